	.target	sm_90a

	.elftype	@"ET_EXEC"


//--------------------- .note.nv.tkinfo           --------------------------
	.section	.note.nv.tkinfo,"",@"SHT_NOTE"
	.sectionflags	@"SHF_NOTE_NV_TKINFO"
	.tkinfo
        /*0018*/ 	.word	0x00000002
        /*0030*/ 	.string	""
        /*0030*/ 	.string	"ptxas"
        /*0030*/ 	.string	"Cuda compilation tools, release 13.0, V13.0.88"
        /*0030*/ 	.string	"Build cuda_13.0.r13.0/compiler.36424714_0"
        /*0030*/ 	.string	"-arch sm_90a -m 64 "



//--------------------- .note.nv.cuinfo           --------------------------
	.section	.note.nv.cuinfo,"",@"SHT_NOTE"
	.sectionflags	@"SHF_NOTE_NV_CUINFO"
        /*0018*/ 	.short	0x0002
        /*001a*/ 	.short	0x005a
        /*001c*/ 	.short	0x0082
	.zero		2


//--------------------- .nv.info                  --------------------------
	.section	.nv.info,"",@"SHT_CUDA_INFO"
	.align	4


	//----- nvinfo : EIATTR_REGCOUNT
	.align		4
        /*0000*/ 	.byte	0x04, 0x2f
        /*0002*/ 	.short	(.L_35 - .L_34)
	.align		4
.L_34:
        /*0004*/ 	.word	index@(_ZN7cutlass13device_kernelIN5flash11enable_sm90INS1_16FlashAttnFwdSm90INS1_25CollectiveMainloopFwdSm90ILi2EN4cute5tupleIJNS5_1CILi1EEES8_S8_EEENS6_IJNS7_ILi128EEENS7_ILi96EEENS7_ILi64EEEEEELi256ENS_6half_tEfNS_4arch4Sm90ELb1ELb0ELb0ELb1ELb0ELb1ELb1ELb1ELb0ELb0ELb0ELb0EEENS1_21CollectiveEpilogueFwdINS6_IJSA_NS7_ILi256EEESB_EEES9_SE_SG_Li256ELb1ELb0ELb0ELb0EEENS1_36VarlenDynamicPersistentTileSchedulerILi128ELi96ELi256ELi32ELb0ELb0ELb1ELb1ELb1ELb1EEEEEEEEEvNT_6ParamsE)
        /*0008*/ 	.word	0x000000a8


	//----- nvinfo : EIATTR_FRAME_SIZE
	.align		4
.L_35:
        /*000c*/ 	.byte	0x04, 0x11
        /*000e*/ 	.short	(.L_37 - .L_36)
	.align		4
.L_36:
        /*0010*/ 	.word	index@(_ZN7cutlass13device_kernelIN5flash11enable_sm90INS1_16FlashAttnFwdSm90INS1_25CollectiveMainloopFwdSm90ILi2EN4cute5tupleIJNS5_1CILi1EEES8_S8_EEENS6_IJNS7_ILi128EEENS7_ILi96EEENS7_ILi64EEEEEELi256ENS_6half_tEfNS_4arch4Sm90ELb1ELb0ELb0ELb1ELb0ELb1ELb1ELb1ELb0ELb0ELb0ELb0EEENS1_21CollectiveEpilogueFwdINS6_IJSA_NS7_ILi256EEESB_EEES9_SE_SG_Li256ELb1ELb0ELb0ELb0EEENS1_36VarlenDynamicPersistentTileSchedulerILi128ELi96ELi256ELi32ELb0ELb0ELb1ELb1ELb1ELb1EEEEEEEEEvNT_6ParamsE)
        /*0014*/ 	.word	0x00000060


	//----- nvinfo : EIATTR_REGCOUNT
	.align		4
.L_37:
        /*0018*/ 	.byte	0x04, 0x2f
        /*001a*/ 	.short	(.L_39 - .L_38)
	.align		4
.L_38:
        /*001c*/ 	.word	index@(_ZN7cutlass13device_kernelIN5flash11enable_sm90INS1_16FlashAttnFwdSm90INS1_25CollectiveMainloopFwdSm90ILi2EN4cute5tupleIJNS5_1CILi1EEES8_S8_EEENS6_IJNS7_ILi128EEENS7_ILi96EEENS7_ILi64EEEEEELi256ENS_6half_tEfNS_4arch4Sm90ELb1ELb0ELb0ELb1ELb0ELb0ELb1ELb1ELb0ELb0ELb0ELb0EEENS1_21CollectiveEpilogueFwdINS6_IJSA_NS7_ILi256EEESB_EEES9_SE_SG_Li256ELb1ELb0ELb0ELb0EEENS1_36VarlenDynamicPersistentTileSchedulerILi128ELi96ELi256ELi32ELb0ELb0ELb1ELb1ELb1ELb1EEEEEEEEEvNT_6ParamsE)
        /*0020*/ 	.word	0x000000a8


	//----- nvinfo : EIATTR_FRAME_SIZE
	.align		4
.L_39:
        /*0024*/ 	.byte	0x04, 0x11
        /*0026*/ 	.short	(.L_41 - .L_40)
	.align		4
.L_40:
        /*0028*/ 	.word	index@(_ZN7cutlass13device_kernelIN5flash11enable_sm90INS1_16FlashAttnFwdSm90INS1_25CollectiveMainloopFwdSm90ILi2EN4cute5tupleIJNS5_1CILi1EEES8_S8_EEENS6_IJNS7_ILi128EEENS7_ILi96EEENS7_ILi64EEEEEELi256ENS_6half_tEfNS_4arch4Sm90ELb1ELb0ELb0ELb1ELb0ELb0ELb1ELb1ELb0ELb0ELb0ELb0EEENS1_21CollectiveEpilogueFwdINS6_IJSA_NS7_ILi256EEESB_EEES9_SE_SG_Li256ELb1ELb0ELb0ELb0EEENS1_36VarlenDynamicPersistentTileSchedulerILi128ELi96ELi256ELi32ELb0ELb0ELb1ELb1ELb1ELb1EEEEEEEEEvNT_6ParamsE)
        /*002c*/ 	.word	0x00000028


	//----- nvinfo : EIATTR_REGCOUNT
	.align		4
.L_41:
        /*0030*/ 	.byte	0x04, 0x2f
        /*0032*/ 	.short	(.L_43 - .L_42)
	.align		4
.L_42:
        /*0034*/ 	.word	index@(_ZN7cutlass13device_kernelIN5flash11enable_sm90INS1_16FlashAttnFwdSm90INS1_25CollectiveMainloopFwdSm90ILi2EN4cute5tupleIJNS5_1CILi1EEES8_S8_EEENS6_IJNS7_ILi128EEENS7_ILi96EEENS7_ILi64EEEEEELi256ENS_6half_tEfNS_4arch4Sm90ELb1ELb0ELb0ELb1ELb0ELb1ELb0ELb1ELb0ELb0ELb0ELb0EEENS1_21CollectiveEpilogueFwdINS6_IJSA_NS7_ILi256EEESB_EEES9_SE_SG_Li256ELb1ELb0ELb0ELb0EEENS1_36VarlenDynamicPersistentTileSchedulerILi128ELi96ELi256ELi32ELb0ELb0ELb1ELb1ELb1ELb1EEEEEEEEEvNT_6ParamsE)
        /*0038*/ 	.word	0x000000a8


	//----- nvinfo : EIATTR_FRAME_SIZE
	.align		4
.L_43:
        /*003c*/ 	.byte	0x04, 0x11
        /*003e*/ 	.short	(.L_45 - .L_44)
	.align		4
.L_44:
        /*0040*/ 	.word	index@(_ZN7cutlass13device_kernelIN5flash11enable_sm90INS1_16FlashAttnFwdSm90INS1_25CollectiveMainloopFwdSm90ILi2EN4cute5tupleIJNS5_1CILi1EEES8_S8_EEENS6_IJNS7_ILi128EEENS7_ILi96EEENS7_ILi64EEEEEELi256ENS_6half_tEfNS_4arch4Sm90ELb1ELb0ELb0ELb1ELb0ELb1ELb0ELb1ELb0ELb0ELb0ELb0EEENS1_21CollectiveEpilogueFwdINS6_IJSA_NS7_ILi256EEESB_EEES9_SE_SG_Li256ELb1ELb0ELb0ELb0EEENS1_36VarlenDynamicPersistentTileSchedulerILi128ELi96ELi256ELi32ELb0ELb0ELb1ELb1ELb1ELb1EEEEEEEEEvNT_6ParamsE)
        /*0044*/ 	.word	0x00000030


	//----- nvinfo : EIATTR_REGCOUNT
	.align		4
.L_45:
        /*0048*/ 	.byte	0x04, 0x2f
        /*004a*/ 	.short	(.L_47 - .L_46)
	.align		4
.L_46:
        /*004c*/ 	.word	index@(_ZN7cutlass13device_kernelIN5flash11enable_sm90INS1_16FlashAttnFwdSm90INS1_25CollectiveMainloopFwdSm90ILi2EN4cute5tupleIJNS5_1CILi1EEES8_S8_EEENS6_IJNS7_ILi128EEENS7_ILi96EEENS7_ILi64EEEEEELi256ENS_6half_tEfNS_4arch4Sm90ELb1ELb0ELb0ELb1ELb0ELb0ELb0ELb1ELb0ELb0ELb0ELb0EEENS1_21CollectiveEpilogueFwdINS6_IJSA_NS7_ILi256EEESB_EEES9_SE_SG_Li256ELb1ELb0ELb0ELb0EEENS1_36VarlenDynamicPersistentTileSchedulerILi128ELi96ELi256ELi32ELb0ELb0ELb1ELb1ELb1ELb1EEEEEEEEEvNT_6ParamsE)
        /*0050*/ 	.word	0x000000a8


	//----- nvinfo : EIATTR_FRAME_SIZE
	.align		4
.L_47:
        /*0054*/ 	.byte	0x04, 0x11
        /*0056*/ 	.short	(.L_49 - .L_48)
	.align		4
.L_48:
        /*0058*/ 	.word	index@(_ZN7cutlass13device_kernelIN5flash11enable_sm90INS1_16FlashAttnFwdSm90INS1_25CollectiveMainloopFwdSm90ILi2EN4cute5tupleIJNS5_1CILi1EEES8_S8_EEENS6_IJNS7_ILi128EEENS7_ILi96EEENS7_ILi64EEEEEELi256ENS_6half_tEfNS_4arch4Sm90ELb1ELb0ELb0ELb1ELb0ELb0ELb0ELb1ELb0ELb0ELb0ELb0EEENS1_21CollectiveEpilogueFwdINS6_IJSA_NS7_ILi256EEESB_EEES9_SE_SG_Li256ELb1ELb0ELb0ELb0EEENS1_36VarlenDynamicPersistentTileSchedulerILi128ELi96ELi256ELi32ELb0ELb0ELb1ELb1ELb1ELb1EEEEEEEEEvNT_6ParamsE)
        /*005c*/ 	.word	0x00000028


	//----- nvinfo : EIATTR_REGCOUNT
	.align		4
.L_49:
        /*0060*/ 	.byte	0x04, 0x2f
        /*0062*/ 	.short	(.L_51 - .L_50)
	.align		4
.L_50:
        /*0064*/ 	.word	index@(_ZN7cutlass13device_kernelIN5flash11enable_sm90INS1_16FlashAttnFwdSm90INS1_25CollectiveMainloopFwdSm90ILi2EN4cute5tupleIJNS5_1CILi1EEES8_S8_EEENS6_IJNS7_ILi128EEENS7_ILi96EEENS7_ILi64EEEEEELi256ENS_6half_tEfNS_4arch4Sm90ELb1ELb0ELb0ELb0ELb0ELb0ELb1ELb1ELb0ELb0ELb0ELb0EEENS1_21CollectiveEpilogueFwdINS6_IJSA_NS7_ILi256EEESB_EEES9_SE_SG_Li256ELb0ELb0ELb0ELb0EEENS1_30DynamicPersistentTileSchedulerILi256ELi32ELb0ELb0ELb1EEEEEEEEEvNT_6ParamsE)
        /*0068*/ 	.word	0x000000a8


	//----- nvinfo : EIATTR_FRAME_SIZE
	.align		4
.L_51:
        /*006c*/ 	.byte	0x04, 0x11
        /*006e*/ 	.short	(.L_53 - .L_52)
	.align		4
.L_52:
        /*0070*/ 	.word	index@(_ZN7cutlass13device_kernelIN5flash11enable_sm90INS1_16FlashAttnFwdSm90INS1_25CollectiveMainloopFwdSm90ILi2EN4cute5tupleIJNS5_1CILi1EEES8_S8_EEENS6_IJNS7_ILi128EEENS7_ILi96EEENS7_ILi64EEEEEELi256ENS_6half_tEfNS_4arch4Sm90ELb1ELb0ELb0ELb0ELb0ELb0ELb1ELb1ELb0ELb0ELb0ELb0EEENS1_21CollectiveEpilogueFwdINS6_IJSA_NS7_ILi256EEESB_EEES9_SE_SG_Li256ELb0ELb0ELb0ELb0EEENS1_30DynamicPersistentTileSchedulerILi256ELi32ELb0ELb0ELb1EEEEEEEEEvNT_6ParamsE)
        /*0074*/ 	.word	0x00000010


	//----- nvinfo : EIATTR_REGCOUNT
	.align		4
.L_53:
        /*0078*/ 	.byte	0x04, 0x2f
        /*007a*/ 	.short	(.L_55 - .L_54)
	.align		4
.L_54:
        /*007c*/ 	.word	index@(_ZN7cutlass13device_kernelIN5flash11enable_sm90INS1_16FlashAttnFwdSm90INS1_25CollectiveMainloopFwdSm90ILi2EN4cute5tupleIJNS5_1CILi1EEES8_S8_EEENS6_IJNS7_ILi128EEENS7_ILi96EEENS7_ILi64EEEEEELi256ENS_6half_tEfNS_4arch4Sm90ELb1ELb0ELb0ELb0ELb0ELb0ELb0ELb1ELb0ELb0ELb0ELb0EEENS1_21CollectiveEpilogueFwdINS6_IJSA_NS7_ILi256EEESB_EEES9_SE_SG_Li256ELb0ELb0ELb0ELb0EEENS1_30DynamicPersistentTileSchedulerILi256ELi32ELb0ELb0ELb1EEEEEEEEEvNT_6ParamsE)
        /*0080*/ 	.word	0x000000a8


	//----- nvinfo : EIATTR_FRAME_SIZE
	.align		4
.L_55:
        /*0084*/ 	.byte	0x04, 0x11
        /*0086*/ 	.short	(.L_57 - .L_56)
	.align		4
.L_56:
        /*0088*/ 	.word	index@(_ZN7cutlass13device_kernelIN5flash11enable_sm90INS1_16FlashAttnFwdSm90INS1_25CollectiveMainloopFwdSm90ILi2EN4cute5tupleIJNS5_1CILi1EEES8_S8_EEENS6_IJNS7_ILi128EEENS7_ILi96EEENS7_ILi64EEEEEELi256ENS_6half_tEfNS_4arch4Sm90ELb1ELb0ELb0ELb0ELb0ELb0ELb0ELb1ELb0ELb0ELb0ELb0EEENS1_21CollectiveEpilogueFwdINS6_IJSA_NS7_ILi256EEESB_EEES9_SE_SG_Li256ELb0ELb0ELb0ELb0EEENS1_30DynamicPersistentTileSchedulerILi256ELi32ELb0ELb0ELb1EEEEEEEEEvNT_6ParamsE)
        /*008c*/ 	.word	0x00000000


	//----- nvinfo : EIATTR_REGCOUNT
	.align		4
.L_57:
        /*0090*/ 	.byte	0x04, 0x2f
        /*0092*/ 	.short	(.L_59 - .L_58)
	.align		4
.L_58:
        /*0094*/ 	.word	index@(_ZN7cutlass13device_kernelIN5flash11enable_sm90INS1_16FlashAttnFwdSm90INS1_25CollectiveMainloopFwdSm90ILi2EN4cute5tupleIJNS5_1CILi1EEES8_S8_EEENS6_IJNS7_ILi128EEENS7_ILi96EEENS7_ILi64EEEEEELi256ENS_6half_tEfNS_4arch4Sm90ELb0ELb1ELb0ELb1ELb0ELb1ELb1ELb1ELb0ELb0ELb0ELb0EEENS1_21CollectiveEpilogueFwdINS6_IJSA_NS7_ILi256EEESB_EEES9_SE_SG_Li256ELb1ELb0ELb0ELb0EEENS1_36VarlenDynamicPersistentTileSchedulerILi128ELi96ELi256ELi32ELb0ELb0ELb1ELb1ELb0ELb1EEEEEEEEEvNT_6ParamsE)
        /*0098*/ 	.word	0x000000a8


	//----- nvinfo : EIATTR_FRAME_SIZE
	.align		4
.L_59:
        /*009c*/ 	.byte	0x04, 0x11
        /*009e*/ 	.short	(.L_61 - .L_60)
	.align		4
.L_60:
        /*00a0*/ 	.word	index@($_ZN7cutlass13device_kernelIN5flash11enable_sm90INS1_16FlashAttnFwdSm90INS1_25CollectiveMainloopFwdSm90ILi2EN4cute5tupleIJNS5_1CILi1EEES8_S8_EEENS6_IJNS7_ILi128EEENS7_ILi96EEENS7_ILi64EEEEEELi256ENS_6half_tEfNS_4arch4Sm90ELb0ELb1ELb0ELb1ELb0ELb1ELb1ELb1ELb0ELb0ELb0ELb0EEENS1_21CollectiveEpilogueFwdINS6_IJSA_NS7_ILi256EEESB_EEES9_SE_SG_Li256ELb1ELb0ELb0ELb0EEENS1_36VarlenDynamicPersistentTileSchedulerILi128ELi96ELi256ELi32ELb0ELb0ELb1ELb1ELb0ELb1EEEEEEEEEvNT_6ParamsE$_ZZN5flash25CollectiveMainloopFwdSm90ILi2EN4cute5tupleIJNS1_1CILi1EEES4_S4_EEENS2_IJNS3_ILi128EEENS3_ILi96EEENS3_ILi64EEEEEELi256EN7cutlass6half_tEfNSA_4arch4Sm90ELb0ELb1ELb0ELb1ELb0ELb1ELb1ELb1ELb0ELb0ELb0ELb0EE3mmaINS_16FlashAttnFwdSm90ISE_NS_21CollectiveEpilogueFwdINS2_IJS6_NS3_ILi256EEES7_EEES5_SB_SD_Li256ELb1ELb0ELb0ELb0EEENS_36VarlenDynamicPersistentTileSchedulerILi128ELi96ELi256ELi32ELb0ELb0ELb1ELb1ELb0ELb1EEEE13SharedStorageENS1_6TensorINS1_11ArrayEngineIfLm128EEENS1_6LayoutINS2_IJNS2_IJNS3_ILi2EEEST_NS3_ILi32EEEEEES4_S4_EEENS2_IJNS2_IJS4_ST_NS3_ILi4EEEEEENS3_ILi0EEESZ_EEEEEEENS_7SoftmaxILi2ELi0EEEEEbRKNSE_6ParamsENSA_25PipelineTmaAsyncNoClusterILi2ENSA_16PipelineTmaAsyncILi2EEEEES1B_RNSA_13PipelineStateILj2EEERT0_RT1_iRiRKNS_16SeqlenInfoQKNewKILb1ELb1EEENS2_IJiiiiEEERT_ENKUliT_T0_T1_E_clIZSF_ISO_S12_S14_EbS17_S1B_S1B_S1E_S1G_S1I_iS1J_S1N_S1O_S1Q_EUlRS1R_iE0_NS3_ILb1EEES1Y_EEDaiS1R_S1S_S1T_)
        /*00a4*/ 	.word	0x00000490


	//----- nvinfo : EIATTR_FRAME_SIZE
	.align		4
.L_61:
        /*00a8*/ 	.byte	0x04, 0x11
        /*00aa*/ 	.short	(.L_63 - .L_62)
	.align		4
.L_62:
        /*00ac*/ 	.word	index@(_ZN7cutlass13device_kernelIN5flash11enable_sm90INS1_16FlashAttnFwdSm90INS1_25CollectiveMainloopFwdSm90ILi2EN4cute5tupleIJNS5_1CILi1EEES8_S8_EEENS6_IJNS7_ILi128EEENS7_ILi96EEENS7_ILi64EEEEEELi256ENS_6half_tEfNS_4arch4Sm90ELb0ELb1ELb0ELb1ELb0ELb1ELb1ELb1ELb0ELb0ELb0ELb0EEENS1_21CollectiveEpilogueFwdINS6_IJSA_NS7_ILi256EEESB_EEES9_SE_SG_Li256ELb1ELb0ELb0ELb0EEENS1_36VarlenDynamicPersistentTileSchedulerILi128ELi96ELi256ELi32ELb0ELb0ELb1ELb1ELb0ELb1EEEEEEEEEvNT_6ParamsE)
        /*00b0*/ 	.word	0x00000490


	//----- nvinfo : EIATTR_REGCOUNT
	.align		4
.L_63:
        /*00b4*/ 	.byte	0x04, 0x2f
        /*00b6*/ 	.short	(.L_65 - .L_64)
	.align		4
.L_64:
        /*00b8*/ 	.word	index@(_ZN7cutlass13device_kernelIN5flash11enable_sm90INS1_16FlashAttnFwdSm90INS1_25CollectiveMainloopFwdSm90ILi2EN4cute5tupleIJNS5_1CILi1EEES8_S8_EEENS6_IJNS7_ILi128EEENS7_ILi96EEENS7_ILi64EEEEEELi256ENS_6half_tEfNS_4arch4Sm90ELb0ELb1ELb0ELb1ELb0ELb0ELb1ELb1ELb0ELb0ELb0ELb0EEENS1_21CollectiveEpilogueFwdINS6_IJSA_NS7_ILi256EEESB_EEES9_SE_SG_Li256ELb1ELb0ELb0ELb0EEENS1_36VarlenDynamicPersistentTileSchedulerILi128ELi96ELi256ELi32ELb0ELb0ELb1ELb1ELb0ELb1EEEEEEEEEvNT_6ParamsE)
        /*00bc*/ 	.word	0x000000a8


	//----- nvinfo : EIATTR_FRAME_SIZE
	.align		4
.L_65:
        /*00c0*/ 	.byte	0x04, 0x11
        /*00c2*/ 	.short	(.L_67 - .L_66)
	.align		4
.L_66:
        /*00c4*/ 	.word	index@($_ZN7cutlass13device_kernelIN5flash11enable_sm90INS1_16FlashAttnFwdSm90INS1_25CollectiveMainloopFwdSm90ILi2EN4cute5tupleIJNS5_1CILi1EEES8_S8_EEENS6_IJNS7_ILi128EEENS7_ILi96EEENS7_ILi64EEEEEELi256ENS_6half_tEfNS_4arch4Sm90ELb0ELb1ELb0ELb1ELb0ELb0ELb1ELb1ELb0ELb0ELb0ELb0EEENS1_21CollectiveEpilogueFwdINS6_IJSA_NS7_ILi256EEESB_EEES9_SE_SG_Li256ELb1ELb0ELb0ELb0EEENS1_36VarlenDynamicPersistentTileSchedulerILi128ELi96ELi256ELi32ELb0ELb0ELb1ELb1ELb0ELb1EEEEEEEEEvNT_6ParamsE$_ZZN5flash25CollectiveMainloopFwdSm90ILi2EN4cute5tupleIJNS1_1CILi1EEES4_S4_EEENS2_IJNS3_ILi128EEENS3_ILi96EEENS3_ILi64EEEEEELi256EN7cutlass6half_tEfNSA_4arch4Sm90ELb0ELb1ELb0ELb1ELb0ELb0ELb1ELb1ELb0ELb0ELb0ELb0EE3mmaINS_16FlashAttnFwdSm90ISE_NS_21CollectiveEpilogueFwdINS2_IJS6_NS3_ILi256EEES7_EEES5_SB_SD_Li256ELb1ELb0ELb0ELb0EEENS_36VarlenDynamicPersistentTileSchedulerILi128ELi96ELi256ELi32ELb0ELb0ELb1ELb1ELb0ELb1EEEE13SharedStorageENS1_6TensorINS1_11ArrayEngineIfLm128EEENS1_6LayoutINS2_IJNS2_IJNS3_ILi2EEEST_NS3_ILi32EEEEEES4_S4_EEENS2_IJNS2_IJS4_ST_NS3_ILi4EEEEEENS3_ILi0EEESZ_EEEEEEENS_7SoftmaxILi2ELi0EEEEEbRKNSE_6ParamsENSA_25PipelineTmaAsyncNoClusterILi2ENSA_16PipelineTmaAsyncILi2EEEEES1B_RNSA_13PipelineStateILj2EEERT0_RT1_iRiRKNS_16SeqlenInfoQKNewKILb1ELb0EEENS2_IJiiiiEEERT_ENKUliT_T0_T1_E_clIZSF_ISO_S12_S14_EbS17_S1B_S1B_S1E_S1G_S1I_iS1J_S1N_S1O_S1Q_EUlRS1R_iE1_NS3_ILb0EEENS3_ILb1EEEEEDaiS1R_S1S_S1T_)
        /*00c8*/ 	.word	0x00000480


	//----- nvinfo : EIATTR_FRAME_SIZE
	.align		4
.L_67:
        /*00cc*/ 	.byte	0x04, 0x11
        /*00ce*/ 	.short	(.L_69 - .L_68)
	.align		4
.L_68:
        /*00d0*/ 	.word	index@(_ZN7cutlass13device_kernelIN5flash11enable_sm90INS1_16FlashAttnFwdSm90INS1_25CollectiveMainloopFwdSm90ILi2EN4cute5tupleIJNS5_1CILi1EEES8_S8_EEENS6_IJNS7_ILi128EEENS7_ILi96EEENS7_ILi64EEEEEELi256ENS_6half_tEfNS_4arch4Sm90ELb0ELb1ELb0ELb1ELb0ELb0ELb1ELb1ELb0ELb0ELb0ELb0EEENS1_21CollectiveEpilogueFwdINS6_IJSA_NS7_ILi256EEESB_EEES9_SE_SG_Li256ELb1ELb0ELb0ELb0EEENS1_36VarlenDynamicPersistentTileSchedulerILi128ELi96ELi256ELi32ELb0ELb0ELb1ELb1ELb0ELb1EEEEEEEEEvNT_6ParamsE)
        /*00d4*/ 	.word	0x00000480


	//----- nvinfo : EIATTR_REGCOUNT
	.align		4
.L_69:
        /*00d8*/ 	.byte	0x04, 0x2f
        /*00da*/ 	.short	(.L_71 - .L_70)
	.align		4
.L_70:
        /*00dc*/ 	.word	index@(_ZN7cutlass13device_kernelIN5flash11enable_sm90INS1_16FlashAttnFwdSm90INS1_25CollectiveMainloopFwdSm90ILi2EN4cute5tupleIJNS5_1CILi1EEES8_S8_EEENS6_IJNS7_ILi128EEENS7_ILi96EEENS7_ILi64EEEEEELi256ENS_6half_tEfNS_4arch4Sm90ELb0ELb1ELb0ELb1ELb0ELb1ELb0ELb1ELb0ELb0ELb0ELb0EEENS1_21CollectiveEpilogueFwdINS6_IJSA_NS7_ILi256EEESB_EEES9_SE_SG_Li256ELb1ELb0ELb0ELb0EEENS1_36VarlenDynamicPersistentTileSchedulerILi128ELi96ELi256ELi32ELb0ELb0ELb1ELb1ELb0ELb1EEEEEEEEEvNT_6ParamsE)
        /*00e0*/ 	.word	0x000000a8


	//----- nvinfo : EIATTR_FRAME_SIZE
	.align		4
.L_71:
        /*00e4*/ 	.byte	0x04, 0x11
        /*00e6*/ 	.short	(.L_73 - .L_72)
	.align		4
.L_72:
        /*00e8*/ 	.word	index@(_ZN7cutlass13device_kernelIN5flash11enable_sm90INS1_16FlashAttnFwdSm90INS1_25CollectiveMainloopFwdSm90ILi2EN4cute5tupleIJNS5_1CILi1EEES8_S8_EEENS6_IJNS7_ILi128EEENS7_ILi96EEENS7_ILi64EEEEEELi256ENS_6half_tEfNS_4arch4Sm90ELb0ELb1ELb0ELb1ELb0ELb1ELb0ELb1ELb0ELb0ELb0ELb0EEENS1_21CollectiveEpilogueFwdINS6_IJSA_NS7_ILi256EEESB_EEES9_SE_SG_Li256ELb1ELb0ELb0ELb0EEENS1_36VarlenDynamicPersistentTileSchedulerILi128ELi96ELi256ELi32ELb0ELb0ELb1ELb1ELb0ELb1EEEEEEEEEvNT_6ParamsE)
        /*00ec*/ 	.word	0x00000030


	//----- nvinfo : EIATTR_REGCOUNT
	.align		4
.L_73:
        /*00f0*/ 	.byte	0x04, 0x2f
        /*00f2*/ 	.short	(.L_75 - .L_74)
	.align		4
.L_74:
        /*00f4*/ 	.word	index@(_ZN7cutlass13device_kernelIN5flash11enable_sm90INS1_16FlashAttnFwdSm90INS1_25CollectiveMainloopFwdSm90ILi2EN4cute5tupleIJNS5_1CILi1EEES8_S8_EEENS6_IJNS7_ILi128EEENS7_ILi96EEENS7_ILi64EEEEEELi256ENS_6half_tEfNS_4arch4Sm90ELb0ELb1ELb0ELb1ELb0ELb0ELb0ELb1ELb0ELb0ELb0ELb0EEENS1_21CollectiveEpilogueFwdINS6_IJSA_NS7_ILi256EEESB_EEES9_SE_SG_Li256ELb1ELb0ELb0ELb0EEENS1_36VarlenDynamicPersistentTileSchedulerILi128ELi96ELi256ELi32ELb0ELb0ELb1ELb1ELb0ELb1EEEEEEEEEvNT_6ParamsE)
        /*00f8*/ 	.word	0x000000a8


	//----- nvinfo : EIATTR_FRAME_SIZE
	.align		4
.L_75:
        /*00fc*/ 	.byte	0x04, 0x11
        /*00fe*/ 	.short	(.L_77 - .L_76)
	.align		4
.L_76:
        /*0100*/ 	.word	index@(_ZN7cutlass13device_kernelIN5flash11enable_sm90INS1_16FlashAttnFwdSm90INS1_25CollectiveMainloopFwdSm90ILi2EN4cute5tupleIJNS5_1CILi1EEES8_S8_EEENS6_IJNS7_ILi128EEENS7_ILi96EEENS7_ILi64EEEEEELi256ENS_6half_tEfNS_4arch4Sm90ELb0ELb1ELb0ELb1ELb0ELb0ELb0ELb1ELb0ELb0ELb0ELb0EEENS1_21CollectiveEpilogueFwdINS6_IJSA_NS7_ILi256EEESB_EEES9_SE_SG_Li256ELb1ELb0ELb0ELb0EEENS1_36VarlenDynamicPersistentTileSchedulerILi128ELi96ELi256ELi32ELb0ELb0ELb1ELb1ELb0ELb1EEEEEEEEEvNT_6ParamsE)
        /*0104*/ 	.word	0x00000020


	//----- nvinfo : EIATTR_REGCOUNT
	.align		4
.L_77:
        /*0108*/ 	.byte	0x04, 0x2f
        /*010a*/ 	.short	(.L_79 - .L_78)
	.align		4
.L_78:
        /*010c*/ 	.word	index@(_ZN7cutlass13device_kernelIN5flash11enable_sm90INS1_16FlashAttnFwdSm90INS1_25CollectiveMainloopFwdSm90ILi2EN4cute5tupleIJNS5_1CILi1EEES8_S8_EEENS6_IJNS7_ILi128EEENS7_ILi96EEENS7_ILi64EEEEEELi256ENS_6half_tEfNS_4arch4Sm90ELb0ELb1ELb0ELb0ELb0ELb0ELb1ELb1ELb0ELb0ELb0ELb0EEENS1_21CollectiveEpilogueFwdINS6_IJSA_NS7_ILi256EEESB_EEES9_SE_SG_Li256ELb0ELb0ELb0ELb0EEENS1_30DynamicPersistentTileSchedulerILi256ELi32ELb0ELb0ELb1EEEEEEEEEvNT_6ParamsE)
        /*0110*/ 	.word	0x000000a8


	//----- nvinfo : EIATTR_FRAME_SIZE
	.align		4
.L_79:
        /*0114*/ 	.byte	0x04, 0x11
        /*0116*/ 	.short	(.L_81 - .L_80)
	.align		4
.L_80:
        /*0118*/ 	.word	index@($_ZN7cutlass13device_kernelIN5flash11enable_sm90INS1_16FlashAttnFwdSm90INS1_25CollectiveMainloopFwdSm90ILi2EN4cute5tupleIJNS5_1CILi1EEES8_S8_EEENS6_IJNS7_ILi128EEENS7_ILi96EEENS7_ILi64EEEEEELi256ENS_6half_tEfNS_4arch4Sm90ELb0ELb1ELb0ELb0ELb0ELb0ELb1ELb1ELb0ELb0ELb0ELb0EEENS1_21CollectiveEpilogueFwdINS6_IJSA_NS7_ILi256EEESB_EEES9_SE_SG_Li256ELb0ELb0ELb0ELb0EEENS1_30DynamicPersistentTileSchedulerILi256ELi32ELb0ELb0ELb1EEEEEEEEEvNT_6ParamsE$_ZZN5flash25CollectiveMainloopFwdSm90ILi2EN4cute5tupleIJNS1_1CILi1EEES4_S4_EEENS2_IJNS3_ILi128EEENS3_ILi96EEENS3_ILi64EEEEEELi256EN7cutlass6half_tEfNSA_4arch4Sm90ELb0ELb1ELb0ELb0ELb0ELb0ELb1ELb1ELb0ELb0ELb0ELb0EE3mmaINS_16FlashAttnFwdSm90ISE_NS_21CollectiveEpilogueFwdINS2_IJS6_NS3_ILi256EEES7_EEES5_SB_SD_Li256ELb0ELb0ELb0ELb0EEENS_30DynamicPersistentTileSchedulerILi256ELi32ELb0ELb0ELb1EEEE13SharedStorageENS1_6TensorINS1_11ArrayEngineIfLm128EEENS1_6LayoutINS2_IJNS2_IJNS3_ILi2EEEST_NS3_ILi32EEEEEES4_S4_EEENS2_IJNS2_IJS4_ST_NS3_ILi4EEEEEENS3_ILi0EEESZ_EEEEEEENS_7SoftmaxILi2ELi0EEEEEbRKNSE_6ParamsENSA_25PipelineTmaAsyncNoClusterILi2ENSA_16PipelineTmaAsyncILi2EEEEES1B_RNSA_13PipelineStateILj2EEERT0_RT1_iRiRKNS_16SeqlenInfoQKNewKILb0ELb0EEENS2_IJiiiiEEERT_ENKUliT_T0_T1_E_clIZSF_ISO_S12_S14_EbS17_S1B_S1B_S1E_S1G_S1I_iS1J_S1N_S1O_S1Q_EUlRS1R_iE1_NS3_ILb0EEENS3_ILb1EEEEEDaiS1R_S1S_S1T_)
        /*011c*/ 	.word	0x00000470


	//----- nvinfo : EIATTR_FRAME_SIZE
	.align		4
.L_81:
        /*0120*/ 	.byte	0x04, 0x11
        /*0122*/ 	.short	(.L_83 - .L_82)
	.align		4
.L_82:
        /*0124*/ 	.word	index@(_ZN7cutlass13device_kernelIN5flash11enable_sm90INS1_16FlashAttnFwdSm90INS1_25CollectiveMainloopFwdSm90ILi2EN4cute5tupleIJNS5_1CILi1EEES8_S8_EEENS6_IJNS7_ILi128EEENS7_ILi96EEENS7_ILi64EEEEEELi256ENS_6half_tEfNS_4arch4Sm90ELb0ELb1ELb0ELb0ELb0ELb0ELb1ELb1ELb0ELb0ELb0ELb0EEENS1_21CollectiveEpilogueFwdINS6_IJSA_NS7_ILi256EEESB_EEES9_SE_SG_Li256ELb0ELb0ELb0ELb0EEENS1_30DynamicPersistentTileSchedulerILi256ELi32ELb0ELb0ELb1EEEEEEEEEvNT_6ParamsE)
        /*0128*/ 	.word	0x00000470


	//----- nvinfo : EIATTR_REGCOUNT
	.align		4
.L_83:
        /*012c*/ 	.byte	0x04, 0x2f
        /*012e*/ 	.short	(.L_85 - .L_84)
	.align		4
.L_84:
        /*0130*/ 	.word	index@(_ZN7cutlass13device_kernelIN5flash11enable_sm90INS1_16FlashAttnFwdSm90INS1_25CollectiveMainloopFwdSm90ILi2EN4cute5tupleIJNS5_1CILi1EEES8_S8_EEENS6_IJNS7_ILi128EEENS7_ILi96EEENS7_ILi64EEEEEELi256ENS_6half_tEfNS_4arch4Sm90ELb0ELb1ELb0ELb0ELb0ELb0ELb0ELb1ELb0ELb0ELb0ELb0EEENS1_21CollectiveEpilogueFwdINS6_IJSA_NS7_ILi256EEESB_EEES9_SE_SG_Li256ELb0ELb0ELb0ELb0EEENS1_30DynamicPersistentTileSchedulerILi256ELi32ELb0ELb0ELb1EEEEEEEEEvNT_6ParamsE)
        /*0134*/ 	.word	0x000000a8


	//----- nvinfo : EIATTR_FRAME_SIZE
	.align		4
.L_85:
        /*0138*/ 	.byte	0x04, 0x11
        /*013a*/ 	.short	(.L_87 - .L_86)
	.align		4
.L_86:
        /*013c*/ 	.word	index@(_ZN7cutlass13device_kernelIN5flash11enable_sm90INS1_16FlashAttnFwdSm90INS1_25CollectiveMainloopFwdSm90ILi2EN4cute5tupleIJNS5_1CILi1EEES8_S8_EEENS6_IJNS7_ILi128EEENS7_ILi96EEENS7_ILi64EEEEEELi256ENS_6half_tEfNS_4arch4Sm90ELb0ELb1ELb0ELb0ELb0ELb0ELb0ELb1ELb0ELb0ELb0ELb0EEENS1_21CollectiveEpilogueFwdINS6_IJSA_NS7_ILi256EEESB_EEES9_SE_SG_Li256ELb0ELb0ELb0ELb0EEENS1_30DynamicPersistentTileSchedulerILi256ELi32ELb0ELb0ELb1EEEEEEEEEvNT_6ParamsE)
        /*0140*/ 	.word	0x00000000


	//----- nvinfo : EIATTR_REGCOUNT
	.align		4
.L_87:
        /*0144*/ 	.byte	0x04, 0x2f
        /*0146*/ 	.short	(.L_89 - .L_88)
	.align		4
.L_88:
        /*0148*/ 	.word	index@(_ZN7cutlass13device_kernelIN5flash11enable_sm90INS1_16FlashAttnFwdSm90INS1_25CollectiveMainloopFwdSm90ILi2EN4cute5tupleIJNS5_1CILi1EEES8_S8_EEENS6_IJNS7_ILi128EEENS7_ILi96EEENS7_ILi64EEEEEELi256ENS_6half_tEfNS_4arch4Sm90ELb0ELb0ELb0ELb1ELb0ELb1ELb1ELb1ELb0ELb0ELb0ELb0EEENS1_21CollectiveEpilogueFwdINS6_IJSA_NS7_ILi256EEESB_EEES9_SE_SG_Li256ELb1ELb0ELb0ELb0EEENS1_36VarlenDynamicPersistentTileSchedulerILi128ELi96ELi256ELi32ELb0ELb0ELb1ELb0ELb1ELb1EEEEEEEEEvNT_6ParamsE)
        /*014c*/ 	.word	0x000000a8


	//----- nvinfo : EIATTR_FRAME_SIZE
	.align		4
.L_89:
        /*0150*/ 	.byte	0x04, 0x11
        /*0152*/ 	.short	(.L_91 - .L_90)
	.align		4
.L_90:
        /*0154*/ 	.word	index@(_ZN7cutlass13device_kernelIN5flash11enable_sm90INS1_16FlashAttnFwdSm90INS1_25CollectiveMainloopFwdSm90ILi2EN4cute5tupleIJNS5_1CILi1EEES8_S8_EEENS6_IJNS7_ILi128EEENS7_ILi96EEENS7_ILi64EEEEEELi256ENS_6half_tEfNS_4arch4Sm90ELb0ELb0ELb0ELb1ELb0ELb1ELb1ELb1ELb0ELb0ELb0ELb0EEENS1_21CollectiveEpilogueFwdINS6_IJSA_NS7_ILi256EEESB_EEES9_SE_SG_Li256ELb1ELb0ELb0ELb0EEENS1_36VarlenDynamicPersistentTileSchedulerILi128ELi96ELi256ELi32ELb0ELb0ELb1ELb0ELb1ELb1EEEEEEEEEvNT_6ParamsE)
        /*0158*/ 	.word	0x00000088


	//----- nvinfo : EIATTR_REGCOUNT
	.align		4
.L_91:
        /*015c*/ 	.byte	0x04, 0x2f
        /*015e*/ 	.short	(.L_93 - .L_92)
	.align		4
.L_92:
        /*0160*/ 	.word	index@(_ZN7cutlass13device_kernelIN5flash11enable_sm90INS1_16FlashAttnFwdSm90INS1_25CollectiveMainloopFwdSm90ILi2EN4cute5tupleIJNS5_1CILi1EEES8_S8_EEENS6_IJNS7_ILi128EEENS7_ILi96EEENS7_ILi64EEEEEELi256ENS_6half_tEfNS_4arch4Sm90ELb0ELb0ELb0ELb1ELb0ELb0ELb1ELb1ELb0ELb0ELb0ELb0EEENS1_21CollectiveEpilogueFwdINS6_IJSA_NS7_ILi256EEESB_EEES9_SE_SG_Li256ELb1ELb0ELb0ELb0EEENS1_36VarlenDynamicPersistentTileSchedulerILi128ELi96ELi256ELi32ELb0ELb0ELb1ELb0ELb1ELb1EEEEEEEEEvNT_6ParamsE)
        /*0164*/ 	.word	0x000000a8


	//----- nvinfo : EIATTR_FRAME_SIZE
	.align		4
.L_93:
        /*0168*/ 	.byte	0x04, 0x11
        /*016a*/ 	.short	(.L_95 - .L_94)
	.align		4
.L_94:
        /*016c*/ 	.word	index@(_ZN7cutlass13device_kernelIN5flash11enable_sm90INS1_16FlashAttnFwdSm90INS1_25CollectiveMainloopFwdSm90ILi2EN4cute5tupleIJNS5_1CILi1EEES8_S8_EEENS6_IJNS7_ILi128EEENS7_ILi96EEENS7_ILi64EEEEEELi256ENS_6half_tEfNS_4arch4Sm90ELb0ELb0ELb0ELb1ELb0ELb0ELb1ELb1ELb0ELb0ELb0ELb0EEENS1_21CollectiveEpilogueFwdINS6_IJSA_NS7_ILi256EEESB_EEES9_SE_SG_Li256ELb1ELb0ELb0ELb0EEENS1_36VarlenDynamicPersistentTileSchedulerILi128ELi96ELi256ELi32ELb0ELb0ELb1ELb0ELb1ELb1EEEEEEEEEvNT_6ParamsE)
        /*0170*/ 	.word	0x00000030


	//----- nvinfo : EIATTR_REGCOUNT
	.align		4
.L_95:
        /*0174*/ 	.byte	0x04, 0x2f
        /*0176*/ 	.short	(.L_97 - .L_96)
	.align		4
.L_96:
        /*0178*/ 	.word	index@(_ZN7cutlass13device_kernelIN5flash11enable_sm90INS1_16FlashAttnFwdSm90INS1_25CollectiveMainloopFwdSm90ILi2EN4cute5tupleIJNS5_1CILi1EEES8_S8_EEENS6_IJNS7_ILi128EEENS7_ILi96EEENS7_ILi64EEEEEELi256ENS_6half_tEfNS_4arch4Sm90ELb0ELb0ELb0ELb1ELb0ELb1ELb0ELb1ELb0ELb0ELb0ELb0EEENS1_21CollectiveEpilogueFwdINS6_IJSA_NS7_ILi256EEESB_EEES9_SE_SG_Li256ELb1ELb0ELb0ELb0EEENS1_36VarlenDynamicPersistentTileSchedulerILi128ELi96ELi256ELi32ELb0ELb0ELb1ELb0ELb1ELb1EEEEEEEEEvNT_6ParamsE)
        /*017c*/ 	.word	0x000000a8


	//----- nvinfo : EIATTR_FRAME_SIZE
	.align		4
.L_97:
        /*0180*/ 	.byte	0x04, 0x11
        /*0182*/ 	.short	(.L_99 - .L_98)
	.align		4
.L_98:
        /*0184*/ 	.word	index@(_ZN7cutlass13device_kernelIN5flash11enable_sm90INS1_16FlashAttnFwdSm90INS1_25CollectiveMainloopFwdSm90ILi2EN4cute5tupleIJNS5_1CILi1EEES8_S8_EEENS6_IJNS7_ILi128EEENS7_ILi96EEENS7_ILi64EEEEEELi256ENS_6half_tEfNS_4arch4Sm90ELb0ELb0ELb0ELb1ELb0ELb1ELb0ELb1ELb0ELb0ELb0ELb0EEENS1_21CollectiveEpilogueFwdINS6_IJSA_NS7_ILi256EEESB_EEES9_SE_SG_Li256ELb1ELb0ELb0ELb0EEENS1_36VarlenDynamicPersistentTileSchedulerILi128ELi96ELi256ELi32ELb0ELb0ELb1ELb0ELb1ELb1EEEEEEEEEvNT_6ParamsE)
        /*0188*/ 	.word	0x00000038


	//----- nvinfo : EIATTR_REGCOUNT
	.align		4
.L_99:
        /*018c*/ 	.byte	0x04, 0x2f
        /*018e*/ 	.short	(.L_101 - .L_100)
	.align		4
.L_100:
        /*0190*/ 	.word	index@(_ZN7cutlass13device_kernelIN5flash11enable_sm90INS1_16FlashAttnFwdSm90INS1_25CollectiveMainloopFwdSm90ILi2EN4cute5tupleIJNS5_1CILi1EEES8_S8_EEENS6_IJNS7_ILi128EEENS7_ILi96EEENS7_ILi64EEEEEELi256ENS_6half_tEfNS_4arch4Sm90ELb0ELb0ELb0ELb1ELb0ELb0ELb0ELb1ELb0ELb0ELb0ELb0EEENS1_21CollectiveEpilogueFwdINS6_IJSA_NS7_ILi256EEESB_EEES9_SE_SG_Li256ELb1ELb0ELb0ELb0EEENS1_36VarlenDynamicPersistentTileSchedulerILi128ELi96ELi256ELi32ELb0ELb0ELb1ELb0ELb1ELb1EEEEEEEEEvNT_6ParamsE)
        /*0194*/ 	.word	0x000000a8


	//----- nvinfo : EIATTR_FRAME_SIZE
	.align		4
.L_101:
        /*0198*/ 	.byte	0x04, 0x11
        /*019a*/ 	.short	(.L_103 - .L_102)
	.align		4
.L_102:
        /*019c*/ 	.word	index@(_ZN7cutlass13device_kernelIN5flash11enable_sm90INS1_16FlashAttnFwdSm90INS1_25CollectiveMainloopFwdSm90ILi2EN4cute5tupleIJNS5_1CILi1EEES8_S8_EEENS6_IJNS7_ILi128EEENS7_ILi96EEENS7_ILi64EEEEEELi256ENS_6half_tEfNS_4arch4Sm90ELb0ELb0ELb0ELb1ELb0ELb0ELb0ELb1ELb0ELb0ELb0ELb0EEENS1_21CollectiveEpilogueFwdINS6_IJSA_NS7_ILi256EEESB_EEES9_SE_SG_Li256ELb1ELb0ELb0ELb0EEENS1_36VarlenDynamicPersistentTileSchedulerILi128ELi96ELi256ELi32ELb0ELb0ELb1ELb0ELb1ELb1EEEEEEEEEvNT_6ParamsE)
        /*01a0*/ 	.word	0x00000030


	//----- nvinfo : EIATTR_REGCOUNT
	.align		4
.L_103:
        /*01a4*/ 	.byte	0x04, 0x2f
        /*01a6*/ 	.short	(.L_105 - .L_104)
	.align		4
.L_104:
        /*01a8*/ 	.word	index@(_ZN7cutlass13device_kernelIN5flash11enable_sm90INS1_16FlashAttnFwdSm90INS1_25CollectiveMainloopFwdSm90ILi2EN4cute5tupleIJNS5_1CILi1EEES8_S8_EEENS6_IJNS7_ILi128EEENS7_ILi96EEENS7_ILi64EEEEEELi256ENS_6half_tEfNS_4arch4Sm90ELb0ELb0ELb0ELb0ELb0ELb0ELb1ELb1ELb0ELb0ELb0ELb0EEENS1_21CollectiveEpilogueFwdINS6_IJSA_NS7_ILi256EEESB_EEES9_SE_SG_Li256ELb0ELb0ELb0ELb0EEENS1_29StaticPersistentTileSchedulerILb0EEEEEEEEEvNT_6ParamsE)
        /*01ac*/ 	.word	0x000000a8


	//----- nvinfo : EIATTR_FRAME_SIZE
	.align		4
.L_105:
        /*01b0*/ 	.byte	0x04, 0x11
        /*01b2*/ 	.short	(.L_107 - .L_106)
	.align		4
.L_106:
        /*01b4*/ 	.word	index@(_ZN7cutlass13device_kernelIN5flash11enable_sm90INS1_16FlashAttnFwdSm90INS1_25CollectiveMainloopFwdSm90ILi2EN4cute5tupleIJNS5_1CILi1EEES8_S8_EEENS6_IJNS7_ILi128EEENS7_ILi96EEENS7_ILi64EEEEEELi256ENS_6half_tEfNS_4arch4Sm90ELb0ELb0ELb0ELb0ELb0ELb0ELb1ELb1ELb0ELb0ELb0ELb0EEENS1_21CollectiveEpilogueFwdINS6_IJSA_NS7_ILi256EEESB_EEES9_SE_SG_Li256ELb0ELb0ELb0ELb0EEENS1_29StaticPersistentTileSchedulerILb0EEEEEEEEEvNT_6ParamsE)
        /*01b8*/ 	.word	0x00000020


	//----- nvinfo : EIATTR_REGCOUNT
	.align		4
.L_107:
        /*01bc*/ 	.byte	0x04, 0x2f
        /*01be*/ 	.short	(.L_109 - .L_108)
	.align		4
.L_108:
        /*01c0*/ 	.word	index@(_ZN7cutlass13device_kernelIN5flash11enable_sm90INS1_16FlashAttnFwdSm90INS1_25CollectiveMainloopFwdSm90ILi2EN4cute5tupleIJNS5_1CILi1EEES8_S8_EEENS6_IJNS7_ILi128EEENS7_ILi96EEENS7_ILi64EEEEEELi256ENS_6half_tEfNS_4arch4Sm90ELb0ELb0ELb0ELb0ELb0ELb0ELb0ELb1ELb0ELb0ELb0ELb0EEENS1_21CollectiveEpilogueFwdINS6_IJSA_NS7_ILi256EEESB_EEES9_SE_SG_Li256ELb0ELb0ELb0ELb0EEENS1_29StaticPersistentTileSchedulerILb0EEEEEEEEEvNT_6ParamsE)
        /*01c4*/ 	.word	0x000000a8


	//----- nvinfo : EIATTR_FRAME_SIZE
	.align		4
.L_109:
        /*01c8*/ 	.byte	0x04, 0x11
        /*01ca*/ 	.short	(.L_111 - .L_110)
	.align		4
.L_110:
        /*01cc*/ 	.word	index@(_ZN7cutlass13device_kernelIN5flash11enable_sm90INS1_16FlashAttnFwdSm90INS1_25CollectiveMainloopFwdSm90ILi2EN4cute5tupleIJNS5_1CILi1EEES8_S8_EEENS6_IJNS7_ILi128EEENS7_ILi96EEENS7_ILi64EEEEEELi256ENS_6half_tEfNS_4arch4Sm90ELb0ELb0ELb0ELb0ELb0ELb0ELb0ELb1ELb0ELb0ELb0ELb0EEENS1_21CollectiveEpilogueFwdINS6_IJSA_NS7_ILi256EEESB_EEES9_SE_SG_Li256ELb0ELb0ELb0ELb0EEENS1_29StaticPersistentTileSchedulerILb0EEEEEEEEEvNT_6ParamsE)
        /*01d0*/ 	.word	0x00000020


	//----- nvinfo : EIATTR_REGCOUNT
	.align		4
.L_111:
        /*01d4*/ 	.byte	0x04, 0x2f
        /*01d6*/ 	.short	(.L_113 - .L_112)
	.align		4
.L_112:
        /*01d8*/ 	.word	index@(_ZN7cutlass13device_kernelIN5flash11enable_sm90INS1_16FlashAttnFwdSm90INS1_25CollectiveMainloopFwdSm90ILi2EN4cute5tupleIJNS5_1CILi1EEES8_S8_EEENS6_IJNS7_ILi64EEESA_SA_EEELi512ENS_6half_tEfNS_4arch4Sm90ELb1ELb0ELb0ELb1ELb0ELb1ELb1ELb0ELb0ELb0ELb0ELb0EEENS1_21CollectiveEpilogueFwdINS6_IJSA_NS7_ILi512EEESA_EEES9_SC_SE_Li256ELb1ELb0ELb0ELb0EEENS1_36VarlenDynamicPersistentTileSchedulerILi64ELi64ELi256ELi32ELb0ELb0ELb1ELb1ELb1ELb1EEEEEEEEEvNT_6ParamsE)
        /*01dc*/ 	.word	0x000000a8


	//----- nvinfo : EIATTR_FRAME_SIZE
	.align		4
.L_113:
        /*01e0*/ 	.byte	0x04, 0x11
        /*01e2*/ 	.short	(.L_115 - .L_114)
	.align		4
.L_114:
        /*01e4*/ 	.word	index@(_ZN7cutlass13device_kernelIN5flash11enable_sm90INS1_16FlashAttnFwdSm90INS1_25CollectiveMainloopFwdSm90ILi2EN4cute5tupleIJNS5_1CILi1EEES8_S8_EEENS6_IJNS7_ILi64EEESA_SA_EEELi512ENS_6half_tEfNS_4arch4Sm90ELb1ELb0ELb0ELb1ELb0ELb1ELb1ELb0ELb0ELb0ELb0ELb0EEENS1_21CollectiveEpilogueFwdINS6_IJSA_NS7_ILi512EEESA_EEES9_SC_SE_Li256ELb1ELb0ELb0ELb0EEENS1_36VarlenDynamicPersistentTileSchedulerILi64ELi64ELi256ELi32ELb0ELb0ELb1ELb1ELb1ELb1EEEEEEEEEvNT_6ParamsE)
        /*01e8*/ 	.word	0x00000038


	//----- nvinfo : EIATTR_REGCOUNT
	.align		4
.L_115:
        /*01ec*/ 	.byte	0x04, 0x2f
        /*01ee*/ 	.short	(.L_117 - .L_116)
	.align		4
.L_116:
        /*01f0*/ 	.word	index@(_ZN7cutlass13device_kernelIN5flash11enable_sm90INS1_16FlashAttnFwdSm90INS1_25CollectiveMainloopFwdSm90ILi2EN4cute5tupleIJNS5_1CILi1EEES8_S8_EEENS6_IJNS7_ILi64EEESA_SA_EEELi512ENS_6half_tEfNS_4arch4Sm90ELb1ELb0ELb0ELb1ELb0ELb0ELb1ELb0ELb0ELb0ELb0ELb0EEENS1_21CollectiveEpilogueFwdINS6_IJSA_NS7_ILi512EEESA_EEES9_SC_SE_Li256ELb1ELb0ELb0ELb0EEENS1_36VarlenDynamicPersistentTileSchedulerILi64ELi64ELi256ELi32ELb0ELb0ELb1ELb1ELb1ELb1EEEEEEEEEvNT_6ParamsE)
        /*01f4*/ 	.word	0x000000a8


	//----- nvinfo : EIATTR_FRAME_SIZE
	.align		4
.L_117:
        /*01f8*/ 	.byte	0x04, 0x11
        /*01fa*/ 	.short	(.L_119 - .L_118)
	.align		4
.L_118:
        /*01fc*/ 	.word	index@(_ZN7cutlass13device_kernelIN5flash11enable_sm90INS1_16FlashAttnFwdSm90INS1_25CollectiveMainloopFwdSm90ILi2EN4cute5tupleIJNS5_1CILi1EEES8_S8_EEENS6_IJNS7_ILi64EEESA_SA_EEELi512ENS_6half_tEfNS_4arch4Sm90ELb1ELb0ELb0ELb1ELb0ELb0ELb1ELb0ELb0ELb0ELb0ELb0EEENS1_21CollectiveEpilogueFwdINS6_IJSA_NS7_ILi512EEESA_EEES9_SC_SE_Li256ELb1ELb0ELb0ELb0EEENS1_36VarlenDynamicPersistentTileSchedulerILi64ELi64ELi256ELi32ELb0ELb0ELb1ELb1ELb1ELb1EEEEEEEEEvNT_6ParamsE)
        /*0200*/ 	.word	0x00000030


	//----- nvinfo : EIATTR_REGCOUNT
	.align		4
.L_119:
        /*0204*/ 	.byte	0x04, 0x2f
        /*0206*/ 	.short	(.L_121 - .L_120)
	.align		4
.L_120:
        /*0208*/ 	.word	index@(_ZN7cutlass13device_kernelIN5flash11enable_sm90INS1_16FlashAttnFwdSm90INS1_25CollectiveMainloopFwdSm90ILi2EN4cute5tupleIJNS5_1CILi1EEES8_S8_EEENS6_IJNS7_ILi64EEESA_SA_EEELi512ENS_6half_tEfNS_4arch4Sm90ELb1ELb0ELb0ELb1ELb0ELb1ELb0ELb0ELb0ELb0ELb0ELb0EEENS1_21CollectiveEpilogueFwdINS6_IJSA_NS7_ILi512EEESA_EEES9_SC_SE_Li256ELb1ELb0ELb0ELb0EEENS1_36VarlenDynamicPersistentTileSchedulerILi64ELi64ELi256ELi32ELb0ELb0ELb1ELb1ELb1ELb1EEEEEEEEEvNT_6ParamsE)
        /*020c*/ 	.word	0x000000a8


	//----- nvinfo : EIATTR_FRAME_SIZE
	.align		4
.L_121:
        /*0210*/ 	.byte	0x04, 0x11
        /*0212*/ 	.short	(.L_123 - .L_122)
	.align		4
.L_122:
        /*0214*/ 	.word	index@(_ZN7cutlass13device_kernelIN5flash11enable_sm90INS1_16FlashAttnFwdSm90INS1_25CollectiveMainloopFwdSm90ILi2EN4cute5tupleIJNS5_1CILi1EEES8_S8_EEENS6_IJNS7_ILi64EEESA_SA_EEELi512ENS_6half_tEfNS_4arch4Sm90ELb1ELb0ELb0ELb1ELb0ELb1ELb0ELb0ELb0ELb0ELb0ELb0EEENS1_21CollectiveEpilogueFwdINS6_IJSA_NS7_ILi512EEESA_EEES9_SC_SE_Li256ELb1ELb0ELb0ELb0EEENS1_36VarlenDynamicPersistentTileSchedulerILi64ELi64ELi256ELi32ELb0ELb0ELb1ELb1ELb1ELb1EEEEEEEEEvNT_6ParamsE)
        /*0218*/ 	.word	0x00000038


	//----- nvinfo : EIATTR_REGCOUNT
	.align		4
.L_123:
        /*021c*/ 	.byte	0x04, 0x2f
        /*021e*/ 	.short	(.L_125 - .L_124)
	.align		4
.L_124:
        /*0220*/ 	.word	index@(_ZN7cutlass13device_kernelIN5flash11enable_sm90INS1_16FlashAttnFwdSm90INS1_25CollectiveMainloopFwdSm90ILi2EN4cute5tupleIJNS5_1CILi1EEES8_S8_EEENS6_IJNS7_ILi64EEESA_SA_EEELi512ENS_6half_tEfNS_4arch4Sm90ELb1ELb0ELb0ELb1ELb0ELb0ELb0ELb0ELb0ELb0ELb0ELb0EEENS1_21CollectiveEpilogueFwdINS6_IJSA_NS7_ILi512EEESA_EEES9_SC_SE_Li256ELb1ELb0ELb0ELb0EEENS1_36VarlenDynamicPersistentTileSchedulerILi64ELi64ELi256ELi32ELb0ELb0ELb1ELb1ELb1ELb1EEEEEEEEEvNT_6ParamsE)
        /*0224*/ 	.word	0x000000a8


	//----- nvinfo : EIATTR_FRAME_SIZE
	.align		4
.L_125:
        /*0228*/ 	.byte	0x04, 0x11
        /*022a*/ 	.short	(.L_127 - .L_126)
	.align		4
.L_126:
        /*022c*/ 	.word	index@(_ZN7cutlass13device_kernelIN5flash11enable_sm90INS1_16FlashAttnFwdSm90INS1_25CollectiveMainloopFwdSm90ILi2EN4cute5tupleIJNS5_1CILi1EEES8_S8_EEENS6_IJNS7_ILi64EEESA_SA_EEELi512ENS_6half_tEfNS_4arch4Sm90ELb1ELb0ELb0ELb1ELb0ELb0ELb0ELb0ELb0ELb0ELb0ELb0EEENS1_21CollectiveEpilogueFwdINS6_IJSA_NS7_ILi512EEESA_EEES9_SC_SE_Li256ELb1ELb0ELb0ELb0EEENS1_36VarlenDynamicPersistentTileSchedulerILi64ELi64ELi256ELi32ELb0ELb0ELb1ELb1ELb1ELb1EEEEEEEEEvNT_6ParamsE)
        /*0230*/ 	.word	0x00000028


	//----- nvinfo : EIATTR_REGCOUNT
	.align		4
.L_127:
        /*0234*/ 	.byte	0x04, 0x2f
        /*0236*/ 	.short	(.L_129 - .L_128)
	.align		4
.L_128:
        /*0238*/ 	.word	index@(_ZN7cutlass13device_kernelIN5flash11enable_sm90INS1_16FlashAttnFwdSm90INS1_25CollectiveMainloopFwdSm90ILi2EN4cute5tupleIJNS5_1CILi1EEES8_S8_EEENS6_IJNS7_ILi64EEESA_SA_EEELi512ENS_6half_tEfNS_4arch4Sm90ELb1ELb0ELb0ELb0ELb0ELb0ELb1ELb0ELb0ELb0ELb0ELb0EEENS1_21CollectiveEpilogueFwdINS6_IJSA_NS7_ILi512EEESA_EEES9_SC_SE_Li256ELb0ELb0ELb0ELb0EEENS1_30DynamicPersistentTileSchedulerILi256ELi32ELb0ELb0ELb1EEEEEEEEEvNT_6ParamsE)
        /*023c*/ 	.word	0x000000a8


	//----- nvinfo : EIATTR_FRAME_SIZE
	.align		4
.L_129:
        /*0240*/ 	.byte	0x04, 0x11
        /*0242*/ 	.short	(.L_131 - .L_130)
	.align		4
.L_130:
        /*0244*/ 	.word	index@(_ZN7cutlass13device_kernelIN5flash11enable_sm90INS1_16FlashAttnFwdSm90INS1_25CollectiveMainloopFwdSm90ILi2EN4cute5tupleIJNS5_1CILi1EEES8_S8_EEENS6_IJNS7_ILi64EEESA_SA_EEELi512ENS_6half_tEfNS_4arch4Sm90ELb1ELb0ELb0ELb0ELb0ELb0ELb1ELb0ELb0ELb0ELb0ELb0EEENS1_21CollectiveEpilogueFwdINS6_IJSA_NS7_ILi512EEESA_EEES9_SC_SE_Li256ELb0ELb0ELb0ELb0EEENS1_30DynamicPersistentTileSchedulerILi256ELi32ELb0ELb0ELb1EEEEEEEEEvNT_6ParamsE)
        /*0248*/ 	.word	0x00000008


	//----- nvinfo : EIATTR_REGCOUNT
	.align		4
.L_131:
        /*024c*/ 	.byte	0x04, 0x2f
        /*024e*/ 	.short	(.L_133 - .L_132)
	.align		4
.L_132:
        /*0250*/ 	.word	index@(_ZN7cutlass13device_kernelIN5flash11enable_sm90INS1_16FlashAttnFwdSm90INS1_25CollectiveMainloopFwdSm90ILi2EN4cute5tupleIJNS5_1CILi1EEES8_S8_EEENS6_IJNS7_ILi64EEESA_SA_EEELi512ENS_6half_tEfNS_4arch4Sm90ELb1ELb0ELb0ELb0ELb0ELb0ELb0ELb0ELb0ELb0ELb0ELb0EEENS1_21CollectiveEpilogueFwdINS6_IJSA_NS7_ILi512EEESA_EEES9_SC_SE_Li256ELb0ELb0ELb0ELb0EEENS1_30DynamicPersistentTileSchedulerILi256ELi32ELb0ELb0ELb1EEEEEEEEEvNT_6ParamsE)
        /*0254*/ 	.word	0x000000a8


	//----- nvinfo : EIATTR_FRAME_SIZE
	.align		4
.L_133:
        /*0258*/ 	.byte	0x04, 0x11
        /*025a*/ 	.short	(.L_135 - .L_134)
	.align		4
.L_134:
        /*025c*/ 	.word	index@(_ZN7cutlass13device_kernelIN5flash11enable_sm90INS1_16FlashAttnFwdSm90INS1_25CollectiveMainloopFwdSm90ILi2EN4cute5tupleIJNS5_1CILi1EEES8_S8_EEENS6_IJNS7_ILi64EEESA_SA_EEELi512ENS_6half_tEfNS_4arch4Sm90ELb1ELb0ELb0ELb0ELb0ELb0ELb0ELb0ELb0ELb0ELb0ELb0EEENS1_21CollectiveEpilogueFwdINS6_IJSA_NS7_ILi512EEESA_EEES9_SC_SE_Li256ELb0ELb0ELb0ELb0EEENS1_30DynamicPersistentTileSchedulerILi256ELi32ELb0ELb0ELb1EEEEEEEEEvNT_6ParamsE)
        /*0260*/ 	.word	0x00000000


	//----- nvinfo : EIATTR_REGCOUNT
	.align		4
.L_135:
        /*0264*/ 	.byte	0x04, 0x2f
        /*0266*/ 	.short	(.L_137 - .L_136)
	.align		4
.L_136:
        /*0268*/ 	.word	index@(_ZN7cutlass13device_kernelIN5flash11enable_sm90INS1_16FlashAttnFwdSm90INS1_25CollectiveMainloopFwdSm90ILi2EN4cute5tupleIJNS5_1CILi1EEES8_S8_EEENS6_IJNS7_ILi64EEESA_SA_EEELi512ENS_6half_tEfNS_4arch4Sm90ELb0ELb1ELb0ELb1ELb0ELb1ELb1ELb0ELb0ELb0ELb0ELb0EEENS1_21CollectiveEpilogueFwdINS6_IJSA_NS7_ILi512EEESA_EEES9_SC_SE_Li256ELb1ELb0ELb0ELb0EEENS1_36VarlenDynamicPersistentTileSchedulerILi64ELi64ELi256ELi32ELb0ELb0ELb1ELb1ELb0ELb1EEEEEEEEEvNT_6ParamsE)
        /*026c*/ 	.word	0x000000a8


	//----- nvinfo : EIATTR_FRAME_SIZE
	.align		4
.L_137:
        /*0270*/ 	.byte	0x04, 0x11
        /*0272*/ 	.short	(.L_139 - .L_138)
	.align		4
.L_138:
        /*0274*/ 	.word	index@(_ZN7cutlass13device_kernelIN5flash11enable_sm90INS1_16FlashAttnFwdSm90INS1_25CollectiveMainloopFwdSm90ILi2EN4cute5tupleIJNS5_1CILi1EEES8_S8_EEENS6_IJNS7_ILi64EEESA_SA_EEELi512ENS_6half_tEfNS_4arch4Sm90ELb0ELb1ELb0ELb1ELb0ELb1ELb1ELb0ELb0ELb0ELb0ELb0EEENS1_21CollectiveEpilogueFwdINS6_IJSA_NS7_ILi512EEESA_EEES9_SC_SE_Li256ELb1ELb0ELb0ELb0EEENS1_36VarlenDynamicPersistentTileSchedulerILi64ELi64ELi256ELi32ELb0ELb0ELb1ELb1ELb0ELb1EEEEEEEEEvNT_6ParamsE)
        /*0278*/ 	.word	0x00000038


	//----- nvinfo : EIATTR_REGCOUNT
	.align		4
.L_139:
        /*027c*/ 	.byte	0x04, 0x2f
        /*027e*/ 	.short	(.L_141 - .L_140)
	.align		4
.L_140:
        /*0280*/ 	.word	index@(_ZN7cutlass13device_kernelIN5flash11enable_sm90INS1_16FlashAttnFwdSm90INS1_25CollectiveMainloopFwdSm90ILi2EN4cute5tupleIJNS5_1CILi1EEES8_S8_EEENS6_IJNS7_ILi64EEESA_SA_EEELi512ENS_6half_tEfNS_4arch4Sm90ELb0ELb1ELb0ELb1ELb0ELb0ELb1ELb0ELb0ELb0ELb0ELb0EEENS1_21CollectiveEpilogueFwdINS6_IJSA_NS7_ILi512EEESA_EEES9_SC_SE_Li256ELb1ELb0ELb0ELb0EEENS1_36VarlenDynamicPersistentTileSchedulerILi64ELi64ELi256ELi32ELb0ELb0ELb1ELb1ELb0ELb1EEEEEEEEEvNT_6ParamsE)
        /*0284*/ 	.word	0x000000a8


	//----- nvinfo : EIATTR_FRAME_SIZE
	.align		4
.L_141:
        /*0288*/ 	.byte	0x04, 0x11
        /*028a*/ 	.short	(.L_143 - .L_142)
	.align		4
.L_142:
        /*028c*/ 	.word	index@(_ZN7cutlass13device_kernelIN5flash11enable_sm90INS1_16FlashAttnFwdSm90INS1_25CollectiveMainloopFwdSm90ILi2EN4cute5tupleIJNS5_1CILi1EEES8_S8_EEENS6_IJNS7_ILi64EEESA_SA_EEELi512ENS_6half_tEfNS_4arch4Sm90ELb0ELb1ELb0ELb1ELb0ELb0ELb1ELb0ELb0ELb0ELb0ELb0EEENS1_21CollectiveEpilogueFwdINS6_IJSA_NS7_ILi512EEESA_EEES9_SC_SE_Li256ELb1ELb0ELb0ELb0EEENS1_36VarlenDynamicPersistentTileSchedulerILi64ELi64ELi256ELi32ELb0ELb0ELb1ELb1ELb0ELb1EEEEEEEEEvNT_6ParamsE)
        /*0290*/ 	.word	0x00000028


	//----- nvinfo : EIATTR_REGCOUNT
	.align		4
.L_143:
        /*0294*/ 	.byte	0x04, 0x2f
        /*0296*/ 	.short	(.L_145 - .L_144)
	.align		4
.L_144:
        /*0298*/ 	.word	index@(_ZN7cutlass13device_kernelIN5flash11enable_sm90INS1_16FlashAttnFwdSm90INS1_25CollectiveMainloopFwdSm90ILi2EN4cute5tupleIJNS5_1CILi1EEES8_S8_EEENS6_IJNS7_ILi64EEESA_SA_EEELi512ENS_6half_tEfNS_4arch4Sm90ELb0ELb1ELb0ELb1ELb0ELb1ELb0ELb0ELb0ELb0ELb0ELb0EEENS1_21CollectiveEpilogueFwdINS6_IJSA_NS7_ILi512EEESA_EEES9_SC_SE_Li256ELb1ELb0ELb0ELb0EEENS1_36VarlenDynamicPersistentTileSchedulerILi64ELi64ELi256ELi32ELb0ELb0ELb1ELb1ELb0ELb1EEEEEEEEEvNT_6ParamsE)
        /*029c*/ 	.word	0x000000a8


	//----- nvinfo : EIATTR_FRAME_SIZE
	.align		4
.L_145:
        /*02a0*/ 	.byte	0x04, 0x11
        /*02a2*/ 	.short	(.L_147 - .L_146)
	.align		4
.L_146:
        /*02a4*/ 	.word	index@(_ZN7cutlass13device_kernelIN5flash11enable_sm90INS1_16FlashAttnFwdSm90INS1_25CollectiveMainloopFwdSm90ILi2EN4cute5tupleIJNS5_1CILi1EEES8_S8_EEENS6_IJNS7_ILi64EEESA_SA_EEELi512ENS_6half_tEfNS_4arch4Sm90ELb0ELb1ELb0ELb1ELb0ELb1ELb0ELb0ELb0ELb0ELb0ELb0EEENS1_21CollectiveEpilogueFwdINS6_IJSA_NS7_ILi512EEESA_EEES9_SC_SE_Li256ELb1ELb0ELb0ELb0EEENS1_36VarlenDynamicPersistentTileSchedulerILi64ELi64ELi256ELi32ELb0ELb0ELb1ELb1ELb0ELb1EEEEEEEEEvNT_6ParamsE)
        /*02a8*/ 	.word	0x00000028


	//----- nvinfo : EIATTR_REGCOUNT
	.align		4
.L_147:
        /*02ac*/ 	.byte	0x04, 0x2f
        /*02ae*/ 	.short	(.L_149 - .L_148)
	.align		4
.L_148:
        /*02b0*/ 	.word	index@(_ZN7cutlass13device_kernelIN5flash11enable_sm90INS1_16FlashAttnFwdSm90INS1_25CollectiveMainloopFwdSm90ILi2EN4cute5tupleIJNS5_1CILi1EEES8_S8_EEENS6_IJNS7_ILi64EEESA_SA_EEELi512ENS_6half_tEfNS_4arch4Sm90ELb0ELb1ELb0ELb1ELb0ELb0ELb0ELb0ELb0ELb0ELb0ELb0EEENS1_21CollectiveEpilogueFwdINS6_IJSA_NS7_ILi512EEESA_EEES9_SC_SE_Li256ELb1ELb0ELb0ELb0EEENS1_36VarlenDynamicPersistentTileSchedulerILi64ELi64ELi256ELi32ELb0ELb0ELb1ELb1ELb0ELb1EEEEEEEEEvNT_6ParamsE)
        /*02b4*/ 	.word	0x000000a8


	//----- nvinfo : EIATTR_FRAME_SIZE
	.align		4
.L_149:
        /*02b8*/ 	.byte	0x04, 0x11
        /*02ba*/ 	.short	(.L_151 - .L_150)
	.align		4
.L_150:
        /*02bc*/ 	.word	index@(_ZN7cutlass13device_kernelIN5flash11enable_sm90INS1_16FlashAttnFwdSm90INS1_25CollectiveMainloopFwdSm90ILi2EN4cute5tupleIJNS5_1CILi1EEES8_S8_EEENS6_IJNS7_ILi64EEESA_SA_EEELi512ENS_6half_tEfNS_4arch4Sm90ELb0ELb1ELb0ELb1ELb0ELb0ELb0ELb0ELb0ELb0ELb0ELb0EEENS1_21CollectiveEpilogueFwdINS6_IJSA_NS7_ILi512EEESA_EEES9_SC_SE_Li256ELb1ELb0ELb0ELb0EEENS1_36VarlenDynamicPersistentTileSchedulerILi64ELi64ELi256ELi32ELb0ELb0ELb1ELb1ELb0ELb1EEEEEEEEEvNT_6ParamsE)
        /*02c0*/ 	.word	0x00000020


	//----- nvinfo : EIATTR_REGCOUNT
	.align		4
.L_151:
        /*02c4*/ 	.byte	0x04, 0x2f
        /*02c6*/ 	.short	(.L_153 - .L_152)
	.align		4
.L_152:
        /*02c8*/ 	.word	index@(_ZN7cutlass13device_kernelIN5flash11enable_sm90INS1_16FlashAttnFwdSm90INS1_25CollectiveMainloopFwdSm90ILi2EN4cute5tupleIJNS5_1CILi1EEES8_S8_EEENS6_IJNS7_ILi64EEESA_SA_EEELi512ENS_6half_tEfNS_4arch4Sm90ELb0ELb1ELb0ELb0ELb0ELb0ELb1ELb0ELb0ELb0ELb0ELb0EEENS1_21CollectiveEpilogueFwdINS6_IJSA_NS7_ILi512EEESA_EEES9_SC_SE_Li256ELb0ELb0ELb0ELb0EEENS1_30DynamicPersistentTileSchedulerILi256ELi32ELb0ELb0ELb1EEEEEEEEEvNT_6ParamsE)
        /*02cc*/ 	.word	0x000000a8


	//----- nvinfo : EIATTR_FRAME_SIZE
	.align		4
.L_153:
        /*02d0*/ 	.byte	0x04, 0x11
        /*02d2*/ 	.short	(.L_155 - .L_154)
	.align		4
.L_154:
        /*02d4*/ 	.word	index@(_ZN7cutlass13device_kernelIN5flash11enable_sm90INS1_16FlashAttnFwdSm90INS1_25CollectiveMainloopFwdSm90ILi2EN4cute5tupleIJNS5_1CILi1EEES8_S8_EEENS6_IJNS7_ILi64EEESA_SA_EEELi512ENS_6half_tEfNS_4arch4Sm90ELb0ELb1ELb0ELb0ELb0ELb0ELb1ELb0ELb0ELb0ELb0ELb0EEENS1_21CollectiveEpilogueFwdINS6_IJSA_NS7_ILi512EEESA_EEES9_SC_SE_Li256ELb0ELb0ELb0ELb0EEENS1_30DynamicPersistentTileSchedulerILi256ELi32ELb0ELb0ELb1EEEEEEEEEvNT_6ParamsE)
        /*02d8*/ 	.word	0x00000008


	//----- nvinfo : EIATTR_REGCOUNT
	.align		4
.L_155:
        /*02dc*/ 	.byte	0x04, 0x2f
        /*02de*/ 	.short	(.L_157 - .L_156)
	.align		4
.L_156:
        /*02e0*/ 	.word	index@(_ZN7cutlass13device_kernelIN5flash11enable_sm90INS1_16FlashAttnFwdSm90INS1_25CollectiveMainloopFwdSm90ILi2EN4cute5tupleIJNS5_1CILi1EEES8_S8_EEENS6_IJNS7_ILi64EEESA_SA_EEELi512ENS_6half_tEfNS_4arch4Sm90ELb0ELb1ELb0ELb0ELb0ELb0ELb0ELb0ELb0ELb0ELb0ELb0EEENS1_21CollectiveEpilogueFwdINS6_IJSA_NS7_ILi512EEESA_EEES9_SC_SE_Li256ELb0ELb0ELb0ELb0EEENS1_30DynamicPersistentTileSchedulerILi256ELi32ELb0ELb0ELb1EEEEEEEEEvNT_6ParamsE)
        /*02e4*/ 	.word	0x000000a8


	//----- nvinfo : EIATTR_FRAME_SIZE
	.align		4
.L_157:
        /*02e8*/ 	.byte	0x04, 0x11
        /*02ea*/ 	.short	(.L_159 - .L_158)
	.align		4
.L_158:
        /*02ec*/ 	.word	index@(_ZN7cutlass13device_kernelIN5flash11enable_sm90INS1_16FlashAttnFwdSm90INS1_25CollectiveMainloopFwdSm90ILi2EN4cute5tupleIJNS5_1CILi1EEES8_S8_EEENS6_IJNS7_ILi64EEESA_SA_EEELi512ENS_6half_tEfNS_4arch4Sm90ELb0ELb1ELb0ELb0ELb0ELb0ELb0ELb0ELb0ELb0ELb0ELb0EEENS1_21CollectiveEpilogueFwdINS6_IJSA_NS7_ILi512EEESA_EEES9_SC_SE_Li256ELb0ELb0ELb0ELb0EEENS1_30DynamicPersistentTileSchedulerILi256ELi32ELb0ELb0ELb1EEEEEEEEEvNT_6ParamsE)
        /*02f0*/ 	.word	0x00000000


	//----- nvinfo : EIATTR_REGCOUNT
	.align		4
.L_159:
        /*02f4*/ 	.byte	0x04, 0x2f
        /*02f6*/ 	.short	(.L_161 - .L_160)
	.align		4
.L_160:
        /*02f8*/ 	.word	index@(_ZN7cutlass13device_kernelIN5flash11enable_sm90INS1_16FlashAttnFwdSm90INS1_25CollectiveMainloopFwdSm90ILi2EN4cute5tupleIJNS5_1CILi1EEES8_S8_EEENS6_IJNS7_ILi64EEESA_SA_EEELi512ENS_6half_tEfNS_4arch4Sm90ELb0ELb0ELb0ELb1ELb0ELb1ELb1ELb0ELb0ELb0ELb0ELb0EEENS1_21CollectiveEpilogueFwdINS6_IJSA_NS7_ILi512EEESA_EEES9_SC_SE_Li256ELb1ELb0ELb0ELb0EEENS1_36VarlenDynamicPersistentTileSchedulerILi64ELi64ELi256ELi32ELb0ELb0ELb1ELb0ELb1ELb1EEEEEEEEEvNT_6ParamsE)
        /*02fc*/ 	.word	0x000000a8


	//----- nvinfo : EIATTR_FRAME_SIZE
	.align		4
.L_161:
        /*0300*/ 	.byte	0x04, 0x11
        /*0302*/ 	.short	(.L_163 - .L_162)
	.align		4
.L_162:
        /*0304*/ 	.word	index@(_ZN7cutlass13device_kernelIN5flash11enable_sm90INS1_16FlashAttnFwdSm90INS1_25CollectiveMainloopFwdSm90ILi2EN4cute5tupleIJNS5_1CILi1EEES8_S8_EEENS6_IJNS7_ILi64EEESA_SA_EEELi512ENS_6half_tEfNS_4arch4Sm90ELb0ELb0ELb0ELb1ELb0ELb1ELb1ELb0ELb0ELb0ELb0ELb0EEENS1_21CollectiveEpilogueFwdINS6_IJSA_NS7_ILi512EEESA_EEES9_SC_SE_Li256ELb1ELb0ELb0ELb0EEENS1_36VarlenDynamicPersistentTileSchedulerILi64ELi64ELi256ELi32ELb0ELb0ELb1ELb0ELb1ELb1EEEEEEEEEvNT_6ParamsE)
        /*0308*/ 	.word	0x00000040


	//----- nvinfo : EIATTR_REGCOUNT
	.align		4
.L_163:
        /*030c*/ 	.byte	0x04, 0x2f
        /*030e*/ 	.short	(.L_165 - .L_164)
	.align		4
.L_164:
        /*0310*/ 	.word	index@(_ZN7cutlass13device_kernelIN5flash11enable_sm90INS1_16FlashAttnFwdSm90INS1_25CollectiveMainloopFwdSm90ILi2EN4cute5tupleIJNS5_1CILi1EEES8_S8_EEENS6_IJNS7_ILi64EEESA_SA_EEELi512ENS_6half_tEfNS_4arch4Sm90ELb0ELb0ELb0ELb1ELb0ELb0ELb1ELb0ELb0ELb0ELb0ELb0EEENS1_21CollectiveEpilogueFwdINS6_IJSA_NS7_ILi512EEESA_EEES9_SC_SE_Li256ELb1ELb0ELb0ELb0EEENS1_36VarlenDynamicPersistentTileSchedulerILi64ELi64ELi256ELi32ELb0ELb0ELb1ELb0ELb1ELb1EEEEEEEEEvNT_6ParamsE)
        /*0314*/ 	.word	0x000000a8


	//----- nvinfo : EIATTR_FRAME_SIZE
	.align		4
.L_165:
        /*0318*/ 	.byte	0x04, 0x11
        /*031a*/ 	.short	(.L_167 - .L_166)
	.align		4
.L_166:
        /*031c*/ 	.word	index@(_ZN7cutlass13device_kernelIN5flash11enable_sm90INS1_16FlashAttnFwdSm90INS1_25CollectiveMainloopFwdSm90ILi2EN4cute5tupleIJNS5_1CILi1EEES8_S8_EEENS6_IJNS7_ILi64EEESA_SA_EEELi512ENS_6half_tEfNS_4arch4Sm90ELb0ELb0ELb0ELb1ELb0ELb0ELb1ELb0ELb0ELb0ELb0ELb0EEENS1_21CollectiveEpilogueFwdINS6_IJSA_NS7_ILi512EEESA_EEES9_SC_SE_Li256ELb1ELb0ELb0ELb0EEENS1_36VarlenDynamicPersistentTileSchedulerILi64ELi64ELi256ELi32ELb0ELb0ELb1ELb0ELb1ELb1EEEEEEEEEvNT_6ParamsE)
        /*0320*/ 	.word	0x00000038


	//----- nvinfo : EIATTR_REGCOUNT
	.align		4
.L_167:
        /*0324*/ 	.byte	0x04, 0x2f
        /*0326*/ 	.short	(.L_169 - .L_168)
	.align		4
.L_168:
        /*0328*/ 	.word	index@(_ZN7cutlass13device_kernelIN5flash11enable_sm90INS1_16FlashAttnFwdSm90INS1_25CollectiveMainloopFwdSm90ILi2EN4cute5tupleIJNS5_1CILi1EEES8_S8_EEENS6_IJNS7_ILi64EEESA_SA_EEELi512ENS_6half_tEfNS_4arch4Sm90ELb0ELb0ELb0ELb1ELb0ELb1ELb0ELb0ELb0ELb0ELb0ELb0EEENS1_21CollectiveEpilogueFwdINS6_IJSA_NS7_ILi512EEESA_EEES9_SC_SE_Li256ELb1ELb0ELb0ELb0EEENS1_36VarlenDynamicPersistentTileSchedulerILi64ELi64ELi256ELi32ELb0ELb0ELb1ELb0ELb1ELb1EEEEEEEEEvNT_6ParamsE)
        /*032c*/ 	.word	0x000000a8


	//----- nvinfo : EIATTR_FRAME_SIZE
	.align		4
.L_169:
        /*0330*/ 	.byte	0x04, 0x11
        /*0332*/ 	.short	(.L_171 - .L_170)
	.align		4
.L_170:
        /*0334*/ 	.word	index@(_ZN7cutlass13device_kernelIN5flash11enable_sm90INS1_16FlashAttnFwdSm90INS1_25CollectiveMainloopFwdSm90ILi2EN4cute5tupleIJNS5_1CILi1EEES8_S8_EEENS6_IJNS7_ILi64EEESA_SA_EEELi512ENS_6half_tEfNS_4arch4Sm90ELb0ELb0ELb0ELb1ELb0ELb1ELb0ELb0ELb0ELb0ELb0ELb0EEENS1_21CollectiveEpilogueFwdINS6_IJSA_NS7_ILi512EEESA_EEES9_SC_SE_Li256ELb1ELb0ELb0ELb0EEENS1_36VarlenDynamicPersistentTileSchedulerILi64ELi64ELi256ELi32ELb0ELb0ELb1ELb0ELb1ELb1EEEEEEEEEvNT_6ParamsE)
        /*0338*/ 	.word	0x00000040


	//----- nvinfo : EIATTR_REGCOUNT
	.align		4
.L_171:
        /*033c*/ 	.byte	0x04, 0x2f
        /*033e*/ 	.short	(.L_173 - .L_172)
	.align		4
.L_172:
        /*0340*/ 	.word	index@(_ZN7cutlass13device_kernelIN5flash11enable_sm90INS1_16FlashAttnFwdSm90INS1_25CollectiveMainloopFwdSm90ILi2EN4cute5tupleIJNS5_1CILi1EEES8_S8_EEENS6_IJNS7_ILi64EEESA_SA_EEELi512ENS_6half_tEfNS_4arch4Sm90ELb0ELb0ELb0ELb1ELb0ELb0ELb0ELb0ELb0ELb0ELb0ELb0EEENS1_21CollectiveEpilogueFwdINS6_IJSA_NS7_ILi512EEESA_EEES9_SC_SE_Li256ELb1ELb0ELb0ELb0EEENS1_36VarlenDynamicPersistentTileSchedulerILi64ELi64ELi256ELi32ELb0ELb0ELb1ELb0ELb1ELb1EEEEEEEEEvNT_6ParamsE)
        /*0344*/ 	.word	0x000000a8


	//----- nvinfo : EIATTR_FRAME_SIZE
	.align		4
.L_173:
        /*0348*/ 	.byte	0x04, 0x11
        /*034a*/ 	.short	(.L_175 - .L_174)
	.align		4
.L_174:
        /*034c*/ 	.word	index@(_ZN7cutlass13device_kernelIN5flash11enable_sm90INS1_16FlashAttnFwdSm90INS1_25CollectiveMainloopFwdSm90ILi2EN4cute5tupleIJNS5_1CILi1EEES8_S8_EEENS6_IJNS7_ILi64EEESA_SA_EEELi512ENS_6half_tEfNS_4arch4Sm90ELb0ELb0ELb0ELb1ELb0ELb0ELb0ELb0ELb0ELb0ELb0ELb0EEENS1_21CollectiveEpilogueFwdINS6_IJSA_NS7_ILi512EEESA_EEES9_SC_SE_Li256ELb1ELb0ELb0ELb0EEENS1_36VarlenDynamicPersistentTileSchedulerILi64ELi64ELi256ELi32ELb0ELb0ELb1ELb0ELb1ELb1EEEEEEEEEvNT_6ParamsE)
        /*0350*/ 	.word	0x00000030


	//----- nvinfo : EIATTR_REGCOUNT
	.align		4
.L_175:
        /*0354*/ 	.byte	0x04, 0x2f
        /*0356*/ 	.short	(.L_177 - .L_176)
	.align		4
.L_176:
        /*0358*/ 	.word	index@(_ZN7cutlass13device_kernelIN5flash11enable_sm90INS1_16FlashAttnFwdSm90INS1_25CollectiveMainloopFwdSm90ILi2EN4cute5tupleIJNS5_1CILi1EEES8_S8_EEENS6_IJNS7_ILi64EEESA_SA_EEELi512ENS_6half_tEfNS_4arch4Sm90ELb0ELb0ELb0ELb0ELb0ELb0ELb1ELb0ELb0ELb0ELb0ELb0EEENS1_21CollectiveEpilogueFwdINS6_IJSA_NS7_ILi512EEESA_EEES9_SC_SE_Li256ELb0ELb0ELb0ELb0EEENS1_29StaticPersistentTileSchedulerILb0EEEEEEEEEvNT_6ParamsE)
        /*035c*/ 	.word	0x000000a8


	//----- nvinfo : EIATTR_FRAME_SIZE
	.align		4
.L_177:
        /*0360*/ 	.byte	0x04, 0x11
        /*0362*/ 	.short	(.L_179 - .L_178)
	.align		4
.L_178:
        /*0364*/ 	.word	index@(_ZN7cutlass13device_kernelIN5flash11enable_sm90INS1_16FlashAttnFwdSm90INS1_25CollectiveMainloopFwdSm90ILi2EN4cute5tupleIJNS5_1CILi1EEES8_S8_EEENS6_IJNS7_ILi64EEESA_SA_EEELi512ENS_6half_tEfNS_4arch4Sm90ELb0ELb0ELb0ELb0ELb0ELb0ELb1ELb0ELb0ELb0ELb0ELb0EEENS1_21CollectiveEpilogueFwdINS6_IJSA_NS7_ILi512EEESA_EEES9_SC_SE_Li256ELb0ELb0ELb0ELb0EEENS1_29StaticPersistentTileSchedulerILb0EEEEEEEEEvNT_6ParamsE)
        /*0368*/ 	.word	0x00000020


	//----- nvinfo : EIATTR_REGCOUNT
	.align		4
.L_179:
        /*036c*/ 	.byte	0x04, 0x2f
        /*036e*/ 	.short	(.L_181 - .L_180)
	.align		4
.L_180:
        /*0370*/ 	.word	index@(_ZN7cutlass13device_kernelIN5flash11enable_sm90INS1_16FlashAttnFwdSm90INS1_25CollectiveMainloopFwdSm90ILi2EN4cute5tupleIJNS5_1CILi1EEES8_S8_EEENS6_IJNS7_ILi64EEESA_SA_EEELi512ENS_6half_tEfNS_4arch4Sm90ELb0ELb0ELb0ELb0ELb0ELb0ELb0ELb0ELb0ELb0ELb0ELb0EEENS1_21CollectiveEpilogueFwdINS6_IJSA_NS7_ILi512EEESA_EEES9_SC_SE_Li256ELb0ELb0ELb0ELb0EEENS1_29StaticPersistentTileSchedulerILb0EEEEEEEEEvNT_6ParamsE)
        /*0374*/ 	.word	0x000000a8


	//----- nvinfo : EIATTR_FRAME_SIZE
	.align		4
.L_181:
        /*0378*/ 	.byte	0x04, 0x11
        /*037a*/ 	.short	(.L_183 - .L_182)
	.align		4
.L_182:
        /*037c*/ 	.word	index@(_ZN7cutlass13device_kernelIN5flash11enable_sm90INS1_16FlashAttnFwdSm90INS1_25CollectiveMainloopFwdSm90ILi2EN4cute5tupleIJNS5_1CILi1EEES8_S8_EEENS6_IJNS7_ILi64EEESA_SA_EEELi512ENS_6half_tEfNS_4arch4Sm90ELb0ELb0ELb0ELb0ELb0ELb0ELb0ELb0ELb0ELb0ELb0ELb0EEENS1_21CollectiveEpilogueFwdINS6_IJSA_NS7_ILi512EEESA_EEES9_SC_SE_Li256ELb0ELb0ELb0ELb0EEENS1_29StaticPersistentTileSchedulerILb0EEEEEEEEEvNT_6ParamsE)
        /*0380*/ 	.word	0x00000020


	//----- nvinfo : EIATTR_REGCOUNT
	.align		4
.L_183:
        /*0384*/ 	.byte	0x04, 0x2f
        /*0386*/ 	.short	(.L_185 - .L_184)
	.align		4
.L_184:
        /*0388*/ 	.word	index@(_ZN7cutlass13device_kernelIN5flash11enable_sm90INS1_16FlashAttnFwdSm90INS1_25CollectiveMainloopFwdSm90ILi2EN4cute5tupleIJNS5_1CILi1EEES8_S8_EEENS6_IJNS7_ILi128EEESA_NS7_ILi192EEEEEELi128ENS_6half_tEfNS_4arch4Sm90ELb1ELb0ELb0ELb1ELb0ELb1ELb0ELb1ELb1ELb0ELb0ELb0EEENS1_21CollectiveEpilogueFwdINS6_IJSA_SA_SA_EEES9_SD_SF_Li256ELb1ELb0ELb0ELb0EEENS1_36VarlenDynamicPersistentTileSchedulerILi128ELi128ELi256ELi32ELb0ELb0ELb1ELb1ELb1ELb1EEEEEEEEEvNT_6ParamsE)
        /*038c*/ 	.word	0x000000a8


	//----- nvinfo : EIATTR_FRAME_SIZE
	.align		4
.L_185:
        /*0390*/ 	.byte	0x04, 0x11
        /*0392*/ 	.short	(.L_187 - .L_186)
	.align		4
.L_186:
        /*0394*/ 	.word	index@(_ZN7cutlass13device_kernelIN5flash11enable_sm90INS1_16FlashAttnFwdSm90INS1_25CollectiveMainloopFwdSm90ILi2EN4cute5tupleIJNS5_1CILi1EEES8_S8_EEENS6_IJNS7_ILi128EEESA_NS7_ILi192EEEEEELi128ENS_6half_tEfNS_4arch4Sm90ELb1ELb0ELb0ELb1ELb0ELb1ELb0ELb1ELb1ELb0ELb0ELb0EEENS1_21CollectiveEpilogueFwdINS6_IJSA_SA_SA_EEES9_SD_SF_Li256ELb1ELb0ELb0ELb0EEENS1_36VarlenDynamicPersistentTileSchedulerILi128ELi128ELi256ELi32ELb0ELb0ELb1ELb1ELb1ELb1EEEEEEEEEvNT_6ParamsE)
        /*0398*/ 	.word	0x00000048


	//----- nvinfo : EIATTR_REGCOUNT
	.align		4
.L_187:
        /*039c*/ 	.byte	0x04, 0x2f
        /*039e*/ 	.short	(.L_189 - .L_188)
	.align		4
.L_188:
        /*03a0*/ 	.word	index@(_ZN7cutlass13device_kernelIN5flash11enable_sm90INS1_16FlashAttnFwdSm90INS1_25CollectiveMainloopFwdSm90ILi2EN4cute5tupleIJNS5_1CILi1EEES8_S8_EEENS6_IJNS7_ILi128EEESA_NS7_ILi192EEEEEELi128ENS_6half_tEfNS_4arch4Sm90ELb1ELb0ELb0ELb1ELb0ELb0ELb0ELb1ELb1ELb0ELb0ELb0EEENS1_21CollectiveEpilogueFwdINS6_IJSA_SA_SA_EEES9_SD_SF_Li256ELb1ELb0ELb0ELb0EEENS1_36VarlenDynamicPersistentTileSchedulerILi128ELi128ELi256ELi32ELb0ELb0ELb1ELb1ELb1ELb1EEEEEEEEEvNT_6ParamsE)
        /*03a4*/ 	.word	0x000000a8


	//----- nvinfo : EIATTR_FRAME_SIZE
	.align		4
.L_189:
        /*03a8*/ 	.byte	0x04, 0x11
        /*03aa*/ 	.short	(.L_191 - .L_190)
	.align		4
.L_190:
        /*03ac*/ 	.word	index@(_ZN7cutlass13device_kernelIN5flash11enable_sm90INS1_16FlashAttnFwdSm90INS1_25CollectiveMainloopFwdSm90ILi2EN4cute5tupleIJNS5_1CILi1EEES8_S8_EEENS6_IJNS7_ILi128EEESA_NS7_ILi192EEEEEELi128ENS_6half_tEfNS_4arch4Sm90ELb1ELb0ELb0ELb1ELb0ELb0ELb0ELb1ELb1ELb0ELb0ELb0EEENS1_21CollectiveEpilogueFwdINS6_IJSA_SA_SA_EEES9_SD_SF_Li256ELb1ELb0ELb0ELb0EEENS1_36VarlenDynamicPersistentTileSchedulerILi128ELi128ELi256ELi32ELb0ELb0ELb1ELb1ELb1ELb1EEEEEEEEEvNT_6ParamsE)
        /*03b0*/ 	.word	0x00000030


	//----- nvinfo : EIATTR_REGCOUNT
	.align		4
.L_191:
        /*03b4*/ 	.byte	0x04, 0x2f
        /*03b6*/ 	.short	(.L_193 - .L_192)
	.align		4
.L_192:
        /*03b8*/ 	.word	index@(_ZN7cutlass13device_kernelIN5flash11enable_sm90INS1_16FlashAttnFwdSm90INS1_25CollectiveMainloopFwdSm90ILi2EN4cute5tupleIJNS5_1CILi1EEES8_S8_EEENS6_IJNS7_ILi128EEESA_NS7_ILi192EEEEEELi128ENS_6half_tEfNS_4arch4Sm90ELb1ELb0ELb0ELb0ELb0ELb0ELb0ELb1ELb1ELb0ELb0ELb0EEENS1_21CollectiveEpilogueFwdINS6_IJSA_SA_SA_EEES9_SD_SF_Li256ELb0ELb0ELb0ELb0EEENS1_30DynamicPersistentTileSchedulerILi256ELi32ELb0ELb0ELb1EEEEEEEEEvNT_6ParamsE)
        /*03bc*/ 	.word	0x000000a8


	//----- nvinfo : EIATTR_FRAME_SIZE
	.align		4
.L_193:
        /*03c0*/ 	.byte	0x04, 0x11
        /*03c2*/ 	.short	(.L_195 - .L_194)
	.align		4
.L_194:
        /*03c4*/ 	.word	index@(_ZN7cutlass13device_kernelIN5flash11enable_sm90INS1_16FlashAttnFwdSm90INS1_25CollectiveMainloopFwdSm90ILi2EN4cute5tupleIJNS5_1CILi1EEES8_S8_EEENS6_IJNS7_ILi128EEESA_NS7_ILi192EEEEEELi128ENS_6half_tEfNS_4arch4Sm90ELb1ELb0ELb0ELb0ELb0ELb0ELb0ELb1ELb1ELb0ELb0ELb0EEENS1_21CollectiveEpilogueFwdINS6_IJSA_SA_SA_EEES9_SD_SF_Li256ELb0ELb0ELb0ELb0EEENS1_30DynamicPersistentTileSchedulerILi256ELi32ELb0ELb0ELb1EEEEEEEEEvNT_6ParamsE)
        /*03c8*/ 	.word	0x00000008


	//----- nvinfo : EIATTR_REGCOUNT
	.align		4
.L_195:
        /*03cc*/ 	.byte	0x04, 0x2f
        /*03ce*/ 	.short	(.L_197 - .L_196)
	.align		4
.L_196:
        /*03d0*/ 	.word	index@(_ZN7cutlass13device_kernelIN5flash11enable_sm90INS1_16FlashAttnFwdSm90INS1_25CollectiveMainloopFwdSm90ILi2EN4cute5tupleIJNS5_1CILi1EEES8_S8_EEENS6_IJNS7_ILi128EEENS7_ILi96EEENS7_ILi192EEEEEELi128ENS_6half_tEfNS_4arch4Sm90ELb0ELb1ELb0ELb1ELb0ELb1ELb0ELb1ELb1ELb0ELb0ELb0EEENS1_21CollectiveEpilogueFwdINS6_IJSA_SA_SB_EEES9_SE_SG_Li256ELb1ELb0ELb0ELb0EEENS1_36VarlenDynamicPersistentTileSchedulerILi128ELi96ELi256ELi32ELb0ELb0ELb1ELb1ELb0ELb1EEEEEEEEEvNT_6ParamsE)
        /*03d4*/ 	.word	0x000000a8


	//----- nvinfo : EIATTR_FRAME_SIZE
	.align		4
.L_197:
        /*03d8*/ 	.byte	0x04, 0x11
        /*03da*/ 	.short	(.L_199 - .L_198)
	.align		4
.L_198:
        /*03dc*/ 	.word	index@(_ZN7cutlass13device_kernelIN5flash11enable_sm90INS1_16FlashAttnFwdSm90INS1_25CollectiveMainloopFwdSm90ILi2EN4cute5tupleIJNS5_1CILi1EEES8_S8_EEENS6_IJNS7_ILi128EEENS7_ILi96EEENS7_ILi192EEEEEELi128ENS_6half_tEfNS_4arch4Sm90ELb0ELb1ELb0ELb1ELb0ELb1ELb0ELb1ELb1ELb0ELb0ELb0EEENS1_21CollectiveEpilogueFwdINS6_IJSA_SA_SB_EEES9_SE_SG_Li256ELb1ELb0ELb0ELb0EEENS1_36VarlenDynamicPersistentTileSchedulerILi128ELi96ELi256ELi32ELb0ELb0ELb1ELb1ELb0ELb1EEEEEEEEEvNT_6ParamsE)
        /*03e0*/ 	.word	0x00000040


	//----- nvinfo : EIATTR_REGCOUNT
	.align		4
.L_199:
        /*03e4*/ 	.byte	0x04, 0x2f
        /*03e6*/ 	.short	(.L_201 - .L_200)
	.align		4
.L_200:
        /*03e8*/ 	.word	index@(_ZN7cutlass13device_kernelIN5flash11enable_sm90INS1_16FlashAttnFwdSm90INS1_25CollectiveMainloopFwdSm90ILi2EN4cute5tupleIJNS5_1CILi1EEES8_S8_EEENS6_IJNS7_ILi128EEENS7_ILi96EEENS7_ILi192EEEEEELi128ENS_6half_tEfNS_4arch4Sm90ELb0ELb1ELb0ELb1ELb0ELb0ELb0ELb1ELb1ELb0ELb0ELb0EEENS1_21CollectiveEpilogueFwdINS6_IJSA_SA_SB_EEES9_SE_SG_Li256ELb1ELb0ELb0ELb0EEENS1_36VarlenDynamicPersistentTileSchedulerILi128ELi96ELi256ELi32ELb0ELb0ELb1ELb1ELb0ELb1EEEEEEEEEvNT_6ParamsE)
        /*03ec*/ 	.word	0x000000a8


	//----- nvinfo : EIATTR_FRAME_SIZE
	.align		4
.L_201:
        /*03f0*/ 	.byte	0x04, 0x11
        /*03f2*/ 	.short	(.L_203 - .L_202)
	.align		4
.L_202:
        /*03f4*/ 	.word	index@(_ZN7cutlass13device_kernelIN5flash11enable_sm90INS1_16FlashAttnFwdSm90INS1_25CollectiveMainloopFwdSm90ILi2EN4cute5tupleIJNS5_1CILi1EEES8_S8_EEENS6_IJNS7_ILi128EEENS7_ILi96EEENS7_ILi192EEEEEELi128ENS_6half_tEfNS_4arch4Sm90ELb0ELb1ELb0ELb1ELb0ELb0ELb0ELb1ELb1ELb0ELb0ELb0EEENS1_21CollectiveEpilogueFwdINS6_IJSA_SA_SB_EEES9_SE_SG_Li256ELb1ELb0ELb0ELb0EEENS1_36VarlenDynamicPersistentTileSchedulerILi128ELi96ELi256ELi32ELb0ELb0ELb1ELb1ELb0ELb1EEEEEEEEEvNT_6ParamsE)
        /*03f8*/ 	.word	0x00000028


	//----- nvinfo : EIATTR_REGCOUNT
	.align		4
.L_203:
        /*03fc*/ 	.byte	0x04, 0x2f
        /*03fe*/ 	.short	(.L_205 - .L_204)
	.align		4
.L_204:
        /*0400*/ 	.word	index@(_ZN7cutlass13device_kernelIN5flash11enable_sm90INS1_16FlashAttnFwdSm90INS1_25CollectiveMainloopFwdSm90ILi2EN4cute5tupleIJNS5_1CILi1EEES8_S8_EEENS6_IJNS7_ILi128EEENS7_ILi96EEENS7_ILi192EEEEEELi128ENS_6half_tEfNS_4arch4Sm90ELb0ELb1ELb0ELb0ELb0ELb0ELb0ELb1ELb1ELb0ELb0ELb0EEENS1_21CollectiveEpilogueFwdINS6_IJSA_SA_SB_EEES9_SE_SG_Li256ELb0ELb0ELb0ELb0EEENS1_30DynamicPersistentTileSchedulerILi256ELi32ELb0ELb0ELb1EEEEEEEEEvNT_6ParamsE)
        /*0404*/ 	.word	0x000000a8


	//----- nvinfo : EIATTR_FRAME_SIZE
	.align		4
.L_205:
        /*0408*/ 	.byte	0x04, 0x11
        /*040a*/ 	.short	(.L_207 - .L_206)
	.align		4
.L_206:
        /*040c*/ 	.word	index@(_ZN7cutlass13device_kernelIN5flash11enable_sm90INS1_16FlashAttnFwdSm90INS1_25CollectiveMainloopFwdSm90ILi2EN4cute5tupleIJNS5_1CILi1EEES8_S8_EEENS6_IJNS7_ILi128EEENS7_ILi96EEENS7_ILi192EEEEEELi128ENS_6half_tEfNS_4arch4Sm90ELb0ELb1ELb0ELb0ELb0ELb0ELb0ELb1ELb1ELb0ELb0ELb0EEENS1_21CollectiveEpilogueFwdINS6_IJSA_SA_SB_EEES9_SE_SG_Li256ELb0ELb0ELb0ELb0EEENS1_30DynamicPersistentTileSchedulerILi256ELi32ELb0ELb0ELb1EEEEEEEEEvNT_6ParamsE)
        /*0410*/ 	.word	0x00000008


	//----- nvinfo : EIATTR_REGCOUNT
	.align		4
.L_207:
        /*0414*/ 	.byte	0x04, 0x2f
        /*0416*/ 	.short	(.L_209 - .L_208)
	.align		4
.L_208:
        /*0418*/ 	.word	index@(_ZN7cutlass13device_kernelIN5flash11enable_sm90INS1_16FlashAttnFwdSm90INS1_25CollectiveMainloopFwdSm90ILi2EN4cute5tupleIJNS5_1CILi1EEES8_S8_EEENS6_IJNS7_ILi128EEESA_NS7_ILi192EEEEEELi128ENS_6half_tEfNS_4arch4Sm90ELb0ELb0ELb0ELb1ELb0ELb1ELb0ELb1ELb1ELb0ELb0ELb0EEENS1_21CollectiveEpilogueFwdINS6_IJSA_SA_SA_EEES9_SD_SF_Li256ELb1ELb0ELb0ELb0EEENS1_36VarlenDynamicPersistentTileSchedulerILi128ELi128ELi256ELi32ELb0ELb0ELb1ELb0ELb1ELb1EEEEEEEEEvNT_6ParamsE)
        /*041c*/ 	.word	0x000000a8


	//----- nvinfo : EIATTR_FRAME_SIZE
	.align		4
.L_209:
        /*0420*/ 	.byte	0x04, 0x11
        /*0422*/ 	.short	(.L_211 - .L_210)
	.align		4
.L_210:
        /*0424*/ 	.word	index@(_ZN7cutlass13device_kernelIN5flash11enable_sm90INS1_16FlashAttnFwdSm90INS1_25CollectiveMainloopFwdSm90ILi2EN4cute5tupleIJNS5_1CILi1EEES8_S8_EEENS6_IJNS7_ILi128EEESA_NS7_ILi192EEEEEELi128ENS_6half_tEfNS_4arch4Sm90ELb0ELb0ELb0ELb1ELb0ELb1ELb0ELb1ELb1ELb0ELb0ELb0EEENS1_21CollectiveEpilogueFwdINS6_IJSA_SA_SA_EEES9_SD_SF_Li256ELb1ELb0ELb0ELb0EEENS1_36VarlenDynamicPersistentTileSchedulerILi128ELi128ELi256ELi32ELb0ELb0ELb1ELb0ELb1ELb1EEEEEEEEEvNT_6ParamsE)
        /*0428*/ 	.word	0x00000048


	//----- nvinfo : EIATTR_REGCOUNT
	.align		4
.L_211:
        /*042c*/ 	.byte	0x04, 0x2f
        /*042e*/ 	.short	(.L_213 - .L_212)
	.align		4
.L_212:
        /*0430*/ 	.word	index@(_ZN7cutlass13device_kernelIN5flash11enable_sm90INS1_16FlashAttnFwdSm90INS1_25CollectiveMainloopFwdSm90ILi2EN4cute5tupleIJNS5_1CILi1EEES8_S8_EEENS6_IJNS7_ILi128EEESA_NS7_ILi192EEEEEELi128ENS_6half_tEfNS_4arch4Sm90ELb0ELb0ELb0ELb1ELb0ELb0ELb0ELb1ELb1ELb0ELb0ELb0EEENS1_21CollectiveEpilogueFwdINS6_IJSA_SA_SA_EEES9_SD_SF_Li256ELb1ELb0ELb0ELb0EEENS1_36VarlenDynamicPersistentTileSchedulerILi128ELi128ELi256ELi32ELb0ELb0ELb1ELb0ELb1ELb1EEEEEEEEEvNT_6ParamsE)
        /*0434*/ 	.word	0x000000a8


	//----- nvinfo : EIATTR_FRAME_SIZE
	.align		4
.L_213:
        /*0438*/ 	.byte	0x04, 0x11
        /*043a*/ 	.short	(.L_215 - .L_214)
	.align		4
.L_214:
        /*043c*/ 	.word	index@(_ZN7cutlass13device_kernelIN5flash11enable_sm90INS1_16FlashAttnFwdSm90INS1_25CollectiveMainloopFwdSm90ILi2EN4cute5tupleIJNS5_1CILi1EEES8_S8_EEENS6_IJNS7_ILi128EEESA_NS7_ILi192EEEEEELi128ENS_6half_tEfNS_4arch4Sm90ELb0ELb0ELb0ELb1ELb0ELb0ELb0ELb1ELb1ELb0ELb0ELb0EEENS1_21CollectiveEpilogueFwdINS6_IJSA_SA_SA_EEES9_SD_SF_Li256ELb1ELb0ELb0ELb0EEENS1_36VarlenDynamicPersistentTileSchedulerILi128ELi128ELi256ELi32ELb0ELb0ELb1ELb0ELb1ELb1EEEEEEEEEvNT_6ParamsE)
        /*0440*/ 	.word	0x00000038


	//----- nvinfo : EIATTR_REGCOUNT
	.align		4
.L_215:
        /*0444*/ 	.byte	0x04, 0x2f
        /*0446*/ 	.short	(.L_217 - .L_216)
	.align		4
.L_216:
        /*0448*/ 	.word	index@(_ZN7cutlass13device_kernelIN5flash11enable_sm90INS1_16FlashAttnFwdSm90INS1_25CollectiveMainloopFwdSm90ILi2EN4cute5tupleIJNS5_1CILi2EEENS7_ILi1EEES9_EEENS6_IJNS7_ILi128EEESB_NS7_ILi192EEEEEELi128ENS_6half_tEfNS_4arch4Sm90ELb0ELb0ELb0ELb0ELb0ELb0ELb0ELb1ELb1ELb0ELb0ELb0EEENS1_21CollectiveEpilogueFwdINS6_IJSB_SB_SB_EEESA_SE_SG_Li256ELb0ELb0ELb0ELb0EEENS1_29StaticPersistentTileSchedulerILb0EEEEEEEEEvNT_6ParamsE)
        /*044c*/ 	.word	0x000000a8


	//----- nvinfo : EIATTR_FRAME_SIZE
	.align		4
.L_217:
        /*0450*/ 	.byte	0x04, 0x11
        /*0452*/ 	.short	(.L_219 - .L_218)
	.align		4
.L_218:
        /*0454*/ 	.word	index@(_ZN7cutlass13device_kernelIN5flash11enable_sm90INS1_16FlashAttnFwdSm90INS1_25CollectiveMainloopFwdSm90ILi2EN4cute5tupleIJNS5_1CILi2EEENS7_ILi1EEES9_EEENS6_IJNS7_ILi128EEESB_NS7_ILi192EEEEEELi128ENS_6half_tEfNS_4arch4Sm90ELb0ELb0ELb0ELb0ELb0ELb0ELb0ELb1ELb1ELb0ELb0ELb0EEENS1_21CollectiveEpilogueFwdINS6_IJSB_SB_SB_EEESA_SE_SG_Li256ELb0ELb0ELb0ELb0EEENS1_29StaticPersistentTileSchedulerILb0EEEEEEEEEvNT_6ParamsE)
        /*0458*/ 	.word	0x00000028


	//----- nvinfo : EIATTR_REGCOUNT
	.align		4
.L_219:
        /*045c*/ 	.byte	0x04, 0x2f
        /*045e*/ 	.short	(.L_221 - .L_220)
	.align		4
.L_220:
        /*0460*/ 	.word	index@(_ZN7cutlass13device_kernelIN5flash11enable_sm90INS1_16FlashAttnFwdSm90INS1_25CollectiveMainloopFwdSm90ILi2EN4cute5tupleIJNS5_1CILi1EEES8_S8_EEENS6_IJNS7_ILi128EEESA_NS7_ILi192EEEEEELi128ENS_6half_tEfNS_4arch4Sm90ELb0ELb0ELb0ELb0ELb0ELb0ELb0ELb1ELb1ELb0ELb0ELb0EEENS1_21CollectiveEpilogueFwdINS6_IJSA_SA_SA_EEES9_SD_SF_Li256ELb0ELb0ELb0ELb0EEENS1_29StaticPersistentTileSchedulerILb0EEEEEEEEEvNT_6ParamsE)
        /*0464*/ 	.word	0x000000a8


	//----- nvinfo : EIATTR_FRAME_SIZE
	.align		4
.L_221:
        /*0468*/ 	.byte	0x04, 0x11
        /*046a*/ 	.short	(.L_223 - .L_222)
	.align		4
.L_222:
        /*046c*/ 	.word	index@(_ZN7cutlass13device_kernelIN5flash11enable_sm90INS1_16FlashAttnFwdSm90INS1_25CollectiveMainloopFwdSm90ILi2EN4cute5tupleIJNS5_1CILi1EEES8_S8_EEENS6_IJNS7_ILi128EEESA_NS7_ILi192EEEEEELi128ENS_6half_tEfNS_4arch4Sm90ELb0ELb0ELb0ELb0ELb0ELb0ELb0ELb1ELb1ELb0ELb0ELb0EEENS1_21CollectiveEpilogueFwdINS6_IJSA_SA_SA_EEES9_SD_SF_Li256ELb0ELb0ELb0ELb0EEENS1_29StaticPersistentTileSchedulerILb0EEEEEEEEEvNT_6ParamsE)
        /*0470*/ 	.word	0x00000020


	//----- nvinfo : EIATTR_MIN_STACK_SIZE
	.align		4
.L_223:
        /*0474*/ 	.byte	0x04, 0x12
        /*0476*/ 	.short	(.L_225 - .L_224)
	.align		4
.L_224:
        /*0478*/ 	.word	index@(_ZN7cutlass13device_kernelIN5flash11enable_sm90INS1_16FlashAttnFwdSm90INS1_25CollectiveMainloopFwdSm90ILi2EN4cute5tupleIJNS5_1CILi1EEES8_S8_EEENS6_IJNS7_ILi128EEESA_NS7_ILi192EEEEEELi128ENS_6half_tEfNS_4arch4Sm90ELb0ELb0ELb0ELb0ELb0ELb0ELb0ELb1ELb1ELb0ELb0ELb0EEENS1_21CollectiveEpilogueFwdINS6_IJSA_SA_SA_EEES9_SD_SF_Li256ELb0ELb0ELb0ELb0EEENS1_29StaticPersistentTileSchedulerILb0EEEEEEEEEvNT_6ParamsE)
        /*047c*/ 	.word	0x00000020


	//----- nvinfo : EIATTR_MIN_STACK_SIZE
	.align		4
.L_225:
        /*0480*/ 	.byte	0x04, 0x12
        /*0482*/ 	.short	(.L_227 - .L_226)
	.align		4
.L_226:
        /*0484*/ 	.word	index@(_ZN7cutlass13device_kernelIN5flash11enable_sm90INS1_16FlashAttnFwdSm90INS1_25CollectiveMainloopFwdSm90ILi2EN4cute5tupleIJNS5_1CILi2EEENS7_ILi1EEES9_EEENS6_IJNS7_ILi128EEESB_NS7_ILi192EEEEEELi128ENS_6half_tEfNS_4arch4Sm90ELb0ELb0ELb0ELb0ELb0ELb0ELb0ELb1ELb1ELb0ELb0ELb0EEENS1_21CollectiveEpilogueFwdINS6_IJSB_SB_SB_EEESA_SE_SG_Li256ELb0ELb0ELb0ELb0EEENS1_29StaticPersistentTileSchedulerILb0EEEEEEEEEvNT_6ParamsE)
        /*0488*/ 	.word	0x00000028


	//----- nvinfo : EIATTR_MIN_STACK_SIZE
	.align		4
.L_227:
        /*048c*/ 	.byte	0x04, 0x12
        /*048e*/ 	.short	(.L_229 - .L_228)
	.align		4
.L_228:
        /*0490*/ 	.word	index@(_ZN7cutlass13device_kernelIN5flash11enable_sm90INS1_16FlashAttnFwdSm90INS1_25CollectiveMainloopFwdSm90ILi2EN4cute5tupleIJNS5_1CILi1EEES8_S8_EEENS6_IJNS7_ILi128EEESA_NS7_ILi192EEEEEELi128ENS_6half_tEfNS_4arch4Sm90ELb0ELb0ELb0ELb1ELb0ELb0ELb0ELb1ELb1ELb0ELb0ELb0EEENS1_21CollectiveEpilogueFwdINS6_IJSA_SA_SA_EEES9_SD_SF_Li256ELb1ELb0ELb0ELb0EEENS1_36VarlenDynamicPersistentTileSchedulerILi128ELi128ELi256ELi32ELb0ELb0ELb1ELb0ELb1ELb1EEEEEEEEEvNT_6ParamsE)
        /*0494*/ 	.word	0x00000038


	//----- nvinfo : EIATTR_MIN_STACK_SIZE
	.align		4
.L_229:
        /*0498*/ 	.byte	0x04, 0x12
        /*049a*/ 	.short	(.L_231 - .L_230)
	.align		4
.L_230:
        /*049c*/ 	.word	index@(_ZN7cutlass13device_kernelIN5flash11enable_sm90INS1_16FlashAttnFwdSm90INS1_25CollectiveMainloopFwdSm90ILi2EN4cute5tupleIJNS5_1CILi1EEES8_S8_EEENS6_IJNS7_ILi128EEESA_NS7_ILi192EEEEEELi128ENS_6half_tEfNS_4arch4Sm90ELb0ELb0ELb0ELb1ELb0ELb1ELb0ELb1ELb1ELb0ELb0ELb0EEENS1_21CollectiveEpilogueFwdINS6_IJSA_SA_SA_EEES9_SD_SF_Li256ELb1ELb0ELb0ELb0EEENS1_36VarlenDynamicPersistentTileSchedulerILi128ELi128ELi256ELi32ELb0ELb0ELb1ELb0ELb1ELb1EEEEEEEEEvNT_6ParamsE)
        /*04a0*/ 	.word	0x00000048


	//----- nvinfo : EIATTR_MIN_STACK_SIZE
	.align		4
.L_231:
        /*04a4*/ 	.byte	0x04, 0x12
        /*04a6*/ 	.short	(.L_233 - .L_232)
	.align		4
.L_232:
        /*04a8*/ 	.word	index@(_ZN7cutlass13device_kernelIN5flash11enable_sm90INS1_16FlashAttnFwdSm90INS1_25CollectiveMainloopFwdSm90ILi2EN4cute5tupleIJNS5_1CILi1EEES8_S8_EEENS6_IJNS7_ILi128EEENS7_ILi96EEENS7_ILi192EEEEEELi128ENS_6half_tEfNS_4arch4Sm90ELb0ELb1ELb0ELb0ELb0ELb0ELb0ELb1ELb1ELb0ELb0ELb0EEENS1_21CollectiveEpilogueFwdINS6_IJSA_SA_SB_EEES9_SE_SG_Li256ELb0ELb0ELb0ELb0EEENS1_30DynamicPersistentTileSchedulerILi256ELi32ELb0ELb0ELb1EEEEEEEEEvNT_6ParamsE)
        /*04ac*/ 	.word	0x00000008


	//----- nvinfo : EIATTR_MIN_STACK_SIZE
	.align		4
.L_233:
        /*04b0*/ 	.byte	0x04, 0x12
        /*04b2*/ 	.short	(.L_235 - .L_234)
	.align		4
.L_234:
        /*04b4*/ 	.word	index@(_ZN7cutlass13device_kernelIN5flash11enable_sm90INS1_16FlashAttnFwdSm90INS1_25CollectiveMainloopFwdSm90ILi2EN4cute5tupleIJNS5_1CILi1EEES8_S8_EEENS6_IJNS7_ILi128EEENS7_ILi96EEENS7_ILi192EEEEEELi128ENS_6half_tEfNS_4arch4Sm90ELb0ELb1ELb0ELb1ELb0ELb0ELb0ELb1ELb1ELb0ELb0ELb0EEENS1_21CollectiveEpilogueFwdINS6_IJSA_SA_SB_EEES9_SE_SG_Li256ELb1ELb0ELb0ELb0EEENS1_36VarlenDynamicPersistentTileSchedulerILi128ELi96ELi256ELi32ELb0ELb0ELb1ELb1ELb0ELb1EEEEEEEEEvNT_6ParamsE)
        /*04b8*/ 	.word	0x00000028


	//----- nvinfo : EIATTR_MIN_STACK_SIZE
	.align		4
.L_235:
        /*04bc*/ 	.byte	0x04, 0x12
        /*04be*/ 	.short	(.L_237 - .L_236)
	.align		4
.L_236:
        /*04c0*/ 	.word	index@(_ZN7cutlass13device_kernelIN5flash11enable_sm90INS1_16FlashAttnFwdSm90INS1_25CollectiveMainloopFwdSm90ILi2EN4cute5tupleIJNS5_1CILi1EEES8_S8_EEENS6_IJNS7_ILi128EEENS7_ILi96EEENS7_ILi192EEEEEELi128ENS_6half_tEfNS_4arch4Sm90ELb0ELb1ELb0ELb1ELb0ELb1ELb0ELb1ELb1ELb0ELb0ELb0EEENS1_21CollectiveEpilogueFwdINS6_IJSA_SA_SB_EEES9_SE_SG_Li256ELb1ELb0ELb0ELb0EEENS1_36VarlenDynamicPersistentTileSchedulerILi128ELi96ELi256ELi32ELb0ELb0ELb1ELb1ELb0ELb1EEEEEEEEEvNT_6ParamsE)
        /*04c4*/ 	.word	0x00000040


	//----- nvinfo : EIATTR_MIN_STACK_SIZE
	.align		4
.L_237:
        /*04c8*/ 	.byte	0x04, 0x12
        /*04ca*/ 	.short	(.L_239 - .L_238)
	.align		4
.L_238:
        /*04cc*/ 	.word	index@(_ZN7cutlass13device_kernelIN5flash11enable_sm90INS1_16FlashAttnFwdSm90INS1_25CollectiveMainloopFwdSm90ILi2EN4cute5tupleIJNS5_1CILi1EEES8_S8_EEENS6_IJNS7_ILi128EEESA_NS7_ILi192EEEEEELi128ENS_6half_tEfNS_4arch4Sm90ELb1ELb0ELb0ELb0ELb0ELb0ELb0ELb1ELb1ELb0ELb0ELb0EEENS1_21CollectiveEpilogueFwdINS6_IJSA_SA_SA_EEES9_SD_SF_Li256ELb0ELb0ELb0ELb0EEENS1_30DynamicPersistentTileSchedulerILi256ELi32ELb0ELb0ELb1EEEEEEEEEvNT_6ParamsE)
        /*04d0*/ 	.word	0x00000008


	//----- nvinfo : EIATTR_MIN_STACK_SIZE
	.align		4
.L_239:
        /*04d4*/ 	.byte	0x04, 0x12
        /*04d6*/ 	.short	(.L_241 - .L_240)
	.align		4
.L_240:
        /*04d8*/ 	.word	index@(_ZN7cutlass13device_kernelIN5flash11enable_sm90INS1_16FlashAttnFwdSm90INS1_25CollectiveMainloopFwdSm90ILi2EN4cute5tupleIJNS5_1CILi1EEES8_S8_EEENS6_IJNS7_ILi128EEESA_NS7_ILi192EEEEEELi128ENS_6half_tEfNS_4arch4Sm90ELb1ELb0ELb0ELb1ELb0ELb0ELb0ELb1ELb1ELb0ELb0ELb0EEENS1_21CollectiveEpilogueFwdINS6_IJSA_SA_SA_EEES9_SD_SF_Li256ELb1ELb0ELb0ELb0EEENS1_36VarlenDynamicPersistentTileSchedulerILi128ELi128ELi256ELi32ELb0ELb0ELb1ELb1ELb1ELb1EEEEEEEEEvNT_6ParamsE)
        /*04dc*/ 	.word	0x00000030


	//----- nvinfo : EIATTR_MIN_STACK_SIZE
	.align		4
.L_241:
        /*04e0*/ 	.byte	0x04, 0x12
        /*04e2*/ 	.short	(.L_243 - .L_242)
	.align		4
.L_242:
        /*04e4*/ 	.word	index@(_ZN7cutlass13device_kernelIN5flash11enable_sm90INS1_16FlashAttnFwdSm90INS1_25CollectiveMainloopFwdSm90ILi2EN4cute5tupleIJNS5_1CILi1EEES8_S8_EEENS6_IJNS7_ILi128EEESA_NS7_ILi192EEEEEELi128ENS_6half_tEfNS_4arch4Sm90ELb1ELb0ELb0ELb1ELb0ELb1ELb0ELb1ELb1ELb0ELb0ELb0EEENS1_21CollectiveEpilogueFwdINS6_IJSA_SA_SA_EEES9_SD_SF_Li256ELb1ELb0ELb0ELb0EEENS1_36VarlenDynamicPersistentTileSchedulerILi128ELi128ELi256ELi32ELb0ELb0ELb1ELb1ELb1ELb1EEEEEEEEEvNT_6ParamsE)
        /*04e8*/ 	.word	0x00000048


	//----- nvinfo : EIATTR_MIN_STACK_SIZE
	.align		4
.L_243:
        /*04ec*/ 	.byte	0x04, 0x12
        /*04ee*/ 	.short	(.L_245 - .L_244)
	.align		4
.L_244:
        /*04f0*/ 	.word	index@(_ZN7cutlass13device_kernelIN5flash11enable_sm90INS1_16FlashAttnFwdSm90INS1_25CollectiveMainloopFwdSm90ILi2EN4cute5tupleIJNS5_1CILi1EEES8_S8_EEENS6_IJNS7_ILi64EEESA_SA_EEELi512ENS_6half_tEfNS_4arch4Sm90ELb0ELb0ELb0ELb0ELb0ELb0ELb0ELb0ELb0ELb0ELb0ELb0EEENS1_21CollectiveEpilogueFwdINS6_IJSA_NS7_ILi512EEESA_EEES9_SC_SE_Li256ELb0ELb0ELb0ELb0EEENS1_29StaticPersistentTileSchedulerILb0EEEEEEEEEvNT_6ParamsE)
        /*04f4*/ 	.word	0x00000020


	//----- nvinfo : EIATTR_MIN_STACK_SIZE
	.align		4
.L_245:
        /*04f8*/ 	.byte	0x04, 0x12
        /*04fa*/ 	.short	(.L_247 - .L_246)
	.align		4
.L_246:
        /*04fc*/ 	.word	index@(_ZN7cutlass13device_kernelIN5flash11enable_sm90INS1_16FlashAttnFwdSm90INS1_25CollectiveMainloopFwdSm90ILi2EN4cute5tupleIJNS5_1CILi1EEES8_S8_EEENS6_IJNS7_ILi64EEESA_SA_EEELi512ENS_6half_tEfNS_4arch4Sm90ELb0ELb0ELb0ELb0ELb0ELb0ELb1ELb0ELb0ELb0ELb0ELb0EEENS1_21CollectiveEpilogueFwdINS6_IJSA_NS7_ILi512EEESA_EEES9_SC_SE_Li256ELb0ELb0ELb0ELb0EEENS1_29StaticPersistentTileSchedulerILb0EEEEEEEEEvNT_6ParamsE)
        /*0500*/ 	.word	0x00000020


	//----- nvinfo : EIATTR_MIN_STACK_SIZE
	.align		4
.L_247:
        /*0504*/ 	.byte	0x04, 0x12
        /*0506*/ 	.short	(.L_249 - .L_248)
	.align		4
.L_248:
        /*0508*/ 	.word	index@(_ZN7cutlass13device_kernelIN5flash11enable_sm90INS1_16FlashAttnFwdSm90INS1_25CollectiveMainloopFwdSm90ILi2EN4cute5tupleIJNS5_1CILi1EEES8_S8_EEENS6_IJNS7_ILi64EEESA_SA_EEELi512ENS_6half_tEfNS_4arch4Sm90ELb0ELb0ELb0ELb1ELb0ELb0ELb0ELb0ELb0ELb0ELb0ELb0EEENS1_21CollectiveEpilogueFwdINS6_IJSA_NS7_ILi512EEESA_EEES9_SC_SE_Li256ELb1ELb0ELb0ELb0EEENS1_36VarlenDynamicPersistentTileSchedulerILi64ELi64ELi256ELi32ELb0ELb0ELb1ELb0ELb1ELb1EEEEEEEEEvNT_6ParamsE)
        /*050c*/ 	.word	0x00000030


	//----- nvinfo : EIATTR_MIN_STACK_SIZE
	.align		4
.L_249:
        /*0510*/ 	.byte	0x04, 0x12
        /*0512*/ 	.short	(.L_251 - .L_250)
	.align		4
.L_250:
        /*0514*/ 	.word	index@(_ZN7cutlass13device_kernelIN5flash11enable_sm90INS1_16FlashAttnFwdSm90INS1_25CollectiveMainloopFwdSm90ILi2EN4cute5tupleIJNS5_1CILi1EEES8_S8_EEENS6_IJNS7_ILi64EEESA_SA_EEELi512ENS_6half_tEfNS_4arch4Sm90ELb0ELb0ELb0ELb1ELb0ELb1ELb0ELb0ELb0ELb0ELb0ELb0EEENS1_21CollectiveEpilogueFwdINS6_IJSA_NS7_ILi512EEESA_EEES9_SC_SE_Li256ELb1ELb0ELb0ELb0EEENS1_36VarlenDynamicPersistentTileSchedulerILi64ELi64ELi256ELi32ELb0ELb0ELb1ELb0ELb1ELb1EEEEEEEEEvNT_6ParamsE)
        /*0518*/ 	.word	0x00000040


	//----- nvinfo : EIATTR_MIN_STACK_SIZE
	.align		4
.L_251:
        /*051c*/ 	.byte	0x04, 0x12
        /*051e*/ 	.short	(.L_253 - .L_252)
	.align		4
.L_252:
        /*0520*/ 	.word	index@(_ZN7cutlass13device_kernelIN5flash11enable_sm90INS1_16FlashAttnFwdSm90INS1_25CollectiveMainloopFwdSm90ILi2EN4cute5tupleIJNS5_1CILi1EEES8_S8_EEENS6_IJNS7_ILi64EEESA_SA_EEELi512ENS_6half_tEfNS_4arch4Sm90ELb0ELb0ELb0ELb1ELb0ELb0ELb1ELb0ELb0ELb0ELb0ELb0EEENS1_21CollectiveEpilogueFwdINS6_IJSA_NS7_ILi512EEESA_EEES9_SC_SE_Li256ELb1ELb0ELb0ELb0EEENS1_36VarlenDynamicPersistentTileSchedulerILi64ELi64ELi256ELi32ELb0ELb0ELb1ELb0ELb1ELb1EEEEEEEEEvNT_6ParamsE)
        /*0524*/ 	.word	0x00000038


	//----- nvinfo : EIATTR_MIN_STACK_SIZE
	.align		4
.L_253:
        /*0528*/ 	.byte	0x04, 0x12
        /*052a*/ 	.short	(.L_255 - .L_254)
	.align		4
.L_254:
        /*052c*/ 	.word	index@(_ZN7cutlass13device_kernelIN5flash11enable_sm90INS1_16FlashAttnFwdSm90INS1_25CollectiveMainloopFwdSm90ILi2EN4cute5tupleIJNS5_1CILi1EEES8_S8_EEENS6_IJNS7_ILi64EEESA_SA_EEELi512ENS_6half_tEfNS_4arch4Sm90ELb0ELb0ELb0ELb1ELb0ELb1ELb1ELb0ELb0ELb0ELb0ELb0EEENS1_21CollectiveEpilogueFwdINS6_IJSA_NS7_ILi512EEESA_EEES9_SC_SE_Li256ELb1ELb0ELb0ELb0EEENS1_36VarlenDynamicPersistentTileSchedulerILi64ELi64ELi256ELi32ELb0ELb0ELb1ELb0ELb1ELb1EEEEEEEEEvNT_6ParamsE)
        /*0530*/ 	.word	0x00000040


	//----- nvinfo : EIATTR_MIN_STACK_SIZE
	.align		4
.L_255:
        /*0534*/ 	.byte	0x04, 0x12
        /*0536*/ 	.short	(.L_257 - .L_256)
	.align		4
.L_256:
        /*0538*/ 	.word	index@(_ZN7cutlass13device_kernelIN5flash11enable_sm90INS1_16FlashAttnFwdSm90INS1_25CollectiveMainloopFwdSm90ILi2EN4cute5tupleIJNS5_1CILi1EEES8_S8_EEENS6_IJNS7_ILi64EEESA_SA_EEELi512ENS_6half_tEfNS_4arch4Sm90ELb0ELb1ELb0ELb0ELb0ELb0ELb0ELb0ELb0ELb0ELb0ELb0EEENS1_21CollectiveEpilogueFwdINS6_IJSA_NS7_ILi512EEESA_EEES9_SC_SE_Li256ELb0ELb0ELb0ELb0EEENS1_30DynamicPersistentTileSchedulerILi256ELi32ELb0ELb0ELb1EEEEEEEEEvNT_6ParamsE)
        /*053c*/ 	.word	0x00000000


	//----- nvinfo : EIATTR_MIN_STACK_SIZE
	.align		4
.L_257:
        /*0540*/ 	.byte	0x04, 0x12
        /*0542*/ 	.short	(.L_259 - .L_258)
	.align		4
.L_258:
        /*0544*/ 	.word	index@(_ZN7cutlass13device_kernelIN5flash11enable_sm90INS1_16FlashAttnFwdSm90INS1_25CollectiveMainloopFwdSm90ILi2EN4cute5tupleIJNS5_1CILi1EEES8_S8_EEENS6_IJNS7_ILi64EEESA_SA_EEELi512ENS_6half_tEfNS_4arch4Sm90ELb0ELb1ELb0ELb0ELb0ELb0ELb1ELb0ELb0ELb0ELb0ELb0EEENS1_21CollectiveEpilogueFwdINS6_IJSA_NS7_ILi512EEESA_EEES9_SC_SE_Li256ELb0ELb0ELb0ELb0EEENS1_30DynamicPersistentTileSchedulerILi256ELi32ELb0ELb0ELb1EEEEEEEEEvNT_6ParamsE)
        /*0548*/ 	.word	0x00000008


	//----- nvinfo : EIATTR_MIN_STACK_SIZE
	.align		4
.L_259:
        /*054c*/ 	.byte	0x04, 0x12
        /*054e*/ 	.short	(.L_261 - .L_260)
	.align		4
.L_260:
        /*0550*/ 	.word	index@(_ZN7cutlass13device_kernelIN5flash11enable_sm90INS1_16FlashAttnFwdSm90INS1_25CollectiveMainloopFwdSm90ILi2EN4cute5tupleIJNS5_1CILi1EEES8_S8_EEENS6_IJNS7_ILi64EEESA_SA_EEELi512ENS_6half_tEfNS_4arch4Sm90ELb0ELb1ELb0ELb1ELb0ELb0ELb0ELb0ELb0ELb0ELb0ELb0EEENS1_21CollectiveEpilogueFwdINS6_IJSA_NS7_ILi512EEESA_EEES9_SC_SE_Li256ELb1ELb0ELb0ELb0EEENS1_36VarlenDynamicPersistentTileSchedulerILi64ELi64ELi256ELi32ELb0ELb0ELb1ELb1ELb0ELb1EEEEEEEEEvNT_6ParamsE)
        /*0554*/ 	.word	0x00000020


	//----- nvinfo : EIATTR_MIN_STACK_SIZE
	.align		4
.L_261:
        /*0558*/ 	.byte	0x04, 0x12
        /*055a*/ 	.short	(.L_263 - .L_262)
	.align		4
.L_262:
        /*055c*/ 	.word	index@(_ZN7cutlass13device_kernelIN5flash11enable_sm90INS1_16FlashAttnFwdSm90INS1_25CollectiveMainloopFwdSm90ILi2EN4cute5tupleIJNS5_1CILi1EEES8_S8_EEENS6_IJNS7_ILi64EEESA_SA_EEELi512ENS_6half_tEfNS_4arch4Sm90ELb0ELb1ELb0ELb1ELb0ELb1ELb0ELb0ELb0ELb0ELb0ELb0EEENS1_21CollectiveEpilogueFwdINS6_IJSA_NS7_ILi512EEESA_EEES9_SC_SE_Li256ELb1ELb0ELb0ELb0EEENS1_36VarlenDynamicPersistentTileSchedulerILi64ELi64ELi256ELi32ELb0ELb0ELb1ELb1ELb0ELb1EEEEEEEEEvNT_6ParamsE)
        /*0560*/ 	.word	0x00000028


	//----- nvinfo : EIATTR_MIN_STACK_SIZE
	.align		4
.L_263:
        /*0564*/ 	.byte	0x04, 0x12
        /*0566*/ 	.short	(.L_265 - .L_264)
	.align		4
.L_264:
        /*0568*/ 	.word	index@(_ZN7cutlass13device_kernelIN5flash11enable_sm90INS1_16FlashAttnFwdSm90INS1_25CollectiveMainloopFwdSm90ILi2EN4cute5tupleIJNS5_1CILi1EEES8_S8_EEENS6_IJNS7_ILi64EEESA_SA_EEELi512ENS_6half_tEfNS_4arch4Sm90ELb0ELb1ELb0ELb1ELb0ELb0ELb1ELb0ELb0ELb0ELb0ELb0EEENS1_21CollectiveEpilogueFwdINS6_IJSA_NS7_ILi512EEESA_EEES9_SC_SE_Li256ELb1ELb0ELb0ELb0EEENS1_36VarlenDynamicPersistentTileSchedulerILi64ELi64ELi256ELi32ELb0ELb0ELb1ELb1ELb0ELb1EEEEEEEEEvNT_6ParamsE)
        /*056c*/ 	.word	0x00000028


	//----- nvinfo : EIATTR_MIN_STACK_SIZE
	.align		4
.L_265:
        /*0570*/ 	.byte	0x04, 0x12
        /*0572*/ 	.short	(.L_267 - .L_266)
	.align		4
.L_266:
        /*0574*/ 	.word	index@(_ZN7cutlass13device_kernelIN5flash11enable_sm90INS1_16FlashAttnFwdSm90INS1_25CollectiveMainloopFwdSm90ILi2EN4cute5tupleIJNS5_1CILi1EEES8_S8_EEENS6_IJNS7_ILi64EEESA_SA_EEELi512ENS_6half_tEfNS_4arch4Sm90ELb0ELb1ELb0ELb1ELb0ELb1ELb1ELb0ELb0ELb0ELb0ELb0EEENS1_21CollectiveEpilogueFwdINS6_IJSA_NS7_ILi512EEESA_EEES9_SC_SE_Li256ELb1ELb0ELb0ELb0EEENS1_36VarlenDynamicPersistentTileSchedulerILi64ELi64ELi256ELi32ELb0ELb0ELb1ELb1ELb0ELb1EEEEEEEEEvNT_6ParamsE)
        /*0578*/ 	.word	0x00000038


	//----- nvinfo : EIATTR_MIN_STACK_SIZE
	.align		4
.L_267:
        /*057c*/ 	.byte	0x04, 0x12
        /*057e*/ 	.short	(.L_269 - .L_268)
	.align		4
.L_268:
        /*0580*/ 	.word	index@(_ZN7cutlass13device_kernelIN5flash11enable_sm90INS1_16FlashAttnFwdSm90INS1_25CollectiveMainloopFwdSm90ILi2EN4cute5tupleIJNS5_1CILi1EEES8_S8_EEENS6_IJNS7_ILi64EEESA_SA_EEELi512ENS_6half_tEfNS_4arch4Sm90ELb1ELb0ELb0ELb0ELb0ELb0ELb0ELb0ELb0ELb0ELb0ELb0EEENS1_21CollectiveEpilogueFwdINS6_IJSA_NS7_ILi512EEESA_EEES9_SC_SE_Li256ELb0ELb0ELb0ELb0EEENS1_30DynamicPersistentTileSchedulerILi256ELi32ELb0ELb0ELb1EEEEEEEEEvNT_6ParamsE)
        /*0584*/ 	.word	0x00000000


	//----- nvinfo : EIATTR_MIN_STACK_SIZE
	.align		4
.L_269:
        /*0588*/ 	.byte	0x04, 0x12
        /*058a*/ 	.short	(.L_271 - .L_270)
	.align		4
.L_270:
        /*058c*/ 	.word	index@(_ZN7cutlass13device_kernelIN5flash11enable_sm90INS1_16FlashAttnFwdSm90INS1_25CollectiveMainloopFwdSm90ILi2EN4cute5tupleIJNS5_1CILi1EEES8_S8_EEENS6_IJNS7_ILi64EEESA_SA_EEELi512ENS_6half_tEfNS_4arch4Sm90ELb1ELb0ELb0ELb0ELb0ELb0ELb1ELb0ELb0ELb0ELb0ELb0EEENS1_21CollectiveEpilogueFwdINS6_IJSA_NS7_ILi512EEESA_EEES9_SC_SE_Li256ELb0ELb0ELb0ELb0EEENS1_30DynamicPersistentTileSchedulerILi256ELi32ELb0ELb0ELb1EEEEEEEEEvNT_6ParamsE)
        /*0590*/ 	.word	0x00000008


	//----- nvinfo : EIATTR_MIN_STACK_SIZE
	.align		4
.L_271:
        /*0594*/ 	.byte	0x04, 0x12
        /*0596*/ 	.short	(.L_273 - .L_272)
	.align		4
.L_272:
        /*0598*/ 	.word	index@(_ZN7cutlass13device_kernelIN5flash11enable_sm90INS1_16FlashAttnFwdSm90INS1_25CollectiveMainloopFwdSm90ILi2EN4cute5tupleIJNS5_1CILi1EEES8_S8_EEENS6_IJNS7_ILi64EEESA_SA_EEELi512ENS_6half_tEfNS_4arch4Sm90ELb1ELb0ELb0ELb1ELb0ELb0ELb0ELb0ELb0ELb0ELb0ELb0EEENS1_21CollectiveEpilogueFwdINS6_IJSA_NS7_ILi512EEESA_EEES9_SC_SE_Li256ELb1ELb0ELb0ELb0EEENS1_36VarlenDynamicPersistentTileSchedulerILi64ELi64ELi256ELi32ELb0ELb0ELb1ELb1ELb1ELb1EEEEEEEEEvNT_6ParamsE)
        /*059c*/ 	.word	0x00000028


	//----- nvinfo : EIATTR_MIN_STACK_SIZE
	.align		4
.L_273:
        /*05a0*/ 	.byte	0x04, 0x12
        /*05a2*/ 	.short	(.L_275 - .L_274)
	.align		4
.L_274:
        /*05a4*/ 	.word	index@(_ZN7cutlass13device_kernelIN5flash11enable_sm90INS1_16FlashAttnFwdSm90INS1_25CollectiveMainloopFwdSm90ILi2EN4cute5tupleIJNS5_1CILi1EEES8_S8_EEENS6_IJNS7_ILi64EEESA_SA_EEELi512ENS_6half_tEfNS_4arch4Sm90ELb1ELb0ELb0ELb1ELb0ELb1ELb0ELb0ELb0ELb0ELb0ELb0EEENS1_21CollectiveEpilogueFwdINS6_IJSA_NS7_ILi512EEESA_EEES9_SC_SE_Li256ELb1ELb0ELb0ELb0EEENS1_36VarlenDynamicPersistentTileSchedulerILi64ELi64ELi256ELi32ELb0ELb0ELb1ELb1ELb1ELb1EEEEEEEEEvNT_6ParamsE)
        /*05a8*/ 	.word	0x00000038


	//----- nvinfo : EIATTR_MIN_STACK_SIZE
	.align		4
.L_275:
        /*05ac*/ 	.byte	0x04, 0x12
        /*05ae*/ 	.short	(.L_277 - .L_276)
	.align		4
.L_276:
        /*05b0*/ 	.word	index@(_ZN7cutlass13device_kernelIN5flash11enable_sm90INS1_16FlashAttnFwdSm90INS1_25CollectiveMainloopFwdSm90ILi2EN4cute5tupleIJNS5_1CILi1EEES8_S8_EEENS6_IJNS7_ILi64EEESA_SA_EEELi512ENS_6half_tEfNS_4arch4Sm90ELb1ELb0ELb0ELb1ELb0ELb0ELb1ELb0ELb0ELb0ELb0ELb0EEENS1_21CollectiveEpilogueFwdINS6_IJSA_NS7_ILi512EEESA_EEES9_SC_SE_Li256ELb1ELb0ELb0ELb0EEENS1_36VarlenDynamicPersistentTileSchedulerILi64ELi64ELi256ELi32ELb0ELb0ELb1ELb1ELb1ELb1EEEEEEEEEvNT_6ParamsE)
        /*05b4*/ 	.word	0x00000030


	//----- nvinfo : EIATTR_MIN_STACK_SIZE
	.align		4
.L_277:
        /*05b8*/ 	.byte	0x04, 0x12
        /*05ba*/ 	.short	(.L_279 - .L_278)
	.align		4
.L_278:
        /*05bc*/ 	.word	index@(_ZN7cutlass13device_kernelIN5flash11enable_sm90INS1_16FlashAttnFwdSm90INS1_25CollectiveMainloopFwdSm90ILi2EN4cute5tupleIJNS5_1CILi1EEES8_S8_EEENS6_IJNS7_ILi64EEESA_SA_EEELi512ENS_6half_tEfNS_4arch4Sm90ELb1ELb0ELb0ELb1ELb0ELb1ELb1ELb0ELb0ELb0ELb0ELb0EEENS1_21CollectiveEpilogueFwdINS6_IJSA_NS7_ILi512EEESA_EEES9_SC_SE_Li256ELb1ELb0ELb0ELb0EEENS1_36VarlenDynamicPersistentTileSchedulerILi64ELi64ELi256ELi32ELb0ELb0ELb1ELb1ELb1ELb1EEEEEEEEEvNT_6ParamsE)
        /*05c0*/ 	.word	0x00000038


	//----- nvinfo : EIATTR_MIN_STACK_SIZE
	.align		4
.L_279:
        /*05c4*/ 	.byte	0x04, 0x12
        /*05c6*/ 	.short	(.L_281 - .L_280)
	.align		4
.L_280:
        /*05c8*/ 	.word	index@(_ZN7cutlass13device_kernelIN5flash11enable_sm90INS1_16FlashAttnFwdSm90INS1_25CollectiveMainloopFwdSm90ILi2EN4cute5tupleIJNS5_1CILi1EEES8_S8_EEENS6_IJNS7_ILi128EEENS7_ILi96EEENS7_ILi64EEEEEELi256ENS_6half_tEfNS_4arch4Sm90ELb0ELb0ELb0ELb0ELb0ELb0ELb0ELb1ELb0ELb0ELb0ELb0EEENS1_21CollectiveEpilogueFwdINS6_IJSA_NS7_ILi256EEESB_EEES9_SE_SG_Li256ELb0ELb0ELb0ELb0EEENS1_29StaticPersistentTileSchedulerILb0EEEEEEEEEvNT_6ParamsE)
        /*05cc*/ 	.word	0x00000020


	//----- nvinfo : EIATTR_MIN_STACK_SIZE
	.align		4
.L_281:
        /*05d0*/ 	.byte	0x04, 0x12
        /*05d2*/ 	.short	(.L_283 - .L_282)
	.align		4
.L_282:
        /*05d4*/ 	.word	index@(_ZN7cutlass13device_kernelIN5flash11enable_sm90INS1_16FlashAttnFwdSm90INS1_25CollectiveMainloopFwdSm90ILi2EN4cute5tupleIJNS5_1CILi1EEES8_S8_EEENS6_IJNS7_ILi128EEENS7_ILi96EEENS7_ILi64EEEEEELi256ENS_6half_tEfNS_4arch4Sm90ELb0ELb0ELb0ELb0ELb0ELb0ELb1ELb1ELb0ELb0ELb0ELb0EEENS1_21CollectiveEpilogueFwdINS6_IJSA_NS7_ILi256EEESB_EEES9_SE_SG_Li256ELb0ELb0ELb0ELb0EEENS1_29StaticPersistentTileSchedulerILb0EEEEEEEEEvNT_6ParamsE)
        /*05d8*/ 	.word	0x00000020


	//----- nvinfo : EIATTR_MIN_STACK_SIZE
	.align		4
.L_283:
        /*05dc*/ 	.byte	0x04, 0x12
        /*05de*/ 	.short	(.L_285 - .L_284)
	.align		4
.L_284:
        /*05e0*/ 	.word	index@(_ZN7cutlass13device_kernelIN5flash11enable_sm90INS1_16FlashAttnFwdSm90INS1_25CollectiveMainloopFwdSm90ILi2EN4cute5tupleIJNS5_1CILi1EEES8_S8_EEENS6_IJNS7_ILi128EEENS7_ILi96EEENS7_ILi64EEEEEELi256ENS_6half_tEfNS_4arch4Sm90ELb0ELb0ELb0ELb1ELb0ELb0ELb0ELb1ELb0ELb0ELb0ELb0EEENS1_21CollectiveEpilogueFwdINS6_IJSA_NS7_ILi256EEESB_EEES9_SE_SG_Li256ELb1ELb0ELb0ELb0EEENS1_36VarlenDynamicPersistentTileSchedulerILi128ELi96ELi256ELi32ELb0ELb0ELb1ELb0ELb1ELb1EEEEEEEEEvNT_6ParamsE)
        /*05e4*/ 	.word	0x00000030


	//----- nvinfo : EIATTR_MIN_STACK_SIZE
	.align		4
.L_285:
        /*05e8*/ 	.byte	0x04, 0x12
        /*05ea*/ 	.short	(.L_287 - .L_286)
	.align		4
.L_286:
        /*05ec*/ 	.word	index@(_ZN7cutlass13device_kernelIN5flash11enable_sm90INS1_16FlashAttnFwdSm90INS1_25CollectiveMainloopFwdSm90ILi2EN4cute5tupleIJNS5_1CILi1EEES8_S8_EEENS6_IJNS7_ILi128EEENS7_ILi96EEENS7_ILi64EEEEEELi256ENS_6half_tEfNS_4arch4Sm90ELb0ELb0ELb0ELb1ELb0ELb1ELb0ELb1ELb0ELb0ELb0ELb0EEENS1_21CollectiveEpilogueFwdINS6_IJSA_NS7_ILi256EEESB_EEES9_SE_SG_Li256ELb1ELb0ELb0ELb0EEENS1_36VarlenDynamicPersistentTileSchedulerILi128ELi96ELi256ELi32ELb0ELb0ELb1ELb0ELb1ELb1EEEEEEEEEvNT_6ParamsE)
        /*05f0*/ 	.word	0x00000038


	//----- nvinfo : EIATTR_MIN_STACK_SIZE
	.align		4
.L_287:
        /*05f4*/ 	.byte	0x04, 0x12
        /*05f6*/ 	.short	(.L_289 - .L_288)
	.align		4
.L_288:
        /*05f8*/ 	.word	index@(_ZN7cutlass13device_kernelIN5flash11enable_sm90INS1_16FlashAttnFwdSm90INS1_25CollectiveMainloopFwdSm90ILi2EN4cute5tupleIJNS5_1CILi1EEES8_S8_EEENS6_IJNS7_ILi128EEENS7_ILi96EEENS7_ILi64EEEEEELi256ENS_6half_tEfNS_4arch4Sm90ELb0ELb0ELb0ELb1ELb0ELb0ELb1ELb1ELb0ELb0ELb0ELb0EEENS1_21CollectiveEpilogueFwdINS6_IJSA_NS7_ILi256EEESB_EEES9_SE_SG_Li256ELb1ELb0ELb0ELb0EEENS1_36VarlenDynamicPersistentTileSchedulerILi128ELi96ELi256ELi32ELb0ELb0ELb1ELb0ELb1ELb1EEEEEEEEEvNT_6ParamsE)
        /*05fc*/ 	.word	0x00000030


	//----- nvinfo : EIATTR_MIN_STACK_SIZE
	.align		4
.L_289:
        /*0600*/ 	.byte	0x04, 0x12
        /*0602*/ 	.short	(.L_291 - .L_290)
	.align		4
.L_290:
        /*0604*/ 	.word	index@(_ZN7cutlass13device_kernelIN5flash11enable_sm90INS1_16FlashAttnFwdSm90INS1_25CollectiveMainloopFwdSm90ILi2EN4cute5tupleIJNS5_1CILi1EEES8_S8_EEENS6_IJNS7_ILi128EEENS7_ILi96EEENS7_ILi64EEEEEELi256ENS_6half_tEfNS_4arch4Sm90ELb0ELb0ELb0ELb1ELb0ELb1ELb1ELb1ELb0ELb0ELb0ELb0EEENS1_21CollectiveEpilogueFwdINS6_IJSA_NS7_ILi256EEESB_EEES9_SE_SG_Li256ELb1ELb0ELb0ELb0EEENS1_36VarlenDynamicPersistentTileSchedulerILi128ELi96ELi256ELi32ELb0ELb0ELb1ELb0ELb1ELb1EEEEEEEEEvNT_6ParamsE)
        /*0608*/ 	.word	0x00000088


	//----- nvinfo : EIATTR_MIN_STACK_SIZE
	.align		4
.L_291:
        /*060c*/ 	.byte	0x04, 0x12
        /*060e*/ 	.short	(.L_293 - .L_292)
	.align		4
.L_292:
        /*0610*/ 	.word	index@(_ZN7cutlass13device_kernelIN5flash11enable_sm90INS1_16FlashAttnFwdSm90INS1_25CollectiveMainloopFwdSm90ILi2EN4cute5tupleIJNS5_1CILi1EEES8_S8_EEENS6_IJNS7_ILi128EEENS7_ILi96EEENS7_ILi64EEEEEELi256ENS_6half_tEfNS_4arch4Sm90ELb0ELb1ELb0ELb0ELb0ELb0ELb0ELb1ELb0ELb0ELb0ELb0EEENS1_21CollectiveEpilogueFwdINS6_IJSA_NS7_ILi256EEESB_EEES9_SE_SG_Li256ELb0ELb0ELb0ELb0EEENS1_30DynamicPersistentTileSchedulerILi256ELi32ELb0ELb0ELb1EEEEEEEEEvNT_6ParamsE)
        /*0614*/ 	.word	0x00000000


	//----- nvinfo : EIATTR_MIN_STACK_SIZE
	.align		4
.L_293:
        /*0618*/ 	.byte	0x04, 0x12
        /*061a*/ 	.short	(.L_295 - .L_294)
	.align		4
.L_294:
        /*061c*/ 	.word	index@(_ZN7cutlass13device_kernelIN5flash11enable_sm90INS1_16FlashAttnFwdSm90INS1_25CollectiveMainloopFwdSm90ILi2EN4cute5tupleIJNS5_1CILi1EEES8_S8_EEENS6_IJNS7_ILi128EEENS7_ILi96EEENS7_ILi64EEEEEELi256ENS_6half_tEfNS_4arch4Sm90ELb0ELb1ELb0ELb0ELb0ELb0ELb1ELb1ELb0ELb0ELb0ELb0EEENS1_21CollectiveEpilogueFwdINS6_IJSA_NS7_ILi256EEESB_EEES9_SE_SG_Li256ELb0ELb0ELb0ELb0EEENS1_30DynamicPersistentTileSchedulerILi256ELi32ELb0ELb0ELb1EEEEEEEEEvNT_6ParamsE)
        /*0620*/ 	.word	0x00000470


	//----- nvinfo : EIATTR_MIN_STACK_SIZE
	.align		4
.L_295:
        /*0624*/ 	.byte	0x04, 0x12
        /*0626*/ 	.short	(.L_297 - .L_296)
	.align		4
.L_296:
        /*0628*/ 	.word	index@(_ZN7cutlass13device_kernelIN5flash11enable_sm90INS1_16FlashAttnFwdSm90INS1_25CollectiveMainloopFwdSm90ILi2EN4cute5tupleIJNS5_1CILi1EEES8_S8_EEENS6_IJNS7_ILi128EEENS7_ILi96EEENS7_ILi64EEEEEELi256ENS_6half_tEfNS_4arch4Sm90ELb0ELb1ELb0ELb1ELb0ELb0ELb0ELb1ELb0ELb0ELb0ELb0EEENS1_21CollectiveEpilogueFwdINS6_IJSA_NS7_ILi256EEESB_EEES9_SE_SG_Li256ELb1ELb0ELb0ELb0EEENS1_36VarlenDynamicPersistentTileSchedulerILi128ELi96ELi256ELi32ELb0ELb0ELb1ELb1ELb0ELb1EEEEEEEEEvNT_6ParamsE)
        /*062c*/ 	.word	0x00000020


	//----- nvinfo : EIATTR_MIN_STACK_SIZE
	.align		4
.L_297:
        /*0630*/ 	.byte	0x04, 0x12
        /*0632*/ 	.short	(.L_299 - .L_298)
	.align		4
.L_298:
        /*0634*/ 	.word	index@(_ZN7cutlass13device_kernelIN5flash11enable_sm90INS1_16FlashAttnFwdSm90INS1_25CollectiveMainloopFwdSm90ILi2EN4cute5tupleIJNS5_1CILi1EEES8_S8_EEENS6_IJNS7_ILi128EEENS7_ILi96EEENS7_ILi64EEEEEELi256ENS_6half_tEfNS_4arch4Sm90ELb0ELb1ELb0ELb1ELb0ELb1ELb0ELb1ELb0ELb0ELb0ELb0EEENS1_21CollectiveEpilogueFwdINS6_IJSA_NS7_ILi256EEESB_EEES9_SE_SG_Li256ELb1ELb0ELb0ELb0EEENS1_36VarlenDynamicPersistentTileSchedulerILi128ELi96ELi256ELi32ELb0ELb0ELb1ELb1ELb0ELb1EEEEEEEEEvNT_6ParamsE)
        /*0638*/ 	.word	0x00000030


	//----- nvinfo : EIATTR_MIN_STACK_SIZE
	.align		4
.L_299:
        /*063c*/ 	.byte	0x04, 0x12
        /*063e*/ 	.short	(.L_301 - .L_300)
	.align		4
.L_300:
        /*0640*/ 	.word	index@(_ZN7cutlass13device_kernelIN5flash11enable_sm90INS1_16FlashAttnFwdSm90INS1_25CollectiveMainloopFwdSm90ILi2EN4cute5tupleIJNS5_1CILi1EEES8_S8_EEENS6_IJNS7_ILi128EEENS7_ILi96EEENS7_ILi64EEEEEELi256ENS_6half_tEfNS_4arch4Sm90ELb0ELb1ELb0ELb1ELb0ELb0ELb1ELb1ELb0ELb0ELb0ELb0EEENS1_21CollectiveEpilogueFwdINS6_IJSA_NS7_ILi256EEESB_EEES9_SE_SG_Li256ELb1ELb0ELb0ELb0EEENS1_36VarlenDynamicPersistentTileSchedulerILi128ELi96ELi256ELi32ELb0ELb0ELb1ELb1ELb0ELb1EEEEEEEEEvNT_6ParamsE)
        /*0644*/ 	.word	0x00000480


	//----- nvinfo : EIATTR_MIN_STACK_SIZE
	.align		4
.L_301:
        /*0648*/ 	.byte	0x04, 0x12
        /*064a*/ 	.short	(.L_303 - .L_302)
	.align		4
.L_302:
        /*064c*/ 	.word	index@(_ZN7cutlass13device_kernelIN5flash11enable_sm90INS1_16FlashAttnFwdSm90INS1_25CollectiveMainloopFwdSm90ILi2EN4cute5tupleIJNS5_1CILi1EEES8_S8_EEENS6_IJNS7_ILi128EEENS7_ILi96EEENS7_ILi64EEEEEELi256ENS_6half_tEfNS_4arch4Sm90ELb0ELb1ELb0ELb1ELb0ELb1ELb1ELb1ELb0ELb0ELb0ELb0EEENS1_21CollectiveEpilogueFwdINS6_IJSA_NS7_ILi256EEESB_EEES9_SE_SG_Li256ELb1ELb0ELb0ELb0EEENS1_36VarlenDynamicPersistentTileSchedulerILi128ELi96ELi256ELi32ELb0ELb0ELb1ELb1ELb0ELb1EEEEEEEEEvNT_6ParamsE)
        /*0650*/ 	.word	0x00000490


	//----- nvinfo : EIATTR_MIN_STACK_SIZE
	.align		4
.L_303:
        /*0654*/ 	.byte	0x04, 0x12
        /*0656*/ 	.short	(.L_305 - .L_304)
	.align		4
.L_304:
        /*0658*/ 	.word	index@(_ZN7cutlass13device_kernelIN5flash11enable_sm90INS1_16FlashAttnFwdSm90INS1_25CollectiveMainloopFwdSm90ILi2EN4cute5tupleIJNS5_1CILi1EEES8_S8_EEENS6_IJNS7_ILi128EEENS7_ILi96EEENS7_ILi64EEEEEELi256ENS_6half_tEfNS_4arch4Sm90ELb1ELb0ELb0ELb0ELb0ELb0ELb0ELb1ELb0ELb0ELb0ELb0EEENS1_21CollectiveEpilogueFwdINS6_IJSA_NS7_ILi256EEESB_EEES9_SE_SG_Li256ELb0ELb0ELb0ELb0EEENS1_30DynamicPersistentTileSchedulerILi256ELi32ELb0ELb0ELb1EEEEEEEEEvNT_6ParamsE)
        /*065c*/ 	.word	0x00000000


	//----- nvinfo : EIATTR_MIN_STACK_SIZE
	.align		4
.L_305:
        /*0660*/ 	.byte	0x04, 0x12
        /*0662*/ 	.short	(.L_307 - .L_306)
	.align		4
.L_306:
        /*0664*/ 	.word	index@(_ZN7cutlass13device_kernelIN5flash11enable_sm90INS1_16FlashAttnFwdSm90INS1_25CollectiveMainloopFwdSm90ILi2EN4cute5tupleIJNS5_1CILi1EEES8_S8_EEENS6_IJNS7_ILi128EEENS7_ILi96EEENS7_ILi64EEEEEELi256ENS_6half_tEfNS_4arch4Sm90ELb1ELb0ELb0ELb0ELb0ELb0ELb1ELb1ELb0ELb0ELb0ELb0EEENS1_21CollectiveEpilogueFwdINS6_IJSA_NS7_ILi256EEESB_EEES9_SE_SG_Li256ELb0ELb0ELb0ELb0EEENS1_30DynamicPersistentTileSchedulerILi256ELi32ELb0ELb0ELb1EEEEEEEEEvNT_6ParamsE)
        /*0668*/ 	.word	0x00000010


	//----- nvinfo : EIATTR_MIN_STACK_SIZE
	.align		4
.L_307:
        /*066c*/ 	.byte	0x04, 0x12
        /*066e*/ 	.short	(.L_309 - .L_308)
	.align		4
.L_308:
        /*0670*/ 	.word	index@(_ZN7cutlass13device_kernelIN5flash11enable_sm90INS1_16FlashAttnFwdSm90INS1_25CollectiveMainloopFwdSm90ILi2EN4cute5tupleIJNS5_1CILi1EEES8_S8_EEENS6_IJNS7_ILi128EEENS7_ILi96EEENS7_ILi64EEEEEELi256ENS_6half_tEfNS_4arch4Sm90ELb1ELb0ELb0ELb1ELb0ELb0ELb0ELb1ELb0ELb0ELb0ELb0EEENS1_21CollectiveEpilogueFwdINS6_IJSA_NS7_ILi256EEESB_EEES9_SE_SG_Li256ELb1ELb0ELb0ELb0EEENS1_36VarlenDynamicPersistentTileSchedulerILi128ELi96ELi256ELi32ELb0ELb0ELb1ELb1ELb1ELb1EEEEEEEEEvNT_6ParamsE)
        /*0674*/ 	.word	0x00000028


	//----- nvinfo : EIATTR_MIN_STACK_SIZE
	.align		4
.L_309:
        /*0678*/ 	.byte	0x04, 0x12
        /*067a*/ 	.short	(.L_311 - .L_310)
	.align		4
.L_310:
        /*067c*/ 	.word	index@(_ZN7cutlass13device_kernelIN5flash11enable_sm90INS1_16FlashAttnFwdSm90INS1_25CollectiveMainloopFwdSm90ILi2EN4cute5tupleIJNS5_1CILi1EEES8_S8_EEENS6_IJNS7_ILi128EEENS7_ILi96EEENS7_ILi64EEEEEELi256ENS_6half_tEfNS_4arch4Sm90ELb1ELb0ELb0ELb1ELb0ELb1ELb0ELb1ELb0ELb0ELb0ELb0EEENS1_21CollectiveEpilogueFwdINS6_IJSA_NS7_ILi256EEESB_EEES9_SE_SG_Li256ELb1ELb0ELb0ELb0EEENS1_36VarlenDynamicPersistentTileSchedulerILi128ELi96ELi256ELi32ELb0ELb0ELb1ELb1ELb1ELb1EEEEEEEEEvNT_6ParamsE)
        /*0680*/ 	.word	0x00000030


	//----- nvinfo : EIATTR_MIN_STACK_SIZE
	.align		4
.L_311:
        /*0684*/ 	.byte	0x04, 0x12
        /*0686*/ 	.short	(.L_313 - .L_312)
	.align		4
.L_312:
        /*0688*/ 	.word	index@(_ZN7cutlass13device_kernelIN5flash11enable_sm90INS1_16FlashAttnFwdSm90INS1_25CollectiveMainloopFwdSm90ILi2EN4cute5tupleIJNS5_1CILi1EEES8_S8_EEENS6_IJNS7_ILi128EEENS7_ILi96EEENS7_ILi64EEEEEELi256ENS_6half_tEfNS_4arch4Sm90ELb1ELb0ELb0ELb1ELb0ELb0ELb1ELb1ELb0ELb0ELb0ELb0EEENS1_21CollectiveEpilogueFwdINS6_IJSA_NS7_ILi256EEESB_EEES9_SE_SG_Li256ELb1ELb0ELb0ELb0EEENS1_36VarlenDynamicPersistentTileSchedulerILi128ELi96ELi256ELi32ELb0ELb0ELb1ELb1ELb1ELb1EEEEEEEEEvNT_6ParamsE)
        /*068c*/ 	.word	0x00000028


	//----- nvinfo : EIATTR_MIN_STACK_SIZE
	.align		4
.L_313:
        /*0690*/ 	.byte	0x04, 0x12
        /*0692*/ 	.short	(.L_315 - .L_314)
	.align		4
.L_314:
        /*0694*/ 	.word	index@(_ZN7cutlass13device_kernelIN5flash11enable_sm90INS1_16FlashAttnFwdSm90INS1_25CollectiveMainloopFwdSm90ILi2EN4cute5tupleIJNS5_1CILi1EEES8_S8_EEENS6_IJNS7_ILi128EEENS7_ILi96EEENS7_ILi64EEEEEELi256ENS_6half_tEfNS_4arch4Sm90ELb1ELb0ELb0ELb1ELb0ELb1ELb1ELb1ELb0ELb0ELb0ELb0EEENS1_21CollectiveEpilogueFwdINS6_IJSA_NS7_ILi256EEESB_EEES9_SE_SG_Li256ELb1ELb0ELb0ELb0EEENS1_36VarlenDynamicPersistentTileSchedulerILi128ELi96ELi256ELi32ELb0ELb0ELb1ELb1ELb1ELb1EEEEEEEEEvNT_6ParamsE)
        /*0698*/ 	.word	0x00000060
.L_315:


//--------------------- .nv.compat                --------------------------
	.section	.nv.compat,"",@"SHT_CUDA_COMPAT_INFO"
	.align	4
        /*0000*/ 	.byte	0x02, 0x09, 0x01, 0x00, 0x02, 0x02, 0x04, 0x00, 0x02, 0x05, 0x05, 0x00, 0x03, 0x07, 0x01, 0x01
        /*0010*/ 	.byte	0x02, 0x03, 0x01, 0x00, 0x02, 0x06, 0x01, 0x00, 0x04, 0x0b, 0x08, 0x00, 0x00, 0x00, 0x00, 0x00
        /*0020*/ 	.byte	0x00, 0x00, 0x00, 0x00


//--------------------- .nv.info._ZN7cutlass13device_kernelIN5flash11enable_sm90INS1_16FlashAttnFwdSm90INS1_25CollectiveMainloopFwdSm90ILi2EN4cute5tupleIJNS5_1CILi1EEES8_S8_EEENS6_IJNS7_ILi128EEESA_NS7_ILi192EEEEEELi128ENS_6half_tEfNS_4arch4Sm90ELb0ELb0ELb0ELb0ELb0ELb0ELb0ELb1ELb1ELb0ELb0ELb0EEENS1_21CollectiveEpilogueFwdINS6_IJSA_SA_SA_EEES9_SD_SF_Li256ELb0ELb0ELb0ELb0EEENS1_29StaticPersistentTileSchedulerILb0EEEEEEEEEvNT_6ParamsE --------------------------
	.section	.nv.info._ZN7cutlass13device_kernelIN5flash11enable_sm90INS1_16FlashAttnFwdSm90INS1_25CollectiveMainloopFwdSm90ILi2EN4cute5tupleIJNS5_1CILi1EEES8_S8_EEENS6_IJNS7_ILi128EEESA_NS7_ILi192EEEEEELi128ENS_6half_tEfNS_4arch4Sm90ELb0ELb0ELb0ELb0ELb0ELb0ELb0ELb1ELb1ELb0ELb0ELb0EEENS1_21CollectiveEpilogueFwdINS6_IJSA_SA_SA_EEES9_SD_SF_Li256ELb0ELb0ELb0ELb0EEENS1_29StaticPersistentTileSchedulerILb0EEEEEEEEEvNT_6ParamsE,"",@"SHT_CUDA_INFO"
	.sectionflags	@""
	.align	4


	//----- nvinfo : EIATTR_CUDA_API_VERSION
	.align		4
        /*0000*/ 	.byte	0x04, 0x37
        /*0002*/ 	.short	(.L_317 - .L_316)
.L_316:
        /*0004*/ 	.word	0x00000082


	//----- nvinfo : EIATTR_KPARAM_INFO
	.align		4
.L_317:
        /*0008*/ 	.byte	0x04, 0x17
        /*000a*/ 	.short	(.L_319 - .L_318)
.L_318:
        /*000c*/ 	.word	0x00000000
        /*0010*/ 	.short	0x0000
        /*0012*/ 	.short	0x0070
        /*0014*/ 	.byte	0x00, 0xf0, 0x01, 0x2e


	//----- nvinfo : EIATTR_SPARSE_MMA_MASK
	.align		4
.L_319:
        /*0018*/ 	.byte	0x03, 0x50
        /*001a*/ 	.short	0x0000


	//----- nvinfo : EIATTR_MAXREG_COUNT
	.align		4
        /*001c*/ 	.byte	0x03, 0x1b
        /*001e*/ 	.short	0x00a8


	//----- nvinfo : EIATTR_NUM_BARRIERS
	.align		4
        /*0020*/ 	.byte	0x02, 0x4c
        /*0022*/ 	.byte	0x09
	.zero		1


	//----- nvinfo : EIATTR_EXTERNS
	.align		4
        /*0024*/ 	.byte	0x04, 0x0f
        /*0026*/ 	.short	(.L_321 - .L_320)


	//   ....[0]....
	.align		4
.L_320:
        /*0028*/ 	.word	index@(__assertfail)


	//----- nvinfo : EIATTR_ANNOTATIONS
	.align		4
.L_321:
        /*002c*/ 	.byte	0x04, 0x55
        /*002e*/ 	.short	(.L_323 - .L_322)


	//   ....[0]....
.L_322:
        /*0030*/ 	.word	0x00000001
        /*0034*/ 	.byte	0x40, 0x09, 0x00, 0x00, 0x01, 0x00, 0x00, 0x00, 0x00, 0x0a, 0x00, 0x00, 0x01, 0x00, 0x00, 0x00
        /* <DEDUP_REMOVED lines=12> */
        /*0104*/ 	.byte	0x60, 0x9f, 0x00, 0x00, 0x01, 0x00, 0x00, 0x00, 0x00, 0xa1, 0x00, 0x00


	//----- nvinfo : EIATTR_MERCURY_ISA_VERSION
	.align		4
.L_323:
        /*0110*/ 	.byte	0x03, 0x5f
        /*0112*/ 	.short	0x0101


	//----- nvinfo : EIATTR_INT_WARP_WIDE_INSTR_OFFSETS
	.align		4
        /*0114*/ 	.byte	0x04, 0x31
        /*0116*/ 	.short	(.L_325 - .L_324)


	//   ....[0]....
.L_324:
        /*0118*/ 	.word	0x00000180


	//   ....[1]....
        /*011c*/ 	.word	0x000001b0


	//   ....[2]....
        /*0120*/ 	.word	0x00000240


	//   ....[3]....
        /*0124*/ 	.word	0x00007a10


	//   ....[4]....
        /*0128*/ 	.word	0x00007a40


	//   ....[5]....
        /*012c*/ 	.word	0x00007b10


	//   ....[6]....
        /*0130*/ 	.word	0x00007be0


	//----- nvinfo : EIATTR_COOP_GROUP_MASK_REGIDS
	.align		4
.L_325:
        /*0134*/ 	.byte	0x04, 0x29
        /*0136*/ 	.short	(.L_327 - .L_326)


	//   ....[0]....
.L_326:
        /*0138*/ 	.word	0xffffffff


	//   ....[1]....
        /*013c*/ 	.word	0xffffffff


	//   ....[2]....
        /*0140*/ 	.word	0xffffffff


	//   ....[3]....
        /*0144*/ 	.word	0xffffffff


	//   ....[4]....
        /*0148*/ 	.word	0xffffffff


	//   ....[5]....
        /*014c*/ 	.word	0xffffffff


	//   ....[6]....
        /*0150*/ 	.word	0xffffffff


	//   ....[7]....
        /*0154*/ 	.word	0xffffffff


	//   ....[8]....
        /*0158*/ 	.word	0xffffffff


	//   ....[9]....
        /*015c*/ 	.word	0xffffffff


	//   ....[10]....
        /*0160*/ 	.word	0xffffffff


	//   ....[11]....
        /*0164*/ 	.word	0xffffffff


	//   ....[12]....
        /*0168*/ 	.word	0xffffffff


	//   ....[13]....
        /*016c*/ 	.word	0xffffffff


	//   ....[14]....
        /*0170*/ 	.word	0xffffffff


	//   ....[15]....
        /*0174*/ 	.word	0xffffffff


	//   ....[16]....
        /*0178*/ 	.word	0xffffffff


	//   ....[17]....
        /*017c*/ 	.word	0xffffffff


	//   ....[18]....
        /*0180*/ 	.word	0xffffffff


	//   ....[19]....
        /*0184*/ 	.word	0xffffffff


	//   ....[20]....
        /*0188*/ 	.word	0xffffffff


	//   ....[21]....
        /*018c*/ 	.word	0xffffffff


	//   ....[22]....
        /*0190*/ 	.word	0xffffffff


	//   ....[23]....
        /*0194*/ 	.word	0x0500000f


	//   ....[24]....
        /*0198*/ 	.word	0x0500000f


	//----- nvinfo : EIATTR_COOP_GROUP_INSTR_OFFSETS
	.align		4
.L_327:
        /*019c*/ 	.byte	0x04, 0x28
        /*019e*/ 	.short	(.L_329 - .L_328)


	//   ....[0]....
.L_328:
        /*01a0*/ 	.word	0x00000060


	//   ....[1]....
        /*01a4*/ 	.word	0x00000190


	//   ....[2]....
        /*01a8*/ 	.word	0x00000250


	//   ....[3]....
        /*01ac*/ 	.word	0x000003c0


	//   ....[4]....
        /*01b0*/ 	.word	0x00000520


	//   ....[5]....
        /*01b4*/ 	.word	0x00000640


	//   ....[6]....
        /*01b8*/ 	.word	0x000007a0


	//   ....[7]....
        /*01bc*/ 	.word	0x00000d30


	//   ....[8]....
        /*01c0*/ 	.word	0x00002230


	//   ....[9]....
        /*01c4*/ 	.word	0x00002320


	//   ....[10]....
        /*01c8*/ 	.word	0x00002610


	//   ....[11]....
        /*01cc*/ 	.word	0x000027e0


	//   ....[12]....
        /*01d0*/ 	.word	0x00004510


	//   ....[13]....
        /*01d4*/ 	.word	0x00004530


	//   ....[14]....
        /*01d8*/ 	.word	0x00004a10


	//   ....[15]....
        /*01dc*/ 	.word	0x00004ad0


	//   ....[16]....
        /*01e0*/ 	.word	0x00005df0


	//   ....[17]....
        /*01e4*/ 	.word	0x00005e30


	//   ....[18]....
        /*01e8*/ 	.word	0x00005fd0


	//   ....[19]....
        /*01ec*/ 	.word	0x00006000


	//   ....[20]....
        /*01f0*/ 	.word	0x00006f10


	//   ....[21]....
        /*01f4*/ 	.word	0x000071c0


	//   ....[22]....
        /*01f8*/ 	.word	0x0000a080


	//   ....[23]....
        /*01fc*/ 	.word	0x0000a560


	//   ....[24]....
        /*0200*/ 	.word	0x0000aa00


	//----- nvinfo : EIATTR_REG_RECONFIG
	.align		4
.L_329:
        /*0204*/ 	.byte	0x01, 0x54
	.zero		2


	//----- nvinfo : EIATTR_SYSCALL_OFFSETS
	.align		4
        /*0208*/ 	.byte	0x04, 0x46
        /*020a*/ 	.short	(.L_331 - .L_330)


	//   ....[0]....
.L_330:
        /*020c*/ 	.word	0x00001090


	//   ....[1]....
        /*0210*/ 	.word	0x00007620


	//   ....[2]....
        /*0214*/ 	.word	0x00007760


	//   ....[3]....
        /*0218*/ 	.word	0x00007860


	//----- nvinfo : EIATTR_MBARRIER_INSTR_OFFSETS
	.align		4
.L_331:
        /*021c*/ 	.byte	0x04, 0x39
        /*021e*/ 	.short	(.L_333 - .L_332)


	//   ....[0]....
.L_332:
        /*0220*/ 	.word	0x00000270
        /*0224*/ 	.word	0x000000ff
        /*0228*/ 	.word	0x00034800
        /*022c*/ 	.short	0x0100
        /*022e*/ 	.byte	0x06
	.zero		1


	//   ....[1]....
        /*0230*/ 	.word	0x00000280
        /*0234*/ 	.word	0x000000ff
        /*0238*/ 	.word	0x00034820
        /*023c*/ 	.short	0x0100
        /*023e*/ 	.byte	0x06
	.zero		1


	//   ....[2]....
        /*0240*/ 	.word	0x00000370
        /*0244*/ 	.word	0x000000ff
        /*0248*/ 	.word	0x00034830
        /*024c*/ 	.short	0x0100
        /*024e*/ 	.byte	0x08
	.zero		1


	//   ....[3]....
        /*0250*/ 	.word	0x00000380
        /*0254*/ 	.word	0x000000ff
        /*0258*/ 	.word	0x00034840
        /*025c*/ 	.short	0x0100
        /*025e*/ 	.byte	0x08
	.zero		1


	//   ....[4]....
        /*0260*/ 	.word	0x00000390
        /*0264*/ 	.word	0x000000ff
        /*0268*/ 	.word	0x00034838
        /*026c*/ 	.short	0x0100
        /*026e*/ 	.byte	0x08
	.zero		1


	//   ....[5]....
        /*0270*/ 	.word	0x000003a0
        /*0274*/ 	.word	0x000000ff
        /*0278*/ 	.word	0x00034848
        /*027c*/ 	.short	0x0100
        /*027e*/ 	.byte	0x08
	.zero		1


	//   ....[6]....
        /*0280*/ 	.word	0x000004d0
        /*0284*/ 	.word	0x000000ff
        /*0288*/ 	.word	0x00034850
        /*028c*/ 	.short	0x0100
        /*028e*/ 	.byte	0x08
	.zero		1


	//   ....[7]....
        /*0290*/ 	.word	0x000004e0
        /*0294*/ 	.word	0x000000ff
        /*0298*/ 	.word	0x00034860
        /*029c*/ 	.short	0x0100
        /*029e*/ 	.byte	0x08
	.zero		1


	//   ....[8]....
        /*02a0*/ 	.word	0x000004f0
        /*02a4*/ 	.word	0x000000ff
        /*02a8*/ 	.word	0x00034858
        /*02ac*/ 	.short	0x0100
        /*02ae*/ 	.byte	0x08
	.zero		1


	//   ....[9]....
        /*02b0*/ 	.word	0x00000500
        /*02b4*/ 	.word	0x000000ff
        /*02b8*/ 	.word	0x00034868
        /*02bc*/ 	.short	0x0100
        /*02be*/ 	.byte	0x08
	.zero		1


	//   ....[10]....
        /*02c0*/ 	.word	0x000005f0
        /*02c4*/ 	.word	0x000000ff
        /*02c8*/ 	.word	0x00034870
        /*02cc*/ 	.short	0x0100
        /*02ce*/ 	.byte	0x06
	.zero		1


	//   ....[11]....
        /*02d0*/ 	.word	0x00000600
        /*02d4*/ 	.word	0x000000ff
        /*02d8*/ 	.word	0x00034880
        /*02dc*/ 	.short	0x0100
        /*02de*/ 	.byte	0x06
	.zero		1


	//   ....[12]....
        /*02e0*/ 	.word	0x00000610
        /*02e4*/ 	.word	0x000000ff
        /*02e8*/ 	.word	0x00034878
        /*02ec*/ 	.short	0x0100
        /*02ee*/ 	.byte	0x06
	.zero		1


	//   ....[13]....
        /*02f0*/ 	.word	0x00000620
        /*02f4*/ 	.word	0x000000ff
        /*02f8*/ 	.word	0x00034888
        /*02fc*/ 	.short	0x0100
        /*02fe*/ 	.byte	0x06
	.zero		1


	//   ....[14]....
        /*0300*/ 	.word	0x00000750
        /*0304*/ 	.word	0x000000ff
        /*0308*/ 	.word	0x00034890
        /*030c*/ 	.short	0x0100
        /*030e*/ 	.byte	0x08
	.zero		1


	//   ....[15]....
        /*0310*/ 	.word	0x00000760
        /*0314*/ 	.word	0x000000ff
        /*0318*/ 	.word	0x000348a0
        /*031c*/ 	.short	0x0100
        /*031e*/ 	.byte	0x08
	.zero		1


	//   ....[16]....
        /*0320*/ 	.word	0x00000770
        /*0324*/ 	.word	0x000000ff
        /*0328*/ 	.word	0x00034898
        /*032c*/ 	.short	0x0100
        /*032e*/ 	.byte	0x08
	.zero		1


	//   ....[17]....
        /*0330*/ 	.word	0x00000780
        /*0334*/ 	.word	0x000000ff
        /*0338*/ 	.word	0x000348a8
        /*033c*/ 	.short	0x0100
        /*033e*/ 	.byte	0x08
	.zero		1


	//   ....[18]....
        /*0340*/ 	.word	0x000008b0
        /*0344*/ 	.word	0x000000ff
        /*0348*/ 	.word	0x000348b0
        /*034c*/ 	.short	0x0100
        /*034e*/ 	.byte	0x08
	.zero		1


	//   ....[19]....
        /*0350*/ 	.word	0x000008c0
        /*0354*/ 	.word	0x000000ff
        /*0358*/ 	.word	0x000348c0
        /*035c*/ 	.short	0x0100
        /*035e*/ 	.byte	0x08
	.zero		1


	//   ....[20]....
        /*0360*/ 	.word	0x000008d0
        /*0364*/ 	.word	0x000000ff
        /*0368*/ 	.word	0x000348b8
        /*036c*/ 	.short	0x0100
        /*036e*/ 	.byte	0x08
	.zero		1


	//   ....[21]....
        /*0370*/ 	.word	0x000008e0
        /*0374*/ 	.word	0x000000ff
        /*0378*/ 	.word	0x000348c8
        /*037c*/ 	.short	0x0100
        /*037e*/ 	.byte	0x08
	.zero		1


	//   ....[22]....
        /*0380*/ 	.word	0x000010d0
        /*0384*/ 	.word	0x000000ff
        /*0388*/ 	.word	0x00034800
        /*038c*/ 	.short	0x010a
        /*038e*/ 	.byte	0x3c
	.zero		1


	//   ....[23]....
        /*0390*/ 	.word	0x00001150
        /*0394*/ 	.word	0x00000003
        /*0398*/ 	.word	0x00034830
        /*039c*/ 	.short	0x010a
        /*039e*/ 	.byte	0x3f
	.zero		1


	//   ....[24]....
        /*03a0*/ 	.word	0x000011d0
        /*03a4*/ 	.word	0x00000003
        /*03a8*/ 	.word	0x00034830
        /*03ac*/ 	.short	0x010a
        /*03ae*/ 	.byte	0x3f
	.zero		1


	//   ....[25]....
        /*03b0*/ 	.word	0x00002770
        /*03b4*/ 	.word	0x00000003
        /*03b8*/ 	.word	0x00000000
        /*03bc*/ 	.short	0x0101
        /*03be*/ 	.byte	0x3f
	.zero		1


	//   ....[26]....
        /*03c0*/ 	.word	0x000038c0
        /*03c4*/ 	.word	0x000000ff
        /*03c8*/ 	.word	0x00034830
        /*03cc*/ 	.short	0x010a
        /*03ce*/ 	.byte	0x06
	.zero		1


	//   ....[27]....
        /*03d0*/ 	.word	0x00003900
        /*03d4*/ 	.word	0x000000ff
        /*03d8*/ 	.word	0x00034830
        /*03dc*/ 	.short	0x010a
        /*03de*/ 	.byte	0x06
	.zero		1


	//   ....[28]....
        /*03e0*/ 	.word	0x000041c0
        /*03e4*/ 	.word	0x000000ff
        /*03e8*/ 	.word	0x00034850
        /*03ec*/ 	.short	0x010a
        /*03ee*/ 	.byte	0x07
	.zero		1


	//   ....[29]....
        /*03f0*/ 	.word	0x00004200
        /*03f4*/ 	.word	0x000000ff
        /*03f8*/ 	.word	0x00034850
        /*03fc*/ 	.short	0x010a
        /*03fe*/ 	.byte	0x07
	.zero		1


	//   ....[30]....
        /*0400*/ 	.word	0x00005320
        /*0404*/ 	.word	0x0000001b
        /*0408*/ 	.word	0x00000000
        /*040c*/ 	.short	0x0101
        /*040e*/ 	.byte	0x3f
	.zero		1


	//   ....[31]....
        /*0410*/ 	.word	0x00005390
        /*0414*/ 	.word	0x0000001b
        /*0418*/ 	.word	0x00000000
        /*041c*/ 	.short	0x0101
        /*041e*/ 	.byte	0x3f
	.zero		1


	//   ....[32]....
        /*0420*/ 	.word	0x00005d60
        /*0424*/ 	.word	0x000000ff
        /*0428*/ 	.word	0x00034850
        /*042c*/ 	.short	0x010a
        /*042e*/ 	.byte	0x07
	.zero		1


	//   ....[33]....
        /*0430*/ 	.word	0x00005da0
        /*0434*/ 	.word	0x000000ff
        /*0438*/ 	.word	0x00034850
        /*043c*/ 	.short	0x010a
        /*043e*/ 	.byte	0x07
	.zero		1


	//   ....[34]....
        /*0440*/ 	.word	0x00006750
        /*0444*/ 	.word	0x00000007
        /*0448*/ 	.word	0x00000000
        /*044c*/ 	.short	0x0101
        /*044e*/ 	.byte	0x3f
	.zero		1


	//   ....[35]....
        /*0450*/ 	.word	0x000070c0
        /*0454*/ 	.word	0x000000ff
        /*0458*/ 	.word	0x00000000
        /*045c*/ 	.short	0x0101
        /*045e*/ 	.byte	0x06
	.zero		1


	//   ....[36]....
        /*0460*/ 	.word	0x00007f20
        /*0464*/ 	.word	0x00000006
        /*0468*/ 	.word	0x00034840
        /*046c*/ 	.short	0x010a
        /*046e*/ 	.byte	0x3f
	.zero		1


	//   ....[37]....
        /*0470*/ 	.word	0x00008480
        /*0474*/ 	.word	0x00000009
        /*0478*/ 	.word	0x00034820
        /*047c*/ 	.short	0x010a
        /*047e*/ 	.byte	0x3f
	.zero		1


	//   ....[38]....
        /*0480*/ 	.word	0x00008760
        /*0484*/ 	.word	0x00000002
        /*0488*/ 	.word	0x00034840
        /*048c*/ 	.short	0x010a
        /*048e*/ 	.byte	0x3f
	.zero		1


	//   ....[39]....
        /*0490*/ 	.word	0x00008a20
        /*0494*/ 	.word	0x00000002
        /*0498*/ 	.word	0x00000060
        /*049c*/ 	.short	0x010a
        /*049e*/ 	.byte	0x3f
	.zero		1


	//   ....[40]....
        /*04a0*/ 	.word	0x00008f60
        /*04a4*/ 	.word	0x00000002
        /*04a8*/ 	.word	0x00034840
        /*04ac*/ 	.short	0x010a
        /*04ae*/ 	.byte	0x3f
	.zero		1


	//   ....[41]....
        /*04b0*/ 	.word	0x00009220
        /*04b4*/ 	.word	0x00000002
        /*04b8*/ 	.word	0x00000060
        /*04bc*/ 	.short	0x010a
        /*04be*/ 	.byte	0x3f
	.zero		1


	//   ....[42]....
        /*04c0*/ 	.word	0x00009680
        /*04c4*/ 	.word	0x00000002
        /*04c8*/ 	.word	0x00034840
        /*04cc*/ 	.short	0x010a
        /*04ce*/ 	.byte	0x3f
	.zero		1


	//   ....[43]....
        /*04d0*/ 	.word	0x00009960
        /*04d4*/ 	.word	0x00000002
        /*04d8*/ 	.word	0x00000060
        /*04dc*/ 	.short	0x010a
        /*04de*/ 	.byte	0x3f
	.zero		1


	//   ....[44]....
        /*04e0*/ 	.word	0x00009c90
        /*04e4*/ 	.word	0x00000003
        /*04e8*/ 	.word	0x00034860
        /*04ec*/ 	.short	0x010a
        /*04ee*/ 	.byte	0x3f
	.zero		1


	//   ....[45]....
        /*04f0*/ 	.word	0x0000a000
        /*04f4*/ 	.word	0x00000000
        /*04f8*/ 	.word	0x00034820
        /*04fc*/ 	.short	0x010a
        /*04fe*/ 	.byte	0x3f
	.zero		1


	//   ....[46]....
        /*0500*/ 	.word	0x0000a1a0
        /*0504*/ 	.word	0x00000006
        /*0508*/ 	.word	0x00000000
        /*050c*/ 	.short	0x010a
        /*050e*/ 	.byte	0x3f
	.zero		1


	//   ....[47]....
        /*0510*/ 	.word	0x0000a210
        /*0514*/ 	.word	0x00000003
        /*0518*/ 	.word	0x00000000
        /*051c*/ 	.short	0x010a
        /*051e*/ 	.byte	0x3f
	.zero		1


	//   ....[48]....
        /*0520*/ 	.word	0x0000a270
        /*0524*/ 	.word	0x00000010
        /*0528*/ 	.word	0x00000000
        /*052c*/ 	.short	0x010a
        /*052e*/ 	.byte	0x3f
	.zero		1


	//   ....[49]....
        /*0530*/ 	.word	0x0000a2a0
        /*0534*/ 	.word	0x00000003
        /*0538*/ 	.word	0x00000000
        /*053c*/ 	.short	0x010a
        /*053e*/ 	.byte	0x3f
	.zero		1


	//   ....[50]....
        /*0540*/ 	.word	0x0000a310
        /*0544*/ 	.word	0x00000003
        /*0548*/ 	.word	0x00034800
        /*054c*/ 	.short	0x010a
        /*054e*/ 	.byte	0x3f
	.zero		1


	//   ....[51]....
        /*0550*/ 	.word	0x0000a360
        /*0554*/ 	.word	0x00000003
        /*0558*/ 	.word	0x00034830
        /*055c*/ 	.short	0x010a
        /*055e*/ 	.byte	0x3f
	.zero		1


	//   ....[52]....
        /*0560*/ 	.word	0x0000a3c0
        /*0564*/ 	.word	0x00000009
        /*0568*/ 	.word	0x00034830
        /*056c*/ 	.short	0x010a
        /*056e*/ 	.byte	0x3f
	.zero		1


	//   ....[53]....
        /*0570*/ 	.word	0x0000a420
        /*0574*/ 	.word	0x00000007
        /*0578*/ 	.word	0x00034850
        /*057c*/ 	.short	0x010a
        /*057e*/ 	.byte	0x3f
	.zero		1


	//   ....[54]....
        /*0580*/ 	.word	0x0000a480
        /*0584*/ 	.word	0x00000005
        /*0588*/ 	.word	0x00034850
        /*058c*/ 	.short	0x010a
        /*058e*/ 	.byte	0x3f
	.zero		1


	//   ....[55]....
        /*0590*/ 	.word	0x0000a620
        /*0594*/ 	.word	0x00000006
        /*0598*/ 	.word	0x00034840
        /*059c*/ 	.short	0x010a
        /*059e*/ 	.byte	0x3f
	.zero		1


	//   ....[56]....
        /*05a0*/ 	.word	0x0000a6a0
        /*05a4*/ 	.word	0x00000007
        /*05a8*/ 	.word	0x00034820
        /*05ac*/ 	.short	0x010a
        /*05ae*/ 	.byte	0x3f
	.zero		1


	//   ....[57]....
        /*05b0*/ 	.word	0x0000a6f0
        /*05b4*/ 	.word	0x00000002
        /*05b8*/ 	.word	0x00034840
        /*05bc*/ 	.short	0x010a
        /*05be*/ 	.byte	0x3f
	.zero		1


	//   ....[58]....
        /*05c0*/ 	.word	0x0000a740
        /*05c4*/ 	.word	0x00000002
        /*05c8*/ 	.word	0x00000060
        /*05cc*/ 	.short	0x010a
        /*05ce*/ 	.byte	0x3f
	.zero		1


	//   ....[59]....
        /*05d0*/ 	.word	0x0000a790
        /*05d4*/ 	.word	0x00000002
        /*05d8*/ 	.word	0x00034840
        /*05dc*/ 	.short	0x010a
        /*05de*/ 	.byte	0x3f
	.zero		1


	//   ....[60]....
        /*05e0*/ 	.word	0x0000a7e0
        /*05e4*/ 	.word	0x00000002
        /*05e8*/ 	.word	0x00000060
        /*05ec*/ 	.short	0x010a
        /*05ee*/ 	.byte	0x3f
	.zero		1


	//   ....[61]....
        /*05f0*/ 	.word	0x0000a830
        /*05f4*/ 	.word	0x00000002
        /*05f8*/ 	.word	0x00034840
        /*05fc*/ 	.short	0x010a
        /*05fe*/ 	.byte	0x3f
	.zero		1


	//   ....[62]....
        /*0600*/ 	.word	0x0000a880
        /*0604*/ 	.word	0x00000002
        /*0608*/ 	.word	0x00000060
        /*060c*/ 	.short	0x010a
        /*060e*/ 	.byte	0x3f
	.zero		1


	//   ....[63]....
        /*0610*/ 	.word	0x0000a8d0
        /*0614*/ 	.word	0x00000003
        /*0618*/ 	.word	0x00034860
        /*061c*/ 	.short	0x010a
        /*061e*/ 	.byte	0x3f
	.zero		1


	//   ....[64]....
        /*0620*/ 	.word	0x0000a920
        /*0624*/ 	.word	0x00000000
        /*0628*/ 	.word	0x00034820
        /*062c*/ 	.short	0x010a
        /*062e*/ 	.byte	0x3f
	.zero		1


	//   ....[65]....
        /*0630*/ 	.word	0x0000aac0
        /*0634*/ 	.word	0x00000006
        /*0638*/ 	.word	0x00000000
        /*063c*/ 	.short	0x010a
        /*063e*/ 	.byte	0x3f
	.zero		1


	//   ....[66]....
        /*0640*/ 	.word	0x0000ab10
        /*0644*/ 	.word	0x00000003
        /*0648*/ 	.word	0x00000000
        /*064c*/ 	.short	0x010a
        /*064e*/ 	.byte	0x3f
	.zero		1


	//   ....[67]....
        /*0650*/ 	.word	0x0000ab60
        /*0654*/ 	.word	0x00000010
        /*0658*/ 	.word	0x00000000
        /*065c*/ 	.short	0x010a
        /*065e*/ 	.byte	0x3f
	.zero		1


	//----- nvinfo : EIATTR_NUM_MBARRIERS
	.align		4
.L_333:
        /*0660*/ 	.byte	0x03, 0x38
        /*0662*/ 	.short	0x0016


	//----- nvinfo : EIATTR_EXIT_INSTR_OFFSETS
	.align		4
        /*0664*/ 	.byte	0x04, 0x1c
        /*0666*/ 	.short	(.L_335 - .L_334)


	//   ....[0]....
.L_334:
        /*0668*/ 	.word	0x000009f0


	//   ....[1]....
        /*066c*/ 	.word	0x00007180


	//   ....[2]....
        /*0670*/ 	.word	0x000071e0


	//   ....[3]....
        /*0674*/ 	.word	0x0000a2f0


	//----- nvinfo : EIATTR_MAX_THREADS
	.align		4
.L_335:
        /*0678*/ 	.byte	0x04, 0x05
        /*067a*/ 	.short	(.L_337 - .L_336)
.L_336:
        /*067c*/ 	.word	0x00000180
        /*0680*/ 	.word	0x00000001
        /*0684*/ 	.word	0x00000001


	//----- nvinfo : EIATTR_CRS_STACK_SIZE
	.align		4
.L_337:
        /*0688*/ 	.byte	0x04, 0x1e
        /*068a*/ 	.short	(.L_339 - .L_338)
.L_338:
        /*068c*/ 	.word	0x00000000


	//----- nvinfo : EIATTR_CBANK_PARAM_SIZE
	.align		4
.L_339:
        /*0690*/ 	.byte	0x03, 0x19
        /*0692*/ 	.short	0x0bf0


	//----- nvinfo : EIATTR_PARAM_CBANK
	.align		4
        /*0694*/ 	.byte	0x04, 0x0a
        /*0696*/ 	.short	(.L_341 - .L_340)
	.align		4
.L_340:
        /*0698*/ 	.word	index@(.nv.constant0._ZN7cutlass13device_kernelIN5flash11enable_sm90INS1_16FlashAttnFwdSm90INS1_25CollectiveMainloopFwdSm90ILi2EN4cute5tupleIJNS5_1CILi1EEES8_S8_EEENS6_IJNS7_ILi128EEESA_NS7_ILi192EEEEEELi128ENS_6half_tEfNS_4arch4Sm90ELb0ELb0ELb0ELb0ELb0ELb0ELb0ELb1ELb1ELb0ELb0ELb0EEENS1_21CollectiveEpilogueFwdINS6_IJSA_SA_SA_EEES9_SD_SF_Li256ELb0ELb0ELb0ELb0EEENS1_29StaticPersistentTileSchedulerILb0EEEEEEEEEvNT_6ParamsE)
        /*069c*/ 	.short	0x0210
        /*069e*/ 	.short	0x0bf0


	//----- nvinfo : EIATTR_SW_WAR
	.align		4
.L_341:
        /*06a0*/ 	.byte	0x04, 0x36
        /*06a2*/ 	.short	(.L_343 - .L_342)
.L_342:
        /*06a4*/ 	.word	0x00000008
.L_343:


//--------------------- .nv.info._ZN7cutlass13device_kernelIN5flash11enable_sm90INS1_16FlashAttnFwdSm90INS1_25CollectiveMainloopFwdSm90ILi2EN4cute5tupleIJNS5_1CILi2EEENS7_ILi1EEES9_EEENS6_IJNS7_ILi128EEESB_NS7_ILi192EEEEEELi128ENS_6half_tEfNS_4arch4Sm90ELb0ELb0ELb0ELb0ELb0ELb0ELb0ELb1ELb1ELb0ELb0ELb0EEENS1_21CollectiveEpilogueFwdINS6_IJSB_SB_SB_EEESA_SE_SG_Li256ELb0ELb0ELb0ELb0EEENS1_29StaticPersistentTileSchedulerILb0EEEEEEEEEvNT_6ParamsE --------------------------
	.section	.nv.info._ZN7cutlass13device_kernelIN5flash11enable_sm90INS1_16FlashAttnFwdSm90INS1_25CollectiveMainloopFwdSm90ILi2EN4cute5tupleIJNS5_1CILi2EEENS7_ILi1EEES9_EEENS6_IJNS7_ILi128EEESB_NS7_ILi192EEEEEELi128ENS_6half_tEfNS_4arch4Sm90ELb0ELb0ELb0ELb0ELb0ELb0ELb0ELb1ELb1ELb0ELb0ELb0EEENS1_21CollectiveEpilogueFwdINS6_IJSB_SB_SB_EEESA_SE_SG_Li256ELb0ELb0ELb0ELb0EEENS1_29StaticPersistentTileSchedulerILb0EEEEEEEEEvNT_6ParamsE,"",@"SHT_CUDA_INFO"
	.sectionflags	@""
	.align	4


	//----- nvinfo : EIATTR_CUDA_API_VERSION
	.align		4
        /*0000*/ 	.byte	0x04, 0x37
        /*0002*/ 	.short	(.L_345 - .L_344)
.L_344:
        /*0004*/ 	.word	0x00000082


	//----- nvinfo : EIATTR_KPARAM_INFO
	.align		4
.L_345:
        /*0008*/ 	.byte	0x04, 0x17
        /*000a*/ 	.short	(.L_347 - .L_346)
.L_346:
        /*000c*/ 	.word	0x00000000
        /*0010*/ 	.short	0x0000
        /*0012*/ 	.short	0x0070
        /*0014*/ 	.byte	0x00, 0xf0, 0x01, 0x2e


	//----- nvinfo : EIATTR_SPARSE_MMA_MASK
	.align		4
.L_347:
        /*0018*/ 	.byte	0x03, 0x50
        /*001a*/ 	.short	0x0000


	//----- nvinfo : EIATTR_MAXREG_COUNT
	.align		4
        /*001c*/ 	.byte	0x03, 0x1b
        /*001e*/ 	.short	0x00a8


	//----- nvinfo : EIATTR_NUM_BARRIERS
	.align		4
        /*0020*/ 	.byte	0x02, 0x4c
        /*0022*/ 	.byte	0x09
	.zero		1


	//----- nvinfo : EIATTR_EXTERNS
	.align		4
        /*0024*/ 	.byte	0x04, 0x0f
        /*0026*/ 	.short	(.L_349 - .L_348)


	//   ....[0]....
	.align		4
.L_348:
        /*0028*/ 	.word	index@(__assertfail)


	//----- nvinfo : EIATTR_ANNOTATIONS
	.align		4
.L_349:
        /*002c*/ 	.byte	0x04, 0x55
        /*002e*/ 	.short	(.L_351 - .L_350)


	//   ....[0]....
.L_350:
        /* <DEDUP_REMOVED lines=19> */
        /*0154*/ 	.byte	0x40, 0xa6, 0x00, 0x00


	//----- nvinfo : EIATTR_MERCURY_ISA_VERSION
	.align		4
.L_351:
        /*0158*/ 	.byte	0x03, 0x5f
        /*015a*/ 	.short	0x0101


	//----- nvinfo : EIATTR_INT_WARP_WIDE_INSTR_OFFSETS
	.align		4
        /*015c*/ 	.byte	0x04, 0x31
        /*015e*/ 	.short	(.L_353 - .L_352)


	//   ....[0]....
.L_352:
        /*0160*/ 	.word	0x00000190


	//   ....[1]....
        /*0164*/ 	.word	0x000001d0


	//   ....[2]....
        /*0168*/ 	.word	0x00000240


	//   ....[3]....
        /*016c*/ 	.word	0x00007d00


	//   ....[4]....
        /*0170*/ 	.word	0x00007d50


	//   ....[5]....
        /*0174*/ 	.word	0x00007e30


	//   ....[6]....
        /*0178*/ 	.word	0x00007f10


	//----- nvinfo : EIATTR_COOP_GROUP_MASK_REGIDS
	.align		4
.L_353:
        /*017c*/ 	.byte	0x04, 0x29
        /*017e*/ 	.short	(.L_355 - .L_354)


	//   ....[0]....
.L_354:
        /*0180*/ 	.word	0xffffffff


	//   ....[1]....
        /*0184*/ 	.word	0xffffffff


	//   ....[2]....
        /*0188*/ 	.word	0xffffffff


	//   ....[3]....
        /*018c*/ 	.word	0xffffffff


	//   ....[4]....
        /*0190*/ 	.word	0xffffffff


	//   ....[5]....
        /*0194*/ 	.word	0xffffffff


	//   ....[6]....
        /*0198*/ 	.word	0xffffffff


	//   ....[7]....
        /*019c*/ 	.word	0xffffffff


	//   ....[8]....
        /*01a0*/ 	.word	0xffffffff


	//   ....[9]....
        /*01a4*/ 	.word	0xffffffff


	//   ....[10]....
        /*01a8*/ 	.word	0xffffffff


	//   ....[11]....
        /*01ac*/ 	.word	0xffffffff


	//   ....[12]....
        /*01b0*/ 	.word	0xffffffff


	//   ....[13]....
        /*01b4*/ 	.word	0xffffffff


	//   ....[14]....
        /*01b8*/ 	.word	0xffffffff


	//   ....[15]....
        /*01bc*/ 	.word	0xffffffff


	//   ....[16]....
        /*01c0*/ 	.word	0xffffffff


	//   ....[17]....
        /*01c4*/ 	.word	0xffffffff


	//   ....[18]....
        /*01c8*/ 	.word	0xffffffff


	//   ....[19]....
        /*01cc*/ 	.word	0xffffffff


	//   ....[20]....
        /*01d0*/ 	.word	0xffffffff


	//   ....[21]....
        /*01d4*/ 	.word	0xffffffff


	//   ....[22]....
        /*01d8*/ 	.word	0xffffffff


	//   ....[23]....
        /*01dc*/ 	.word	0xffffffff


	//   ....[24]....
        /*01e0*/ 	.word	0x0500000f


	//   ....[25]....
        /*01e4*/ 	.word	0x0500000f


	//----- nvinfo : EIATTR_COOP_GROUP_INSTR_OFFSETS
	.align		4
.L_355:
        /*01e8*/ 	.byte	0x04, 0x28
        /*01ea*/ 	.short	(.L_357 - .L_356)


	//   ....[0]....
.L_356:
        /*01ec*/ 	.word	0x00000060


	//   ....[1]....
        /*01f0*/ 	.word	0x000001a0


	//   ....[2]....
        /*01f4*/ 	.word	0x000001f0


	//   ....[3]....
        /*01f8*/ 	.word	0x00000430


	//   ....[4]....
        /*01fc*/ 	.word	0x00000660


	//   ....[5]....
        /*0200*/ 	.word	0x00000890


	//   ....[6]....
        /*0204*/ 	.word	0x00000b20


	//   ....[7]....
        /*0208*/ 	.word	0x00000e30


	//   ....[8]....
        /*020c*/ 	.word	0x000012e0


	//   ....[9]....
        /*0210*/ 	.word	0x00002610


	//   ....[10]....
        /*0214*/ 	.word	0x00002710


	//   ....[11]....
        /*0218*/ 	.word	0x00002a50


	//   ....[12]....
        /*021c*/ 	.word	0x00002c20


	//   ....[13]....
        /*0220*/ 	.word	0x00004b10


	//   ....[14]....
        /*0224*/ 	.word	0x00004b30


	//   ....[15]....
        /*0228*/ 	.word	0x00004b60


	//   ....[16]....
        /*022c*/ 	.word	0x00004b70


	//   ....[17]....
        /*0230*/ 	.word	0x00006030


	//   ....[18]....
        /*0234*/ 	.word	0x00006060


	//   ....[19]....
        /*0238*/ 	.word	0x00006110


	//   ....[20]....
        /*023c*/ 	.word	0x00006120


	//   ....[21]....
        /*0240*/ 	.word	0x00007100


	//   ....[22]....
        /*0244*/ 	.word	0x000073f0


	//   ....[23]....
        /*0248*/ 	.word	0x0000a5c0


	//   ....[24]....
        /*024c*/ 	.word	0x0000aac0


	//   ....[25]....
        /*0250*/ 	.word	0x0000af60


	//----- nvinfo : EIATTR_REG_RECONFIG
	.align		4
.L_357:
        /*0254*/ 	.byte	0x01, 0x54
	.zero		2


	//----- nvinfo : EIATTR_SYSCALL_OFFSETS
	.align		4
        /*0258*/ 	.byte	0x04, 0x46
        /*025a*/ 	.short	(.L_359 - .L_358)


	//   ....[0]....
.L_358:
        /*025c*/ 	.word	0x00001640


	//   ....[1]....
        /*0260*/ 	.word	0x00007930


	//   ....[2]....
        /*0264*/ 	.word	0x00007a70


	//   ....[3]....
        /*0268*/ 	.word	0x00007b70


	//----- nvinfo : EIATTR_MBARRIER_INSTR_OFFSETS
	.align		4
.L_359:
        /*026c*/ 	.byte	0x04, 0x39
        /*026e*/ 	.short	(.L_361 - .L_360)


	//   ....[0]....
.L_360:
        /*0270*/ 	.word	0x000002d0
        /*0274*/ 	.word	0x000000ff
        /*0278*/ 	.word	0x00034800
        /*027c*/ 	.short	0x0100
        /*027e*/ 	.byte	0x08
	.zero		1


	//   ....[1]....
        /*0280*/ 	.word	0x000002e0
        /*0284*/ 	.word	0x000000ff
        /*0288*/ 	.word	0x00034820
        /*028c*/ 	.short	0x0100
        /*028e*/ 	.byte	0x08
	.zero		1


	//   ....[2]....
        /*0290*/ 	.word	0x000003d0
        /*0294*/ 	.word	0x000000ff
        /*0298*/ 	.word	0x00034830
        /*029c*/ 	.short	0x0100
        /*029e*/ 	.byte	0x08
	.zero		1


	//   ....[3]....
        /*02a0*/ 	.word	0x000003e0
        /*02a4*/ 	.word	0x000000ff
        /*02a8*/ 	.word	0x00034840
        /*02ac*/ 	.short	0x0100
        /*02ae*/ 	.byte	0x08
	.zero		1


	//   ....[4]....
        /*02b0*/ 	.word	0x000003f0
        /*02b4*/ 	.word	0x000000ff
        /*02b8*/ 	.word	0x00034838
        /*02bc*/ 	.short	0x0100
        /*02be*/ 	.byte	0x08
	.zero		1


	//   ....[5]....
        /*02c0*/ 	.word	0x00000400
        /*02c4*/ 	.word	0x000000ff
        /*02c8*/ 	.word	0x00034848
        /*02cc*/ 	.short	0x0100
        /*02ce*/ 	.byte	0x08
	.zero		1


	//   ....[6]....
        /*02d0*/ 	.word	0x00000610
        /*02d4*/ 	.word	0x000000ff
        /*02d8*/ 	.word	0x00034850
        /*02dc*/ 	.short	0x0100
        /*02de*/ 	.byte	0x08
	.zero		1


	//   ....[7]....
        /*02e0*/ 	.word	0x00000620
        /*02e4*/ 	.word	0x000000ff
        /*02e8*/ 	.word	0x00034860
        /*02ec*/ 	.short	0x0100
        /*02ee*/ 	.byte	0x08
	.zero		1


	//   ....[8]....
        /*02f0*/ 	.word	0x00000630
        /*02f4*/ 	.word	0x000000ff
        /*02f8*/ 	.word	0x00034858
        /*02fc*/ 	.short	0x0100
        /*02fe*/ 	.byte	0x08
	.zero		1


	//   ....[9]....
        /*0300*/ 	.word	0x00000640
        /*0304*/ 	.word	0x000000ff
        /*0308*/ 	.word	0x00034868
        /*030c*/ 	.short	0x0100
        /*030e*/ 	.byte	0x08
	.zero		1


	//   ....[10]....
        /*0310*/ 	.word	0x00000840
        /*0314*/ 	.word	0x000000ff
        /*0318*/ 	.word	0x00034870
        /*031c*/ 	.short	0x0100
        /*031e*/ 	.byte	0x08
	.zero		1


	//   ....[11]....
        /*0320*/ 	.word	0x00000850
        /*0324*/ 	.word	0x000000ff
        /*0328*/ 	.word	0x00034880
        /*032c*/ 	.short	0x0100
        /*032e*/ 	.byte	0x08
	.zero		1


	//   ....[12]....
        /*0330*/ 	.word	0x00000860
        /*0334*/ 	.word	0x000000ff
        /*0338*/ 	.word	0x00034878
        /*033c*/ 	.short	0x0100
        /*033e*/ 	.byte	0x08
	.zero		1


	//   ....[13]....
        /*0340*/ 	.word	0x00000870
        /*0344*/ 	.word	0x000000ff
        /*0348*/ 	.word	0x00034888
        /*034c*/ 	.short	0x0100
        /*034e*/ 	.byte	0x08
	.zero		1


	//   ....[14]....
        /*0350*/ 	.word	0x00000ad0
        /*0354*/ 	.word	0x000000ff
        /*0358*/ 	.word	0x00034890
        /*035c*/ 	.short	0x0100
        /*035e*/ 	.byte	0x08
	.zero		1


	//   ....[15]....
        /*0360*/ 	.word	0x00000ae0
        /*0364*/ 	.word	0x000000ff
        /*0368*/ 	.word	0x000348a0
        /*036c*/ 	.short	0x0100
        /*036e*/ 	.byte	0x08
	.zero		1


	//   ....[16]....
        /*0370*/ 	.word	0x00000af0
        /*0374*/ 	.word	0x000000ff
        /*0378*/ 	.word	0x00034898
        /*037c*/ 	.short	0x0100
        /*037e*/ 	.byte	0x08
	.zero		1


	//   ....[17]....
        /*0380*/ 	.word	0x00000b00
        /*0384*/ 	.word	0x000000ff
        /*0388*/ 	.word	0x000348a8
        /*038c*/ 	.short	0x0100
        /*038e*/ 	.byte	0x08
	.zero		1


	//   ....[18]....
        /*0390*/ 	.word	0x00000d80
        /*0394*/ 	.word	0x000000ff
        /*0398*/ 	.word	0x000348b0
        /*039c*/ 	.short	0x0100
        /*039e*/ 	.byte	0x08
	.zero		1


	//   ....[19]....
        /*03a0*/ 	.word	0x00000d90
        /*03a4*/ 	.word	0x000000ff
        /*03a8*/ 	.word	0x000348c0
        /*03ac*/ 	.short	0x0100
        /*03ae*/ 	.byte	0x08
	.zero		1


	//   ....[20]....
        /*03b0*/ 	.word	0x00000da0
        /*03b4*/ 	.word	0x000000ff
        /*03b8*/ 	.word	0x000348b8
        /*03bc*/ 	.short	0x0100
        /*03be*/ 	.byte	0x08
	.zero		1


	//   ....[21]....
        /*03c0*/ 	.word	0x00000db0
        /*03c4*/ 	.word	0x000000ff
        /*03c8*/ 	.word	0x000348c8
        /*03cc*/ 	.short	0x0100
        /*03ce*/ 	.byte	0x08
	.zero		1


	//   ....[22]....
        /*03d0*/ 	.word	0x00001680
        /*03d4*/ 	.word	0x000000ff
        /*03d8*/ 	.word	0x00034800
        /*03dc*/ 	.short	0x010a
        /*03de*/ 	.byte	0x3c
	.zero		1


	//   ....[23]....
        /*03e0*/ 	.word	0x00001720
        /*03e4*/ 	.word	0x00000003
        /*03e8*/ 	.word	0x00034830
        /*03ec*/ 	.short	0x010a
        /*03ee*/ 	.byte	0x3f
	.zero		1


	//   ....[24]....
        /*03f0*/ 	.word	0x00001760
        /*03f4*/ 	.word	0x00000003
        /*03f8*/ 	.word	0x00034830
        /*03fc*/ 	.short	0x010a
        /*03fe*/ 	.byte	0x3f
	.zero		1


	//   ....[25]....
        /*0400*/ 	.word	0x000031a0
        /*0404*/ 	.word	0x00000006
        /*0408*/ 	.word	0x00000000
        /*040c*/ 	.short	0x0101
        /*040e*/ 	.byte	0x3f
	.zero		1


	//   ....[26]....
        /*0410*/ 	.word	0x00003ab0
        /*0414*/ 	.word	0x000000ff
        /*0418*/ 	.word	0x00034830
        /*041c*/ 	.short	0x010a
        /*041e*/ 	.byte	0x06
	.zero		1


	//   ....[27]....
        /*0420*/ 	.word	0x00003af0
        /*0424*/ 	.word	0x000000ff
        /*0428*/ 	.word	0x00034830
        /*042c*/ 	.short	0x010a
        /*042e*/ 	.byte	0x06
	.zero		1


	//   ....[28]....
        /*0430*/ 	.word	0x000043b0
        /*0434*/ 	.word	0x000000ff
        /*0438*/ 	.word	0x00034850
        /*043c*/ 	.short	0x010a
        /*043e*/ 	.byte	0x07
	.zero		1


	//   ....[29]....
        /*0440*/ 	.word	0x000043f0
        /*0444*/ 	.word	0x000000ff
        /*0448*/ 	.word	0x00034850
        /*044c*/ 	.short	0x010a
        /*044e*/ 	.byte	0x07
	.zero		1


	//   ....[30]....
        /*0450*/ 	.word	0x000056d0
        /*0454*/ 	.word	0x00000006
        /*0458*/ 	.word	0x00000000
        /*045c*/ 	.short	0x0101
        /*045e*/ 	.byte	0x3f
	.zero		1


	//   ....[31]....
        /*0460*/ 	.word	0x00005980
        /*0464*/ 	.word	0x0000001b
        /*0468*/ 	.word	0x00000000
        /*046c*/ 	.short	0x0101
        /*046e*/ 	.byte	0x3f
	.zero		1


	//   ....[32]....
        /*0470*/ 	.word	0x00005fa0
        /*0474*/ 	.word	0x000000ff
        /*0478*/ 	.word	0x00034850
        /*047c*/ 	.short	0x010a
        /*047e*/ 	.byte	0x05
	.zero		1


	//   ....[33]....
        /*0480*/ 	.word	0x00005fe0
        /*0484*/ 	.word	0x000000ff
        /*0488*/ 	.word	0x00034850
        /*048c*/ 	.short	0x010a
        /*048e*/ 	.byte	0x05
	.zero		1


	//   ....[34]....
        /*0490*/ 	.word	0x000065e0
        /*0494*/ 	.word	0x00000005
        /*0498*/ 	.word	0x00000000
        /*049c*/ 	.short	0x0101
        /*049e*/ 	.byte	0x3f
	.zero		1


	//   ....[35]....
        /*04a0*/ 	.word	0x000072e0
        /*04a4*/ 	.word	0x000000ff
        /*04a8*/ 	.word	0x00000000
        /*04ac*/ 	.short	0x0101
        /*04ae*/ 	.byte	0x07
	.zero		1


	//   ....[36]....
        /*04b0*/ 	.word	0x000072f0
        /*04b4*/ 	.word	0x000000ff
        /*04b8*/ 	.word	0x00000000
        /*04bc*/ 	.short	0x0101
        /*04be*/ 	.byte	0x06
	.zero		1


	//   ....[37]....
        /*04c0*/ 	.word	0x000082a0
        /*04c4*/ 	.word	0x00000005
        /*04c8*/ 	.word	0x00034840
        /*04cc*/ 	.short	0x010a
        /*04ce*/ 	.byte	0x3f
	.zero		1


	//   ....[38]....
        /*04d0*/ 	.word	0x00008860
        /*04d4*/ 	.word	0x0000000a
        /*04d8*/ 	.word	0x00034820
        /*04dc*/ 	.short	0x010a
        /*04de*/ 	.byte	0x3f
	.zero		1


	//   ....[39]....
        /*04e0*/ 	.word	0x00008b50
        /*04e4*/ 	.word	0x00000002
        /*04e8*/ 	.word	0x00034840
        /*04ec*/ 	.short	0x010a
        /*04ee*/ 	.byte	0x3f
	.zero		1


	//   ....[40]....
        /*04f0*/ 	.word	0x00008e50
        /*04f4*/ 	.word	0x00000002
        /*04f8*/ 	.word	0x00034860
        /*04fc*/ 	.short	0x010a
        /*04fe*/ 	.byte	0x3f
	.zero		1


	//   ....[41]....
        /*0500*/ 	.word	0x00009380
        /*0504*/ 	.word	0x00000002
        /*0508*/ 	.word	0x00034840
        /*050c*/ 	.short	0x010a
        /*050e*/ 	.byte	0x3f
	.zero		1


	//   ....[42]....
        /*0510*/ 	.word	0x00009680
        /*0514*/ 	.word	0x00000002
        /*0518*/ 	.word	0x00034860
        /*051c*/ 	.short	0x010a
        /*051e*/ 	.byte	0x3f
	.zero		1


	//   ....[43]....
        /*0520*/ 	.word	0x00009b20
        /*0524*/ 	.word	0x00000002
        /*0528*/ 	.word	0x00034840
        /*052c*/ 	.short	0x010a
        /*052e*/ 	.byte	0x3f
	.zero		1


	//   ....[44]....
        /*0530*/ 	.word	0x00009e20
        /*0534*/ 	.word	0x00000002
        /*0538*/ 	.word	0x00034860
        /*053c*/ 	.short	0x010a
        /*053e*/ 	.byte	0x3f
	.zero		1


	//   ....[45]....
        /*0540*/ 	.word	0x0000a160
        /*0544*/ 	.word	0x00000003
        /*0548*/ 	.word	0x00034860
        /*054c*/ 	.short	0x010a
        /*054e*/ 	.byte	0x3f
	.zero		1


	//   ....[46]....
        /*0550*/ 	.word	0x0000a540
        /*0554*/ 	.word	0x00000000
        /*0558*/ 	.word	0x00034820
        /*055c*/ 	.short	0x010a
        /*055e*/ 	.byte	0x3f
	.zero		1


	//   ....[47]....
        /*0560*/ 	.word	0x0000a700
        /*0564*/ 	.word	0x00000006
        /*0568*/ 	.word	0x00000000
        /*056c*/ 	.short	0x010a
        /*056e*/ 	.byte	0x3f
	.zero		1


	//   ....[48]....
        /*0570*/ 	.word	0x0000a770
        /*0574*/ 	.word	0x00000003
        /*0578*/ 	.word	0x00000000
        /*057c*/ 	.short	0x010a
        /*057e*/ 	.byte	0x3f
	.zero		1


	//   ....[49]....
        /*0580*/ 	.word	0x0000a7d0
        /*0584*/ 	.word	0x00000010
        /*0588*/ 	.word	0x00000000
        /*058c*/ 	.short	0x010a
        /*058e*/ 	.byte	0x3f
	.zero		1


	//   ....[50]....
        /*0590*/ 	.word	0x0000a800
        /*0594*/ 	.word	0x00000003
        /*0598*/ 	.word	0x00000000
        /*059c*/ 	.short	0x010a
        /*059e*/ 	.byte	0x3f
	.zero		1


	//   ....[51]....
        /*05a0*/ 	.word	0x0000a870
        /*05a4*/ 	.word	0x00000003
        /*05a8*/ 	.word	0x00034800
        /*05ac*/ 	.short	0x010a
        /*05ae*/ 	.byte	0x3f
	.zero		1


	//   ....[52]....
        /*05b0*/ 	.word	0x0000a8c0
        /*05b4*/ 	.word	0x00000003
        /*05b8*/ 	.word	0x00034830
        /*05bc*/ 	.short	0x010a
        /*05be*/ 	.byte	0x3f
	.zero		1


	//   ....[53]....
        /*05c0*/ 	.word	0x0000a920
        /*05c4*/ 	.word	0x00000007
        /*05c8*/ 	.word	0x00034830
        /*05cc*/ 	.short	0x010a
        /*05ce*/ 	.byte	0x3f
	.zero		1


	//   ....[54]....
        /*05d0*/ 	.word	0x0000a980
        /*05d4*/ 	.word	0x00000007
        /*05d8*/ 	.word	0x00034850
        /*05dc*/ 	.short	0x010a
        /*05de*/ 	.byte	0x3f
	.zero		1


	//   ....[55]....
        /*05e0*/ 	.word	0x0000a9e0
        /*05e4*/ 	.word	0x00000005
        /*05e8*/ 	.word	0x00034850
        /*05ec*/ 	.short	0x010a
        /*05ee*/ 	.byte	0x3f
	.zero		1


	//   ....[56]....
        /*05f0*/ 	.word	0x0000ab80
        /*05f4*/ 	.word	0x00000005
        /*05f8*/ 	.word	0x00034840
        /*05fc*/ 	.short	0x010a
        /*05fe*/ 	.byte	0x3f
	.zero		1


	//   ....[57]....
        /*0600*/ 	.word	0x0000ac00
        /*0604*/ 	.word	0x00000007
        /*0608*/ 	.word	0x00034820
        /*060c*/ 	.short	0x010a
        /*060e*/ 	.byte	0x3f
	.zero		1


	//   ....[58]....
        /*0610*/ 	.word	0x0000ac50
        /*0614*/ 	.word	0x00000002
        /*0618*/ 	.word	0x00034840
        /*061c*/ 	.short	0x010a
        /*061e*/ 	.byte	0x3f
	.zero		1


	//   ....[59]....
        /*0620*/ 	.word	0x0000aca0
        /*0624*/ 	.word	0x00000002
        /*0628*/ 	.word	0x00034860
        /*062c*/ 	.short	0x010a
        /*062e*/ 	.byte	0x3f
	.zero		1


	//   ....[60]....
        /*0630*/ 	.word	0x0000acf0
        /*0634*/ 	.word	0x00000002
        /*0638*/ 	.word	0x00034840
        /*063c*/ 	.short	0x010a
        /*063e*/ 	.byte	0x3f
	.zero		1


	//   ....[61]....
        /*0640*/ 	.word	0x0000ad40
        /*0644*/ 	.word	0x00000002
        /*0648*/ 	.word	0x00034860
        /*064c*/ 	.short	0x010a
        /*064e*/ 	.byte	0x3f
	.zero		1


	//   ....[62]....
        /*0650*/ 	.word	0x0000ad90
        /*0654*/ 	.word	0x00000002
        /*0658*/ 	.word	0x00034840
        /*065c*/ 	.short	0x010a
        /*065e*/ 	.byte	0x3f
	.zero		1


	//   ....[63]....
        /*0660*/ 	.word	0x0000ade0
        /*0664*/ 	.word	0x00000002
        /*0668*/ 	.word	0x00034860
        /*066c*/ 	.short	0x010a
        /*066e*/ 	.byte	0x3f
	.zero		1


	//   ....[64]....
        /*0670*/ 	.word	0x0000ae30
        /*0674*/ 	.word	0x00000003
        /*0678*/ 	.word	0x00034860
        /*067c*/ 	.short	0x010a
        /*067e*/ 	.byte	0x3f
	.zero		1


	//   ....[65]....
        /*0680*/ 	.word	0x0000ae80
        /*0684*/ 	.word	0x00000000
        /*0688*/ 	.word	0x00034820
        /*068c*/ 	.short	0x010a
        /*068e*/ 	.byte	0x3f
	.zero		1


	//   ....[66]....
        /*0690*/ 	.word	0x0000b020
        /*0694*/ 	.word	0x00000006
        /*0698*/ 	.word	0x00000000
        /*069c*/ 	.short	0x010a
        /*069e*/ 	.byte	0x3f
	.zero		1


	//   ....[67]....
        /*06a0*/ 	.word	0x0000b070
        /*06a4*/ 	.word	0x00000003
        /*06a8*/ 	.word	0x00000000
        /*06ac*/ 	.short	0x010a
        /*06ae*/ 	.byte	0x3f
	.zero		1


	//   ....[68]....
        /*06b0*/ 	.word	0x0000b0c0
        /*06b4*/ 	.word	0x00000010
        /*06b8*/ 	.word	0x00000000
        /*06bc*/ 	.short	0x010a
        /*06be*/ 	.byte	0x3f
	.zero		1


	//----- nvinfo : EIATTR_NUM_MBARRIERS
	.align		4
.L_361:
        /*06c0*/ 	.byte	0x03, 0x38
        /*06c2*/ 	.short	0x0016


	//----- nvinfo : EIATTR_EXIT_INSTR_OFFSETS
	.align		4
        /*06c4*/ 	.byte	0x04, 0x1c
        /*06c6*/ 	.short	(.L_363 - .L_362)


	//   ....[0]....
.L_362:
        /*06c8*/ 	.word	0x00000f70


	//   ....[1]....
        /*06cc*/ 	.word	0x000073b0


	//   ....[2]....
        /*06d0*/ 	.word	0x00007410


	//   ....[3]....
        /*06d4*/ 	.word	0x0000a850


	//----- nvinfo : EIATTR_MAX_THREADS
	.align		4
.L_363:
        /*06d8*/ 	.byte	0x04, 0x05
        /*06da*/ 	.short	(.L_365 - .L_364)
.L_364:
        /*06dc*/ 	.word	0x00000180
        /*06e0*/ 	.word	0x00000001
        /*06e4*/ 	.word	0x00000001


	//----- nvinfo : EIATTR_CRS_STACK_SIZE
	.align		4
.L_365:
        /*06e8*/ 	.byte	0x04, 0x1e
        /*06ea*/ 	.short	(.L_367 - .L_366)
.L_366:
        /*06ec*/ 	.word	0x00000000


	//----- nvinfo : EIATTR_CBANK_PARAM_SIZE
	.align		4
.L_367:
        /*06f0*/ 	.byte	0x03, 0x19
        /*06f2*/ 	.short	0x0bf0


	//----- nvinfo : EIATTR_PARAM_CBANK
	.align		4
        /*06f4*/ 	.byte	0x04, 0x0a
        /*06f6*/ 	.short	(.L_369 - .L_368)
	.align		4
.L_368:
        /*06f8*/ 	.word	index@(.nv.constant0._ZN7cutlass13device_kernelIN5flash11enable_sm90INS1_16FlashAttnFwdSm90INS1_25CollectiveMainloopFwdSm90ILi2EN4cute5tupleIJNS5_1CILi2EEENS7_ILi1EEES9_EEENS6_IJNS7_ILi128EEESB_NS7_ILi192EEEEEELi128ENS_6half_tEfNS_4arch4Sm90ELb0ELb0ELb0ELb0ELb0ELb0ELb0ELb1ELb1ELb0ELb0ELb0EEENS1_21CollectiveEpilogueFwdINS6_IJSB_SB_SB_EEESA_SE_SG_Li256ELb0ELb0ELb0ELb0EEENS1_29StaticPersistentTileSchedulerILb0EEEEEEEEEvNT_6ParamsE)
        /*06fc*/ 	.short	0x0210
        /*06fe*/ 	.short	0x0bf0


	//----- nvinfo : EIATTR_SW_WAR
	.align		4
.L_369:
        /*0700*/ 	.byte	0x04, 0x36
        /*0702*/ 	.short	(.L_371 - .L_370)
.L_370:
        /*0704*/ 	.word	0x00000008
.L_371:


//--------------------- .nv.info._ZN7cutlass13device_kernelIN5flash11enable_sm90INS1_16FlashAttnFwdSm90INS1_25CollectiveMainloopFwdSm90ILi2EN4cute5tupleIJNS5_1CILi1EEES8_S8_EEENS6_IJNS7_ILi128EEESA_NS7_ILi192EEEEEELi128ENS_6half_tEfNS_4arch4Sm90ELb0ELb0ELb0ELb1ELb0ELb0ELb0ELb1ELb1ELb0ELb0ELb0EEENS1_21CollectiveEpilogueFwdINS6_IJSA_SA_SA_EEES9_SD_SF_Li256ELb1ELb0ELb0ELb0EEENS1_36VarlenDynamicPersistentTileSchedulerILi128ELi128ELi256ELi32ELb0ELb0ELb1ELb0ELb1ELb1EEEEEEEEEvNT_6ParamsE --------------------------
	.section	.nv.info._ZN7cutlass13device_kernelIN5flash11enable_sm90INS1_16FlashAttnFwdSm90INS1_25CollectiveMainloopFwdSm90ILi2EN4cute5tupleIJNS5_1CILi1EEES8_S8_EEENS6_IJNS7_ILi128EEESA_NS7_ILi192EEEEEELi128ENS_6half_tEfNS_4arch4Sm90ELb0ELb0ELb0ELb1ELb0ELb0ELb0ELb1ELb1ELb0ELb0ELb0EEENS1_21CollectiveEpilogueFwdINS6_IJSA_SA_SA_EEES9_SD_SF_Li256ELb1ELb0ELb0ELb0EEENS1_36VarlenDynamicPersistentTileSchedulerILi128ELi128ELi256ELi32ELb0ELb0ELb1ELb0ELb1ELb1EEEEEEEEEvNT_6ParamsE,"",@"SHT_CUDA_INFO"
	.sectionflags	@""
	.align	4


	//----- nvinfo : EIATTR_CUDA_API_VERSION
	.align		4
        /*0000*/ 	.byte	0x04, 0x37
        /*0002*/ 	.short	(.L_373 - .L_372)
.L_372:
        /*0004*/ 	.word	0x00000082


	//----- nvinfo : EIATTR_KPARAM_INFO
	.align		4
.L_373:
        /*0008*/ 	.byte	0x04, 0x17
        /*000a*/ 	.short	(.L_375 - .L_374)
.L_374:
        /*000c*/ 	.word	0x00000000
        /*0010*/ 	.short	0x0000
        /*0012*/ 	.short	0x0070
        /*0014*/ 	.byte	0x00, 0xf0, 0x01, 0x28


	//----- nvinfo : EIATTR_SPARSE_MMA_MASK
	.align		4
.L_375:
        /*0018*/ 	.byte	0x03, 0x50
        /*001a*/ 	.short	0x0000


	//----- nvinfo : EIATTR_MAXREG_COUNT
	.align		4
        /*001c*/ 	.byte	0x03, 0x1b
        /*001e*/ 	.short	0x00a8


	//----- nvinfo : EIATTR_NUM_BARRIERS
	.align		4
        /*0020*/ 	.byte	0x02, 0x4c
        /*0022*/ 	.byte	0x09
	.zero		1


	//----- nvinfo : EIATTR_EXTERNS
	.align		4
        /*0024*/ 	.byte	0x04, 0x0f
        /*0026*/ 	.short	(.L_377 - .L_376)


	//   ....[0]....
	.align		4
.L_376:
        /*0028*/ 	.word	index@(__assertfail)


	//----- nvinfo : EIATTR_ANNOTATIONS
	.align		4
.L_377:
        /*002c*/ 	.byte	0x04, 0x55
        /*002e*/ 	.short	(.L_379 - .L_378)


	//   ....[0]....
.L_378:
        /* <DEDUP_REMOVED lines=39> */


	//----- nvinfo : EIATTR_MERCURY_ISA_VERSION
	.align		4
.L_379:
        /*0290*/ 	.byte	0x03, 0x5f
        /*0292*/ 	.short	0x0101


	//----- nvinfo : EIATTR_UNUSED_LOAD_BYTE_OFFSET
	.align		4
        /*0294*/ 	.byte	0x04, 0x44
        /*0296*/ 	.short	(.L_381 - .L_380)


	//   ....[0]....
.L_380:
        /*0298*/ 	.word	0x00000a40
        /*029c*/ 	.word	0x0000fff0


	//   ....[1]....
        /*02a0*/ 	.word	0x00006d90
        /*02a4*/ 	.word	0x0000fff0


	//----- nvinfo : EIATTR_INT_WARP_WIDE_INSTR_OFFSETS
	.align		4
.L_381:
        /*02a8*/ 	.byte	0x04, 0x31
        /*02aa*/ 	.short	(.L_383 - .L_382)


	//   ....[0]....
.L_382:
        /*02ac*/ 	.word	0x00000160


	//   ....[1]....
        /*02b0*/ 	.word	0x000001a0


	//   ....[2]....
        /*02b4*/ 	.word	0x00000210


	//   ....[3]....
        /*02b8*/ 	.word	0x00009d20


	//   ....[4]....
        /*02bc*/ 	.word	0x00009dc0


	//   ....[5]....
        /*02c0*/ 	.word	0x0000a250


	//   ....[6]....
        /*02c4*/ 	.word	0x0000a280


	//   ....[7]....
        /*02c8*/ 	.word	0x0000a490


	//   ....[8]....
        /*02cc*/ 	.word	0x0000a580


	//   ....[9]....
        /*02d0*/ 	.word	0x0000c900


	//   ....[10]....
        /*02d4*/ 	.word	0x0000c9a0


	//----- nvinfo : EIATTR_COOP_GROUP_MASK_REGIDS
	.align		4
.L_383:
        /*02d8*/ 	.byte	0x04, 0x29
        /*02da*/ 	.short	(.L_385 - .L_384)


	//   ....[0]....
.L_384:
        /*02dc*/ 	.word	0xffffffff


	//   ....[1]....
        /*02e0*/ 	.word	0xffffffff


	//   ....[2]....
        /*02e4*/ 	.word	0xffffffff


	//   ....[3]....
        /*02e8*/ 	.word	0xffffffff


	//   ....[4]....
        /*02ec*/ 	.word	0xffffffff


	//   ....[5]....
        /*02f0*/ 	.word	0xffffffff


	//   ....[6]....
        /*02f4*/ 	.word	0xffffffff


	//   ....[7]....
        /*02f8*/ 	.word	0xffffffff


	//   ....[8]....
        /*02fc*/ 	.word	0xffffffff


	//   ....[9]....
        /*0300*/ 	.word	0xffffffff


	//   ....[10]....
        /*0304*/ 	.word	0xffffffff


	//   ....[11]....
        /*0308*/ 	.word	0xffffffff


	//   ....[12]....
        /*030c*/ 	.word	0xffffffff


	//   ....[13]....
        /*0310*/ 	.word	0xffffffff


	//   ....[14]....
        /*0314*/ 	.word	0xffffffff


	//   ....[15]....
        /*0318*/ 	.word	0xffffffff


	//   ....[16]....
        /*031c*/ 	.word	0xffffffff


	//   ....[17]....
        /*0320*/ 	.word	0xffffffff


	//   ....[18]....
        /*0324*/ 	.word	0xffffffff


	//   ....[19]....
        /*0328*/ 	.word	0xffffffff


	//   ....[20]....
        /*032c*/ 	.word	0xffffffff


	//   ....[21]....
        /*0330*/ 	.word	0xffffffff


	//   ....[22]....
        /*0334*/ 	.word	0xffffffff


	//   ....[23]....
        /*0338*/ 	.word	0xffffffff


	//   ....[24]....
        /*033c*/ 	.word	0xffffffff


	//   ....[25]....
        /*0340*/ 	.word	0xffffffff


	//   ....[26]....
        /*0344*/ 	.word	0xffffffff


	//   ....[27]....
        /*0348*/ 	.word	0xffffffff


	//   ....[28]....
        /*034c*/ 	.word	0xffffffff


	//   ....[29]....
        /*0350*/ 	.word	0xffffffff


	//   ....[30]....
        /*0354*/ 	.word	0xffffffff


	//   ....[31]....
        /*0358*/ 	.word	0xffffffff


	//   ....[32]....
        /*035c*/ 	.word	0xffffffff


	//   ....[33]....
        /*0360*/ 	.word	0xffffffff


	//   ....[34]....
        /*0364*/ 	.word	0xffffffff


	//   ....[35]....
        /*0368*/ 	.word	0xffffffff


	//   ....[36]....
        /*036c*/ 	.word	0xffffffff


	//   ....[37]....
        /*0370*/ 	.word	0xffffffff


	//   ....[38]....
        /*0374*/ 	.word	0xffffffff


	//   ....[39]....
        /*0378*/ 	.word	0xffffffff


	//   ....[40]....
        /*037c*/ 	.word	0xffffffff


	//   ....[41]....
        /*0380*/ 	.word	0xffffffff


	//   ....[42]....
        /*0384*/ 	.word	0xffffffff


	//   ....[43]....
        /*0388*/ 	.word	0xffffffff


	//   ....[44]....
        /*038c*/ 	.word	0xffffffff


	//   ....[45]....
        /*0390*/ 	.word	0xffffffff


	//   ....[46]....
        /*0394*/ 	.word	0xffffffff


	//   ....[47]....
        /*0398*/ 	.word	0xffffffff


	//   ....[48]....
        /*039c*/ 	.word	0xffffffff


	//   ....[49]....
        /*03a0*/ 	.word	0xffffffff


	//   ....[50]....
        /*03a4*/ 	.word	0xffffffff


	//   ....[51]....
        /*03a8*/ 	.word	0xffffffff


	//   ....[52]....
        /*03ac*/ 	.word	0xffffffff


	//   ....[53]....
        /*03b0*/ 	.word	0xffffffff


	//   ....[54]....
        /*03b4*/ 	.word	0x0500000f


	//   ....[55]....
        /*03b8*/ 	.word	0x0500000f


	//   ....[56]....
        /*03bc*/ 	.word	0x0500000f


	//   ....[57]....
        /*03c0*/ 	.word	0x0500000f


	//   ....[58]....
        /*03c4*/ 	.word	0x0500000f


	//   ....[59]....
        /*03c8*/ 	.word	0x0500000f


	//   ....[60]....
        /*03cc*/ 	.word	0x0500000f


	//   ....[61]....
        /*03d0*/ 	.word	0x0500000f


	//   ....[62]....
        /*03d4*/ 	.word	0x0500000f


	//   ....[63]....
        /*03d8*/ 	.word	0x0500000f


	//   ....[64]....
        /*03dc*/ 	.word	0x0500000f


	//   ....[65]....
        /*03e0*/ 	.word	0x0500000f


	//   ....[66]....
        /*03e4*/ 	.word	0x0500000f


	//   ....[67]....
        /*03e8*/ 	.word	0x0500000f


	//   ....[68]....
        /*03ec*/ 	.word	0x0500000f


	//   ....[69]....
        /*03f0*/ 	.word	0x0500000f


	//   ....[70]....
        /*03f4*/ 	.word	0x0500000f


	//   ....[71]....
        /*03f8*/ 	.word	0x0500000f


	//   ....[72]....
        /*03fc*/ 	.word	0x0500000f


	//----- nvinfo : EIATTR_COOP_GROUP_INSTR_OFFSETS
	.align		4
.L_385:
        /*0400*/ 	.byte	0x04, 0x28
        /*0402*/ 	.short	(.L_387 - .L_386)


	//   ....[0]....
.L_386:
        /*0404*/ 	.word	0x00000060


	//   ....[1]....
        /*0408*/ 	.word	0x00000170


	//   ....[2]....
        /*040c*/ 	.word	0x000001c0


	//   ....[3]....
        /*0410*/ 	.word	0x000003f0


	//   ....[4]....
        /*0414*/ 	.word	0x00000550


	//   ....[5]....
        /*0418*/ 	.word	0x00000670


	//   ....[6]....
        /*041c*/ 	.word	0x000007d0


	//   ....[7]....
        /*0420*/ 	.word	0x000013b0


	//   ....[8]....
        /*0424*/ 	.word	0x000027c0


	//   ....[9]....
        /*0428*/ 	.word	0x000028c0


	//   ....[10]....
        /*042c*/ 	.word	0x00002be0


	//   ....[11]....
        /*0430*/ 	.word	0x00002d90


	//   ....[12]....
        /*0434*/ 	.word	0x00004ab0


	//   ....[13]....
        /*0438*/ 	.word	0x00004ae0


	//   ....[14]....
        /*043c*/ 	.word	0x00004fb0


	//   ....[15]....
        /*0440*/ 	.word	0x00005080


	//   ....[16]....
        /*0444*/ 	.word	0x00006390


	//   ....[17]....
        /*0448*/ 	.word	0x000063f0


	//   ....[18]....
        /*044c*/ 	.word	0x000064d0


	//   ....[19]....
        /*0450*/ 	.word	0x00006820


	//   ....[20]....
        /*0454*/ 	.word	0x00008e40


	//   ....[21]....
        /*0458*/ 	.word	0x00008fe0


	//   ....[22]....
        /*045c*/ 	.word	0x00009010


	//   ....[23]....
        /*0460*/ 	.word	0x00009050


	//   ....[24]....
        /*0464*/ 	.word	0x000090b0


	//   ....[25]....
        /*0468*/ 	.word	0x00009110


	//   ....[26]....
        /*046c*/ 	.word	0x00009150


	//   ....[27]....
        /*0470*/ 	.word	0x00009310


	//   ....[28]....
        /*0474*/ 	.word	0x00009370


	//   ....[29]....
        /*0478*/ 	.word	0x000093b0


	//   ....[30]....
        /*047c*/ 	.word	0x000093f0


	//   ....[31]....
        /*0480*/ 	.word	0x00009420


	//   ....[32]....
        /*0484*/ 	.word	0x00009450


	//   ....[33]....
        /*0488*/ 	.word	0x000094e0


	//   ....[34]....
        /*048c*/ 	.word	0x00009510


	//   ....[35]....
        /*0490*/ 	.word	0x000095a0


	//   ....[36]....
        /*0494*/ 	.word	0x0000cdc0


	//   ....[37]....
        /*0498*/ 	.word	0x0000cdd0


	//   ....[38]....
        /*049c*/ 	.word	0x0000cef0


	//   ....[39]....
        /*04a0*/ 	.word	0x0000cf50


	//   ....[40]....
        /*04a4*/ 	.word	0x0000cf90


	//   ....[41]....
        /*04a8*/ 	.word	0x0000cfd0


	//   ....[42]....
        /*04ac*/ 	.word	0x0000d000


	//   ....[43]....
        /*04b0*/ 	.word	0x0000d030


	//   ....[44]....
        /*04b4*/ 	.word	0x0000d1d0


	//   ....[45]....
        /*04b8*/ 	.word	0x0000d230


	//   ....[46]....
        /*04bc*/ 	.word	0x0000d270


	//   ....[47]....
        /*04c0*/ 	.word	0x0000d2b0


	//   ....[48]....
        /*04c4*/ 	.word	0x0000d2e0


	//   ....[49]....
        /*04c8*/ 	.word	0x0000d310


	//   ....[50]....
        /*04cc*/ 	.word	0x0000d3d0


	//   ....[51]....
        /*04d0*/ 	.word	0x0000d3f0


	//   ....[52]....
        /*04d4*/ 	.word	0x0000d460


	//   ....[53]....
        /*04d8*/ 	.word	0x0000d8b0


	//   ....[54]....
        /*04dc*/ 	.word	0x0000ddb0


	//   ....[55]....
        /*04e0*/ 	.word	0x0000e1d0


	//   ....[56]....
        /*04e4*/ 	.word	0x0000e260


	//   ....[57]....
        /*04e8*/ 	.word	0x0000e300


	//   ....[58]....
        /*04ec*/ 	.word	0x0000e3b0


	//   ....[59]....
        /*04f0*/ 	.word	0x0000e430


	//   ....[60]....
        /*04f4*/ 	.word	0x0000e4b0


	//   ....[61]....
        /*04f8*/ 	.word	0x0000e530


	//   ....[62]....
        /*04fc*/ 	.word	0x0000e5b0


	//   ....[63]....
        /*0500*/ 	.word	0x0000e640


	//   ....[64]....
        /*0504*/ 	.word	0x0000e6f0


	//   ....[65]....
        /*0508*/ 	.word	0x0000e770


	//   ....[66]....
        /*050c*/ 	.word	0x0000e7f0


	//   ....[67]....
        /*0510*/ 	.word	0x0000e870


	//   ....[68]....
        /*0514*/ 	.word	0x0000e8f0


	//   ....[69]....
        /*0518*/ 	.word	0x0000e960


	//   ....[70]....
        /*051c*/ 	.word	0x0000ea00


	//   ....[71]....
        /*0520*/ 	.word	0x0000ea90


	//   ....[72]....
        /*0524*/ 	.word	0x0000ebb0


	//----- nvinfo : EIATTR_REG_RECONFIG
	.align		4
.L_387:
        /*0528*/ 	.byte	0x01, 0x54
	.zero		2


	//----- nvinfo : EIATTR_SYSCALL_OFFSETS
	.align		4
        /*052c*/ 	.byte	0x04, 0x46
        /*052e*/ 	.short	(.L_389 - .L_388)


	//   ....[0]....
.L_388:
        /*0530*/ 	.word	0x000015a0


	//   ....[1]....
        /*0534*/ 	.word	0x00009f50


	//   ....[2]....
        /*0538*/ 	.word	0x0000a090


	//   ....[3]....
        /*053c*/ 	.word	0x0000a190


	//----- nvinfo : EIATTR_MBARRIER_INSTR_OFFSETS
	.align		4
.L_389:
        /*0540*/ 	.byte	0x04, 0x39
        /*0542*/ 	.short	(.L_391 - .L_390)


	//   ....[0]....
.L_390:
        /*0544*/ 	.word	0x000002a0
        /*0548*/ 	.word	0x000000ff
        /*054c*/ 	.word	0x00034800
        /*0550*/ 	.short	0x0100
        /*0552*/ 	.byte	0x08
	.zero		1


	//   ....[1]....
        /*0554*/ 	.word	0x000002b0
        /*0558*/ 	.word	0x000000ff
        /*055c*/ 	.word	0x00034820
        /*0560*/ 	.short	0x0100
        /*0562*/ 	.byte	0x08
	.zero		1


	//   ....[2]....
        /*0564*/ 	.word	0x000003a0
        /*0568*/ 	.word	0x000000ff
        /*056c*/ 	.word	0x00034830
        /*0570*/ 	.short	0x0100
        /*0572*/ 	.byte	0x08
	.zero		1


	//   ....[3]....
        /*0574*/ 	.word	0x000003b0
        /*0578*/ 	.word	0x000000ff
        /*057c*/ 	.word	0x00034840
        /*0580*/ 	.short	0x0100
        /*0582*/ 	.byte	0x08
	.zero		1


	//   ....[4]....
        /*0584*/ 	.word	0x000003c0
        /*0588*/ 	.word	0x000000ff
        /*058c*/ 	.word	0x00034838
        /*0590*/ 	.short	0x0100
        /*0592*/ 	.byte	0x08
	.zero		1


	//   ....[5]....
        /*0594*/ 	.word	0x000003d0
        /*0598*/ 	.word	0x000000ff
        /*059c*/ 	.word	0x00034848
        /*05a0*/ 	.short	0x0100
        /*05a2*/ 	.byte	0x08
	.zero		1


	//   ....[6]....
        /*05a4*/ 	.word	0x00000500
        /*05a8*/ 	.word	0x000000ff
        /*05ac*/ 	.word	0x00034850
        /*05b0*/ 	.short	0x0100
        /*05b2*/ 	.byte	0x08
	.zero		1


	//   ....[7]....
        /*05b4*/ 	.word	0x00000510
        /*05b8*/ 	.word	0x000000ff
        /*05bc*/ 	.word	0x00034860
        /*05c0*/ 	.short	0x0100
        /*05c2*/ 	.byte	0x08
	.zero		1


	//   ....[8]....
        /*05c4*/ 	.word	0x00000520
        /*05c8*/ 	.word	0x000000ff
        /*05cc*/ 	.word	0x00034858
        /*05d0*/ 	.short	0x0100
        /*05d2*/ 	.byte	0x08
	.zero		1


	//   ....[9]....
        /*05d4*/ 	.word	0x00000530
        /*05d8*/ 	.word	0x000000ff
        /*05dc*/ 	.word	0x00034868
        /*05e0*/ 	.short	0x0100
        /*05e2*/ 	.byte	0x08
	.zero		1


	//   ....[10]....
        /*05e4*/ 	.word	0x00000620
        /*05e8*/ 	.word	0x000000ff
        /*05ec*/ 	.word	0x00034870
        /*05f0*/ 	.short	0x0100
        /*05f2*/ 	.byte	0x06
	.zero		1


	//   ....[11]....
        /*05f4*/ 	.word	0x00000630
        /*05f8*/ 	.word	0x000000ff
        /*05fc*/ 	.word	0x00034880
        /*0600*/ 	.short	0x0100
        /*0602*/ 	.byte	0x06
	.zero		1


	//   ....[12]....
        /*0604*/ 	.word	0x00000640
        /*0608*/ 	.word	0x000000ff
        /*060c*/ 	.word	0x00034878
        /*0610*/ 	.short	0x0100
        /*0612*/ 	.byte	0x06
	.zero		1


	//   ....[13]....
        /*0614*/ 	.word	0x00000650
        /*0618*/ 	.word	0x000000ff
        /*061c*/ 	.word	0x00034888
        /*0620*/ 	.short	0x0100
        /*0622*/ 	.byte	0x06
	.zero		1


	//   ....[14]....
        /*0624*/ 	.word	0x00000780
        /*0628*/ 	.word	0x000000ff
        /*062c*/ 	.word	0x00034890
        /*0630*/ 	.short	0x0100
        /*0632*/ 	.byte	0x08
	.zero		1


	//   ....[15]....
        /*0634*/ 	.word	0x00000790
        /*0638*/ 	.word	0x000000ff
        /*063c*/ 	.word	0x000348a0
        /*0640*/ 	.short	0x0100
        /*0642*/ 	.byte	0x08
	.zero		1


	//   ....[16]....
        /*0644*/ 	.word	0x000007a0
        /*0648*/ 	.word	0x000000ff
        /*064c*/ 	.word	0x00034898
        /*0650*/ 	.short	0x0100
        /*0652*/ 	.byte	0x08
	.zero		1


	//   ....[17]....
        /*0654*/ 	.word	0x000007b0
        /*0658*/ 	.word	0x000000ff
        /*065c*/ 	.word	0x000348a8
        /*0660*/ 	.short	0x0100
        /*0662*/ 	.byte	0x08
	.zero		1


	//   ....[18]....
        /*0664*/ 	.word	0x000008e0
        /*0668*/ 	.word	0x000000ff
        /*066c*/ 	.word	0x000348b0
        /*0670*/ 	.short	0x0100
        /*0672*/ 	.byte	0x08
	.zero		1


	//   ....[19]....
        /*0674*/ 	.word	0x000008f0
        /*0678*/ 	.word	0x000000ff
        /*067c*/ 	.word	0x000348c0
        /*0680*/ 	.short	0x0100
        /*0682*/ 	.byte	0x08
	.zero		1


	//   ....[20]....
        /*0684*/ 	.word	0x00000900
        /*0688*/ 	.word	0x000000ff
        /*068c*/ 	.word	0x000348b8
        /*0690*/ 	.short	0x0100
        /*0692*/ 	.byte	0x08
	.zero		1


	//   ....[21]....
        /*0694*/ 	.word	0x00000910
        /*0698*/ 	.word	0x000000ff
        /*069c*/ 	.word	0x000348c8
        /*06a0*/ 	.short	0x0100
        /*06a2*/ 	.byte	0x08
	.zero		1


	//   ....[22]....
        /*06a4*/ 	.word	0x00001670
        /*06a8*/ 	.word	0x00000000
        /*06ac*/ 	.word	0x00034800
        /*06b0*/ 	.short	0x010a
        /*06b2*/ 	.byte	0x3f
	.zero		1


	//   ....[23]....
        /*06b4*/ 	.word	0x000016e0
        /*06b8*/ 	.word	0x00000005
        /*06bc*/ 	.word	0x00034830
        /*06c0*/ 	.short	0x010a
        /*06c2*/ 	.byte	0x3f
	.zero		1


	//   ....[24]....
        /*06c4*/ 	.word	0x00001750
        /*06c8*/ 	.word	0x00000005
        /*06cc*/ 	.word	0x00034830
        /*06d0*/ 	.short	0x010a
        /*06d2*/ 	.byte	0x3f
	.zero		1


	//   ....[25]....
        /*06d4*/ 	.word	0x00002980
        /*06d8*/ 	.word	0x00000005
        /*06dc*/ 	.word	0x00000000
        /*06e0*/ 	.short	0x0101
        /*06e2*/ 	.byte	0x3f
	.zero		1


	//   ....[26]....
        /*06e4*/ 	.word	0x00003e90
        /*06e8*/ 	.word	0x000000ff
        /*06ec*/ 	.word	0x00034830
        /*06f0*/ 	.short	0x010a
        /*06f2*/ 	.byte	0x06
	.zero		1


	//   ....[27]....
        /*06f4*/ 	.word	0x00003ed0
        /*06f8*/ 	.word	0x000000ff
        /*06fc*/ 	.word	0x00034830
        /*0700*/ 	.short	0x010a
        /*0702*/ 	.byte	0x06
	.zero		1


	//   ....[28]....
        /*0704*/ 	.word	0x00004760
        /*0708*/ 	.word	0x00000008
        /*070c*/ 	.word	0x00034850
        /*0710*/ 	.short	0x010a
        /*0712*/ 	.byte	0x3f
	.zero		1


	//   ....[29]....
        /*0714*/ 	.word	0x000047a0
        /*0718*/ 	.word	0x00000008
        /*071c*/ 	.word	0x00034850
        /*0720*/ 	.short	0x010a
        /*0722*/ 	.byte	0x3f
	.zero		1


	//   ....[30]....
        /*0724*/ 	.word	0x00005830
        /*0728*/ 	.word	0x0000001b
        /*072c*/ 	.word	0x00000000
        /*0730*/ 	.short	0x0101
        /*0732*/ 	.byte	0x3f
	.zero		1


	//   ....[31]....
        /*0734*/ 	.word	0x00005900
        /*0738*/ 	.word	0x0000001b
        /*073c*/ 	.word	0x00000000
        /*0740*/ 	.short	0x0101
        /*0742*/ 	.byte	0x3f
	.zero		1


	//   ....[32]....
        /*0744*/ 	.word	0x000062f0
        /*0748*/ 	.word	0x0000000e
        /*074c*/ 	.word	0x00034850
        /*0750*/ 	.short	0x010a
        /*0752*/ 	.byte	0x3f
	.zero		1


	//   ....[33]....
        /*0754*/ 	.word	0x00006330
        /*0758*/ 	.word	0x0000000e
        /*075c*/ 	.word	0x00034850
        /*0760*/ 	.short	0x010a
        /*0762*/ 	.byte	0x3f
	.zero		1


	//   ....[34]....
        /*0764*/ 	.word	0x00006940
        /*0768*/ 	.word	0x00000007
        /*076c*/ 	.word	0x00000000
        /*0770*/ 	.short	0x0101
        /*0772*/ 	.byte	0x3f
	.zero		1


	//   ....[35]....
        /*0774*/ 	.word	0x00007cb0
        /*0778*/ 	.word	0x00000003
        /*077c*/ 	.word	0x00000000
        /*0780*/ 	.short	0x0101
        /*0782*/ 	.byte	0x3f
	.zero		1


	//   ....[36]....
        /*0784*/ 	.word	0x0000a8f0
        /*0788*/ 	.word	0x00000008
        /*078c*/ 	.word	0x00034840
        /*0790*/ 	.short	0x010a
        /*0792*/ 	.byte	0x3f
	.zero		1


	//   ....[37]....
        /*0794*/ 	.word	0x0000aeb0
        /*0798*/ 	.word	0x00000009
        /*079c*/ 	.word	0x00034820
        /*07a0*/ 	.short	0x010a
        /*07a2*/ 	.byte	0x3f
	.zero		1


	//   ....[38]....
        /*07a4*/ 	.word	0x0000b200
        /*07a8*/ 	.word	0x00000002
        /*07ac*/ 	.word	0x00034840
        /*07b0*/ 	.short	0x010a
        /*07b2*/ 	.byte	0x3f
	.zero		1


	//   ....[39]....
        /*07b4*/ 	.word	0x0000b500
        /*07b8*/ 	.word	0x00000003
        /*07bc*/ 	.word	0x00000060
        /*07c0*/ 	.short	0x010a
        /*07c2*/ 	.byte	0x3f
	.zero		1


	//   ....[40]....
        /*07c4*/ 	.word	0x0000bae0
        /*07c8*/ 	.word	0x00000002
        /*07cc*/ 	.word	0x00034840
        /*07d0*/ 	.short	0x010a
        /*07d2*/ 	.byte	0x3f
	.zero		1


	//   ....[41]....
        /*07d4*/ 	.word	0x0000bde0
        /*07d8*/ 	.word	0x00000002
        /*07dc*/ 	.word	0x00000060
        /*07e0*/ 	.short	0x010a
        /*07e2*/ 	.byte	0x3f
	.zero		1


	//   ....[42]....
        /*07e4*/ 	.word	0x0000c2c0
        /*07e8*/ 	.word	0x00000002
        /*07ec*/ 	.word	0x00034840
        /*07f0*/ 	.short	0x010a
        /*07f2*/ 	.byte	0x3f
	.zero		1


	//   ....[43]....
        /*07f4*/ 	.word	0x0000c5d0
        /*07f8*/ 	.word	0x00000002
        /*07fc*/ 	.word	0x00000060
        /*0800*/ 	.short	0x010a
        /*0802*/ 	.byte	0x3f
	.zero		1


	//   ....[44]....
        /*0804*/ 	.word	0x0000ca60
        /*0808*/ 	.word	0x00000003
        /*080c*/ 	.word	0x00034860
        /*0810*/ 	.short	0x010a
        /*0812*/ 	.byte	0x3f
	.zero		1


	//   ....[45]....
        /*0814*/ 	.word	0x0000d830
        /*0818*/ 	.word	0x00000000
        /*081c*/ 	.word	0x00034820
        /*0820*/ 	.short	0x010a
        /*0822*/ 	.byte	0x3f
	.zero		1


	//   ....[46]....
        /*0824*/ 	.word	0x0000da10
        /*0828*/ 	.word	0x00000006
        /*082c*/ 	.word	0x00000000
        /*0830*/ 	.short	0x010a
        /*0832*/ 	.byte	0x3f
	.zero		1


	//   ....[47]....
        /*0834*/ 	.word	0x0000da80
        /*0838*/ 	.word	0x00000007
        /*083c*/ 	.word	0x00000000
        /*0840*/ 	.short	0x010a
        /*0842*/ 	.byte	0x3f
	.zero		1


	//   ....[48]....
        /*0844*/ 	.word	0x0000daf0
        /*0848*/ 	.word	0x00000004
        /*084c*/ 	.word	0x00000000
        /*0850*/ 	.short	0x010a
        /*0852*/ 	.byte	0x3f
	.zero		1


	//   ....[49]....
        /*0854*/ 	.word	0x0000db20
        /*0858*/ 	.word	0x00000003
        /*085c*/ 	.word	0x00000000
        /*0860*/ 	.short	0x010a
        /*0862*/ 	.byte	0x3f
	.zero		1


	//   ....[50]....
        /*0864*/ 	.word	0x0000db80
        /*0868*/ 	.word	0x00000000
        /*086c*/ 	.word	0x00034800
        /*0870*/ 	.short	0x010a
        /*0872*/ 	.byte	0x3f
	.zero		1


	//   ....[51]....
        /*0874*/ 	.word	0x0000dbd0
        /*0878*/ 	.word	0x00000005
        /*087c*/ 	.word	0x00034830
        /*0880*/ 	.short	0x010a
        /*0882*/ 	.byte	0x3f
	.zero		1


	//   ....[52]....
        /*0884*/ 	.word	0x0000dc30
        /*0888*/ 	.word	0x00000004
        /*088c*/ 	.word	0x00034830
        /*0890*/ 	.short	0x010a
        /*0892*/ 	.byte	0x3f
	.zero		1


	//   ....[53]....
        /*0894*/ 	.word	0x0000dc80
        /*0898*/ 	.word	0x00000008
        /*089c*/ 	.word	0x00034850
        /*08a0*/ 	.short	0x010a
        /*08a2*/ 	.byte	0x3f
	.zero		1


	//   ....[54]....
        /*08a4*/ 	.word	0x0000dcd0
        /*08a8*/ 	.word	0x0000000e
        /*08ac*/ 	.word	0x00034850
        /*08b0*/ 	.short	0x010a
        /*08b2*/ 	.byte	0x3f
	.zero		1


	//   ....[55]....
        /*08b4*/ 	.word	0x0000de70
        /*08b8*/ 	.word	0x00000008
        /*08bc*/ 	.word	0x00034840
        /*08c0*/ 	.short	0x010a
        /*08c2*/ 	.byte	0x3f
	.zero		1


	//   ....[56]....
        /*08c4*/ 	.word	0x0000def0
        /*08c8*/ 	.word	0x00000008
        /*08cc*/ 	.word	0x00034820
        /*08d0*/ 	.short	0x010a
        /*08d2*/ 	.byte	0x3f
	.zero		1


	//   ....[57]....
        /*08d4*/ 	.word	0x0000df40
        /*08d8*/ 	.word	0x00000002
        /*08dc*/ 	.word	0x00034840
        /*08e0*/ 	.short	0x010a
        /*08e2*/ 	.byte	0x3f
	.zero		1


	//   ....[58]....
        /*08e4*/ 	.word	0x0000df90
        /*08e8*/ 	.word	0x00000003
        /*08ec*/ 	.word	0x00000060
        /*08f0*/ 	.short	0x010a
        /*08f2*/ 	.byte	0x3f
	.zero		1


	//   ....[59]....
        /*08f4*/ 	.word	0x0000dfe0
        /*08f8*/ 	.word	0x00000002
        /*08fc*/ 	.word	0x00034840
        /*0900*/ 	.short	0x010a
        /*0902*/ 	.byte	0x3f
	.zero		1


	//   ....[60]....
        /*0904*/ 	.word	0x0000e030
        /*0908*/ 	.word	0x00000002
        /*090c*/ 	.word	0x00000060
        /*0910*/ 	.short	0x010a
        /*0912*/ 	.byte	0x3f
	.zero		1


	//   ....[61]....
        /*0914*/ 	.word	0x0000e080
        /*0918*/ 	.word	0x00000002
        /*091c*/ 	.word	0x00034840
        /*0920*/ 	.short	0x010a
        /*0922*/ 	.byte	0x3f
	.zero		1


	//   ....[62]....
        /*0924*/ 	.word	0x0000e0d0
        /*0928*/ 	.word	0x00000002
        /*092c*/ 	.word	0x00000060
        /*0930*/ 	.short	0x010a
        /*0932*/ 	.byte	0x3f
	.zero		1


	//   ....[63]....
        /*0934*/ 	.word	0x0000e120
        /*0938*/ 	.word	0x00000003
        /*093c*/ 	.word	0x00034860
        /*0940*/ 	.short	0x010a
        /*0942*/ 	.byte	0x3f
	.zero		1


	//   ....[64]....
        /*0944*/ 	.word	0x0000ead0
        /*0948*/ 	.word	0x00000000
        /*094c*/ 	.word	0x00034820
        /*0950*/ 	.short	0x010a
        /*0952*/ 	.byte	0x3f
	.zero		1


	//   ....[65]....
        /*0954*/ 	.word	0x0000ec70
        /*0958*/ 	.word	0x00000006
        /*095c*/ 	.word	0x00000000
        /*0960*/ 	.short	0x010a
        /*0962*/ 	.byte	0x3f
	.zero		1


	//   ....[66]....
        /*0964*/ 	.word	0x0000ecc0
        /*0968*/ 	.word	0x00000007
        /*096c*/ 	.word	0x00000000
        /*0970*/ 	.short	0x010a
        /*0972*/ 	.byte	0x3f
	.zero		1


	//   ....[67]....
        /*0974*/ 	.word	0x0000ed10
        /*0978*/ 	.word	0x00000004
        /*097c*/ 	.word	0x00000000
        /*0980*/ 	.short	0x010a
        /*0982*/ 	.byte	0x3f
	.zero		1


	//----- nvinfo : EIATTR_NUM_MBARRIERS
	.align		4
.L_391:
        /*0984*/ 	.byte	0x03, 0x38
        /*0986*/ 	.short	0x0016


	//----- nvinfo : EIATTR_EXIT_INSTR_OFFSETS
	.align		4
        /*0988*/ 	.byte	0x04, 0x1c
        /*098a*/ 	.short	(.L_393 - .L_392)


	//   ....[0]....
.L_392:
        /*098c*/ 	.word	0x00000a80


	//   ....[1]....
        /*0990*/ 	.word	0x00008e00


	//   ....[2]....
        /*0994*/ 	.word	0x00008e60


	//   ....[3]....
        /*0998*/ 	.word	0x0000db70


	//----- nvinfo : EIATTR_MAX_THREADS
	.align		4
.L_393:
        /*099c*/ 	.byte	0x04, 0x05
        /*099e*/ 	.short	(.L_395 - .L_394)
.L_394:
        /*09a0*/ 	.word	0x00000180
        /*09a4*/ 	.word	0x00000001
        /*09a8*/ 	.word	0x00000001


	//----- nvinfo : EIATTR_CRS_STACK_SIZE
	.align		4
.L_395:
        /*09ac*/ 	.byte	0x04, 0x1e
        /*09ae*/ 	.short	(.L_397 - .L_396)
.L_396:
        /*09b0*/ 	.word	0x00000000


	//----- nvinfo : EIATTR_CBANK_PARAM_SIZE
	.align		4
.L_397:
        /*09b4*/ 	.byte	0x03, 0x19
        /*09b6*/ 	.short	0x0a70


	//----- nvinfo : EIATTR_PARAM_CBANK
	.align		4
        /*09b8*/ 	.byte	0x04, 0x0a
        /*09ba*/ 	.short	(.L_399 - .L_398)
	.align		4
.L_398:
        /*09bc*/ 	.word	index@(.nv.constant0._ZN7cutlass13device_kernelIN5flash11enable_sm90INS1_16FlashAttnFwdSm90INS1_25CollectiveMainloopFwdSm90ILi2EN4cute5tupleIJNS5_1CILi1EEES8_S8_EEENS6_IJNS7_ILi128EEESA_NS7_ILi192EEEEEELi128ENS_6half_tEfNS_4arch4Sm90ELb0ELb0ELb0ELb1ELb0ELb0ELb0ELb1ELb1ELb0ELb0ELb0EEENS1_21CollectiveEpilogueFwdINS6_IJSA_SA_SA_EEES9_SD_SF_Li256ELb1ELb0ELb0ELb0EEENS1_36VarlenDynamicPersistentTileSchedulerILi128ELi128ELi256ELi32ELb0ELb0ELb1ELb0ELb1ELb1EEEEEEEEEvNT_6ParamsE)
        /*09c0*/ 	.short	0x0210
        /*09c2*/ 	.short	0x0a70


	//----- nvinfo : EIATTR_SW_WAR
	.align		4
.L_399:
        /*09c4*/ 	.byte	0x04, 0x36
        /*09c6*/ 	.short	(.L_401 - .L_400)
.L_400:
        /*09c8*/ 	.word	0x00000008
.L_401:


//--------------------- .nv.info._ZN7cutlass13device_kernelIN5flash11enable_sm90INS1_16FlashAttnFwdSm90INS1_25CollectiveMainloopFwdSm90ILi2EN4cute5tupleIJNS5_1CILi1EEES8_S8_EEENS6_IJNS7_ILi128EEESA_NS7_ILi192EEEEEELi128ENS_6half_tEfNS_4arch4Sm90ELb0ELb0ELb0ELb1ELb0ELb1ELb0ELb1ELb1ELb0ELb0ELb0EEENS1_21CollectiveEpilogueFwdINS6_IJSA_SA_SA_EEES9_SD_SF_Li256ELb1ELb0ELb0ELb0EEENS1_36VarlenDynamicPersistentTileSchedulerILi128ELi128ELi256ELi32ELb0ELb0ELb1ELb0ELb1ELb1EEEEEEEEEvNT_6ParamsE --------------------------
	.section	.nv.info._ZN7cutlass13device_kernelIN5flash11enable_sm90INS1_16FlashAttnFwdSm90INS1_25CollectiveMainloopFwdSm90ILi2EN4cute5tupleIJNS5_1CILi1EEES8_S8_EEENS6_IJNS7_ILi128EEESA_NS7_ILi192EEEEEELi128ENS_6half_tEfNS_4arch4Sm90ELb0ELb0ELb0ELb1ELb0ELb1ELb0ELb1ELb1ELb0ELb0ELb0EEENS1_21CollectiveEpilogueFwdINS6_IJSA_SA_SA_EEES9_SD_SF_Li256ELb1ELb0ELb0ELb0EEENS1_36VarlenDynamicPersistentTileSchedulerILi128ELi128ELi256ELi32ELb0ELb0ELb1ELb0ELb1ELb1EEEEEEEEEvNT_6ParamsE,"",@"SHT_CUDA_INFO"
	.sectionflags	@""
	.align	4


	//----- nvinfo : EIATTR_CUDA_API_VERSION
	.align		4
        /*0000*/ 	.byte	0x04, 0x37
        /*0002*/ 	.short	(.L_403 - .L_402)
.L_402:
        /*0004*/ 	.word	0x00000082


	//----- nvinfo : EIATTR_KPARAM_INFO
	.align		4
.L_403:
        /*0008*/ 	.byte	0x04, 0x17
        /*000a*/ 	.short	(.L_405 - .L_404)
.L_404:
        /*000c*/ 	.word	0x00000000
        /*0010*/ 	.short	0x0000
        /*0012*/ 	.short	0x0070
        /*0014*/ 	.byte	0x00, 0xf0, 0x01, 0x28


	//----- nvinfo : EIATTR_SPARSE_MMA_MASK
	.align		4
.L_405:
        /*0018*/ 	.byte	0x03, 0x50
        /*001a*/ 	.short	0x0000


	//----- nvinfo : EIATTR_MAXREG_COUNT
	.align		4
        /*001c*/ 	.byte	0x03, 0x1b
        /*001e*/ 	.short	0x00a8


	//----- nvinfo : EIATTR_NUM_BARRIERS
	.align		4
        /*0020*/ 	.byte	0x02, 0x4c
        /*0022*/ 	.byte	0x10
	.zero		1


	//----- nvinfo : EIATTR_EXTERNS
	.align		4
        /*0024*/ 	.byte	0x04, 0x0f
        /*0026*/ 	.short	(.L_407 - .L_406)


	//   ....[0]....
	.align		4
.L_406:
        /*0028*/ 	.word	index@(__assertfail)


	//----- nvinfo : EIATTR_ANNOTATIONS
	.align		4
.L_407:
        /*002c*/ 	.byte	0x04, 0x55
        /*002e*/ 	.short	(.L_409 - .L_408)


	//   ....[0]....
.L_408:
        /* <DEDUP_REMOVED lines=63> */


	//----- nvinfo : EIATTR_MERCURY_ISA_VERSION
	.align		4
.L_409:
        /*0410*/ 	.byte	0x03, 0x5f
        /*0412*/ 	.short	0x0101


	//----- nvinfo : EIATTR_UNUSED_LOAD_BYTE_OFFSET
	.align		4
        /*0414*/ 	.byte	0x04, 0x44
        /*0416*/ 	.short	(.L_411 - .L_410)


	//   ....[0]....
.L_410:
        /*0418*/ 	.word	0x00000ab0
        /*041c*/ 	.word	0x0000fff0


	//   ....[1]....
        /*0420*/ 	.word	0x00015c30
        /*0424*/ 	.word	0x0000fff0


	//----- nvinfo : EIATTR_INT_WARP_WIDE_INSTR_OFFSETS
	.align		4
.L_411:
        /*0428*/ 	.byte	0x04, 0x31
        /*042a*/ 	.short	(.L_413 - .L_412)


	//   ....[0]....
.L_412:
        /*042c*/ 	.word	0x000001b0


	//   ....[1]....
        /*0430*/ 	.word	0x000001f0


	//   ....[2]....
        /*0434*/ 	.word	0x000002b0


	//   ....[3]....
        /*0438*/ 	.word	0x00019950


	//   ....[4]....
        /*043c*/ 	.word	0x000199e0


	//   ....[5]....
        /*0440*/ 	.word	0x00019e60


	//   ....[6]....
        /*0444*/ 	.word	0x00019e90


	//   ....[7]....
        /*0448*/ 	.word	0x0001a0a0


	//   ....[8]....
        /*044c*/ 	.word	0x0001a190


	//   ....[9]....
        /*0450*/ 	.word	0x0001c570


	//   ....[10]....
        /*0454*/ 	.word	0x0001c600


	//----- nvinfo : EIATTR_COOP_GROUP_MASK_REGIDS
	.align		4
.L_413:
        /*0458*/ 	.byte	0x04, 0x29
        /*045a*/ 	.short	(.L_415 - .L_414)


	//   ....[0]....
.L_414:
        /*045c*/ 	.word	0xffffffff


	//   ....[1]....
        /*0460*/ 	.word	0xffffffff


	//   ....[2]....
        /*0464*/ 	.word	0xffffffff


	//   ....[3]....
        /*0468*/ 	.word	0xffffffff


	//   ....[4]....
        /*046c*/ 	.word	0xffffffff


	//   ....[5]....
        /*0470*/ 	.word	0xffffffff


	//   ....[6]....
        /*0474*/ 	.word	0xffffffff


	//   ....[7]....
        /*0478*/ 	.word	0xffffffff


	//   ....[8]....
        /*047c*/ 	.word	0xffffffff


	//   ....[9]....
        /*0480*/ 	.word	0xffffffff


	//   ....[10]....
        /*0484*/ 	.word	0xffffffff


	//   ....[11]....
        /*0488*/ 	.word	0xffffffff


	//   ....[12]....
        /*048c*/ 	.word	0xffffffff


	//   ....[13]....
        /*0490*/ 	.word	0xffffffff


	//   ....[14]....
        /*0494*/ 	.word	0xffffffff


	//   ....[15]....
        /*0498*/ 	.word	0xffffffff


	//   ....[16]....
        /*049c*/ 	.word	0xffffffff


	//   ....[17]....
        /*04a0*/ 	.word	0xffffffff


	//   ....[18]....
        /*04a4*/ 	.word	0xffffffff


	//   ....[19]....
        /*04a8*/ 	.word	0xffffffff


	//   ....[20]....
        /*04ac*/ 	.word	0xffffffff


	//   ....[21]....
        /*04b0*/ 	.word	0xffffffff


	//   ....[22]....
        /*04b4*/ 	.word	0xffffffff


	//   ....[23]....
        /*04b8*/ 	.word	0xffffffff


	//   ....[24]....
        /*04bc*/ 	.word	0xffffffff


	//   ....[25]....
        /*04c0*/ 	.word	0xffffffff


	//   ....[26]....
        /*04c4*/ 	.word	0xffffffff


	//   ....[27]....
        /*04c8*/ 	.word	0xffffffff


	//   ....[28]....
        /*04cc*/ 	.word	0xffffffff


	//   ....[29]....
        /*04d0*/ 	.word	0xffffffff


	//   ....[30]....
        /*04d4*/ 	.word	0xffffffff


	//   ....[31]....
        /*04d8*/ 	.word	0xffffffff


	//   ....[32]....
        /*04dc*/ 	.word	0xffffffff


	//   ....[33]....
        /*04e0*/ 	.word	0xffffffff


	//   ....[34]....
        /*04e4*/ 	.word	0xffffffff


	//   ....[35]....
        /*04e8*/ 	.word	0xffffffff


	//   ....[36]....
        /*04ec*/ 	.word	0xffffffff


	//   ....[37]....
        /*04f0*/ 	.word	0xffffffff


	//   ....[38]....
        /*04f4*/ 	.word	0xffffffff


	//   ....[39]....
        /*04f8*/ 	.word	0xffffffff


	//   ....[40]....
        /*04fc*/ 	.word	0xffffffff


	//   ....[41]....
        /*0500*/ 	.word	0xffffffff


	//   ....[42]....
        /*0504*/ 	.word	0xffffffff


	//   ....[43]....
        /*0508*/ 	.word	0xffffffff


	//   ....[44]....
        /*050c*/ 	.word	0xffffffff


	//   ....[45]....
        /*0510*/ 	.word	0xffffffff


	//   ....[46]....
        /*0514*/ 	.word	0xffffffff


	//   ....[47]....
        /*0518*/ 	.word	0xffffffff


	//   ....[48]....
        /*051c*/ 	.word	0xffffffff


	//   ....[49]....
        /*0520*/ 	.word	0xffffffff


	//   ....[50]....
        /*0524*/ 	.word	0xffffffff


	//   ....[51]....
        /*0528*/ 	.word	0xffffffff


	//   ....[52]....
        /*052c*/ 	.word	0xffffffff


	//   ....[53]....
        /*0530*/ 	.word	0xffffffff


	//   ....[54]....
        /*0534*/ 	.word	0x0500000f


	//   ....[55]....
        /*0538*/ 	.word	0x0500000f


	//   ....[56]....
        /*053c*/ 	.word	0x0500000f


	//   ....[57]....
        /*0540*/ 	.word	0x0500000f


	//   ....[58]....
        /*0544*/ 	.word	0x0500000f


	//   ....[59]....
        /*0548*/ 	.word	0x0500000f


	//   ....[60]....
        /*054c*/ 	.word	0x0500000f


	//   ....[61]....
        /*0550*/ 	.word	0x0500000f


	//   ....[62]....
        /*0554*/ 	.word	0x0500000f


	//   ....[63]....
        /*0558*/ 	.word	0x0500000f


	//   ....[64]....
        /*055c*/ 	.word	0x0500000f


	//   ....[65]....
        /*0560*/ 	.word	0x0500000f


	//   ....[66]....
        /*0564*/ 	.word	0x0500000f


	//   ....[67]....
        /*0568*/ 	.word	0x0500000f


	//   ....[68]....
        /*056c*/ 	.word	0x0500000f


	//   ....[69]....
        /*0570*/ 	.word	0x0500000f


	//   ....[70]....
        /*0574*/ 	.word	0x0500000f


	//   ....[71]....
        /*0578*/ 	.word	0x0500000f


	//   ....[72]....
        /*057c*/ 	.word	0x0500000f


	//   ....[73]....
        /*0580*/ 	.word	0x0500000f


	//   ....[74]....
        /*0584*/ 	.word	0x0500000f


	//   ....[75]....
        /*0588*/ 	.word	0x0500000f


	//   ....[76]....
        /*058c*/ 	.word	0x0500000f


	//   ....[77]....
        /*0590*/ 	.word	0x0500000f


	//   ....[78]....
        /*0594*/ 	.word	0x0500000f


	//   ....[79]....
        /*0598*/ 	.word	0x0500000f


	//   ....[80]....
        /*059c*/ 	.word	0x0500000f


	//   ....[81]....
        /*05a0*/ 	.word	0x0500000f


	//----- nvinfo : EIATTR_COOP_GROUP_INSTR_OFFSETS
	.align		4
.L_415:
        /*05a4*/ 	.byte	0x04, 0x28
        /*05a6*/ 	.short	(.L_417 - .L_416)


	//   ....[0]....
.L_416:
        /*05a8*/ 	.word	0x00000060


	//   ....[1]....
        /*05ac*/ 	.word	0x000001c0


	//   ....[2]....
        /*05b0*/ 	.word	0x000002c0


	//   ....[3]....
        /*05b4*/ 	.word	0x00000430


	//   ....[4]....
        /*05b8*/ 	.word	0x00000590


	//   ....[5]....
        /*05bc*/ 	.word	0x000006b0


	//   ....[6]....
        /*05c0*/ 	.word	0x00000810


	//   ....[7]....
        /*05c4*/ 	.word	0x0000a340


	//   ....[8]....
        /*05c8*/ 	.word	0x00011250


	//   ....[9]....
        /*05cc*/ 	.word	0x00011340


	//   ....[10]....
        /*05d0*/ 	.word	0x000118e0


	//   ....[11]....
        /*05d4*/ 	.word	0x000119b0


	//   ....[12]....
        /*05d8*/ 	.word	0x00013910


	//   ....[13]....
        /*05dc*/ 	.word	0x00013a00


	//   ....[14]....
        /*05e0*/ 	.word	0x00014070


	//   ....[15]....
        /*05e4*/ 	.word	0x00014090


	//   ....[16]....
        /*05e8*/ 	.word	0x00015290


	//   ....[17]....
        /*05ec*/ 	.word	0x000152d0


	//   ....[18]....
        /*05f0*/ 	.word	0x000153b0


	//   ....[19]....
        /*05f4*/ 	.word	0x000153d0


	//   ....[20]....
        /*05f8*/ 	.word	0x000179e0


	//   ....[21]....
        /*05fc*/ 	.word	0x00017b70


	//   ....[22]....
        /*0600*/ 	.word	0x00017ba0


	//   ....[23]....
        /*0604*/ 	.word	0x00017be0


	//   ....[24]....
        /*0608*/ 	.word	0x00017c40


	//   ....[25]....
        /*060c*/ 	.word	0x00017ca0


	//   ....[26]....
        /*0610*/ 	.word	0x00017cf0


	//   ....[27]....
        /*0614*/ 	.word	0x00017ea0


	//   ....[28]....
        /*0618*/ 	.word	0x00017f00


	//   ....[29]....
        /*061c*/ 	.word	0x00017f40


	//   ....[30]....
        /*0620*/ 	.word	0x00017f80


	//   ....[31]....
        /*0624*/ 	.word	0x00017fb0


	//   ....[32]....
        /*0628*/ 	.word	0x00017fe0


	//   ....[33]....
        /*062c*/ 	.word	0x00018080


	//   ....[34]....
        /*0630*/ 	.word	0x000180b0


	//   ....[35]....
        /*0634*/ 	.word	0x00018140


	//   ....[36]....
        /*0638*/ 	.word	0x0001ca50


	//   ....[37]....
        /*063c*/ 	.word	0x0001ca60


	//   ....[38]....
        /*0640*/ 	.word	0x0001cb70


	//   ....[39]....
        /*0644*/ 	.word	0x0001cbd0


	//   ....[40]....
        /*0648*/ 	.word	0x0001cc10


	//   ....[41]....
        /*064c*/ 	.word	0x0001cc50


	//   ....[42]....
        /*0650*/ 	.word	0x0001cc80


	//   ....[43]....
        /*0654*/ 	.word	0x0001ccb0


	//   ....[44]....
        /*0658*/ 	.word	0x0001ce40


	//   ....[45]....
        /*065c*/ 	.word	0x0001cea0


	//   ....[46]....
        /*0660*/ 	.word	0x0001cee0


	//   ....[47]....
        /*0664*/ 	.word	0x0001cf20


	//   ....[48]....
        /*0668*/ 	.word	0x0001cf50


	//   ....[49]....
        /*066c*/ 	.word	0x0001cf80


	//   ....[50]....
        /*0670*/ 	.word	0x0001d040


	//   ....[51]....
        /*0674*/ 	.word	0x0001d060


	//   ....[52]....
        /*0678*/ 	.word	0x0001d0d0


	//   ....[53]....
        /*067c*/ 	.word	0x0001d520


	//   ....[54]....
        /*0680*/ 	.word	0x0001d960


	//   ....[55]....
        /*0684*/ 	.word	0x0001da00


	//   ....[56]....
        /*0688*/ 	.word	0x0001daa0


	//   ....[57]....
        /*068c*/ 	.word	0x0001db40


	//   ....[58]....
        /*0690*/ 	.word	0x0001dc30


	//   ....[59]....
        /*0694*/ 	.word	0x0001dcd0


	//   ....[60]....
        /*0698*/ 	.word	0x0001dd70


	//   ....[61]....
        /*069c*/ 	.word	0x0001de10


	//   ....[62]....
        /*06a0*/ 	.word	0x0001e070


	//   ....[63]....
        /*06a4*/ 	.word	0x0001e350


	//   ....[64]....
        /*06a8*/ 	.word	0x0001e770


	//   ....[65]....
        /*06ac*/ 	.word	0x0001e800


	//   ....[66]....
        /*06b0*/ 	.word	0x0001e8a0


	//   ....[67]....
        /*06b4*/ 	.word	0x0001e960


	//   ....[68]....
        /*06b8*/ 	.word	0x0001e9e0


	//   ....[69]....
        /*06bc*/ 	.word	0x0001ea60


	//   ....[70]....
        /*06c0*/ 	.word	0x0001eae0


	//   ....[71]....
        /*06c4*/ 	.word	0x0001eb60


	//   ....[72]....
        /*06c8*/ 	.word	0x0001ebf0


	//   ....[73]....
        /*06cc*/ 	.word	0x0001ecb0


	//   ....[74]....
        /*06d0*/ 	.word	0x0001ed30


	//   ....[75]....
        /*06d4*/ 	.word	0x0001edb0


	//   ....[76]....
        /*06d8*/ 	.word	0x0001ee30


	//   ....[77]....
        /*06dc*/ 	.word	0x0001eeb0


	//   ....[78]....
        /*06e0*/ 	.word	0x0001ef20


	//   ....[79]....
        /*06e4*/ 	.word	0x0001efc0


	//   ....[80]....
        /*06e8*/ 	.word	0x0001f050


	//   ....[81]....
        /*06ec*/ 	.word	0x0001f170


	//----- nvinfo : EIATTR_REG_RECONFIG
	.align		4
.L_417:
        /*06f0*/ 	.byte	0x01, 0x54
	.zero		2


	//----- nvinfo : EIATTR_SYSCALL_OFFSETS
	.align		4
        /*06f4*/ 	.byte	0x04, 0x46
        /*06f6*/ 	.short	(.L_419 - .L_418)


	//   ....[0]....
.L_418:
        /*06f8*/ 	.word	0x000018d0


	//   ....[1]....
        /*06fc*/ 	.word	0x00001a20


	//   ....[2]....
        /*0700*/ 	.word	0x0000a4d0


	//   ....[3]....
        /*0704*/ 	.word	0x0000a940


	//   ....[4]....
        /*0708*/ 	.word	0x00019b70


	//   ....[5]....
        /*070c*/ 	.word	0x00019cb0


	//   ....[6]....
        /*0710*/ 	.word	0x00019db0


	//----- nvinfo : EIATTR_MBARRIER_INSTR_OFFSETS
	.align		4
.L_419:
        /*0714*/ 	.byte	0x04, 0x39
        /*0716*/ 	.short	(.L_421 - .L_420)


	//   ....[0]....
.L_420:
        /*0718*/ 	.word	0x000002e0
        /*071c*/ 	.word	0x000000ff
        /*0720*/ 	.word	0x00034800
        /*0724*/ 	.short	0x0100
        /*0726*/ 	.byte	0x08
	.zero		1


	//   ....[1]....
        /*0728*/ 	.word	0x000002f0
        /*072c*/ 	.word	0x000000ff
        /*0730*/ 	.word	0x00034820
        /*0734*/ 	.short	0x0100
        /*0736*/ 	.byte	0x08
	.zero		1


	//   ....[2]....
        /*0738*/ 	.word	0x000003e0
        /*073c*/ 	.word	0x000000ff
        /*0740*/ 	.word	0x00034830
        /*0744*/ 	.short	0x0100
        /*0746*/ 	.byte	0x08
	.zero		1


	//   ....[3]....
        /*0748*/ 	.word	0x000003f0
        /*074c*/ 	.word	0x000000ff
        /*0750*/ 	.word	0x00034840
        /*0754*/ 	.short	0x0100
        /*0756*/ 	.byte	0x08
	.zero		1


	//   ....[4]....
        /*0758*/ 	.word	0x00000400
        /*075c*/ 	.word	0x000000ff
        /*0760*/ 	.word	0x00034838
        /*0764*/ 	.short	0x0100
        /*0766*/ 	.byte	0x08
	.zero		1


	//   ....[5]....
        /*0768*/ 	.word	0x00000410
        /*076c*/ 	.word	0x000000ff
        /*0770*/ 	.word	0x00034848
        /*0774*/ 	.short	0x0100
        /*0776*/ 	.byte	0x08
	.zero		1


	//   ....[6]....
        /*0778*/ 	.word	0x00000540
        /*077c*/ 	.word	0x000000ff
        /*0780*/ 	.word	0x00034850
        /*0784*/ 	.short	0x0100
        /*0786*/ 	.byte	0x08
	.zero		1


	//   ....[7]....
        /*0788*/ 	.word	0x00000550
        /*078c*/ 	.word	0x000000ff
        /*0790*/ 	.word	0x00034860
        /*0794*/ 	.short	0x0100
        /*0796*/ 	.byte	0x08
	.zero		1


	//   ....[8]....
        /*0798*/ 	.word	0x00000560
        /*079c*/ 	.word	0x000000ff
        /*07a0*/ 	.word	0x00034858
        /*07a4*/ 	.short	0x0100
        /*07a6*/ 	.byte	0x08
	.zero		1


	//   ....[9]....
        /*07a8*/ 	.word	0x00000570
        /*07ac*/ 	.word	0x000000ff
        /*07b0*/ 	.word	0x00034868
        /*07b4*/ 	.short	0x0100
        /*07b6*/ 	.byte	0x08
	.zero		1


	//   ....[10]....
        /*07b8*/ 	.word	0x00000660
        /*07bc*/ 	.word	0x000000ff
        /*07c0*/ 	.word	0x00034870
        /*07c4*/ 	.short	0x0100
        /*07c6*/ 	.byte	0x06
	.zero		1


	//   ....[11]....
        /*07c8*/ 	.word	0x00000670
        /*07cc*/ 	.word	0x000000ff
        /*07d0*/ 	.word	0x00034880
        /*07d4*/ 	.short	0x0100
        /*07d6*/ 	.byte	0x06
	.zero		1


	//   ....[12]....
        /*07d8*/ 	.word	0x00000680
        /*07dc*/ 	.word	0x000000ff
        /*07e0*/ 	.word	0x00034878
        /*07e4*/ 	.short	0x0100
        /*07e6*/ 	.byte	0x06
	.zero		1


	//   ....[13]....
        /*07e8*/ 	.word	0x00000690
        /*07ec*/ 	.word	0x000000ff
        /*07f0*/ 	.word	0x00034888
        /*07f4*/ 	.short	0x0100
        /*07f6*/ 	.byte	0x06
	.zero		1


	//   ....[14]....
        /*07f8*/ 	.word	0x000007c0
        /*07fc*/ 	.word	0x000000ff
        /*0800*/ 	.word	0x00034890
        /*0804*/ 	.short	0x0100
        /*0806*/ 	.byte	0x08
	.zero		1


	//   ....[15]....
        /*0808*/ 	.word	0x000007d0
        /*080c*/ 	.word	0x000000ff
        /*0810*/ 	.word	0x000348a0
        /*0814*/ 	.short	0x0100
        /*0816*/ 	.byte	0x08
	.zero		1


	//   ....[16]....
        /*0818*/ 	.word	0x000007e0
        /*081c*/ 	.word	0x000000ff
        /*0820*/ 	.word	0x00034898
        /*0824*/ 	.short	0x0100
        /*0826*/ 	.byte	0x08
	.zero		1


	//   ....[17]....
        /*0828*/ 	.word	0x000007f0
        /*082c*/ 	.word	0x000000ff
        /*0830*/ 	.word	0x000348a8
        /*0834*/ 	.short	0x0100
        /*0836*/ 	.byte	0x08
	.zero		1


	//   ....[18]....
        /*0838*/ 	.word	0x00000920
        /*083c*/ 	.word	0x000000ff
        /*0840*/ 	.word	0x000348b0
        /*0844*/ 	.short	0x0100
        /*0846*/ 	.byte	0x08
	.zero		1


	//   ....[19]....
        /*0848*/ 	.word	0x00000930
        /*084c*/ 	.word	0x000000ff
        /*0850*/ 	.word	0x000348c0
        /*0854*/ 	.short	0x0100
        /*0856*/ 	.byte	0x08
	.zero		1


	//   ....[20]....
        /*0858*/ 	.word	0x00000940
        /*085c*/ 	.word	0x000000ff
        /*0860*/ 	.word	0x000348b8
        /*0864*/ 	.short	0x0100
        /*0866*/ 	.byte	0x08
	.zero		1


	//   ....[21]....
        /*0868*/ 	.word	0x00000950
        /*086c*/ 	.word	0x000000ff
        /*0870*/ 	.word	0x000348c8
        /*0874*/ 	.short	0x0100
        /*0876*/ 	.byte	0x08
	.zero		1


	//   ....[22]....
        /*0878*/ 	.word	0x00003510
        /*087c*/ 	.word	0x00000003
        /*0880*/ 	.word	0x00034890
        /*0884*/ 	.short	0x010a
        /*0886*/ 	.byte	0x3f
	.zero		1


	//   ....[23]....
        /*0888*/ 	.word	0x00006770
        /*088c*/ 	.word	0x00000003
        /*0890*/ 	.word	0x00034890
        /*0894*/ 	.short	0x010a
        /*0896*/ 	.byte	0x3f
	.zero		1


	//   ....[24]....
        /*0898*/ 	.word	0x00009730
        /*089c*/ 	.word	0x00000003
        /*08a0*/ 	.word	0x00034890
        /*08a4*/ 	.short	0x010a
        /*08a6*/ 	.byte	0x3f
	.zero		1


	//   ....[25]....
        /*08a8*/ 	.word	0x00009b00
        /*08ac*/ 	.word	0x0000002c
        /*08b0*/ 	.word	0x00000000
        /*08b4*/ 	.short	0x0101
        /*08b6*/ 	.byte	0x3f
	.zero		1


	//   ....[26]....
        /*08b8*/ 	.word	0x00009b40
        /*08bc*/ 	.word	0x00000003
        /*08c0*/ 	.word	0x000348b0
        /*08c4*/ 	.short	0x010a
        /*08c6*/ 	.byte	0x3f
	.zero		1


	//   ....[27]....
        /*08c8*/ 	.word	0x00009ff0
        /*08cc*/ 	.word	0x00000003
        /*08d0*/ 	.word	0x00000000
        /*08d4*/ 	.short	0x0101
        /*08d6*/ 	.byte	0x3f
	.zero		1


	//   ....[28]....
        /*08d8*/ 	.word	0x0000a550
        /*08dc*/ 	.word	0x00000002
        /*08e0*/ 	.word	0x00034800
        /*08e4*/ 	.short	0x010a
        /*08e6*/ 	.byte	0x3f
	.zero		1


	//   ....[29]....
        /*08e8*/ 	.word	0x0000a5a0
        /*08ec*/ 	.word	0x00000002
        /*08f0*/ 	.word	0x00034800
        /*08f4*/ 	.short	0x010a
        /*08f6*/ 	.byte	0x3f
	.zero		1


	//   ....[30]....
        /*08f8*/ 	.word	0x0000b190
        /*08fc*/ 	.word	0x00000002
        /*0900*/ 	.word	0x00034800
        /*0904*/ 	.short	0x010a
        /*0906*/ 	.byte	0x3f
	.zero		1


	//   ....[31]....
        /*0908*/ 	.word	0x0000d9d0
        /*090c*/ 	.word	0x00000002
        /*0910*/ 	.word	0x00034800
        /*0914*/ 	.short	0x010a
        /*0916*/ 	.byte	0x3f
	.zero		1


	//   ....[32]....
        /*0918*/ 	.word	0x0000fe70
        /*091c*/ 	.word	0x00000004
        /*0920*/ 	.word	0x00034830
        /*0924*/ 	.short	0x010a
        /*0926*/ 	.byte	0x3f
	.zero		1


	//   ....[33]....
        /*0928*/ 	.word	0x0000fef0
        /*092c*/ 	.word	0x00000004
        /*0930*/ 	.word	0x00034830
        /*0934*/ 	.short	0x010a
        /*0936*/ 	.byte	0x3f
	.zero		1


	//   ....[34]....
        /*0938*/ 	.word	0x000113b0
        /*093c*/ 	.word	0x00000004
        /*0940*/ 	.word	0x00000000
        /*0944*/ 	.short	0x0101
        /*0946*/ 	.byte	0x3f
	.zero		1


	//   ....[35]....
        /*0948*/ 	.word	0x00012900
        /*094c*/ 	.word	0x00000015
        /*0950*/ 	.word	0x00034830
        /*0954*/ 	.short	0x010a
        /*0956*/ 	.byte	0x3f
	.zero		1


	//   ....[36]....
        /*0958*/ 	.word	0x00012970
        /*095c*/ 	.word	0x00000015
        /*0960*/ 	.word	0x00034830
        /*0964*/ 	.short	0x010a
        /*0966*/ 	.byte	0x3f
	.zero		1


	//   ....[37]....
        /*0968*/ 	.word	0x000134f0
        /*096c*/ 	.word	0x000000ca
        /*0970*/ 	.word	0x00034850
        /*0974*/ 	.short	0x010a
        /*0976*/ 	.byte	0x3f
	.zero		1


	//   ....[38]....
        /*0978*/ 	.word	0x00013540
        /*097c*/ 	.word	0x000000ca
        /*0980*/ 	.word	0x00034850
        /*0984*/ 	.short	0x010a
        /*0986*/ 	.byte	0x3f
	.zero		1


	//   ....[39]....
        /*0988*/ 	.word	0x00014c70
        /*098c*/ 	.word	0x00000015
        /*0990*/ 	.word	0x00000000
        /*0994*/ 	.short	0x0101
        /*0996*/ 	.byte	0x3f
	.zero		1


	//   ....[40]....
        /*0998*/ 	.word	0x00014cd0
        /*099c*/ 	.word	0x000000ca
        /*09a0*/ 	.word	0x00000000
        /*09a4*/ 	.short	0x0101
        /*09a6*/ 	.byte	0x3f
	.zero		1


	//   ....[41]....
        /*09a8*/ 	.word	0x00015170
        /*09ac*/ 	.word	0x0000000d
        /*09b0*/ 	.word	0x00034850
        /*09b4*/ 	.short	0x010a
        /*09b6*/ 	.byte	0x3f
	.zero		1


	//   ....[42]....
        /*09b8*/ 	.word	0x00015210
        /*09bc*/ 	.word	0x0000000d
        /*09c0*/ 	.word	0x00034850
        /*09c4*/ 	.short	0x010a
        /*09c6*/ 	.byte	0x3f
	.zero		1


	//   ....[43]....
        /*09c8*/ 	.word	0x000157b0
        /*09cc*/ 	.word	0x0000000a
        /*09d0*/ 	.word	0x00000000
        /*09d4*/ 	.short	0x0101
        /*09d6*/ 	.byte	0x3f
	.zero		1


	//   ....[44]....
        /*09d8*/ 	.word	0x00016a20
        /*09dc*/ 	.word	0x00000000
        /*09e0*/ 	.word	0x00000000
        /*09e4*/ 	.short	0x0101
        /*09e6*/ 	.byte	0x3f
	.zero		1


	//   ....[45]....
        /*09e8*/ 	.word	0x00018c60
        /*09ec*/ 	.word	0x00000009
        /*09f0*/ 	.word	0x00034820
        /*09f4*/ 	.short	0x010a
        /*09f6*/ 	.byte	0x3f
	.zero		1


	//   ....[46]....
        /*09f8*/ 	.word	0x00018cf0
        /*09fc*/ 	.word	0x00000005
        /*0a00*/ 	.word	0x000348a0
        /*0a04*/ 	.short	0x010a
        /*0a06*/ 	.byte	0x3f
	.zero		1


	//   ....[47]....
        /*0a08*/ 	.word	0x00018f80
        /*0a0c*/ 	.word	0x00000005
        /*0a10*/ 	.word	0x000348c0
        /*0a14*/ 	.short	0x010a
        /*0a16*/ 	.byte	0x3f
	.zero		1


	//   ....[48]....
        /*0a18*/ 	.word	0x00019340
        /*0a1c*/ 	.word	0x00000006
        /*0a20*/ 	.word	0x000348a0
        /*0a24*/ 	.short	0x010a
        /*0a26*/ 	.byte	0x3f
	.zero		1


	//   ....[49]....
        /*0a28*/ 	.word	0x000195b0
        /*0a2c*/ 	.word	0x00000006
        /*0a30*/ 	.word	0x000348c0
        /*0a34*/ 	.short	0x010a
        /*0a36*/ 	.byte	0x3f
	.zero		1


	//   ....[50]....
        /*0a38*/ 	.word	0x0001a4f0
        /*0a3c*/ 	.word	0x00000006
        /*0a40*/ 	.word	0x00034840
        /*0a44*/ 	.short	0x010a
        /*0a46*/ 	.byte	0x3f
	.zero		1


	//   ....[51]....
        /*0a48*/ 	.word	0x0001aab0
        /*0a4c*/ 	.word	0x00000007
        /*0a50*/ 	.word	0x00034820
        /*0a54*/ 	.short	0x010a
        /*0a56*/ 	.byte	0x3f
	.zero		1


	//   ....[52]....
        /*0a58*/ 	.word	0x0001ae00
        /*0a5c*/ 	.word	0x00000007
        /*0a60*/ 	.word	0x00034840
        /*0a64*/ 	.short	0x010a
        /*0a66*/ 	.byte	0x3f
	.zero		1


	//   ....[53]....
        /*0a68*/ 	.word	0x0001b100
        /*0a6c*/ 	.word	0x00000007
        /*0a70*/ 	.word	0x00034860
        /*0a74*/ 	.short	0x010a
        /*0a76*/ 	.byte	0x3f
	.zero		1


	//   ....[54]....
        /*0a78*/ 	.word	0x0001b6d0
        /*0a7c*/ 	.word	0x00000002
        /*0a80*/ 	.word	0x00034840
        /*0a84*/ 	.short	0x010a
        /*0a86*/ 	.byte	0x3f
	.zero		1


	//   ....[55]....
        /*0a88*/ 	.word	0x0001b9d0
        /*0a8c*/ 	.word	0x00000002
        /*0a90*/ 	.word	0x00034860
        /*0a94*/ 	.short	0x010a
        /*0a96*/ 	.byte	0x3f
	.zero		1


	//   ....[56]....
        /*0a98*/ 	.word	0x0001bf00
        /*0a9c*/ 	.word	0x00000002
        /*0aa0*/ 	.word	0x00034840
        /*0aa4*/ 	.short	0x010a
        /*0aa6*/ 	.byte	0x3f
	.zero		1


	//   ....[57]....
        /*0aa8*/ 	.word	0x0001c1f0
        /*0aac*/ 	.word	0x00000002
        /*0ab0*/ 	.word	0x00034860
        /*0ab4*/ 	.short	0x010a
        /*0ab6*/ 	.byte	0x3f
	.zero		1


	//   ....[58]....
        /*0ab8*/ 	.word	0x0001c6c0
        /*0abc*/ 	.word	0x00000000
        /*0ac0*/ 	.word	0x00034860
        /*0ac4*/ 	.short	0x010a
        /*0ac6*/ 	.byte	0x3f
	.zero		1


	//   ....[59]....
        /*0ac8*/ 	.word	0x0001d4a0
        /*0acc*/ 	.word	0x00000000
        /*0ad0*/ 	.word	0x00034820
        /*0ad4*/ 	.short	0x010a
        /*0ad6*/ 	.byte	0x3f
	.zero		1


	//   ....[60]....
        /*0ad8*/ 	.word	0x0001d650
        /*0adc*/ 	.word	0x00000006
        /*0ae0*/ 	.word	0x00000000
        /*0ae4*/ 	.short	0x010a
        /*0ae6*/ 	.byte	0x3f
	.zero		1


	//   ....[61]....
        /*0ae8*/ 	.word	0x0001d6c0
        /*0aec*/ 	.word	0x00000007
        /*0af0*/ 	.word	0x00000000
        /*0af4*/ 	.short	0x010a
        /*0af6*/ 	.byte	0x3f
	.zero		1


	//   ....[62]....
        /*0af8*/ 	.word	0x0001d730
        /*0afc*/ 	.word	0x00000004
        /*0b00*/ 	.word	0x00000000
        /*0b04*/ 	.short	0x010a
        /*0b06*/ 	.byte	0x3f
	.zero		1


	//   ....[63]....
        /*0b08*/ 	.word	0x0001d760
        /*0b0c*/ 	.word	0x00000003
        /*0b10*/ 	.word	0x00000000
        /*0b14*/ 	.short	0x010a
        /*0b16*/ 	.byte	0x3f
	.zero		1


	//   ....[64]....
        /*0b18*/ 	.word	0x0001d7c0
        /*0b1c*/ 	.word	0x00000003
        /*0b20*/ 	.word	0x00034890
        /*0b24*/ 	.short	0x010a
        /*0b26*/ 	.byte	0x3f
	.zero		1


	//   ....[65]....
        /*0b28*/ 	.word	0x0001d810
        /*0b2c*/ 	.word	0x00000003
        /*0b30*/ 	.word	0x00034890
        /*0b34*/ 	.short	0x010a
        /*0b36*/ 	.byte	0x3f
	.zero		1


	//   ....[66]....
        /*0b38*/ 	.word	0x0001d860
        /*0b3c*/ 	.word	0x00000003
        /*0b40*/ 	.word	0x00034890
        /*0b44*/ 	.short	0x010a
        /*0b46*/ 	.byte	0x3f
	.zero		1


	//   ....[67]....
        /*0b48*/ 	.word	0x0001d8b0
        /*0b4c*/ 	.word	0x00000003
        /*0b50*/ 	.word	0x000348b0
        /*0b54*/ 	.short	0x010a
        /*0b56*/ 	.byte	0x3f
	.zero		1


	//   ....[68]....
        /*0b58*/ 	.word	0x0001db80
        /*0b5c*/ 	.word	0x00000002
        /*0b60*/ 	.word	0x00034800
        /*0b64*/ 	.short	0x010a
        /*0b66*/ 	.byte	0x3f
	.zero		1


	//   ....[69]....
        /*0b68*/ 	.word	0x0001de50
        /*0b6c*/ 	.word	0x00000002
        /*0b70*/ 	.word	0x00034800
        /*0b74*/ 	.short	0x010a
        /*0b76*/ 	.byte	0x3f
	.zero		1


	//   ....[70]....
        /*0b78*/ 	.word	0x0001dea0
        /*0b7c*/ 	.word	0x00000004
        /*0b80*/ 	.word	0x00034830
        /*0b84*/ 	.short	0x010a
        /*0b86*/ 	.byte	0x3f
	.zero		1


	//   ....[71]....
        /*0b88*/ 	.word	0x0001def0
        /*0b8c*/ 	.word	0x00000015
        /*0b90*/ 	.word	0x00034830
        /*0b94*/ 	.short	0x010a
        /*0b96*/ 	.byte	0x3f
	.zero		1


	//   ....[72]....
        /*0b98*/ 	.word	0x0001df40
        /*0b9c*/ 	.word	0x000000ca
        /*0ba0*/ 	.word	0x00034850
        /*0ba4*/ 	.short	0x010a
        /*0ba6*/ 	.byte	0x3f
	.zero		1


	//   ....[73]....
        /*0ba8*/ 	.word	0x0001df90
        /*0bac*/ 	.word	0x0000000d
        /*0bb0*/ 	.word	0x00034850
        /*0bb4*/ 	.short	0x010a
        /*0bb6*/ 	.byte	0x3f
	.zero		1


	//   ....[74]....
        /*0bb8*/ 	.word	0x0001e130
        /*0bbc*/ 	.word	0x00000009
        /*0bc0*/ 	.word	0x00034820
        /*0bc4*/ 	.short	0x010a
        /*0bc6*/ 	.byte	0x3f
	.zero		1


	//   ....[75]....
        /*0bc8*/ 	.word	0x0001e180
        /*0bcc*/ 	.word	0x00000005
        /*0bd0*/ 	.word	0x000348a0
        /*0bd4*/ 	.short	0x010a
        /*0bd6*/ 	.byte	0x3f
	.zero		1


	//   ....[76]....
        /*0bd8*/ 	.word	0x0001e1d0
        /*0bdc*/ 	.word	0x00000005
        /*0be0*/ 	.word	0x000348c0
        /*0be4*/ 	.short	0x010a
        /*0be6*/ 	.byte	0x3f
	.zero		1


	//   ....[77]....
        /*0be8*/ 	.word	0x0001e220
        /*0bec*/ 	.word	0x00000006
        /*0bf0*/ 	.word	0x000348a0
        /*0bf4*/ 	.short	0x010a
        /*0bf6*/ 	.byte	0x3f
	.zero		1


	//   ....[78]....
        /*0bf8*/ 	.word	0x0001e270
        /*0bfc*/ 	.word	0x00000006
        /*0c00*/ 	.word	0x000348c0
        /*0c04*/ 	.short	0x010a
        /*0c06*/ 	.byte	0x3f
	.zero		1


	//   ....[79]....
        /*0c08*/ 	.word	0x0001e410
        /*0c0c*/ 	.word	0x00000006
        /*0c10*/ 	.word	0x00034840
        /*0c14*/ 	.short	0x010a
        /*0c16*/ 	.byte	0x3f
	.zero		1


	//   ....[80]....
        /*0c18*/ 	.word	0x0001e490
        /*0c1c*/ 	.word	0x00000006
        /*0c20*/ 	.word	0x00034820
        /*0c24*/ 	.short	0x010a
        /*0c26*/ 	.byte	0x3f
	.zero		1


	//   ....[81]....
        /*0c28*/ 	.word	0x0001e4e0
        /*0c2c*/ 	.word	0x00000007
        /*0c30*/ 	.word	0x00034840
        /*0c34*/ 	.short	0x010a
        /*0c36*/ 	.byte	0x3f
	.zero		1


	//   ....[82]....
        /*0c38*/ 	.word	0x0001e530
        /*0c3c*/ 	.word	0x00000007
        /*0c40*/ 	.word	0x00034860
        /*0c44*/ 	.short	0x010a
        /*0c46*/ 	.byte	0x3f
	.zero		1


	//   ....[83]....
        /*0c48*/ 	.word	0x0001e580
        /*0c4c*/ 	.word	0x00000002
        /*0c50*/ 	.word	0x00034840
        /*0c54*/ 	.short	0x010a
        /*0c56*/ 	.byte	0x3f
	.zero		1


	//   ....[84]....
        /*0c58*/ 	.word	0x0001e5d0
        /*0c5c*/ 	.word	0x00000002
        /*0c60*/ 	.word	0x00034860
        /*0c64*/ 	.short	0x010a
        /*0c66*/ 	.byte	0x3f
	.zero		1


	//   ....[85]....
        /*0c68*/ 	.word	0x0001e620
        /*0c6c*/ 	.word	0x00000002
        /*0c70*/ 	.word	0x00034840
        /*0c74*/ 	.short	0x010a
        /*0c76*/ 	.byte	0x3f
	.zero		1


	//   ....[86]....
        /*0c78*/ 	.word	0x0001e670
        /*0c7c*/ 	.word	0x00000002
        /*0c80*/ 	.word	0x00034860
        /*0c84*/ 	.short	0x010a
        /*0c86*/ 	.byte	0x3f
	.zero		1


	//   ....[87]....
        /*0c88*/ 	.word	0x0001e6c0
        /*0c8c*/ 	.word	0x00000000
        /*0c90*/ 	.word	0x00034860
        /*0c94*/ 	.short	0x010a
        /*0c96*/ 	.byte	0x3f
	.zero		1


	//   ....[88]....
        /*0c98*/ 	.word	0x0001f090
        /*0c9c*/ 	.word	0x00000000
        /*0ca0*/ 	.word	0x00034820
        /*0ca4*/ 	.short	0x010a
        /*0ca6*/ 	.byte	0x3f
	.zero		1


	//   ....[89]....
        /*0ca8*/ 	.word	0x0001f230
        /*0cac*/ 	.word	0x00000006
        /*0cb0*/ 	.word	0x00000000
        /*0cb4*/ 	.short	0x010a
        /*0cb6*/ 	.byte	0x3f
	.zero		1


	//   ....[90]....
        /*0cb8*/ 	.word	0x0001f280
        /*0cbc*/ 	.word	0x00000007
        /*0cc0*/ 	.word	0x00000000
        /*0cc4*/ 	.short	0x010a
        /*0cc6*/ 	.byte	0x3f
	.zero		1


	//   ....[91]....
        /*0cc8*/ 	.word	0x0001f2d0
        /*0ccc*/ 	.word	0x00000004
        /*0cd0*/ 	.word	0x00000000
        /*0cd4*/ 	.short	0x010a
        /*0cd6*/ 	.byte	0x3f
	.zero		1


	//----- nvinfo : EIATTR_NUM_MBARRIERS
	.align		4
.L_421:
        /*0cd8*/ 	.byte	0x03, 0x38
        /*0cda*/ 	.short	0x0016


	//----- nvinfo : EIATTR_EXIT_INSTR_OFFSETS
	.align		4
        /*0cdc*/ 	.byte	0x04, 0x1c
        /*0cde*/ 	.short	(.L_423 - .L_422)


	//   ....[0]....
.L_422:
        /*0ce0*/ 	.word	0x0001d7b0


	//----- nvinfo : EIATTR_MAX_THREADS
	.align		4
.L_423:
        /*0ce4*/ 	.byte	0x04, 0x05
        /*0ce6*/ 	.short	(.L_425 - .L_424)
.L_424:
        /*0ce8*/ 	.word	0x00000180
        /*0cec*/ 	.word	0x00000001
        /*0cf0*/ 	.word	0x00000001


	//----- nvinfo : EIATTR_CRS_STACK_SIZE
	.align		4
.L_425:
        /*0cf4*/ 	.byte	0x04, 0x1e
        /*0cf6*/ 	.short	(.L_427 - .L_426)
.L_426:
        /*0cf8*/ 	.word	0x00000000


	//----- nvinfo : EIATTR_CBANK_PARAM_SIZE
	.align		4
.L_427:
        /*0cfc*/ 	.byte	0x03, 0x19
        /*0cfe*/ 	.short	0x0a70


	//----- nvinfo : EIATTR_PARAM_CBANK
	.align		4
        /*0d00*/ 	.byte	0x04, 0x0a
        /*0d02*/ 	.short	(.L_429 - .L_428)
	.align		4
.L_428:
        /*0d04*/ 	.word	index@(.nv.constant0._ZN7cutlass13device_kernelIN5flash11enable_sm90INS1_16FlashAttnFwdSm90INS1_25CollectiveMainloopFwdSm90ILi2EN4cute5tupleIJNS5_1CILi1EEES8_S8_EEENS6_IJNS7_ILi128EEESA_NS7_ILi192EEEEEELi128ENS_6half_tEfNS_4arch4Sm90ELb0ELb0ELb0ELb1ELb0ELb1ELb0ELb1ELb1ELb0ELb0ELb0EEENS1_21CollectiveEpilogueFwdINS6_IJSA_SA_SA_EEES9_SD_SF_Li256ELb1ELb0ELb0ELb0EEENS1_36VarlenDynamicPersistentTileSchedulerILi128ELi128ELi256ELi32ELb0ELb0ELb1ELb0ELb1ELb1EEEEEEEEEvNT_6ParamsE)
        /*0d08*/ 	.short	0x0210
        /*0d0a*/ 	.short	0x0a70


	//----- nvinfo : EIATTR_SW_WAR
	.align		4
.L_429:
        /*0d0c*/ 	.byte	0x04, 0x36
        /*0d0e*/ 	.short	(.L_431 - .L_430)
.L_430:
        /*0d10*/ 	.word	0x00000008
.L_431:


//--------------------- .nv.info._ZN7cutlass13device_kernelIN5flash11enable_sm90INS1_16FlashAttnFwdSm90INS1_25CollectiveMainloopFwdSm90ILi2EN4cute5tupleIJNS5_1CILi1EEES8_S8_EEENS6_IJNS7_ILi128EEENS7_ILi96EEENS7_ILi192EEEEEELi128ENS_6half_tEfNS_4arch4Sm90ELb0ELb1ELb0ELb0ELb0ELb0ELb0ELb1ELb1ELb0ELb0ELb0EEENS1_21CollectiveEpilogueFwdINS6_IJSA_SA_SB_EEES9_SE_SG_Li256ELb0ELb0ELb0ELb0EEENS1_30DynamicPersistentTileSchedulerILi256ELi32ELb0ELb0ELb1EEEEEEEEEvNT_6ParamsE --------------------------
	.section	.nv.info._ZN7cutlass13device_kernelIN5flash11enable_sm90INS1_16FlashAttnFwdSm90INS1_25CollectiveMainloopFwdSm90ILi2EN4cute5tupleIJNS5_1CILi1EEES8_S8_EEENS6_IJNS7_ILi128EEENS7_ILi96EEENS7_ILi192EEEEEELi128ENS_6half_tEfNS_4arch4Sm90ELb0ELb1ELb0ELb0ELb0ELb0ELb0ELb1ELb1ELb0ELb0ELb0EEENS1_21CollectiveEpilogueFwdINS6_IJSA_SA_SB_EEES9_SE_SG_Li256ELb0ELb0ELb0ELb0EEENS1_30DynamicPersistentTileSchedulerILi256ELi32ELb0ELb0ELb1EEEEEEEEEvNT_6ParamsE,"",@"SHT_CUDA_INFO"
	.sectionflags	@""
	.align	4


	//----- nvinfo : EIATTR_CUDA_API_VERSION
	.align		4
        /*0000*/ 	.byte	0x04, 0x37
        /*0002*/ 	.short	(.L_433 - .L_432)
.L_432:
        /*0004*/ 	.word	0x00000082


	//----- nvinfo : EIATTR_KPARAM_INFO
	.align		4
.L_433:
        /*0008*/ 	.byte	0x04, 0x17
        /*000a*/ 	.short	(.L_435 - .L_434)
.L_434:
        /*000c*/ 	.word	0x00000000
        /*0010*/ 	.short	0x0000
        /*0012*/ 	.short	0x0070
        /*0014*/ 	.byte	0x00, 0xf0, 0x01, 0x2e


	//----- nvinfo : EIATTR_SPARSE_MMA_MASK
	.align		4
.L_435:
        /*0018*/ 	.byte	0x03, 0x50
        /*001a*/ 	.short	0x0000


	//----- nvinfo : EIATTR_MAXREG_COUNT
	.align		4
        /*001c*/ 	.byte	0x03, 0x1b
        /*001e*/ 	.short	0x00a8


	//----- nvinfo : EIATTR_NUM_BARRIERS
	.align		4
        /*0020*/ 	.byte	0x02, 0x4c
        /*0022*/ 	.byte	0x09
	.zero		1


	//----- nvinfo : EIATTR_EXTERNS
	.align		4
        /*0024*/ 	.byte	0x04, 0x0f
        /*0026*/ 	.short	(.L_437 - .L_436)


	//   ....[0]....
	.align		4
.L_436:
        /*0028*/ 	.word	index@(__assertfail)


	//----- nvinfo : EIATTR_ANNOTATIONS
	.align		4
.L_437:
        /*002c*/ 	.byte	0x04, 0x55
        /*002e*/ 	.short	(.L_439 - .L_438)


	//   ....[0]....
.L_438:
        /*0030*/ 	.word	0x00000001
        /*0034*/ 	.byte	0x80, 0x09, 0x00, 0x00, 0x01, 0x00, 0x00, 0x00, 0x50, 0x0a, 0x00, 0x00, 0x01, 0x00, 0x00, 0x00
        /*0044*/ 	.byte	0x20, 0x0e, 0x01, 0x00


	//----- nvinfo : EIATTR_MERCURY_ISA_VERSION
	.align		4
.L_439:
        /*0048*/ 	.byte	0x03, 0x5f
        /*004a*/ 	.short	0x0101


	//----- nvinfo : EIATTR_INT_WARP_WIDE_INSTR_OFFSETS
	.align		4
        /*004c*/ 	.byte	0x04, 0x31
        /*004e*/ 	.short	(.L_441 - .L_440)


	//   ....[0]....
.L_440:
        /*0050*/ 	.word	0x00000190


	//   ....[1]....
        /*0054*/ 	.word	0x000001c0


	//   ....[2]....
        /*0058*/ 	.word	0x000001d0


	//   ....[3]....
        /*005c*/ 	.word	0x0000e520


	//   ....[4]....
        /*0060*/ 	.word	0x0000e5b0


	//   ....[5]....
        /*0064*/ 	.word	0x0000eb20


	//   ....[6]....
        /*0068*/ 	.word	0x00010830


	//   ....[7]....
        /*006c*/ 	.word	0x000108c0


	//----- nvinfo : EIATTR_COOP_GROUP_MASK_REGIDS
	.align		4
.L_441:
        /*0070*/ 	.byte	0x04, 0x29
        /*0072*/ 	.short	(.L_443 - .L_442)


	//   ....[0]....
.L_442:
        /*0074*/ 	.word	0xffffffff


	//   ....[1]....
        /*0078*/ 	.word	0xffffffff


	//   ....[2]....
        /*007c*/ 	.word	0xffffffff


	//   ....[3]....
        /*0080*/ 	.word	0xffffffff


	//   ....[4]....
        /*0084*/ 	.word	0xffffffff


	//   ....[5]....
        /*0088*/ 	.word	0xffffffff


	//   ....[6]....
        /*008c*/ 	.word	0xffffffff


	//   ....[7]....
        /*0090*/ 	.word	0xffffffff


	//   ....[8]....
        /*0094*/ 	.word	0xffffffff


	//   ....[9]....
        /*0098*/ 	.word	0xffffffff


	//   ....[10]....
        /*009c*/ 	.word	0xffffffff


	//   ....[11]....
        /*00a0*/ 	.word	0xffffffff


	//   ....[12]....
        /*00a4*/ 	.word	0xffffffff


	//   ....[13]....
        /*00a8*/ 	.word	0xffffffff


	//   ....[14]....
        /*00ac*/ 	.word	0xffffffff


	//   ....[15]....
        /*00b0*/ 	.word	0xffffffff


	//   ....[16]....
        /*00b4*/ 	.word	0xffffffff


	//   ....[17]....
        /*00b8*/ 	.word	0xffffffff


	//   ....[18]....
        /*00bc*/ 	.word	0xffffffff


	//   ....[19]....
        /*00c0*/ 	.word	0xffffffff


	//   ....[20]....
        /*00c4*/ 	.word	0xffffffff


	//   ....[21]....
        /*00c8*/ 	.word	0xffffffff


	//   ....[22]....
        /*00cc*/ 	.word	0xffffffff


	//   ....[23]....
        /*00d0*/ 	.word	0xffffffff


	//   ....[24]....
        /*00d4*/ 	.word	0xffffffff


	//   ....[25]....
        /*00d8*/ 	.word	0xffffffff


	//   ....[26]....
        /*00dc*/ 	.word	0xffffffff


	//   ....[27]....
        /*00e0*/ 	.word	0xffffffff


	//   ....[28]....
        /*00e4*/ 	.word	0xffffffff


	//   ....[29]....
        /*00e8*/ 	.word	0xffffffff


	//   ....[30]....
        /*00ec*/ 	.word	0xffffffff


	//   ....[31]....
        /*00f0*/ 	.word	0xffffffff


	//   ....[32]....
        /*00f4*/ 	.word	0x0500000f


	//   ....[33]....
        /*00f8*/ 	.word	0x0500000f


	//----- nvinfo : EIATTR_COOP_GROUP_INSTR_OFFSETS
	.align		4
.L_443:
        /*00fc*/ 	.byte	0x04, 0x28
        /*00fe*/ 	.short	(.L_445 - .L_444)


	//   ....[0]....
.L_444:
        /*0100*/ 	.word	0x00000060


	//   ....[1]....
        /*0104*/ 	.word	0x000001a0


	//   ....[2]....
        /*0108*/ 	.word	0x000001f0


	//   ....[3]....
        /*010c*/ 	.word	0x000003e0


	//   ....[4]....
        /*0110*/ 	.word	0x00000540


	//   ....[5]....
        /*0114*/ 	.word	0x00000660


	//   ....[6]....
        /*0118*/ 	.word	0x000007c0


	//   ....[7]....
        /*011c*/ 	.word	0x000016f0


	//   ....[8]....
        /*0120*/ 	.word	0x00003080


	//   ....[9]....
        /*0124*/ 	.word	0x00003190


	//   ....[10]....
        /*0128*/ 	.word	0x000036d0


	//   ....[11]....
        /*012c*/ 	.word	0x00003790


	//   ....[12]....
        /*0130*/ 	.word	0x00006260


	//   ....[13]....
        /*0134*/ 	.word	0x00006300


	//   ....[14]....
        /*0138*/ 	.word	0x00006740


	//   ....[15]....
        /*013c*/ 	.word	0x000067a0


	//   ....[16]....
        /*0140*/ 	.word	0x00007fa0


	//   ....[17]....
        /*0144*/ 	.word	0x00007fc0


	//   ....[18]....
        /*0148*/ 	.word	0x000085c0


	//   ....[19]....
        /*014c*/ 	.word	0x00008630


	//   ....[20]....
        /*0150*/ 	.word	0x0000abe0


	//   ....[21]....
        /*0154*/ 	.word	0x0000ae30


	//   ....[22]....
        /*0158*/ 	.word	0x0000b300


	//   ....[23]....
        /*015c*/ 	.word	0x0000b390


	//   ....[24]....
        /*0160*/ 	.word	0x0000c180


	//   ....[25]....
        /*0164*/ 	.word	0x0000c1b0


	//   ....[26]....
        /*0168*/ 	.word	0x0000c2b0


	//   ....[27]....
        /*016c*/ 	.word	0x0000c2d0


	//   ....[28]....
        /*0170*/ 	.word	0x0000d0a0


	//   ....[29]....
        /*0174*/ 	.word	0x0000dc70


	//   ....[30]....
        /*0178*/ 	.word	0x00010bf0


	//   ....[31]....
        /*017c*/ 	.word	0x00010dc0


	//   ....[32]....
        /*0180*/ 	.word	0x00011410


	//   ....[33]....
        /*0184*/ 	.word	0x000117f0


	//----- nvinfo : EIATTR_REG_RECONFIG
	.align		4
.L_445:
        /*0188*/ 	.byte	0x01, 0x54
	.zero		2


	//----- nvinfo : EIATTR_SYSCALL_OFFSETS
	.align		4
        /*018c*/ 	.byte	0x04, 0x46
        /*018e*/ 	.short	(.L_447 - .L_446)


	//   ....[0]....
.L_446:
        /*0190*/ 	.word	0x000018a0


	//   ....[1]....
        /*0194*/ 	.word	0x0000e740


	//   ....[2]....
        /*0198*/ 	.word	0x0000e880


	//   ....[3]....
        /*019c*/ 	.word	0x0000e970


	//----- nvinfo : EIATTR_MBARRIER_INSTR_OFFSETS
	.align		4
.L_447:
        /*01a0*/ 	.byte	0x04, 0x39
        /*01a2*/ 	.short	(.L_449 - .L_448)


	//   ....[0]....
.L_448:
        /*01a4*/ 	.word	0x00000290
        /*01a8*/ 	.word	0x000000ff
        /*01ac*/ 	.word	0x0002a800
        /*01b0*/ 	.short	0x0100
        /*01b2*/ 	.byte	0x06
	.zero		1


	//   ....[1]....
        /*01b4*/ 	.word	0x000002a0
        /*01b8*/ 	.word	0x000000ff
        /*01bc*/ 	.word	0x0002a820
        /*01c0*/ 	.short	0x0100
        /*01c2*/ 	.byte	0x06
	.zero		1


	//   ....[2]....
        /*01c4*/ 	.word	0x00000390
        /*01c8*/ 	.word	0x000000ff
        /*01cc*/ 	.word	0x0002a830
        /*01d0*/ 	.short	0x0100
        /*01d2*/ 	.byte	0x08
	.zero		1


	//   ....[3]....
        /*01d4*/ 	.word	0x000003a0
        /*01d8*/ 	.word	0x000000ff
        /*01dc*/ 	.word	0x0002a840
        /*01e0*/ 	.short	0x0100
        /*01e2*/ 	.byte	0x08
	.zero		1


	//   ....[4]....
        /*01e4*/ 	.word	0x000003b0
        /*01e8*/ 	.word	0x000000ff
        /*01ec*/ 	.word	0x0002a838
        /*01f0*/ 	.short	0x0100
        /*01f2*/ 	.byte	0x08
	.zero		1


	//   ....[5]....
        /*01f4*/ 	.word	0x000003c0
        /*01f8*/ 	.word	0x000000ff
        /*01fc*/ 	.word	0x0002a848
        /*0200*/ 	.short	0x0100
        /*0202*/ 	.byte	0x08
	.zero		1


	//   ....[6]....
        /*0204*/ 	.word	0x000004f0
        /*0208*/ 	.word	0x000000ff
        /*020c*/ 	.word	0x0002a850
        /*0210*/ 	.short	0x0100
        /*0212*/ 	.byte	0x08
	.zero		1


	//   ....[7]....
        /*0214*/ 	.word	0x00000500
        /*0218*/ 	.word	0x000000ff
        /*021c*/ 	.word	0x0002a860
        /*0220*/ 	.short	0x0100
        /*0222*/ 	.byte	0x08
	.zero		1


	//   ....[8]....
        /*0224*/ 	.word	0x00000510
        /*0228*/ 	.word	0x000000ff
        /*022c*/ 	.word	0x0002a858
        /*0230*/ 	.short	0x0100
        /*0232*/ 	.byte	0x08
	.zero		1


	//   ....[9]....
        /*0234*/ 	.word	0x00000520
        /*0238*/ 	.word	0x000000ff
        /*023c*/ 	.word	0x0002a868
        /*0240*/ 	.short	0x0100
        /*0242*/ 	.byte	0x08
	.zero		1


	//   ....[10]....
        /*0244*/ 	.word	0x00000610
        /*0248*/ 	.word	0x000000ff
        /*024c*/ 	.word	0x0002a870
        /*0250*/ 	.short	0x0100
        /*0252*/ 	.byte	0x06
	.zero		1


	//   ....[11]....
        /*0254*/ 	.word	0x00000620
        /*0258*/ 	.word	0x000000ff
        /*025c*/ 	.word	0x0002a880
        /*0260*/ 	.short	0x0100
        /*0262*/ 	.byte	0x06
	.zero		1


	//   ....[12]....
        /*0264*/ 	.word	0x00000630
        /*0268*/ 	.word	0x000000ff
        /*026c*/ 	.word	0x0002a878
        /*0270*/ 	.short	0x0100
        /*0272*/ 	.byte	0x06
	.zero		1


	//   ....[13]....
        /*0274*/ 	.word	0x00000640
        /*0278*/ 	.word	0x000000ff
        /*027c*/ 	.word	0x0002a888
        /*0280*/ 	.short	0x0100
        /*0282*/ 	.byte	0x06
	.zero		1


	//   ....[14]....
        /*0284*/ 	.word	0x00000770
        /*0288*/ 	.word	0x000000ff
        /*028c*/ 	.word	0x0002a890
        /*0290*/ 	.short	0x0100
        /*0292*/ 	.byte	0x08
	.zero		1


	//   ....[15]....
        /*0294*/ 	.word	0x00000780
        /*0298*/ 	.word	0x000000ff
        /*029c*/ 	.word	0x0002a8a0
        /*02a0*/ 	.short	0x0100
        /*02a2*/ 	.byte	0x08
	.zero		1


	//   ....[16]....
        /*02a4*/ 	.word	0x00000790
        /*02a8*/ 	.word	0x000000ff
        /*02ac*/ 	.word	0x0002a898
        /*02b0*/ 	.short	0x0100
        /*02b2*/ 	.byte	0x08
	.zero		1


	//   ....[17]....
        /*02b4*/ 	.word	0x000007a0
        /*02b8*/ 	.word	0x000000ff
        /*02bc*/ 	.word	0x0002a8a8
        /*02c0*/ 	.short	0x0100
        /*02c2*/ 	.byte	0x08
	.zero		1


	//   ....[18]....
        /*02c4*/ 	.word	0x000008d0
        /*02c8*/ 	.word	0x000000ff
        /*02cc*/ 	.word	0x0002a8b0
        /*02d0*/ 	.short	0x0100
        /*02d2*/ 	.byte	0x08
	.zero		1


	//   ....[19]....
        /*02d4*/ 	.word	0x000008e0
        /*02d8*/ 	.word	0x000000ff
        /*02dc*/ 	.word	0x0002a8c0
        /*02e0*/ 	.short	0x0100
        /*02e2*/ 	.byte	0x08
	.zero		1


	//   ....[20]....
        /*02e4*/ 	.word	0x000008f0
        /*02e8*/ 	.word	0x000000ff
        /*02ec*/ 	.word	0x0002a8b8
        /*02f0*/ 	.short	0x0100
        /*02f2*/ 	.byte	0x08
	.zero		1


	//   ....[21]....
        /*02f4*/ 	.word	0x00000900
        /*02f8*/ 	.word	0x000000ff
        /*02fc*/ 	.word	0x0002a8c8
        /*0300*/ 	.short	0x0100
        /*0302*/ 	.byte	0x08
	.zero		1


	//   ....[22]....
        /*0304*/ 	.word	0x00001910
        /*0308*/ 	.word	0x000000ff
        /*030c*/ 	.word	0x0002a800
        /*0310*/ 	.short	0x010a
        /*0312*/ 	.byte	0x25
	.zero		1


	//   ....[23]....
        /*0314*/ 	.word	0x000019a0
        /*0318*/ 	.word	0x00000003
        /*031c*/ 	.word	0x0002a830
        /*0320*/ 	.short	0x010a
        /*0322*/ 	.byte	0x3f
	.zero		1


	//   ....[24]....
        /*0324*/ 	.word	0x00001a20
        /*0328*/ 	.word	0x00000003
        /*032c*/ 	.word	0x0002a830
        /*0330*/ 	.short	0x010a
        /*0332*/ 	.byte	0x3f
	.zero		1


	//   ....[25]....
        /*0334*/ 	.word	0x000021b0
        /*0338*/ 	.word	0x00000002
        /*033c*/ 	.word	0x00000000
        /*0340*/ 	.short	0x0101
        /*0342*/ 	.byte	0x3f
	.zero		1


	//   ....[26]....
        /*0344*/ 	.word	0x000044c0
        /*0348*/ 	.word	0x000000ff
        /*034c*/ 	.word	0x0002a830
        /*0350*/ 	.short	0x010a
        /*0352*/ 	.byte	0x26
	.zero		1


	//   ....[27]....
        /*0354*/ 	.word	0x00004500
        /*0358*/ 	.word	0x000000ff
        /*035c*/ 	.word	0x0002a830
        /*0360*/ 	.short	0x010a
        /*0362*/ 	.byte	0x26
	.zero		1


	//   ....[28]....
        /*0364*/ 	.word	0x00004da0
        /*0368*/ 	.word	0x000000ff
        /*036c*/ 	.word	0x0002a850
        /*0370*/ 	.short	0x010a
        /*0372*/ 	.byte	0x06
	.zero		1


	//   ....[29]....
        /*0374*/ 	.word	0x00004de0
        /*0378*/ 	.word	0x000000ff
        /*037c*/ 	.word	0x0002a850
        /*0380*/ 	.short	0x010a
        /*0382*/ 	.byte	0x06
	.zero		1


	//   ....[30]....
        /*0384*/ 	.word	0x00005100
        /*0388*/ 	.word	0x00000000
        /*038c*/ 	.word	0x00000000
        /*0390*/ 	.short	0x0101
        /*0392*/ 	.byte	0x3f
	.zero		1


	//   ....[31]....
        /*0394*/ 	.word	0x00006cd0
        /*0398*/ 	.word	0x0000005b
        /*039c*/ 	.word	0x00000000
        /*03a0*/ 	.short	0x0101
        /*03a2*/ 	.byte	0x3f
	.zero		1


	//   ....[32]....
        /*03a4*/ 	.word	0x000073c0
        /*03a8*/ 	.word	0x000000ff
        /*03ac*/ 	.word	0x0002a830
        /*03b0*/ 	.short	0x010a
        /*03b2*/ 	.byte	0x06
	.zero		1


	//   ....[33]....
        /*03b4*/ 	.word	0x00007400
        /*03b8*/ 	.word	0x000000ff
        /*03bc*/ 	.word	0x0002a830
        /*03c0*/ 	.short	0x010a
        /*03c2*/ 	.byte	0x06
	.zero		1


	//   ....[34]....
        /*03c4*/ 	.word	0x00007ca0
        /*03c8*/ 	.word	0x000000ff
        /*03cc*/ 	.word	0x0002a850
        /*03d0*/ 	.short	0x010a
        /*03d2*/ 	.byte	0x0b
	.zero		1


	//   ....[35]....
        /*03d4*/ 	.word	0x00007ce0
        /*03d8*/ 	.word	0x000000ff
        /*03dc*/ 	.word	0x0002a850
        /*03e0*/ 	.short	0x010a
        /*03e2*/ 	.byte	0x0b
	.zero		1


	//   ....[36]....
        /*03e4*/ 	.word	0x00008b60
        /*03e8*/ 	.word	0x0000005a
        /*03ec*/ 	.word	0x00000000
        /*03f0*/ 	.short	0x0101
        /*03f2*/ 	.byte	0x3f
	.zero		1


	//   ....[37]....
        /*03f4*/ 	.word	0x00008c20
        /*03f8*/ 	.word	0x0000005a
        /*03fc*/ 	.word	0x00000000
        /*0400*/ 	.short	0x0101
        /*0402*/ 	.byte	0x3f
	.zero		1


	//   ....[38]....
        /*0404*/ 	.word	0x00009050
        /*0408*/ 	.word	0x000000ff
        /*040c*/ 	.word	0x0002a830
        /*0410*/ 	.short	0x010a
        /*0412*/ 	.byte	0x06
	.zero		1


	//   ....[39]....
        /*0414*/ 	.word	0x00009090
        /*0418*/ 	.word	0x000000ff
        /*041c*/ 	.word	0x0002a830
        /*0420*/ 	.short	0x010a
        /*0422*/ 	.byte	0x06
	.zero		1


	//   ....[40]....
        /*0424*/ 	.word	0x00009930
        /*0428*/ 	.word	0x000000ff
        /*042c*/ 	.word	0x0002a850
        /*0430*/ 	.short	0x010a
        /*0432*/ 	.byte	0x0a
	.zero		1


	//   ....[41]....
        /*0434*/ 	.word	0x00009970
        /*0438*/ 	.word	0x000000ff
        /*043c*/ 	.word	0x0002a850
        /*0440*/ 	.short	0x010a
        /*0442*/ 	.byte	0x0a
	.zero		1


	//   ....[42]....
        /*0444*/ 	.word	0x00009ca0
        /*0448*/ 	.word	0x00000000
        /*044c*/ 	.word	0x00000000
        /*0450*/ 	.short	0x0101
        /*0452*/ 	.byte	0x3f
	.zero		1


	//   ....[43]....
        /*0454*/ 	.word	0x0000b8f0
        /*0458*/ 	.word	0x0000005b
        /*045c*/ 	.word	0x00000000
        /*0460*/ 	.short	0x0101
        /*0462*/ 	.byte	0x3f
	.zero		1


	//   ....[44]....
        /*0464*/ 	.word	0x0000c0f0
        /*0468*/ 	.word	0x000000ff
        /*046c*/ 	.word	0x0002a850
        /*0470*/ 	.short	0x010a
        /*0472*/ 	.byte	0x05
	.zero		1


	//   ....[45]....
        /*0474*/ 	.word	0x0000c130
        /*0478*/ 	.word	0x000000ff
        /*047c*/ 	.word	0x0002a850
        /*0480*/ 	.short	0x010a
        /*0482*/ 	.byte	0x05
	.zero		1


	//   ....[46]....
        /*0484*/ 	.word	0x0000c5f0
        /*0488*/ 	.word	0x00000008
        /*048c*/ 	.word	0x00000000
        /*0490*/ 	.short	0x0101
        /*0492*/ 	.byte	0x3f
	.zero		1


	//   ....[47]....
        /*0494*/ 	.word	0x0000d370
        /*0498*/ 	.word	0x000000ff
        /*049c*/ 	.word	0x00000000
        /*04a0*/ 	.short	0x0101
        /*04a2*/ 	.byte	0x05
	.zero		1


	//   ....[48]....
        /*04a4*/ 	.word	0x0000edf0
        /*04a8*/ 	.word	0x00000008
        /*04ac*/ 	.word	0x0002a840
        /*04b0*/ 	.short	0x010a
        /*04b2*/ 	.byte	0x3f
	.zero		1


	//   ....[49]....
        /*04b4*/ 	.word	0x0000f280
        /*04b8*/ 	.word	0x000000ff
        /*04bc*/ 	.word	0x0002a820
        /*04c0*/ 	.short	0x010a
        /*04c2*/ 	.byte	0x26
	.zero		1


	//   ....[50]....
        /*04c4*/ 	.word	0x0000f560
        /*04c8*/ 	.word	0x00000003
        /*04cc*/ 	.word	0x0002a840
        /*04d0*/ 	.short	0x010a
        /*04d2*/ 	.byte	0x3f
	.zero		1


	//   ....[51]....
        /*04d4*/ 	.word	0x0000f7d0
        /*04d8*/ 	.word	0x00000002
        /*04dc*/ 	.word	0x00000060
        /*04e0*/ 	.short	0x010a
        /*04e2*/ 	.byte	0x3f
	.zero		1


	//   ....[52]....
        /*04e4*/ 	.word	0x0000fca0
        /*04e8*/ 	.word	0x00000003
        /*04ec*/ 	.word	0x0002a840
        /*04f0*/ 	.short	0x010a
        /*04f2*/ 	.byte	0x3f
	.zero		1


	//   ....[53]....
        /*04f4*/ 	.word	0x0000ff10
        /*04f8*/ 	.word	0x00000002
        /*04fc*/ 	.word	0x00000060
        /*0500*/ 	.short	0x010a
        /*0502*/ 	.byte	0x3f
	.zero		1


	//   ....[54]....
        /*0504*/ 	.word	0x00010300
        /*0508*/ 	.word	0x00000002
        /*050c*/ 	.word	0x0002a840
        /*0510*/ 	.short	0x010a
        /*0512*/ 	.byte	0x3f
	.zero		1


	//   ....[55]....
        /*0514*/ 	.word	0x000105a0
        /*0518*/ 	.word	0x00000002
        /*051c*/ 	.word	0x00000060
        /*0520*/ 	.short	0x010a
        /*0522*/ 	.byte	0x3f
	.zero		1


	//   ....[56]....
        /*0524*/ 	.word	0x00010960
        /*0528*/ 	.word	0x00000003
        /*052c*/ 	.word	0x0002a860
        /*0530*/ 	.short	0x010a
        /*0532*/ 	.byte	0x3f
	.zero		1


	//   ....[57]....
        /*0534*/ 	.word	0x00010d70
        /*0538*/ 	.word	0x00000007
        /*053c*/ 	.word	0x0002a820
        /*0540*/ 	.short	0x010a
        /*0542*/ 	.byte	0x3f
	.zero		1


	//   ....[58]....
        /*0544*/ 	.word	0x00010ee0
        /*0548*/ 	.word	0x00000005
        /*054c*/ 	.word	0x00000000
        /*0550*/ 	.short	0x010a
        /*0552*/ 	.byte	0x3f
	.zero		1


	//   ....[59]....
        /*0554*/ 	.word	0x00010f50
        /*0558*/ 	.word	0x00000003
        /*055c*/ 	.word	0x00000000
        /*0560*/ 	.short	0x010a
        /*0562*/ 	.byte	0x3f
	.zero		1


	//   ....[60]....
        /*0564*/ 	.word	0x00010fb0
        /*0568*/ 	.word	0x00000005
        /*056c*/ 	.word	0x00000000
        /*0570*/ 	.short	0x010a
        /*0572*/ 	.byte	0x3f
	.zero		1


	//   ....[61]....
        /*0574*/ 	.word	0x00010fe0
        /*0578*/ 	.word	0x00000003
        /*057c*/ 	.word	0x00000000
        /*0580*/ 	.short	0x010a
        /*0582*/ 	.byte	0x3f
	.zero		1


	//   ....[62]....
        /*0584*/ 	.word	0x00011050
        /*0588*/ 	.word	0x00000003
        /*058c*/ 	.word	0x0002a800
        /*0590*/ 	.short	0x010a
        /*0592*/ 	.byte	0x3f
	.zero		1


	//   ....[63]....
        /*0594*/ 	.word	0x000110a0
        /*0598*/ 	.word	0x00000003
        /*059c*/ 	.word	0x0002a830
        /*05a0*/ 	.short	0x010a
        /*05a2*/ 	.byte	0x3f
	.zero		1


	//   ....[64]....
        /*05a4*/ 	.word	0x00011100
        /*05a8*/ 	.word	0x00000059
        /*05ac*/ 	.word	0x0002a830
        /*05b0*/ 	.short	0x010a
        /*05b2*/ 	.byte	0x3f
	.zero		1


	//   ....[65]....
        /*05b4*/ 	.word	0x00011160
        /*05b8*/ 	.word	0x000000af
        /*05bc*/ 	.word	0x0002a850
        /*05c0*/ 	.short	0x010a
        /*05c2*/ 	.byte	0x3f
	.zero		1


	//   ....[66]....
        /*05c4*/ 	.word	0x000111c0
        /*05c8*/ 	.word	0x0000000c
        /*05cc*/ 	.word	0x0002a830
        /*05d0*/ 	.short	0x010a
        /*05d2*/ 	.byte	0x3f
	.zero		1


	//   ....[67]....
        /*05d4*/ 	.word	0x00011220
        /*05d8*/ 	.word	0x00000003
        /*05dc*/ 	.word	0x0002a850
        /*05e0*/ 	.short	0x010a
        /*05e2*/ 	.byte	0x3f
	.zero		1


	//   ....[68]....
        /*05e4*/ 	.word	0x00011280
        /*05e8*/ 	.word	0x0000000c
        /*05ec*/ 	.word	0x0002a830
        /*05f0*/ 	.short	0x010a
        /*05f2*/ 	.byte	0x3f
	.zero		1


	//   ....[69]....
        /*05f4*/ 	.word	0x000112e0
        /*05f8*/ 	.word	0x00000003
        /*05fc*/ 	.word	0x0002a850
        /*0600*/ 	.short	0x010a
        /*0602*/ 	.byte	0x3f
	.zero		1


	//   ....[70]....
        /*0604*/ 	.word	0x00011340
        /*0608*/ 	.word	0x00000005
        /*060c*/ 	.word	0x0002a850
        /*0610*/ 	.short	0x010a
        /*0612*/ 	.byte	0x3f
	.zero		1


	//   ....[71]....
        /*0614*/ 	.word	0x000114c0
        /*0618*/ 	.word	0x00000008
        /*061c*/ 	.word	0x0002a840
        /*0620*/ 	.short	0x010a
        /*0622*/ 	.byte	0x3f
	.zero		1


	//   ....[72]....
        /*0624*/ 	.word	0x00011520
        /*0628*/ 	.word	0x00000008
        /*062c*/ 	.word	0x0002a820
        /*0630*/ 	.short	0x010a
        /*0632*/ 	.byte	0x3f
	.zero		1


	//   ....[73]....
        /*0634*/ 	.word	0x00011570
        /*0638*/ 	.word	0x00000003
        /*063c*/ 	.word	0x0002a840
        /*0640*/ 	.short	0x010a
        /*0642*/ 	.byte	0x3f
	.zero		1


	//   ....[74]....
        /*0644*/ 	.word	0x000115c0
        /*0648*/ 	.word	0x00000002
        /*064c*/ 	.word	0x00000060
        /*0650*/ 	.short	0x010a
        /*0652*/ 	.byte	0x3f
	.zero		1


	//   ....[75]....
        /*0654*/ 	.word	0x00011610
        /*0658*/ 	.word	0x00000003
        /*065c*/ 	.word	0x0002a840
        /*0660*/ 	.short	0x010a
        /*0662*/ 	.byte	0x3f
	.zero		1


	//   ....[76]....
        /*0664*/ 	.word	0x00011660
        /*0668*/ 	.word	0x00000002
        /*066c*/ 	.word	0x00000060
        /*0670*/ 	.short	0x010a
        /*0672*/ 	.byte	0x3f
	.zero		1


	//   ....[77]....
        /*0674*/ 	.word	0x000116b0
        /*0678*/ 	.word	0x00000002
        /*067c*/ 	.word	0x0002a840
        /*0680*/ 	.short	0x010a
        /*0682*/ 	.byte	0x3f
	.zero		1


	//   ....[78]....
        /*0684*/ 	.word	0x00011700
        /*0688*/ 	.word	0x00000002
        /*068c*/ 	.word	0x00000060
        /*0690*/ 	.short	0x010a
        /*0692*/ 	.byte	0x3f
	.zero		1


	//   ....[79]....
        /*0694*/ 	.word	0x00011750
        /*0698*/ 	.word	0x00000003
        /*069c*/ 	.word	0x0002a860
        /*06a0*/ 	.short	0x010a
        /*06a2*/ 	.byte	0x3f
	.zero		1


	//   ....[80]....
        /*06a4*/ 	.word	0x00011830
        /*06a8*/ 	.word	0x00000007
        /*06ac*/ 	.word	0x0002a820
        /*06b0*/ 	.short	0x010a
        /*06b2*/ 	.byte	0x3f
	.zero		1


	//   ....[81]....
        /*06b4*/ 	.word	0x00011880
        /*06b8*/ 	.word	0x00000005
        /*06bc*/ 	.word	0x00000000
        /*06c0*/ 	.short	0x010a
        /*06c2*/ 	.byte	0x3f
	.zero		1


	//   ....[82]....
        /*06c4*/ 	.word	0x000118d0
        /*06c8*/ 	.word	0x00000003
        /*06cc*/ 	.word	0x00000000
        /*06d0*/ 	.short	0x010a
        /*06d2*/ 	.byte	0x3f
	.zero		1


	//   ....[83]....
        /*06d4*/ 	.word	0x00011920
        /*06d8*/ 	.word	0x00000005
        /*06dc*/ 	.word	0x00000000
        /*06e0*/ 	.short	0x010a
        /*06e2*/ 	.byte	0x3f
	.zero		1


	//----- nvinfo : EIATTR_NUM_MBARRIERS
	.align		4
.L_449:
        /*06e4*/ 	.byte	0x03, 0x38
        /*06e6*/ 	.short	0x0016


	//----- nvinfo : EIATTR_EXIT_INSTR_OFFSETS
	.align		4
        /*06e8*/ 	.byte	0x04, 0x1c
        /*06ea*/ 	.short	(.L_451 - .L_450)


	//   ....[0]....
.L_450:
        /*06ec*/ 	.word	0x00000a40


	//   ....[1]....
        /*06f0*/ 	.word	0x0000dc30


	//   ....[2]....
        /*06f4*/ 	.word	0x0000dc90


	//   ....[3]....
        /*06f8*/ 	.word	0x00010de0


	//   ....[4]....
        /*06fc*/ 	.word	0x00011030


	//----- nvinfo : EIATTR_MAX_THREADS
	.align		4
.L_451:
        /*0700*/ 	.byte	0x04, 0x05
        /*0702*/ 	.short	(.L_453 - .L_452)
.L_452:
        /*0704*/ 	.word	0x00000180
        /*0708*/ 	.word	0x00000001
        /*070c*/ 	.word	0x00000001


	//----- nvinfo : EIATTR_CRS_STACK_SIZE
	.align		4
.L_453:
        /*0710*/ 	.byte	0x04, 0x1e
        /*0712*/ 	.short	(.L_455 - .L_454)
.L_454:
        /*0714*/ 	.word	0x00000000


	//----- nvinfo : EIATTR_CBANK_PARAM_SIZE
	.align		4
.L_455:
        /*0718*/ 	.byte	0x03, 0x19
        /*071a*/ 	.short	0x0bf0


	//----- nvinfo : EIATTR_PARAM_CBANK
	.align		4
        /*071c*/ 	.byte	0x04, 0x0a
        /*071e*/ 	.short	(.L_457 - .L_456)
	.align		4
.L_456:
        /*0720*/ 	.word	index@(.nv.constant0._ZN7cutlass13device_kernelIN5flash11enable_sm90INS1_16FlashAttnFwdSm90INS1_25CollectiveMainloopFwdSm90ILi2EN4cute5tupleIJNS5_1CILi1EEES8_S8_EEENS6_IJNS7_ILi128EEENS7_ILi96EEENS7_ILi192EEEEEELi128ENS_6half_tEfNS_4arch4Sm90ELb0ELb1ELb0ELb0ELb0ELb0ELb0ELb1ELb1ELb0ELb0ELb0EEENS1_21CollectiveEpilogueFwdINS6_IJSA_SA_SB_EEES9_SE_SG_Li256ELb0ELb0ELb0ELb0EEENS1_30DynamicPersistentTileSchedulerILi256ELi32ELb0ELb0ELb1EEEEEEEEEvNT_6ParamsE)
        /*0724*/ 	.short	0x0210
        /*0726*/ 	.short	0x0bf0


	//----- nvinfo : EIATTR_SW_WAR
	.align		4
.L_457:
        /*0728*/ 	.byte	0x04, 0x36
        /*072a*/ 	.short	(.L_459 - .L_458)
.L_458:
        /*072c*/ 	.word	0x00000008
.L_459:


//--------------------- .nv.info._ZN7cutlass13device_kernelIN5flash11enable_sm90INS1_16FlashAttnFwdSm90INS1_25CollectiveMainloopFwdSm90ILi2EN4cute5tupleIJNS5_1CILi1EEES8_S8_EEENS6_IJNS7_ILi128EEENS7_ILi96EEENS7_ILi192EEEEEELi128ENS_6half_tEfNS_4arch4Sm90ELb0ELb1ELb0ELb1ELb0ELb0ELb0ELb1ELb1ELb0ELb0ELb0EEENS1_21CollectiveEpilogueFwdINS6_IJSA_SA_SB_EEES9_SE_SG_Li256ELb1ELb0ELb0ELb0EEENS1_36VarlenDynamicPersistentTileSchedulerILi128ELi96ELi256ELi32ELb0ELb0ELb1ELb1ELb0ELb1EEEEEEEEEvNT_6ParamsE --------------------------
	.section	.nv.info._ZN7cutlass13device_kernelIN5flash11enable_sm90INS1_16FlashAttnFwdSm90INS1_25CollectiveMainloopFwdSm90ILi2EN4cute5tupleIJNS5_1CILi1EEES8_S8_EEENS6_IJNS7_ILi128EEENS7_ILi96EEENS7_ILi192EEEEEELi128ENS_6half_tEfNS_4arch4Sm90ELb0ELb1ELb0ELb1ELb0ELb0ELb0ELb1ELb1ELb0ELb0ELb0EEENS1_21CollectiveEpilogueFwdINS6_IJSA_SA_SB_EEES9_SE_SG_Li256ELb1ELb0ELb0ELb0EEENS1_36VarlenDynamicPersistentTileSchedulerILi128ELi96ELi256ELi32ELb0ELb0ELb1ELb1ELb0ELb1EEEEEEEEEvNT_6ParamsE,"",@"SHT_CUDA_INFO"
	.sectionflags	@""
	.align	4


	//----- nvinfo : EIATTR_CUDA_API_VERSION
	.align		4
        /*0000*/ 	.byte	0x04, 0x37
        /*0002*/ 	.short	(.L_461 - .L_460)
.L_460:
        /*0004*/ 	.word	0x00000082


	//----- nvinfo : EIATTR_KPARAM_INFO
	.align		4
.L_461:
        /*0008*/ 	.byte	0x04, 0x17
        /*000a*/ 	.short	(.L_463 - .L_462)
.L_462:
        /*000c*/ 	.word	0x00000000
        /*0010*/ 	.short	0x0000
        /*0012*/ 	.short	0x0070
        /*0014*/ 	.byte	0x00, 0xf0, 0x01, 0x28


	//----- nvinfo : EIATTR_SPARSE_MMA_MASK
	.align		4
.L_463:
        /*0018*/ 	.byte	0x03, 0x50
        /*001a*/ 	.short	0x0000


	//----- nvinfo : EIATTR_MAXREG_COUNT
	.align		4
        /*001c*/ 	.byte	0x03, 0x1b
        /*001e*/ 	.short	0x00a8


	//----- nvinfo : EIATTR_NUM_BARRIERS
	.align		4
        /*0020*/ 	.byte	0x02, 0x4c
        /*0022*/ 	.byte	0x09
	.zero		1


	//----- nvinfo : EIATTR_EXTERNS
	.align		4
        /*0024*/ 	.byte	0x04, 0x0f
        /*0026*/ 	.short	(.L_465 - .L_464)


	//   ....[0]....
	.align		4
.L_464:
        /*0028*/ 	.word	index@(__assertfail)


	//----- nvinfo : EIATTR_ANNOTATIONS
	.align		4
.L_465:
        /*002c*/ 	.byte	0x04, 0x55
        /*002e*/ 	.short	(.L_467 - .L_466)


	//   ....[0]....
.L_466:
        /* <DEDUP_REMOVED lines=34> */


	//----- nvinfo : EIATTR_MERCURY_ISA_VERSION
	.align		4
.L_467:
        /*0240*/ 	.byte	0x03, 0x5f
        /*0242*/ 	.short	0x0101


	//----- nvinfo : EIATTR_UNUSED_LOAD_BYTE_OFFSET
	.align		4
        /*0244*/ 	.byte	0x04, 0x44
        /*0246*/ 	.short	(.L_469 - .L_468)


	//   ....[0]....
.L_468:
        /*0248*/ 	.word	0x00000a20
        /*024c*/ 	.word	0x0000fff0


	//   ....[1]....
        /*0250*/ 	.word	0x0000c930
        /*0254*/ 	.word	0x0000fff0


	//----- nvinfo : EIATTR_INT_WARP_WIDE_INSTR_OFFSETS
	.align		4
.L_469:
        /*0258*/ 	.byte	0x04, 0x31
        /*025a*/ 	.short	(.L_471 - .L_470)


	//   ....[0]....
.L_470:
        /*025c*/ 	.word	0x00000150


	//   ....[1]....
        /*0260*/ 	.word	0x00000190


	//   ....[2]....
        /*0264*/ 	.word	0x00000250


	//   ....[3]....
        /*0268*/ 	.word	0x0000fb30


	//   ....[4]....
        /*026c*/ 	.word	0x0000fbc0


	//   ....[5]....
        /*0270*/ 	.word	0x000100c0


	//   ....[6]....
        /*0274*/ 	.word	0x00010140


	//   ....[7]....
        /*0278*/ 	.word	0x00010250


	//   ....[8]....
        /*027c*/ 	.word	0x00010340


	//   ....[9]....
        /*0280*/ 	.word	0x00012660


	//   ....[10]....
        /*0284*/ 	.word	0x000126f0


	//----- nvinfo : EIATTR_COOP_GROUP_MASK_REGIDS
	.align		4
.L_471:
        /*0288*/ 	.byte	0x04, 0x29
        /*028a*/ 	.short	(.L_473 - .L_472)


	//   ....[0]....
.L_472:
        /*028c*/ 	.word	0xffffffff


	//   ....[1]....
        /*0290*/ 	.word	0xffffffff


	//   ....[2]....
        /*0294*/ 	.word	0xffffffff


	//   ....[3]....
        /*0298*/ 	.word	0xffffffff


	//   ....[4]....
        /*029c*/ 	.word	0xffffffff


	//   ....[5]....
        /*02a0*/ 	.word	0xffffffff


	//   ....[6]....
        /*02a4*/ 	.word	0xffffffff


	//   ....[7]....
        /*02a8*/ 	.word	0xffffffff


	//   ....[8]....
        /*02ac*/ 	.word	0xffffffff


	//   ....[9]....
        /*02b0*/ 	.word	0xffffffff


	//   ....[10]....
        /*02b4*/ 	.word	0xffffffff


	//   ....[11]....
        /*02b8*/ 	.word	0xffffffff


	//   ....[12]....
        /*02bc*/ 	.word	0xffffffff


	//   ....[13]....
        /*02c0*/ 	.word	0xffffffff


	//   ....[14]....
        /*02c4*/ 	.word	0xffffffff


	//   ....[15]....
        /*02c8*/ 	.word	0xffffffff


	//   ....[16]....
        /*02cc*/ 	.word	0xffffffff


	//   ....[17]....
        /*02d0*/ 	.word	0xffffffff


	//   ....[18]....
        /*02d4*/ 	.word	0xffffffff


	//   ....[19]....
        /*02d8*/ 	.word	0xffffffff


	//   ....[20]....
        /*02dc*/ 	.word	0xffffffff


	//   ....[21]....
        /*02e0*/ 	.word	0xffffffff


	//   ....[22]....
        /*02e4*/ 	.word	0xffffffff


	//   ....[23]....
        /*02e8*/ 	.word	0xffffffff


	//   ....[24]....
        /*02ec*/ 	.word	0xffffffff


	//   ....[25]....
        /*02f0*/ 	.word	0xffffffff


	//   ....[26]....
        /*02f4*/ 	.word	0xffffffff


	//   ....[27]....
        /*02f8*/ 	.word	0xffffffff


	//   ....[28]....
        /*02fc*/ 	.word	0xffffffff


	//   ....[29]....
        /*0300*/ 	.word	0xffffffff


	//   ....[30]....
        /*0304*/ 	.word	0xffffffff


	//   ....[31]....
        /*0308*/ 	.word	0xffffffff


	//   ....[32]....
        /*030c*/ 	.word	0xffffffff


	//   ....[33]....
        /*0310*/ 	.word	0xffffffff


	//   ....[34]....
        /*0314*/ 	.word	0xffffffff


	//   ....[35]....
        /*0318*/ 	.word	0xffffffff


	//   ....[36]....
        /*031c*/ 	.word	0xffffffff


	//   ....[37]....
        /*0320*/ 	.word	0xffffffff


	//   ....[38]....
        /*0324*/ 	.word	0xffffffff


	//   ....[39]....
        /*0328*/ 	.word	0xffffffff


	//   ....[40]....
        /*032c*/ 	.word	0xffffffff


	//   ....[41]....
        /*0330*/ 	.word	0xffffffff


	//   ....[42]....
        /*0334*/ 	.word	0xffffffff


	//   ....[43]....
        /*0338*/ 	.word	0xffffffff


	//   ....[44]....
        /*033c*/ 	.word	0xffffffff


	//   ....[45]....
        /*0340*/ 	.word	0xffffffff


	//   ....[46]....
        /*0344*/ 	.word	0xffffffff


	//   ....[47]....
        /*0348*/ 	.word	0xffffffff


	//   ....[48]....
        /*034c*/ 	.word	0xffffffff


	//   ....[49]....
        /*0350*/ 	.word	0xffffffff


	//   ....[50]....
        /*0354*/ 	.word	0xffffffff


	//   ....[51]....
        /*0358*/ 	.word	0xffffffff


	//   ....[52]....
        /*035c*/ 	.word	0xffffffff


	//   ....[53]....
        /*0360*/ 	.word	0xffffffff


	//   ....[54]....
        /*0364*/ 	.word	0xffffffff


	//   ....[55]....
        /*0368*/ 	.word	0xffffffff


	//   ....[56]....
        /*036c*/ 	.word	0xffffffff


	//   ....[57]....
        /*0370*/ 	.word	0xffffffff


	//   ....[58]....
        /*0374*/ 	.word	0xffffffff


	//   ....[59]....
        /*0378*/ 	.word	0xffffffff


	//   ....[60]....
        /*037c*/ 	.word	0xffffffff


	//   ....[61]....
        /*0380*/ 	.word	0xffffffff


	//   ....[62]....
        /*0384*/ 	.word	0x0500000f


	//   ....[63]....
        /*0388*/ 	.word	0x0500000f


	//   ....[64]....
        /*038c*/ 	.word	0x0500000f


	//   ....[65]....
        /*0390*/ 	.word	0x0500000f


	//   ....[66]....
        /*0394*/ 	.word	0x0500000f


	//   ....[67]....
        /*0398*/ 	.word	0x0500000f


	//   ....[68]....
        /*039c*/ 	.word	0x0500000f


	//   ....[69]....
        /*03a0*/ 	.word	0x0500000f


	//   ....[70]....
        /*03a4*/ 	.word	0x0500000f


	//   ....[71]....
        /*03a8*/ 	.word	0x0500000f


	//   ....[72]....
        /*03ac*/ 	.word	0x0500000f


	//   ....[73]....
        /*03b0*/ 	.word	0x0500000f


	//   ....[74]....
        /*03b4*/ 	.word	0x0500000f


	//   ....[75]....
        /*03b8*/ 	.word	0x0500000f


	//   ....[76]....
        /*03bc*/ 	.word	0x0500000f


	//   ....[77]....
        /*03c0*/ 	.word	0x0500000f


	//   ....[78]....
        /*03c4*/ 	.word	0x0500000f


	//   ....[79]....
        /*03c8*/ 	.word	0x0500000f


	//   ....[80]....
        /*03cc*/ 	.word	0x0500000f


	//----- nvinfo : EIATTR_COOP_GROUP_INSTR_OFFSETS
	.align		4
.L_473:
        /*03d0*/ 	.byte	0x04, 0x28
        /*03d2*/ 	.short	(.L_475 - .L_474)


	//   ....[0]....
.L_474:
        /*03d4*/ 	.word	0x00000060


	//   ....[1]....
        /*03d8*/ 	.word	0x00000160


	//   ....[2]....
        /*03dc*/ 	.word	0x00000260


	//   ....[3]....
        /*03e0*/ 	.word	0x000003d0


	//   ....[4]....
        /*03e4*/ 	.word	0x00000530


	//   ....[5]....
        /*03e8*/ 	.word	0x00000650


	//   ....[6]....
        /*03ec*/ 	.word	0x000007b0


	//   ....[7]....
        /*03f0*/ 	.word	0x00001670


	//   ....[8]....
        /*03f4*/ 	.word	0x00002f80


	//   ....[9]....
        /*03f8*/ 	.word	0x00003090


	//   ....[10]....
        /*03fc*/ 	.word	0x000035e0


	//   ....[11]....
        /*0400*/ 	.word	0x00003680


	//   ....[12]....
        /*0404*/ 	.word	0x000061c0


	//   ....[13]....
        /*0408*/ 	.word	0x00006260


	//   ....[14]....
        /*040c*/ 	.word	0x00006640


	//   ....[15]....
        /*0410*/ 	.word	0x000066a0


	//   ....[16]....
        /*0414*/ 	.word	0x00007ec0


	//   ....[17]....
        /*0418*/ 	.word	0x00007ee0


	//   ....[18]....
        /*041c*/ 	.word	0x000080f0


	//   ....[19]....
        /*0420*/ 	.word	0x00008110


	//   ....[20]....
        /*0424*/ 	.word	0x0000aaf0


	//   ....[21]....
        /*0428*/ 	.word	0x0000ac10


	//   ....[22]....
        /*042c*/ 	.word	0x0000b1e0


	//   ....[23]....
        /*0430*/ 	.word	0x0000b240


	//   ....[24]....
        /*0434*/ 	.word	0x0000c090


	//   ....[25]....
        /*0438*/ 	.word	0x0000c0c0


	//   ....[26]....
        /*043c*/ 	.word	0x0000c1b0


	//   ....[27]....
        /*0440*/ 	.word	0x0000c1c0


	//   ....[28]....
        /*0444*/ 	.word	0x0000e6b0


	//   ....[29]....
        /*0448*/ 	.word	0x0000e840


	//   ....[30]....
        /*044c*/ 	.word	0x0000e870


	//   ....[31]....
        /*0450*/ 	.word	0x0000e8a0


	//   ....[32]....
        /*0454*/ 	.word	0x0000e8e0


	//   ....[33]....
        /*0458*/ 	.word	0x0000e930


	//   ....[34]....
        /*045c*/ 	.word	0x0000e990


	//   ....[35]....
        /*0460*/ 	.word	0x0000eb70


	//   ....[36]....
        /*0464*/ 	.word	0x0000ebd0


	//   ....[37]....
        /*0468*/ 	.word	0x0000ec10


	//   ....[38]....
        /*046c*/ 	.word	0x0000ec50


	//   ....[39]....
        /*0470*/ 	.word	0x0000ec80


	//   ....[40]....
        /*0474*/ 	.word	0x0000ecb0


	//   ....[41]....
        /*0478*/ 	.word	0x0000ed40


	//   ....[42]....
        /*047c*/ 	.word	0x0000eda0


	//   ....[43]....
        /*0480*/ 	.word	0x0000ee30


	//   ....[44]....
        /*0484*/ 	.word	0x00012b00


	//   ....[45]....
        /*0488*/ 	.word	0x00012b10


	//   ....[46]....
        /*048c*/ 	.word	0x00012c20


	//   ....[47]....
        /*0490*/ 	.word	0x00012c80


	//   ....[48]....
        /*0494*/ 	.word	0x00012cc0


	//   ....[49]....
        /*0498*/ 	.word	0x00012d00


	//   ....[50]....
        /*049c*/ 	.word	0x00012d30


	//   ....[51]....
        /*04a0*/ 	.word	0x00012d60


	//   ....[52]....
        /*04a4*/ 	.word	0x00012ef0


	//   ....[53]....
        /*04a8*/ 	.word	0x00012f50


	//   ....[54]....
        /*04ac*/ 	.word	0x00012f90


	//   ....[55]....
        /*04b0*/ 	.word	0x00012fd0


	//   ....[56]....
        /*04b4*/ 	.word	0x00013000


	//   ....[57]....
        /*04b8*/ 	.word	0x00013030


	//   ....[58]....
        /*04bc*/ 	.word	0x000130f0


	//   ....[59]....
        /*04c0*/ 	.word	0x00013110


	//   ....[60]....
        /*04c4*/ 	.word	0x00013180


	//   ....[61]....
        /*04c8*/ 	.word	0x00013810


	//   ....[62]....
        /*04cc*/ 	.word	0x00013ea0


	//   ....[63]....
        /*04d0*/ 	.word	0x000142c0


	//   ....[64]....
        /*04d4*/ 	.word	0x00014350


	//   ....[65]....
        /*04d8*/ 	.word	0x000143f0


	//   ....[66]....
        /*04dc*/ 	.word	0x000144a0


	//   ....[67]....
        /*04e0*/ 	.word	0x00014520


	//   ....[68]....
        /*04e4*/ 	.word	0x000145a0


	//   ....[69]....
        /*04e8*/ 	.word	0x00014620


	//   ....[70]....
        /*04ec*/ 	.word	0x000146a0


	//   ....[71]....
        /*04f0*/ 	.word	0x00014730


	//   ....[72]....
        /*04f4*/ 	.word	0x000147e0


	//   ....[73]....
        /*04f8*/ 	.word	0x00014860


	//   ....[74]....
        /*04fc*/ 	.word	0x000148e0


	//   ....[75]....
        /*0500*/ 	.word	0x00014960


	//   ....[76]....
        /*0504*/ 	.word	0x000149e0


	//   ....[77]....
        /*0508*/ 	.word	0x00014a50


	//   ....[78]....
        /*050c*/ 	.word	0x00014af0


	//   ....[79]....
        /*0510*/ 	.word	0x00014b80


	//   ....[80]....
        /*0514*/ 	.word	0x00014cb0


	//----- nvinfo : EIATTR_REG_RECONFIG
	.align		4
.L_475:
        /*0518*/ 	.byte	0x01, 0x54
	.zero		2


	//----- nvinfo : EIATTR_SYSCALL_OFFSETS
	.align		4
        /*051c*/ 	.byte	0x04, 0x46
        /*051e*/ 	.short	(.L_477 - .L_476)


	//   ....[0]....
.L_476:
        /*0520*/ 	.word	0x00001850


	//   ....[1]....
        /*0524*/ 	.word	0x0000fd50


	//   ....[2]....
        /*0528*/ 	.word	0x0000fe90


	//   ....[3]....
        /*052c*/ 	.word	0x0000ff90


	//----- nvinfo : EIATTR_MBARRIER_INSTR_OFFSETS
	.align		4
.L_477:
        /*0530*/ 	.byte	0x04, 0x39
        /*0532*/ 	.short	(.L_479 - .L_478)


	//   ....[0]....
.L_478:
        /*0534*/ 	.word	0x00000280
        /*0538*/ 	.word	0x000000ff
        /*053c*/ 	.word	0x0002a800
        /*0540*/ 	.short	0x0100
        /*0542*/ 	.byte	0x08
	.zero		1


	//   ....[1]....
        /*0544*/ 	.word	0x00000290
        /*0548*/ 	.word	0x000000ff
        /*054c*/ 	.word	0x0002a820
        /*0550*/ 	.short	0x0100
        /*0552*/ 	.byte	0x08
	.zero		1


	//   ....[2]....
        /*0554*/ 	.word	0x00000380
        /*0558*/ 	.word	0x000000ff
        /*055c*/ 	.word	0x0002a830
        /*0560*/ 	.short	0x0100
        /*0562*/ 	.byte	0x08
	.zero		1


	//   ....[3]....
        /*0564*/ 	.word	0x00000390
        /*0568*/ 	.word	0x000000ff
        /*056c*/ 	.word	0x0002a840
        /*0570*/ 	.short	0x0100
        /*0572*/ 	.byte	0x08
	.zero		1


	//   ....[4]....
        /*0574*/ 	.word	0x000003a0
        /*0578*/ 	.word	0x000000ff
        /*057c*/ 	.word	0x0002a838
        /*0580*/ 	.short	0x0100
        /*0582*/ 	.byte	0x08
	.zero		1


	//   ....[5]....
        /*0584*/ 	.word	0x000003b0
        /*0588*/ 	.word	0x000000ff
        /*058c*/ 	.word	0x0002a848
        /*0590*/ 	.short	0x0100
        /*0592*/ 	.byte	0x08
	.zero		1


	//   ....[6]....
        /*0594*/ 	.word	0x000004e0
        /*0598*/ 	.word	0x000000ff
        /*059c*/ 	.word	0x0002a850
        /*05a0*/ 	.short	0x0100
        /*05a2*/ 	.byte	0x08
	.zero		1


	//   ....[7]....
        /*05a4*/ 	.word	0x000004f0
        /*05a8*/ 	.word	0x000000ff
        /*05ac*/ 	.word	0x0002a860
        /*05b0*/ 	.short	0x0100
        /*05b2*/ 	.byte	0x08
	.zero		1


	//   ....[8]....
        /*05b4*/ 	.word	0x00000500
        /*05b8*/ 	.word	0x000000ff
        /*05bc*/ 	.word	0x0002a858
        /*05c0*/ 	.short	0x0100
        /*05c2*/ 	.byte	0x08
	.zero		1


	//   ....[9]....
        /*05c4*/ 	.word	0x00000510
        /*05c8*/ 	.word	0x000000ff
        /*05cc*/ 	.word	0x0002a868
        /*05d0*/ 	.short	0x0100
        /*05d2*/ 	.byte	0x08
	.zero		1


	//   ....[10]....
        /*05d4*/ 	.word	0x00000600
        /*05d8*/ 	.word	0x000000ff
        /*05dc*/ 	.word	0x0002a870
        /*05e0*/ 	.short	0x0100
        /*05e2*/ 	.byte	0x06
	.zero		1


	//   ....[11]....
        /*05e4*/ 	.word	0x00000610
        /*05e8*/ 	.word	0x000000ff
        /*05ec*/ 	.word	0x0002a880
        /*05f0*/ 	.short	0x0100
        /*05f2*/ 	.byte	0x06
	.zero		1


	//   ....[12]....
        /*05f4*/ 	.word	0x00000620
        /*05f8*/ 	.word	0x000000ff
        /*05fc*/ 	.word	0x0002a878
        /*0600*/ 	.short	0x0100
        /*0602*/ 	.byte	0x06
	.zero		1


	//   ....[13]....
        /*0604*/ 	.word	0x00000630
        /*0608*/ 	.word	0x000000ff
        /*060c*/ 	.word	0x0002a888
        /*0610*/ 	.short	0x0100
        /*0612*/ 	.byte	0x06
	.zero		1


	//   ....[14]....
        /*0614*/ 	.word	0x00000760
        /*0618*/ 	.word	0x000000ff
        /*061c*/ 	.word	0x0002a890
        /*0620*/ 	.short	0x0100
        /*0622*/ 	.byte	0x08
	.zero		1


	//   ....[15]....
        /*0624*/ 	.word	0x00000770
        /*0628*/ 	.word	0x000000ff
        /*062c*/ 	.word	0x0002a8a0
        /*0630*/ 	.short	0x0100
        /*0632*/ 	.byte	0x08
	.zero		1


	//   ....[16]....
        /*0634*/ 	.word	0x00000780
        /*0638*/ 	.word	0x000000ff
        /*063c*/ 	.word	0x0002a898
        /*0640*/ 	.short	0x0100
        /*0642*/ 	.byte	0x08
	.zero		1


	//   ....[17]....
        /*0644*/ 	.word	0x00000790
        /*0648*/ 	.word	0x000000ff
        /*064c*/ 	.word	0x0002a8a8
        /*0650*/ 	.short	0x0100
        /*0652*/ 	.byte	0x08
	.zero		1


	//   ....[18]....
        /*0654*/ 	.word	0x000008c0
        /*0658*/ 	.word	0x000000ff
        /*065c*/ 	.word	0x0002a8b0
        /*0660*/ 	.short	0x0100
        /*0662*/ 	.byte	0x08
	.zero		1


	//   ....[19]....
        /*0664*/ 	.word	0x000008d0
        /*0668*/ 	.word	0x000000ff
        /*066c*/ 	.word	0x0002a8c0
        /*0670*/ 	.short	0x0100
        /*0672*/ 	.byte	0x08
	.zero		1


	//   ....[20]....
        /*0674*/ 	.word	0x000008e0
        /*0678*/ 	.word	0x000000ff
        /*067c*/ 	.word	0x0002a8b8
        /*0680*/ 	.short	0x0100
        /*0682*/ 	.byte	0x08
	.zero		1


	//   ....[21]....
        /*0684*/ 	.word	0x000008f0
        /*0688*/ 	.word	0x000000ff
        /*068c*/ 	.word	0x0002a8c8
        /*0690*/ 	.short	0x0100
        /*0692*/ 	.byte	0x08
	.zero		1


	//   ....[22]....
        /*0694*/ 	.word	0x000018b0
        /*0698*/ 	.word	0x000000ff
        /*069c*/ 	.word	0x0002a800
        /*06a0*/ 	.short	0x010a
        /*06a2*/ 	.byte	0x26
	.zero		1


	//   ....[23]....
        /*06a4*/ 	.word	0x00001930
        /*06a8*/ 	.word	0x00000003
        /*06ac*/ 	.word	0x0002a830
        /*06b0*/ 	.short	0x010a
        /*06b2*/ 	.byte	0x3f
	.zero		1


	//   ....[24]....
        /*06b4*/ 	.word	0x000019d0
        /*06b8*/ 	.word	0x00000003
        /*06bc*/ 	.word	0x0002a830
        /*06c0*/ 	.short	0x010a
        /*06c2*/ 	.byte	0x3f
	.zero		1


	//   ....[25]....
        /*06c4*/ 	.word	0x000020e0
        /*06c8*/ 	.word	0x00000000
        /*06cc*/ 	.word	0x00000000
        /*06d0*/ 	.short	0x0101
        /*06d2*/ 	.byte	0x3f
	.zero		1


	//   ....[26]....
        /*06d4*/ 	.word	0x00004400
        /*06d8*/ 	.word	0x000000ff
        /*06dc*/ 	.word	0x0002a830
        /*06e0*/ 	.short	0x010a
        /*06e2*/ 	.byte	0x05
	.zero		1


	//   ....[27]....
        /*06e4*/ 	.word	0x00004440
        /*06e8*/ 	.word	0x000000ff
        /*06ec*/ 	.word	0x0002a830
        /*06f0*/ 	.short	0x010a
        /*06f2*/ 	.byte	0x05
	.zero		1


	//   ....[28]....
        /*06f4*/ 	.word	0x00004cc0
        /*06f8*/ 	.word	0x000000ff
        /*06fc*/ 	.word	0x0002a850
        /*0700*/ 	.short	0x010a
        /*0702*/ 	.byte	0x0b
	.zero		1


	//   ....[29]....
        /*0704*/ 	.word	0x00004d00
        /*0708*/ 	.word	0x000000ff
        /*070c*/ 	.word	0x0002a850
        /*0710*/ 	.short	0x010a
        /*0712*/ 	.byte	0x0b
	.zero		1


	//   ....[30]....
        /*0714*/ 	.word	0x00005060
        /*0718*/ 	.word	0x00000000
        /*071c*/ 	.word	0x00000000
        /*0720*/ 	.short	0x0101
        /*0722*/ 	.byte	0x3f
	.zero		1


	//   ....[31]....
        /*0724*/ 	.word	0x00006c80
        /*0728*/ 	.word	0x0000005b
        /*072c*/ 	.word	0x00000000
        /*0730*/ 	.short	0x0101
        /*0732*/ 	.byte	0x3f
	.zero		1


	//   ....[32]....
        /*0734*/ 	.word	0x00007330
        /*0738*/ 	.word	0x000000ff
        /*073c*/ 	.word	0x0002a830
        /*0740*/ 	.short	0x010a
        /*0742*/ 	.byte	0x05
	.zero		1


	//   ....[33]....
        /*0744*/ 	.word	0x00007370
        /*0748*/ 	.word	0x000000ff
        /*074c*/ 	.word	0x0002a830
        /*0750*/ 	.short	0x010a
        /*0752*/ 	.byte	0x05
	.zero		1


	//   ....[34]....
        /*0754*/ 	.word	0x00007bf0
        /*0758*/ 	.word	0x000000ff
        /*075c*/ 	.word	0x0002a850
        /*0760*/ 	.short	0x010a
        /*0762*/ 	.byte	0x0a
	.zero		1


	//   ....[35]....
        /*0764*/ 	.word	0x00007c30
        /*0768*/ 	.word	0x000000ff
        /*076c*/ 	.word	0x0002a850
        /*0770*/ 	.short	0x010a
        /*0772*/ 	.byte	0x0a
	.zero		1


	//   ....[36]....
        /*0774*/ 	.word	0x00008d70
        /*0778*/ 	.word	0x0000000e
        /*077c*/ 	.word	0x00000000
        /*0780*/ 	.short	0x0101
        /*0782*/ 	.byte	0x3f
	.zero		1


	//   ....[37]....
        /*0784*/ 	.word	0x00008de0
        /*0788*/ 	.word	0x0000000e
        /*078c*/ 	.word	0x00000000
        /*0790*/ 	.short	0x0101
        /*0792*/ 	.byte	0x3f
	.zero		1


	//   ....[38]....
        /*0794*/ 	.word	0x00008f90
        /*0798*/ 	.word	0x000000ff
        /*079c*/ 	.word	0x0002a830
        /*07a0*/ 	.short	0x010a
        /*07a2*/ 	.byte	0x05
	.zero		1


	//   ....[39]....
        /*07a4*/ 	.word	0x00008fd0
        /*07a8*/ 	.word	0x000000ff
        /*07ac*/ 	.word	0x0002a830
        /*07b0*/ 	.short	0x010a
        /*07b2*/ 	.byte	0x05
	.zero		1


	//   ....[40]....
        /*07b4*/ 	.word	0x00009850
        /*07b8*/ 	.word	0x000000ff
        /*07bc*/ 	.word	0x0002a850
        /*07c0*/ 	.short	0x010a
        /*07c2*/ 	.byte	0x0a
	.zero		1


	//   ....[41]....
        /*07c4*/ 	.word	0x00009890
        /*07c8*/ 	.word	0x000000ff
        /*07cc*/ 	.word	0x0002a850
        /*07d0*/ 	.short	0x010a
        /*07d2*/ 	.byte	0x0a
	.zero		1


	//   ....[42]....
        /*07d4*/ 	.word	0x00009be0
        /*07d8*/ 	.word	0x00000000
        /*07dc*/ 	.word	0x00000000
        /*07e0*/ 	.short	0x0101
        /*07e2*/ 	.byte	0x3f
	.zero		1


	//   ....[43]....
        /*07e4*/ 	.word	0x0000b690
        /*07e8*/ 	.word	0x0000005b
        /*07ec*/ 	.word	0x00000000
        /*07f0*/ 	.short	0x0101
        /*07f2*/ 	.byte	0x3f
	.zero		1


	//   ....[44]....
        /*07f4*/ 	.word	0x0000c000
        /*07f8*/ 	.word	0x000000ff
        /*07fc*/ 	.word	0x0002a850
        /*0800*/ 	.short	0x010a
        /*0802*/ 	.byte	0x05
	.zero		1


	//   ....[45]....
        /*0804*/ 	.word	0x0000c040
        /*0808*/ 	.word	0x000000ff
        /*080c*/ 	.word	0x0002a850
        /*0810*/ 	.short	0x010a
        /*0812*/ 	.byte	0x05
	.zero		1


	//   ....[46]....
        /*0814*/ 	.word	0x0000c4f0
        /*0818*/ 	.word	0x00000007
        /*081c*/ 	.word	0x00000000
        /*0820*/ 	.short	0x0101
        /*0822*/ 	.byte	0x3f
	.zero		1


	//   ....[47]....
        /*0824*/ 	.word	0x0000d6f0
        /*0828*/ 	.word	0x00000003
        /*082c*/ 	.word	0x00000000
        /*0830*/ 	.short	0x0101
        /*0832*/ 	.byte	0x3f
	.zero		1


	//   ....[48]....
        /*0834*/ 	.word	0x00010680
        /*0838*/ 	.word	0x00000009
        /*083c*/ 	.word	0x0002a840
        /*0840*/ 	.short	0x010a
        /*0842*/ 	.byte	0x3f
	.zero		1


	//   ....[49]....
        /*0844*/ 	.word	0x00010c30
        /*0848*/ 	.word	0x0000000a
        /*084c*/ 	.word	0x0002a820
        /*0850*/ 	.short	0x010a
        /*0852*/ 	.byte	0x3f
	.zero		1


	//   ....[50]....
        /*0854*/ 	.word	0x00010f70
        /*0858*/ 	.word	0x00000002
        /*085c*/ 	.word	0x0002a840
        /*0860*/ 	.short	0x010a
        /*0862*/ 	.byte	0x3f
	.zero		1


	//   ....[51]....
        /*0864*/ 	.word	0x00011270
        /*0868*/ 	.word	0x00000003
        /*086c*/ 	.word	0x00000060
        /*0870*/ 	.short	0x010a
        /*0872*/ 	.byte	0x3f
	.zero		1


	//   ....[52]....
        /*0874*/ 	.word	0x00011860
        /*0878*/ 	.word	0x00000002
        /*087c*/ 	.word	0x0002a840
        /*0880*/ 	.short	0x010a
        /*0882*/ 	.byte	0x3f
	.zero		1


	//   ....[53]....
        /*0884*/ 	.word	0x00011b60
        /*0888*/ 	.word	0x00000003
        /*088c*/ 	.word	0x00000060
        /*0890*/ 	.short	0x010a
        /*0892*/ 	.byte	0x3f
	.zero		1


	//   ....[54]....
        /*0894*/ 	.word	0x00012030
        /*0898*/ 	.word	0x00000002
        /*089c*/ 	.word	0x0002a840
        /*08a0*/ 	.short	0x010a
        /*08a2*/ 	.byte	0x3f
	.zero		1


	//   ....[55]....
        /*08a4*/ 	.word	0x00012340
        /*08a8*/ 	.word	0x00000002
        /*08ac*/ 	.word	0x00000060
        /*08b0*/ 	.short	0x010a
        /*08b2*/ 	.byte	0x3f
	.zero		1


	//   ....[56]....
        /*08b4*/ 	.word	0x000127b0
        /*08b8*/ 	.word	0x00000003
        /*08bc*/ 	.word	0x0002a860
        /*08c0*/ 	.short	0x010a
        /*08c2*/ 	.byte	0x3f
	.zero		1


	//   ....[57]....
        /*08c4*/ 	.word	0x00013790
        /*08c8*/ 	.word	0x00000000
        /*08cc*/ 	.word	0x0002a820
        /*08d0*/ 	.short	0x010a
        /*08d2*/ 	.byte	0x3f
	.zero		1


	//   ....[58]....
        /*08d4*/ 	.word	0x00013950
        /*08d8*/ 	.word	0x00000006
        /*08dc*/ 	.word	0x00000000
        /*08e0*/ 	.short	0x010a
        /*08e2*/ 	.byte	0x3f
	.zero		1


	//   ....[59]....
        /*08e4*/ 	.word	0x000139c0
        /*08e8*/ 	.word	0x00000007
        /*08ec*/ 	.word	0x00000000
        /*08f0*/ 	.short	0x010a
        /*08f2*/ 	.byte	0x3f
	.zero		1


	//   ....[60]....
        /*08f4*/ 	.word	0x00013a30
        /*08f8*/ 	.word	0x00000004
        /*08fc*/ 	.word	0x00000000
        /*0900*/ 	.short	0x010a
        /*0902*/ 	.byte	0x3f
	.zero		1


	//   ....[61]....
        /*0904*/ 	.word	0x00013a60
        /*0908*/ 	.word	0x00000003
        /*090c*/ 	.word	0x00000000
        /*0910*/ 	.short	0x010a
        /*0912*/ 	.byte	0x3f
	.zero		1


	//   ....[62]....
        /*0914*/ 	.word	0x00013ad0
        /*0918*/ 	.word	0x00000003
        /*091c*/ 	.word	0x0002a800
        /*0920*/ 	.short	0x010a
        /*0922*/ 	.byte	0x3f
	.zero		1


	//   ....[63]....
        /*0924*/ 	.word	0x00013b20
        /*0928*/ 	.word	0x00000003
        /*092c*/ 	.word	0x0002a830
        /*0930*/ 	.short	0x010a
        /*0932*/ 	.byte	0x3f
	.zero		1


	//   ....[64]....
        /*0934*/ 	.word	0x00013b80
        /*0938*/ 	.word	0x00000059
        /*093c*/ 	.word	0x0002a830
        /*0940*/ 	.short	0x010a
        /*0942*/ 	.byte	0x3f
	.zero		1


	//   ....[65]....
        /*0944*/ 	.word	0x00013be0
        /*0948*/ 	.word	0x000000af
        /*094c*/ 	.word	0x0002a850
        /*0950*/ 	.short	0x010a
        /*0952*/ 	.byte	0x3f
	.zero		1


	//   ....[66]....
        /*0954*/ 	.word	0x00013c40
        /*0958*/ 	.word	0x0000000a
        /*095c*/ 	.word	0x0002a830
        /*0960*/ 	.short	0x010a
        /*0962*/ 	.byte	0x3f
	.zero		1


	//   ....[67]....
        /*0964*/ 	.word	0x00013ca0
        /*0968*/ 	.word	0x00000003
        /*096c*/ 	.word	0x0002a850
        /*0970*/ 	.short	0x010a
        /*0972*/ 	.byte	0x3f
	.zero		1


	//   ....[68]....
        /*0974*/ 	.word	0x00013d00
        /*0978*/ 	.word	0x0000000a
        /*097c*/ 	.word	0x0002a830
        /*0980*/ 	.short	0x010a
        /*0982*/ 	.byte	0x3f
	.zero		1


	//   ....[69]....
        /*0984*/ 	.word	0x00013d60
        /*0988*/ 	.word	0x00000003
        /*098c*/ 	.word	0x0002a850
        /*0990*/ 	.short	0x010a
        /*0992*/ 	.byte	0x3f
	.zero		1


	//   ....[70]....
        /*0994*/ 	.word	0x00013dc0
        /*0998*/ 	.word	0x00000007
        /*099c*/ 	.word	0x0002a850
        /*09a0*/ 	.short	0x010a
        /*09a2*/ 	.byte	0x3f
	.zero		1


	//   ....[71]....
        /*09a4*/ 	.word	0x00013f60
        /*09a8*/ 	.word	0x00000009
        /*09ac*/ 	.word	0x0002a840
        /*09b0*/ 	.short	0x010a
        /*09b2*/ 	.byte	0x3f
	.zero		1


	//   ....[72]....
        /*09b4*/ 	.word	0x00013fe0
        /*09b8*/ 	.word	0x00000008
        /*09bc*/ 	.word	0x0002a820
        /*09c0*/ 	.short	0x010a
        /*09c2*/ 	.byte	0x3f
	.zero		1


	//   ....[73]....
        /*09c4*/ 	.word	0x00014030
        /*09c8*/ 	.word	0x00000002
        /*09cc*/ 	.word	0x0002a840
        /*09d0*/ 	.short	0x010a
        /*09d2*/ 	.byte	0x3f
	.zero		1


	//   ....[74]....
        /*09d4*/ 	.word	0x00014080
        /*09d8*/ 	.word	0x00000003
        /*09dc*/ 	.word	0x00000060
        /*09e0*/ 	.short	0x010a
        /*09e2*/ 	.byte	0x3f
	.zero		1


	//   ....[75]....
        /*09e4*/ 	.word	0x000140d0
        /*09e8*/ 	.word	0x00000002
        /*09ec*/ 	.word	0x0002a840
        /*09f0*/ 	.short	0x010a
        /*09f2*/ 	.byte	0x3f
	.zero		1


	//   ....[76]....
        /*09f4*/ 	.word	0x00014120
        /*09f8*/ 	.word	0x00000003
        /*09fc*/ 	.word	0x00000060
        /*0a00*/ 	.short	0x010a
        /*0a02*/ 	.byte	0x3f
	.zero		1


	//   ....[77]....
        /*0a04*/ 	.word	0x00014170
        /*0a08*/ 	.word	0x00000002
        /*0a0c*/ 	.word	0x0002a840
        /*0a10*/ 	.short	0x010a
        /*0a12*/ 	.byte	0x3f
	.zero		1


	//   ....[78]....
        /*0a14*/ 	.word	0x000141c0
        /*0a18*/ 	.word	0x00000002
        /*0a1c*/ 	.word	0x00000060
        /*0a20*/ 	.short	0x010a
        /*0a22*/ 	.byte	0x3f
	.zero		1


	//   ....[79]....
        /*0a24*/ 	.word	0x00014210
        /*0a28*/ 	.word	0x00000003
        /*0a2c*/ 	.word	0x0002a860
        /*0a30*/ 	.short	0x010a
        /*0a32*/ 	.byte	0x3f
	.zero		1


	//   ....[80]....
        /*0a34*/ 	.word	0x00014bd0
        /*0a38*/ 	.word	0x00000000
        /*0a3c*/ 	.word	0x0002a820
        /*0a40*/ 	.short	0x010a
        /*0a42*/ 	.byte	0x3f
	.zero		1


	//   ....[81]....
        /*0a44*/ 	.word	0x00014d70
        /*0a48*/ 	.word	0x00000006
        /*0a4c*/ 	.word	0x00000000
        /*0a50*/ 	.short	0x010a
        /*0a52*/ 	.byte	0x3f
	.zero		1


	//   ....[82]....
        /*0a54*/ 	.word	0x00014dc0
        /*0a58*/ 	.word	0x00000007
        /*0a5c*/ 	.word	0x00000000
        /*0a60*/ 	.short	0x010a
        /*0a62*/ 	.byte	0x3f
	.zero		1


	//   ....[83]....
        /*0a64*/ 	.word	0x00014e10
        /*0a68*/ 	.word	0x00000004
        /*0a6c*/ 	.word	0x00000000
        /*0a70*/ 	.short	0x010a
        /*0a72*/ 	.byte	0x3f
	.zero		1


	//----- nvinfo : EIATTR_NUM_MBARRIERS
	.align		4
.L_479:
        /*0a74*/ 	.byte	0x03, 0x38
        /*0a76*/ 	.short	0x0016


	//----- nvinfo : EIATTR_EXIT_INSTR_OFFSETS
	.align		4
        /*0a78*/ 	.byte	0x04, 0x1c
        /*0a7a*/ 	.short	(.L_481 - .L_480)


	//   ....[0]....
.L_480:
        /*0a7c*/ 	.word	0x00000a60


	//   ....[1]....
        /*0a80*/ 	.word	0x0000e670


	//   ....[2]....
        /*0a84*/ 	.word	0x0000e6d0


	//   ....[3]....
        /*0a88*/ 	.word	0x00013ab0


	//----- nvinfo : EIATTR_MAX_THREADS
	.align		4
.L_481:
        /*0a8c*/ 	.byte	0x04, 0x05
        /*0a8e*/ 	.short	(.L_483 - .L_482)
.L_482:
        /*0a90*/ 	.word	0x00000180
        /*0a94*/ 	.word	0x00000001
        /*0a98*/ 	.word	0x00000001


	//----- nvinfo : EIATTR_CRS_STACK_SIZE
	.align		4
.L_483:
        /*0a9c*/ 	.byte	0x04, 0x1e
        /*0a9e*/ 	.short	(.L_485 - .L_484)
.L_484:
        /*0aa0*/ 	.word	0x00000000


	//----- nvinfo : EIATTR_CBANK_PARAM_SIZE
	.align		4
.L_485:
        /*0aa4*/ 	.byte	0x03, 0x19
        /*0aa6*/ 	.short	0x0a70


	//----- nvinfo : EIATTR_PARAM_CBANK
	.align		4
        /*0aa8*/ 	.byte	0x04, 0x0a
        /*0aaa*/ 	.short	(.L_487 - .L_486)
	.align		4
.L_486:
        /*0aac*/ 	.word	index@(.nv.constant0._ZN7cutlass13device_kernelIN5flash11enable_sm90INS1_16FlashAttnFwdSm90INS1_25CollectiveMainloopFwdSm90ILi2EN4cute5tupleIJNS5_1CILi1EEES8_S8_EEENS6_IJNS7_ILi128EEENS7_ILi96EEENS7_ILi192EEEEEELi128ENS_6half_tEfNS_4arch4Sm90ELb0ELb1ELb0ELb1ELb0ELb0ELb0ELb1ELb1ELb0ELb0ELb0EEENS1_21CollectiveEpilogueFwdINS6_IJSA_SA_SB_EEES9_SE_SG_Li256ELb1ELb0ELb0ELb0EEENS1_36VarlenDynamicPersistentTileSchedulerILi128ELi96ELi256ELi32ELb0ELb0ELb1ELb1ELb0ELb1EEEEEEEEEvNT_6ParamsE)
        /*0ab0*/ 	.short	0x0210
        /*0ab2*/ 	.short	0x0a70


	//----- nvinfo : EIATTR_SW_WAR
	.align		4
.L_487:
        /*0ab4*/ 	.byte	0x04, 0x36
        /*0ab6*/ 	.short	(.L_489 - .L_488)
.L_488:
        /*0ab8*/ 	.word	0x00000008
.L_489:


//--------------------- .nv.info._ZN7cutlass13device_kernelIN5flash11enable_sm90INS1_16FlashAttnFwdSm90INS1_25CollectiveMainloopFwdSm90ILi2EN4cute5tupleIJNS5_1CILi1EEES8_S8_EEENS6_IJNS7_ILi128EEENS7_ILi96EEENS7_ILi192EEEEEELi128ENS_6half_tEfNS_4arch4Sm90ELb0ELb1ELb0ELb1ELb0ELb1ELb0ELb1ELb1ELb0ELb0ELb0EEENS1_21CollectiveEpilogueFwdINS6_IJSA_SA_SB_EEES9_SE_SG_Li256ELb1ELb0ELb0ELb0EEENS1_36VarlenDynamicPersistentTileSchedulerILi128ELi96ELi256ELi32ELb0ELb0ELb1ELb1ELb0ELb1EEEEEEEEEvNT_6ParamsE --------------------------
	.section	.nv.info._ZN7cutlass13device_kernelIN5flash11enable_sm90INS1_16FlashAttnFwdSm90INS1_25CollectiveMainloopFwdSm90ILi2EN4cute5tupleIJNS5_1CILi1EEES8_S8_EEENS6_IJNS7_ILi128EEENS7_ILi96EEENS7_ILi192EEEEEELi128ENS_6half_tEfNS_4arch4Sm90ELb0ELb1ELb0ELb1ELb0ELb1ELb0ELb1ELb1ELb0ELb0ELb0EEENS1_21CollectiveEpilogueFwdINS6_IJSA_SA_SB_EEES9_SE_SG_Li256ELb1ELb0ELb0ELb0EEENS1_36VarlenDynamicPersistentTileSchedulerILi128ELi96ELi256ELi32ELb0ELb0ELb1ELb1ELb0ELb1EEEEEEEEEvNT_6ParamsE,"",@"SHT_CUDA_INFO"
	.sectionflags	@""
	.align	4


	//----- nvinfo : EIATTR_CUDA_API_VERSION
	.align		4
        /*0000*/ 	.byte	0x04, 0x37
        /*0002*/ 	.short	(.L_491 - .L_490)
.L_490:
        /*0004*/ 	.word	0x00000082


	//----- nvinfo : EIATTR_KPARAM_INFO
	.align		4
.L_491:
        /*0008*/ 	.byte	0x04, 0x17
        /*000a*/ 	.short	(.L_493 - .L_492)
.L_492:
        /*000c*/ 	.word	0x00000000
        /*0010*/ 	.short	0x0000
        /*0012*/ 	.short	0x0070
        /*0014*/ 	.byte	0x00, 0xf0, 0x01, 0x28


	//----- nvinfo : EIATTR_SPARSE_MMA_MASK
	.align		4
.L_493:
        /*0018*/ 	.byte	0x03, 0x50
        /*001a*/ 	.short	0x0000


	//----- nvinfo : EIATTR_MAXREG_COUNT
	.align		4
        /*001c*/ 	.byte	0x03, 0x1b
        /*001e*/ 	.short	0x00a8


	//----- nvinfo : EIATTR_NUM_BARRIERS
	.align		4
        /*0020*/ 	.byte	0x02, 0x4c
        /*0022*/ 	.byte	0x10
	.zero		1


	//----- nvinfo : EIATTR_EXTERNS
	.align		4
        /*0024*/ 	.byte	0x04, 0x0f
        /*0026*/ 	.short	(.L_495 - .L_494)


	//   ....[0]....
	.align		4
.L_494:
        /*0028*/ 	.word	index@(__assertfail)


	//----- nvinfo : EIATTR_ANNOTATIONS
	.align		4
.L_495:
        /*002c*/ 	.byte	0x04, 0x55
        /*002e*/ 	.short	(.L_497 - .L_496)


	//   ....[0]....
.L_496:
        /* <DEDUP_REMOVED lines=65> */


	//----- nvinfo : EIATTR_MERCURY_ISA_VERSION
	.align		4
.L_497:
        /*0428*/ 	.byte	0x03, 0x5f
        /*042a*/ 	.short	0x0101


	//----- nvinfo : EIATTR_UNUSED_LOAD_BYTE_OFFSET
	.align		4
        /*042c*/ 	.byte	0x04, 0x44
        /*042e*/ 	.short	(.L_499 - .L_498)


	//   ....[0]....
.L_498:
        /*0430*/ 	.word	0x00000ab0
        /*0434*/ 	.word	0x0000fff0


	//   ....[1]....
        /*0438*/ 	.word	0x0001dd80
        /*043c*/ 	.word	0x0000fff0


	//----- nvinfo : EIATTR_INT_WARP_WIDE_INSTR_OFFSETS
	.align		4
.L_499:
        /*0440*/ 	.byte	0x04, 0x31
        /*0442*/ 	.short	(.L_501 - .L_500)


	//   ....[0]....
.L_500:
        /*0444*/ 	.word	0x000001c0


	//   ....[1]....
        /*0448*/ 	.word	0x00000200


	//   ....[2]....
        /*044c*/ 	.word	0x00000270


	//   ....[3]....
        /*0450*/ 	.word	0x000224b0


	//   ....[4]....
        /*0454*/ 	.word	0x00022550


	//   ....[5]....
        /*0458*/ 	.word	0x00022a50


	//   ....[6]....
        /*045c*/ 	.word	0x00022a90


	//   ....[7]....
        /*0460*/ 	.word	0x00022bf0


	//   ....[8]....
        /*0464*/ 	.word	0x00022ce0


	//   ....[9]....
        /*0468*/ 	.word	0x000250c0


	//   ....[10]....
        /*046c*/ 	.word	0x00025160


	//----- nvinfo : EIATTR_COOP_GROUP_MASK_REGIDS
	.align		4
.L_501:
        /*0470*/ 	.byte	0x04, 0x29
        /*0472*/ 	.short	(.L_503 - .L_502)


	//   ....[0]....
.L_502:
        /*0474*/ 	.word	0xffffffff


	//   ....[1]....
        /*0478*/ 	.word	0xffffffff


	//   ....[2]....
        /*047c*/ 	.word	0xffffffff


	//   ....[3]....
        /*0480*/ 	.word	0xffffffff


	//   ....[4]....
        /*0484*/ 	.word	0xffffffff


	//   ....[5]....
        /*0488*/ 	.word	0xffffffff


	//   ....[6]....
        /*048c*/ 	.word	0xffffffff


	//   ....[7]....
        /*0490*/ 	.word	0xffffffff


	//   ....[8]....
        /*0494*/ 	.word	0xffffffff


	//   ....[9]....
        /*0498*/ 	.word	0xffffffff


	//   ....[10]....
        /*049c*/ 	.word	0xffffffff


	//   ....[11]....
        /*04a0*/ 	.word	0xffffffff


	//   ....[12]....
        /*04a4*/ 	.word	0xffffffff


	//   ....[13]....
        /*04a8*/ 	.word	0xffffffff


	//   ....[14]....
        /*04ac*/ 	.word	0xffffffff


	//   ....[15]....
        /*04b0*/ 	.word	0xffffffff


	//   ....[16]....
        /*04b4*/ 	.word	0xffffffff


	//   ....[17]....
        /*04b8*/ 	.word	0xffffffff


	//   ....[18]....
        /*04bc*/ 	.word	0xffffffff


	//   ....[19]....
        /*04c0*/ 	.word	0xffffffff


	//   ....[20]....
        /*04c4*/ 	.word	0xffffffff


	//   ....[21]....
        /*04c8*/ 	.word	0xffffffff


	//   ....[22]....
        /*04cc*/ 	.word	0xffffffff


	//   ....[23]....
        /*04d0*/ 	.word	0xffffffff


	//   ....[24]....
        /*04d4*/ 	.word	0xffffffff


	//   ....[25]....
        /*04d8*/ 	.word	0xffffffff


	//   ....[26]....
        /*04dc*/ 	.word	0xffffffff


	//   ....[27]....
        /*04e0*/ 	.word	0xffffffff


	//   ....[28]....
        /*04e4*/ 	.word	0xffffffff


	//   ....[29]....
        /*04e8*/ 	.word	0xffffffff


	//   ....[30]....
        /*04ec*/ 	.word	0xffffffff


	//   ....[31]....
        /*04f0*/ 	.word	0xffffffff


	//   ....[32]....
        /*04f4*/ 	.word	0xffffffff


	//   ....[33]....
        /*04f8*/ 	.word	0xffffffff


	//   ....[34]....
        /*04fc*/ 	.word	0xffffffff


	//   ....[35]....
        /*0500*/ 	.word	0xffffffff


	//   ....[36]....
        /*0504*/ 	.word	0xffffffff


	//   ....[37]....
        /*0508*/ 	.word	0xffffffff


	//   ....[38]....
        /*050c*/ 	.word	0xffffffff


	//   ....[39]....
        /*0510*/ 	.word	0xffffffff


	//   ....[40]....
        /*0514*/ 	.word	0xffffffff


	//   ....[41]....
        /*0518*/ 	.word	0xffffffff


	//   ....[42]....
        /*051c*/ 	.word	0xffffffff


	//   ....[43]....
        /*0520*/ 	.word	0xffffffff


	//   ....[44]....
        /*0524*/ 	.word	0xffffffff


	//   ....[45]....
        /*0528*/ 	.word	0xffffffff


	//   ....[46]....
        /*052c*/ 	.word	0xffffffff


	//   ....[47]....
        /*0530*/ 	.word	0xffffffff


	//   ....[48]....
        /*0534*/ 	.word	0xffffffff


	//   ....[49]....
        /*0538*/ 	.word	0xffffffff


	//   ....[50]....
        /*053c*/ 	.word	0xffffffff


	//   ....[51]....
        /*0540*/ 	.word	0xffffffff


	//   ....[52]....
        /*0544*/ 	.word	0xffffffff


	//   ....[53]....
        /*0548*/ 	.word	0xffffffff


	//   ....[54]....
        /*054c*/ 	.word	0xffffffff


	//   ....[55]....
        /*0550*/ 	.word	0xffffffff


	//   ....[56]....
        /*0554*/ 	.word	0xffffffff


	//   ....[57]....
        /*0558*/ 	.word	0xffffffff


	//   ....[58]....
        /*055c*/ 	.word	0xffffffff


	//   ....[59]....
        /*0560*/ 	.word	0xffffffff


	//   ....[60]....
        /*0564*/ 	.word	0xffffffff


	//   ....[61]....
        /*0568*/ 	.word	0xffffffff


	//   ....[62]....
        /*056c*/ 	.word	0x0500000f


	//   ....[63]....
        /*0570*/ 	.word	0x0500000f


	//   ....[64]....
        /*0574*/ 	.word	0x0500000f


	//   ....[65]....
        /*0578*/ 	.word	0x0500000f


	//   ....[66]....
        /*057c*/ 	.word	0x0500000f


	//   ....[67]....
        /*0580*/ 	.word	0x0500000f


	//   ....[68]....
        /*0584*/ 	.word	0x0500000f


	//   ....[69]....
        /*0588*/ 	.word	0x0500000f


	//   ....[70]....
        /*058c*/ 	.word	0x0500000f


	//   ....[71]....
        /*0590*/ 	.word	0x0500000f


	//   ....[72]....
        /*0594*/ 	.word	0x0500000f


	//   ....[73]....
        /*0598*/ 	.word	0x0500000f


	//   ....[74]....
        /*059c*/ 	.word	0x0500000f


	//   ....[75]....
        /*05a0*/ 	.word	0x0500000f


	//   ....[76]....
        /*05a4*/ 	.word	0x0500000f


	//   ....[77]....
        /*05a8*/ 	.word	0x0500000f


	//   ....[78]....
        /*05ac*/ 	.word	0x0500000f


	//   ....[79]....
        /*05b0*/ 	.word	0x0500000f


	//   ....[80]....
        /*05b4*/ 	.word	0x0500000f


	//   ....[81]....
        /*05b8*/ 	.word	0x0500000f


	//   ....[82]....
        /*05bc*/ 	.word	0x0500000f


	//   ....[83]....
        /*05c0*/ 	.word	0x0500000f


	//   ....[84]....
        /*05c4*/ 	.word	0x0500000f


	//   ....[85]....
        /*05c8*/ 	.word	0x0500000f


	//   ....[86]....
        /*05cc*/ 	.word	0x0500000f


	//   ....[87]....
        /*05d0*/ 	.word	0x0500000f


	//   ....[88]....
        /*05d4*/ 	.word	0x0500000f


	//   ....[89]....
        /*05d8*/ 	.word	0x0500000f


	//   ....[90]....
        /*05dc*/ 	.word	0x0500000f


	//   ....[91]....
        /*05e0*/ 	.word	0x0500000f


	//   ....[92]....
        /*05e4*/ 	.word	0x0500000f


	//   ....[93]....
        /*05e8*/ 	.word	0x0500000f


	//   ....[94]....
        /*05ec*/ 	.word	0x0500000f


	//   ....[95]....
        /*05f0*/ 	.word	0x0500000f


	//   ....[96]....
        /*05f4*/ 	.word	0x0500000f


	//   ....[97]....
        /*05f8*/ 	.word	0x0500000f


	//----- nvinfo : EIATTR_COOP_GROUP_INSTR_OFFSETS
	.align		4
.L_503:
        /*05fc*/ 	.byte	0x04, 0x28
        /*05fe*/ 	.short	(.L_505 - .L_504)


	//   ....[0]....
.L_504:
        /*0600*/ 	.word	0x00000060


	//   ....[1]....
        /*0604*/ 	.word	0x000001d0


	//   ....[2]....
        /*0608*/ 	.word	0x00000220


	//   ....[3]....
        /*060c*/ 	.word	0x00000450


	//   ....[4]....
        /*0610*/ 	.word	0x000005b0


	//   ....[5]....
        /*0614*/ 	.word	0x000006d0


	//   ....[6]....
        /*0618*/ 	.word	0x00000830


	//   ....[7]....
        /*061c*/ 	.word	0x0000add0


	//   ....[8]....
        /*0620*/ 	.word	0x000136b0


	//   ....[9]....
        /*0624*/ 	.word	0x000137b0


	//   ....[10]....
        /*0628*/ 	.word	0x00013dc0


	//   ....[11]....
        /*062c*/ 	.word	0x00013e20


	//   ....[12]....
        /*0630*/ 	.word	0x00016b20


	//   ....[13]....
        /*0634*/ 	.word	0x00016c40


	//   ....[14]....
        /*0638*/ 	.word	0x00017240


	//   ....[15]....
        /*063c*/ 	.word	0x000172d0


	//   ....[16]....
        /*0640*/ 	.word	0x00018e90


	//   ....[17]....
        /*0644*/ 	.word	0x00018f10


	//   ....[18]....
        /*0648*/ 	.word	0x00019230


	//   ....[19]....
        /*064c*/ 	.word	0x00019320


	//   ....[20]....
        /*0650*/ 	.word	0x0001be70


	//   ....[21]....
        /*0654*/ 	.word	0x0001bf80


	//   ....[22]....
        /*0658*/ 	.word	0x0001c560


	//   ....[23]....
        /*065c*/ 	.word	0x0001c5f0


	//   ....[24]....
        /*0660*/ 	.word	0x0001d4c0


	//   ....[25]....
        /*0664*/ 	.word	0x0001d6f0


	//   ....[26]....
        /*0668*/ 	.word	0x0001d7c0


	//   ....[27]....
        /*066c*/ 	.word	0x0001d7f0


	//   ....[28]....
        /*0670*/ 	.word	0x0001fc50


	//   ....[29]....
        /*0674*/ 	.word	0x0001fde0


	//   ....[30]....
        /*0678*/ 	.word	0x0001fe10


	//   ....[31]....
        /*067c*/ 	.word	0x0001fe50


	//   ....[32]....
        /*0680*/ 	.word	0x0001feb0


	//   ....[33]....
        /*0684*/ 	.word	0x0001ff10


	//   ....[34]....
        /*0688*/ 	.word	0x0001ff60


	//   ....[35]....
        /*068c*/ 	.word	0x00020120


	//   ....[36]....
        /*0690*/ 	.word	0x00020180


	//   ....[37]....
        /*0694*/ 	.word	0x000201c0


	//   ....[38]....
        /*0698*/ 	.word	0x00020200


	//   ....[39]....
        /*069c*/ 	.word	0x00020230


	//   ....[40]....
        /*06a0*/ 	.word	0x00020260


	//   ....[41]....
        /*06a4*/ 	.word	0x00020300


	//   ....[42]....
        /*06a8*/ 	.word	0x00020360


	//   ....[43]....
        /*06ac*/ 	.word	0x000203f0


	//   ....[44]....
        /*06b0*/ 	.word	0x000255a0


	//   ....[45]....
        /*06b4*/ 	.word	0x000255b0


	//   ....[46]....
        /*06b8*/ 	.word	0x000256d0


	//   ....[47]....
        /*06bc*/ 	.word	0x00025730


	//   ....[48]....
        /*06c0*/ 	.word	0x00025770


	//   ....[49]....
        /*06c4*/ 	.word	0x000257b0


	//   ....[50]....
        /*06c8*/ 	.word	0x000257e0


	//   ....[51]....
        /*06cc*/ 	.word	0x00025810


	//   ....[52]....
        /*06d0*/ 	.word	0x000259b0


	//   ....[53]....
        /*06d4*/ 	.word	0x00025a10


	//   ....[54]....
        /*06d8*/ 	.word	0x00025a50


	//   ....[55]....
        /*06dc*/ 	.word	0x00025a90


	//   ....[56]....
        /*06e0*/ 	.word	0x00025ac0


	//   ....[57]....
        /*06e4*/ 	.word	0x00025af0


	//   ....[58]....
        /*06e8*/ 	.word	0x00025bb0


	//   ....[59]....
        /*06ec*/ 	.word	0x00025bd0


	//   ....[60]....
        /*06f0*/ 	.word	0x00025c40


	//   ....[61]....
        /*06f4*/ 	.word	0x000262e0


	//   ....[62]....
        /*06f8*/ 	.word	0x00026720


	//   ....[63]....
        /*06fc*/ 	.word	0x000267c0


	//   ....[64]....
        /*0700*/ 	.word	0x00026860


	//   ....[65]....
        /*0704*/ 	.word	0x00026900


	//   ....[66]....
        /*0708*/ 	.word	0x000269a0


	//   ....[67]....
        /*070c*/ 	.word	0x00026a40


	//   ....[68]....
        /*0710*/ 	.word	0x00026ae0


	//   ....[69]....
        /*0714*/ 	.word	0x00026b80


	//   ....[70]....
        /*0718*/ 	.word	0x00026c70


	//   ....[71]....
        /*071c*/ 	.word	0x00026d10


	//   ....[72]....
        /*0720*/ 	.word	0x00026db0


	//   ....[73]....
        /*0724*/ 	.word	0x00026e50


	//   ....[74]....
        /*0728*/ 	.word	0x00026ef0


	//   ....[75]....
        /*072c*/ 	.word	0x00026f90


	//   ....[76]....
        /*0730*/ 	.word	0x00027030


	//   ....[77]....
        /*0734*/ 	.word	0x000270d0


	//   ....[78]....
        /*0738*/ 	.word	0x00027470


	//   ....[79]....
        /*073c*/ 	.word	0x00027750


	//   ....[80]....
        /*0740*/ 	.word	0x00027b70


	//   ....[81]....
        /*0744*/ 	.word	0x00027c00


	//   ....[82]....
        /*0748*/ 	.word	0x00027ca0


	//   ....[83]....
        /*074c*/ 	.word	0x00027d50


	//   ....[84]....
        /*0750*/ 	.word	0x00027dd0


	//   ....[85]....
        /*0754*/ 	.word	0x00027e50


	//   ....[86]....
        /*0758*/ 	.word	0x00027ed0


	//   ....[87]....
        /*075c*/ 	.word	0x00027f50


	//   ....[88]....
        /*0760*/ 	.word	0x00027fe0


	//   ....[89]....
        /*0764*/ 	.word	0x00028090


	//   ....[90]....
        /*0768*/ 	.word	0x00028110


	//   ....[91]....
        /*076c*/ 	.word	0x00028190


	//   ....[92]....
        /*0770*/ 	.word	0x00028210


	//   ....[93]....
        /*0774*/ 	.word	0x00028290


	//   ....[94]....
        /*0778*/ 	.word	0x00028300


	//   ....[95]....
        /*077c*/ 	.word	0x000283a0


	//   ....[96]....
        /*0780*/ 	.word	0x00028430


	//   ....[97]....
        /*0784*/ 	.word	0x00028560


	//----- nvinfo : EIATTR_REG_RECONFIG
	.align		4
.L_505:
        /*0788*/ 	.byte	0x01, 0x54
	.zero		2


	//----- nvinfo : EIATTR_SYSCALL_OFFSETS
	.align		4
        /*078c*/ 	.byte	0x04, 0x46
        /*078e*/ 	.short	(.L_507 - .L_506)


	//   ....[0]....
.L_506:
        /*0790*/ 	.word	0x00001c50


	//   ....[1]....
        /*0794*/ 	.word	0x00001da0


	//   ....[2]....
        /*0798*/ 	.word	0x0000af70


	//   ....[3]....
        /*079c*/ 	.word	0x0000b410


	//   ....[4]....
        /*07a0*/ 	.word	0x000226e0


	//   ....[5]....
        /*07a4*/ 	.word	0x00022820


	//   ....[6]....
        /*07a8*/ 	.word	0x00022920


	//----- nvinfo : EIATTR_MBARRIER_INSTR_OFFSETS
	.align		4
.L_507:
        /*07ac*/ 	.byte	0x04, 0x39
        /*07ae*/ 	.short	(.L_509 - .L_508)


	//   ....[0]....
.L_508:
        /*07b0*/ 	.word	0x00000300
        /*07b4*/ 	.word	0x000000ff
        /*07b8*/ 	.word	0x0002a800
        /*07bc*/ 	.short	0x0100
        /*07be*/ 	.byte	0x08
	.zero		1


	//   ....[1]....
        /*07c0*/ 	.word	0x00000310
        /*07c4*/ 	.word	0x000000ff
        /*07c8*/ 	.word	0x0002a820
        /*07cc*/ 	.short	0x0100
        /*07ce*/ 	.byte	0x08
	.zero		1


	//   ....[2]....
        /*07d0*/ 	.word	0x00000400
        /*07d4*/ 	.word	0x000000ff
        /*07d8*/ 	.word	0x0002a830
        /*07dc*/ 	.short	0x0100
        /*07de*/ 	.byte	0x08
	.zero		1


	//   ....[3]....
        /*07e0*/ 	.word	0x00000410
        /*07e4*/ 	.word	0x000000ff
        /*07e8*/ 	.word	0x0002a840
        /*07ec*/ 	.short	0x0100
        /*07ee*/ 	.byte	0x08
	.zero		1


	//   ....[4]....
        /*07f0*/ 	.word	0x00000420
        /*07f4*/ 	.word	0x000000ff
        /*07f8*/ 	.word	0x0002a838
        /*07fc*/ 	.short	0x0100
        /*07fe*/ 	.byte	0x08
	.zero		1


	//   ....[5]....
        /*0800*/ 	.word	0x00000430
        /*0804*/ 	.word	0x000000ff
        /*0808*/ 	.word	0x0002a848
        /*080c*/ 	.short	0x0100
        /*080e*/ 	.byte	0x08
	.zero		1


	//   ....[6]....
        /*0810*/ 	.word	0x00000560
        /*0814*/ 	.word	0x000000ff
        /*0818*/ 	.word	0x0002a850
        /*081c*/ 	.short	0x0100
        /*081e*/ 	.byte	0x08
	.zero		1


	//   ....[7]....
        /*0820*/ 	.word	0x00000570
        /*0824*/ 	.word	0x000000ff
        /*0828*/ 	.word	0x0002a860
        /*082c*/ 	.short	0x0100
        /*082e*/ 	.byte	0x08
	.zero		1


	//   ....[8]....
        /*0830*/ 	.word	0x00000580
        /*0834*/ 	.word	0x000000ff
        /*0838*/ 	.word	0x0002a858
        /*083c*/ 	.short	0x0100
        /*083e*/ 	.byte	0x08
	.zero		1


	//   ....[9]....
        /*0840*/ 	.word	0x00000590
        /*0844*/ 	.word	0x000000ff
        /*0848*/ 	.word	0x0002a868
        /*084c*/ 	.short	0x0100
        /*084e*/ 	.byte	0x08
	.zero		1


	//   ....[10]....
        /*0850*/ 	.word	0x00000680
        /*0854*/ 	.word	0x000000ff
        /*0858*/ 	.word	0x0002a870
        /*085c*/ 	.short	0x0100
        /*085e*/ 	.byte	0x06
	.zero		1


	//   ....[11]....
        /*0860*/ 	.word	0x00000690
        /*0864*/ 	.word	0x000000ff
        /*0868*/ 	.word	0x0002a880
        /*086c*/ 	.short	0x0100
        /*086e*/ 	.byte	0x06
	.zero		1


	//   ....[12]....
        /*0870*/ 	.word	0x000006a0
        /*0874*/ 	.word	0x000000ff
        /*0878*/ 	.word	0x0002a878
        /*087c*/ 	.short	0x0100
        /*087e*/ 	.byte	0x06
	.zero		1


	//   ....[13]....
        /*0880*/ 	.word	0x000006b0
        /*0884*/ 	.word	0x000000ff
        /*0888*/ 	.word	0x0002a888
        /*088c*/ 	.short	0x0100
        /*088e*/ 	.byte	0x06
	.zero		1


	//   ....[14]....
        /*0890*/ 	.word	0x000007e0
        /*0894*/ 	.word	0x000000ff
        /*0898*/ 	.word	0x0002a890
        /*089c*/ 	.short	0x0100
        /*089e*/ 	.byte	0x08
	.zero		1


	//   ....[15]....
        /*08a0*/ 	.word	0x000007f0
        /*08a4*/ 	.word	0x000000ff
        /*08a8*/ 	.word	0x0002a8a0
        /*08ac*/ 	.short	0x0100
        /*08ae*/ 	.byte	0x08
	.zero		1


	//   ....[16]....
        /*08b0*/ 	.word	0x00000800
        /*08b4*/ 	.word	0x000000ff
        /*08b8*/ 	.word	0x0002a898
        /*08bc*/ 	.short	0x0100
        /*08be*/ 	.byte	0x08
	.zero		1


	//   ....[17]....
        /*08c0*/ 	.word	0x00000810
        /*08c4*/ 	.word	0x000000ff
        /*08c8*/ 	.word	0x0002a8a8
        /*08cc*/ 	.short	0x0100
        /*08ce*/ 	.byte	0x08
	.zero		1


	//   ....[18]....
        /*08d0*/ 	.word	0x00000940
        /*08d4*/ 	.word	0x000000ff
        /*08d8*/ 	.word	0x0002a8b0
        /*08dc*/ 	.short	0x0100
        /*08de*/ 	.byte	0x08
	.zero		1


	//   ....[19]....
        /*08e0*/ 	.word	0x00000950
        /*08e4*/ 	.word	0x000000ff
        /*08e8*/ 	.word	0x0002a8c0
        /*08ec*/ 	.short	0x0100
        /*08ee*/ 	.byte	0x08
	.zero		1


	//   ....[20]....
        /*08f0*/ 	.word	0x00000960
        /*08f4*/ 	.word	0x000000ff
        /*08f8*/ 	.word	0x0002a8b8
        /*08fc*/ 	.short	0x0100
        /*08fe*/ 	.byte	0x08
	.zero		1


	//   ....[21]....
        /*0900*/ 	.word	0x00000970
        /*0904*/ 	.word	0x000000ff
        /*0908*/ 	.word	0x0002a8c8
        /*090c*/ 	.short	0x0100
        /*090e*/ 	.byte	0x08
	.zero		1


	//   ....[22]....
        /*0910*/ 	.word	0x00003a00
        /*0914*/ 	.word	0x00000004
        /*0918*/ 	.word	0x0002a890
        /*091c*/ 	.short	0x010a
        /*091e*/ 	.byte	0x3f
	.zero		1


	//   ....[23]....
        /*0920*/ 	.word	0x00006de0
        /*0924*/ 	.word	0x00000004
        /*0928*/ 	.word	0x0002a890
        /*092c*/ 	.short	0x010a
        /*092e*/ 	.byte	0x3f
	.zero		1


	//   ....[24]....
        /*0930*/ 	.word	0x00009e50
        /*0934*/ 	.word	0x00000004
        /*0938*/ 	.word	0x0002a890
        /*093c*/ 	.short	0x010a
        /*093e*/ 	.byte	0x3f
	.zero		1


	//   ....[25]....
        /*0940*/ 	.word	0x0000a240
        /*0944*/ 	.word	0x00000020
        /*0948*/ 	.word	0x00000000
        /*094c*/ 	.short	0x0101
        /*094e*/ 	.byte	0x3f
	.zero		1


	//   ....[26]....
        /*0950*/ 	.word	0x0000a280
        /*0954*/ 	.word	0x00000004
        /*0958*/ 	.word	0x0002a8b0
        /*095c*/ 	.short	0x010a
        /*095e*/ 	.byte	0x3f
	.zero		1


	//   ....[27]....
        /*0960*/ 	.word	0x0000a750
        /*0964*/ 	.word	0x00000004
        /*0968*/ 	.word	0x00000000
        /*096c*/ 	.short	0x0101
        /*096e*/ 	.byte	0x3f
	.zero		1


	//   ....[28]....
        /*0970*/ 	.word	0x0000aff0
        /*0974*/ 	.word	0x00000012
        /*0978*/ 	.word	0x0002a800
        /*097c*/ 	.short	0x010a
        /*097e*/ 	.byte	0x3f
	.zero		1


	//   ....[29]....
        /*0980*/ 	.word	0x0000b040
        /*0984*/ 	.word	0x00000012
        /*0988*/ 	.word	0x0002a800
        /*098c*/ 	.short	0x010a
        /*098e*/ 	.byte	0x3f
	.zero		1


	//   ....[30]....
        /*0990*/ 	.word	0x0000c3f0
        /*0994*/ 	.word	0x00000012
        /*0998*/ 	.word	0x0002a800
        /*099c*/ 	.short	0x010a
        /*099e*/ 	.byte	0x3f
	.zero		1


	//   ....[31]....
        /*09a0*/ 	.word	0x0000f580
        /*09a4*/ 	.word	0x00000012
        /*09a8*/ 	.word	0x0002a800
        /*09ac*/ 	.short	0x010a
        /*09ae*/ 	.byte	0x3f
	.zero		1


	//   ....[32]....
        /*09b0*/ 	.word	0x00011d90
        /*09b4*/ 	.word	0x00000003
        /*09b8*/ 	.word	0x0002a830
        /*09bc*/ 	.short	0x010a
        /*09be*/ 	.byte	0x3f
	.zero		1


	//   ....[33]....
        /*09c0*/ 	.word	0x00011e00
        /*09c4*/ 	.word	0x00000003
        /*09c8*/ 	.word	0x0002a830
        /*09cc*/ 	.short	0x010a
        /*09ce*/ 	.byte	0x3f
	.zero		1


	//   ....[34]....
        /*09d0*/ 	.word	0x00012800
        /*09d4*/ 	.word	0x00000000
        /*09d8*/ 	.word	0x00000000
        /*09dc*/ 	.short	0x0101
        /*09de*/ 	.byte	0x3f
	.zero		1


	//   ....[35]....
        /*09e0*/ 	.word	0x00014c10
        /*09e4*/ 	.word	0x00000007
        /*09e8*/ 	.word	0x0002a830
        /*09ec*/ 	.short	0x010a
        /*09ee*/ 	.byte	0x3f
	.zero		1


	//   ....[36]....
        /*09f0*/ 	.word	0x00014c80
        /*09f4*/ 	.word	0x00000007
        /*09f8*/ 	.word	0x0002a830
        /*09fc*/ 	.short	0x010a
        /*09fe*/ 	.byte	0x3f
	.zero		1


	//   ....[37]....
        /*0a00*/ 	.word	0x00015800
        /*0a04*/ 	.word	0x0000000e
        /*0a08*/ 	.word	0x0002a850
        /*0a0c*/ 	.short	0x010a
        /*0a0e*/ 	.byte	0x3f
	.zero		1


	//   ....[38]....
        /*0a10*/ 	.word	0x000158a0
        /*0a14*/ 	.word	0x0000000e
        /*0a18*/ 	.word	0x0002a850
        /*0a1c*/ 	.short	0x010a
        /*0a1e*/ 	.byte	0x3f
	.zero		1


	//   ....[39]....
        /*0a20*/ 	.word	0x00015c30
        /*0a24*/ 	.word	0x00000007
        /*0a28*/ 	.word	0x00000000
        /*0a2c*/ 	.short	0x0101
        /*0a2e*/ 	.byte	0x3f
	.zero		1


	//   ....[40]....
        /*0a30*/ 	.word	0x00017300
        /*0a34*/ 	.word	0x00000063
        /*0a38*/ 	.word	0x00000000
        /*0a3c*/ 	.short	0x0101
        /*0a3e*/ 	.byte	0x3f
	.zero		1


	//   ....[41]....
        /*0a40*/ 	.word	0x00017f30
        /*0a44*/ 	.word	0x00000003
        /*0a48*/ 	.word	0x0002a830
        /*0a4c*/ 	.short	0x010a
        /*0a4e*/ 	.byte	0x3f
	.zero		1


	//   ....[42]....
        /*0a50*/ 	.word	0x00017fa0
        /*0a54*/ 	.word	0x00000003
        /*0a58*/ 	.word	0x0002a830
        /*0a5c*/ 	.short	0x010a
        /*0a5e*/ 	.byte	0x3f
	.zero		1


	//   ....[43]....
        /*0a60*/ 	.word	0x00018b20
        /*0a64*/ 	.word	0x000000aa
        /*0a68*/ 	.word	0x0002a850
        /*0a6c*/ 	.short	0x010a
        /*0a6e*/ 	.byte	0x3f
	.zero		1


	//   ....[44]....
        /*0a70*/ 	.word	0x00018b70
        /*0a74*/ 	.word	0x000000aa
        /*0a78*/ 	.word	0x0002a850
        /*0a7c*/ 	.short	0x010a
        /*0a7e*/ 	.byte	0x3f
	.zero		1


	//   ....[45]....
        /*0a80*/ 	.word	0x000199e0
        /*0a84*/ 	.word	0x0000005b
        /*0a88*/ 	.word	0x00000000
        /*0a8c*/ 	.short	0x0101
        /*0a8e*/ 	.byte	0x3f
	.zero		1


	//   ....[46]....
        /*0a90*/ 	.word	0x00019a50
        /*0a94*/ 	.word	0x000000aa
        /*0a98*/ 	.word	0x00000000
        /*0a9c*/ 	.short	0x0101
        /*0a9e*/ 	.byte	0x3f
	.zero		1


	//   ....[47]....
        /*0aa0*/ 	.word	0x00019f40
        /*0aa4*/ 	.word	0x00000004
        /*0aa8*/ 	.word	0x0002a830
        /*0aac*/ 	.short	0x010a
        /*0aae*/ 	.byte	0x3f
	.zero		1


	//   ....[48]....
        /*0ab0*/ 	.word	0x00019fb0
        /*0ab4*/ 	.word	0x00000004
        /*0ab8*/ 	.word	0x0002a830
        /*0abc*/ 	.short	0x010a
        /*0abe*/ 	.byte	0x3f
	.zero		1


	//   ....[49]....
        /*0ac0*/ 	.word	0x0001ab30
        /*0ac4*/ 	.word	0x0000000c
        /*0ac8*/ 	.word	0x0002a850
        /*0acc*/ 	.short	0x010a
        /*0ace*/ 	.byte	0x3f
	.zero		1


	//   ....[50]....
        /*0ad0*/ 	.word	0x0001abd0
        /*0ad4*/ 	.word	0x0000000c
        /*0ad8*/ 	.word	0x0002a850
        /*0adc*/ 	.short	0x010a
        /*0ade*/ 	.byte	0x3f
	.zero		1


	//   ....[51]....
        /*0ae0*/ 	.word	0x0001af70
        /*0ae4*/ 	.word	0x00000004
        /*0ae8*/ 	.word	0x00000000
        /*0aec*/ 	.short	0x0101
        /*0aee*/ 	.byte	0x3f
	.zero		1


	//   ....[52]....
        /*0af0*/ 	.word	0x0001c630
        /*0af4*/ 	.word	0x0000006f
        /*0af8*/ 	.word	0x00000000
        /*0afc*/ 	.short	0x0101
        /*0afe*/ 	.byte	0x3f
	.zero		1


	//   ....[53]....
        /*0b00*/ 	.word	0x0001d3a0
        /*0b04*/ 	.word	0x0000000d
        /*0b08*/ 	.word	0x0002a850
        /*0b0c*/ 	.short	0x010a
        /*0b0e*/ 	.byte	0x3f
	.zero		1


	//   ....[54]....
        /*0b10*/ 	.word	0x0001d440
        /*0b14*/ 	.word	0x0000000d
        /*0b18*/ 	.word	0x0002a850
        /*0b1c*/ 	.short	0x010a
        /*0b1e*/ 	.byte	0x3f
	.zero		1


	//   ....[55]....
        /*0b20*/ 	.word	0x0001d910
        /*0b24*/ 	.word	0x0000000b
        /*0b28*/ 	.word	0x00000000
        /*0b2c*/ 	.short	0x0101
        /*0b2e*/ 	.byte	0x3f
	.zero		1


	//   ....[56]....
        /*0b30*/ 	.word	0x0001eba0
        /*0b34*/ 	.word	0x00000000
        /*0b38*/ 	.word	0x00000000
        /*0b3c*/ 	.short	0x0101
        /*0b3e*/ 	.byte	0x3f
	.zero		1


	//   ....[57]....
        /*0b40*/ 	.word	0x00021510
        /*0b44*/ 	.word	0x0000000b
        /*0b48*/ 	.word	0x0002a820
        /*0b4c*/ 	.short	0x010a
        /*0b4e*/ 	.byte	0x3f
	.zero		1


	//   ....[58]....
        /*0b50*/ 	.word	0x000215a0
        /*0b54*/ 	.word	0x00000008
        /*0b58*/ 	.word	0x0002a8a0
        /*0b5c*/ 	.short	0x010a
        /*0b5e*/ 	.byte	0x3f
	.zero		1


	//   ....[59]....
        /*0b60*/ 	.word	0x00021830
        /*0b64*/ 	.word	0x00000008
        /*0b68*/ 	.word	0x0002a8c0
        /*0b6c*/ 	.short	0x010a
        /*0b6e*/ 	.byte	0x3f
	.zero		1


	//   ....[60]....
        /*0b70*/ 	.word	0x00021b70
        /*0b74*/ 	.word	0x00000008
        /*0b78*/ 	.word	0x0002a8a0
        /*0b7c*/ 	.short	0x010a
        /*0b7e*/ 	.byte	0x3f
	.zero		1


	//   ....[61]....
        /*0b80*/ 	.word	0x00021df0
        /*0b84*/ 	.word	0x00000008
        /*0b88*/ 	.word	0x0002a8c0
        /*0b8c*/ 	.short	0x010a
        /*0b8e*/ 	.byte	0x3f
	.zero		1


	//   ....[62]....
        /*0b90*/ 	.word	0x00023020
        /*0b94*/ 	.word	0x00000007
        /*0b98*/ 	.word	0x0002a840
        /*0b9c*/ 	.short	0x010a
        /*0b9e*/ 	.byte	0x3f
	.zero		1


	//   ....[63]....
        /*0ba0*/ 	.word	0x000235d0
        /*0ba4*/ 	.word	0x0000000a
        /*0ba8*/ 	.word	0x0002a820
        /*0bac*/ 	.short	0x010a
        /*0bae*/ 	.byte	0x3f
	.zero		1


	//   ....[64]....
        /*0bb0*/ 	.word	0x00023920
        /*0bb4*/ 	.word	0x00000003
        /*0bb8*/ 	.word	0x0002a840
        /*0bbc*/ 	.short	0x010a
        /*0bbe*/ 	.byte	0x3f
	.zero		1


	//   ....[65]....
        /*0bc0*/ 	.word	0x00023c20
        /*0bc4*/ 	.word	0x00000003
        /*0bc8*/ 	.word	0x0002a860
        /*0bcc*/ 	.short	0x010a
        /*0bce*/ 	.byte	0x3f
	.zero		1


	//   ....[66]....
        /*0bd0*/ 	.word	0x00024210
        /*0bd4*/ 	.word	0x00000002
        /*0bd8*/ 	.word	0x0002a840
        /*0bdc*/ 	.short	0x010a
        /*0bde*/ 	.byte	0x3f
	.zero		1


	//   ....[67]....
        /*0be0*/ 	.word	0x00024510
        /*0be4*/ 	.word	0x00000002
        /*0be8*/ 	.word	0x0002a860
        /*0bec*/ 	.short	0x010a
        /*0bee*/ 	.byte	0x3f
	.zero		1


	//   ....[68]....
        /*0bf0*/ 	.word	0x00024a50
        /*0bf4*/ 	.word	0x00000002
        /*0bf8*/ 	.word	0x0002a840
        /*0bfc*/ 	.short	0x010a
        /*0bfe*/ 	.byte	0x3f
	.zero		1


	//   ....[69]....
        /*0c00*/ 	.word	0x00024d40
        /*0c04*/ 	.word	0x00000002
        /*0c08*/ 	.word	0x0002a860
        /*0c0c*/ 	.short	0x010a
        /*0c0e*/ 	.byte	0x3f
	.zero		1


	//   ....[70]....
        /*0c10*/ 	.word	0x00025220
        /*0c14*/ 	.word	0x00000003
        /*0c18*/ 	.word	0x0002a860
        /*0c1c*/ 	.short	0x010a
        /*0c1e*/ 	.byte	0x3f
	.zero		1


	//   ....[71]....
        /*0c20*/ 	.word	0x00026260
        /*0c24*/ 	.word	0x00000000
        /*0c28*/ 	.word	0x0002a820
        /*0c2c*/ 	.short	0x010a
        /*0c2e*/ 	.byte	0x3f
	.zero		1


	//   ....[72]....
        /*0c30*/ 	.word	0x00026410
        /*0c34*/ 	.word	0x00000006
        /*0c38*/ 	.word	0x00000000
        /*0c3c*/ 	.short	0x010a
        /*0c3e*/ 	.byte	0x3f
	.zero		1


	//   ....[73]....
        /*0c40*/ 	.word	0x00026480
        /*0c44*/ 	.word	0x00000007
        /*0c48*/ 	.word	0x00000000
        /*0c4c*/ 	.short	0x010a
        /*0c4e*/ 	.byte	0x3f
	.zero		1


	//   ....[74]....
        /*0c50*/ 	.word	0x000264f0
        /*0c54*/ 	.word	0x00000004
        /*0c58*/ 	.word	0x00000000
        /*0c5c*/ 	.short	0x010a
        /*0c5e*/ 	.byte	0x3f
	.zero		1


	//   ....[75]....
        /*0c60*/ 	.word	0x00026520
        /*0c64*/ 	.word	0x00000003
        /*0c68*/ 	.word	0x00000000
        /*0c6c*/ 	.short	0x010a
        /*0c6e*/ 	.byte	0x3f
	.zero		1


	//   ....[76]....
        /*0c70*/ 	.word	0x00026580
        /*0c74*/ 	.word	0x00000004
        /*0c78*/ 	.word	0x0002a890
        /*0c7c*/ 	.short	0x010a
        /*0c7e*/ 	.byte	0x3f
	.zero		1


	//   ....[77]....
        /*0c80*/ 	.word	0x000265d0
        /*0c84*/ 	.word	0x00000004
        /*0c88*/ 	.word	0x0002a890
        /*0c8c*/ 	.short	0x010a
        /*0c8e*/ 	.byte	0x3f
	.zero		1


	//   ....[78]....
        /*0c90*/ 	.word	0x00026620
        /*0c94*/ 	.word	0x00000004
        /*0c98*/ 	.word	0x0002a890
        /*0c9c*/ 	.short	0x010a
        /*0c9e*/ 	.byte	0x3f
	.zero		1


	//   ....[79]....
        /*0ca0*/ 	.word	0x00026670
        /*0ca4*/ 	.word	0x00000004
        /*0ca8*/ 	.word	0x0002a8b0
        /*0cac*/ 	.short	0x010a
        /*0cae*/ 	.byte	0x3f
	.zero		1


	//   ....[80]....
        /*0cb0*/ 	.word	0x00026bc0
        /*0cb4*/ 	.word	0x00000012
        /*0cb8*/ 	.word	0x0002a800
        /*0cbc*/ 	.short	0x010a
        /*0cbe*/ 	.byte	0x3f
	.zero		1


	//   ....[81]....
        /*0cc0*/ 	.word	0x00027110
        /*0cc4*/ 	.word	0x00000012
        /*0cc8*/ 	.word	0x0002a800
        /*0ccc*/ 	.short	0x010a
        /*0cce*/ 	.byte	0x3f
	.zero		1


	//   ....[82]....
        /*0cd0*/ 	.word	0x00027160
        /*0cd4*/ 	.word	0x00000003
        /*0cd8*/ 	.word	0x0002a830
        /*0cdc*/ 	.short	0x010a
        /*0cde*/ 	.byte	0x3f
	.zero		1


	//   ....[83]....
        /*0ce0*/ 	.word	0x000271b0
        /*0ce4*/ 	.word	0x00000007
        /*0ce8*/ 	.word	0x0002a830
        /*0cec*/ 	.short	0x010a
        /*0cee*/ 	.byte	0x3f
	.zero		1


	//   ....[84]....
        /*0cf0*/ 	.word	0x00027200
        /*0cf4*/ 	.word	0x0000000e
        /*0cf8*/ 	.word	0x0002a850
        /*0cfc*/ 	.short	0x010a
        /*0cfe*/ 	.byte	0x3f
	.zero		1


	//   ....[85]....
        /*0d00*/ 	.word	0x00027250
        /*0d04*/ 	.word	0x00000003
        /*0d08*/ 	.word	0x0002a830
        /*0d0c*/ 	.short	0x010a
        /*0d0e*/ 	.byte	0x3f
	.zero		1


	//   ....[86]....
        /*0d10*/ 	.word	0x000272a0
        /*0d14*/ 	.word	0x000000aa
        /*0d18*/ 	.word	0x0002a850
        /*0d1c*/ 	.short	0x010a
        /*0d1e*/ 	.byte	0x3f
	.zero		1


	//   ....[87]....
        /*0d20*/ 	.word	0x000272f0
        /*0d24*/ 	.word	0x00000004
        /*0d28*/ 	.word	0x0002a830
        /*0d2c*/ 	.short	0x010a
        /*0d2e*/ 	.byte	0x3f
	.zero		1


	//   ....[88]....
        /*0d30*/ 	.word	0x00027340
        /*0d34*/ 	.word	0x0000000c
        /*0d38*/ 	.word	0x0002a850
        /*0d3c*/ 	.short	0x010a
        /*0d3e*/ 	.byte	0x3f
	.zero		1


	//   ....[89]....
        /*0d40*/ 	.word	0x00027390
        /*0d44*/ 	.word	0x0000000d
        /*0d48*/ 	.word	0x0002a850
        /*0d4c*/ 	.short	0x010a
        /*0d4e*/ 	.byte	0x3f
	.zero		1


	//   ....[90]....
        /*0d50*/ 	.word	0x00027530
        /*0d54*/ 	.word	0x0000000b
        /*0d58*/ 	.word	0x0002a820
        /*0d5c*/ 	.short	0x010a
        /*0d5e*/ 	.byte	0x3f
	.zero		1


	//   ....[91]....
        /*0d60*/ 	.word	0x00027580
        /*0d64*/ 	.word	0x00000008
        /*0d68*/ 	.word	0x0002a8a0
        /*0d6c*/ 	.short	0x010a
        /*0d6e*/ 	.byte	0x3f
	.zero		1


	//   ....[92]....
        /*0d70*/ 	.word	0x000275d0
        /*0d74*/ 	.word	0x00000008
        /*0d78*/ 	.word	0x0002a8c0
        /*0d7c*/ 	.short	0x010a
        /*0d7e*/ 	.byte	0x3f
	.zero		1


	//   ....[93]....
        /*0d80*/ 	.word	0x00027620
        /*0d84*/ 	.word	0x00000008
        /*0d88*/ 	.word	0x0002a8a0
        /*0d8c*/ 	.short	0x010a
        /*0d8e*/ 	.byte	0x3f
	.zero		1


	//   ....[94]....
        /*0d90*/ 	.word	0x00027670
        /*0d94*/ 	.word	0x00000008
        /*0d98*/ 	.word	0x0002a8c0
        /*0d9c*/ 	.short	0x010a
        /*0d9e*/ 	.byte	0x3f
	.zero		1


	//   ....[95]....
        /*0da0*/ 	.word	0x00027810
        /*0da4*/ 	.word	0x00000007
        /*0da8*/ 	.word	0x0002a840
        /*0dac*/ 	.short	0x010a
        /*0dae*/ 	.byte	0x3f
	.zero		1


	//   ....[96]....
        /*0db0*/ 	.word	0x00027890
        /*0db4*/ 	.word	0x00000003
        /*0db8*/ 	.word	0x0002a820
        /*0dbc*/ 	.short	0x010a
        /*0dbe*/ 	.byte	0x3f
	.zero		1


	//   ....[97]....
        /*0dc0*/ 	.word	0x000278e0
        /*0dc4*/ 	.word	0x00000003
        /*0dc8*/ 	.word	0x0002a840
        /*0dcc*/ 	.short	0x010a
        /*0dce*/ 	.byte	0x3f
	.zero		1


	//   ....[98]....
        /*0dd0*/ 	.word	0x00027930
        /*0dd4*/ 	.word	0x00000003
        /*0dd8*/ 	.word	0x0002a860
        /*0ddc*/ 	.short	0x010a
        /*0dde*/ 	.byte	0x3f
	.zero		1


	//   ....[99]....
        /*0de0*/ 	.word	0x00027980
        /*0de4*/ 	.word	0x00000002
        /*0de8*/ 	.word	0x0002a840
        /*0dec*/ 	.short	0x010a
        /*0dee*/ 	.byte	0x3f
	.zero		1


	//   ....[100]....
        /*0df0*/ 	.word	0x000279d0
        /*0df4*/ 	.word	0x00000002
        /*0df8*/ 	.word	0x0002a860
        /*0dfc*/ 	.short	0x010a
        /*0dfe*/ 	.byte	0x3f
	.zero		1


	//   ....[101]....
        /*0e00*/ 	.word	0x00027a20
        /*0e04*/ 	.word	0x00000002
        /*0e08*/ 	.word	0x0002a840
        /*0e0c*/ 	.short	0x010a
        /*0e0e*/ 	.byte	0x3f
	.zero		1


	//   ....[102]....
        /*0e10*/ 	.word	0x00027a70
        /*0e14*/ 	.word	0x00000002
        /*0e18*/ 	.word	0x0002a860
        /*0e1c*/ 	.short	0x010a
        /*0e1e*/ 	.byte	0x3f
	.zero		1


	//   ....[103]....
        /*0e20*/ 	.word	0x00027ac0
        /*0e24*/ 	.word	0x00000003
        /*0e28*/ 	.word	0x0002a860
        /*0e2c*/ 	.short	0x010a
        /*0e2e*/ 	.byte	0x3f
	.zero		1


	//   ....[104]....
        /*0e30*/ 	.word	0x00028480
        /*0e34*/ 	.word	0x00000000
        /*0e38*/ 	.word	0x0002a820
        /*0e3c*/ 	.short	0x010a
        /*0e3e*/ 	.byte	0x3f
	.zero		1


	//   ....[105]....
        /*0e40*/ 	.word	0x00028620
        /*0e44*/ 	.word	0x00000006
        /*0e48*/ 	.word	0x00000000
        /*0e4c*/ 	.short	0x010a
        /*0e4e*/ 	.byte	0x3f
	.zero		1


	//   ....[106]....
        /*0e50*/ 	.word	0x00028670
        /*0e54*/ 	.word	0x00000007
        /*0e58*/ 	.word	0x00000000
        /*0e5c*/ 	.short	0x010a
        /*0e5e*/ 	.byte	0x3f
	.zero		1


	//   ....[107]....
        /*0e60*/ 	.word	0x000286c0
        /*0e64*/ 	.word	0x00000004
        /*0e68*/ 	.word	0x00000000
        /*0e6c*/ 	.short	0x010a
        /*0e6e*/ 	.byte	0x3f
	.zero		1


	//----- nvinfo : EIATTR_NUM_MBARRIERS
	.align		4
.L_509:
        /*0e70*/ 	.byte	0x03, 0x38
        /*0e72*/ 	.short	0x0016


	//----- nvinfo : EIATTR_EXIT_INSTR_OFFSETS
	.align		4
        /*0e74*/ 	.byte	0x04, 0x1c
        /*0e76*/ 	.short	(.L_511 - .L_510)


	//   ....[0]....
.L_510:
        /*0e78*/ 	.word	0x00026570


	//----- nvinfo : EIATTR_MAX_THREADS
	.align		4
.L_511:
        /*0e7c*/ 	.byte	0x04, 0x05
        /*0e7e*/ 	.short	(.L_513 - .L_512)
.L_512:
        /*0e80*/ 	.word	0x00000180
        /*0e84*/ 	.word	0x00000001
        /*0e88*/ 	.word	0x00000001


	//----- nvinfo : EIATTR_CRS_STACK_SIZE
	.align		4
.L_513:
        /*0e8c*/ 	.byte	0x04, 0x1e
        /*0e8e*/ 	.short	(.L_515 - .L_514)
.L_514:
        /*0e90*/ 	.word	0x00000000


	//----- nvinfo : EIATTR_CBANK_PARAM_SIZE
	.align		4
.L_515:
        /*0e94*/ 	.byte	0x03, 0x19
        /*0e96*/ 	.short	0x0a70


	//----- nvinfo : EIATTR_PARAM_CBANK
	.align		4
        /*0e98*/ 	.byte	0x04, 0x0a
        /*0e9a*/ 	.short	(.L_517 - .L_516)
	.align		4
.L_516:
        /*0e9c*/ 	.word	index@(.nv.constant0._ZN7cutlass13device_kernelIN5flash11enable_sm90INS1_16FlashAttnFwdSm90INS1_25CollectiveMainloopFwdSm90ILi2EN4cute5tupleIJNS5_1CILi1EEES8_S8_EEENS6_IJNS7_ILi128EEENS7_ILi96EEENS7_ILi192EEEEEELi128ENS_6half_tEfNS_4arch4Sm90ELb0ELb1ELb0ELb1ELb0ELb1ELb0ELb1ELb1ELb0ELb0ELb0EEENS1_21CollectiveEpilogueFwdINS6_IJSA_SA_SB_EEES9_SE_SG_Li256ELb1ELb0ELb0ELb0EEENS1_36VarlenDynamicPersistentTileSchedulerILi128ELi96ELi256ELi32ELb0ELb0ELb1ELb1ELb0ELb1EEEEEEEEEvNT_6ParamsE)
        /*0ea0*/ 	.short	0x0210
        /*0ea2*/ 	.short	0x0a70


	//----- nvinfo : EIATTR_SW_WAR
	.align		4
.L_517:
        /*0ea4*/ 	.byte	0x04, 0x36
        /*0ea6*/ 	.short	(.L_519 - .L_518)
.L_518:
        /*0ea8*/ 	.word	0x00000008
.L_519:


//--------------------- .nv.info._ZN7cutlass13device_kernelIN5flash11enable_sm90INS1_16FlashAttnFwdSm90INS1_25CollectiveMainloopFwdSm90ILi2EN4cute5tupleIJNS5_1CILi1EEES8_S8_EEENS6_IJNS7_ILi128EEESA_NS7_ILi192EEEEEELi128ENS_6half_tEfNS_4arch4Sm90ELb1ELb0ELb0ELb0ELb0ELb0ELb0ELb1ELb1ELb0ELb0ELb0EEENS1_21CollectiveEpilogueFwdINS6_IJSA_SA_SA_EEES9_SD_SF_Li256ELb0ELb0ELb0ELb0EEENS1_30DynamicPersistentTileSchedulerILi256ELi32ELb0ELb0ELb1EEEEEEEEEvNT_6ParamsE --------------------------
	.section	.nv.info._ZN7cutlass13device_kernelIN5flash11enable_sm90INS1_16FlashAttnFwdSm90INS1_25CollectiveMainloopFwdSm90ILi2EN4cute5tupleIJNS5_1CILi1EEES8_S8_EEENS6_IJNS7_ILi128EEESA_NS7_ILi192EEEEEELi128ENS_6half_tEfNS_4arch4Sm90ELb1ELb0ELb0ELb0ELb0ELb0ELb0ELb1ELb1ELb0ELb0ELb0EEENS1_21CollectiveEpilogueFwdINS6_IJSA_SA_SA_EEES9_SD_SF_Li256ELb0ELb0ELb0ELb0EEENS1_30DynamicPersistentTileSchedulerILi256ELi32ELb0ELb0ELb1EEEEEEEEEvNT_6ParamsE,"",@"SHT_CUDA_INFO"
	.sectionflags	@""
	.align	4


	//----- nvinfo : EIATTR_CUDA_API_VERSION
	.align		4
        /*0000*/ 	.byte	0x04, 0x37
        /*0002*/ 	.short	(.L_521 - .L_520)
.L_520:
        /*0004*/ 	.word	0x00000082


	//----- nvinfo : EIATTR_KPARAM_INFO
	.align		4
.L_521:
        /*0008*/ 	.byte	0x04, 0x17
        /*000a*/ 	.short	(.L_523 - .L_522)
.L_522:
        /*000c*/ 	.word	0x00000000
        /*0010*/ 	.short	0x0000
        /*0012*/ 	.short	0x0070
        /*0014*/ 	.byte	0x00, 0xf0, 0x01, 0x2e


	//----- nvinfo : EIATTR_SPARSE_MMA_MASK
	.align		4
.L_523:
        /*0018*/ 	.byte	0x03, 0x50
        /*001a*/ 	.short	0x0000


	//----- nvinfo : EIATTR_MAXREG_COUNT
	.align		4
        /*001c*/ 	.byte	0x03, 0x1b
        /*001e*/ 	.short	0x00a8


	//----- nvinfo : EIATTR_NUM_BARRIERS
	.align		4
        /*0020*/ 	.byte	0x02, 0x4c
        /*0022*/ 	.byte	0x09
	.zero		1


	//----- nvinfo : EIATTR_EXTERNS
	.align		4
        /*0024*/ 	.byte	0x04, 0x0f
        /*0026*/ 	.short	(.L_525 - .L_524)


	//   ....[0]....
	.align		4
.L_524:
        /*0028*/ 	.word	index@(__assertfail)


	//----- nvinfo : EIATTR_ANNOTATIONS
	.align		4
.L_525:
        /*002c*/ 	.byte	0x04, 0x55
        /*002e*/ 	.short	(.L_527 - .L_526)


	//   ....[0]....
.L_526:
        /*0030*/ 	.word	0x00000001
        /*0034*/ 	.byte	0x80, 0x09, 0x00, 0x00, 0x01, 0x00, 0x00, 0x00, 0x50, 0x0a, 0x00, 0x00, 0x01, 0x00, 0x00, 0x00
        /*0044*/ 	.byte	0xe0, 0xd9, 0x00, 0x00


	//----- nvinfo : EIATTR_MERCURY_ISA_VERSION
	.align		4
.L_527:
        /*0048*/ 	.byte	0x03, 0x5f
        /*004a*/ 	.short	0x0101


	//----- nvinfo : EIATTR_INT_WARP_WIDE_INSTR_OFFSETS
	.align		4
        /*004c*/ 	.byte	0x04, 0x31
        /*004e*/ 	.short	(.L_529 - .L_528)


	//   ....[0]....
.L_528:
        /*0050*/ 	.word	0x00000190


	//   ....[1]....
        /*0054*/ 	.word	0x000001c0


	//   ....[2]....
        /*0058*/ 	.word	0x000001d0


	//   ....[3]....
        /*005c*/ 	.word	0x0000b230


	//   ....[4]....
        /*0060*/ 	.word	0x0000b2c0


	//   ....[5]....
        /*0064*/ 	.word	0x0000b810


	//   ....[6]....
        /*0068*/ 	.word	0x0000d430


	//   ....[7]....
        /*006c*/ 	.word	0x0000d4c0


	//----- nvinfo : EIATTR_COOP_GROUP_MASK_REGIDS
	.align		4
.L_529:
        /*0070*/ 	.byte	0x04, 0x29
        /*0072*/ 	.short	(.L_531 - .L_530)


	//   ....[0]....
.L_530:
        /*0074*/ 	.word	0xffffffff


	//   ....[1]....
        /*0078*/ 	.word	0xffffffff


	//   ....[2]....
        /*007c*/ 	.word	0xffffffff


	//   ....[3]....
        /*0080*/ 	.word	0xffffffff


	//   ....[4]....
        /*0084*/ 	.word	0xffffffff


	//   ....[5]....
        /*0088*/ 	.word	0xffffffff


	//   ....[6]....
        /*008c*/ 	.word	0xffffffff


	//   ....[7]....
        /*0090*/ 	.word	0xffffffff


	//   ....[8]....
        /*0094*/ 	.word	0xffffffff


	//   ....[9]....
        /*0098*/ 	.word	0xffffffff


	//   ....[10]....
        /*009c*/ 	.word	0xffffffff


	//   ....[11]....
        /*00a0*/ 	.word	0xffffffff


	//   ....[12]....
        /*00a4*/ 	.word	0xffffffff


	//   ....[13]....
        /*00a8*/ 	.word	0xffffffff


	//   ....[14]....
        /*00ac*/ 	.word	0xffffffff


	//   ....[15]....
        /*00b0*/ 	.word	0xffffffff


	//   ....[16]....
        /*00b4*/ 	.word	0xffffffff


	//   ....[17]....
        /*00b8*/ 	.word	0xffffffff


	//   ....[18]....
        /*00bc*/ 	.word	0xffffffff


	//   ....[19]....
        /*00c0*/ 	.word	0xffffffff


	//   ....[20]....
        /*00c4*/ 	.word	0xffffffff


	//   ....[21]....
        /*00c8*/ 	.word	0xffffffff


	//   ....[22]....
        /*00cc*/ 	.word	0xffffffff


	//   ....[23]....
        /*00d0*/ 	.word	0xffffffff


	//   ....[24]....
        /*00d4*/ 	.word	0xffffffff


	//   ....[25]....
        /*00d8*/ 	.word	0xffffffff


	//   ....[26]....
        /*00dc*/ 	.word	0xffffffff


	//   ....[27]....
        /*00e0*/ 	.word	0xffffffff


	//   ....[28]....
        /*00e4*/ 	.word	0x0500000f


	//   ....[29]....
        /*00e8*/ 	.word	0x0500000f


	//----- nvinfo : EIATTR_COOP_GROUP_INSTR_OFFSETS
	.align		4
.L_531:
        /*00ec*/ 	.byte	0x04, 0x28
        /*00ee*/ 	.short	(.L_533 - .L_532)


	//   ....[0]....
.L_532:
        /*00f0*/ 	.word	0x00000060


	//   ....[1]....
        /*00f4*/ 	.word	0x000001a0


	//   ....[2]....
        /*00f8*/ 	.word	0x000001f0


	//   ....[3]....
        /*00fc*/ 	.word	0x000003e0


	//   ....[4]....
        /*0100*/ 	.word	0x00000540


	//   ....[5]....
        /*0104*/ 	.word	0x00000660


	//   ....[6]....
        /*0108*/ 	.word	0x000007c0


	//   ....[7]....
        /*010c*/ 	.word	0x00001430


	//   ....[8]....
        /*0110*/ 	.word	0x00002830


	//   ....[9]....
        /*0114*/ 	.word	0x00002880


	//   ....[10]....
        /*0118*/ 	.word	0x00003320


	//   ....[11]....
        /*011c*/ 	.word	0x00003380


	//   ....[12]....
        /*0120*/ 	.word	0x000053a0


	//   ....[13]....
        /*0124*/ 	.word	0x00005420


	//   ....[14]....
        /*0128*/ 	.word	0x00005eb0


	//   ....[15]....
        /*012c*/ 	.word	0x00005f10


	//   ....[16]....
        /*0130*/ 	.word	0x00007800


	//   ....[17]....
        /*0134*/ 	.word	0x00007830


	//   ....[18]....
        /*0138*/ 	.word	0x00007ac0


	//   ....[19]....
        /*013c*/ 	.word	0x00007c20


	//   ....[20]....
        /*0140*/ 	.word	0x00009110


	//   ....[21]....
        /*0144*/ 	.word	0x00009150


	//   ....[22]....
        /*0148*/ 	.word	0x00009240


	//   ....[23]....
        /*014c*/ 	.word	0x00009260


	//   ....[24]....
        /*0150*/ 	.word	0x0000a210


	//   ....[25]....
        /*0154*/ 	.word	0x0000acc0


	//   ....[26]....
        /*0158*/ 	.word	0x0000d7d0


	//   ....[27]....
        /*015c*/ 	.word	0x0000d980


	//   ....[28]....
        /*0160*/ 	.word	0x0000df10


	//   ....[29]....
        /*0164*/ 	.word	0x0000e2f0


	//----- nvinfo : EIATTR_REG_RECONFIG
	.align		4
.L_533:
        /*0168*/ 	.byte	0x01, 0x54
	.zero		2


	//----- nvinfo : EIATTR_SYSCALL_OFFSETS
	.align		4
        /*016c*/ 	.byte	0x04, 0x46
        /*016e*/ 	.short	(.L_535 - .L_534)


	//   ....[0]....
.L_534:
        /*0170*/ 	.word	0x000015e0


	//   ....[1]....
        /*0174*/ 	.word	0x0000b450


	//   ....[2]....
        /*0178*/ 	.word	0x0000b590


	//   ....[3]....
        /*017c*/ 	.word	0x0000b690


	//----- nvinfo : EIATTR_MBARRIER_INSTR_OFFSETS
	.align		4
.L_535:
        /*0180*/ 	.byte	0x04, 0x39
        /*0182*/ 	.short	(.L_537 - .L_536)


	//   ....[0]....
.L_536:
        /*0184*/ 	.word	0x00000290
        /*0188*/ 	.word	0x000000ff
        /*018c*/ 	.word	0x00034800
        /*0190*/ 	.short	0x0100
        /*0192*/ 	.byte	0x06
	.zero		1


	//   ....[1]....
        /*0194*/ 	.word	0x000002a0
        /*0198*/ 	.word	0x000000ff
        /*019c*/ 	.word	0x00034820
        /*01a0*/ 	.short	0x0100
        /*01a2*/ 	.byte	0x06
	.zero		1


	//   ....[2]....
        /*01a4*/ 	.word	0x00000390
        /*01a8*/ 	.word	0x000000ff
        /*01ac*/ 	.word	0x00034830
        /*01b0*/ 	.short	0x0100
        /*01b2*/ 	.byte	0x08
	.zero		1


	//   ....[3]....
        /*01b4*/ 	.word	0x000003a0
        /*01b8*/ 	.word	0x000000ff
        /*01bc*/ 	.word	0x00034840
        /*01c0*/ 	.short	0x0100
        /*01c2*/ 	.byte	0x08
	.zero		1


	//   ....[4]....
        /*01c4*/ 	.word	0x000003b0
        /*01c8*/ 	.word	0x000000ff
        /*01cc*/ 	.word	0x00034838
        /*01d0*/ 	.short	0x0100
        /*01d2*/ 	.byte	0x08
	.zero		1


	//   ....[5]....
        /*01d4*/ 	.word	0x000003c0
        /*01d8*/ 	.word	0x000000ff
        /*01dc*/ 	.word	0x00034848
        /*01e0*/ 	.short	0x0100
        /*01e2*/ 	.byte	0x08
	.zero		1


	//   ....[6]....
        /*01e4*/ 	.word	0x000004f0
        /*01e8*/ 	.word	0x000000ff
        /*01ec*/ 	.word	0x00034850
        /*01f0*/ 	.short	0x0100
        /*01f2*/ 	.byte	0x08
	.zero		1


	//   ....[7]....
        /*01f4*/ 	.word	0x00000500
        /*01f8*/ 	.word	0x000000ff
        /*01fc*/ 	.word	0x00034860
        /*0200*/ 	.short	0x0100
        /*0202*/ 	.byte	0x08
	.zero		1


	//   ....[8]....
        /*0204*/ 	.word	0x00000510
        /*0208*/ 	.word	0x000000ff
        /*020c*/ 	.word	0x00034858
        /*0210*/ 	.short	0x0100
        /*0212*/ 	.byte	0x08
	.zero		1


	//   ....[9]....
        /*0214*/ 	.word	0x00000520
        /*0218*/ 	.word	0x000000ff
        /*021c*/ 	.word	0x00034868
        /*0220*/ 	.short	0x0100
        /*0222*/ 	.byte	0x08
	.zero		1


	//   ....[10]....
        /*0224*/ 	.word	0x00000610
        /*0228*/ 	.word	0x000000ff
        /*022c*/ 	.word	0x00034870
        /*0230*/ 	.short	0x0100
        /*0232*/ 	.byte	0x06
	.zero		1


	//   ....[11]....
        /*0234*/ 	.word	0x00000620
        /*0238*/ 	.word	0x000000ff
        /*023c*/ 	.word	0x00034880
        /*0240*/ 	.short	0x0100
        /*0242*/ 	.byte	0x06
	.zero		1


	//   ....[12]....
        /*0244*/ 	.word	0x00000630
        /*0248*/ 	.word	0x000000ff
        /*024c*/ 	.word	0x00034878
        /*0250*/ 	.short	0x0100
        /*0252*/ 	.byte	0x06
	.zero		1


	//   ....[13]....
        /*0254*/ 	.word	0x00000640
        /*0258*/ 	.word	0x000000ff
        /*025c*/ 	.word	0x00034888
        /*0260*/ 	.short	0x0100
        /*0262*/ 	.byte	0x06
	.zero		1


	//   ....[14]....
        /*0264*/ 	.word	0x00000770
        /*0268*/ 	.word	0x000000ff
        /*026c*/ 	.word	0x00034890
        /*0270*/ 	.short	0x0100
        /*0272*/ 	.byte	0x08
	.zero		1


	//   ....[15]....
        /*0274*/ 	.word	0x00000780
        /*0278*/ 	.word	0x000000ff
        /*027c*/ 	.word	0x000348a0
        /*0280*/ 	.short	0x0100
        /*0282*/ 	.byte	0x08
	.zero		1


	//   ....[16]....
        /*0284*/ 	.word	0x00000790
        /*0288*/ 	.word	0x000000ff
        /*028c*/ 	.word	0x00034898
        /*0290*/ 	.short	0x0100
        /*0292*/ 	.byte	0x08
	.zero		1


	//   ....[17]....
        /*0294*/ 	.word	0x000007a0
        /*0298*/ 	.word	0x000000ff
        /*029c*/ 	.word	0x000348a8
        /*02a0*/ 	.short	0x0100
        /*02a2*/ 	.byte	0x08
	.zero		1


	//   ....[18]....
        /*02a4*/ 	.word	0x000008d0
        /*02a8*/ 	.word	0x000000ff
        /*02ac*/ 	.word	0x000348b0
        /*02b0*/ 	.short	0x0100
        /*02b2*/ 	.byte	0x08
	.zero		1


	//   ....[19]....
        /*02b4*/ 	.word	0x000008e0
        /*02b8*/ 	.word	0x000000ff
        /*02bc*/ 	.word	0x000348c0
        /*02c0*/ 	.short	0x0100
        /*02c2*/ 	.byte	0x08
	.zero		1


	//   ....[20]....
        /*02c4*/ 	.word	0x000008f0
        /*02c8*/ 	.word	0x000000ff
        /*02cc*/ 	.word	0x000348b8
        /*02d0*/ 	.short	0x0100
        /*02d2*/ 	.byte	0x08
	.zero		1


	//   ....[21]....
        /*02d4*/ 	.word	0x00000900
        /*02d8*/ 	.word	0x000000ff
        /*02dc*/ 	.word	0x000348c8
        /*02e0*/ 	.short	0x0100
        /*02e2*/ 	.byte	0x08
	.zero		1


	//   ....[22]....
        /*02e4*/ 	.word	0x00001680
        /*02e8*/ 	.word	0x000000ff
        /*02ec*/ 	.word	0x00034800
        /*02f0*/ 	.short	0x010a
        /*02f2*/ 	.byte	0x25
	.zero		1


	//   ....[23]....
        /*02f4*/ 	.word	0x00001700
        /*02f8*/ 	.word	0x00000002
        /*02fc*/ 	.word	0x00034830
        /*0300*/ 	.short	0x010a
        /*0302*/ 	.byte	0x3f
	.zero		1


	//   ....[24]....
        /*0304*/ 	.word	0x00001770
        /*0308*/ 	.word	0x00000002
        /*030c*/ 	.word	0x00034830
        /*0310*/ 	.short	0x010a
        /*0312*/ 	.byte	0x3f
	.zero		1


	//   ....[25]....
        /*0314*/ 	.word	0x000021f0
        /*0318*/ 	.word	0x00000002
        /*031c*/ 	.word	0x00000000
        /*0320*/ 	.short	0x0101
        /*0322*/ 	.byte	0x3f
	.zero		1


	//   ....[26]....
        /*0324*/ 	.word	0x00004170
        /*0328*/ 	.word	0x000000ff
        /*032c*/ 	.word	0x00034830
        /*0330*/ 	.short	0x010a
        /*0332*/ 	.byte	0x07
	.zero		1


	//   ....[27]....
        /*0334*/ 	.word	0x000041b0
        /*0338*/ 	.word	0x000000ff
        /*033c*/ 	.word	0x00034830
        /*0340*/ 	.short	0x010a
        /*0342*/ 	.byte	0x07
	.zero		1


	//   ....[28]....
        /*0344*/ 	.word	0x00004a50
        /*0348*/ 	.word	0x000000ff
        /*034c*/ 	.word	0x00034850
        /*0350*/ 	.short	0x010a
        /*0352*/ 	.byte	0x05
	.zero		1


	//   ....[29]....
        /*0354*/ 	.word	0x00004a90
        /*0358*/ 	.word	0x000000ff
        /*035c*/ 	.word	0x00034850
        /*0360*/ 	.short	0x010a
        /*0362*/ 	.byte	0x05
	.zero		1


	//   ....[30]....
        /*0364*/ 	.word	0x00006880
        /*0368*/ 	.word	0x00000005
        /*036c*/ 	.word	0x00000000
        /*0370*/ 	.short	0x0101
        /*0372*/ 	.byte	0x3f
	.zero		1


	//   ....[31]....
        /*0374*/ 	.word	0x000068d0
        /*0378*/ 	.word	0x00000036
        /*037c*/ 	.word	0x00000000
        /*0380*/ 	.short	0x0101
        /*0382*/ 	.byte	0x3f
	.zero		1


	//   ....[32]....
        /*0384*/ 	.word	0x00006be0
        /*0388*/ 	.word	0x000000ff
        /*038c*/ 	.word	0x00034830
        /*0390*/ 	.short	0x010a
        /*0392*/ 	.byte	0x05
	.zero		1


	//   ....[33]....
        /*0394*/ 	.word	0x00006c20
        /*0398*/ 	.word	0x000000ff
        /*039c*/ 	.word	0x00034830
        /*03a0*/ 	.short	0x010a
        /*03a2*/ 	.byte	0x05
	.zero		1


	//   ....[34]....
        /*03a4*/ 	.word	0x000074c0
        /*03a8*/ 	.word	0x000000ff
        /*03ac*/ 	.word	0x00034850
        /*03b0*/ 	.short	0x010a
        /*03b2*/ 	.byte	0x05
	.zero		1


	//   ....[35]....
        /*03b4*/ 	.word	0x00007500
        /*03b8*/ 	.word	0x000000ff
        /*03bc*/ 	.word	0x00034850
        /*03c0*/ 	.short	0x010a
        /*03c2*/ 	.byte	0x05
	.zero		1


	//   ....[36]....
        /*03c4*/ 	.word	0x000087b0
        /*03c8*/ 	.word	0x0000001b
        /*03cc*/ 	.word	0x00000000
        /*03d0*/ 	.short	0x0101
        /*03d2*/ 	.byte	0x3f
	.zero		1


	//   ....[37]....
        /*03d4*/ 	.word	0x00008840
        /*03d8*/ 	.word	0x0000001f
        /*03dc*/ 	.word	0x00000000
        /*03e0*/ 	.short	0x0101
        /*03e2*/ 	.byte	0x3f
	.zero		1


	//   ....[38]....
        /*03e4*/ 	.word	0x00009080
        /*03e8*/ 	.word	0x000000ff
        /*03ec*/ 	.word	0x00034850
        /*03f0*/ 	.short	0x010a
        /*03f2*/ 	.byte	0x05
	.zero		1


	//   ....[39]....
        /*03f4*/ 	.word	0x000090c0
        /*03f8*/ 	.word	0x000000ff
        /*03fc*/ 	.word	0x00034850
        /*0400*/ 	.short	0x010a
        /*0402*/ 	.byte	0x05
	.zero		1


	//   ....[40]....
        /*0404*/ 	.word	0x00009600
        /*0408*/ 	.word	0x00000000
        /*040c*/ 	.word	0x00000000
        /*0410*/ 	.short	0x0101
        /*0412*/ 	.byte	0x3f
	.zero		1


	//   ....[41]....
        /*0414*/ 	.word	0x0000a3b0
        /*0418*/ 	.word	0x000000ff
        /*041c*/ 	.word	0x00000000
        /*0420*/ 	.short	0x0101
        /*0422*/ 	.byte	0x05
	.zero		1


	//   ....[42]....
        /*0424*/ 	.word	0x0000baf0
        /*0428*/ 	.word	0x00000008
        /*042c*/ 	.word	0x00034840
        /*0430*/ 	.short	0x010a
        /*0432*/ 	.byte	0x3f
	.zero		1


	//   ....[43]....
        /*0434*/ 	.word	0x0000bf60
        /*0438*/ 	.word	0x000000ff
        /*043c*/ 	.word	0x00034820
        /*0440*/ 	.short	0x010a
        /*0442*/ 	.byte	0x26
	.zero		1


	//   ....[44]....
        /*0444*/ 	.word	0x0000c250
        /*0448*/ 	.word	0x00000003
        /*044c*/ 	.word	0x00034840
        /*0450*/ 	.short	0x010a
        /*0452*/ 	.byte	0x3f
	.zero		1


	//   ....[45]....
        /*0454*/ 	.word	0x0000c4a0
        /*0458*/ 	.word	0x00000002
        /*045c*/ 	.word	0x00000060
        /*0460*/ 	.short	0x010a
        /*0462*/ 	.byte	0x3f
	.zero		1


	//   ....[46]....
        /*0464*/ 	.word	0x0000c930
        /*0468*/ 	.word	0x00000003
        /*046c*/ 	.word	0x00034840
        /*0470*/ 	.short	0x010a
        /*0472*/ 	.byte	0x3f
	.zero		1


	//   ....[47]....
        /*0474*/ 	.word	0x0000cb80
        /*0478*/ 	.word	0x00000002
        /*047c*/ 	.word	0x00000060
        /*0480*/ 	.short	0x010a
        /*0482*/ 	.byte	0x3f
	.zero		1


	//   ....[48]....
        /*0484*/ 	.word	0x0000cf70
        /*0488*/ 	.word	0x00000002
        /*048c*/ 	.word	0x00034840
        /*0490*/ 	.short	0x010a
        /*0492*/ 	.byte	0x3f
	.zero		1


	//   ....[49]....
        /*0494*/ 	.word	0x0000d1c0
        /*0498*/ 	.word	0x00000002
        /*049c*/ 	.word	0x00000060
        /*04a0*/ 	.short	0x010a
        /*04a2*/ 	.byte	0x3f
	.zero		1


	//   ....[50]....
        /*04a4*/ 	.word	0x0000d560
        /*04a8*/ 	.word	0x00000003
        /*04ac*/ 	.word	0x00034860
        /*04b0*/ 	.short	0x010a
        /*04b2*/ 	.byte	0x3f
	.zero		1


	//   ....[51]....
        /*04b4*/ 	.word	0x0000d930
        /*04b8*/ 	.word	0x00000007
        /*04bc*/ 	.word	0x00034820
        /*04c0*/ 	.short	0x010a
        /*04c2*/ 	.byte	0x3f
	.zero		1


	//   ....[52]....
        /*04c4*/ 	.word	0x0000daa0
        /*04c8*/ 	.word	0x00000005
        /*04cc*/ 	.word	0x00000000
        /*04d0*/ 	.short	0x010a
        /*04d2*/ 	.byte	0x3f
	.zero		1


	//   ....[53]....
        /*04d4*/ 	.word	0x0000db10
        /*04d8*/ 	.word	0x00000003
        /*04dc*/ 	.word	0x00000000
        /*04e0*/ 	.short	0x010a
        /*04e2*/ 	.byte	0x3f
	.zero		1


	//   ....[54]....
        /*04e4*/ 	.word	0x0000db70
        /*04e8*/ 	.word	0x00000005
        /*04ec*/ 	.word	0x00000000
        /*04f0*/ 	.short	0x010a
        /*04f2*/ 	.byte	0x3f
	.zero		1


	//   ....[55]....
        /*04f4*/ 	.word	0x0000dba0
        /*04f8*/ 	.word	0x00000003
        /*04fc*/ 	.word	0x00000000
        /*0500*/ 	.short	0x010a
        /*0502*/ 	.byte	0x3f
	.zero		1


	//   ....[56]....
        /*0504*/ 	.word	0x0000dc10
        /*0508*/ 	.word	0x00000003
        /*050c*/ 	.word	0x00034800
        /*0510*/ 	.short	0x010a
        /*0512*/ 	.byte	0x3f
	.zero		1


	//   ....[57]....
        /*0514*/ 	.word	0x0000dc60
        /*0518*/ 	.word	0x00000002
        /*051c*/ 	.word	0x00034830
        /*0520*/ 	.short	0x010a
        /*0522*/ 	.byte	0x3f
	.zero		1


	//   ....[58]....
        /*0524*/ 	.word	0x0000dcc0
        /*0528*/ 	.word	0x00000007
        /*052c*/ 	.word	0x00034830
        /*0530*/ 	.short	0x010a
        /*0532*/ 	.byte	0x3f
	.zero		1


	//   ....[59]....
        /*0534*/ 	.word	0x0000dd20
        /*0538*/ 	.word	0x00000003
        /*053c*/ 	.word	0x00034850
        /*0540*/ 	.short	0x010a
        /*0542*/ 	.byte	0x3f
	.zero		1


	//   ....[60]....
        /*0544*/ 	.word	0x0000dd80
        /*0548*/ 	.word	0x00000007
        /*054c*/ 	.word	0x00034830
        /*0550*/ 	.short	0x010a
        /*0552*/ 	.byte	0x3f
	.zero		1


	//   ....[61]....
        /*0554*/ 	.word	0x0000dde0
        /*0558*/ 	.word	0x00000003
        /*055c*/ 	.word	0x00034850
        /*0560*/ 	.short	0x010a
        /*0562*/ 	.byte	0x3f
	.zero		1


	//   ....[62]....
        /*0564*/ 	.word	0x0000de40
        /*0568*/ 	.word	0x00000003
        /*056c*/ 	.word	0x00034850
        /*0570*/ 	.short	0x010a
        /*0572*/ 	.byte	0x3f
	.zero		1


	//   ....[63]....
        /*0574*/ 	.word	0x0000dfc0
        /*0578*/ 	.word	0x00000008
        /*057c*/ 	.word	0x00034840
        /*0580*/ 	.short	0x010a
        /*0582*/ 	.byte	0x3f
	.zero		1


	//   ....[64]....
        /*0584*/ 	.word	0x0000e020
        /*0588*/ 	.word	0x00000008
        /*058c*/ 	.word	0x00034820
        /*0590*/ 	.short	0x010a
        /*0592*/ 	.byte	0x3f
	.zero		1


	//   ....[65]....
        /*0594*/ 	.word	0x0000e070
        /*0598*/ 	.word	0x00000003
        /*059c*/ 	.word	0x00034840
        /*05a0*/ 	.short	0x010a
        /*05a2*/ 	.byte	0x3f
	.zero		1


	//   ....[66]....
        /*05a4*/ 	.word	0x0000e0c0
        /*05a8*/ 	.word	0x00000002
        /*05ac*/ 	.word	0x00000060
        /*05b0*/ 	.short	0x010a
        /*05b2*/ 	.byte	0x3f
	.zero		1


	//   ....[67]....
        /*05b4*/ 	.word	0x0000e110
        /*05b8*/ 	.word	0x00000003
        /*05bc*/ 	.word	0x00034840
        /*05c0*/ 	.short	0x010a
        /*05c2*/ 	.byte	0x3f
	.zero		1


	//   ....[68]....
        /*05c4*/ 	.word	0x0000e160
        /*05c8*/ 	.word	0x00000002
        /*05cc*/ 	.word	0x00000060
        /*05d0*/ 	.short	0x010a
        /*05d2*/ 	.byte	0x3f
	.zero		1


	//   ....[69]....
        /*05d4*/ 	.word	0x0000e1b0
        /*05d8*/ 	.word	0x00000002
        /*05dc*/ 	.word	0x00034840
        /*05e0*/ 	.short	0x010a
        /*05e2*/ 	.byte	0x3f
	.zero		1


	//   ....[70]....
        /*05e4*/ 	.word	0x0000e200
        /*05e8*/ 	.word	0x00000002
        /*05ec*/ 	.word	0x00000060
        /*05f0*/ 	.short	0x010a
        /*05f2*/ 	.byte	0x3f
	.zero		1


	//   ....[71]....
        /*05f4*/ 	.word	0x0000e250
        /*05f8*/ 	.word	0x00000003
        /*05fc*/ 	.word	0x00034860
        /*0600*/ 	.short	0x010a
        /*0602*/ 	.byte	0x3f
	.zero		1


	//   ....[72]....
        /*0604*/ 	.word	0x0000e330
        /*0608*/ 	.word	0x00000007
        /*060c*/ 	.word	0x00034820
        /*0610*/ 	.short	0x010a
        /*0612*/ 	.byte	0x3f
	.zero		1


	//   ....[73]....
        /*0614*/ 	.word	0x0000e380
        /*0618*/ 	.word	0x00000005
        /*061c*/ 	.word	0x00000000
        /*0620*/ 	.short	0x010a
        /*0622*/ 	.byte	0x3f
	.zero		1


	//   ....[74]....
        /*0624*/ 	.word	0x0000e3d0
        /*0628*/ 	.word	0x00000003
        /*062c*/ 	.word	0x00000000
        /*0630*/ 	.short	0x010a
        /*0632*/ 	.byte	0x3f
	.zero		1


	//   ....[75]....
        /*0634*/ 	.word	0x0000e420
        /*0638*/ 	.word	0x00000005
        /*063c*/ 	.word	0x00000000
        /*0640*/ 	.short	0x010a
        /*0642*/ 	.byte	0x3f
	.zero		1


	//----- nvinfo : EIATTR_NUM_MBARRIERS
	.align		4
.L_537:
        /*0644*/ 	.byte	0x03, 0x38
        /*0646*/ 	.short	0x0016


	//----- nvinfo : EIATTR_EXIT_INSTR_OFFSETS
	.align		4
        /*0648*/ 	.byte	0x04, 0x1c
        /*064a*/ 	.short	(.L_539 - .L_538)


	//   ....[0]....
.L_538:
        /*064c*/ 	.word	0x00000a40


	//   ....[1]....
        /*0650*/ 	.word	0x0000ac80


	//   ....[2]....
        /*0654*/ 	.word	0x0000ace0


	//   ....[3]....
        /*0658*/ 	.word	0x0000d9a0


	//   ....[4]....
        /*065c*/ 	.word	0x0000dbf0


	//----- nvinfo : EIATTR_MAX_THREADS
	.align		4
.L_539:
        /*0660*/ 	.byte	0x04, 0x05
        /*0662*/ 	.short	(.L_541 - .L_540)
.L_540:
        /*0664*/ 	.word	0x00000180
        /*0668*/ 	.word	0x00000001
        /*066c*/ 	.word	0x00000001


	//----- nvinfo : EIATTR_CRS_STACK_SIZE
	.align		4
.L_541:
        /*0670*/ 	.byte	0x04, 0x1e
        /*0672*/ 	.short	(.L_543 - .L_542)
.L_542:
        /*0674*/ 	.word	0x00000000


	//----- nvinfo : EIATTR_CBANK_PARAM_SIZE
	.align		4
.L_543:
        /*0678*/ 	.byte	0x03, 0x19
        /*067a*/ 	.short	0x0bf0


	//----- nvinfo : EIATTR_PARAM_CBANK
	.align		4
        /*067c*/ 	.byte	0x04, 0x0a
        /*067e*/ 	.short	(.L_545 - .L_544)
	.align		4
.L_544:
        /*0680*/ 	.word	index@(.nv.constant0._ZN7cutlass13device_kernelIN5flash11enable_sm90INS1_16FlashAttnFwdSm90INS1_25CollectiveMainloopFwdSm90ILi2EN4cute5tupleIJNS5_1CILi1EEES8_S8_EEENS6_IJNS7_ILi128EEESA_NS7_ILi192EEEEEELi128ENS_6half_tEfNS_4arch4Sm90ELb1ELb0ELb0ELb0ELb0ELb0ELb0ELb1ELb1ELb0ELb0ELb0EEENS1_21CollectiveEpilogueFwdINS6_IJSA_SA_SA_EEES9_SD_SF_Li256ELb0ELb0ELb0ELb0EEENS1_30DynamicPersistentTileSchedulerILi256ELi32ELb0ELb0ELb1EEEEEEEEEvNT_6ParamsE)
        /*0684*/ 	.short	0x0210
        /*0686*/ 	.short	0x0bf0


	//----- nvinfo : EIATTR_SW_WAR
	.align		4
.L_545:
        /*0688*/ 	.byte	0x04, 0x36
        /*068a*/ 	.short	(.L_547 - .L_546)
.L_546:
        /*068c*/ 	.word	0x00000008
.L_547:


//--------------------- .nv.info._ZN7cutlass13device_kernelIN5flash11enable_sm90INS1_16FlashAttnFwdSm90INS1_25CollectiveMainloopFwdSm90ILi2EN4cute5tupleIJNS5_1CILi1EEES8_S8_EEENS6_IJNS7_ILi128EEESA_NS7_ILi192EEEEEELi128ENS_6half_tEfNS_4arch4Sm90ELb1ELb0ELb0ELb1ELb0ELb0ELb0ELb1ELb1ELb0ELb0ELb0EEENS1_21CollectiveEpilogueFwdINS6_IJSA_SA_SA_EEES9_SD_SF_Li256ELb1ELb0ELb0ELb0EEENS1_36VarlenDynamicPersistentTileSchedulerILi128ELi128ELi256ELi32ELb0ELb0ELb1ELb1ELb1ELb1EEEEEEEEEvNT_6ParamsE --------------------------
	.section	.nv.info._ZN7cutlass13device_kernelIN5flash11enable_sm90INS1_16FlashAttnFwdSm90INS1_25CollectiveMainloopFwdSm90ILi2EN4cute5tupleIJNS5_1CILi1EEES8_S8_EEENS6_IJNS7_ILi128EEESA_NS7_ILi192EEEEEELi128ENS_6half_tEfNS_4arch4Sm90ELb1ELb0ELb0ELb1ELb0ELb0ELb0ELb1ELb1ELb0ELb0ELb0EEENS1_21CollectiveEpilogueFwdINS6_IJSA_SA_SA_EEES9_SD_SF_Li256ELb1ELb0ELb0ELb0EEENS1_36VarlenDynamicPersistentTileSchedulerILi128ELi128ELi256ELi32ELb0ELb0ELb1ELb1ELb1ELb1EEEEEEEEEvNT_6ParamsE,"",@"SHT_CUDA_INFO"
	.sectionflags	@""
	.align	4


	//----- nvinfo : EIATTR_CUDA_API_VERSION
	.align		4
        /*0000*/ 	.byte	0x04, 0x37
        /*0002*/ 	.short	(.L_549 - .L_548)
.L_548:
        /*0004*/ 	.word	0x00000082


	//----- nvinfo : EIATTR_KPARAM_INFO
	.align		4
.L_549:
        /*0008*/ 	.byte	0x04, 0x17
        /*000a*/ 	.short	(.L_551 - .L_550)
.L_550:
        /*000c*/ 	.word	0x00000000
        /*0010*/ 	.short	0x0000
        /*0012*/ 	.short	0x0070
        /*0014*/ 	.byte	0x00, 0xf0, 0x01, 0x28


	//----- nvinfo : EIATTR_SPARSE_MMA_MASK
	.align		4
.L_551:
        /*0018*/ 	.byte	0x03, 0x50
        /*001a*/ 	.short	0x0000


	//----- nvinfo : EIATTR_MAXREG_COUNT
	.align		4
        /*001c*/ 	.byte	0x03, 0x1b
        /*001e*/ 	.short	0x00a8


	//----- nvinfo : EIATTR_NUM_BARRIERS
	.align		4
        /*0020*/ 	.byte	0x02, 0x4c
        /*0022*/ 	.byte	0x09
	.zero		1


	//----- nvinfo : EIATTR_EXTERNS
	.align		4
        /*0024*/ 	.byte	0x04, 0x0f
        /*0026*/ 	.short	(.L_553 - .L_552)


	//   ....[0]....
	.align		4
.L_552:
        /*0028*/ 	.word	index@(__assertfail)


	//----- nvinfo : EIATTR_ANNOTATIONS
	.align		4
.L_553:
        /*002c*/ 	.byte	0x04, 0x55
        /*002e*/ 	.short	(.L_555 - .L_554)


	//   ....[0]....
.L_554:
        /* <DEDUP_REMOVED lines=33> */


	//----- nvinfo : EIATTR_MERCURY_ISA_VERSION
	.align		4
.L_555:
        /*0230*/ 	.byte	0x03, 0x5f
        /*0232*/ 	.short	0x0101


	//----- nvinfo : EIATTR_UNUSED_LOAD_BYTE_OFFSET
	.align		4
        /*0234*/ 	.byte	0x04, 0x44
        /*0236*/ 	.short	(.L_557 - .L_556)


	//   ....[0]....
.L_556:
        /*0238*/ 	.word	0x00000a40
        /*023c*/ 	.word	0x0000fff0


	//   ....[1]....
        /*0240*/ 	.word	0x00009cf0
        /*0244*/ 	.word	0x0000fff0


	//----- nvinfo : EIATTR_INT_WARP_WIDE_INSTR_OFFSETS
	.align		4
.L_557:
        /*0248*/ 	.byte	0x04, 0x31
        /*024a*/ 	.short	(.L_559 - .L_558)


	//   ....[0]....
.L_558:
        /*024c*/ 	.word	0x00000160


	//   ....[1]....
        /*0250*/ 	.word	0x000001a0


	//   ....[2]....
        /*0254*/ 	.word	0x00000210


	//   ....[3]....
        /*0258*/ 	.word	0x0000d120


	//   ....[4]....
        /*025c*/ 	.word	0x0000d1c0


	//   ....[5]....
        /*0260*/ 	.word	0x0000d650


	//   ....[6]....
        /*0264*/ 	.word	0x0000d680


	//   ....[7]....
        /*0268*/ 	.word	0x0000d890


	//   ....[8]....
        /*026c*/ 	.word	0x0000d980


	//   ....[9]....
        /*0270*/ 	.word	0x0000fc80


	//   ....[10]....
        /*0274*/ 	.word	0x0000fd20


	//----- nvinfo : EIATTR_COOP_GROUP_MASK_REGIDS
	.align		4
.L_559:
        /*0278*/ 	.byte	0x04, 0x29
        /*027a*/ 	.short	(.L_561 - .L_560)


	//   ....[0]....
.L_560:
        /*027c*/ 	.word	0xffffffff


	//   ....[1]....
        /*0280*/ 	.word	0xffffffff


	//   ....[2]....
        /*0284*/ 	.word	0xffffffff


	//   ....[3]....
        /*0288*/ 	.word	0xffffffff


	//   ....[4]....
        /*028c*/ 	.word	0xffffffff


	//   ....[5]....
        /*0290*/ 	.word	0xffffffff


	//   ....[6]....
        /*0294*/ 	.word	0xffffffff


	//   ....[7]....
        /*0298*/ 	.word	0xffffffff


	//   ....[8]....
        /*029c*/ 	.word	0xffffffff


	//   ....[9]....
        /*02a0*/ 	.word	0xffffffff


	//   ....[10]....
        /*02a4*/ 	.word	0xffffffff


	//   ....[11]....
        /*02a8*/ 	.word	0xffffffff


	//   ....[12]....
        /*02ac*/ 	.word	0xffffffff


	//   ....[13]....
        /*02b0*/ 	.word	0xffffffff


	//   ....[14]....
        /*02b4*/ 	.word	0xffffffff


	//   ....[15]....
        /*02b8*/ 	.word	0xffffffff


	//   ....[16]....
        /*02bc*/ 	.word	0xffffffff


	//   ....[17]....
        /*02c0*/ 	.word	0xffffffff


	//   ....[18]....
        /*02c4*/ 	.word	0xffffffff


	//   ....[19]....
        /*02c8*/ 	.word	0xffffffff


	//   ....[20]....
        /*02cc*/ 	.word	0xffffffff


	//   ....[21]....
        /*02d0*/ 	.word	0xffffffff


	//   ....[22]....
        /*02d4*/ 	.word	0xffffffff


	//   ....[23]....
        /*02d8*/ 	.word	0xffffffff


	//   ....[24]....
        /*02dc*/ 	.word	0xffffffff


	//   ....[25]....
        /*02e0*/ 	.word	0xffffffff


	//   ....[26]....
        /*02e4*/ 	.word	0xffffffff


	//   ....[27]....
        /*02e8*/ 	.word	0xffffffff


	//   ....[28]....
        /*02ec*/ 	.word	0xffffffff


	//   ....[29]....
        /*02f0*/ 	.word	0xffffffff


	//   ....[30]....
        /*02f4*/ 	.word	0xffffffff


	//   ....[31]....
        /*02f8*/ 	.word	0xffffffff


	//   ....[32]....
        /*02fc*/ 	.word	0xffffffff


	//   ....[33]....
        /*0300*/ 	.word	0xffffffff


	//   ....[34]....
        /*0304*/ 	.word	0xffffffff


	//   ....[35]....
        /*0308*/ 	.word	0xffffffff


	//   ....[36]....
        /*030c*/ 	.word	0xffffffff


	//   ....[37]....
        /*0310*/ 	.word	0xffffffff


	//   ....[38]....
        /*0314*/ 	.word	0xffffffff


	//   ....[39]....
        /*0318*/ 	.word	0xffffffff


	//   ....[40]....
        /*031c*/ 	.word	0xffffffff


	//   ....[41]....
        /*0320*/ 	.word	0xffffffff


	//   ....[42]....
        /*0324*/ 	.word	0xffffffff


	//   ....[43]....
        /*0328*/ 	.word	0xffffffff


	//   ....[44]....
        /*032c*/ 	.word	0xffffffff


	//   ....[45]....
        /*0330*/ 	.word	0xffffffff


	//   ....[46]....
        /*0334*/ 	.word	0xffffffff


	//   ....[47]....
        /*0338*/ 	.word	0xffffffff


	//   ....[48]....
        /*033c*/ 	.word	0xffffffff


	//   ....[49]....
        /*0340*/ 	.word	0xffffffff


	//   ....[50]....
        /*0344*/ 	.word	0xffffffff


	//   ....[51]....
        /*0348*/ 	.word	0xffffffff


	//   ....[52]....
        /*034c*/ 	.word	0xffffffff


	//   ....[53]....
        /*0350*/ 	.word	0xffffffff


	//   ....[54]....
        /*0354*/ 	.word	0xffffffff


	//   ....[55]....
        /*0358*/ 	.word	0xffffffff


	//   ....[56]....
        /*035c*/ 	.word	0xffffffff


	//   ....[57]....
        /*0360*/ 	.word	0xffffffff


	//   ....[58]....
        /*0364*/ 	.word	0x0500000f


	//   ....[59]....
        /*0368*/ 	.word	0x0500000f


	//   ....[60]....
        /*036c*/ 	.word	0x0500000f


	//   ....[61]....
        /*0370*/ 	.word	0x0500000f


	//   ....[62]....
        /*0374*/ 	.word	0x0500000f


	//   ....[63]....
        /*0378*/ 	.word	0x0500000f


	//   ....[64]....
        /*037c*/ 	.word	0x0500000f


	//   ....[65]....
        /*0380*/ 	.word	0x0500000f


	//   ....[66]....
        /*0384*/ 	.word	0x0500000f


	//   ....[67]....
        /*0388*/ 	.word	0x0500000f


	//   ....[68]....
        /*038c*/ 	.word	0x0500000f


	//   ....[69]....
        /*0390*/ 	.word	0x0500000f


	//   ....[70]....
        /*0394*/ 	.word	0x0500000f


	//   ....[71]....
        /*0398*/ 	.word	0x0500000f


	//   ....[72]....
        /*039c*/ 	.word	0x0500000f


	//   ....[73]....
        /*03a0*/ 	.word	0x0500000f


	//   ....[74]....
        /*03a4*/ 	.word	0x0500000f


	//   ....[75]....
        /*03a8*/ 	.word	0x0500000f


	//   ....[76]....
        /*03ac*/ 	.word	0x0500000f


	//----- nvinfo : EIATTR_COOP_GROUP_INSTR_OFFSETS
	.align		4
.L_561:
        /*03b0*/ 	.byte	0x04, 0x28
        /*03b2*/ 	.short	(.L_563 - .L_562)


	//   ....[0]....
.L_562:
        /*03b4*/ 	.word	0x00000060


	//   ....[1]....
        /*03b8*/ 	.word	0x00000170


	//   ....[2]....
        /*03bc*/ 	.word	0x000001c0


	//   ....[3]....
        /*03c0*/ 	.word	0x000003f0


	//   ....[4]....
        /*03c4*/ 	.word	0x00000550


	//   ....[5]....
        /*03c8*/ 	.word	0x00000670


	//   ....[6]....
        /*03cc*/ 	.word	0x000007d0


	//   ....[7]....
        /*03d0*/ 	.word	0x00001670


	//   ....[8]....
        /*03d4*/ 	.word	0x00002aa0


	//   ....[9]....
        /*03d8*/ 	.word	0x00002ad0


	//   ....[10]....
        /*03dc*/ 	.word	0x00003500


	//   ....[11]....
        /*03e0*/ 	.word	0x00003560


	//   ....[12]....
        /*03e4*/ 	.word	0x000055b0


	//   ....[13]....
        /*03e8*/ 	.word	0x00005650


	//   ....[14]....
        /*03ec*/ 	.word	0x000060b0


	//   ....[15]....
        /*03f0*/ 	.word	0x00006120


	//   ....[16]....
        /*03f4*/ 	.word	0x00007a90


	//   ....[17]....
        /*03f8*/ 	.word	0x00007ac0


	//   ....[18]....
        /*03fc*/ 	.word	0x00007d50


	//   ....[19]....
        /*0400*/ 	.word	0x00007eb0


	//   ....[20]....
        /*0404*/ 	.word	0x000093a0


	//   ....[21]....
        /*0408*/ 	.word	0x000093e0


	//   ....[22]....
        /*040c*/ 	.word	0x000094d0


	//   ....[23]....
        /*0410*/ 	.word	0x000094f0


	//   ....[24]....
        /*0414*/ 	.word	0x0000bec0


	//   ....[25]....
        /*0418*/ 	.word	0x0000c050


	//   ....[26]....
        /*041c*/ 	.word	0x0000c080


	//   ....[27]....
        /*0420*/ 	.word	0x0000c0c0


	//   ....[28]....
        /*0424*/ 	.word	0x0000c130


	//   ....[29]....
        /*0428*/ 	.word	0x0000c190


	//   ....[30]....
        /*042c*/ 	.word	0x0000c1d0


	//   ....[31]....
        /*0430*/ 	.word	0x0000c380


	//   ....[32]....
        /*0434*/ 	.word	0x0000c3e0


	//   ....[33]....
        /*0438*/ 	.word	0x0000c420


	//   ....[34]....
        /*043c*/ 	.word	0x0000c460


	//   ....[35]....
        /*0440*/ 	.word	0x0000c490


	//   ....[36]....
        /*0444*/ 	.word	0x0000c4c0


	//   ....[37]....
        /*0448*/ 	.word	0x0000c560


	//   ....[38]....
        /*044c*/ 	.word	0x0000c5c0


	//   ....[39]....
        /*0450*/ 	.word	0x0000c650


	//   ....[40]....
        /*0454*/ 	.word	0x00010130


	//   ....[41]....
        /*0458*/ 	.word	0x00010140


	//   ....[42]....
        /*045c*/ 	.word	0x00010260


	//   ....[43]....
        /*0460*/ 	.word	0x000102c0


	//   ....[44]....
        /*0464*/ 	.word	0x00010300


	//   ....[45]....
        /*0468*/ 	.word	0x00010340


	//   ....[46]....
        /*046c*/ 	.word	0x00010370


	//   ....[47]....
        /*0470*/ 	.word	0x000103a0


	//   ....[48]....
        /*0474*/ 	.word	0x00010540


	//   ....[49]....
        /*0478*/ 	.word	0x000105a0


	//   ....[50]....
        /*047c*/ 	.word	0x000105e0


	//   ....[51]....
        /*0480*/ 	.word	0x00010620


	//   ....[52]....
        /*0484*/ 	.word	0x00010650


	//   ....[53]....
        /*0488*/ 	.word	0x00010680


	//   ....[54]....
        /*048c*/ 	.word	0x00010740


	//   ....[55]....
        /*0490*/ 	.word	0x00010760


	//   ....[56]....
        /*0494*/ 	.word	0x000107d0


	//   ....[57]....
        /*0498*/ 	.word	0x00010e70


	//   ....[58]....
        /*049c*/ 	.word	0x00011460


	//   ....[59]....
        /*04a0*/ 	.word	0x00011880


	//   ....[60]....
        /*04a4*/ 	.word	0x00011910


	//   ....[61]....
        /*04a8*/ 	.word	0x000119b0


	//   ....[62]....
        /*04ac*/ 	.word	0x00011a60


	//   ....[63]....
        /*04b0*/ 	.word	0x00011ae0


	//   ....[64]....
        /*04b4*/ 	.word	0x00011b60


	//   ....[65]....
        /*04b8*/ 	.word	0x00011be0


	//   ....[66]....
        /*04bc*/ 	.word	0x00011c60


	//   ....[67]....
        /*04c0*/ 	.word	0x00011cf0


	//   ....[68]....
        /*04c4*/ 	.word	0x00011da0


	//   ....[69]....
        /*04c8*/ 	.word	0x00011e20


	//   ....[70]....
        /*04cc*/ 	.word	0x00011ea0


	//   ....[71]....
        /*04d0*/ 	.word	0x00011f20


	//   ....[72]....
        /*04d4*/ 	.word	0x00011fa0


	//   ....[73]....
        /*04d8*/ 	.word	0x00012010


	//   ....[74]....
        /*04dc*/ 	.word	0x000120b0


	//   ....[75]....
        /*04e0*/ 	.word	0x00012140


	//   ....[76]....
        /*04e4*/ 	.word	0x00012270


	//----- nvinfo : EIATTR_REG_RECONFIG
	.align		4
.L_563:
        /*04e8*/ 	.byte	0x01, 0x54
	.zero		2


	//----- nvinfo : EIATTR_SYSCALL_OFFSETS
	.align		4
        /*04ec*/ 	.byte	0x04, 0x46
        /*04ee*/ 	.short	(.L_565 - .L_564)


	//   ....[0]....
.L_564:
        /*04f0*/ 	.word	0x00001850


	//   ....[1]....
        /*04f4*/ 	.word	0x0000d350


	//   ....[2]....
        /*04f8*/ 	.word	0x0000d490


	//   ....[3]....
        /*04fc*/ 	.word	0x0000d590


	//----- nvinfo : EIATTR_MBARRIER_INSTR_OFFSETS
	.align		4
.L_565:
        /*0500*/ 	.byte	0x04, 0x39
        /*0502*/ 	.short	(.L_567 - .L_566)


	//   ....[0]....
.L_566:
        /*0504*/ 	.word	0x000002a0
        /*0508*/ 	.word	0x000000ff
        /*050c*/ 	.word	0x00034800
        /*0510*/ 	.short	0x0100
        /*0512*/ 	.byte	0x08
	.zero		1


	//   ....[1]....
        /*0514*/ 	.word	0x000002b0
        /*0518*/ 	.word	0x000000ff
        /*051c*/ 	.word	0x00034820
        /*0520*/ 	.short	0x0100
        /*0522*/ 	.byte	0x08
	.zero		1


	//   ....[2]....
        /*0524*/ 	.word	0x000003a0
        /*0528*/ 	.word	0x000000ff
        /*052c*/ 	.word	0x00034830
        /*0530*/ 	.short	0x0100
        /*0532*/ 	.byte	0x08
	.zero		1


	//   ....[3]....
        /*0534*/ 	.word	0x000003b0
        /*0538*/ 	.word	0x000000ff
        /*053c*/ 	.word	0x00034840
        /*0540*/ 	.short	0x0100
        /*0542*/ 	.byte	0x08
	.zero		1


	//   ....[4]....
        /*0544*/ 	.word	0x000003c0
        /*0548*/ 	.word	0x000000ff
        /*054c*/ 	.word	0x00034838
        /*0550*/ 	.short	0x0100
        /*0552*/ 	.byte	0x08
	.zero		1


	//   ....[5]....
        /*0554*/ 	.word	0x000003d0
        /*0558*/ 	.word	0x000000ff
        /*055c*/ 	.word	0x00034848
        /*0560*/ 	.short	0x0100
        /*0562*/ 	.byte	0x08
	.zero		1


	//   ....[6]....
        /*0564*/ 	.word	0x00000500
        /*0568*/ 	.word	0x000000ff
        /*056c*/ 	.word	0x00034850
        /*0570*/ 	.short	0x0100
        /*0572*/ 	.byte	0x08
	.zero		1


	//   ....[7]....
        /*0574*/ 	.word	0x00000510
        /*0578*/ 	.word	0x000000ff
        /*057c*/ 	.word	0x00034860
        /*0580*/ 	.short	0x0100
        /*0582*/ 	.byte	0x08
	.zero		1


	//   ....[8]....
        /*0584*/ 	.word	0x00000520
        /*0588*/ 	.word	0x000000ff
        /*058c*/ 	.word	0x00034858
        /*0590*/ 	.short	0x0100
        /*0592*/ 	.byte	0x08
	.zero		1


	//   ....[9]....
        /*0594*/ 	.word	0x00000530
        /*0598*/ 	.word	0x000000ff
        /*059c*/ 	.word	0x00034868
        /*05a0*/ 	.short	0x0100
        /*05a2*/ 	.byte	0x08
	.zero		1


	//   ....[10]....
        /*05a4*/ 	.word	0x00000620
        /*05a8*/ 	.word	0x000000ff
        /*05ac*/ 	.word	0x00034870
        /*05b0*/ 	.short	0x0100
        /*05b2*/ 	.byte	0x06
	.zero		1


	//   ....[11]....
        /*05b4*/ 	.word	0x00000630
        /*05b8*/ 	.word	0x000000ff
        /*05bc*/ 	.word	0x00034880
        /*05c0*/ 	.short	0x0100
        /*05c2*/ 	.byte	0x06
	.zero		1


	//   ....[12]....
        /*05c4*/ 	.word	0x00000640
        /*05c8*/ 	.word	0x000000ff
        /*05cc*/ 	.word	0x00034878
        /*05d0*/ 	.short	0x0100
        /*05d2*/ 	.byte	0x06
	.zero		1


	//   ....[13]....
        /*05d4*/ 	.word	0x00000650
        /*05d8*/ 	.word	0x000000ff
        /*05dc*/ 	.word	0x00034888
        /*05e0*/ 	.short	0x0100
        /*05e2*/ 	.byte	0x06
	.zero		1


	//   ....[14]....
        /*05e4*/ 	.word	0x00000780
        /*05e8*/ 	.word	0x000000ff
        /*05ec*/ 	.word	0x00034890
        /*05f0*/ 	.short	0x0100
        /*05f2*/ 	.byte	0x08
	.zero		1


	//   ....[15]....
        /*05f4*/ 	.word	0x00000790
        /*05f8*/ 	.word	0x000000ff
        /*05fc*/ 	.word	0x000348a0
        /*0600*/ 	.short	0x0100
        /*0602*/ 	.byte	0x08
	.zero		1


	//   ....[16]....
        /*0604*/ 	.word	0x000007a0
        /*0608*/ 	.word	0x000000ff
        /*060c*/ 	.word	0x00034898
        /*0610*/ 	.short	0x0100
        /*0612*/ 	.byte	0x08
	.zero		1


	//   ....[17]....
        /*0614*/ 	.word	0x000007b0
        /*0618*/ 	.word	0x000000ff
        /*061c*/ 	.word	0x000348a8
        /*0620*/ 	.short	0x0100
        /*0622*/ 	.byte	0x08
	.zero		1


	//   ....[18]....
        /*0624*/ 	.word	0x000008e0
        /*0628*/ 	.word	0x000000ff
        /*062c*/ 	.word	0x000348b0
        /*0630*/ 	.short	0x0100
        /*0632*/ 	.byte	0x08
	.zero		1


	//   ....[19]....
        /*0634*/ 	.word	0x000008f0
        /*0638*/ 	.word	0x000000ff
        /*063c*/ 	.word	0x000348c0
        /*0640*/ 	.short	0x0100
        /*0642*/ 	.byte	0x08
	.zero		1


	//   ....[20]....
        /*0644*/ 	.word	0x00000900
        /*0648*/ 	.word	0x000000ff
        /*064c*/ 	.word	0x000348b8
        /*0650*/ 	.short	0x0100
        /*0652*/ 	.byte	0x08
	.zero		1


	//   ....[21]....
        /*0654*/ 	.word	0x00000910
        /*0658*/ 	.word	0x000000ff
        /*065c*/ 	.word	0x000348c8
        /*0660*/ 	.short	0x0100
        /*0662*/ 	.byte	0x08
	.zero		1


	//   ....[22]....
        /*0664*/ 	.word	0x000018f0
        /*0668*/ 	.word	0x000000ff
        /*066c*/ 	.word	0x00034800
        /*0670*/ 	.short	0x010a
        /*0672*/ 	.byte	0x26
	.zero		1


	//   ....[23]....
        /*0674*/ 	.word	0x00001970
        /*0678*/ 	.word	0x00000002
        /*067c*/ 	.word	0x00034830
        /*0680*/ 	.short	0x010a
        /*0682*/ 	.byte	0x3f
	.zero		1


	//   ....[24]....
        /*0684*/ 	.word	0x000019e0
        /*0688*/ 	.word	0x00000002
        /*068c*/ 	.word	0x00034830
        /*0690*/ 	.short	0x010a
        /*0692*/ 	.byte	0x3f
	.zero		1


	//   ....[25]....
        /*0694*/ 	.word	0x00002480
        /*0698*/ 	.word	0x00000002
        /*069c*/ 	.word	0x00000000
        /*06a0*/ 	.short	0x0101
        /*06a2*/ 	.byte	0x3f
	.zero		1


	//   ....[26]....
        /*06a4*/ 	.word	0x00004360
        /*06a8*/ 	.word	0x000000ff
        /*06ac*/ 	.word	0x00034830
        /*06b0*/ 	.short	0x010a
        /*06b2*/ 	.byte	0x07
	.zero		1


	//   ....[27]....
        /*06b4*/ 	.word	0x000043a0
        /*06b8*/ 	.word	0x000000ff
        /*06bc*/ 	.word	0x00034830
        /*06c0*/ 	.short	0x010a
        /*06c2*/ 	.byte	0x07
	.zero		1


	//   ....[28]....
        /*06c4*/ 	.word	0x00004cc0
        /*06c8*/ 	.word	0x000000ff
        /*06cc*/ 	.word	0x00034850
        /*06d0*/ 	.short	0x010a
        /*06d2*/ 	.byte	0x0a
	.zero		1


	//   ....[29]....
        /*06d4*/ 	.word	0x00004d00
        /*06d8*/ 	.word	0x000000ff
        /*06dc*/ 	.word	0x00034850
        /*06e0*/ 	.short	0x010a
        /*06e2*/ 	.byte	0x0a
	.zero		1


	//   ....[30]....
        /*06e4*/ 	.word	0x00006a70
        /*06e8*/ 	.word	0x00000005
        /*06ec*/ 	.word	0x00000000
        /*06f0*/ 	.short	0x0101
        /*06f2*/ 	.byte	0x3f
	.zero		1


	//   ....[31]....
        /*06f4*/ 	.word	0x00006ad0
        /*06f8*/ 	.word	0x00000032
        /*06fc*/ 	.word	0x00000000
        /*0700*/ 	.short	0x0101
        /*0702*/ 	.byte	0x3f
	.zero		1


	//   ....[32]....
        /*0704*/ 	.word	0x00006e00
        /*0708*/ 	.word	0x000000ff
        /*070c*/ 	.word	0x00034830
        /*0710*/ 	.short	0x010a
        /*0712*/ 	.byte	0x07
	.zero		1


	//   ....[33]....
        /*0714*/ 	.word	0x00006e40
        /*0718*/ 	.word	0x000000ff
        /*071c*/ 	.word	0x00034830
        /*0720*/ 	.short	0x010a
        /*0722*/ 	.byte	0x07
	.zero		1


	//   ....[34]....
        /*0724*/ 	.word	0x00007760
        /*0728*/ 	.word	0x000000ff
        /*072c*/ 	.word	0x00034850
        /*0730*/ 	.short	0x010a
        /*0732*/ 	.byte	0x0b
	.zero		1


	//   ....[35]....
        /*0734*/ 	.word	0x000077a0
        /*0738*/ 	.word	0x000000ff
        /*073c*/ 	.word	0x00034850
        /*0740*/ 	.short	0x010a
        /*0742*/ 	.byte	0x0b
	.zero		1


	//   ....[36]....
        /*0744*/ 	.word	0x00008870
        /*0748*/ 	.word	0x0000001b
        /*074c*/ 	.word	0x00000000
        /*0750*/ 	.short	0x0101
        /*0752*/ 	.byte	0x3f
	.zero		1


	//   ....[37]....
        /*0754*/ 	.word	0x00008900
        /*0758*/ 	.word	0x0000001f
        /*075c*/ 	.word	0x00000000
        /*0760*/ 	.short	0x0101
        /*0762*/ 	.byte	0x3f
	.zero		1


	//   ....[38]....
        /*0764*/ 	.word	0x00009310
        /*0768*/ 	.word	0x000000ff
        /*076c*/ 	.word	0x00034850
        /*0770*/ 	.short	0x010a
        /*0772*/ 	.byte	0x05
	.zero		1


	//   ....[39]....
        /*0774*/ 	.word	0x00009350
        /*0778*/ 	.word	0x000000ff
        /*077c*/ 	.word	0x00034850
        /*0780*/ 	.short	0x010a
        /*0782*/ 	.byte	0x05
	.zero		1


	//   ....[40]....
        /*0784*/ 	.word	0x00009890
        /*0788*/ 	.word	0x00000000
        /*078c*/ 	.word	0x00000000
        /*0790*/ 	.short	0x0101
        /*0792*/ 	.byte	0x3f
	.zero		1


	//   ....[41]....
        /*0794*/ 	.word	0x0000acb0
        /*0798*/ 	.word	0x00000000
        /*079c*/ 	.word	0x00000000
        /*07a0*/ 	.short	0x0101
        /*07a2*/ 	.byte	0x3f
	.zero		1


	//   ....[42]....
        /*07a4*/ 	.word	0x0000dcd0
        /*07a8*/ 	.word	0x00000008
        /*07ac*/ 	.word	0x00034840
        /*07b0*/ 	.short	0x010a
        /*07b2*/ 	.byte	0x3f
	.zero		1


	//   ....[43]....
        /*07b4*/ 	.word	0x0000e280
        /*07b8*/ 	.word	0x00000009
        /*07bc*/ 	.word	0x00034820
        /*07c0*/ 	.short	0x010a
        /*07c2*/ 	.byte	0x3f
	.zero		1


	//   ....[44]....
        /*07c4*/ 	.word	0x0000e5b0
        /*07c8*/ 	.word	0x00000002
        /*07cc*/ 	.word	0x00034840
        /*07d0*/ 	.short	0x010a
        /*07d2*/ 	.byte	0x3f
	.zero		1


	//   ....[45]....
        /*07d4*/ 	.word	0x0000e8b0
        /*07d8*/ 	.word	0x00000003
        /*07dc*/ 	.word	0x00000060
        /*07e0*/ 	.short	0x010a
        /*07e2*/ 	.byte	0x3f
	.zero		1


	//   ....[46]....
        /*07e4*/ 	.word	0x0000ee80
        /*07e8*/ 	.word	0x00000002
        /*07ec*/ 	.word	0x00034840
        /*07f0*/ 	.short	0x010a
        /*07f2*/ 	.byte	0x3f
	.zero		1


	//   ....[47]....
        /*07f4*/ 	.word	0x0000f180
        /*07f8*/ 	.word	0x00000003
        /*07fc*/ 	.word	0x00000060
        /*0800*/ 	.short	0x010a
        /*0802*/ 	.byte	0x3f
	.zero		1


	//   ....[48]....
        /*0804*/ 	.word	0x0000f650
        /*0808*/ 	.word	0x00000002
        /*080c*/ 	.word	0x00034840
        /*0810*/ 	.short	0x010a
        /*0812*/ 	.byte	0x3f
	.zero		1


	//   ....[49]....
        /*0814*/ 	.word	0x0000f960
        /*0818*/ 	.word	0x00000002
        /*081c*/ 	.word	0x00000060
        /*0820*/ 	.short	0x010a
        /*0822*/ 	.byte	0x3f
	.zero		1


	//   ....[50]....
        /*0824*/ 	.word	0x0000fde0
        /*0828*/ 	.word	0x00000003
        /*082c*/ 	.word	0x00034860
        /*0830*/ 	.short	0x010a
        /*0832*/ 	.byte	0x3f
	.zero		1


	//   ....[51]....
        /*0834*/ 	.word	0x00010df0
        /*0838*/ 	.word	0x00000000
        /*083c*/ 	.word	0x00034820
        /*0840*/ 	.short	0x010a
        /*0842*/ 	.byte	0x3f
	.zero		1


	//   ....[52]....
        /*0844*/ 	.word	0x00010fd0
        /*0848*/ 	.word	0x00000006
        /*084c*/ 	.word	0x00000000
        /*0850*/ 	.short	0x010a
        /*0852*/ 	.byte	0x3f
	.zero		1


	//   ....[53]....
        /*0854*/ 	.word	0x00011040
        /*0858*/ 	.word	0x00000007
        /*085c*/ 	.word	0x00000000
        /*0860*/ 	.short	0x010a
        /*0862*/ 	.byte	0x3f
	.zero		1


	//   ....[54]....
        /*0864*/ 	.word	0x000110b0
        /*0868*/ 	.word	0x00000004
        /*086c*/ 	.word	0x00000000
        /*0870*/ 	.short	0x010a
        /*0872*/ 	.byte	0x3f
	.zero		1


	//   ....[55]....
        /*0874*/ 	.word	0x000110e0
        /*0878*/ 	.word	0x00000003
        /*087c*/ 	.word	0x00000000
        /*0880*/ 	.short	0x010a
        /*0882*/ 	.byte	0x3f
	.zero		1


	//   ....[56]....
        /*0884*/ 	.word	0x00011150
        /*0888*/ 	.word	0x00000003
        /*088c*/ 	.word	0x00034800
        /*0890*/ 	.short	0x010a
        /*0892*/ 	.byte	0x3f
	.zero		1


	//   ....[57]....
        /*0894*/ 	.word	0x000111a0
        /*0898*/ 	.word	0x00000002
        /*089c*/ 	.word	0x00034830
        /*08a0*/ 	.short	0x010a
        /*08a2*/ 	.byte	0x3f
	.zero		1


	//   ....[58]....
        /*08a4*/ 	.word	0x00011200
        /*08a8*/ 	.word	0x00000007
        /*08ac*/ 	.word	0x00034830
        /*08b0*/ 	.short	0x010a
        /*08b2*/ 	.byte	0x3f
	.zero		1


	//   ....[59]....
        /*08b4*/ 	.word	0x00011260
        /*08b8*/ 	.word	0x00000003
        /*08bc*/ 	.word	0x00034850
        /*08c0*/ 	.short	0x010a
        /*08c2*/ 	.byte	0x3f
	.zero		1


	//   ....[60]....
        /*08c4*/ 	.word	0x000112c0
        /*08c8*/ 	.word	0x00000007
        /*08cc*/ 	.word	0x00034830
        /*08d0*/ 	.short	0x010a
        /*08d2*/ 	.byte	0x3f
	.zero		1


	//   ....[61]....
        /*08d4*/ 	.word	0x00011320
        /*08d8*/ 	.word	0x00000003
        /*08dc*/ 	.word	0x00034850
        /*08e0*/ 	.short	0x010a
        /*08e2*/ 	.byte	0x3f
	.zero		1


	//   ....[62]....
        /*08e4*/ 	.word	0x00011380
        /*08e8*/ 	.word	0x00000003
        /*08ec*/ 	.word	0x00034850
        /*08f0*/ 	.short	0x010a
        /*08f2*/ 	.byte	0x3f
	.zero		1


	//   ....[63]....
        /*08f4*/ 	.word	0x00011520
        /*08f8*/ 	.word	0x00000008
        /*08fc*/ 	.word	0x00034840
        /*0900*/ 	.short	0x010a
        /*0902*/ 	.byte	0x3f
	.zero		1


	//   ....[64]....
        /*0904*/ 	.word	0x000115a0
        /*0908*/ 	.word	0x00000008
        /*090c*/ 	.word	0x00034820
        /*0910*/ 	.short	0x010a
        /*0912*/ 	.byte	0x3f
	.zero		1


	//   ....[65]....
        /*0914*/ 	.word	0x000115f0
        /*0918*/ 	.word	0x00000002
        /*091c*/ 	.word	0x00034840
        /*0920*/ 	.short	0x010a
        /*0922*/ 	.byte	0x3f
	.zero		1


	//   ....[66]....
        /*0924*/ 	.word	0x00011640
        /*0928*/ 	.word	0x00000003
        /*092c*/ 	.word	0x00000060
        /*0930*/ 	.short	0x010a
        /*0932*/ 	.byte	0x3f
	.zero		1


	//   ....[67]....
        /*0934*/ 	.word	0x00011690
        /*0938*/ 	.word	0x00000002
        /*093c*/ 	.word	0x00034840
        /*0940*/ 	.short	0x010a
        /*0942*/ 	.byte	0x3f
	.zero		1


	//   ....[68]....
        /*0944*/ 	.word	0x000116e0
        /*0948*/ 	.word	0x00000003
        /*094c*/ 	.word	0x00000060
        /*0950*/ 	.short	0x010a
        /*0952*/ 	.byte	0x3f
	.zero		1


	//   ....[69]....
        /*0954*/ 	.word	0x00011730
        /*0958*/ 	.word	0x00000002
        /*095c*/ 	.word	0x00034840
        /*0960*/ 	.short	0x010a
        /*0962*/ 	.byte	0x3f
	.zero		1


	//   ....[70]....
        /*0964*/ 	.word	0x00011780
        /*0968*/ 	.word	0x00000002
        /*096c*/ 	.word	0x00000060
        /*0970*/ 	.short	0x010a
        /*0972*/ 	.byte	0x3f
	.zero		1


	//   ....[71]....
        /*0974*/ 	.word	0x000117d0
        /*0978*/ 	.word	0x00000003
        /*097c*/ 	.word	0x00034860
        /*0980*/ 	.short	0x010a
        /*0982*/ 	.byte	0x3f
	.zero		1


	//   ....[72]....
        /*0984*/ 	.word	0x00012190
        /*0988*/ 	.word	0x00000000
        /*098c*/ 	.word	0x00034820
        /*0990*/ 	.short	0x010a
        /*0992*/ 	.byte	0x3f
	.zero		1


	//   ....[73]....
        /*0994*/ 	.word	0x00012330
        /*0998*/ 	.word	0x00000006
        /*099c*/ 	.word	0x00000000
        /*09a0*/ 	.short	0x010a
        /*09a2*/ 	.byte	0x3f
	.zero		1


	//   ....[74]....
        /*09a4*/ 	.word	0x00012380
        /*09a8*/ 	.word	0x00000007
        /*09ac*/ 	.word	0x00000000
        /*09b0*/ 	.short	0x010a
        /*09b2*/ 	.byte	0x3f
	.zero		1


	//   ....[75]....
        /*09b4*/ 	.word	0x000123d0
        /*09b8*/ 	.word	0x00000004
        /*09bc*/ 	.word	0x00000000
        /*09c0*/ 	.short	0x010a
        /*09c2*/ 	.byte	0x3f
	.zero		1


	//----- nvinfo : EIATTR_NUM_MBARRIERS
	.align		4
.L_567:
        /*09c4*/ 	.byte	0x03, 0x38
        /*09c6*/ 	.short	0x0016


	//----- nvinfo : EIATTR_EXIT_INSTR_OFFSETS
	.align		4
        /*09c8*/ 	.byte	0x04, 0x1c
        /*09ca*/ 	.short	(.L_569 - .L_568)


	//   ....[0]....
.L_568:
        /*09cc*/ 	.word	0x00000a80


	//   ....[1]....
        /*09d0*/ 	.word	0x0000be80


	//   ....[2]....
        /*09d4*/ 	.word	0x0000bee0


	//   ....[3]....
        /*09d8*/ 	.word	0x00011130


	//----- nvinfo : EIATTR_MAX_THREADS
	.align		4
.L_569:
        /*09dc*/ 	.byte	0x04, 0x05
        /*09de*/ 	.short	(.L_571 - .L_570)
.L_570:
        /*09e0*/ 	.word	0x00000180
        /*09e4*/ 	.word	0x00000001
        /*09e8*/ 	.word	0x00000001


	//----- nvinfo : EIATTR_CRS_STACK_SIZE
	.align		4
.L_571:
        /*09ec*/ 	.byte	0x04, 0x1e
        /*09ee*/ 	.short	(.L_573 - .L_572)
.L_572:
        /*09f0*/ 	.word	0x00000000


	//----- nvinfo : EIATTR_CBANK_PARAM_SIZE
	.align		4
.L_573:
        /*09f4*/ 	.byte	0x03, 0x19
        /*09f6*/ 	.short	0x0a70


	//----- nvinfo : EIATTR_PARAM_CBANK
	.align		4
        /*09f8*/ 	.byte	0x04, 0x0a
        /*09fa*/ 	.short	(.L_575 - .L_574)
	.align		4
.L_574:
        /*09fc*/ 	.word	index@(.nv.constant0._ZN7cutlass13device_kernelIN5flash11enable_sm90INS1_16FlashAttnFwdSm90INS1_25CollectiveMainloopFwdSm90ILi2EN4cute5tupleIJNS5_1CILi1EEES8_S8_EEENS6_IJNS7_ILi128EEESA_NS7_ILi192EEEEEELi128ENS_6half_tEfNS_4arch4Sm90ELb1ELb0ELb0ELb1ELb0ELb0ELb0ELb1ELb1ELb0ELb0ELb0EEENS1_21CollectiveEpilogueFwdINS6_IJSA_SA_SA_EEES9_SD_SF_Li256ELb1ELb0ELb0ELb0EEENS1_36VarlenDynamicPersistentTileSchedulerILi128ELi128ELi256ELi32ELb0ELb0ELb1ELb1ELb1ELb1EEEEEEEEEvNT_6ParamsE)
        /*0a00*/ 	.short	0x0210
        /*0a02*/ 	.short	0x0a70


	//----- nvinfo : EIATTR_SW_WAR
	.align		4
.L_575:
        /*0a04*/ 	.byte	0x04, 0x36
        /*0a06*/ 	.short	(.L_577 - .L_576)
.L_576:
        /*0a08*/ 	.word	0x00000008
.L_577:


//--------------------- .nv.info._ZN7cutlass13device_kernelIN5flash11enable_sm90INS1_16FlashAttnFwdSm90INS1_25CollectiveMainloopFwdSm90ILi2EN4cute5tupleIJNS5_1CILi1EEES8_S8_EEENS6_IJNS7_ILi128EEESA_NS7_ILi192EEEEEELi128ENS_6half_tEfNS_4arch4Sm90ELb1ELb0ELb0ELb1ELb0ELb1ELb0ELb1ELb1ELb0ELb0ELb0EEENS1_21CollectiveEpilogueFwdINS6_IJSA_SA_SA_EEES9_SD_SF_Li256ELb1ELb0ELb0ELb0EEENS1_36VarlenDynamicPersistentTileSchedulerILi128ELi128ELi256ELi32ELb0ELb0ELb1ELb1ELb1ELb1EEEEEEEEEvNT_6ParamsE --------------------------
	.section	.nv.info._ZN7cutlass13device_kernelIN5flash11enable_sm90INS1_16FlashAttnFwdSm90INS1_25CollectiveMainloopFwdSm90ILi2EN4cute5tupleIJNS5_1CILi1EEES8_S8_EEENS6_IJNS7_ILi128EEESA_NS7_ILi192EEEEEELi128ENS_6half_tEfNS_4arch4Sm90ELb1ELb0ELb0ELb1ELb0ELb1ELb0ELb1ELb1ELb0ELb0ELb0EEENS1_21CollectiveEpilogueFwdINS6_IJSA_SA_SA_EEES9_SD_SF_Li256ELb1ELb0ELb0ELb0EEENS1_36VarlenDynamicPersistentTileSchedulerILi128ELi128ELi256ELi32ELb0ELb0ELb1ELb1ELb1ELb1EEEEEEEEEvNT_6ParamsE,"",@"SHT_CUDA_INFO"
	.sectionflags	@""
	.align	4


	//----- nvinfo : EIATTR_CUDA_API_VERSION
	.align		4
        /*0000*/ 	.byte	0x04, 0x37
        /*0002*/ 	.short	(.L_579 - .L_578)
.L_578:
        /*0004*/ 	.word	0x00000082


	//----- nvinfo : EIATTR_KPARAM_INFO
	.align		4
.L_579:
        /*0008*/ 	.byte	0x04, 0x17
        /*000a*/ 	.short	(.L_581 - .L_580)
.L_580:
        /*000c*/ 	.word	0x00000000
        /*0010*/ 	.short	0x0000
        /*0012*/ 	.short	0x0070
        /*0014*/ 	.byte	0x00, 0xf0, 0x01, 0x28


	//----- nvinfo : EIATTR_SPARSE_MMA_MASK
	.align		4
.L_581:
        /*0018*/ 	.byte	0x03, 0x50
        /*001a*/ 	.short	0x0000


	//----- nvinfo : EIATTR_MAXREG_COUNT
	.align		4
        /*001c*/ 	.byte	0x03, 0x1b
        /*001e*/ 	.short	0x00a8


	//----- nvinfo : EIATTR_NUM_BARRIERS
	.align		4
        /*0020*/ 	.byte	0x02, 0x4c
        /*0022*/ 	.byte	0x10
	.zero		1


	//----- nvinfo : EIATTR_EXTERNS
	.align		4
        /*0024*/ 	.byte	0x04, 0x0f
        /*0026*/ 	.short	(.L_583 - .L_582)


	//   ....[0]....
	.align		4
.L_582:
        /*0028*/ 	.word	index@(__assertfail)


	//----- nvinfo : EIATTR_ANNOTATIONS
	.align		4
.L_583:
        /*002c*/ 	.byte	0x04, 0x55
        /*002e*/ 	.short	(.L_585 - .L_584)


	//   ....[0]....
.L_584:
        /* <DEDUP_REMOVED lines=62> */


	//----- nvinfo : EIATTR_MERCURY_ISA_VERSION
	.align		4
.L_585:
        /*03f8*/ 	.byte	0x03, 0x5f
        /*03fa*/ 	.short	0x0101


	//----- nvinfo : EIATTR_UNUSED_LOAD_BYTE_OFFSET
	.align		4
        /*03fc*/ 	.byte	0x04, 0x44
        /*03fe*/ 	.short	(.L_587 - .L_586)


	//   ....[0]....
.L_586:
        /*0400*/ 	.word	0x00000ae0
        /*0404*/ 	.word	0x0000fff0


	//   ....[1]....
        /*0408*/ 	.word	0x0001a380
        /*040c*/ 	.word	0x0000fff0


	//----- nvinfo : EIATTR_INT_WARP_WIDE_INSTR_OFFSETS
	.align		4
.L_587:
        /*0410*/ 	.byte	0x04, 0x31
        /*0412*/ 	.short	(.L_589 - .L_588)


	//   ....[0]....
.L_588:
        /*0414*/ 	.word	0x000001c0


	//   ....[1]....
        /*0418*/ 	.word	0x00000200


	//   ....[2]....
        /*041c*/ 	.word	0x00000270


	//   ....[3]....
        /*0420*/ 	.word	0x0001e3e0


	//   ....[4]....
        /*0424*/ 	.word	0x0001e470


	//   ....[5]....
        /*0428*/ 	.word	0x0001e8f0


	//   ....[6]....
        /*042c*/ 	.word	0x0001e920


	//   ....[7]....
        /*0430*/ 	.word	0x0001eb30


	//   ....[8]....
        /*0434*/ 	.word	0x0001ec20


	//   ....[9]....
        /*0438*/ 	.word	0x00020f50


	//   ....[10]....
        /*043c*/ 	.word	0x00020fe0


	//----- nvinfo : EIATTR_COOP_GROUP_MASK_REGIDS
	.align		4
.L_589:
        /*0440*/ 	.byte	0x04, 0x29
        /*0442*/ 	.short	(.L_591 - .L_590)


	//   ....[0]....
.L_590:
        /*0444*/ 	.word	0xffffffff


	//   ....[1]....
        /*0448*/ 	.word	0xffffffff


	//   ....[2]....
        /*044c*/ 	.word	0xffffffff


	//   ....[3]....
        /*0450*/ 	.word	0xffffffff


	//   ....[4]....
        /*0454*/ 	.word	0xffffffff


	//   ....[5]....
        /*0458*/ 	.word	0xffffffff


	//   ....[6]....
        /*045c*/ 	.word	0xffffffff


	//   ....[7]....
        /*0460*/ 	.word	0xffffffff


	//   ....[8]....
        /*0464*/ 	.word	0xffffffff


	//   ....[9]....
        /*0468*/ 	.word	0xffffffff


	//   ....[10]....
        /*046c*/ 	.word	0xffffffff


	//   ....[11]....
        /*0470*/ 	.word	0xffffffff


	//   ....[12]....
        /*0474*/ 	.word	0xffffffff


	//   ....[13]....
        /*0478*/ 	.word	0xffffffff


	//   ....[14]....
        /*047c*/ 	.word	0xffffffff


	//   ....[15]....
        /*0480*/ 	.word	0xffffffff


	//   ....[16]....
        /*0484*/ 	.word	0xffffffff


	//   ....[17]....
        /*0488*/ 	.word	0xffffffff


	//   ....[18]....
        /*048c*/ 	.word	0xffffffff


	//   ....[19]....
        /*0490*/ 	.word	0xffffffff


	//   ....[20]....
        /*0494*/ 	.word	0xffffffff


	//   ....[21]....
        /*0498*/ 	.word	0xffffffff


	//   ....[22]....
        /*049c*/ 	.word	0xffffffff


	//   ....[23]....
        /*04a0*/ 	.word	0xffffffff


	//   ....[24]....
        /*04a4*/ 	.word	0xffffffff


	//   ....[25]....
        /*04a8*/ 	.word	0xffffffff


	//   ....[26]....
        /*04ac*/ 	.word	0xffffffff


	//   ....[27]....
        /*04b0*/ 	.word	0xffffffff


	//   ....[28]....
        /*04b4*/ 	.word	0xffffffff


	//   ....[29]....
        /*04b8*/ 	.word	0xffffffff


	//   ....[30]....
        /*04bc*/ 	.word	0xffffffff


	//   ....[31]....
        /*04c0*/ 	.word	0xffffffff


	//   ....[32]....
        /*04c4*/ 	.word	0xffffffff


	//   ....[33]....
        /*04c8*/ 	.word	0xffffffff


	//   ....[34]....
        /*04cc*/ 	.word	0xffffffff


	//   ....[35]....
        /*04d0*/ 	.word	0xffffffff


	//   ....[36]....
        /*04d4*/ 	.word	0xffffffff


	//   ....[37]....
        /*04d8*/ 	.word	0xffffffff


	//   ....[38]....
        /*04dc*/ 	.word	0xffffffff


	//   ....[39]....
        /*04e0*/ 	.word	0xffffffff


	//   ....[40]....
        /*04e4*/ 	.word	0xffffffff


	//   ....[41]....
        /*04e8*/ 	.word	0xffffffff


	//   ....[42]....
        /*04ec*/ 	.word	0xffffffff


	//   ....[43]....
        /*04f0*/ 	.word	0xffffffff


	//   ....[44]....
        /*04f4*/ 	.word	0xffffffff


	//   ....[45]....
        /*04f8*/ 	.word	0xffffffff


	//   ....[46]....
        /*04fc*/ 	.word	0xffffffff


	//   ....[47]....
        /*0500*/ 	.word	0xffffffff


	//   ....[48]....
        /*0504*/ 	.word	0xffffffff


	//   ....[49]....
        /*0508*/ 	.word	0xffffffff


	//   ....[50]....
        /*050c*/ 	.word	0xffffffff


	//   ....[51]....
        /*0510*/ 	.word	0xffffffff


	//   ....[52]....
        /*0514*/ 	.word	0xffffffff


	//   ....[53]....
        /*0518*/ 	.word	0xffffffff


	//   ....[54]....
        /*051c*/ 	.word	0xffffffff


	//   ....[55]....
        /*0520*/ 	.word	0xffffffff


	//   ....[56]....
        /*0524*/ 	.word	0xffffffff


	//   ....[57]....
        /*0528*/ 	.word	0xffffffff


	//   ....[58]....
        /*052c*/ 	.word	0x0500000f


	//   ....[59]....
        /*0530*/ 	.word	0x0500000f


	//   ....[60]....
        /*0534*/ 	.word	0x0500000f


	//   ....[61]....
        /*0538*/ 	.word	0x0500000f


	//   ....[62]....
        /*053c*/ 	.word	0x0500000f


	//   ....[63]....
        /*0540*/ 	.word	0x0500000f


	//   ....[64]....
        /*0544*/ 	.word	0x0500000f


	//   ....[65]....
        /*0548*/ 	.word	0x0500000f


	//   ....[66]....
        /*054c*/ 	.word	0x0500000f


	//   ....[67]....
        /*0550*/ 	.word	0x0500000f


	//   ....[68]....
        /*0554*/ 	.word	0x0500000f


	//   ....[69]....
        /*0558*/ 	.word	0x0500000f


	//   ....[70]....
        /*055c*/ 	.word	0x0500000f


	//   ....[71]....
        /*0560*/ 	.word	0x0500000f


	//   ....[72]....
        /*0564*/ 	.word	0x0500000f


	//   ....[73]....
        /*0568*/ 	.word	0x0500000f


	//   ....[74]....
        /*056c*/ 	.word	0x0500000f


	//   ....[75]....
        /*0570*/ 	.word	0x0500000f


	//   ....[76]....
        /*0574*/ 	.word	0x0500000f


	//   ....[77]....
        /*0578*/ 	.word	0x0500000f


	//   ....[78]....
        /*057c*/ 	.word	0x0500000f


	//   ....[79]....
        /*0580*/ 	.word	0x0500000f


	//   ....[80]....
        /*0584*/ 	.word	0x0500000f


	//   ....[81]....
        /*0588*/ 	.word	0x0500000f


	//   ....[82]....
        /*058c*/ 	.word	0x0500000f


	//   ....[83]....
        /*0590*/ 	.word	0x0500000f


	//   ....[84]....
        /*0594*/ 	.word	0x0500000f


	//   ....[85]....
        /*0598*/ 	.word	0x0500000f


	//   ....[86]....
        /*059c*/ 	.word	0x0500000f


	//   ....[87]....
        /*05a0*/ 	.word	0x0500000f


	//   ....[88]....
        /*05a4*/ 	.word	0x0500000f


	//   ....[89]....
        /*05a8*/ 	.word	0x0500000f


	//   ....[90]....
        /*05ac*/ 	.word	0x0500000f


	//   ....[91]....
        /*05b0*/ 	.word	0x0500000f


	//   ....[92]....
        /*05b4*/ 	.word	0x0500000f


	//   ....[93]....
        /*05b8*/ 	.word	0x0500000f


	//----- nvinfo : EIATTR_COOP_GROUP_INSTR_OFFSETS
	.align		4
.L_591:
        /*05bc*/ 	.byte	0x04, 0x28
        /*05be*/ 	.short	(.L_593 - .L_592)


	//   ....[0]....
.L_592:
        /*05c0*/ 	.word	0x00000060


	//   ....[1]....
        /*05c4*/ 	.word	0x000001d0


	//   ....[2]....
        /*05c8*/ 	.word	0x00000220


	//   ....[3]....
        /*05cc*/ 	.word	0x00000450


	//   ....[4]....
        /*05d0*/ 	.word	0x000005b0


	//   ....[5]....
        /*05d4*/ 	.word	0x000006d0


	//   ....[6]....
        /*05d8*/ 	.word	0x00000830


	//   ....[7]....
        /*05dc*/ 	.word	0x0000a5b0


	//   ....[8]....
        /*05e0*/ 	.word	0x00012940


	//   ....[9]....
        /*05e4*/ 	.word	0x000129c0


	//   ....[10]....
        /*05e8*/ 	.word	0x00013310


	//   ....[11]....
        /*05ec*/ 	.word	0x00013370


	//   ....[12]....
        /*05f0*/ 	.word	0x00015910


	//   ....[13]....
        /*05f4*/ 	.word	0x00015970


	//   ....[14]....
        /*05f8*/ 	.word	0x00016240


	//   ....[15]....
        /*05fc*/ 	.word	0x00016290


	//   ....[16]....
        /*0600*/ 	.word	0x000180e0


	//   ....[17]....
        /*0604*/ 	.word	0x00018110


	//   ....[18]....
        /*0608*/ 	.word	0x00018640


	//   ....[19]....
        /*060c*/ 	.word	0x000186a0


	//   ....[20]....
        /*0610*/ 	.word	0x00019d20


	//   ....[21]....
        /*0614*/ 	.word	0x00019d30


	//   ....[22]....
        /*0618*/ 	.word	0x00019d70


	//   ....[23]....
        /*061c*/ 	.word	0x00019d80


	//   ....[24]....
        /*0620*/ 	.word	0x0001c140


	//   ....[25]....
        /*0624*/ 	.word	0x0001c2c0


	//   ....[26]....
        /*0628*/ 	.word	0x0001c2f0


	//   ....[27]....
        /*062c*/ 	.word	0x0001c330


	//   ....[28]....
        /*0630*/ 	.word	0x0001c390


	//   ....[29]....
        /*0634*/ 	.word	0x0001c3f0


	//   ....[30]....
        /*0638*/ 	.word	0x0001c440


	//   ....[31]....
        /*063c*/ 	.word	0x0001c5f0


	//   ....[32]....
        /*0640*/ 	.word	0x0001c650


	//   ....[33]....
        /*0644*/ 	.word	0x0001c690


	//   ....[34]....
        /*0648*/ 	.word	0x0001c6d0


	//   ....[35]....
        /*064c*/ 	.word	0x0001c700


	//   ....[36]....
        /*0650*/ 	.word	0x0001c730


	//   ....[37]....
        /*0654*/ 	.word	0x0001c7c0


	//   ....[38]....
        /*0658*/ 	.word	0x0001c820


	//   ....[39]....
        /*065c*/ 	.word	0x0001c8b0


	//   ....[40]....
        /*0660*/ 	.word	0x00021420


	//   ....[41]....
        /*0664*/ 	.word	0x00021430


	//   ....[42]....
        /*0668*/ 	.word	0x00021540


	//   ....[43]....
        /*066c*/ 	.word	0x000215a0


	//   ....[44]....
        /*0670*/ 	.word	0x000215e0


	//   ....[45]....
        /*0674*/ 	.word	0x00021620


	//   ....[46]....
        /*0678*/ 	.word	0x00021650


	//   ....[47]....
        /*067c*/ 	.word	0x00021680


	//   ....[48]....
        /*0680*/ 	.word	0x00021810


	//   ....[49]....
        /*0684*/ 	.word	0x00021870


	//   ....[50]....
        /*0688*/ 	.word	0x000218b0


	//   ....[51]....
        /*068c*/ 	.word	0x000218f0


	//   ....[52]....
        /*0690*/ 	.word	0x00021920


	//   ....[53]....
        /*0694*/ 	.word	0x00021950


	//   ....[54]....
        /*0698*/ 	.word	0x00021a10


	//   ....[55]....
        /*069c*/ 	.word	0x00021a30


	//   ....[56]....
        /*06a0*/ 	.word	0x00021aa0


	//   ....[57]....
        /*06a4*/ 	.word	0x00022130


	//   ....[58]....
        /*06a8*/ 	.word	0x00022590


	//   ....[59]....
        /*06ac*/ 	.word	0x00022630


	//   ....[60]....
        /*06b0*/ 	.word	0x000226d0


	//   ....[61]....
        /*06b4*/ 	.word	0x00022770


	//   ....[62]....
        /*06b8*/ 	.word	0x00022810


	//   ....[63]....
        /*06bc*/ 	.word	0x000228b0


	//   ....[64]....
        /*06c0*/ 	.word	0x00022950


	//   ....[65]....
        /*06c4*/ 	.word	0x000229f0


	//   ....[66]....
        /*06c8*/ 	.word	0x00022ae0


	//   ....[67]....
        /*06cc*/ 	.word	0x00022b80


	//   ....[68]....
        /*06d0*/ 	.word	0x00022c20


	//   ....[69]....
        /*06d4*/ 	.word	0x00022cc0


	//   ....[70]....
        /*06d8*/ 	.word	0x00022d60


	//   ....[71]....
        /*06dc*/ 	.word	0x00022e00


	//   ....[72]....
        /*06e0*/ 	.word	0x00022ea0


	//   ....[73]....
        /*06e4*/ 	.word	0x00022f40


	//   ....[74]....
        /*06e8*/ 	.word	0x00023240


	//   ....[75]....
        /*06ec*/ 	.word	0x00023520


	//   ....[76]....
        /*06f0*/ 	.word	0x00023940


	//   ....[77]....
        /*06f4*/ 	.word	0x000239d0


	//   ....[78]....
        /*06f8*/ 	.word	0x00023a70


	//   ....[79]....
        /*06fc*/ 	.word	0x00023b20


	//   ....[80]....
        /*0700*/ 	.word	0x00023ba0


	//   ....[81]....
        /*0704*/ 	.word	0x00023c20


	//   ....[82]....
        /*0708*/ 	.word	0x00023ca0


	//   ....[83]....
        /*070c*/ 	.word	0x00023d20


	//   ....[84]....
        /*0710*/ 	.word	0x00023db0


	//   ....[85]....
        /*0714*/ 	.word	0x00023e60


	//   ....[86]....
        /*0718*/ 	.word	0x00023ee0


	//   ....[87]....
        /*071c*/ 	.word	0x00023f60


	//   ....[88]....
        /*0720*/ 	.word	0x00023fe0


	//   ....[89]....
        /*0724*/ 	.word	0x00024060


	//   ....[90]....
        /*0728*/ 	.word	0x000240d0


	//   ....[91]....
        /*072c*/ 	.word	0x00024170


	//   ....[92]....
        /*0730*/ 	.word	0x00024200


	//   ....[93]....
        /*0734*/ 	.word	0x00024330


	//----- nvinfo : EIATTR_REG_RECONFIG
	.align		4
.L_593:
        /*0738*/ 	.byte	0x01, 0x54
	.zero		2


	//----- nvinfo : EIATTR_SYSCALL_OFFSETS
	.align		4
        /*073c*/ 	.byte	0x04, 0x46
        /*073e*/ 	.short	(.L_595 - .L_594)


	//   ....[0]....
.L_594:
        /*0740*/ 	.word	0x000019a0


	//   ....[1]....
        /*0744*/ 	.word	0x00001af0


	//   ....[2]....
        /*0748*/ 	.word	0x0000a760


	//   ....[3]....
        /*074c*/ 	.word	0x0000abd0


	//   ....[4]....
        /*0750*/ 	.word	0x0001e600


	//   ....[5]....
        /*0754*/ 	.word	0x0001e740


	//   ....[6]....
        /*0758*/ 	.word	0x0001e840


	//----- nvinfo : EIATTR_MBARRIER_INSTR_OFFSETS
	.align		4
.L_595:
        /*075c*/ 	.byte	0x04, 0x39
        /*075e*/ 	.short	(.L_597 - .L_596)


	//   ....[0]....
.L_596:
        /*0760*/ 	.word	0x00000300
        /*0764*/ 	.word	0x000000ff
        /*0768*/ 	.word	0x00034800
        /*076c*/ 	.short	0x0100
        /*076e*/ 	.byte	0x08
	.zero		1


	//   ....[1]....
        /*0770*/ 	.word	0x00000310
        /*0774*/ 	.word	0x000000ff
        /*0778*/ 	.word	0x00034820
        /*077c*/ 	.short	0x0100
        /*077e*/ 	.byte	0x08
	.zero		1


	//   ....[2]....
        /*0780*/ 	.word	0x00000400
        /*0784*/ 	.word	0x000000ff
        /*0788*/ 	.word	0x00034830
        /*078c*/ 	.short	0x0100
        /*078e*/ 	.byte	0x08
	.zero		1


	//   ....[3]....
        /*0790*/ 	.word	0x00000410
        /*0794*/ 	.word	0x000000ff
        /*0798*/ 	.word	0x00034840
        /*079c*/ 	.short	0x0100
        /*079e*/ 	.byte	0x08
	.zero		1


	//   ....[4]....
        /*07a0*/ 	.word	0x00000420
        /*07a4*/ 	.word	0x000000ff
        /*07a8*/ 	.word	0x00034838
        /*07ac*/ 	.short	0x0100
        /*07ae*/ 	.byte	0x08
	.zero		1


	//   ....[5]....
        /*07b0*/ 	.word	0x00000430
        /*07b4*/ 	.word	0x000000ff
        /*07b8*/ 	.word	0x00034848
        /*07bc*/ 	.short	0x0100
        /*07be*/ 	.byte	0x08
	.zero		1


	//   ....[6]....
        /*07c0*/ 	.word	0x00000560
        /*07c4*/ 	.word	0x000000ff
        /*07c8*/ 	.word	0x00034850
        /*07cc*/ 	.short	0x0100
        /*07ce*/ 	.byte	0x08
	.zero		1


	//   ....[7]....
        /*07d0*/ 	.word	0x00000570
        /*07d4*/ 	.word	0x000000ff
        /*07d8*/ 	.word	0x00034860
        /*07dc*/ 	.short	0x0100
        /*07de*/ 	.byte	0x08
	.zero		1


	//   ....[8]....
        /*07e0*/ 	.word	0x00000580
        /*07e4*/ 	.word	0x000000ff
        /*07e8*/ 	.word	0x00034858
        /*07ec*/ 	.short	0x0100
        /*07ee*/ 	.byte	0x08
	.zero		1


	//   ....[9]....
        /*07f0*/ 	.word	0x00000590
        /*07f4*/ 	.word	0x000000ff
        /*07f8*/ 	.word	0x00034868
        /*07fc*/ 	.short	0x0100
        /*07fe*/ 	.byte	0x08
	.zero		1


	//   ....[10]....
        /*0800*/ 	.word	0x00000680
        /*0804*/ 	.word	0x000000ff
        /*0808*/ 	.word	0x00034870
        /*080c*/ 	.short	0x0100
        /*080e*/ 	.byte	0x06
	.zero		1


	//   ....[11]....
        /*0810*/ 	.word	0x00000690
        /*0814*/ 	.word	0x000000ff
        /*0818*/ 	.word	0x00034880
        /*081c*/ 	.short	0x0100
        /*081e*/ 	.byte	0x06
	.zero		1


	//   ....[12]....
        /*0820*/ 	.word	0x000006a0
        /*0824*/ 	.word	0x000000ff
        /*0828*/ 	.word	0x00034878
        /*082c*/ 	.short	0x0100
        /*082e*/ 	.byte	0x06
	.zero		1


	//   ....[13]....
        /*0830*/ 	.word	0x000006b0
        /*0834*/ 	.word	0x000000ff
        /*0838*/ 	.word	0x00034888
        /*083c*/ 	.short	0x0100
        /*083e*/ 	.byte	0x06
	.zero		1


	//   ....[14]....
        /*0840*/ 	.word	0x000007e0
        /*0844*/ 	.word	0x000000ff
        /*0848*/ 	.word	0x00034890
        /*084c*/ 	.short	0x0100
        /*084e*/ 	.byte	0x08
	.zero		1


	//   ....[15]....
        /*0850*/ 	.word	0x000007f0
        /*0854*/ 	.word	0x000000ff
        /*0858*/ 	.word	0x000348a0
        /*085c*/ 	.short	0x0100
        /*085e*/ 	.byte	0x08
	.zero		1


	//   ....[16]....
        /*0860*/ 	.word	0x00000800
        /*0864*/ 	.word	0x000000ff
        /*0868*/ 	.word	0x00034898
        /*086c*/ 	.short	0x0100
        /*086e*/ 	.byte	0x08
	.zero		1


	//   ....[17]....
        /*0870*/ 	.word	0x00000810
        /*0874*/ 	.word	0x000000ff
        /*0878*/ 	.word	0x000348a8
        /*087c*/ 	.short	0x0100
        /*087e*/ 	.byte	0x08
	.zero		1


	//   ....[18]....
        /*0880*/ 	.word	0x00000940
        /*0884*/ 	.word	0x000000ff
        /*0888*/ 	.word	0x000348b0
        /*088c*/ 	.short	0x0100
        /*088e*/ 	.byte	0x08
	.zero		1


	//   ....[19]....
        /*0890*/ 	.word	0x00000950
        /*0894*/ 	.word	0x000000ff
        /*0898*/ 	.word	0x000348c0
        /*089c*/ 	.short	0x0100
        /*089e*/ 	.byte	0x08
	.zero		1


	//   ....[20]....
        /*08a0*/ 	.word	0x00000960
        /*08a4*/ 	.word	0x000000ff
        /*08a8*/ 	.word	0x000348b8
        /*08ac*/ 	.short	0x0100
        /*08ae*/ 	.byte	0x08
	.zero		1


	//   ....[21]....
        /*08b0*/ 	.word	0x00000970
        /*08b4*/ 	.word	0x000000ff
        /*08b8*/ 	.word	0x000348c8
        /*08bc*/ 	.short	0x0100
        /*08be*/ 	.byte	0x08
	.zero		1


	//   ....[22]....
        /*08c0*/ 	.word	0x000036c0
        /*08c4*/ 	.word	0x00000003
        /*08c8*/ 	.word	0x00034890
        /*08cc*/ 	.short	0x010a
        /*08ce*/ 	.byte	0x3f
	.zero		1


	//   ....[23]....
        /*08d0*/ 	.word	0x000069b0
        /*08d4*/ 	.word	0x00000003
        /*08d8*/ 	.word	0x00034890
        /*08dc*/ 	.short	0x010a
        /*08de*/ 	.byte	0x3f
	.zero		1


	//   ....[24]....
        /*08e0*/ 	.word	0x000099a0
        /*08e4*/ 	.word	0x00000003
        /*08e8*/ 	.word	0x00034890
        /*08ec*/ 	.short	0x010a
        /*08ee*/ 	.byte	0x3f
	.zero		1


	//   ....[25]....
        /*08f0*/ 	.word	0x00009d70
        /*08f4*/ 	.word	0x00000024
        /*08f8*/ 	.word	0x00000000
        /*08fc*/ 	.short	0x0101
        /*08fe*/ 	.byte	0x3f
	.zero		1


	//   ....[26]....
        /*0900*/ 	.word	0x00009db0
        /*0904*/ 	.word	0x00000003
        /*0908*/ 	.word	0x000348b0
        /*090c*/ 	.short	0x010a
        /*090e*/ 	.byte	0x3f
	.zero		1


	//   ....[27]....
        /*0910*/ 	.word	0x0000a280
        /*0914*/ 	.word	0x00000003
        /*0918*/ 	.word	0x00000000
        /*091c*/ 	.short	0x0101
        /*091e*/ 	.byte	0x3f
	.zero		1


	//   ....[28]....
        /*0920*/ 	.word	0x0000a7e0
        /*0924*/ 	.word	0x00000012
        /*0928*/ 	.word	0x00034800
        /*092c*/ 	.short	0x010a
        /*092e*/ 	.byte	0x3f
	.zero		1


	//   ....[29]....
        /*0930*/ 	.word	0x0000a830
        /*0934*/ 	.word	0x00000012
        /*0938*/ 	.word	0x00034800
        /*093c*/ 	.short	0x010a
        /*093e*/ 	.byte	0x3f
	.zero		1


	//   ....[30]....
        /*0940*/ 	.word	0x0000bba0
        /*0944*/ 	.word	0x00000012
        /*0948*/ 	.word	0x00034800
        /*094c*/ 	.short	0x010a
        /*094e*/ 	.byte	0x3f
	.zero		1


	//   ....[31]....
        /*0950*/ 	.word	0x0000ed10
        /*0954*/ 	.word	0x00000012
        /*0958*/ 	.word	0x00034800
        /*095c*/ 	.short	0x010a
        /*095e*/ 	.byte	0x3f
	.zero		1


	//   ....[32]....
        /*0960*/ 	.word	0x00011560
        /*0964*/ 	.word	0x00000003
        /*0968*/ 	.word	0x00034830
        /*096c*/ 	.short	0x010a
        /*096e*/ 	.byte	0x3f
	.zero		1


	//   ....[33]....
        /*0970*/ 	.word	0x000115e0
        /*0974*/ 	.word	0x00000003
        /*0978*/ 	.word	0x00034830
        /*097c*/ 	.short	0x010a
        /*097e*/ 	.byte	0x3f
	.zero		1


	//   ....[34]....
        /*0980*/ 	.word	0x00012340
        /*0984*/ 	.word	0x00000003
        /*0988*/ 	.word	0x00000000
        /*098c*/ 	.short	0x0101
        /*098e*/ 	.byte	0x3f
	.zero		1


	//   ....[35]....
        /*0990*/ 	.word	0x00014230
        /*0994*/ 	.word	0x0000000f
        /*0998*/ 	.word	0x00034830
        /*099c*/ 	.short	0x010a
        /*099e*/ 	.byte	0x3f
	.zero		1


	//   ....[36]....
        /*09a0*/ 	.word	0x000142a0
        /*09a4*/ 	.word	0x0000000f
        /*09a8*/ 	.word	0x00034830
        /*09ac*/ 	.short	0x010a
        /*09ae*/ 	.byte	0x3f
	.zero		1


	//   ....[37]....
        /*09b0*/ 	.word	0x00014e20
        /*09b4*/ 	.word	0x00000014
        /*09b8*/ 	.word	0x00034850
        /*09bc*/ 	.short	0x010a
        /*09be*/ 	.byte	0x3f
	.zero		1


	//   ....[38]....
        /*09c0*/ 	.word	0x00014e70
        /*09c4*/ 	.word	0x00000014
        /*09c8*/ 	.word	0x00034850
        /*09cc*/ 	.short	0x010a
        /*09ce*/ 	.byte	0x3f
	.zero		1


	//   ....[39]....
        /*09d0*/ 	.word	0x00016ad0
        /*09d4*/ 	.word	0x0000000f
        /*09d8*/ 	.word	0x00000000
        /*09dc*/ 	.short	0x0101
        /*09de*/ 	.byte	0x3f
	.zero		1


	//   ....[40]....
        /*09e0*/ 	.word	0x00016b20
        /*09e4*/ 	.word	0x00000027
        /*09e8*/ 	.word	0x00000000
        /*09ec*/ 	.short	0x0101
        /*09ee*/ 	.byte	0x3f
	.zero		1


	//   ....[41]....
        /*09f0*/ 	.word	0x00017040
        /*09f4*/ 	.word	0x00000000
        /*09f8*/ 	.word	0x00034830
        /*09fc*/ 	.short	0x010a
        /*09fe*/ 	.byte	0x3f
	.zero		1


	//   ....[42]....
        /*0a00*/ 	.word	0x000170b0
        /*0a04*/ 	.word	0x00000000
        /*0a08*/ 	.word	0x00034830
        /*0a0c*/ 	.short	0x010a
        /*0a0e*/ 	.byte	0x3f
	.zero		1


	//   ....[43]....
        /*0a10*/ 	.word	0x00017c30
        /*0a14*/ 	.word	0x0000000f
        /*0a18*/ 	.word	0x00034850
        /*0a1c*/ 	.short	0x010a
        /*0a1e*/ 	.byte	0x3f
	.zero		1


	//   ....[44]....
        /*0a20*/ 	.word	0x00017c80
        /*0a24*/ 	.word	0x0000000f
        /*0a28*/ 	.word	0x00034850
        /*0a2c*/ 	.short	0x010a
        /*0a2e*/ 	.byte	0x3f
	.zero		1


	//   ....[45]....
        /*0a30*/ 	.word	0x00018de0
        /*0a34*/ 	.word	0x0000000b
        /*0a38*/ 	.word	0x00000000
        /*0a3c*/ 	.short	0x0101
        /*0a3e*/ 	.byte	0x3f
	.zero		1


	//   ....[46]....
        /*0a40*/ 	.word	0x00018e70
        /*0a44*/ 	.word	0x0000000f
        /*0a48*/ 	.word	0x00000000
        /*0a4c*/ 	.short	0x0101
        /*0a4e*/ 	.byte	0x3f
	.zero		1


	//   ....[47]....
        /*0a50*/ 	.word	0x000198c0
        /*0a54*/ 	.word	0x0000000c
        /*0a58*/ 	.word	0x00034850
        /*0a5c*/ 	.short	0x010a
        /*0a5e*/ 	.byte	0x3f
	.zero		1


	//   ....[48]....
        /*0a60*/ 	.word	0x00019960
        /*0a64*/ 	.word	0x0000000c
        /*0a68*/ 	.word	0x00034850
        /*0a6c*/ 	.short	0x010a
        /*0a6e*/ 	.byte	0x3f
	.zero		1


	//   ....[49]....
        /*0a70*/ 	.word	0x00019f20
        /*0a74*/ 	.word	0x0000000b
        /*0a78*/ 	.word	0x00000000
        /*0a7c*/ 	.short	0x0101
        /*0a7e*/ 	.byte	0x3f
	.zero		1


	//   ....[50]....
        /*0a80*/ 	.word	0x0001b180
        /*0a84*/ 	.word	0x00000000
        /*0a88*/ 	.word	0x00000000
        /*0a8c*/ 	.short	0x0101
        /*0a8e*/ 	.byte	0x3f
	.zero		1


	//   ....[51]....
        /*0a90*/ 	.word	0x0001d6f0
        /*0a94*/ 	.word	0x00000004
        /*0a98*/ 	.word	0x00034820
        /*0a9c*/ 	.short	0x010a
        /*0a9e*/ 	.byte	0x3f
	.zero		1


	//   ....[52]....
        /*0aa0*/ 	.word	0x0001d780
        /*0aa4*/ 	.word	0x00000006
        /*0aa8*/ 	.word	0x000348a0
        /*0aac*/ 	.short	0x010a
        /*0aae*/ 	.byte	0x3f
	.zero		1


	//   ....[53]....
        /*0ab0*/ 	.word	0x0001da10
        /*0ab4*/ 	.word	0x00000006
        /*0ab8*/ 	.word	0x000348c0
        /*0abc*/ 	.short	0x010a
        /*0abe*/ 	.byte	0x3f
	.zero		1


	//   ....[54]....
        /*0ac0*/ 	.word	0x0001ddd0
        /*0ac4*/ 	.word	0x00000007
        /*0ac8*/ 	.word	0x000348a0
        /*0acc*/ 	.short	0x010a
        /*0ace*/ 	.byte	0x3f
	.zero		1


	//   ....[55]....
        /*0ad0*/ 	.word	0x0001e040
        /*0ad4*/ 	.word	0x00000007
        /*0ad8*/ 	.word	0x000348c0
        /*0adc*/ 	.short	0x010a
        /*0ade*/ 	.byte	0x3f
	.zero		1


	//   ....[56]....
        /*0ae0*/ 	.word	0x0001ef50
        /*0ae4*/ 	.word	0x00000007
        /*0ae8*/ 	.word	0x00034840
        /*0aec*/ 	.short	0x010a
        /*0aee*/ 	.byte	0x3f
	.zero		1


	//   ....[57]....
        /*0af0*/ 	.word	0x0001f500
        /*0af4*/ 	.word	0x0000000a
        /*0af8*/ 	.word	0x00034820
        /*0afc*/ 	.short	0x010a
        /*0afe*/ 	.byte	0x3f
	.zero		1


	//   ....[58]....
        /*0b00*/ 	.word	0x0001f820
        /*0b04*/ 	.word	0x00000008
        /*0b08*/ 	.word	0x00034840
        /*0b0c*/ 	.short	0x010a
        /*0b0e*/ 	.byte	0x3f
	.zero		1


	//   ....[59]....
        /*0b10*/ 	.word	0x0001fb20
        /*0b14*/ 	.word	0x00000008
        /*0b18*/ 	.word	0x00034860
        /*0b1c*/ 	.short	0x010a
        /*0b1e*/ 	.byte	0x3f
	.zero		1


	//   ....[60]....
        /*0b20*/ 	.word	0x000200d0
        /*0b24*/ 	.word	0x00000002
        /*0b28*/ 	.word	0x00034840
        /*0b2c*/ 	.short	0x010a
        /*0b2e*/ 	.byte	0x3f
	.zero		1


	//   ....[61]....
        /*0b30*/ 	.word	0x000203d0
        /*0b34*/ 	.word	0x00000002
        /*0b38*/ 	.word	0x00034860
        /*0b3c*/ 	.short	0x010a
        /*0b3e*/ 	.byte	0x3f
	.zero		1


	//   ....[62]....
        /*0b40*/ 	.word	0x000208f0
        /*0b44*/ 	.word	0x00000002
        /*0b48*/ 	.word	0x00034840
        /*0b4c*/ 	.short	0x010a
        /*0b4e*/ 	.byte	0x3f
	.zero		1


	//   ....[63]....
        /*0b50*/ 	.word	0x00020be0
        /*0b54*/ 	.word	0x00000002
        /*0b58*/ 	.word	0x00034860
        /*0b5c*/ 	.short	0x010a
        /*0b5e*/ 	.byte	0x3f
	.zero		1


	//   ....[64]....
        /*0b60*/ 	.word	0x000210a0
        /*0b64*/ 	.word	0x00000003
        /*0b68*/ 	.word	0x00034860
        /*0b6c*/ 	.short	0x010a
        /*0b6e*/ 	.byte	0x3f
	.zero		1


	//   ....[65]....
        /*0b70*/ 	.word	0x000220b0
        /*0b74*/ 	.word	0x00000000
        /*0b78*/ 	.word	0x00034820
        /*0b7c*/ 	.short	0x010a
        /*0b7e*/ 	.byte	0x3f
	.zero		1


	//   ....[66]....
        /*0b80*/ 	.word	0x00022280
        /*0b84*/ 	.word	0x00000006
        /*0b88*/ 	.word	0x00000000
        /*0b8c*/ 	.short	0x010a
        /*0b8e*/ 	.byte	0x3f
	.zero		1


	//   ....[67]....
        /*0b90*/ 	.word	0x000222f0
        /*0b94*/ 	.word	0x00000007
        /*0b98*/ 	.word	0x00000000
        /*0b9c*/ 	.short	0x010a
        /*0b9e*/ 	.byte	0x3f
	.zero		1


	//   ....[68]....
        /*0ba0*/ 	.word	0x00022360
        /*0ba4*/ 	.word	0x00000004
        /*0ba8*/ 	.word	0x00000000
        /*0bac*/ 	.short	0x010a
        /*0bae*/ 	.byte	0x3f
	.zero		1


	//   ....[69]....
        /*0bb0*/ 	.word	0x00022390
        /*0bb4*/ 	.word	0x00000003
        /*0bb8*/ 	.word	0x00000000
        /*0bbc*/ 	.short	0x010a
        /*0bbe*/ 	.byte	0x3f
	.zero		1


	//   ....[70]....
        /*0bc0*/ 	.word	0x000223f0
        /*0bc4*/ 	.word	0x00000003
        /*0bc8*/ 	.word	0x00034890
        /*0bcc*/ 	.short	0x010a
        /*0bce*/ 	.byte	0x3f
	.zero		1


	//   ....[71]....
        /*0bd0*/ 	.word	0x00022440
        /*0bd4*/ 	.word	0x00000003
        /*0bd8*/ 	.word	0x00034890
        /*0bdc*/ 	.short	0x010a
        /*0bde*/ 	.byte	0x3f
	.zero		1


	//   ....[72]....
        /*0be0*/ 	.word	0x00022490
        /*0be4*/ 	.word	0x00000003
        /*0be8*/ 	.word	0x00034890
        /*0bec*/ 	.short	0x010a
        /*0bee*/ 	.byte	0x3f
	.zero		1


	//   ....[73]....
        /*0bf0*/ 	.word	0x000224e0
        /*0bf4*/ 	.word	0x00000003
        /*0bf8*/ 	.word	0x000348b0
        /*0bfc*/ 	.short	0x010a
        /*0bfe*/ 	.byte	0x3f
	.zero		1


	//   ....[74]....
        /*0c00*/ 	.word	0x00022a30
        /*0c04*/ 	.word	0x00000012
        /*0c08*/ 	.word	0x00034800
        /*0c0c*/ 	.short	0x010a
        /*0c0e*/ 	.byte	0x3f
	.zero		1


	//   ....[75]....
        /*0c10*/ 	.word	0x00022f80
        /*0c14*/ 	.word	0x00000012
        /*0c18*/ 	.word	0x00034800
        /*0c1c*/ 	.short	0x010a
        /*0c1e*/ 	.byte	0x3f
	.zero		1


	//   ....[76]....
        /*0c20*/ 	.word	0x00022fd0
        /*0c24*/ 	.word	0x00000003
        /*0c28*/ 	.word	0x00034830
        /*0c2c*/ 	.short	0x010a
        /*0c2e*/ 	.byte	0x3f
	.zero		1


	//   ....[77]....
        /*0c30*/ 	.word	0x00023020
        /*0c34*/ 	.word	0x0000000f
        /*0c38*/ 	.word	0x00034830
        /*0c3c*/ 	.short	0x010a
        /*0c3e*/ 	.byte	0x3f
	.zero		1


	//   ....[78]....
        /*0c40*/ 	.word	0x00023070
        /*0c44*/ 	.word	0x00000014
        /*0c48*/ 	.word	0x00034850
        /*0c4c*/ 	.short	0x010a
        /*0c4e*/ 	.byte	0x3f
	.zero		1


	//   ....[79]....
        /*0c50*/ 	.word	0x000230c0
        /*0c54*/ 	.word	0x00000000
        /*0c58*/ 	.word	0x00034830
        /*0c5c*/ 	.short	0x010a
        /*0c5e*/ 	.byte	0x3f
	.zero		1


	//   ....[80]....
        /*0c60*/ 	.word	0x00023110
        /*0c64*/ 	.word	0x0000000f
        /*0c68*/ 	.word	0x00034850
        /*0c6c*/ 	.short	0x010a
        /*0c6e*/ 	.byte	0x3f
	.zero		1


	//   ....[81]....
        /*0c70*/ 	.word	0x00023160
        /*0c74*/ 	.word	0x0000000c
        /*0c78*/ 	.word	0x00034850
        /*0c7c*/ 	.short	0x010a
        /*0c7e*/ 	.byte	0x3f
	.zero		1


	//   ....[82]....
        /*0c80*/ 	.word	0x00023300
        /*0c84*/ 	.word	0x00000004
        /*0c88*/ 	.word	0x00034820
        /*0c8c*/ 	.short	0x010a
        /*0c8e*/ 	.byte	0x3f
	.zero		1


	//   ....[83]....
        /*0c90*/ 	.word	0x00023350
        /*0c94*/ 	.word	0x00000006
        /*0c98*/ 	.word	0x000348a0
        /*0c9c*/ 	.short	0x010a
        /*0c9e*/ 	.byte	0x3f
	.zero		1


	//   ....[84]....
        /*0ca0*/ 	.word	0x000233a0
        /*0ca4*/ 	.word	0x00000006
        /*0ca8*/ 	.word	0x000348c0
        /*0cac*/ 	.short	0x010a
        /*0cae*/ 	.byte	0x3f
	.zero		1


	//   ....[85]....
        /*0cb0*/ 	.word	0x000233f0
        /*0cb4*/ 	.word	0x00000007
        /*0cb8*/ 	.word	0x000348a0
        /*0cbc*/ 	.short	0x010a
        /*0cbe*/ 	.byte	0x3f
	.zero		1


	//   ....[86]....
        /*0cc0*/ 	.word	0x00023440
        /*0cc4*/ 	.word	0x00000007
        /*0cc8*/ 	.word	0x000348c0
        /*0ccc*/ 	.short	0x010a
        /*0cce*/ 	.byte	0x3f
	.zero		1


	//   ....[87]....
        /*0cd0*/ 	.word	0x000235e0
        /*0cd4*/ 	.word	0x00000007
        /*0cd8*/ 	.word	0x00034840
        /*0cdc*/ 	.short	0x010a
        /*0cde*/ 	.byte	0x3f
	.zero		1


	//   ....[88]....
        /*0ce0*/ 	.word	0x00023660
        /*0ce4*/ 	.word	0x00000003
        /*0ce8*/ 	.word	0x00034820
        /*0cec*/ 	.short	0x010a
        /*0cee*/ 	.byte	0x3f
	.zero		1


	//   ....[89]....
        /*0cf0*/ 	.word	0x000236b0
        /*0cf4*/ 	.word	0x00000008
        /*0cf8*/ 	.word	0x00034840
        /*0cfc*/ 	.short	0x010a
        /*0cfe*/ 	.byte	0x3f
	.zero		1


	//   ....[90]....
        /*0d00*/ 	.word	0x00023700
        /*0d04*/ 	.word	0x00000008
        /*0d08*/ 	.word	0x00034860
        /*0d0c*/ 	.short	0x010a
        /*0d0e*/ 	.byte	0x3f
	.zero		1


	//   ....[91]....
        /*0d10*/ 	.word	0x00023750
        /*0d14*/ 	.word	0x00000002
        /*0d18*/ 	.word	0x00034840
        /*0d1c*/ 	.short	0x010a
        /*0d1e*/ 	.byte	0x3f
	.zero		1


	//   ....[92]....
        /*0d20*/ 	.word	0x000237a0
        /*0d24*/ 	.word	0x00000002
        /*0d28*/ 	.word	0x00034860
        /*0d2c*/ 	.short	0x010a
        /*0d2e*/ 	.byte	0x3f
	.zero		1


	//   ....[93]....
        /*0d30*/ 	.word	0x000237f0
        /*0d34*/ 	.word	0x00000002
        /*0d38*/ 	.word	0x00034840
        /*0d3c*/ 	.short	0x010a
        /*0d3e*/ 	.byte	0x3f
	.zero		1


	//   ....[94]....
        /*0d40*/ 	.word	0x00023840
        /*0d44*/ 	.word	0x00000002
        /*0d48*/ 	.word	0x00034860
        /*0d4c*/ 	.short	0x010a
        /*0d4e*/ 	.byte	0x3f
	.zero		1


	//   ....[95]....
        /*0d50*/ 	.word	0x00023890
        /*0d54*/ 	.word	0x00000003
        /*0d58*/ 	.word	0x00034860
        /*0d5c*/ 	.short	0x010a
        /*0d5e*/ 	.byte	0x3f
	.zero		1


	//   ....[96]....
        /*0d60*/ 	.word	0x00024250
        /*0d64*/ 	.word	0x00000000
        /*0d68*/ 	.word	0x00034820
        /*0d6c*/ 	.short	0x010a
        /*0d6e*/ 	.byte	0x3f
	.zero		1


	//   ....[97]....
        /*0d70*/ 	.word	0x000243f0
        /*0d74*/ 	.word	0x00000006
        /*0d78*/ 	.word	0x00000000
        /*0d7c*/ 	.short	0x010a
        /*0d7e*/ 	.byte	0x3f
	.zero		1


	//   ....[98]....
        /*0d80*/ 	.word	0x00024440
        /*0d84*/ 	.word	0x00000007
        /*0d88*/ 	.word	0x00000000
        /*0d8c*/ 	.short	0x010a
        /*0d8e*/ 	.byte	0x3f
	.zero		1


	//   ....[99]....
        /*0d90*/ 	.word	0x00024490
        /*0d94*/ 	.word	0x00000004
        /*0d98*/ 	.word	0x00000000
        /*0d9c*/ 	.short	0x010a
        /*0d9e*/ 	.byte	0x3f
	.zero		1


	//----- nvinfo : EIATTR_NUM_MBARRIERS
	.align		4
.L_597:
        /*0da0*/ 	.byte	0x03, 0x38
        /*0da2*/ 	.short	0x0016


	//----- nvinfo : EIATTR_EXIT_INSTR_OFFSETS
	.align		4
        /*0da4*/ 	.byte	0x04, 0x1c
        /*0da6*/ 	.short	(.L_599 - .L_598)


	//   ....[0]....
.L_598:
        /*0da8*/ 	.word	0x000223e0


	//----- nvinfo : EIATTR_MAX_THREADS
	.align		4
.L_599:
        /*0dac*/ 	.byte	0x04, 0x05
        /*0dae*/ 	.short	(.L_601 - .L_600)
.L_600:
        /*0db0*/ 	.word	0x00000180
        /*0db4*/ 	.word	0x00000001
        /*0db8*/ 	.word	0x00000001


	//----- nvinfo : EIATTR_CRS_STACK_SIZE
	.align		4
.L_601:
        /*0dbc*/ 	.byte	0x04, 0x1e
        /*0dbe*/ 	.short	(.L_603 - .L_602)
.L_602:
        /*0dc0*/ 	.word	0x00000000


	//----- nvinfo : EIATTR_CBANK_PARAM_SIZE
	.align		4
.L_603:
        /*0dc4*/ 	.byte	0x03, 0x19
        /*0dc6*/ 	.short	0x0a70


	//----- nvinfo : EIATTR_PARAM_CBANK
	.align		4
        /*0dc8*/ 	.byte	0x04, 0x0a
        /*0dca*/ 	.short	(.L_605 - .L_604)
	.align		4
.L_604:
        /*0dcc*/ 	.word	index@(.nv.constant0._ZN7cutlass13device_kernelIN5flash11enable_sm90INS1_16FlashAttnFwdSm90INS1_25CollectiveMainloopFwdSm90ILi2EN4cute5tupleIJNS5_1CILi1EEES8_S8_EEENS6_IJNS7_ILi128EEESA_NS7_ILi192EEEEEELi128ENS_6half_tEfNS_4arch4Sm90ELb1ELb0ELb0ELb1ELb0ELb1ELb0ELb1ELb1ELb0ELb0ELb0EEENS1_21CollectiveEpilogueFwdINS6_IJSA_SA_SA_EEES9_SD_SF_Li256ELb1ELb0ELb0ELb0EEENS1_36VarlenDynamicPersistentTileSchedulerILi128ELi128ELi256ELi32ELb0ELb0ELb1ELb1ELb1ELb1EEEEEEEEEvNT_6ParamsE)
        /*0dd0*/ 	.short	0x0210
        /*0dd2*/ 	.short	0x0a70


	//----- nvinfo : EIATTR_SW_WAR
	.align		4
.L_605:
        /*0dd4*/ 	.byte	0x04, 0x36
        /*0dd6*/ 	.short	(.L_607 - .L_606)
.L_606:
        /*0dd8*/ 	.word	0x00000008
.L_607:


//--------------------- .nv.info._ZN7cutlass13device_kernelIN5flash11enable_sm90INS1_16FlashAttnFwdSm90INS1_25CollectiveMainloopFwdSm90ILi2EN4cute5tupleIJNS5_1CILi1EEES8_S8_EEENS6_IJNS7_ILi64EEESA_SA_EEELi512ENS_6half_tEfNS_4arch4Sm90ELb0ELb0ELb0ELb0ELb0ELb0ELb0ELb0ELb0ELb0ELb0ELb0EEENS1_21CollectiveEpilogueFwdINS6_IJSA_NS7_ILi512EEESA_EEES9_SC_SE_Li256ELb0ELb0ELb0ELb0EEENS1_29StaticPersistentTileSchedulerILb0EEEEEEEEEvNT_6ParamsE --------------------------
	.section	.nv.info._ZN7cutlass13device_kernelIN5flash11enable_sm90INS1_16FlashAttnFwdSm90INS1_25CollectiveMainloopFwdSm90ILi2EN4cute5tupleIJNS5_1CILi1EEES8_S8_EEENS6_IJNS7_ILi64EEESA_SA_EEELi512ENS_6half_tEfNS_4arch4Sm90ELb0ELb0ELb0ELb0ELb0ELb0ELb0ELb0ELb0ELb0ELb0ELb0EEENS1_21CollectiveEpilogueFwdINS6_IJSA_NS7_ILi512EEESA_EEES9_SC_SE_Li256ELb0ELb0ELb0ELb0EEENS1_29StaticPersistentTileSchedulerILb0EEEEEEEEEvNT_6ParamsE,"",@"SHT_CUDA_INFO"
	.sectionflags	@""
	.align	4


	//----- nvinfo : EIATTR_CUDA_API_VERSION
	.align		4
        /*0000*/ 	.byte	0x04, 0x37
        /*0002*/ 	.short	(.L_609 - .L_608)
.L_608:
        /*0004*/ 	.word	0x00000082


	//----- nvinfo : EIATTR_KPARAM_INFO
	.align		4
.L_609:
        /*0008*/ 	.byte	0x04, 0x17
        /*000a*/ 	.short	(.L_611 - .L_610)
.L_610:
        /*000c*/ 	.word	0x00000000
        /*0010*/ 	.short	0x0000
        /*0012*/ 	.short	0x0070
        /*0014*/ 	.byte	0x00, 0xf0, 0x01, 0x2e


	//----- nvinfo : EIATTR_SPARSE_MMA_MASK
	.align		4
.L_611:
        /*0018*/ 	.byte	0x03, 0x50
        /*001a*/ 	.short	0x0000


	//----- nvinfo : EIATTR_MAXREG_COUNT
	.align		4
        /*001c*/ 	.byte	0x03, 0x1b
        /*001e*/ 	.short	0x00a8


	//----- nvinfo : EIATTR_NUM_BARRIERS
	.align		4
        /*0020*/ 	.byte	0x02, 0x4c
        /*0022*/ 	.byte	0x10
	.zero		1


	//----- nvinfo : EIATTR_EXTERNS
	.align		4
        /*0024*/ 	.byte	0x04, 0x0f
        /*0026*/ 	.short	(.L_613 - .L_612)


	//   ....[0]....
	.align		4
.L_612:
        /*0028*/ 	.word	index@(__assertfail)


	//----- nvinfo : EIATTR_ANNOTATIONS
	.align		4
.L_613:
        /*002c*/ 	.byte	0x04, 0x55
        /*002e*/ 	.short	(.L_615 - .L_614)


	//   ....[0]....
.L_614:
        /* <DEDUP_REMOVED lines=13> */


	//----- nvinfo : EIATTR_MERCURY_ISA_VERSION
	.align		4
.L_615:
        /*00e8*/ 	.byte	0x03, 0x5f
        /*00ea*/ 	.short	0x0101


	//----- nvinfo : EIATTR_INT_WARP_WIDE_INSTR_OFFSETS
	.align		4
        /*00ec*/ 	.byte	0x04, 0x31
        /*00ee*/ 	.short	(.L_617 - .L_616)


	//   ....[0]....
.L_616:
        /*00f0*/ 	.word	0x00000190


	//   ....[1]....
        /*00f4*/ 	.word	0x000001c0


	//   ....[2]....
        /*00f8*/ 	.word	0x000001d0


	//   ....[3]....
        /*00fc*/ 	.word	0x00007d70


	//   ....[4]....
        /*0100*/ 	.word	0x00007dd0


	//----- nvinfo : EIATTR_COOP_GROUP_MASK_REGIDS
	.align		4
.L_617:
        /*0104*/ 	.byte	0x04, 0x29
        /*0106*/ 	.short	(.L_619 - .L_618)


	//   ....[0]....
.L_618:
        /*0108*/ 	.word	0xffffffff


	//   ....[1]....
        /*010c*/ 	.word	0xffffffff


	//   ....[2]....
        /*0110*/ 	.word	0xffffffff


	//   ....[3]....
        /*0114*/ 	.word	0xffffffff


	//   ....[4]....
        /*0118*/ 	.word	0xffffffff


	//   ....[5]....
        /*011c*/ 	.word	0xffffffff


	//   ....[6]....
        /*0120*/ 	.word	0xffffffff


	//   ....[7]....
        /*0124*/ 	.word	0xffffffff


	//   ....[8]....
        /*0128*/ 	.word	0xffffffff


	//   ....[9]....
        /*012c*/ 	.word	0xffffffff


	//   ....[10]....
        /*0130*/ 	.word	0xffffffff


	//   ....[11]....
        /*0134*/ 	.word	0xffffffff


	//   ....[12]....
        /*0138*/ 	.word	0xffffffff


	//   ....[13]....
        /*013c*/ 	.word	0xffffffff


	//   ....[14]....
        /*0140*/ 	.word	0xffffffff


	//   ....[15]....
        /*0144*/ 	.word	0xffffffff


	//   ....[16]....
        /*0148*/ 	.word	0xffffffff


	//   ....[17]....
        /*014c*/ 	.word	0xffffffff


	//   ....[18]....
        /*0150*/ 	.word	0xffffffff


	//   ....[19]....
        /*0154*/ 	.word	0xffffffff


	//   ....[20]....
        /*0158*/ 	.word	0xffffffff


	//   ....[21]....
        /*015c*/ 	.word	0xffffffff


	//   ....[22]....
        /*0160*/ 	.word	0xffffffff


	//   ....[23]....
        /*0164*/ 	.word	0xffffffff


	//   ....[24]....
        /*0168*/ 	.word	0xffffffff


	//   ....[25]....
        /*016c*/ 	.word	0xffffffff


	//   ....[26]....
        /*0170*/ 	.word	0xffffffff


	//   ....[27]....
        /*0174*/ 	.word	0x0500000f


	//   ....[28]....
        /*0178*/ 	.word	0x0500000f


	//----- nvinfo : EIATTR_COOP_GROUP_INSTR_OFFSETS
	.align		4
.L_619:
        /*017c*/ 	.byte	0x04, 0x28
        /*017e*/ 	.short	(.L_621 - .L_620)


	//   ....[0]....
.L_620:
        /*0180*/ 	.word	0x00000060


	//   ....[1]....
        /*0184*/ 	.word	0x000001a0


	//   ....[2]....
        /*0188*/ 	.word	0x000001f0


	//   ....[3]....
        /*018c*/ 	.word	0x000003a0


	//   ....[4]....
        /*0190*/ 	.word	0x00000500


	//   ....[5]....
        /*0194*/ 	.word	0x00000620


	//   ....[6]....
        /*0198*/ 	.word	0x00000780


	//   ....[7]....
        /*019c*/ 	.word	0x00001040


	//   ....[8]....
        /*01a0*/ 	.word	0x00002950


	//   ....[9]....
        /*01a4*/ 	.word	0x00003330


	//   ....[10]....
        /*01a8*/ 	.word	0x00003390


	//   ....[11]....
        /*01ac*/ 	.word	0x00003560


	//   ....[12]....
        /*01b0*/ 	.word	0x00003630


	//   ....[13]....
        /*01b4*/ 	.word	0x00003f30


	//   ....[14]....
        /*01b8*/ 	.word	0x00004390


	//   ....[15]....
        /*01bc*/ 	.word	0x000043c0


	//   ....[16]....
        /*01c0*/ 	.word	0x000045f0


	//   ....[17]....
        /*01c4*/ 	.word	0x000047c0


	//   ....[18]....
        /*01c8*/ 	.word	0x00005840


	//   ....[19]....
        /*01cc*/ 	.word	0x00005880


	//   ....[20]....
        /*01d0*/ 	.word	0x000058c0


	//   ....[21]....
        /*01d4*/ 	.word	0x00005950


	//   ....[22]....
        /*01d8*/ 	.word	0x00005980


	//   ....[23]....
        /*01dc*/ 	.word	0x00006330


	//   ....[24]....
        /*01e0*/ 	.word	0x00007140


	//   ....[25]....
        /*01e4*/ 	.word	0x000075a0


	//   ....[26]....
        /*01e8*/ 	.word	0x0000a480


	//   ....[27]....
        /*01ec*/ 	.word	0x0000aa00


	//   ....[28]....
        /*01f0*/ 	.word	0x0000aea0


	//----- nvinfo : EIATTR_REG_RECONFIG
	.align		4
.L_621:
        /*01f4*/ 	.byte	0x01, 0x54
	.zero		2


	//----- nvinfo : EIATTR_SYSCALL_OFFSETS
	.align		4
        /*01f8*/ 	.byte	0x04, 0x46
        /*01fa*/ 	.short	(.L_623 - .L_622)


	//   ....[0]....
.L_622:
        /*01fc*/ 	.word	0x00002b10


	//   ....[1]....
        /*0200*/ 	.word	0x000079f0


	//   ....[2]....
        /*0204*/ 	.word	0x00007b30


	//   ....[3]....
        /*0208*/ 	.word	0x00007c30


	//----- nvinfo : EIATTR_MBARRIER_INSTR_OFFSETS
	.align		4
.L_623:
        /*020c*/ 	.byte	0x04, 0x39
        /*020e*/ 	.short	(.L_625 - .L_624)


	//   ....[0]....
.L_624:
        /*0210*/ 	.word	0x00000290
        /*0214*/ 	.word	0x000000ff
        /*0218*/ 	.word	0x00028c00
        /*021c*/ 	.short	0x0100
        /*021e*/ 	.byte	0x06
	.zero		1


	//   ....[1]....
        /*0220*/ 	.word	0x000002a0
        /*0224*/ 	.word	0x000000ff
        /*0228*/ 	.word	0x00028c20
        /*022c*/ 	.short	0x0100
        /*022e*/ 	.byte	0x06
	.zero		1


	//   ....[2]....
        /*0230*/ 	.word	0x00000350
        /*0234*/ 	.word	0x000000ff
        /*0238*/ 	.word	0x00028c30
        /*023c*/ 	.short	0x0100
        /*023e*/ 	.byte	0x06
	.zero		1


	//   ....[3]....
        /*0240*/ 	.word	0x00000360
        /*0244*/ 	.word	0x000000ff
        /*0248*/ 	.word	0x00028c40
        /*024c*/ 	.short	0x0100
        /*024e*/ 	.byte	0x06
	.zero		1


	//   ....[4]....
        /*0250*/ 	.word	0x00000370
        /*0254*/ 	.word	0x000000ff
        /*0258*/ 	.word	0x00028c38
        /*025c*/ 	.short	0x0100
        /*025e*/ 	.byte	0x06
	.zero		1


	//   ....[5]....
        /*0260*/ 	.word	0x00000380
        /*0264*/ 	.word	0x000000ff
        /*0268*/ 	.word	0x00028c48
        /*026c*/ 	.short	0x0100
        /*026e*/ 	.byte	0x06
	.zero		1


	//   ....[6]....
        /*0270*/ 	.word	0x000004b0
        /*0274*/ 	.word	0x000000ff
        /*0278*/ 	.word	0x00028c50
        /*027c*/ 	.short	0x0100
        /*027e*/ 	.byte	0x08
	.zero		1


	//   ....[7]....
        /*0280*/ 	.word	0x000004c0
        /*0284*/ 	.word	0x000000ff
        /*0288*/ 	.word	0x00028c60
        /*028c*/ 	.short	0x0100
        /*028e*/ 	.byte	0x08
	.zero		1


	//   ....[8]....
        /*0290*/ 	.word	0x000004d0
        /*0294*/ 	.word	0x000000ff
        /*0298*/ 	.word	0x00028c58
        /*029c*/ 	.short	0x0100
        /*029e*/ 	.byte	0x08
	.zero		1


	//   ....[9]....
        /*02a0*/ 	.word	0x000004e0
        /*02a4*/ 	.word	0x000000ff
        /*02a8*/ 	.word	0x00028c68
        /*02ac*/ 	.short	0x0100
        /*02ae*/ 	.byte	0x08
	.zero		1


	//   ....[10]....
        /*02b0*/ 	.word	0x000005d0
        /*02b4*/ 	.word	0x000000ff
        /*02b8*/ 	.word	0x00028c70
        /*02bc*/ 	.short	0x0100
        /*02be*/ 	.byte	0x06
	.zero		1


	//   ....[11]....
        /*02c0*/ 	.word	0x000005e0
        /*02c4*/ 	.word	0x000000ff
        /*02c8*/ 	.word	0x00028c80
        /*02cc*/ 	.short	0x0100
        /*02ce*/ 	.byte	0x06
	.zero		1


	//   ....[12]....
        /*02d0*/ 	.word	0x000005f0
        /*02d4*/ 	.word	0x000000ff
        /*02d8*/ 	.word	0x00028c78
        /*02dc*/ 	.short	0x0100
        /*02de*/ 	.byte	0x06
	.zero		1


	//   ....[13]....
        /*02e0*/ 	.word	0x00000600
        /*02e4*/ 	.word	0x000000ff
        /*02e8*/ 	.word	0x00028c88
        /*02ec*/ 	.short	0x0100
        /*02ee*/ 	.byte	0x06
	.zero		1


	//   ....[14]....
        /*02f0*/ 	.word	0x00000730
        /*02f4*/ 	.word	0x000000ff
        /*02f8*/ 	.word	0x00028c90
        /*02fc*/ 	.short	0x0100
        /*02fe*/ 	.byte	0x08
	.zero		1


	//   ....[15]....
        /*0300*/ 	.word	0x00000740
        /*0304*/ 	.word	0x000000ff
        /*0308*/ 	.word	0x00028ca0
        /*030c*/ 	.short	0x0100
        /*030e*/ 	.byte	0x08
	.zero		1


	//   ....[16]....
        /*0310*/ 	.word	0x00000750
        /*0314*/ 	.word	0x000000ff
        /*0318*/ 	.word	0x00028c98
        /*031c*/ 	.short	0x0100
        /*031e*/ 	.byte	0x08
	.zero		1


	//   ....[17]....
        /*0320*/ 	.word	0x00000760
        /*0324*/ 	.word	0x000000ff
        /*0328*/ 	.word	0x00028ca8
        /*032c*/ 	.short	0x0100
        /*032e*/ 	.byte	0x08
	.zero		1


	//   ....[18]....
        /*0330*/ 	.word	0x00000890
        /*0334*/ 	.word	0x000000ff
        /*0338*/ 	.word	0x00028cb0
        /*033c*/ 	.short	0x0100
        /*033e*/ 	.byte	0x08
	.zero		1


	//   ....[19]....
        /*0340*/ 	.word	0x000008a0
        /*0344*/ 	.word	0x000000ff
        /*0348*/ 	.word	0x00028cc0
        /*034c*/ 	.short	0x0100
        /*034e*/ 	.byte	0x08
	.zero		1


	//   ....[20]....
        /*0350*/ 	.word	0x000008b0
        /*0354*/ 	.word	0x000000ff
        /*0358*/ 	.word	0x00028cb8
        /*035c*/ 	.short	0x0100
        /*035e*/ 	.byte	0x08
	.zero		1


	//   ....[21]....
        /*0360*/ 	.word	0x000008c0
        /*0364*/ 	.word	0x000000ff
        /*0368*/ 	.word	0x00028cc8
        /*036c*/ 	.short	0x0100
        /*036e*/ 	.byte	0x08
	.zero		1


	//   ....[22]....
        /*0370*/ 	.word	0x00001150
        /*0374*/ 	.word	0x000000ff
        /*0378*/ 	.word	0x00028c50
        /*037c*/ 	.short	0x010a
        /*037e*/ 	.byte	0x10
	.zero		1


	//   ....[23]....
        /*0380*/ 	.word	0x00001430
        /*0384*/ 	.word	0x00000000
        /*0388*/ 	.word	0x00000000
        /*038c*/ 	.short	0x0101
        /*038e*/ 	.byte	0x3f
	.zero		1


	//   ....[24]....
        /*0390*/ 	.word	0x00001dc0
        /*0394*/ 	.word	0x000000ff
        /*0398*/ 	.word	0x00028c50
        /*039c*/ 	.short	0x010a
        /*039e*/ 	.byte	0x06
	.zero		1


	//   ....[25]....
        /*03a0*/ 	.word	0x00001e00
        /*03a4*/ 	.word	0x000000ff
        /*03a8*/ 	.word	0x00028c50
        /*03ac*/ 	.short	0x010a
        /*03ae*/ 	.byte	0x06
	.zero		1


	//   ....[26]....
        /*03b0*/ 	.word	0x00002050
        /*03b4*/ 	.word	0x00000003
        /*03b8*/ 	.word	0x00000000
        /*03bc*/ 	.short	0x0101
        /*03be*/ 	.byte	0x3f
	.zero		1


	//   ....[27]....
        /*03c0*/ 	.word	0x00002b90
        /*03c4*/ 	.word	0x000000ff
        /*03c8*/ 	.word	0x00028c00
        /*03cc*/ 	.short	0x010a
        /*03ce*/ 	.byte	0x2e
	.zero		1


	//   ....[28]....
        /*03d0*/ 	.word	0x00002c10
        /*03d4*/ 	.word	0x00000007
        /*03d8*/ 	.word	0x00028c30
        /*03dc*/ 	.short	0x010a
        /*03de*/ 	.byte	0x3f
	.zero		1


	//   ....[29]....
        /*03e0*/ 	.word	0x00002c50
        /*03e4*/ 	.word	0x00000007
        /*03e8*/ 	.word	0x00028c30
        /*03ec*/ 	.short	0x010a
        /*03ee*/ 	.byte	0x3f
	.zero		1


	//   ....[30]....
        /*03f0*/ 	.word	0x00003820
        /*03f4*/ 	.word	0x00000005
        /*03f8*/ 	.word	0x00000000
        /*03fc*/ 	.short	0x0101
        /*03fe*/ 	.byte	0x3f
	.zero		1


	//   ....[31]....
        /*0400*/ 	.word	0x00003ca0
        /*0404*/ 	.word	0x00000007
        /*0408*/ 	.word	0x00028c50
        /*040c*/ 	.short	0x010a
        /*040e*/ 	.byte	0x3f
	.zero		1


	//   ....[32]....
        /*0410*/ 	.word	0x00003cf0
        /*0414*/ 	.word	0x00000007
        /*0418*/ 	.word	0x00028c50
        /*041c*/ 	.short	0x010a
        /*041e*/ 	.byte	0x3f
	.zero		1


	//   ....[33]....
        /*0420*/ 	.word	0x00003f50
        /*0424*/ 	.word	0x00000007
        /*0428*/ 	.word	0x00000000
        /*042c*/ 	.short	0x0101
        /*042e*/ 	.byte	0x3f
	.zero		1


	//   ....[34]....
        /*0430*/ 	.word	0x00004090
        /*0434*/ 	.word	0x000000ff
        /*0438*/ 	.word	0x00028c30
        /*043c*/ 	.short	0x010a
        /*043e*/ 	.byte	0x16
	.zero		1


	//   ....[35]....
        /*0440*/ 	.word	0x000040d0
        /*0444*/ 	.word	0x000000ff
        /*0448*/ 	.word	0x00028c30
        /*044c*/ 	.short	0x010a
        /*044e*/ 	.byte	0x16
	.zero		1


	//   ....[36]....
        /*0450*/ 	.word	0x00004b50
        /*0454*/ 	.word	0x0000009a
        /*0458*/ 	.word	0x00000000
        /*045c*/ 	.short	0x0101
        /*045e*/ 	.byte	0x3f
	.zero		1


	//   ....[37]....
        /*0460*/ 	.word	0x000055b0
        /*0464*/ 	.word	0x000000ff
        /*0468*/ 	.word	0x00028c50
        /*046c*/ 	.short	0x010a
        /*046e*/ 	.byte	0x16
	.zero		1


	//   ....[38]....
        /*0470*/ 	.word	0x000055f0
        /*0474*/ 	.word	0x000000ff
        /*0478*/ 	.word	0x00028c50
        /*047c*/ 	.short	0x010a
        /*047e*/ 	.byte	0x16
	.zero		1


	//   ....[39]....
        /*0480*/ 	.word	0x00005860
        /*0484*/ 	.word	0x000000aa
        /*0488*/ 	.word	0x00000000
        /*048c*/ 	.short	0x0101
        /*048e*/ 	.byte	0x3f
	.zero		1


	//   ....[40]....
        /*0490*/ 	.word	0x00007510
        /*0494*/ 	.word	0x000000ff
        /*0498*/ 	.word	0x00000000
        /*049c*/ 	.short	0x0101
        /*049e*/ 	.byte	0x06
	.zero		1


	//   ....[41]....
        /*04a0*/ 	.word	0x00008130
        /*04a4*/ 	.word	0x00000005
        /*04a8*/ 	.word	0x00028c40
        /*04ac*/ 	.short	0x010a
        /*04ae*/ 	.byte	0x3f
	.zero		1


	//   ....[42]....
        /*04b0*/ 	.word	0x000084c0
        /*04b4*/ 	.word	0x0000000a
        /*04b8*/ 	.word	0x00028c20
        /*04bc*/ 	.short	0x010a
        /*04be*/ 	.byte	0x3f
	.zero		1


	//   ....[43]....
        /*04c0*/ 	.word	0x00008580
        /*04c4*/ 	.word	0x00000008
        /*04c8*/ 	.word	0x00028c60
        /*04cc*/ 	.short	0x010a
        /*04ce*/ 	.byte	0x3f
	.zero		1


	//   ....[44]....
        /*04d0*/ 	.word	0x00008c70
        /*04d4*/ 	.word	0x00000002
        /*04d8*/ 	.word	0x00028c40
        /*04dc*/ 	.short	0x010a
        /*04de*/ 	.byte	0x3f
	.zero		1


	//   ....[45]....
        /*04e0*/ 	.word	0x00008e40
        /*04e4*/ 	.word	0x00000002
        /*04e8*/ 	.word	0x00028c60
        /*04ec*/ 	.short	0x010a
        /*04ee*/ 	.byte	0x3f
	.zero		1


	//   ....[46]....
        /*04f0*/ 	.word	0x000094c0
        /*04f4*/ 	.word	0x00000003
        /*04f8*/ 	.word	0x00028c40
        /*04fc*/ 	.short	0x010a
        /*04fe*/ 	.byte	0x3f
	.zero		1


	//   ....[47]....
        /*0500*/ 	.word	0x00009690
        /*0504*/ 	.word	0x00000003
        /*0508*/ 	.word	0x00028c60
        /*050c*/ 	.short	0x010a
        /*050e*/ 	.byte	0x3f
	.zero		1


	//   ....[48]....
        /*0510*/ 	.word	0x00009cb0
        /*0514*/ 	.word	0x00000003
        /*0518*/ 	.word	0x00028c40
        /*051c*/ 	.short	0x010a
        /*051e*/ 	.byte	0x3f
	.zero		1


	//   ....[49]....
        /*0520*/ 	.word	0x00009e80
        /*0524*/ 	.word	0x00000003
        /*0528*/ 	.word	0x00028c60
        /*052c*/ 	.short	0x010a
        /*052e*/ 	.byte	0x3f
	.zero		1


	//   ....[50]....
        /*0530*/ 	.word	0x0000a400
        /*0534*/ 	.word	0x00000000
        /*0538*/ 	.word	0x00028c20
        /*053c*/ 	.short	0x010a
        /*053e*/ 	.byte	0x3f
	.zero		1


	//   ....[51]....
        /*0540*/ 	.word	0x0000a5a0
        /*0544*/ 	.word	0x00000006
        /*0548*/ 	.word	0x00000000
        /*054c*/ 	.short	0x010a
        /*054e*/ 	.byte	0x3f
	.zero		1


	//   ....[52]....
        /*0550*/ 	.word	0x0000a610
        /*0554*/ 	.word	0x00000003
        /*0558*/ 	.word	0x00000000
        /*055c*/ 	.short	0x010a
        /*055e*/ 	.byte	0x3f
	.zero		1


	//   ....[53]....
        /*0560*/ 	.word	0x0000a670
        /*0564*/ 	.word	0x00000010
        /*0568*/ 	.word	0x00000000
        /*056c*/ 	.short	0x010a
        /*056e*/ 	.byte	0x3f
	.zero		1


	//   ....[54]....
        /*0570*/ 	.word	0x0000a6a0
        /*0574*/ 	.word	0x00000003
        /*0578*/ 	.word	0x00000000
        /*057c*/ 	.short	0x010a
        /*057e*/ 	.byte	0x3f
	.zero		1


	//   ....[55]....
        /*0580*/ 	.word	0x0000a710
        /*0584*/ 	.word	0x00000003
        /*0588*/ 	.word	0x00028c50
        /*058c*/ 	.short	0x010a
        /*058e*/ 	.byte	0x3f
	.zero		1


	//   ....[56]....
        /*0590*/ 	.word	0x0000a770
        /*0594*/ 	.word	0x00000004
        /*0598*/ 	.word	0x00028c50
        /*059c*/ 	.short	0x010a
        /*059e*/ 	.byte	0x3f
	.zero		1


	//   ....[57]....
        /*05a0*/ 	.word	0x0000a7d0
        /*05a4*/ 	.word	0x00000003
        /*05a8*/ 	.word	0x00028c00
        /*05ac*/ 	.short	0x010a
        /*05ae*/ 	.byte	0x3f
	.zero		1


	//   ....[58]....
        /*05b0*/ 	.word	0x0000a820
        /*05b4*/ 	.word	0x00000007
        /*05b8*/ 	.word	0x00028c30
        /*05bc*/ 	.short	0x010a
        /*05be*/ 	.byte	0x3f
	.zero		1


	//   ....[59]....
        /*05c0*/ 	.word	0x0000a870
        /*05c4*/ 	.word	0x00000007
        /*05c8*/ 	.word	0x00028c50
        /*05cc*/ 	.short	0x010a
        /*05ce*/ 	.byte	0x3f
	.zero		1


	//   ....[60]....
        /*05d0*/ 	.word	0x0000a8d0
        /*05d4*/ 	.word	0x00000000
        /*05d8*/ 	.word	0x00028c30
        /*05dc*/ 	.short	0x010a
        /*05de*/ 	.byte	0x3f
	.zero		1


	//   ....[61]....
        /*05e0*/ 	.word	0x0000a920
        /*05e4*/ 	.word	0x000000aa
        /*05e8*/ 	.word	0x00028c50
        /*05ec*/ 	.short	0x010a
        /*05ee*/ 	.byte	0x3f
	.zero		1


	//   ....[62]....
        /*05f0*/ 	.word	0x0000aac0
        /*05f4*/ 	.word	0x00000005
        /*05f8*/ 	.word	0x00028c40
        /*05fc*/ 	.short	0x010a
        /*05fe*/ 	.byte	0x3f
	.zero		1


	//   ....[63]....
        /*0600*/ 	.word	0x0000ab40
        /*0604*/ 	.word	0x00000008
        /*0608*/ 	.word	0x00028c20
        /*060c*/ 	.short	0x010a
        /*060e*/ 	.byte	0x3f
	.zero		1


	//   ....[64]....
        /*0610*/ 	.word	0x0000ab90
        /*0614*/ 	.word	0x00000008
        /*0618*/ 	.word	0x00028c60
        /*061c*/ 	.short	0x010a
        /*061e*/ 	.byte	0x3f
	.zero		1


	//   ....[65]....
        /*0620*/ 	.word	0x0000abe0
        /*0624*/ 	.word	0x00000002
        /*0628*/ 	.word	0x00028c40
        /*062c*/ 	.short	0x010a
        /*062e*/ 	.byte	0x3f
	.zero		1


	//   ....[66]....
        /*0630*/ 	.word	0x0000ac30
        /*0634*/ 	.word	0x00000002
        /*0638*/ 	.word	0x00028c60
        /*063c*/ 	.short	0x010a
        /*063e*/ 	.byte	0x3f
	.zero		1


	//   ....[67]....
        /*0640*/ 	.word	0x0000ac80
        /*0644*/ 	.word	0x00000003
        /*0648*/ 	.word	0x00028c40
        /*064c*/ 	.short	0x010a
        /*064e*/ 	.byte	0x3f
	.zero		1


	//   ....[68]....
        /*0650*/ 	.word	0x0000acd0
        /*0654*/ 	.word	0x00000003
        /*0658*/ 	.word	0x00028c60
        /*065c*/ 	.short	0x010a
        /*065e*/ 	.byte	0x3f
	.zero		1


	//   ....[69]....
        /*0660*/ 	.word	0x0000ad20
        /*0664*/ 	.word	0x00000003
        /*0668*/ 	.word	0x00028c40
        /*066c*/ 	.short	0x010a
        /*066e*/ 	.byte	0x3f
	.zero		1


	//   ....[70]....
        /*0670*/ 	.word	0x0000ad70
        /*0674*/ 	.word	0x00000003
        /*0678*/ 	.word	0x00028c60
        /*067c*/ 	.short	0x010a
        /*067e*/ 	.byte	0x3f
	.zero		1


	//   ....[71]....
        /*0680*/ 	.word	0x0000adc0
        /*0684*/ 	.word	0x00000000
        /*0688*/ 	.word	0x00028c20
        /*068c*/ 	.short	0x010a
        /*068e*/ 	.byte	0x3f
	.zero		1


	//   ....[72]....
        /*0690*/ 	.word	0x0000af60
        /*0694*/ 	.word	0x00000006
        /*0698*/ 	.word	0x00000000
        /*069c*/ 	.short	0x010a
        /*069e*/ 	.byte	0x3f
	.zero		1


	//   ....[73]....
        /*06a0*/ 	.word	0x0000afb0
        /*06a4*/ 	.word	0x00000003
        /*06a8*/ 	.word	0x00000000
        /*06ac*/ 	.short	0x010a
        /*06ae*/ 	.byte	0x3f
	.zero		1


	//   ....[74]....
        /*06b0*/ 	.word	0x0000b000
        /*06b4*/ 	.word	0x00000010
        /*06b8*/ 	.word	0x00000000
        /*06bc*/ 	.short	0x010a
        /*06be*/ 	.byte	0x3f
	.zero		1


	//----- nvinfo : EIATTR_NUM_MBARRIERS
	.align		4
.L_625:
        /*06c0*/ 	.byte	0x03, 0x38
        /*06c2*/ 	.short	0x0016


	//----- nvinfo : EIATTR_EXIT_INSTR_OFFSETS
	.align		4
        /*06c4*/ 	.byte	0x04, 0x1c
        /*06c6*/ 	.short	(.L_627 - .L_626)


	//   ....[0]....
.L_626:
        /*06c8*/ 	.word	0x00000a10


	//   ....[1]....
        /*06cc*/ 	.word	0x00007560


	//   ....[2]....
        /*06d0*/ 	.word	0x000075c0


	//   ....[3]....
        /*06d4*/ 	.word	0x0000a6f0


	//----- nvinfo : EIATTR_MAX_THREADS
	.align		4
.L_627:
        /*06d8*/ 	.byte	0x04, 0x05
        /*06da*/ 	.short	(.L_629 - .L_628)
.L_628:
        /*06dc*/ 	.word	0x00000180
        /*06e0*/ 	.word	0x00000001
        /*06e4*/ 	.word	0x00000001


	//----- nvinfo : EIATTR_CRS_STACK_SIZE
	.align		4
.L_629:
        /*06e8*/ 	.byte	0x04, 0x1e
        /*06ea*/ 	.short	(.L_631 - .L_630)
.L_630:
        /*06ec*/ 	.word	0x00000000


	//----- nvinfo : EIATTR_CBANK_PARAM_SIZE
	.align		4
.L_631:
        /*06f0*/ 	.byte	0x03, 0x19
        /*06f2*/ 	.short	0x0bf0


	//----- nvinfo : EIATTR_PARAM_CBANK
	.align		4
        /*06f4*/ 	.byte	0x04, 0x0a
        /*06f6*/ 	.short	(.L_633 - .L_632)
	.align		4
.L_632:
        /*06f8*/ 	.word	index@(.nv.constant0._ZN7cutlass13device_kernelIN5flash11enable_sm90INS1_16FlashAttnFwdSm90INS1_25CollectiveMainloopFwdSm90ILi2EN4cute5tupleIJNS5_1CILi1EEES8_S8_EEENS6_IJNS7_ILi64EEESA_SA_EEELi512ENS_6half_tEfNS_4arch4Sm90ELb0ELb0ELb0ELb0ELb0ELb0ELb0ELb0ELb0ELb0ELb0ELb0EEENS1_21CollectiveEpilogueFwdINS6_IJSA_NS7_ILi512EEESA_EEES9_SC_SE_Li256ELb0ELb0ELb0ELb0EEENS1_29StaticPersistentTileSchedulerILb0EEEEEEEEEvNT_6ParamsE)
        /*06fc*/ 	.short	0x0210
        /*06fe*/ 	.short	0x0bf0


	//----- nvinfo : EIATTR_SW_WAR
	.align		4
.L_633:
        /*0700*/ 	.byte	0x04, 0x36
        /*0702*/ 	.short	(.L_635 - .L_634)
.L_634:
        /*0704*/ 	.word	0x00000008
.L_635:


//--------------------- .nv.info._ZN7cutlass13device_kernelIN5flash11enable_sm90INS1_16FlashAttnFwdSm90INS1_25CollectiveMainloopFwdSm90ILi2EN4cute5tupleIJNS5_1CILi1EEES8_S8_EEENS6_IJNS7_ILi64EEESA_SA_EEELi512ENS_6half_tEfNS_4arch4Sm90ELb0ELb0ELb0ELb0ELb0ELb0ELb1ELb0ELb0ELb0ELb0ELb0EEENS1_21CollectiveEpilogueFwdINS6_IJSA_NS7_ILi512EEESA_EEES9_SC_SE_Li256ELb0ELb0ELb0ELb0EEENS1_29StaticPersistentTileSchedulerILb0EEEEEEEEEvNT_6ParamsE --------------------------
	.section	.nv.info._ZN7cutlass13device_kernelIN5flash11enable_sm90INS1_16FlashAttnFwdSm90INS1_25CollectiveMainloopFwdSm90ILi2EN4cute5tupleIJNS5_1CILi1EEES8_S8_EEENS6_IJNS7_ILi64EEESA_SA_EEELi512ENS_6half_tEfNS_4arch4Sm90ELb0ELb0ELb0ELb0ELb0ELb0ELb1ELb0ELb0ELb0ELb0ELb0EEENS1_21CollectiveEpilogueFwdINS6_IJSA_NS7_ILi512EEESA_EEES9_SC_SE_Li256ELb0ELb0ELb0ELb0EEENS1_29StaticPersistentTileSchedulerILb0EEEEEEEEEvNT_6ParamsE,"",@"SHT_CUDA_INFO"
	.sectionflags	@""
	.align	4


	//----- nvinfo : EIATTR_CUDA_API_VERSION
	.align		4
        /*0000*/ 	.byte	0x04, 0x37
        /*0002*/ 	.short	(.L_637 - .L_636)
.L_636:
        /*0004*/ 	.word	0x00000082


	//----- nvinfo : EIATTR_KPARAM_INFO
	.align		4
.L_637:
        /*0008*/ 	.byte	0x04, 0x17
        /*000a*/ 	.short	(.L_639 - .L_638)
.L_638:
        /*000c*/ 	.word	0x00000000
        /*0010*/ 	.short	0x0000
        /*0012*/ 	.short	0x0070
        /*0014*/ 	.byte	0x00, 0xf0, 0x01, 0x32


	//----- nvinfo : EIATTR_SPARSE_MMA_MASK
	.align		4
.L_639:
        /*0018*/ 	.byte	0x03, 0x50
        /*001a*/ 	.short	0x0000


	//----- nvinfo : EIATTR_MAXREG_COUNT
	.align		4
        /*001c*/ 	.byte	0x03, 0x1b
        /*001e*/ 	.short	0x00a8


	//----- nvinfo : EIATTR_NUM_BARRIERS
	.align		4
        /*0020*/ 	.byte	0x02, 0x4c
        /*0022*/ 	.byte	0x10
	.zero		1


	//----- nvinfo : EIATTR_EXTERNS
	.align		4
        /*0024*/ 	.byte	0x04, 0x0f
        /*0026*/ 	.short	(.L_641 - .L_640)


	//   ....[0]....
	.align		4
.L_640:
        /*0028*/ 	.word	index@(__assertfail)


	//----- nvinfo : EIATTR_ANNOTATIONS
	.align		4
.L_641:
        /*002c*/ 	.byte	0x04, 0x55
        /*002e*/ 	.short	(.L_643 - .L_642)


	//   ....[0]....
.L_642:
        /* <DEDUP_REMOVED lines=14> */


	//----- nvinfo : EIATTR_MERCURY_ISA_VERSION
	.align		4
.L_643:
        /*00f8*/ 	.byte	0x03, 0x5f
        /*00fa*/ 	.short	0x0101


	//----- nvinfo : EIATTR_INT_WARP_WIDE_INSTR_OFFSETS
	.align		4
        /*00fc*/ 	.byte	0x04, 0x31
        /*00fe*/ 	.short	(.L_645 - .L_644)


	//   ....[0]....
.L_644:
        /*0100*/ 	.word	0x000001b0


	//   ....[1]....
        /*0104*/ 	.word	0x000001e0


	//   ....[2]....
        /*0108*/ 	.word	0x00000250


	//   ....[3]....
        /*010c*/ 	.word	0x00000290


	//   ....[4]....
        /*0110*/ 	.word	0x0000a650


	//   ....[5]....
        /*0114*/ 	.word	0x0000a6b0


	//----- nvinfo : EIATTR_COOP_GROUP_MASK_REGIDS
	.align		4
.L_645:
        /*0118*/ 	.byte	0x04, 0x29
        /*011a*/ 	.short	(.L_647 - .L_646)


	//   ....[0]....
.L_646:
        /*011c*/ 	.word	0xffffffff


	//   ....[1]....
        /*0120*/ 	.word	0xffffffff


	//   ....[2]....
        /*0124*/ 	.word	0xffffffff


	//   ....[3]....
        /*0128*/ 	.word	0xffffffff


	//   ....[4]....
        /*012c*/ 	.word	0xffffffff


	//   ....[5]....
        /*0130*/ 	.word	0xffffffff


	//   ....[6]....
        /*0134*/ 	.word	0xffffffff


	//   ....[7]....
        /*0138*/ 	.word	0xffffffff


	//   ....[8]....
        /*013c*/ 	.word	0xffffffff


	//   ....[9]....
        /*0140*/ 	.word	0xffffffff


	//   ....[10]....
        /*0144*/ 	.word	0xffffffff


	//   ....[11]....
        /*0148*/ 	.word	0xffffffff


	//   ....[12]....
        /*014c*/ 	.word	0xffffffff


	//   ....[13]....
        /*0150*/ 	.word	0xffffffff


	//   ....[14]....
        /*0154*/ 	.word	0xffffffff


	//   ....[15]....
        /*0158*/ 	.word	0xffffffff


	//   ....[16]....
        /*015c*/ 	.word	0xffffffff


	//   ....[17]....
        /*0160*/ 	.word	0xffffffff


	//   ....[18]....
        /*0164*/ 	.word	0xffffffff


	//   ....[19]....
        /*0168*/ 	.word	0xffffffff


	//   ....[20]....
        /*016c*/ 	.word	0xffffffff


	//   ....[21]....
        /*0170*/ 	.word	0xffffffff


	//   ....[22]....
        /*0174*/ 	.word	0xffffffff


	//   ....[23]....
        /*0178*/ 	.word	0xffffffff


	//   ....[24]....
        /*017c*/ 	.word	0xffffffff


	//   ....[25]....
        /*0180*/ 	.word	0xffffffff


	//   ....[26]....
        /*0184*/ 	.word	0xffffffff


	//   ....[27]....
        /*0188*/ 	.word	0xffffffff


	//   ....[28]....
        /*018c*/ 	.word	0xffffffff


	//   ....[29]....
        /*0190*/ 	.word	0x0500000f


	//   ....[30]....
        /*0194*/ 	.word	0x0500000f


	//----- nvinfo : EIATTR_COOP_GROUP_INSTR_OFFSETS
	.align		4
.L_647:
        /*0198*/ 	.byte	0x04, 0x28
        /*019a*/ 	.short	(.L_649 - .L_648)


	//   ....[0]....
.L_648:
        /*019c*/ 	.word	0x00000060


	//   ....[1]....
        /*01a0*/ 	.word	0x000001c0


	//   ....[2]....
        /*01a4*/ 	.word	0x00000270


	//   ....[3]....
        /*01a8*/ 	.word	0x000003d0


	//   ....[4]....
        /*01ac*/ 	.word	0x00000530


	//   ....[5]....
        /*01b0*/ 	.word	0x00000650


	//   ....[6]....
        /*01b4*/ 	.word	0x000007b0


	//   ....[7]....
        /*01b8*/ 	.word	0x00001010


	//   ....[8]....
        /*01bc*/ 	.word	0x00002790


	//   ....[9]....
        /*01c0*/ 	.word	0x00003760


	//   ....[10]....
        /*01c4*/ 	.word	0x000046f0


	//   ....[11]....
        /*01c8*/ 	.word	0x00004770


	//   ....[12]....
        /*01cc*/ 	.word	0x00004940


	//   ....[13]....
        /*01d0*/ 	.word	0x00004a50


	//   ....[14]....
        /*01d4*/ 	.word	0x000052c0


	//   ....[15]....
        /*01d8*/ 	.word	0x00006020


	//   ....[16]....
        /*01dc*/ 	.word	0x00006ce0


	//   ....[17]....
        /*01e0*/ 	.word	0x00006d10


	//   ....[18]....
        /*01e4*/ 	.word	0x00006f50


	//   ....[19]....
        /*01e8*/ 	.word	0x00007120


	//   ....[20]....
        /*01ec*/ 	.word	0x00008110


	//   ....[21]....
        /*01f0*/ 	.word	0x00008150


	//   ....[22]....
        /*01f4*/ 	.word	0x00008190


	//   ....[23]....
        /*01f8*/ 	.word	0x00008220


	//   ....[24]....
        /*01fc*/ 	.word	0x00008230


	//   ....[25]....
        /*0200*/ 	.word	0x00008bf0


	//   ....[26]....
        /*0204*/ 	.word	0x00009a00


	//   ....[27]....
        /*0208*/ 	.word	0x00009e60


	//   ....[28]....
        /*020c*/ 	.word	0x0000d150


	//   ....[29]....
        /*0210*/ 	.word	0x0000d5f0


	//   ....[30]....
        /*0214*/ 	.word	0x0000da90


	//----- nvinfo : EIATTR_REG_RECONFIG
	.align		4
.L_649:
        /*0218*/ 	.byte	0x01, 0x54
	.zero		2


	//----- nvinfo : EIATTR_SYSCALL_OFFSETS
	.align		4
        /*021c*/ 	.byte	0x04, 0x46
        /*021e*/ 	.short	(.L_651 - .L_650)


	//   ....[0]....
.L_650:
        /*0220*/ 	.word	0x00002980


	//   ....[1]....
        /*0224*/ 	.word	0x0000a2d0


	//   ....[2]....
        /*0228*/ 	.word	0x0000a410


	//   ....[3]....
        /*022c*/ 	.word	0x0000a510


	//----- nvinfo : EIATTR_MBARRIER_INSTR_OFFSETS
	.align		4
.L_651:
        /*0230*/ 	.byte	0x04, 0x39
        /*0232*/ 	.short	(.L_653 - .L_652)


	//   ....[0]....
.L_652:
        /*0234*/ 	.word	0x000002b0
        /*0238*/ 	.word	0x000000ff
        /*023c*/ 	.word	0x00038800
        /*0240*/ 	.short	0x0100
        /*0242*/ 	.byte	0x06
	.zero		1


	//   ....[1]....
        /*0244*/ 	.word	0x000002c0
        /*0248*/ 	.word	0x000000ff
        /*024c*/ 	.word	0x00038810
        /*0250*/ 	.short	0x0100
        /*0252*/ 	.byte	0x06
	.zero		1


	//   ....[2]....
        /*0254*/ 	.word	0x000002d0
        /*0258*/ 	.word	0x000000ff
        /*025c*/ 	.word	0x00038820
        /*0260*/ 	.short	0x0100
        /*0262*/ 	.byte	0x06
	.zero		1


	//   ....[3]....
        /*0264*/ 	.word	0x00000380
        /*0268*/ 	.word	0x000000ff
        /*026c*/ 	.word	0x00038830
        /*0270*/ 	.short	0x0100
        /*0272*/ 	.byte	0x06
	.zero		1


	//   ....[4]....
        /*0274*/ 	.word	0x00000390
        /*0278*/ 	.word	0x000000ff
        /*027c*/ 	.word	0x00038840
        /*0280*/ 	.short	0x0100
        /*0282*/ 	.byte	0x06
	.zero		1


	//   ....[5]....
        /*0284*/ 	.word	0x000003a0
        /*0288*/ 	.word	0x000000ff
        /*028c*/ 	.word	0x00038838
        /*0290*/ 	.short	0x0100
        /*0292*/ 	.byte	0x06
	.zero		1


	//   ....[6]....
        /*0294*/ 	.word	0x000003b0
        /*0298*/ 	.word	0x000000ff
        /*029c*/ 	.word	0x00038848
        /*02a0*/ 	.short	0x0100
        /*02a2*/ 	.byte	0x06
	.zero		1


	//   ....[7]....
        /*02a4*/ 	.word	0x000004e0
        /*02a8*/ 	.word	0x000000ff
        /*02ac*/ 	.word	0x00038850
        /*02b0*/ 	.short	0x0100
        /*02b2*/ 	.byte	0x08
	.zero		1


	//   ....[8]....
        /*02b4*/ 	.word	0x000004f0
        /*02b8*/ 	.word	0x000000ff
        /*02bc*/ 	.word	0x00038860
        /*02c0*/ 	.short	0x0100
        /*02c2*/ 	.byte	0x08
	.zero		1


	//   ....[9]....
        /*02c4*/ 	.word	0x00000500
        /*02c8*/ 	.word	0x000000ff
        /*02cc*/ 	.word	0x00038858
        /*02d0*/ 	.short	0x0100
        /*02d2*/ 	.byte	0x08
	.zero		1


	//   ....[10]....
        /*02d4*/ 	.word	0x00000510
        /*02d8*/ 	.word	0x000000ff
        /*02dc*/ 	.word	0x00038868
        /*02e0*/ 	.short	0x0100
        /*02e2*/ 	.byte	0x08
	.zero		1


	//   ....[11]....
        /*02e4*/ 	.word	0x00000600
        /*02e8*/ 	.word	0x000000ff
        /*02ec*/ 	.word	0x00038870
        /*02f0*/ 	.short	0x0100
        /*02f2*/ 	.byte	0x06
	.zero		1


	//   ....[12]....
        /*02f4*/ 	.word	0x00000610
        /*02f8*/ 	.word	0x000000ff
        /*02fc*/ 	.word	0x00038880
        /*0300*/ 	.short	0x0100
        /*0302*/ 	.byte	0x06
	.zero		1


	//   ....[13]....
        /*0304*/ 	.word	0x00000620
        /*0308*/ 	.word	0x000000ff
        /*030c*/ 	.word	0x00038878
        /*0310*/ 	.short	0x0100
        /*0312*/ 	.byte	0x06
	.zero		1


	//   ....[14]....
        /*0314*/ 	.word	0x00000630
        /*0318*/ 	.word	0x000000ff
        /*031c*/ 	.word	0x00038888
        /*0320*/ 	.short	0x0100
        /*0322*/ 	.byte	0x06
	.zero		1


	//   ....[15]....
        /*0324*/ 	.word	0x00000760
        /*0328*/ 	.word	0x000000ff
        /*032c*/ 	.word	0x00038890
        /*0330*/ 	.short	0x0100
        /*0332*/ 	.byte	0x08
	.zero		1


	//   ....[16]....
        /*0334*/ 	.word	0x00000770
        /*0338*/ 	.word	0x000000ff
        /*033c*/ 	.word	0x000388a0
        /*0340*/ 	.short	0x0100
        /*0342*/ 	.byte	0x08
	.zero		1


	//   ....[17]....
        /*0344*/ 	.word	0x00000780
        /*0348*/ 	.word	0x000000ff
        /*034c*/ 	.word	0x00038898
        /*0350*/ 	.short	0x0100
        /*0352*/ 	.byte	0x08
	.zero		1


	//   ....[18]....
        /*0354*/ 	.word	0x00000790
        /*0358*/ 	.word	0x000000ff
        /*035c*/ 	.word	0x000388a8
        /*0360*/ 	.short	0x0100
        /*0362*/ 	.byte	0x08
	.zero		1


	//   ....[19]....
        /*0364*/ 	.word	0x000008d0
        /*0368*/ 	.word	0x000000ff
        /*036c*/ 	.word	0x000388b0
        /*0370*/ 	.short	0x0100
        /*0372*/ 	.byte	0x08
	.zero		1


	//   ....[20]....
        /*0374*/ 	.word	0x000008e0
        /*0378*/ 	.word	0x000000ff
        /*037c*/ 	.word	0x000388c0
        /*0380*/ 	.short	0x0100
        /*0382*/ 	.byte	0x08
	.zero		1


	//   ....[21]....
        /*0384*/ 	.word	0x000008f0
        /*0388*/ 	.word	0x000000ff
        /*038c*/ 	.word	0x000388b8
        /*0390*/ 	.short	0x0100
        /*0392*/ 	.byte	0x08
	.zero		1


	//   ....[22]....
        /*0394*/ 	.word	0x00000900
        /*0398*/ 	.word	0x000000ff
        /*039c*/ 	.word	0x000388c8
        /*03a0*/ 	.short	0x0100
        /*03a2*/ 	.byte	0x08
	.zero		1


	//   ....[23]....
        /*03a4*/ 	.word	0x00001390
        /*03a8*/ 	.word	0x00000000
        /*03ac*/ 	.word	0x00000000
        /*03b0*/ 	.short	0x0101
        /*03b2*/ 	.byte	0x3f
	.zero		1


	//   ....[24]....
        /*03b4*/ 	.word	0x00001e80
        /*03b8*/ 	.word	0x00000003
        /*03bc*/ 	.word	0x00000000
        /*03c0*/ 	.short	0x0101
        /*03c2*/ 	.byte	0x3f
	.zero		1


	//   ....[25]....
        /*03c4*/ 	.word	0x000029f0
        /*03c8*/ 	.word	0x000000ff
        /*03cc*/ 	.word	0x00038800
        /*03d0*/ 	.short	0x010a
        /*03d2*/ 	.byte	0x2a
	.zero		1


	//   ....[26]....
        /*03d4*/ 	.word	0x00002a50
        /*03d8*/ 	.word	0x00000008
        /*03dc*/ 	.word	0x00038830
        /*03e0*/ 	.short	0x010a
        /*03e2*/ 	.byte	0x3f
	.zero		1


	//   ....[27]....
        /*03e4*/ 	.word	0x00002a90
        /*03e8*/ 	.word	0x00000008
        /*03ec*/ 	.word	0x00038830
        /*03f0*/ 	.short	0x010a
        /*03f2*/ 	.byte	0x3f
	.zero		1


	//   ....[28]....
        /*03f4*/ 	.word	0x00002d10
        /*03f8*/ 	.word	0x000000ff
        /*03fc*/ 	.word	0x00038810
        /*0400*/ 	.short	0x010a
        /*0402*/ 	.byte	0x2a
	.zero		1


	//   ....[29]....
        /*0404*/ 	.word	0x00002d50
        /*0408*/ 	.word	0x00000008
        /*040c*/ 	.word	0x00038850
        /*0410*/ 	.short	0x010a
        /*0412*/ 	.byte	0x3f
	.zero		1


	//   ....[30]....
        /*0414*/ 	.word	0x00002e30
        /*0418*/ 	.word	0x00000008
        /*041c*/ 	.word	0x00038850
        /*0420*/ 	.short	0x010a
        /*0422*/ 	.byte	0x3f
	.zero		1


	//   ....[31]....
        /*0424*/ 	.word	0x00004cd0
        /*0428*/ 	.word	0x00000018
        /*042c*/ 	.word	0x00000000
        /*0430*/ 	.short	0x0101
        /*0432*/ 	.byte	0x3f
	.zero		1


	//   ....[32]....
        /*0434*/ 	.word	0x000052e0
        /*0438*/ 	.word	0x00000008
        /*043c*/ 	.word	0x00000000
        /*0440*/ 	.short	0x0101
        /*0442*/ 	.byte	0x3f
	.zero		1


	//   ....[33]....
        /*0444*/ 	.word	0x00005430
        /*0448*/ 	.word	0x0000000b
        /*044c*/ 	.word	0x00038830
        /*0450*/ 	.short	0x010a
        /*0452*/ 	.byte	0x3f
	.zero		1


	//   ....[34]....
        /*0454*/ 	.word	0x00005480
        /*0458*/ 	.word	0x0000000b
        /*045c*/ 	.word	0x00038830
        /*0460*/ 	.short	0x010a
        /*0462*/ 	.byte	0x3f
	.zero		1


	//   ....[35]....
        /*0464*/ 	.word	0x00005680
        /*0468*/ 	.word	0x0000000b
        /*046c*/ 	.word	0x00038850
        /*0470*/ 	.short	0x010a
        /*0472*/ 	.byte	0x3f
	.zero		1


	//   ....[36]....
        /*0474*/ 	.word	0x000056c0
        /*0478*/ 	.word	0x0000000b
        /*047c*/ 	.word	0x00038850
        /*0480*/ 	.short	0x010a
        /*0482*/ 	.byte	0x3f
	.zero		1


	//   ....[37]....
        /*0484*/ 	.word	0x00007500
        /*0488*/ 	.word	0x00000098
        /*048c*/ 	.word	0x00000000
        /*0490*/ 	.short	0x0101
        /*0492*/ 	.byte	0x3f
	.zero		1


	//   ....[38]....
        /*0494*/ 	.word	0x00008130
        /*0498*/ 	.word	0x0000000b
        /*049c*/ 	.word	0x00000000
        /*04a0*/ 	.short	0x0101
        /*04a2*/ 	.byte	0x3f
	.zero		1


	//   ....[39]....
        /*04a4*/ 	.word	0x00009dd0
        /*04a8*/ 	.word	0x000000ff
        /*04ac*/ 	.word	0x00000000
        /*04b0*/ 	.short	0x0101
        /*04b2*/ 	.byte	0x06
	.zero		1


	//   ....[40]....
        /*04b4*/ 	.word	0x0000aa10
        /*04b8*/ 	.word	0x0000000a
        /*04bc*/ 	.word	0x00038840
        /*04c0*/ 	.short	0x010a
        /*04c2*/ 	.byte	0x3f
	.zero		1


	//   ....[41]....
        /*04c4*/ 	.word	0x0000b190
        /*04c8*/ 	.word	0x0000000b
        /*04cc*/ 	.word	0x00038820
        /*04d0*/ 	.short	0x010a
        /*04d2*/ 	.byte	0x3f
	.zero		1


	//   ....[42]....
        /*04d4*/ 	.word	0x0000b260
        /*04d8*/ 	.word	0x00000005
        /*04dc*/ 	.word	0x00038860
        /*04e0*/ 	.short	0x010a
        /*04e2*/ 	.byte	0x3f
	.zero		1


	//   ....[43]....
        /*04e4*/ 	.word	0x0000b940
        /*04e8*/ 	.word	0x00000002
        /*04ec*/ 	.word	0x00038840
        /*04f0*/ 	.short	0x010a
        /*04f2*/ 	.byte	0x3f
	.zero		1


	//   ....[44]....
        /*04f4*/ 	.word	0x0000bb10
        /*04f8*/ 	.word	0x00000002
        /*04fc*/ 	.word	0x00038860
        /*0500*/ 	.short	0x010a
        /*0502*/ 	.byte	0x3f
	.zero		1


	//   ....[45]....
        /*0504*/ 	.word	0x0000c190
        /*0508*/ 	.word	0x00000002
        /*050c*/ 	.word	0x00038840
        /*0510*/ 	.short	0x010a
        /*0512*/ 	.byte	0x3f
	.zero		1


	//   ....[46]....
        /*0514*/ 	.word	0x0000c350
        /*0518*/ 	.word	0x00000002
        /*051c*/ 	.word	0x00038860
        /*0520*/ 	.short	0x010a
        /*0522*/ 	.byte	0x3f
	.zero		1


	//   ....[47]....
        /*0524*/ 	.word	0x0000c960
        /*0528*/ 	.word	0x00000002
        /*052c*/ 	.word	0x00038840
        /*0530*/ 	.short	0x010a
        /*0532*/ 	.byte	0x3f
	.zero		1


	//   ....[48]....
        /*0534*/ 	.word	0x0000cb30
        /*0538*/ 	.word	0x00000002
        /*053c*/ 	.word	0x00038860
        /*0540*/ 	.short	0x010a
        /*0542*/ 	.byte	0x3f
	.zero		1


	//   ....[49]....
        /*0544*/ 	.word	0x0000d0d0
        /*0548*/ 	.word	0x00000000
        /*054c*/ 	.word	0x00038820
        /*0550*/ 	.short	0x010a
        /*0552*/ 	.byte	0x3f
	.zero		1


	//   ....[50]....
        /*0554*/ 	.word	0x0000d220
        /*0558*/ 	.word	0x00000006
        /*055c*/ 	.word	0x00000000
        /*0560*/ 	.short	0x010a
        /*0562*/ 	.byte	0x3f
	.zero		1


	//   ....[51]....
        /*0564*/ 	.word	0x0000d290
        /*0568*/ 	.word	0x00000007
        /*056c*/ 	.word	0x00000000
        /*0570*/ 	.short	0x010a
        /*0572*/ 	.byte	0x3f
	.zero		1


	//   ....[52]....
        /*0574*/ 	.word	0x0000d2d0
        /*0578*/ 	.word	0x00000010
        /*057c*/ 	.word	0x00000000
        /*0580*/ 	.short	0x010a
        /*0582*/ 	.byte	0x3f
	.zero		1


	//   ....[53]....
        /*0584*/ 	.word	0x0000d300
        /*0588*/ 	.word	0x00000003
        /*058c*/ 	.word	0x00000000
        /*0590*/ 	.short	0x010a
        /*0592*/ 	.byte	0x3f
	.zero		1


	//   ....[54]....
        /*0594*/ 	.word	0x0000d370
        /*0598*/ 	.word	0x00000003
        /*059c*/ 	.word	0x00038800
        /*05a0*/ 	.short	0x010a
        /*05a2*/ 	.byte	0x3f
	.zero		1


	//   ....[55]....
        /*05a4*/ 	.word	0x0000d3c0
        /*05a8*/ 	.word	0x00000008
        /*05ac*/ 	.word	0x00038830
        /*05b0*/ 	.short	0x010a
        /*05b2*/ 	.byte	0x3f
	.zero		1


	//   ....[56]....
        /*05b4*/ 	.word	0x0000d420
        /*05b8*/ 	.word	0x00000003
        /*05bc*/ 	.word	0x00038810
        /*05c0*/ 	.short	0x010a
        /*05c2*/ 	.byte	0x3f
	.zero		1


	//   ....[57]....
        /*05c4*/ 	.word	0x0000d470
        /*05c8*/ 	.word	0x00000008
        /*05cc*/ 	.word	0x00038850
        /*05d0*/ 	.short	0x010a
        /*05d2*/ 	.byte	0x3f
	.zero		1


	//   ....[58]....
        /*05d4*/ 	.word	0x0000d4c0
        /*05d8*/ 	.word	0x0000000b
        /*05dc*/ 	.word	0x00038830
        /*05e0*/ 	.short	0x010a
        /*05e2*/ 	.byte	0x3f
	.zero		1


	//   ....[59]....
        /*05e4*/ 	.word	0x0000d510
        /*05e8*/ 	.word	0x0000000b
        /*05ec*/ 	.word	0x00038850
        /*05f0*/ 	.short	0x010a
        /*05f2*/ 	.byte	0x3f
	.zero		1


	//   ....[60]....
        /*05f4*/ 	.word	0x0000d6b0
        /*05f8*/ 	.word	0x0000000a
        /*05fc*/ 	.word	0x00038840
        /*0600*/ 	.short	0x010a
        /*0602*/ 	.byte	0x3f
	.zero		1


	//   ....[61]....
        /*0604*/ 	.word	0x0000d730
        /*0608*/ 	.word	0x00000008
        /*060c*/ 	.word	0x00038820
        /*0610*/ 	.short	0x010a
        /*0612*/ 	.byte	0x3f
	.zero		1


	//   ....[62]....
        /*0614*/ 	.word	0x0000d780
        /*0618*/ 	.word	0x00000005
        /*061c*/ 	.word	0x00038860
        /*0620*/ 	.short	0x010a
        /*0622*/ 	.byte	0x3f
	.zero		1


	//   ....[63]....
        /*0624*/ 	.word	0x0000d7d0
        /*0628*/ 	.word	0x00000002
        /*062c*/ 	.word	0x00038840
        /*0630*/ 	.short	0x010a
        /*0632*/ 	.byte	0x3f
	.zero		1


	//   ....[64]....
        /*0634*/ 	.word	0x0000d820
        /*0638*/ 	.word	0x00000002
        /*063c*/ 	.word	0x00038860
        /*0640*/ 	.short	0x010a
        /*0642*/ 	.byte	0x3f
	.zero		1


	//   ....[65]....
        /*0644*/ 	.word	0x0000d870
        /*0648*/ 	.word	0x00000002
        /*064c*/ 	.word	0x00038840
        /*0650*/ 	.short	0x010a
        /*0652*/ 	.byte	0x3f
	.zero		1


	//   ....[66]....
        /*0654*/ 	.word	0x0000d8c0
        /*0658*/ 	.word	0x00000002
        /*065c*/ 	.word	0x00038860
        /*0660*/ 	.short	0x010a
        /*0662*/ 	.byte	0x3f
	.zero		1


	//   ....[67]....
        /*0664*/ 	.word	0x0000d910
        /*0668*/ 	.word	0x00000002
        /*066c*/ 	.word	0x00038840
        /*0670*/ 	.short	0x010a
        /*0672*/ 	.byte	0x3f
	.zero		1


	//   ....[68]....
        /*0674*/ 	.word	0x0000d960
        /*0678*/ 	.word	0x00000002
        /*067c*/ 	.word	0x00038860
        /*0680*/ 	.short	0x010a
        /*0682*/ 	.byte	0x3f
	.zero		1


	//   ....[69]....
        /*0684*/ 	.word	0x0000d9b0
        /*0688*/ 	.word	0x00000000
        /*068c*/ 	.word	0x00038820
        /*0690*/ 	.short	0x010a
        /*0692*/ 	.byte	0x3f
	.zero		1


	//   ....[70]....
        /*0694*/ 	.word	0x0000db50
        /*0698*/ 	.word	0x00000006
        /*069c*/ 	.word	0x00000000
        /*06a0*/ 	.short	0x010a
        /*06a2*/ 	.byte	0x3f
	.zero		1


	//   ....[71]....
        /*06a4*/ 	.word	0x0000dba0
        /*06a8*/ 	.word	0x00000007
        /*06ac*/ 	.word	0x00000000
        /*06b0*/ 	.short	0x010a
        /*06b2*/ 	.byte	0x3f
	.zero		1


	//   ....[72]....
        /*06b4*/ 	.word	0x0000dbf0
        /*06b8*/ 	.word	0x00000010
        /*06bc*/ 	.word	0x00000000
        /*06c0*/ 	.short	0x010a
        /*06c2*/ 	.byte	0x3f
	.zero		1


	//----- nvinfo : EIATTR_NUM_MBARRIERS
	.align		4
.L_653:
        /*06c4*/ 	.byte	0x03, 0x38
        /*06c6*/ 	.short	0x0017


	//----- nvinfo : EIATTR_EXIT_INSTR_OFFSETS
	.align		4
        /*06c8*/ 	.byte	0x04, 0x1c
        /*06ca*/ 	.short	(.L_655 - .L_654)


	//   ....[0]....
.L_654:
        /*06cc*/ 	.word	0x00000a30


	//   ....[1]....
        /*06d0*/ 	.word	0x00009e20


	//   ....[2]....
        /*06d4*/ 	.word	0x00009e80


	//   ....[3]....
        /*06d8*/ 	.word	0x0000d350


	//----- nvinfo : EIATTR_MAX_THREADS
	.align		4
.L_655:
        /*06dc*/ 	.byte	0x04, 0x05
        /*06de*/ 	.short	(.L_657 - .L_656)
.L_656:
        /*06e0*/ 	.word	0x00000180
        /*06e4*/ 	.word	0x00000001
        /*06e8*/ 	.word	0x00000001


	//----- nvinfo : EIATTR_CRS_STACK_SIZE
	.align		4
.L_657:
        /*06ec*/ 	.byte	0x04, 0x1e
        /*06ee*/ 	.short	(.L_659 - .L_658)
.L_658:
        /*06f0*/ 	.word	0x00000000


	//----- nvinfo : EIATTR_CBANK_PARAM_SIZE
	.align		4
.L_659:
        /*06f4*/ 	.byte	0x03, 0x19
        /*06f6*/ 	.short	0x0cf0


	//----- nvinfo : EIATTR_PARAM_CBANK
	.align		4
        /*06f8*/ 	.byte	0x04, 0x0a
        /*06fa*/ 	.short	(.L_661 - .L_660)
	.align		4
.L_660:
        /*06fc*/ 	.word	index@(.nv.constant0._ZN7cutlass13device_kernelIN5flash11enable_sm90INS1_16FlashAttnFwdSm90INS1_25CollectiveMainloopFwdSm90ILi2EN4cute5tupleIJNS5_1CILi1EEES8_S8_EEENS6_IJNS7_ILi64EEESA_SA_EEELi512ENS_6half_tEfNS_4arch4Sm90ELb0ELb0ELb0ELb0ELb0ELb0ELb1ELb0ELb0ELb0ELb0ELb0EEENS1_21CollectiveEpilogueFwdINS6_IJSA_NS7_ILi512EEESA_EEES9_SC_SE_Li256ELb0ELb0ELb0ELb0EEENS1_29StaticPersistentTileSchedulerILb0EEEEEEEEEvNT_6ParamsE)
        /*0700*/ 	.short	0x0210
        /*0702*/ 	.short	0x0cf0


	//----- nvinfo : EIATTR_SW_WAR
	.align		4
.L_661:
        /*0704*/ 	.byte	0x04, 0x36
        /*0706*/ 	.short	(.L_663 - .L_662)
.L_662:
        /*0708*/ 	.word	0x00000008
.L_663:


//--------------------- .nv.info._ZN7cutlass13device_kernelIN5flash11enable_sm90INS1_16FlashAttnFwdSm90INS1_25CollectiveMainloopFwdSm90ILi2EN4cute5tupleIJNS5_1CILi1EEES8_S8_EEENS6_IJNS7_ILi64EEESA_SA_EEELi512ENS_6half_tEfNS_4arch4Sm90ELb0ELb0ELb0ELb1ELb0ELb0ELb0ELb0ELb0ELb0ELb0ELb0EEENS1_21CollectiveEpilogueFwdINS6_IJSA_NS7_ILi512EEESA_EEES9_SC_SE_Li256ELb1ELb0ELb0ELb0EEENS1_36VarlenDynamicPersistentTileSchedulerILi64ELi64ELi256ELi32ELb0ELb0ELb1ELb0ELb1ELb1EEEEEEEEEvNT_6ParamsE --------------------------
	.section	.nv.info._ZN7cutlass13device_kernelIN5flash11enable_sm90INS1_16FlashAttnFwdSm90INS1_25CollectiveMainloopFwdSm90ILi2EN4cute5tupleIJNS5_1CILi1EEES8_S8_EEENS6_IJNS7_ILi64EEESA_SA_EEELi512ENS_6half_tEfNS_4arch4Sm90ELb0ELb0ELb0ELb1ELb0ELb0ELb0ELb0ELb0ELb0ELb0ELb0EEENS1_21CollectiveEpilogueFwdINS6_IJSA_NS7_ILi512EEESA_EEES9_SC_SE_Li256ELb1ELb0ELb0ELb0EEENS1_36VarlenDynamicPersistentTileSchedulerILi64ELi64ELi256ELi32ELb0ELb0ELb1ELb0ELb1ELb1EEEEEEEEEvNT_6ParamsE,"",@"SHT_CUDA_INFO"
	.sectionflags	@""
	.align	4


	//----- nvinfo : EIATTR_CUDA_API_VERSION
	.align		4
        /*0000*/ 	.byte	0x04, 0x37
        /*0002*/ 	.short	(.L_665 - .L_664)
.L_664:
        /*0004*/ 	.word	0x00000082


	//----- nvinfo : EIATTR_KPARAM_INFO
	.align		4
.L_665:
        /*0008*/ 	.byte	0x04, 0x17
        /*000a*/ 	.short	(.L_667 - .L_666)
.L_666:
        /*000c*/ 	.word	0x00000000
        /*0010*/ 	.short	0x0000
        /*0012*/ 	.short	0x0070
        /*0014*/ 	.byte	0x00, 0xf0, 0x01, 0x28


	//----- nvinfo : EIATTR_SPARSE_MMA_MASK
	.align		4
.L_667:
        /*0018*/ 	.byte	0x03, 0x50
        /*001a*/ 	.short	0x0000


	//----- nvinfo : EIATTR_MAXREG_COUNT
	.align		4
        /*001c*/ 	.byte	0x03, 0x1b
        /*001e*/ 	.short	0x00a8


	//----- nvinfo : EIATTR_NUM_BARRIERS
	.align		4
        /*0020*/ 	.byte	0x02, 0x4c
        /*0022*/ 	.byte	0x10
	.zero		1


	//----- nvinfo : EIATTR_EXTERNS
	.align		4
        /*0024*/ 	.byte	0x04, 0x0f
        /*0026*/ 	.short	(.L_669 - .L_668)


	//   ....[0]....
	.align		4
.L_668:
        /*0028*/ 	.word	index@(__assertfail)


	//----- nvinfo : EIATTR_ANNOTATIONS
	.align		4
.L_669:
        /*002c*/ 	.byte	0x04, 0x55
        /*002e*/ 	.short	(.L_671 - .L_670)


	//   ....[0]....
.L_670:
        /* <DEDUP_REMOVED lines=31> */


	//----- nvinfo : EIATTR_MERCURY_ISA_VERSION
	.align		4
.L_671:
        /*0210*/ 	.byte	0x03, 0x5f
        /*0212*/ 	.short	0x0101


	//----- nvinfo : EIATTR_UNUSED_LOAD_BYTE_OFFSET
	.align		4
        /*0214*/ 	.byte	0x04, 0x44
        /*0216*/ 	.short	(.L_673 - .L_672)


	//   ....[0]....
.L_672:
        /*0218*/ 	.word	0x00000a50
        /*021c*/ 	.word	0x0000fff0


	//   ....[1]....
        /*0220*/ 	.word	0x00006a20
        /*0224*/ 	.word	0x0000fff0


	//----- nvinfo : EIATTR_INT_WARP_WIDE_INSTR_OFFSETS
	.align		4
.L_673:
        /*0228*/ 	.byte	0x04, 0x31
        /*022a*/ 	.short	(.L_675 - .L_674)


	//   ....[0]....
.L_674:
        /*022c*/ 	.word	0x00000160


	//   ....[1]....
        /*0230*/ 	.word	0x000001a0


	//   ....[2]....
        /*0234*/ 	.word	0x00000210


	//   ....[3]....
        /*0238*/ 	.word	0x0000a150


	//   ....[4]....
        /*023c*/ 	.word	0x0000a1e0


	//   ....[5]....
        /*0240*/ 	.word	0x0000a660


	//   ....[6]....
        /*0244*/ 	.word	0x0000a690


	//   ....[7]....
        /*0248*/ 	.word	0x0000cfc0


	//   ....[8]....
        /*024c*/ 	.word	0x0000d050


	//----- nvinfo : EIATTR_COOP_GROUP_MASK_REGIDS
	.align		4
.L_675:
        /*0250*/ 	.byte	0x04, 0x29
        /*0252*/ 	.short	(.L_677 - .L_676)


	//   ....[0]....
.L_676:
        /*0254*/ 	.word	0xffffffff


	//   ....[1]....
        /*0258*/ 	.word	0xffffffff


	//   ....[2]....
        /*025c*/ 	.word	0xffffffff


	//   ....[3]....
        /*0260*/ 	.word	0xffffffff


	//   ....[4]....
        /*0264*/ 	.word	0xffffffff


	//   ....[5]....
        /*0268*/ 	.word	0xffffffff


	//   ....[6]....
        /*026c*/ 	.word	0xffffffff


	//   ....[7]....
        /*0270*/ 	.word	0xffffffff


	//   ....[8]....
        /*0274*/ 	.word	0xffffffff


	//   ....[9]....
        /*0278*/ 	.word	0xffffffff


	//   ....[10]....
        /*027c*/ 	.word	0xffffffff


	//   ....[11]....
        /*0280*/ 	.word	0xffffffff


	//   ....[12]....
        /*0284*/ 	.word	0xffffffff


	//   ....[13]....
        /*0288*/ 	.word	0xffffffff


	//   ....[14]....
        /*028c*/ 	.word	0xffffffff


	//   ....[15]....
        /*0290*/ 	.word	0xffffffff


	//   ....[16]....
        /*0294*/ 	.word	0xffffffff


	//   ....[17]....
        /*0298*/ 	.word	0xffffffff


	//   ....[18]....
        /*029c*/ 	.word	0xffffffff


	//   ....[19]....
        /*02a0*/ 	.word	0xffffffff


	//   ....[20]....
        /*02a4*/ 	.word	0xffffffff


	//   ....[21]....
        /*02a8*/ 	.word	0xffffffff


	//   ....[22]....
        /*02ac*/ 	.word	0xffffffff


	//   ....[23]....
        /*02b0*/ 	.word	0xffffffff


	//   ....[24]....
        /*02b4*/ 	.word	0xffffffff


	//   ....[25]....
        /*02b8*/ 	.word	0xffffffff


	//   ....[26]....
        /*02bc*/ 	.word	0xffffffff


	//   ....[27]....
        /*02c0*/ 	.word	0xffffffff


	//   ....[28]....
        /*02c4*/ 	.word	0xffffffff


	//   ....[29]....
        /*02c8*/ 	.word	0xffffffff


	//   ....[30]....
        /*02cc*/ 	.word	0xffffffff


	//   ....[31]....
        /*02d0*/ 	.word	0xffffffff


	//   ....[32]....
        /*02d4*/ 	.word	0xffffffff


	//   ....[33]....
        /*02d8*/ 	.word	0xffffffff


	//   ....[34]....
        /*02dc*/ 	.word	0xffffffff


	//   ....[35]....
        /*02e0*/ 	.word	0xffffffff


	//   ....[36]....
        /*02e4*/ 	.word	0xffffffff


	//   ....[37]....
        /*02e8*/ 	.word	0xffffffff


	//   ....[38]....
        /*02ec*/ 	.word	0xffffffff


	//   ....[39]....
        /*02f0*/ 	.word	0xffffffff


	//   ....[40]....
        /*02f4*/ 	.word	0xffffffff


	//   ....[41]....
        /*02f8*/ 	.word	0xffffffff


	//   ....[42]....
        /*02fc*/ 	.word	0xffffffff


	//   ....[43]....
        /*0300*/ 	.word	0xffffffff


	//   ....[44]....
        /*0304*/ 	.word	0xffffffff


	//   ....[45]....
        /*0308*/ 	.word	0xffffffff


	//   ....[46]....
        /*030c*/ 	.word	0xffffffff


	//   ....[47]....
        /*0310*/ 	.word	0xffffffff


	//   ....[48]....
        /*0314*/ 	.word	0xffffffff


	//   ....[49]....
        /*0318*/ 	.word	0xffffffff


	//   ....[50]....
        /*031c*/ 	.word	0xffffffff


	//   ....[51]....
        /*0320*/ 	.word	0xffffffff


	//   ....[52]....
        /*0324*/ 	.word	0xffffffff


	//   ....[53]....
        /*0328*/ 	.word	0xffffffff


	//   ....[54]....
        /*032c*/ 	.word	0xffffffff


	//   ....[55]....
        /*0330*/ 	.word	0xffffffff


	//   ....[56]....
        /*0334*/ 	.word	0xffffffff


	//   ....[57]....
        /*0338*/ 	.word	0xffffffff


	//   ....[58]....
        /*033c*/ 	.word	0x0500000f


	//   ....[59]....
        /*0340*/ 	.word	0x0500000f


	//   ....[60]....
        /*0344*/ 	.word	0x0500000f


	//   ....[61]....
        /*0348*/ 	.word	0x0500000f


	//   ....[62]....
        /*034c*/ 	.word	0x0500000f


	//   ....[63]....
        /*0350*/ 	.word	0x0500000f


	//   ....[64]....
        /*0354*/ 	.word	0x0500000f


	//   ....[65]....
        /*0358*/ 	.word	0x0500000f


	//   ....[66]....
        /*035c*/ 	.word	0x0500000f


	//   ....[67]....
        /*0360*/ 	.word	0x0500000f


	//   ....[68]....
        /*0364*/ 	.word	0x0500000f


	//   ....[69]....
        /*0368*/ 	.word	0x0500000f


	//   ....[70]....
        /*036c*/ 	.word	0x0500000f


	//   ....[71]....
        /*0370*/ 	.word	0x0500000f


	//   ....[72]....
        /*0374*/ 	.word	0x0500000f


	//   ....[73]....
        /*0378*/ 	.word	0x0500000f


	//   ....[74]....
        /*037c*/ 	.word	0x0500000f


	//   ....[75]....
        /*0380*/ 	.word	0x0500000f


	//   ....[76]....
        /*0384*/ 	.word	0x0500000f


	//----- nvinfo : EIATTR_COOP_GROUP_INSTR_OFFSETS
	.align		4
.L_677:
        /*0388*/ 	.byte	0x04, 0x28
        /*038a*/ 	.short	(.L_679 - .L_678)


	//   ....[0]....
.L_678:
        /*038c*/ 	.word	0x00000060


	//   ....[1]....
        /*0390*/ 	.word	0x00000170


	//   ....[2]....
        /*0394*/ 	.word	0x000001c0


	//   ....[3]....
        /*0398*/ 	.word	0x000003b0


	//   ....[4]....
        /*039c*/ 	.word	0x00000510


	//   ....[5]....
        /*03a0*/ 	.word	0x00000630


	//   ....[6]....
        /*03a4*/ 	.word	0x00000790


	//   ....[7]....
        /*03a8*/ 	.word	0x000016f0


	//   ....[8]....
        /*03ac*/ 	.word	0x00003030


	//   ....[9]....
        /*03b0*/ 	.word	0x00003a00


	//   ....[10]....
        /*03b4*/ 	.word	0x00003a60


	//   ....[11]....
        /*03b8*/ 	.word	0x00003c30


	//   ....[12]....
        /*03bc*/ 	.word	0x00003d00


	//   ....[13]....
        /*03c0*/ 	.word	0x000045e0


	//   ....[14]....
        /*03c4*/ 	.word	0x00004a40


	//   ....[15]....
        /*03c8*/ 	.word	0x00004a70


	//   ....[16]....
        /*03cc*/ 	.word	0x00004c90


	//   ....[17]....
        /*03d0*/ 	.word	0x00004e60


	//   ....[18]....
        /*03d4*/ 	.word	0x00005ee0


	//   ....[19]....
        /*03d8*/ 	.word	0x00005f20


	//   ....[20]....
        /*03dc*/ 	.word	0x00005f60


	//   ....[21]....
        /*03e0*/ 	.word	0x00005fe0


	//   ....[22]....
        /*03e4*/ 	.word	0x00006010


	//   ....[23]....
        /*03e8*/ 	.word	0x00007930


	//   ....[24]....
        /*03ec*/ 	.word	0x000092c0


	//   ....[25]....
        /*03f0*/ 	.word	0x00009450


	//   ....[26]....
        /*03f4*/ 	.word	0x00009480


	//   ....[27]....
        /*03f8*/ 	.word	0x000094c0


	//   ....[28]....
        /*03fc*/ 	.word	0x00009520


	//   ....[29]....
        /*0400*/ 	.word	0x00009580


	//   ....[30]....
        /*0404*/ 	.word	0x000095c0


	//   ....[31]....
        /*0408*/ 	.word	0x00009770


	//   ....[32]....
        /*040c*/ 	.word	0x000097d0


	//   ....[33]....
        /*0410*/ 	.word	0x00009810


	//   ....[34]....
        /*0414*/ 	.word	0x00009850


	//   ....[35]....
        /*0418*/ 	.word	0x00009880


	//   ....[36]....
        /*041c*/ 	.word	0x000098b0


	//   ....[37]....
        /*0420*/ 	.word	0x00009940


	//   ....[38]....
        /*0424*/ 	.word	0x00009970


	//   ....[39]....
        /*0428*/ 	.word	0x00009a00


	//   ....[40]....
        /*042c*/ 	.word	0x0000d0e0


	//   ....[41]....
        /*0430*/ 	.word	0x0000d0f0


	//   ....[42]....
        /*0434*/ 	.word	0x0000d200


	//   ....[43]....
        /*0438*/ 	.word	0x0000d260


	//   ....[44]....
        /*043c*/ 	.word	0x0000d2a0


	//   ....[45]....
        /*0440*/ 	.word	0x0000d2e0


	//   ....[46]....
        /*0444*/ 	.word	0x0000d310


	//   ....[47]....
        /*0448*/ 	.word	0x0000d340


	//   ....[48]....
        /*044c*/ 	.word	0x0000d4d0


	//   ....[49]....
        /*0450*/ 	.word	0x0000d530


	//   ....[50]....
        /*0454*/ 	.word	0x0000d570


	//   ....[51]....
        /*0458*/ 	.word	0x0000d5b0


	//   ....[52]....
        /*045c*/ 	.word	0x0000d5e0


	//   ....[53]....
        /*0460*/ 	.word	0x0000d610


	//   ....[54]....
        /*0464*/ 	.word	0x0000d6d0


	//   ....[55]....
        /*0468*/ 	.word	0x0000d6f0


	//   ....[56]....
        /*046c*/ 	.word	0x0000d760


	//   ....[57]....
        /*0470*/ 	.word	0x0000dbb0


	//   ....[58]....
        /*0474*/ 	.word	0x0000e160


	//   ....[59]....
        /*0478*/ 	.word	0x0000e580


	//   ....[60]....
        /*047c*/ 	.word	0x0000e610


	//   ....[61]....
        /*0480*/ 	.word	0x0000e6b0


	//   ....[62]....
        /*0484*/ 	.word	0x0000e760


	//   ....[63]....
        /*0488*/ 	.word	0x0000e7e0


	//   ....[64]....
        /*048c*/ 	.word	0x0000e860


	//   ....[65]....
        /*0490*/ 	.word	0x0000e8e0


	//   ....[66]....
        /*0494*/ 	.word	0x0000e960


	//   ....[67]....
        /*0498*/ 	.word	0x0000e9f0


	//   ....[68]....
        /*049c*/ 	.word	0x0000eaa0


	//   ....[69]....
        /*04a0*/ 	.word	0x0000eb20


	//   ....[70]....
        /*04a4*/ 	.word	0x0000eba0


	//   ....[71]....
        /*04a8*/ 	.word	0x0000ec20


	//   ....[72]....
        /*04ac*/ 	.word	0x0000eca0


	//   ....[73]....
        /*04b0*/ 	.word	0x0000ed10


	//   ....[74]....
        /*04b4*/ 	.word	0x0000edb0


	//   ....[75]....
        /*04b8*/ 	.word	0x0000ee40


	//   ....[76]....
        /*04bc*/ 	.word	0x0000ef60


	//----- nvinfo : EIATTR_REG_RECONFIG
	.align		4
.L_679:
        /*04c0*/ 	.byte	0x01, 0x54
	.zero		2


	//----- nvinfo : EIATTR_SYSCALL_OFFSETS
	.align		4
        /*04c4*/ 	.byte	0x04, 0x46
        /*04c6*/ 	.short	(.L_681 - .L_680)


	//   ....[0]....
.L_680:
        /*04c8*/ 	.word	0x000031f0


	//   ....[1]....
        /*04cc*/ 	.word	0x0000a370


	//   ....[2]....
        /*04d0*/ 	.word	0x0000a4b0


	//   ....[3]....
        /*04d4*/ 	.word	0x0000a5b0


	//----- nvinfo : EIATTR_MBARRIER_INSTR_OFFSETS
	.align		4
.L_681:
        /*04d8*/ 	.byte	0x04, 0x39
        /*04da*/ 	.short	(.L_683 - .L_682)


	//   ....[0]....
.L_682:
        /*04dc*/ 	.word	0x000002a0
        /*04e0*/ 	.word	0x000000ff
        /*04e4*/ 	.word	0x00028c00
        /*04e8*/ 	.short	0x0100
        /*04ea*/ 	.byte	0x08
	.zero		1


	//   ....[1]....
        /*04ec*/ 	.word	0x000002b0
        /*04f0*/ 	.word	0x000000ff
        /*04f4*/ 	.word	0x00028c20
        /*04f8*/ 	.short	0x0100
        /*04fa*/ 	.byte	0x08
	.zero		1


	//   ....[2]....
        /*04fc*/ 	.word	0x00000360
        /*0500*/ 	.word	0x000000ff
        /*0504*/ 	.word	0x00028c30
        /*0508*/ 	.short	0x0100
        /*050a*/ 	.byte	0x06
	.zero		1


	//   ....[3]....
        /*050c*/ 	.word	0x00000370
        /*0510*/ 	.word	0x000000ff
        /*0514*/ 	.word	0x00028c40
        /*0518*/ 	.short	0x0100
        /*051a*/ 	.byte	0x06
	.zero		1


	//   ....[4]....
        /*051c*/ 	.word	0x00000380
        /*0520*/ 	.word	0x000000ff
        /*0524*/ 	.word	0x00028c38
        /*0528*/ 	.short	0x0100
        /*052a*/ 	.byte	0x06
	.zero		1


	//   ....[5]....
        /*052c*/ 	.word	0x00000390
        /*0530*/ 	.word	0x000000ff
        /*0534*/ 	.word	0x00028c48
        /*0538*/ 	.short	0x0100
        /*053a*/ 	.byte	0x06
	.zero		1


	//   ....[6]....
        /*053c*/ 	.word	0x000004c0
        /*0540*/ 	.word	0x000000ff
        /*0544*/ 	.word	0x00028c50
        /*0548*/ 	.short	0x0100
        /*054a*/ 	.byte	0x08
	.zero		1


	//   ....[7]....
        /*054c*/ 	.word	0x000004d0
        /*0550*/ 	.word	0x000000ff
        /*0554*/ 	.word	0x00028c60
        /*0558*/ 	.short	0x0100
        /*055a*/ 	.byte	0x08
	.zero		1


	//   ....[8]....
        /*055c*/ 	.word	0x000004e0
        /*0560*/ 	.word	0x000000ff
        /*0564*/ 	.word	0x00028c58
        /*0568*/ 	.short	0x0100
        /*056a*/ 	.byte	0x08
	.zero		1


	//   ....[9]....
        /*056c*/ 	.word	0x000004f0
        /*0570*/ 	.word	0x000000ff
        /*0574*/ 	.word	0x00028c68
        /*0578*/ 	.short	0x0100
        /*057a*/ 	.byte	0x08
	.zero		1


	//   ....[10]....
        /*057c*/ 	.word	0x000005e0
        /*0580*/ 	.word	0x000000ff
        /*0584*/ 	.word	0x00028c70
        /*0588*/ 	.short	0x0100
        /*058a*/ 	.byte	0x06
	.zero		1


	//   ....[11]....
        /*058c*/ 	.word	0x000005f0
        /*0590*/ 	.word	0x000000ff
        /*0594*/ 	.word	0x00028c80
        /*0598*/ 	.short	0x0100
        /*059a*/ 	.byte	0x06
	.zero		1


	//   ....[12]....
        /*059c*/ 	.word	0x00000600
        /*05a0*/ 	.word	0x000000ff
        /*05a4*/ 	.word	0x00028c78
        /*05a8*/ 	.short	0x0100
        /*05aa*/ 	.byte	0x06
	.zero		1


	//   ....[13]....
        /*05ac*/ 	.word	0x00000610
        /*05b0*/ 	.word	0x000000ff
        /*05b4*/ 	.word	0x00028c88
        /*05b8*/ 	.short	0x0100
        /*05ba*/ 	.byte	0x06
	.zero		1


	//   ....[14]....
        /*05bc*/ 	.word	0x00000740
        /*05c0*/ 	.word	0x000000ff
        /*05c4*/ 	.word	0x00028c90
        /*05c8*/ 	.short	0x0100
        /*05ca*/ 	.byte	0x08
	.zero		1


	//   ....[15]....
        /*05cc*/ 	.word	0x00000750
        /*05d0*/ 	.word	0x000000ff
        /*05d4*/ 	.word	0x00028ca0
        /*05d8*/ 	.short	0x0100
        /*05da*/ 	.byte	0x08
	.zero		1


	//   ....[16]....
        /*05dc*/ 	.word	0x00000760
        /*05e0*/ 	.word	0x000000ff
        /*05e4*/ 	.word	0x00028c98
        /*05e8*/ 	.short	0x0100
        /*05ea*/ 	.byte	0x08
	.zero		1


	//   ....[17]....
        /*05ec*/ 	.word	0x00000770
        /*05f0*/ 	.word	0x000000ff
        /*05f4*/ 	.word	0x00028ca8
        /*05f8*/ 	.short	0x0100
        /*05fa*/ 	.byte	0x08
	.zero		1


	//   ....[18]....
        /*05fc*/ 	.word	0x000008a0
        /*0600*/ 	.word	0x000000ff
        /*0604*/ 	.word	0x00028cb0
        /*0608*/ 	.short	0x0100
        /*060a*/ 	.byte	0x08
	.zero		1


	//   ....[19]....
        /*060c*/ 	.word	0x000008b0
        /*0610*/ 	.word	0x000000ff
        /*0614*/ 	.word	0x00028cc0
        /*0618*/ 	.short	0x0100
        /*061a*/ 	.byte	0x08
	.zero		1


	//   ....[20]....
        /*061c*/ 	.word	0x000008c0
        /*0620*/ 	.word	0x000000ff
        /*0624*/ 	.word	0x00028cb8
        /*0628*/ 	.short	0x0100
        /*062a*/ 	.byte	0x08
	.zero		1


	//   ....[21]....
        /*062c*/ 	.word	0x000008d0
        /*0630*/ 	.word	0x000000ff
        /*0634*/ 	.word	0x00028cc8
        /*0638*/ 	.short	0x0100
        /*063a*/ 	.byte	0x08
	.zero		1


	//   ....[22]....
        /*063c*/ 	.word	0x00001800
        /*0640*/ 	.word	0x000000ff
        /*0644*/ 	.word	0x00028c50
        /*0648*/ 	.short	0x010a
        /*064a*/ 	.byte	0x10
	.zero		1


	//   ....[23]....
        /*064c*/ 	.word	0x00001ad0
        /*0650*/ 	.word	0x00000000
        /*0654*/ 	.word	0x00000000
        /*0658*/ 	.short	0x0101
        /*065a*/ 	.byte	0x3f
	.zero		1


	//   ....[24]....
        /*065c*/ 	.word	0x00002450
        /*0660*/ 	.word	0x000000ff
        /*0664*/ 	.word	0x00028c50
        /*0668*/ 	.short	0x010a
        /*066a*/ 	.byte	0x06
	.zero		1


	//   ....[25]....
        /*066c*/ 	.word	0x00002490
        /*0670*/ 	.word	0x000000ff
        /*0674*/ 	.word	0x00028c50
        /*0678*/ 	.short	0x010a
        /*067a*/ 	.byte	0x06
	.zero		1


	//   ....[26]....
        /*067c*/ 	.word	0x000026e0
        /*0680*/ 	.word	0x00000000
        /*0684*/ 	.word	0x00000000
        /*0688*/ 	.short	0x0101
        /*068a*/ 	.byte	0x3f
	.zero		1


	//   ....[27]....
        /*068c*/ 	.word	0x00003270
        /*0690*/ 	.word	0x000000ff
        /*0694*/ 	.word	0x00028c00
        /*0698*/ 	.short	0x010a
        /*069a*/ 	.byte	0x2a
	.zero		1


	//   ....[28]....
        /*069c*/ 	.word	0x000032f0
        /*06a0*/ 	.word	0x00000007
        /*06a4*/ 	.word	0x00028c30
        /*06a8*/ 	.short	0x010a
        /*06aa*/ 	.byte	0x3f
	.zero		1


	//   ....[29]....
        /*06ac*/ 	.word	0x00003330
        /*06b0*/ 	.word	0x00000007
        /*06b4*/ 	.word	0x00028c30
        /*06b8*/ 	.short	0x010a
        /*06ba*/ 	.byte	0x3f
	.zero		1


	//   ....[30]....
        /*06bc*/ 	.word	0x00003f00
        /*06c0*/ 	.word	0x00000005
        /*06c4*/ 	.word	0x00000000
        /*06c8*/ 	.short	0x0101
        /*06ca*/ 	.byte	0x3f
	.zero		1


	//   ....[31]....
        /*06cc*/ 	.word	0x00004370
        /*06d0*/ 	.word	0x00000007
        /*06d4*/ 	.word	0x00028c50
        /*06d8*/ 	.short	0x010a
        /*06da*/ 	.byte	0x3f
	.zero		1


	//   ....[32]....
        /*06dc*/ 	.word	0x000043c0
        /*06e0*/ 	.word	0x00000007
        /*06e4*/ 	.word	0x00028c50
        /*06e8*/ 	.short	0x010a
        /*06ea*/ 	.byte	0x3f
	.zero		1


	//   ....[33]....
        /*06ec*/ 	.word	0x00004600
        /*06f0*/ 	.word	0x00000007
        /*06f4*/ 	.word	0x00000000
        /*06f8*/ 	.short	0x0101
        /*06fa*/ 	.byte	0x3f
	.zero		1


	//   ....[34]....
        /*06fc*/ 	.word	0x00004730
        /*0700*/ 	.word	0x000000ff
        /*0704*/ 	.word	0x00028c30
        /*0708*/ 	.short	0x010a
        /*070a*/ 	.byte	0x16
	.zero		1


	//   ....[35]....
        /*070c*/ 	.word	0x00004770
        /*0710*/ 	.word	0x000000ff
        /*0714*/ 	.word	0x00028c30
        /*0718*/ 	.short	0x010a
        /*071a*/ 	.byte	0x16
	.zero		1


	//   ....[36]....
        /*071c*/ 	.word	0x000051e0
        /*0720*/ 	.word	0x0000009a
        /*0724*/ 	.word	0x00000000
        /*0728*/ 	.short	0x0101
        /*072a*/ 	.byte	0x3f
	.zero		1


	//   ....[37]....
        /*072c*/ 	.word	0x00005c50
        /*0730*/ 	.word	0x000000ff
        /*0734*/ 	.word	0x00028c50
        /*0738*/ 	.short	0x010a
        /*073a*/ 	.byte	0x16
	.zero		1


	//   ....[38]....
        /*073c*/ 	.word	0x00005c90
        /*0740*/ 	.word	0x000000ff
        /*0744*/ 	.word	0x00028c50
        /*0748*/ 	.short	0x010a
        /*074a*/ 	.byte	0x16
	.zero		1


	//   ....[39]....
        /*074c*/ 	.word	0x00005f00
        /*0750*/ 	.word	0x000000ab
        /*0754*/ 	.word	0x00000000
        /*0758*/ 	.short	0x0101
        /*075a*/ 	.byte	0x3f
	.zero		1


	//   ....[40]....
        /*075c*/ 	.word	0x00008390
        /*0760*/ 	.word	0x000000ff
        /*0764*/ 	.word	0x00000000
        /*0768*/ 	.short	0x0101
        /*076a*/ 	.byte	0x04
	.zero		1


	//   ....[41]....
        /*076c*/ 	.word	0x0000ab10
        /*0770*/ 	.word	0x00000008
        /*0774*/ 	.word	0x00028c40
        /*0778*/ 	.short	0x010a
        /*077a*/ 	.byte	0x3f
	.zero		1


	//   ....[42]....
        /*077c*/ 	.word	0x0000af10
        /*0780*/ 	.word	0x0000000a
        /*0784*/ 	.word	0x00028c20
        /*0788*/ 	.short	0x010a
        /*078a*/ 	.byte	0x3f
	.zero		1


	//   ....[43]....
        /*078c*/ 	.word	0x0000afd0
        /*0790*/ 	.word	0x00000008
        /*0794*/ 	.word	0x00028c60
        /*0798*/ 	.short	0x010a
        /*079a*/ 	.byte	0x3f
	.zero		1


	//   ....[44]....
        /*079c*/ 	.word	0x0000b780
        /*07a0*/ 	.word	0x00000003
        /*07a4*/ 	.word	0x00028c40
        /*07a8*/ 	.short	0x010a
        /*07aa*/ 	.byte	0x3f
	.zero		1


	//   ....[45]....
        /*07ac*/ 	.word	0x0000b990
        /*07b0*/ 	.word	0x00000003
        /*07b4*/ 	.word	0x00028c60
        /*07b8*/ 	.short	0x010a
        /*07ba*/ 	.byte	0x3f
	.zero		1


	//   ....[46]....
        /*07bc*/ 	.word	0x0000c050
        /*07c0*/ 	.word	0x00000002
        /*07c4*/ 	.word	0x00028c40
        /*07c8*/ 	.short	0x010a
        /*07ca*/ 	.byte	0x3f
	.zero		1


	//   ....[47]....
        /*07cc*/ 	.word	0x0000c250
        /*07d0*/ 	.word	0x00000002
        /*07d4*/ 	.word	0x00028c60
        /*07d8*/ 	.short	0x010a
        /*07da*/ 	.byte	0x3f
	.zero		1


	//   ....[48]....
        /*07dc*/ 	.word	0x0000c890
        /*07e0*/ 	.word	0x00000002
        /*07e4*/ 	.word	0x00028c40
        /*07e8*/ 	.short	0x010a
        /*07ea*/ 	.byte	0x3f
	.zero		1


	//   ....[49]....
        /*07ec*/ 	.word	0x0000caa0
        /*07f0*/ 	.word	0x00000002
        /*07f4*/ 	.word	0x00028c60
        /*07f8*/ 	.short	0x010a
        /*07fa*/ 	.byte	0x3f
	.zero		1


	//   ....[50]....
        /*07fc*/ 	.word	0x0000db30
        /*0800*/ 	.word	0x00000000
        /*0804*/ 	.word	0x00028c20
        /*0808*/ 	.short	0x010a
        /*080a*/ 	.byte	0x3f
	.zero		1


	//   ....[51]....
        /*080c*/ 	.word	0x0000dcf0
        /*0810*/ 	.word	0x00000006
        /*0814*/ 	.word	0x00000000
        /*0818*/ 	.short	0x010a
        /*081a*/ 	.byte	0x3f
	.zero		1


	//   ....[52]....
        /*081c*/ 	.word	0x0000dd60
        /*0820*/ 	.word	0x00000007
        /*0824*/ 	.word	0x00000000
        /*0828*/ 	.short	0x010a
        /*082a*/ 	.byte	0x3f
	.zero		1


	//   ....[53]....
        /*082c*/ 	.word	0x0000ddd0
        /*0830*/ 	.word	0x00000004
        /*0834*/ 	.word	0x00000000
        /*0838*/ 	.short	0x010a
        /*083a*/ 	.byte	0x3f
	.zero		1


	//   ....[54]....
        /*083c*/ 	.word	0x0000de00
        /*0840*/ 	.word	0x00000003
        /*0844*/ 	.word	0x00000000
        /*0848*/ 	.short	0x010a
        /*084a*/ 	.byte	0x3f
	.zero		1


	//   ....[55]....
        /*084c*/ 	.word	0x0000de70
        /*0850*/ 	.word	0x00000003
        /*0854*/ 	.word	0x00028c50
        /*0858*/ 	.short	0x010a
        /*085a*/ 	.byte	0x3f
	.zero		1


	//   ....[56]....
        /*085c*/ 	.word	0x0000ded0
        /*0860*/ 	.word	0x00000003
        /*0864*/ 	.word	0x00028c50
        /*0868*/ 	.short	0x010a
        /*086a*/ 	.byte	0x3f
	.zero		1


	//   ....[57]....
        /*086c*/ 	.word	0x0000df30
        /*0870*/ 	.word	0x00000003
        /*0874*/ 	.word	0x00028c00
        /*0878*/ 	.short	0x010a
        /*087a*/ 	.byte	0x3f
	.zero		1


	//   ....[58]....
        /*087c*/ 	.word	0x0000df80
        /*0880*/ 	.word	0x00000007
        /*0884*/ 	.word	0x00028c30
        /*0888*/ 	.short	0x010a
        /*088a*/ 	.byte	0x3f
	.zero		1


	//   ....[59]....
        /*088c*/ 	.word	0x0000dfd0
        /*0890*/ 	.word	0x00000007
        /*0894*/ 	.word	0x00028c50
        /*0898*/ 	.short	0x010a
        /*089a*/ 	.byte	0x3f
	.zero		1


	//   ....[60]....
        /*089c*/ 	.word	0x0000e030
        /*08a0*/ 	.word	0x00000003
        /*08a4*/ 	.word	0x00028c30
        /*08a8*/ 	.short	0x010a
        /*08aa*/ 	.byte	0x3f
	.zero		1


	//   ....[61]....
        /*08ac*/ 	.word	0x0000e080
        /*08b0*/ 	.word	0x000000ab
        /*08b4*/ 	.word	0x00028c50
        /*08b8*/ 	.short	0x010a
        /*08ba*/ 	.byte	0x3f
	.zero		1


	//   ....[62]....
        /*08bc*/ 	.word	0x0000e220
        /*08c0*/ 	.word	0x00000008
        /*08c4*/ 	.word	0x00028c40
        /*08c8*/ 	.short	0x010a
        /*08ca*/ 	.byte	0x3f
	.zero		1


	//   ....[63]....
        /*08cc*/ 	.word	0x0000e2a0
        /*08d0*/ 	.word	0x00000008
        /*08d4*/ 	.word	0x00028c20
        /*08d8*/ 	.short	0x010a
        /*08da*/ 	.byte	0x3f
	.zero		1


	//   ....[64]....
        /*08dc*/ 	.word	0x0000e2f0
        /*08e0*/ 	.word	0x00000008
        /*08e4*/ 	.word	0x00028c60
        /*08e8*/ 	.short	0x010a
        /*08ea*/ 	.byte	0x3f
	.zero		1


	//   ....[65]....
        /*08ec*/ 	.word	0x0000e340
        /*08f0*/ 	.word	0x00000003
        /*08f4*/ 	.word	0x00028c40
        /*08f8*/ 	.short	0x010a
        /*08fa*/ 	.byte	0x3f
	.zero		1


	//   ....[66]....
        /*08fc*/ 	.word	0x0000e390
        /*0900*/ 	.word	0x00000003
        /*0904*/ 	.word	0x00028c60
        /*0908*/ 	.short	0x010a
        /*090a*/ 	.byte	0x3f
	.zero		1


	//   ....[67]....
        /*090c*/ 	.word	0x0000e3e0
        /*0910*/ 	.word	0x00000002
        /*0914*/ 	.word	0x00028c40
        /*0918*/ 	.short	0x010a
        /*091a*/ 	.byte	0x3f
	.zero		1


	//   ....[68]....
        /*091c*/ 	.word	0x0000e430
        /*0920*/ 	.word	0x00000002
        /*0924*/ 	.word	0x00028c60
        /*0928*/ 	.short	0x010a
        /*092a*/ 	.byte	0x3f
	.zero		1


	//   ....[69]....
        /*092c*/ 	.word	0x0000e480
        /*0930*/ 	.word	0x00000002
        /*0934*/ 	.word	0x00028c40
        /*0938*/ 	.short	0x010a
        /*093a*/ 	.byte	0x3f
	.zero		1


	//   ....[70]....
        /*093c*/ 	.word	0x0000e4d0
        /*0940*/ 	.word	0x00000002
        /*0944*/ 	.word	0x00028c60
        /*0948*/ 	.short	0x010a
        /*094a*/ 	.byte	0x3f
	.zero		1


	//   ....[71]....
        /*094c*/ 	.word	0x0000ee80
        /*0950*/ 	.word	0x00000000
        /*0954*/ 	.word	0x00028c20
        /*0958*/ 	.short	0x010a
        /*095a*/ 	.byte	0x3f
	.zero		1


	//   ....[72]....
        /*095c*/ 	.word	0x0000f020
        /*0960*/ 	.word	0x00000006
        /*0964*/ 	.word	0x00000000
        /*0968*/ 	.short	0x010a
        /*096a*/ 	.byte	0x3f
	.zero		1


	//   ....[73]....
        /*096c*/ 	.word	0x0000f070
        /*0970*/ 	.word	0x00000007
        /*0974*/ 	.word	0x00000000
        /*0978*/ 	.short	0x010a
        /*097a*/ 	.byte	0x3f
	.zero		1


	//   ....[74]....
        /*097c*/ 	.word	0x0000f0c0
        /*0980*/ 	.word	0x00000004
        /*0984*/ 	.word	0x00000000
        /*0988*/ 	.short	0x010a
        /*098a*/ 	.byte	0x3f
	.zero		1


	//----- nvinfo : EIATTR_NUM_MBARRIERS
	.align		4
.L_683:
        /*098c*/ 	.byte	0x03, 0x38
        /*098e*/ 	.short	0x0016


	//----- nvinfo : EIATTR_EXIT_INSTR_OFFSETS
	.align		4
        /*0990*/ 	.byte	0x04, 0x1c
        /*0992*/ 	.short	(.L_685 - .L_684)


	//   ....[0]....
.L_684:
        /*0994*/ 	.word	0x00000a80


	//   ....[1]....
        /*0998*/ 	.word	0x00009280


	//   ....[2]....
        /*099c*/ 	.word	0x000092e0


	//   ....[3]....
        /*09a0*/ 	.word	0x0000de50


	//----- nvinfo : EIATTR_MAX_THREADS
	.align		4
.L_685:
        /*09a4*/ 	.byte	0x04, 0x05
        /*09a6*/ 	.short	(.L_687 - .L_686)
.L_686:
        /*09a8*/ 	.word	0x00000180
        /*09ac*/ 	.word	0x00000001
        /*09b0*/ 	.word	0x00000001


	//----- nvinfo : EIATTR_CRS_STACK_SIZE
	.align		4
.L_687:
        /*09b4*/ 	.byte	0x04, 0x1e
        /*09b6*/ 	.short	(.L_689 - .L_688)
.L_688:
        /*09b8*/ 	.word	0x00000000


	//----- nvinfo : EIATTR_CBANK_PARAM_SIZE
	.align		4
.L_689:
        /*09bc*/ 	.byte	0x03, 0x19
        /*09be*/ 	.short	0x0a70


	//----- nvinfo : EIATTR_PARAM_CBANK
	.align		4
        /*09c0*/ 	.byte	0x04, 0x0a
        /*09c2*/ 	.short	(.L_691 - .L_690)
	.align		4
.L_690:
        /*09c4*/ 	.word	index@(.nv.constant0._ZN7cutlass13device_kernelIN5flash11enable_sm90INS1_16FlashAttnFwdSm90INS1_25CollectiveMainloopFwdSm90ILi2EN4cute5tupleIJNS5_1CILi1EEES8_S8_EEENS6_IJNS7_ILi64EEESA_SA_EEELi512ENS_6half_tEfNS_4arch4Sm90ELb0ELb0ELb0ELb1ELb0ELb0ELb0ELb0ELb0ELb0ELb0ELb0EEENS1_21CollectiveEpilogueFwdINS6_IJSA_NS7_ILi512EEESA_EEES9_SC_SE_Li256ELb1ELb0ELb0ELb0EEENS1_36VarlenDynamicPersistentTileSchedulerILi64ELi64ELi256ELi32ELb0ELb0ELb1ELb0ELb1ELb1EEEEEEEEEvNT_6ParamsE)
        /*09c8*/ 	.short	0x0210
        /*09ca*/ 	.short	0x0a70


	//----- nvinfo : EIATTR_SW_WAR
	.align		4
.L_691:
        /*09cc*/ 	.byte	0x04, 0x36
        /*09ce*/ 	.short	(.L_693 - .L_692)
.L_692:
        /*09d0*/ 	.word	0x00000008
.L_693:


//--------------------- .nv.info._ZN7cutlass13device_kernelIN5flash11enable_sm90INS1_16FlashAttnFwdSm90INS1_25CollectiveMainloopFwdSm90ILi2EN4cute5tupleIJNS5_1CILi1EEES8_S8_EEENS6_IJNS7_ILi64EEESA_SA_EEELi512ENS_6half_tEfNS_4arch4Sm90ELb0ELb0ELb0ELb1ELb0ELb1ELb0ELb0ELb0ELb0ELb0ELb0EEENS1_21CollectiveEpilogueFwdINS6_IJSA_NS7_ILi512EEESA_EEES9_SC_SE_Li256ELb1ELb0ELb0ELb0EEENS1_36VarlenDynamicPersistentTileSchedulerILi64ELi64ELi256ELi32ELb0ELb0ELb1ELb0ELb1ELb1EEEEEEEEEvNT_6ParamsE --------------------------
	.section	.nv.info._ZN7cutlass13device_kernelIN5flash11enable_sm90INS1_16FlashAttnFwdSm90INS1_25CollectiveMainloopFwdSm90ILi2EN4cute5tupleIJNS5_1CILi1EEES8_S8_EEENS6_IJNS7_ILi64EEESA_SA_EEELi512ENS_6half_tEfNS_4arch4Sm90ELb0ELb0ELb0ELb1ELb0ELb1ELb0ELb0ELb0ELb0ELb0ELb0EEENS1_21CollectiveEpilogueFwdINS6_IJSA_NS7_ILi512EEESA_EEES9_SC_SE_Li256ELb1ELb0ELb0ELb0EEENS1_36VarlenDynamicPersistentTileSchedulerILi64ELi64ELi256ELi32ELb0ELb0ELb1ELb0ELb1ELb1EEEEEEEEEvNT_6ParamsE,"",@"SHT_CUDA_INFO"
	.sectionflags	@""
	.align	4


	//----- nvinfo : EIATTR_CUDA_API_VERSION
	.align		4
        /*0000*/ 	.byte	0x04, 0x37
        /*0002*/ 	.short	(.L_695 - .L_694)
.L_694:
        /*0004*/ 	.word	0x00000082


	//----- nvinfo : EIATTR_KPARAM_INFO
	.align		4
.L_695:
        /*0008*/ 	.byte	0x04, 0x17
        /*000a*/ 	.short	(.L_697 - .L_696)
.L_696:
        /*000c*/ 	.word	0x00000000
        /*0010*/ 	.short	0x0000
        /*0012*/ 	.short	0x0070
        /*0014*/ 	.byte	0x00, 0xf0, 0x01, 0x28


	//----- nvinfo : EIATTR_SPARSE_MMA_MASK
	.align		4
.L_697:
        /*0018*/ 	.byte	0x03, 0x50
        /*001a*/ 	.short	0x0000


	//----- nvinfo : EIATTR_MAXREG_COUNT
	.align		4
        /*001c*/ 	.byte	0x03, 0x1b
        /*001e*/ 	.short	0x00a8


	//----- nvinfo : EIATTR_NUM_BARRIERS
	.align		4
        /*0020*/ 	.byte	0x02, 0x4c
        /*0022*/ 	.byte	0x10
	.zero		1


	//----- nvinfo : EIATTR_EXTERNS
	.align		4
        /*0024*/ 	.byte	0x04, 0x0f
        /*0026*/ 	.short	(.L_699 - .L_698)


	//   ....[0]....
	.align		4
.L_698:
        /*0028*/ 	.word	index@(__assertfail)


	//----- nvinfo : EIATTR_ANNOTATIONS
	.align		4
.L_699:
        /*002c*/ 	.byte	0x04, 0x55
        /*002e*/ 	.short	(.L_701 - .L_700)


	//   ....[0]....
.L_700:
        /* <DEDUP_REMOVED lines=44> */


	//----- nvinfo : EIATTR_MERCURY_ISA_VERSION
	.align		4
.L_701:
        /*02d8*/ 	.byte	0x03, 0x5f
        /*02da*/ 	.short	0x0101


	//----- nvinfo : EIATTR_UNUSED_LOAD_BYTE_OFFSET
	.align		4
        /*02dc*/ 	.byte	0x04, 0x44
        /*02de*/ 	.short	(.L_703 - .L_702)


	//   ....[0]....
.L_702:
        /*02e0*/ 	.word	0x00000ae0
        /*02e4*/ 	.word	0x0000fff0


	//   ....[1]....
        /*02e8*/ 	.word	0x0000bfa0
        /*02ec*/ 	.word	0x0000fff0


	//----- nvinfo : EIATTR_INT_WARP_WIDE_INSTR_OFFSETS
	.align		4
.L_703:
        /*02f0*/ 	.byte	0x04, 0x31
        /*02f2*/ 	.short	(.L_705 - .L_704)


	//   ....[0]....
.L_704:
        /*02f4*/ 	.word	0x000001c0


	//   ....[1]....
        /*02f8*/ 	.word	0x00000200


	//   ....[2]....
        /*02fc*/ 	.word	0x000002d0


	//   ....[3]....
        /*0300*/ 	.word	0x00010720


	//   ....[4]....
        /*0304*/ 	.word	0x000107b0


	//   ....[5]....
        /*0308*/ 	.word	0x00010c30


	//   ....[6]....
        /*030c*/ 	.word	0x00010c60


	//   ....[7]....
        /*0310*/ 	.word	0x00013580


	//   ....[8]....
        /*0314*/ 	.word	0x00013610


	//----- nvinfo : EIATTR_COOP_GROUP_MASK_REGIDS
	.align		4
.L_705:
        /*0318*/ 	.byte	0x04, 0x29
        /*031a*/ 	.short	(.L_707 - .L_706)


	//   ....[0]....
.L_706:
        /*031c*/ 	.word	0xffffffff


	//   ....[1]....
        /*0320*/ 	.word	0xffffffff


	//   ....[2]....
        /*0324*/ 	.word	0xffffffff


	//   ....[3]....
        /*0328*/ 	.word	0xffffffff


	//   ....[4]....
        /*032c*/ 	.word	0xffffffff


	//   ....[5]....
        /*0330*/ 	.word	0xffffffff


	//   ....[6]....
        /*0334*/ 	.word	0xffffffff


	//   ....[7]....
        /*0338*/ 	.word	0xffffffff


	//   ....[8]....
        /*033c*/ 	.word	0xffffffff


	//   ....[9]....
        /*0340*/ 	.word	0xffffffff


	//   ....[10]....
        /*0344*/ 	.word	0xffffffff


	//   ....[11]....
        /*0348*/ 	.word	0xffffffff


	//   ....[12]....
        /*034c*/ 	.word	0xffffffff


	//   ....[13]....
        /*0350*/ 	.word	0xffffffff


	//   ....[14]....
        /*0354*/ 	.word	0xffffffff


	//   ....[15]....
        /*0358*/ 	.word	0xffffffff


	//   ....[16]....
        /*035c*/ 	.word	0xffffffff


	//   ....[17]....
        /*0360*/ 	.word	0xffffffff


	//   ....[18]....
        /*0364*/ 	.word	0xffffffff


	//   ....[19]....
        /*0368*/ 	.word	0xffffffff


	//   ....[20]....
        /*036c*/ 	.word	0xffffffff


	//   ....[21]....
        /*0370*/ 	.word	0xffffffff


	//   ....[22]....
        /*0374*/ 	.word	0xffffffff


	//   ....[23]....
        /*0378*/ 	.word	0xffffffff


	//   ....[24]....
        /*037c*/ 	.word	0xffffffff


	//   ....[25]....
        /*0380*/ 	.word	0xffffffff


	//   ....[26]....
        /*0384*/ 	.word	0xffffffff


	//   ....[27]....
        /*0388*/ 	.word	0xffffffff


	//   ....[28]....
        /*038c*/ 	.word	0xffffffff


	//   ....[29]....
        /*0390*/ 	.word	0xffffffff


	//   ....[30]....
        /*0394*/ 	.word	0xffffffff


	//   ....[31]....
        /*0398*/ 	.word	0xffffffff


	//   ....[32]....
        /*039c*/ 	.word	0xffffffff


	//   ....[33]....
        /*03a0*/ 	.word	0xffffffff


	//   ....[34]....
        /*03a4*/ 	.word	0xffffffff


	//   ....[35]....
        /*03a8*/ 	.word	0xffffffff


	//   ....[36]....
        /*03ac*/ 	.word	0xffffffff


	//   ....[37]....
        /*03b0*/ 	.word	0xffffffff


	//   ....[38]....
        /*03b4*/ 	.word	0xffffffff


	//   ....[39]....
        /*03b8*/ 	.word	0xffffffff


	//   ....[40]....
        /*03bc*/ 	.word	0xffffffff


	//   ....[41]....
        /*03c0*/ 	.word	0xffffffff


	//   ....[42]....
        /*03c4*/ 	.word	0xffffffff


	//   ....[43]....
        /*03c8*/ 	.word	0xffffffff


	//   ....[44]....
        /*03cc*/ 	.word	0xffffffff


	//   ....[45]....
        /*03d0*/ 	.word	0xffffffff


	//   ....[46]....
        /*03d4*/ 	.word	0xffffffff


	//   ....[47]....
        /*03d8*/ 	.word	0xffffffff


	//   ....[48]....
        /*03dc*/ 	.word	0xffffffff


	//   ....[49]....
        /*03e0*/ 	.word	0xffffffff


	//   ....[50]....
        /*03e4*/ 	.word	0xffffffff


	//   ....[51]....
        /*03e8*/ 	.word	0xffffffff


	//   ....[52]....
        /*03ec*/ 	.word	0xffffffff


	//   ....[53]....
        /*03f0*/ 	.word	0xffffffff


	//   ....[54]....
        /*03f4*/ 	.word	0xffffffff


	//   ....[55]....
        /*03f8*/ 	.word	0xffffffff


	//   ....[56]....
        /*03fc*/ 	.word	0xffffffff


	//   ....[57]....
        /*0400*/ 	.word	0xffffffff


	//   ....[58]....
        /*0404*/ 	.word	0x0500000f


	//   ....[59]....
        /*0408*/ 	.word	0x0500000f


	//   ....[60]....
        /*040c*/ 	.word	0x0500000f


	//   ....[61]....
        /*0410*/ 	.word	0x0500000f


	//   ....[62]....
        /*0414*/ 	.word	0x0500000f


	//   ....[63]....
        /*0418*/ 	.word	0x0500000f


	//   ....[64]....
        /*041c*/ 	.word	0x0500000f


	//   ....[65]....
        /*0420*/ 	.word	0x0500000f


	//   ....[66]....
        /*0424*/ 	.word	0x0500000f


	//   ....[67]....
        /*0428*/ 	.word	0x0500000f


	//   ....[68]....
        /*042c*/ 	.word	0x0500000f


	//   ....[69]....
        /*0430*/ 	.word	0x0500000f


	//   ....[70]....
        /*0434*/ 	.word	0x0500000f


	//   ....[71]....
        /*0438*/ 	.word	0x0500000f


	//   ....[72]....
        /*043c*/ 	.word	0x0500000f


	//   ....[73]....
        /*0440*/ 	.word	0x0500000f


	//   ....[74]....
        /*0444*/ 	.word	0x0500000f


	//   ....[75]....
        /*0448*/ 	.word	0x0500000f


	//   ....[76]....
        /*044c*/ 	.word	0x0500000f


	//   ....[77]....
        /*0450*/ 	.word	0x0500000f


	//   ....[78]....
        /*0454*/ 	.word	0x0500000f


	//   ....[79]....
        /*0458*/ 	.word	0x0500000f


	//   ....[80]....
        /*045c*/ 	.word	0x0500000f


	//   ....[81]....
        /*0460*/ 	.word	0x0500000f


	//   ....[82]....
        /*0464*/ 	.word	0x0500000f


	//   ....[83]....
        /*0468*/ 	.word	0x0500000f


	//   ....[84]....
        /*046c*/ 	.word	0x0500000f


	//   ....[85]....
        /*0470*/ 	.word	0x0500000f


	//----- nvinfo : EIATTR_COOP_GROUP_INSTR_OFFSETS
	.align		4
.L_707:
        /*0474*/ 	.byte	0x04, 0x28
        /*0476*/ 	.short	(.L_709 - .L_708)


	//   ....[0]....
.L_708:
        /*0478*/ 	.word	0x00000060


	//   ....[1]....
        /*047c*/ 	.word	0x000001d0


	//   ....[2]....
        /*0480*/ 	.word	0x00000210


	//   ....[3]....
        /*0484*/ 	.word	0x00000400


	//   ....[4]....
        /*0488*/ 	.word	0x00000560


	//   ....[5]....
        /*048c*/ 	.word	0x00000680


	//   ....[6]....
        /*0490*/ 	.word	0x000007e0


	//   ....[7]....
        /*0494*/ 	.word	0x000045c0


	//   ....[8]....
        /*0498*/ 	.word	0x000060a0


	//   ....[9]....
        /*049c*/ 	.word	0x00008d40


	//   ....[10]....
        /*04a0*/ 	.word	0x00008e20


	//   ....[11]....
        /*04a4*/ 	.word	0x00008fb0


	//   ....[12]....
        /*04a8*/ 	.word	0x00009050


	//   ....[13]....
        /*04ac*/ 	.word	0x00009a00


	//   ....[14]....
        /*04b0*/ 	.word	0x00009f80


	//   ....[15]....
        /*04b4*/ 	.word	0x00009fb0


	//   ....[16]....
        /*04b8*/ 	.word	0x0000a210


	//   ....[17]....
        /*04bc*/ 	.word	0x0000a330


	//   ....[18]....
        /*04c0*/ 	.word	0x0000b460


	//   ....[19]....
        /*04c4*/ 	.word	0x0000b4b0


	//   ....[20]....
        /*04c8*/ 	.word	0x0000b4f0


	//   ....[21]....
        /*04cc*/ 	.word	0x0000b550


	//   ....[22]....
        /*04d0*/ 	.word	0x0000b560


	//   ....[23]....
        /*04d4*/ 	.word	0x0000cf40


	//   ....[24]....
        /*04d8*/ 	.word	0x0000e6d0


	//   ....[25]....
        /*04dc*/ 	.word	0x0000e860


	//   ....[26]....
        /*04e0*/ 	.word	0x0000e890


	//   ....[27]....
        /*04e4*/ 	.word	0x0000e8d0


	//   ....[28]....
        /*04e8*/ 	.word	0x0000e930


	//   ....[29]....
        /*04ec*/ 	.word	0x0000e990


	//   ....[30]....
        /*04f0*/ 	.word	0x0000e9d0


	//   ....[31]....
        /*04f4*/ 	.word	0x0000eb80


	//   ....[32]....
        /*04f8*/ 	.word	0x0000ebe0


	//   ....[33]....
        /*04fc*/ 	.word	0x0000ec20


	//   ....[34]....
        /*0500*/ 	.word	0x0000ec60


	//   ....[35]....
        /*0504*/ 	.word	0x0000ec90


	//   ....[36]....
        /*0508*/ 	.word	0x0000ecc0


	//   ....[37]....
        /*050c*/ 	.word	0x0000ed50


	//   ....[38]....
        /*0510*/ 	.word	0x0000ed80


	//   ....[39]....
        /*0514*/ 	.word	0x0000ee10


	//   ....[40]....
        /*0518*/ 	.word	0x000136a0


	//   ....[41]....
        /*051c*/ 	.word	0x000136b0


	//   ....[42]....
        /*0520*/ 	.word	0x000137c0


	//   ....[43]....
        /*0524*/ 	.word	0x00013820


	//   ....[44]....
        /*0528*/ 	.word	0x00013860


	//   ....[45]....
        /*052c*/ 	.word	0x000138a0


	//   ....[46]....
        /*0530*/ 	.word	0x000138d0


	//   ....[47]....
        /*0534*/ 	.word	0x00013900


	//   ....[48]....
        /*0538*/ 	.word	0x00013a90


	//   ....[49]....
        /*053c*/ 	.word	0x00013af0


	//   ....[50]....
        /*0540*/ 	.word	0x00013b30


	//   ....[51]....
        /*0544*/ 	.word	0x00013b70


	//   ....[52]....
        /*0548*/ 	.word	0x00013ba0


	//   ....[53]....
        /*054c*/ 	.word	0x00013bd0


	//   ....[54]....
        /*0550*/ 	.word	0x00013c90


	//   ....[55]....
        /*0554*/ 	.word	0x00013cb0


	//   ....[56]....
        /*0558*/ 	.word	0x00013d20


	//   ....[57]....
        /*055c*/ 	.word	0x00014170


	//   ....[58]....
        /*0560*/ 	.word	0x00014650


	//   ....[59]....
        /*0564*/ 	.word	0x000146f0


	//   ....[60]....
        /*0568*/ 	.word	0x00014790


	//   ....[61]....
        /*056c*/ 	.word	0x00014830


	//   ....[62]....
        /*0570*/ 	.word	0x00014920


	//   ....[63]....
        /*0574*/ 	.word	0x000149c0


	//   ....[64]....
        /*0578*/ 	.word	0x00014a60


	//   ....[65]....
        /*057c*/ 	.word	0x00014b00


	//   ....[66]....
        /*0580*/ 	.word	0x00014d60


	//   ....[67]....
        /*0584*/ 	.word	0x00015040


	//   ....[68]....
        /*0588*/ 	.word	0x00015460


	//   ....[69]....
        /*058c*/ 	.word	0x000154f0


	//   ....[70]....
        /*0590*/ 	.word	0x00015590


	//   ....[71]....
        /*0594*/ 	.word	0x00015640


	//   ....[72]....
        /*0598*/ 	.word	0x000156c0


	//   ....[73]....
        /*059c*/ 	.word	0x00015740


	//   ....[74]....
        /*05a0*/ 	.word	0x000157c0


	//   ....[75]....
        /*05a4*/ 	.word	0x00015840


	//   ....[76]....
        /*05a8*/ 	.word	0x000158d0


	//   ....[77]....
        /*05ac*/ 	.word	0x00015980


	//   ....[78]....
        /*05b0*/ 	.word	0x00015a00


	//   ....[79]....
        /*05b4*/ 	.word	0x00015a80


	//   ....[80]....
        /*05b8*/ 	.word	0x00015b00


	//   ....[81]....
        /*05bc*/ 	.word	0x00015b80


	//   ....[82]....
        /*05c0*/ 	.word	0x00015bf0


	//   ....[83]....
        /*05c4*/ 	.word	0x00015c90


	//   ....[84]....
        /*05c8*/ 	.word	0x00015d20


	//   ....[85]....
        /*05cc*/ 	.word	0x00015e40


	//----- nvinfo : EIATTR_REG_RECONFIG
	.align		4
.L_709:
        /*05d0*/ 	.byte	0x01, 0x54
	.zero		2


	//----- nvinfo : EIATTR_SYSCALL_OFFSETS
	.align		4
        /*05d4*/ 	.byte	0x04, 0x46
        /*05d6*/ 	.short	(.L_711 - .L_710)


	//   ....[0]....
.L_710:
        /*05d8*/ 	.word	0x00001850


	//   ....[1]....
        /*05dc*/ 	.word	0x000019a0


	//   ....[2]....
        /*05e0*/ 	.word	0x00006250


	//   ....[3]....
        /*05e4*/ 	.word	0x00006700


	//   ....[4]....
        /*05e8*/ 	.word	0x00010940


	//   ....[5]....
        /*05ec*/ 	.word	0x00010a80


	//   ....[6]....
        /*05f0*/ 	.word	0x00010b80


	//----- nvinfo : EIATTR_MBARRIER_INSTR_OFFSETS
	.align		4
.L_711:
        /*05f4*/ 	.byte	0x04, 0x39
        /*05f6*/ 	.short	(.L_713 - .L_712)


	//   ....[0]....
.L_712:
        /*05f8*/ 	.word	0x000002f0
        /*05fc*/ 	.word	0x000000ff
        /*0600*/ 	.word	0x00028c00
        /*0604*/ 	.short	0x0100
        /*0606*/ 	.byte	0x08
	.zero		1


	//   ....[1]....
        /*0608*/ 	.word	0x00000300
        /*060c*/ 	.word	0x000000ff
        /*0610*/ 	.word	0x00028c20
        /*0614*/ 	.short	0x0100
        /*0616*/ 	.byte	0x08
	.zero		1


	//   ....[2]....
        /*0618*/ 	.word	0x000003b0
        /*061c*/ 	.word	0x000000ff
        /*0620*/ 	.word	0x00028c30
        /*0624*/ 	.short	0x0100
        /*0626*/ 	.byte	0x06
	.zero		1


	//   ....[3]....
        /*0628*/ 	.word	0x000003c0
        /*062c*/ 	.word	0x000000ff
        /*0630*/ 	.word	0x00028c40
        /*0634*/ 	.short	0x0100
        /*0636*/ 	.byte	0x06
	.zero		1


	//   ....[4]....
        /*0638*/ 	.word	0x000003d0
        /*063c*/ 	.word	0x000000ff
        /*0640*/ 	.word	0x00028c38
        /*0644*/ 	.short	0x0100
        /*0646*/ 	.byte	0x06
	.zero		1


	//   ....[5]....
        /*0648*/ 	.word	0x000003e0
        /*064c*/ 	.word	0x000000ff
        /*0650*/ 	.word	0x00028c48
        /*0654*/ 	.short	0x0100
        /*0656*/ 	.byte	0x06
	.zero		1


	//   ....[6]....
        /*0658*/ 	.word	0x00000510
        /*065c*/ 	.word	0x000000ff
        /*0660*/ 	.word	0x00028c50
        /*0664*/ 	.short	0x0100
        /*0666*/ 	.byte	0x08
	.zero		1


	//   ....[7]....
        /*0668*/ 	.word	0x00000520
        /*066c*/ 	.word	0x000000ff
        /*0670*/ 	.word	0x00028c60
        /*0674*/ 	.short	0x0100
        /*0676*/ 	.byte	0x08
	.zero		1


	//   ....[8]....
        /*0678*/ 	.word	0x00000530
        /*067c*/ 	.word	0x000000ff
        /*0680*/ 	.word	0x00028c58
        /*0684*/ 	.short	0x0100
        /*0686*/ 	.byte	0x08
	.zero		1


	//   ....[9]....
        /*0688*/ 	.word	0x00000540
        /*068c*/ 	.word	0x000000ff
        /*0690*/ 	.word	0x00028c68
        /*0694*/ 	.short	0x0100
        /*0696*/ 	.byte	0x08
	.zero		1


	//   ....[10]....
        /*0698*/ 	.word	0x00000630
        /*069c*/ 	.word	0x000000ff
        /*06a0*/ 	.word	0x00028c70
        /*06a4*/ 	.short	0x0100
        /*06a6*/ 	.byte	0x06
	.zero		1


	//   ....[11]....
        /*06a8*/ 	.word	0x00000640
        /*06ac*/ 	.word	0x000000ff
        /*06b0*/ 	.word	0x00028c80
        /*06b4*/ 	.short	0x0100
        /*06b6*/ 	.byte	0x06
	.zero		1


	//   ....[12]....
        /*06b8*/ 	.word	0x00000650
        /*06bc*/ 	.word	0x000000ff
        /*06c0*/ 	.word	0x00028c78
        /*06c4*/ 	.short	0x0100
        /*06c6*/ 	.byte	0x06
	.zero		1


	//   ....[13]....
        /*06c8*/ 	.word	0x00000660
        /*06cc*/ 	.word	0x000000ff
        /*06d0*/ 	.word	0x00028c88
        /*06d4*/ 	.short	0x0100
        /*06d6*/ 	.byte	0x06
	.zero		1


	//   ....[14]....
        /*06d8*/ 	.word	0x00000790
        /*06dc*/ 	.word	0x000000ff
        /*06e0*/ 	.word	0x00028c90
        /*06e4*/ 	.short	0x0100
        /*06e6*/ 	.byte	0x08
	.zero		1


	//   ....[15]....
        /*06e8*/ 	.word	0x000007a0
        /*06ec*/ 	.word	0x000000ff
        /*06f0*/ 	.word	0x00028ca0
        /*06f4*/ 	.short	0x0100
        /*06f6*/ 	.byte	0x08
	.zero		1


	//   ....[16]....
        /*06f8*/ 	.word	0x000007b0
        /*06fc*/ 	.word	0x000000ff
        /*0700*/ 	.word	0x00028c98
        /*0704*/ 	.short	0x0100
        /*0706*/ 	.byte	0x08
	.zero		1


	//   ....[17]....
        /*0708*/ 	.word	0x000007c0
        /*070c*/ 	.word	0x000000ff
        /*0710*/ 	.word	0x00028ca8
        /*0714*/ 	.short	0x0100
        /*0716*/ 	.byte	0x08
	.zero		1


	//   ....[18]....
        /*0718*/ 	.word	0x000008f0
        /*071c*/ 	.word	0x000000ff
        /*0720*/ 	.word	0x00028cb0
        /*0724*/ 	.short	0x0100
        /*0726*/ 	.byte	0x08
	.zero		1


	//   ....[19]....
        /*0728*/ 	.word	0x00000900
        /*072c*/ 	.word	0x000000ff
        /*0730*/ 	.word	0x00028cc0
        /*0734*/ 	.short	0x0100
        /*0736*/ 	.byte	0x08
	.zero		1


	//   ....[20]....
        /*0738*/ 	.word	0x00000910
        /*073c*/ 	.word	0x000000ff
        /*0740*/ 	.word	0x00028cb8
        /*0744*/ 	.short	0x0100
        /*0746*/ 	.byte	0x08
	.zero		1


	//   ....[21]....
        /*0748*/ 	.word	0x00000920
        /*074c*/ 	.word	0x000000ff
        /*0750*/ 	.word	0x00028cc8
        /*0754*/ 	.short	0x0100
        /*0756*/ 	.byte	0x08
	.zero		1


	//   ....[22]....
        /*0758*/ 	.word	0x000025d0
        /*075c*/ 	.word	0x00000048
        /*0760*/ 	.word	0x00028c90
        /*0764*/ 	.short	0x010a
        /*0766*/ 	.byte	0x3f
	.zero		1


	//   ....[23]....
        /*0768*/ 	.word	0x00002f80
        /*076c*/ 	.word	0x00000048
        /*0770*/ 	.word	0x00028c90
        /*0774*/ 	.short	0x010a
        /*0776*/ 	.byte	0x3f
	.zero		1


	//   ....[24]....
        /*0778*/ 	.word	0x000037f0
        /*077c*/ 	.word	0x00000048
        /*0780*/ 	.word	0x00028c90
        /*0784*/ 	.short	0x010a
        /*0786*/ 	.byte	0x3f
	.zero		1


	//   ....[25]....
        /*0788*/ 	.word	0x000039f0
        /*078c*/ 	.word	0x00000004
        /*0790*/ 	.word	0x00000000
        /*0794*/ 	.short	0x0101
        /*0796*/ 	.byte	0x3f
	.zero		1


	//   ....[26]....
        /*0798*/ 	.word	0x00003a30
        /*079c*/ 	.word	0x00000048
        /*07a0*/ 	.word	0x00028cb0
        /*07a4*/ 	.short	0x010a
        /*07a6*/ 	.byte	0x3f
	.zero		1


	//   ....[27]....
        /*07a8*/ 	.word	0x00004080
        /*07ac*/ 	.word	0x00000048
        /*07b0*/ 	.word	0x00000000
        /*07b4*/ 	.short	0x0101
        /*07b6*/ 	.byte	0x3f
	.zero		1


	//   ....[28]....
        /*07b8*/ 	.word	0x000046d0
        /*07bc*/ 	.word	0x00000008
        /*07c0*/ 	.word	0x00028c50
        /*07c4*/ 	.short	0x010a
        /*07c6*/ 	.byte	0x3f
	.zero		1


	//   ....[29]....
        /*07c8*/ 	.word	0x00004a70
        /*07cc*/ 	.word	0x00000000
        /*07d0*/ 	.word	0x00000000
        /*07d4*/ 	.short	0x0101
        /*07d6*/ 	.byte	0x3f
	.zero		1


	//   ....[30]....
        /*07d8*/ 	.word	0x000053c0
        /*07dc*/ 	.word	0x00000000
        /*07e0*/ 	.word	0x00028c50
        /*07e4*/ 	.short	0x010a
        /*07e6*/ 	.byte	0x3f
	.zero		1


	//   ....[31]....
        /*07e8*/ 	.word	0x00005410
        /*07ec*/ 	.word	0x00000000
        /*07f0*/ 	.word	0x00028c50
        /*07f4*/ 	.short	0x010a
        /*07f6*/ 	.byte	0x3f
	.zero		1


	//   ....[32]....
        /*07f8*/ 	.word	0x00005760
        /*07fc*/ 	.word	0x00000000
        /*0800*/ 	.word	0x00000000
        /*0804*/ 	.short	0x0101
        /*0806*/ 	.byte	0x3f
	.zero		1


	//   ....[33]....
        /*0808*/ 	.word	0x000062e0
        /*080c*/ 	.word	0x00000002
        /*0810*/ 	.word	0x00028c00
        /*0814*/ 	.short	0x010a
        /*0816*/ 	.byte	0x3f
	.zero		1


	//   ....[34]....
        /*0818*/ 	.word	0x00006330
        /*081c*/ 	.word	0x00000002
        /*0820*/ 	.word	0x00028c00
        /*0824*/ 	.short	0x010a
        /*0826*/ 	.byte	0x3f
	.zero		1


	//   ....[35]....
        /*0828*/ 	.word	0x000069b0
        /*082c*/ 	.word	0x00000002
        /*0830*/ 	.word	0x00028c00
        /*0834*/ 	.short	0x010a
        /*0836*/ 	.byte	0x3f
	.zero		1


	//   ....[36]....
        /*0838*/ 	.word	0x00007820
        /*083c*/ 	.word	0x00000002
        /*0840*/ 	.word	0x00028c00
        /*0844*/ 	.short	0x010a
        /*0846*/ 	.byte	0x3f
	.zero		1


	//   ....[37]....
        /*0848*/ 	.word	0x00008590
        /*084c*/ 	.word	0x0000000f
        /*0850*/ 	.word	0x00028c30
        /*0854*/ 	.short	0x010a
        /*0856*/ 	.byte	0x3f
	.zero		1


	//   ....[38]....
        /*0858*/ 	.word	0x00008640
        /*085c*/ 	.word	0x0000000f
        /*0860*/ 	.word	0x00028c30
        /*0864*/ 	.short	0x010a
        /*0866*/ 	.byte	0x3f
	.zero		1


	//   ....[39]....
        /*0868*/ 	.word	0x000092c0
        /*086c*/ 	.word	0x0000000c
        /*0870*/ 	.word	0x00000000
        /*0874*/ 	.short	0x0101
        /*0876*/ 	.byte	0x3f
	.zero		1


	//   ....[40]....
        /*0878*/ 	.word	0x000096e0
        /*087c*/ 	.word	0x0000000f
        /*0880*/ 	.word	0x00028c50
        /*0884*/ 	.short	0x010a
        /*0886*/ 	.byte	0x3f
	.zero		1


	//   ....[41]....
        /*0888*/ 	.word	0x00009770
        /*088c*/ 	.word	0x0000000f
        /*0890*/ 	.word	0x00028c50
        /*0894*/ 	.short	0x010a
        /*0896*/ 	.byte	0x3f
	.zero		1


	//   ....[42]....
        /*0898*/ 	.word	0x00009a20
        /*089c*/ 	.word	0x0000000f
        /*08a0*/ 	.word	0x00000000
        /*08a4*/ 	.short	0x0101
        /*08a6*/ 	.byte	0x3f
	.zero		1


	//   ....[43]....
        /*08a8*/ 	.word	0x00009b30
        /*08ac*/ 	.word	0x0000000f
        /*08b0*/ 	.word	0x00028c30
        /*08b4*/ 	.short	0x010a
        /*08b6*/ 	.byte	0x3f
	.zero		1


	//   ....[44]....
        /*08b8*/ 	.word	0x00009be0
        /*08bc*/ 	.word	0x0000000f
        /*08c0*/ 	.word	0x00028c30
        /*08c4*/ 	.short	0x010a
        /*08c6*/ 	.byte	0x3f
	.zero		1


	//   ....[45]....
        /*08c8*/ 	.word	0x0000a6f0
        /*08cc*/ 	.word	0x0000009a
        /*08d0*/ 	.word	0x00000000
        /*08d4*/ 	.short	0x0101
        /*08d6*/ 	.byte	0x3f
	.zero		1


	//   ....[46]....
        /*08d8*/ 	.word	0x0000b150
        /*08dc*/ 	.word	0x0000000f
        /*08e0*/ 	.word	0x00028c50
        /*08e4*/ 	.short	0x010a
        /*08e6*/ 	.byte	0x3f
	.zero		1


	//   ....[47]....
        /*08e8*/ 	.word	0x0000b1a0
        /*08ec*/ 	.word	0x0000000f
        /*08f0*/ 	.word	0x00028c50
        /*08f4*/ 	.short	0x010a
        /*08f6*/ 	.byte	0x3f
	.zero		1


	//   ....[48]....
        /*08f8*/ 	.word	0x0000b480
        /*08fc*/ 	.word	0x0000000f
        /*0900*/ 	.word	0x00000000
        /*0904*/ 	.short	0x0101
        /*0906*/ 	.byte	0x3f
	.zero		1


	//   ....[49]....
        /*0908*/ 	.word	0x0000d7c0
        /*090c*/ 	.word	0x00000000
        /*0910*/ 	.word	0x00000000
        /*0914*/ 	.short	0x0101
        /*0916*/ 	.byte	0x3f
	.zero		1


	//   ....[50]....
        /*0918*/ 	.word	0x0000f830
        /*091c*/ 	.word	0x00000005
        /*0920*/ 	.word	0x00028c20
        /*0924*/ 	.short	0x010a
        /*0926*/ 	.byte	0x3f
	.zero		1


	//   ....[51]....
        /*0928*/ 	.word	0x0000f8c0
        /*092c*/ 	.word	0x00000006
        /*0930*/ 	.word	0x00028ca0
        /*0934*/ 	.short	0x010a
        /*0936*/ 	.byte	0x3f
	.zero		1


	//   ....[52]....
        /*0938*/ 	.word	0x0000faa0
        /*093c*/ 	.word	0x00000006
        /*0940*/ 	.word	0x00028cc0
        /*0944*/ 	.short	0x010a
        /*0946*/ 	.byte	0x3f
	.zero		1


	//   ....[53]....
        /*0948*/ 	.word	0x0000fff0
        /*094c*/ 	.word	0x00000007
        /*0950*/ 	.word	0x00028ca0
        /*0954*/ 	.short	0x010a
        /*0956*/ 	.byte	0x3f
	.zero		1


	//   ....[54]....
        /*0958*/ 	.word	0x000101b0
        /*095c*/ 	.word	0x00000007
        /*0960*/ 	.word	0x00028cc0
        /*0964*/ 	.short	0x010a
        /*0966*/ 	.byte	0x3f
	.zero		1


	//   ....[55]....
        /*0968*/ 	.word	0x000110e0
        /*096c*/ 	.word	0x00000005
        /*0970*/ 	.word	0x00028c40
        /*0974*/ 	.short	0x010a
        /*0976*/ 	.byte	0x3f
	.zero		1


	//   ....[56]....
        /*0978*/ 	.word	0x000114e0
        /*097c*/ 	.word	0x00000007
        /*0980*/ 	.word	0x00028c20
        /*0984*/ 	.short	0x010a
        /*0986*/ 	.byte	0x3f
	.zero		1


	//   ....[57]....
        /*0988*/ 	.word	0x000115a0
        /*098c*/ 	.word	0x00000002
        /*0990*/ 	.word	0x00028c60
        /*0994*/ 	.short	0x010a
        /*0996*/ 	.byte	0x3f
	.zero		1


	//   ....[58]....
        /*0998*/ 	.word	0x00011d50
        /*099c*/ 	.word	0x00000002
        /*09a0*/ 	.word	0x00028c40
        /*09a4*/ 	.short	0x010a
        /*09a6*/ 	.byte	0x3f
	.zero		1


	//   ....[59]....
        /*09a8*/ 	.word	0x00011f60
        /*09ac*/ 	.word	0x00000002
        /*09b0*/ 	.word	0x00028c60
        /*09b4*/ 	.short	0x010a
        /*09b6*/ 	.byte	0x3f
	.zero		1


	//   ....[60]....
        /*09b8*/ 	.word	0x00012620
        /*09bc*/ 	.word	0x00000002
        /*09c0*/ 	.word	0x00028c40
        /*09c4*/ 	.short	0x010a
        /*09c6*/ 	.byte	0x3f
	.zero		1


	//   ....[61]....
        /*09c8*/ 	.word	0x00012820
        /*09cc*/ 	.word	0x00000002
        /*09d0*/ 	.word	0x00028c60
        /*09d4*/ 	.short	0x010a
        /*09d6*/ 	.byte	0x3f
	.zero		1


	//   ....[62]....
        /*09d8*/ 	.word	0x00012e60
        /*09dc*/ 	.word	0x00000002
        /*09e0*/ 	.word	0x00028c40
        /*09e4*/ 	.short	0x010a
        /*09e6*/ 	.byte	0x3f
	.zero		1


	//   ....[63]....
        /*09e8*/ 	.word	0x00013070
        /*09ec*/ 	.word	0x00000002
        /*09f0*/ 	.word	0x00028c60
        /*09f4*/ 	.short	0x010a
        /*09f6*/ 	.byte	0x3f
	.zero		1


	//   ....[64]....
        /*09f8*/ 	.word	0x000140f0
        /*09fc*/ 	.word	0x00000000
        /*0a00*/ 	.word	0x00028c20
        /*0a04*/ 	.short	0x010a
        /*0a06*/ 	.byte	0x3f
	.zero		1


	//   ....[65]....
        /*0a08*/ 	.word	0x000142a0
        /*0a0c*/ 	.word	0x00000006
        /*0a10*/ 	.word	0x00000000
        /*0a14*/ 	.short	0x010a
        /*0a16*/ 	.byte	0x3f
	.zero		1


	//   ....[66]....
        /*0a18*/ 	.word	0x00014310
        /*0a1c*/ 	.word	0x00000007
        /*0a20*/ 	.word	0x00000000
        /*0a24*/ 	.short	0x010a
        /*0a26*/ 	.byte	0x3f
	.zero		1


	//   ....[67]....
        /*0a28*/ 	.word	0x00014380
        /*0a2c*/ 	.word	0x00000004
        /*0a30*/ 	.word	0x00000000
        /*0a34*/ 	.short	0x010a
        /*0a36*/ 	.byte	0x3f
	.zero		1


	//   ....[68]....
        /*0a38*/ 	.word	0x000143b0
        /*0a3c*/ 	.word	0x00000003
        /*0a40*/ 	.word	0x00000000
        /*0a44*/ 	.short	0x010a
        /*0a46*/ 	.byte	0x3f
	.zero		1


	//   ....[69]....
        /*0a48*/ 	.word	0x00014410
        /*0a4c*/ 	.word	0x00000048
        /*0a50*/ 	.word	0x00028c90
        /*0a54*/ 	.short	0x010a
        /*0a56*/ 	.byte	0x3f
	.zero		1


	//   ....[70]....
        /*0a58*/ 	.word	0x00014460
        /*0a5c*/ 	.word	0x00000048
        /*0a60*/ 	.word	0x00028c90
        /*0a64*/ 	.short	0x010a
        /*0a66*/ 	.byte	0x3f
	.zero		1


	//   ....[71]....
        /*0a68*/ 	.word	0x000144b0
        /*0a6c*/ 	.word	0x00000048
        /*0a70*/ 	.word	0x00028c90
        /*0a74*/ 	.short	0x010a
        /*0a76*/ 	.byte	0x3f
	.zero		1


	//   ....[72]....
        /*0a78*/ 	.word	0x00014500
        /*0a7c*/ 	.word	0x00000048
        /*0a80*/ 	.word	0x00028cb0
        /*0a84*/ 	.short	0x010a
        /*0a86*/ 	.byte	0x3f
	.zero		1


	//   ....[73]....
        /*0a88*/ 	.word	0x00014550
        /*0a8c*/ 	.word	0x00000008
        /*0a90*/ 	.word	0x00028c50
        /*0a94*/ 	.short	0x010a
        /*0a96*/ 	.byte	0x3f
	.zero		1


	//   ....[74]....
        /*0a98*/ 	.word	0x000145a0
        /*0a9c*/ 	.word	0x00000000
        /*0aa0*/ 	.word	0x00028c50
        /*0aa4*/ 	.short	0x010a
        /*0aa6*/ 	.byte	0x3f
	.zero		1


	//   ....[75]....
        /*0aa8*/ 	.word	0x00014870
        /*0aac*/ 	.word	0x00000002
        /*0ab0*/ 	.word	0x00028c00
        /*0ab4*/ 	.short	0x010a
        /*0ab6*/ 	.byte	0x3f
	.zero		1


	//   ....[76]....
        /*0ab8*/ 	.word	0x00014b40
        /*0abc*/ 	.word	0x00000002
        /*0ac0*/ 	.word	0x00028c00
        /*0ac4*/ 	.short	0x010a
        /*0ac6*/ 	.byte	0x3f
	.zero		1


	//   ....[77]....
        /*0ac8*/ 	.word	0x00014b90
        /*0acc*/ 	.word	0x0000000f
        /*0ad0*/ 	.word	0x00028c30
        /*0ad4*/ 	.short	0x010a
        /*0ad6*/ 	.byte	0x3f
	.zero		1


	//   ....[78]....
        /*0ad8*/ 	.word	0x00014be0
        /*0adc*/ 	.word	0x0000000f
        /*0ae0*/ 	.word	0x00028c50
        /*0ae4*/ 	.short	0x010a
        /*0ae6*/ 	.byte	0x3f
	.zero		1


	//   ....[79]....
        /*0ae8*/ 	.word	0x00014c30
        /*0aec*/ 	.word	0x0000000f
        /*0af0*/ 	.word	0x00028c30
        /*0af4*/ 	.short	0x010a
        /*0af6*/ 	.byte	0x3f
	.zero		1


	//   ....[80]....
        /*0af8*/ 	.word	0x00014c80
        /*0afc*/ 	.word	0x0000000f
        /*0b00*/ 	.word	0x00028c50
        /*0b04*/ 	.short	0x010a
        /*0b06*/ 	.byte	0x3f
	.zero		1


	//   ....[81]....
        /*0b08*/ 	.word	0x00014e20
        /*0b0c*/ 	.word	0x00000005
        /*0b10*/ 	.word	0x00028c20
        /*0b14*/ 	.short	0x010a
        /*0b16*/ 	.byte	0x3f
	.zero		1


	//   ....[82]....
        /*0b18*/ 	.word	0x00014e70
        /*0b1c*/ 	.word	0x00000006
        /*0b20*/ 	.word	0x00028ca0
        /*0b24*/ 	.short	0x010a
        /*0b26*/ 	.byte	0x3f
	.zero		1


	//   ....[83]....
        /*0b28*/ 	.word	0x00014ec0
        /*0b2c*/ 	.word	0x00000006
        /*0b30*/ 	.word	0x00028cc0
        /*0b34*/ 	.short	0x010a
        /*0b36*/ 	.byte	0x3f
	.zero		1


	//   ....[84]....
        /*0b38*/ 	.word	0x00014f10
        /*0b3c*/ 	.word	0x00000007
        /*0b40*/ 	.word	0x00028ca0
        /*0b44*/ 	.short	0x010a
        /*0b46*/ 	.byte	0x3f
	.zero		1


	//   ....[85]....
        /*0b48*/ 	.word	0x00014f60
        /*0b4c*/ 	.word	0x00000007
        /*0b50*/ 	.word	0x00028cc0
        /*0b54*/ 	.short	0x010a
        /*0b56*/ 	.byte	0x3f
	.zero		1


	//   ....[86]....
        /*0b58*/ 	.word	0x00015100
        /*0b5c*/ 	.word	0x00000005
        /*0b60*/ 	.word	0x00028c40
        /*0b64*/ 	.short	0x010a
        /*0b66*/ 	.byte	0x3f
	.zero		1


	//   ....[87]....
        /*0b68*/ 	.word	0x00015180
        /*0b6c*/ 	.word	0x00000005
        /*0b70*/ 	.word	0x00028c20
        /*0b74*/ 	.short	0x010a
        /*0b76*/ 	.byte	0x3f
	.zero		1


	//   ....[88]....
        /*0b78*/ 	.word	0x000151d0
        /*0b7c*/ 	.word	0x00000002
        /*0b80*/ 	.word	0x00028c60
        /*0b84*/ 	.short	0x010a
        /*0b86*/ 	.byte	0x3f
	.zero		1


	//   ....[89]....
        /*0b88*/ 	.word	0x00015220
        /*0b8c*/ 	.word	0x00000002
        /*0b90*/ 	.word	0x00028c40
        /*0b94*/ 	.short	0x010a
        /*0b96*/ 	.byte	0x3f
	.zero		1


	//   ....[90]....
        /*0b98*/ 	.word	0x00015270
        /*0b9c*/ 	.word	0x00000002
        /*0ba0*/ 	.word	0x00028c60
        /*0ba4*/ 	.short	0x010a
        /*0ba6*/ 	.byte	0x3f
	.zero		1


	//   ....[91]....
        /*0ba8*/ 	.word	0x000152c0
        /*0bac*/ 	.word	0x00000002
        /*0bb0*/ 	.word	0x00028c40
        /*0bb4*/ 	.short	0x010a
        /*0bb6*/ 	.byte	0x3f
	.zero		1


	//   ....[92]....
        /*0bb8*/ 	.word	0x00015310
        /*0bbc*/ 	.word	0x00000002
        /*0bc0*/ 	.word	0x00028c60
        /*0bc4*/ 	.short	0x010a
        /*0bc6*/ 	.byte	0x3f
	.zero		1


	//   ....[93]....
        /*0bc8*/ 	.word	0x00015360
        /*0bcc*/ 	.word	0x00000002
        /*0bd0*/ 	.word	0x00028c40
        /*0bd4*/ 	.short	0x010a
        /*0bd6*/ 	.byte	0x3f
	.zero		1


	//   ....[94]....
        /*0bd8*/ 	.word	0x000153b0
        /*0bdc*/ 	.word	0x00000002
        /*0be0*/ 	.word	0x00028c60
        /*0be4*/ 	.short	0x010a
        /*0be6*/ 	.byte	0x3f
	.zero		1


	//   ....[95]....
        /*0be8*/ 	.word	0x00015d60
        /*0bec*/ 	.word	0x00000000
        /*0bf0*/ 	.word	0x00028c20
        /*0bf4*/ 	.short	0x010a
        /*0bf6*/ 	.byte	0x3f
	.zero		1


	//   ....[96]....
        /*0bf8*/ 	.word	0x00015f00
        /*0bfc*/ 	.word	0x00000006
        /*0c00*/ 	.word	0x00000000
        /*0c04*/ 	.short	0x010a
        /*0c06*/ 	.byte	0x3f
	.zero		1


	//   ....[97]....
        /*0c08*/ 	.word	0x00015f50
        /*0c0c*/ 	.word	0x00000007
        /*0c10*/ 	.word	0x00000000
        /*0c14*/ 	.short	0x010a
        /*0c16*/ 	.byte	0x3f
	.zero		1


	//   ....[98]....
        /*0c18*/ 	.word	0x00015fa0
        /*0c1c*/ 	.word	0x00000004
        /*0c20*/ 	.word	0x00000000
        /*0c24*/ 	.short	0x010a
        /*0c26*/ 	.byte	0x3f
	.zero		1


	//----- nvinfo : EIATTR_NUM_MBARRIERS
	.align		4
.L_713:
        /*0c28*/ 	.byte	0x03, 0x38
        /*0c2a*/ 	.short	0x0016


	//----- nvinfo : EIATTR_EXIT_INSTR_OFFSETS
	.align		4
        /*0c2c*/ 	.byte	0x04, 0x1c
        /*0c2e*/ 	.short	(.L_715 - .L_714)


	//   ....[0]....
.L_714:
        /*0c30*/ 	.word	0x00014400


	//----- nvinfo : EIATTR_MAX_THREADS
	.align		4
.L_715:
        /*0c34*/ 	.byte	0x04, 0x05
        /*0c36*/ 	.short	(.L_717 - .L_716)
.L_716:
        /*0c38*/ 	.word	0x00000180
        /*0c3c*/ 	.word	0x00000001
        /*0c40*/ 	.word	0x00000001


	//----- nvinfo : EIATTR_CRS_STACK_SIZE
	.align		4
.L_717:
        /*0c44*/ 	.byte	0x04, 0x1e
        /*0c46*/ 	.short	(.L_719 - .L_718)
.L_718:
        /*0c48*/ 	.word	0x00000000


	//----- nvinfo : EIATTR_CBANK_PARAM_SIZE
	.align		4
.L_719:
        /*0c4c*/ 	.byte	0x03, 0x19
        /*0c4e*/ 	.short	0x0a70


	//----- nvinfo : EIATTR_PARAM_CBANK
	.align		4
        /*0c50*/ 	.byte	0x04, 0x0a
        /*0c52*/ 	.short	(.L_721 - .L_720)
	.align		4
.L_720:
        /*0c54*/ 	.word	index@(.nv.constant0._ZN7cutlass13device_kernelIN5flash11enable_sm90INS1_16FlashAttnFwdSm90INS1_25CollectiveMainloopFwdSm90ILi2EN4cute5tupleIJNS5_1CILi1EEES8_S8_EEENS6_IJNS7_ILi64EEESA_SA_EEELi512ENS_6half_tEfNS_4arch4Sm90ELb0ELb0ELb0ELb1ELb0ELb1ELb0ELb0ELb0ELb0ELb0ELb0EEENS1_21CollectiveEpilogueFwdINS6_IJSA_NS7_ILi512EEESA_EEES9_SC_SE_Li256ELb1ELb0ELb0ELb0EEENS1_36VarlenDynamicPersistentTileSchedulerILi64ELi64ELi256ELi32ELb0ELb0ELb1ELb0ELb1ELb1EEEEEEEEEvNT_6ParamsE)
        /*0c58*/ 	.short	0x0210
        /*0c5a*/ 	.short	0x0a70


	//----- nvinfo : EIATTR_SW_WAR
	.align		4
.L_721:
        /*0c5c*/ 	.byte	0x04, 0x36
        /*0c5e*/ 	.short	(.L_723 - .L_722)
.L_722:
        /*0c60*/ 	.word	0x00000008
.L_723:


//--------------------- .nv.info._ZN7cutlass13device_kernelIN5flash11enable_sm90INS1_16FlashAttnFwdSm90INS1_25CollectiveMainloopFwdSm90ILi2EN4cute5tupleIJNS5_1CILi1EEES8_S8_EEENS6_IJNS7_ILi64EEESA_SA_EEELi512ENS_6half_tEfNS_4arch4Sm90ELb0ELb0ELb0ELb1ELb0ELb0ELb1ELb0ELb0ELb0ELb0ELb0EEENS1_21CollectiveEpilogueFwdINS6_IJSA_NS7_ILi512EEESA_EEES9_SC_SE_Li256ELb1ELb0ELb0ELb0EEENS1_36VarlenDynamicPersistentTileSchedulerILi64ELi64ELi256ELi32ELb0ELb0ELb1ELb0ELb1ELb1EEEEEEEEEvNT_6ParamsE --------------------------
	.section	.nv.info._ZN7cutlass13device_kernelIN5flash11enable_sm90INS1_16FlashAttnFwdSm90INS1_25CollectiveMainloopFwdSm90ILi2EN4cute5tupleIJNS5_1CILi1EEES8_S8_EEENS6_IJNS7_ILi64EEESA_SA_EEELi512ENS_6half_tEfNS_4arch4Sm90ELb0ELb0ELb0ELb1ELb0ELb0ELb1ELb0ELb0ELb0ELb0ELb0EEENS1_21CollectiveEpilogueFwdINS6_IJSA_NS7_ILi512EEESA_EEES9_SC_SE_Li256ELb1ELb0ELb0ELb0EEENS1_36VarlenDynamicPersistentTileSchedulerILi64ELi64ELi256ELi32ELb0ELb0ELb1ELb0ELb1ELb1EEEEEEEEEvNT_6ParamsE,"",@"SHT_CUDA_INFO"
	.sectionflags	@""
	.align	4


	//----- nvinfo : EIATTR_CUDA_API_VERSION
	.align		4
        /*0000*/ 	.byte	0x04, 0x37
        /*0002*/ 	.short	(.L_725 - .L_724)
.L_724:
        /*0004*/ 	.word	0x00000082


	//----- nvinfo : EIATTR_KPARAM_INFO
	.align		4
.L_725:
        /*0008*/ 	.byte	0x04, 0x17
        /*000a*/ 	.short	(.L_727 - .L_726)
.L_726:
        /*000c*/ 	.word	0x00000000
        /*0010*/ 	.short	0x0000
        /*0012*/ 	.short	0x0070
        /*0014*/ 	.byte	0x00, 0xf0, 0x01, 0x2c


	//----- nvinfo : EIATTR_SPARSE_MMA_MASK
	.align		4
.L_727:
        /*0018*/ 	.byte	0x03, 0x50
        /*001a*/ 	.short	0x0000


	//----- nvinfo : EIATTR_MAXREG_COUNT
	.align		4
        /*001c*/ 	.byte	0x03, 0x1b
        /*001e*/ 	.short	0x00a8


	//----- nvinfo : EIATTR_NUM_BARRIERS
	.align		4
        /*0020*/ 	.byte	0x02, 0x4c
        /*0022*/ 	.byte	0x10
	.zero		1


	//----- nvinfo : EIATTR_EXTERNS
	.align		4
        /*0024*/ 	.byte	0x04, 0x0f
        /*0026*/ 	.short	(.L_729 - .L_728)


	//   ....[0]....
	.align		4
.L_728:
        /*0028*/ 	.word	index@(__assertfail)


	//----- nvinfo : EIATTR_ANNOTATIONS
	.align		4
.L_729:
        /*002c*/ 	.byte	0x04, 0x55
        /*002e*/ 	.short	(.L_731 - .L_730)


	//   ....[0]....
.L_730:
        /* <DEDUP_REMOVED lines=34> */


	//----- nvinfo : EIATTR_MERCURY_ISA_VERSION
	.align		4
.L_731:
        /*0240*/ 	.byte	0x03, 0x5f
        /*0242*/ 	.short	0x0101


	//----- nvinfo : EIATTR_UNUSED_LOAD_BYTE_OFFSET
	.align		4
        /*0244*/ 	.byte	0x04, 0x44
        /*0246*/ 	.short	(.L_733 - .L_732)


	//   ....[0]....
.L_732:
        /*0248*/ 	.word	0x00000a60
        /*024c*/ 	.word	0x0000fff0


	//   ....[1]....
        /*0250*/ 	.word	0x00008b30
        /*0254*/ 	.word	0x0000fff0


	//----- nvinfo : EIATTR_INT_WARP_WIDE_INSTR_OFFSETS
	.align		4
.L_733:
        /*0258*/ 	.byte	0x04, 0x31
        /*025a*/ 	.short	(.L_735 - .L_734)


	//   ....[0]....
.L_734:
        /*025c*/ 	.word	0x00000190


	//   ....[1]....
        /*0260*/ 	.word	0x000001d0


	//   ....[2]....
        /*0264*/ 	.word	0x00000240


	//   ....[3]....
        /*0268*/ 	.word	0x000002b0


	//   ....[4]....
        /*026c*/ 	.word	0x0000c3f0


	//   ....[5]....
        /*0270*/ 	.word	0x0000c4b0


	//   ....[6]....
        /*0274*/ 	.word	0x0000c950


	//   ....[7]....
        /*0278*/ 	.word	0x0000c980


	//   ....[8]....
        /*027c*/ 	.word	0x0000f6c0


	//   ....[9]....
        /*0280*/ 	.word	0x0000f780


	//----- nvinfo : EIATTR_COOP_GROUP_MASK_REGIDS
	.align		4
.L_735:
        /*0284*/ 	.byte	0x04, 0x29
        /*0286*/ 	.short	(.L_737 - .L_736)


	//   ....[0]....
.L_736:
        /*0288*/ 	.word	0xffffffff


	//   ....[1]....
        /*028c*/ 	.word	0xffffffff


	//   ....[2]....
        /*0290*/ 	.word	0xffffffff


	//   ....[3]....
        /*0294*/ 	.word	0xffffffff


	//   ....[4]....
        /*0298*/ 	.word	0xffffffff


	//   ....[5]....
        /*029c*/ 	.word	0xffffffff


	//   ....[6]....
        /*02a0*/ 	.word	0xffffffff


	//   ....[7]....
        /*02a4*/ 	.word	0xffffffff


	//   ....[8]....
        /*02a8*/ 	.word	0xffffffff


	//   ....[9]....
        /*02ac*/ 	.word	0xffffffff


	//   ....[10]....
        /*02b0*/ 	.word	0xffffffff


	//   ....[11]....
        /*02b4*/ 	.word	0xffffffff


	//   ....[12]....
        /*02b8*/ 	.word	0xffffffff


	//   ....[13]....
        /*02bc*/ 	.word	0xffffffff


	//   ....[14]....
        /*02c0*/ 	.word	0xffffffff


	//   ....[15]....
        /*02c4*/ 	.word	0xffffffff


	//   ....[16]....
        /*02c8*/ 	.word	0xffffffff


	//   ....[17]....
        /*02cc*/ 	.word	0xffffffff


	//   ....[18]....
        /*02d0*/ 	.word	0xffffffff


	//   ....[19]....
        /*02d4*/ 	.word	0xffffffff


	//   ....[20]....
        /*02d8*/ 	.word	0xffffffff


	//   ....[21]....
        /*02dc*/ 	.word	0xffffffff


	//   ....[22]....
        /*02e0*/ 	.word	0xffffffff


	//   ....[23]....
        /*02e4*/ 	.word	0xffffffff


	//   ....[24]....
        /*02e8*/ 	.word	0xffffffff


	//   ....[25]....
        /*02ec*/ 	.word	0xffffffff


	//   ....[26]....
        /*02f0*/ 	.word	0xffffffff


	//   ....[27]....
        /*02f4*/ 	.word	0xffffffff


	//   ....[28]....
        /*02f8*/ 	.word	0xffffffff


	//   ....[29]....
        /*02fc*/ 	.word	0xffffffff


	//   ....[30]....
        /*0300*/ 	.word	0xffffffff


	//   ....[31]....
        /*0304*/ 	.word	0xffffffff


	//   ....[32]....
        /*0308*/ 	.word	0xffffffff


	//   ....[33]....
        /*030c*/ 	.word	0xffffffff


	//   ....[34]....
        /*0310*/ 	.word	0xffffffff


	//   ....[35]....
        /*0314*/ 	.word	0xffffffff


	//   ....[36]....
        /*0318*/ 	.word	0xffffffff


	//   ....[37]....
        /*031c*/ 	.word	0xffffffff


	//   ....[38]....
        /*0320*/ 	.word	0xffffffff


	//   ....[39]....
        /*0324*/ 	.word	0xffffffff


	//   ....[40]....
        /*0328*/ 	.word	0xffffffff


	//   ....[41]....
        /*032c*/ 	.word	0xffffffff


	//   ....[42]....
        /*0330*/ 	.word	0xffffffff


	//   ....[43]....
        /*0334*/ 	.word	0xffffffff


	//   ....[44]....
        /*0338*/ 	.word	0xffffffff


	//   ....[45]....
        /*033c*/ 	.word	0xffffffff


	//   ....[46]....
        /*0340*/ 	.word	0xffffffff


	//   ....[47]....
        /*0344*/ 	.word	0xffffffff


	//   ....[48]....
        /*0348*/ 	.word	0xffffffff


	//   ....[49]....
        /*034c*/ 	.word	0xffffffff


	//   ....[50]....
        /*0350*/ 	.word	0xffffffff


	//   ....[51]....
        /*0354*/ 	.word	0xffffffff


	//   ....[52]....
        /*0358*/ 	.word	0xffffffff


	//   ....[53]....
        /*035c*/ 	.word	0xffffffff


	//   ....[54]....
        /*0360*/ 	.word	0xffffffff


	//   ....[55]....
        /*0364*/ 	.word	0xffffffff


	//   ....[56]....
        /*0368*/ 	.word	0xffffffff


	//   ....[57]....
        /*036c*/ 	.word	0xffffffff


	//   ....[58]....
        /*0370*/ 	.word	0xffffffff


	//   ....[59]....
        /*0374*/ 	.word	0xffffffff


	//   ....[60]....
        /*0378*/ 	.word	0x0500000f


	//   ....[61]....
        /*037c*/ 	.word	0x0500000f


	//   ....[62]....
        /*0380*/ 	.word	0x0500000f


	//   ....[63]....
        /*0384*/ 	.word	0x0500000f


	//   ....[64]....
        /*0388*/ 	.word	0x0500000f


	//   ....[65]....
        /*038c*/ 	.word	0x0500000f


	//   ....[66]....
        /*0390*/ 	.word	0x0500000f


	//   ....[67]....
        /*0394*/ 	.word	0x0500000f


	//   ....[68]....
        /*0398*/ 	.word	0x0500000f


	//   ....[69]....
        /*039c*/ 	.word	0x0500000f


	//   ....[70]....
        /*03a0*/ 	.word	0x0500000f


	//   ....[71]....
        /*03a4*/ 	.word	0x0500000f


	//   ....[72]....
        /*03a8*/ 	.word	0x0500000f


	//   ....[73]....
        /*03ac*/ 	.word	0x0500000f


	//   ....[74]....
        /*03b0*/ 	.word	0x0500000f


	//   ....[75]....
        /*03b4*/ 	.word	0x0500000f


	//   ....[76]....
        /*03b8*/ 	.word	0x0500000f


	//   ....[77]....
        /*03bc*/ 	.word	0x0500000f


	//   ....[78]....
        /*03c0*/ 	.word	0x0500000f


	//----- nvinfo : EIATTR_COOP_GROUP_INSTR_OFFSETS
	.align		4
.L_737:
        /*03c4*/ 	.byte	0x04, 0x28
        /*03c6*/ 	.short	(.L_739 - .L_738)


	//   ....[0]....
.L_738:
        /*03c8*/ 	.word	0x00000060


	//   ....[1]....
        /*03cc*/ 	.word	0x000001a0


	//   ....[2]....
        /*03d0*/ 	.word	0x000001e0


	//   ....[3]....
        /*03d4*/ 	.word	0x000003f0


	//   ....[4]....
        /*03d8*/ 	.word	0x00000550


	//   ....[5]....
        /*03dc*/ 	.word	0x00000670


	//   ....[6]....
        /*03e0*/ 	.word	0x000007d0


	//   ....[7]....
        /*03e4*/ 	.word	0x00001720


	//   ....[8]....
        /*03e8*/ 	.word	0x00002e70


	//   ....[9]....
        /*03ec*/ 	.word	0x000036b0


	//   ....[10]....
        /*03f0*/ 	.word	0x00004a40


	//   ....[11]....
        /*03f4*/ 	.word	0x00004ac0


	//   ....[12]....
        /*03f8*/ 	.word	0x00004c90


	//   ....[13]....
        /*03fc*/ 	.word	0x00004d60


	//   ....[14]....
        /*0400*/ 	.word	0x00005550


	//   ....[15]....
        /*0404*/ 	.word	0x00005b20


	//   ....[16]....
        /*0408*/ 	.word	0x00006c40


	//   ....[17]....
        /*040c*/ 	.word	0x00006c70


	//   ....[18]....
        /*0410*/ 	.word	0x00006ed0


	//   ....[19]....
        /*0414*/ 	.word	0x000070a0


	//   ....[20]....
        /*0418*/ 	.word	0x00007fe0


	//   ....[21]....
        /*041c*/ 	.word	0x00008040


	//   ....[22]....
        /*0420*/ 	.word	0x00008070


	//   ....[23]....
        /*0424*/ 	.word	0x000080d0


	//   ....[24]....
        /*0428*/ 	.word	0x000080e0


	//   ....[25]....
        /*042c*/ 	.word	0x00009a60


	//   ....[26]....
        /*0430*/ 	.word	0x0000b4b0


	//   ....[27]....
        /*0434*/ 	.word	0x0000b650


	//   ....[28]....
        /*0438*/ 	.word	0x0000b680


	//   ....[29]....
        /*043c*/ 	.word	0x0000b6c0


	//   ....[30]....
        /*0440*/ 	.word	0x0000b720


	//   ....[31]....
        /*0444*/ 	.word	0x0000b780


	//   ....[32]....
        /*0448*/ 	.word	0x0000b7c0


	//   ....[33]....
        /*044c*/ 	.word	0x0000b980


	//   ....[34]....
        /*0450*/ 	.word	0x0000b9e0


	//   ....[35]....
        /*0454*/ 	.word	0x0000ba20


	//   ....[36]....
        /*0458*/ 	.word	0x0000ba60


	//   ....[37]....
        /*045c*/ 	.word	0x0000ba90


	//   ....[38]....
        /*0460*/ 	.word	0x0000bac0


	//   ....[39]....
        /*0464*/ 	.word	0x0000bb50


	//   ....[40]....
        /*0468*/ 	.word	0x0000bb80


	//   ....[41]....
        /*046c*/ 	.word	0x0000bc10


	//   ....[42]....
        /*0470*/ 	.word	0x0000f810


	//   ....[43]....
        /*0474*/ 	.word	0x0000f820


	//   ....[44]....
        /*0478*/ 	.word	0x0000f940


	//   ....[45]....
        /*047c*/ 	.word	0x0000f9a0


	//   ....[46]....
        /*0480*/ 	.word	0x0000f9e0


	//   ....[47]....
        /*0484*/ 	.word	0x0000fa20


	//   ....[48]....
        /*0488*/ 	.word	0x0000fa50


	//   ....[49]....
        /*048c*/ 	.word	0x0000fa80


	//   ....[50]....
        /*0490*/ 	.word	0x0000fc20


	//   ....[51]....
        /*0494*/ 	.word	0x0000fc80


	//   ....[52]....
        /*0498*/ 	.word	0x0000fcc0


	//   ....[53]....
        /*049c*/ 	.word	0x0000fd00


	//   ....[54]....
        /*04a0*/ 	.word	0x0000fd30


	//   ....[55]....
        /*04a4*/ 	.word	0x0000fd60


	//   ....[56]....
        /*04a8*/ 	.word	0x0000fe20


	//   ....[57]....
        /*04ac*/ 	.word	0x0000fe40


	//   ....[58]....
        /*04b0*/ 	.word	0x0000feb0


	//   ....[59]....
        /*04b4*/ 	.word	0x00010300


	//   ....[60]....
        /*04b8*/ 	.word	0x000107f0


	//   ....[61]....
        /*04bc*/ 	.word	0x00010c10


	//   ....[62]....
        /*04c0*/ 	.word	0x00010ca0


	//   ....[63]....
        /*04c4*/ 	.word	0x00010d40


	//   ....[64]....
        /*04c8*/ 	.word	0x00010df0


	//   ....[65]....
        /*04cc*/ 	.word	0x00010e70


	//   ....[66]....
        /*04d0*/ 	.word	0x00010ef0


	//   ....[67]....
        /*04d4*/ 	.word	0x00010f70


	//   ....[68]....
        /*04d8*/ 	.word	0x00010ff0


	//   ....[69]....
        /*04dc*/ 	.word	0x00011080


	//   ....[70]....
        /*04e0*/ 	.word	0x00011130


	//   ....[71]....
        /*04e4*/ 	.word	0x000111b0


	//   ....[72]....
        /*04e8*/ 	.word	0x00011230


	//   ....[73]....
        /*04ec*/ 	.word	0x000112b0


	//   ....[74]....
        /*04f0*/ 	.word	0x00011330


	//   ....[75]....
        /*04f4*/ 	.word	0x000113a0


	//   ....[76]....
        /*04f8*/ 	.word	0x00011440


	//   ....[77]....
        /*04fc*/ 	.word	0x000114d0


	//   ....[78]....
        /*0500*/ 	.word	0x000115f0


	//----- nvinfo : EIATTR_REG_RECONFIG
	.align		4
.L_739:
        /*0504*/ 	.byte	0x01, 0x54
	.zero		2


	//----- nvinfo : EIATTR_SYSCALL_OFFSETS
	.align		4
        /*0508*/ 	.byte	0x04, 0x46
        /*050a*/ 	.short	(.L_741 - .L_740)


	//   ....[0]....
.L_740:
        /*050c*/ 	.word	0x00003030


	//   ....[1]....
        /*0510*/ 	.word	0x0000c640


	//   ....[2]....
        /*0514*/ 	.word	0x0000c780


	//   ....[3]....
        /*0518*/ 	.word	0x0000c880


	//----- nvinfo : EIATTR_MBARRIER_INSTR_OFFSETS
	.align		4
.L_741:
        /*051c*/ 	.byte	0x04, 0x39
        /*051e*/ 	.short	(.L_743 - .L_742)


	//   ....[0]....
.L_742:
        /*0520*/ 	.word	0x000002d0
        /*0524*/ 	.word	0x000000ff
        /*0528*/ 	.word	0x00038800
        /*052c*/ 	.short	0x0100
        /*052e*/ 	.byte	0x08
	.zero		1


	//   ....[1]....
        /*0530*/ 	.word	0x000002e0
        /*0534*/ 	.word	0x000000ff
        /*0538*/ 	.word	0x00038810
        /*053c*/ 	.short	0x0100
        /*053e*/ 	.byte	0x08
	.zero		1


	//   ....[2]....
        /*0540*/ 	.word	0x000002f0
        /*0544*/ 	.word	0x000000ff
        /*0548*/ 	.word	0x00038820
        /*054c*/ 	.short	0x0100
        /*054e*/ 	.byte	0x08
	.zero		1


	//   ....[3]....
        /*0550*/ 	.word	0x000003a0
        /*0554*/ 	.word	0x000000ff
        /*0558*/ 	.word	0x00038830
        /*055c*/ 	.short	0x0100
        /*055e*/ 	.byte	0x06
	.zero		1


	//   ....[4]....
        /*0560*/ 	.word	0x000003b0
        /*0564*/ 	.word	0x000000ff
        /*0568*/ 	.word	0x00038840
        /*056c*/ 	.short	0x0100
        /*056e*/ 	.byte	0x06
	.zero		1


	//   ....[5]....
        /*0570*/ 	.word	0x000003c0
        /*0574*/ 	.word	0x000000ff
        /*0578*/ 	.word	0x00038838
        /*057c*/ 	.short	0x0100
        /*057e*/ 	.byte	0x06
	.zero		1


	//   ....[6]....
        /*0580*/ 	.word	0x000003d0
        /*0584*/ 	.word	0x000000ff
        /*0588*/ 	.word	0x00038848
        /*058c*/ 	.short	0x0100
        /*058e*/ 	.byte	0x06
	.zero		1


	//   ....[7]....
        /*0590*/ 	.word	0x00000500
        /*0594*/ 	.word	0x000000ff
        /*0598*/ 	.word	0x00038850
        /*059c*/ 	.short	0x0100
        /*059e*/ 	.byte	0x08
	.zero		1


	//   ....[8]....
        /*05a0*/ 	.word	0x00000510
        /*05a4*/ 	.word	0x000000ff
        /*05a8*/ 	.word	0x00038860
        /*05ac*/ 	.short	0x0100
        /*05ae*/ 	.byte	0x08
	.zero		1


	//   ....[9]....
        /*05b0*/ 	.word	0x00000520
        /*05b4*/ 	.word	0x000000ff
        /*05b8*/ 	.word	0x00038858
        /*05bc*/ 	.short	0x0100
        /*05be*/ 	.byte	0x08
	.zero		1


	//   ....[10]....
        /*05c0*/ 	.word	0x00000530
        /*05c4*/ 	.word	0x000000ff
        /*05c8*/ 	.word	0x00038868
        /*05cc*/ 	.short	0x0100
        /*05ce*/ 	.byte	0x08
	.zero		1


	//   ....[11]....
        /*05d0*/ 	.word	0x00000620
        /*05d4*/ 	.word	0x000000ff
        /*05d8*/ 	.word	0x00038870
        /*05dc*/ 	.short	0x0100
        /*05de*/ 	.byte	0x06
	.zero		1


	//   ....[12]....
        /*05e0*/ 	.word	0x00000630
        /*05e4*/ 	.word	0x000000ff
        /*05e8*/ 	.word	0x00038880
        /*05ec*/ 	.short	0x0100
        /*05ee*/ 	.byte	0x06
	.zero		1


	//   ....[13]....
        /*05f0*/ 	.word	0x00000640
        /*05f4*/ 	.word	0x000000ff
        /*05f8*/ 	.word	0x00038878
        /*05fc*/ 	.short	0x0100
        /*05fe*/ 	.byte	0x06
	.zero		1


	//   ....[14]....
        /*0600*/ 	.word	0x00000650
        /*0604*/ 	.word	0x000000ff
        /*0608*/ 	.word	0x00038888
        /*060c*/ 	.short	0x0100
        /*060e*/ 	.byte	0x06
	.zero		1


	//   ....[15]....
        /*0610*/ 	.word	0x00000780
        /*0614*/ 	.word	0x000000ff
        /*0618*/ 	.word	0x00038890
        /*061c*/ 	.short	0x0100
        /*061e*/ 	.byte	0x08
	.zero		1


	//   ....[16]....
        /*0620*/ 	.word	0x00000790
        /*0624*/ 	.word	0x000000ff
        /*0628*/ 	.word	0x000388a0
        /*062c*/ 	.short	0x0100
        /*062e*/ 	.byte	0x08
	.zero		1


	//   ....[17]....
        /*0630*/ 	.word	0x000007a0
        /*0634*/ 	.word	0x000000ff
        /*0638*/ 	.word	0x00038898
        /*063c*/ 	.short	0x0100
        /*063e*/ 	.byte	0x08
	.zero		1


	//   ....[18]....
        /*0640*/ 	.word	0x000007b0
        /*0644*/ 	.word	0x000000ff
        /*0648*/ 	.word	0x000388a8
        /*064c*/ 	.short	0x0100
        /*064e*/ 	.byte	0x08
	.zero		1


	//   ....[19]....
        /*0650*/ 	.word	0x000008e0
        /*0654*/ 	.word	0x000000ff
        /*0658*/ 	.word	0x000388b0
        /*065c*/ 	.short	0x0100
        /*065e*/ 	.byte	0x08
	.zero		1


	//   ....[20]....
        /*0660*/ 	.word	0x000008f0
        /*0664*/ 	.word	0x000000ff
        /*0668*/ 	.word	0x000388c0
        /*066c*/ 	.short	0x0100
        /*066e*/ 	.byte	0x08
	.zero		1


	//   ....[21]....
        /*0670*/ 	.word	0x00000900
        /*0674*/ 	.word	0x000000ff
        /*0678*/ 	.word	0x000388b8
        /*067c*/ 	.short	0x0100
        /*067e*/ 	.byte	0x08
	.zero		1


	//   ....[22]....
        /*0680*/ 	.word	0x00000910
        /*0684*/ 	.word	0x000000ff
        /*0688*/ 	.word	0x000388c8
        /*068c*/ 	.short	0x0100
        /*068e*/ 	.byte	0x08
	.zero		1


	//   ....[23]....
        /*0690*/ 	.word	0x00001a80
        /*0694*/ 	.word	0x00000004
        /*0698*/ 	.word	0x00000000
        /*069c*/ 	.short	0x0101
        /*069e*/ 	.byte	0x3f
	.zero		1


	//   ....[24]....
        /*06a0*/ 	.word	0x00002540
        /*06a4*/ 	.word	0x00000004
        /*06a8*/ 	.word	0x00000000
        /*06ac*/ 	.short	0x0101
        /*06ae*/ 	.byte	0x3f
	.zero		1


	//   ....[25]....
        /*06b0*/ 	.word	0x000030a0
        /*06b4*/ 	.word	0x000000ff
        /*06b8*/ 	.word	0x00038800
        /*06bc*/ 	.short	0x010a
        /*06be*/ 	.byte	0x25
	.zero		1


	//   ....[26]....
        /*06c0*/ 	.word	0x00003120
        /*06c4*/ 	.word	0x00000003
        /*06c8*/ 	.word	0x00038830
        /*06cc*/ 	.short	0x010a
        /*06ce*/ 	.byte	0x3f
	.zero		1


	//   ....[27]....
        /*06d0*/ 	.word	0x00003160
        /*06d4*/ 	.word	0x00000003
        /*06d8*/ 	.word	0x00038830
        /*06dc*/ 	.short	0x010a
        /*06de*/ 	.byte	0x3f
	.zero		1


	//   ....[28]....
        /*06e0*/ 	.word	0x000033e0
        /*06e4*/ 	.word	0x000000ff
        /*06e8*/ 	.word	0x00038810
        /*06ec*/ 	.short	0x010a
        /*06ee*/ 	.byte	0x25
	.zero		1


	//   ....[29]....
        /*06f0*/ 	.word	0x00003420
        /*06f4*/ 	.word	0x00000003
        /*06f8*/ 	.word	0x00038850
        /*06fc*/ 	.short	0x010a
        /*06fe*/ 	.byte	0x3f
	.zero		1


	//   ....[30]....
        /*0700*/ 	.word	0x00003460
        /*0704*/ 	.word	0x00000003
        /*0708*/ 	.word	0x00038850
        /*070c*/ 	.short	0x010a
        /*070e*/ 	.byte	0x3f
	.zero		1


	//   ....[31]....
        /*0710*/ 	.word	0x00004f90
        /*0714*/ 	.word	0x00000018
        /*0718*/ 	.word	0x00000000
        /*071c*/ 	.short	0x0101
        /*071e*/ 	.byte	0x3f
	.zero		1


	//   ....[32]....
        /*0720*/ 	.word	0x00005570
        /*0724*/ 	.word	0x00000003
        /*0728*/ 	.word	0x00000000
        /*072c*/ 	.short	0x0101
        /*072e*/ 	.byte	0x3f
	.zero		1


	//   ....[33]....
        /*0730*/ 	.word	0x000056b0
        /*0734*/ 	.word	0x000000ff
        /*0738*/ 	.word	0x00038830
        /*073c*/ 	.short	0x010a
        /*073e*/ 	.byte	0x06
	.zero		1


	//   ....[34]....
        /*0740*/ 	.word	0x000056f0
        /*0744*/ 	.word	0x000000ff
        /*0748*/ 	.word	0x00038830
        /*074c*/ 	.short	0x010a
        /*074e*/ 	.byte	0x06
	.zero		1


	//   ....[35]....
        /*0750*/ 	.word	0x00005940
        /*0754*/ 	.word	0x000000ff
        /*0758*/ 	.word	0x00038850
        /*075c*/ 	.short	0x010a
        /*075e*/ 	.byte	0x06
	.zero		1


	//   ....[36]....
        /*0760*/ 	.word	0x00005980
        /*0764*/ 	.word	0x000000ff
        /*0768*/ 	.word	0x00038850
        /*076c*/ 	.short	0x010a
        /*076e*/ 	.byte	0x06
	.zero		1


	//   ....[37]....
        /*0770*/ 	.word	0x00007440
        /*0774*/ 	.word	0x00000098
        /*0778*/ 	.word	0x00000000
        /*077c*/ 	.short	0x0101
        /*077e*/ 	.byte	0x3f
	.zero		1


	//   ....[38]....
        /*0780*/ 	.word	0x00008000
        /*0784*/ 	.word	0x00000003
        /*0788*/ 	.word	0x00000000
        /*078c*/ 	.short	0x0101
        /*078e*/ 	.byte	0x3f
	.zero		1


	//   ....[39]....
        /*0790*/ 	.word	0x0000a4d0
        /*0794*/ 	.word	0x000000ff
        /*0798*/ 	.word	0x00000000
        /*079c*/ 	.short	0x0101
        /*079e*/ 	.byte	0x04
	.zero		1


	//   ....[40]....
        /*07a0*/ 	.word	0x0000ce00
        /*07a4*/ 	.word	0x00000008
        /*07a8*/ 	.word	0x00038840
        /*07ac*/ 	.short	0x010a
        /*07ae*/ 	.byte	0x3f
	.zero		1


	//   ....[41]....
        /*07b0*/ 	.word	0x0000d600
        /*07b4*/ 	.word	0x0000000b
        /*07b8*/ 	.word	0x00038820
        /*07bc*/ 	.short	0x010a
        /*07be*/ 	.byte	0x3f
	.zero		1


	//   ....[42]....
        /*07c0*/ 	.word	0x0000d6d0
        /*07c4*/ 	.word	0x00000006
        /*07c8*/ 	.word	0x00038860
        /*07cc*/ 	.short	0x010a
        /*07ce*/ 	.byte	0x3f
	.zero		1


	//   ....[43]....
        /*07d0*/ 	.word	0x0000de90
        /*07d4*/ 	.word	0x00000002
        /*07d8*/ 	.word	0x00038840
        /*07dc*/ 	.short	0x010a
        /*07de*/ 	.byte	0x3f
	.zero		1


	//   ....[44]....
        /*07e0*/ 	.word	0x0000e0a0
        /*07e4*/ 	.word	0x00000002
        /*07e8*/ 	.word	0x00038860
        /*07ec*/ 	.short	0x010a
        /*07ee*/ 	.byte	0x3f
	.zero		1


	//   ....[45]....
        /*07f0*/ 	.word	0x0000e760
        /*07f4*/ 	.word	0x00000002
        /*07f8*/ 	.word	0x00038840
        /*07fc*/ 	.short	0x010a
        /*07fe*/ 	.byte	0x3f
	.zero		1


	//   ....[46]....
        /*0800*/ 	.word	0x0000e960
        /*0804*/ 	.word	0x00000002
        /*0808*/ 	.word	0x00038860
        /*080c*/ 	.short	0x010a
        /*080e*/ 	.byte	0x3f
	.zero		1


	//   ....[47]....
        /*0810*/ 	.word	0x0000ef90
        /*0814*/ 	.word	0x00000002
        /*0818*/ 	.word	0x00038840
        /*081c*/ 	.short	0x010a
        /*081e*/ 	.byte	0x3f
	.zero		1


	//   ....[48]....
        /*0820*/ 	.word	0x0000f1a0
        /*0824*/ 	.word	0x00000002
        /*0828*/ 	.word	0x00038860
        /*082c*/ 	.short	0x010a
        /*082e*/ 	.byte	0x3f
	.zero		1


	//   ....[49]....
        /*0830*/ 	.word	0x00010290
        /*0834*/ 	.word	0x00000000
        /*0838*/ 	.word	0x00038820
        /*083c*/ 	.short	0x010a
        /*083e*/ 	.byte	0x3f
	.zero		1


	//   ....[50]....
        /*0840*/ 	.word	0x000103f0
        /*0844*/ 	.word	0x00000006
        /*0848*/ 	.word	0x00000000
        /*084c*/ 	.short	0x010a
        /*084e*/ 	.byte	0x3f
	.zero		1


	//   ....[51]....
        /*0850*/ 	.word	0x00010470
        /*0854*/ 	.word	0x00000007
        /*0858*/ 	.word	0x00000000
        /*085c*/ 	.short	0x010a
        /*085e*/ 	.byte	0x3f
	.zero		1


	//   ....[52]....
        /*0860*/ 	.word	0x000104b0
        /*0864*/ 	.word	0x00000004
        /*0868*/ 	.word	0x00000000
        /*086c*/ 	.short	0x010a
        /*086e*/ 	.byte	0x3f
	.zero		1


	//   ....[53]....
        /*0870*/ 	.word	0x000104e0
        /*0874*/ 	.word	0x00000003
        /*0878*/ 	.word	0x00000000
        /*087c*/ 	.short	0x010a
        /*087e*/ 	.byte	0x3f
	.zero		1


	//   ....[54]....
        /*0880*/ 	.word	0x00010550
        /*0884*/ 	.word	0x00000003
        /*0888*/ 	.word	0x00038800
        /*088c*/ 	.short	0x010a
        /*088e*/ 	.byte	0x3f
	.zero		1


	//   ....[55]....
        /*0890*/ 	.word	0x000105a0
        /*0894*/ 	.word	0x00000003
        /*0898*/ 	.word	0x00038830
        /*089c*/ 	.short	0x010a
        /*089e*/ 	.byte	0x3f
	.zero		1


	//   ....[56]....
        /*08a0*/ 	.word	0x00010600
        /*08a4*/ 	.word	0x00000005
        /*08a8*/ 	.word	0x00038810
        /*08ac*/ 	.short	0x010a
        /*08ae*/ 	.byte	0x3f
	.zero		1


	//   ....[57]....
        /*08b0*/ 	.word	0x00010650
        /*08b4*/ 	.word	0x00000003
        /*08b8*/ 	.word	0x00038850
        /*08bc*/ 	.short	0x010a
        /*08be*/ 	.byte	0x3f
	.zero		1


	//   ....[58]....
        /*08c0*/ 	.word	0x000106b0
        /*08c4*/ 	.word	0x00000005
        /*08c8*/ 	.word	0x00038830
        /*08cc*/ 	.short	0x010a
        /*08ce*/ 	.byte	0x3f
	.zero		1


	//   ....[59]....
        /*08d0*/ 	.word	0x00010710
        /*08d4*/ 	.word	0x00000005
        /*08d8*/ 	.word	0x00038850
        /*08dc*/ 	.short	0x010a
        /*08de*/ 	.byte	0x3f
	.zero		1


	//   ....[60]....
        /*08e0*/ 	.word	0x000108b0
        /*08e4*/ 	.word	0x00000008
        /*08e8*/ 	.word	0x00038840
        /*08ec*/ 	.short	0x010a
        /*08ee*/ 	.byte	0x3f
	.zero		1


	//   ....[61]....
        /*08f0*/ 	.word	0x00010930
        /*08f4*/ 	.word	0x00000008
        /*08f8*/ 	.word	0x00038820
        /*08fc*/ 	.short	0x010a
        /*08fe*/ 	.byte	0x3f
	.zero		1


	//   ....[62]....
        /*0900*/ 	.word	0x00010980
        /*0904*/ 	.word	0x00000006
        /*0908*/ 	.word	0x00038860
        /*090c*/ 	.short	0x010a
        /*090e*/ 	.byte	0x3f
	.zero		1


	//   ....[63]....
        /*0910*/ 	.word	0x000109d0
        /*0914*/ 	.word	0x00000002
        /*0918*/ 	.word	0x00038840
        /*091c*/ 	.short	0x010a
        /*091e*/ 	.byte	0x3f
	.zero		1


	//   ....[64]....
        /*0920*/ 	.word	0x00010a20
        /*0924*/ 	.word	0x00000002
        /*0928*/ 	.word	0x00038860
        /*092c*/ 	.short	0x010a
        /*092e*/ 	.byte	0x3f
	.zero		1


	//   ....[65]....
        /*0930*/ 	.word	0x00010a70
        /*0934*/ 	.word	0x00000002
        /*0938*/ 	.word	0x00038840
        /*093c*/ 	.short	0x010a
        /*093e*/ 	.byte	0x3f
	.zero		1


	//   ....[66]....
        /*0940*/ 	.word	0x00010ac0
        /*0944*/ 	.word	0x00000002
        /*0948*/ 	.word	0x00038860
        /*094c*/ 	.short	0x010a
        /*094e*/ 	.byte	0x3f
	.zero		1


	//   ....[67]....
        /*0950*/ 	.word	0x00010b10
        /*0954*/ 	.word	0x00000002
        /*0958*/ 	.word	0x00038840
        /*095c*/ 	.short	0x010a
        /*095e*/ 	.byte	0x3f
	.zero		1


	//   ....[68]....
        /*0960*/ 	.word	0x00010b60
        /*0964*/ 	.word	0x00000002
        /*0968*/ 	.word	0x00038860
        /*096c*/ 	.short	0x010a
        /*096e*/ 	.byte	0x3f
	.zero		1


	//   ....[69]....
        /*0970*/ 	.word	0x00011510
        /*0974*/ 	.word	0x00000000
        /*0978*/ 	.word	0x00038820
        /*097c*/ 	.short	0x010a
        /*097e*/ 	.byte	0x3f
	.zero		1


	//   ....[70]....
        /*0980*/ 	.word	0x000116b0
        /*0984*/ 	.word	0x00000006
        /*0988*/ 	.word	0x00000000
        /*098c*/ 	.short	0x010a
        /*098e*/ 	.byte	0x3f
	.zero		1


	//   ....[71]....
        /*0990*/ 	.word	0x00011700
        /*0994*/ 	.word	0x00000007
        /*0998*/ 	.word	0x00000000
        /*099c*/ 	.short	0x010a
        /*099e*/ 	.byte	0x3f
	.zero		1


	//   ....[72]....
        /*09a0*/ 	.word	0x00011750
        /*09a4*/ 	.word	0x00000004
        /*09a8*/ 	.word	0x00000000
        /*09ac*/ 	.short	0x010a
        /*09ae*/ 	.byte	0x3f
	.zero		1


	//----- nvinfo : EIATTR_NUM_MBARRIERS
	.align		4
.L_743:
        /*09b0*/ 	.byte	0x03, 0x38
        /*09b2*/ 	.short	0x0017


	//----- nvinfo : EIATTR_EXIT_INSTR_OFFSETS
	.align		4
        /*09b4*/ 	.byte	0x04, 0x1c
        /*09b6*/ 	.short	(.L_745 - .L_744)


	//   ....[0]....
.L_744:
        /*09b8*/ 	.word	0x00000a90


	//   ....[1]....
        /*09bc*/ 	.word	0x0000b470


	//   ....[2]....
        /*09c0*/ 	.word	0x0000b4d0


	//   ....[3]....
        /*09c4*/ 	.word	0x00010530


	//----- nvinfo : EIATTR_MAX_THREADS
	.align		4
.L_745:
        /*09c8*/ 	.byte	0x04, 0x05
        /*09ca*/ 	.short	(.L_747 - .L_746)
.L_746:
        /*09cc*/ 	.word	0x00000180
        /*09d0*/ 	.word	0x00000001
        /*09d4*/ 	.word	0x00000001


	//----- nvinfo : EIATTR_CRS_STACK_SIZE
	.align		4
.L_747:
        /*09d8*/ 	.byte	0x04, 0x1e
        /*09da*/ 	.short	(.L_749 - .L_748)
.L_748:
        /*09dc*/ 	.word	0x00000000


	//----- nvinfo : EIATTR_CBANK_PARAM_SIZE
	.align		4
.L_749:
        /*09e0*/ 	.byte	0x03, 0x19
        /*09e2*/ 	.short	0x0b70


	//----- nvinfo : EIATTR_PARAM_CBANK
	.align		4
        /*09e4*/ 	.byte	0x04, 0x0a
        /*09e6*/ 	.short	(.L_751 - .L_750)
	.align		4
.L_750:
        /*09e8*/ 	.word	index@(.nv.constant0._ZN7cutlass13device_kernelIN5flash11enable_sm90INS1_16FlashAttnFwdSm90INS1_25CollectiveMainloopFwdSm90ILi2EN4cute5tupleIJNS5_1CILi1EEES8_S8_EEENS6_IJNS7_ILi64EEESA_SA_EEELi512ENS_6half_tEfNS_4arch4Sm90ELb0ELb0ELb0ELb1ELb0ELb0ELb1ELb0ELb0ELb0ELb0ELb0EEENS1_21CollectiveEpilogueFwdINS6_IJSA_NS7_ILi512EEESA_EEES9_SC_SE_Li256ELb1ELb0ELb0ELb0EEENS1_36VarlenDynamicPersistentTileSchedulerILi64ELi64ELi256ELi32ELb0ELb0ELb1ELb0ELb1ELb1EEEEEEEEEvNT_6ParamsE)
        /*09ec*/ 	.short	0x0210
        /*09ee*/ 	.short	0x0b70


	//----- nvinfo : EIATTR_SW_WAR
	.align		4
.L_751:
        /*09f0*/ 	.byte	0x04, 0x36
        /*09f2*/ 	.short	(.L_753 - .L_752)
.L_752:
        /*09f4*/ 	.word	0x00000008
.L_753:


//--------------------- .nv.info._ZN7cutlass13device_kernelIN5flash11enable_sm90INS1_16FlashAttnFwdSm90INS1_25CollectiveMainloopFwdSm90ILi2EN4cute5tupleIJNS5_1CILi1EEES8_S8_EEENS6_IJNS7_ILi64EEESA_SA_EEELi512ENS_6half_tEfNS_4arch4Sm90ELb0ELb0ELb0ELb1ELb0ELb1ELb1ELb0ELb0ELb0ELb0ELb0EEENS1_21CollectiveEpilogueFwdINS6_IJSA_NS7_ILi512EEESA_EEES9_SC_SE_Li256ELb1ELb0ELb0ELb0EEENS1_36VarlenDynamicPersistentTileSchedulerILi64ELi64ELi256ELi32ELb0ELb0ELb1ELb0ELb1ELb1EEEEEEEEEvNT_6ParamsE --------------------------
	.section	.nv.info._ZN7cutlass13device_kernelIN5flash11enable_sm90INS1_16FlashAttnFwdSm90INS1_25CollectiveMainloopFwdSm90ILi2EN4cute5tupleIJNS5_1CILi1EEES8_S8_EEENS6_IJNS7_ILi64EEESA_SA_EEELi512ENS_6half_tEfNS_4arch4Sm90ELb0ELb0ELb0ELb1ELb0ELb1ELb1ELb0ELb0ELb0ELb0ELb0EEENS1_21CollectiveEpilogueFwdINS6_IJSA_NS7_ILi512EEESA_EEES9_SC_SE_Li256ELb1ELb0ELb0ELb0EEENS1_36VarlenDynamicPersistentTileSchedulerILi64ELi64ELi256ELi32ELb0ELb0ELb1ELb0ELb1ELb1EEEEEEEEEvNT_6ParamsE,"",@"SHT_CUDA_INFO"
	.sectionflags	@""
	.align	4


	//----- nvinfo : EIATTR_CUDA_API_VERSION
	.align		4
        /*0000*/ 	.byte	0x04, 0x37
        /*0002*/ 	.short	(.L_755 - .L_754)
.L_754:
        /*0004*/ 	.word	0x00000082


	//----- nvinfo : EIATTR_KPARAM_INFO
	.align		4
.L_755:
        /*0008*/ 	.byte	0x04, 0x17
        /*000a*/ 	.short	(.L_757 - .L_756)
.L_756:
        /*000c*/ 	.word	0x00000000
        /*0010*/ 	.short	0x0000
        /*0012*/ 	.short	0x0070
        /*0014*/ 	.byte	0x00, 0xf0, 0x01, 0x2c


	//----- nvinfo : EIATTR_SPARSE_MMA_MASK
	.align		4
.L_757:
        /*0018*/ 	.byte	0x03, 0x50
        /*001a*/ 	.short	0x0000


	//----- nvinfo : EIATTR_MAXREG_COUNT
	.align		4
        /*001c*/ 	.byte	0x03, 0x1b
        /*001e*/ 	.short	0x00a8


	//----- nvinfo : EIATTR_NUM_BARRIERS
	.align		4
        /*0020*/ 	.byte	0x02, 0x4c
        /*0022*/ 	.byte	0x10
	.zero		1


	//----- nvinfo : EIATTR_EXTERNS
	.align		4
        /*0024*/ 	.byte	0x04, 0x0f
        /*0026*/ 	.short	(.L_759 - .L_758)


	//   ....[0]....
	.align		4
.L_758:
        /*0028*/ 	.word	index@(__assertfail)


	//----- nvinfo : EIATTR_ANNOTATIONS
	.align		4
.L_759:
        /*002c*/ 	.byte	0x04, 0x55
        /*002e*/ 	.short	(.L_761 - .L_760)


	//   ....[0]....
.L_760:
        /* <DEDUP_REMOVED lines=45> */


	//----- nvinfo : EIATTR_MERCURY_ISA_VERSION
	.align		4
.L_761:
        /*02f0*/ 	.byte	0x03, 0x5f
        /*02f2*/ 	.short	0x0101


	//----- nvinfo : EIATTR_UNUSED_LOAD_BYTE_OFFSET
	.align		4
        /*02f4*/ 	.byte	0x04, 0x44
        /*02f6*/ 	.short	(.L_763 - .L_762)


	//   ....[0]....
.L_762:
        /*02f8*/ 	.word	0x00000b30
        /*02fc*/ 	.word	0x0000fff0


	//   ....[1]....
        /*0300*/ 	.word	0x0000f060
        /*0304*/ 	.word	0x0000fff0


	//----- nvinfo : EIATTR_INT_WARP_WIDE_INSTR_OFFSETS
	.align		4
.L_763:
        /*0308*/ 	.byte	0x04, 0x31
        /*030a*/ 	.short	(.L_765 - .L_764)


	//   ....[0]....
.L_764:
        /*030c*/ 	.word	0x000001f0


	//   ....[1]....
        /*0310*/ 	.word	0x00000230


	//   ....[2]....
        /*0314*/ 	.word	0x000002a0


	//   ....[3]....
        /*0318*/ 	.word	0x00000310


	//   ....[4]....
        /*031c*/ 	.word	0x00013810


	//   ....[5]....
        /*0320*/ 	.word	0x000138c0


	//   ....[6]....
        /*0324*/ 	.word	0x00013d50


	//   ....[7]....
        /*0328*/ 	.word	0x00013d80


	//   ....[8]....
        /*032c*/ 	.word	0x00016ad0


	//   ....[9]....
        /*0330*/ 	.word	0x00016b80


	//----- nvinfo : EIATTR_COOP_GROUP_MASK_REGIDS
	.align		4
.L_765:
        /*0334*/ 	.byte	0x04, 0x29
        /*0336*/ 	.short	(.L_767 - .L_766)


	//   ....[0]....
.L_766:
        /*0338*/ 	.word	0xffffffff


	//   ....[1]....
        /*033c*/ 	.word	0xffffffff


	//   ....[2]....
        /*0340*/ 	.word	0xffffffff


	//   ....[3]....
        /*0344*/ 	.word	0xffffffff


	//   ....[4]....
        /*0348*/ 	.word	0xffffffff


	//   ....[5]....
        /*034c*/ 	.word	0xffffffff


	//   ....[6]....
        /*0350*/ 	.word	0xffffffff


	//   ....[7]....
        /*0354*/ 	.word	0xffffffff


	//   ....[8]....
        /*0358*/ 	.word	0xffffffff


	//   ....[9]....
        /*035c*/ 	.word	0xffffffff


	//   ....[10]....
        /*0360*/ 	.word	0xffffffff


	//   ....[11]....
        /*0364*/ 	.word	0xffffffff


	//   ....[12]....
        /*0368*/ 	.word	0xffffffff


	//   ....[13]....
        /*036c*/ 	.word	0xffffffff


	//   ....[14]....
        /*0370*/ 	.word	0xffffffff


	//   ....[15]....
        /*0374*/ 	.word	0xffffffff


	//   ....[16]....
        /*0378*/ 	.word	0xffffffff


	//   ....[17]....
        /*037c*/ 	.word	0xffffffff


	//   ....[18]....
        /*0380*/ 	.word	0xffffffff


	//   ....[19]....
        /*0384*/ 	.word	0xffffffff


	//   ....[20]....
        /*0388*/ 	.word	0xffffffff


	//   ....[21]....
        /*038c*/ 	.word	0xffffffff


	//   ....[22]....
        /*0390*/ 	.word	0xffffffff


	//   ....[23]....
        /*0394*/ 	.word	0xffffffff


	//   ....[24]....
        /*0398*/ 	.word	0xffffffff


	//   ....[25]....
        /*039c*/ 	.word	0xffffffff


	//   ....[26]....
        /*03a0*/ 	.word	0xffffffff


	//   ....[27]....
        /*03a4*/ 	.word	0xffffffff


	//   ....[28]....
        /*03a8*/ 	.word	0xffffffff


	//   ....[29]....
        /*03ac*/ 	.word	0xffffffff


	//   ....[30]....
        /*03b0*/ 	.word	0xffffffff


	//   ....[31]....
        /*03b4*/ 	.word	0xffffffff


	//   ....[32]....
        /*03b8*/ 	.word	0xffffffff


	//   ....[33]....
        /*03bc*/ 	.word	0xffffffff


	//   ....[34]....
        /*03c0*/ 	.word	0xffffffff


	//   ....[35]....
        /*03c4*/ 	.word	0xffffffff


	//   ....[36]....
        /*03c8*/ 	.word	0xffffffff


	//   ....[37]....
        /*03cc*/ 	.word	0xffffffff


	//   ....[38]....
        /*03d0*/ 	.word	0xffffffff


	//   ....[39]....
        /*03d4*/ 	.word	0xffffffff


	//   ....[40]....
        /*03d8*/ 	.word	0xffffffff


	//   ....[41]....
        /*03dc*/ 	.word	0xffffffff


	//   ....[42]....
        /*03e0*/ 	.word	0xffffffff


	//   ....[43]....
        /*03e4*/ 	.word	0xffffffff


	//   ....[44]....
        /*03e8*/ 	.word	0xffffffff


	//   ....[45]....
        /*03ec*/ 	.word	0xffffffff


	//   ....[46]....
        /*03f0*/ 	.word	0xffffffff


	//   ....[47]....
        /*03f4*/ 	.word	0xffffffff


	//   ....[48]....
        /*03f8*/ 	.word	0xffffffff


	//   ....[49]....
        /*03fc*/ 	.word	0xffffffff


	//   ....[50]....
        /*0400*/ 	.word	0xffffffff


	//   ....[51]....
        /*0404*/ 	.word	0xffffffff


	//   ....[52]....
        /*0408*/ 	.word	0xffffffff


	//   ....[53]....
        /*040c*/ 	.word	0xffffffff


	//   ....[54]....
        /*0410*/ 	.word	0xffffffff


	//   ....[55]....
        /*0414*/ 	.word	0xffffffff


	//   ....[56]....
        /*0418*/ 	.word	0xffffffff


	//   ....[57]....
        /*041c*/ 	.word	0xffffffff


	//   ....[58]....
        /*0420*/ 	.word	0xffffffff


	//   ....[59]....
        /*0424*/ 	.word	0xffffffff


	//   ....[60]....
        /*0428*/ 	.word	0x0500000f


	//   ....[61]....
        /*042c*/ 	.word	0x0500000f


	//   ....[62]....
        /*0430*/ 	.word	0x0500000f


	//   ....[63]....
        /*0434*/ 	.word	0x0500000f


	//   ....[64]....
        /*0438*/ 	.word	0x0500000f


	//   ....[65]....
        /*043c*/ 	.word	0x0500000f


	//   ....[66]....
        /*0440*/ 	.word	0x0500000f


	//   ....[67]....
        /*0444*/ 	.word	0x0500000f


	//   ....[68]....
        /*0448*/ 	.word	0x0500000f


	//   ....[69]....
        /*044c*/ 	.word	0x0500000f


	//   ....[70]....
        /*0450*/ 	.word	0x0500000f


	//   ....[71]....
        /*0454*/ 	.word	0x0500000f


	//   ....[72]....
        /*0458*/ 	.word	0x0500000f


	//   ....[73]....
        /*045c*/ 	.word	0x0500000f


	//   ....[74]....
        /*0460*/ 	.word	0x0500000f


	//   ....[75]....
        /*0464*/ 	.word	0x0500000f


	//   ....[76]....
        /*0468*/ 	.word	0x0500000f


	//   ....[77]....
        /*046c*/ 	.word	0x0500000f


	//   ....[78]....
        /*0470*/ 	.word	0x0500000f


	//   ....[79]....
        /*0474*/ 	.word	0x0500000f


	//   ....[80]....
        /*0478*/ 	.word	0x0500000f


	//   ....[81]....
        /*047c*/ 	.word	0x0500000f


	//   ....[82]....
        /*0480*/ 	.word	0x0500000f


	//   ....[83]....
        /*0484*/ 	.word	0x0500000f


	//   ....[84]....
        /*0488*/ 	.word	0x0500000f


	//   ....[85]....
        /*048c*/ 	.word	0x0500000f


	//   ....[86]....
        /*0490*/ 	.word	0x0500000f


	//   ....[87]....
        /*0494*/ 	.word	0x0500000f


	//----- nvinfo : EIATTR_COOP_GROUP_INSTR_OFFSETS
	.align		4
.L_767:
        /*0498*/ 	.byte	0x04, 0x28
        /*049a*/ 	.short	(.L_769 - .L_768)


	//   ....[0]....
.L_768:
        /*049c*/ 	.word	0x00000060


	//   ....[1]....
        /*04a0*/ 	.word	0x00000200


	//   ....[2]....
        /*04a4*/ 	.word	0x00000240


	//   ....[3]....
        /*04a8*/ 	.word	0x00000450


	//   ....[4]....
        /*04ac*/ 	.word	0x000005b0


	//   ....[5]....
        /*04b0*/ 	.word	0x000006d0


	//   ....[6]....
        /*04b4*/ 	.word	0x00000830


	//   ....[7]....
        /*04b8*/ 	.word	0x00004620


	//   ....[8]....
        /*04bc*/ 	.word	0x00005f40


	//   ....[9]....
        /*04c0*/ 	.word	0x00008b40


	//   ....[10]....
        /*04c4*/ 	.word	0x0000a5f0


	//   ....[11]....
        /*04c8*/ 	.word	0x0000a6e0


	//   ....[12]....
        /*04cc*/ 	.word	0x0000a880


	//   ....[13]....
        /*04d0*/ 	.word	0x0000a910


	//   ....[14]....
        /*04d4*/ 	.word	0x0000b1f0


	//   ....[15]....
        /*04d8*/ 	.word	0x0000b8c0


	//   ....[16]....
        /*04dc*/ 	.word	0x0000d0f0


	//   ....[17]....
        /*04e0*/ 	.word	0x0000d120


	//   ....[18]....
        /*04e4*/ 	.word	0x0000d390


	//   ....[19]....
        /*04e8*/ 	.word	0x0000d570


	//   ....[20]....
        /*04ec*/ 	.word	0x0000e520


	//   ....[21]....
        /*04f0*/ 	.word	0x0000e570


	//   ....[22]....
        /*04f4*/ 	.word	0x0000e5a0


	//   ....[23]....
        /*04f8*/ 	.word	0x0000e610


	//   ....[24]....
        /*04fc*/ 	.word	0x0000e620


	//   ....[25]....
        /*0500*/ 	.word	0x00010000


	//   ....[26]....
        /*0504*/ 	.word	0x00011780


	//   ....[27]....
        /*0508*/ 	.word	0x00011910


	//   ....[28]....
        /*050c*/ 	.word	0x00011940


	//   ....[29]....
        /*0510*/ 	.word	0x00011980


	//   ....[30]....
        /*0514*/ 	.word	0x000119e0


	//   ....[31]....
        /*0518*/ 	.word	0x00011a40


	//   ....[32]....
        /*051c*/ 	.word	0x00011a80


	//   ....[33]....
        /*0520*/ 	.word	0x00011c30


	//   ....[34]....
        /*0524*/ 	.word	0x00011c90


	//   ....[35]....
        /*0528*/ 	.word	0x00011cd0


	//   ....[36]....
        /*052c*/ 	.word	0x00011d10


	//   ....[37]....
        /*0530*/ 	.word	0x00011d40


	//   ....[38]....
        /*0534*/ 	.word	0x00011d70


	//   ....[39]....
        /*0538*/ 	.word	0x00011e00


	//   ....[40]....
        /*053c*/ 	.word	0x00011e30


	//   ....[41]....
        /*0540*/ 	.word	0x00011ec0


	//   ....[42]....
        /*0544*/ 	.word	0x00016c10


	//   ....[43]....
        /*0548*/ 	.word	0x00016c20


	//   ....[44]....
        /*054c*/ 	.word	0x00016d30


	//   ....[45]....
        /*0550*/ 	.word	0x00016d90


	//   ....[46]....
        /*0554*/ 	.word	0x00016dd0


	//   ....[47]....
        /*0558*/ 	.word	0x00016e10


	//   ....[48]....
        /*055c*/ 	.word	0x00016e40


	//   ....[49]....
        /*0560*/ 	.word	0x00016e70


	//   ....[50]....
        /*0564*/ 	.word	0x00017000


	//   ....[51]....
        /*0568*/ 	.word	0x00017060


	//   ....[52]....
        /*056c*/ 	.word	0x000170a0


	//   ....[53]....
        /*0570*/ 	.word	0x000170e0


	//   ....[54]....
        /*0574*/ 	.word	0x00017110


	//   ....[55]....
        /*0578*/ 	.word	0x00017140


	//   ....[56]....
        /*057c*/ 	.word	0x00017200


	//   ....[57]....
        /*0580*/ 	.word	0x00017220


	//   ....[58]....
        /*0584*/ 	.word	0x00017290


	//   ....[59]....
        /*0588*/ 	.word	0x000176c0


	//   ....[60]....
        /*058c*/ 	.word	0x00017b00


	//   ....[61]....
        /*0590*/ 	.word	0x00017ba0


	//   ....[62]....
        /*0594*/ 	.word	0x00017c40


	//   ....[63]....
        /*0598*/ 	.word	0x00017ce0


	//   ....[64]....
        /*059c*/ 	.word	0x00017dd0


	//   ....[65]....
        /*05a0*/ 	.word	0x00017e70


	//   ....[66]....
        /*05a4*/ 	.word	0x00017f10


	//   ....[67]....
        /*05a8*/ 	.word	0x00017fb0


	//   ....[68]....
        /*05ac*/ 	.word	0x00018260


	//   ....[69]....
        /*05b0*/ 	.word	0x00018540


	//   ....[70]....
        /*05b4*/ 	.word	0x00018960


	//   ....[71]....
        /*05b8*/ 	.word	0x000189f0


	//   ....[72]....
        /*05bc*/ 	.word	0x00018a90


	//   ....[73]....
        /*05c0*/ 	.word	0x00018b40


	//   ....[74]....
        /*05c4*/ 	.word	0x00018bc0


	//   ....[75]....
        /*05c8*/ 	.word	0x00018c40


	//   ....[76]....
        /*05cc*/ 	.word	0x00018cc0


	//   ....[77]....
        /*05d0*/ 	.word	0x00018d40


	//   ....[78]....
        /*05d4*/ 	.word	0x00018dd0


	//   ....[79]....
        /*05d8*/ 	.word	0x00018e90


	//   ....[80]....
        /*05dc*/ 	.word	0x00018f10


	//   ....[81]....
        /*05e0*/ 	.word	0x00018f90


	//   ....[82]....
        /*05e4*/ 	.word	0x00019010


	//   ....[83]....
        /*05e8*/ 	.word	0x00019090


	//   ....[84]....
        /*05ec*/ 	.word	0x00019100


	//   ....[85]....
        /*05f0*/ 	.word	0x000191a0


	//   ....[86]....
        /*05f4*/ 	.word	0x00019230


	//   ....[87]....
        /*05f8*/ 	.word	0x00019350


	//----- nvinfo : EIATTR_REG_RECONFIG
	.align		4
.L_769:
        /*05fc*/ 	.byte	0x01, 0x54
	.zero		2


	//----- nvinfo : EIATTR_SYSCALL_OFFSETS
	.align		4
        /*0600*/ 	.byte	0x04, 0x46
        /*0602*/ 	.short	(.L_771 - .L_770)


	//   ....[0]....
.L_770:
        /*0604*/ 	.word	0x000018a0


	//   ....[1]....
        /*0608*/ 	.word	0x000019f0


	//   ....[2]....
        /*060c*/ 	.word	0x000060f0


	//   ....[3]....
        /*0610*/ 	.word	0x000065a0


	//   ....[4]....
        /*0614*/ 	.word	0x00013a50


	//   ....[5]....
        /*0618*/ 	.word	0x00013b90


	//   ....[6]....
        /*061c*/ 	.word	0x00013c90


	//----- nvinfo : EIATTR_MBARRIER_INSTR_OFFSETS
	.align		4
.L_771:
        /*0620*/ 	.byte	0x04, 0x39
        /*0622*/ 	.short	(.L_773 - .L_772)


	//   ....[0]....
.L_772:
        /*0624*/ 	.word	0x00000330
        /*0628*/ 	.word	0x000000ff
        /*062c*/ 	.word	0x00038800
        /*0630*/ 	.short	0x0100
        /*0632*/ 	.byte	0x08
	.zero		1


	//   ....[1]....
        /*0634*/ 	.word	0x00000340
        /*0638*/ 	.word	0x000000ff
        /*063c*/ 	.word	0x00038810
        /*0640*/ 	.short	0x0100
        /*0642*/ 	.byte	0x08
	.zero		1


	//   ....[2]....
        /*0644*/ 	.word	0x00000350
        /*0648*/ 	.word	0x000000ff
        /*064c*/ 	.word	0x00038820
        /*0650*/ 	.short	0x0100
        /*0652*/ 	.byte	0x08
	.zero		1


	//   ....[3]....
        /*0654*/ 	.word	0x00000400
        /*0658*/ 	.word	0x000000ff
        /*065c*/ 	.word	0x00038830
        /*0660*/ 	.short	0x0100
        /*0662*/ 	.byte	0x06
	.zero		1


	//   ....[4]....
        /*0664*/ 	.word	0x00000410
        /*0668*/ 	.word	0x000000ff
        /*066c*/ 	.word	0x00038840
        /*0670*/ 	.short	0x0100
        /*0672*/ 	.byte	0x06
	.zero		1


	//   ....[5]....
        /*0674*/ 	.word	0x00000420
        /*0678*/ 	.word	0x000000ff
        /*067c*/ 	.word	0x00038838
        /*0680*/ 	.short	0x0100
        /*0682*/ 	.byte	0x06
	.zero		1


	//   ....[6]....
        /*0684*/ 	.word	0x00000430
        /*0688*/ 	.word	0x000000ff
        /*068c*/ 	.word	0x00038848
        /*0690*/ 	.short	0x0100
        /*0692*/ 	.byte	0x06
	.zero		1


	//   ....[7]....
        /*0694*/ 	.word	0x00000560
        /*0698*/ 	.word	0x000000ff
        /*069c*/ 	.word	0x00038850
        /*06a0*/ 	.short	0x0100
        /*06a2*/ 	.byte	0x08
	.zero		1


	//   ....[8]....
        /*06a4*/ 	.word	0x00000570
        /*06a8*/ 	.word	0x000000ff
        /*06ac*/ 	.word	0x00038860
        /*06b0*/ 	.short	0x0100
        /*06b2*/ 	.byte	0x08
	.zero		1


	//   ....[9]....
        /*06b4*/ 	.word	0x00000580
        /*06b8*/ 	.word	0x000000ff
        /*06bc*/ 	.word	0x00038858
        /*06c0*/ 	.short	0x0100
        /*06c2*/ 	.byte	0x08
	.zero		1


	//   ....[10]....
        /*06c4*/ 	.word	0x00000590
        /*06c8*/ 	.word	0x000000ff
        /*06cc*/ 	.word	0x00038868
        /*06d0*/ 	.short	0x0100
        /*06d2*/ 	.byte	0x08
	.zero		1


	//   ....[11]....
        /*06d4*/ 	.word	0x00000680
        /*06d8*/ 	.word	0x000000ff
        /*06dc*/ 	.word	0x00038870
        /*06e0*/ 	.short	0x0100
        /*06e2*/ 	.byte	0x06
	.zero		1


	//   ....[12]....
        /*06e4*/ 	.word	0x00000690
        /*06e8*/ 	.word	0x000000ff
        /*06ec*/ 	.word	0x00038880
        /*06f0*/ 	.short	0x0100
        /*06f2*/ 	.byte	0x06
	.zero		1


	//   ....[13]....
        /*06f4*/ 	.word	0x000006a0
        /*06f8*/ 	.word	0x000000ff
        /*06fc*/ 	.word	0x00038878
        /*0700*/ 	.short	0x0100
        /*0702*/ 	.byte	0x06
	.zero		1


	//   ....[14]....
        /*0704*/ 	.word	0x000006b0
        /*0708*/ 	.word	0x000000ff
        /*070c*/ 	.word	0x00038888
        /*0710*/ 	.short	0x0100
        /*0712*/ 	.byte	0x06
	.zero		1


	//   ....[15]....
        /*0714*/ 	.word	0x000007e0
        /*0718*/ 	.word	0x000000ff
        /*071c*/ 	.word	0x00038890
        /*0720*/ 	.short	0x0100
        /*0722*/ 	.byte	0x08
	.zero		1


	//   ....[16]....
        /*0724*/ 	.word	0x000007f0
        /*0728*/ 	.word	0x000000ff
        /*072c*/ 	.word	0x000388a0
        /*0730*/ 	.short	0x0100
        /*0732*/ 	.byte	0x08
	.zero		1


	//   ....[17]....
        /*0734*/ 	.word	0x00000800
        /*0738*/ 	.word	0x000000ff
        /*073c*/ 	.word	0x00038898
        /*0740*/ 	.short	0x0100
        /*0742*/ 	.byte	0x08
	.zero		1


	//   ....[18]....
        /*0744*/ 	.word	0x00000810
        /*0748*/ 	.word	0x000000ff
        /*074c*/ 	.word	0x000388a8
        /*0750*/ 	.short	0x0100
        /*0752*/ 	.byte	0x08
	.zero		1


	//   ....[19]....
        /*0754*/ 	.word	0x00000940
        /*0758*/ 	.word	0x000000ff
        /*075c*/ 	.word	0x000388b0
        /*0760*/ 	.short	0x0100
        /*0762*/ 	.byte	0x08
	.zero		1


	//   ....[20]....
        /*0764*/ 	.word	0x00000950
        /*0768*/ 	.word	0x000000ff
        /*076c*/ 	.word	0x000388c0
        /*0770*/ 	.short	0x0100
        /*0772*/ 	.byte	0x08
	.zero		1


	//   ....[21]....
        /*0774*/ 	.word	0x00000960
        /*0778*/ 	.word	0x000000ff
        /*077c*/ 	.word	0x000388b8
        /*0780*/ 	.short	0x0100
        /*0782*/ 	.byte	0x08
	.zero		1


	//   ....[22]....
        /*0784*/ 	.word	0x00000970
        /*0788*/ 	.word	0x000000ff
        /*078c*/ 	.word	0x000388c8
        /*0790*/ 	.short	0x0100
        /*0792*/ 	.byte	0x08
	.zero		1


	//   ....[23]....
        /*0794*/ 	.word	0x00002620
        /*0798*/ 	.word	0x00000048
        /*079c*/ 	.word	0x00038890
        /*07a0*/ 	.short	0x010a
        /*07a2*/ 	.byte	0x3f
	.zero		1


	//   ....[24]....
        /*07a4*/ 	.word	0x00002fd0
        /*07a8*/ 	.word	0x00000048
        /*07ac*/ 	.word	0x00038890
        /*07b0*/ 	.short	0x010a
        /*07b2*/ 	.byte	0x3f
	.zero		1


	//   ....[25]....
        /*07b4*/ 	.word	0x00003840
        /*07b8*/ 	.word	0x00000048
        /*07bc*/ 	.word	0x00038890
        /*07c0*/ 	.short	0x010a
        /*07c2*/ 	.byte	0x3f
	.zero		1


	//   ....[26]....
        /*07c4*/ 	.word	0x00003a40
        /*07c8*/ 	.word	0x00000004
        /*07cc*/ 	.word	0x00000000
        /*07d0*/ 	.short	0x0101
        /*07d2*/ 	.byte	0x3f
	.zero		1


	//   ....[27]....
        /*07d4*/ 	.word	0x00003a80
        /*07d8*/ 	.word	0x00000048
        /*07dc*/ 	.word	0x000388b0
        /*07e0*/ 	.short	0x010a
        /*07e2*/ 	.byte	0x3f
	.zero		1


	//   ....[28]....
        /*07e4*/ 	.word	0x000040d0
        /*07e8*/ 	.word	0x00000048
        /*07ec*/ 	.word	0x00000000
        /*07f0*/ 	.short	0x0101
        /*07f2*/ 	.byte	0x3f
	.zero		1


	//   ....[29]....
        /*07f4*/ 	.word	0x00004a70
        /*07f8*/ 	.word	0x00000000
        /*07fc*/ 	.word	0x00000000
        /*0800*/ 	.short	0x0101
        /*0802*/ 	.byte	0x3f
	.zero		1


	//   ....[30]....
        /*0804*/ 	.word	0x000055f0
        /*0808*/ 	.word	0x00000000
        /*080c*/ 	.word	0x00000000
        /*0810*/ 	.short	0x0101
        /*0812*/ 	.byte	0x3f
	.zero		1


	//   ....[31]....
        /*0814*/ 	.word	0x00006180
        /*0818*/ 	.word	0x00000002
        /*081c*/ 	.word	0x00038800
        /*0820*/ 	.short	0x010a
        /*0822*/ 	.byte	0x3f
	.zero		1


	//   ....[32]....
        /*0824*/ 	.word	0x000061d0
        /*0828*/ 	.word	0x00000002
        /*082c*/ 	.word	0x00038800
        /*0830*/ 	.short	0x010a
        /*0832*/ 	.byte	0x3f
	.zero		1


	//   ....[33]....
        /*0834*/ 	.word	0x00006850
        /*0838*/ 	.word	0x00000002
        /*083c*/ 	.word	0x00038800
        /*0840*/ 	.short	0x010a
        /*0842*/ 	.byte	0x3f
	.zero		1


	//   ....[34]....
        /*0844*/ 	.word	0x000076c0
        /*0848*/ 	.word	0x00000002
        /*084c*/ 	.word	0x00038800
        /*0850*/ 	.short	0x010a
        /*0852*/ 	.byte	0x3f
	.zero		1


	//   ....[35]....
        /*0854*/ 	.word	0x00008430
        /*0858*/ 	.word	0x00000014
        /*085c*/ 	.word	0x00038830
        /*0860*/ 	.short	0x010a
        /*0862*/ 	.byte	0x3f
	.zero		1


	//   ....[36]....
        /*0864*/ 	.word	0x000084e0
        /*0868*/ 	.word	0x00000014
        /*086c*/ 	.word	0x00038830
        /*0870*/ 	.short	0x010a
        /*0872*/ 	.byte	0x3f
	.zero		1


	//   ....[37]....
        /*0874*/ 	.word	0x000087f0
        /*0878*/ 	.word	0x00000002
        /*087c*/ 	.word	0x00038810
        /*0880*/ 	.short	0x010a
        /*0882*/ 	.byte	0x3f
	.zero		1


	//   ....[38]....
        /*0884*/ 	.word	0x00008840
        /*0888*/ 	.word	0x00000014
        /*088c*/ 	.word	0x00038850
        /*0890*/ 	.short	0x010a
        /*0892*/ 	.byte	0x3f
	.zero		1


	//   ....[39]....
        /*0894*/ 	.word	0x00008900
        /*0898*/ 	.word	0x00000014
        /*089c*/ 	.word	0x00038850
        /*08a0*/ 	.short	0x010a
        /*08a2*/ 	.byte	0x3f
	.zero		1


	//   ....[40]....
        /*08a4*/ 	.word	0x0000ab60
        /*08a8*/ 	.word	0x0000000f
        /*08ac*/ 	.word	0x00000000
        /*08b0*/ 	.short	0x0101
        /*08b2*/ 	.byte	0x3f
	.zero		1


	//   ....[41]....
        /*08b4*/ 	.word	0x0000b210
        /*08b8*/ 	.word	0x00000014
        /*08bc*/ 	.word	0x00000000
        /*08c0*/ 	.short	0x0101
        /*08c2*/ 	.byte	0x3f
	.zero		1


	//   ....[42]....
        /*08c4*/ 	.word	0x0000b320
        /*08c8*/ 	.word	0x0000000e
        /*08cc*/ 	.word	0x00038830
        /*08d0*/ 	.short	0x010a
        /*08d2*/ 	.byte	0x3f
	.zero		1


	//   ....[43]....
        /*08d4*/ 	.word	0x0000b3d0
        /*08d8*/ 	.word	0x0000000e
        /*08dc*/ 	.word	0x00038830
        /*08e0*/ 	.short	0x010a
        /*08e2*/ 	.byte	0x3f
	.zero		1


	//   ....[44]....
        /*08e4*/ 	.word	0x0000b650
        /*08e8*/ 	.word	0x0000000e
        /*08ec*/ 	.word	0x00038850
        /*08f0*/ 	.short	0x010a
        /*08f2*/ 	.byte	0x3f
	.zero		1


	//   ....[45]....
        /*08f4*/ 	.word	0x0000b6a0
        /*08f8*/ 	.word	0x0000000e
        /*08fc*/ 	.word	0x00038850
        /*0900*/ 	.short	0x010a
        /*0902*/ 	.byte	0x3f
	.zero		1


	//   ....[46]....
        /*0904*/ 	.word	0x0000d8c0
        /*0908*/ 	.word	0x0000009a
        /*090c*/ 	.word	0x00000000
        /*0910*/ 	.short	0x0101
        /*0912*/ 	.byte	0x3f
	.zero		1


	//   ....[47]....
        /*0914*/ 	.word	0x0000e540
        /*0918*/ 	.word	0x0000000e
        /*091c*/ 	.word	0x00000000
        /*0920*/ 	.short	0x0101
        /*0922*/ 	.byte	0x3f
	.zero		1


	//   ....[48]....
        /*0924*/ 	.word	0x00010870
        /*0928*/ 	.word	0x00000000
        /*092c*/ 	.word	0x00000000
        /*0930*/ 	.short	0x0101
        /*0932*/ 	.byte	0x3f
	.zero		1


	//   ....[49]....
        /*0934*/ 	.word	0x000128f0
        /*0938*/ 	.word	0x00000005
        /*093c*/ 	.word	0x00038820
        /*0940*/ 	.short	0x010a
        /*0942*/ 	.byte	0x3f
	.zero		1


	//   ....[50]....
        /*0944*/ 	.word	0x00012970
        /*0948*/ 	.word	0x00000006
        /*094c*/ 	.word	0x000388a0
        /*0950*/ 	.short	0x010a
        /*0952*/ 	.byte	0x3f
	.zero		1


	//   ....[51]....
        /*0954*/ 	.word	0x00012b60
        /*0958*/ 	.word	0x00000006
        /*095c*/ 	.word	0x000388c0
        /*0960*/ 	.short	0x010a
        /*0962*/ 	.byte	0x3f
	.zero		1


	//   ....[52]....
        /*0964*/ 	.word	0x000130c0
        /*0968*/ 	.word	0x00000007
        /*096c*/ 	.word	0x000388a0
        /*0970*/ 	.short	0x010a
        /*0972*/ 	.byte	0x3f
	.zero		1


	//   ....[53]....
        /*0974*/ 	.word	0x00013290
        /*0978*/ 	.word	0x00000007
        /*097c*/ 	.word	0x000388c0
        /*0980*/ 	.short	0x010a
        /*0982*/ 	.byte	0x3f
	.zero		1


	//   ....[54]....
        /*0984*/ 	.word	0x00014200
        /*0988*/ 	.word	0x00000009
        /*098c*/ 	.word	0x00038840
        /*0990*/ 	.short	0x010a
        /*0992*/ 	.byte	0x3f
	.zero		1


	//   ....[55]....
        /*0994*/ 	.word	0x000149f0
        /*0998*/ 	.word	0x0000000b
        /*099c*/ 	.word	0x00038820
        /*09a0*/ 	.short	0x010a
        /*09a2*/ 	.byte	0x3f
	.zero		1


	//   ....[56]....
        /*09a4*/ 	.word	0x00014ac0
        /*09a8*/ 	.word	0x00000005
        /*09ac*/ 	.word	0x00038860
        /*09b0*/ 	.short	0x010a
        /*09b2*/ 	.byte	0x3f
	.zero		1


	//   ....[57]....
        /*09b4*/ 	.word	0x00015280
        /*09b8*/ 	.word	0x00000002
        /*09bc*/ 	.word	0x00038840
        /*09c0*/ 	.short	0x010a
        /*09c2*/ 	.byte	0x3f
	.zero		1


	//   ....[58]....
        /*09c4*/ 	.word	0x000154a0
        /*09c8*/ 	.word	0x00000002
        /*09cc*/ 	.word	0x00038860
        /*09d0*/ 	.short	0x010a
        /*09d2*/ 	.byte	0x3f
	.zero		1


	//   ....[59]....
        /*09d4*/ 	.word	0x00015b50
        /*09d8*/ 	.word	0x00000002
        /*09dc*/ 	.word	0x00038840
        /*09e0*/ 	.short	0x010a
        /*09e2*/ 	.byte	0x3f
	.zero		1


	//   ....[60]....
        /*09e4*/ 	.word	0x00015d60
        /*09e8*/ 	.word	0x00000002
        /*09ec*/ 	.word	0x00038860
        /*09f0*/ 	.short	0x010a
        /*09f2*/ 	.byte	0x3f
	.zero		1


	//   ....[61]....
        /*09f4*/ 	.word	0x00016390
        /*09f8*/ 	.word	0x00000002
        /*09fc*/ 	.word	0x00038840
        /*0a00*/ 	.short	0x010a
        /*0a02*/ 	.byte	0x3f
	.zero		1


	//   ....[62]....
        /*0a04*/ 	.word	0x000165b0
        /*0a08*/ 	.word	0x00000002
        /*0a0c*/ 	.word	0x00038860
        /*0a10*/ 	.short	0x010a
        /*0a12*/ 	.byte	0x3f
	.zero		1


	//   ....[63]....
        /*0a14*/ 	.word	0x00017650
        /*0a18*/ 	.word	0x00000000
        /*0a1c*/ 	.word	0x00038820
        /*0a20*/ 	.short	0x010a
        /*0a22*/ 	.byte	0x3f
	.zero		1


	//   ....[64]....
        /*0a24*/ 	.word	0x000177f0
        /*0a28*/ 	.word	0x00000006
        /*0a2c*/ 	.word	0x00000000
        /*0a30*/ 	.short	0x010a
        /*0a32*/ 	.byte	0x3f
	.zero		1


	//   ....[65]....
        /*0a34*/ 	.word	0x00017860
        /*0a38*/ 	.word	0x00000007
        /*0a3c*/ 	.word	0x00000000
        /*0a40*/ 	.short	0x010a
        /*0a42*/ 	.byte	0x3f
	.zero		1


	//   ....[66]....
        /*0a44*/ 	.word	0x000178d0
        /*0a48*/ 	.word	0x00000004
        /*0a4c*/ 	.word	0x00000000
        /*0a50*/ 	.short	0x010a
        /*0a52*/ 	.byte	0x3f
	.zero		1


	//   ....[67]....
        /*0a54*/ 	.word	0x00017900
        /*0a58*/ 	.word	0x00000003
        /*0a5c*/ 	.word	0x00000000
        /*0a60*/ 	.short	0x010a
        /*0a62*/ 	.byte	0x3f
	.zero		1


	//   ....[68]....
        /*0a64*/ 	.word	0x00017960
        /*0a68*/ 	.word	0x00000048
        /*0a6c*/ 	.word	0x00038890
        /*0a70*/ 	.short	0x010a
        /*0a72*/ 	.byte	0x3f
	.zero		1


	//   ....[69]....
        /*0a74*/ 	.word	0x000179b0
        /*0a78*/ 	.word	0x00000048
        /*0a7c*/ 	.word	0x00038890
        /*0a80*/ 	.short	0x010a
        /*0a82*/ 	.byte	0x3f
	.zero		1


	//   ....[70]....
        /*0a84*/ 	.word	0x00017a00
        /*0a88*/ 	.word	0x00000048
        /*0a8c*/ 	.word	0x00038890
        /*0a90*/ 	.short	0x010a
        /*0a92*/ 	.byte	0x3f
	.zero		1


	//   ....[71]....
        /*0a94*/ 	.word	0x00017a50
        /*0a98*/ 	.word	0x00000048
        /*0a9c*/ 	.word	0x000388b0
        /*0aa0*/ 	.short	0x010a
        /*0aa2*/ 	.byte	0x3f
	.zero		1


	//   ....[72]....
        /*0aa4*/ 	.word	0x00017d20
        /*0aa8*/ 	.word	0x00000002
        /*0aac*/ 	.word	0x00038800
        /*0ab0*/ 	.short	0x010a
        /*0ab2*/ 	.byte	0x3f
	.zero		1


	//   ....[73]....
        /*0ab4*/ 	.word	0x00017ff0
        /*0ab8*/ 	.word	0x00000002
        /*0abc*/ 	.word	0x00038800
        /*0ac0*/ 	.short	0x010a
        /*0ac2*/ 	.byte	0x3f
	.zero		1


	//   ....[74]....
        /*0ac4*/ 	.word	0x00018040
        /*0ac8*/ 	.word	0x00000014
        /*0acc*/ 	.word	0x00038830
        /*0ad0*/ 	.short	0x010a
        /*0ad2*/ 	.byte	0x3f
	.zero		1


	//   ....[75]....
        /*0ad4*/ 	.word	0x00018090
        /*0ad8*/ 	.word	0x00000002
        /*0adc*/ 	.word	0x00038810
        /*0ae0*/ 	.short	0x010a
        /*0ae2*/ 	.byte	0x3f
	.zero		1


	//   ....[76]....
        /*0ae4*/ 	.word	0x000180e0
        /*0ae8*/ 	.word	0x00000014
        /*0aec*/ 	.word	0x00038850
        /*0af0*/ 	.short	0x010a
        /*0af2*/ 	.byte	0x3f
	.zero		1


	//   ....[77]....
        /*0af4*/ 	.word	0x00018130
        /*0af8*/ 	.word	0x0000000e
        /*0afc*/ 	.word	0x00038830
        /*0b00*/ 	.short	0x010a
        /*0b02*/ 	.byte	0x3f
	.zero		1


	//   ....[78]....
        /*0b04*/ 	.word	0x00018180
        /*0b08*/ 	.word	0x0000000e
        /*0b0c*/ 	.word	0x00038850
        /*0b10*/ 	.short	0x010a
        /*0b12*/ 	.byte	0x3f
	.zero		1


	//   ....[79]....
        /*0b14*/ 	.word	0x00018320
        /*0b18*/ 	.word	0x00000005
        /*0b1c*/ 	.word	0x00038820
        /*0b20*/ 	.short	0x010a
        /*0b22*/ 	.byte	0x3f
	.zero		1


	//   ....[80]....
        /*0b24*/ 	.word	0x00018370
        /*0b28*/ 	.word	0x00000006
        /*0b2c*/ 	.word	0x000388a0
        /*0b30*/ 	.short	0x010a
        /*0b32*/ 	.byte	0x3f
	.zero		1


	//   ....[81]....
        /*0b34*/ 	.word	0x000183c0
        /*0b38*/ 	.word	0x00000006
        /*0b3c*/ 	.word	0x000388c0
        /*0b40*/ 	.short	0x010a
        /*0b42*/ 	.byte	0x3f
	.zero		1


	//   ....[82]....
        /*0b44*/ 	.word	0x00018410
        /*0b48*/ 	.word	0x00000007
        /*0b4c*/ 	.word	0x000388a0
        /*0b50*/ 	.short	0x010a
        /*0b52*/ 	.byte	0x3f
	.zero		1


	//   ....[83]....
        /*0b54*/ 	.word	0x00018460
        /*0b58*/ 	.word	0x00000007
        /*0b5c*/ 	.word	0x000388c0
        /*0b60*/ 	.short	0x010a
        /*0b62*/ 	.byte	0x3f
	.zero		1


	//   ....[84]....
        /*0b64*/ 	.word	0x00018600
        /*0b68*/ 	.word	0x00000009
        /*0b6c*/ 	.word	0x00038840
        /*0b70*/ 	.short	0x010a
        /*0b72*/ 	.byte	0x3f
	.zero		1


	//   ....[85]....
        /*0b74*/ 	.word	0x00018680
        /*0b78*/ 	.word	0x00000009
        /*0b7c*/ 	.word	0x00038820
        /*0b80*/ 	.short	0x010a
        /*0b82*/ 	.byte	0x3f
	.zero		1


	//   ....[86]....
        /*0b84*/ 	.word	0x000186d0
        /*0b88*/ 	.word	0x00000005
        /*0b8c*/ 	.word	0x00038860
        /*0b90*/ 	.short	0x010a
        /*0b92*/ 	.byte	0x3f
	.zero		1


	//   ....[87]....
        /*0b94*/ 	.word	0x00018720
        /*0b98*/ 	.word	0x00000002
        /*0b9c*/ 	.word	0x00038840
        /*0ba0*/ 	.short	0x010a
        /*0ba2*/ 	.byte	0x3f
	.zero		1


	//   ....[88]....
        /*0ba4*/ 	.word	0x00018770
        /*0ba8*/ 	.word	0x00000002
        /*0bac*/ 	.word	0x00038860
        /*0bb0*/ 	.short	0x010a
        /*0bb2*/ 	.byte	0x3f
	.zero		1


	//   ....[89]....
        /*0bb4*/ 	.word	0x000187c0
        /*0bb8*/ 	.word	0x00000002
        /*0bbc*/ 	.word	0x00038840
        /*0bc0*/ 	.short	0x010a
        /*0bc2*/ 	.byte	0x3f
	.zero		1


	//   ....[90]....
        /*0bc4*/ 	.word	0x00018810
        /*0bc8*/ 	.word	0x00000002
        /*0bcc*/ 	.word	0x00038860
        /*0bd0*/ 	.short	0x010a
        /*0bd2*/ 	.byte	0x3f
	.zero		1


	//   ....[91]....
        /*0bd4*/ 	.word	0x00018860
        /*0bd8*/ 	.word	0x00000002
        /*0bdc*/ 	.word	0x00038840
        /*0be0*/ 	.short	0x010a
        /*0be2*/ 	.byte	0x3f
	.zero		1


	//   ....[92]....
        /*0be4*/ 	.word	0x000188b0
        /*0be8*/ 	.word	0x00000002
        /*0bec*/ 	.word	0x00038860
        /*0bf0*/ 	.short	0x010a
        /*0bf2*/ 	.byte	0x3f
	.zero		1


	//   ....[93]....
        /*0bf4*/ 	.word	0x00019270
        /*0bf8*/ 	.word	0x00000000
        /*0bfc*/ 	.word	0x00038820
        /*0c00*/ 	.short	0x010a
        /*0c02*/ 	.byte	0x3f
	.zero		1


	//   ....[94]....
        /*0c04*/ 	.word	0x00019410
        /*0c08*/ 	.word	0x00000006
        /*0c0c*/ 	.word	0x00000000
        /*0c10*/ 	.short	0x010a
        /*0c12*/ 	.byte	0x3f
	.zero		1


	//   ....[95]....
        /*0c14*/ 	.word	0x00019460
        /*0c18*/ 	.word	0x00000007
        /*0c1c*/ 	.word	0x00000000
        /*0c20*/ 	.short	0x010a
        /*0c22*/ 	.byte	0x3f
	.zero		1


	//   ....[96]....
        /*0c24*/ 	.word	0x000194b0
        /*0c28*/ 	.word	0x00000004
        /*0c2c*/ 	.word	0x00000000
        /*0c30*/ 	.short	0x010a
        /*0c32*/ 	.byte	0x3f
	.zero		1


	//----- nvinfo : EIATTR_NUM_MBARRIERS
	.align		4
.L_773:
        /*0c34*/ 	.byte	0x03, 0x38
        /*0c36*/ 	.short	0x0017


	//----- nvinfo : EIATTR_EXIT_INSTR_OFFSETS
	.align		4
        /*0c38*/ 	.byte	0x04, 0x1c
        /*0c3a*/ 	.short	(.L_775 - .L_774)


	//   ....[0]....
.L_774:
        /*0c3c*/ 	.word	0x00017950


	//----- nvinfo : EIATTR_MAX_THREADS
	.align		4
.L_775:
        /*0c40*/ 	.byte	0x04, 0x05
        /*0c42*/ 	.short	(.L_777 - .L_776)
.L_776:
        /*0c44*/ 	.word	0x00000180
        /*0c48*/ 	.word	0x00000001
        /*0c4c*/ 	.word	0x00000001


	//----- nvinfo : EIATTR_CRS_STACK_SIZE
	.align		4
.L_777:
        /*0c50*/ 	.byte	0x04, 0x1e
        /*0c52*/ 	.short	(.L_779 - .L_778)
.L_778:
        /*0c54*/ 	.word	0x00000000


	//----- nvinfo : EIATTR_CBANK_PARAM_SIZE
	.align		4
.L_779:
        /*0c58*/ 	.byte	0x03, 0x19
        /*0c5a*/ 	.short	0x0b70


	//----- nvinfo : EIATTR_PARAM_CBANK
	.align		4
        /*0c5c*/ 	.byte	0x04, 0x0a
        /*0c5e*/ 	.short	(.L_781 - .L_780)
	.align		4
.L_780:
        /*0c60*/ 	.word	index@(.nv.constant0._ZN7cutlass13device_kernelIN5flash11enable_sm90INS1_16FlashAttnFwdSm90INS1_25CollectiveMainloopFwdSm90ILi2EN4cute5tupleIJNS5_1CILi1EEES8_S8_EEENS6_IJNS7_ILi64EEESA_SA_EEELi512ENS_6half_tEfNS_4arch4Sm90ELb0ELb0ELb0ELb1ELb0ELb1ELb1ELb0ELb0ELb0ELb0ELb0EEENS1_21CollectiveEpilogueFwdINS6_IJSA_NS7_ILi512EEESA_EEES9_SC_SE_Li256ELb1ELb0ELb0ELb0EEENS1_36VarlenDynamicPersistentTileSchedulerILi64ELi64ELi256ELi32ELb0ELb0ELb1ELb0ELb1ELb1EEEEEEEEEvNT_6ParamsE)
        /*0c64*/ 	.short	0x0210
        /*0c66*/ 	.short	0x0b70


	//----- nvinfo : EIATTR_SW_WAR
	.align		4
.L_781:
        /*0c68*/ 	.byte	0x04, 0x36
        /*0c6a*/ 	.short	(.L_783 - .L_782)
.L_782:
        /*0c6c*/ 	.word	0x00000008
.L_783:


//--------------------- .nv.info._ZN7cutlass13device_kernelIN5flash11enable_sm90INS1_16FlashAttnFwdSm90INS1_25CollectiveMainloopFwdSm90ILi2EN4cute5tupleIJNS5_1CILi1EEES8_S8_EEENS6_IJNS7_ILi64EEESA_SA_EEELi512ENS_6half_tEfNS_4arch4Sm90ELb0ELb1ELb0ELb0ELb0ELb0ELb0ELb0ELb0ELb0ELb0ELb0EEENS1_21CollectiveEpilogueFwdINS6_IJSA_NS7_ILi512EEESA_EEES9_SC_SE_Li256ELb0ELb0ELb0ELb0EEENS1_30DynamicPersistentTileSchedulerILi256ELi32ELb0ELb0ELb1EEEEEEEEEvNT_6ParamsE --------------------------
	.section	.nv.info._ZN7cutlass13device_kernelIN5flash11enable_sm90INS1_16FlashAttnFwdSm90INS1_25CollectiveMainloopFwdSm90ILi2EN4cute5tupleIJNS5_1CILi1EEES8_S8_EEENS6_IJNS7_ILi64EEESA_SA_EEELi512ENS_6half_tEfNS_4arch4Sm90ELb0ELb1ELb0ELb0ELb0ELb0ELb0ELb0ELb0ELb0ELb0ELb0EEENS1_21CollectiveEpilogueFwdINS6_IJSA_NS7_ILi512EEESA_EEES9_SC_SE_Li256ELb0ELb0ELb0ELb0EEENS1_30DynamicPersistentTileSchedulerILi256ELi32ELb0ELb0ELb1EEEEEEEEEvNT_6ParamsE,"",@"SHT_CUDA_INFO"
	.sectionflags	@""
	.align	4


	//----- nvinfo : EIATTR_CUDA_API_VERSION
	.align		4
        /*0000*/ 	.byte	0x04, 0x37
        /*0002*/ 	.short	(.L_785 - .L_784)
.L_784:
        /*0004*/ 	.word	0x00000082


	//----- nvinfo : EIATTR_KPARAM_INFO
	.align		4
.L_785:
        /*0008*/ 	.byte	0x04, 0x17
        /*000a*/ 	.short	(.L_787 - .L_786)
.L_786:
        /*000c*/ 	.word	0x00000000
        /*0010*/ 	.short	0x0000
        /*0012*/ 	.short	0x0070
        /*0014*/ 	.byte	0x00, 0xf0, 0x01, 0x2e


	//----- nvinfo : EIATTR_SPARSE_MMA_MASK
	.align		4
.L_787:
        /*0018*/ 	.byte	0x03, 0x50
        /*001a*/ 	.short	0x0000


	//----- nvinfo : EIATTR_MAXREG_COUNT
	.align		4
        /*001c*/ 	.byte	0x03, 0x1b
        /*001e*/ 	.short	0x00a8


	//----- nvinfo : EIATTR_NUM_BARRIERS
	.align		4
        /*0020*/ 	.byte	0x02, 0x4c
        /*0022*/ 	.byte	0x10
	.zero		1


	//----- nvinfo : EIATTR_EXTERNS
	.align		4
        /*0024*/ 	.byte	0x04, 0x0f
        /*0026*/ 	.short	(.L_789 - .L_788)


	//   ....[0]....
	.align		4
.L_788:
        /*0028*/ 	.word	index@(__assertfail)


	//----- nvinfo : EIATTR_MERCURY_ISA_VERSION
	.align		4
.L_789:
        /*002c*/ 	.byte	0x03, 0x5f
        /*002e*/ 	.short	0x0101


	//----- nvinfo : EIATTR_INT_WARP_WIDE_INSTR_OFFSETS
	.align		4
        /*0030*/ 	.byte	0x04, 0x31
        /*0032*/ 	.short	(.L_791 - .L_790)


	//   ....[0]....
.L_790:
        /*0034*/ 	.word	0x00000180


	//   ....[1]....
        /*0038*/ 	.word	0x000001b0


	//   ....[2]....
        /*003c*/ 	.word	0x000001c0


	//   ....[3]....
        /*0040*/ 	.word	0x0000ea40


	//   ....[4]....
        /*0044*/ 	.word	0x0000ead0


	//   ....[5]....
        /*0048*/ 	.word	0x0000efc0


	//   ....[6]....
        /*004c*/ 	.word	0x000110e0


	//   ....[7]....
        /*0050*/ 	.word	0x00011170


	//----- nvinfo : EIATTR_COOP_GROUP_MASK_REGIDS
	.align		4
.L_791:
        /*0054*/ 	.byte	0x04, 0x29
        /*0056*/ 	.short	(.L_793 - .L_792)


	//   ....[0]....
.L_792:
        /*0058*/ 	.word	0xffffffff


	//   ....[1]....
        /*005c*/ 	.word	0xffffffff


	//   ....[2]....
        /*0060*/ 	.word	0xffffffff


	//   ....[3]....
        /*0064*/ 	.word	0xffffffff


	//   ....[4]....
        /*0068*/ 	.word	0xffffffff


	//   ....[5]....
        /*006c*/ 	.word	0xffffffff


	//   ....[6]....
        /*0070*/ 	.word	0xffffffff


	//   ....[7]....
        /*0074*/ 	.word	0xffffffff


	//   ....[8]....
        /*0078*/ 	.word	0xffffffff


	//   ....[9]....
        /*007c*/ 	.word	0xffffffff


	//   ....[10]....
        /*0080*/ 	.word	0xffffffff


	//   ....[11]....
        /*0084*/ 	.word	0xffffffff


	//   ....[12]....
        /*0088*/ 	.word	0xffffffff


	//   ....[13]....
        /*008c*/ 	.word	0xffffffff


	//   ....[14]....
        /*0090*/ 	.word	0xffffffff


	//   ....[15]....
        /*0094*/ 	.word	0xffffffff


	//   ....[16]....
        /*0098*/ 	.word	0xffffffff


	//   ....[17]....
        /*009c*/ 	.word	0xffffffff


	//   ....[18]....
        /*00a0*/ 	.word	0xffffffff


	//   ....[19]....
        /*00a4*/ 	.word	0xffffffff


	//   ....[20]....
        /*00a8*/ 	.word	0xffffffff


	//   ....[21]....
        /*00ac*/ 	.word	0xffffffff


	//   ....[22]....
        /*00b0*/ 	.word	0xffffffff


	//   ....[23]....
        /*00b4*/ 	.word	0xffffffff


	//   ....[24]....
        /*00b8*/ 	.word	0xffffffff


	//   ....[25]....
        /*00bc*/ 	.word	0xffffffff


	//   ....[26]....
        /*00c0*/ 	.word	0xffffffff


	//   ....[27]....
        /*00c4*/ 	.word	0xffffffff


	//   ....[28]....
        /*00c8*/ 	.word	0xffffffff


	//   ....[29]....
        /*00cc*/ 	.word	0xffffffff


	//   ....[30]....
        /*00d0*/ 	.word	0xffffffff


	//   ....[31]....
        /*00d4*/ 	.word	0xffffffff


	//   ....[32]....
        /*00d8*/ 	.word	0xffffffff


	//   ....[33]....
        /*00dc*/ 	.word	0xffffffff


	//   ....[34]....
        /*00e0*/ 	.word	0xffffffff


	//   ....[35]....
        /*00e4*/ 	.word	0xffffffff


	//   ....[36]....
        /*00e8*/ 	.word	0xffffffff


	//   ....[37]....
        /*00ec*/ 	.word	0xffffffff


	//   ....[38]....
        /*00f0*/ 	.word	0x0500000f


	//   ....[39]....
        /*00f4*/ 	.word	0x0500000f


	//----- nvinfo : EIATTR_COOP_GROUP_INSTR_OFFSETS
	.align		4
.L_793:
        /*00f8*/ 	.byte	0x04, 0x28
        /*00fa*/ 	.short	(.L_795 - .L_794)


	//   ....[0]....
.L_794:
        /*00fc*/ 	.word	0x00000050


	//   ....[1]....
        /*0100*/ 	.word	0x00000190


	//   ....[2]....
        /*0104*/ 	.word	0x000001e0


	//   ....[3]....
        /*0108*/ 	.word	0x00000390


	//   ....[4]....
        /*010c*/ 	.word	0x000004f0


	//   ....[5]....
        /*0110*/ 	.word	0x00000610


	//   ....[6]....
        /*0114*/ 	.word	0x00000770


	//   ....[7]....
        /*0118*/ 	.word	0x00001a40


	//   ....[8]....
        /*011c*/ 	.word	0x00003a30


	//   ....[9]....
        /*0120*/ 	.word	0x00004b80


	//   ....[10]....
        /*0124*/ 	.word	0x00004c90


	//   ....[11]....
        /*0128*/ 	.word	0x00005070


	//   ....[12]....
        /*012c*/ 	.word	0x00005110


	//   ....[13]....
        /*0130*/ 	.word	0x00005960


	//   ....[14]....
        /*0134*/ 	.word	0x00006710


	//   ....[15]....
        /*0138*/ 	.word	0x000067d0


	//   ....[16]....
        /*013c*/ 	.word	0x00006b70


	//   ....[17]....
        /*0140*/ 	.word	0x00006c50


	//   ....[18]....
        /*0144*/ 	.word	0x00007df0


	//   ....[19]....
        /*0148*/ 	.word	0x00008420


	//   ....[20]....
        /*014c*/ 	.word	0x00008450


	//   ....[21]....
        /*0150*/ 	.word	0x000086a0


	//   ....[22]....
        /*0154*/ 	.word	0x00008870


	//   ....[23]....
        /*0158*/ 	.word	0x000098c0


	//   ....[24]....
        /*015c*/ 	.word	0x0000a520


	//   ....[25]....
        /*0160*/ 	.word	0x0000a5e0


	//   ....[26]....
        /*0164*/ 	.word	0x0000a9a0


	//   ....[27]....
        /*0168*/ 	.word	0x0000aa80


	//   ....[28]....
        /*016c*/ 	.word	0x0000bc00


	//   ....[29]....
        /*0170*/ 	.word	0x0000bc40


	//   ....[30]....
        /*0174*/ 	.word	0x0000bc80


	//   ....[31]....
        /*0178*/ 	.word	0x0000bcd0


	//   ....[32]....
        /*017c*/ 	.word	0x0000bcf0


	//   ....[33]....
        /*0180*/ 	.word	0x0000c780


	//   ....[34]....
        /*0184*/ 	.word	0x0000d530


	//   ....[35]....
        /*0188*/ 	.word	0x0000e1b0


	//   ....[36]....
        /*018c*/ 	.word	0x000111f0


	//   ....[37]....
        /*0190*/ 	.word	0x000113a0


	//   ....[38]....
        /*0194*/ 	.word	0x00011a50


	//   ....[39]....
        /*0198*/ 	.word	0x00011e30


	//----- nvinfo : EIATTR_REG_RECONFIG
	.align		4
.L_795:
        /*019c*/ 	.byte	0x01, 0x54
	.zero		2


	//----- nvinfo : EIATTR_SYSCALL_OFFSETS
	.align		4
        /*01a0*/ 	.byte	0x04, 0x46
        /*01a2*/ 	.short	(.L_797 - .L_796)


	//   ....[0]....
.L_796:
        /*01a4*/ 	.word	0x00003c00


	//   ....[1]....
        /*01a8*/ 	.word	0x0000ec60


	//   ....[2]....
        /*01ac*/ 	.word	0x0000eda0


	//   ....[3]....
        /*01b0*/ 	.word	0x0000eea0


	//----- nvinfo : EIATTR_MBARRIER_INSTR_OFFSETS
	.align		4
.L_797:
        /*01b4*/ 	.byte	0x04, 0x39
        /*01b6*/ 	.short	(.L_799 - .L_798)


	//   ....[0]....
.L_798:
        /*01b8*/ 	.word	0x00000280
        /*01bc*/ 	.word	0x000000ff
        /*01c0*/ 	.word	0x00028c00
        /*01c4*/ 	.short	0x0100
        /*01c6*/ 	.byte	0x06
	.zero		1


	//   ....[1]....
        /*01c8*/ 	.word	0x00000290
        /*01cc*/ 	.word	0x000000ff
        /*01d0*/ 	.word	0x00028c20
        /*01d4*/ 	.short	0x0100
        /*01d6*/ 	.byte	0x06
	.zero		1


	//   ....[2]....
        /*01d8*/ 	.word	0x00000340
        /*01dc*/ 	.word	0x000000ff
        /*01e0*/ 	.word	0x00028c30
        /*01e4*/ 	.short	0x0100
        /*01e6*/ 	.byte	0x06
	.zero		1


	//   ....[3]....
        /*01e8*/ 	.word	0x00000350
        /*01ec*/ 	.word	0x000000ff
        /*01f0*/ 	.word	0x00028c40
        /*01f4*/ 	.short	0x0100
        /*01f6*/ 	.byte	0x06
	.zero		1


	//   ....[4]....
        /*01f8*/ 	.word	0x00000360
        /*01fc*/ 	.word	0x000000ff
        /*0200*/ 	.word	0x00028c38
        /*0204*/ 	.short	0x0100
        /*0206*/ 	.byte	0x06
	.zero		1


	//   ....[5]....
        /*0208*/ 	.word	0x00000370
        /*020c*/ 	.word	0x000000ff
        /*0210*/ 	.word	0x00028c48
        /*0214*/ 	.short	0x0100
        /*0216*/ 	.byte	0x06
	.zero		1


	//   ....[6]....
        /*0218*/ 	.word	0x000004a0
        /*021c*/ 	.word	0x000000ff
        /*0220*/ 	.word	0x00028c50
        /*0224*/ 	.short	0x0100
        /*0226*/ 	.byte	0x08
	.zero		1


	//   ....[7]....
        /*0228*/ 	.word	0x000004b0
        /*022c*/ 	.word	0x000000ff
        /*0230*/ 	.word	0x00028c60
        /*0234*/ 	.short	0x0100
        /*0236*/ 	.byte	0x08
	.zero		1


	//   ....[8]....
        /*0238*/ 	.word	0x000004c0
        /*023c*/ 	.word	0x000000ff
        /*0240*/ 	.word	0x00028c58
        /*0244*/ 	.short	0x0100
        /*0246*/ 	.byte	0x08
	.zero		1


	//   ....[9]....
        /*0248*/ 	.word	0x000004d0
        /*024c*/ 	.word	0x000000ff
        /*0250*/ 	.word	0x00028c68
        /*0254*/ 	.short	0x0100
        /*0256*/ 	.byte	0x08
	.zero		1


	//   ....[10]....
        /*0258*/ 	.word	0x000005c0
        /*025c*/ 	.word	0x000000ff
        /*0260*/ 	.word	0x00028c70
        /*0264*/ 	.short	0x0100
        /*0266*/ 	.byte	0x06
	.zero		1


	//   ....[11]....
        /*0268*/ 	.word	0x000005d0
        /*026c*/ 	.word	0x000000ff
        /*0270*/ 	.word	0x00028c80
        /*0274*/ 	.short	0x0100
        /*0276*/ 	.byte	0x06
	.zero		1


	//   ....[12]....
        /*0278*/ 	.word	0x000005e0
        /*027c*/ 	.word	0x000000ff
        /*0280*/ 	.word	0x00028c78
        /*0284*/ 	.short	0x0100
        /*0286*/ 	.byte	0x06
	.zero		1


	//   ....[13]....
        /*0288*/ 	.word	0x000005f0
        /*028c*/ 	.word	0x000000ff
        /*0290*/ 	.word	0x00028c88
        /*0294*/ 	.short	0x0100
        /*0296*/ 	.byte	0x06
	.zero		1


	//   ....[14]....
        /*0298*/ 	.word	0x00000720
        /*029c*/ 	.word	0x000000ff
        /*02a0*/ 	.word	0x00028c90
        /*02a4*/ 	.short	0x0100
        /*02a6*/ 	.byte	0x08
	.zero		1


	//   ....[15]....
        /*02a8*/ 	.word	0x00000730
        /*02ac*/ 	.word	0x000000ff
        /*02b0*/ 	.word	0x00028ca0
        /*02b4*/ 	.short	0x0100
        /*02b6*/ 	.byte	0x08
	.zero		1


	//   ....[16]....
        /*02b8*/ 	.word	0x00000740
        /*02bc*/ 	.word	0x000000ff
        /*02c0*/ 	.word	0x00028c98
        /*02c4*/ 	.short	0x0100
        /*02c6*/ 	.byte	0x08
	.zero		1


	//   ....[17]....
        /*02c8*/ 	.word	0x00000750
        /*02cc*/ 	.word	0x000000ff
        /*02d0*/ 	.word	0x00028ca8
        /*02d4*/ 	.short	0x0100
        /*02d6*/ 	.byte	0x08
	.zero		1


	//   ....[18]....
        /*02d8*/ 	.word	0x00000880
        /*02dc*/ 	.word	0x000000ff
        /*02e0*/ 	.word	0x00028cb0
        /*02e4*/ 	.short	0x0100
        /*02e6*/ 	.byte	0x08
	.zero		1


	//   ....[19]....
        /*02e8*/ 	.word	0x00000890
        /*02ec*/ 	.word	0x000000ff
        /*02f0*/ 	.word	0x00028cc0
        /*02f4*/ 	.short	0x0100
        /*02f6*/ 	.byte	0x08
	.zero		1


	//   ....[20]....
        /*02f8*/ 	.word	0x000008a0
        /*02fc*/ 	.word	0x000000ff
        /*0300*/ 	.word	0x00028cb8
        /*0304*/ 	.short	0x0100
        /*0306*/ 	.byte	0x08
	.zero		1


	//   ....[21]....
        /*0308*/ 	.word	0x000008b0
        /*030c*/ 	.word	0x000000ff
        /*0310*/ 	.word	0x00028cc8
        /*0314*/ 	.short	0x0100
        /*0316*/ 	.byte	0x08
	.zero		1


	//   ....[22]....
        /*0318*/ 	.word	0x00001b50
        /*031c*/ 	.word	0x000000ff
        /*0320*/ 	.word	0x00028c50
        /*0324*/ 	.short	0x010a
        /*0326*/ 	.byte	0x15
	.zero		1


	//   ....[23]....
        /*0328*/ 	.word	0x00001e00
        /*032c*/ 	.word	0x00000003
        /*0330*/ 	.word	0x00000000
        /*0334*/ 	.short	0x0101
        /*0336*/ 	.byte	0x3f
	.zero		1


	//   ....[24]....
        /*0338*/ 	.word	0x00002760
        /*033c*/ 	.word	0x000000ff
        /*0340*/ 	.word	0x00028c50
        /*0344*/ 	.short	0x010a
        /*0346*/ 	.byte	0x15
	.zero		1


	//   ....[25]....
        /*0348*/ 	.word	0x000027a0
        /*034c*/ 	.word	0x000000ff
        /*0350*/ 	.word	0x00028c50
        /*0354*/ 	.short	0x010a
        /*0356*/ 	.byte	0x15
	.zero		1


	//   ....[26]....
        /*0358*/ 	.word	0x00002970
        /*035c*/ 	.word	0x00000004
        /*0360*/ 	.word	0x00000000
        /*0364*/ 	.short	0x0101
        /*0366*/ 	.byte	0x3f
	.zero		1


	//   ....[27]....
        /*0368*/ 	.word	0x00003c80
        /*036c*/ 	.word	0x000000ff
        /*0370*/ 	.word	0x00028c00
        /*0374*/ 	.short	0x010a
        /*0376*/ 	.byte	0x30
	.zero		1


	//   ....[28]....
        /*0378*/ 	.word	0x00003d00
        /*037c*/ 	.word	0x00000006
        /*0380*/ 	.word	0x00028c30
        /*0384*/ 	.short	0x010a
        /*0386*/ 	.byte	0x3f
	.zero		1


	//   ....[29]....
        /*0388*/ 	.word	0x00003d40
        /*038c*/ 	.word	0x00000006
        /*0390*/ 	.word	0x00028c30
        /*0394*/ 	.short	0x010a
        /*0396*/ 	.byte	0x3f
	.zero		1


	//   ....[30]....
        /*0398*/ 	.word	0x00004110
        /*039c*/ 	.word	0x00000000
        /*03a0*/ 	.word	0x00000000
        /*03a4*/ 	.short	0x0101
        /*03a6*/ 	.byte	0x3f
	.zero		1


	//   ....[31]....
        /*03a8*/ 	.word	0x00005700
        /*03ac*/ 	.word	0x00000006
        /*03b0*/ 	.word	0x00028c50
        /*03b4*/ 	.short	0x010a
        /*03b6*/ 	.byte	0x3f
	.zero		1


	//   ....[32]....
        /*03b8*/ 	.word	0x00005740
        /*03bc*/ 	.word	0x00000006
        /*03c0*/ 	.word	0x00028c50
        /*03c4*/ 	.short	0x010a
        /*03c6*/ 	.byte	0x3f
	.zero		1


	//   ....[33]....
        /*03c8*/ 	.word	0x00005980
        /*03cc*/ 	.word	0x00000006
        /*03d0*/ 	.word	0x00000000
        /*03d4*/ 	.short	0x0101
        /*03d6*/ 	.byte	0x3f
	.zero		1


	//   ....[34]....
        /*03d8*/ 	.word	0x00005c30
        /*03dc*/ 	.word	0x000000ff
        /*03e0*/ 	.word	0x00028c30
        /*03e4*/ 	.short	0x010a
        /*03e6*/ 	.byte	0x1a
	.zero		1


	//   ....[35]....
        /*03e8*/ 	.word	0x00005c70
        /*03ec*/ 	.word	0x000000ff
        /*03f0*/ 	.word	0x00028c30
        /*03f4*/ 	.short	0x010a
        /*03f6*/ 	.byte	0x1a
	.zero		1


	//   ....[36]....
        /*03f8*/ 	.word	0x00005e50
        /*03fc*/ 	.word	0x0000000e
        /*0400*/ 	.word	0x00000000
        /*0404*/ 	.short	0x0101
        /*0406*/ 	.byte	0x3f
	.zero		1


	//   ....[37]....
        /*0408*/ 	.word	0x00007b40
        /*040c*/ 	.word	0x000000ff
        /*0410*/ 	.word	0x00028c50
        /*0414*/ 	.short	0x010a
        /*0416*/ 	.byte	0x1a
	.zero		1


	//   ....[38]....
        /*0418*/ 	.word	0x00007b80
        /*041c*/ 	.word	0x000000ff
        /*0420*/ 	.word	0x00028c50
        /*0424*/ 	.short	0x010a
        /*0426*/ 	.byte	0x1a
	.zero		1


	//   ....[39]....
        /*0428*/ 	.word	0x00007e10
        /*042c*/ 	.word	0x0000000c
        /*0430*/ 	.word	0x00000000
        /*0434*/ 	.short	0x0101
        /*0436*/ 	.byte	0x3f
	.zero		1


	//   ....[40]....
        /*0438*/ 	.word	0x00008150
        /*043c*/ 	.word	0x000000ff
        /*0440*/ 	.word	0x00028c30
        /*0444*/ 	.short	0x010a
        /*0446*/ 	.byte	0x17
	.zero		1


	//   ....[41]....
        /*0448*/ 	.word	0x00008190
        /*044c*/ 	.word	0x000000ff
        /*0450*/ 	.word	0x00028c30
        /*0454*/ 	.short	0x010a
        /*0456*/ 	.byte	0x17
	.zero		1


	//   ....[42]....
        /*0458*/ 	.word	0x00008bc0
        /*045c*/ 	.word	0x0000009a
        /*0460*/ 	.word	0x00000000
        /*0464*/ 	.short	0x0101
        /*0466*/ 	.byte	0x3f
	.zero		1


	//   ....[43]....
        /*0468*/ 	.word	0x00009630
        /*046c*/ 	.word	0x000000ff
        /*0470*/ 	.word	0x00028c50
        /*0474*/ 	.short	0x010a
        /*0476*/ 	.byte	0x17
	.zero		1


	//   ....[44]....
        /*0478*/ 	.word	0x00009670
        /*047c*/ 	.word	0x000000ff
        /*0480*/ 	.word	0x00028c50
        /*0484*/ 	.short	0x010a
        /*0486*/ 	.byte	0x17
	.zero		1


	//   ....[45]....
        /*0488*/ 	.word	0x000098e0
        /*048c*/ 	.word	0x000000aa
        /*0490*/ 	.word	0x00000000
        /*0494*/ 	.short	0x0101
        /*0496*/ 	.byte	0x3f
	.zero		1


	//   ....[46]....
        /*0498*/ 	.word	0x00009a50
        /*049c*/ 	.word	0x000000ff
        /*04a0*/ 	.word	0x00028c30
        /*04a4*/ 	.short	0x010a
        /*04a6*/ 	.byte	0x1a
	.zero		1


	//   ....[47]....
        /*04a8*/ 	.word	0x00009a90
        /*04ac*/ 	.word	0x000000ff
        /*04b0*/ 	.word	0x00028c30
        /*04b4*/ 	.short	0x010a
        /*04b6*/ 	.byte	0x1a
	.zero		1


	//   ....[48]....
        /*04b8*/ 	.word	0x00009c60
        /*04bc*/ 	.word	0x00000008
        /*04c0*/ 	.word	0x00000000
        /*04c4*/ 	.short	0x0101
        /*04c6*/ 	.byte	0x3f
	.zero		1


	//   ....[49]....
        /*04c8*/ 	.word	0x0000b950
        /*04cc*/ 	.word	0x000000ff
        /*04d0*/ 	.word	0x00028c50
        /*04d4*/ 	.short	0x010a
        /*04d6*/ 	.byte	0x1a
	.zero		1


	//   ....[50]....
        /*04d8*/ 	.word	0x0000b990
        /*04dc*/ 	.word	0x000000ff
        /*04e0*/ 	.word	0x00028c50
        /*04e4*/ 	.short	0x010a
        /*04e6*/ 	.byte	0x1a
	.zero		1


	//   ....[51]....
        /*04e8*/ 	.word	0x0000bc20
        /*04ec*/ 	.word	0x0000000b
        /*04f0*/ 	.word	0x00000000
        /*04f4*/ 	.short	0x0101
        /*04f6*/ 	.byte	0x3f
	.zero		1


	//   ....[52]....
        /*04f8*/ 	.word	0x0000d870
        /*04fc*/ 	.word	0x000000ff
        /*0500*/ 	.word	0x00000000
        /*0504*/ 	.short	0x0101
        /*0506*/ 	.byte	0x05
	.zero		1


	//   ....[53]....
        /*0508*/ 	.word	0x0000f240
        /*050c*/ 	.word	0x00000008
        /*0510*/ 	.word	0x00028c40
        /*0514*/ 	.short	0x010a
        /*0516*/ 	.byte	0x3f
	.zero		1


	//   ....[54]....
        /*0518*/ 	.word	0x0000f540
        /*051c*/ 	.word	0x000000ff
        /*0520*/ 	.word	0x00028c20
        /*0524*/ 	.short	0x010a
        /*0526*/ 	.byte	0x25
	.zero		1


	//   ....[55]....
        /*0528*/ 	.word	0x0000f5c0
        /*052c*/ 	.word	0x00000008
        /*0530*/ 	.word	0x00028c60
        /*0534*/ 	.short	0x010a
        /*0536*/ 	.byte	0x3f
	.zero		1


	//   ....[56]....
        /*0538*/ 	.word	0x0000fc30
        /*053c*/ 	.word	0x00000002
        /*0540*/ 	.word	0x00028c40
        /*0544*/ 	.short	0x010a
        /*0546*/ 	.byte	0x3f
	.zero		1


	//   ....[57]....
        /*0548*/ 	.word	0x0000fdc0
        /*054c*/ 	.word	0x00000002
        /*0550*/ 	.word	0x00028c60
        /*0554*/ 	.short	0x010a
        /*0556*/ 	.byte	0x3f
	.zero		1


	//   ....[58]....
        /*0558*/ 	.word	0x000103d0
        /*055c*/ 	.word	0x00000003
        /*0560*/ 	.word	0x00028c40
        /*0564*/ 	.short	0x010a
        /*0566*/ 	.byte	0x3f
	.zero		1


	//   ....[59]....
        /*0568*/ 	.word	0x00010560
        /*056c*/ 	.word	0x00000003
        /*0570*/ 	.word	0x00028c60
        /*0574*/ 	.short	0x010a
        /*0576*/ 	.byte	0x3f
	.zero		1


	//   ....[60]....
        /*0578*/ 	.word	0x00010af0
        /*057c*/ 	.word	0x00000002
        /*0580*/ 	.word	0x00028c40
        /*0584*/ 	.short	0x010a
        /*0586*/ 	.byte	0x3f
	.zero		1


	//   ....[61]....
        /*0588*/ 	.word	0x00010c80
        /*058c*/ 	.word	0x00000002
        /*0590*/ 	.word	0x00028c60
        /*0594*/ 	.short	0x010a
        /*0596*/ 	.byte	0x3f
	.zero		1


	//   ....[62]....
        /*0598*/ 	.word	0x00011350
        /*059c*/ 	.word	0x00000007
        /*05a0*/ 	.word	0x00028c20
        /*05a4*/ 	.short	0x010a
        /*05a6*/ 	.byte	0x3f
	.zero		1


	//   ....[63]....
        /*05a8*/ 	.word	0x000114a0
        /*05ac*/ 	.word	0x00000005
        /*05b0*/ 	.word	0x00000000
        /*05b4*/ 	.short	0x010a
        /*05b6*/ 	.byte	0x3f
	.zero		1


	//   ....[64]....
        /*05b8*/ 	.word	0x00011510
        /*05bc*/ 	.word	0x00000003
        /*05c0*/ 	.word	0x00000000
        /*05c4*/ 	.short	0x010a
        /*05c6*/ 	.byte	0x3f
	.zero		1


	//   ....[65]....
        /*05c8*/ 	.word	0x00011570
        /*05cc*/ 	.word	0x00000005
        /*05d0*/ 	.word	0x00000000
        /*05d4*/ 	.short	0x010a
        /*05d6*/ 	.byte	0x3f
	.zero		1


	//   ....[66]....
        /*05d8*/ 	.word	0x000115a0
        /*05dc*/ 	.word	0x00000003
        /*05e0*/ 	.word	0x00000000
        /*05e4*/ 	.short	0x010a
        /*05e6*/ 	.byte	0x3f
	.zero		1


	//   ....[67]....
        /*05e8*/ 	.word	0x00011610
        /*05ec*/ 	.word	0x00000006
        /*05f0*/ 	.word	0x00028c50
        /*05f4*/ 	.short	0x010a
        /*05f6*/ 	.byte	0x3f
	.zero		1


	//   ....[68]....
        /*05f8*/ 	.word	0x00011670
        /*05fc*/ 	.word	0x00000005
        /*0600*/ 	.word	0x00028c50
        /*0604*/ 	.short	0x010a
        /*0606*/ 	.byte	0x3f
	.zero		1


	//   ....[69]....
        /*0608*/ 	.word	0x000116d0
        /*060c*/ 	.word	0x00000003
        /*0610*/ 	.word	0x00028c00
        /*0614*/ 	.short	0x010a
        /*0616*/ 	.byte	0x3f
	.zero		1


	//   ....[70]....
        /*0618*/ 	.word	0x00011720
        /*061c*/ 	.word	0x00000006
        /*0620*/ 	.word	0x00028c30
        /*0624*/ 	.short	0x010a
        /*0626*/ 	.byte	0x3f
	.zero		1


	//   ....[71]....
        /*0628*/ 	.word	0x00011770
        /*062c*/ 	.word	0x00000006
        /*0630*/ 	.word	0x00028c50
        /*0634*/ 	.short	0x010a
        /*0636*/ 	.byte	0x3f
	.zero		1


	//   ....[72]....
        /*0638*/ 	.word	0x000117d0
        /*063c*/ 	.word	0x0000000c
        /*0640*/ 	.word	0x00028c30
        /*0644*/ 	.short	0x010a
        /*0646*/ 	.byte	0x3f
	.zero		1


	//   ....[73]....
        /*0648*/ 	.word	0x00011820
        /*064c*/ 	.word	0x0000000c
        /*0650*/ 	.word	0x00028c50
        /*0654*/ 	.short	0x010a
        /*0656*/ 	.byte	0x3f
	.zero		1


	//   ....[74]....
        /*0658*/ 	.word	0x00011880
        /*065c*/ 	.word	0x00000008
        /*0660*/ 	.word	0x00028c30
        /*0664*/ 	.short	0x010a
        /*0666*/ 	.byte	0x3f
	.zero		1


	//   ....[75]....
        /*0668*/ 	.word	0x000118d0
        /*066c*/ 	.word	0x000000aa
        /*0670*/ 	.word	0x00028c50
        /*0674*/ 	.short	0x010a
        /*0676*/ 	.byte	0x3f
	.zero		1


	//   ....[76]....
        /*0678*/ 	.word	0x00011930
        /*067c*/ 	.word	0x00000007
        /*0680*/ 	.word	0x00028c30
        /*0684*/ 	.short	0x010a
        /*0686*/ 	.byte	0x3f
	.zero		1


	//   ....[77]....
        /*0688*/ 	.word	0x00011980
        /*068c*/ 	.word	0x0000000b
        /*0690*/ 	.word	0x00028c50
        /*0694*/ 	.short	0x010a
        /*0696*/ 	.byte	0x3f
	.zero		1


	//   ....[78]....
        /*0698*/ 	.word	0x00011b00
        /*069c*/ 	.word	0x00000008
        /*06a0*/ 	.word	0x00028c40
        /*06a4*/ 	.short	0x010a
        /*06a6*/ 	.byte	0x3f
	.zero		1


	//   ....[79]....
        /*06a8*/ 	.word	0x00011b60
        /*06ac*/ 	.word	0x00000008
        /*06b0*/ 	.word	0x00028c20
        /*06b4*/ 	.short	0x010a
        /*06b6*/ 	.byte	0x3f
	.zero		1


	//   ....[80]....
        /*06b8*/ 	.word	0x00011bb0
        /*06bc*/ 	.word	0x00000008
        /*06c0*/ 	.word	0x00028c60
        /*06c4*/ 	.short	0x010a
        /*06c6*/ 	.byte	0x3f
	.zero		1


	//   ....[81]....
        /*06c8*/ 	.word	0x00011c00
        /*06cc*/ 	.word	0x00000002
        /*06d0*/ 	.word	0x00028c40
        /*06d4*/ 	.short	0x010a
        /*06d6*/ 	.byte	0x3f
	.zero		1


	//   ....[82]....
        /*06d8*/ 	.word	0x00011c50
        /*06dc*/ 	.word	0x00000002
        /*06e0*/ 	.word	0x00028c60
        /*06e4*/ 	.short	0x010a
        /*06e6*/ 	.byte	0x3f
	.zero		1


	//   ....[83]....
        /*06e8*/ 	.word	0x00011ca0
        /*06ec*/ 	.word	0x00000003
        /*06f0*/ 	.word	0x00028c40
        /*06f4*/ 	.short	0x010a
        /*06f6*/ 	.byte	0x3f
	.zero		1


	//   ....[84]....
        /*06f8*/ 	.word	0x00011cf0
        /*06fc*/ 	.word	0x00000003
        /*0700*/ 	.word	0x00028c60
        /*0704*/ 	.short	0x010a
        /*0706*/ 	.byte	0x3f
	.zero		1


	//   ....[85]....
        /*0708*/ 	.word	0x00011d40
        /*070c*/ 	.word	0x00000002
        /*0710*/ 	.word	0x00028c40
        /*0714*/ 	.short	0x010a
        /*0716*/ 	.byte	0x3f
	.zero		1


	//   ....[86]....
        /*0718*/ 	.word	0x00011d90
        /*071c*/ 	.word	0x00000002
        /*0720*/ 	.word	0x00028c60
        /*0724*/ 	.short	0x010a
        /*0726*/ 	.byte	0x3f
	.zero		1


	//   ....[87]....
        /*0728*/ 	.word	0x00011e70
        /*072c*/ 	.word	0x00000007
        /*0730*/ 	.word	0x00028c20
        /*0734*/ 	.short	0x010a
        /*0736*/ 	.byte	0x3f
	.zero		1


	//   ....[88]....
        /*0738*/ 	.word	0x00011ec0
        /*073c*/ 	.word	0x00000005
        /*0740*/ 	.word	0x00000000
        /*0744*/ 	.short	0x010a
        /*0746*/ 	.byte	0x3f
	.zero		1


	//   ....[89]....
        /*0748*/ 	.word	0x00011f10
        /*074c*/ 	.word	0x00000003
        /*0750*/ 	.word	0x00000000
        /*0754*/ 	.short	0x010a
        /*0756*/ 	.byte	0x3f
	.zero		1


	//   ....[90]....
        /*0758*/ 	.word	0x00011f60
        /*075c*/ 	.word	0x00000005
        /*0760*/ 	.word	0x00000000
        /*0764*/ 	.short	0x010a
        /*0766*/ 	.byte	0x3f
	.zero		1


	//----- nvinfo : EIATTR_NUM_MBARRIERS
	.align		4
.L_799:
        /*0768*/ 	.byte	0x03, 0x38
        /*076a*/ 	.short	0x0016


	//----- nvinfo : EIATTR_EXIT_INSTR_OFFSETS
	.align		4
        /*076c*/ 	.byte	0x04, 0x1c
        /*076e*/ 	.short	(.L_801 - .L_800)


	//   ....[0]....
.L_800:
        /*0770*/ 	.word	0x00000a10


	//   ....[1]....
        /*0774*/ 	.word	0x0000e170


	//   ....[2]....
        /*0778*/ 	.word	0x0000e1d0


	//   ....[3]....
        /*077c*/ 	.word	0x000113c0


	//   ....[4]....
        /*0780*/ 	.word	0x000115f0


	//----- nvinfo : EIATTR_MAX_THREADS
	.align		4
.L_801:
        /*0784*/ 	.byte	0x04, 0x05
        /*0786*/ 	.short	(.L_803 - .L_802)
.L_802:
        /*0788*/ 	.word	0x00000180
        /*078c*/ 	.word	0x00000001
        /*0790*/ 	.word	0x00000001


	//----- nvinfo : EIATTR_CRS_STACK_SIZE
	.align		4
.L_803:
        /*0794*/ 	.byte	0x04, 0x1e
        /*0796*/ 	.short	(.L_805 - .L_804)
.L_804:
        /*0798*/ 	.word	0x00000000


	//----- nvinfo : EIATTR_CBANK_PARAM_SIZE
	.align		4
.L_805:
        /*079c*/ 	.byte	0x03, 0x19
        /*079e*/ 	.short	0x0bf0


	//----- nvinfo : EIATTR_PARAM_CBANK
	.align		4
        /*07a0*/ 	.byte	0x04, 0x0a
        /*07a2*/ 	.short	(.L_807 - .L_806)
	.align		4
.L_806:
        /*07a4*/ 	.word	index@(.nv.constant0._ZN7cutlass13device_kernelIN5flash11enable_sm90INS1_16FlashAttnFwdSm90INS1_25CollectiveMainloopFwdSm90ILi2EN4cute5tupleIJNS5_1CILi1EEES8_S8_EEENS6_IJNS7_ILi64EEESA_SA_EEELi512ENS_6half_tEfNS_4arch4Sm90ELb0ELb1ELb0ELb0ELb0ELb0ELb0ELb0ELb0ELb0ELb0ELb0EEENS1_21CollectiveEpilogueFwdINS6_IJSA_NS7_ILi512EEESA_EEES9_SC_SE_Li256ELb0ELb0ELb0ELb0EEENS1_30DynamicPersistentTileSchedulerILi256ELi32ELb0ELb0ELb1EEEEEEEEEvNT_6ParamsE)
        /*07a8*/ 	.short	0x0210
        /*07aa*/ 	.short	0x0bf0


	//----- nvinfo : EIATTR_SW_WAR
	.align		4
.L_807:
        /*07ac*/ 	.byte	0x04, 0x36
        /*07ae*/ 	.short	(.L_809 - .L_808)
.L_808:
        /*07b0*/ 	.word	0x00000008
.L_809:


//--------------------- .nv.info._ZN7cutlass13device_kernelIN5flash11enable_sm90INS1_16FlashAttnFwdSm90INS1_25CollectiveMainloopFwdSm90ILi2EN4cute5tupleIJNS5_1CILi1EEES8_S8_EEENS6_IJNS7_ILi64EEESA_SA_EEELi512ENS_6half_tEfNS_4arch4Sm90ELb0ELb1ELb0ELb0ELb0ELb0ELb1ELb0ELb0ELb0ELb0ELb0EEENS1_21CollectiveEpilogueFwdINS6_IJSA_NS7_ILi512EEESA_EEES9_SC_SE_Li256ELb0ELb0ELb0ELb0EEENS1_30DynamicPersistentTileSchedulerILi256ELi32ELb0ELb0ELb1EEEEEEEEEvNT_6ParamsE --------------------------
	.section	.nv.info._ZN7cutlass13device_kernelIN5flash11enable_sm90INS1_16FlashAttnFwdSm90INS1_25CollectiveMainloopFwdSm90ILi2EN4cute5tupleIJNS5_1CILi1EEES8_S8_EEENS6_IJNS7_ILi64EEESA_SA_EEELi512ENS_6half_tEfNS_4arch4Sm90ELb0ELb1ELb0ELb0ELb0ELb0ELb1ELb0ELb0ELb0ELb0ELb0EEENS1_21CollectiveEpilogueFwdINS6_IJSA_NS7_ILi512EEESA_EEES9_SC_SE_Li256ELb0ELb0ELb0ELb0EEENS1_30DynamicPersistentTileSchedulerILi256ELi32ELb0ELb0ELb1EEEEEEEEEvNT_6ParamsE,"",@"SHT_CUDA_INFO"
	.sectionflags	@""
	.align	4


	//----- nvinfo : EIATTR_CUDA_API_VERSION
	.align		4
        /*0000*/ 	.byte	0x04, 0x37
        /*0002*/ 	.short	(.L_811 - .L_810)
.L_810:
        /*0004*/ 	.word	0x00000082


	//----- nvinfo : EIATTR_KPARAM_INFO
	.align		4
.L_811:
        /*0008*/ 	.byte	0x04, 0x17
        /*000a*/ 	.short	(.L_813 - .L_812)
.L_812:
        /*000c*/ 	.word	0x00000000
        /*0010*/ 	.short	0x0000
        /*0012*/ 	.short	0x0070
        /*0014*/ 	.byte	0x00, 0xf0, 0x01, 0x32


	//----- nvinfo : EIATTR_SPARSE_MMA_MASK
	.align		4
.L_813:
        /*0018*/ 	.byte	0x03, 0x50
        /*001a*/ 	.short	0x0000


	//----- nvinfo : EIATTR_MAXREG_COUNT
	.align		4
        /*001c*/ 	.byte	0x03, 0x1b
        /*001e*/ 	.short	0x00a8


	//----- nvinfo : EIATTR_NUM_BARRIERS
	.align		4
        /*0020*/ 	.byte	0x02, 0x4c
        /*0022*/ 	.byte	0x10
	.zero		1


	//----- nvinfo : EIATTR_EXTERNS
	.align		4
        /*0024*/ 	.byte	0x04, 0x0f
        /*0026*/ 	.short	(.L_815 - .L_814)


	//   ....[0]....
	.align		4
.L_814:
        /*0028*/ 	.word	index@(__assertfail)


	//----- nvinfo : EIATTR_ANNOTATIONS
	.align		4
.L_815:
        /*002c*/ 	.byte	0x04, 0x55
        /*002e*/ 	.short	(.L_817 - .L_816)


	//   ....[0]....
.L_816:
        /*0030*/ 	.word	0x00000001
        /*0034*/ 	.byte	0x90, 0x09, 0x00, 0x00, 0x01, 0x00, 0x00, 0x00, 0xa0, 0x0a, 0x00, 0x00, 0x01, 0x00, 0x00, 0x00
        /*0044*/ 	.byte	0x10, 0x35, 0x01, 0x00, 0x01, 0x00, 0x00, 0x00, 0xa0, 0x3c, 0x01, 0x00, 0x01, 0x00, 0x00, 0x00
        /*0054*/ 	.byte	0xb0, 0x66, 0x01, 0x00, 0x01, 0x00, 0x00, 0x00, 0x00, 0x6a, 0x01, 0x00


	//----- nvinfo : EIATTR_MERCURY_ISA_VERSION
	.align		4
.L_817:
        /*0060*/ 	.byte	0x03, 0x5f
        /*0062*/ 	.short	0x0101


	//----- nvinfo : EIATTR_INT_WARP_WIDE_INSTR_OFFSETS
	.align		4
        /*0064*/ 	.byte	0x04, 0x31
        /*0066*/ 	.short	(.L_819 - .L_818)


	//   ....[0]....
.L_818:
        /*0068*/ 	.word	0x000001c0


	//   ....[1]....
        /*006c*/ 	.word	0x000001f0


	//   ....[2]....
        /*0070*/ 	.word	0x00000200


	//   ....[3]....
        /*0074*/ 	.word	0x00000270


	//   ....[4]....
        /*0078*/ 	.word	0x00013cb0


	//   ....[5]....
        /*007c*/ 	.word	0x00013d60


	//   ....[6]....
        /*0080*/ 	.word	0x00014250


	//   ....[7]....
        /*0084*/ 	.word	0x000166c0


	//   ....[8]....
        /*0088*/ 	.word	0x00016770


	//----- nvinfo : EIATTR_COOP_GROUP_MASK_REGIDS
	.align		4
.L_819:
        /*008c*/ 	.byte	0x04, 0x29
        /*008e*/ 	.short	(.L_821 - .L_820)


	//   ....[0]....
.L_820:
        /*0090*/ 	.word	0xffffffff


	//   ....[1]....
        /*0094*/ 	.word	0xffffffff


	//   ....[2]....
        /*0098*/ 	.word	0xffffffff


	//   ....[3]....
        /*009c*/ 	.word	0xffffffff


	//   ....[4]....
        /*00a0*/ 	.word	0xffffffff


	//   ....[5]....
        /*00a4*/ 	.word	0xffffffff


	//   ....[6]....
        /*00a8*/ 	.word	0xffffffff


	//   ....[7]....
        /*00ac*/ 	.word	0xffffffff


	//   ....[8]....
        /*00b0*/ 	.word	0xffffffff


	//   ....[9]....
        /*00b4*/ 	.word	0xffffffff


	//   ....[10]....
        /*00b8*/ 	.word	0xffffffff


	//   ....[11]....
        /*00bc*/ 	.word	0xffffffff


	//   ....[12]....
        /*00c0*/ 	.word	0xffffffff


	//   ....[13]....
        /*00c4*/ 	.word	0xffffffff


	//   ....[14]....
        /*00c8*/ 	.word	0xffffffff


	//   ....[15]....
        /*00cc*/ 	.word	0xffffffff


	//   ....[16]....
        /*00d0*/ 	.word	0xffffffff


	//   ....[17]....
        /*00d4*/ 	.word	0xffffffff


	//   ....[18]....
        /*00d8*/ 	.word	0xffffffff


	//   ....[19]....
        /*00dc*/ 	.word	0xffffffff


	//   ....[20]....
        /*00e0*/ 	.word	0xffffffff


	//   ....[21]....
        /*00e4*/ 	.word	0xffffffff


	//   ....[22]....
        /*00e8*/ 	.word	0xffffffff


	//   ....[23]....
        /*00ec*/ 	.word	0xffffffff


	//   ....[24]....
        /*00f0*/ 	.word	0xffffffff


	//   ....[25]....
        /*00f4*/ 	.word	0xffffffff


	//   ....[26]....
        /*00f8*/ 	.word	0xffffffff


	//   ....[27]....
        /*00fc*/ 	.word	0xffffffff


	//   ....[28]....
        /*0100*/ 	.word	0xffffffff


	//   ....[29]....
        /*0104*/ 	.word	0xffffffff


	//   ....[30]....
        /*0108*/ 	.word	0xffffffff


	//   ....[31]....
        /*010c*/ 	.word	0xffffffff


	//   ....[32]....
        /*0110*/ 	.word	0xffffffff


	//   ....[33]....
        /*0114*/ 	.word	0xffffffff


	//   ....[34]....
        /*0118*/ 	.word	0xffffffff


	//   ....[35]....
        /*011c*/ 	.word	0xffffffff


	//   ....[36]....
        /*0120*/ 	.word	0xffffffff


	//   ....[37]....
        /*0124*/ 	.word	0xffffffff


	//   ....[38]....
        /*0128*/ 	.word	0xffffffff


	//   ....[39]....
        /*012c*/ 	.word	0xffffffff


	//   ....[40]....
        /*0130*/ 	.word	0xffffffff


	//   ....[41]....
        /*0134*/ 	.word	0xffffffff


	//   ....[42]....
        /*0138*/ 	.word	0x0500000f


	//   ....[43]....
        /*013c*/ 	.word	0x0500000f


	//----- nvinfo : EIATTR_COOP_GROUP_INSTR_OFFSETS
	.align		4
.L_821:
        /*0140*/ 	.byte	0x04, 0x28
        /*0142*/ 	.short	(.L_823 - .L_822)


	//   ....[0]....
.L_822:
        /*0144*/ 	.word	0x00000070


	//   ....[1]....
        /*0148*/ 	.word	0x000001d0


	//   ....[2]....
        /*014c*/ 	.word	0x00000220


	//   ....[3]....
        /*0150*/ 	.word	0x000003f0


	//   ....[4]....
        /*0154*/ 	.word	0x00000550


	//   ....[5]....
        /*0158*/ 	.word	0x00000670


	//   ....[6]....
        /*015c*/ 	.word	0x000007d0


	//   ....[7]....
        /*0160*/ 	.word	0x00001ac0


	//   ....[8]....
        /*0164*/ 	.word	0x000039a0


	//   ....[9]....
        /*0168*/ 	.word	0x00004940


	//   ....[10]....
        /*016c*/ 	.word	0x000060c0


	//   ....[11]....
        /*0170*/ 	.word	0x000061d0


	//   ....[12]....
        /*0174*/ 	.word	0x000065f0


	//   ....[13]....
        /*0178*/ 	.word	0x000066b0


	//   ....[14]....
        /*017c*/ 	.word	0x00006dd0


	//   ....[15]....
        /*0180*/ 	.word	0x00007bd0


	//   ....[16]....
        /*0184*/ 	.word	0x000090d0


	//   ....[17]....
        /*0188*/ 	.word	0x000091d0


	//   ....[18]....
        /*018c*/ 	.word	0x000095b0


	//   ....[19]....
        /*0190*/ 	.word	0x00009680


	//   ....[20]....
        /*0194*/ 	.word	0x0000a720


	//   ....[21]....
        /*0198*/ 	.word	0x0000b5e0


	//   ....[22]....
        /*019c*/ 	.word	0x0000c270


	//   ....[23]....
        /*01a0*/ 	.word	0x0000c2a0


	//   ....[24]....
        /*01a4*/ 	.word	0x0000c4f0


	//   ....[25]....
        /*01a8*/ 	.word	0x0000c6c0


	//   ....[26]....
        /*01ac*/ 	.word	0x0000d6a0


	//   ....[27]....
        /*01b0*/ 	.word	0x0000e310


	//   ....[28]....
        /*01b4*/ 	.word	0x0000f7e0


	//   ....[29]....
        /*01b8*/ 	.word	0x0000f8e0


	//   ....[30]....
        /*01bc*/ 	.word	0x0000fcc0


	//   ....[31]....
        /*01c0*/ 	.word	0x0000fd50


	//   ....[32]....
        /*01c4*/ 	.word	0x00010e40


	//   ....[33]....
        /*01c8*/ 	.word	0x00010ea0


	//   ....[34]....
        /*01cc*/ 	.word	0x00010ee0


	//   ....[35]....
        /*01d0*/ 	.word	0x00010f50


	//   ....[36]....
        /*01d4*/ 	.word	0x00010f70


	//   ....[37]....
        /*01d8*/ 	.word	0x000119d0


	//   ....[38]....
        /*01dc*/ 	.word	0x00012780


	//   ....[39]....
        /*01e0*/ 	.word	0x00013400


	//   ....[40]....
        /*01e4*/ 	.word	0x000167f0


	//   ....[41]....
        /*01e8*/ 	.word	0x000169a0


	//   ....[42]....
        /*01ec*/ 	.word	0x00016fe0


	//   ....[43]....
        /*01f0*/ 	.word	0x000173c0


	//----- nvinfo : EIATTR_REG_RECONFIG
	.align		4
.L_823:
        /*01f4*/ 	.byte	0x01, 0x54
	.zero		2


	//----- nvinfo : EIATTR_SYSCALL_OFFSETS
	.align		4
        /*01f8*/ 	.byte	0x04, 0x46
        /*01fa*/ 	.short	(.L_825 - .L_824)


	//   ....[0]....
.L_824:
        /*01fc*/ 	.word	0x00003b60


	//   ....[1]....
        /*0200*/ 	.word	0x00013ef0


	//   ....[2]....
        /*0204*/ 	.word	0x00014030


	//   ....[3]....
        /*0208*/ 	.word	0x00014130


	//----- nvinfo : EIATTR_MBARRIER_INSTR_OFFSETS
	.align		4
.L_825:
        /*020c*/ 	.byte	0x04, 0x39
        /*020e*/ 	.short	(.L_827 - .L_826)


	//   ....[0]....
.L_826:
        /*0210*/ 	.word	0x000002d0
        /*0214*/ 	.word	0x000000ff
        /*0218*/ 	.word	0x00038800
        /*021c*/ 	.short	0x0100
        /*021e*/ 	.byte	0x06
	.zero		1


	//   ....[1]....
        /*0220*/ 	.word	0x000002e0
        /*0224*/ 	.word	0x000000ff
        /*0228*/ 	.word	0x00038810
        /*022c*/ 	.short	0x0100
        /*022e*/ 	.byte	0x06
	.zero		1


	//   ....[2]....
        /*0230*/ 	.word	0x000002f0
        /*0234*/ 	.word	0x000000ff
        /*0238*/ 	.word	0x00038820
        /*023c*/ 	.short	0x0100
        /*023e*/ 	.byte	0x06
	.zero		1


	//   ....[3]....
        /*0240*/ 	.word	0x000003a0
        /*0244*/ 	.word	0x000000ff
        /*0248*/ 	.word	0x00038830
        /*024c*/ 	.short	0x0100
        /*024e*/ 	.byte	0x06
	.zero		1


	//   ....[4]....
        /*0250*/ 	.word	0x000003b0
        /*0254*/ 	.word	0x000000ff
        /*0258*/ 	.word	0x00038840
        /*025c*/ 	.short	0x0100
        /*025e*/ 	.byte	0x06
	.zero		1


	//   ....[5]....
        /*0260*/ 	.word	0x000003c0
        /*0264*/ 	.word	0x000000ff
        /*0268*/ 	.word	0x00038838
        /*026c*/ 	.short	0x0100
        /*026e*/ 	.byte	0x06
	.zero		1


	//   ....[6]....
        /*0270*/ 	.word	0x000003d0
        /*0274*/ 	.word	0x000000ff
        /*0278*/ 	.word	0x00038848
        /*027c*/ 	.short	0x0100
        /*027e*/ 	.byte	0x06
	.zero		1


	//   ....[7]....
        /*0280*/ 	.word	0x00000500
        /*0284*/ 	.word	0x000000ff
        /*0288*/ 	.word	0x00038850
        /*028c*/ 	.short	0x0100
        /*028e*/ 	.byte	0x08
	.zero		1


	//   ....[8]....
        /*0290*/ 	.word	0x00000510
        /*0294*/ 	.word	0x000000ff
        /*0298*/ 	.word	0x00038860
        /*029c*/ 	.short	0x0100
        /*029e*/ 	.byte	0x08
	.zero		1


	//   ....[9]....
        /*02a0*/ 	.word	0x00000520
        /*02a4*/ 	.word	0x000000ff
        /*02a8*/ 	.word	0x00038858
        /*02ac*/ 	.short	0x0100
        /*02ae*/ 	.byte	0x08
	.zero		1


	//   ....[10]....
        /*02b0*/ 	.word	0x00000530
        /*02b4*/ 	.word	0x000000ff
        /*02b8*/ 	.word	0x00038868
        /*02bc*/ 	.short	0x0100
        /*02be*/ 	.byte	0x08
	.zero		1


	//   ....[11]....
        /*02c0*/ 	.word	0x00000620
        /*02c4*/ 	.word	0x000000ff
        /*02c8*/ 	.word	0x00038870
        /*02cc*/ 	.short	0x0100
        /*02ce*/ 	.byte	0x06
	.zero		1


	//   ....[12]....
        /*02d0*/ 	.word	0x00000630
        /*02d4*/ 	.word	0x000000ff
        /*02d8*/ 	.word	0x00038880
        /*02dc*/ 	.short	0x0100
        /*02de*/ 	.byte	0x06
	.zero		1


	//   ....[13]....
        /*02e0*/ 	.word	0x00000640
        /*02e4*/ 	.word	0x000000ff
        /*02e8*/ 	.word	0x00038878
        /*02ec*/ 	.short	0x0100
        /*02ee*/ 	.byte	0x06
	.zero		1


	//   ....[14]....
        /*02f0*/ 	.word	0x00000650
        /*02f4*/ 	.word	0x000000ff
        /*02f8*/ 	.word	0x00038888
        /*02fc*/ 	.short	0x0100
        /*02fe*/ 	.byte	0x06
	.zero		1


	//   ....[15]....
        /*0300*/ 	.word	0x00000780
        /*0304*/ 	.word	0x000000ff
        /*0308*/ 	.word	0x00038890
        /*030c*/ 	.short	0x0100
        /*030e*/ 	.byte	0x08
	.zero		1


	//   ....[16]....
        /*0310*/ 	.word	0x00000790
        /*0314*/ 	.word	0x000000ff
        /*0318*/ 	.word	0x000388a0
        /*031c*/ 	.short	0x0100
        /*031e*/ 	.byte	0x08
	.zero		1


	//   ....[17]....
        /*0320*/ 	.word	0x000007a0
        /*0324*/ 	.word	0x000000ff
        /*0328*/ 	.word	0x00038898
        /*032c*/ 	.short	0x0100
        /*032e*/ 	.byte	0x08
	.zero		1


	//   ....[18]....
        /*0330*/ 	.word	0x000007b0
        /*0334*/ 	.word	0x000000ff
        /*0338*/ 	.word	0x000388a8
        /*033c*/ 	.short	0x0100
        /*033e*/ 	.byte	0x08
	.zero		1


	//   ....[19]....
        /*0340*/ 	.word	0x000008e0
        /*0344*/ 	.word	0x000000ff
        /*0348*/ 	.word	0x000388b0
        /*034c*/ 	.short	0x0100
        /*034e*/ 	.byte	0x08
	.zero		1


	//   ....[20]....
        /*0350*/ 	.word	0x000008f0
        /*0354*/ 	.word	0x000000ff
        /*0358*/ 	.word	0x000388c0
        /*035c*/ 	.short	0x0100
        /*035e*/ 	.byte	0x08
	.zero		1


	//   ....[21]....
        /*0360*/ 	.word	0x00000900
        /*0364*/ 	.word	0x000000ff
        /*0368*/ 	.word	0x000388b8
        /*036c*/ 	.short	0x0100
        /*036e*/ 	.byte	0x08
	.zero		1


	//   ....[22]....
        /*0370*/ 	.word	0x00000910
        /*0374*/ 	.word	0x000000ff
        /*0378*/ 	.word	0x000388c8
        /*037c*/ 	.short	0x0100
        /*037e*/ 	.byte	0x08
	.zero		1


	//   ....[23]....
        /*0380*/ 	.word	0x00001e40
        /*0384*/ 	.word	0x00000003
        /*0388*/ 	.word	0x00000000
        /*038c*/ 	.short	0x0101
        /*038e*/ 	.byte	0x3f
	.zero		1


	//   ....[24]....
        /*0390*/ 	.word	0x000028e0
        /*0394*/ 	.word	0x00000000
        /*0398*/ 	.word	0x00000000
        /*039c*/ 	.short	0x0101
        /*039e*/ 	.byte	0x3f
	.zero		1


	//   ....[25]....
        /*03a0*/ 	.word	0x00003be0
        /*03a4*/ 	.word	0x000000ff
        /*03a8*/ 	.word	0x00038800
        /*03ac*/ 	.short	0x010a
        /*03ae*/ 	.byte	0x24
	.zero		1


	//   ....[26]....
        /*03b0*/ 	.word	0x00003c40
        /*03b4*/ 	.word	0x00000005
        /*03b8*/ 	.word	0x00038830
        /*03bc*/ 	.short	0x010a
        /*03be*/ 	.byte	0x3f
	.zero		1


	//   ....[27]....
        /*03c0*/ 	.word	0x00003c80
        /*03c4*/ 	.word	0x00000005
        /*03c8*/ 	.word	0x00038830
        /*03cc*/ 	.short	0x010a
        /*03ce*/ 	.byte	0x3f
	.zero		1


	//   ....[28]....
        /*03d0*/ 	.word	0x00003f00
        /*03d4*/ 	.word	0x000000ff
        /*03d8*/ 	.word	0x00038810
        /*03dc*/ 	.short	0x010a
        /*03de*/ 	.byte	0x24
	.zero		1


	//   ....[29]....
        /*03e0*/ 	.word	0x00003f40
        /*03e4*/ 	.word	0x00000005
        /*03e8*/ 	.word	0x00038850
        /*03ec*/ 	.short	0x010a
        /*03ee*/ 	.byte	0x3f
	.zero		1


	//   ....[30]....
        /*03f0*/ 	.word	0x00004020
        /*03f4*/ 	.word	0x00000005
        /*03f8*/ 	.word	0x00038850
        /*03fc*/ 	.short	0x010a
        /*03fe*/ 	.byte	0x3f
	.zero		1


	//   ....[31]....
        /*0400*/ 	.word	0x000055b0
        /*0404*/ 	.word	0x00000002
        /*0408*/ 	.word	0x00000000
        /*040c*/ 	.short	0x0101
        /*040e*/ 	.byte	0x3f
	.zero		1


	//   ....[32]....
        /*0410*/ 	.word	0x00006df0
        /*0414*/ 	.word	0x00000005
        /*0418*/ 	.word	0x00000000
        /*041c*/ 	.short	0x0101
        /*041e*/ 	.byte	0x3f
	.zero		1


	//   ....[33]....
        /*0420*/ 	.word	0x00007020
        /*0424*/ 	.word	0x0000000b
        /*0428*/ 	.word	0x00038830
        /*042c*/ 	.short	0x010a
        /*042e*/ 	.byte	0x3f
	.zero		1


	//   ....[34]....
        /*0430*/ 	.word	0x00007070
        /*0434*/ 	.word	0x0000000b
        /*0438*/ 	.word	0x00038830
        /*043c*/ 	.short	0x010a
        /*043e*/ 	.byte	0x3f
	.zero		1


	//   ....[35]....
        /*0440*/ 	.word	0x00007280
        /*0444*/ 	.word	0x0000000b
        /*0448*/ 	.word	0x00038850
        /*044c*/ 	.short	0x010a
        /*044e*/ 	.byte	0x3f
	.zero		1


	//   ....[36]....
        /*0450*/ 	.word	0x000072d0
        /*0454*/ 	.word	0x0000000b
        /*0458*/ 	.word	0x00038850
        /*045c*/ 	.short	0x010a
        /*045e*/ 	.byte	0x3f
	.zero		1


	//   ....[37]....
        /*0460*/ 	.word	0x000087d0
        /*0464*/ 	.word	0x0000000f
        /*0468*/ 	.word	0x00000000
        /*046c*/ 	.short	0x0101
        /*046e*/ 	.byte	0x3f
	.zero		1


	//   ....[38]....
        /*0470*/ 	.word	0x0000a740
        /*0474*/ 	.word	0x0000000b
        /*0478*/ 	.word	0x00000000
        /*047c*/ 	.short	0x0101
        /*047e*/ 	.byte	0x3f
	.zero		1


	//   ....[39]....
        /*0480*/ 	.word	0x0000aa90
        /*0484*/ 	.word	0x00000009
        /*0488*/ 	.word	0x00038830
        /*048c*/ 	.short	0x010a
        /*048e*/ 	.byte	0x3f
	.zero		1


	//   ....[40]....
        /*0490*/ 	.word	0x0000aae0
        /*0494*/ 	.word	0x00000009
        /*0498*/ 	.word	0x00038830
        /*049c*/ 	.short	0x010a
        /*049e*/ 	.byte	0x3f
	.zero		1


	//   ....[41]....
        /*04a0*/ 	.word	0x0000ac60
        /*04a4*/ 	.word	0x00000009
        /*04a8*/ 	.word	0x00038850
        /*04ac*/ 	.short	0x010a
        /*04ae*/ 	.byte	0x3f
	.zero		1


	//   ....[42]....
        /*04b0*/ 	.word	0x0000aca0
        /*04b4*/ 	.word	0x00000009
        /*04b8*/ 	.word	0x00038850
        /*04bc*/ 	.short	0x010a
        /*04be*/ 	.byte	0x3f
	.zero		1


	//   ....[43]....
        /*04c0*/ 	.word	0x0000ca80
        /*04c4*/ 	.word	0x00000098
        /*04c8*/ 	.word	0x00000000
        /*04cc*/ 	.short	0x0101
        /*04ce*/ 	.byte	0x3f
	.zero		1


	//   ....[44]....
        /*04d0*/ 	.word	0x0000d6c0
        /*04d4*/ 	.word	0x00000009
        /*04d8*/ 	.word	0x00000000
        /*04dc*/ 	.short	0x0101
        /*04de*/ 	.byte	0x3f
	.zero		1


	//   ....[45]....
        /*04e0*/ 	.word	0x0000d7e0
        /*04e4*/ 	.word	0x0000000b
        /*04e8*/ 	.word	0x00038830
        /*04ec*/ 	.short	0x010a
        /*04ee*/ 	.byte	0x3f
	.zero		1


	//   ....[46]....
        /*04f0*/ 	.word	0x0000d830
        /*04f4*/ 	.word	0x0000000b
        /*04f8*/ 	.word	0x00038830
        /*04fc*/ 	.short	0x010a
        /*04fe*/ 	.byte	0x3f
	.zero		1


	//   ....[47]....
        /*0500*/ 	.word	0x0000d9b0
        /*0504*/ 	.word	0x0000000b
        /*0508*/ 	.word	0x00038850
        /*050c*/ 	.short	0x010a
        /*050e*/ 	.byte	0x3f
	.zero		1


	//   ....[48]....
        /*0510*/ 	.word	0x0000da00
        /*0514*/ 	.word	0x0000000b
        /*0518*/ 	.word	0x00038850
        /*051c*/ 	.short	0x010a
        /*051e*/ 	.byte	0x3f
	.zero		1


	//   ....[49]....
        /*0520*/ 	.word	0x0000ef50
        /*0524*/ 	.word	0x00000008
        /*0528*/ 	.word	0x00000000
        /*052c*/ 	.short	0x0101
        /*052e*/ 	.byte	0x3f
	.zero		1


	//   ....[50]....
        /*0530*/ 	.word	0x00010e60
        /*0534*/ 	.word	0x0000000b
        /*0538*/ 	.word	0x00000000
        /*053c*/ 	.short	0x0101
        /*053e*/ 	.byte	0x3f
	.zero		1


	//   ....[51]....
        /*0540*/ 	.word	0x00012ac0
        /*0544*/ 	.word	0x000000ff
        /*0548*/ 	.word	0x00000000
        /*054c*/ 	.short	0x0101
        /*054e*/ 	.byte	0x05
	.zero		1


	//   ....[52]....
        /*0550*/ 	.word	0x000144d0
        /*0554*/ 	.word	0x00000008
        /*0558*/ 	.word	0x00038840
        /*055c*/ 	.short	0x010a
        /*055e*/ 	.byte	0x3f
	.zero		1


	//   ....[53]....
        /*0560*/ 	.word	0x00014b20
        /*0564*/ 	.word	0x000000ff
        /*0568*/ 	.word	0x00038820
        /*056c*/ 	.short	0x010a
        /*056e*/ 	.byte	0x26
	.zero		1


	//   ....[54]....
        /*0570*/ 	.word	0x00014ba0
        /*0574*/ 	.word	0x00000005
        /*0578*/ 	.word	0x00038860
        /*057c*/ 	.short	0x010a
        /*057e*/ 	.byte	0x3f
	.zero		1


	//   ....[55]....
        /*0580*/ 	.word	0x00015210
        /*0584*/ 	.word	0x00000002
        /*0588*/ 	.word	0x00038840
        /*058c*/ 	.short	0x010a
        /*058e*/ 	.byte	0x3f
	.zero		1


	//   ....[56]....
        /*0590*/ 	.word	0x000153a0
        /*0594*/ 	.word	0x00000002
        /*0598*/ 	.word	0x00038860
        /*059c*/ 	.short	0x010a
        /*059e*/ 	.byte	0x3f
	.zero		1


	//   ....[57]....
        /*05a0*/ 	.word	0x000159b0
        /*05a4*/ 	.word	0x00000003
        /*05a8*/ 	.word	0x00038840
        /*05ac*/ 	.short	0x010a
        /*05ae*/ 	.byte	0x3f
	.zero		1


	//   ....[58]....
        /*05b0*/ 	.word	0x00015b40
        /*05b4*/ 	.word	0x00000003
        /*05b8*/ 	.word	0x00038860
        /*05bc*/ 	.short	0x010a
        /*05be*/ 	.byte	0x3f
	.zero		1


	//   ....[59]....
        /*05c0*/ 	.word	0x000160d0
        /*05c4*/ 	.word	0x00000002
        /*05c8*/ 	.word	0x00038840
        /*05cc*/ 	.short	0x010a
        /*05ce*/ 	.byte	0x3f
	.zero		1


	//   ....[60]....
        /*05d0*/ 	.word	0x00016260
        /*05d4*/ 	.word	0x00000002
        /*05d8*/ 	.word	0x00038860
        /*05dc*/ 	.short	0x010a
        /*05de*/ 	.byte	0x3f
	.zero		1


	//   ....[61]....
        /*05e0*/ 	.word	0x00016950
        /*05e4*/ 	.word	0x00000007
        /*05e8*/ 	.word	0x00038820
        /*05ec*/ 	.short	0x010a
        /*05ee*/ 	.byte	0x3f
	.zero		1


	//   ....[62]....
        /*05f0*/ 	.word	0x00016ac0
        /*05f4*/ 	.word	0x00000005
        /*05f8*/ 	.word	0x00000000
        /*05fc*/ 	.short	0x010a
        /*05fe*/ 	.byte	0x3f
	.zero		1


	//   ....[63]....
        /*0600*/ 	.word	0x00016b30
        /*0604*/ 	.word	0x00000003
        /*0608*/ 	.word	0x00000000
        /*060c*/ 	.short	0x010a
        /*060e*/ 	.byte	0x3f
	.zero		1


	//   ....[64]....
        /*0610*/ 	.word	0x00016b90
        /*0614*/ 	.word	0x00000005
        /*0618*/ 	.word	0x00000000
        /*061c*/ 	.short	0x010a
        /*061e*/ 	.byte	0x3f
	.zero		1


	//   ....[65]....
        /*0620*/ 	.word	0x00016bc0
        /*0624*/ 	.word	0x00000003
        /*0628*/ 	.word	0x00000000
        /*062c*/ 	.short	0x010a
        /*062e*/ 	.byte	0x3f
	.zero		1


	//   ....[66]....
        /*0630*/ 	.word	0x00016c30
        /*0634*/ 	.word	0x00000003
        /*0638*/ 	.word	0x00038800
        /*063c*/ 	.short	0x010a
        /*063e*/ 	.byte	0x3f
	.zero		1


	//   ....[67]....
        /*0640*/ 	.word	0x00016c80
        /*0644*/ 	.word	0x00000005
        /*0648*/ 	.word	0x00038830
        /*064c*/ 	.short	0x010a
        /*064e*/ 	.byte	0x3f
	.zero		1


	//   ....[68]....
        /*0650*/ 	.word	0x00016ce0
        /*0654*/ 	.word	0x00000003
        /*0658*/ 	.word	0x00038810
        /*065c*/ 	.short	0x010a
        /*065e*/ 	.byte	0x3f
	.zero		1


	//   ....[69]....
        /*0660*/ 	.word	0x00016d30
        /*0664*/ 	.word	0x00000005
        /*0668*/ 	.word	0x00038850
        /*066c*/ 	.short	0x010a
        /*066e*/ 	.byte	0x3f
	.zero		1


	//   ....[70]....
        /*0670*/ 	.word	0x00016d80
        /*0674*/ 	.word	0x0000000b
        /*0678*/ 	.word	0x00038830
        /*067c*/ 	.short	0x010a
        /*067e*/ 	.byte	0x3f
	.zero		1


	//   ....[71]....
        /*0680*/ 	.word	0x00016dd0
        /*0684*/ 	.word	0x0000000b
        /*0688*/ 	.word	0x00038850
        /*068c*/ 	.short	0x010a
        /*068e*/ 	.byte	0x3f
	.zero		1


	//   ....[72]....
        /*0690*/ 	.word	0x00016e20
        /*0694*/ 	.word	0x00000009
        /*0698*/ 	.word	0x00038830
        /*069c*/ 	.short	0x010a
        /*069e*/ 	.byte	0x3f
	.zero		1


	//   ....[73]....
        /*06a0*/ 	.word	0x00016e70
        /*06a4*/ 	.word	0x00000009
        /*06a8*/ 	.word	0x00038850
        /*06ac*/ 	.short	0x010a
        /*06ae*/ 	.byte	0x3f
	.zero		1


	//   ....[74]....
        /*06b0*/ 	.word	0x00016ec0
        /*06b4*/ 	.word	0x0000000b
        /*06b8*/ 	.word	0x00038830
        /*06bc*/ 	.short	0x010a
        /*06be*/ 	.byte	0x3f
	.zero		1


	//   ....[75]....
        /*06c0*/ 	.word	0x00016f10
        /*06c4*/ 	.word	0x0000000b
        /*06c8*/ 	.word	0x00038850
        /*06cc*/ 	.short	0x010a
        /*06ce*/ 	.byte	0x3f
	.zero		1


	//   ....[76]....
        /*06d0*/ 	.word	0x00017090
        /*06d4*/ 	.word	0x00000008
        /*06d8*/ 	.word	0x00038840
        /*06dc*/ 	.short	0x010a
        /*06de*/ 	.byte	0x3f
	.zero		1


	//   ....[77]....
        /*06e0*/ 	.word	0x000170f0
        /*06e4*/ 	.word	0x00000008
        /*06e8*/ 	.word	0x00038820
        /*06ec*/ 	.short	0x010a
        /*06ee*/ 	.byte	0x3f
	.zero		1


	//   ....[78]....
        /*06f0*/ 	.word	0x00017140
        /*06f4*/ 	.word	0x00000005
        /*06f8*/ 	.word	0x00038860
        /*06fc*/ 	.short	0x010a
        /*06fe*/ 	.byte	0x3f
	.zero		1


	//   ....[79]....
        /*0700*/ 	.word	0x00017190
        /*0704*/ 	.word	0x00000002
        /*0708*/ 	.word	0x00038840
        /*070c*/ 	.short	0x010a
        /*070e*/ 	.byte	0x3f
	.zero		1


	//   ....[80]....
        /*0710*/ 	.word	0x000171e0
        /*0714*/ 	.word	0x00000002
        /*0718*/ 	.word	0x00038860
        /*071c*/ 	.short	0x010a
        /*071e*/ 	.byte	0x3f
	.zero		1


	//   ....[81]....
        /*0720*/ 	.word	0x00017230
        /*0724*/ 	.word	0x00000003
        /*0728*/ 	.word	0x00038840
        /*072c*/ 	.short	0x010a
        /*072e*/ 	.byte	0x3f
	.zero		1


	//   ....[82]....
        /*0730*/ 	.word	0x00017280
        /*0734*/ 	.word	0x00000003
        /*0738*/ 	.word	0x00038860
        /*073c*/ 	.short	0x010a
        /*073e*/ 	.byte	0x3f
	.zero		1


	//   ....[83]....
        /*0740*/ 	.word	0x000172d0
        /*0744*/ 	.word	0x00000002
        /*0748*/ 	.word	0x00038840
        /*074c*/ 	.short	0x010a
        /*074e*/ 	.byte	0x3f
	.zero		1


	//   ....[84]....
        /*0750*/ 	.word	0x00017320
        /*0754*/ 	.word	0x00000002
        /*0758*/ 	.word	0x00038860
        /*075c*/ 	.short	0x010a
        /*075e*/ 	.byte	0x3f
	.zero		1


	//   ....[85]....
        /*0760*/ 	.word	0x00017400
        /*0764*/ 	.word	0x00000007
        /*0768*/ 	.word	0x00038820
        /*076c*/ 	.short	0x010a
        /*076e*/ 	.byte	0x3f
	.zero		1


	//   ....[86]....
        /*0770*/ 	.word	0x00017450
        /*0774*/ 	.word	0x00000005
        /*0778*/ 	.word	0x00000000
        /*077c*/ 	.short	0x010a
        /*077e*/ 	.byte	0x3f
	.zero		1


	//   ....[87]....
        /*0780*/ 	.word	0x000174a0
        /*0784*/ 	.word	0x00000003
        /*0788*/ 	.word	0x00000000
        /*078c*/ 	.short	0x010a
        /*078e*/ 	.byte	0x3f
	.zero		1


	//   ....[88]....
        /*0790*/ 	.word	0x000174f0
        /*0794*/ 	.word	0x00000005
        /*0798*/ 	.word	0x00000000
        /*079c*/ 	.short	0x010a
        /*079e*/ 	.byte	0x3f
	.zero		1


	//----- nvinfo : EIATTR_NUM_MBARRIERS
	.align		4
.L_827:
        /*07a0*/ 	.byte	0x03, 0x38
        /*07a2*/ 	.short	0x0017


	//----- nvinfo : EIATTR_EXIT_INSTR_OFFSETS
	.align		4
        /*07a4*/ 	.byte	0x04, 0x1c
        /*07a6*/ 	.short	(.L_829 - .L_828)


	//   ....[0]....
.L_828:
        /*07a8*/ 	.word	0x00000a90


	//   ....[1]....
        /*07ac*/ 	.word	0x000133c0


	//   ....[2]....
        /*07b0*/ 	.word	0x00013420


	//   ....[3]....
        /*07b4*/ 	.word	0x000169c0


	//   ....[4]....
        /*07b8*/ 	.word	0x00016c10


	//----- nvinfo : EIATTR_MAX_THREADS
	.align		4
.L_829:
        /*07bc*/ 	.byte	0x04, 0x05
        /*07be*/ 	.short	(.L_831 - .L_830)
.L_830:
        /*07c0*/ 	.word	0x00000180
        /*07c4*/ 	.word	0x00000001
        /*07c8*/ 	.word	0x00000001


	//----- nvinfo : EIATTR_CRS_STACK_SIZE
	.align		4
.L_831:
        /*07cc*/ 	.byte	0x04, 0x1e
        /*07ce*/ 	.short	(.L_833 - .L_832)
.L_832:
        /*07d0*/ 	.word	0x00000000


	//----- nvinfo : EIATTR_CBANK_PARAM_SIZE
	.align		4
.L_833:
        /*07d4*/ 	.byte	0x03, 0x19
        /*07d6*/ 	.short	0x0cf0


	//----- nvinfo : EIATTR_PARAM_CBANK
	.align		4
        /*07d8*/ 	.byte	0x04, 0x0a
        /*07da*/ 	.short	(.L_835 - .L_834)
	.align		4
.L_834:
        /*07dc*/ 	.word	index@(.nv.constant0._ZN7cutlass13device_kernelIN5flash11enable_sm90INS1_16FlashAttnFwdSm90INS1_25CollectiveMainloopFwdSm90ILi2EN4cute5tupleIJNS5_1CILi1EEES8_S8_EEENS6_IJNS7_ILi64EEESA_SA_EEELi512ENS_6half_tEfNS_4arch4Sm90ELb0ELb1ELb0ELb0ELb0ELb0ELb1ELb0ELb0ELb0ELb0ELb0EEENS1_21CollectiveEpilogueFwdINS6_IJSA_NS7_ILi512EEESA_EEES9_SC_SE_Li256ELb0ELb0ELb0ELb0EEENS1_30DynamicPersistentTileSchedulerILi256ELi32ELb0ELb0ELb1EEEEEEEEEvNT_6ParamsE)
        /*07e0*/ 	.short	0x0210
        /*07e2*/ 	.short	0x0cf0


	//----- nvinfo : EIATTR_SW_WAR
	.align		4
.L_835:
        /*07e4*/ 	.byte	0x04, 0x36
        /*07e6*/ 	.short	(.L_837 - .L_836)
.L_836:
        /*07e8*/ 	.word	0x00000008
.L_837:


//--------------------- .nv.info._ZN7cutlass13device_kernelIN5flash11enable_sm90INS1_16FlashAttnFwdSm90INS1_25CollectiveMainloopFwdSm90ILi2EN4cute5tupleIJNS5_1CILi1EEES8_S8_EEENS6_IJNS7_ILi64EEESA_SA_EEELi512ENS_6half_tEfNS_4arch4Sm90ELb0ELb1ELb0ELb1ELb0ELb0ELb0ELb0ELb0ELb0ELb0ELb0EEENS1_21CollectiveEpilogueFwdINS6_IJSA_NS7_ILi512EEESA_EEES9_SC_SE_Li256ELb1ELb0ELb0ELb0EEENS1_36VarlenDynamicPersistentTileSchedulerILi64ELi64ELi256ELi32ELb0ELb0ELb1ELb1ELb0ELb1EEEEEEEEEvNT_6ParamsE --------------------------
	.section	.nv.info._ZN7cutlass13device_kernelIN5flash11enable_sm90INS1_16FlashAttnFwdSm90INS1_25CollectiveMainloopFwdSm90ILi2EN4cute5tupleIJNS5_1CILi1EEES8_S8_EEENS6_IJNS7_ILi64EEESA_SA_EEELi512ENS_6half_tEfNS_4arch4Sm90ELb0ELb1ELb0ELb1ELb0ELb0ELb0ELb0ELb0ELb0ELb0ELb0EEENS1_21CollectiveEpilogueFwdINS6_IJSA_NS7_ILi512EEESA_EEES9_SC_SE_Li256ELb1ELb0ELb0ELb0EEENS1_36VarlenDynamicPersistentTileSchedulerILi64ELi64ELi256ELi32ELb0ELb0ELb1ELb1ELb0ELb1EEEEEEEEEvNT_6ParamsE,"",@"SHT_CUDA_INFO"
	.sectionflags	@""
	.align	4


	//----- nvinfo : EIATTR_CUDA_API_VERSION
	.align		4
        /*0000*/ 	.byte	0x04, 0x37
        /*0002*/ 	.short	(.L_839 - .L_838)
.L_838:
        /*0004*/ 	.word	0x00000082


	//----- nvinfo : EIATTR_KPARAM_INFO
	.align		4
.L_839:
        /*0008*/ 	.byte	0x04, 0x17
        /*000a*/ 	.short	(.L_841 - .L_840)
.L_840:
        /*000c*/ 	.word	0x00000000
        /*0010*/ 	.short	0x0000
        /*0012*/ 	.short	0x0070
        /*0014*/ 	.byte	0x00, 0xf0, 0x01, 0x28


	//----- nvinfo : EIATTR_SPARSE_MMA_MASK
	.align		4
.L_841:
        /*0018*/ 	.byte	0x03, 0x50
        /*001a*/ 	.short	0x0000


	//----- nvinfo : EIATTR_MAXREG_COUNT
	.align		4
        /*001c*/ 	.byte	0x03, 0x1b
        /*001e*/ 	.short	0x00a8


	//----- nvinfo : EIATTR_NUM_BARRIERS
	.align		4
        /*0020*/ 	.byte	0x02, 0x4c
        /*0022*/ 	.byte	0x10
	.zero		1


	//----- nvinfo : EIATTR_EXTERNS
	.align		4
        /*0024*/ 	.byte	0x04, 0x0f
        /*0026*/ 	.short	(.L_843 - .L_842)


	//   ....[0]....
	.align		4
.L_842:
        /*0028*/ 	.word	index@(__assertfail)


	//----- nvinfo : EIATTR_ANNOTATIONS
	.align		4
.L_843:
        /*002c*/ 	.byte	0x04, 0x55
        /*002e*/ 	.short	(.L_845 - .L_844)


	//   ....[0]....
.L_844:
        /* <DEDUP_REMOVED lines=27> */


	//----- nvinfo : EIATTR_MERCURY_ISA_VERSION
	.align		4
.L_845:
        /*01d0*/ 	.byte	0x03, 0x5f
        /*01d2*/ 	.short	0x0101


	//----- nvinfo : EIATTR_UNUSED_LOAD_BYTE_OFFSET
	.align		4
        /*01d4*/ 	.byte	0x04, 0x44
        /*01d6*/ 	.short	(.L_847 - .L_846)


	//   ....[0]....
.L_846:
        /*01d8*/ 	.word	0x00000a40
        /*01dc*/ 	.word	0x0000fff0


	//   ....[1]....
        /*01e0*/ 	.word	0x0000cb20
        /*01e4*/ 	.word	0x0000fff0


	//----- nvinfo : EIATTR_INT_WARP_WIDE_INSTR_OFFSETS
	.align		4
.L_847:
        /*01e8*/ 	.byte	0x04, 0x31
        /*01ea*/ 	.short	(.L_849 - .L_848)


	//   ....[0]....
.L_848:
        /*01ec*/ 	.word	0x00000160


	//   ....[1]....
        /*01f0*/ 	.word	0x000001a0


	//   ....[2]....
        /*01f4*/ 	.word	0x00000210


	//   ....[3]....
        /*01f8*/ 	.word	0x000108e0


	//   ....[4]....
        /*01fc*/ 	.word	0x00010970


	//   ....[5]....
        /*0200*/ 	.word	0x00010e70


	//   ....[6]....
        /*0204*/ 	.word	0x00010ef0


	//   ....[7]....
        /*0208*/ 	.word	0x00013710


	//   ....[8]....
        /*020c*/ 	.word	0x000137a0


	//----- nvinfo : EIATTR_COOP_GROUP_MASK_REGIDS
	.align		4
.L_849:
        /*0210*/ 	.byte	0x04, 0x29
        /*0212*/ 	.short	(.L_851 - .L_850)


	//   ....[0]....
.L_850:
        /*0214*/ 	.word	0xffffffff


	//   ....[1]....
        /*0218*/ 	.word	0xffffffff


	//   ....[2]....
        /*021c*/ 	.word	0xffffffff


	//   ....[3]....
        /*0220*/ 	.word	0xffffffff


	//   ....[4]....
        /*0224*/ 	.word	0xffffffff


	//   ....[5]....
        /*0228*/ 	.word	0xffffffff


	//   ....[6]....
        /*022c*/ 	.word	0xffffffff


	//   ....[7]....
        /*0230*/ 	.word	0xffffffff


	//   ....[8]....
        /*0234*/ 	.word	0xffffffff


	//   ....[9]....
        /*0238*/ 	.word	0xffffffff


	//   ....[10]....
        /*023c*/ 	.word	0xffffffff


	//   ....[11]....
        /*0240*/ 	.word	0xffffffff


	//   ....[12]....
        /*0244*/ 	.word	0xffffffff


	//   ....[13]....
        /*0248*/ 	.word	0xffffffff


	//   ....[14]....
        /*024c*/ 	.word	0xffffffff


	//   ....[15]....
        /*0250*/ 	.word	0xffffffff


	//   ....[16]....
        /*0254*/ 	.word	0xffffffff


	//   ....[17]....
        /*0258*/ 	.word	0xffffffff


	//   ....[18]....
        /*025c*/ 	.word	0xffffffff


	//   ....[19]....
        /*0260*/ 	.word	0xffffffff


	//   ....[20]....
        /*0264*/ 	.word	0xffffffff


	//   ....[21]....
        /*0268*/ 	.word	0xffffffff


	//   ....[22]....
        /*026c*/ 	.word	0xffffffff


	//   ....[23]....
        /*0270*/ 	.word	0xffffffff


	//   ....[24]....
        /*0274*/ 	.word	0xffffffff


	//   ....[25]....
        /*0278*/ 	.word	0xffffffff


	//   ....[26]....
        /*027c*/ 	.word	0xffffffff


	//   ....[27]....
        /*0280*/ 	.word	0xffffffff


	//   ....[28]....
        /*0284*/ 	.word	0xffffffff


	//   ....[29]....
        /*0288*/ 	.word	0xffffffff


	//   ....[30]....
        /*028c*/ 	.word	0xffffffff


	//   ....[31]....
        /*0290*/ 	.word	0xffffffff


	//   ....[32]....
        /*0294*/ 	.word	0xffffffff


	//   ....[33]....
        /*0298*/ 	.word	0xffffffff


	//   ....[34]....
        /*029c*/ 	.word	0xffffffff


	//   ....[35]....
        /*02a0*/ 	.word	0xffffffff


	//   ....[36]....
        /*02a4*/ 	.word	0xffffffff


	//   ....[37]....
        /*02a8*/ 	.word	0xffffffff


	//   ....[38]....
        /*02ac*/ 	.word	0xffffffff


	//   ....[39]....
        /*02b0*/ 	.word	0xffffffff


	//   ....[40]....
        /*02b4*/ 	.word	0xffffffff


	//   ....[41]....
        /*02b8*/ 	.word	0xffffffff


	//   ....[42]....
        /*02bc*/ 	.word	0xffffffff


	//   ....[43]....
        /*02c0*/ 	.word	0xffffffff


	//   ....[44]....
        /*02c4*/ 	.word	0xffffffff


	//   ....[45]....
        /*02c8*/ 	.word	0xffffffff


	//   ....[46]....
        /*02cc*/ 	.word	0xffffffff


	//   ....[47]....
        /*02d0*/ 	.word	0xffffffff


	//   ....[48]....
        /*02d4*/ 	.word	0xffffffff


	//   ....[49]....
        /*02d8*/ 	.word	0xffffffff


	//   ....[50]....
        /*02dc*/ 	.word	0xffffffff


	//   ....[51]....
        /*02e0*/ 	.word	0xffffffff


	//   ....[52]....
        /*02e4*/ 	.word	0xffffffff


	//   ....[53]....
        /*02e8*/ 	.word	0xffffffff


	//   ....[54]....
        /*02ec*/ 	.word	0xffffffff


	//   ....[55]....
        /*02f0*/ 	.word	0xffffffff


	//   ....[56]....
        /*02f4*/ 	.word	0xffffffff


	//   ....[57]....
        /*02f8*/ 	.word	0xffffffff


	//   ....[58]....
        /*02fc*/ 	.word	0xffffffff


	//   ....[59]....
        /*0300*/ 	.word	0xffffffff


	//   ....[60]....
        /*0304*/ 	.word	0xffffffff


	//   ....[61]....
        /*0308*/ 	.word	0xffffffff


	//   ....[62]....
        /*030c*/ 	.word	0xffffffff


	//   ....[63]....
        /*0310*/ 	.word	0xffffffff


	//   ....[64]....
        /*0314*/ 	.word	0xffffffff


	//   ....[65]....
        /*0318*/ 	.word	0xffffffff


	//   ....[66]....
        /*031c*/ 	.word	0xffffffff


	//   ....[67]....
        /*0320*/ 	.word	0xffffffff


	//   ....[68]....
        /*0324*/ 	.word	0x0500000f


	//   ....[69]....
        /*0328*/ 	.word	0x0500000f


	//   ....[70]....
        /*032c*/ 	.word	0x0500000f


	//   ....[71]....
        /*0330*/ 	.word	0x0500000f


	//   ....[72]....
        /*0334*/ 	.word	0x0500000f


	//   ....[73]....
        /*0338*/ 	.word	0x0500000f


	//   ....[74]....
        /*033c*/ 	.word	0x0500000f


	//   ....[75]....
        /*0340*/ 	.word	0x0500000f


	//   ....[76]....
        /*0344*/ 	.word	0x0500000f


	//   ....[77]....
        /*0348*/ 	.word	0x0500000f


	//   ....[78]....
        /*034c*/ 	.word	0x0500000f


	//   ....[79]....
        /*0350*/ 	.word	0x0500000f


	//   ....[80]....
        /*0354*/ 	.word	0x0500000f


	//   ....[81]....
        /*0358*/ 	.word	0x0500000f


	//   ....[82]....
        /*035c*/ 	.word	0x0500000f


	//   ....[83]....
        /*0360*/ 	.word	0x0500000f


	//   ....[84]....
        /*0364*/ 	.word	0x0500000f


	//   ....[85]....
        /*0368*/ 	.word	0x0500000f


	//   ....[86]....
        /*036c*/ 	.word	0x0500000f


	//----- nvinfo : EIATTR_COOP_GROUP_INSTR_OFFSETS
	.align		4
.L_851:
        /*0370*/ 	.byte	0x04, 0x28
        /*0372*/ 	.short	(.L_853 - .L_852)


	//   ....[0]....
.L_852:
        /*0374*/ 	.word	0x00000060


	//   ....[1]....
        /*0378*/ 	.word	0x00000170


	//   ....[2]....
        /*037c*/ 	.word	0x000001c0


	//   ....[3]....
        /*0380*/ 	.word	0x000003b0


	//   ....[4]....
        /*0384*/ 	.word	0x00000510


	//   ....[5]....
        /*0388*/ 	.word	0x00000630


	//   ....[6]....
        /*038c*/ 	.word	0x00000790


	//   ....[7]....
        /*0390*/ 	.word	0x00001bf0


	//   ....[8]....
        /*0394*/ 	.word	0x00003be0


	//   ....[9]....
        /*0398*/ 	.word	0x00004e40


	//   ....[10]....
        /*039c*/ 	.word	0x00004f60


	//   ....[11]....
        /*03a0*/ 	.word	0x00005470


	//   ....[12]....
        /*03a4*/ 	.word	0x00005500


	//   ....[13]....
        /*03a8*/ 	.word	0x00005d50


	//   ....[14]....
        /*03ac*/ 	.word	0x00006ad0


	//   ....[15]....
        /*03b0*/ 	.word	0x00006bd0


	//   ....[16]....
        /*03b4*/ 	.word	0x00006f80


	//   ....[17]....
        /*03b8*/ 	.word	0x00007030


	//   ....[18]....
        /*03bc*/ 	.word	0x000081b0


	//   ....[19]....
        /*03c0*/ 	.word	0x000087c0


	//   ....[20]....
        /*03c4*/ 	.word	0x000087f0


	//   ....[21]....
        /*03c8*/ 	.word	0x00008a50


	//   ....[22]....
        /*03cc*/ 	.word	0x00008c20


	//   ....[23]....
        /*03d0*/ 	.word	0x00009c70


	//   ....[24]....
        /*03d4*/ 	.word	0x0000a910


	//   ....[25]....
        /*03d8*/ 	.word	0x0000a9d0


	//   ....[26]....
        /*03dc*/ 	.word	0x0000adb0


	//   ....[27]....
        /*03e0*/ 	.word	0x0000ae60


	//   ....[28]....
        /*03e4*/ 	.word	0x0000bfe0


	//   ....[29]....
        /*03e8*/ 	.word	0x0000c020


	//   ....[30]....
        /*03ec*/ 	.word	0x0000c050


	//   ....[31]....
        /*03f0*/ 	.word	0x0000c0c0


	//   ....[32]....
        /*03f4*/ 	.word	0x0000c0d0


	//   ....[33]....
        /*03f8*/ 	.word	0x0000da60


	//   ....[34]....
        /*03fc*/ 	.word	0x0000f490


	//   ....[35]....
        /*0400*/ 	.word	0x0000f600


	//   ....[36]....
        /*0404*/ 	.word	0x0000f630


	//   ....[37]....
        /*0408*/ 	.word	0x0000f670


	//   ....[38]....
        /*040c*/ 	.word	0x0000f6e0


	//   ....[39]....
        /*0410*/ 	.word	0x0000f740


	//   ....[40]....
        /*0414*/ 	.word	0x0000f780


	//   ....[41]....
        /*0418*/ 	.word	0x0000f920


	//   ....[42]....
        /*041c*/ 	.word	0x0000f980


	//   ....[43]....
        /*0420*/ 	.word	0x0000f9c0


	//   ....[44]....
        /*0424*/ 	.word	0x0000fa00


	//   ....[45]....
        /*0428*/ 	.word	0x0000fa30


	//   ....[46]....
        /*042c*/ 	.word	0x0000fa60


	//   ....[47]....
        /*0430*/ 	.word	0x0000faf0


	//   ....[48]....
        /*0434*/ 	.word	0x0000fb50


	//   ....[49]....
        /*0438*/ 	.word	0x0000fbe0


	//   ....[50]....
        /*043c*/ 	.word	0x00013830


	//   ....[51]....
        /*0440*/ 	.word	0x00013840


	//   ....[52]....
        /*0444*/ 	.word	0x00013950


	//   ....[53]....
        /*0448*/ 	.word	0x000139b0


	//   ....[54]....
        /*044c*/ 	.word	0x000139f0


	//   ....[55]....
        /*0450*/ 	.word	0x00013a30


	//   ....[56]....
        /*0454*/ 	.word	0x00013a60


	//   ....[57]....
        /*0458*/ 	.word	0x00013a90


	//   ....[58]....
        /*045c*/ 	.word	0x00013c20


	//   ....[59]....
        /*0460*/ 	.word	0x00013c80


	//   ....[60]....
        /*0464*/ 	.word	0x00013cc0


	//   ....[61]....
        /*0468*/ 	.word	0x00013d00


	//   ....[62]....
        /*046c*/ 	.word	0x00013d30


	//   ....[63]....
        /*0470*/ 	.word	0x00013d60


	//   ....[64]....
        /*0474*/ 	.word	0x00013e20


	//   ....[65]....
        /*0478*/ 	.word	0x00013e40


	//   ....[66]....
        /*047c*/ 	.word	0x00013eb0


	//   ....[67]....
        /*0480*/ 	.word	0x00014540


	//   ....[68]....
        /*0484*/ 	.word	0x00014c50


	//   ....[69]....
        /*0488*/ 	.word	0x00015070


	//   ....[70]....
        /*048c*/ 	.word	0x00015100


	//   ....[71]....
        /*0490*/ 	.word	0x000151a0


	//   ....[72]....
        /*0494*/ 	.word	0x00015250


	//   ....[73]....
        /*0498*/ 	.word	0x000152d0


	//   ....[74]....
        /*049c*/ 	.word	0x00015350


	//   ....[75]....
        /*04a0*/ 	.word	0x000153d0


	//   ....[76]....
        /*04a4*/ 	.word	0x00015450


	//   ....[77]....
        /*04a8*/ 	.word	0x000154e0


	//   ....[78]....
        /*04ac*/ 	.word	0x00015590


	//   ....[79]....
        /*04b0*/ 	.word	0x00015610


	//   ....[80]....
        /*04b4*/ 	.word	0x00015690


	//   ....[81]....
        /*04b8*/ 	.word	0x00015710


	//   ....[82]....
        /*04bc*/ 	.word	0x00015790


	//   ....[83]....
        /*04c0*/ 	.word	0x00015800


	//   ....[84]....
        /*04c4*/ 	.word	0x000158a0


	//   ....[85]....
        /*04c8*/ 	.word	0x00015930


	//   ....[86]....
        /*04cc*/ 	.word	0x00015a60


	//----- nvinfo : EIATTR_REG_RECONFIG
	.align		4
.L_853:
        /*04d0*/ 	.byte	0x01, 0x54
	.zero		2


	//----- nvinfo : EIATTR_SYSCALL_OFFSETS
	.align		4
        /*04d4*/ 	.byte	0x04, 0x46
        /*04d6*/ 	.short	(.L_855 - .L_854)


	//   ....[0]....
.L_854:
        /*04d8*/ 	.word	0x00003db0


	//   ....[1]....
        /*04dc*/ 	.word	0x00010b00


	//   ....[2]....
        /*04e0*/ 	.word	0x00010c40


	//   ....[3]....
        /*04e4*/ 	.word	0x00010d40


	//----- nvinfo : EIATTR_MBARRIER_INSTR_OFFSETS
	.align		4
.L_855:
        /*04e8*/ 	.byte	0x04, 0x39
        /*04ea*/ 	.short	(.L_857 - .L_856)


	//   ....[0]....
.L_856:
        /*04ec*/ 	.word	0x000002a0
        /*04f0*/ 	.word	0x000000ff
        /*04f4*/ 	.word	0x00028c00
        /*04f8*/ 	.short	0x0100
        /*04fa*/ 	.byte	0x08
	.zero		1


	//   ....[1]....
        /*04fc*/ 	.word	0x000002b0
        /*0500*/ 	.word	0x000000ff
        /*0504*/ 	.word	0x00028c20
        /*0508*/ 	.short	0x0100
        /*050a*/ 	.byte	0x08
	.zero		1


	//   ....[2]....
        /*050c*/ 	.word	0x00000360
        /*0510*/ 	.word	0x000000ff
        /*0514*/ 	.word	0x00028c30
        /*0518*/ 	.short	0x0100
        /*051a*/ 	.byte	0x06
	.zero		1


	//   ....[3]....
        /*051c*/ 	.word	0x00000370
        /*0520*/ 	.word	0x000000ff
        /*0524*/ 	.word	0x00028c40
        /*0528*/ 	.short	0x0100
        /*052a*/ 	.byte	0x06
	.zero		1


	//   ....[4]....
        /*052c*/ 	.word	0x00000380
        /*0530*/ 	.word	0x000000ff
        /*0534*/ 	.word	0x00028c38
        /*0538*/ 	.short	0x0100
        /*053a*/ 	.byte	0x06
	.zero		1


	//   ....[5]....
        /*053c*/ 	.word	0x00000390
        /*0540*/ 	.word	0x000000ff
        /*0544*/ 	.word	0x00028c48
        /*0548*/ 	.short	0x0100
        /*054a*/ 	.byte	0x06
	.zero		1


	//   ....[6]....
        /*054c*/ 	.word	0x000004c0
        /*0550*/ 	.word	0x000000ff
        /*0554*/ 	.word	0x00028c50
        /*0558*/ 	.short	0x0100
        /*055a*/ 	.byte	0x08
	.zero		1


	//   ....[7]....
        /*055c*/ 	.word	0x000004d0
        /*0560*/ 	.word	0x000000ff
        /*0564*/ 	.word	0x00028c60
        /*0568*/ 	.short	0x0100
        /*056a*/ 	.byte	0x08
	.zero		1


	//   ....[8]....
        /*056c*/ 	.word	0x000004e0
        /*0570*/ 	.word	0x000000ff
        /*0574*/ 	.word	0x00028c58
        /*0578*/ 	.short	0x0100
        /*057a*/ 	.byte	0x08
	.zero		1


	//   ....[9]....
        /*057c*/ 	.word	0x000004f0
        /*0580*/ 	.word	0x000000ff
        /*0584*/ 	.word	0x00028c68
        /*0588*/ 	.short	0x0100
        /*058a*/ 	.byte	0x08
	.zero		1


	//   ....[10]....
        /*058c*/ 	.word	0x000005e0
        /*0590*/ 	.word	0x000000ff
        /*0594*/ 	.word	0x00028c70
        /*0598*/ 	.short	0x0100
        /*059a*/ 	.byte	0x06
	.zero		1


	//   ....[11]....
        /*059c*/ 	.word	0x000005f0
        /*05a0*/ 	.word	0x000000ff
        /*05a4*/ 	.word	0x00028c80
        /*05a8*/ 	.short	0x0100
        /*05aa*/ 	.byte	0x06
	.zero		1


	//   ....[12]....
        /*05ac*/ 	.word	0x00000600
        /*05b0*/ 	.word	0x000000ff
        /*05b4*/ 	.word	0x00028c78
        /*05b8*/ 	.short	0x0100
        /*05ba*/ 	.byte	0x06
	.zero		1


	//   ....[13]....
        /*05bc*/ 	.word	0x00000610
        /*05c0*/ 	.word	0x000000ff
        /*05c4*/ 	.word	0x00028c88
        /*05c8*/ 	.short	0x0100
        /*05ca*/ 	.byte	0x06
	.zero		1


	//   ....[14]....
        /*05cc*/ 	.word	0x00000740
        /*05d0*/ 	.word	0x000000ff
        /*05d4*/ 	.word	0x00028c90
        /*05d8*/ 	.short	0x0100
        /*05da*/ 	.byte	0x08
	.zero		1


	//   ....[15]....
        /*05dc*/ 	.word	0x00000750
        /*05e0*/ 	.word	0x000000ff
        /*05e4*/ 	.word	0x00028ca0
        /*05e8*/ 	.short	0x0100
        /*05ea*/ 	.byte	0x08
	.zero		1


	//   ....[16]....
        /*05ec*/ 	.word	0x00000760
        /*05f0*/ 	.word	0x000000ff
        /*05f4*/ 	.word	0x00028c98
        /*05f8*/ 	.short	0x0100
        /*05fa*/ 	.byte	0x08
	.zero		1


	//   ....[17]....
        /*05fc*/ 	.word	0x00000770
        /*0600*/ 	.word	0x000000ff
        /*0604*/ 	.word	0x00028ca8
        /*0608*/ 	.short	0x0100
        /*060a*/ 	.byte	0x08
	.zero		1


	//   ....[18]....
        /*060c*/ 	.word	0x000008a0
        /*0610*/ 	.word	0x000000ff
        /*0614*/ 	.word	0x00028cb0
        /*0618*/ 	.short	0x0100
        /*061a*/ 	.byte	0x08
	.zero		1


	//   ....[19]....
        /*061c*/ 	.word	0x000008b0
        /*0620*/ 	.word	0x000000ff
        /*0624*/ 	.word	0x00028cc0
        /*0628*/ 	.short	0x0100
        /*062a*/ 	.byte	0x08
	.zero		1


	//   ....[20]....
        /*062c*/ 	.word	0x000008c0
        /*0630*/ 	.word	0x000000ff
        /*0634*/ 	.word	0x00028cb8
        /*0638*/ 	.short	0x0100
        /*063a*/ 	.byte	0x08
	.zero		1


	//   ....[21]....
        /*063c*/ 	.word	0x000008d0
        /*0640*/ 	.word	0x000000ff
        /*0644*/ 	.word	0x00028cc8
        /*0648*/ 	.short	0x0100
        /*064a*/ 	.byte	0x08
	.zero		1


	//   ....[22]....
        /*064c*/ 	.word	0x00001cf0
        /*0650*/ 	.word	0x000000ff
        /*0654*/ 	.word	0x00028c50
        /*0658*/ 	.short	0x010a
        /*065a*/ 	.byte	0x16
	.zero		1


	//   ....[23]....
        /*065c*/ 	.word	0x00001fc0
        /*0660*/ 	.word	0x00000000
        /*0664*/ 	.word	0x00000000
        /*0668*/ 	.short	0x0101
        /*066a*/ 	.byte	0x3f
	.zero		1


	//   ....[24]....
        /*066c*/ 	.word	0x00002900
        /*0670*/ 	.word	0x000000ff
        /*0674*/ 	.word	0x00028c50
        /*0678*/ 	.short	0x010a
        /*067a*/ 	.byte	0x14
	.zero		1


	//   ....[25]....
        /*067c*/ 	.word	0x00002940
        /*0680*/ 	.word	0x000000ff
        /*0684*/ 	.word	0x00028c50
        /*0688*/ 	.short	0x010a
        /*068a*/ 	.byte	0x14
	.zero		1


	//   ....[26]....
        /*068c*/ 	.word	0x00002b10
        /*0690*/ 	.word	0x00000003
        /*0694*/ 	.word	0x00000000
        /*0698*/ 	.short	0x0101
        /*069a*/ 	.byte	0x3f
	.zero		1


	//   ....[27]....
        /*069c*/ 	.word	0x00003e20
        /*06a0*/ 	.word	0x000000ff
        /*06a4*/ 	.word	0x00028c00
        /*06a8*/ 	.short	0x010a
        /*06aa*/ 	.byte	0x26
	.zero		1


	//   ....[28]....
        /*06ac*/ 	.word	0x00003e90
        /*06b0*/ 	.word	0x0000000a
        /*06b4*/ 	.word	0x00028c30
        /*06b8*/ 	.short	0x010a
        /*06ba*/ 	.byte	0x3f
	.zero		1


	//   ....[29]....
        /*06bc*/ 	.word	0x00003ed0
        /*06c0*/ 	.word	0x0000000a
        /*06c4*/ 	.word	0x00028c30
        /*06c8*/ 	.short	0x010a
        /*06ca*/ 	.byte	0x3f
	.zero		1


	//   ....[30]....
        /*06cc*/ 	.word	0x00004280
        /*06d0*/ 	.word	0x00000000
        /*06d4*/ 	.word	0x00000000
        /*06d8*/ 	.short	0x0101
        /*06da*/ 	.byte	0x3f
	.zero		1


	//   ....[31]....
        /*06dc*/ 	.word	0x00005ab0
        /*06e0*/ 	.word	0x0000000a
        /*06e4*/ 	.word	0x00028c50
        /*06e8*/ 	.short	0x010a
        /*06ea*/ 	.byte	0x3f
	.zero		1


	//   ....[32]....
        /*06ec*/ 	.word	0x00005af0
        /*06f0*/ 	.word	0x0000000a
        /*06f4*/ 	.word	0x00028c50
        /*06f8*/ 	.short	0x010a
        /*06fa*/ 	.byte	0x3f
	.zero		1


	//   ....[33]....
        /*06fc*/ 	.word	0x00005d70
        /*0700*/ 	.word	0x0000000a
        /*0704*/ 	.word	0x00000000
        /*0708*/ 	.short	0x0101
        /*070a*/ 	.byte	0x3f
	.zero		1


	//   ....[34]....
        /*070c*/ 	.word	0x00006000
        /*0710*/ 	.word	0x000000ff
        /*0714*/ 	.word	0x00028c30
        /*0718*/ 	.short	0x010a
        /*071a*/ 	.byte	0x1a
	.zero		1


	//   ....[35]....
        /*071c*/ 	.word	0x00006040
        /*0720*/ 	.word	0x000000ff
        /*0724*/ 	.word	0x00028c30
        /*0728*/ 	.short	0x010a
        /*072a*/ 	.byte	0x1a
	.zero		1


	//   ....[36]....
        /*072c*/ 	.word	0x00006220
        /*0730*/ 	.word	0x00000008
        /*0734*/ 	.word	0x00000000
        /*0738*/ 	.short	0x0101
        /*073a*/ 	.byte	0x3f
	.zero		1


	//   ....[37]....
        /*073c*/ 	.word	0x00007f00
        /*0740*/ 	.word	0x000000ff
        /*0744*/ 	.word	0x00028c50
        /*0748*/ 	.short	0x010a
        /*074a*/ 	.byte	0x1a
	.zero		1


	//   ....[38]....
        /*074c*/ 	.word	0x00007f40
        /*0750*/ 	.word	0x000000ff
        /*0754*/ 	.word	0x00028c50
        /*0758*/ 	.short	0x010a
        /*075a*/ 	.byte	0x1a
	.zero		1


	//   ....[39]....
        /*075c*/ 	.word	0x000081d0
        /*0760*/ 	.word	0x00000015
        /*0764*/ 	.word	0x00000000
        /*0768*/ 	.short	0x0101
        /*076a*/ 	.byte	0x3f
	.zero		1


	//   ....[40]....
        /*076c*/ 	.word	0x00008500
        /*0770*/ 	.word	0x000000ff
        /*0774*/ 	.word	0x00028c30
        /*0778*/ 	.short	0x010a
        /*077a*/ 	.byte	0x16
	.zero		1


	//   ....[41]....
        /*077c*/ 	.word	0x00008540
        /*0780*/ 	.word	0x000000ff
        /*0784*/ 	.word	0x00028c30
        /*0788*/ 	.short	0x010a
        /*078a*/ 	.byte	0x16
	.zero		1


	//   ....[42]....
        /*078c*/ 	.word	0x00008f60
        /*0790*/ 	.word	0x0000009a
        /*0794*/ 	.word	0x00000000
        /*0798*/ 	.short	0x0101
        /*079a*/ 	.byte	0x3f
	.zero		1


	//   ....[43]....
        /*079c*/ 	.word	0x000099e0
        /*07a0*/ 	.word	0x000000ff
        /*07a4*/ 	.word	0x00028c50
        /*07a8*/ 	.short	0x010a
        /*07aa*/ 	.byte	0x16
	.zero		1


	//   ....[44]....
        /*07ac*/ 	.word	0x00009a20
        /*07b0*/ 	.word	0x000000ff
        /*07b4*/ 	.word	0x00028c50
        /*07b8*/ 	.short	0x010a
        /*07ba*/ 	.byte	0x16
	.zero		1


	//   ....[45]....
        /*07bc*/ 	.word	0x00009c90
        /*07c0*/ 	.word	0x000000aa
        /*07c4*/ 	.word	0x00000000
        /*07c8*/ 	.short	0x0101
        /*07ca*/ 	.byte	0x3f
	.zero		1


	//   ....[46]....
        /*07cc*/ 	.word	0x00009e20
        /*07d0*/ 	.word	0x000000ff
        /*07d4*/ 	.word	0x00028c30
        /*07d8*/ 	.short	0x010a
        /*07da*/ 	.byte	0x19
	.zero		1


	//   ....[47]....
        /*07dc*/ 	.word	0x00009e60
        /*07e0*/ 	.word	0x000000ff
        /*07e4*/ 	.word	0x00028c30
        /*07e8*/ 	.short	0x010a
        /*07ea*/ 	.byte	0x19
	.zero		1


	//   ....[48]....
        /*07ec*/ 	.word	0x0000a040
        /*07f0*/ 	.word	0x00000004
        /*07f4*/ 	.word	0x00000000
        /*07f8*/ 	.short	0x0101
        /*07fa*/ 	.byte	0x3f
	.zero		1


	//   ....[49]....
        /*07fc*/ 	.word	0x0000bd30
        /*0800*/ 	.word	0x000000ff
        /*0804*/ 	.word	0x00028c50
        /*0808*/ 	.short	0x010a
        /*080a*/ 	.byte	0x19
	.zero		1


	//   ....[50]....
        /*080c*/ 	.word	0x0000bd70
        /*0810*/ 	.word	0x000000ff
        /*0814*/ 	.word	0x00028c50
        /*0818*/ 	.short	0x010a
        /*081a*/ 	.byte	0x19
	.zero		1


	//   ....[51]....
        /*081c*/ 	.word	0x0000c000
        /*0820*/ 	.word	0x0000000f
        /*0824*/ 	.word	0x00000000
        /*0828*/ 	.short	0x0101
        /*082a*/ 	.byte	0x3f
	.zero		1


	//   ....[52]....
        /*082c*/ 	.word	0x0000e4c0
        /*0830*/ 	.word	0x000000ff
        /*0834*/ 	.word	0x00000000
        /*0838*/ 	.short	0x0101
        /*083a*/ 	.byte	0x04
	.zero		1


	//   ....[53]....
        /*083c*/ 	.word	0x00011250
        /*0840*/ 	.word	0x00000009
        /*0844*/ 	.word	0x00028c40
        /*0848*/ 	.short	0x010a
        /*084a*/ 	.byte	0x3f
	.zero		1


	//   ....[54]....
        /*084c*/ 	.word	0x00011640
        /*0850*/ 	.word	0x0000000a
        /*0854*/ 	.word	0x00028c20
        /*0858*/ 	.short	0x010a
        /*085a*/ 	.byte	0x3f
	.zero		1


	//   ....[55]....
        /*085c*/ 	.word	0x00011700
        /*0860*/ 	.word	0x00000006
        /*0864*/ 	.word	0x00028c60
        /*0868*/ 	.short	0x010a
        /*086a*/ 	.byte	0x3f
	.zero		1


	//   ....[56]....
        /*086c*/ 	.word	0x00011ea0
        /*0870*/ 	.word	0x00000002
        /*0874*/ 	.word	0x00028c40
        /*0878*/ 	.short	0x010a
        /*087a*/ 	.byte	0x3f
	.zero		1


	//   ....[57]....
        /*087c*/ 	.word	0x000120b0
        /*0880*/ 	.word	0x00000002
        /*0884*/ 	.word	0x00028c60
        /*0888*/ 	.short	0x010a
        /*088a*/ 	.byte	0x3f
	.zero		1


	//   ....[58]....
        /*088c*/ 	.word	0x00012790
        /*0890*/ 	.word	0x00000002
        /*0894*/ 	.word	0x00028c40
        /*0898*/ 	.short	0x010a
        /*089a*/ 	.byte	0x3f
	.zero		1


	//   ....[59]....
        /*089c*/ 	.word	0x00012990
        /*08a0*/ 	.word	0x00000002
        /*08a4*/ 	.word	0x00028c60
        /*08a8*/ 	.short	0x010a
        /*08aa*/ 	.byte	0x3f
	.zero		1


	//   ....[60]....
        /*08ac*/ 	.word	0x00012fe0
        /*08b0*/ 	.word	0x00000002
        /*08b4*/ 	.word	0x00028c40
        /*08b8*/ 	.short	0x010a
        /*08ba*/ 	.byte	0x3f
	.zero		1


	//   ....[61]....
        /*08bc*/ 	.word	0x000131f0
        /*08c0*/ 	.word	0x00000002
        /*08c4*/ 	.word	0x00028c60
        /*08c8*/ 	.short	0x010a
        /*08ca*/ 	.byte	0x3f
	.zero		1


	//   ....[62]....
        /*08cc*/ 	.word	0x000144c0
        /*08d0*/ 	.word	0x00000000
        /*08d4*/ 	.word	0x00028c20
        /*08d8*/ 	.short	0x010a
        /*08da*/ 	.byte	0x3f
	.zero		1


	//   ....[63]....
        /*08dc*/ 	.word	0x00014680
        /*08e0*/ 	.word	0x00000006
        /*08e4*/ 	.word	0x00000000
        /*08e8*/ 	.short	0x010a
        /*08ea*/ 	.byte	0x3f
	.zero		1


	//   ....[64]....
        /*08ec*/ 	.word	0x000146f0
        /*08f0*/ 	.word	0x00000007
        /*08f4*/ 	.word	0x00000000
        /*08f8*/ 	.short	0x010a
        /*08fa*/ 	.byte	0x3f
	.zero		1


	//   ....[65]....
        /*08fc*/ 	.word	0x00014760
        /*0900*/ 	.word	0x00000004
        /*0904*/ 	.word	0x00000000
        /*0908*/ 	.short	0x010a
        /*090a*/ 	.byte	0x3f
	.zero		1


	//   ....[66]....
        /*090c*/ 	.word	0x00014790
        /*0910*/ 	.word	0x00000003
        /*0914*/ 	.word	0x00000000
        /*0918*/ 	.short	0x010a
        /*091a*/ 	.byte	0x3f
	.zero		1


	//   ....[67]....
        /*091c*/ 	.word	0x00014800
        /*0920*/ 	.word	0x00000003
        /*0924*/ 	.word	0x00028c50
        /*0928*/ 	.short	0x010a
        /*092a*/ 	.byte	0x3f
	.zero		1


	//   ....[68]....
        /*092c*/ 	.word	0x00014860
        /*0930*/ 	.word	0x00000006
        /*0934*/ 	.word	0x00028c50
        /*0938*/ 	.short	0x010a
        /*093a*/ 	.byte	0x3f
	.zero		1


	//   ....[69]....
        /*093c*/ 	.word	0x000148c0
        /*0940*/ 	.word	0x00000003
        /*0944*/ 	.word	0x00028c00
        /*0948*/ 	.short	0x010a
        /*094a*/ 	.byte	0x3f
	.zero		1


	//   ....[70]....
        /*094c*/ 	.word	0x00014910
        /*0950*/ 	.word	0x0000000a
        /*0954*/ 	.word	0x00028c30
        /*0958*/ 	.short	0x010a
        /*095a*/ 	.byte	0x3f
	.zero		1


	//   ....[71]....
        /*095c*/ 	.word	0x00014960
        /*0960*/ 	.word	0x0000000a
        /*0964*/ 	.word	0x00028c50
        /*0968*/ 	.short	0x010a
        /*096a*/ 	.byte	0x3f
	.zero		1


	//   ....[72]....
        /*096c*/ 	.word	0x000149c0
        /*0970*/ 	.word	0x00000009
        /*0974*/ 	.word	0x00028c30
        /*0978*/ 	.short	0x010a
        /*097a*/ 	.byte	0x3f
	.zero		1


	//   ....[73]....
        /*097c*/ 	.word	0x00014a10
        /*0980*/ 	.word	0x00000015
        /*0984*/ 	.word	0x00028c50
        /*0988*/ 	.short	0x010a
        /*098a*/ 	.byte	0x3f
	.zero		1


	//   ....[74]....
        /*098c*/ 	.word	0x00014a70
        /*0990*/ 	.word	0x00000004
        /*0994*/ 	.word	0x00028c30
        /*0998*/ 	.short	0x010a
        /*099a*/ 	.byte	0x3f
	.zero		1


	//   ....[75]....
        /*099c*/ 	.word	0x00014ac0
        /*09a0*/ 	.word	0x000000aa
        /*09a4*/ 	.word	0x00028c50
        /*09a8*/ 	.short	0x010a
        /*09aa*/ 	.byte	0x3f
	.zero		1


	//   ....[76]....
        /*09ac*/ 	.word	0x00014b20
        /*09b0*/ 	.word	0x00000007
        /*09b4*/ 	.word	0x00028c30
        /*09b8*/ 	.short	0x010a
        /*09ba*/ 	.byte	0x3f
	.zero		1


	//   ....[77]....
        /*09bc*/ 	.word	0x00014b70
        /*09c0*/ 	.word	0x0000000f
        /*09c4*/ 	.word	0x00028c50
        /*09c8*/ 	.short	0x010a
        /*09ca*/ 	.byte	0x3f
	.zero		1


	//   ....[78]....
        /*09cc*/ 	.word	0x00014d10
        /*09d0*/ 	.word	0x00000009
        /*09d4*/ 	.word	0x00028c40
        /*09d8*/ 	.short	0x010a
        /*09da*/ 	.byte	0x3f
	.zero		1


	//   ....[79]....
        /*09dc*/ 	.word	0x00014d90
        /*09e0*/ 	.word	0x00000009
        /*09e4*/ 	.word	0x00028c20
        /*09e8*/ 	.short	0x010a
        /*09ea*/ 	.byte	0x3f
	.zero		1


	//   ....[80]....
        /*09ec*/ 	.word	0x00014de0
        /*09f0*/ 	.word	0x00000006
        /*09f4*/ 	.word	0x00028c60
        /*09f8*/ 	.short	0x010a
        /*09fa*/ 	.byte	0x3f
	.zero		1


	//   ....[81]....
        /*09fc*/ 	.word	0x00014e30
        /*0a00*/ 	.word	0x00000002
        /*0a04*/ 	.word	0x00028c40
        /*0a08*/ 	.short	0x010a
        /*0a0a*/ 	.byte	0x3f
	.zero		1


	//   ....[82]....
        /*0a0c*/ 	.word	0x00014e80
        /*0a10*/ 	.word	0x00000002
        /*0a14*/ 	.word	0x00028c60
        /*0a18*/ 	.short	0x010a
        /*0a1a*/ 	.byte	0x3f
	.zero		1


	//   ....[83]....
        /*0a1c*/ 	.word	0x00014ed0
        /*0a20*/ 	.word	0x00000002
        /*0a24*/ 	.word	0x00028c40
        /*0a28*/ 	.short	0x010a
        /*0a2a*/ 	.byte	0x3f
	.zero		1


	//   ....[84]....
        /*0a2c*/ 	.word	0x00014f20
        /*0a30*/ 	.word	0x00000002
        /*0a34*/ 	.word	0x00028c60
        /*0a38*/ 	.short	0x010a
        /*0a3a*/ 	.byte	0x3f
	.zero		1


	//   ....[85]....
        /*0a3c*/ 	.word	0x00014f70
        /*0a40*/ 	.word	0x00000002
        /*0a44*/ 	.word	0x00028c40
        /*0a48*/ 	.short	0x010a
        /*0a4a*/ 	.byte	0x3f
	.zero		1


	//   ....[86]....
        /*0a4c*/ 	.word	0x00014fc0
        /*0a50*/ 	.word	0x00000002
        /*0a54*/ 	.word	0x00028c60
        /*0a58*/ 	.short	0x010a
        /*0a5a*/ 	.byte	0x3f
	.zero		1


	//   ....[87]....
        /*0a5c*/ 	.word	0x00015980
        /*0a60*/ 	.word	0x00000000
        /*0a64*/ 	.word	0x00028c20
        /*0a68*/ 	.short	0x010a
        /*0a6a*/ 	.byte	0x3f
	.zero		1


	//   ....[88]....
        /*0a6c*/ 	.word	0x00015b20
        /*0a70*/ 	.word	0x00000006
        /*0a74*/ 	.word	0x00000000
        /*0a78*/ 	.short	0x010a
        /*0a7a*/ 	.byte	0x3f
	.zero		1


	//   ....[89]....
        /*0a7c*/ 	.word	0x00015b70
        /*0a80*/ 	.word	0x00000007
        /*0a84*/ 	.word	0x00000000
        /*0a88*/ 	.short	0x010a
        /*0a8a*/ 	.byte	0x3f
	.zero		1


	//   ....[90]....
        /*0a8c*/ 	.word	0x00015bc0
        /*0a90*/ 	.word	0x00000004
        /*0a94*/ 	.word	0x00000000
        /*0a98*/ 	.short	0x010a
        /*0a9a*/ 	.byte	0x3f
	.zero		1


	//----- nvinfo : EIATTR_NUM_MBARRIERS
	.align		4
.L_857:
        /*0a9c*/ 	.byte	0x03, 0x38
        /*0a9e*/ 	.short	0x0016


	//----- nvinfo : EIATTR_EXIT_INSTR_OFFSETS
	.align		4
        /*0aa0*/ 	.byte	0x04, 0x1c
        /*0aa2*/ 	.short	(.L_859 - .L_858)


	//   ....[0]....
.L_858:
        /*0aa4*/ 	.word	0x00000a70


	//   ....[1]....
        /*0aa8*/ 	.word	0x0000f450


	//   ....[2]....
        /*0aac*/ 	.word	0x0000f4b0


	//   ....[3]....
        /*0ab0*/ 	.word	0x000147e0


	//----- nvinfo : EIATTR_MAX_THREADS
	.align		4
.L_859:
        /*0ab4*/ 	.byte	0x04, 0x05
        /*0ab6*/ 	.short	(.L_861 - .L_860)
.L_860:
        /*0ab8*/ 	.word	0x00000180
        /*0abc*/ 	.word	0x00000001
        /*0ac0*/ 	.word	0x00000001


	//----- nvinfo : EIATTR_CRS_STACK_SIZE
	.align		4
.L_861:
        /*0ac4*/ 	.byte	0x04, 0x1e
        /*0ac6*/ 	.short	(.L_863 - .L_862)
.L_862:
        /*0ac8*/ 	.word	0x00000000


	//----- nvinfo : EIATTR_CBANK_PARAM_SIZE
	.align		4
.L_863:
        /*0acc*/ 	.byte	0x03, 0x19
        /*0ace*/ 	.short	0x0a70


	//----- nvinfo : EIATTR_PARAM_CBANK
	.align		4
        /*0ad0*/ 	.byte	0x04, 0x0a
        /*0ad2*/ 	.short	(.L_865 - .L_864)
	.align		4
.L_864:
        /*0ad4*/ 	.word	index@(.nv.constant0._ZN7cutlass13device_kernelIN5flash11enable_sm90INS1_16FlashAttnFwdSm90INS1_25CollectiveMainloopFwdSm90ILi2EN4cute5tupleIJNS5_1CILi1EEES8_S8_EEENS6_IJNS7_ILi64EEESA_SA_EEELi512ENS_6half_tEfNS_4arch4Sm90ELb0ELb1ELb0ELb1ELb0ELb0ELb0ELb0ELb0ELb0ELb0ELb0EEENS1_21CollectiveEpilogueFwdINS6_IJSA_NS7_ILi512EEESA_EEES9_SC_SE_Li256ELb1ELb0ELb0ELb0EEENS1_36VarlenDynamicPersistentTileSchedulerILi64ELi64ELi256ELi32ELb0ELb0ELb1ELb1ELb0ELb1EEEEEEEEEvNT_6ParamsE)
        /*0ad8*/ 	.short	0x0210
        /*0ada*/ 	.short	0x0a70


	//----- nvinfo : EIATTR_SW_WAR
	.align		4
.L_865:
        /*0adc*/ 	.byte	0x04, 0x36
        /*0ade*/ 	.short	(.L_867 - .L_866)
.L_866:
        /*0ae0*/ 	.word	0x00000008
.L_867:


//--------------------- .nv.info._ZN7cutlass13device_kernelIN5flash11enable_sm90INS1_16FlashAttnFwdSm90INS1_25CollectiveMainloopFwdSm90ILi2EN4cute5tupleIJNS5_1CILi1EEES8_S8_EEENS6_IJNS7_ILi64EEESA_SA_EEELi512ENS_6half_tEfNS_4arch4Sm90ELb0ELb1ELb0ELb1ELb0ELb1ELb0ELb0ELb0ELb0ELb0ELb0EEENS1_21CollectiveEpilogueFwdINS6_IJSA_NS7_ILi512EEESA_EEES9_SC_SE_Li256ELb1ELb0ELb0ELb0EEENS1_36VarlenDynamicPersistentTileSchedulerILi64ELi64ELi256ELi32ELb0ELb0ELb1ELb1ELb0ELb1EEEEEEEEEvNT_6ParamsE --------------------------
	.section	.nv.info._ZN7cutlass13device_kernelIN5flash11enable_sm90INS1_16FlashAttnFwdSm90INS1_25CollectiveMainloopFwdSm90ILi2EN4cute5tupleIJNS5_1CILi1EEES8_S8_EEENS6_IJNS7_ILi64EEESA_SA_EEELi512ENS_6half_tEfNS_4arch4Sm90ELb0ELb1ELb0ELb1ELb0ELb1ELb0ELb0ELb0ELb0ELb0ELb0EEENS1_21CollectiveEpilogueFwdINS6_IJSA_NS7_ILi512EEESA_EEES9_SC_SE_Li256ELb1ELb0ELb0ELb0EEENS1_36VarlenDynamicPersistentTileSchedulerILi64ELi64ELi256ELi32ELb0ELb0ELb1ELb1ELb0ELb1EEEEEEEEEvNT_6ParamsE,"",@"SHT_CUDA_INFO"
	.sectionflags	@""
	.align	4


	//----- nvinfo : EIATTR_CUDA_API_VERSION
	.align		4
        /*0000*/ 	.byte	0x04, 0x37
        /*0002*/ 	.short	(.L_869 - .L_868)
.L_868:
        /*0004*/ 	.word	0x00000082


	//----- nvinfo : EIATTR_KPARAM_INFO
	.align		4
.L_869:
        /*0008*/ 	.byte	0x04, 0x17
        /*000a*/ 	.short	(.L_871 - .L_870)
.L_870:
        /*000c*/ 	.word	0x00000000
        /*0010*/ 	.short	0x0000
        /*0012*/ 	.short	0x0070
        /*0014*/ 	.byte	0x00, 0xf0, 0x01, 0x28


	//----- nvinfo : EIATTR_SPARSE_MMA_MASK
	.align		4
.L_871:
        /*0018*/ 	.byte	0x03, 0x50
        /*001a*/ 	.short	0x0000


	//----- nvinfo : EIATTR_MAXREG_COUNT
	.align		4
        /*001c*/ 	.byte	0x03, 0x1b
        /*001e*/ 	.short	0x00a8


	//----- nvinfo : EIATTR_NUM_BARRIERS
	.align		4
        /*0020*/ 	.byte	0x02, 0x4c
        /*0022*/ 	.byte	0x10
	.zero		1


	//----- nvinfo : EIATTR_EXTERNS
	.align		4
        /*0024*/ 	.byte	0x04, 0x0f
        /*0026*/ 	.short	(.L_873 - .L_872)


	//   ....[0]....
	.align		4
.L_872:
        /*0028*/ 	.word	index@(__assertfail)


	//----- nvinfo : EIATTR_ANNOTATIONS
	.align		4
.L_873:
        /*002c*/ 	.byte	0x04, 0x55
        /*002e*/ 	.short	(.L_875 - .L_874)


	//   ....[0]....
.L_874:
        /* <DEDUP_REMOVED lines=37> */


	//----- nvinfo : EIATTR_MERCURY_ISA_VERSION
	.align		4
.L_875:
        /*0268*/ 	.byte	0x03, 0x5f
        /*026a*/ 	.short	0x0101


	//----- nvinfo : EIATTR_UNUSED_LOAD_BYTE_OFFSET
	.align		4
        /*026c*/ 	.byte	0x04, 0x44
        /*026e*/ 	.short	(.L_877 - .L_876)


	//   ....[0]....
.L_876:
        /*0270*/ 	.word	0x00000ab0
        /*0274*/ 	.word	0x0000fff0


	//   ....[1]....
        /*0278*/ 	.word	0x00013010
        /*027c*/ 	.word	0x0000fff0


	//----- nvinfo : EIATTR_INT_WARP_WIDE_INSTR_OFFSETS
	.align		4
.L_877:
        /*0280*/ 	.byte	0x04, 0x31
        /*0282*/ 	.short	(.L_879 - .L_878)


	//   ....[0]....
.L_878:
        /*0284*/ 	.word	0x000001c0


	//   ....[1]....
        /*0288*/ 	.word	0x00000200


	//   ....[2]....
        /*028c*/ 	.word	0x00000270


	//   ....[3]....
        /*0290*/ 	.word	0x00018070


	//   ....[4]....
        /*0294*/ 	.word	0x00018100


	//   ....[5]....
        /*0298*/ 	.word	0x000185f0


	//   ....[6]....
        /*029c*/ 	.word	0x00018630


	//   ....[7]....
        /*02a0*/ 	.word	0x0001ae90


	//   ....[8]....
        /*02a4*/ 	.word	0x0001af20


	//----- nvinfo : EIATTR_COOP_GROUP_MASK_REGIDS
	.align		4
.L_879:
        /*02a8*/ 	.byte	0x04, 0x29
        /*02aa*/ 	.short	(.L_881 - .L_880)


	//   ....[0]....
.L_880:
        /*02ac*/ 	.word	0xffffffff


	//   ....[1]....
        /*02b0*/ 	.word	0xffffffff


	//   ....[2]....
        /*02b4*/ 	.word	0xffffffff


	//   ....[3]....
        /*02b8*/ 	.word	0xffffffff


	//   ....[4]....
        /*02bc*/ 	.word	0xffffffff


	//   ....[5]....
        /*02c0*/ 	.word	0xffffffff


	//   ....[6]....
        /*02c4*/ 	.word	0xffffffff


	//   ....[7]....
        /*02c8*/ 	.word	0xffffffff


	//   ....[8]....
        /*02cc*/ 	.word	0xffffffff


	//   ....[9]....
        /*02d0*/ 	.word	0xffffffff


	//   ....[10]....
        /*02d4*/ 	.word	0xffffffff


	//   ....[11]....
        /*02d8*/ 	.word	0xffffffff


	//   ....[12]....
        /*02dc*/ 	.word	0xffffffff


	//   ....[13]....
        /*02e0*/ 	.word	0xffffffff


	//   ....[14]....
        /*02e4*/ 	.word	0xffffffff


	//   ....[15]....
        /*02e8*/ 	.word	0xffffffff


	//   ....[16]....
        /*02ec*/ 	.word	0xffffffff


	//   ....[17]....
        /*02f0*/ 	.word	0xffffffff


	//   ....[18]....
        /*02f4*/ 	.word	0xffffffff


	//   ....[19]....
        /*02f8*/ 	.word	0xffffffff


	//   ....[20]....
        /*02fc*/ 	.word	0xffffffff


	//   ....[21]....
        /*0300*/ 	.word	0xffffffff


	//   ....[22]....
        /*0304*/ 	.word	0xffffffff


	//   ....[23]....
        /*0308*/ 	.word	0xffffffff


	//   ....[24]....
        /*030c*/ 	.word	0xffffffff


	//   ....[25]....
        /*0310*/ 	.word	0xffffffff


	//   ....[26]....
        /*0314*/ 	.word	0xffffffff


	//   ....[27]....
        /*0318*/ 	.word	0xffffffff


	//   ....[28]....
        /*031c*/ 	.word	0xffffffff


	//   ....[29]....
        /*0320*/ 	.word	0xffffffff


	//   ....[30]....
        /*0324*/ 	.word	0xffffffff


	//   ....[31]....
        /*0328*/ 	.word	0xffffffff


	//   ....[32]....
        /*032c*/ 	.word	0xffffffff


	//   ....[33]....
        /*0330*/ 	.word	0xffffffff


	//   ....[34]....
        /*0334*/ 	.word	0xffffffff


	//   ....[35]....
        /*0338*/ 	.word	0xffffffff


	//   ....[36]....
        /*033c*/ 	.word	0xffffffff


	//   ....[37]....
        /*0340*/ 	.word	0xffffffff


	//   ....[38]....
        /*0344*/ 	.word	0xffffffff


	//   ....[39]....
        /*0348*/ 	.word	0xffffffff


	//   ....[40]....
        /*034c*/ 	.word	0xffffffff


	//   ....[41]....
        /*0350*/ 	.word	0xffffffff


	//   ....[42]....
        /*0354*/ 	.word	0xffffffff


	//   ....[43]....
        /*0358*/ 	.word	0xffffffff


	//   ....[44]....
        /*035c*/ 	.word	0xffffffff


	//   ....[45]....
        /*0360*/ 	.word	0xffffffff


	//   ....[46]....
        /*0364*/ 	.word	0xffffffff


	//   ....[47]....
        /*0368*/ 	.word	0xffffffff


	//   ....[48]....
        /*036c*/ 	.word	0xffffffff


	//   ....[49]....
        /*0370*/ 	.word	0xffffffff


	//   ....[50]....
        /*0374*/ 	.word	0xffffffff


	//   ....[51]....
        /*0378*/ 	.word	0xffffffff


	//   ....[52]....
        /*037c*/ 	.word	0xffffffff


	//   ....[53]....
        /*0380*/ 	.word	0xffffffff


	//   ....[54]....
        /*0384*/ 	.word	0xffffffff


	//   ....[55]....
        /*0388*/ 	.word	0xffffffff


	//   ....[56]....
        /*038c*/ 	.word	0xffffffff


	//   ....[57]....
        /*0390*/ 	.word	0xffffffff


	//   ....[58]....
        /*0394*/ 	.word	0xffffffff


	//   ....[59]....
        /*0398*/ 	.word	0xffffffff


	//   ....[60]....
        /*039c*/ 	.word	0xffffffff


	//   ....[61]....
        /*03a0*/ 	.word	0xffffffff


	//   ....[62]....
        /*03a4*/ 	.word	0xffffffff


	//   ....[63]....
        /*03a8*/ 	.word	0xffffffff


	//   ....[64]....
        /*03ac*/ 	.word	0xffffffff


	//   ....[65]....
        /*03b0*/ 	.word	0xffffffff


	//   ....[66]....
        /*03b4*/ 	.word	0xffffffff


	//   ....[67]....
        /*03b8*/ 	.word	0xffffffff


	//   ....[68]....
        /*03bc*/ 	.word	0x0500000f


	//   ....[69]....
        /*03c0*/ 	.word	0x0500000f


	//   ....[70]....
        /*03c4*/ 	.word	0x0500000f


	//   ....[71]....
        /*03c8*/ 	.word	0x0500000f


	//   ....[72]....
        /*03cc*/ 	.word	0x0500000f


	//   ....[73]....
        /*03d0*/ 	.word	0x0500000f


	//   ....[74]....
        /*03d4*/ 	.word	0x0500000f


	//   ....[75]....
        /*03d8*/ 	.word	0x0500000f


	//   ....[76]....
        /*03dc*/ 	.word	0x0500000f


	//   ....[77]....
        /*03e0*/ 	.word	0x0500000f


	//   ....[78]....
        /*03e4*/ 	.word	0x0500000f


	//   ....[79]....
        /*03e8*/ 	.word	0x0500000f


	//   ....[80]....
        /*03ec*/ 	.word	0x0500000f


	//   ....[81]....
        /*03f0*/ 	.word	0x0500000f


	//   ....[82]....
        /*03f4*/ 	.word	0x0500000f


	//   ....[83]....
        /*03f8*/ 	.word	0x0500000f


	//   ....[84]....
        /*03fc*/ 	.word	0x0500000f


	//   ....[85]....
        /*0400*/ 	.word	0x0500000f


	//   ....[86]....
        /*0404*/ 	.word	0x0500000f


	//   ....[87]....
        /*0408*/ 	.word	0x0500000f


	//   ....[88]....
        /*040c*/ 	.word	0x0500000f


	//   ....[89]....
        /*0410*/ 	.word	0x0500000f


	//   ....[90]....
        /*0414*/ 	.word	0x0500000f


	//   ....[91]....
        /*0418*/ 	.word	0x0500000f


	//   ....[92]....
        /*041c*/ 	.word	0x0500000f


	//   ....[93]....
        /*0420*/ 	.word	0x0500000f


	//   ....[94]....
        /*0424*/ 	.word	0x0500000f


	//   ....[95]....
        /*0428*/ 	.word	0x0500000f


	//   ....[96]....
        /*042c*/ 	.word	0x0500000f


	//   ....[97]....
        /*0430*/ 	.word	0x0500000f


	//   ....[98]....
        /*0434*/ 	.word	0x0500000f


	//   ....[99]....
        /*0438*/ 	.word	0x0500000f


	//   ....[100]....
        /*043c*/ 	.word	0x0500000f


	//   ....[101]....
        /*0440*/ 	.word	0x0500000f


	//   ....[102]....
        /*0444*/ 	.word	0x0500000f


	//   ....[103]....
        /*0448*/ 	.word	0x0500000f


	//----- nvinfo : EIATTR_COOP_GROUP_INSTR_OFFSETS
	.align		4
.L_881:
        /*044c*/ 	.byte	0x04, 0x28
        /*044e*/ 	.short	(.L_883 - .L_882)


	//   ....[0]....
.L_882:
        /*0450*/ 	.word	0x00000060


	//   ....[1]....
        /*0454*/ 	.word	0x000001d0


	//   ....[2]....
        /*0458*/ 	.word	0x00000220


	//   ....[3]....
        /*045c*/ 	.word	0x00000410


	//   ....[4]....
        /*0460*/ 	.word	0x00000570


	//   ....[5]....
        /*0464*/ 	.word	0x00000690


	//   ....[6]....
        /*0468*/ 	.word	0x000007f0


	//   ....[7]....
        /*046c*/ 	.word	0x00004bf0


	//   ....[8]....
        /*0470*/ 	.word	0x00006dc0


	//   ....[9]....
        /*0474*/ 	.word	0x0000ae50


	//   ....[10]....
        /*0478*/ 	.word	0x0000af70


	//   ....[11]....
        /*047c*/ 	.word	0x0000b2c0


	//   ....[12]....
        /*0480*/ 	.word	0x0000b350


	//   ....[13]....
        /*0484*/ 	.word	0x0000bd10


	//   ....[14]....
        /*0488*/ 	.word	0x0000cbe0


	//   ....[15]....
        /*048c*/ 	.word	0x0000ccc0


	//   ....[16]....
        /*0490*/ 	.word	0x0000d040


	//   ....[17]....
        /*0494*/ 	.word	0x0000d110


	//   ....[18]....
        /*0498*/ 	.word	0x0000e340


	//   ....[19]....
        /*049c*/ 	.word	0x0000eab0


	//   ....[20]....
        /*04a0*/ 	.word	0x0000eaf0


	//   ....[21]....
        /*04a4*/ 	.word	0x0000edd0


	//   ....[22]....
        /*04a8*/ 	.word	0x0000efa0


	//   ....[23]....
        /*04ac*/ 	.word	0x0000ffd0


	//   ....[24]....
        /*04b0*/ 	.word	0x00010d70


	//   ....[25]....
        /*04b4*/ 	.word	0x00010e70


	//   ....[26]....
        /*04b8*/ 	.word	0x00011230


	//   ....[27]....
        /*04bc*/ 	.word	0x000112c0


	//   ....[28]....
        /*04c0*/ 	.word	0x000124d0


	//   ....[29]....
        /*04c4*/ 	.word	0x00012520


	//   ....[30]....
        /*04c8*/ 	.word	0x00012550


	//   ....[31]....
        /*04cc*/ 	.word	0x000125b0


	//   ....[32]....
        /*04d0*/ 	.word	0x000125e0


	//   ....[33]....
        /*04d4*/ 	.word	0x00013fa0


	//   ....[34]....
        /*04d8*/ 	.word	0x00015730


	//   ....[35]....
        /*04dc*/ 	.word	0x000158a0


	//   ....[36]....
        /*04e0*/ 	.word	0x000158d0


	//   ....[37]....
        /*04e4*/ 	.word	0x00015910


	//   ....[38]....
        /*04e8*/ 	.word	0x00015980


	//   ....[39]....
        /*04ec*/ 	.word	0x000159e0


	//   ....[40]....
        /*04f0*/ 	.word	0x00015a20


	//   ....[41]....
        /*04f4*/ 	.word	0x00015bc0


	//   ....[42]....
        /*04f8*/ 	.word	0x00015c20


	//   ....[43]....
        /*04fc*/ 	.word	0x00015c60


	//   ....[44]....
        /*0500*/ 	.word	0x00015ca0


	//   ....[45]....
        /*0504*/ 	.word	0x00015cd0


	//   ....[46]....
        /*0508*/ 	.word	0x00015d00


	//   ....[47]....
        /*050c*/ 	.word	0x00015d90


	//   ....[48]....
        /*0510*/ 	.word	0x00015df0


	//   ....[49]....
        /*0514*/ 	.word	0x00015e80


	//   ....[50]....
        /*0518*/ 	.word	0x0001afb0


	//   ....[51]....
        /*051c*/ 	.word	0x0001afc0


	//   ....[52]....
        /*0520*/ 	.word	0x0001b0d0


	//   ....[53]....
        /*0524*/ 	.word	0x0001b130


	//   ....[54]....
        /*0528*/ 	.word	0x0001b170


	//   ....[55]....
        /*052c*/ 	.word	0x0001b1b0


	//   ....[56]....
        /*0530*/ 	.word	0x0001b1e0


	//   ....[57]....
        /*0534*/ 	.word	0x0001b210


	//   ....[58]....
        /*0538*/ 	.word	0x0001b3a0


	//   ....[59]....
        /*053c*/ 	.word	0x0001b400


	//   ....[60]....
        /*0540*/ 	.word	0x0001b440


	//   ....[61]....
        /*0544*/ 	.word	0x0001b480


	//   ....[62]....
        /*0548*/ 	.word	0x0001b4b0


	//   ....[63]....
        /*054c*/ 	.word	0x0001b4e0


	//   ....[64]....
        /*0550*/ 	.word	0x0001b5a0


	//   ....[65]....
        /*0554*/ 	.word	0x0001b5c0


	//   ....[66]....
        /*0558*/ 	.word	0x0001b630


	//   ....[67]....
        /*055c*/ 	.word	0x0001bcc0


	//   ....[68]....
        /*0560*/ 	.word	0x0001c1a0


	//   ....[69]....
        /*0564*/ 	.word	0x0001c240


	//   ....[70]....
        /*0568*/ 	.word	0x0001c2e0


	//   ....[71]....
        /*056c*/ 	.word	0x0001c380


	//   ....[72]....
        /*0570*/ 	.word	0x0001c420


	//   ....[73]....
        /*0574*/ 	.word	0x0001c4c0


	//   ....[74]....
        /*0578*/ 	.word	0x0001c560


	//   ....[75]....
        /*057c*/ 	.word	0x0001c600


	//   ....[76]....
        /*0580*/ 	.word	0x0001c6f0


	//   ....[77]....
        /*0584*/ 	.word	0x0001c790


	//   ....[78]....
        /*0588*/ 	.word	0x0001c830


	//   ....[79]....
        /*058c*/ 	.word	0x0001c8d0


	//   ....[80]....
        /*0590*/ 	.word	0x0001c970


	//   ....[81]....
        /*0594*/ 	.word	0x0001ca10


	//   ....[82]....
        /*0598*/ 	.word	0x0001cab0


	//   ....[83]....
        /*059c*/ 	.word	0x0001cb50


	//   ....[84]....
        /*05a0*/ 	.word	0x0001cef0


	//   ....[85]....
        /*05a4*/ 	.word	0x0001d1d0


	//   ....[86]....
        /*05a8*/ 	.word	0x0001d5f0


	//   ....[87]....
        /*05ac*/ 	.word	0x0001d680


	//   ....[88]....
        /*05b0*/ 	.word	0x0001d720


	//   ....[89]....
        /*05b4*/ 	.word	0x0001d7d0


	//   ....[90]....
        /*05b8*/ 	.word	0x0001d850


	//   ....[91]....
        /*05bc*/ 	.word	0x0001d8d0


	//   ....[92]....
        /*05c0*/ 	.word	0x0001d950


	//   ....[93]....
        /*05c4*/ 	.word	0x0001d9d0


	//   ....[94]....
        /*05c8*/ 	.word	0x0001da60


	//   ....[95]....
        /*05cc*/ 	.word	0x0001db10


	//   ....[96]....
        /*05d0*/ 	.word	0x0001db90


	//   ....[97]....
        /*05d4*/ 	.word	0x0001dc10


	//   ....[98]....
        /*05d8*/ 	.word	0x0001dc90


	//   ....[99]....
        /*05dc*/ 	.word	0x0001dd10


	//   ....[100]....
        /*05e0*/ 	.word	0x0001dd80


	//   ....[101]....
        /*05e4*/ 	.word	0x0001de20


	//   ....[102]....
        /*05e8*/ 	.word	0x0001deb0


	//   ....[103]....
        /*05ec*/ 	.word	0x0001dfe0


	//----- nvinfo : EIATTR_REG_RECONFIG
	.align		4
.L_883:
        /*05f0*/ 	.byte	0x01, 0x54
	.zero		2


	//----- nvinfo : EIATTR_SYSCALL_OFFSETS
	.align		4
        /*05f4*/ 	.byte	0x04, 0x46
        /*05f6*/ 	.short	(.L_885 - .L_884)


	//   ....[0]....
.L_884:
        /*05f8*/ 	.word	0x00001b30


	//   ....[1]....
        /*05fc*/ 	.word	0x00001c80


	//   ....[2]....
        /*0600*/ 	.word	0x00006f80


	//   ....[3]....
        /*0604*/ 	.word	0x00007420


	//   ....[4]....
        /*0608*/ 	.word	0x00018290


	//   ....[5]....
        /*060c*/ 	.word	0x000183d0


	//   ....[6]....
        /*0610*/ 	.word	0x000184d0


	//----- nvinfo : EIATTR_MBARRIER_INSTR_OFFSETS
	.align		4
.L_885:
        /*0614*/ 	.byte	0x04, 0x39
        /*0616*/ 	.short	(.L_887 - .L_886)


	//   ....[0]....
.L_886:
        /*0618*/ 	.word	0x00000300
        /*061c*/ 	.word	0x000000ff
        /*0620*/ 	.word	0x00028c00
        /*0624*/ 	.short	0x0100
        /*0626*/ 	.byte	0x08
	.zero		1


	//   ....[1]....
        /*0628*/ 	.word	0x00000310
        /*062c*/ 	.word	0x000000ff
        /*0630*/ 	.word	0x00028c20
        /*0634*/ 	.short	0x0100
        /*0636*/ 	.byte	0x08
	.zero		1


	//   ....[2]....
        /*0638*/ 	.word	0x000003c0
        /*063c*/ 	.word	0x000000ff
        /*0640*/ 	.word	0x00028c30
        /*0644*/ 	.short	0x0100
        /*0646*/ 	.byte	0x06
	.zero		1


	//   ....[3]....
        /*0648*/ 	.word	0x000003d0
        /*064c*/ 	.word	0x000000ff
        /*0650*/ 	.word	0x00028c40
        /*0654*/ 	.short	0x0100
        /*0656*/ 	.byte	0x06
	.zero		1


	//   ....[4]....
        /*0658*/ 	.word	0x000003e0
        /*065c*/ 	.word	0x000000ff
        /*0660*/ 	.word	0x00028c38
        /*0664*/ 	.short	0x0100
        /*0666*/ 	.byte	0x06
	.zero		1


	//   ....[5]....
        /*0668*/ 	.word	0x000003f0
        /*066c*/ 	.word	0x000000ff
        /*0670*/ 	.word	0x00028c48
        /*0674*/ 	.short	0x0100
        /*0676*/ 	.byte	0x06
	.zero		1


	//   ....[6]....
        /*0678*/ 	.word	0x00000520
        /*067c*/ 	.word	0x000000ff
        /*0680*/ 	.word	0x00028c50
        /*0684*/ 	.short	0x0100
        /*0686*/ 	.byte	0x08
	.zero		1


	//   ....[7]....
        /*0688*/ 	.word	0x00000530
        /*068c*/ 	.word	0x000000ff
        /*0690*/ 	.word	0x00028c60
        /*0694*/ 	.short	0x0100
        /*0696*/ 	.byte	0x08
	.zero		1


	//   ....[8]....
        /*0698*/ 	.word	0x00000540
        /*069c*/ 	.word	0x000000ff
        /*06a0*/ 	.word	0x00028c58
        /*06a4*/ 	.short	0x0100
        /*06a6*/ 	.byte	0x08
	.zero		1


	//   ....[9]....
        /*06a8*/ 	.word	0x00000550
        /*06ac*/ 	.word	0x000000ff
        /*06b0*/ 	.word	0x00028c68
        /*06b4*/ 	.short	0x0100
        /*06b6*/ 	.byte	0x08
	.zero		1


	//   ....[10]....
        /*06b8*/ 	.word	0x00000640
        /*06bc*/ 	.word	0x000000ff
        /*06c0*/ 	.word	0x00028c70
        /*06c4*/ 	.short	0x0100
        /*06c6*/ 	.byte	0x06
	.zero		1


	//   ....[11]....
        /*06c8*/ 	.word	0x00000650
        /*06cc*/ 	.word	0x000000ff
        /*06d0*/ 	.word	0x00028c80
        /*06d4*/ 	.short	0x0100
        /*06d6*/ 	.byte	0x06
	.zero		1


	//   ....[12]....
        /*06d8*/ 	.word	0x00000660
        /*06dc*/ 	.word	0x000000ff
        /*06e0*/ 	.word	0x00028c78
        /*06e4*/ 	.short	0x0100
        /*06e6*/ 	.byte	0x06
	.zero		1


	//   ....[13]....
        /*06e8*/ 	.word	0x00000670
        /*06ec*/ 	.word	0x000000ff
        /*06f0*/ 	.word	0x00028c88
        /*06f4*/ 	.short	0x0100
        /*06f6*/ 	.byte	0x06
	.zero		1


	//   ....[14]....
        /*06f8*/ 	.word	0x000007a0
        /*06fc*/ 	.word	0x000000ff
        /*0700*/ 	.word	0x00028c90
        /*0704*/ 	.short	0x0100
        /*0706*/ 	.byte	0x08
	.zero		1


	//   ....[15]....
        /*0708*/ 	.word	0x000007b0
        /*070c*/ 	.word	0x000000ff
        /*0710*/ 	.word	0x00028ca0
        /*0714*/ 	.short	0x0100
        /*0716*/ 	.byte	0x08
	.zero		1


	//   ....[16]....
        /*0718*/ 	.word	0x000007c0
        /*071c*/ 	.word	0x000000ff
        /*0720*/ 	.word	0x00028c98
        /*0724*/ 	.short	0x0100
        /*0726*/ 	.byte	0x08
	.zero		1


	//   ....[17]....
        /*0728*/ 	.word	0x000007d0
        /*072c*/ 	.word	0x000000ff
        /*0730*/ 	.word	0x00028ca8
        /*0734*/ 	.short	0x0100
        /*0736*/ 	.byte	0x08
	.zero		1


	//   ....[18]....
        /*0738*/ 	.word	0x00000900
        /*073c*/ 	.word	0x000000ff
        /*0740*/ 	.word	0x00028cb0
        /*0744*/ 	.short	0x0100
        /*0746*/ 	.byte	0x08
	.zero		1


	//   ....[19]....
        /*0748*/ 	.word	0x00000910
        /*074c*/ 	.word	0x000000ff
        /*0750*/ 	.word	0x00028cc0
        /*0754*/ 	.short	0x0100
        /*0756*/ 	.byte	0x08
	.zero		1


	//   ....[20]....
        /*0758*/ 	.word	0x00000920
        /*075c*/ 	.word	0x000000ff
        /*0760*/ 	.word	0x00028cb8
        /*0764*/ 	.short	0x0100
        /*0766*/ 	.byte	0x08
	.zero		1


	//   ....[21]....
        /*0768*/ 	.word	0x00000930
        /*076c*/ 	.word	0x000000ff
        /*0770*/ 	.word	0x00028cc8
        /*0774*/ 	.short	0x0100
        /*0776*/ 	.byte	0x08
	.zero		1


	//   ....[22]....
        /*0778*/ 	.word	0x000028c0
        /*077c*/ 	.word	0x00000046
        /*0780*/ 	.word	0x00028c90
        /*0784*/ 	.short	0x010a
        /*0786*/ 	.byte	0x3f
	.zero		1


	//   ....[23]....
        /*0788*/ 	.word	0x00003280
        /*078c*/ 	.word	0x00000046
        /*0790*/ 	.word	0x00028c90
        /*0794*/ 	.short	0x010a
        /*0796*/ 	.byte	0x3f
	.zero		1


	//   ....[24]....
        /*0798*/ 	.word	0x00003b00
        /*079c*/ 	.word	0x00000046
        /*07a0*/ 	.word	0x00028c90
        /*07a4*/ 	.short	0x010a
        /*07a6*/ 	.byte	0x3f
	.zero		1


	//   ....[25]....
        /*07a8*/ 	.word	0x00003d00
        /*07ac*/ 	.word	0x00000004
        /*07b0*/ 	.word	0x00000000
        /*07b4*/ 	.short	0x0101
        /*07b6*/ 	.byte	0x3f
	.zero		1


	//   ....[26]....
        /*07b8*/ 	.word	0x00003d40
        /*07bc*/ 	.word	0x00000046
        /*07c0*/ 	.word	0x00028cb0
        /*07c4*/ 	.short	0x010a
        /*07c6*/ 	.byte	0x3f
	.zero		1


	//   ....[27]....
        /*07c8*/ 	.word	0x00004390
        /*07cc*/ 	.word	0x00000046
        /*07d0*/ 	.word	0x00000000
        /*07d4*/ 	.short	0x0101
        /*07d6*/ 	.byte	0x3f
	.zero		1


	//   ....[28]....
        /*07d8*/ 	.word	0x00004d10
        /*07dc*/ 	.word	0x00000098
        /*07e0*/ 	.word	0x00028c50
        /*07e4*/ 	.short	0x010a
        /*07e6*/ 	.byte	0x3f
	.zero		1


	//   ....[29]....
        /*07e8*/ 	.word	0x000050d0
        /*07ec*/ 	.word	0x00000000
        /*07f0*/ 	.word	0x00000000
        /*07f4*/ 	.short	0x0101
        /*07f6*/ 	.byte	0x3f
	.zero		1


	//   ....[30]....
        /*07f8*/ 	.word	0x000059f0
        /*07fc*/ 	.word	0x00000000
        /*0800*/ 	.word	0x00028c50
        /*0804*/ 	.short	0x010a
        /*0806*/ 	.byte	0x3f
	.zero		1


	//   ....[31]....
        /*0808*/ 	.word	0x00005a40
        /*080c*/ 	.word	0x00000000
        /*0810*/ 	.word	0x00028c50
        /*0814*/ 	.short	0x010a
        /*0816*/ 	.byte	0x3f
	.zero		1


	//   ....[32]....
        /*0818*/ 	.word	0x00005d10
        /*081c*/ 	.word	0x00000000
        /*0820*/ 	.word	0x00000000
        /*0824*/ 	.short	0x0101
        /*0826*/ 	.byte	0x3f
	.zero		1


	//   ....[33]....
        /*0828*/ 	.word	0x00007010
        /*082c*/ 	.word	0x00000002
        /*0830*/ 	.word	0x00028c00
        /*0834*/ 	.short	0x010a
        /*0836*/ 	.byte	0x3f
	.zero		1


	//   ....[34]....
        /*0838*/ 	.word	0x00007060
        /*083c*/ 	.word	0x00000002
        /*0840*/ 	.word	0x00028c00
        /*0844*/ 	.short	0x010a
        /*0846*/ 	.byte	0x3f
	.zero		1


	//   ....[35]....
        /*0848*/ 	.word	0x00007c90
        /*084c*/ 	.word	0x00000002
        /*0850*/ 	.word	0x00028c00
        /*0854*/ 	.short	0x010a
        /*0856*/ 	.byte	0x3f
	.zero		1


	//   ....[36]....
        /*0858*/ 	.word	0x00008fc0
        /*085c*/ 	.word	0x00000002
        /*0860*/ 	.word	0x00028c00
        /*0864*/ 	.short	0x010a
        /*0866*/ 	.byte	0x3f
	.zero		1


	//   ....[37]....
        /*0868*/ 	.word	0x00009e50
        /*086c*/ 	.word	0x0000000e
        /*0870*/ 	.word	0x00028c30
        /*0874*/ 	.short	0x010a
        /*0876*/ 	.byte	0x3f
	.zero		1


	//   ....[38]....
        /*0878*/ 	.word	0x00009ee0
        /*087c*/ 	.word	0x0000000e
        /*0880*/ 	.word	0x00028c30
        /*0884*/ 	.short	0x010a
        /*0886*/ 	.byte	0x3f
	.zero		1


	//   ....[39]....
        /*0888*/ 	.word	0x0000a340
        /*088c*/ 	.word	0x00000000
        /*0890*/ 	.word	0x00000000
        /*0894*/ 	.short	0x0101
        /*0896*/ 	.byte	0x3f
	.zero		1


	//   ....[40]....
        /*0898*/ 	.word	0x0000b990
        /*089c*/ 	.word	0x0000000e
        /*08a0*/ 	.word	0x00028c50
        /*08a4*/ 	.short	0x010a
        /*08a6*/ 	.byte	0x3f
	.zero		1


	//   ....[41]....
        /*08a8*/ 	.word	0x0000ba40
        /*08ac*/ 	.word	0x0000000e
        /*08b0*/ 	.word	0x00028c50
        /*08b4*/ 	.short	0x010a
        /*08b6*/ 	.byte	0x3f
	.zero		1


	//   ....[42]....
        /*08b8*/ 	.word	0x0000bd30
        /*08bc*/ 	.word	0x0000000e
        /*08c0*/ 	.word	0x00000000
        /*08c4*/ 	.short	0x0101
        /*08c6*/ 	.byte	0x3f
	.zero		1


	//   ....[43]....
        /*08c8*/ 	.word	0x0000bfe0
        /*08cc*/ 	.word	0x000000d4
        /*08d0*/ 	.word	0x00028c30
        /*08d4*/ 	.short	0x010a
        /*08d6*/ 	.byte	0x3f
	.zero		1


	//   ....[44]....
        /*08d8*/ 	.word	0x0000c050
        /*08dc*/ 	.word	0x000000d4
        /*08e0*/ 	.word	0x00028c30
        /*08e4*/ 	.short	0x010a
        /*08e6*/ 	.byte	0x3f
	.zero		1


	//   ....[45]....
        /*08e8*/ 	.word	0x0000c300
        /*08ec*/ 	.word	0x0000000f
        /*08f0*/ 	.word	0x00000000
        /*08f4*/ 	.short	0x0101
        /*08f6*/ 	.byte	0x3f
	.zero		1


	//   ....[46]....
        /*08f8*/ 	.word	0x0000e010
        /*08fc*/ 	.word	0x000000d4
        /*0900*/ 	.word	0x00028c50
        /*0904*/ 	.short	0x010a
        /*0906*/ 	.byte	0x3f
	.zero		1


	//   ....[47]....
        /*0908*/ 	.word	0x0000e060
        /*090c*/ 	.word	0x000000d4
        /*0910*/ 	.word	0x00028c50
        /*0914*/ 	.short	0x010a
        /*0916*/ 	.byte	0x3f
	.zero		1


	//   ....[48]....
        /*0918*/ 	.word	0x0000e360
        /*091c*/ 	.word	0x000000d4
        /*0920*/ 	.word	0x00000000
        /*0924*/ 	.short	0x0101
        /*0926*/ 	.byte	0x3f
	.zero		1


	//   ....[49]....
        /*0928*/ 	.word	0x0000e6e0
        /*092c*/ 	.word	0x000000cc
        /*0930*/ 	.word	0x00028c30
        /*0934*/ 	.short	0x010a
        /*0936*/ 	.byte	0x3f
	.zero		1


	//   ....[50]....
        /*0938*/ 	.word	0x0000e750
        /*093c*/ 	.word	0x000000cc
        /*0940*/ 	.word	0x00028c30
        /*0944*/ 	.short	0x010a
        /*0946*/ 	.byte	0x3f
	.zero		1


	//   ....[51]....
        /*0948*/ 	.word	0x0000f2a0
        /*094c*/ 	.word	0x0000009a
        /*0950*/ 	.word	0x00000000
        /*0954*/ 	.short	0x0101
        /*0956*/ 	.byte	0x3f
	.zero		1


	//   ....[52]....
        /*0958*/ 	.word	0x0000fcc0
        /*095c*/ 	.word	0x000000cc
        /*0960*/ 	.word	0x00028c50
        /*0964*/ 	.short	0x010a
        /*0966*/ 	.byte	0x3f
	.zero		1


	//   ....[53]....
        /*0968*/ 	.word	0x0000fd10
        /*096c*/ 	.word	0x000000cc
        /*0970*/ 	.word	0x00028c50
        /*0974*/ 	.short	0x010a
        /*0976*/ 	.byte	0x3f
	.zero		1


	//   ....[54]....
        /*0978*/ 	.word	0x0000fff0
        /*097c*/ 	.word	0x000000cc
        /*0980*/ 	.word	0x00000000
        /*0984*/ 	.short	0x0101
        /*0986*/ 	.byte	0x3f
	.zero		1


	//   ....[55]....
        /*0988*/ 	.word	0x00010150
        /*098c*/ 	.word	0x000000ce
        /*0990*/ 	.word	0x00028c30
        /*0994*/ 	.short	0x010a
        /*0996*/ 	.byte	0x3f
	.zero		1


	//   ....[56]....
        /*0998*/ 	.word	0x000101c0
        /*099c*/ 	.word	0x000000ce
        /*09a0*/ 	.word	0x00028c30
        /*09a4*/ 	.short	0x010a
        /*09a6*/ 	.byte	0x3f
	.zero		1


	//   ....[57]....
        /*09a8*/ 	.word	0x00010470
        /*09ac*/ 	.word	0x0000000f
        /*09b0*/ 	.word	0x00000000
        /*09b4*/ 	.short	0x0101
        /*09b6*/ 	.byte	0x3f
	.zero		1


	//   ....[58]....
        /*09b8*/ 	.word	0x000121a0
        /*09bc*/ 	.word	0x000000ce
        /*09c0*/ 	.word	0x00028c50
        /*09c4*/ 	.short	0x010a
        /*09c6*/ 	.byte	0x3f
	.zero		1


	//   ....[59]....
        /*09c8*/ 	.word	0x000121f0
        /*09cc*/ 	.word	0x000000ce
        /*09d0*/ 	.word	0x00028c50
        /*09d4*/ 	.short	0x010a
        /*09d6*/ 	.byte	0x3f
	.zero		1


	//   ....[60]....
        /*09d8*/ 	.word	0x000124f0
        /*09dc*/ 	.word	0x000000ce
        /*09e0*/ 	.word	0x00000000
        /*09e4*/ 	.short	0x0101
        /*09e6*/ 	.byte	0x3f
	.zero		1


	//   ....[61]....
        /*09e8*/ 	.word	0x00014810
        /*09ec*/ 	.word	0x00000000
        /*09f0*/ 	.word	0x00000000
        /*09f4*/ 	.short	0x0101
        /*09f6*/ 	.byte	0x3f
	.zero		1


	//   ....[62]....
        /*09f8*/ 	.word	0x00016e40
        /*09fc*/ 	.word	0x00000007
        /*0a00*/ 	.word	0x00028c20
        /*0a04*/ 	.short	0x010a
        /*0a06*/ 	.byte	0x3f
	.zero		1


	//   ....[63]....
        /*0a08*/ 	.word	0x00016ed0
        /*0a0c*/ 	.word	0x00000008
        /*0a10*/ 	.word	0x00028ca0
        /*0a14*/ 	.short	0x010a
        /*0a16*/ 	.byte	0x3f
	.zero		1


	//   ....[64]....
        /*0a18*/ 	.word	0x000170b0
        /*0a1c*/ 	.word	0x00000008
        /*0a20*/ 	.word	0x00028cc0
        /*0a24*/ 	.short	0x010a
        /*0a26*/ 	.byte	0x3f
	.zero		1


	//   ....[65]....
        /*0a28*/ 	.word	0x00017600
        /*0a2c*/ 	.word	0x00000009
        /*0a30*/ 	.word	0x00028ca0
        /*0a34*/ 	.short	0x010a
        /*0a36*/ 	.byte	0x3f
	.zero		1


	//   ....[66]....
        /*0a38*/ 	.word	0x000177c0
        /*0a3c*/ 	.word	0x00000009
        /*0a40*/ 	.word	0x00028cc0
        /*0a44*/ 	.short	0x010a
        /*0a46*/ 	.byte	0x3f
	.zero		1


	//   ....[67]....
        /*0a48*/ 	.word	0x000189e0
        /*0a4c*/ 	.word	0x00000005
        /*0a50*/ 	.word	0x00028c40
        /*0a54*/ 	.short	0x010a
        /*0a56*/ 	.byte	0x3f
	.zero		1


	//   ....[68]....
        /*0a58*/ 	.word	0x00018dd0
        /*0a5c*/ 	.word	0x00000007
        /*0a60*/ 	.word	0x00028c20
        /*0a64*/ 	.short	0x010a
        /*0a66*/ 	.byte	0x3f
	.zero		1


	//   ....[69]....
        /*0a68*/ 	.word	0x00018e90
        /*0a6c*/ 	.word	0x00000002
        /*0a70*/ 	.word	0x00028c60
        /*0a74*/ 	.short	0x010a
        /*0a76*/ 	.byte	0x3f
	.zero		1


	//   ....[70]....
        /*0a78*/ 	.word	0x00019620
        /*0a7c*/ 	.word	0x00000002
        /*0a80*/ 	.word	0x00028c40
        /*0a84*/ 	.short	0x010a
        /*0a86*/ 	.byte	0x3f
	.zero		1


	//   ....[71]....
        /*0a88*/ 	.word	0x00019830
        /*0a8c*/ 	.word	0x00000002
        /*0a90*/ 	.word	0x00028c60
        /*0a94*/ 	.short	0x010a
        /*0a96*/ 	.byte	0x3f
	.zero		1


	//   ....[72]....
        /*0a98*/ 	.word	0x00019f10
        /*0a9c*/ 	.word	0x00000002
        /*0aa0*/ 	.word	0x00028c40
        /*0aa4*/ 	.short	0x010a
        /*0aa6*/ 	.byte	0x3f
	.zero		1


	//   ....[73]....
        /*0aa8*/ 	.word	0x0001a110
        /*0aac*/ 	.word	0x00000002
        /*0ab0*/ 	.word	0x00028c60
        /*0ab4*/ 	.short	0x010a
        /*0ab6*/ 	.byte	0x3f
	.zero		1


	//   ....[74]....
        /*0ab8*/ 	.word	0x0001a760
        /*0abc*/ 	.word	0x00000002
        /*0ac0*/ 	.word	0x00028c40
        /*0ac4*/ 	.short	0x010a
        /*0ac6*/ 	.byte	0x3f
	.zero		1


	//   ....[75]....
        /*0ac8*/ 	.word	0x0001a970
        /*0acc*/ 	.word	0x00000002
        /*0ad0*/ 	.word	0x00028c60
        /*0ad4*/ 	.short	0x010a
        /*0ad6*/ 	.byte	0x3f
	.zero		1


	//   ....[76]....
        /*0ad8*/ 	.word	0x0001bc40
        /*0adc*/ 	.word	0x00000000
        /*0ae0*/ 	.word	0x00028c20
        /*0ae4*/ 	.short	0x010a
        /*0ae6*/ 	.byte	0x3f
	.zero		1


	//   ....[77]....
        /*0ae8*/ 	.word	0x0001bdf0
        /*0aec*/ 	.word	0x00000006
        /*0af0*/ 	.word	0x00000000
        /*0af4*/ 	.short	0x010a
        /*0af6*/ 	.byte	0x3f
	.zero		1


	//   ....[78]....
        /*0af8*/ 	.word	0x0001be60
        /*0afc*/ 	.word	0x00000007
        /*0b00*/ 	.word	0x00000000
        /*0b04*/ 	.short	0x010a
        /*0b06*/ 	.byte	0x3f
	.zero		1


	//   ....[79]....
        /*0b08*/ 	.word	0x0001bed0
        /*0b0c*/ 	.word	0x00000004
        /*0b10*/ 	.word	0x00000000
        /*0b14*/ 	.short	0x010a
        /*0b16*/ 	.byte	0x3f
	.zero		1


	//   ....[80]....
        /*0b18*/ 	.word	0x0001bf00
        /*0b1c*/ 	.word	0x00000003
        /*0b20*/ 	.word	0x00000000
        /*0b24*/ 	.short	0x010a
        /*0b26*/ 	.byte	0x3f
	.zero		1


	//   ....[81]....
        /*0b28*/ 	.word	0x0001bf60
        /*0b2c*/ 	.word	0x00000046
        /*0b30*/ 	.word	0x00028c90
        /*0b34*/ 	.short	0x010a
        /*0b36*/ 	.byte	0x3f
	.zero		1


	//   ....[82]....
        /*0b38*/ 	.word	0x0001bfb0
        /*0b3c*/ 	.word	0x00000046
        /*0b40*/ 	.word	0x00028c90
        /*0b44*/ 	.short	0x010a
        /*0b46*/ 	.byte	0x3f
	.zero		1


	//   ....[83]....
        /*0b48*/ 	.word	0x0001c000
        /*0b4c*/ 	.word	0x00000046
        /*0b50*/ 	.word	0x00028c90
        /*0b54*/ 	.short	0x010a
        /*0b56*/ 	.byte	0x3f
	.zero		1


	//   ....[84]....
        /*0b58*/ 	.word	0x0001c050
        /*0b5c*/ 	.word	0x00000046
        /*0b60*/ 	.word	0x00028cb0
        /*0b64*/ 	.short	0x010a
        /*0b66*/ 	.byte	0x3f
	.zero		1


	//   ....[85]....
        /*0b68*/ 	.word	0x0001c0a0
        /*0b6c*/ 	.word	0x00000098
        /*0b70*/ 	.word	0x00028c50
        /*0b74*/ 	.short	0x010a
        /*0b76*/ 	.byte	0x3f
	.zero		1


	//   ....[86]....
        /*0b78*/ 	.word	0x0001c0f0
        /*0b7c*/ 	.word	0x00000000
        /*0b80*/ 	.word	0x00028c50
        /*0b84*/ 	.short	0x010a
        /*0b86*/ 	.byte	0x3f
	.zero		1


	//   ....[87]....
        /*0b88*/ 	.word	0x0001c640
        /*0b8c*/ 	.word	0x00000002
        /*0b90*/ 	.word	0x00028c00
        /*0b94*/ 	.short	0x010a
        /*0b96*/ 	.byte	0x3f
	.zero		1


	//   ....[88]....
        /*0b98*/ 	.word	0x0001cb90
        /*0b9c*/ 	.word	0x00000002
        /*0ba0*/ 	.word	0x00028c00
        /*0ba4*/ 	.short	0x010a
        /*0ba6*/ 	.byte	0x3f
	.zero		1


	//   ....[89]....
        /*0ba8*/ 	.word	0x0001cbe0
        /*0bac*/ 	.word	0x0000000e
        /*0bb0*/ 	.word	0x00028c30
        /*0bb4*/ 	.short	0x010a
        /*0bb6*/ 	.byte	0x3f
	.zero		1


	//   ....[90]....
        /*0bb8*/ 	.word	0x0001cc30
        /*0bbc*/ 	.word	0x0000000e
        /*0bc0*/ 	.word	0x00028c50
        /*0bc4*/ 	.short	0x010a
        /*0bc6*/ 	.byte	0x3f
	.zero		1


	//   ....[91]....
        /*0bc8*/ 	.word	0x0001cc80
        /*0bcc*/ 	.word	0x000000d4
        /*0bd0*/ 	.word	0x00028c30
        /*0bd4*/ 	.short	0x010a
        /*0bd6*/ 	.byte	0x3f
	.zero		1


	//   ....[92]....
        /*0bd8*/ 	.word	0x0001ccd0
        /*0bdc*/ 	.word	0x000000d4
        /*0be0*/ 	.word	0x00028c50
        /*0be4*/ 	.short	0x010a
        /*0be6*/ 	.byte	0x3f
	.zero		1


	//   ....[93]....
        /*0be8*/ 	.word	0x0001cd20
        /*0bec*/ 	.word	0x000000cc
        /*0bf0*/ 	.word	0x00028c30
        /*0bf4*/ 	.short	0x010a
        /*0bf6*/ 	.byte	0x3f
	.zero		1


	//   ....[94]....
        /*0bf8*/ 	.word	0x0001cd70
        /*0bfc*/ 	.word	0x000000cc
        /*0c00*/ 	.word	0x00028c50
        /*0c04*/ 	.short	0x010a
        /*0c06*/ 	.byte	0x3f
	.zero		1


	//   ....[95]....
        /*0c08*/ 	.word	0x0001cdc0
        /*0c0c*/ 	.word	0x000000ce
        /*0c10*/ 	.word	0x00028c30
        /*0c14*/ 	.short	0x010a
        /*0c16*/ 	.byte	0x3f
	.zero		1


	//   ....[96]....
        /*0c18*/ 	.word	0x0001ce10
        /*0c1c*/ 	.word	0x000000ce
        /*0c20*/ 	.word	0x00028c50
        /*0c24*/ 	.short	0x010a
        /*0c26*/ 	.byte	0x3f
	.zero		1


	//   ....[97]....
        /*0c28*/ 	.word	0x0001cfb0
        /*0c2c*/ 	.word	0x00000007
        /*0c30*/ 	.word	0x00028c20
        /*0c34*/ 	.short	0x010a
        /*0c36*/ 	.byte	0x3f
	.zero		1


	//   ....[98]....
        /*0c38*/ 	.word	0x0001d000
        /*0c3c*/ 	.word	0x00000008
        /*0c40*/ 	.word	0x00028ca0
        /*0c44*/ 	.short	0x010a
        /*0c46*/ 	.byte	0x3f
	.zero		1


	//   ....[99]....
        /*0c48*/ 	.word	0x0001d050
        /*0c4c*/ 	.word	0x00000008
        /*0c50*/ 	.word	0x00028cc0
        /*0c54*/ 	.short	0x010a
        /*0c56*/ 	.byte	0x3f
	.zero		1


	//   ....[100]....
        /*0c58*/ 	.word	0x0001d0a0
        /*0c5c*/ 	.word	0x00000009
        /*0c60*/ 	.word	0x00028ca0
        /*0c64*/ 	.short	0x010a
        /*0c66*/ 	.byte	0x3f
	.zero		1


	//   ....[101]....
        /*0c68*/ 	.word	0x0001d0f0
        /*0c6c*/ 	.word	0x00000009
        /*0c70*/ 	.word	0x00028cc0
        /*0c74*/ 	.short	0x010a
        /*0c76*/ 	.byte	0x3f
	.zero		1


	//   ....[102]....
        /*0c78*/ 	.word	0x0001d290
        /*0c7c*/ 	.word	0x00000005
        /*0c80*/ 	.word	0x00028c40
        /*0c84*/ 	.short	0x010a
        /*0c86*/ 	.byte	0x3f
	.zero		1


	//   ....[103]....
        /*0c88*/ 	.word	0x0001d310
        /*0c8c*/ 	.word	0x00000005
        /*0c90*/ 	.word	0x00028c20
        /*0c94*/ 	.short	0x010a
        /*0c96*/ 	.byte	0x3f
	.zero		1


	//   ....[104]....
        /*0c98*/ 	.word	0x0001d360
        /*0c9c*/ 	.word	0x00000002
        /*0ca0*/ 	.word	0x00028c60
        /*0ca4*/ 	.short	0x010a
        /*0ca6*/ 	.byte	0x3f
	.zero		1


	//   ....[105]....
        /*0ca8*/ 	.word	0x0001d3b0
        /*0cac*/ 	.word	0x00000002
        /*0cb0*/ 	.word	0x00028c40
        /*0cb4*/ 	.short	0x010a
        /*0cb6*/ 	.byte	0x3f
	.zero		1


	//   ....[106]....
        /*0cb8*/ 	.word	0x0001d400
        /*0cbc*/ 	.word	0x00000002
        /*0cc0*/ 	.word	0x00028c60
        /*0cc4*/ 	.short	0x010a
        /*0cc6*/ 	.byte	0x3f
	.zero		1


	//   ....[107]....
        /*0cc8*/ 	.word	0x0001d450
        /*0ccc*/ 	.word	0x00000002
        /*0cd0*/ 	.word	0x00028c40
        /*0cd4*/ 	.short	0x010a
        /*0cd6*/ 	.byte	0x3f
	.zero		1


	//   ....[108]....
        /*0cd8*/ 	.word	0x0001d4a0
        /*0cdc*/ 	.word	0x00000002
        /*0ce0*/ 	.word	0x00028c60
        /*0ce4*/ 	.short	0x010a
        /*0ce6*/ 	.byte	0x3f
	.zero		1


	//   ....[109]....
        /*0ce8*/ 	.word	0x0001d4f0
        /*0cec*/ 	.word	0x00000002
        /*0cf0*/ 	.word	0x00028c40
        /*0cf4*/ 	.short	0x010a
        /*0cf6*/ 	.byte	0x3f
	.zero		1


	//   ....[110]....
        /*0cf8*/ 	.word	0x0001d540
        /*0cfc*/ 	.word	0x00000002
        /*0d00*/ 	.word	0x00028c60
        /*0d04*/ 	.short	0x010a
        /*0d06*/ 	.byte	0x3f
	.zero		1


	//   ....[111]....
        /*0d08*/ 	.word	0x0001df00
        /*0d0c*/ 	.word	0x00000000
        /*0d10*/ 	.word	0x00028c20
        /*0d14*/ 	.short	0x010a
        /*0d16*/ 	.byte	0x3f
	.zero		1


	//   ....[112]....
        /*0d18*/ 	.word	0x0001e0a0
        /*0d1c*/ 	.word	0x00000006
        /*0d20*/ 	.word	0x00000000
        /*0d24*/ 	.short	0x010a
        /*0d26*/ 	.byte	0x3f
	.zero		1


	//   ....[113]....
        /*0d28*/ 	.word	0x0001e0f0
        /*0d2c*/ 	.word	0x00000007
        /*0d30*/ 	.word	0x00000000
        /*0d34*/ 	.short	0x010a
        /*0d36*/ 	.byte	0x3f
	.zero		1


	//   ....[114]....
        /*0d38*/ 	.word	0x0001e140
        /*0d3c*/ 	.word	0x00000004
        /*0d40*/ 	.word	0x00000000
        /*0d44*/ 	.short	0x010a
        /*0d46*/ 	.byte	0x3f
	.zero		1


	//----- nvinfo : EIATTR_NUM_MBARRIERS
	.align		4
.L_887:
        /*0d48*/ 	.byte	0x03, 0x38
        /*0d4a*/ 	.short	0x0016


	//----- nvinfo : EIATTR_EXIT_INSTR_OFFSETS
	.align		4
        /*0d4c*/ 	.byte	0x04, 0x1c
        /*0d4e*/ 	.short	(.L_889 - .L_888)


	//   ....[0]....
.L_888:
        /*0d50*/ 	.word	0x0001bf50


	//----- nvinfo : EIATTR_MAX_THREADS
	.align		4
.L_889:
        /*0d54*/ 	.byte	0x04, 0x05
        /*0d56*/ 	.short	(.L_891 - .L_890)
.L_890:
        /*0d58*/ 	.word	0x00000180
        /*0d5c*/ 	.word	0x00000001
        /*0d60*/ 	.word	0x00000001


	//----- nvinfo : EIATTR_CRS_STACK_SIZE
	.align		4
.L_891:
        /*0d64*/ 	.byte	0x04, 0x1e
        /*0d66*/ 	.short	(.L_893 - .L_892)
.L_892:
        /*0d68*/ 	.word	0x00000000


	//----- nvinfo : EIATTR_CBANK_PARAM_SIZE
	.align		4
.L_893:
        /*0d6c*/ 	.byte	0x03, 0x19
        /*0d6e*/ 	.short	0x0a70


	//----- nvinfo : EIATTR_PARAM_CBANK
	.align		4
        /*0d70*/ 	.byte	0x04, 0x0a
        /*0d72*/ 	.short	(.L_895 - .L_894)
	.align		4
.L_894:
        /*0d74*/ 	.word	index@(.nv.constant0._ZN7cutlass13device_kernelIN5flash11enable_sm90INS1_16FlashAttnFwdSm90INS1_25CollectiveMainloopFwdSm90ILi2EN4cute5tupleIJNS5_1CILi1EEES8_S8_EEENS6_IJNS7_ILi64EEESA_SA_EEELi512ENS_6half_tEfNS_4arch4Sm90ELb0ELb1ELb0ELb1ELb0ELb1ELb0ELb0ELb0ELb0ELb0ELb0EEENS1_21CollectiveEpilogueFwdINS6_IJSA_NS7_ILi512EEESA_EEES9_SC_SE_Li256ELb1ELb0ELb0ELb0EEENS1_36VarlenDynamicPersistentTileSchedulerILi64ELi64ELi256ELi32ELb0ELb0ELb1ELb1ELb0ELb1EEEEEEEEEvNT_6ParamsE)
        /*0d78*/ 	.short	0x0210
        /*0d7a*/ 	.short	0x0a70


	//----- nvinfo : EIATTR_SW_WAR
	.align		4
.L_895:
        /*0d7c*/ 	.byte	0x04, 0x36
        /*0d7e*/ 	.short	(.L_897 - .L_896)
.L_896:
        /*0d80*/ 	.word	0x00000008
.L_897:


//--------------------- .nv.info._ZN7cutlass13device_kernelIN5flash11enable_sm90INS1_16FlashAttnFwdSm90INS1_25CollectiveMainloopFwdSm90ILi2EN4cute5tupleIJNS5_1CILi1EEES8_S8_EEENS6_IJNS7_ILi64EEESA_SA_EEELi512ENS_6half_tEfNS_4arch4Sm90ELb0ELb1ELb0ELb1ELb0ELb0ELb1ELb0ELb0ELb0ELb0ELb0EEENS1_21CollectiveEpilogueFwdINS6_IJSA_NS7_ILi512EEESA_EEES9_SC_SE_Li256ELb1ELb0ELb0ELb0EEENS1_36VarlenDynamicPersistentTileSchedulerILi64ELi64ELi256ELi32ELb0ELb0ELb1ELb1ELb0ELb1EEEEEEEEEvNT_6ParamsE --------------------------
	.section	.nv.info._ZN7cutlass13device_kernelIN5flash11enable_sm90INS1_16FlashAttnFwdSm90INS1_25CollectiveMainloopFwdSm90ILi2EN4cute5tupleIJNS5_1CILi1EEES8_S8_EEENS6_IJNS7_ILi64EEESA_SA_EEELi512ENS_6half_tEfNS_4arch4Sm90ELb0ELb1ELb0ELb1ELb0ELb0ELb1ELb0ELb0ELb0ELb0ELb0EEENS1_21CollectiveEpilogueFwdINS6_IJSA_NS7_ILi512EEESA_EEES9_SC_SE_Li256ELb1ELb0ELb0ELb0EEENS1_36VarlenDynamicPersistentTileSchedulerILi64ELi64ELi256ELi32ELb0ELb0ELb1ELb1ELb0ELb1EEEEEEEEEvNT_6ParamsE,"",@"SHT_CUDA_INFO"
	.sectionflags	@""
	.align	4


	//----- nvinfo : EIATTR_CUDA_API_VERSION
	.align		4
        /*0000*/ 	.byte	0x04, 0x37
        /*0002*/ 	.short	(.L_899 - .L_898)
.L_898:
        /*0004*/ 	.word	0x00000082


	//----- nvinfo : EIATTR_KPARAM_INFO
	.align		4
.L_899:
        /*0008*/ 	.byte	0x04, 0x17
        /*000a*/ 	.short	(.L_901 - .L_900)
.L_900:
        /*000c*/ 	.word	0x00000000
        /*0010*/ 	.short	0x0000
        /*0012*/ 	.short	0x0070
        /*0014*/ 	.byte	0x00, 0xf0, 0x01, 0x2c


	//----- nvinfo : EIATTR_SPARSE_MMA_MASK
	.align		4
.L_901:
        /*0018*/ 	.byte	0x03, 0x50
        /*001a*/ 	.short	0x0000


	//----- nvinfo : EIATTR_MAXREG_COUNT
	.align		4
        /*001c*/ 	.byte	0x03, 0x1b
        /*001e*/ 	.short	0x00a8


	//----- nvinfo : EIATTR_NUM_BARRIERS
	.align		4
        /*0020*/ 	.byte	0x02, 0x4c
        /*0022*/ 	.byte	0x10
	.zero		1


	//----- nvinfo : EIATTR_EXTERNS
	.align		4
        /*0024*/ 	.byte	0x04, 0x0f
        /*0026*/ 	.short	(.L_903 - .L_902)


	//   ....[0]....
	.align		4
.L_902:
        /*0028*/ 	.word	index@(__assertfail)


	//----- nvinfo : EIATTR_ANNOTATIONS
	.align		4
.L_903:
        /*002c*/ 	.byte	0x04, 0x55
        /*002e*/ 	.short	(.L_905 - .L_904)


	//   ....[0]....
.L_904:
        /* <DEDUP_REMOVED lines=31> */


	//----- nvinfo : EIATTR_MERCURY_ISA_VERSION
	.align		4
.L_905:
        /*0210*/ 	.byte	0x03, 0x5f
        /*0212*/ 	.short	0x0101


	//----- nvinfo : EIATTR_UNUSED_LOAD_BYTE_OFFSET
	.align		4
        /*0214*/ 	.byte	0x04, 0x44
        /*0216*/ 	.short	(.L_907 - .L_906)


	//   ....[0]....
.L_906:
        /*0218*/ 	.word	0x00000a90
        /*021c*/ 	.word	0x0000fff0


	//   ....[1]....
        /*0220*/ 	.word	0x00010be0
        /*0224*/ 	.word	0x0000fff0


	//----- nvinfo : EIATTR_INT_WARP_WIDE_INSTR_OFFSETS
	.align		4
.L_907:
        /*0228*/ 	.byte	0x04, 0x31
        /*022a*/ 	.short	(.L_909 - .L_908)


	//   ....[0]....
.L_908:
        /*022c*/ 	.word	0x00000190


	//   ....[1]....
        /*0230*/ 	.word	0x000001d0


	//   ....[2]....
        /*0234*/ 	.word	0x00000240


	//   ....[3]....
        /*0238*/ 	.word	0x000002b0


	//   ....[4]....
        /*023c*/ 	.word	0x000149c0


	//   ....[5]....
        /*0240*/ 	.word	0x00014a80


	//   ....[6]....
        /*0244*/ 	.word	0x00014f90


	//   ....[7]....
        /*0248*/ 	.word	0x00015010


	//   ....[8]....
        /*024c*/ 	.word	0x00017c40


	//   ....[9]....
        /*0250*/ 	.word	0x00017d00


	//----- nvinfo : EIATTR_COOP_GROUP_MASK_REGIDS
	.align		4
.L_909:
        /*0254*/ 	.byte	0x04, 0x29
        /*0256*/ 	.short	(.L_911 - .L_910)


	//   ....[0]....
.L_910:
        /*0258*/ 	.word	0xffffffff


	//   ....[1]....
        /*025c*/ 	.word	0xffffffff


	//   ....[2]....
        /*0260*/ 	.word	0xffffffff


	//   ....[3]....
        /*0264*/ 	.word	0xffffffff


	//   ....[4]....
        /*0268*/ 	.word	0xffffffff


	//   ....[5]....
        /*026c*/ 	.word	0xffffffff


	//   ....[6]....
        /*0270*/ 	.word	0xffffffff


	//   ....[7]....
        /*0274*/ 	.word	0xffffffff


	//   ....[8]....
        /*0278*/ 	.word	0xffffffff


	//   ....[9]....
        /*027c*/ 	.word	0xffffffff


	//   ....[10]....
        /*0280*/ 	.word	0xffffffff


	//   ....[11]....
        /*0284*/ 	.word	0xffffffff


	//   ....[12]....
        /*0288*/ 	.word	0xffffffff


	//   ....[13]....
        /*028c*/ 	.word	0xffffffff


	//   ....[14]....
        /*0290*/ 	.word	0xffffffff


	//   ....[15]....
        /*0294*/ 	.word	0xffffffff


	//   ....[16]....
        /*0298*/ 	.word	0xffffffff


	//   ....[17]....
        /*029c*/ 	.word	0xffffffff


	//   ....[18]....
        /*02a0*/ 	.word	0xffffffff


	//   ....[19]....
        /*02a4*/ 	.word	0xffffffff


	//   ....[20]....
        /*02a8*/ 	.word	0xffffffff


	//   ....[21]....
        /*02ac*/ 	.word	0xffffffff


	//   ....[22]....
        /*02b0*/ 	.word	0xffffffff


	//   ....[23]....
        /*02b4*/ 	.word	0xffffffff


	//   ....[24]....
        /*02b8*/ 	.word	0xffffffff


	//   ....[25]....
        /*02bc*/ 	.word	0xffffffff


	//   ....[26]....
        /*02c0*/ 	.word	0xffffffff


	//   ....[27]....
        /*02c4*/ 	.word	0xffffffff


	//   ....[28]....
        /*02c8*/ 	.word	0xffffffff


	//   ....[29]....
        /*02cc*/ 	.word	0xffffffff


	//   ....[30]....
        /*02d0*/ 	.word	0xffffffff


	//   ....[31]....
        /*02d4*/ 	.word	0xffffffff


	//   ....[32]....
        /*02d8*/ 	.word	0xffffffff


	//   ....[33]....
        /*02dc*/ 	.word	0xffffffff


	//   ....[34]....
        /*02e0*/ 	.word	0xffffffff


	//   ....[35]....
        /*02e4*/ 	.word	0xffffffff


	//   ....[36]....
        /*02e8*/ 	.word	0xffffffff


	//   ....[37]....
        /*02ec*/ 	.word	0xffffffff


	//   ....[38]....
        /*02f0*/ 	.word	0xffffffff


	//   ....[39]....
        /*02f4*/ 	.word	0xffffffff


	//   ....[40]....
        /*02f8*/ 	.word	0xffffffff


	//   ....[41]....
        /*02fc*/ 	.word	0xffffffff


	//   ....[42]....
        /*0300*/ 	.word	0xffffffff


	//   ....[43]....
        /*0304*/ 	.word	0xffffffff


	//   ....[44]....
        /*0308*/ 	.word	0xffffffff


	//   ....[45]....
        /*030c*/ 	.word	0xffffffff


	//   ....[46]....
        /*0310*/ 	.word	0xffffffff


	//   ....[47]....
        /*0314*/ 	.word	0xffffffff


	//   ....[48]....
        /*0318*/ 	.word	0xffffffff


	//   ....[49]....
        /*031c*/ 	.word	0xffffffff


	//   ....[50]....
        /*0320*/ 	.word	0xffffffff


	//   ....[51]....
        /*0324*/ 	.word	0xffffffff


	//   ....[52]....
        /*0328*/ 	.word	0xffffffff


	//   ....[53]....
        /*032c*/ 	.word	0xffffffff


	//   ....[54]....
        /*0330*/ 	.word	0xffffffff


	//   ....[55]....
        /*0334*/ 	.word	0xffffffff


	//   ....[56]....
        /*0338*/ 	.word	0xffffffff


	//   ....[57]....
        /*033c*/ 	.word	0xffffffff


	//   ....[58]....
        /*0340*/ 	.word	0xffffffff


	//   ....[59]....
        /*0344*/ 	.word	0xffffffff


	//   ....[60]....
        /*0348*/ 	.word	0xffffffff


	//   ....[61]....
        /*034c*/ 	.word	0xffffffff


	//   ....[62]....
        /*0350*/ 	.word	0xffffffff


	//   ....[63]....
        /*0354*/ 	.word	0xffffffff


	//   ....[64]....
        /*0358*/ 	.word	0xffffffff


	//   ....[65]....
        /*035c*/ 	.word	0xffffffff


	//   ....[66]....
        /*0360*/ 	.word	0xffffffff


	//   ....[67]....
        /*0364*/ 	.word	0xffffffff


	//   ....[68]....
        /*0368*/ 	.word	0xffffffff


	//   ....[69]....
        /*036c*/ 	.word	0xffffffff


	//   ....[70]....
        /*0370*/ 	.word	0xffffffff


	//   ....[71]....
        /*0374*/ 	.word	0xffffffff


	//   ....[72]....
        /*0378*/ 	.word	0x0500000f


	//   ....[73]....
        /*037c*/ 	.word	0x0500000f


	//   ....[74]....
        /*0380*/ 	.word	0x0500000f


	//   ....[75]....
        /*0384*/ 	.word	0x0500000f


	//   ....[76]....
        /*0388*/ 	.word	0x0500000f


	//   ....[77]....
        /*038c*/ 	.word	0x0500000f


	//   ....[78]....
        /*0390*/ 	.word	0x0500000f


	//   ....[79]....
        /*0394*/ 	.word	0x0500000f


	//   ....[80]....
        /*0398*/ 	.word	0x0500000f


	//   ....[81]....
        /*039c*/ 	.word	0x0500000f


	//   ....[82]....
        /*03a0*/ 	.word	0x0500000f


	//   ....[83]....
        /*03a4*/ 	.word	0x0500000f


	//   ....[84]....
        /*03a8*/ 	.word	0x0500000f


	//   ....[85]....
        /*03ac*/ 	.word	0x0500000f


	//   ....[86]....
        /*03b0*/ 	.word	0x0500000f


	//   ....[87]....
        /*03b4*/ 	.word	0x0500000f


	//   ....[88]....
        /*03b8*/ 	.word	0x0500000f


	//   ....[89]....
        /*03bc*/ 	.word	0x0500000f


	//   ....[90]....
        /*03c0*/ 	.word	0x0500000f


	//----- nvinfo : EIATTR_COOP_GROUP_INSTR_OFFSETS
	.align		4
.L_911:
        /*03c4*/ 	.byte	0x04, 0x28
        /*03c6*/ 	.short	(.L_913 - .L_912)


	//   ....[0]....
.L_912:
        /*03c8*/ 	.word	0x00000060


	//   ....[1]....
        /*03cc*/ 	.word	0x000001a0


	//   ....[2]....
        /*03d0*/ 	.word	0x000001e0


	//   ....[3]....
        /*03d4*/ 	.word	0x000003f0


	//   ....[4]....
        /*03d8*/ 	.word	0x00000550


	//   ....[5]....
        /*03dc*/ 	.word	0x00000670


	//   ....[6]....
        /*03e0*/ 	.word	0x000007d0


	//   ....[7]....
        /*03e4*/ 	.word	0x00001b10


	//   ....[8]....
        /*03e8*/ 	.word	0x000039e0


	//   ....[9]....
        /*03ec*/ 	.word	0x000041c0


	//   ....[10]....
        /*03f0*/ 	.word	0x00005da0


	//   ....[11]....
        /*03f4*/ 	.word	0x00005f30


	//   ....[12]....
        /*03f8*/ 	.word	0x000061f0


	//   ....[13]....
        /*03fc*/ 	.word	0x00006290


	//   ....[14]....
        /*0400*/ 	.word	0x00006a90


	//   ....[15]....
        /*0404*/ 	.word	0x000070f0


	//   ....[16]....
        /*0408*/ 	.word	0x00008a30


	//   ....[17]....
        /*040c*/ 	.word	0x00008b30


	//   ....[18]....
        /*0410*/ 	.word	0x00008eb0


	//   ....[19]....
        /*0414*/ 	.word	0x00008f40


	//   ....[20]....
        /*0418*/ 	.word	0x0000a060


	//   ....[21]....
        /*041c*/ 	.word	0x0000a740


	//   ....[22]....
        /*0420*/ 	.word	0x0000b820


	//   ....[23]....
        /*0424*/ 	.word	0x0000b850


	//   ....[24]....
        /*0428*/ 	.word	0x0000bb40


	//   ....[25]....
        /*042c*/ 	.word	0x0000bd10


	//   ....[26]....
        /*0430*/ 	.word	0x0000cc40


	//   ....[27]....
        /*0434*/ 	.word	0x0000d190


	//   ....[28]....
        /*0438*/ 	.word	0x0000ea70


	//   ....[29]....
        /*043c*/ 	.word	0x0000eb70


	//   ....[30]....
        /*0440*/ 	.word	0x0000ef20


	//   ....[31]....
        /*0444*/ 	.word	0x0000ef90


	//   ....[32]....
        /*0448*/ 	.word	0x000100a0


	//   ....[33]....
        /*044c*/ 	.word	0x000100e0


	//   ....[34]....
        /*0450*/ 	.word	0x00010110


	//   ....[35]....
        /*0454*/ 	.word	0x000101a0


	//   ....[36]....
        /*0458*/ 	.word	0x000101b0


	//   ....[37]....
        /*045c*/ 	.word	0x00011bc0


	//   ....[38]....
        /*0460*/ 	.word	0x00013470


	//   ....[39]....
        /*0464*/ 	.word	0x00013600


	//   ....[40]....
        /*0468*/ 	.word	0x00013630


	//   ....[41]....
        /*046c*/ 	.word	0x00013670


	//   ....[42]....
        /*0470*/ 	.word	0x000136e0


	//   ....[43]....
        /*0474*/ 	.word	0x00013740


	//   ....[44]....
        /*0478*/ 	.word	0x00013780


	//   ....[45]....
        /*047c*/ 	.word	0x00013930


	//   ....[46]....
        /*0480*/ 	.word	0x00013990


	//   ....[47]....
        /*0484*/ 	.word	0x000139d0


	//   ....[48]....
        /*0488*/ 	.word	0x00013a10


	//   ....[49]....
        /*048c*/ 	.word	0x00013a40


	//   ....[50]....
        /*0490*/ 	.word	0x00013a70


	//   ....[51]....
        /*0494*/ 	.word	0x00013b10


	//   ....[52]....
        /*0498*/ 	.word	0x00013b70


	//   ....[53]....
        /*049c*/ 	.word	0x00013c00


	//   ....[54]....
        /*04a0*/ 	.word	0x00017d90


	//   ....[55]....
        /*04a4*/ 	.word	0x00017da0


	//   ....[56]....
        /*04a8*/ 	.word	0x00017ec0


	//   ....[57]....
        /*04ac*/ 	.word	0x00017f20


	//   ....[58]....
        /*04b0*/ 	.word	0x00017f60


	//   ....[59]....
        /*04b4*/ 	.word	0x00017fa0


	//   ....[60]....
        /*04b8*/ 	.word	0x00017fd0


	//   ....[61]....
        /*04bc*/ 	.word	0x00018000


	//   ....[62]....
        /*04c0*/ 	.word	0x000181a0


	//   ....[63]....
        /*04c4*/ 	.word	0x00018200


	//   ....[64]....
        /*04c8*/ 	.word	0x00018240


	//   ....[65]....
        /*04cc*/ 	.word	0x00018280


	//   ....[66]....
        /*04d0*/ 	.word	0x000182b0


	//   ....[67]....
        /*04d4*/ 	.word	0x000182e0


	//   ....[68]....
        /*04d8*/ 	.word	0x000183a0


	//   ....[69]....
        /*04dc*/ 	.word	0x000183c0


	//   ....[70]....
        /*04e0*/ 	.word	0x00018430


	//   ....[71]....
        /*04e4*/ 	.word	0x00018ad0


	//   ....[72]....
        /*04e8*/ 	.word	0x000191b0


	//   ....[73]....
        /*04ec*/ 	.word	0x000195d0


	//   ....[74]....
        /*04f0*/ 	.word	0x00019660


	//   ....[75]....
        /*04f4*/ 	.word	0x00019700


	//   ....[76]....
        /*04f8*/ 	.word	0x000197b0


	//   ....[77]....
        /*04fc*/ 	.word	0x00019830


	//   ....[78]....
        /*0500*/ 	.word	0x000198b0


	//   ....[79]....
        /*0504*/ 	.word	0x00019930


	//   ....[80]....
        /*0508*/ 	.word	0x000199b0


	//   ....[81]....
        /*050c*/ 	.word	0x00019a40


	//   ....[82]....
        /*0510*/ 	.word	0x00019af0


	//   ....[83]....
        /*0514*/ 	.word	0x00019b70


	//   ....[84]....
        /*0518*/ 	.word	0x00019bf0


	//   ....[85]....
        /*051c*/ 	.word	0x00019c70


	//   ....[86]....
        /*0520*/ 	.word	0x00019cf0


	//   ....[87]....
        /*0524*/ 	.word	0x00019d60


	//   ....[88]....
        /*0528*/ 	.word	0x00019e00


	//   ....[89]....
        /*052c*/ 	.word	0x00019e90


	//   ....[90]....
        /*0530*/ 	.word	0x00019fc0


	//----- nvinfo : EIATTR_REG_RECONFIG
	.align		4
.L_913:
        /*0534*/ 	.byte	0x01, 0x54
	.zero		2


	//----- nvinfo : EIATTR_SYSCALL_OFFSETS
	.align		4
        /*0538*/ 	.byte	0x04, 0x46
        /*053a*/ 	.short	(.L_915 - .L_914)


	//   ....[0]....
.L_914:
        /*053c*/ 	.word	0x00003bb0


	//   ....[1]....
        /*0540*/ 	.word	0x00014c10


	//   ....[2]....
        /*0544*/ 	.word	0x00014d50


	//   ....[3]....
        /*0548*/ 	.word	0x00014e50


	//----- nvinfo : EIATTR_MBARRIER_INSTR_OFFSETS
	.align		4
.L_915:
        /*054c*/ 	.byte	0x04, 0x39
        /*054e*/ 	.short	(.L_917 - .L_916)


	//   ....[0]....
.L_916:
        /*0550*/ 	.word	0x000002d0
        /*0554*/ 	.word	0x000000ff
        /*0558*/ 	.word	0x00038800
        /*055c*/ 	.short	0x0100
        /*055e*/ 	.byte	0x08
	.zero		1


	//   ....[1]....
        /*0560*/ 	.word	0x000002e0
        /*0564*/ 	.word	0x000000ff
        /*0568*/ 	.word	0x00038810
        /*056c*/ 	.short	0x0100
        /*056e*/ 	.byte	0x08
	.zero		1


	//   ....[2]....
        /*0570*/ 	.word	0x000002f0
        /*0574*/ 	.word	0x000000ff
        /*0578*/ 	.word	0x00038820
        /*057c*/ 	.short	0x0100
        /*057e*/ 	.byte	0x08
	.zero		1


	//   ....[3]....
        /*0580*/ 	.word	0x000003a0
        /*0584*/ 	.word	0x000000ff
        /*0588*/ 	.word	0x00038830
        /*058c*/ 	.short	0x0100
        /*058e*/ 	.byte	0x06
	.zero		1


	//   ....[4]....
        /*0590*/ 	.word	0x000003b0
        /*0594*/ 	.word	0x000000ff
        /*0598*/ 	.word	0x00038840
        /*059c*/ 	.short	0x0100
        /*059e*/ 	.byte	0x06
	.zero		1


	//   ....[5]....
        /*05a0*/ 	.word	0x000003c0
        /*05a4*/ 	.word	0x000000ff
        /*05a8*/ 	.word	0x00038838
        /*05ac*/ 	.short	0x0100
        /*05ae*/ 	.byte	0x06
	.zero		1


	//   ....[6]....
        /*05b0*/ 	.word	0x000003d0
        /*05b4*/ 	.word	0x000000ff
        /*05b8*/ 	.word	0x00038848
        /*05bc*/ 	.short	0x0100
        /*05be*/ 	.byte	0x06
	.zero		1


	//   ....[7]....
        /*05c0*/ 	.word	0x00000500
        /*05c4*/ 	.word	0x000000ff
        /*05c8*/ 	.word	0x00038850
        /*05cc*/ 	.short	0x0100
        /*05ce*/ 	.byte	0x08
	.zero		1


	//   ....[8]....
        /*05d0*/ 	.word	0x00000510
        /*05d4*/ 	.word	0x000000ff
        /*05d8*/ 	.word	0x00038860
        /*05dc*/ 	.short	0x0100
        /*05de*/ 	.byte	0x08
	.zero		1


	//   ....[9]....
        /*05e0*/ 	.word	0x00000520
        /*05e4*/ 	.word	0x000000ff
        /*05e8*/ 	.word	0x00038858
        /*05ec*/ 	.short	0x0100
        /*05ee*/ 	.byte	0x08
	.zero		1


	//   ....[10]....
        /*05f0*/ 	.word	0x00000530
        /*05f4*/ 	.word	0x000000ff
        /*05f8*/ 	.word	0x00038868
        /*05fc*/ 	.short	0x0100
        /*05fe*/ 	.byte	0x08
	.zero		1


	//   ....[11]....
        /*0600*/ 	.word	0x00000620
        /*0604*/ 	.word	0x000000ff
        /*0608*/ 	.word	0x00038870
        /*060c*/ 	.short	0x0100
        /*060e*/ 	.byte	0x06
	.zero		1


	//   ....[12]....
        /*0610*/ 	.word	0x00000630
        /*0614*/ 	.word	0x000000ff
        /*0618*/ 	.word	0x00038880
        /*061c*/ 	.short	0x0100
        /*061e*/ 	.byte	0x06
	.zero		1


	//   ....[13]....
        /*0620*/ 	.word	0x00000640
        /*0624*/ 	.word	0x000000ff
        /*0628*/ 	.word	0x00038878
        /*062c*/ 	.short	0x0100
        /*062e*/ 	.byte	0x06
	.zero		1


	//   ....[14]....
        /*0630*/ 	.word	0x00000650
        /*0634*/ 	.word	0x000000ff
        /*0638*/ 	.word	0x00038888
        /*063c*/ 	.short	0x0100
        /*063e*/ 	.byte	0x06
	.zero		1


	//   ....[15]....
        /*0640*/ 	.word	0x00000780
        /*0644*/ 	.word	0x000000ff
        /*0648*/ 	.word	0x00038890
        /*064c*/ 	.short	0x0100
        /*064e*/ 	.byte	0x08
	.zero		1


	//   ....[16]....
        /*0650*/ 	.word	0x00000790
        /*0654*/ 	.word	0x000000ff
        /*0658*/ 	.word	0x000388a0
        /*065c*/ 	.short	0x0100
        /*065e*/ 	.byte	0x08
	.zero		1


	//   ....[17]....
        /*0660*/ 	.word	0x000007a0
        /*0664*/ 	.word	0x000000ff
        /*0668*/ 	.word	0x00038898
        /*066c*/ 	.short	0x0100
        /*066e*/ 	.byte	0x08
	.zero		1


	//   ....[18]....
        /*0670*/ 	.word	0x000007b0
        /*0674*/ 	.word	0x000000ff
        /*0678*/ 	.word	0x000388a8
        /*067c*/ 	.short	0x0100
        /*067e*/ 	.byte	0x08
	.zero		1


	//   ....[19]....
        /*0680*/ 	.word	0x000008e0
        /*0684*/ 	.word	0x000000ff
        /*0688*/ 	.word	0x000388b0
        /*068c*/ 	.short	0x0100
        /*068e*/ 	.byte	0x08
	.zero		1


	//   ....[20]....
        /*0690*/ 	.word	0x000008f0
        /*0694*/ 	.word	0x000000ff
        /*0698*/ 	.word	0x000388c0
        /*069c*/ 	.short	0x0100
        /*069e*/ 	.byte	0x08
	.zero		1


	//   ....[21]....
        /*06a0*/ 	.word	0x00000900
        /*06a4*/ 	.word	0x000000ff
        /*06a8*/ 	.word	0x000388b8
        /*06ac*/ 	.short	0x0100
        /*06ae*/ 	.byte	0x08
	.zero		1


	//   ....[22]....
        /*06b0*/ 	.word	0x00000910
        /*06b4*/ 	.word	0x000000ff
        /*06b8*/ 	.word	0x000388c8
        /*06bc*/ 	.short	0x0100
        /*06be*/ 	.byte	0x08
	.zero		1


	//   ....[23]....
        /*06c0*/ 	.word	0x00001e80
        /*06c4*/ 	.word	0x00000000
        /*06c8*/ 	.word	0x00000000
        /*06cc*/ 	.short	0x0101
        /*06ce*/ 	.byte	0x3f
	.zero		1


	//   ....[24]....
        /*06d0*/ 	.word	0x00002930
        /*06d4*/ 	.word	0x00000000
        /*06d8*/ 	.word	0x00000000
        /*06dc*/ 	.short	0x0101
        /*06de*/ 	.byte	0x3f
	.zero		1


	//   ....[25]....
        /*06e0*/ 	.word	0x00003c10
        /*06e4*/ 	.word	0x000000ff
        /*06e8*/ 	.word	0x00038800
        /*06ec*/ 	.short	0x010a
        /*06ee*/ 	.byte	0x25
	.zero		1


	//   ....[26]....
        /*06f0*/ 	.word	0x00003c80
        /*06f4*/ 	.word	0x00000004
        /*06f8*/ 	.word	0x00038830
        /*06fc*/ 	.short	0x010a
        /*06fe*/ 	.byte	0x3f
	.zero		1


	//   ....[27]....
        /*0700*/ 	.word	0x00003cc0
        /*0704*/ 	.word	0x00000004
        /*0708*/ 	.word	0x00038830
        /*070c*/ 	.short	0x010a
        /*070e*/ 	.byte	0x3f
	.zero		1


	//   ....[28]....
        /*0710*/ 	.word	0x00003f40
        /*0714*/ 	.word	0x000000ff
        /*0718*/ 	.word	0x00038810
        /*071c*/ 	.short	0x010a
        /*071e*/ 	.byte	0x25
	.zero		1


	//   ....[29]....
        /*0720*/ 	.word	0x00003f80
        /*0724*/ 	.word	0x00000004
        /*0728*/ 	.word	0x00038850
        /*072c*/ 	.short	0x010a
        /*072e*/ 	.byte	0x3f
	.zero		1


	//   ....[30]....
        /*0730*/ 	.word	0x00003fc0
        /*0734*/ 	.word	0x00000004
        /*0738*/ 	.word	0x00038850
        /*073c*/ 	.short	0x010a
        /*073e*/ 	.byte	0x3f
	.zero		1


	//   ....[31]....
        /*0740*/ 	.word	0x00005250
        /*0744*/ 	.word	0x00000000
        /*0748*/ 	.word	0x00000000
        /*074c*/ 	.short	0x0101
        /*074e*/ 	.byte	0x3f
	.zero		1


	//   ....[32]....
        /*0750*/ 	.word	0x00006ab0
        /*0754*/ 	.word	0x00000004
        /*0758*/ 	.word	0x00000000
        /*075c*/ 	.short	0x0101
        /*075e*/ 	.byte	0x3f
	.zero		1


	//   ....[33]....
        /*0760*/ 	.word	0x00006d40
        /*0764*/ 	.word	0x000000ff
        /*0768*/ 	.word	0x00038830
        /*076c*/ 	.short	0x010a
        /*076e*/ 	.byte	0x07
	.zero		1


	//   ....[34]....
        /*0770*/ 	.word	0x00006d80
        /*0774*/ 	.word	0x000000ff
        /*0778*/ 	.word	0x00038830
        /*077c*/ 	.short	0x010a
        /*077e*/ 	.byte	0x07
	.zero		1


	//   ....[35]....
        /*0780*/ 	.word	0x00006fa0
        /*0784*/ 	.word	0x000000ff
        /*0788*/ 	.word	0x00038850
        /*078c*/ 	.short	0x010a
        /*078e*/ 	.byte	0x07
	.zero		1


	//   ....[36]....
        /*0790*/ 	.word	0x00006fe0
        /*0794*/ 	.word	0x000000ff
        /*0798*/ 	.word	0x00038850
        /*079c*/ 	.short	0x010a
        /*079e*/ 	.byte	0x07
	.zero		1


	//   ....[37]....
        /*07a0*/ 	.word	0x00008180
        /*07a4*/ 	.word	0x0000000c
        /*07a8*/ 	.word	0x00000000
        /*07ac*/ 	.short	0x0101
        /*07ae*/ 	.byte	0x3f
	.zero		1


	//   ....[38]....
        /*07b0*/ 	.word	0x0000a080
        /*07b4*/ 	.word	0x00000009
        /*07b8*/ 	.word	0x00000000
        /*07bc*/ 	.short	0x0101
        /*07be*/ 	.byte	0x3f
	.zero		1


	//   ....[39]....
        /*07c0*/ 	.word	0x0000a3a0
        /*07c4*/ 	.word	0x000000ff
        /*07c8*/ 	.word	0x00038830
        /*07cc*/ 	.short	0x010a
        /*07ce*/ 	.byte	0x06
	.zero		1


	//   ....[40]....
        /*07d0*/ 	.word	0x0000a3e0
        /*07d4*/ 	.word	0x000000ff
        /*07d8*/ 	.word	0x00038830
        /*07dc*/ 	.short	0x010a
        /*07de*/ 	.byte	0x06
	.zero		1


	//   ....[41]....
        /*07e0*/ 	.word	0x0000a600
        /*07e4*/ 	.word	0x000000ff
        /*07e8*/ 	.word	0x00038850
        /*07ec*/ 	.short	0x010a
        /*07ee*/ 	.byte	0x06
	.zero		1


	//   ....[42]....
        /*07f0*/ 	.word	0x0000a640
        /*07f4*/ 	.word	0x000000ff
        /*07f8*/ 	.word	0x00038850
        /*07fc*/ 	.short	0x010a
        /*07fe*/ 	.byte	0x06
	.zero		1


	//   ....[43]....
        /*0800*/ 	.word	0x0000c080
        /*0804*/ 	.word	0x00000098
        /*0808*/ 	.word	0x00000000
        /*080c*/ 	.short	0x0101
        /*080e*/ 	.byte	0x3f
	.zero		1


	//   ....[44]....
        /*0810*/ 	.word	0x0000cc60
        /*0814*/ 	.word	0x000000b3
        /*0818*/ 	.word	0x00000000
        /*081c*/ 	.short	0x0101
        /*081e*/ 	.byte	0x3f
	.zero		1


	//   ....[45]....
        /*0820*/ 	.word	0x0000cdc0
        /*0824*/ 	.word	0x000000ff
        /*0828*/ 	.word	0x00038830
        /*082c*/ 	.short	0x010a
        /*082e*/ 	.byte	0x07
	.zero		1


	//   ....[46]....
        /*0830*/ 	.word	0x0000ce00
        /*0834*/ 	.word	0x000000ff
        /*0838*/ 	.word	0x00038830
        /*083c*/ 	.short	0x010a
        /*083e*/ 	.byte	0x07
	.zero		1


	//   ....[47]....
        /*0840*/ 	.word	0x0000d020
        /*0844*/ 	.word	0x000000ff
        /*0848*/ 	.word	0x00038850
        /*084c*/ 	.short	0x010a
        /*084e*/ 	.byte	0x07
	.zero		1


	//   ....[48]....
        /*0850*/ 	.word	0x0000d060
        /*0854*/ 	.word	0x000000ff
        /*0858*/ 	.word	0x00038850
        /*085c*/ 	.short	0x010a
        /*085e*/ 	.byte	0x07
	.zero		1


	//   ....[49]....
        /*0860*/ 	.word	0x0000e1f0
        /*0864*/ 	.word	0x00000008
        /*0868*/ 	.word	0x00000000
        /*086c*/ 	.short	0x0101
        /*086e*/ 	.byte	0x3f
	.zero		1


	//   ....[50]....
        /*0870*/ 	.word	0x000100c0
        /*0874*/ 	.word	0x0000000a
        /*0878*/ 	.word	0x00000000
        /*087c*/ 	.short	0x0101
        /*087e*/ 	.byte	0x3f
	.zero		1


	//   ....[51]....
        /*0880*/ 	.word	0x00012530
        /*0884*/ 	.word	0x000000ff
        /*0888*/ 	.word	0x00000000
        /*088c*/ 	.short	0x0101
        /*088e*/ 	.byte	0x04
	.zero		1


	//   ....[52]....
        /*0890*/ 	.word	0x00015380
        /*0894*/ 	.word	0x00000009
        /*0898*/ 	.word	0x00038840
        /*089c*/ 	.short	0x010a
        /*089e*/ 	.byte	0x3f
	.zero		1


	//   ....[53]....
        /*08a0*/ 	.word	0x00015b70
        /*08a4*/ 	.word	0x0000000b
        /*08a8*/ 	.word	0x00038820
        /*08ac*/ 	.short	0x010a
        /*08ae*/ 	.byte	0x3f
	.zero		1


	//   ....[54]....
        /*08b0*/ 	.word	0x00015c40
        /*08b4*/ 	.word	0x00000006
        /*08b8*/ 	.word	0x00038860
        /*08bc*/ 	.short	0x010a
        /*08be*/ 	.byte	0x3f
	.zero		1


	//   ....[55]....
        /*08c0*/ 	.word	0x000163f0
        /*08c4*/ 	.word	0x00000002
        /*08c8*/ 	.word	0x00038840
        /*08cc*/ 	.short	0x010a
        /*08ce*/ 	.byte	0x3f
	.zero		1


	//   ....[56]....
        /*08d0*/ 	.word	0x00016600
        /*08d4*/ 	.word	0x00000002
        /*08d8*/ 	.word	0x00038860
        /*08dc*/ 	.short	0x010a
        /*08de*/ 	.byte	0x3f
	.zero		1


	//   ....[57]....
        /*08e0*/ 	.word	0x00016cd0
        /*08e4*/ 	.word	0x00000002
        /*08e8*/ 	.word	0x00038840
        /*08ec*/ 	.short	0x010a
        /*08ee*/ 	.byte	0x3f
	.zero		1


	//   ....[58]....
        /*08f0*/ 	.word	0x00016ed0
        /*08f4*/ 	.word	0x00000002
        /*08f8*/ 	.word	0x00038860
        /*08fc*/ 	.short	0x010a
        /*08fe*/ 	.byte	0x3f
	.zero		1


	//   ....[59]....
        /*0900*/ 	.word	0x00017510
        /*0904*/ 	.word	0x00000002
        /*0908*/ 	.word	0x00038840
        /*090c*/ 	.short	0x010a
        /*090e*/ 	.byte	0x3f
	.zero		1


	//   ....[60]....
        /*0910*/ 	.word	0x00017720
        /*0914*/ 	.word	0x00000002
        /*0918*/ 	.word	0x00038860
        /*091c*/ 	.short	0x010a
        /*091e*/ 	.byte	0x3f
	.zero		1


	//   ....[61]....
        /*0920*/ 	.word	0x00018a60
        /*0924*/ 	.word	0x00000000
        /*0928*/ 	.word	0x00038820
        /*092c*/ 	.short	0x010a
        /*092e*/ 	.byte	0x3f
	.zero		1


	//   ....[62]....
        /*0930*/ 	.word	0x00018c10
        /*0934*/ 	.word	0x00000006
        /*0938*/ 	.word	0x00000000
        /*093c*/ 	.short	0x010a
        /*093e*/ 	.byte	0x3f
	.zero		1


	//   ....[63]....
        /*0940*/ 	.word	0x00018c80
        /*0944*/ 	.word	0x00000007
        /*0948*/ 	.word	0x00000000
        /*094c*/ 	.short	0x010a
        /*094e*/ 	.byte	0x3f
	.zero		1


	//   ....[64]....
        /*0950*/ 	.word	0x00018cf0
        /*0954*/ 	.word	0x00000004
        /*0958*/ 	.word	0x00000000
        /*095c*/ 	.short	0x010a
        /*095e*/ 	.byte	0x3f
	.zero		1


	//   ....[65]....
        /*0960*/ 	.word	0x00018d20
        /*0964*/ 	.word	0x00000003
        /*0968*/ 	.word	0x00000000
        /*096c*/ 	.short	0x010a
        /*096e*/ 	.byte	0x3f
	.zero		1


	//   ....[66]....
        /*0970*/ 	.word	0x00018d90
        /*0974*/ 	.word	0x00000003
        /*0978*/ 	.word	0x00038800
        /*097c*/ 	.short	0x010a
        /*097e*/ 	.byte	0x3f
	.zero		1


	//   ....[67]....
        /*0980*/ 	.word	0x00018de0
        /*0984*/ 	.word	0x00000004
        /*0988*/ 	.word	0x00038830
        /*098c*/ 	.short	0x010a
        /*098e*/ 	.byte	0x3f
	.zero		1


	//   ....[68]....
        /*0990*/ 	.word	0x00018e40
        /*0994*/ 	.word	0x00000007
        /*0998*/ 	.word	0x00038810
        /*099c*/ 	.short	0x010a
        /*099e*/ 	.byte	0x3f
	.zero		1


	//   ....[69]....
        /*09a0*/ 	.word	0x00018e90
        /*09a4*/ 	.word	0x00000004
        /*09a8*/ 	.word	0x00038850
        /*09ac*/ 	.short	0x010a
        /*09ae*/ 	.byte	0x3f
	.zero		1


	//   ....[70]....
        /*09b0*/ 	.word	0x00018ef0
        /*09b4*/ 	.word	0x0000000a
        /*09b8*/ 	.word	0x00038830
        /*09bc*/ 	.short	0x010a
        /*09be*/ 	.byte	0x3f
	.zero		1


	//   ....[71]....
        /*09c0*/ 	.word	0x00018f50
        /*09c4*/ 	.word	0x0000000a
        /*09c8*/ 	.word	0x00038850
        /*09cc*/ 	.short	0x010a
        /*09ce*/ 	.byte	0x3f
	.zero		1


	//   ....[72]....
        /*09d0*/ 	.word	0x00018fb0
        /*09d4*/ 	.word	0x00000007
        /*09d8*/ 	.word	0x00038830
        /*09dc*/ 	.short	0x010a
        /*09de*/ 	.byte	0x3f
	.zero		1


	//   ....[73]....
        /*09e0*/ 	.word	0x00019010
        /*09e4*/ 	.word	0x00000007
        /*09e8*/ 	.word	0x00038850
        /*09ec*/ 	.short	0x010a
        /*09ee*/ 	.byte	0x3f
	.zero		1


	//   ....[74]....
        /*09f0*/ 	.word	0x00019070
        /*09f4*/ 	.word	0x0000000f
        /*09f8*/ 	.word	0x00038830
        /*09fc*/ 	.short	0x010a
        /*09fe*/ 	.byte	0x3f
	.zero		1


	//   ....[75]....
        /*0a00*/ 	.word	0x000190d0
        /*0a04*/ 	.word	0x0000000f
        /*0a08*/ 	.word	0x00038850
        /*0a0c*/ 	.short	0x010a
        /*0a0e*/ 	.byte	0x3f
	.zero		1


	//   ....[76]....
        /*0a10*/ 	.word	0x00019270
        /*0a14*/ 	.word	0x00000009
        /*0a18*/ 	.word	0x00038840
        /*0a1c*/ 	.short	0x010a
        /*0a1e*/ 	.byte	0x3f
	.zero		1


	//   ....[77]....
        /*0a20*/ 	.word	0x000192f0
        /*0a24*/ 	.word	0x00000009
        /*0a28*/ 	.word	0x00038820
        /*0a2c*/ 	.short	0x010a
        /*0a2e*/ 	.byte	0x3f
	.zero		1


	//   ....[78]....
        /*0a30*/ 	.word	0x00019340
        /*0a34*/ 	.word	0x00000006
        /*0a38*/ 	.word	0x00038860
        /*0a3c*/ 	.short	0x010a
        /*0a3e*/ 	.byte	0x3f
	.zero		1


	//   ....[79]....
        /*0a40*/ 	.word	0x00019390
        /*0a44*/ 	.word	0x00000002
        /*0a48*/ 	.word	0x00038840
        /*0a4c*/ 	.short	0x010a
        /*0a4e*/ 	.byte	0x3f
	.zero		1


	//   ....[80]....
        /*0a50*/ 	.word	0x000193e0
        /*0a54*/ 	.word	0x00000002
        /*0a58*/ 	.word	0x00038860
        /*0a5c*/ 	.short	0x010a
        /*0a5e*/ 	.byte	0x3f
	.zero		1


	//   ....[81]....
        /*0a60*/ 	.word	0x00019430
        /*0a64*/ 	.word	0x00000002
        /*0a68*/ 	.word	0x00038840
        /*0a6c*/ 	.short	0x010a
        /*0a6e*/ 	.byte	0x3f
	.zero		1


	//   ....[82]....
        /*0a70*/ 	.word	0x00019480
        /*0a74*/ 	.word	0x00000002
        /*0a78*/ 	.word	0x00038860
        /*0a7c*/ 	.short	0x010a
        /*0a7e*/ 	.byte	0x3f
	.zero		1


	//   ....[83]....
        /*0a80*/ 	.word	0x000194d0
        /*0a84*/ 	.word	0x00000002
        /*0a88*/ 	.word	0x00038840
        /*0a8c*/ 	.short	0x010a
        /*0a8e*/ 	.byte	0x3f
	.zero		1


	//   ....[84]....
        /*0a90*/ 	.word	0x00019520
        /*0a94*/ 	.word	0x00000002
        /*0a98*/ 	.word	0x00038860
        /*0a9c*/ 	.short	0x010a
        /*0a9e*/ 	.byte	0x3f
	.zero		1


	//   ....[85]....
        /*0aa0*/ 	.word	0x00019ee0
        /*0aa4*/ 	.word	0x00000000
        /*0aa8*/ 	.word	0x00038820
        /*0aac*/ 	.short	0x010a
        /*0aae*/ 	.byte	0x3f
	.zero		1


	//   ....[86]....
        /*0ab0*/ 	.word	0x0001a080
        /*0ab4*/ 	.word	0x00000006
        /*0ab8*/ 	.word	0x00000000
        /*0abc*/ 	.short	0x010a
        /*0abe*/ 	.byte	0x3f
	.zero		1


	//   ....[87]....
        /*0ac0*/ 	.word	0x0001a0d0
        /*0ac4*/ 	.word	0x00000007
        /*0ac8*/ 	.word	0x00000000
        /*0acc*/ 	.short	0x010a
        /*0ace*/ 	.byte	0x3f
	.zero		1


	//   ....[88]....
        /*0ad0*/ 	.word	0x0001a120
        /*0ad4*/ 	.word	0x00000004
        /*0ad8*/ 	.word	0x00000000
        /*0adc*/ 	.short	0x010a
        /*0ade*/ 	.byte	0x3f
	.zero		1


	//----- nvinfo : EIATTR_NUM_MBARRIERS
	.align		4
.L_917:
        /*0ae0*/ 	.byte	0x03, 0x38
        /*0ae2*/ 	.short	0x0017


	//----- nvinfo : EIATTR_EXIT_INSTR_OFFSETS
	.align		4
        /*0ae4*/ 	.byte	0x04, 0x1c
        /*0ae6*/ 	.short	(.L_919 - .L_918)


	//   ....[0]....
.L_918:
        /*0ae8*/ 	.word	0x00000ac0


	//   ....[1]....
        /*0aec*/ 	.word	0x00013430


	//   ....[2]....
        /*0af0*/ 	.word	0x00013490


	//   ....[3]....
        /*0af4*/ 	.word	0x00018d70


	//----- nvinfo : EIATTR_MAX_THREADS
	.align		4
.L_919:
        /*0af8*/ 	.byte	0x04, 0x05
        /*0afa*/ 	.short	(.L_921 - .L_920)
.L_920:
        /*0afc*/ 	.word	0x00000180
        /*0b00*/ 	.word	0x00000001
        /*0b04*/ 	.word	0x00000001


	//----- nvinfo : EIATTR_CRS_STACK_SIZE
	.align		4
.L_921:
        /*0b08*/ 	.byte	0x04, 0x1e
        /*0b0a*/ 	.short	(.L_923 - .L_922)
.L_922:
        /*0b0c*/ 	.word	0x00000000


	//----- nvinfo : EIATTR_CBANK_PARAM_SIZE
	.align		4
.L_923:
        /*0b10*/ 	.byte	0x03, 0x19
        /*0b12*/ 	.short	0x0b70


	//----- nvinfo : EIATTR_PARAM_CBANK
	.align		4
        /*0b14*/ 	.byte	0x04, 0x0a
        /*0b16*/ 	.short	(.L_925 - .L_924)
	.align		4
.L_924:
        /*0b18*/ 	.word	index@(.nv.constant0._ZN7cutlass13device_kernelIN5flash11enable_sm90INS1_16FlashAttnFwdSm90INS1_25CollectiveMainloopFwdSm90ILi2EN4cute5tupleIJNS5_1CILi1EEES8_S8_EEENS6_IJNS7_ILi64EEESA_SA_EEELi512ENS_6half_tEfNS_4arch4Sm90ELb0ELb1ELb0ELb1ELb0ELb0ELb1ELb0ELb0ELb0ELb0ELb0EEENS1_21CollectiveEpilogueFwdINS6_IJSA_NS7_ILi512EEESA_EEES9_SC_SE_Li256ELb1ELb0ELb0ELb0EEENS1_36VarlenDynamicPersistentTileSchedulerILi64ELi64ELi256ELi32ELb0ELb0ELb1ELb1ELb0ELb1EEEEEEEEEvNT_6ParamsE)
        /*0b1c*/ 	.short	0x0210
        /*0b1e*/ 	.short	0x0b70


	//----- nvinfo : EIATTR_SW_WAR
	.align		4
.L_925:
        /*0b20*/ 	.byte	0x04, 0x36
        /*0b22*/ 	.short	(.L_927 - .L_926)
.L_926:
        /*0b24*/ 	.word	0x00000008
.L_927:


//--------------------- .nv.info._ZN7cutlass13device_kernelIN5flash11enable_sm90INS1_16FlashAttnFwdSm90INS1_25CollectiveMainloopFwdSm90ILi2EN4cute5tupleIJNS5_1CILi1EEES8_S8_EEENS6_IJNS7_ILi64EEESA_SA_EEELi512ENS_6half_tEfNS_4arch4Sm90ELb0ELb1ELb0ELb1ELb0ELb1ELb1ELb0ELb0ELb0ELb0ELb0EEENS1_21CollectiveEpilogueFwdINS6_IJSA_NS7_ILi512EEESA_EEES9_SC_SE_Li256ELb1ELb0ELb0ELb0EEENS1_36VarlenDynamicPersistentTileSchedulerILi64ELi64ELi256ELi32ELb0ELb0ELb1ELb1ELb0ELb1EEEEEEEEEvNT_6ParamsE --------------------------
	.section	.nv.info._ZN7cutlass13device_kernelIN5flash11enable_sm90INS1_16FlashAttnFwdSm90INS1_25CollectiveMainloopFwdSm90ILi2EN4cute5tupleIJNS5_1CILi1EEES8_S8_EEENS6_IJNS7_ILi64EEESA_SA_EEELi512ENS_6half_tEfNS_4arch4Sm90ELb0ELb1ELb0ELb1ELb0ELb1ELb1ELb0ELb0ELb0ELb0ELb0EEENS1_21CollectiveEpilogueFwdINS6_IJSA_NS7_ILi512EEESA_EEES9_SC_SE_Li256ELb1ELb0ELb0ELb0EEENS1_36VarlenDynamicPersistentTileSchedulerILi64ELi64ELi256ELi32ELb0ELb0ELb1ELb1ELb0ELb1EEEEEEEEEvNT_6ParamsE,"",@"SHT_CUDA_INFO"
	.sectionflags	@""
	.align	4


	//----- nvinfo : EIATTR_CUDA_API_VERSION
	.align		4
        /*0000*/ 	.byte	0x04, 0x37
        /*0002*/ 	.short	(.L_929 - .L_928)
.L_928:
        /*0004*/ 	.word	0x00000082


	//----- nvinfo : EIATTR_KPARAM_INFO
	.align		4
.L_929:
        /*0008*/ 	.byte	0x04, 0x17
        /*000a*/ 	.short	(.L_931 - .L_930)
.L_930:
        /*000c*/ 	.word	0x00000000
        /*0010*/ 	.short	0x0000
        /*0012*/ 	.short	0x0070
        /*0014*/ 	.byte	0x00, 0xf0, 0x01, 0x2c


	//----- nvinfo : EIATTR_SPARSE_MMA_MASK
	.align		4
.L_931:
        /*0018*/ 	.byte	0x03, 0x50
        /*001a*/ 	.short	0x0000


	//----- nvinfo : EIATTR_MAXREG_COUNT
	.align		4
        /*001c*/ 	.byte	0x03, 0x1b
        /*001e*/ 	.short	0x00a8


	//----- nvinfo : EIATTR_NUM_BARRIERS
	.align		4
        /*0020*/ 	.byte	0x02, 0x4c
        /*0022*/ 	.byte	0x10
	.zero		1


	//----- nvinfo : EIATTR_EXTERNS
	.align		4
        /*0024*/ 	.byte	0x04, 0x0f
        /*0026*/ 	.short	(.L_933 - .L_932)


	//   ....[0]....
	.align		4
.L_932:
        /*0028*/ 	.word	index@(__assertfail)


	//----- nvinfo : EIATTR_ANNOTATIONS
	.align		4
.L_933:
        /*002c*/ 	.byte	0x04, 0x55
        /*002e*/ 	.short	(.L_935 - .L_934)


	//   ....[0]....
.L_934:
        /* <DEDUP_REMOVED lines=41> */


	//----- nvinfo : EIATTR_MERCURY_ISA_VERSION
	.align		4
.L_935:
        /*02a8*/ 	.byte	0x03, 0x5f
        /*02aa*/ 	.short	0x0101


	//----- nvinfo : EIATTR_UNUSED_LOAD_BYTE_OFFSET
	.align		4
        /*02ac*/ 	.byte	0x04, 0x44
        /*02ae*/ 	.short	(.L_937 - .L_936)


	//   ....[0]....
.L_936:
        /*02b0*/ 	.word	0x00000b50
        /*02b4*/ 	.word	0x0000fff0


	//   ....[1]....
        /*02b8*/ 	.word	0x000191f0
        /*02bc*/ 	.word	0x0000fff0


	//----- nvinfo : EIATTR_INT_WARP_WIDE_INSTR_OFFSETS
	.align		4
.L_937:
        /*02c0*/ 	.byte	0x04, 0x31
        /*02c2*/ 	.short	(.L_939 - .L_938)


	//   ....[0]....
.L_938:
        /*02c4*/ 	.word	0x00000200


	//   ....[1]....
        /*02c8*/ 	.word	0x00000240


	//   ....[2]....
        /*02cc*/ 	.word	0x000002a0


	//   ....[3]....
        /*02d0*/ 	.word	0x000002b0


	//   ....[4]....
        /*02d4*/ 	.word	0x0001e320


	//   ....[5]....
        /*02d8*/ 	.word	0x0001e3d0


	//   ....[6]....
        /*02dc*/ 	.word	0x0001e8e0


	//   ....[7]....
        /*02e0*/ 	.word	0x0001e950


	//   ....[8]....
        /*02e4*/ 	.word	0x000215d0


	//   ....[9]....
        /*02e8*/ 	.word	0x00021680


	//----- nvinfo : EIATTR_COOP_GROUP_MASK_REGIDS
	.align		4
.L_939:
        /*02ec*/ 	.byte	0x04, 0x29
        /*02ee*/ 	.short	(.L_941 - .L_940)


	//   ....[0]....
.L_940:
        /*02f0*/ 	.word	0xffffffff


	//   ....[1]....
        /*02f4*/ 	.word	0xffffffff


	//   ....[2]....
        /*02f8*/ 	.word	0xffffffff


	//   ....[3]....
        /*02fc*/ 	.word	0xffffffff


	//   ....[4]....
        /*0300*/ 	.word	0xffffffff


	//   ....[5]....
        /*0304*/ 	.word	0xffffffff


	//   ....[6]....
        /*0308*/ 	.word	0xffffffff


	//   ....[7]....
        /*030c*/ 	.word	0xffffffff


	//   ....[8]....
        /*0310*/ 	.word	0xffffffff


	//   ....[9]....
        /*0314*/ 	.word	0xffffffff


	//   ....[10]....
        /*0318*/ 	.word	0xffffffff


	//   ....[11]....
        /*031c*/ 	.word	0xffffffff


	//   ....[12]....
        /*0320*/ 	.word	0xffffffff


	//   ....[13]....
        /*0324*/ 	.word	0xffffffff


	//   ....[14]....
        /*0328*/ 	.word	0xffffffff


	//   ....[15]....
        /*032c*/ 	.word	0xffffffff


	//   ....[16]....
        /*0330*/ 	.word	0xffffffff


	//   ....[17]....
        /*0334*/ 	.word	0xffffffff


	//   ....[18]....
        /*0338*/ 	.word	0xffffffff


	//   ....[19]....
        /*033c*/ 	.word	0xffffffff


	//   ....[20]....
        /*0340*/ 	.word	0xffffffff


	//   ....[21]....
        /*0344*/ 	.word	0xffffffff


	//   ....[22]....
        /*0348*/ 	.word	0xffffffff


	//   ....[23]....
        /*034c*/ 	.word	0xffffffff


	//   ....[24]....
        /*0350*/ 	.word	0xffffffff


	//   ....[25]....
        /*0354*/ 	.word	0xffffffff


	//   ....[26]....
        /*0358*/ 	.word	0xffffffff


	//   ....[27]....
        /*035c*/ 	.word	0xffffffff


	//   ....[28]....
        /*0360*/ 	.word	0xffffffff


	//   ....[29]....
        /*0364*/ 	.word	0xffffffff


	//   ....[30]....
        /*0368*/ 	.word	0xffffffff


	//   ....[31]....
        /*036c*/ 	.word	0xffffffff


	//   ....[32]....
        /*0370*/ 	.word	0xffffffff


	//   ....[33]....
        /*0374*/ 	.word	0xffffffff


	//   ....[34]....
        /*0378*/ 	.word	0xffffffff


	//   ....[35]....
        /*037c*/ 	.word	0xffffffff


	//   ....[36]....
        /*0380*/ 	.word	0xffffffff


	//   ....[37]....
        /*0384*/ 	.word	0xffffffff


	//   ....[38]....
        /*0388*/ 	.word	0xffffffff


	//   ....[39]....
        /*038c*/ 	.word	0xffffffff


	//   ....[40]....
        /*0390*/ 	.word	0xffffffff


	//   ....[41]....
        /*0394*/ 	.word	0xffffffff


	//   ....[42]....
        /*0398*/ 	.word	0xffffffff


	//   ....[43]....
        /*039c*/ 	.word	0xffffffff


	//   ....[44]....
        /*03a0*/ 	.word	0xffffffff


	//   ....[45]....
        /*03a4*/ 	.word	0xffffffff


	//   ....[46]....
        /*03a8*/ 	.word	0xffffffff


	//   ....[47]....
        /*03ac*/ 	.word	0xffffffff


	//   ....[48]....
        /*03b0*/ 	.word	0xffffffff


	//   ....[49]....
        /*03b4*/ 	.word	0xffffffff


	//   ....[50]....
        /*03b8*/ 	.word	0xffffffff


	//   ....[51]....
        /*03bc*/ 	.word	0xffffffff


	//   ....[52]....
        /*03c0*/ 	.word	0xffffffff


	//   ....[53]....
        /*03c4*/ 	.word	0xffffffff


	//   ....[54]....
        /*03c8*/ 	.word	0xffffffff


	//   ....[55]....
        /*03cc*/ 	.word	0xffffffff


	//   ....[56]....
        /*03d0*/ 	.word	0xffffffff


	//   ....[57]....
        /*03d4*/ 	.word	0xffffffff


	//   ....[58]....
        /*03d8*/ 	.word	0xffffffff


	//   ....[59]....
        /*03dc*/ 	.word	0xffffffff


	//   ....[60]....
        /*03e0*/ 	.word	0xffffffff


	//   ....[61]....
        /*03e4*/ 	.word	0xffffffff


	//   ....[62]....
        /*03e8*/ 	.word	0xffffffff


	//   ....[63]....
        /*03ec*/ 	.word	0xffffffff


	//   ....[64]....
        /*03f0*/ 	.word	0xffffffff


	//   ....[65]....
        /*03f4*/ 	.word	0xffffffff


	//   ....[66]....
        /*03f8*/ 	.word	0xffffffff


	//   ....[67]....
        /*03fc*/ 	.word	0xffffffff


	//   ....[68]....
        /*0400*/ 	.word	0xffffffff


	//   ....[69]....
        /*0404*/ 	.word	0xffffffff


	//   ....[70]....
        /*0408*/ 	.word	0xffffffff


	//   ....[71]....
        /*040c*/ 	.word	0xffffffff


	//   ....[72]....
        /*0410*/ 	.word	0x0500000f


	//   ....[73]....
        /*0414*/ 	.word	0x0500000f


	//   ....[74]....
        /*0418*/ 	.word	0x0500000f


	//   ....[75]....
        /*041c*/ 	.word	0x0500000f


	//   ....[76]....
        /*0420*/ 	.word	0x0500000f


	//   ....[77]....
        /*0424*/ 	.word	0x0500000f


	//   ....[78]....
        /*0428*/ 	.word	0x0500000f


	//   ....[79]....
        /*042c*/ 	.word	0x0500000f


	//   ....[80]....
        /*0430*/ 	.word	0x0500000f


	//   ....[81]....
        /*0434*/ 	.word	0x0500000f


	//   ....[82]....
        /*0438*/ 	.word	0x0500000f


	//   ....[83]....
        /*043c*/ 	.word	0x0500000f


	//   ....[84]....
        /*0440*/ 	.word	0x0500000f


	//   ....[85]....
        /*0444*/ 	.word	0x0500000f


	//   ....[86]....
        /*0448*/ 	.word	0x0500000f


	//   ....[87]....
        /*044c*/ 	.word	0x0500000f


	//   ....[88]....
        /*0450*/ 	.word	0x0500000f


	//   ....[89]....
        /*0454*/ 	.word	0x0500000f


	//   ....[90]....
        /*0458*/ 	.word	0x0500000f


	//   ....[91]....
        /*045c*/ 	.word	0x0500000f


	//   ....[92]....
        /*0460*/ 	.word	0x0500000f


	//   ....[93]....
        /*0464*/ 	.word	0x0500000f


	//   ....[94]....
        /*0468*/ 	.word	0x0500000f


	//   ....[95]....
        /*046c*/ 	.word	0x0500000f


	//   ....[96]....
        /*0470*/ 	.word	0x0500000f


	//   ....[97]....
        /*0474*/ 	.word	0x0500000f


	//   ....[98]....
        /*0478*/ 	.word	0x0500000f


	//   ....[99]....
        /*047c*/ 	.word	0x0500000f


	//   ....[100]....
        /*0480*/ 	.word	0x0500000f


	//   ....[101]....
        /*0484*/ 	.word	0x0500000f


	//   ....[102]....
        /*0488*/ 	.word	0x0500000f


	//   ....[103]....
        /*048c*/ 	.word	0x0500000f


	//   ....[104]....
        /*0490*/ 	.word	0x0500000f


	//   ....[105]....
        /*0494*/ 	.word	0x0500000f


	//   ....[106]....
        /*0498*/ 	.word	0x0500000f


	//   ....[107]....
        /*049c*/ 	.word	0x0500000f


	//----- nvinfo : EIATTR_COOP_GROUP_INSTR_OFFSETS
	.align		4
.L_941:
        /*04a0*/ 	.byte	0x04, 0x28
        /*04a2*/ 	.short	(.L_943 - .L_942)


	//   ....[0]....
.L_942:
        /*04a4*/ 	.word	0x00000070


	//   ....[1]....
        /*04a8*/ 	.word	0x000001f0


	//   ....[2]....
        /*04ac*/ 	.word	0x00000230


	//   ....[3]....
        /*04b0*/ 	.word	0x00000480


	//   ....[4]....
        /*04b4*/ 	.word	0x000005e0


	//   ....[5]....
        /*04b8*/ 	.word	0x00000700


	//   ....[6]....
        /*04bc*/ 	.word	0x00000860


	//   ....[7]....
        /*04c0*/ 	.word	0x00004d00


	//   ....[8]....
        /*04c4*/ 	.word	0x00006d70


	//   ....[9]....
        /*04c8*/ 	.word	0x0000a4e0


	//   ....[10]....
        /*04cc*/ 	.word	0x0000c830


	//   ....[11]....
        /*04d0*/ 	.word	0x0000c960


	//   ....[12]....
        /*04d4*/ 	.word	0x0000cc60


	//   ....[13]....
        /*04d8*/ 	.word	0x0000cd10


	//   ....[14]....
        /*04dc*/ 	.word	0x0000d570


	//   ....[15]....
        /*04e0*/ 	.word	0x0000ddb0


	//   ....[16]....
        /*04e4*/ 	.word	0x0000fdf0


	//   ....[17]....
        /*04e8*/ 	.word	0x0000fef0


	//   ....[18]....
        /*04ec*/ 	.word	0x00010180


	//   ....[19]....
        /*04f0*/ 	.word	0x000102f0


	//   ....[20]....
        /*04f4*/ 	.word	0x000114a0


	//   ....[21]....
        /*04f8*/ 	.word	0x000126b0


	//   ....[22]....
        /*04fc*/ 	.word	0x00013560


	//   ....[23]....
        /*0500*/ 	.word	0x00013590


	//   ....[24]....
        /*0504*/ 	.word	0x000137f0


	//   ....[25]....
        /*0508*/ 	.word	0x000139c0


	//   ....[26]....
        /*050c*/ 	.word	0x00014990


	//   ....[27]....
        /*0510*/ 	.word	0x00015970


	//   ....[28]....
        /*0514*/ 	.word	0x00017010


	//   ....[29]....
        /*0518*/ 	.word	0x00017110


	//   ....[30]....
        /*051c*/ 	.word	0x00017500


	//   ....[31]....
        /*0520*/ 	.word	0x00017570


	//   ....[32]....
        /*0524*/ 	.word	0x000186b0


	//   ....[33]....
        /*0528*/ 	.word	0x00018700


	//   ....[34]....
        /*052c*/ 	.word	0x00018740


	//   ....[35]....
        /*0530*/ 	.word	0x000187a0


	//   ....[36]....
        /*0534*/ 	.word	0x000187b0


	//   ....[37]....
        /*0538*/ 	.word	0x0001a180


	//   ....[38]....
        /*053c*/ 	.word	0x0001b910


	//   ....[39]....
        /*0540*/ 	.word	0x0001ba90


	//   ....[40]....
        /*0544*/ 	.word	0x0001bac0


	//   ....[41]....
        /*0548*/ 	.word	0x0001bb00


	//   ....[42]....
        /*054c*/ 	.word	0x0001bb60


	//   ....[43]....
        /*0550*/ 	.word	0x0001bbc0


	//   ....[44]....
        /*0554*/ 	.word	0x0001bc00


	//   ....[45]....
        /*0558*/ 	.word	0x0001bdb0


	//   ....[46]....
        /*055c*/ 	.word	0x0001be10


	//   ....[47]....
        /*0560*/ 	.word	0x0001be50


	//   ....[48]....
        /*0564*/ 	.word	0x0001be90


	//   ....[49]....
        /*0568*/ 	.word	0x0001bec0


	//   ....[50]....
        /*056c*/ 	.word	0x0001bef0


	//   ....[51]....
        /*0570*/ 	.word	0x0001bf90


	//   ....[52]....
        /*0574*/ 	.word	0x0001bff0


	//   ....[53]....
        /*0578*/ 	.word	0x0001c080


	//   ....[54]....
        /*057c*/ 	.word	0x00021710


	//   ....[55]....
        /*0580*/ 	.word	0x00021720


	//   ....[56]....
        /*0584*/ 	.word	0x00021830


	//   ....[57]....
        /*0588*/ 	.word	0x00021890


	//   ....[58]....
        /*058c*/ 	.word	0x000218d0


	//   ....[59]....
        /*0590*/ 	.word	0x00021910


	//   ....[60]....
        /*0594*/ 	.word	0x00021940


	//   ....[61]....
        /*0598*/ 	.word	0x00021970


	//   ....[62]....
        /*059c*/ 	.word	0x00021b00


	//   ....[63]....
        /*05a0*/ 	.word	0x00021b60


	//   ....[64]....
        /*05a4*/ 	.word	0x00021ba0


	//   ....[65]....
        /*05a8*/ 	.word	0x00021be0


	//   ....[66]....
        /*05ac*/ 	.word	0x00021c10


	//   ....[67]....
        /*05b0*/ 	.word	0x00021c40


	//   ....[68]....
        /*05b4*/ 	.word	0x00021d00


	//   ....[69]....
        /*05b8*/ 	.word	0x00021d20


	//   ....[70]....
        /*05bc*/ 	.word	0x00021d90


	//   ....[71]....
        /*05c0*/ 	.word	0x00022420


	//   ....[72]....
        /*05c4*/ 	.word	0x00022880


	//   ....[73]....
        /*05c8*/ 	.word	0x00022920


	//   ....[74]....
        /*05cc*/ 	.word	0x000229c0


	//   ....[75]....
        /*05d0*/ 	.word	0x00022a60


	//   ....[76]....
        /*05d4*/ 	.word	0x00022b00


	//   ....[77]....
        /*05d8*/ 	.word	0x00022ba0


	//   ....[78]....
        /*05dc*/ 	.word	0x00022c40


	//   ....[79]....
        /*05e0*/ 	.word	0x00022ce0


	//   ....[80]....
        /*05e4*/ 	.word	0x00022dd0


	//   ....[81]....
        /*05e8*/ 	.word	0x00022e70


	//   ....[82]....
        /*05ec*/ 	.word	0x00022f10


	//   ....[83]....
        /*05f0*/ 	.word	0x00022fb0


	//   ....[84]....
        /*05f4*/ 	.word	0x00023050


	//   ....[85]....
        /*05f8*/ 	.word	0x000230f0


	//   ....[86]....
        /*05fc*/ 	.word	0x00023190


	//   ....[87]....
        /*0600*/ 	.word	0x00023230


	//   ....[88]....
        /*0604*/ 	.word	0x00023620


	//   ....[89]....
        /*0608*/ 	.word	0x00023900


	//   ....[90]....
        /*060c*/ 	.word	0x00023d20


	//   ....[91]....
        /*0610*/ 	.word	0x00023db0


	//   ....[92]....
        /*0614*/ 	.word	0x00023e50


	//   ....[93]....
        /*0618*/ 	.word	0x00023f00


	//   ....[94]....
        /*061c*/ 	.word	0x00023f80


	//   ....[95]....
        /*0620*/ 	.word	0x00024000


	//   ....[96]....
        /*0624*/ 	.word	0x00024080


	//   ....[97]....
        /*0628*/ 	.word	0x00024100


	//   ....[98]....
        /*062c*/ 	.word	0x00024190


	//   ....[99]....
        /*0630*/ 	.word	0x00024250


	//   ....[100]....
        /*0634*/ 	.word	0x000242d0


	//   ....[101]....
        /*0638*/ 	.word	0x00024350


	//   ....[102]....
        /*063c*/ 	.word	0x000243d0


	//   ....[103]....
        /*0640*/ 	.word	0x00024450


	//   ....[104]....
        /*0644*/ 	.word	0x000244c0


	//   ....[105]....
        /*0648*/ 	.word	0x00024560


	//   ....[106]....
        /*064c*/ 	.word	0x000245f0


	//   ....[107]....
        /*0650*/ 	.word	0x00024720


	//----- nvinfo : EIATTR_REG_RECONFIG
	.align		4
.L_943:
        /*0654*/ 	.byte	0x01, 0x54
	.zero		2


	//----- nvinfo : EIATTR_SYSCALL_OFFSETS
	.align		4
        /*0658*/ 	.byte	0x04, 0x46
        /*065a*/ 	.short	(.L_945 - .L_944)


	//   ....[0]....
.L_944:
        /*065c*/ 	.word	0x00001c00


	//   ....[1]....
        /*0660*/ 	.word	0x00001d50


	//   ....[2]....
        /*0664*/ 	.word	0x00006f30


	//   ....[3]....
        /*0668*/ 	.word	0x000073d0


	//   ....[4]....
        /*066c*/ 	.word	0x0001e560


	//   ....[5]....
        /*0670*/ 	.word	0x0001e6a0


	//   ....[6]....
        /*0674*/ 	.word	0x0001e7a0


	//----- nvinfo : EIATTR_MBARRIER_INSTR_OFFSETS
	.align		4
.L_945:
        /*0678*/ 	.byte	0x04, 0x39
        /*067a*/ 	.short	(.L_947 - .L_946)


	//   ....[0]....
.L_946:
        /*067c*/ 	.word	0x00000360
        /*0680*/ 	.word	0x000000ff
        /*0684*/ 	.word	0x00038800
        /*0688*/ 	.short	0x0100
        /*068a*/ 	.byte	0x08
	.zero		1


	//   ....[1]....
        /*068c*/ 	.word	0x00000370
        /*0690*/ 	.word	0x000000ff
        /*0694*/ 	.word	0x00038810
        /*0698*/ 	.short	0x0100
        /*069a*/ 	.byte	0x08
	.zero		1


	//   ....[2]....
        /*069c*/ 	.word	0x00000380
        /*06a0*/ 	.word	0x000000ff
        /*06a4*/ 	.word	0x00038820
        /*06a8*/ 	.short	0x0100
        /*06aa*/ 	.byte	0x08
	.zero		1


	//   ....[3]....
        /*06ac*/ 	.word	0x00000430
        /*06b0*/ 	.word	0x000000ff
        /*06b4*/ 	.word	0x00038830
        /*06b8*/ 	.short	0x0100
        /*06ba*/ 	.byte	0x06
	.zero		1


	//   ....[4]....
        /*06bc*/ 	.word	0x00000440
        /*06c0*/ 	.word	0x000000ff
        /*06c4*/ 	.word	0x00038840
        /*06c8*/ 	.short	0x0100
        /*06ca*/ 	.byte	0x06
	.zero		1


	//   ....[5]....
        /*06cc*/ 	.word	0x00000450
        /*06d0*/ 	.word	0x000000ff
        /*06d4*/ 	.word	0x00038838
        /*06d8*/ 	.short	0x0100
        /*06da*/ 	.byte	0x06
	.zero		1


	//   ....[6]....
        /*06dc*/ 	.word	0x00000460
        /*06e0*/ 	.word	0x000000ff
        /*06e4*/ 	.word	0x00038848
        /*06e8*/ 	.short	0x0100
        /*06ea*/ 	.byte	0x06
	.zero		1


	//   ....[7]....
        /*06ec*/ 	.word	0x00000590
        /*06f0*/ 	.word	0x000000ff
        /*06f4*/ 	.word	0x00038850
        /*06f8*/ 	.short	0x0100
        /*06fa*/ 	.byte	0x08
	.zero		1


	//   ....[8]....
        /*06fc*/ 	.word	0x000005a0
        /*0700*/ 	.word	0x000000ff
        /*0704*/ 	.word	0x00038860
        /*0708*/ 	.short	0x0100
        /*070a*/ 	.byte	0x08
	.zero		1


	//   ....[9]....
        /*070c*/ 	.word	0x000005b0
        /*0710*/ 	.word	0x000000ff
        /*0714*/ 	.word	0x00038858
        /*0718*/ 	.short	0x0100
        /*071a*/ 	.byte	0x08
	.zero		1


	//   ....[10]....
        /*071c*/ 	.word	0x000005c0
        /*0720*/ 	.word	0x000000ff
        /*0724*/ 	.word	0x00038868
        /*0728*/ 	.short	0x0100
        /*072a*/ 	.byte	0x08
	.zero		1


	//   ....[11]....
        /*072c*/ 	.word	0x000006b0
        /*0730*/ 	.word	0x000000ff
        /*0734*/ 	.word	0x00038870
        /*0738*/ 	.short	0x0100
        /*073a*/ 	.byte	0x06
	.zero		1


	//   ....[12]....
        /*073c*/ 	.word	0x000006c0
        /*0740*/ 	.word	0x000000ff
        /*0744*/ 	.word	0x00038880
        /*0748*/ 	.short	0x0100
        /*074a*/ 	.byte	0x06
	.zero		1


	//   ....[13]....
        /*074c*/ 	.word	0x000006d0
        /*0750*/ 	.word	0x000000ff
        /*0754*/ 	.word	0x00038878
        /*0758*/ 	.short	0x0100
        /*075a*/ 	.byte	0x06
	.zero		1


	//   ....[14]....
        /*075c*/ 	.word	0x000006e0
        /*0760*/ 	.word	0x000000ff
        /*0764*/ 	.word	0x00038888
        /*0768*/ 	.short	0x0100
        /*076a*/ 	.byte	0x06
	.zero		1


	//   ....[15]....
        /*076c*/ 	.word	0x00000810
        /*0770*/ 	.word	0x000000ff
        /*0774*/ 	.word	0x00038890
        /*0778*/ 	.short	0x0100
        /*077a*/ 	.byte	0x08
	.zero		1


	//   ....[16]....
        /*077c*/ 	.word	0x00000820
        /*0780*/ 	.word	0x000000ff
        /*0784*/ 	.word	0x000388a0
        /*0788*/ 	.short	0x0100
        /*078a*/ 	.byte	0x08
	.zero		1


	//   ....[17]....
        /*078c*/ 	.word	0x00000830
        /*0790*/ 	.word	0x000000ff
        /*0794*/ 	.word	0x00038898
        /*0798*/ 	.short	0x0100
        /*079a*/ 	.byte	0x08
	.zero		1


	//   ....[18]....
        /*079c*/ 	.word	0x00000840
        /*07a0*/ 	.word	0x000000ff
        /*07a4*/ 	.word	0x000388a8
        /*07a8*/ 	.short	0x0100
        /*07aa*/ 	.byte	0x08
	.zero		1


	//   ....[19]....
        /*07ac*/ 	.word	0x00000970
        /*07b0*/ 	.word	0x000000ff
        /*07b4*/ 	.word	0x000388b0
        /*07b8*/ 	.short	0x0100
        /*07ba*/ 	.byte	0x08
	.zero		1


	//   ....[20]....
        /*07bc*/ 	.word	0x00000980
        /*07c0*/ 	.word	0x000000ff
        /*07c4*/ 	.word	0x000388c0
        /*07c8*/ 	.short	0x0100
        /*07ca*/ 	.byte	0x08
	.zero		1


	//   ....[21]....
        /*07cc*/ 	.word	0x00000990
        /*07d0*/ 	.word	0x000000ff
        /*07d4*/ 	.word	0x000388b8
        /*07d8*/ 	.short	0x0100
        /*07da*/ 	.byte	0x08
	.zero		1


	//   ....[22]....
        /*07dc*/ 	.word	0x000009a0
        /*07e0*/ 	.word	0x000000ff
        /*07e4*/ 	.word	0x000388c8
        /*07e8*/ 	.short	0x0100
        /*07ea*/ 	.byte	0x08
	.zero		1


	//   ....[23]....
        /*07ec*/ 	.word	0x000029a0
        /*07f0*/ 	.word	0x00000046
        /*07f4*/ 	.word	0x00038890
        /*07f8*/ 	.short	0x010a
        /*07fa*/ 	.byte	0x3f
	.zero		1


	//   ....[24]....
        /*07fc*/ 	.word	0x00003360
        /*0800*/ 	.word	0x00000046
        /*0804*/ 	.word	0x00038890
        /*0808*/ 	.short	0x010a
        /*080a*/ 	.byte	0x3f
	.zero		1


	//   ....[25]....
        /*080c*/ 	.word	0x00003be0
        /*0810*/ 	.word	0x00000046
        /*0814*/ 	.word	0x00038890
        /*0818*/ 	.short	0x010a
        /*081a*/ 	.byte	0x3f
	.zero		1


	//   ....[26]....
        /*081c*/ 	.word	0x00003de0
        /*0820*/ 	.word	0x00000004
        /*0824*/ 	.word	0x00000000
        /*0828*/ 	.short	0x0101
        /*082a*/ 	.byte	0x3f
	.zero		1


	//   ....[27]....
        /*082c*/ 	.word	0x00003e20
        /*0830*/ 	.word	0x00000046
        /*0834*/ 	.word	0x000388b0
        /*0838*/ 	.short	0x010a
        /*083a*/ 	.byte	0x3f
	.zero		1


	//   ....[28]....
        /*083c*/ 	.word	0x00004480
        /*0840*/ 	.word	0x00000046
        /*0844*/ 	.word	0x00000000
        /*0848*/ 	.short	0x0101
        /*084a*/ 	.byte	0x3f
	.zero		1


	//   ....[29]....
        /*084c*/ 	.word	0x00005150
        /*0850*/ 	.word	0x00000000
        /*0854*/ 	.word	0x00000000
        /*0858*/ 	.short	0x0101
        /*085a*/ 	.byte	0x3f
	.zero		1


	//   ....[30]....
        /*085c*/ 	.word	0x00005cc0
        /*0860*/ 	.word	0x00000000
        /*0864*/ 	.word	0x00000000
        /*0868*/ 	.short	0x0101
        /*086a*/ 	.byte	0x3f
	.zero		1


	//   ....[31]....
        /*086c*/ 	.word	0x00006fc0
        /*0870*/ 	.word	0x00000012
        /*0874*/ 	.word	0x00038800
        /*0878*/ 	.short	0x010a
        /*087a*/ 	.byte	0x3f
	.zero		1


	//   ....[32]....
        /*087c*/ 	.word	0x00007010
        /*0880*/ 	.word	0x00000012
        /*0884*/ 	.word	0x00038800
        /*0888*/ 	.short	0x010a
        /*088a*/ 	.byte	0x3f
	.zero		1


	//   ....[33]....
        /*088c*/ 	.word	0x00007c40
        /*0890*/ 	.word	0x00000012
        /*0894*/ 	.word	0x00038800
        /*0898*/ 	.short	0x010a
        /*089a*/ 	.byte	0x3f
	.zero		1


	//   ....[34]....
        /*089c*/ 	.word	0x00008f70
        /*08a0*/ 	.word	0x00000012
        /*08a4*/ 	.word	0x00038800
        /*08a8*/ 	.short	0x010a
        /*08aa*/ 	.byte	0x3f
	.zero		1


	//   ....[35]....
        /*08ac*/ 	.word	0x00009e00
        /*08b0*/ 	.word	0x00000014
        /*08b4*/ 	.word	0x00038830
        /*08b8*/ 	.short	0x010a
        /*08ba*/ 	.byte	0x3f
	.zero		1


	//   ....[36]....
        /*08bc*/ 	.word	0x00009eb0
        /*08c0*/ 	.word	0x00000014
        /*08c4*/ 	.word	0x00038830
        /*08c8*/ 	.short	0x010a
        /*08ca*/ 	.byte	0x3f
	.zero		1


	//   ....[37]....
        /*08cc*/ 	.word	0x0000a1c0
        /*08d0*/ 	.word	0x00000012
        /*08d4*/ 	.word	0x00038810
        /*08d8*/ 	.short	0x010a
        /*08da*/ 	.byte	0x3f
	.zero		1


	//   ....[38]....
        /*08dc*/ 	.word	0x0000a210
        /*08e0*/ 	.word	0x00000014
        /*08e4*/ 	.word	0x00038850
        /*08e8*/ 	.short	0x010a
        /*08ea*/ 	.byte	0x3f
	.zero		1


	//   ....[39]....
        /*08ec*/ 	.word	0x0000a2a0
        /*08f0*/ 	.word	0x00000014
        /*08f4*/ 	.word	0x00038850
        /*08f8*/ 	.short	0x010a
        /*08fa*/ 	.byte	0x3f
	.zero		1


	//   ....[40]....
        /*08fc*/ 	.word	0x0000bcc0
        /*0900*/ 	.word	0x00000000
        /*0904*/ 	.word	0x00000000
        /*0908*/ 	.short	0x0101
        /*090a*/ 	.byte	0x3f
	.zero		1


	//   ....[41]....
        /*090c*/ 	.word	0x0000d590
        /*0910*/ 	.word	0x00000014
        /*0914*/ 	.word	0x00000000
        /*0918*/ 	.short	0x0101
        /*091a*/ 	.byte	0x3f
	.zero		1


	//   ....[42]....
        /*091c*/ 	.word	0x0000d8d0
        /*0920*/ 	.word	0x000000c7
        /*0924*/ 	.word	0x00038830
        /*0928*/ 	.short	0x010a
        /*092a*/ 	.byte	0x3f
	.zero		1


	//   ....[43]....
        /*092c*/ 	.word	0x0000d940
        /*0930*/ 	.word	0x000000c7
        /*0934*/ 	.word	0x00038830
        /*0938*/ 	.short	0x010a
        /*093a*/ 	.byte	0x3f
	.zero		1


	//   ....[44]....
        /*093c*/ 	.word	0x0000dbb0
        /*0940*/ 	.word	0x000000c7
        /*0944*/ 	.word	0x00038850
        /*0948*/ 	.short	0x010a
        /*094a*/ 	.byte	0x3f
	.zero		1


	//   ....[45]....
        /*094c*/ 	.word	0x0000dc00
        /*0950*/ 	.word	0x000000c7
        /*0954*/ 	.word	0x00038850
        /*0958*/ 	.short	0x010a
        /*095a*/ 	.byte	0x3f
	.zero		1


	//   ....[46]....
        /*095c*/ 	.word	0x0000f4f0
        /*0960*/ 	.word	0x00000015
        /*0964*/ 	.word	0x00000000
        /*0968*/ 	.short	0x0101
        /*096a*/ 	.byte	0x3f
	.zero		1


	//   ....[47]....
        /*096c*/ 	.word	0x000114c0
        /*0970*/ 	.word	0x000000c7
        /*0974*/ 	.word	0x00000000
        /*0978*/ 	.short	0x0101
        /*097a*/ 	.byte	0x3f
	.zero		1


	//   ....[48]....
        /*097c*/ 	.word	0x00011840
        /*0980*/ 	.word	0x000000bc
        /*0984*/ 	.word	0x00038830
        /*0988*/ 	.short	0x010a
        /*098a*/ 	.byte	0x3f
	.zero		1


	//   ....[49]....
        /*098c*/ 	.word	0x000118b0
        /*0990*/ 	.word	0x000000bc
        /*0994*/ 	.word	0x00038830
        /*0998*/ 	.short	0x010a
        /*099a*/ 	.byte	0x3f
	.zero		1


	//   ....[50]....
        /*099c*/ 	.word	0x00011b20
        /*09a0*/ 	.word	0x000000bc
        /*09a4*/ 	.word	0x00038850
        /*09a8*/ 	.short	0x010a
        /*09aa*/ 	.byte	0x3f
	.zero		1


	//   ....[51]....
        /*09ac*/ 	.word	0x00011b70
        /*09b0*/ 	.word	0x000000bc
        /*09b4*/ 	.word	0x00038850
        /*09b8*/ 	.short	0x010a
        /*09ba*/ 	.byte	0x3f
	.zero		1


	//   ....[52]....
        /*09bc*/ 	.word	0x00013d40
        /*09c0*/ 	.word	0x0000009e
        /*09c4*/ 	.word	0x00000000
        /*09c8*/ 	.short	0x0101
        /*09ca*/ 	.byte	0x3f
	.zero		1


	//   ....[53]....
        /*09cc*/ 	.word	0x000149b0
        /*09d0*/ 	.word	0x000000bc
        /*09d4*/ 	.word	0x00000000
        /*09d8*/ 	.short	0x0101
        /*09da*/ 	.byte	0x3f
	.zero		1


	//   ....[54]....
        /*09dc*/ 	.word	0x00014b10
        /*09e0*/ 	.word	0x000000bd
        /*09e4*/ 	.word	0x00038830
        /*09e8*/ 	.short	0x010a
        /*09ea*/ 	.byte	0x3f
	.zero		1


	//   ....[55]....
        /*09ec*/ 	.word	0x00014b80
        /*09f0*/ 	.word	0x000000bd
        /*09f4*/ 	.word	0x00038830
        /*09f8*/ 	.short	0x010a
        /*09fa*/ 	.byte	0x3f
	.zero		1


	//   ....[56]....
        /*09fc*/ 	.word	0x00014df0
        /*0a00*/ 	.word	0x000000bd
        /*0a04*/ 	.word	0x00038850
        /*0a08*/ 	.short	0x010a
        /*0a0a*/ 	.byte	0x3f
	.zero		1


	//   ....[57]....
        /*0a0c*/ 	.word	0x00014e40
        /*0a10*/ 	.word	0x000000bd
        /*0a14*/ 	.word	0x00038850
        /*0a18*/ 	.short	0x010a
        /*0a1a*/ 	.byte	0x3f
	.zero		1


	//   ....[58]....
        /*0a1c*/ 	.word	0x00016710
        /*0a20*/ 	.word	0x0000000e
        /*0a24*/ 	.word	0x00000000
        /*0a28*/ 	.short	0x0101
        /*0a2a*/ 	.byte	0x3f
	.zero		1


	//   ....[59]....
        /*0a2c*/ 	.word	0x000186d0
        /*0a30*/ 	.word	0x000000bd
        /*0a34*/ 	.word	0x00000000
        /*0a38*/ 	.short	0x0101
        /*0a3a*/ 	.byte	0x3f
	.zero		1


	//   ....[60]....
        /*0a3c*/ 	.word	0x0001a9f0
        /*0a40*/ 	.word	0x00000000
        /*0a44*/ 	.word	0x00000000
        /*0a48*/ 	.short	0x0101
        /*0a4a*/ 	.byte	0x3f
	.zero		1


	//   ....[61]....
        /*0a4c*/ 	.word	0x0001d0c0
        /*0a50*/ 	.word	0x00000007
        /*0a54*/ 	.word	0x00038820
        /*0a58*/ 	.short	0x010a
        /*0a5a*/ 	.byte	0x3f
	.zero		1


	//   ....[62]....
        /*0a5c*/ 	.word	0x0001d140
        /*0a60*/ 	.word	0x00000008
        /*0a64*/ 	.word	0x000388a0
        /*0a68*/ 	.short	0x010a
        /*0a6a*/ 	.byte	0x3f
	.zero		1


	//   ....[63]....
        /*0a6c*/ 	.word	0x0001d330
        /*0a70*/ 	.word	0x00000008
        /*0a74*/ 	.word	0x000388c0
        /*0a78*/ 	.short	0x010a
        /*0a7a*/ 	.byte	0x3f
	.zero		1


	//   ....[64]....
        /*0a7c*/ 	.word	0x0001d890
        /*0a80*/ 	.word	0x00000009
        /*0a84*/ 	.word	0x000388a0
        /*0a88*/ 	.short	0x010a
        /*0a8a*/ 	.byte	0x3f
	.zero		1


	//   ....[65]....
        /*0a8c*/ 	.word	0x0001da60
        /*0a90*/ 	.word	0x00000009
        /*0a94*/ 	.word	0x000388c0
        /*0a98*/ 	.short	0x010a
        /*0a9a*/ 	.byte	0x3f
	.zero		1


	//   ....[66]....
        /*0a9c*/ 	.word	0x0001ecc0
        /*0aa0*/ 	.word	0x00000005
        /*0aa4*/ 	.word	0x00038840
        /*0aa8*/ 	.short	0x010a
        /*0aaa*/ 	.byte	0x3f
	.zero		1


	//   ....[67]....
        /*0aac*/ 	.word	0x0001f4d0
        /*0ab0*/ 	.word	0x00000009
        /*0ab4*/ 	.word	0x00038820
        /*0ab8*/ 	.short	0x010a
        /*0aba*/ 	.byte	0x3f
	.zero		1


	//   ....[68]....
        /*0abc*/ 	.word	0x0001f5a0
        /*0ac0*/ 	.word	0x00000002
        /*0ac4*/ 	.word	0x00038860
        /*0ac8*/ 	.short	0x010a
        /*0aca*/ 	.byte	0x3f
	.zero		1


	//   ....[69]....
        /*0acc*/ 	.word	0x0001fd40
        /*0ad0*/ 	.word	0x00000002
        /*0ad4*/ 	.word	0x00038840
        /*0ad8*/ 	.short	0x010a
        /*0ada*/ 	.byte	0x3f
	.zero		1


	//   ....[70]....
        /*0adc*/ 	.word	0x0001ff60
        /*0ae0*/ 	.word	0x00000002
        /*0ae4*/ 	.word	0x00038860
        /*0ae8*/ 	.short	0x010a
        /*0aea*/ 	.byte	0x3f
	.zero		1


	//   ....[71]....
        /*0aec*/ 	.word	0x00020630
        /*0af0*/ 	.word	0x00000002
        /*0af4*/ 	.word	0x00038840
        /*0af8*/ 	.short	0x010a
        /*0afa*/ 	.byte	0x3f
	.zero		1


	//   ....[72]....
        /*0afc*/ 	.word	0x00020840
        /*0b00*/ 	.word	0x00000002
        /*0b04*/ 	.word	0x00038860
        /*0b08*/ 	.short	0x010a
        /*0b0a*/ 	.byte	0x3f
	.zero		1


	//   ....[73]....
        /*0b0c*/ 	.word	0x00020e80
        /*0b10*/ 	.word	0x00000002
        /*0b14*/ 	.word	0x00038840
        /*0b18*/ 	.short	0x010a
        /*0b1a*/ 	.byte	0x3f
	.zero		1


	//   ....[74]....
        /*0b1c*/ 	.word	0x000210a0
        /*0b20*/ 	.word	0x00000002
        /*0b24*/ 	.word	0x00038860
        /*0b28*/ 	.short	0x010a
        /*0b2a*/ 	.byte	0x3f
	.zero		1


	//   ....[75]....
        /*0b2c*/ 	.word	0x000223b0
        /*0b30*/ 	.word	0x00000000
        /*0b34*/ 	.word	0x00038820
        /*0b38*/ 	.short	0x010a
        /*0b3a*/ 	.byte	0x3f
	.zero		1


	//   ....[76]....
        /*0b3c*/ 	.word	0x00022570
        /*0b40*/ 	.word	0x00000006
        /*0b44*/ 	.word	0x00000000
        /*0b48*/ 	.short	0x010a
        /*0b4a*/ 	.byte	0x3f
	.zero		1


	//   ....[77]....
        /*0b4c*/ 	.word	0x000225e0
        /*0b50*/ 	.word	0x00000007
        /*0b54*/ 	.word	0x00000000
        /*0b58*/ 	.short	0x010a
        /*0b5a*/ 	.byte	0x3f
	.zero		1


	//   ....[78]....
        /*0b5c*/ 	.word	0x00022650
        /*0b60*/ 	.word	0x00000004
        /*0b64*/ 	.word	0x00000000
        /*0b68*/ 	.short	0x010a
        /*0b6a*/ 	.byte	0x3f
	.zero		1


	//   ....[79]....
        /*0b6c*/ 	.word	0x00022680
        /*0b70*/ 	.word	0x00000003
        /*0b74*/ 	.word	0x00000000
        /*0b78*/ 	.short	0x010a
        /*0b7a*/ 	.byte	0x3f
	.zero		1


	//   ....[80]....
        /*0b7c*/ 	.word	0x000226e0
        /*0b80*/ 	.word	0x00000046
        /*0b84*/ 	.word	0x00038890
        /*0b88*/ 	.short	0x010a
        /*0b8a*/ 	.byte	0x3f
	.zero		1


	//   ....[81]....
        /*0b8c*/ 	.word	0x00022730
        /*0b90*/ 	.word	0x00000046
        /*0b94*/ 	.word	0x00038890
        /*0b98*/ 	.short	0x010a
        /*0b9a*/ 	.byte	0x3f
	.zero		1


	//   ....[82]....
        /*0b9c*/ 	.word	0x00022780
        /*0ba0*/ 	.word	0x00000046
        /*0ba4*/ 	.word	0x00038890
        /*0ba8*/ 	.short	0x010a
        /*0baa*/ 	.byte	0x3f
	.zero		1


	//   ....[83]....
        /*0bac*/ 	.word	0x000227d0
        /*0bb0*/ 	.word	0x00000046
        /*0bb4*/ 	.word	0x000388b0
        /*0bb8*/ 	.short	0x010a
        /*0bba*/ 	.byte	0x3f
	.zero		1


	//   ....[84]....
        /*0bbc*/ 	.word	0x00022d20
        /*0bc0*/ 	.word	0x00000012
        /*0bc4*/ 	.word	0x00038800
        /*0bc8*/ 	.short	0x010a
        /*0bca*/ 	.byte	0x3f
	.zero		1


	//   ....[85]....
        /*0bcc*/ 	.word	0x00023270
        /*0bd0*/ 	.word	0x00000012
        /*0bd4*/ 	.word	0x00038800
        /*0bd8*/ 	.short	0x010a
        /*0bda*/ 	.byte	0x3f
	.zero		1


	//   ....[86]....
        /*0bdc*/ 	.word	0x000232c0
        /*0be0*/ 	.word	0x00000014
        /*0be4*/ 	.word	0x00038830
        /*0be8*/ 	.short	0x010a
        /*0bea*/ 	.byte	0x3f
	.zero		1


	//   ....[87]....
        /*0bec*/ 	.word	0x00023310
        /*0bf0*/ 	.word	0x00000012
        /*0bf4*/ 	.word	0x00038810
        /*0bf8*/ 	.short	0x010a
        /*0bfa*/ 	.byte	0x3f
	.zero		1


	//   ....[88]....
        /*0bfc*/ 	.word	0x00023360
        /*0c00*/ 	.word	0x00000014
        /*0c04*/ 	.word	0x00038850
        /*0c08*/ 	.short	0x010a
        /*0c0a*/ 	.byte	0x3f
	.zero		1


	//   ....[89]....
        /*0c0c*/ 	.word	0x000233b0
        /*0c10*/ 	.word	0x000000c7
        /*0c14*/ 	.word	0x00038830
        /*0c18*/ 	.short	0x010a
        /*0c1a*/ 	.byte	0x3f
	.zero		1


	//   ....[90]....
        /*0c1c*/ 	.word	0x00023400
        /*0c20*/ 	.word	0x000000c7
        /*0c24*/ 	.word	0x00038850
        /*0c28*/ 	.short	0x010a
        /*0c2a*/ 	.byte	0x3f
	.zero		1


	//   ....[91]....
        /*0c2c*/ 	.word	0x00023450
        /*0c30*/ 	.word	0x000000bc
        /*0c34*/ 	.word	0x00038830
        /*0c38*/ 	.short	0x010a
        /*0c3a*/ 	.byte	0x3f
	.zero		1


	//   ....[92]....
        /*0c3c*/ 	.word	0x000234a0
        /*0c40*/ 	.word	0x000000bc
        /*0c44*/ 	.word	0x00038850
        /*0c48*/ 	.short	0x010a
        /*0c4a*/ 	.byte	0x3f
	.zero		1


	//   ....[93]....
        /*0c4c*/ 	.word	0x000234f0
        /*0c50*/ 	.word	0x000000bd
        /*0c54*/ 	.word	0x00038830
        /*0c58*/ 	.short	0x010a
        /*0c5a*/ 	.byte	0x3f
	.zero		1


	//   ....[94]....
        /*0c5c*/ 	.word	0x00023540
        /*0c60*/ 	.word	0x000000bd
        /*0c64*/ 	.word	0x00038850
        /*0c68*/ 	.short	0x010a
        /*0c6a*/ 	.byte	0x3f
	.zero		1


	//   ....[95]....
        /*0c6c*/ 	.word	0x000236e0
        /*0c70*/ 	.word	0x00000007
        /*0c74*/ 	.word	0x00038820
        /*0c78*/ 	.short	0x010a
        /*0c7a*/ 	.byte	0x3f
	.zero		1


	//   ....[96]....
        /*0c7c*/ 	.word	0x00023730
        /*0c80*/ 	.word	0x00000008
        /*0c84*/ 	.word	0x000388a0
        /*0c88*/ 	.short	0x010a
        /*0c8a*/ 	.byte	0x3f
	.zero		1


	//   ....[97]....
        /*0c8c*/ 	.word	0x00023780
        /*0c90*/ 	.word	0x00000008
        /*0c94*/ 	.word	0x000388c0
        /*0c98*/ 	.short	0x010a
        /*0c9a*/ 	.byte	0x3f
	.zero		1


	//   ....[98]....
        /*0c9c*/ 	.word	0x000237d0
        /*0ca0*/ 	.word	0x00000009
        /*0ca4*/ 	.word	0x000388a0
        /*0ca8*/ 	.short	0x010a
        /*0caa*/ 	.byte	0x3f
	.zero		1


	//   ....[99]....
        /*0cac*/ 	.word	0x00023820
        /*0cb0*/ 	.word	0x00000009
        /*0cb4*/ 	.word	0x000388c0
        /*0cb8*/ 	.short	0x010a
        /*0cba*/ 	.byte	0x3f
	.zero		1


	//   ....[100]....
        /*0cbc*/ 	.word	0x000239c0
        /*0cc0*/ 	.word	0x00000005
        /*0cc4*/ 	.word	0x00038840
        /*0cc8*/ 	.short	0x010a
        /*0cca*/ 	.byte	0x3f
	.zero		1


	//   ....[101]....
        /*0ccc*/ 	.word	0x00023a40
        /*0cd0*/ 	.word	0x00000005
        /*0cd4*/ 	.word	0x00038820
        /*0cd8*/ 	.short	0x010a
        /*0cda*/ 	.byte	0x3f
	.zero		1


	//   ....[102]....
        /*0cdc*/ 	.word	0x00023a90
        /*0ce0*/ 	.word	0x00000002
        /*0ce4*/ 	.word	0x00038860
        /*0ce8*/ 	.short	0x010a
        /*0cea*/ 	.byte	0x3f
	.zero		1


	//   ....[103]....
        /*0cec*/ 	.word	0x00023ae0
        /*0cf0*/ 	.word	0x00000002
        /*0cf4*/ 	.word	0x00038840
        /*0cf8*/ 	.short	0x010a
        /*0cfa*/ 	.byte	0x3f
	.zero		1


	//   ....[104]....
        /*0cfc*/ 	.word	0x00023b30
        /*0d00*/ 	.word	0x00000002
        /*0d04*/ 	.word	0x00038860
        /*0d08*/ 	.short	0x010a
        /*0d0a*/ 	.byte	0x3f
	.zero		1


	//   ....[105]....
        /*0d0c*/ 	.word	0x00023b80
        /*0d10*/ 	.word	0x00000002
        /*0d14*/ 	.word	0x00038840
        /*0d18*/ 	.short	0x010a
        /*0d1a*/ 	.byte	0x3f
	.zero		1


	//   ....[106]....
        /*0d1c*/ 	.word	0x00023bd0
        /*0d20*/ 	.word	0x00000002
        /*0d24*/ 	.word	0x00038860
        /*0d28*/ 	.short	0x010a
        /*0d2a*/ 	.byte	0x3f
	.zero		1


	//   ....[107]....
        /*0d2c*/ 	.word	0x00023c20
        /*0d30*/ 	.word	0x00000002
        /*0d34*/ 	.word	0x00038840
        /*0d38*/ 	.short	0x010a
        /*0d3a*/ 	.byte	0x3f
	.zero		1


	//   ....[108]....
        /*0d3c*/ 	.word	0x00023c70
        /*0d40*/ 	.word	0x00000002
        /*0d44*/ 	.word	0x00038860
        /*0d48*/ 	.short	0x010a
        /*0d4a*/ 	.byte	0x3f
	.zero		1


	//   ....[109]....
        /*0d4c*/ 	.word	0x00024640
        /*0d50*/ 	.word	0x00000000
        /*0d54*/ 	.word	0x00038820
        /*0d58*/ 	.short	0x010a
        /*0d5a*/ 	.byte	0x3f
	.zero		1


	//   ....[110]....
        /*0d5c*/ 	.word	0x000247e0
        /*0d60*/ 	.word	0x00000006
        /*0d64*/ 	.word	0x00000000
        /*0d68*/ 	.short	0x010a
        /*0d6a*/ 	.byte	0x3f
	.zero		1


	//   ....[111]....
        /*0d6c*/ 	.word	0x00024830
        /*0d70*/ 	.word	0x00000007
        /*0d74*/ 	.word	0x00000000
        /*0d78*/ 	.short	0x010a
        /*0d7a*/ 	.byte	0x3f
	.zero		1


	//   ....[112]....
        /*0d7c*/ 	.word	0x00024880
        /*0d80*/ 	.word	0x00000004
        /*0d84*/ 	.word	0x00000000
        /*0d88*/ 	.short	0x010a
        /*0d8a*/ 	.byte	0x3f
	.zero		1


	//----- nvinfo : EIATTR_NUM_MBARRIERS
	.align		4
.L_947:
        /*0d8c*/ 	.byte	0x03, 0x38
        /*0d8e*/ 	.short	0x0017


	//----- nvinfo : EIATTR_EXIT_INSTR_OFFSETS
	.align		4
        /*0d90*/ 	.byte	0x04, 0x1c
        /*0d92*/ 	.short	(.L_949 - .L_948)


	//   ....[0]....
.L_948:
        /*0d94*/ 	.word	0x000226d0


	//----- nvinfo : EIATTR_MAX_THREADS
	.align		4
.L_949:
        /*0d98*/ 	.byte	0x04, 0x05
        /*0d9a*/ 	.short	(.L_951 - .L_950)
.L_950:
        /*0d9c*/ 	.word	0x00000180
        /*0da0*/ 	.word	0x00000001
        /*0da4*/ 	.word	0x00000001


	//----- nvinfo : EIATTR_CRS_STACK_SIZE
	.align		4
.L_951:
        /*0da8*/ 	.byte	0x04, 0x1e
        /*0daa*/ 	.short	(.L_953 - .L_952)
.L_952:
        /*0dac*/ 	.word	0x00000000


	//----- nvinfo : EIATTR_CBANK_PARAM_SIZE
	.align		4
.L_953:
        /*0db0*/ 	.byte	0x03, 0x19
        /*0db2*/ 	.short	0x0b70


	//----- nvinfo : EIATTR_PARAM_CBANK
	.align		4
        /*0db4*/ 	.byte	0x04, 0x0a
        /*0db6*/ 	.short	(.L_955 - .L_954)
	.align		4
.L_954:
        /*0db8*/ 	.word	index@(.nv.constant0._ZN7cutlass13device_kernelIN5flash11enable_sm90INS1_16FlashAttnFwdSm90INS1_25CollectiveMainloopFwdSm90ILi2EN4cute5tupleIJNS5_1CILi1EEES8_S8_EEENS6_IJNS7_ILi64EEESA_SA_EEELi512ENS_6half_tEfNS_4arch4Sm90ELb0ELb1ELb0ELb1ELb0ELb1ELb1ELb0ELb0ELb0ELb0ELb0EEENS1_21CollectiveEpilogueFwdINS6_IJSA_NS7_ILi512EEESA_EEES9_SC_SE_Li256ELb1ELb0ELb0ELb0EEENS1_36VarlenDynamicPersistentTileSchedulerILi64ELi64ELi256ELi32ELb0ELb0ELb1ELb1ELb0ELb1EEEEEEEEEvNT_6ParamsE)
        /*0dbc*/ 	.short	0x0210
        /*0dbe*/ 	.short	0x0b70


	//----- nvinfo : EIATTR_SW_WAR
	.align		4
.L_955:
        /*0dc0*/ 	.byte	0x04, 0x36
        /*0dc2*/ 	.short	(.L_957 - .L_956)
.L_956:
        /*0dc4*/ 	.word	0x00000008
.L_957:


//--------------------- .nv.info._ZN7cutlass13device_kernelIN5flash11enable_sm90INS1_16FlashAttnFwdSm90INS1_25CollectiveMainloopFwdSm90ILi2EN4cute5tupleIJNS5_1CILi1EEES8_S8_EEENS6_IJNS7_ILi64EEESA_SA_EEELi512ENS_6half_tEfNS_4arch4Sm90ELb1ELb0ELb0ELb0ELb0ELb0ELb0ELb0ELb0ELb0ELb0ELb0EEENS1_21CollectiveEpilogueFwdINS6_IJSA_NS7_ILi512EEESA_EEES9_SC_SE_Li256ELb0ELb0ELb0ELb0EEENS1_30DynamicPersistentTileSchedulerILi256ELi32ELb0ELb0ELb1EEEEEEEEEvNT_6ParamsE --------------------------
	.section	.nv.info._ZN7cutlass13device_kernelIN5flash11enable_sm90INS1_16FlashAttnFwdSm90INS1_25CollectiveMainloopFwdSm90ILi2EN4cute5tupleIJNS5_1CILi1EEES8_S8_EEENS6_IJNS7_ILi64EEESA_SA_EEELi512ENS_6half_tEfNS_4arch4Sm90ELb1ELb0ELb0ELb0ELb0ELb0ELb0ELb0ELb0ELb0ELb0ELb0EEENS1_21CollectiveEpilogueFwdINS6_IJSA_NS7_ILi512EEESA_EEES9_SC_SE_Li256ELb0ELb0ELb0ELb0EEENS1_30DynamicPersistentTileSchedulerILi256ELi32ELb0ELb0ELb1EEEEEEEEEvNT_6ParamsE,"",@"SHT_CUDA_INFO"
	.sectionflags	@""
	.align	4


	//----- nvinfo : EIATTR_CUDA_API_VERSION
	.align		4
        /*0000*/ 	.byte	0x04, 0x37
        /*0002*/ 	.short	(.L_959 - .L_958)
.L_958:
        /*0004*/ 	.word	0x00000082


	//----- nvinfo : EIATTR_KPARAM_INFO
	.align		4
.L_959:
        /*0008*/ 	.byte	0x04, 0x17
        /*000a*/ 	.short	(.L_961 - .L_960)
.L_960:
        /*000c*/ 	.word	0x00000000
        /*0010*/ 	.short	0x0000
        /*0012*/ 	.short	0x0070
        /*0014*/ 	.byte	0x00, 0xf0, 0x01, 0x2e


	//----- nvinfo : EIATTR_SPARSE_MMA_MASK
	.align		4
.L_961:
        /*0018*/ 	.byte	0x03, 0x50
        /*001a*/ 	.short	0x0000


	//----- nvinfo : EIATTR_MAXREG_COUNT
	.align		4
        /*001c*/ 	.byte	0x03, 0x1b
        /*001e*/ 	.short	0x00a8


	//----- nvinfo : EIATTR_NUM_BARRIERS
	.align		4
        /*0020*/ 	.byte	0x02, 0x4c
        /*0022*/ 	.byte	0x10
	.zero		1


	//----- nvinfo : EIATTR_EXTERNS
	.align		4
        /*0024*/ 	.byte	0x04, 0x0f
        /*0026*/ 	.short	(.L_963 - .L_962)


	//   ....[0]....
	.align		4
.L_962:
        /*0028*/ 	.word	index@(__assertfail)


	//----- nvinfo : EIATTR_MERCURY_ISA_VERSION
	.align		4
.L_963:
        /*002c*/ 	.byte	0x03, 0x5f
        /*002e*/ 	.short	0x0101


	//----- nvinfo : EIATTR_INT_WARP_WIDE_INSTR_OFFSETS
	.align		4
        /*0030*/ 	.byte	0x04, 0x31
        /*0032*/ 	.short	(.L_965 - .L_964)


	//   ....[0]....
.L_964:
        /*0034*/ 	.word	0x00000180


	//   ....[1]....
        /*0038*/ 	.word	0x000001b0


	//   ....[2]....
        /*003c*/ 	.word	0x000001c0


	//   ....[3]....
        /*0040*/ 	.word	0x0000aa90


	//   ....[4]....
        /*0044*/ 	.word	0x0000ab20


	//   ....[5]....
        /*0048*/ 	.word	0x0000b010


	//   ....[6]....
        /*004c*/ 	.word	0x0000d100


	//   ....[7]....
        /*0050*/ 	.word	0x0000d190


	//----- nvinfo : EIATTR_COOP_GROUP_MASK_REGIDS
	.align		4
.L_965:
        /*0054*/ 	.byte	0x04, 0x29
        /*0056*/ 	.short	(.L_967 - .L_966)


	//   ....[0]....
.L_966:
        /*0058*/ 	.word	0xffffffff


	//   ....[1]....
        /*005c*/ 	.word	0xffffffff


	//   ....[2]....
        /*0060*/ 	.word	0xffffffff


	//   ....[3]....
        /*0064*/ 	.word	0xffffffff


	//   ....[4]....
        /*0068*/ 	.word	0xffffffff


	//   ....[5]....
        /*006c*/ 	.word	0xffffffff


	//   ....[6]....
        /*0070*/ 	.word	0xffffffff


	//   ....[7]....
        /*0074*/ 	.word	0xffffffff


	//   ....[8]....
        /*0078*/ 	.word	0xffffffff


	//   ....[9]....
        /*007c*/ 	.word	0xffffffff


	//   ....[10]....
        /*0080*/ 	.word	0xffffffff


	//   ....[11]....
        /*0084*/ 	.word	0xffffffff


	//   ....[12]....
        /*0088*/ 	.word	0xffffffff


	//   ....[13]....
        /*008c*/ 	.word	0xffffffff


	//   ....[14]....
        /*0090*/ 	.word	0xffffffff


	//   ....[15]....
        /*0094*/ 	.word	0xffffffff


	//   ....[16]....
        /*0098*/ 	.word	0xffffffff


	//   ....[17]....
        /*009c*/ 	.word	0xffffffff


	//   ....[18]....
        /*00a0*/ 	.word	0xffffffff


	//   ....[19]....
        /*00a4*/ 	.word	0xffffffff


	//   ....[20]....
        /*00a8*/ 	.word	0xffffffff


	//   ....[21]....
        /*00ac*/ 	.word	0xffffffff


	//   ....[22]....
        /*00b0*/ 	.word	0xffffffff


	//   ....[23]....
        /*00b4*/ 	.word	0xffffffff


	//   ....[24]....
        /*00b8*/ 	.word	0xffffffff


	//   ....[25]....
        /*00bc*/ 	.word	0xffffffff


	//   ....[26]....
        /*00c0*/ 	.word	0xffffffff


	//   ....[27]....
        /*00c4*/ 	.word	0xffffffff


	//   ....[28]....
        /*00c8*/ 	.word	0xffffffff


	//   ....[29]....
        /*00cc*/ 	.word	0xffffffff


	//   ....[30]....
        /*00d0*/ 	.word	0xffffffff


	//   ....[31]....
        /*00d4*/ 	.word	0xffffffff


	//   ....[32]....
        /*00d8*/ 	.word	0xffffffff


	//   ....[33]....
        /*00dc*/ 	.word	0x0500000f


	//   ....[34]....
        /*00e0*/ 	.word	0x0500000f


	//----- nvinfo : EIATTR_COOP_GROUP_INSTR_OFFSETS
	.align		4
.L_967:
        /*00e4*/ 	.byte	0x04, 0x28
        /*00e6*/ 	.short	(.L_969 - .L_968)


	//   ....[0]....
.L_968:
        /*00e8*/ 	.word	0x00000050


	//   ....[1]....
        /*00ec*/ 	.word	0x00000190


	//   ....[2]....
        /*00f0*/ 	.word	0x000001e0


	//   ....[3]....
        /*00f4*/ 	.word	0x00000390


	//   ....[4]....
        /*00f8*/ 	.word	0x000004f0


	//   ....[5]....
        /*00fc*/ 	.word	0x00000610


	//   ....[6]....
        /*0100*/ 	.word	0x00000770


	//   ....[7]....
        /*0104*/ 	.word	0x00001730


	//   ....[8]....
        /*0108*/ 	.word	0x000030a0


	//   ....[9]....
        /*010c*/ 	.word	0x00003a70


	//   ....[10]....
        /*0110*/ 	.word	0x00003bc0


	//   ....[11]....
        /*0114*/ 	.word	0x00003d90


	//   ....[12]....
        /*0118*/ 	.word	0x00003ee0


	//   ....[13]....
        /*011c*/ 	.word	0x00004890


	//   ....[14]....
        /*0120*/ 	.word	0x00004f60


	//   ....[15]....
        /*0124*/ 	.word	0x00005060


	//   ....[16]....
        /*0128*/ 	.word	0x00005300


	//   ....[17]....
        /*012c*/ 	.word	0x00005440


	//   ....[18]....
        /*0130*/ 	.word	0x000066a0


	//   ....[19]....
        /*0134*/ 	.word	0x00006ab0


	//   ....[20]....
        /*0138*/ 	.word	0x00006ae0


	//   ....[21]....
        /*013c*/ 	.word	0x00006da0


	//   ....[22]....
        /*0140*/ 	.word	0x00006f70


	//   ....[23]....
        /*0144*/ 	.word	0x00007f70


	//   ....[24]....
        /*0148*/ 	.word	0x00007fb0


	//   ....[25]....
        /*014c*/ 	.word	0x00007ff0


	//   ....[26]....
        /*0150*/ 	.word	0x00008070


	//   ....[27]....
        /*0154*/ 	.word	0x00008090


	//   ....[28]....
        /*0158*/ 	.word	0x00008af0


	//   ....[29]....
        /*015c*/ 	.word	0x000098a0


	//   ....[30]....
        /*0160*/ 	.word	0x0000a520


	//   ....[31]....
        /*0164*/ 	.word	0x0000d210


	//   ....[32]....
        /*0168*/ 	.word	0x0000d3c0


	//   ....[33]....
        /*016c*/ 	.word	0x0000d9c0


	//   ....[34]....
        /*0170*/ 	.word	0x0000dda0


	//----- nvinfo : EIATTR_REG_RECONFIG
	.align		4
.L_969:
        /*0174*/ 	.byte	0x01, 0x54
	.zero		2


	//----- nvinfo : EIATTR_SYSCALL_OFFSETS
	.align		4
        /*0178*/ 	.byte	0x04, 0x46
        /*017a*/ 	.short	(.L_971 - .L_970)


	//   ....[0]....
.L_970:
        /*017c*/ 	.word	0x00003270


	//   ....[1]....
        /*0180*/ 	.word	0x0000acb0


	//   ....[2]....
        /*0184*/ 	.word	0x0000adf0


	//   ....[3]....
        /*0188*/ 	.word	0x0000aef0


	//----- nvinfo : EIATTR_MBARRIER_INSTR_OFFSETS
	.align		4
.L_971:
        /*018c*/ 	.byte	0x04, 0x39
        /*018e*/ 	.short	(.L_973 - .L_972)


	//   ....[0]....
.L_972:
        /*0190*/ 	.word	0x00000280
        /*0194*/ 	.word	0x000000ff
        /*0198*/ 	.word	0x00028c00
        /*019c*/ 	.short	0x0100
        /*019e*/ 	.byte	0x06
	.zero		1


	//   ....[1]....
        /*01a0*/ 	.word	0x00000290
        /*01a4*/ 	.word	0x000000ff
        /*01a8*/ 	.word	0x00028c20
        /*01ac*/ 	.short	0x0100
        /*01ae*/ 	.byte	0x06
	.zero		1


	//   ....[2]....
        /*01b0*/ 	.word	0x00000340
        /*01b4*/ 	.word	0x000000ff
        /*01b8*/ 	.word	0x00028c30
        /*01bc*/ 	.short	0x0100
        /*01be*/ 	.byte	0x06
	.zero		1


	//   ....[3]....
        /*01c0*/ 	.word	0x00000350
        /*01c4*/ 	.word	0x000000ff
        /*01c8*/ 	.word	0x00028c40
        /*01cc*/ 	.short	0x0100
        /*01ce*/ 	.byte	0x06
	.zero		1


	//   ....[4]....
        /*01d0*/ 	.word	0x00000360
        /*01d4*/ 	.word	0x000000ff
        /*01d8*/ 	.word	0x00028c38
        /*01dc*/ 	.short	0x0100
        /*01de*/ 	.byte	0x06
	.zero		1


	//   ....[5]....
        /*01e0*/ 	.word	0x00000370
        /*01e4*/ 	.word	0x000000ff
        /*01e8*/ 	.word	0x00028c48
        /*01ec*/ 	.short	0x0100
        /*01ee*/ 	.byte	0x06
	.zero		1


	//   ....[6]....
        /*01f0*/ 	.word	0x000004a0
        /*01f4*/ 	.word	0x000000ff
        /*01f8*/ 	.word	0x00028c50
        /*01fc*/ 	.short	0x0100
        /*01fe*/ 	.byte	0x08
	.zero		1


	//   ....[7]....
        /*0200*/ 	.word	0x000004b0
        /*0204*/ 	.word	0x000000ff
        /*0208*/ 	.word	0x00028c60
        /*020c*/ 	.short	0x0100
        /*020e*/ 	.byte	0x08
	.zero		1


	//   ....[8]....
        /*0210*/ 	.word	0x000004c0
        /*0214*/ 	.word	0x000000ff
        /*0218*/ 	.word	0x00028c58
        /*021c*/ 	.short	0x0100
        /*021e*/ 	.byte	0x08
	.zero		1


	//   ....[9]....
        /*0220*/ 	.word	0x000004d0
        /*0224*/ 	.word	0x000000ff
        /*0228*/ 	.word	0x00028c68
        /*022c*/ 	.short	0x0100
        /*022e*/ 	.byte	0x08
	.zero		1


	//   ....[10]....
        /*0230*/ 	.word	0x000005c0
        /*0234*/ 	.word	0x000000ff
        /*0238*/ 	.word	0x00028c70
        /*023c*/ 	.short	0x0100
        /*023e*/ 	.byte	0x06
	.zero		1


	//   ....[11]....
        /*0240*/ 	.word	0x000005d0
        /*0244*/ 	.word	0x000000ff
        /*0248*/ 	.word	0x00028c80
        /*024c*/ 	.short	0x0100
        /*024e*/ 	.byte	0x06
	.zero		1


	//   ....[12]....
        /*0250*/ 	.word	0x000005e0
        /*0254*/ 	.word	0x000000ff
        /*0258*/ 	.word	0x00028c78
        /*025c*/ 	.short	0x0100
        /*025e*/ 	.byte	0x06
	.zero		1


	//   ....[13]....
        /*0260*/ 	.word	0x000005f0
        /*0264*/ 	.word	0x000000ff
        /*0268*/ 	.word	0x00028c88
        /*026c*/ 	.short	0x0100
        /*026e*/ 	.byte	0x06
	.zero		1


	//   ....[14]....
        /*0270*/ 	.word	0x00000720
        /*0274*/ 	.word	0x000000ff
        /*0278*/ 	.word	0x00028c90
        /*027c*/ 	.short	0x0100
        /*027e*/ 	.byte	0x08
	.zero		1


	//   ....[15]....
        /*0280*/ 	.word	0x00000730
        /*0284*/ 	.word	0x000000ff
        /*0288*/ 	.word	0x00028ca0
        /*028c*/ 	.short	0x0100
        /*028e*/ 	.byte	0x08
	.zero		1


	//   ....[16]....
        /*0290*/ 	.word	0x00000740
        /*0294*/ 	.word	0x000000ff
        /*0298*/ 	.word	0x00028c98
        /*029c*/ 	.short	0x0100
        /*029e*/ 	.byte	0x08
	.zero		1


	//   ....[17]....
        /*02a0*/ 	.word	0x00000750
        /*02a4*/ 	.word	0x000000ff
        /*02a8*/ 	.word	0x00028ca8
        /*02ac*/ 	.short	0x0100
        /*02ae*/ 	.byte	0x08
	.zero		1


	//   ....[18]....
        /*02b0*/ 	.word	0x00000880
        /*02b4*/ 	.word	0x000000ff
        /*02b8*/ 	.word	0x00028cb0
        /*02bc*/ 	.short	0x0100
        /*02be*/ 	.byte	0x08
	.zero		1


	//   ....[19]....
        /*02c0*/ 	.word	0x00000890
        /*02c4*/ 	.word	0x000000ff
        /*02c8*/ 	.word	0x00028cc0
        /*02cc*/ 	.short	0x0100
        /*02ce*/ 	.byte	0x08
	.zero		1


	//   ....[20]....
        /*02d0*/ 	.word	0x000008a0
        /*02d4*/ 	.word	0x000000ff
        /*02d8*/ 	.word	0x00028cb8
        /*02dc*/ 	.short	0x0100
        /*02de*/ 	.byte	0x08
	.zero		1


	//   ....[21]....
        /*02e0*/ 	.word	0x000008b0
        /*02e4*/ 	.word	0x000000ff
        /*02e8*/ 	.word	0x00028cc8
        /*02ec*/ 	.short	0x0100
        /*02ee*/ 	.byte	0x08
	.zero		1


	//   ....[22]....
        /*02f0*/ 	.word	0x00001840
        /*02f4*/ 	.word	0x000000ff
        /*02f8*/ 	.word	0x00028c50
        /*02fc*/ 	.short	0x010a
        /*02fe*/ 	.byte	0x10
	.zero		1


	//   ....[23]....
        /*0300*/ 	.word	0x00001b20
        /*0304*/ 	.word	0x00000000
        /*0308*/ 	.word	0x00000000
        /*030c*/ 	.short	0x0101
        /*030e*/ 	.byte	0x3f
	.zero		1


	//   ....[24]....
        /*0310*/ 	.word	0x000024b0
        /*0314*/ 	.word	0x000000ff
        /*0318*/ 	.word	0x00028c50
        /*031c*/ 	.short	0x010a
        /*031e*/ 	.byte	0x06
	.zero		1


	//   ....[25]....
        /*0320*/ 	.word	0x000024f0
        /*0324*/ 	.word	0x000000ff
        /*0328*/ 	.word	0x00028c50
        /*032c*/ 	.short	0x010a
        /*032e*/ 	.byte	0x06
	.zero		1


	//   ....[26]....
        /*0330*/ 	.word	0x00002740
        /*0334*/ 	.word	0x00000003
        /*0338*/ 	.word	0x00000000
        /*033c*/ 	.short	0x0101
        /*033e*/ 	.byte	0x3f
	.zero		1


	//   ....[27]....
        /*0340*/ 	.word	0x000032f0
        /*0344*/ 	.word	0x000000ff
        /*0348*/ 	.word	0x00028c00
        /*034c*/ 	.short	0x010a
        /*034e*/ 	.byte	0x30
	.zero		1


	//   ....[28]....
        /*0350*/ 	.word	0x00003370
        /*0354*/ 	.word	0x00000007
        /*0358*/ 	.word	0x00028c30
        /*035c*/ 	.short	0x010a
        /*035e*/ 	.byte	0x3f
	.zero		1


	//   ....[29]....
        /*0360*/ 	.word	0x000033b0
        /*0364*/ 	.word	0x00000007
        /*0368*/ 	.word	0x00028c30
        /*036c*/ 	.short	0x010a
        /*036e*/ 	.byte	0x3f
	.zero		1


	//   ....[30]....
        /*0370*/ 	.word	0x000040c0
        /*0374*/ 	.word	0x00000005
        /*0378*/ 	.word	0x00000000
        /*037c*/ 	.short	0x0101
        /*037e*/ 	.byte	0x3f
	.zero		1


	//   ....[31]....
        /*0380*/ 	.word	0x00004590
        /*0384*/ 	.word	0x00000007
        /*0388*/ 	.word	0x00028c50
        /*038c*/ 	.short	0x010a
        /*038e*/ 	.byte	0x3f
	.zero		1


	//   ....[32]....
        /*0390*/ 	.word	0x000045d0
        /*0394*/ 	.word	0x00000007
        /*0398*/ 	.word	0x00028c50
        /*039c*/ 	.short	0x010a
        /*039e*/ 	.byte	0x3f
	.zero		1


	//   ....[33]....
        /*03a0*/ 	.word	0x000048b0
        /*03a4*/ 	.word	0x00000007
        /*03a8*/ 	.word	0x00000000
        /*03ac*/ 	.short	0x0101
        /*03ae*/ 	.byte	0x3f
	.zero		1


	//   ....[34]....
        /*03b0*/ 	.word	0x000049f0
        /*03b4*/ 	.word	0x000000ff
        /*03b8*/ 	.word	0x00028c30
        /*03bc*/ 	.short	0x010a
        /*03be*/ 	.byte	0x1d
	.zero		1


	//   ....[35]....
        /*03c0*/ 	.word	0x00004a30
        /*03c4*/ 	.word	0x000000ff
        /*03c8*/ 	.word	0x00028c30
        /*03cc*/ 	.short	0x010a
        /*03ce*/ 	.byte	0x1d
	.zero		1


	//   ....[36]....
        /*03d0*/ 	.word	0x00005810
        /*03d4*/ 	.word	0x00000005
        /*03d8*/ 	.word	0x00000000
        /*03dc*/ 	.short	0x0101
        /*03de*/ 	.byte	0x3f
	.zero		1


	//   ....[37]....
        /*03e0*/ 	.word	0x000063e0
        /*03e4*/ 	.word	0x000000ff
        /*03e8*/ 	.word	0x00028c50
        /*03ec*/ 	.short	0x010a
        /*03ee*/ 	.byte	0x1d
	.zero		1


	//   ....[38]....
        /*03f0*/ 	.word	0x00006420
        /*03f4*/ 	.word	0x000000ff
        /*03f8*/ 	.word	0x00028c50
        /*03fc*/ 	.short	0x010a
        /*03fe*/ 	.byte	0x1d
	.zero		1


	//   ....[39]....
        /*0400*/ 	.word	0x000066c0
        /*0404*/ 	.word	0x000000aa
        /*0408*/ 	.word	0x00000000
        /*040c*/ 	.short	0x0101
        /*040e*/ 	.byte	0x3f
	.zero		1


	//   ....[40]....
        /*0410*/ 	.word	0x000067e0
        /*0414*/ 	.word	0x000000ff
        /*0418*/ 	.word	0x00028c30
        /*041c*/ 	.short	0x010a
        /*041e*/ 	.byte	0x16
	.zero		1


	//   ....[41]....
        /*0420*/ 	.word	0x00006820
        /*0424*/ 	.word	0x000000ff
        /*0428*/ 	.word	0x00028c30
        /*042c*/ 	.short	0x010a
        /*042e*/ 	.byte	0x16
	.zero		1


	//   ....[42]....
        /*0430*/ 	.word	0x000072d0
        /*0434*/ 	.word	0x0000009a
        /*0438*/ 	.word	0x00000000
        /*043c*/ 	.short	0x0101
        /*043e*/ 	.byte	0x3f
	.zero		1


	//   ....[43]....
        /*0440*/ 	.word	0x00007cc0
        /*0444*/ 	.word	0x000000ff
        /*0448*/ 	.word	0x00028c50
        /*044c*/ 	.short	0x010a
        /*044e*/ 	.byte	0x16
	.zero		1


	//   ....[44]....
        /*0450*/ 	.word	0x00007d00
        /*0454*/ 	.word	0x000000ff
        /*0458*/ 	.word	0x00028c50
        /*045c*/ 	.short	0x010a
        /*045e*/ 	.byte	0x16
	.zero		1


	//   ....[45]....
        /*0460*/ 	.word	0x00007f90
        /*0464*/ 	.word	0x000000aa
        /*0468*/ 	.word	0x00000000
        /*046c*/ 	.short	0x0101
        /*046e*/ 	.byte	0x3f
	.zero		1


	//   ....[46]....
        /*0470*/ 	.word	0x00009be0
        /*0474*/ 	.word	0x000000ff
        /*0478*/ 	.word	0x00000000
        /*047c*/ 	.short	0x0101
        /*047e*/ 	.byte	0x05
	.zero		1


	//   ....[47]....
        /*0480*/ 	.word	0x0000b2b0
        /*0484*/ 	.word	0x00000008
        /*0488*/ 	.word	0x00028c40
        /*048c*/ 	.short	0x010a
        /*048e*/ 	.byte	0x3f
	.zero		1


	//   ....[48]....
        /*0490*/ 	.word	0x0000b590
        /*0494*/ 	.word	0x000000ff
        /*0498*/ 	.word	0x00028c20
        /*049c*/ 	.short	0x010a
        /*049e*/ 	.byte	0x25
	.zero		1


	//   ....[49]....
        /*04a0*/ 	.word	0x0000b630
        /*04a4*/ 	.word	0x00000008
        /*04a8*/ 	.word	0x00028c60
        /*04ac*/ 	.short	0x010a
        /*04ae*/ 	.byte	0x3f
	.zero		1


	//   ....[50]....
        /*04b0*/ 	.word	0x0000bc90
        /*04b4*/ 	.word	0x00000002
        /*04b8*/ 	.word	0x00028c40
        /*04bc*/ 	.short	0x010a
        /*04be*/ 	.byte	0x3f
	.zero		1


	//   ....[51]....
        /*04c0*/ 	.word	0x0000be00
        /*04c4*/ 	.word	0x00000002
        /*04c8*/ 	.word	0x00028c60
        /*04cc*/ 	.short	0x010a
        /*04ce*/ 	.byte	0x3f
	.zero		1


	//   ....[52]....
        /*04d0*/ 	.word	0x0000c410
        /*04d4*/ 	.word	0x00000003
        /*04d8*/ 	.word	0x00028c40
        /*04dc*/ 	.short	0x010a
        /*04de*/ 	.byte	0x3f
	.zero		1


	//   ....[53]....
        /*04e0*/ 	.word	0x0000c580
        /*04e4*/ 	.word	0x00000003
        /*04e8*/ 	.word	0x00028c60
        /*04ec*/ 	.short	0x010a
        /*04ee*/ 	.byte	0x3f
	.zero		1


	//   ....[54]....
        /*04f0*/ 	.word	0x0000cb30
        /*04f4*/ 	.word	0x00000002
        /*04f8*/ 	.word	0x00028c40
        /*04fc*/ 	.short	0x010a
        /*04fe*/ 	.byte	0x3f
	.zero		1


	//   ....[55]....
        /*0500*/ 	.word	0x0000cca0
        /*0504*/ 	.word	0x00000002
        /*0508*/ 	.word	0x00028c60
        /*050c*/ 	.short	0x010a
        /*050e*/ 	.byte	0x3f
	.zero		1


	//   ....[56]....
        /*0510*/ 	.word	0x0000d370
        /*0514*/ 	.word	0x00000007
        /*0518*/ 	.word	0x00028c20
        /*051c*/ 	.short	0x010a
        /*051e*/ 	.byte	0x3f
	.zero		1


	//   ....[57]....
        /*0520*/ 	.word	0x0000d4c0
        /*0524*/ 	.word	0x00000005
        /*0528*/ 	.word	0x00000000
        /*052c*/ 	.short	0x010a
        /*052e*/ 	.byte	0x3f
	.zero		1


	//   ....[58]....
        /*0530*/ 	.word	0x0000d530
        /*0534*/ 	.word	0x00000003
        /*0538*/ 	.word	0x00000000
        /*053c*/ 	.short	0x010a
        /*053e*/ 	.byte	0x3f
	.zero		1


	//   ....[59]....
        /*0540*/ 	.word	0x0000d590
        /*0544*/ 	.word	0x00000005
        /*0548*/ 	.word	0x00000000
        /*054c*/ 	.short	0x010a
        /*054e*/ 	.byte	0x3f
	.zero		1


	//   ....[60]....
        /*0550*/ 	.word	0x0000d5c0
        /*0554*/ 	.word	0x00000003
        /*0558*/ 	.word	0x00000000
        /*055c*/ 	.short	0x010a
        /*055e*/ 	.byte	0x3f
	.zero		1


	//   ....[61]....
        /*0560*/ 	.word	0x0000d630
        /*0564*/ 	.word	0x00000003
        /*0568*/ 	.word	0x00028c50
        /*056c*/ 	.short	0x010a
        /*056e*/ 	.byte	0x3f
	.zero		1


	//   ....[62]....
        /*0570*/ 	.word	0x0000d690
        /*0574*/ 	.word	0x00000004
        /*0578*/ 	.word	0x00028c50
        /*057c*/ 	.short	0x010a
        /*057e*/ 	.byte	0x3f
	.zero		1


	//   ....[63]....
        /*0580*/ 	.word	0x0000d6f0
        /*0584*/ 	.word	0x00000003
        /*0588*/ 	.word	0x00028c00
        /*058c*/ 	.short	0x010a
        /*058e*/ 	.byte	0x3f
	.zero		1


	//   ....[64]....
        /*0590*/ 	.word	0x0000d740
        /*0594*/ 	.word	0x00000007
        /*0598*/ 	.word	0x00028c30
        /*059c*/ 	.short	0x010a
        /*059e*/ 	.byte	0x3f
	.zero		1


	//   ....[65]....
        /*05a0*/ 	.word	0x0000d790
        /*05a4*/ 	.word	0x00000007
        /*05a8*/ 	.word	0x00028c50
        /*05ac*/ 	.short	0x010a
        /*05ae*/ 	.byte	0x3f
	.zero		1


	//   ....[66]....
        /*05b0*/ 	.word	0x0000d7f0
        /*05b4*/ 	.word	0x00000004
        /*05b8*/ 	.word	0x00028c30
        /*05bc*/ 	.short	0x010a
        /*05be*/ 	.byte	0x3f
	.zero		1


	//   ....[67]....
        /*05c0*/ 	.word	0x0000d840
        /*05c4*/ 	.word	0x000000aa
        /*05c8*/ 	.word	0x00028c50
        /*05cc*/ 	.short	0x010a
        /*05ce*/ 	.byte	0x3f
	.zero		1


	//   ....[68]....
        /*05d0*/ 	.word	0x0000d8a0
        /*05d4*/ 	.word	0x00000004
        /*05d8*/ 	.word	0x00028c30
        /*05dc*/ 	.short	0x010a
        /*05de*/ 	.byte	0x3f
	.zero		1


	//   ....[69]....
        /*05e0*/ 	.word	0x0000d8f0
        /*05e4*/ 	.word	0x000000aa
        /*05e8*/ 	.word	0x00028c50
        /*05ec*/ 	.short	0x010a
        /*05ee*/ 	.byte	0x3f
	.zero		1


	//   ....[70]....
        /*05f0*/ 	.word	0x0000da70
        /*05f4*/ 	.word	0x00000008
        /*05f8*/ 	.word	0x00028c40
        /*05fc*/ 	.short	0x010a
        /*05fe*/ 	.byte	0x3f
	.zero		1


	//   ....[71]....
        /*0600*/ 	.word	0x0000dad0
        /*0604*/ 	.word	0x00000008
        /*0608*/ 	.word	0x00028c20
        /*060c*/ 	.short	0x010a
        /*060e*/ 	.byte	0x3f
	.zero		1


	//   ....[72]....
        /*0610*/ 	.word	0x0000db20
        /*0614*/ 	.word	0x00000008
        /*0618*/ 	.word	0x00028c60
        /*061c*/ 	.short	0x010a
        /*061e*/ 	.byte	0x3f
	.zero		1


	//   ....[73]....
        /*0620*/ 	.word	0x0000db70
        /*0624*/ 	.word	0x00000002
        /*0628*/ 	.word	0x00028c40
        /*062c*/ 	.short	0x010a
        /*062e*/ 	.byte	0x3f
	.zero		1


	//   ....[74]....
        /*0630*/ 	.word	0x0000dbc0
        /*0634*/ 	.word	0x00000002
        /*0638*/ 	.word	0x00028c60
        /*063c*/ 	.short	0x010a
        /*063e*/ 	.byte	0x3f
	.zero		1


	//   ....[75]....
        /*0640*/ 	.word	0x0000dc10
        /*0644*/ 	.word	0x00000003
        /*0648*/ 	.word	0x00028c40
        /*064c*/ 	.short	0x010a
        /*064e*/ 	.byte	0x3f
	.zero		1


	//   ....[76]....
        /*0650*/ 	.word	0x0000dc60
        /*0654*/ 	.word	0x00000003
        /*0658*/ 	.word	0x00028c60
        /*065c*/ 	.short	0x010a
        /*065e*/ 	.byte	0x3f
	.zero		1


	//   ....[77]....
        /*0660*/ 	.word	0x0000dcb0
        /*0664*/ 	.word	0x00000002
        /*0668*/ 	.word	0x00028c40
        /*066c*/ 	.short	0x010a
        /*066e*/ 	.byte	0x3f
	.zero		1


	//   ....[78]....
        /*0670*/ 	.word	0x0000dd00
        /*0674*/ 	.word	0x00000002
        /*0678*/ 	.word	0x00028c60
        /*067c*/ 	.short	0x010a
        /*067e*/ 	.byte	0x3f
	.zero		1


	//   ....[79]....
        /*0680*/ 	.word	0x0000dde0
        /*0684*/ 	.word	0x00000007
        /*0688*/ 	.word	0x00028c20
        /*068c*/ 	.short	0x010a
        /*068e*/ 	.byte	0x3f
	.zero		1


	//   ....[80]....
        /*0690*/ 	.word	0x0000de30
        /*0694*/ 	.word	0x00000005
        /*0698*/ 	.word	0x00000000
        /*069c*/ 	.short	0x010a
        /*069e*/ 	.byte	0x3f
	.zero		1


	//   ....[81]....
        /*06a0*/ 	.word	0x0000de80
        /*06a4*/ 	.word	0x00000003
        /*06a8*/ 	.word	0x00000000
        /*06ac*/ 	.short	0x010a
        /*06ae*/ 	.byte	0x3f
	.zero		1


	//   ....[82]....
        /*06b0*/ 	.word	0x0000ded0
        /*06b4*/ 	.word	0x00000005
        /*06b8*/ 	.word	0x00000000
        /*06bc*/ 	.short	0x010a
        /*06be*/ 	.byte	0x3f
	.zero		1


	//----- nvinfo : EIATTR_NUM_MBARRIERS
	.align		4
.L_973:
        /*06c0*/ 	.byte	0x03, 0x38
        /*06c2*/ 	.short	0x0016


	//----- nvinfo : EIATTR_EXIT_INSTR_OFFSETS
	.align		4
        /*06c4*/ 	.byte	0x04, 0x1c
        /*06c6*/ 	.short	(.L_975 - .L_974)


	//   ....[0]....
.L_974:
        /*06c8*/ 	.word	0x00000a20


	//   ....[1]....
        /*06cc*/ 	.word	0x0000a4e0


	//   ....[2]....
        /*06d0*/ 	.word	0x0000a540


	//   ....[3]....
        /*06d4*/ 	.word	0x0000d3e0


	//   ....[4]....
        /*06d8*/ 	.word	0x0000d610


	//----- nvinfo : EIATTR_MAX_THREADS
	.align		4
.L_975:
        /*06dc*/ 	.byte	0x04, 0x05
        /*06de*/ 	.short	(.L_977 - .L_976)
.L_976:
        /*06e0*/ 	.word	0x00000180
        /*06e4*/ 	.word	0x00000001
        /*06e8*/ 	.word	0x00000001


	//----- nvinfo : EIATTR_CRS_STACK_SIZE
	.align		4
.L_977:
        /*06ec*/ 	.byte	0x04, 0x1e
        /*06ee*/ 	.short	(.L_979 - .L_978)
.L_978:
        /*06f0*/ 	.word	0x00000000


	//----- nvinfo : EIATTR_CBANK_PARAM_SIZE
	.align		4
.L_979:
        /*06f4*/ 	.byte	0x03, 0x19
        /*06f6*/ 	.short	0x0bf0


	//----- nvinfo : EIATTR_PARAM_CBANK
	.align		4
        /*06f8*/ 	.byte	0x04, 0x0a
        /*06fa*/ 	.short	(.L_981 - .L_980)
	.align		4
.L_980:
        /*06fc*/ 	.word	index@(.nv.constant0._ZN7cutlass13device_kernelIN5flash11enable_sm90INS1_16FlashAttnFwdSm90INS1_25CollectiveMainloopFwdSm90ILi2EN4cute5tupleIJNS5_1CILi1EEES8_S8_EEENS6_IJNS7_ILi64EEESA_SA_EEELi512ENS_6half_tEfNS_4arch4Sm90ELb1ELb0ELb0ELb0ELb0ELb0ELb0ELb0ELb0ELb0ELb0ELb0EEENS1_21CollectiveEpilogueFwdINS6_IJSA_NS7_ILi512EEESA_EEES9_SC_SE_Li256ELb0ELb0ELb0ELb0EEENS1_30DynamicPersistentTileSchedulerILi256ELi32ELb0ELb0ELb1EEEEEEEEEvNT_6ParamsE)
        /*0700*/ 	.short	0x0210
        /*0702*/ 	.short	0x0bf0


	//----- nvinfo : EIATTR_SW_WAR
	.align		4
.L_981:
        /*0704*/ 	.byte	0x04, 0x36
        /*0706*/ 	.short	(.L_983 - .L_982)
.L_982:
        /*0708*/ 	.word	0x00000008
.L_983:


//--------------------- .nv.info._ZN7cutlass13device_kernelIN5flash11enable_sm90INS1_16FlashAttnFwdSm90INS1_25CollectiveMainloopFwdSm90ILi2EN4cute5tupleIJNS5_1CILi1EEES8_S8_EEENS6_IJNS7_ILi64EEESA_SA_EEELi512ENS_6half_tEfNS_4arch4Sm90ELb1ELb0ELb0ELb0ELb0ELb0ELb1ELb0ELb0ELb0ELb0ELb0EEENS1_21CollectiveEpilogueFwdINS6_IJSA_NS7_ILi512EEESA_EEES9_SC_SE_Li256ELb0ELb0ELb0ELb0EEENS1_30DynamicPersistentTileSchedulerILi256ELi32ELb0ELb0ELb1EEEEEEEEEvNT_6ParamsE --------------------------
	.section	.nv.info._ZN7cutlass13device_kernelIN5flash11enable_sm90INS1_16FlashAttnFwdSm90INS1_25CollectiveMainloopFwdSm90ILi2EN4cute5tupleIJNS5_1CILi1EEES8_S8_EEENS6_IJNS7_ILi64EEESA_SA_EEELi512ENS_6half_tEfNS_4arch4Sm90ELb1ELb0ELb0ELb0ELb0ELb0ELb1ELb0ELb0ELb0ELb0ELb0EEENS1_21CollectiveEpilogueFwdINS6_IJSA_NS7_ILi512EEESA_EEES9_SC_SE_Li256ELb0ELb0ELb0ELb0EEENS1_30DynamicPersistentTileSchedulerILi256ELi32ELb0ELb0ELb1EEEEEEEEEvNT_6ParamsE,"",@"SHT_CUDA_INFO"
	.sectionflags	@""
	.align	4


	//----- nvinfo : EIATTR_CUDA_API_VERSION
	.align		4
        /*0000*/ 	.byte	0x04, 0x37
        /*0002*/ 	.short	(.L_985 - .L_984)
.L_984:
        /*0004*/ 	.word	0x00000082


	//----- nvinfo : EIATTR_KPARAM_INFO
	.align		4
.L_985:
        /*0008*/ 	.byte	0x04, 0x17
        /*000a*/ 	.short	(.L_987 - .L_986)
.L_986:
        /*000c*/ 	.word	0x00000000
        /*0010*/ 	.short	0x0000
        /*0012*/ 	.short	0x0070
        /*0014*/ 	.byte	0x00, 0xf0, 0x01, 0x32


	//----- nvinfo : EIATTR_SPARSE_MMA_MASK
	.align		4
.L_987:
        /*0018*/ 	.byte	0x03, 0x50
        /*001a*/ 	.short	0x0000


	//----- nvinfo : EIATTR_MAXREG_COUNT
	.align		4
        /*001c*/ 	.byte	0x03, 0x1b
        /*001e*/ 	.short	0x00a8


	//----- nvinfo : EIATTR_NUM_BARRIERS
	.align		4
        /*0020*/ 	.byte	0x02, 0x4c
        /*0022*/ 	.byte	0x10
	.zero		1


	//----- nvinfo : EIATTR_EXTERNS
	.align		4
        /*0024*/ 	.byte	0x04, 0x0f
        /*0026*/ 	.short	(.L_989 - .L_988)


	//   ....[0]....
	.align		4
.L_988:
        /*0028*/ 	.word	index@(__assertfail)


	//----- nvinfo : EIATTR_ANNOTATIONS
	.align		4
.L_989:
        /*002c*/ 	.byte	0x04, 0x55
        /*002e*/ 	.short	(.L_991 - .L_990)


	//   ....[0]....
.L_990:
        /*0030*/ 	.word	0x00000001
        /*0034*/ 	.byte	0x90, 0x09, 0x00, 0x00, 0x01, 0x00, 0x00, 0x00, 0xb0, 0x0a, 0x00, 0x00, 0x01, 0x00, 0x00, 0x00
        /*0044*/ 	.byte	0xa0, 0x13, 0x01, 0x00


	//----- nvinfo : EIATTR_MERCURY_ISA_VERSION
	.align		4
.L_991:
        /*0048*/ 	.byte	0x03, 0x5f
        /*004a*/ 	.short	0x0101


	//----- nvinfo : EIATTR_INT_WARP_WIDE_INSTR_OFFSETS
	.align		4
        /*004c*/ 	.byte	0x04, 0x31
        /*004e*/ 	.short	(.L_993 - .L_992)


	//   ....[0]....
.L_992:
        /*0050*/ 	.word	0x000001c0


	//   ....[1]....
        /*0054*/ 	.word	0x000001f0


	//   ....[2]....
        /*0058*/ 	.word	0x00000200


	//   ....[3]....
        /*005c*/ 	.word	0x00000270


	//   ....[4]....
        /*0060*/ 	.word	0x0000e6c0


	//   ....[5]....
        /*0064*/ 	.word	0x0000e750


	//   ....[6]....
        /*0068*/ 	.word	0x0000ec40


	//   ....[7]....
        /*006c*/ 	.word	0x00011080


	//   ....[8]....
        /*0070*/ 	.word	0x00011110


	//----- nvinfo : EIATTR_COOP_GROUP_MASK_REGIDS
	.align		4
.L_993:
        /*0074*/ 	.byte	0x04, 0x29
        /*0076*/ 	.short	(.L_995 - .L_994)


	//   ....[0]....
.L_994:
        /*0078*/ 	.word	0xffffffff


	//   ....[1]....
        /*007c*/ 	.word	0xffffffff


	//   ....[2]....
        /*0080*/ 	.word	0xffffffff


	//   ....[3]....
        /*0084*/ 	.word	0xffffffff


	//   ....[4]....
        /*0088*/ 	.word	0xffffffff


	//   ....[5]....
        /*008c*/ 	.word	0xffffffff


	//   ....[6]....
        /*0090*/ 	.word	0xffffffff


	//   ....[7]....
        /*0094*/ 	.word	0xffffffff


	//   ....[8]....
        /*0098*/ 	.word	0xffffffff


	//   ....[9]....
        /*009c*/ 	.word	0xffffffff


	//   ....[10]....
        /*00a0*/ 	.word	0xffffffff


	//   ....[11]....
        /*00a4*/ 	.word	0xffffffff


	//   ....[12]....
        /*00a8*/ 	.word	0xffffffff


	//   ....[13]....
        /*00ac*/ 	.word	0xffffffff


	//   ....[14]....
        /*00b0*/ 	.word	0xffffffff


	//   ....[15]....
        /*00b4*/ 	.word	0xffffffff


	//   ....[16]....
        /*00b8*/ 	.word	0xffffffff


	//   ....[17]....
        /*00bc*/ 	.word	0xffffffff


	//   ....[18]....
        /*00c0*/ 	.word	0xffffffff


	//   ....[19]....
        /*00c4*/ 	.word	0xffffffff


	//   ....[20]....
        /*00c8*/ 	.word	0xffffffff


	//   ....[21]....
        /*00cc*/ 	.word	0xffffffff


	//   ....[22]....
        /*00d0*/ 	.word	0xffffffff


	//   ....[23]....
        /*00d4*/ 	.word	0xffffffff


	//   ....[24]....
        /*00d8*/ 	.word	0xffffffff


	//   ....[25]....
        /*00dc*/ 	.word	0xffffffff


	//   ....[26]....
        /*00e0*/ 	.word	0xffffffff


	//   ....[27]....
        /*00e4*/ 	.word	0xffffffff


	//   ....[28]....
        /*00e8*/ 	.word	0xffffffff


	//   ....[29]....
        /*00ec*/ 	.word	0xffffffff


	//   ....[30]....
        /*00f0*/ 	.word	0xffffffff


	//   ....[31]....
        /*00f4*/ 	.word	0xffffffff


	//   ....[32]....
        /*00f8*/ 	.word	0xffffffff


	//   ....[33]....
        /*00fc*/ 	.word	0xffffffff


	//   ....[34]....
        /*0100*/ 	.word	0xffffffff


	//   ....[35]....
        /*0104*/ 	.word	0xffffffff


	//   ....[36]....
        /*0108*/ 	.word	0x0500000f


	//   ....[37]....
        /*010c*/ 	.word	0x0500000f


	//----- nvinfo : EIATTR_COOP_GROUP_INSTR_OFFSETS
	.align		4
.L_995:
        /*0110*/ 	.byte	0x04, 0x28
        /*0112*/ 	.short	(.L_997 - .L_996)


	//   ....[0]....
.L_996:
        /*0114*/ 	.word	0x00000070


	//   ....[1]....
        /*0118*/ 	.word	0x000001d0


	//   ....[2]....
        /*011c*/ 	.word	0x00000220


	//   ....[3]....
        /*0120*/ 	.word	0x000003f0


	//   ....[4]....
        /*0124*/ 	.word	0x00000550


	//   ....[5]....
        /*0128*/ 	.word	0x00000670


	//   ....[6]....
        /*012c*/ 	.word	0x000007d0


	//   ....[7]....
        /*0130*/ 	.word	0x000017e0


	//   ....[8]....
        /*0134*/ 	.word	0x00002f40


	//   ....[9]....
        /*0138*/ 	.word	0x00003ef0


	//   ....[10]....
        /*013c*/ 	.word	0x00004f30


	//   ....[11]....
        /*0140*/ 	.word	0x00005030


	//   ....[12]....
        /*0144*/ 	.word	0x00005330


	//   ....[13]....
        /*0148*/ 	.word	0x000053e0


	//   ....[14]....
        /*014c*/ 	.word	0x00005c40


	//   ....[15]....
        /*0150*/ 	.word	0x000068e0


	//   ....[16]....
        /*0154*/ 	.word	0x00007810


	//   ....[17]....
        /*0158*/ 	.word	0x00007910


	//   ....[18]....
        /*015c*/ 	.word	0x00007c30


	//   ....[19]....
        /*0160*/ 	.word	0x00007cc0


	//   ....[20]....
        /*0164*/ 	.word	0x00008e60


	//   ....[21]....
        /*0168*/ 	.word	0x00009b00


	//   ....[22]....
        /*016c*/ 	.word	0x0000a780


	//   ....[23]....
        /*0170*/ 	.word	0x0000a7b0


	//   ....[24]....
        /*0174*/ 	.word	0x0000aaa0


	//   ....[25]....
        /*0178*/ 	.word	0x0000ac70


	//   ....[26]....
        /*017c*/ 	.word	0x0000bba0


	//   ....[27]....
        /*0180*/ 	.word	0x0000bc00


	//   ....[28]....
        /*0184*/ 	.word	0x0000bc40


	//   ....[29]....
        /*0188*/ 	.word	0x0000bcb0


	//   ....[30]....
        /*018c*/ 	.word	0x0000bcd0


	//   ....[31]....
        /*0190*/ 	.word	0x0000c730


	//   ....[32]....
        /*0194*/ 	.word	0x0000d4e0


	//   ....[33]....
        /*0198*/ 	.word	0x0000e150


	//   ....[34]....
        /*019c*/ 	.word	0x00011190


	//   ....[35]....
        /*01a0*/ 	.word	0x00011340


	//   ....[36]....
        /*01a4*/ 	.word	0x000118e0


	//   ....[37]....
        /*01a8*/ 	.word	0x00011cc0


	//----- nvinfo : EIATTR_REG_RECONFIG
	.align		4
.L_997:
        /*01ac*/ 	.byte	0x01, 0x54
	.zero		2


	//----- nvinfo : EIATTR_SYSCALL_OFFSETS
	.align		4
        /*01b0*/ 	.byte	0x04, 0x46
        /*01b2*/ 	.short	(.L_999 - .L_998)


	//   ....[0]....
.L_998:
        /*01b4*/ 	.word	0x00003100


	//   ....[1]....
        /*01b8*/ 	.word	0x0000e8e0


	//   ....[2]....
        /*01bc*/ 	.word	0x0000ea20


	//   ....[3]....
        /*01c0*/ 	.word	0x0000eb20


	//----- nvinfo : EIATTR_MBARRIER_INSTR_OFFSETS
	.align		4
.L_999:
        /*01c4*/ 	.byte	0x04, 0x39
        /*01c6*/ 	.short	(.L_1001 - .L_1000)


	//   ....[0]....
.L_1000:
        /*01c8*/ 	.word	0x000002d0
        /*01cc*/ 	.word	0x000000ff
        /*01d0*/ 	.word	0x00038800
        /*01d4*/ 	.short	0x0100
        /*01d6*/ 	.byte	0x06
	.zero		1


	//   ....[1]....
        /*01d8*/ 	.word	0x000002e0
        /*01dc*/ 	.word	0x000000ff
        /*01e0*/ 	.word	0x00038810
        /*01e4*/ 	.short	0x0100
        /*01e6*/ 	.byte	0x06
	.zero		1


	//   ....[2]....
        /*01e8*/ 	.word	0x000002f0
        /*01ec*/ 	.word	0x000000ff
        /*01f0*/ 	.word	0x00038820
        /*01f4*/ 	.short	0x0100
        /*01f6*/ 	.byte	0x06
	.zero		1


	//   ....[3]....
        /*01f8*/ 	.word	0x000003a0
        /*01fc*/ 	.word	0x000000ff
        /*0200*/ 	.word	0x00038830
        /*0204*/ 	.short	0x0100
        /*0206*/ 	.byte	0x06
	.zero		1


	//   ....[4]....
        /*0208*/ 	.word	0x000003b0
        /*020c*/ 	.word	0x000000ff
        /*0210*/ 	.word	0x00038840
        /*0214*/ 	.short	0x0100
        /*0216*/ 	.byte	0x06
	.zero		1


	//   ....[5]....
        /*0218*/ 	.word	0x000003c0
        /*021c*/ 	.word	0x000000ff
        /*0220*/ 	.word	0x00038838
        /*0224*/ 	.short	0x0100
        /*0226*/ 	.byte	0x06
	.zero		1


	//   ....[6]....
        /*0228*/ 	.word	0x000003d0
        /*022c*/ 	.word	0x000000ff
        /*0230*/ 	.word	0x00038848
        /*0234*/ 	.short	0x0100
        /*0236*/ 	.byte	0x06
	.zero		1


	//   ....[7]....
        /*0238*/ 	.word	0x00000500
        /*023c*/ 	.word	0x000000ff
        /*0240*/ 	.word	0x00038850
        /*0244*/ 	.short	0x0100
        /*0246*/ 	.byte	0x08
	.zero		1


	//   ....[8]....
        /*0248*/ 	.word	0x00000510
        /*024c*/ 	.word	0x000000ff
        /*0250*/ 	.word	0x00038860
        /*0254*/ 	.short	0x0100
        /*0256*/ 	.byte	0x08
	.zero		1


	//   ....[9]....
        /*0258*/ 	.word	0x00000520
        /*025c*/ 	.word	0x000000ff
        /*0260*/ 	.word	0x00038858
        /*0264*/ 	.short	0x0100
        /*0266*/ 	.byte	0x08
	.zero		1


	//   ....[10]....
        /*0268*/ 	.word	0x00000530
        /*026c*/ 	.word	0x000000ff
        /*0270*/ 	.word	0x00038868
        /*0274*/ 	.short	0x0100
        /*0276*/ 	.byte	0x08
	.zero		1


	//   ....[11]....
        /*0278*/ 	.word	0x00000620
        /*027c*/ 	.word	0x000000ff
        /*0280*/ 	.word	0x00038870
        /*0284*/ 	.short	0x0100
        /*0286*/ 	.byte	0x06
	.zero		1


	//   ....[12]....
        /*0288*/ 	.word	0x00000630
        /*028c*/ 	.word	0x000000ff
        /*0290*/ 	.word	0x00038880
        /*0294*/ 	.short	0x0100
        /*0296*/ 	.byte	0x06
	.zero		1


	//   ....[13]....
        /*0298*/ 	.word	0x00000640
        /*029c*/ 	.word	0x000000ff
        /*02a0*/ 	.word	0x00038878
        /*02a4*/ 	.short	0x0100
        /*02a6*/ 	.byte	0x06
	.zero		1


	//   ....[14]....
        /*02a8*/ 	.word	0x00000650
        /*02ac*/ 	.word	0x000000ff
        /*02b0*/ 	.word	0x00038888
        /*02b4*/ 	.short	0x0100
        /*02b6*/ 	.byte	0x06
	.zero		1


	//   ....[15]....
        /*02b8*/ 	.word	0x00000780
        /*02bc*/ 	.word	0x000000ff
        /*02c0*/ 	.word	0x00038890
        /*02c4*/ 	.short	0x0100
        /*02c6*/ 	.byte	0x08
	.zero		1


	//   ....[16]....
        /*02c8*/ 	.word	0x00000790
        /*02cc*/ 	.word	0x000000ff
        /*02d0*/ 	.word	0x000388a0
        /*02d4*/ 	.short	0x0100
        /*02d6*/ 	.byte	0x08
	.zero		1


	//   ....[17]....
        /*02d8*/ 	.word	0x000007a0
        /*02dc*/ 	.word	0x000000ff
        /*02e0*/ 	.word	0x00038898
        /*02e4*/ 	.short	0x0100
        /*02e6*/ 	.byte	0x08
	.zero		1


	//   ....[18]....
        /*02e8*/ 	.word	0x000007b0
        /*02ec*/ 	.word	0x000000ff
        /*02f0*/ 	.word	0x000388a8
        /*02f4*/ 	.short	0x0100
        /*02f6*/ 	.byte	0x08
	.zero		1


	//   ....[19]....
        /*02f8*/ 	.word	0x000008e0
        /*02fc*/ 	.word	0x000000ff
        /*0300*/ 	.word	0x000388b0
        /*0304*/ 	.short	0x0100
        /*0306*/ 	.byte	0x08
	.zero		1


	//   ....[20]....
        /*0308*/ 	.word	0x000008f0
        /*030c*/ 	.word	0x000000ff
        /*0310*/ 	.word	0x000388c0
        /*0314*/ 	.short	0x0100
        /*0316*/ 	.byte	0x08
	.zero		1


	//   ....[21]....
        /*0318*/ 	.word	0x00000900
        /*031c*/ 	.word	0x000000ff
        /*0320*/ 	.word	0x000388b8
        /*0324*/ 	.short	0x0100
        /*0326*/ 	.byte	0x08
	.zero		1


	//   ....[22]....
        /*0328*/ 	.word	0x00000910
        /*032c*/ 	.word	0x000000ff
        /*0330*/ 	.word	0x000388c8
        /*0334*/ 	.short	0x0100
        /*0336*/ 	.byte	0x08
	.zero		1


	//   ....[23]....
        /*0338*/ 	.word	0x00001b50
        /*033c*/ 	.word	0x00000004
        /*0340*/ 	.word	0x00000000
        /*0344*/ 	.short	0x0101
        /*0346*/ 	.byte	0x3f
	.zero		1


	//   ....[24]....
        /*0348*/ 	.word	0x00002620
        /*034c*/ 	.word	0x00000004
        /*0350*/ 	.word	0x00000000
        /*0354*/ 	.short	0x0101
        /*0356*/ 	.byte	0x3f
	.zero		1


	//   ....[25]....
        /*0358*/ 	.word	0x00003180
        /*035c*/ 	.word	0x000000ff
        /*0360*/ 	.word	0x00038800
        /*0364*/ 	.short	0x010a
        /*0366*/ 	.byte	0x25
	.zero		1


	//   ....[26]....
        /*0368*/ 	.word	0x000031e0
        /*036c*/ 	.word	0x00000005
        /*0370*/ 	.word	0x00038830
        /*0374*/ 	.short	0x010a
        /*0376*/ 	.byte	0x3f
	.zero		1


	//   ....[27]....
        /*0378*/ 	.word	0x00003220
        /*037c*/ 	.word	0x00000005
        /*0380*/ 	.word	0x00038830
        /*0384*/ 	.short	0x010a
        /*0386*/ 	.byte	0x3f
	.zero		1


	//   ....[28]....
        /*0388*/ 	.word	0x000034a0
        /*038c*/ 	.word	0x000000ff
        /*0390*/ 	.word	0x00038810
        /*0394*/ 	.short	0x010a
        /*0396*/ 	.byte	0x25
	.zero		1


	//   ....[29]....
        /*0398*/ 	.word	0x000034e0
        /*039c*/ 	.word	0x00000005
        /*03a0*/ 	.word	0x00038850
        /*03a4*/ 	.short	0x010a
        /*03a6*/ 	.byte	0x3f
	.zero		1


	//   ....[30]....
        /*03a8*/ 	.word	0x000035c0
        /*03ac*/ 	.word	0x00000005
        /*03b0*/ 	.word	0x00038850
        /*03b4*/ 	.short	0x010a
        /*03b6*/ 	.byte	0x3f
	.zero		1


	//   ....[31]....
        /*03b8*/ 	.word	0x00005630
        /*03bc*/ 	.word	0x00000018
        /*03c0*/ 	.word	0x00000000
        /*03c4*/ 	.short	0x0101
        /*03c6*/ 	.byte	0x3f
	.zero		1


	//   ....[32]....
        /*03c8*/ 	.word	0x00005c60
        /*03cc*/ 	.word	0x00000005
        /*03d0*/ 	.word	0x00000000
        /*03d4*/ 	.short	0x0101
        /*03d6*/ 	.byte	0x3f
	.zero		1


	//   ....[33]....
        /*03d8*/ 	.word	0x00005d70
        /*03dc*/ 	.word	0x0000000a
        /*03e0*/ 	.word	0x00038830
        /*03e4*/ 	.short	0x010a
        /*03e6*/ 	.byte	0x3f
	.zero		1


	//   ....[34]....
        /*03e8*/ 	.word	0x00005dc0
        /*03ec*/ 	.word	0x0000000a
        /*03f0*/ 	.word	0x00038830
        /*03f4*/ 	.short	0x010a
        /*03f6*/ 	.byte	0x3f
	.zero		1


	//   ....[35]....
        /*03f8*/ 	.word	0x00005f40
        /*03fc*/ 	.word	0x0000000a
        /*0400*/ 	.word	0x00038850
        /*0404*/ 	.short	0x010a
        /*0406*/ 	.byte	0x3f
	.zero		1


	//   ....[36]....
        /*0408*/ 	.word	0x00005f80
        /*040c*/ 	.word	0x0000000a
        /*0410*/ 	.word	0x00038850
        /*0414*/ 	.short	0x010a
        /*0416*/ 	.byte	0x3f
	.zero		1


	//   ....[37]....
        /*0418*/ 	.word	0x00007f30
        /*041c*/ 	.word	0x0000000e
        /*0420*/ 	.word	0x00000000
        /*0424*/ 	.short	0x0101
        /*0426*/ 	.byte	0x3f
	.zero		1


	//   ....[38]....
        /*0428*/ 	.word	0x00008e80
        /*042c*/ 	.word	0x0000000a
        /*0430*/ 	.word	0x00000000
        /*0434*/ 	.short	0x0101
        /*0436*/ 	.byte	0x3f
	.zero		1


	//   ....[39]....
        /*0438*/ 	.word	0x00008fc0
        /*043c*/ 	.word	0x00000009
        /*0440*/ 	.word	0x00038830
        /*0444*/ 	.short	0x010a
        /*0446*/ 	.byte	0x3f
	.zero		1


	//   ....[40]....
        /*0448*/ 	.word	0x00009010
        /*044c*/ 	.word	0x00000009
        /*0450*/ 	.word	0x00038830
        /*0454*/ 	.short	0x010a
        /*0456*/ 	.byte	0x3f
	.zero		1


	//   ....[41]....
        /*0458*/ 	.word	0x00009190
        /*045c*/ 	.word	0x00000009
        /*0460*/ 	.word	0x00038850
        /*0464*/ 	.short	0x010a
        /*0466*/ 	.byte	0x3f
	.zero		1


	//   ....[42]....
        /*0468*/ 	.word	0x000091d0
        /*046c*/ 	.word	0x00000009
        /*0470*/ 	.word	0x00038850
        /*0474*/ 	.short	0x010a
        /*0476*/ 	.byte	0x3f
	.zero		1


	//   ....[43]....
        /*0478*/ 	.word	0x0000afe0
        /*047c*/ 	.word	0x00000098
        /*0480*/ 	.word	0x00000000
        /*0484*/ 	.short	0x0101
        /*0486*/ 	.byte	0x3f
	.zero		1


	//   ....[44]....
        /*0488*/ 	.word	0x0000bbc0
        /*048c*/ 	.word	0x00000009
        /*0490*/ 	.word	0x00000000
        /*0494*/ 	.short	0x0101
        /*0496*/ 	.byte	0x3f
	.zero		1


	//   ....[45]....
        /*0498*/ 	.word	0x0000d820
        /*049c*/ 	.word	0x000000ff
        /*04a0*/ 	.word	0x00000000
        /*04a4*/ 	.short	0x0101
        /*04a6*/ 	.byte	0x05
	.zero		1


	//   ....[46]....
        /*04a8*/ 	.word	0x0000eee0
        /*04ac*/ 	.word	0x00000008
        /*04b0*/ 	.word	0x00038840
        /*04b4*/ 	.short	0x010a
        /*04b6*/ 	.byte	0x3f
	.zero		1


	//   ....[47]....
        /*04b8*/ 	.word	0x0000f510
        /*04bc*/ 	.word	0x000000ff
        /*04c0*/ 	.word	0x00038820
        /*04c4*/ 	.short	0x010a
        /*04c6*/ 	.byte	0x26
	.zero		1


	//   ....[48]....
        /*04c8*/ 	.word	0x0000f5b0
        /*04cc*/ 	.word	0x00000005
        /*04d0*/ 	.word	0x00038860
        /*04d4*/ 	.short	0x010a
        /*04d6*/ 	.byte	0x3f
	.zero		1


	//   ....[49]....
        /*04d8*/ 	.word	0x0000fc10
        /*04dc*/ 	.word	0x00000002
        /*04e0*/ 	.word	0x00038840
        /*04e4*/ 	.short	0x010a
        /*04e6*/ 	.byte	0x3f
	.zero		1


	//   ....[50]....
        /*04e8*/ 	.word	0x0000fd80
        /*04ec*/ 	.word	0x00000002
        /*04f0*/ 	.word	0x00038860
        /*04f4*/ 	.short	0x010a
        /*04f6*/ 	.byte	0x3f
	.zero		1


	//   ....[51]....
        /*04f8*/ 	.word	0x00010390
        /*04fc*/ 	.word	0x00000003
        /*0500*/ 	.word	0x00038840
        /*0504*/ 	.short	0x010a
        /*0506*/ 	.byte	0x3f
	.zero		1


	//   ....[52]....
        /*0508*/ 	.word	0x00010500
        /*050c*/ 	.word	0x00000003
        /*0510*/ 	.word	0x00038860
        /*0514*/ 	.short	0x010a
        /*0516*/ 	.byte	0x3f
	.zero		1


	//   ....[53]....
        /*0518*/ 	.word	0x00010ab0
        /*051c*/ 	.word	0x00000002
        /*0520*/ 	.word	0x00038840
        /*0524*/ 	.short	0x010a
        /*0526*/ 	.byte	0x3f
	.zero		1


	//   ....[54]....
        /*0528*/ 	.word	0x00010c20
        /*052c*/ 	.word	0x00000002
        /*0530*/ 	.word	0x00038860
        /*0534*/ 	.short	0x010a
        /*0536*/ 	.byte	0x3f
	.zero		1


	//   ....[55]....
        /*0538*/ 	.word	0x000112f0
        /*053c*/ 	.word	0x00000007
        /*0540*/ 	.word	0x00038820
        /*0544*/ 	.short	0x010a
        /*0546*/ 	.byte	0x3f
	.zero		1


	//   ....[56]....
        /*0548*/ 	.word	0x00011460
        /*054c*/ 	.word	0x00000005
        /*0550*/ 	.word	0x00000000
        /*0554*/ 	.short	0x010a
        /*0556*/ 	.byte	0x3f
	.zero		1


	//   ....[57]....
        /*0558*/ 	.word	0x000114d0
        /*055c*/ 	.word	0x00000003
        /*0560*/ 	.word	0x00000000
        /*0564*/ 	.short	0x010a
        /*0566*/ 	.byte	0x3f
	.zero		1


	//   ....[58]....
        /*0568*/ 	.word	0x00011530
        /*056c*/ 	.word	0x00000005
        /*0570*/ 	.word	0x00000000
        /*0574*/ 	.short	0x010a
        /*0576*/ 	.byte	0x3f
	.zero		1


	//   ....[59]....
        /*0578*/ 	.word	0x00011560
        /*057c*/ 	.word	0x00000003
        /*0580*/ 	.word	0x00000000
        /*0584*/ 	.short	0x010a
        /*0586*/ 	.byte	0x3f
	.zero		1


	//   ....[60]....
        /*0588*/ 	.word	0x000115d0
        /*058c*/ 	.word	0x00000000
        /*0590*/ 	.word	0x00038800
        /*0594*/ 	.short	0x010a
        /*0596*/ 	.byte	0x3f
	.zero		1


	//   ....[61]....
        /*0598*/ 	.word	0x00011620
        /*059c*/ 	.word	0x00000005
        /*05a0*/ 	.word	0x00038830
        /*05a4*/ 	.short	0x010a
        /*05a6*/ 	.byte	0x3f
	.zero		1


	//   ....[62]....
        /*05a8*/ 	.word	0x00011680
        /*05ac*/ 	.word	0x00000004
        /*05b0*/ 	.word	0x00038810
        /*05b4*/ 	.short	0x010a
        /*05b6*/ 	.byte	0x3f
	.zero		1


	//   ....[63]....
        /*05b8*/ 	.word	0x000116d0
        /*05bc*/ 	.word	0x00000005
        /*05c0*/ 	.word	0x00038850
        /*05c4*/ 	.short	0x010a
        /*05c6*/ 	.byte	0x3f
	.zero		1


	//   ....[64]....
        /*05c8*/ 	.word	0x00011720
        /*05cc*/ 	.word	0x0000000a
        /*05d0*/ 	.word	0x00038830
        /*05d4*/ 	.short	0x010a
        /*05d6*/ 	.byte	0x3f
	.zero		1


	//   ....[65]....
        /*05d8*/ 	.word	0x00011770
        /*05dc*/ 	.word	0x0000000a
        /*05e0*/ 	.word	0x00038850
        /*05e4*/ 	.short	0x010a
        /*05e6*/ 	.byte	0x3f
	.zero		1


	//   ....[66]....
        /*05e8*/ 	.word	0x000117c0
        /*05ec*/ 	.word	0x00000009
        /*05f0*/ 	.word	0x00038830
        /*05f4*/ 	.short	0x010a
        /*05f6*/ 	.byte	0x3f
	.zero		1


	//   ....[67]....
        /*05f8*/ 	.word	0x00011810
        /*05fc*/ 	.word	0x00000009
        /*0600*/ 	.word	0x00038850
        /*0604*/ 	.short	0x010a
        /*0606*/ 	.byte	0x3f
	.zero		1


	//   ....[68]....
        /*0608*/ 	.word	0x00011990
        /*060c*/ 	.word	0x00000008
        /*0610*/ 	.word	0x00038840
        /*0614*/ 	.short	0x010a
        /*0616*/ 	.byte	0x3f
	.zero		1


	//   ....[69]....
        /*0618*/ 	.word	0x000119f0
        /*061c*/ 	.word	0x00000008
        /*0620*/ 	.word	0x00038820
        /*0624*/ 	.short	0x010a
        /*0626*/ 	.byte	0x3f
	.zero		1


	//   ....[70]....
        /*0628*/ 	.word	0x00011a40
        /*062c*/ 	.word	0x00000005
        /*0630*/ 	.word	0x00038860
        /*0634*/ 	.short	0x010a
        /*0636*/ 	.byte	0x3f
	.zero		1


	//   ....[71]....
        /*0638*/ 	.word	0x00011a90
        /*063c*/ 	.word	0x00000002
        /*0640*/ 	.word	0x00038840
        /*0644*/ 	.short	0x010a
        /*0646*/ 	.byte	0x3f
	.zero		1


	//   ....[72]....
        /*0648*/ 	.word	0x00011ae0
        /*064c*/ 	.word	0x00000002
        /*0650*/ 	.word	0x00038860
        /*0654*/ 	.short	0x010a
        /*0656*/ 	.byte	0x3f
	.zero		1


	//   ....[73]....
        /*0658*/ 	.word	0x00011b30
        /*065c*/ 	.word	0x00000003
        /*0660*/ 	.word	0x00038840
        /*0664*/ 	.short	0x010a
        /*0666*/ 	.byte	0x3f
	.zero		1


	//   ....[74]....
        /*0668*/ 	.word	0x00011b80
        /*066c*/ 	.word	0x00000003
        /*0670*/ 	.word	0x00038860
        /*0674*/ 	.short	0x010a
        /*0676*/ 	.byte	0x3f
	.zero		1


	//   ....[75]....
        /*0678*/ 	.word	0x00011bd0
        /*067c*/ 	.word	0x00000002
        /*0680*/ 	.word	0x00038840
        /*0684*/ 	.short	0x010a
        /*0686*/ 	.byte	0x3f
	.zero		1


	//   ....[76]....
        /*0688*/ 	.word	0x00011c20
        /*068c*/ 	.word	0x00000002
        /*0690*/ 	.word	0x00038860
        /*0694*/ 	.short	0x010a
        /*0696*/ 	.byte	0x3f
	.zero		1


	//   ....[77]....
        /*0698*/ 	.word	0x00011d00
        /*069c*/ 	.word	0x00000007
        /*06a0*/ 	.word	0x00038820
        /*06a4*/ 	.short	0x010a
        /*06a6*/ 	.byte	0x3f
	.zero		1


	//   ....[78]....
        /*06a8*/ 	.word	0x00011d50
        /*06ac*/ 	.word	0x00000005
        /*06b0*/ 	.word	0x00000000
        /*06b4*/ 	.short	0x010a
        /*06b6*/ 	.byte	0x3f
	.zero		1


	//   ....[79]....
        /*06b8*/ 	.word	0x00011da0
        /*06bc*/ 	.word	0x00000003
        /*06c0*/ 	.word	0x00000000
        /*06c4*/ 	.short	0x010a
        /*06c6*/ 	.byte	0x3f
	.zero		1


	//   ....[80]....
        /*06c8*/ 	.word	0x00011df0
        /*06cc*/ 	.word	0x00000005
        /*06d0*/ 	.word	0x00000000
        /*06d4*/ 	.short	0x010a
        /*06d6*/ 	.byte	0x3f
	.zero		1


	//----- nvinfo : EIATTR_NUM_MBARRIERS
	.align		4
.L_1001:
        /*06d8*/ 	.byte	0x03, 0x38
        /*06da*/ 	.short	0x0017


	//----- nvinfo : EIATTR_EXIT_INSTR_OFFSETS
	.align		4
        /*06dc*/ 	.byte	0x04, 0x1c
        /*06de*/ 	.short	(.L_1003 - .L_1002)


	//   ....[0]....
.L_1002:
        /*06e0*/ 	.word	0x00000aa0


	//   ....[1]....
        /*06e4*/ 	.word	0x0000e110


	//   ....[2]....
        /*06e8*/ 	.word	0x0000e170


	//   ....[3]....
        /*06ec*/ 	.word	0x00011360


	//   ....[4]....
        /*06f0*/ 	.word	0x000115b0


	//----- nvinfo : EIATTR_MAX_THREADS
	.align		4
.L_1003:
        /*06f4*/ 	.byte	0x04, 0x05
        /*06f6*/ 	.short	(.L_1005 - .L_1004)
.L_1004:
        /*06f8*/ 	.word	0x00000180
        /*06fc*/ 	.word	0x00000001
        /*0700*/ 	.word	0x00000001


	//----- nvinfo : EIATTR_CRS_STACK_SIZE
	.align		4
.L_1005:
        /*0704*/ 	.byte	0x04, 0x1e
        /*0706*/ 	.short	(.L_1007 - .L_1006)
.L_1006:
        /*0708*/ 	.word	0x00000000


	//----- nvinfo : EIATTR_CBANK_PARAM_SIZE
	.align		4
.L_1007:
        /*070c*/ 	.byte	0x03, 0x19
        /*070e*/ 	.short	0x0cf0


	//----- nvinfo : EIATTR_PARAM_CBANK
	.align		4
        /*0710*/ 	.byte	0x04, 0x0a
        /*0712*/ 	.short	(.L_1009 - .L_1008)
	.align		4
.L_1008:
        /*0714*/ 	.word	index@(.nv.constant0._ZN7cutlass13device_kernelIN5flash11enable_sm90INS1_16FlashAttnFwdSm90INS1_25CollectiveMainloopFwdSm90ILi2EN4cute5tupleIJNS5_1CILi1EEES8_S8_EEENS6_IJNS7_ILi64EEESA_SA_EEELi512ENS_6half_tEfNS_4arch4Sm90ELb1ELb0ELb0ELb0ELb0ELb0ELb1ELb0ELb0ELb0ELb0ELb0EEENS1_21CollectiveEpilogueFwdINS6_IJSA_NS7_ILi512EEESA_EEES9_SC_SE_Li256ELb0ELb0ELb0ELb0EEENS1_30DynamicPersistentTileSchedulerILi256ELi32ELb0ELb0ELb1EEEEEEEEEvNT_6ParamsE)
        /*0718*/ 	.short	0x0210
        /*071a*/ 	.short	0x0cf0


	//----- nvinfo : EIATTR_SW_WAR
	.align		4
.L_1009:
        /*071c*/ 	.byte	0x04, 0x36
        /*071e*/ 	.short	(.L_1011 - .L_1010)
.L_1010:
        /*0720*/ 	.word	0x00000008
.L_1011:


//--------------------- .nv.info._ZN7cutlass13device_kernelIN5flash11enable_sm90INS1_16FlashAttnFwdSm90INS1_25CollectiveMainloopFwdSm90ILi2EN4cute5tupleIJNS5_1CILi1EEES8_S8_EEENS6_IJNS7_ILi64EEESA_SA_EEELi512ENS_6half_tEfNS_4arch4Sm90ELb1ELb0ELb0ELb1ELb0ELb0ELb0ELb0ELb0ELb0ELb0ELb0EEENS1_21CollectiveEpilogueFwdINS6_IJSA_NS7_ILi512EEESA_EEES9_SC_SE_Li256ELb1ELb0ELb0ELb0EEENS1_36VarlenDynamicPersistentTileSchedulerILi64ELi64ELi256ELi32ELb0ELb0ELb1ELb1ELb1ELb1EEEEEEEEEvNT_6ParamsE --------------------------
	.section	.nv.info._ZN7cutlass13device_kernelIN5flash11enable_sm90INS1_16FlashAttnFwdSm90INS1_25CollectiveMainloopFwdSm90ILi2EN4cute5tupleIJNS5_1CILi1EEES8_S8_EEENS6_IJNS7_ILi64EEESA_SA_EEELi512ENS_6half_tEfNS_4arch4Sm90ELb1ELb0ELb0ELb1ELb0ELb0ELb0ELb0ELb0ELb0ELb0ELb0EEENS1_21CollectiveEpilogueFwdINS6_IJSA_NS7_ILi512EEESA_EEES9_SC_SE_Li256ELb1ELb0ELb0ELb0EEENS1_36VarlenDynamicPersistentTileSchedulerILi64ELi64ELi256ELi32ELb0ELb0ELb1ELb1ELb1ELb1EEEEEEEEEvNT_6ParamsE,"",@"SHT_CUDA_INFO"
	.sectionflags	@""
	.align	4


	//----- nvinfo : EIATTR_CUDA_API_VERSION
	.align		4
        /*0000*/ 	.byte	0x04, 0x37
        /*0002*/ 	.short	(.L_1013 - .L_1012)
.L_1012:
        /*0004*/ 	.word	0x00000082


	//----- nvinfo : EIATTR_KPARAM_INFO
	.align		4
.L_1013:
        /*0008*/ 	.byte	0x04, 0x17
        /*000a*/ 	.short	(.L_1015 - .L_1014)
.L_1014:
        /*000c*/ 	.word	0x00000000
        /*0010*/ 	.short	0x0000
        /*0012*/ 	.short	0x0070
        /*0014*/ 	.byte	0x00, 0xf0, 0x01, 0x28


	//----- nvinfo : EIATTR_SPARSE_MMA_MASK
	.align		4
.L_1015:
        /*0018*/ 	.byte	0x03, 0x50
        /*001a*/ 	.short	0x0000


	//----- nvinfo : EIATTR_MAXREG_COUNT
	.align		4
        /*001c*/ 	.byte	0x03, 0x1b
        /*001e*/ 	.short	0x00a8


	//----- nvinfo : EIATTR_NUM_BARRIERS
	.align		4
        /*0020*/ 	.byte	0x02, 0x4c
        /*0022*/ 	.byte	0x10
	.zero		1


	//----- nvinfo : EIATTR_EXTERNS
	.align		4
        /*0024*/ 	.byte	0x04, 0x0f
        /*0026*/ 	.short	(.L_1017 - .L_1016)


	//   ....[0]....
	.align		4
.L_1016:
        /*0028*/ 	.word	index@(__assertfail)


	//----- nvinfo : EIATTR_ANNOTATIONS
	.align		4
.L_1017:
        /*002c*/ 	.byte	0x04, 0x55
        /*002e*/ 	.short	(.L_1019 - .L_1018)


	//   ....[0]....
.L_1018:
        /* <DEDUP_REMOVED lines=28> */


	//----- nvinfo : EIATTR_MERCURY_ISA_VERSION
	.align		4
.L_1019:
        /*01e0*/ 	.byte	0x03, 0x5f
        /*01e2*/ 	.short	0x0101


	//----- nvinfo : EIATTR_UNUSED_LOAD_BYTE_OFFSET
	.align		4
        /*01e4*/ 	.byte	0x04, 0x44
        /*01e6*/ 	.short	(.L_1021 - .L_1020)


	//   ....[0]....
.L_1020:
        /*01e8*/ 	.word	0x00000a50
        /*01ec*/ 	.word	0x0000fff0


	//   ....[1]....
        /*01f0*/ 	.word	0x00008b00
        /*01f4*/ 	.word	0x0000fff0


	//----- nvinfo : EIATTR_INT_WARP_WIDE_INSTR_OFFSETS
	.align		4
.L_1021:
        /*01f8*/ 	.byte	0x04, 0x31
        /*01fa*/ 	.short	(.L_1023 - .L_1022)


	//   ....[0]....
.L_1022:
        /*01fc*/ 	.word	0x00000160


	//   ....[1]....
        /*0200*/ 	.word	0x000001a0


	//   ....[2]....
        /*0204*/ 	.word	0x00000210


	//   ....[3]....
        /*0208*/ 	.word	0x0000c640


	//   ....[4]....
        /*020c*/ 	.word	0x0000c6d0


	//   ....[5]....
        /*0210*/ 	.word	0x0000cb60


	//   ....[6]....
        /*0214*/ 	.word	0x0000cb90


	//   ....[7]....
        /*0218*/ 	.word	0x0000f430


	//   ....[8]....
        /*021c*/ 	.word	0x0000f4c0


	//----- nvinfo : EIATTR_COOP_GROUP_MASK_REGIDS
	.align		4
.L_1023:
        /*0220*/ 	.byte	0x04, 0x29
        /*0222*/ 	.short	(.L_1025 - .L_1024)


	//   ....[0]....
.L_1024:
        /*0224*/ 	.word	0xffffffff


	//   ....[1]....
        /*0228*/ 	.word	0xffffffff


	//   ....[2]....
        /*022c*/ 	.word	0xffffffff


	//   ....[3]....
        /*0230*/ 	.word	0xffffffff


	//   ....[4]....
        /*0234*/ 	.word	0xffffffff


	//   ....[5]....
        /*0238*/ 	.word	0xffffffff


	//   ....[6]....
        /*023c*/ 	.word	0xffffffff


	//   ....[7]....
        /*0240*/ 	.word	0xffffffff


	//   ....[8]....
        /*0244*/ 	.word	0xffffffff


	//   ....[9]....
        /*0248*/ 	.word	0xffffffff


	//   ....[10]....
        /*024c*/ 	.word	0xffffffff


	//   ....[11]....
        /*0250*/ 	.word	0xffffffff


	//   ....[12]....
        /*0254*/ 	.word	0xffffffff


	//   ....[13]....
        /*0258*/ 	.word	0xffffffff


	//   ....[14]....
        /*025c*/ 	.word	0xffffffff


	//   ....[15]....
        /*0260*/ 	.word	0xffffffff


	//   ....[16]....
        /*0264*/ 	.word	0xffffffff


	//   ....[17]....
        /*0268*/ 	.word	0xffffffff


	//   ....[18]....
        /*026c*/ 	.word	0xffffffff


	//   ....[19]....
        /*0270*/ 	.word	0xffffffff


	//   ....[20]....
        /*0274*/ 	.word	0xffffffff


	//   ....[21]....
        /*0278*/ 	.word	0xffffffff


	//   ....[22]....
        /*027c*/ 	.word	0xffffffff


	//   ....[23]....
        /*0280*/ 	.word	0xffffffff


	//   ....[24]....
        /*0284*/ 	.word	0xffffffff


	//   ....[25]....
        /*0288*/ 	.word	0xffffffff


	//   ....[26]....
        /*028c*/ 	.word	0xffffffff


	//   ....[27]....
        /*0290*/ 	.word	0xffffffff


	//   ....[28]....
        /*0294*/ 	.word	0xffffffff


	//   ....[29]....
        /*0298*/ 	.word	0xffffffff


	//   ....[30]....
        /*029c*/ 	.word	0xffffffff


	//   ....[31]....
        /*02a0*/ 	.word	0xffffffff


	//   ....[32]....
        /*02a4*/ 	.word	0xffffffff


	//   ....[33]....
        /*02a8*/ 	.word	0xffffffff


	//   ....[34]....
        /*02ac*/ 	.word	0xffffffff


	//   ....[35]....
        /*02b0*/ 	.word	0xffffffff


	//   ....[36]....
        /*02b4*/ 	.word	0xffffffff


	//   ....[37]....
        /*02b8*/ 	.word	0xffffffff


	//   ....[38]....
        /*02bc*/ 	.word	0xffffffff


	//   ....[39]....
        /*02c0*/ 	.word	0xffffffff


	//   ....[40]....
        /*02c4*/ 	.word	0xffffffff


	//   ....[41]....
        /*02c8*/ 	.word	0xffffffff


	//   ....[42]....
        /*02cc*/ 	.word	0xffffffff


	//   ....[43]....
        /*02d0*/ 	.word	0xffffffff


	//   ....[44]....
        /*02d4*/ 	.word	0xffffffff


	//   ....[45]....
        /*02d8*/ 	.word	0xffffffff


	//   ....[46]....
        /*02dc*/ 	.word	0xffffffff


	//   ....[47]....
        /*02e0*/ 	.word	0xffffffff


	//   ....[48]....
        /*02e4*/ 	.word	0xffffffff


	//   ....[49]....
        /*02e8*/ 	.word	0xffffffff


	//   ....[50]....
        /*02ec*/ 	.word	0xffffffff


	//   ....[51]....
        /*02f0*/ 	.word	0xffffffff


	//   ....[52]....
        /*02f4*/ 	.word	0xffffffff


	//   ....[53]....
        /*02f8*/ 	.word	0xffffffff


	//   ....[54]....
        /*02fc*/ 	.word	0xffffffff


	//   ....[55]....
        /*0300*/ 	.word	0xffffffff


	//   ....[56]....
        /*0304*/ 	.word	0xffffffff


	//   ....[57]....
        /*0308*/ 	.word	0xffffffff


	//   ....[58]....
        /*030c*/ 	.word	0xffffffff


	//   ....[59]....
        /*0310*/ 	.word	0xffffffff


	//   ....[60]....
        /*0314*/ 	.word	0xffffffff


	//   ....[61]....
        /*0318*/ 	.word	0xffffffff


	//   ....[62]....
        /*031c*/ 	.word	0xffffffff


	//   ....[63]....
        /*0320*/ 	.word	0x0500000f


	//   ....[64]....
        /*0324*/ 	.word	0x0500000f


	//   ....[65]....
        /*0328*/ 	.word	0x0500000f


	//   ....[66]....
        /*032c*/ 	.word	0x0500000f


	//   ....[67]....
        /*0330*/ 	.word	0x0500000f


	//   ....[68]....
        /*0334*/ 	.word	0x0500000f


	//   ....[69]....
        /*0338*/ 	.word	0x0500000f


	//   ....[70]....
        /*033c*/ 	.word	0x0500000f


	//   ....[71]....
        /*0340*/ 	.word	0x0500000f


	//   ....[72]....
        /*0344*/ 	.word	0x0500000f


	//   ....[73]....
        /*0348*/ 	.word	0x0500000f


	//   ....[74]....
        /*034c*/ 	.word	0x0500000f


	//   ....[75]....
        /*0350*/ 	.word	0x0500000f


	//   ....[76]....
        /*0354*/ 	.word	0x0500000f


	//   ....[77]....
        /*0358*/ 	.word	0x0500000f


	//   ....[78]....
        /*035c*/ 	.word	0x0500000f


	//   ....[79]....
        /*0360*/ 	.word	0x0500000f


	//   ....[80]....
        /*0364*/ 	.word	0x0500000f


	//   ....[81]....
        /*0368*/ 	.word	0x0500000f


	//----- nvinfo : EIATTR_COOP_GROUP_INSTR_OFFSETS
	.align		4
.L_1025:
        /*036c*/ 	.byte	0x04, 0x28
        /*036e*/ 	.short	(.L_1027 - .L_1026)


	//   ....[0]....
.L_1026:
        /*0370*/ 	.word	0x00000060


	//   ....[1]....
        /*0374*/ 	.word	0x00000170


	//   ....[2]....
        /*0378*/ 	.word	0x000001c0


	//   ....[3]....
        /*037c*/ 	.word	0x000003b0


	//   ....[4]....
        /*0380*/ 	.word	0x00000510


	//   ....[5]....
        /*0384*/ 	.word	0x00000630


	//   ....[6]....
        /*0388*/ 	.word	0x00000790


	//   ....[7]....
        /*038c*/ 	.word	0x00001920


	//   ....[8]....
        /*0390*/ 	.word	0x000031b0


	//   ....[9]....
        /*0394*/ 	.word	0x00003b60


	//   ....[10]....
        /*0398*/ 	.word	0x00003c80


	//   ....[11]....
        /*039c*/ 	.word	0x00003e80


	//   ....[12]....
        /*03a0*/ 	.word	0x00003fc0


	//   ....[13]....
        /*03a4*/ 	.word	0x00004980


	//   ....[14]....
        /*03a8*/ 	.word	0x00004fe0


	//   ....[15]....
        /*03ac*/ 	.word	0x000050e0


	//   ....[16]....
        /*03b0*/ 	.word	0x00005330


	//   ....[17]....
        /*03b4*/ 	.word	0x000054a0


	//   ....[18]....
        /*03b8*/ 	.word	0x00006700


	//   ....[19]....
        /*03bc*/ 	.word	0x00006b00


	//   ....[20]....
        /*03c0*/ 	.word	0x00006b30


	//   ....[21]....
        /*03c4*/ 	.word	0x00006da0


	//   ....[22]....
        /*03c8*/ 	.word	0x00006f70


	//   ....[23]....
        /*03cc*/ 	.word	0x00007fd0


	//   ....[24]....
        /*03d0*/ 	.word	0x00008010


	//   ....[25]....
        /*03d4*/ 	.word	0x00008050


	//   ....[26]....
        /*03d8*/ 	.word	0x000080c0


	//   ....[27]....
        /*03dc*/ 	.word	0x000080e0


	//   ....[28]....
        /*03e0*/ 	.word	0x00009a50


	//   ....[29]....
        /*03e4*/ 	.word	0x0000b470


	//   ....[30]....
        /*03e8*/ 	.word	0x0000b5f0


	//   ....[31]....
        /*03ec*/ 	.word	0x0000b620


	//   ....[32]....
        /*03f0*/ 	.word	0x0000b660


	//   ....[33]....
        /*03f4*/ 	.word	0x0000b6d0


	//   ....[34]....
        /*03f8*/ 	.word	0x0000b730


	//   ....[35]....
        /*03fc*/ 	.word	0x0000b770


	//   ....[36]....
        /*0400*/ 	.word	0x0000b910


	//   ....[37]....
        /*0404*/ 	.word	0x0000b970


	//   ....[38]....
        /*0408*/ 	.word	0x0000b9b0


	//   ....[39]....
        /*040c*/ 	.word	0x0000b9f0


	//   ....[40]....
        /*0410*/ 	.word	0x0000ba20


	//   ....[41]....
        /*0414*/ 	.word	0x0000ba50


	//   ....[42]....
        /*0418*/ 	.word	0x0000bae0


	//   ....[43]....
        /*041c*/ 	.word	0x0000bb40


	//   ....[44]....
        /*0420*/ 	.word	0x0000bbd0


	//   ....[45]....
        /*0424*/ 	.word	0x0000f550


	//   ....[46]....
        /*0428*/ 	.word	0x0000f560


	//   ....[47]....
        /*042c*/ 	.word	0x0000f670


	//   ....[48]....
        /*0430*/ 	.word	0x0000f6d0


	//   ....[49]....
        /*0434*/ 	.word	0x0000f710


	//   ....[50]....
        /*0438*/ 	.word	0x0000f750


	//   ....[51]....
        /*043c*/ 	.word	0x0000f780


	//   ....[52]....
        /*0440*/ 	.word	0x0000f7b0


	//   ....[53]....
        /*0444*/ 	.word	0x0000f940


	//   ....[54]....
        /*0448*/ 	.word	0x0000f9a0


	//   ....[55]....
        /*044c*/ 	.word	0x0000f9e0


	//   ....[56]....
        /*0450*/ 	.word	0x0000fa20


	//   ....[57]....
        /*0454*/ 	.word	0x0000fa50


	//   ....[58]....
        /*0458*/ 	.word	0x0000fa80


	//   ....[59]....
        /*045c*/ 	.word	0x0000fb40


	//   ....[60]....
        /*0460*/ 	.word	0x0000fb60


	//   ....[61]....
        /*0464*/ 	.word	0x0000fbd0


	//   ....[62]....
        /*0468*/ 	.word	0x00010260


	//   ....[63]....
        /*046c*/ 	.word	0x000108c0


	//   ....[64]....
        /*0470*/ 	.word	0x00010ce0


	//   ....[65]....
        /*0474*/ 	.word	0x00010d70


	//   ....[66]....
        /*0478*/ 	.word	0x00010e10


	//   ....[67]....
        /*047c*/ 	.word	0x00010ec0


	//   ....[68]....
        /*0480*/ 	.word	0x00010f40


	//   ....[69]....
        /*0484*/ 	.word	0x00010fc0


	//   ....[70]....
        /*0488*/ 	.word	0x00011040


	//   ....[71]....
        /*048c*/ 	.word	0x000110c0


	//   ....[72]....
        /*0490*/ 	.word	0x00011150


	//   ....[73]....
        /*0494*/ 	.word	0x00011200


	//   ....[74]....
        /*0498*/ 	.word	0x00011280


	//   ....[75]....
        /*049c*/ 	.word	0x00011300


	//   ....[76]....
        /*04a0*/ 	.word	0x00011380


	//   ....[77]....
        /*04a4*/ 	.word	0x00011400


	//   ....[78]....
        /*04a8*/ 	.word	0x00011470


	//   ....[79]....
        /*04ac*/ 	.word	0x00011510


	//   ....[80]....
        /*04b0*/ 	.word	0x000115a0


	//   ....[81]....
        /*04b4*/ 	.word	0x000116d0


	//----- nvinfo : EIATTR_REG_RECONFIG
	.align		4
.L_1027:
        /*04b8*/ 	.byte	0x01, 0x54
	.zero		2


	//----- nvinfo : EIATTR_SYSCALL_OFFSETS
	.align		4
        /*04bc*/ 	.byte	0x04, 0x46
        /*04be*/ 	.short	(.L_1029 - .L_1028)


	//   ....[0]....
.L_1028:
        /*04c0*/ 	.word	0x00003380


	//   ....[1]....
        /*04c4*/ 	.word	0x0000c860


	//   ....[2]....
        /*04c8*/ 	.word	0x0000c9a0


	//   ....[3]....
        /*04cc*/ 	.word	0x0000caa0


	//----- nvinfo : EIATTR_MBARRIER_INSTR_OFFSETS
	.align		4
.L_1029:
        /*04d0*/ 	.byte	0x04, 0x39
        /*04d2*/ 	.short	(.L_1031 - .L_1030)


	//   ....[0]....
.L_1030:
        /*04d4*/ 	.word	0x000002a0
        /*04d8*/ 	.word	0x000000ff
        /*04dc*/ 	.word	0x00028c00
        /*04e0*/ 	.short	0x0100
        /*04e2*/ 	.byte	0x08
	.zero		1


	//   ....[1]....
        /*04e4*/ 	.word	0x000002b0
        /*04e8*/ 	.word	0x000000ff
        /*04ec*/ 	.word	0x00028c20
        /*04f0*/ 	.short	0x0100
        /*04f2*/ 	.byte	0x08
	.zero		1


	//   ....[2]....
        /*04f4*/ 	.word	0x00000360
        /*04f8*/ 	.word	0x000000ff
        /*04fc*/ 	.word	0x00028c30
        /*0500*/ 	.short	0x0100
        /*0502*/ 	.byte	0x06
	.zero		1


	//   ....[3]....
        /*0504*/ 	.word	0x00000370
        /*0508*/ 	.word	0x000000ff
        /*050c*/ 	.word	0x00028c40
        /*0510*/ 	.short	0x0100
        /*0512*/ 	.byte	0x06
	.zero		1


	//   ....[4]....
        /*0514*/ 	.word	0x00000380
        /*0518*/ 	.word	0x000000ff
        /*051c*/ 	.word	0x00028c38
        /*0520*/ 	.short	0x0100
        /*0522*/ 	.byte	0x06
	.zero		1


	//   ....[5]....
        /*0524*/ 	.word	0x00000390
        /*0528*/ 	.word	0x000000ff
        /*052c*/ 	.word	0x00028c48
        /*0530*/ 	.short	0x0100
        /*0532*/ 	.byte	0x06
	.zero		1


	//   ....[6]....
        /*0534*/ 	.word	0x000004c0
        /*0538*/ 	.word	0x000000ff
        /*053c*/ 	.word	0x00028c50
        /*0540*/ 	.short	0x0100
        /*0542*/ 	.byte	0x08
	.zero		1


	//   ....[7]....
        /*0544*/ 	.word	0x000004d0
        /*0548*/ 	.word	0x000000ff
        /*054c*/ 	.word	0x00028c60
        /*0550*/ 	.short	0x0100
        /*0552*/ 	.byte	0x08
	.zero		1


	//   ....[8]....
        /*0554*/ 	.word	0x000004e0
        /*0558*/ 	.word	0x000000ff
        /*055c*/ 	.word	0x00028c58
        /*0560*/ 	.short	0x0100
        /*0562*/ 	.byte	0x08
	.zero		1


	//   ....[9]....
        /*0564*/ 	.word	0x000004f0
        /*0568*/ 	.word	0x000000ff
        /*056c*/ 	.word	0x00028c68
        /*0570*/ 	.short	0x0100
        /*0572*/ 	.byte	0x08
	.zero		1


	//   ....[10]....
        /*0574*/ 	.word	0x000005e0
        /*0578*/ 	.word	0x000000ff
        /*057c*/ 	.word	0x00028c70
        /*0580*/ 	.short	0x0100
        /*0582*/ 	.byte	0x06
	.zero		1


	//   ....[11]....
        /*0584*/ 	.word	0x000005f0
        /*0588*/ 	.word	0x000000ff
        /*058c*/ 	.word	0x00028c80
        /*0590*/ 	.short	0x0100
        /*0592*/ 	.byte	0x06
	.zero		1


	//   ....[12]....
        /*0594*/ 	.word	0x00000600
        /*0598*/ 	.word	0x000000ff
        /*059c*/ 	.word	0x00028c78
        /*05a0*/ 	.short	0x0100
        /*05a2*/ 	.byte	0x06
	.zero		1


	//   ....[13]....
        /*05a4*/ 	.word	0x00000610
        /*05a8*/ 	.word	0x000000ff
        /*05ac*/ 	.word	0x00028c88
        /*05b0*/ 	.short	0x0100
        /*05b2*/ 	.byte	0x06
	.zero		1


	//   ....[14]....
        /*05b4*/ 	.word	0x00000740
        /*05b8*/ 	.word	0x000000ff
        /*05bc*/ 	.word	0x00028c90
        /*05c0*/ 	.short	0x0100
        /*05c2*/ 	.byte	0x08
	.zero		1


	//   ....[15]....
        /*05c4*/ 	.word	0x00000750
        /*05c8*/ 	.word	0x000000ff
        /*05cc*/ 	.word	0x00028ca0
        /*05d0*/ 	.short	0x0100
        /*05d2*/ 	.byte	0x08
	.zero		1


	//   ....[16]....
        /*05d4*/ 	.word	0x00000760
        /*05d8*/ 	.word	0x000000ff
        /*05dc*/ 	.word	0x00028c98
        /*05e0*/ 	.short	0x0100
        /*05e2*/ 	.byte	0x08
	.zero		1


	//   ....[17]....
        /*05e4*/ 	.word	0x00000770
        /*05e8*/ 	.word	0x000000ff
        /*05ec*/ 	.word	0x00028ca8
        /*05f0*/ 	.short	0x0100
        /*05f2*/ 	.byte	0x08
	.zero		1


	//   ....[18]....
        /*05f4*/ 	.word	0x000008a0
        /*05f8*/ 	.word	0x000000ff
        /*05fc*/ 	.word	0x00028cb0
        /*0600*/ 	.short	0x0100
        /*0602*/ 	.byte	0x08
	.zero		1


	//   ....[19]....
        /*0604*/ 	.word	0x000008b0
        /*0608*/ 	.word	0x000000ff
        /*060c*/ 	.word	0x00028cc0
        /*0610*/ 	.short	0x0100
        /*0612*/ 	.byte	0x08
	.zero		1


	//   ....[20]....
        /*0614*/ 	.word	0x000008c0
        /*0618*/ 	.word	0x000000ff
        /*061c*/ 	.word	0x00028cb8
        /*0620*/ 	.short	0x0100
        /*0622*/ 	.byte	0x08
	.zero		1


	//   ....[21]....
        /*0624*/ 	.word	0x000008d0
        /*0628*/ 	.word	0x000000ff
        /*062c*/ 	.word	0x00028cc8
        /*0630*/ 	.short	0x0100
        /*0632*/ 	.byte	0x08
	.zero		1


	//   ....[22]....
        /*0634*/ 	.word	0x00001a30
        /*0638*/ 	.word	0x000000ff
        /*063c*/ 	.word	0x00028c50
        /*0640*/ 	.short	0x010a
        /*0642*/ 	.byte	0x15
	.zero		1


	//   ....[23]....
        /*0644*/ 	.word	0x00001d00
        /*0648*/ 	.word	0x00000004
        /*064c*/ 	.word	0x00000000
        /*0650*/ 	.short	0x0101
        /*0652*/ 	.byte	0x3f
	.zero		1


	//   ....[24]....
        /*0654*/ 	.word	0x00002660
        /*0658*/ 	.word	0x000000ff
        /*065c*/ 	.word	0x00028c50
        /*0660*/ 	.short	0x010a
        /*0662*/ 	.byte	0x15
	.zero		1


	//   ....[25]....
        /*0664*/ 	.word	0x000026a0
        /*0668*/ 	.word	0x000000ff
        /*066c*/ 	.word	0x00028c50
        /*0670*/ 	.short	0x010a
        /*0672*/ 	.byte	0x15
	.zero		1


	//   ....[26]....
        /*0674*/ 	.word	0x00002870
        /*0678*/ 	.word	0x00000005
        /*067c*/ 	.word	0x00000000
        /*0680*/ 	.short	0x0101
        /*0682*/ 	.byte	0x3f
	.zero		1


	//   ....[27]....
        /*0684*/ 	.word	0x00003400
        /*0688*/ 	.word	0x000000ff
        /*068c*/ 	.word	0x00028c00
        /*0690*/ 	.short	0x010a
        /*0692*/ 	.byte	0x28
	.zero		1


	//   ....[28]....
        /*0694*/ 	.word	0x00003480
        /*0698*/ 	.word	0x00000007
        /*069c*/ 	.word	0x00028c30
        /*06a0*/ 	.short	0x010a
        /*06a2*/ 	.byte	0x3f
	.zero		1


	//   ....[29]....
        /*06a4*/ 	.word	0x000034c0
        /*06a8*/ 	.word	0x00000007
        /*06ac*/ 	.word	0x00028c30
        /*06b0*/ 	.short	0x010a
        /*06b2*/ 	.byte	0x3f
	.zero		1


	//   ....[30]....
        /*06b4*/ 	.word	0x000041b0
        /*06b8*/ 	.word	0x00000003
        /*06bc*/ 	.word	0x00000000
        /*06c0*/ 	.short	0x0101
        /*06c2*/ 	.byte	0x3f
	.zero		1


	//   ....[31]....
        /*06c4*/ 	.word	0x00004680
        /*06c8*/ 	.word	0x00000007
        /*06cc*/ 	.word	0x00028c50
        /*06d0*/ 	.short	0x010a
        /*06d2*/ 	.byte	0x3f
	.zero		1


	//   ....[32]....
        /*06d4*/ 	.word	0x000046c0
        /*06d8*/ 	.word	0x00000007
        /*06dc*/ 	.word	0x00028c50
        /*06e0*/ 	.short	0x010a
        /*06e2*/ 	.byte	0x3f
	.zero		1


	//   ....[33]....
        /*06e4*/ 	.word	0x000049a0
        /*06e8*/ 	.word	0x00000007
        /*06ec*/ 	.word	0x00000000
        /*06f0*/ 	.short	0x0101
        /*06f2*/ 	.byte	0x3f
	.zero		1


	//   ....[34]....
        /*06f4*/ 	.word	0x00004aa0
        /*06f8*/ 	.word	0x000000ff
        /*06fc*/ 	.word	0x00028c30
        /*0700*/ 	.short	0x010a
        /*0702*/ 	.byte	0x18
	.zero		1


	//   ....[35]....
        /*0704*/ 	.word	0x00004ae0
        /*0708*/ 	.word	0x000000ff
        /*070c*/ 	.word	0x00028c30
        /*0710*/ 	.short	0x010a
        /*0712*/ 	.byte	0x18
	.zero		1


	//   ....[36]....
        /*0714*/ 	.word	0x000057e0
        /*0718*/ 	.word	0x000000a3
        /*071c*/ 	.word	0x00000000
        /*0720*/ 	.short	0x0101
        /*0722*/ 	.byte	0x3f
	.zero		1


	//   ....[37]....
        /*0724*/ 	.word	0x00006440
        /*0728*/ 	.word	0x000000ff
        /*072c*/ 	.word	0x00028c50
        /*0730*/ 	.short	0x010a
        /*0732*/ 	.byte	0x18
	.zero		1


	//   ....[38]....
        /*0734*/ 	.word	0x00006480
        /*0738*/ 	.word	0x000000ff
        /*073c*/ 	.word	0x00028c50
        /*0740*/ 	.short	0x010a
        /*0742*/ 	.byte	0x18
	.zero		1


	//   ....[39]....
        /*0744*/ 	.word	0x00006720
        /*0748*/ 	.word	0x000000a8
        /*074c*/ 	.word	0x00000000
        /*0750*/ 	.short	0x0101
        /*0752*/ 	.byte	0x3f
	.zero		1


	//   ....[40]....
        /*0754*/ 	.word	0x00006840
        /*0758*/ 	.word	0x000000ff
        /*075c*/ 	.word	0x00028c30
        /*0760*/ 	.short	0x010a
        /*0762*/ 	.byte	0x17
	.zero		1


	//   ....[41]....
        /*0764*/ 	.word	0x00006880
        /*0768*/ 	.word	0x000000ff
        /*076c*/ 	.word	0x00028c30
        /*0770*/ 	.short	0x010a
        /*0772*/ 	.byte	0x17
	.zero		1


	//   ....[42]....
        /*0774*/ 	.word	0x00007340
        /*0778*/ 	.word	0x0000009a
        /*077c*/ 	.word	0x00000000
        /*0780*/ 	.short	0x0101
        /*0782*/ 	.byte	0x3f
	.zero		1


	//   ....[43]....
        /*0784*/ 	.word	0x00007d20
        /*0788*/ 	.word	0x000000ff
        /*078c*/ 	.word	0x00028c50
        /*0790*/ 	.short	0x010a
        /*0792*/ 	.byte	0x17
	.zero		1


	//   ....[44]....
        /*0794*/ 	.word	0x00007d60
        /*0798*/ 	.word	0x000000ff
        /*079c*/ 	.word	0x00028c50
        /*07a0*/ 	.short	0x010a
        /*07a2*/ 	.byte	0x17
	.zero		1


	//   ....[45]....
        /*07a4*/ 	.word	0x00007ff0
        /*07a8*/ 	.word	0x000000aa
        /*07ac*/ 	.word	0x00000000
        /*07b0*/ 	.short	0x0101
        /*07b2*/ 	.byte	0x3f
	.zero		1


	//   ....[46]....
        /*07b4*/ 	.word	0x0000a470
        /*07b8*/ 	.word	0x000000ff
        /*07bc*/ 	.word	0x00000000
        /*07c0*/ 	.short	0x0101
        /*07c2*/ 	.byte	0x04
	.zero		1


	//   ....[47]....
        /*07c4*/ 	.word	0x0000cfd0
        /*07c8*/ 	.word	0x00000008
        /*07cc*/ 	.word	0x00028c40
        /*07d0*/ 	.short	0x010a
        /*07d2*/ 	.byte	0x3f
	.zero		1


	//   ....[48]....
        /*07d4*/ 	.word	0x0000d3c0
        /*07d8*/ 	.word	0x0000000a
        /*07dc*/ 	.word	0x00028c20
        /*07e0*/ 	.short	0x010a
        /*07e2*/ 	.byte	0x3f
	.zero		1


	//   ....[49]....
        /*07e4*/ 	.word	0x0000d480
        /*07e8*/ 	.word	0x0000000b
        /*07ec*/ 	.word	0x00028c60
        /*07f0*/ 	.short	0x010a
        /*07f2*/ 	.byte	0x3f
	.zero		1


	//   ....[50]....
        /*07f4*/ 	.word	0x0000dbf0
        /*07f8*/ 	.word	0x00000002
        /*07fc*/ 	.word	0x00028c40
        /*0800*/ 	.short	0x010a
        /*0802*/ 	.byte	0x3f
	.zero		1


	//   ....[51]....
        /*0804*/ 	.word	0x0000de00
        /*0808*/ 	.word	0x00000002
        /*080c*/ 	.word	0x00028c60
        /*0810*/ 	.short	0x010a
        /*0812*/ 	.byte	0x3f
	.zero		1


	//   ....[52]....
        /*0814*/ 	.word	0x0000e4c0
        /*0818*/ 	.word	0x00000002
        /*081c*/ 	.word	0x00028c40
        /*0820*/ 	.short	0x010a
        /*0822*/ 	.byte	0x3f
	.zero		1


	//   ....[53]....
        /*0824*/ 	.word	0x0000e6c0
        /*0828*/ 	.word	0x00000002
        /*082c*/ 	.word	0x00028c60
        /*0830*/ 	.short	0x010a
        /*0832*/ 	.byte	0x3f
	.zero		1


	//   ....[54]....
        /*0834*/ 	.word	0x0000ed00
        /*0838*/ 	.word	0x00000002
        /*083c*/ 	.word	0x00028c40
        /*0840*/ 	.short	0x010a
        /*0842*/ 	.byte	0x3f
	.zero		1


	//   ....[55]....
        /*0844*/ 	.word	0x0000ef10
        /*0848*/ 	.word	0x00000002
        /*084c*/ 	.word	0x00028c60
        /*0850*/ 	.short	0x010a
        /*0852*/ 	.byte	0x3f
	.zero		1


	//   ....[56]....
        /*0854*/ 	.word	0x000101e0
        /*0858*/ 	.word	0x00000000
        /*085c*/ 	.word	0x00028c20
        /*0860*/ 	.short	0x010a
        /*0862*/ 	.byte	0x3f
	.zero		1


	//   ....[57]....
        /*0864*/ 	.word	0x000103a0
        /*0868*/ 	.word	0x00000006
        /*086c*/ 	.word	0x00000000
        /*0870*/ 	.short	0x010a
        /*0872*/ 	.byte	0x3f
	.zero		1


	//   ....[58]....
        /*0874*/ 	.word	0x00010410
        /*0878*/ 	.word	0x00000007
        /*087c*/ 	.word	0x00000000
        /*0880*/ 	.short	0x010a
        /*0882*/ 	.byte	0x3f
	.zero		1


	//   ....[59]....
        /*0884*/ 	.word	0x00010480
        /*0888*/ 	.word	0x00000004
        /*088c*/ 	.word	0x00000000
        /*0890*/ 	.short	0x010a
        /*0892*/ 	.byte	0x3f
	.zero		1


	//   ....[60]....
        /*0894*/ 	.word	0x000104b0
        /*0898*/ 	.word	0x00000003
        /*089c*/ 	.word	0x00000000
        /*08a0*/ 	.short	0x010a
        /*08a2*/ 	.byte	0x3f
	.zero		1


	//   ....[61]....
        /*08a4*/ 	.word	0x00010520
        /*08a8*/ 	.word	0x00000005
        /*08ac*/ 	.word	0x00028c50
        /*08b0*/ 	.short	0x010a
        /*08b2*/ 	.byte	0x3f
	.zero		1


	//   ....[62]....
        /*08b4*/ 	.word	0x00010580
        /*08b8*/ 	.word	0x00000006
        /*08bc*/ 	.word	0x00028c50
        /*08c0*/ 	.short	0x010a
        /*08c2*/ 	.byte	0x3f
	.zero		1


	//   ....[63]....
        /*08c4*/ 	.word	0x000105e0
        /*08c8*/ 	.word	0x00000003
        /*08cc*/ 	.word	0x00028c00
        /*08d0*/ 	.short	0x010a
        /*08d2*/ 	.byte	0x3f
	.zero		1


	//   ....[64]....
        /*08d4*/ 	.word	0x00010630
        /*08d8*/ 	.word	0x00000007
        /*08dc*/ 	.word	0x00028c30
        /*08e0*/ 	.short	0x010a
        /*08e2*/ 	.byte	0x3f
	.zero		1


	//   ....[65]....
        /*08e4*/ 	.word	0x00010680
        /*08e8*/ 	.word	0x00000007
        /*08ec*/ 	.word	0x00028c50
        /*08f0*/ 	.short	0x010a
        /*08f2*/ 	.byte	0x3f
	.zero		1


	//   ....[66]....
        /*08f4*/ 	.word	0x000106e0
        /*08f8*/ 	.word	0x00000004
        /*08fc*/ 	.word	0x00028c30
        /*0900*/ 	.short	0x010a
        /*0902*/ 	.byte	0x3f
	.zero		1


	//   ....[67]....
        /*0904*/ 	.word	0x00010730
        /*0908*/ 	.word	0x000000a8
        /*090c*/ 	.word	0x00028c50
        /*0910*/ 	.short	0x010a
        /*0912*/ 	.byte	0x3f
	.zero		1


	//   ....[68]....
        /*0914*/ 	.word	0x00010790
        /*0918*/ 	.word	0x00000004
        /*091c*/ 	.word	0x00028c30
        /*0920*/ 	.short	0x010a
        /*0922*/ 	.byte	0x3f
	.zero		1


	//   ....[69]....
        /*0924*/ 	.word	0x000107e0
        /*0928*/ 	.word	0x000000aa
        /*092c*/ 	.word	0x00028c50
        /*0930*/ 	.short	0x010a
        /*0932*/ 	.byte	0x3f
	.zero		1


	//   ....[70]....
        /*0934*/ 	.word	0x00010980
        /*0938*/ 	.word	0x00000008
        /*093c*/ 	.word	0x00028c40
        /*0940*/ 	.short	0x010a
        /*0942*/ 	.byte	0x3f
	.zero		1


	//   ....[71]....
        /*0944*/ 	.word	0x00010a00
        /*0948*/ 	.word	0x00000008
        /*094c*/ 	.word	0x00028c20
        /*0950*/ 	.short	0x010a
        /*0952*/ 	.byte	0x3f
	.zero		1


	//   ....[72]....
        /*0954*/ 	.word	0x00010a50
        /*0958*/ 	.word	0x0000000b
        /*095c*/ 	.word	0x00028c60
        /*0960*/ 	.short	0x010a
        /*0962*/ 	.byte	0x3f
	.zero		1


	//   ....[73]....
        /*0964*/ 	.word	0x00010aa0
        /*0968*/ 	.word	0x00000002
        /*096c*/ 	.word	0x00028c40
        /*0970*/ 	.short	0x010a
        /*0972*/ 	.byte	0x3f
	.zero		1


	//   ....[74]....
        /*0974*/ 	.word	0x00010af0
        /*0978*/ 	.word	0x00000002
        /*097c*/ 	.word	0x00028c60
        /*0980*/ 	.short	0x010a
        /*0982*/ 	.byte	0x3f
	.zero		1


	//   ....[75]....
        /*0984*/ 	.word	0x00010b40
        /*0988*/ 	.word	0x00000002
        /*098c*/ 	.word	0x00028c40
        /*0990*/ 	.short	0x010a
        /*0992*/ 	.byte	0x3f
	.zero		1


	//   ....[76]....
        /*0994*/ 	.word	0x00010b90
        /*0998*/ 	.word	0x00000002
        /*099c*/ 	.word	0x00028c60
        /*09a0*/ 	.short	0x010a
        /*09a2*/ 	.byte	0x3f
	.zero		1


	//   ....[77]....
        /*09a4*/ 	.word	0x00010be0
        /*09a8*/ 	.word	0x00000002
        /*09ac*/ 	.word	0x00028c40
        /*09b0*/ 	.short	0x010a
        /*09b2*/ 	.byte	0x3f
	.zero		1


	//   ....[78]....
        /*09b4*/ 	.word	0x00010c30
        /*09b8*/ 	.word	0x00000002
        /*09bc*/ 	.word	0x00028c60
        /*09c0*/ 	.short	0x010a
        /*09c2*/ 	.byte	0x3f
	.zero		1


	//   ....[79]....
        /*09c4*/ 	.word	0x000115f0
        /*09c8*/ 	.word	0x00000000
        /*09cc*/ 	.word	0x00028c20
        /*09d0*/ 	.short	0x010a
        /*09d2*/ 	.byte	0x3f
	.zero		1


	//   ....[80]....
        /*09d4*/ 	.word	0x00011790
        /*09d8*/ 	.word	0x00000006
        /*09dc*/ 	.word	0x00000000
        /*09e0*/ 	.short	0x010a
        /*09e2*/ 	.byte	0x3f
	.zero		1


	//   ....[81]....
        /*09e4*/ 	.word	0x000117e0
        /*09e8*/ 	.word	0x00000007
        /*09ec*/ 	.word	0x00000000
        /*09f0*/ 	.short	0x010a
        /*09f2*/ 	.byte	0x3f
	.zero		1


	//   ....[82]....
        /*09f4*/ 	.word	0x00011830
        /*09f8*/ 	.word	0x00000004
        /*09fc*/ 	.word	0x00000000
        /*0a00*/ 	.short	0x010a
        /*0a02*/ 	.byte	0x3f
	.zero		1


	//----- nvinfo : EIATTR_NUM_MBARRIERS
	.align		4
.L_1031:
        /*0a04*/ 	.byte	0x03, 0x38
        /*0a06*/ 	.short	0x0016


	//----- nvinfo : EIATTR_EXIT_INSTR_OFFSETS
	.align		4
        /*0a08*/ 	.byte	0x04, 0x1c
        /*0a0a*/ 	.short	(.L_1033 - .L_1032)


	//   ....[0]....
.L_1032:
        /*0a0c*/ 	.word	0x00000a80


	//   ....[1]....
        /*0a10*/ 	.word	0x0000b430


	//   ....[2]....
        /*0a14*/ 	.word	0x0000b490


	//   ....[3]....
        /*0a18*/ 	.word	0x00010500


	//----- nvinfo : EIATTR_MAX_THREADS
	.align		4
.L_1033:
        /*0a1c*/ 	.byte	0x04, 0x05
        /*0a1e*/ 	.short	(.L_1035 - .L_1034)
.L_1034:
        /*0a20*/ 	.word	0x00000180
        /*0a24*/ 	.word	0x00000001
        /*0a28*/ 	.word	0x00000001


	//----- nvinfo : EIATTR_CRS_STACK_SIZE
	.align		4
.L_1035:
        /*0a2c*/ 	.byte	0x04, 0x1e
        /*0a2e*/ 	.short	(.L_1037 - .L_1036)
.L_1036:
        /*0a30*/ 	.word	0x00000000


	//----- nvinfo : EIATTR_CBANK_PARAM_SIZE
	.align		4
.L_1037:
        /*0a34*/ 	.byte	0x03, 0x19
        /*0a36*/ 	.short	0x0a70


	//----- nvinfo : EIATTR_PARAM_CBANK
	.align		4
        /*0a38*/ 	.byte	0x04, 0x0a
        /*0a3a*/ 	.short	(.L_1039 - .L_1038)
	.align		4
.L_1038:
        /*0a3c*/ 	.word	index@(.nv.constant0._ZN7cutlass13device_kernelIN5flash11enable_sm90INS1_16FlashAttnFwdSm90INS1_25CollectiveMainloopFwdSm90ILi2EN4cute5tupleIJNS5_1CILi1EEES8_S8_EEENS6_IJNS7_ILi64EEESA_SA_EEELi512ENS_6half_tEfNS_4arch4Sm90ELb1ELb0ELb0ELb1ELb0ELb0ELb0ELb0ELb0ELb0ELb0ELb0EEENS1_21CollectiveEpilogueFwdINS6_IJSA_NS7_ILi512EEESA_EEES9_SC_SE_Li256ELb1ELb0ELb0ELb0EEENS1_36VarlenDynamicPersistentTileSchedulerILi64ELi64ELi256ELi32ELb0ELb0ELb1ELb1ELb1ELb1EEEEEEEEEvNT_6ParamsE)
        /*0a40*/ 	.short	0x0210
        /*0a42*/ 	.short	0x0a70


	//----- nvinfo : EIATTR_SW_WAR
	.align		4
.L_1039:
        /*0a44*/ 	.byte	0x04, 0x36
        /*0a46*/ 	.short	(.L_1041 - .L_1040)
.L_1040:
        /*0a48*/ 	.word	0x00000008
.L_1041:


//--------------------- .nv.info._ZN7cutlass13device_kernelIN5flash11enable_sm90INS1_16FlashAttnFwdSm90INS1_25CollectiveMainloopFwdSm90ILi2EN4cute5tupleIJNS5_1CILi1EEES8_S8_EEENS6_IJNS7_ILi64EEESA_SA_EEELi512ENS_6half_tEfNS_4arch4Sm90ELb1ELb0ELb0ELb1ELb0ELb1ELb0ELb0ELb0ELb0ELb0ELb0EEENS1_21CollectiveEpilogueFwdINS6_IJSA_NS7_ILi512EEESA_EEES9_SC_SE_Li256ELb1ELb0ELb0ELb0EEENS1_36VarlenDynamicPersistentTileSchedulerILi64ELi64ELi256ELi32ELb0ELb0ELb1ELb1ELb1ELb1EEEEEEEEEvNT_6ParamsE --------------------------
	.section	.nv.info._ZN7cutlass13device_kernelIN5flash11enable_sm90INS1_16FlashAttnFwdSm90INS1_25CollectiveMainloopFwdSm90ILi2EN4cute5tupleIJNS5_1CILi1EEES8_S8_EEENS6_IJNS7_ILi64EEESA_SA_EEELi512ENS_6half_tEfNS_4arch4Sm90ELb1ELb0ELb0ELb1ELb0ELb1ELb0ELb0ELb0ELb0ELb0ELb0EEENS1_21CollectiveEpilogueFwdINS6_IJSA_NS7_ILi512EEESA_EEES9_SC_SE_Li256ELb1ELb0ELb0ELb0EEENS1_36VarlenDynamicPersistentTileSchedulerILi64ELi64ELi256ELi32ELb0ELb0ELb1ELb1ELb1ELb1EEEEEEEEEvNT_6ParamsE,"",@"SHT_CUDA_INFO"
	.sectionflags	@""
	.align	4


	//----- nvinfo : EIATTR_CUDA_API_VERSION
	.align		4
        /*0000*/ 	.byte	0x04, 0x37
        /*0002*/ 	.short	(.L_1043 - .L_1042)
.L_1042:
        /*0004*/ 	.word	0x00000082


	//----- nvinfo : EIATTR_KPARAM_INFO
	.align		4
.L_1043:
        /*0008*/ 	.byte	0x04, 0x17
        /*000a*/ 	.short	(.L_1045 - .L_1044)
.L_1044:
        /*000c*/ 	.word	0x00000000
        /*0010*/ 	.short	0x0000
        /*0012*/ 	.short	0x0070
        /*0014*/ 	.byte	0x00, 0xf0, 0x01, 0x28


	//----- nvinfo : EIATTR_SPARSE_MMA_MASK
	.align		4
.L_1045:
        /*0018*/ 	.byte	0x03, 0x50
        /*001a*/ 	.short	0x0000


	//----- nvinfo : EIATTR_MAXREG_COUNT
	.align		4
        /*001c*/ 	.byte	0x03, 0x1b
        /*001e*/ 	.short	0x00a8


	//----- nvinfo : EIATTR_NUM_BARRIERS
	.align		4
        /*0020*/ 	.byte	0x02, 0x4c
        /*0022*/ 	.byte	0x10
	.zero		1


	//----- nvinfo : EIATTR_EXTERNS
	.align		4
        /*0024*/ 	.byte	0x04, 0x0f
        /*0026*/ 	.short	(.L_1047 - .L_1046)


	//   ....[0]....
	.align		4
.L_1046:
        /*0028*/ 	.word	index@(__assertfail)


	//----- nvinfo : EIATTR_ANNOTATIONS
	.align		4
.L_1047:
        /*002c*/ 	.byte	0x04, 0x55
        /*002e*/ 	.short	(.L_1049 - .L_1048)


	//   ....[0]....
.L_1048:
        /* <DEDUP_REMOVED lines=41> */


	//----- nvinfo : EIATTR_MERCURY_ISA_VERSION
	.align		4
.L_1049:
        /*02a8*/ 	.byte	0x03, 0x5f
        /*02aa*/ 	.short	0x0101


	//----- nvinfo : EIATTR_UNUSED_LOAD_BYTE_OFFSET
	.align		4
        /*02ac*/ 	.byte	0x04, 0x44
        /*02ae*/ 	.short	(.L_1051 - .L_1050)


	//   ....[0]....
.L_1050:
        /*02b0*/ 	.word	0x00000ae0
        /*02b4*/ 	.word	0x0000fff0


	//   ....[1]....
        /*02b8*/ 	.word	0x0000eb90
        /*02bc*/ 	.word	0x0000fff0


	//----- nvinfo : EIATTR_INT_WARP_WIDE_INSTR_OFFSETS
	.align		4
.L_1051:
        /*02c0*/ 	.byte	0x04, 0x31
        /*02c2*/ 	.short	(.L_1053 - .L_1052)


	//   ....[0]....
.L_1052:
        /*02c4*/ 	.word	0x000001c0


	//   ....[1]....
        /*02c8*/ 	.word	0x00000200


	//   ....[2]....
        /*02cc*/ 	.word	0x000002d0


	//   ....[3]....
        /*02d0*/ 	.word	0x00013630


	//   ....[4]....
        /*02d4*/ 	.word	0x000136c0


	//   ....[5]....
        /*02d8*/ 	.word	0x00013b40


	//   ....[6]....
        /*02dc*/ 	.word	0x00013b70


	//   ....[7]....
        /*02e0*/ 	.word	0x00016400


	//   ....[8]....
        /*02e4*/ 	.word	0x00016490


	//----- nvinfo : EIATTR_COOP_GROUP_MASK_REGIDS
	.align		4
.L_1053:
        /*02e8*/ 	.byte	0x04, 0x29
        /*02ea*/ 	.short	(.L_1055 - .L_1054)


	//   ....[0]....
.L_1054:
        /*02ec*/ 	.word	0xffffffff


	//   ....[1]....
        /*02f0*/ 	.word	0xffffffff


	//   ....[2]....
        /*02f4*/ 	.word	0xffffffff


	//   ....[3]....
        /*02f8*/ 	.word	0xffffffff


	//   ....[4]....
        /*02fc*/ 	.word	0xffffffff


	//   ....[5]....
        /*0300*/ 	.word	0xffffffff


	//   ....[6]....
        /*0304*/ 	.word	0xffffffff


	//   ....[7]....
        /*0308*/ 	.word	0xffffffff


	//   ....[8]....
        /*030c*/ 	.word	0xffffffff


	//   ....[9]....
        /*0310*/ 	.word	0xffffffff


	//   ....[10]....
        /*0314*/ 	.word	0xffffffff


	//   ....[11]....
        /*0318*/ 	.word	0xffffffff


	//   ....[12]....
        /*031c*/ 	.word	0xffffffff


	//   ....[13]....
        /*0320*/ 	.word	0xffffffff


	//   ....[14]....
        /*0324*/ 	.word	0xffffffff


	//   ....[15]....
        /*0328*/ 	.word	0xffffffff


	//   ....[16]....
        /*032c*/ 	.word	0xffffffff


	//   ....[17]....
        /*0330*/ 	.word	0xffffffff


	//   ....[18]....
        /*0334*/ 	.word	0xffffffff


	//   ....[19]....
        /*0338*/ 	.word	0xffffffff


	//   ....[20]....
        /*033c*/ 	.word	0xffffffff


	//   ....[21]....
        /*0340*/ 	.word	0xffffffff


	//   ....[22]....
        /*0344*/ 	.word	0xffffffff


	//   ....[23]....
        /*0348*/ 	.word	0xffffffff


	//   ....[24]....
        /*034c*/ 	.word	0xffffffff


	//   ....[25]....
        /*0350*/ 	.word	0xffffffff


	//   ....[26]....
        /*0354*/ 	.word	0xffffffff


	//   ....[27]....
        /*0358*/ 	.word	0xffffffff


	//   ....[28]....
        /*035c*/ 	.word	0xffffffff


	//   ....[29]....
        /*0360*/ 	.word	0xffffffff


	//   ....[30]....
        /*0364*/ 	.word	0xffffffff


	//   ....[31]....
        /*0368*/ 	.word	0xffffffff


	//   ....[32]....
        /*036c*/ 	.word	0xffffffff


	//   ....[33]....
        /*0370*/ 	.word	0xffffffff


	//   ....[34]....
        /*0374*/ 	.word	0xffffffff


	//   ....[35]....
        /*0378*/ 	.word	0xffffffff


	//   ....[36]....
        /*037c*/ 	.word	0xffffffff


	//   ....[37]....
        /*0380*/ 	.word	0xffffffff


	//   ....[38]....
        /*0384*/ 	.word	0xffffffff


	//   ....[39]....
        /*0388*/ 	.word	0xffffffff


	//   ....[40]....
        /*038c*/ 	.word	0xffffffff


	//   ....[41]....
        /*0390*/ 	.word	0xffffffff


	//   ....[42]....
        /*0394*/ 	.word	0xffffffff


	//   ....[43]....
        /*0398*/ 	.word	0xffffffff


	//   ....[44]....
        /*039c*/ 	.word	0xffffffff


	//   ....[45]....
        /*03a0*/ 	.word	0xffffffff


	//   ....[46]....
        /*03a4*/ 	.word	0xffffffff


	//   ....[47]....
        /*03a8*/ 	.word	0xffffffff


	//   ....[48]....
        /*03ac*/ 	.word	0xffffffff


	//   ....[49]....
        /*03b0*/ 	.word	0xffffffff


	//   ....[50]....
        /*03b4*/ 	.word	0xffffffff


	//   ....[51]....
        /*03b8*/ 	.word	0xffffffff


	//   ....[52]....
        /*03bc*/ 	.word	0xffffffff


	//   ....[53]....
        /*03c0*/ 	.word	0xffffffff


	//   ....[54]....
        /*03c4*/ 	.word	0xffffffff


	//   ....[55]....
        /*03c8*/ 	.word	0xffffffff


	//   ....[56]....
        /*03cc*/ 	.word	0xffffffff


	//   ....[57]....
        /*03d0*/ 	.word	0xffffffff


	//   ....[58]....
        /*03d4*/ 	.word	0xffffffff


	//   ....[59]....
        /*03d8*/ 	.word	0xffffffff


	//   ....[60]....
        /*03dc*/ 	.word	0xffffffff


	//   ....[61]....
        /*03e0*/ 	.word	0xffffffff


	//   ....[62]....
        /*03e4*/ 	.word	0xffffffff


	//   ....[63]....
        /*03e8*/ 	.word	0x0500000f


	//   ....[64]....
        /*03ec*/ 	.word	0x0500000f


	//   ....[65]....
        /*03f0*/ 	.word	0x0500000f


	//   ....[66]....
        /*03f4*/ 	.word	0x0500000f


	//   ....[67]....
        /*03f8*/ 	.word	0x0500000f


	//   ....[68]....
        /*03fc*/ 	.word	0x0500000f


	//   ....[69]....
        /*0400*/ 	.word	0x0500000f


	//   ....[70]....
        /*0404*/ 	.word	0x0500000f


	//   ....[71]....
        /*0408*/ 	.word	0x0500000f


	//   ....[72]....
        /*040c*/ 	.word	0x0500000f


	//   ....[73]....
        /*0410*/ 	.word	0x0500000f


	//   ....[74]....
        /*0414*/ 	.word	0x0500000f


	//   ....[75]....
        /*0418*/ 	.word	0x0500000f


	//   ....[76]....
        /*041c*/ 	.word	0x0500000f


	//   ....[77]....
        /*0420*/ 	.word	0x0500000f


	//   ....[78]....
        /*0424*/ 	.word	0x0500000f


	//   ....[79]....
        /*0428*/ 	.word	0x0500000f


	//   ....[80]....
        /*042c*/ 	.word	0x0500000f


	//   ....[81]....
        /*0430*/ 	.word	0x0500000f


	//   ....[82]....
        /*0434*/ 	.word	0x0500000f


	//   ....[83]....
        /*0438*/ 	.word	0x0500000f


	//   ....[84]....
        /*043c*/ 	.word	0x0500000f


	//   ....[85]....
        /*0440*/ 	.word	0x0500000f


	//   ....[86]....
        /*0444*/ 	.word	0x0500000f


	//   ....[87]....
        /*0448*/ 	.word	0x0500000f


	//   ....[88]....
        /*044c*/ 	.word	0x0500000f


	//   ....[89]....
        /*0450*/ 	.word	0x0500000f


	//   ....[90]....
        /*0454*/ 	.word	0x0500000f


	//   ....[91]....
        /*0458*/ 	.word	0x0500000f


	//   ....[92]....
        /*045c*/ 	.word	0x0500000f


	//   ....[93]....
        /*0460*/ 	.word	0x0500000f


	//   ....[94]....
        /*0464*/ 	.word	0x0500000f


	//   ....[95]....
        /*0468*/ 	.word	0x0500000f


	//   ....[96]....
        /*046c*/ 	.word	0x0500000f


	//   ....[97]....
        /*0470*/ 	.word	0x0500000f


	//   ....[98]....
        /*0474*/ 	.word	0x0500000f


	//----- nvinfo : EIATTR_COOP_GROUP_INSTR_OFFSETS
	.align		4
.L_1055:
        /*0478*/ 	.byte	0x04, 0x28
        /*047a*/ 	.short	(.L_1057 - .L_1056)


	//   ....[0]....
.L_1056:
        /*047c*/ 	.word	0x00000060


	//   ....[1]....
        /*0480*/ 	.word	0x000001d0


	//   ....[2]....
        /*0484*/ 	.word	0x00000210


	//   ....[3]....
        /*0488*/ 	.word	0x00000400


	//   ....[4]....
        /*048c*/ 	.word	0x00000560


	//   ....[5]....
        /*0490*/ 	.word	0x00000680


	//   ....[6]....
        /*0494*/ 	.word	0x000007e0


	//   ....[7]....
        /*0498*/ 	.word	0x00004630


	//   ....[8]....
        /*049c*/ 	.word	0x00006070


	//   ....[9]....
        /*04a0*/ 	.word	0x00009860


	//   ....[10]....
        /*04a4*/ 	.word	0x00009950


	//   ....[11]....
        /*04a8*/ 	.word	0x00009c60


	//   ....[12]....
        /*04ac*/ 	.word	0x00009d10


	//   ....[13]....
        /*04b0*/ 	.word	0x0000a730


	//   ....[14]....
        /*04b4*/ 	.word	0x0000ae90


	//   ....[15]....
        /*04b8*/ 	.word	0x0000af90


	//   ....[16]....
        /*04bc*/ 	.word	0x0000b200


	//   ....[17]....
        /*04c0*/ 	.word	0x0000b320


	//   ....[18]....
        /*04c4*/ 	.word	0x0000c600


	//   ....[19]....
        /*04c8*/ 	.word	0x0000cb20


	//   ....[20]....
        /*04cc*/ 	.word	0x0000cb50


	//   ....[21]....
        /*04d0*/ 	.word	0x0000cda0


	//   ....[22]....
        /*04d4*/ 	.word	0x0000cf00


	//   ....[23]....
        /*04d8*/ 	.word	0x0000e050


	//   ....[24]....
        /*04dc*/ 	.word	0x0000e0a0


	//   ....[25]....
        /*04e0*/ 	.word	0x0000e0d0


	//   ....[26]....
        /*04e4*/ 	.word	0x0000e150


	//   ....[27]....
        /*04e8*/ 	.word	0x0000e170


	//   ....[28]....
        /*04ec*/ 	.word	0x0000fb30


	//   ....[29]....
        /*04f0*/ 	.word	0x000112b0


	//   ....[30]....
        /*04f4*/ 	.word	0x00011430


	//   ....[31]....
        /*04f8*/ 	.word	0x00011460


	//   ....[32]....
        /*04fc*/ 	.word	0x000114a0


	//   ....[33]....
        /*0500*/ 	.word	0x00011510


	//   ....[34]....
        /*0504*/ 	.word	0x00011570


	//   ....[35]....
        /*0508*/ 	.word	0x000115b0


	//   ....[36]....
        /*050c*/ 	.word	0x00011750


	//   ....[37]....
        /*0510*/ 	.word	0x000117b0


	//   ....[38]....
        /*0514*/ 	.word	0x000117f0


	//   ....[39]....
        /*0518*/ 	.word	0x00011830


	//   ....[40]....
        /*051c*/ 	.word	0x00011860


	//   ....[41]....
        /*0520*/ 	.word	0x00011890


	//   ....[42]....
        /*0524*/ 	.word	0x00011920


	//   ....[43]....
        /*0528*/ 	.word	0x00011980


	//   ....[44]....
        /*052c*/ 	.word	0x00011a10


	//   ....[45]....
        /*0530*/ 	.word	0x00016520


	//   ....[46]....
        /*0534*/ 	.word	0x00016530


	//   ....[47]....
        /*0538*/ 	.word	0x00016640


	//   ....[48]....
        /*053c*/ 	.word	0x000166a0


	//   ....[49]....
        /*0540*/ 	.word	0x000166e0


	//   ....[50]....
        /*0544*/ 	.word	0x00016720


	//   ....[51]....
        /*0548*/ 	.word	0x00016750


	//   ....[52]....
        /*054c*/ 	.word	0x00016780


	//   ....[53]....
        /*0550*/ 	.word	0x00016910


	//   ....[54]....
        /*0554*/ 	.word	0x00016970


	//   ....[55]....
        /*0558*/ 	.word	0x000169b0


	//   ....[56]....
        /*055c*/ 	.word	0x000169f0


	//   ....[57]....
        /*0560*/ 	.word	0x00016a20


	//   ....[58]....
        /*0564*/ 	.word	0x00016a50


	//   ....[59]....
        /*0568*/ 	.word	0x00016b10


	//   ....[60]....
        /*056c*/ 	.word	0x00016b30


	//   ....[61]....
        /*0570*/ 	.word	0x00016ba0


	//   ....[62]....
        /*0574*/ 	.word	0x00017230


	//   ....[63]....
        /*0578*/ 	.word	0x00017710


	//   ....[64]....
        /*057c*/ 	.word	0x000177b0


	//   ....[65]....
        /*0580*/ 	.word	0x00017850


	//   ....[66]....
        /*0584*/ 	.word	0x000178f0


	//   ....[67]....
        /*0588*/ 	.word	0x00017990


	//   ....[68]....
        /*058c*/ 	.word	0x00017a30


	//   ....[69]....
        /*0590*/ 	.word	0x00017ad0


	//   ....[70]....
        /*0594*/ 	.word	0x00017b70


	//   ....[71]....
        /*0598*/ 	.word	0x00017c60


	//   ....[72]....
        /*059c*/ 	.word	0x00017d00


	//   ....[73]....
        /*05a0*/ 	.word	0x00017da0


	//   ....[74]....
        /*05a4*/ 	.word	0x00017e40


	//   ....[75]....
        /*05a8*/ 	.word	0x00017ee0


	//   ....[76]....
        /*05ac*/ 	.word	0x00017f80


	//   ....[77]....
        /*05b0*/ 	.word	0x00018020


	//   ....[78]....
        /*05b4*/ 	.word	0x000180c0


	//   ....[79]....
        /*05b8*/ 	.word	0x000183c0


	//   ....[80]....
        /*05bc*/ 	.word	0x000186a0


	//   ....[81]....
        /*05c0*/ 	.word	0x00018ac0


	//   ....[82]....
        /*05c4*/ 	.word	0x00018b50


	//   ....[83]....
        /*05c8*/ 	.word	0x00018bf0


	//   ....[84]....
        /*05cc*/ 	.word	0x00018ca0


	//   ....[85]....
        /*05d0*/ 	.word	0x00018d20


	//   ....[86]....
        /*05d4*/ 	.word	0x00018da0


	//   ....[87]....
        /*05d8*/ 	.word	0x00018e20


	//   ....[88]....
        /*05dc*/ 	.word	0x00018ea0


	//   ....[89]....
        /*05e0*/ 	.word	0x00018f30


	//   ....[90]....
        /*05e4*/ 	.word	0x00018fe0


	//   ....[91]....
        /*05e8*/ 	.word	0x00019060


	//   ....[92]....
        /*05ec*/ 	.word	0x000190e0


	//   ....[93]....
        /*05f0*/ 	.word	0x00019160


	//   ....[94]....
        /*05f4*/ 	.word	0x000191e0


	//   ....[95]....
        /*05f8*/ 	.word	0x00019250


	//   ....[96]....
        /*05fc*/ 	.word	0x000192f0


	//   ....[97]....
        /*0600*/ 	.word	0x00019380


	//   ....[98]....
        /*0604*/ 	.word	0x000194b0


	//----- nvinfo : EIATTR_REG_RECONFIG
	.align		4
.L_1057:
        /*0608*/ 	.byte	0x01, 0x54
	.zero		2


	//----- nvinfo : EIATTR_SYSCALL_OFFSETS
	.align		4
        /*060c*/ 	.byte	0x04, 0x46
        /*060e*/ 	.short	(.L_1059 - .L_1058)


	//   ....[0]....
.L_1058:
        /*0610*/ 	.word	0x000018b0


	//   ....[1]....
        /*0614*/ 	.word	0x00001a00


	//   ....[2]....
        /*0618*/ 	.word	0x00006220


	//   ....[3]....
        /*061c*/ 	.word	0x000066c0


	//   ....[4]....
        /*0620*/ 	.word	0x00013850


	//   ....[5]....
        /*0624*/ 	.word	0x00013990


	//   ....[6]....
        /*0628*/ 	.word	0x00013a90


	//----- nvinfo : EIATTR_MBARRIER_INSTR_OFFSETS
	.align		4
.L_1059:
        /*062c*/ 	.byte	0x04, 0x39
        /*062e*/ 	.short	(.L_1061 - .L_1060)


	//   ....[0]....
.L_1060:
        /*0630*/ 	.word	0x000002f0
        /*0634*/ 	.word	0x000000ff
        /*0638*/ 	.word	0x00028c00
        /*063c*/ 	.short	0x0100
        /*063e*/ 	.byte	0x08
	.zero		1


	//   ....[1]....
        /*0640*/ 	.word	0x00000300
        /*0644*/ 	.word	0x000000ff
        /*0648*/ 	.word	0x00028c20
        /*064c*/ 	.short	0x0100
        /*064e*/ 	.byte	0x08
	.zero		1


	//   ....[2]....
        /*0650*/ 	.word	0x000003b0
        /*0654*/ 	.word	0x000000ff
        /*0658*/ 	.word	0x00028c30
        /*065c*/ 	.short	0x0100
        /*065e*/ 	.byte	0x06
	.zero		1


	//   ....[3]....
        /*0660*/ 	.word	0x000003c0
        /*0664*/ 	.word	0x000000ff
        /*0668*/ 	.word	0x00028c40
        /*066c*/ 	.short	0x0100
        /*066e*/ 	.byte	0x06
	.zero		1


	//   ....[4]....
        /*0670*/ 	.word	0x000003d0
        /*0674*/ 	.word	0x000000ff
        /*0678*/ 	.word	0x00028c38
        /*067c*/ 	.short	0x0100
        /*067e*/ 	.byte	0x06
	.zero		1


	//   ....[5]....
        /*0680*/ 	.word	0x000003e0
        /*0684*/ 	.word	0x000000ff
        /*0688*/ 	.word	0x00028c48
        /*068c*/ 	.short	0x0100
        /*068e*/ 	.byte	0x06
	.zero		1


	//   ....[6]....
        /*0690*/ 	.word	0x00000510
        /*0694*/ 	.word	0x000000ff
        /*0698*/ 	.word	0x00028c50
        /*069c*/ 	.short	0x0100
        /*069e*/ 	.byte	0x08
	.zero		1


	//   ....[7]....
        /*06a0*/ 	.word	0x00000520
        /*06a4*/ 	.word	0x000000ff
        /*06a8*/ 	.word	0x00028c60
        /*06ac*/ 	.short	0x0100
        /*06ae*/ 	.byte	0x08
	.zero		1


	//   ....[8]....
        /*06b0*/ 	.word	0x00000530
        /*06b4*/ 	.word	0x000000ff
        /*06b8*/ 	.word	0x00028c58
        /*06bc*/ 	.short	0x0100
        /*06be*/ 	.byte	0x08
	.zero		1


	//   ....[9]....
        /*06c0*/ 	.word	0x00000540
        /*06c4*/ 	.word	0x000000ff
        /*06c8*/ 	.word	0x00028c68
        /*06cc*/ 	.short	0x0100
        /*06ce*/ 	.byte	0x08
	.zero		1


	//   ....[10]....
        /*06d0*/ 	.word	0x00000630
        /*06d4*/ 	.word	0x000000ff
        /*06d8*/ 	.word	0x00028c70
        /*06dc*/ 	.short	0x0100
        /*06de*/ 	.byte	0x06
	.zero		1


	//   ....[11]....
        /*06e0*/ 	.word	0x00000640
        /*06e4*/ 	.word	0x000000ff
        /*06e8*/ 	.word	0x00028c80
        /*06ec*/ 	.short	0x0100
        /*06ee*/ 	.byte	0x06
	.zero		1


	//   ....[12]....
        /*06f0*/ 	.word	0x00000650
        /*06f4*/ 	.word	0x000000ff
        /*06f8*/ 	.word	0x00028c78
        /*06fc*/ 	.short	0x0100
        /*06fe*/ 	.byte	0x06
	.zero		1


	//   ....[13]....
        /*0700*/ 	.word	0x00000660
        /*0704*/ 	.word	0x000000ff
        /*0708*/ 	.word	0x00028c88
        /*070c*/ 	.short	0x0100
        /*070e*/ 	.byte	0x06
	.zero		1


	//   ....[14]....
        /*0710*/ 	.word	0x00000790
        /*0714*/ 	.word	0x000000ff
        /*0718*/ 	.word	0x00028c90
        /*071c*/ 	.short	0x0100
        /*071e*/ 	.byte	0x08
	.zero		1


	//   ....[15]....
        /*0720*/ 	.word	0x000007a0
        /*0724*/ 	.word	0x000000ff
        /*0728*/ 	.word	0x00028ca0
        /*072c*/ 	.short	0x0100
        /*072e*/ 	.byte	0x08
	.zero		1


	//   ....[16]....
        /*0730*/ 	.word	0x000007b0
        /*0734*/ 	.word	0x000000ff
        /*0738*/ 	.word	0x00028c98
        /*073c*/ 	.short	0x0100
        /*073e*/ 	.byte	0x08
	.zero		1


	//   ....[17]....
        /*0740*/ 	.word	0x000007c0
        /*0744*/ 	.word	0x000000ff
        /*0748*/ 	.word	0x00028ca8
        /*074c*/ 	.short	0x0100
        /*074e*/ 	.byte	0x08
	.zero		1


	//   ....[18]....
        /*0750*/ 	.word	0x000008f0
        /*0754*/ 	.word	0x000000ff
        /*0758*/ 	.word	0x00028cb0
        /*075c*/ 	.short	0x0100
        /*075e*/ 	.byte	0x08
	.zero		1


	//   ....[19]....
        /*0760*/ 	.word	0x00000900
        /*0764*/ 	.word	0x000000ff
        /*0768*/ 	.word	0x00028cc0
        /*076c*/ 	.short	0x0100
        /*076e*/ 	.byte	0x08
	.zero		1


	//   ....[20]....
        /*0770*/ 	.word	0x00000910
        /*0774*/ 	.word	0x000000ff
        /*0778*/ 	.word	0x00028cb8
        /*077c*/ 	.short	0x0100
        /*077e*/ 	.byte	0x08
	.zero		1


	//   ....[21]....
        /*0780*/ 	.word	0x00000920
        /*0784*/ 	.word	0x000000ff
        /*0788*/ 	.word	0x00028cc8
        /*078c*/ 	.short	0x0100
        /*078e*/ 	.byte	0x08
	.zero		1


	//   ....[22]....
        /*0790*/ 	.word	0x00002630
        /*0794*/ 	.word	0x00000046
        /*0798*/ 	.word	0x00028c90
        /*079c*/ 	.short	0x010a
        /*079e*/ 	.byte	0x3f
	.zero		1


	//   ....[23]....
        /*07a0*/ 	.word	0x00002fe0
        /*07a4*/ 	.word	0x00000046
        /*07a8*/ 	.word	0x00028c90
        /*07ac*/ 	.short	0x010a
        /*07ae*/ 	.byte	0x3f
	.zero		1


	//   ....[24]....
        /*07b0*/ 	.word	0x00003850
        /*07b4*/ 	.word	0x00000046
        /*07b8*/ 	.word	0x00028c90
        /*07bc*/ 	.short	0x010a
        /*07be*/ 	.byte	0x3f
	.zero		1


	//   ....[25]....
        /*07c0*/ 	.word	0x00003a50
        /*07c4*/ 	.word	0x00000004
        /*07c8*/ 	.word	0x00000000
        /*07cc*/ 	.short	0x0101
        /*07ce*/ 	.byte	0x3f
	.zero		1


	//   ....[26]....
        /*07d0*/ 	.word	0x00003a90
        /*07d4*/ 	.word	0x00000046
        /*07d8*/ 	.word	0x00028cb0
        /*07dc*/ 	.short	0x010a
        /*07de*/ 	.byte	0x3f
	.zero		1


	//   ....[27]....
        /*07e0*/ 	.word	0x000040e0
        /*07e4*/ 	.word	0x00000046
        /*07e8*/ 	.word	0x00000000
        /*07ec*/ 	.short	0x0101
        /*07ee*/ 	.byte	0x3f
	.zero		1


	//   ....[28]....
        /*07f0*/ 	.word	0x00004740
        /*07f4*/ 	.word	0x0000000e
        /*07f8*/ 	.word	0x00028c50
        /*07fc*/ 	.short	0x010a
        /*07fe*/ 	.byte	0x3f
	.zero		1


	//   ....[29]....
        /*0800*/ 	.word	0x00004af0
        /*0804*/ 	.word	0x00000000
        /*0808*/ 	.word	0x00000000
        /*080c*/ 	.short	0x0101
        /*080e*/ 	.byte	0x3f
	.zero		1


	//   ....[30]....
        /*0810*/ 	.word	0x00005420
        /*0814*/ 	.word	0x00000000
        /*0818*/ 	.word	0x00028c50
        /*081c*/ 	.short	0x010a
        /*081e*/ 	.byte	0x3f
	.zero		1


	//   ....[31]....
        /*0820*/ 	.word	0x00005470
        /*0824*/ 	.word	0x00000000
        /*0828*/ 	.word	0x00028c50
        /*082c*/ 	.short	0x010a
        /*082e*/ 	.byte	0x3f
	.zero		1


	//   ....[32]....
        /*0830*/ 	.word	0x00005740
        /*0834*/ 	.word	0x00000000
        /*0838*/ 	.word	0x00000000
        /*083c*/ 	.short	0x0101
        /*083e*/ 	.byte	0x3f
	.zero		1


	//   ....[33]....
        /*0840*/ 	.word	0x000062b0
        /*0844*/ 	.word	0x00000002
        /*0848*/ 	.word	0x00028c00
        /*084c*/ 	.short	0x010a
        /*084e*/ 	.byte	0x3f
	.zero		1


	//   ....[34]....
        /*0850*/ 	.word	0x00006300
        /*0854*/ 	.word	0x00000002
        /*0858*/ 	.word	0x00028c00
        /*085c*/ 	.short	0x010a
        /*085e*/ 	.byte	0x3f
	.zero		1


	//   ....[35]....
        /*0860*/ 	.word	0x00006f30
        /*0864*/ 	.word	0x00000002
        /*0868*/ 	.word	0x00028c00
        /*086c*/ 	.short	0x010a
        /*086e*/ 	.byte	0x3f
	.zero		1


	//   ....[36]....
        /*0870*/ 	.word	0x00008260
        /*0874*/ 	.word	0x00000002
        /*0878*/ 	.word	0x00028c00
        /*087c*/ 	.short	0x010a
        /*087e*/ 	.byte	0x3f
	.zero		1


	//   ....[37]....
        /*0880*/ 	.word	0x000090e0
        /*0884*/ 	.word	0x00000015
        /*0888*/ 	.word	0x00028c30
        /*088c*/ 	.short	0x010a
        /*088e*/ 	.byte	0x3f
	.zero		1


	//   ....[38]....
        /*0890*/ 	.word	0x00009190
        /*0894*/ 	.word	0x00000015
        /*0898*/ 	.word	0x00028c30
        /*089c*/ 	.short	0x010a
        /*089e*/ 	.byte	0x3f
	.zero		1


	//   ....[39]....
        /*08a0*/ 	.word	0x0000a010
        /*08a4*/ 	.word	0x00000000
        /*08a8*/ 	.word	0x00000000
        /*08ac*/ 	.short	0x0101
        /*08ae*/ 	.byte	0x3f
	.zero		1


	//   ....[40]....
        /*08b0*/ 	.word	0x0000a3a0
        /*08b4*/ 	.word	0x00000015
        /*08b8*/ 	.word	0x00028c50
        /*08bc*/ 	.short	0x010a
        /*08be*/ 	.byte	0x3f
	.zero		1


	//   ....[41]....
        /*08c0*/ 	.word	0x0000a440
        /*08c4*/ 	.word	0x00000015
        /*08c8*/ 	.word	0x00028c50
        /*08cc*/ 	.short	0x010a
        /*08ce*/ 	.byte	0x3f
	.zero		1


	//   ....[42]....
        /*08d0*/ 	.word	0x0000a750
        /*08d4*/ 	.word	0x00000015
        /*08d8*/ 	.word	0x00000000
        /*08dc*/ 	.short	0x0101
        /*08de*/ 	.byte	0x3f
	.zero		1


	//   ....[43]....
        /*08e0*/ 	.word	0x0000a840
        /*08e4*/ 	.word	0x000000d6
        /*08e8*/ 	.word	0x00028c30
        /*08ec*/ 	.short	0x010a
        /*08ee*/ 	.byte	0x3f
	.zero		1


	//   ....[44]....
        /*08f0*/ 	.word	0x0000a8b0
        /*08f4*/ 	.word	0x000000d6
        /*08f8*/ 	.word	0x00028c30
        /*08fc*/ 	.short	0x010a
        /*08fe*/ 	.byte	0x3f
	.zero		1


	//   ....[45]....
        /*0900*/ 	.word	0x0000b4f0
        /*0904*/ 	.word	0x0000009a
        /*0908*/ 	.word	0x00000000
        /*090c*/ 	.short	0x0101
        /*090e*/ 	.byte	0x3f
	.zero		1


	//   ....[46]....
        /*0910*/ 	.word	0x0000c2d0
        /*0914*/ 	.word	0x000000d6
        /*0918*/ 	.word	0x00028c50
        /*091c*/ 	.short	0x010a
        /*091e*/ 	.byte	0x3f
	.zero		1


	//   ....[47]....
        /*0920*/ 	.word	0x0000c320
        /*0924*/ 	.word	0x000000d6
        /*0928*/ 	.word	0x00028c50
        /*092c*/ 	.short	0x010a
        /*092e*/ 	.byte	0x3f
	.zero		1


	//   ....[48]....
        /*0930*/ 	.word	0x0000c620
        /*0934*/ 	.word	0x000000d6
        /*0938*/ 	.word	0x00000000
        /*093c*/ 	.short	0x0101
        /*093e*/ 	.byte	0x3f
	.zero		1


	//   ....[49]....
        /*0940*/ 	.word	0x0000c750
        /*0944*/ 	.word	0x000000ba
        /*0948*/ 	.word	0x00028c30
        /*094c*/ 	.short	0x010a
        /*094e*/ 	.byte	0x3f
	.zero		1


	//   ....[50]....
        /*0950*/ 	.word	0x0000c7c0
        /*0954*/ 	.word	0x000000ba
        /*0958*/ 	.word	0x00028c30
        /*095c*/ 	.short	0x010a
        /*095e*/ 	.byte	0x3f
	.zero		1


	//   ....[51]....
        /*0960*/ 	.word	0x0000d250
        /*0964*/ 	.word	0x0000009a
        /*0968*/ 	.word	0x00000000
        /*096c*/ 	.short	0x0101
        /*096e*/ 	.byte	0x3f
	.zero		1


	//   ....[52]....
        /*0970*/ 	.word	0x0000dd20
        /*0974*/ 	.word	0x000000ba
        /*0978*/ 	.word	0x00028c50
        /*097c*/ 	.short	0x010a
        /*097e*/ 	.byte	0x3f
	.zero		1


	//   ....[53]....
        /*0980*/ 	.word	0x0000dd70
        /*0984*/ 	.word	0x000000ba
        /*0988*/ 	.word	0x00028c50
        /*098c*/ 	.short	0x010a
        /*098e*/ 	.byte	0x3f
	.zero		1


	//   ....[54]....
        /*0990*/ 	.word	0x0000e070
        /*0994*/ 	.word	0x000000ba
        /*0998*/ 	.word	0x00000000
        /*099c*/ 	.short	0x0101
        /*099e*/ 	.byte	0x3f
	.zero		1


	//   ....[55]....
        /*09a0*/ 	.word	0x00010390
        /*09a4*/ 	.word	0x00000000
        /*09a8*/ 	.word	0x00000000
        /*09ac*/ 	.short	0x0101
        /*09ae*/ 	.byte	0x3f
	.zero		1


	//   ....[56]....
        /*09b0*/ 	.word	0x00012740
        /*09b4*/ 	.word	0x00000009
        /*09b8*/ 	.word	0x00028c20
        /*09bc*/ 	.short	0x010a
        /*09be*/ 	.byte	0x3f
	.zero		1


	//   ....[57]....
        /*09c0*/ 	.word	0x000127d0
        /*09c4*/ 	.word	0x00000005
        /*09c8*/ 	.word	0x00028ca0
        /*09cc*/ 	.short	0x010a
        /*09ce*/ 	.byte	0x3f
	.zero		1


	//   ....[58]....
        /*09d0*/ 	.word	0x000129b0
        /*09d4*/ 	.word	0x00000005
        /*09d8*/ 	.word	0x00028cc0
        /*09dc*/ 	.short	0x010a
        /*09de*/ 	.byte	0x3f
	.zero		1


	//   ....[59]....
        /*09e0*/ 	.word	0x00012f00
        /*09e4*/ 	.word	0x00000006
        /*09e8*/ 	.word	0x00028ca0
        /*09ec*/ 	.short	0x010a
        /*09ee*/ 	.byte	0x3f
	.zero		1


	//   ....[60]....
        /*09f0*/ 	.word	0x000130c0
        /*09f4*/ 	.word	0x00000006
        /*09f8*/ 	.word	0x00028cc0
        /*09fc*/ 	.short	0x010a
        /*09fe*/ 	.byte	0x3f
	.zero		1


	//   ....[61]....
        /*0a00*/ 	.word	0x00013fd0
        /*0a04*/ 	.word	0x00000005
        /*0a08*/ 	.word	0x00028c40
        /*0a0c*/ 	.short	0x010a
        /*0a0e*/ 	.byte	0x3f
	.zero		1


	//   ....[62]....
        /*0a10*/ 	.word	0x000143c0
        /*0a14*/ 	.word	0x00000007
        /*0a18*/ 	.word	0x00028c20
        /*0a1c*/ 	.short	0x010a
        /*0a1e*/ 	.byte	0x3f
	.zero		1


	//   ....[63]....
        /*0a20*/ 	.word	0x00014480
        /*0a24*/ 	.word	0x00000002
        /*0a28*/ 	.word	0x00028c60
        /*0a2c*/ 	.short	0x010a
        /*0a2e*/ 	.byte	0x3f
	.zero		1


	//   ....[64]....
        /*0a30*/ 	.word	0x00014be0
        /*0a34*/ 	.word	0x00000003
        /*0a38*/ 	.word	0x00028c40
        /*0a3c*/ 	.short	0x010a
        /*0a3e*/ 	.byte	0x3f
	.zero		1


	//   ....[65]....
        /*0a40*/ 	.word	0x00014df0
        /*0a44*/ 	.word	0x00000003
        /*0a48*/ 	.word	0x00028c60
        /*0a4c*/ 	.short	0x010a
        /*0a4e*/ 	.byte	0x3f
	.zero		1


	//   ....[66]....
        /*0a50*/ 	.word	0x000154a0
        /*0a54*/ 	.word	0x00000002
        /*0a58*/ 	.word	0x00028c40
        /*0a5c*/ 	.short	0x010a
        /*0a5e*/ 	.byte	0x3f
	.zero		1


	//   ....[67]....
        /*0a60*/ 	.word	0x000156a0
        /*0a64*/ 	.word	0x00000002
        /*0a68*/ 	.word	0x00028c60
        /*0a6c*/ 	.short	0x010a
        /*0a6e*/ 	.byte	0x3f
	.zero		1


	//   ....[68]....
        /*0a70*/ 	.word	0x00015ce0
        /*0a74*/ 	.word	0x00000002
        /*0a78*/ 	.word	0x00028c40
        /*0a7c*/ 	.short	0x010a
        /*0a7e*/ 	.byte	0x3f
	.zero		1


	//   ....[69]....
        /*0a80*/ 	.word	0x00015ef0
        /*0a84*/ 	.word	0x00000002
        /*0a88*/ 	.word	0x00028c60
        /*0a8c*/ 	.short	0x010a
        /*0a8e*/ 	.byte	0x3f
	.zero		1


	//   ....[70]....
        /*0a90*/ 	.word	0x000171b0
        /*0a94*/ 	.word	0x00000000
        /*0a98*/ 	.word	0x00028c20
        /*0a9c*/ 	.short	0x010a
        /*0a9e*/ 	.byte	0x3f
	.zero		1


	//   ....[71]....
        /*0aa0*/ 	.word	0x00017360
        /*0aa4*/ 	.word	0x00000006
        /*0aa8*/ 	.word	0x00000000
        /*0aac*/ 	.short	0x010a
        /*0aae*/ 	.byte	0x3f
	.zero		1


	//   ....[72]....
        /*0ab0*/ 	.word	0x000173d0
        /*0ab4*/ 	.word	0x00000007
        /*0ab8*/ 	.word	0x00000000
        /*0abc*/ 	.short	0x010a
        /*0abe*/ 	.byte	0x3f
	.zero		1


	//   ....[73]....
        /*0ac0*/ 	.word	0x00017440
        /*0ac4*/ 	.word	0x00000004
        /*0ac8*/ 	.word	0x00000000
        /*0acc*/ 	.short	0x010a
        /*0ace*/ 	.byte	0x3f
	.zero		1


	//   ....[74]....
        /*0ad0*/ 	.word	0x00017470
        /*0ad4*/ 	.word	0x00000003
        /*0ad8*/ 	.word	0x00000000
        /*0adc*/ 	.short	0x010a
        /*0ade*/ 	.byte	0x3f
	.zero		1


	//   ....[75]....
        /*0ae0*/ 	.word	0x000174d0
        /*0ae4*/ 	.word	0x00000046
        /*0ae8*/ 	.word	0x00028c90
        /*0aec*/ 	.short	0x010a
        /*0aee*/ 	.byte	0x3f
	.zero		1


	//   ....[76]....
        /*0af0*/ 	.word	0x00017520
        /*0af4*/ 	.word	0x00000046
        /*0af8*/ 	.word	0x00028c90
        /*0afc*/ 	.short	0x010a
        /*0afe*/ 	.byte	0x3f
	.zero		1


	//   ....[77]....
        /*0b00*/ 	.word	0x00017570
        /*0b04*/ 	.word	0x00000046
        /*0b08*/ 	.word	0x00028c90
        /*0b0c*/ 	.short	0x010a
        /*0b0e*/ 	.byte	0x3f
	.zero		1


	//   ....[78]....
        /*0b10*/ 	.word	0x000175c0
        /*0b14*/ 	.word	0x00000046
        /*0b18*/ 	.word	0x00028cb0
        /*0b1c*/ 	.short	0x010a
        /*0b1e*/ 	.byte	0x3f
	.zero		1


	//   ....[79]....
        /*0b20*/ 	.word	0x00017610
        /*0b24*/ 	.word	0x0000000e
        /*0b28*/ 	.word	0x00028c50
        /*0b2c*/ 	.short	0x010a
        /*0b2e*/ 	.byte	0x3f
	.zero		1


	//   ....[80]....
        /*0b30*/ 	.word	0x00017660
        /*0b34*/ 	.word	0x00000000
        /*0b38*/ 	.word	0x00028c50
        /*0b3c*/ 	.short	0x010a
        /*0b3e*/ 	.byte	0x3f
	.zero		1


	//   ....[81]....
        /*0b40*/ 	.word	0x00017bb0
        /*0b44*/ 	.word	0x00000002
        /*0b48*/ 	.word	0x00028c00
        /*0b4c*/ 	.short	0x010a
        /*0b4e*/ 	.byte	0x3f
	.zero		1


	//   ....[82]....
        /*0b50*/ 	.word	0x00018100
        /*0b54*/ 	.word	0x00000002
        /*0b58*/ 	.word	0x00028c00
        /*0b5c*/ 	.short	0x010a
        /*0b5e*/ 	.byte	0x3f
	.zero		1


	//   ....[83]....
        /*0b60*/ 	.word	0x00018150
        /*0b64*/ 	.word	0x00000015
        /*0b68*/ 	.word	0x00028c30
        /*0b6c*/ 	.short	0x010a
        /*0b6e*/ 	.byte	0x3f
	.zero		1


	//   ....[84]....
        /*0b70*/ 	.word	0x000181a0
        /*0b74*/ 	.word	0x00000015
        /*0b78*/ 	.word	0x00028c50
        /*0b7c*/ 	.short	0x010a
        /*0b7e*/ 	.byte	0x3f
	.zero		1


	//   ....[85]....
        /*0b80*/ 	.word	0x000181f0
        /*0b84*/ 	.word	0x000000d6
        /*0b88*/ 	.word	0x00028c30
        /*0b8c*/ 	.short	0x010a
        /*0b8e*/ 	.byte	0x3f
	.zero		1


	//   ....[86]....
        /*0b90*/ 	.word	0x00018240
        /*0b94*/ 	.word	0x000000d6
        /*0b98*/ 	.word	0x00028c50
        /*0b9c*/ 	.short	0x010a
        /*0b9e*/ 	.byte	0x3f
	.zero		1


	//   ....[87]....
        /*0ba0*/ 	.word	0x00018290
        /*0ba4*/ 	.word	0x000000ba
        /*0ba8*/ 	.word	0x00028c30
        /*0bac*/ 	.short	0x010a
        /*0bae*/ 	.byte	0x3f
	.zero		1


	//   ....[88]....
        /*0bb0*/ 	.word	0x000182e0
        /*0bb4*/ 	.word	0x000000ba
        /*0bb8*/ 	.word	0x00028c50
        /*0bbc*/ 	.short	0x010a
        /*0bbe*/ 	.byte	0x3f
	.zero		1


	//   ....[89]....
        /*0bc0*/ 	.word	0x00018480
        /*0bc4*/ 	.word	0x00000009
        /*0bc8*/ 	.word	0x00028c20
        /*0bcc*/ 	.short	0x010a
        /*0bce*/ 	.byte	0x3f
	.zero		1


	//   ....[90]....
        /*0bd0*/ 	.word	0x000184d0
        /*0bd4*/ 	.word	0x00000005
        /*0bd8*/ 	.word	0x00028ca0
        /*0bdc*/ 	.short	0x010a
        /*0bde*/ 	.byte	0x3f
	.zero		1


	//   ....[91]....
        /*0be0*/ 	.word	0x00018520
        /*0be4*/ 	.word	0x00000005
        /*0be8*/ 	.word	0x00028cc0
        /*0bec*/ 	.short	0x010a
        /*0bee*/ 	.byte	0x3f
	.zero		1


	//   ....[92]....
        /*0bf0*/ 	.word	0x00018570
        /*0bf4*/ 	.word	0x00000006
        /*0bf8*/ 	.word	0x00028ca0
        /*0bfc*/ 	.short	0x010a
        /*0bfe*/ 	.byte	0x3f
	.zero		1


	//   ....[93]....
        /*0c00*/ 	.word	0x000185c0
        /*0c04*/ 	.word	0x00000006
        /*0c08*/ 	.word	0x00028cc0
        /*0c0c*/ 	.short	0x010a
        /*0c0e*/ 	.byte	0x3f
	.zero		1


	//   ....[94]....
        /*0c10*/ 	.word	0x00018760
        /*0c14*/ 	.word	0x00000005
        /*0c18*/ 	.word	0x00028c40
        /*0c1c*/ 	.short	0x010a
        /*0c1e*/ 	.byte	0x3f
	.zero		1


	//   ....[95]....
        /*0c20*/ 	.word	0x000187e0
        /*0c24*/ 	.word	0x00000005
        /*0c28*/ 	.word	0x00028c20
        /*0c2c*/ 	.short	0x010a
        /*0c2e*/ 	.byte	0x3f
	.zero		1


	//   ....[96]....
        /*0c30*/ 	.word	0x00018830
        /*0c34*/ 	.word	0x00000002
        /*0c38*/ 	.word	0x00028c60
        /*0c3c*/ 	.short	0x010a
        /*0c3e*/ 	.byte	0x3f
	.zero		1


	//   ....[97]....
        /*0c40*/ 	.word	0x00018880
        /*0c44*/ 	.word	0x00000003
        /*0c48*/ 	.word	0x00028c40
        /*0c4c*/ 	.short	0x010a
        /*0c4e*/ 	.byte	0x3f
	.zero		1


	//   ....[98]....
        /*0c50*/ 	.word	0x000188d0
        /*0c54*/ 	.word	0x00000003
        /*0c58*/ 	.word	0x00028c60
        /*0c5c*/ 	.short	0x010a
        /*0c5e*/ 	.byte	0x3f
	.zero		1


	//   ....[99]....
        /*0c60*/ 	.word	0x00018920
        /*0c64*/ 	.word	0x00000002
        /*0c68*/ 	.word	0x00028c40
        /*0c6c*/ 	.short	0x010a
        /*0c6e*/ 	.byte	0x3f
	.zero		1


	//   ....[100]....
        /*0c70*/ 	.word	0x00018970
        /*0c74*/ 	.word	0x00000002
        /*0c78*/ 	.word	0x00028c60
        /*0c7c*/ 	.short	0x010a
        /*0c7e*/ 	.byte	0x3f
	.zero		1


	//   ....[101]....
        /*0c80*/ 	.word	0x000189c0
        /*0c84*/ 	.word	0x00000002
        /*0c88*/ 	.word	0x00028c40
        /*0c8c*/ 	.short	0x010a
        /*0c8e*/ 	.byte	0x3f
	.zero		1


	//   ....[102]....
        /*0c90*/ 	.word	0x00018a10
        /*0c94*/ 	.word	0x00000002
        /*0c98*/ 	.word	0x00028c60
        /*0c9c*/ 	.short	0x010a
        /*0c9e*/ 	.byte	0x3f
	.zero		1


	//   ....[103]....
        /*0ca0*/ 	.word	0x000193d0
        /*0ca4*/ 	.word	0x00000000
        /*0ca8*/ 	.word	0x00028c20
        /*0cac*/ 	.short	0x010a
        /*0cae*/ 	.byte	0x3f
	.zero		1


	//   ....[104]....
        /*0cb0*/ 	.word	0x00019570
        /*0cb4*/ 	.word	0x00000006
        /*0cb8*/ 	.word	0x00000000
        /*0cbc*/ 	.short	0x010a
        /*0cbe*/ 	.byte	0x3f
	.zero		1


	//   ....[105]....
        /*0cc0*/ 	.word	0x000195c0
        /*0cc4*/ 	.word	0x00000007
        /*0cc8*/ 	.word	0x00000000
        /*0ccc*/ 	.short	0x010a
        /*0cce*/ 	.byte	0x3f
	.zero		1


	//   ....[106]....
        /*0cd0*/ 	.word	0x00019610
        /*0cd4*/ 	.word	0x00000004
        /*0cd8*/ 	.word	0x00000000
        /*0cdc*/ 	.short	0x010a
        /*0cde*/ 	.byte	0x3f
	.zero		1


	//----- nvinfo : EIATTR_NUM_MBARRIERS
	.align		4
.L_1061:
        /*0ce0*/ 	.byte	0x03, 0x38
        /*0ce2*/ 	.short	0x0016


	//----- nvinfo : EIATTR_EXIT_INSTR_OFFSETS
	.align		4
        /*0ce4*/ 	.byte	0x04, 0x1c
        /*0ce6*/ 	.short	(.L_1063 - .L_1062)


	//   ....[0]....
.L_1062:
        /*0ce8*/ 	.word	0x000174c0


	//----- nvinfo : EIATTR_MAX_THREADS
	.align		4
.L_1063:
        /*0cec*/ 	.byte	0x04, 0x05
        /*0cee*/ 	.short	(.L_1065 - .L_1064)
.L_1064:
        /*0cf0*/ 	.word	0x00000180
        /*0cf4*/ 	.word	0x00000001
        /*0cf8*/ 	.word	0x00000001


	//----- nvinfo : EIATTR_CRS_STACK_SIZE
	.align		4
.L_1065:
        /*0cfc*/ 	.byte	0x04, 0x1e
        /*0cfe*/ 	.short	(.L_1067 - .L_1066)
.L_1066:
        /*0d00*/ 	.word	0x00000000


	//----- nvinfo : EIATTR_CBANK_PARAM_SIZE
	.align		4
.L_1067:
        /*0d04*/ 	.byte	0x03, 0x19
        /*0d06*/ 	.short	0x0a70


	//----- nvinfo : EIATTR_PARAM_CBANK
	.align		4
        /*0d08*/ 	.byte	0x04, 0x0a
        /*0d0a*/ 	.short	(.L_1069 - .L_1068)
	.align		4
.L_1068:
        /*0d0c*/ 	.word	index@(.nv.constant0._ZN7cutlass13device_kernelIN5flash11enable_sm90INS1_16FlashAttnFwdSm90INS1_25CollectiveMainloopFwdSm90ILi2EN4cute5tupleIJNS5_1CILi1EEES8_S8_EEENS6_IJNS7_ILi64EEESA_SA_EEELi512ENS_6half_tEfNS_4arch4Sm90ELb1ELb0ELb0ELb1ELb0ELb1ELb0ELb0ELb0ELb0ELb0ELb0EEENS1_21CollectiveEpilogueFwdINS6_IJSA_NS7_ILi512EEESA_EEES9_SC_SE_Li256ELb1ELb0ELb0ELb0EEENS1_36VarlenDynamicPersistentTileSchedulerILi64ELi64ELi256ELi32ELb0ELb0ELb1ELb1ELb1ELb1EEEEEEEEEvNT_6ParamsE)
        /*0d10*/ 	.short	0x0210
        /*0d12*/ 	.short	0x0a70


	//----- nvinfo : EIATTR_SW_WAR
	.align		4
.L_1069:
        /*0d14*/ 	.byte	0x04, 0x36
        /*0d16*/ 	.short	(.L_1071 - .L_1070)
.L_1070:
        /*0d18*/ 	.word	0x00000008
.L_1071:


//--------------------- .nv.info._ZN7cutlass13device_kernelIN5flash11enable_sm90INS1_16FlashAttnFwdSm90INS1_25CollectiveMainloopFwdSm90ILi2EN4cute5tupleIJNS5_1CILi1EEES8_S8_EEENS6_IJNS7_ILi64EEESA_SA_EEELi512ENS_6half_tEfNS_4arch4Sm90ELb1ELb0ELb0ELb1ELb0ELb0ELb1ELb0ELb0ELb0ELb0ELb0EEENS1_21CollectiveEpilogueFwdINS6_IJSA_NS7_ILi512EEESA_EEES9_SC_SE_Li256ELb1ELb0ELb0ELb0EEENS1_36VarlenDynamicPersistentTileSchedulerILi64ELi64ELi256ELi32ELb0ELb0ELb1ELb1ELb1ELb1EEEEEEEEEvNT_6ParamsE --------------------------
	.section	.nv.info._ZN7cutlass13device_kernelIN5flash11enable_sm90INS1_16FlashAttnFwdSm90INS1_25CollectiveMainloopFwdSm90ILi2EN4cute5tupleIJNS5_1CILi1EEES8_S8_EEENS6_IJNS7_ILi64EEESA_SA_EEELi512ENS_6half_tEfNS_4arch4Sm90ELb1ELb0ELb0ELb1ELb0ELb0ELb1ELb0ELb0ELb0ELb0ELb0EEENS1_21CollectiveEpilogueFwdINS6_IJSA_NS7_ILi512EEESA_EEES9_SC_SE_Li256ELb1ELb0ELb0ELb0EEENS1_36VarlenDynamicPersistentTileSchedulerILi64ELi64ELi256ELi32ELb0ELb0ELb1ELb1ELb1ELb1EEEEEEEEEvNT_6ParamsE,"",@"SHT_CUDA_INFO"
	.sectionflags	@""
	.align	4


	//----- nvinfo : EIATTR_CUDA_API_VERSION
	.align		4
        /*0000*/ 	.byte	0x04, 0x37
        /*0002*/ 	.short	(.L_1073 - .L_1072)
.L_1072:
        /*0004*/ 	.word	0x00000082


	//----- nvinfo : EIATTR_KPARAM_INFO
	.align		4
.L_1073:
        /*0008*/ 	.byte	0x04, 0x17
        /*000a*/ 	.short	(.L_1075 - .L_1074)
.L_1074:
        /*000c*/ 	.word	0x00000000
        /*0010*/ 	.short	0x0000
        /*0012*/ 	.short	0x0070
        /*0014*/ 	.byte	0x00, 0xf0, 0x01, 0x2c


	//----- nvinfo : EIATTR_SPARSE_MMA_MASK
	.align		4
.L_1075:
        /*0018*/ 	.byte	0x03, 0x50
        /*001a*/ 	.short	0x0000


	//----- nvinfo : EIATTR_MAXREG_COUNT
	.align		4
        /*001c*/ 	.byte	0x03, 0x1b
        /*001e*/ 	.short	0x00a8


	//----- nvinfo : EIATTR_NUM_BARRIERS
	.align		4
        /*0020*/ 	.byte	0x02, 0x4c
        /*0022*/ 	.byte	0x10
	.zero		1


	//----- nvinfo : EIATTR_EXTERNS
	.align		4
        /*0024*/ 	.byte	0x04, 0x0f
        /*0026*/ 	.short	(.L_1077 - .L_1076)


	//   ....[0]....
	.align		4
.L_1076:
        /*0028*/ 	.word	index@(__assertfail)


	//----- nvinfo : EIATTR_ANNOTATIONS
	.align		4
.L_1077:
        /*002c*/ 	.byte	0x04, 0x55
        /*002e*/ 	.short	(.L_1079 - .L_1078)


	//   ....[0]....
.L_1078:
        /* <DEDUP_REMOVED lines=31> */


	//----- nvinfo : EIATTR_MERCURY_ISA_VERSION
	.align		4
.L_1079:
        /*0210*/ 	.byte	0x03, 0x5f
        /*0212*/ 	.short	0x0101


	//----- nvinfo : EIATTR_UNUSED_LOAD_BYTE_OFFSET
	.align		4
        /*0214*/ 	.byte	0x04, 0x44
        /*0216*/ 	.short	(.L_1081 - .L_1080)


	//   ....[0]....
.L_1080:
        /*0218*/ 	.word	0x00000ac0
        /*021c*/ 	.word	0x0000fff0


	//   ....[1]....
        /*0220*/ 	.word	0x0000c8c0
        /*0224*/ 	.word	0x0000fff0


	//----- nvinfo : EIATTR_INT_WARP_WIDE_INSTR_OFFSETS
	.align		4
.L_1081:
        /*0228*/ 	.byte	0x04, 0x31
        /*022a*/ 	.short	(.L_1083 - .L_1082)


	//   ....[0]....
.L_1082:
        /*022c*/ 	.word	0x00000190


	//   ....[1]....
        /*0230*/ 	.word	0x000001d0


	//   ....[2]....
        /*0234*/ 	.word	0x00000240


	//   ....[3]....
        /*0238*/ 	.word	0x00000250


	//   ....[4]....
        /*023c*/ 	.word	0x000104e0


	//   ....[5]....
        /*0240*/ 	.word	0x000105a0


	//   ....[6]....
        /*0244*/ 	.word	0x00010a40


	//   ....[7]....
        /*0248*/ 	.word	0x00010a70


	//   ....[8]....
        /*024c*/ 	.word	0x00013730


	//   ....[9]....
        /*0250*/ 	.word	0x000137f0


	//----- nvinfo : EIATTR_COOP_GROUP_MASK_REGIDS
	.align		4
.L_1083:
        /*0254*/ 	.byte	0x04, 0x29
        /*0256*/ 	.short	(.L_1085 - .L_1084)


	//   ....[0]....
.L_1084:
        /*0258*/ 	.word	0xffffffff


	//   ....[1]....
        /*025c*/ 	.word	0xffffffff


	//   ....[2]....
        /*0260*/ 	.word	0xffffffff


	//   ....[3]....
        /*0264*/ 	.word	0xffffffff


	//   ....[4]....
        /*0268*/ 	.word	0xffffffff


	//   ....[5]....
        /*026c*/ 	.word	0xffffffff


	//   ....[6]....
        /*0270*/ 	.word	0xffffffff


	//   ....[7]....
        /*0274*/ 	.word	0xffffffff


	//   ....[8]....
        /*0278*/ 	.word	0xffffffff


	//   ....[9]....
        /*027c*/ 	.word	0xffffffff


	//   ....[10]....
        /*0280*/ 	.word	0xffffffff


	//   ....[11]....
        /*0284*/ 	.word	0xffffffff


	//   ....[12]....
        /*0288*/ 	.word	0xffffffff


	//   ....[13]....
        /*028c*/ 	.word	0xffffffff


	//   ....[14]....
        /*0290*/ 	.word	0xffffffff


	//   ....[15]....
        /*0294*/ 	.word	0xffffffff


	//   ....[16]....
        /*0298*/ 	.word	0xffffffff


	//   ....[17]....
        /*029c*/ 	.word	0xffffffff


	//   ....[18]....
        /*02a0*/ 	.word	0xffffffff


	//   ....[19]....
        /*02a4*/ 	.word	0xffffffff


	//   ....[20]....
        /*02a8*/ 	.word	0xffffffff


	//   ....[21]....
        /*02ac*/ 	.word	0xffffffff


	//   ....[22]....
        /*02b0*/ 	.word	0xffffffff


	//   ....[23]....
        /*02b4*/ 	.word	0xffffffff


	//   ....[24]....
        /*02b8*/ 	.word	0xffffffff


	//   ....[25]....
        /*02bc*/ 	.word	0xffffffff


	//   ....[26]....
        /*02c0*/ 	.word	0xffffffff


	//   ....[27]....
        /*02c4*/ 	.word	0xffffffff


	//   ....[28]....
        /*02c8*/ 	.word	0xffffffff


	//   ....[29]....
        /*02cc*/ 	.word	0xffffffff


	//   ....[30]....
        /*02d0*/ 	.word	0xffffffff


	//   ....[31]....
        /*02d4*/ 	.word	0xffffffff


	//   ....[32]....
        /*02d8*/ 	.word	0xffffffff


	//   ....[33]....
        /*02dc*/ 	.word	0xffffffff


	//   ....[34]....
        /*02e0*/ 	.word	0xffffffff


	//   ....[35]....
        /*02e4*/ 	.word	0xffffffff


	//   ....[36]....
        /*02e8*/ 	.word	0xffffffff


	//   ....[37]....
        /*02ec*/ 	.word	0xffffffff


	//   ....[38]....
        /*02f0*/ 	.word	0xffffffff


	//   ....[39]....
        /*02f4*/ 	.word	0xffffffff


	//   ....[40]....
        /*02f8*/ 	.word	0xffffffff


	//   ....[41]....
        /*02fc*/ 	.word	0xffffffff


	//   ....[42]....
        /*0300*/ 	.word	0xffffffff


	//   ....[43]....
        /*0304*/ 	.word	0xffffffff


	//   ....[44]....
        /*0308*/ 	.word	0xffffffff


	//   ....[45]....
        /*030c*/ 	.word	0xffffffff


	//   ....[46]....
        /*0310*/ 	.word	0xffffffff


	//   ....[47]....
        /*0314*/ 	.word	0xffffffff


	//   ....[48]....
        /*0318*/ 	.word	0xffffffff


	//   ....[49]....
        /*031c*/ 	.word	0xffffffff


	//   ....[50]....
        /*0320*/ 	.word	0xffffffff


	//   ....[51]....
        /*0324*/ 	.word	0xffffffff


	//   ....[52]....
        /*0328*/ 	.word	0xffffffff


	//   ....[53]....
        /*032c*/ 	.word	0xffffffff


	//   ....[54]....
        /*0330*/ 	.word	0xffffffff


	//   ....[55]....
        /*0334*/ 	.word	0xffffffff


	//   ....[56]....
        /*0338*/ 	.word	0xffffffff


	//   ....[57]....
        /*033c*/ 	.word	0xffffffff


	//   ....[58]....
        /*0340*/ 	.word	0xffffffff


	//   ....[59]....
        /*0344*/ 	.word	0xffffffff


	//   ....[60]....
        /*0348*/ 	.word	0xffffffff


	//   ....[61]....
        /*034c*/ 	.word	0xffffffff


	//   ....[62]....
        /*0350*/ 	.word	0xffffffff


	//   ....[63]....
        /*0354*/ 	.word	0xffffffff


	//   ....[64]....
        /*0358*/ 	.word	0xffffffff


	//   ....[65]....
        /*035c*/ 	.word	0xffffffff


	//   ....[66]....
        /*0360*/ 	.word	0x0500000f


	//   ....[67]....
        /*0364*/ 	.word	0x0500000f


	//   ....[68]....
        /*0368*/ 	.word	0x0500000f


	//   ....[69]....
        /*036c*/ 	.word	0x0500000f


	//   ....[70]....
        /*0370*/ 	.word	0x0500000f


	//   ....[71]....
        /*0374*/ 	.word	0x0500000f


	//   ....[72]....
        /*0378*/ 	.word	0x0500000f


	//   ....[73]....
        /*037c*/ 	.word	0x0500000f


	//   ....[74]....
        /*0380*/ 	.word	0x0500000f


	//   ....[75]....
        /*0384*/ 	.word	0x0500000f


	//   ....[76]....
        /*0388*/ 	.word	0x0500000f


	//   ....[77]....
        /*038c*/ 	.word	0x0500000f


	//   ....[78]....
        /*0390*/ 	.word	0x0500000f


	//   ....[79]....
        /*0394*/ 	.word	0x0500000f


	//   ....[80]....
        /*0398*/ 	.word	0x0500000f


	//   ....[81]....
        /*039c*/ 	.word	0x0500000f


	//   ....[82]....
        /*03a0*/ 	.word	0x0500000f


	//   ....[83]....
        /*03a4*/ 	.word	0x0500000f


	//   ....[84]....
        /*03a8*/ 	.word	0x0500000f


	//----- nvinfo : EIATTR_COOP_GROUP_INSTR_OFFSETS
	.align		4
.L_1085:
        /*03ac*/ 	.byte	0x04, 0x28
        /*03ae*/ 	.short	(.L_1087 - .L_1086)


	//   ....[0]....
.L_1086:
        /*03b0*/ 	.word	0x00000070


	//   ....[1]....
        /*03b4*/ 	.word	0x000001a0


	//   ....[2]....
        /*03b8*/ 	.word	0x000001f0


	//   ....[3]....
        /*03bc*/ 	.word	0x00000400


	//   ....[4]....
        /*03c0*/ 	.word	0x00000560


	//   ....[5]....
        /*03c4*/ 	.word	0x00000680


	//   ....[6]....
        /*03c8*/ 	.word	0x000007e0


	//   ....[7]....
        /*03cc*/ 	.word	0x00001970


	//   ....[8]....
        /*03d0*/ 	.word	0x00003110


	//   ....[9]....
        /*03d4*/ 	.word	0x000040e0


	//   ....[10]....
        /*03d8*/ 	.word	0x00005070


	//   ....[11]....
        /*03dc*/ 	.word	0x00005170


	//   ....[12]....
        /*03e0*/ 	.word	0x000054a0


	//   ....[13]....
        /*03e4*/ 	.word	0x00005530


	//   ....[14]....
        /*03e8*/ 	.word	0x00005de0


	//   ....[15]....
        /*03ec*/ 	.word	0x00006a30


	//   ....[16]....
        /*03f0*/ 	.word	0x00007940


	//   ....[17]....
        /*03f4*/ 	.word	0x00007a40


	//   ....[18]....
        /*03f8*/ 	.word	0x00007d80


	//   ....[19]....
        /*03fc*/ 	.word	0x00007e10


	//   ....[20]....
        /*0400*/ 	.word	0x00008fe0


	//   ....[21]....
        /*0404*/ 	.word	0x00009c70


	//   ....[22]....
        /*0408*/ 	.word	0x0000a920


	//   ....[23]....
        /*040c*/ 	.word	0x0000a950


	//   ....[24]....
        /*0410*/ 	.word	0x0000abb0


	//   ....[25]....
        /*0414*/ 	.word	0x0000ad80


	//   ....[26]....
        /*0418*/ 	.word	0x0000bd70


	//   ....[27]....
        /*041c*/ 	.word	0x0000bdd0


	//   ....[28]....
        /*0420*/ 	.word	0x0000be00


	//   ....[29]....
        /*0424*/ 	.word	0x0000be70


	//   ....[30]....
        /*0428*/ 	.word	0x0000be80


	//   ....[31]....
        /*042c*/ 	.word	0x0000d7d0


	//   ....[32]....
        /*0430*/ 	.word	0x0000f220


	//   ....[33]....
        /*0434*/ 	.word	0x0000f3b0


	//   ....[34]....
        /*0438*/ 	.word	0x0000f3e0


	//   ....[35]....
        /*043c*/ 	.word	0x0000f420


	//   ....[36]....
        /*0440*/ 	.word	0x0000f490


	//   ....[37]....
        /*0444*/ 	.word	0x0000f4f0


	//   ....[38]....
        /*0448*/ 	.word	0x0000f530


	//   ....[39]....
        /*044c*/ 	.word	0x0000f6e0


	//   ....[40]....
        /*0450*/ 	.word	0x0000f740


	//   ....[41]....
        /*0454*/ 	.word	0x0000f780


	//   ....[42]....
        /*0458*/ 	.word	0x0000f7c0


	//   ....[43]....
        /*045c*/ 	.word	0x0000f7f0


	//   ....[44]....
        /*0460*/ 	.word	0x0000f820


	//   ....[45]....
        /*0464*/ 	.word	0x0000f8c0


	//   ....[46]....
        /*0468*/ 	.word	0x0000f920


	//   ....[47]....
        /*046c*/ 	.word	0x0000f9b0


	//   ....[48]....
        /*0470*/ 	.word	0x00013880


	//   ....[49]....
        /*0474*/ 	.word	0x00013890


	//   ....[50]....
        /*0478*/ 	.word	0x000139b0


	//   ....[51]....
        /*047c*/ 	.word	0x00013a10


	//   ....[52]....
        /*0480*/ 	.word	0x00013a50


	//   ....[53]....
        /*0484*/ 	.word	0x00013a90


	//   ....[54]....
        /*0488*/ 	.word	0x00013ac0


	//   ....[55]....
        /*048c*/ 	.word	0x00013af0


	//   ....[56]....
        /*0490*/ 	.word	0x00013c90


	//   ....[57]....
        /*0494*/ 	.word	0x00013cf0


	//   ....[58]....
        /*0498*/ 	.word	0x00013d30


	//   ....[59]....
        /*049c*/ 	.word	0x00013d70


	//   ....[60]....
        /*04a0*/ 	.word	0x00013da0


	//   ....[61]....
        /*04a4*/ 	.word	0x00013dd0


	//   ....[62]....
        /*04a8*/ 	.word	0x00013e90


	//   ....[63]....
        /*04ac*/ 	.word	0x00013eb0


	//   ....[64]....
        /*04b0*/ 	.word	0x00013f20


	//   ....[65]....
        /*04b4*/ 	.word	0x000145b0


	//   ....[66]....
        /*04b8*/ 	.word	0x00014b90


	//   ....[67]....
        /*04bc*/ 	.word	0x00014fb0


	//   ....[68]....
        /*04c0*/ 	.word	0x00015040


	//   ....[69]....
        /*04c4*/ 	.word	0x000150e0


	//   ....[70]....
        /*04c8*/ 	.word	0x00015190


	//   ....[71]....
        /*04cc*/ 	.word	0x00015210


	//   ....[72]....
        /*04d0*/ 	.word	0x00015290


	//   ....[73]....
        /*04d4*/ 	.word	0x00015310


	//   ....[74]....
        /*04d8*/ 	.word	0x00015390


	//   ....[75]....
        /*04dc*/ 	.word	0x00015420


	//   ....[76]....
        /*04e0*/ 	.word	0x000154d0


	//   ....[77]....
        /*04e4*/ 	.word	0x00015550


	//   ....[78]....
        /*04e8*/ 	.word	0x000155d0


	//   ....[79]....
        /*04ec*/ 	.word	0x00015650


	//   ....[80]....
        /*04f0*/ 	.word	0x000156d0


	//   ....[81]....
        /*04f4*/ 	.word	0x00015740


	//   ....[82]....
        /*04f8*/ 	.word	0x000157e0


	//   ....[83]....
        /*04fc*/ 	.word	0x00015870


	//   ....[84]....
        /*0500*/ 	.word	0x000159a0


	//----- nvinfo : EIATTR_REG_RECONFIG
	.align		4
.L_1087:
        /*0504*/ 	.byte	0x01, 0x54
	.zero		2


	//----- nvinfo : EIATTR_SYSCALL_OFFSETS
	.align		4
        /*0508*/ 	.byte	0x04, 0x46
        /*050a*/ 	.short	(.L_1089 - .L_1088)


	//   ....[0]....
.L_1088:
        /*050c*/ 	.word	0x000032c0


	//   ....[1]....
        /*0510*/ 	.word	0x00010730


	//   ....[2]....
        /*0514*/ 	.word	0x00010870


	//   ....[3]....
        /*0518*/ 	.word	0x00010970


	//----- nvinfo : EIATTR_MBARRIER_INSTR_OFFSETS
	.align		4
.L_1089:
        /*051c*/ 	.byte	0x04, 0x39
        /*051e*/ 	.short	(.L_1091 - .L_1090)


	//   ....[0]....
.L_1090:
        /*0520*/ 	.word	0x000002e0
        /*0524*/ 	.word	0x000000ff
        /*0528*/ 	.word	0x00038800
        /*052c*/ 	.short	0x0100
        /*052e*/ 	.byte	0x08
	.zero		1


	//   ....[1]....
        /*0530*/ 	.word	0x000002f0
        /*0534*/ 	.word	0x000000ff
        /*0538*/ 	.word	0x00038810
        /*053c*/ 	.short	0x0100
        /*053e*/ 	.byte	0x08
	.zero		1


	//   ....[2]....
        /*0540*/ 	.word	0x00000300
        /*0544*/ 	.word	0x000000ff
        /*0548*/ 	.word	0x00038820
        /*054c*/ 	.short	0x0100
        /*054e*/ 	.byte	0x08
	.zero		1


	//   ....[3]....
        /*0550*/ 	.word	0x000003b0
        /*0554*/ 	.word	0x000000ff
        /*0558*/ 	.word	0x00038830
        /*055c*/ 	.short	0x0100
        /*055e*/ 	.byte	0x06
	.zero		1


	//   ....[4]....
        /*0560*/ 	.word	0x000003c0
        /*0564*/ 	.word	0x000000ff
        /*0568*/ 	.word	0x00038840
        /*056c*/ 	.short	0x0100
        /*056e*/ 	.byte	0x06
	.zero		1


	//   ....[5]....
        /*0570*/ 	.word	0x000003d0
        /*0574*/ 	.word	0x000000ff
        /*0578*/ 	.word	0x00038838
        /*057c*/ 	.short	0x0100
        /*057e*/ 	.byte	0x06
	.zero		1


	//   ....[6]....
        /*0580*/ 	.word	0x000003e0
        /*0584*/ 	.word	0x000000ff
        /*0588*/ 	.word	0x00038848
        /*058c*/ 	.short	0x0100
        /*058e*/ 	.byte	0x06
	.zero		1


	//   ....[7]....
        /*0590*/ 	.word	0x00000510
        /*0594*/ 	.word	0x000000ff
        /*0598*/ 	.word	0x00038850
        /*059c*/ 	.short	0x0100
        /*059e*/ 	.byte	0x08
	.zero		1


	//   ....[8]....
        /*05a0*/ 	.word	0x00000520
        /*05a4*/ 	.word	0x000000ff
        /*05a8*/ 	.word	0x00038860
        /*05ac*/ 	.short	0x0100
        /*05ae*/ 	.byte	0x08
	.zero		1


	//   ....[9]....
        /*05b0*/ 	.word	0x00000530
        /*05b4*/ 	.word	0x000000ff
        /*05b8*/ 	.word	0x00038858
        /*05bc*/ 	.short	0x0100
        /*05be*/ 	.byte	0x08
	.zero		1


	//   ....[10]....
        /*05c0*/ 	.word	0x00000540
        /*05c4*/ 	.word	0x000000ff
        /*05c8*/ 	.word	0x00038868
        /*05cc*/ 	.short	0x0100
        /*05ce*/ 	.byte	0x08
	.zero		1


	//   ....[11]....
        /*05d0*/ 	.word	0x00000630
        /*05d4*/ 	.word	0x000000ff
        /*05d8*/ 	.word	0x00038870
        /*05dc*/ 	.short	0x0100
        /*05de*/ 	.byte	0x06
	.zero		1


	//   ....[12]....
        /*05e0*/ 	.word	0x00000640
        /*05e4*/ 	.word	0x000000ff
        /*05e8*/ 	.word	0x00038880
        /*05ec*/ 	.short	0x0100
        /*05ee*/ 	.byte	0x06
	.zero		1


	//   ....[13]....
        /*05f0*/ 	.word	0x00000650
        /*05f4*/ 	.word	0x000000ff
        /*05f8*/ 	.word	0x00038878
        /*05fc*/ 	.short	0x0100
        /*05fe*/ 	.byte	0x06
	.zero		1


	//   ....[14]....
        /*0600*/ 	.word	0x00000660
        /*0604*/ 	.word	0x000000ff
        /*0608*/ 	.word	0x00038888
        /*060c*/ 	.short	0x0100
        /*060e*/ 	.byte	0x06
	.zero		1


	//   ....[15]....
        /*0610*/ 	.word	0x00000790
        /*0614*/ 	.word	0x000000ff
        /*0618*/ 	.word	0x00038890
        /*061c*/ 	.short	0x0100
        /*061e*/ 	.byte	0x08
	.zero		1


	//   ....[16]....
        /*0620*/ 	.word	0x000007a0
        /*0624*/ 	.word	0x000000ff
        /*0628*/ 	.word	0x000388a0
        /*062c*/ 	.short	0x0100
        /*062e*/ 	.byte	0x08
	.zero		1


	//   ....[17]....
        /*0630*/ 	.word	0x000007b0
        /*0634*/ 	.word	0x000000ff
        /*0638*/ 	.word	0x00038898
        /*063c*/ 	.short	0x0100
        /*063e*/ 	.byte	0x08
	.zero		1


	//   ....[18]....
        /*0640*/ 	.word	0x000007c0
        /*0644*/ 	.word	0x000000ff
        /*0648*/ 	.word	0x000388a8
        /*064c*/ 	.short	0x0100
        /*064e*/ 	.byte	0x08
	.zero		1


	//   ....[19]....
        /*0650*/ 	.word	0x000008f0
        /*0654*/ 	.word	0x000000ff
        /*0658*/ 	.word	0x000388b0
        /*065c*/ 	.short	0x0100
        /*065e*/ 	.byte	0x08
	.zero		1


	//   ....[20]....
        /*0660*/ 	.word	0x00000900
        /*0664*/ 	.word	0x000000ff
        /*0668*/ 	.word	0x000388c0
        /*066c*/ 	.short	0x0100
        /*066e*/ 	.byte	0x08
	.zero		1


	//   ....[21]....
        /*0670*/ 	.word	0x00000910
        /*0674*/ 	.word	0x000000ff
        /*0678*/ 	.word	0x000388b8
        /*067c*/ 	.short	0x0100
        /*067e*/ 	.byte	0x08
	.zero		1


	//   ....[22]....
        /*0680*/ 	.word	0x00000920
        /*0684*/ 	.word	0x000000ff
        /*0688*/ 	.word	0x000388c8
        /*068c*/ 	.short	0x0100
        /*068e*/ 	.byte	0x08
	.zero		1


	//   ....[23]....
        /*0690*/ 	.word	0x00001d20
        /*0694*/ 	.word	0x00000004
        /*0698*/ 	.word	0x00000000
        /*069c*/ 	.short	0x0101
        /*069e*/ 	.byte	0x3f
	.zero		1


	//   ....[24]....
        /*06a0*/ 	.word	0x000027f0
        /*06a4*/ 	.word	0x00000004
        /*06a8*/ 	.word	0x00000000
        /*06ac*/ 	.short	0x0101
        /*06ae*/ 	.byte	0x3f
	.zero		1


	//   ....[25]....
        /*06b0*/ 	.word	0x00003340
        /*06b4*/ 	.word	0x00000011
        /*06b8*/ 	.word	0x00038800
        /*06bc*/ 	.short	0x010a
        /*06be*/ 	.byte	0x3f
	.zero		1


	//   ....[26]....
        /*06c0*/ 	.word	0x000033a0
        /*06c4*/ 	.word	0x00000006
        /*06c8*/ 	.word	0x00038830
        /*06cc*/ 	.short	0x010a
        /*06ce*/ 	.byte	0x3f
	.zero		1


	//   ....[27]....
        /*06d0*/ 	.word	0x00003410
        /*06d4*/ 	.word	0x00000006
        /*06d8*/ 	.word	0x00038830
        /*06dc*/ 	.short	0x010a
        /*06de*/ 	.byte	0x3f
	.zero		1


	//   ....[28]....
        /*06e0*/ 	.word	0x00003690
        /*06e4*/ 	.word	0x00000011
        /*06e8*/ 	.word	0x00038810
        /*06ec*/ 	.short	0x010a
        /*06ee*/ 	.byte	0x3f
	.zero		1


	//   ....[29]....
        /*06f0*/ 	.word	0x000036d0
        /*06f4*/ 	.word	0x00000006
        /*06f8*/ 	.word	0x00038850
        /*06fc*/ 	.short	0x010a
        /*06fe*/ 	.byte	0x3f
	.zero		1


	//   ....[30]....
        /*0700*/ 	.word	0x000037a0
        /*0704*/ 	.word	0x00000006
        /*0708*/ 	.word	0x00038850
        /*070c*/ 	.short	0x010a
        /*070e*/ 	.byte	0x3f
	.zero		1


	//   ....[31]....
        /*0710*/ 	.word	0x000057d0
        /*0714*/ 	.word	0x00000018
        /*0718*/ 	.word	0x00000000
        /*071c*/ 	.short	0x0101
        /*071e*/ 	.byte	0x3f
	.zero		1


	//   ....[32]....
        /*0720*/ 	.word	0x00005e00
        /*0724*/ 	.word	0x00000006
        /*0728*/ 	.word	0x00000000
        /*072c*/ 	.short	0x0101
        /*072e*/ 	.byte	0x3f
	.zero		1


	//   ....[33]....
        /*0730*/ 	.word	0x00005f00
        /*0734*/ 	.word	0x0000000a
        /*0738*/ 	.word	0x00038830
        /*073c*/ 	.short	0x010a
        /*073e*/ 	.byte	0x3f
	.zero		1


	//   ....[34]....
        /*0740*/ 	.word	0x00005f50
        /*0744*/ 	.word	0x0000000a
        /*0748*/ 	.word	0x00038830
        /*074c*/ 	.short	0x010a
        /*074e*/ 	.byte	0x3f
	.zero		1


	//   ....[35]....
        /*0750*/ 	.word	0x000060f0
        /*0754*/ 	.word	0x0000000a
        /*0758*/ 	.word	0x00038850
        /*075c*/ 	.short	0x010a
        /*075e*/ 	.byte	0x3f
	.zero		1


	//   ....[36]....
        /*0760*/ 	.word	0x00006130
        /*0764*/ 	.word	0x0000000a
        /*0768*/ 	.word	0x00038850
        /*076c*/ 	.short	0x010a
        /*076e*/ 	.byte	0x3f
	.zero		1


	//   ....[37]....
        /*0770*/ 	.word	0x00008060
        /*0774*/ 	.word	0x0000000f
        /*0778*/ 	.word	0x00000000
        /*077c*/ 	.short	0x0101
        /*077e*/ 	.byte	0x3f
	.zero		1


	//   ....[38]....
        /*0780*/ 	.word	0x00009000
        /*0784*/ 	.word	0x0000000a
        /*0788*/ 	.word	0x00000000
        /*078c*/ 	.short	0x0101
        /*078e*/ 	.byte	0x3f
	.zero		1


	//   ....[39]....
        /*0790*/ 	.word	0x00009140
        /*0794*/ 	.word	0x00000009
        /*0798*/ 	.word	0x00038830
        /*079c*/ 	.short	0x010a
        /*079e*/ 	.byte	0x3f
	.zero		1


	//   ....[40]....
        /*07a0*/ 	.word	0x00009190
        /*07a4*/ 	.word	0x00000009
        /*07a8*/ 	.word	0x00038830
        /*07ac*/ 	.short	0x010a
        /*07ae*/ 	.byte	0x3f
	.zero		1


	//   ....[41]....
        /*07b0*/ 	.word	0x00009330
        /*07b4*/ 	.word	0x00000009
        /*07b8*/ 	.word	0x00038850
        /*07bc*/ 	.short	0x010a
        /*07be*/ 	.byte	0x3f
	.zero		1


	//   ....[42]....
        /*07c0*/ 	.word	0x00009370
        /*07c4*/ 	.word	0x00000009
        /*07c8*/ 	.word	0x00038850
        /*07cc*/ 	.short	0x010a
        /*07ce*/ 	.byte	0x3f
	.zero		1


	//   ....[43]....
        /*07d0*/ 	.word	0x0000b0f0
        /*07d4*/ 	.word	0x00000098
        /*07d8*/ 	.word	0x00000000
        /*07dc*/ 	.short	0x0101
        /*07de*/ 	.byte	0x3f
	.zero		1


	//   ....[44]....
        /*07e0*/ 	.word	0x0000bd90
        /*07e4*/ 	.word	0x00000009
        /*07e8*/ 	.word	0x00000000
        /*07ec*/ 	.short	0x0101
        /*07ee*/ 	.byte	0x3f
	.zero		1


	//   ....[45]....
        /*07f0*/ 	.word	0x0000e220
        /*07f4*/ 	.word	0x00000000
        /*07f8*/ 	.word	0x00000000
        /*07fc*/ 	.short	0x0101
        /*07fe*/ 	.byte	0x3f
	.zero		1


	//   ....[46]....
        /*0800*/ 	.word	0x00010ec0
        /*0804*/ 	.word	0x00000008
        /*0808*/ 	.word	0x00038840
        /*080c*/ 	.short	0x010a
        /*080e*/ 	.byte	0x3f
	.zero		1


	//   ....[47]....
        /*0810*/ 	.word	0x000116b0
        /*0814*/ 	.word	0x0000000b
        /*0818*/ 	.word	0x00038820
        /*081c*/ 	.short	0x010a
        /*081e*/ 	.byte	0x3f
	.zero		1


	//   ....[48]....
        /*0820*/ 	.word	0x00011780
        /*0824*/ 	.word	0x00000006
        /*0828*/ 	.word	0x00038860
        /*082c*/ 	.short	0x010a
        /*082e*/ 	.byte	0x3f
	.zero		1


	//   ....[49]....
        /*0830*/ 	.word	0x00011f00
        /*0834*/ 	.word	0x00000002
        /*0838*/ 	.word	0x00038840
        /*083c*/ 	.short	0x010a
        /*083e*/ 	.byte	0x3f
	.zero		1


	//   ....[50]....
        /*0840*/ 	.word	0x00012110
        /*0844*/ 	.word	0x00000002
        /*0848*/ 	.word	0x00038860
        /*084c*/ 	.short	0x010a
        /*084e*/ 	.byte	0x3f
	.zero		1


	//   ....[51]....
        /*0850*/ 	.word	0x000127c0
        /*0854*/ 	.word	0x00000002
        /*0858*/ 	.word	0x00038840
        /*085c*/ 	.short	0x010a
        /*085e*/ 	.byte	0x3f
	.zero		1


	//   ....[52]....
        /*0860*/ 	.word	0x000129c0
        /*0864*/ 	.word	0x00000002
        /*0868*/ 	.word	0x00038860
        /*086c*/ 	.short	0x010a
        /*086e*/ 	.byte	0x3f
	.zero		1


	//   ....[53]....
        /*0870*/ 	.word	0x00013000
        /*0874*/ 	.word	0x00000002
        /*0878*/ 	.word	0x00038840
        /*087c*/ 	.short	0x010a
        /*087e*/ 	.byte	0x3f
	.zero		1


	//   ....[54]....
        /*0880*/ 	.word	0x00013210
        /*0884*/ 	.word	0x00000002
        /*0888*/ 	.word	0x00038860
        /*088c*/ 	.short	0x010a
        /*088e*/ 	.byte	0x3f
	.zero		1


	//   ....[55]....
        /*0890*/ 	.word	0x00014540
        /*0894*/ 	.word	0x00000000
        /*0898*/ 	.word	0x00038820
        /*089c*/ 	.short	0x010a
        /*089e*/ 	.byte	0x3f
	.zero		1


	//   ....[56]....
        /*08a0*/ 	.word	0x00014710
        /*08a4*/ 	.word	0x00000006
        /*08a8*/ 	.word	0x00000000
        /*08ac*/ 	.short	0x010a
        /*08ae*/ 	.byte	0x3f
	.zero		1


	//   ....[57]....
        /*08b0*/ 	.word	0x00014780
        /*08b4*/ 	.word	0x00000007
        /*08b8*/ 	.word	0x00000000
        /*08bc*/ 	.short	0x010a
        /*08be*/ 	.byte	0x3f
	.zero		1


	//   ....[58]....
        /*08c0*/ 	.word	0x000147f0
        /*08c4*/ 	.word	0x00000004
        /*08c8*/ 	.word	0x00000000
        /*08cc*/ 	.short	0x010a
        /*08ce*/ 	.byte	0x3f
	.zero		1


	//   ....[59]....
        /*08d0*/ 	.word	0x00014820
        /*08d4*/ 	.word	0x00000003
        /*08d8*/ 	.word	0x00000000
        /*08dc*/ 	.short	0x010a
        /*08de*/ 	.byte	0x3f
	.zero		1


	//   ....[60]....
        /*08e0*/ 	.word	0x00014880
        /*08e4*/ 	.word	0x00000011
        /*08e8*/ 	.word	0x00038800
        /*08ec*/ 	.short	0x010a
        /*08ee*/ 	.byte	0x3f
	.zero		1


	//   ....[61]....
        /*08f0*/ 	.word	0x000148d0
        /*08f4*/ 	.word	0x00000006
        /*08f8*/ 	.word	0x00038830
        /*08fc*/ 	.short	0x010a
        /*08fe*/ 	.byte	0x3f
	.zero		1


	//   ....[62]....
        /*0900*/ 	.word	0x00014920
        /*0904*/ 	.word	0x00000011
        /*0908*/ 	.word	0x00038810
        /*090c*/ 	.short	0x010a
        /*090e*/ 	.byte	0x3f
	.zero		1


	//   ....[63]....
        /*0910*/ 	.word	0x00014970
        /*0914*/ 	.word	0x00000006
        /*0918*/ 	.word	0x00038850
        /*091c*/ 	.short	0x010a
        /*091e*/ 	.byte	0x3f
	.zero		1


	//   ....[64]....
        /*0920*/ 	.word	0x000149c0
        /*0924*/ 	.word	0x0000000a
        /*0928*/ 	.word	0x00038830
        /*092c*/ 	.short	0x010a
        /*092e*/ 	.byte	0x3f
	.zero		1


	//   ....[65]....
        /*0930*/ 	.word	0x00014a10
        /*0934*/ 	.word	0x0000000a
        /*0938*/ 	.word	0x00038850
        /*093c*/ 	.short	0x010a
        /*093e*/ 	.byte	0x3f
	.zero		1


	//   ....[66]....
        /*0940*/ 	.word	0x00014a60
        /*0944*/ 	.word	0x00000009
        /*0948*/ 	.word	0x00038830
        /*094c*/ 	.short	0x010a
        /*094e*/ 	.byte	0x3f
	.zero		1


	//   ....[67]....
        /*0950*/ 	.word	0x00014ab0
        /*0954*/ 	.word	0x00000009
        /*0958*/ 	.word	0x00038850
        /*095c*/ 	.short	0x010a
        /*095e*/ 	.byte	0x3f
	.zero		1


	//   ....[68]....
        /*0960*/ 	.word	0x00014c50
        /*0964*/ 	.word	0x00000008
        /*0968*/ 	.word	0x00038840
        /*096c*/ 	.short	0x010a
        /*096e*/ 	.byte	0x3f
	.zero		1


	//   ....[69]....
        /*0970*/ 	.word	0x00014cd0
        /*0974*/ 	.word	0x00000008
        /*0978*/ 	.word	0x00038820
        /*097c*/ 	.short	0x010a
        /*097e*/ 	.byte	0x3f
	.zero		1


	//   ....[70]....
        /*0980*/ 	.word	0x00014d20
        /*0984*/ 	.word	0x00000006
        /*0988*/ 	.word	0x00038860
        /*098c*/ 	.short	0x010a
        /*098e*/ 	.byte	0x3f
	.zero		1


	//   ....[71]....
        /*0990*/ 	.word	0x00014d70
        /*0994*/ 	.word	0x00000002
        /*0998*/ 	.word	0x00038840
        /*099c*/ 	.short	0x010a
        /*099e*/ 	.byte	0x3f
	.zero		1


	//   ....[72]....
        /*09a0*/ 	.word	0x00014dc0
        /*09a4*/ 	.word	0x00000002
        /*09a8*/ 	.word	0x00038860
        /*09ac*/ 	.short	0x010a
        /*09ae*/ 	.byte	0x3f
	.zero		1


	//   ....[73]....
        /*09b0*/ 	.word	0x00014e10
        /*09b4*/ 	.word	0x00000002
        /*09b8*/ 	.word	0x00038840
        /*09bc*/ 	.short	0x010a
        /*09be*/ 	.byte	0x3f
	.zero		1


	//   ....[74]....
        /*09c0*/ 	.word	0x00014e60
        /*09c4*/ 	.word	0x00000002
        /*09c8*/ 	.word	0x00038860
        /*09cc*/ 	.short	0x010a
        /*09ce*/ 	.byte	0x3f
	.zero		1


	//   ....[75]....
        /*09d0*/ 	.word	0x00014eb0
        /*09d4*/ 	.word	0x00000002
        /*09d8*/ 	.word	0x00038840
        /*09dc*/ 	.short	0x010a
        /*09de*/ 	.byte	0x3f
	.zero		1


	//   ....[76]....
        /*09e0*/ 	.word	0x00014f00
        /*09e4*/ 	.word	0x00000002
        /*09e8*/ 	.word	0x00038860
        /*09ec*/ 	.short	0x010a
        /*09ee*/ 	.byte	0x3f
	.zero		1


	//   ....[77]....
        /*09f0*/ 	.word	0x000158c0
        /*09f4*/ 	.word	0x00000000
        /*09f8*/ 	.word	0x00038820
        /*09fc*/ 	.short	0x010a
        /*09fe*/ 	.byte	0x3f
	.zero		1


	//   ....[78]....
        /*0a00*/ 	.word	0x00015a60
        /*0a04*/ 	.word	0x00000006
        /*0a08*/ 	.word	0x00000000
        /*0a0c*/ 	.short	0x010a
        /*0a0e*/ 	.byte	0x3f
	.zero		1


	//   ....[79]....
        /*0a10*/ 	.word	0x00015ab0
        /*0a14*/ 	.word	0x00000007
        /*0a18*/ 	.word	0x00000000
        /*0a1c*/ 	.short	0x010a
        /*0a1e*/ 	.byte	0x3f
	.zero		1


	//   ....[80]....
        /*0a20*/ 	.word	0x00015b00
        /*0a24*/ 	.word	0x00000004
        /*0a28*/ 	.word	0x00000000
        /*0a2c*/ 	.short	0x010a
        /*0a2e*/ 	.byte	0x3f
	.zero		1


	//----- nvinfo : EIATTR_NUM_MBARRIERS
	.align		4
.L_1091:
        /*0a30*/ 	.byte	0x03, 0x38
        /*0a32*/ 	.short	0x0017


	//----- nvinfo : EIATTR_EXIT_INSTR_OFFSETS
	.align		4
        /*0a34*/ 	.byte	0x04, 0x1c
        /*0a36*/ 	.short	(.L_1093 - .L_1092)


	//   ....[0]....
.L_1092:
        /*0a38*/ 	.word	0x00000af0


	//   ....[1]....
        /*0a3c*/ 	.word	0x0000f1e0


	//   ....[2]....
        /*0a40*/ 	.word	0x0000f240


	//   ....[3]....
        /*0a44*/ 	.word	0x00014870


	//----- nvinfo : EIATTR_MAX_THREADS
	.align		4
.L_1093:
        /*0a48*/ 	.byte	0x04, 0x05
        /*0a4a*/ 	.short	(.L_1095 - .L_1094)
.L_1094:
        /*0a4c*/ 	.word	0x00000180
        /*0a50*/ 	.word	0x00000001
        /*0a54*/ 	.word	0x00000001


	//----- nvinfo : EIATTR_CRS_STACK_SIZE
	.align		4
.L_1095:
        /*0a58*/ 	.byte	0x04, 0x1e
        /*0a5a*/ 	.short	(.L_1097 - .L_1096)
.L_1096:
        /*0a5c*/ 	.word	0x00000000


	//----- nvinfo : EIATTR_CBANK_PARAM_SIZE
	.align		4
.L_1097:
        /*0a60*/ 	.byte	0x03, 0x19
        /*0a62*/ 	.short	0x0b70


	//----- nvinfo : EIATTR_PARAM_CBANK
	.align		4
        /*0a64*/ 	.byte	0x04, 0x0a
        /*0a66*/ 	.short	(.L_1099 - .L_1098)
	.align		4
.L_1098:
        /*0a68*/ 	.word	index@(.nv.constant0._ZN7cutlass13device_kernelIN5flash11enable_sm90INS1_16FlashAttnFwdSm90INS1_25CollectiveMainloopFwdSm90ILi2EN4cute5tupleIJNS5_1CILi1EEES8_S8_EEENS6_IJNS7_ILi64EEESA_SA_EEELi512ENS_6half_tEfNS_4arch4Sm90ELb1ELb0ELb0ELb1ELb0ELb0ELb1ELb0ELb0ELb0ELb0ELb0EEENS1_21CollectiveEpilogueFwdINS6_IJSA_NS7_ILi512EEESA_EEES9_SC_SE_Li256ELb1ELb0ELb0ELb0EEENS1_36VarlenDynamicPersistentTileSchedulerILi64ELi64ELi256ELi32ELb0ELb0ELb1ELb1ELb1ELb1EEEEEEEEEvNT_6ParamsE)
        /*0a6c*/ 	.short	0x0210
        /*0a6e*/ 	.short	0x0b70


	//----- nvinfo : EIATTR_SW_WAR
	.align		4
.L_1099:
        /*0a70*/ 	.byte	0x04, 0x36
        /*0a72*/ 	.short	(.L_1101 - .L_1100)
.L_1100:
        /*0a74*/ 	.word	0x00000008
.L_1101:


//--------------------- .nv.info._ZN7cutlass13device_kernelIN5flash11enable_sm90INS1_16FlashAttnFwdSm90INS1_25CollectiveMainloopFwdSm90ILi2EN4cute5tupleIJNS5_1CILi1EEES8_S8_EEENS6_IJNS7_ILi64EEESA_SA_EEELi512ENS_6half_tEfNS_4arch4Sm90ELb1ELb0ELb0ELb1ELb0ELb1ELb1ELb0ELb0ELb0ELb0ELb0EEENS1_21CollectiveEpilogueFwdINS6_IJSA_NS7_ILi512EEESA_EEES9_SC_SE_Li256ELb1ELb0ELb0ELb0EEENS1_36VarlenDynamicPersistentTileSchedulerILi64ELi64ELi256ELi32ELb0ELb0ELb1ELb1ELb1ELb1EEEEEEEEEvNT_6ParamsE --------------------------
	.section	.nv.info._ZN7cutlass13device_kernelIN5flash11enable_sm90INS1_16FlashAttnFwdSm90INS1_25CollectiveMainloopFwdSm90ILi2EN4cute5tupleIJNS5_1CILi1EEES8_S8_EEENS6_IJNS7_ILi64EEESA_SA_EEELi512ENS_6half_tEfNS_4arch4Sm90ELb1ELb0ELb0ELb1ELb0ELb1ELb1ELb0ELb0ELb0ELb0ELb0EEENS1_21CollectiveEpilogueFwdINS6_IJSA_NS7_ILi512EEESA_EEES9_SC_SE_Li256ELb1ELb0ELb0ELb0EEENS1_36VarlenDynamicPersistentTileSchedulerILi64ELi64ELi256ELi32ELb0ELb0ELb1ELb1ELb1ELb1EEEEEEEEEvNT_6ParamsE,"",@"SHT_CUDA_INFO"
	.sectionflags	@""
	.align	4


	//----- nvinfo : EIATTR_CUDA_API_VERSION
	.align		4
        /*0000*/ 	.byte	0x04, 0x37
        /*0002*/ 	.short	(.L_1103 - .L_1102)
.L_1102:
        /*0004*/ 	.word	0x00000082


	//----- nvinfo : EIATTR_KPARAM_INFO
	.align		4
.L_1103:
        /*0008*/ 	.byte	0x04, 0x17
        /*000a*/ 	.short	(.L_1105 - .L_1104)
.L_1104:
        /*000c*/ 	.word	0x00000000
        /*0010*/ 	.short	0x0000
        /*0012*/ 	.short	0x0070
        /*0014*/ 	.byte	0x00, 0xf0, 0x01, 0x2c


	//----- nvinfo : EIATTR_SPARSE_MMA_MASK
	.align		4
.L_1105:
        /*0018*/ 	.byte	0x03, 0x50
        /*001a*/ 	.short	0x0000


	//----- nvinfo : EIATTR_MAXREG_COUNT
	.align		4
        /*001c*/ 	.byte	0x03, 0x1b
        /*001e*/ 	.short	0x00a8


	//----- nvinfo : EIATTR_NUM_BARRIERS
	.align		4
        /*0020*/ 	.byte	0x02, 0x4c
        /*0022*/ 	.byte	0x10
	.zero		1


	//----- nvinfo : EIATTR_EXTERNS
	.align		4
        /*0024*/ 	.byte	0x04, 0x0f
        /*0026*/ 	.short	(.L_1107 - .L_1106)


	//   ....[0]....
	.align		4
.L_1106:
        /*0028*/ 	.word	index@(__assertfail)


	//----- nvinfo : EIATTR_ANNOTATIONS
	.align		4
.L_1107:
        /*002c*/ 	.byte	0x04, 0x55
        /*002e*/ 	.short	(.L_1109 - .L_1108)


	//   ....[0]....
.L_1108:
        /* <DEDUP_REMOVED lines=42> */


	//----- nvinfo : EIATTR_MERCURY_ISA_VERSION
	.align		4
.L_1109:
        /*02c0*/ 	.byte	0x03, 0x5f
        /*02c2*/ 	.short	0x0101


	//----- nvinfo : EIATTR_UNUSED_LOAD_BYTE_OFFSET
	.align		4
        /*02c4*/ 	.byte	0x04, 0x44
        /*02c6*/ 	.short	(.L_1111 - .L_1110)


	//   ....[0]....
.L_1110:
        /*02c8*/ 	.word	0x00000b30
        /*02cc*/ 	.word	0x0000fff0


	//   ....[1]....
        /*02d0*/ 	.word	0x000134b0
        /*02d4*/ 	.word	0x0000fff0


	//----- nvinfo : EIATTR_INT_WARP_WIDE_INSTR_OFFSETS
	.align		4
.L_1111:
        /*02d8*/ 	.byte	0x04, 0x31
        /*02da*/ 	.short	(.L_1113 - .L_1112)


	//   ....[0]....
.L_1112:
        /*02dc*/ 	.word	0x000001f0


	//   ....[1]....
        /*02e0*/ 	.word	0x00000230


	//   ....[2]....
        /*02e4*/ 	.word	0x000002a0


	//   ....[3]....
        /*02e8*/ 	.word	0x00000310


	//   ....[4]....
        /*02ec*/ 	.word	0x00017f90


	//   ....[5]....
        /*02f0*/ 	.word	0x00018040


	//   ....[6]....
        /*02f4*/ 	.word	0x000184d0


	//   ....[7]....
        /*02f8*/ 	.word	0x00018500


	//   ....[8]....
        /*02fc*/ 	.word	0x0001b1d0


	//   ....[9]....
        /*0300*/ 	.word	0x0001b280


	//----- nvinfo : EIATTR_COOP_GROUP_MASK_REGIDS
	.align		4
.L_1113:
        /*0304*/ 	.byte	0x04, 0x29
        /*0306*/ 	.short	(.L_1115 - .L_1114)


	//   ....[0]....
.L_1114:
        /*0308*/ 	.word	0xffffffff


	//   ....[1]....
        /*030c*/ 	.word	0xffffffff


	//   ....[2]....
        /*0310*/ 	.word	0xffffffff


	//   ....[3]....
        /*0314*/ 	.word	0xffffffff


	//   ....[4]....
        /*0318*/ 	.word	0xffffffff


	//   ....[5]....
        /*031c*/ 	.word	0xffffffff


	//   ....[6]....
        /*0320*/ 	.word	0xffffffff


	//   ....[7]....
        /*0324*/ 	.word	0xffffffff


	//   ....[8]....
        /*0328*/ 	.word	0xffffffff


	//   ....[9]....
        /*032c*/ 	.word	0xffffffff


	//   ....[10]....
        /*0330*/ 	.word	0xffffffff


	//   ....[11]....
        /*0334*/ 	.word	0xffffffff


	//   ....[12]....
        /*0338*/ 	.word	0xffffffff


	//   ....[13]....
        /*033c*/ 	.word	0xffffffff


	//   ....[14]....
        /*0340*/ 	.word	0xffffffff


	//   ....[15]....
        /*0344*/ 	.word	0xffffffff


	//   ....[16]....
        /*0348*/ 	.word	0xffffffff


	//   ....[17]....
        /*034c*/ 	.word	0xffffffff


	//   ....[18]....
        /*0350*/ 	.word	0xffffffff


	//   ....[19]....
        /*0354*/ 	.word	0xffffffff


	//   ....[20]....
        /*0358*/ 	.word	0xffffffff


	//   ....[21]....
        /*035c*/ 	.word	0xffffffff


	//   ....[22]....
        /*0360*/ 	.word	0xffffffff


	//   ....[23]....
        /*0364*/ 	.word	0xffffffff


	//   ....[24]....
        /*0368*/ 	.word	0xffffffff


	//   ....[25]....
        /*036c*/ 	.word	0xffffffff


	//   ....[26]....
        /*0370*/ 	.word	0xffffffff


	//   ....[27]....
        /*0374*/ 	.word	0xffffffff


	//   ....[28]....
        /*0378*/ 	.word	0xffffffff


	//   ....[29]....
        /*037c*/ 	.word	0xffffffff


	//   ....[30]....
        /*0380*/ 	.word	0xffffffff


	//   ....[31]....
        /*0384*/ 	.word	0xffffffff


	//   ....[32]....
        /*0388*/ 	.word	0xffffffff


	//   ....[33]....
        /*038c*/ 	.word	0xffffffff


	//   ....[34]....
        /*0390*/ 	.word	0xffffffff


	//   ....[35]....
        /*0394*/ 	.word	0xffffffff


	//   ....[36]....
        /*0398*/ 	.word	0xffffffff


	//   ....[37]....
        /*039c*/ 	.word	0xffffffff


	//   ....[38]....
        /*03a0*/ 	.word	0xffffffff


	//   ....[39]....
        /*03a4*/ 	.word	0xffffffff


	//   ....[40]....
        /*03a8*/ 	.word	0xffffffff


	//   ....[41]....
        /*03ac*/ 	.word	0xffffffff


	//   ....[42]....
        /*03b0*/ 	.word	0xffffffff


	//   ....[43]....
        /*03b4*/ 	.word	0xffffffff


	//   ....[44]....
        /*03b8*/ 	.word	0xffffffff


	//   ....[45]....
        /*03bc*/ 	.word	0xffffffff


	//   ....[46]....
        /*03c0*/ 	.word	0xffffffff


	//   ....[47]....
        /*03c4*/ 	.word	0xffffffff


	//   ....[48]....
        /*03c8*/ 	.word	0xffffffff


	//   ....[49]....
        /*03cc*/ 	.word	0xffffffff


	//   ....[50]....
        /*03d0*/ 	.word	0xffffffff


	//   ....[51]....
        /*03d4*/ 	.word	0xffffffff


	//   ....[52]....
        /*03d8*/ 	.word	0xffffffff


	//   ....[53]....
        /*03dc*/ 	.word	0xffffffff


	//   ....[54]....
        /*03e0*/ 	.word	0xffffffff


	//   ....[55]....
        /*03e4*/ 	.word	0xffffffff


	//   ....[56]....
        /*03e8*/ 	.word	0xffffffff


	//   ....[57]....
        /*03ec*/ 	.word	0xffffffff


	//   ....[58]....
        /*03f0*/ 	.word	0xffffffff


	//   ....[59]....
        /*03f4*/ 	.word	0xffffffff


	//   ....[60]....
        /*03f8*/ 	.word	0xffffffff


	//   ....[61]....
        /*03fc*/ 	.word	0xffffffff


	//   ....[62]....
        /*0400*/ 	.word	0xffffffff


	//   ....[63]....
        /*0404*/ 	.word	0xffffffff


	//   ....[64]....
        /*0408*/ 	.word	0xffffffff


	//   ....[65]....
        /*040c*/ 	.word	0xffffffff


	//   ....[66]....
        /*0410*/ 	.word	0x0500000f


	//   ....[67]....
        /*0414*/ 	.word	0x0500000f


	//   ....[68]....
        /*0418*/ 	.word	0x0500000f


	//   ....[69]....
        /*041c*/ 	.word	0x0500000f


	//   ....[70]....
        /*0420*/ 	.word	0x0500000f


	//   ....[71]....
        /*0424*/ 	.word	0x0500000f


	//   ....[72]....
        /*0428*/ 	.word	0x0500000f


	//   ....[73]....
        /*042c*/ 	.word	0x0500000f


	//   ....[74]....
        /*0430*/ 	.word	0x0500000f


	//   ....[75]....
        /*0434*/ 	.word	0x0500000f


	//   ....[76]....
        /*0438*/ 	.word	0x0500000f


	//   ....[77]....
        /*043c*/ 	.word	0x0500000f


	//   ....[78]....
        /*0440*/ 	.word	0x0500000f


	//   ....[79]....
        /*0444*/ 	.word	0x0500000f


	//   ....[80]....
        /*0448*/ 	.word	0x0500000f


	//   ....[81]....
        /*044c*/ 	.word	0x0500000f


	//   ....[82]....
        /*0450*/ 	.word	0x0500000f


	//   ....[83]....
        /*0454*/ 	.word	0x0500000f


	//   ....[84]....
        /*0458*/ 	.word	0x0500000f


	//   ....[85]....
        /*045c*/ 	.word	0x0500000f


	//   ....[86]....
        /*0460*/ 	.word	0x0500000f


	//   ....[87]....
        /*0464*/ 	.word	0x0500000f


	//   ....[88]....
        /*0468*/ 	.word	0x0500000f


	//   ....[89]....
        /*046c*/ 	.word	0x0500000f


	//   ....[90]....
        /*0470*/ 	.word	0x0500000f


	//   ....[91]....
        /*0474*/ 	.word	0x0500000f


	//   ....[92]....
        /*0478*/ 	.word	0x0500000f


	//   ....[93]....
        /*047c*/ 	.word	0x0500000f


	//   ....[94]....
        /*0480*/ 	.word	0x0500000f


	//   ....[95]....
        /*0484*/ 	.word	0x0500000f


	//   ....[96]....
        /*0488*/ 	.word	0x0500000f


	//   ....[97]....
        /*048c*/ 	.word	0x0500000f


	//   ....[98]....
        /*0490*/ 	.word	0x0500000f


	//   ....[99]....
        /*0494*/ 	.word	0x0500000f


	//   ....[100]....
        /*0498*/ 	.word	0x0500000f


	//   ....[101]....
        /*049c*/ 	.word	0x0500000f


	//----- nvinfo : EIATTR_COOP_GROUP_INSTR_OFFSETS
	.align		4
.L_1115:
        /*04a0*/ 	.byte	0x04, 0x28
        /*04a2*/ 	.short	(.L_1117 - .L_1116)


	//   ....[0]....
.L_1116:
        /*04a4*/ 	.word	0x00000060


	//   ....[1]....
        /*04a8*/ 	.word	0x00000200


	//   ....[2]....
        /*04ac*/ 	.word	0x00000240


	//   ....[3]....
        /*04b0*/ 	.word	0x00000450


	//   ....[4]....
        /*04b4*/ 	.word	0x000005b0


	//   ....[5]....
        /*04b8*/ 	.word	0x000006d0


	//   ....[6]....
        /*04bc*/ 	.word	0x00000830


	//   ....[7]....
        /*04c0*/ 	.word	0x00004670


	//   ....[8]....
        /*04c4*/ 	.word	0x00005f70


	//   ....[9]....
        /*04c8*/ 	.word	0x00009700


	//   ....[10]....
        /*04cc*/ 	.word	0x0000b190


	//   ....[11]....
        /*04d0*/ 	.word	0x0000b290


	//   ....[12]....
        /*04d4*/ 	.word	0x0000b5f0


	//   ....[13]....
        /*04d8*/ 	.word	0x0000b660


	//   ....[14]....
        /*04dc*/ 	.word	0x0000bf50


	//   ....[15]....
        /*04e0*/ 	.word	0x0000c550


	//   ....[16]....
        /*04e4*/ 	.word	0x0000dfe0


	//   ....[17]....
        /*04e8*/ 	.word	0x0000e180


	//   ....[18]....
        /*04ec*/ 	.word	0x0000e390


	//   ....[19]....
        /*04f0*/ 	.word	0x0000e500


	//   ....[20]....
        /*04f4*/ 	.word	0x0000f6b0


	//   ....[21]....
        /*04f8*/ 	.word	0x0000fce0


	//   ....[22]....
        /*04fc*/ 	.word	0x00011530


	//   ....[23]....
        /*0500*/ 	.word	0x00011560


	//   ....[24]....
        /*0504*/ 	.word	0x00011860


	//   ....[25]....
        /*0508*/ 	.word	0x00011a30


	//   ....[26]....
        /*050c*/ 	.word	0x00012980


	//   ....[27]....
        /*0510*/ 	.word	0x000129d0


	//   ....[28]....
        /*0514*/ 	.word	0x00012a10


	//   ....[29]....
        /*0518*/ 	.word	0x00012a60


	//   ....[30]....
        /*051c*/ 	.word	0x00012a70


	//   ....[31]....
        /*0520*/ 	.word	0x00014450


	//   ....[32]....
        /*0524*/ 	.word	0x00015bd0


	//   ....[33]....
        /*0528*/ 	.word	0x00015d50


	//   ....[34]....
        /*052c*/ 	.word	0x00015d80


	//   ....[35]....
        /*0530*/ 	.word	0x00015dc0


	//   ....[36]....
        /*0534*/ 	.word	0x00015e30


	//   ....[37]....
        /*0538*/ 	.word	0x00015e90


	//   ....[38]....
        /*053c*/ 	.word	0x00015ed0


	//   ....[39]....
        /*0540*/ 	.word	0x00016070


	//   ....[40]....
        /*0544*/ 	.word	0x000160d0


	//   ....[41]....
        /*0548*/ 	.word	0x00016110


	//   ....[42]....
        /*054c*/ 	.word	0x00016150


	//   ....[43]....
        /*0550*/ 	.word	0x00016180


	//   ....[44]....
        /*0554*/ 	.word	0x000161b0


	//   ....[45]....
        /*0558*/ 	.word	0x00016240


	//   ....[46]....
        /*055c*/ 	.word	0x000162a0


	//   ....[47]....
        /*0560*/ 	.word	0x00016330


	//   ....[48]....
        /*0564*/ 	.word	0x0001b310


	//   ....[49]....
        /*0568*/ 	.word	0x0001b320


	//   ....[50]....
        /*056c*/ 	.word	0x0001b430


	//   ....[51]....
        /*0570*/ 	.word	0x0001b490


	//   ....[52]....
        /*0574*/ 	.word	0x0001b4d0


	//   ....[53]....
        /*0578*/ 	.word	0x0001b510


	//   ....[54]....
        /*057c*/ 	.word	0x0001b540


	//   ....[55]....
        /*0580*/ 	.word	0x0001b570


	//   ....[56]....
        /*0584*/ 	.word	0x0001b700


	//   ....[57]....
        /*0588*/ 	.word	0x0001b760


	//   ....[58]....
        /*058c*/ 	.word	0x0001b7a0


	//   ....[59]....
        /*0590*/ 	.word	0x0001b7e0


	//   ....[60]....
        /*0594*/ 	.word	0x0001b810


	//   ....[61]....
        /*0598*/ 	.word	0x0001b840


	//   ....[62]....
        /*059c*/ 	.word	0x0001b900


	//   ....[63]....
        /*05a0*/ 	.word	0x0001b920


	//   ....[64]....
        /*05a4*/ 	.word	0x0001b990


	//   ....[65]....
        /*05a8*/ 	.word	0x0001c000


	//   ....[66]....
        /*05ac*/ 	.word	0x0001c440


	//   ....[67]....
        /*05b0*/ 	.word	0x0001c4e0


	//   ....[68]....
        /*05b4*/ 	.word	0x0001c580


	//   ....[69]....
        /*05b8*/ 	.word	0x0001c620


	//   ....[70]....
        /*05bc*/ 	.word	0x0001c6c0


	//   ....[71]....
        /*05c0*/ 	.word	0x0001c760


	//   ....[72]....
        /*05c4*/ 	.word	0x0001c800


	//   ....[73]....
        /*05c8*/ 	.word	0x0001c8a0


	//   ....[74]....
        /*05cc*/ 	.word	0x0001c990


	//   ....[75]....
        /*05d0*/ 	.word	0x0001ca30


	//   ....[76]....
        /*05d4*/ 	.word	0x0001cad0


	//   ....[77]....
        /*05d8*/ 	.word	0x0001cb70


	//   ....[78]....
        /*05dc*/ 	.word	0x0001cc10


	//   ....[79]....
        /*05e0*/ 	.word	0x0001ccb0


	//   ....[80]....
        /*05e4*/ 	.word	0x0001cd50


	//   ....[81]....
        /*05e8*/ 	.word	0x0001cdf0


	//   ....[82]....
        /*05ec*/ 	.word	0x0001d140


	//   ....[83]....
        /*05f0*/ 	.word	0x0001d420


	//   ....[84]....
        /*05f4*/ 	.word	0x0001d840


	//   ....[85]....
        /*05f8*/ 	.word	0x0001d8d0


	//   ....[86]....
        /*05fc*/ 	.word	0x0001d970


	//   ....[87]....
        /*0600*/ 	.word	0x0001da20


	//   ....[88]....
        /*0604*/ 	.word	0x0001daa0


	//   ....[89]....
        /*0608*/ 	.word	0x0001db20


	//   ....[90]....
        /*060c*/ 	.word	0x0001dba0


	//   ....[91]....
        /*0610*/ 	.word	0x0001dc20


	//   ....[92]....
        /*0614*/ 	.word	0x0001dcb0


	//   ....[93]....
        /*0618*/ 	.word	0x0001dd60


	//   ....[94]....
        /*061c*/ 	.word	0x0001dde0


	//   ....[95]....
        /*0620*/ 	.word	0x0001de60


	//   ....[96]....
        /*0624*/ 	.word	0x0001dee0


	//   ....[97]....
        /*0628*/ 	.word	0x0001df60


	//   ....[98]....
        /*062c*/ 	.word	0x0001dfd0


	//   ....[99]....
        /*0630*/ 	.word	0x0001e070


	//   ....[100]....
        /*0634*/ 	.word	0x0001e100


	//   ....[101]....
        /*0638*/ 	.word	0x0001e230


	//----- nvinfo : EIATTR_REG_RECONFIG
	.align		4
.L_1117:
        /*063c*/ 	.byte	0x01, 0x54
	.zero		2


	//----- nvinfo : EIATTR_SYSCALL_OFFSETS
	.align		4
        /*0640*/ 	.byte	0x04, 0x46
        /*0642*/ 	.short	(.L_1119 - .L_1118)


	//   ....[0]....
.L_1118:
        /*0644*/ 	.word	0x00001900


	//   ....[1]....
        /*0648*/ 	.word	0x00001a50


	//   ....[2]....
        /*064c*/ 	.word	0x00006120


	//   ....[3]....
        /*0650*/ 	.word	0x000065c0


	//   ....[4]....
        /*0654*/ 	.word	0x000181d0


	//   ....[5]....
        /*0658*/ 	.word	0x00018310


	//   ....[6]....
        /*065c*/ 	.word	0x00018410


	//----- nvinfo : EIATTR_MBARRIER_INSTR_OFFSETS
	.align		4
.L_1119:
        /*0660*/ 	.byte	0x04, 0x39
        /*0662*/ 	.short	(.L_1121 - .L_1120)


	//   ....[0]....
.L_1120:
        /*0664*/ 	.word	0x00000330
        /*0668*/ 	.word	0x000000ff
        /*066c*/ 	.word	0x00038800
        /*0670*/ 	.short	0x0100
        /*0672*/ 	.byte	0x08
	.zero		1


	//   ....[1]....
        /*0674*/ 	.word	0x00000340
        /*0678*/ 	.word	0x000000ff
        /*067c*/ 	.word	0x00038810
        /*0680*/ 	.short	0x0100
        /*0682*/ 	.byte	0x08
	.zero		1


	//   ....[2]....
        /*0684*/ 	.word	0x00000350
        /*0688*/ 	.word	0x000000ff
        /*068c*/ 	.word	0x00038820
        /*0690*/ 	.short	0x0100
        /*0692*/ 	.byte	0x08
	.zero		1


	//   ....[3]....
        /*0694*/ 	.word	0x00000400
        /*0698*/ 	.word	0x000000ff
        /*069c*/ 	.word	0x00038830
        /*06a0*/ 	.short	0x0100
        /*06a2*/ 	.byte	0x06
	.zero		1


	//   ....[4]....
        /*06a4*/ 	.word	0x00000410
        /*06a8*/ 	.word	0x000000ff
        /*06ac*/ 	.word	0x00038840
        /*06b0*/ 	.short	0x0100
        /*06b2*/ 	.byte	0x06
	.zero		1


	//   ....[5]....
        /*06b4*/ 	.word	0x00000420
        /*06b8*/ 	.word	0x000000ff
        /*06bc*/ 	.word	0x00038838
        /*06c0*/ 	.short	0x0100
        /*06c2*/ 	.byte	0x06
	.zero		1


	//   ....[6]....
        /*06c4*/ 	.word	0x00000430
        /*06c8*/ 	.word	0x000000ff
        /*06cc*/ 	.word	0x00038848
        /*06d0*/ 	.short	0x0100
        /*06d2*/ 	.byte	0x06
	.zero		1


	//   ....[7]....
        /*06d4*/ 	.word	0x00000560
        /*06d8*/ 	.word	0x000000ff
        /*06dc*/ 	.word	0x00038850
        /*06e0*/ 	.short	0x0100
        /*06e2*/ 	.byte	0x08
	.zero		1


	//   ....[8]....
        /*06e4*/ 	.word	0x00000570
        /*06e8*/ 	.word	0x000000ff
        /*06ec*/ 	.word	0x00038860
        /*06f0*/ 	.short	0x0100
        /*06f2*/ 	.byte	0x08
	.zero		1


	//   ....[9]....
        /*06f4*/ 	.word	0x00000580
        /*06f8*/ 	.word	0x000000ff
        /*06fc*/ 	.word	0x00038858
        /*0700*/ 	.short	0x0100
        /*0702*/ 	.byte	0x08
	.zero		1


	//   ....[10]....
        /*0704*/ 	.word	0x00000590
        /*0708*/ 	.word	0x000000ff
        /*070c*/ 	.word	0x00038868
        /*0710*/ 	.short	0x0100
        /*0712*/ 	.byte	0x08
	.zero		1


	//   ....[11]....
        /*0714*/ 	.word	0x00000680
        /*0718*/ 	.word	0x000000ff
        /*071c*/ 	.word	0x00038870
        /*0720*/ 	.short	0x0100
        /*0722*/ 	.byte	0x06
	.zero		1


	//   ....[12]....
        /*0724*/ 	.word	0x00000690
        /*0728*/ 	.word	0x000000ff
        /*072c*/ 	.word	0x00038880
        /*0730*/ 	.short	0x0100
        /*0732*/ 	.byte	0x06
	.zero		1


	//   ....[13]....
        /*0734*/ 	.word	0x000006a0
        /*0738*/ 	.word	0x000000ff
        /*073c*/ 	.word	0x00038878
        /*0740*/ 	.short	0x0100
        /*0742*/ 	.byte	0x06
	.zero		1


	//   ....[14]....
        /*0744*/ 	.word	0x000006b0
        /*0748*/ 	.word	0x000000ff
        /*074c*/ 	.word	0x00038888
        /*0750*/ 	.short	0x0100
        /*0752*/ 	.byte	0x06
	.zero		1


	//   ....[15]....
        /*0754*/ 	.word	0x000007e0
        /*0758*/ 	.word	0x000000ff
        /*075c*/ 	.word	0x00038890
        /*0760*/ 	.short	0x0100
        /*0762*/ 	.byte	0x08
	.zero		1


	//   ....[16]....
        /*0764*/ 	.word	0x000007f0
        /*0768*/ 	.word	0x000000ff
        /*076c*/ 	.word	0x000388a0
        /*0770*/ 	.short	0x0100
        /*0772*/ 	.byte	0x08
	.zero		1


	//   ....[17]....
        /*0774*/ 	.word	0x00000800
        /*0778*/ 	.word	0x000000ff
        /*077c*/ 	.word	0x00038898
        /*0780*/ 	.short	0x0100
        /*0782*/ 	.byte	0x08
	.zero		1


	//   ....[18]....
        /*0784*/ 	.word	0x00000810
        /*0788*/ 	.word	0x000000ff
        /*078c*/ 	.word	0x000388a8
        /*0790*/ 	.short	0x0100
        /*0792*/ 	.byte	0x08
	.zero		1


	//   ....[19]....
        /*0794*/ 	.word	0x00000940
        /*0798*/ 	.word	0x000000ff
        /*079c*/ 	.word	0x000388b0
        /*07a0*/ 	.short	0x0100
        /*07a2*/ 	.byte	0x08
	.zero		1


	//   ....[20]....
        /*07a4*/ 	.word	0x00000950
        /*07a8*/ 	.word	0x000000ff
        /*07ac*/ 	.word	0x000388c0
        /*07b0*/ 	.short	0x0100
        /*07b2*/ 	.byte	0x08
	.zero		1


	//   ....[21]....
        /*07b4*/ 	.word	0x00000960
        /*07b8*/ 	.word	0x000000ff
        /*07bc*/ 	.word	0x000388b8
        /*07c0*/ 	.short	0x0100
        /*07c2*/ 	.byte	0x08
	.zero		1


	//   ....[22]....
        /*07c4*/ 	.word	0x00000970
        /*07c8*/ 	.word	0x000000ff
        /*07cc*/ 	.word	0x000388c8
        /*07d0*/ 	.short	0x0100
        /*07d2*/ 	.byte	0x08
	.zero		1


	//   ....[23]....
        /*07d4*/ 	.word	0x00002680
        /*07d8*/ 	.word	0x00000046
        /*07dc*/ 	.word	0x00038890
        /*07e0*/ 	.short	0x010a
        /*07e2*/ 	.byte	0x3f
	.zero		1


	//   ....[24]....
        /*07e4*/ 	.word	0x00003030
        /*07e8*/ 	.word	0x00000046
        /*07ec*/ 	.word	0x00038890
        /*07f0*/ 	.short	0x010a
        /*07f2*/ 	.byte	0x3f
	.zero		1


	//   ....[25]....
        /*07f4*/ 	.word	0x000038a0
        /*07f8*/ 	.word	0x00000046
        /*07fc*/ 	.word	0x00038890
        /*0800*/ 	.short	0x010a
        /*0802*/ 	.byte	0x3f
	.zero		1


	//   ....[26]....
        /*0804*/ 	.word	0x00003aa0
        /*0808*/ 	.word	0x00000004
        /*080c*/ 	.word	0x00000000
        /*0810*/ 	.short	0x0101
        /*0812*/ 	.byte	0x3f
	.zero		1


	//   ....[27]....
        /*0814*/ 	.word	0x00003ae0
        /*0818*/ 	.word	0x00000046
        /*081c*/ 	.word	0x000388b0
        /*0820*/ 	.short	0x010a
        /*0822*/ 	.byte	0x3f
	.zero		1


	//   ....[28]....
        /*0824*/ 	.word	0x00004130
        /*0828*/ 	.word	0x00000046
        /*082c*/ 	.word	0x00000000
        /*0830*/ 	.short	0x0101
        /*0832*/ 	.byte	0x3f
	.zero		1


	//   ....[29]....
        /*0834*/ 	.word	0x00004ab0
        /*0838*/ 	.word	0x00000000
        /*083c*/ 	.word	0x00000000
        /*0840*/ 	.short	0x0101
        /*0842*/ 	.byte	0x3f
	.zero		1


	//   ....[30]....
        /*0844*/ 	.word	0x00005620
        /*0848*/ 	.word	0x00000000
        /*084c*/ 	.word	0x00000000
        /*0850*/ 	.short	0x0101
        /*0852*/ 	.byte	0x3f
	.zero		1


	//   ....[31]....
        /*0854*/ 	.word	0x000061b0
        /*0858*/ 	.word	0x00000002
        /*085c*/ 	.word	0x00038800
        /*0860*/ 	.short	0x010a
        /*0862*/ 	.byte	0x3f
	.zero		1


	//   ....[32]....
        /*0864*/ 	.word	0x00006200
        /*0868*/ 	.word	0x00000002
        /*086c*/ 	.word	0x00038800
        /*0870*/ 	.short	0x010a
        /*0872*/ 	.byte	0x3f
	.zero		1


	//   ....[33]....
        /*0874*/ 	.word	0x00006e30
        /*0878*/ 	.word	0x00000002
        /*087c*/ 	.word	0x00038800
        /*0880*/ 	.short	0x010a
        /*0882*/ 	.byte	0x3f
	.zero		1


	//   ....[34]....
        /*0884*/ 	.word	0x00008160
        /*0888*/ 	.word	0x00000002
        /*088c*/ 	.word	0x00038800
        /*0890*/ 	.short	0x010a
        /*0892*/ 	.byte	0x3f
	.zero		1


	//   ....[35]....
        /*0894*/ 	.word	0x00008fe0
        /*0898*/ 	.word	0x00000015
        /*089c*/ 	.word	0x00038830
        /*08a0*/ 	.short	0x010a
        /*08a2*/ 	.byte	0x3f
	.zero		1


	//   ....[36]....
        /*08a4*/ 	.word	0x00009090
        /*08a8*/ 	.word	0x00000015
        /*08ac*/ 	.word	0x00038830
        /*08b0*/ 	.short	0x010a
        /*08b2*/ 	.byte	0x3f
	.zero		1


	//   ....[37]....
        /*08b4*/ 	.word	0x000093a0
        /*08b8*/ 	.word	0x00000002
        /*08bc*/ 	.word	0x00038810
        /*08c0*/ 	.short	0x010a
        /*08c2*/ 	.byte	0x3f
	.zero		1


	//   ....[38]....
        /*08c4*/ 	.word	0x000093f0
        /*08c8*/ 	.word	0x00000015
        /*08cc*/ 	.word	0x00038850
        /*08d0*/ 	.short	0x010a
        /*08d2*/ 	.byte	0x3f
	.zero		1


	//   ....[39]....
        /*08d4*/ 	.word	0x000094b0
        /*08d8*/ 	.word	0x00000015
        /*08dc*/ 	.word	0x00038850
        /*08e0*/ 	.short	0x010a
        /*08e2*/ 	.byte	0x3f
	.zero		1


	//   ....[40]....
        /*08e4*/ 	.word	0x0000b8b0
        /*08e8*/ 	.word	0x00000019
        /*08ec*/ 	.word	0x00000000
        /*08f0*/ 	.short	0x0101
        /*08f2*/ 	.byte	0x3f
	.zero		1


	//   ....[41]....
        /*08f4*/ 	.word	0x0000bf70
        /*08f8*/ 	.word	0x00000015
        /*08fc*/ 	.word	0x00000000
        /*0900*/ 	.short	0x0101
        /*0902*/ 	.byte	0x3f
	.zero		1


	//   ....[42]....
        /*0904*/ 	.word	0x0000c070
        /*0908*/ 	.word	0x000000c4
        /*090c*/ 	.word	0x00038830
        /*0910*/ 	.short	0x010a
        /*0912*/ 	.byte	0x3f
	.zero		1


	//   ....[43]....
        /*0914*/ 	.word	0x0000c0e0
        /*0918*/ 	.word	0x000000c4
        /*091c*/ 	.word	0x00038830
        /*0920*/ 	.short	0x010a
        /*0922*/ 	.byte	0x3f
	.zero		1


	//   ....[44]....
        /*0924*/ 	.word	0x0000c350
        /*0928*/ 	.word	0x000000c4
        /*092c*/ 	.word	0x00038850
        /*0930*/ 	.short	0x010a
        /*0932*/ 	.byte	0x3f
	.zero		1


	//   ....[45]....
        /*0934*/ 	.word	0x0000c3a0
        /*0938*/ 	.word	0x000000c4
        /*093c*/ 	.word	0x00038850
        /*0940*/ 	.short	0x010a
        /*0942*/ 	.byte	0x3f
	.zero		1


	//   ....[46]....
        /*0944*/ 	.word	0x0000e4b0
        /*0948*/ 	.word	0x000000a4
        /*094c*/ 	.word	0x00000000
        /*0950*/ 	.short	0x0101
        /*0952*/ 	.byte	0x3f
	.zero		1


	//   ....[47]....
        /*0954*/ 	.word	0x0000f6d0
        /*0958*/ 	.word	0x000000c4
        /*095c*/ 	.word	0x00000000
        /*0960*/ 	.short	0x0101
        /*0962*/ 	.byte	0x3f
	.zero		1


	//   ....[48]....
        /*0964*/ 	.word	0x0000f810
        /*0968*/ 	.word	0x000000bb
        /*096c*/ 	.word	0x00038830
        /*0970*/ 	.short	0x010a
        /*0972*/ 	.byte	0x3f
	.zero		1


	//   ....[49]....
        /*0974*/ 	.word	0x0000f880
        /*0978*/ 	.word	0x000000bb
        /*097c*/ 	.word	0x00038830
        /*0980*/ 	.short	0x010a
        /*0982*/ 	.byte	0x3f
	.zero		1


	//   ....[50]....
        /*0984*/ 	.word	0x0000faf0
        /*0988*/ 	.word	0x000000bb
        /*098c*/ 	.word	0x00038850
        /*0990*/ 	.short	0x010a
        /*0992*/ 	.byte	0x3f
	.zero		1


	//   ....[51]....
        /*0994*/ 	.word	0x0000fb40
        /*0998*/ 	.word	0x000000bb
        /*099c*/ 	.word	0x00038850
        /*09a0*/ 	.short	0x010a
        /*09a2*/ 	.byte	0x3f
	.zero		1


	//   ....[52]....
        /*09a4*/ 	.word	0x00011da0
        /*09a8*/ 	.word	0x0000009e
        /*09ac*/ 	.word	0x00000000
        /*09b0*/ 	.short	0x0101
        /*09b2*/ 	.byte	0x3f
	.zero		1


	//   ....[53]....
        /*09b4*/ 	.word	0x000129a0
        /*09b8*/ 	.word	0x000000bb
        /*09bc*/ 	.word	0x00000000
        /*09c0*/ 	.short	0x0101
        /*09c2*/ 	.byte	0x3f
	.zero		1


	//   ....[54]....
        /*09c4*/ 	.word	0x00014cd0
        /*09c8*/ 	.word	0x00000000
        /*09cc*/ 	.word	0x00000000
        /*09d0*/ 	.short	0x0101
        /*09d2*/ 	.byte	0x3f
	.zero		1


	//   ....[55]....
        /*09d4*/ 	.word	0x00017070
        /*09d8*/ 	.word	0x00000009
        /*09dc*/ 	.word	0x00038820
        /*09e0*/ 	.short	0x010a
        /*09e2*/ 	.byte	0x3f
	.zero		1


	//   ....[56]....
        /*09e4*/ 	.word	0x000170f0
        /*09e8*/ 	.word	0x00000005
        /*09ec*/ 	.word	0x000388a0
        /*09f0*/ 	.short	0x010a
        /*09f2*/ 	.byte	0x3f
	.zero		1


	//   ....[57]....
        /*09f4*/ 	.word	0x000172e0
        /*09f8*/ 	.word	0x00000005
        /*09fc*/ 	.word	0x000388c0
        /*0a00*/ 	.short	0x010a
        /*0a02*/ 	.byte	0x3f
	.zero		1


	//   ....[58]....
        /*0a04*/ 	.word	0x00017840
        /*0a08*/ 	.word	0x00000006
        /*0a0c*/ 	.word	0x000388a0
        /*0a10*/ 	.short	0x010a
        /*0a12*/ 	.byte	0x3f
	.zero		1


	//   ....[59]....
        /*0a14*/ 	.word	0x00017a10
        /*0a18*/ 	.word	0x00000006
        /*0a1c*/ 	.word	0x000388c0
        /*0a20*/ 	.short	0x010a
        /*0a22*/ 	.byte	0x3f
	.zero		1


	//   ....[60]....
        /*0a24*/ 	.word	0x00018960
        /*0a28*/ 	.word	0x00000009
        /*0a2c*/ 	.word	0x00038840
        /*0a30*/ 	.short	0x010a
        /*0a32*/ 	.byte	0x3f
	.zero		1


	//   ....[61]....
        /*0a34*/ 	.word	0x00019140
        /*0a38*/ 	.word	0x0000000b
        /*0a3c*/ 	.word	0x00038820
        /*0a40*/ 	.short	0x010a
        /*0a42*/ 	.byte	0x3f
	.zero		1


	//   ....[62]....
        /*0a44*/ 	.word	0x00019210
        /*0a48*/ 	.word	0x00000005
        /*0a4c*/ 	.word	0x00038860
        /*0a50*/ 	.short	0x010a
        /*0a52*/ 	.byte	0x3f
	.zero		1


	//   ....[63]....
        /*0a54*/ 	.word	0x00019990
        /*0a58*/ 	.word	0x00000002
        /*0a5c*/ 	.word	0x00038840
        /*0a60*/ 	.short	0x010a
        /*0a62*/ 	.byte	0x3f
	.zero		1


	//   ....[64]....
        /*0a64*/ 	.word	0x00019bb0
        /*0a68*/ 	.word	0x00000002
        /*0a6c*/ 	.word	0x00038860
        /*0a70*/ 	.short	0x010a
        /*0a72*/ 	.byte	0x3f
	.zero		1


	//   ....[65]....
        /*0a74*/ 	.word	0x0001a250
        /*0a78*/ 	.word	0x00000002
        /*0a7c*/ 	.word	0x00038840
        /*0a80*/ 	.short	0x010a
        /*0a82*/ 	.byte	0x3f
	.zero		1


	//   ....[66]....
        /*0a84*/ 	.word	0x0001a460
        /*0a88*/ 	.word	0x00000002
        /*0a8c*/ 	.word	0x00038860
        /*0a90*/ 	.short	0x010a
        /*0a92*/ 	.byte	0x3f
	.zero		1


	//   ....[67]....
        /*0a94*/ 	.word	0x0001aa90
        /*0a98*/ 	.word	0x00000002
        /*0a9c*/ 	.word	0x00038840
        /*0aa0*/ 	.short	0x010a
        /*0aa2*/ 	.byte	0x3f
	.zero		1


	//   ....[68]....
        /*0aa4*/ 	.word	0x0001acb0
        /*0aa8*/ 	.word	0x00000002
        /*0aac*/ 	.word	0x00038860
        /*0ab0*/ 	.short	0x010a
        /*0ab2*/ 	.byte	0x3f
	.zero		1


	//   ....[69]....
        /*0ab4*/ 	.word	0x0001bf90
        /*0ab8*/ 	.word	0x00000000
        /*0abc*/ 	.word	0x00038820
        /*0ac0*/ 	.short	0x010a
        /*0ac2*/ 	.byte	0x3f
	.zero		1


	//   ....[70]....
        /*0ac4*/ 	.word	0x0001c130
        /*0ac8*/ 	.word	0x00000006
        /*0acc*/ 	.word	0x00000000
        /*0ad0*/ 	.short	0x010a
        /*0ad2*/ 	.byte	0x3f
	.zero		1


	//   ....[71]....
        /*0ad4*/ 	.word	0x0001c1a0
        /*0ad8*/ 	.word	0x00000007
        /*0adc*/ 	.word	0x00000000
        /*0ae0*/ 	.short	0x010a
        /*0ae2*/ 	.byte	0x3f
	.zero		1


	//   ....[72]....
        /*0ae4*/ 	.word	0x0001c210
        /*0ae8*/ 	.word	0x00000004
        /*0aec*/ 	.word	0x00000000
        /*0af0*/ 	.short	0x010a
        /*0af2*/ 	.byte	0x3f
	.zero		1


	//   ....[73]....
        /*0af4*/ 	.word	0x0001c240
        /*0af8*/ 	.word	0x00000003
        /*0afc*/ 	.word	0x00000000
        /*0b00*/ 	.short	0x010a
        /*0b02*/ 	.byte	0x3f
	.zero		1


	//   ....[74]....
        /*0b04*/ 	.word	0x0001c2a0
        /*0b08*/ 	.word	0x00000046
        /*0b0c*/ 	.word	0x00038890
        /*0b10*/ 	.short	0x010a
        /*0b12*/ 	.byte	0x3f
	.zero		1


	//   ....[75]....
        /*0b14*/ 	.word	0x0001c2f0
        /*0b18*/ 	.word	0x00000046
        /*0b1c*/ 	.word	0x00038890
        /*0b20*/ 	.short	0x010a
        /*0b22*/ 	.byte	0x3f
	.zero		1


	//   ....[76]....
        /*0b24*/ 	.word	0x0001c340
        /*0b28*/ 	.word	0x00000046
        /*0b2c*/ 	.word	0x00038890
        /*0b30*/ 	.short	0x010a
        /*0b32*/ 	.byte	0x3f
	.zero		1


	//   ....[77]....
        /*0b34*/ 	.word	0x0001c390
        /*0b38*/ 	.word	0x00000046
        /*0b3c*/ 	.word	0x000388b0
        /*0b40*/ 	.short	0x010a
        /*0b42*/ 	.byte	0x3f
	.zero		1


	//   ....[78]....
        /*0b44*/ 	.word	0x0001c8e0
        /*0b48*/ 	.word	0x00000002
        /*0b4c*/ 	.word	0x00038800
        /*0b50*/ 	.short	0x010a
        /*0b52*/ 	.byte	0x3f
	.zero		1


	//   ....[79]....
        /*0b54*/ 	.word	0x0001ce30
        /*0b58*/ 	.word	0x00000002
        /*0b5c*/ 	.word	0x00038800
        /*0b60*/ 	.short	0x010a
        /*0b62*/ 	.byte	0x3f
	.zero		1


	//   ....[80]....
        /*0b64*/ 	.word	0x0001ce80
        /*0b68*/ 	.word	0x00000015
        /*0b6c*/ 	.word	0x00038830
        /*0b70*/ 	.short	0x010a
        /*0b72*/ 	.byte	0x3f
	.zero		1


	//   ....[81]....
        /*0b74*/ 	.word	0x0001ced0
        /*0b78*/ 	.word	0x00000002
        /*0b7c*/ 	.word	0x00038810
        /*0b80*/ 	.short	0x010a
        /*0b82*/ 	.byte	0x3f
	.zero		1


	//   ....[82]....
        /*0b84*/ 	.word	0x0001cf20
        /*0b88*/ 	.word	0x00000015
        /*0b8c*/ 	.word	0x00038850
        /*0b90*/ 	.short	0x010a
        /*0b92*/ 	.byte	0x3f
	.zero		1


	//   ....[83]....
        /*0b94*/ 	.word	0x0001cf70
        /*0b98*/ 	.word	0x000000c4
        /*0b9c*/ 	.word	0x00038830
        /*0ba0*/ 	.short	0x010a
        /*0ba2*/ 	.byte	0x3f
	.zero		1


	//   ....[84]....
        /*0ba4*/ 	.word	0x0001cfc0
        /*0ba8*/ 	.word	0x000000c4
        /*0bac*/ 	.word	0x00038850
        /*0bb0*/ 	.short	0x010a
        /*0bb2*/ 	.byte	0x3f
	.zero		1


	//   ....[85]....
        /*0bb4*/ 	.word	0x0001d010
        /*0bb8*/ 	.word	0x000000bb
        /*0bbc*/ 	.word	0x00038830
        /*0bc0*/ 	.short	0x010a
        /*0bc2*/ 	.byte	0x3f
	.zero		1


	//   ....[86]....
        /*0bc4*/ 	.word	0x0001d060
        /*0bc8*/ 	.word	0x000000bb
        /*0bcc*/ 	.word	0x00038850
        /*0bd0*/ 	.short	0x010a
        /*0bd2*/ 	.byte	0x3f
	.zero		1


	//   ....[87]....
        /*0bd4*/ 	.word	0x0001d200
        /*0bd8*/ 	.word	0x00000009
        /*0bdc*/ 	.word	0x00038820
        /*0be0*/ 	.short	0x010a
        /*0be2*/ 	.byte	0x3f
	.zero		1


	//   ....[88]....
        /*0be4*/ 	.word	0x0001d250
        /*0be8*/ 	.word	0x00000005
        /*0bec*/ 	.word	0x000388a0
        /*0bf0*/ 	.short	0x010a
        /*0bf2*/ 	.byte	0x3f
	.zero		1


	//   ....[89]....
        /*0bf4*/ 	.word	0x0001d2a0
        /*0bf8*/ 	.word	0x00000005
        /*0bfc*/ 	.word	0x000388c0
        /*0c00*/ 	.short	0x010a
        /*0c02*/ 	.byte	0x3f
	.zero		1


	//   ....[90]....
        /*0c04*/ 	.word	0x0001d2f0
        /*0c08*/ 	.word	0x00000006
        /*0c0c*/ 	.word	0x000388a0
        /*0c10*/ 	.short	0x010a
        /*0c12*/ 	.byte	0x3f
	.zero		1


	//   ....[91]....
        /*0c14*/ 	.word	0x0001d340
        /*0c18*/ 	.word	0x00000006
        /*0c1c*/ 	.word	0x000388c0
        /*0c20*/ 	.short	0x010a
        /*0c22*/ 	.byte	0x3f
	.zero		1


	//   ....[92]....
        /*0c24*/ 	.word	0x0001d4e0
        /*0c28*/ 	.word	0x00000009
        /*0c2c*/ 	.word	0x00038840
        /*0c30*/ 	.short	0x010a
        /*0c32*/ 	.byte	0x3f
	.zero		1


	//   ....[93]....
        /*0c34*/ 	.word	0x0001d560
        /*0c38*/ 	.word	0x00000009
        /*0c3c*/ 	.word	0x00038820
        /*0c40*/ 	.short	0x010a
        /*0c42*/ 	.byte	0x3f
	.zero		1


	//   ....[94]....
        /*0c44*/ 	.word	0x0001d5b0
        /*0c48*/ 	.word	0x00000005
        /*0c4c*/ 	.word	0x00038860
        /*0c50*/ 	.short	0x010a
        /*0c52*/ 	.byte	0x3f
	.zero		1


	//   ....[95]....
        /*0c54*/ 	.word	0x0001d600
        /*0c58*/ 	.word	0x00000002
        /*0c5c*/ 	.word	0x00038840
        /*0c60*/ 	.short	0x010a
        /*0c62*/ 	.byte	0x3f
	.zero		1


	//   ....[96]....
        /*0c64*/ 	.word	0x0001d650
        /*0c68*/ 	.word	0x00000002
        /*0c6c*/ 	.word	0x00038860
        /*0c70*/ 	.short	0x010a
        /*0c72*/ 	.byte	0x3f
	.zero		1


	//   ....[97]....
        /*0c74*/ 	.word	0x0001d6a0
        /*0c78*/ 	.word	0x00000002
        /*0c7c*/ 	.word	0x00038840
        /*0c80*/ 	.short	0x010a
        /*0c82*/ 	.byte	0x3f
	.zero		1


	//   ....[98]....
        /*0c84*/ 	.word	0x0001d6f0
        /*0c88*/ 	.word	0x00000002
        /*0c8c*/ 	.word	0x00038860
        /*0c90*/ 	.short	0x010a
        /*0c92*/ 	.byte	0x3f
	.zero		1


	//   ....[99]....
        /*0c94*/ 	.word	0x0001d740
        /*0c98*/ 	.word	0x00000002
        /*0c9c*/ 	.word	0x00038840
        /*0ca0*/ 	.short	0x010a
        /*0ca2*/ 	.byte	0x3f
	.zero		1


	//   ....[100]....
        /*0ca4*/ 	.word	0x0001d790
        /*0ca8*/ 	.word	0x00000002
        /*0cac*/ 	.word	0x00038860
        /*0cb0*/ 	.short	0x010a
        /*0cb2*/ 	.byte	0x3f
	.zero		1


	//   ....[101]....
        /*0cb4*/ 	.word	0x0001e150
        /*0cb8*/ 	.word	0x00000000
        /*0cbc*/ 	.word	0x00038820
        /*0cc0*/ 	.short	0x010a
        /*0cc2*/ 	.byte	0x3f
	.zero		1


	//   ....[102]....
        /*0cc4*/ 	.word	0x0001e2f0
        /*0cc8*/ 	.word	0x00000006
        /*0ccc*/ 	.word	0x00000000
        /*0cd0*/ 	.short	0x010a
        /*0cd2*/ 	.byte	0x3f
	.zero		1


	//   ....[103]....
        /*0cd4*/ 	.word	0x0001e340
        /*0cd8*/ 	.word	0x00000007
        /*0cdc*/ 	.word	0x00000000
        /*0ce0*/ 	.short	0x010a
        /*0ce2*/ 	.byte	0x3f
	.zero		1


	//   ....[104]....
        /*0ce4*/ 	.word	0x0001e390
        /*0ce8*/ 	.word	0x00000004
        /*0cec*/ 	.word	0x00000000
        /*0cf0*/ 	.short	0x010a
        /*0cf2*/ 	.byte	0x3f
	.zero		1


	//----- nvinfo : EIATTR_NUM_MBARRIERS
	.align		4
.L_1121:
        /*0cf4*/ 	.byte	0x03, 0x38
        /*0cf6*/ 	.short	0x0017


	//----- nvinfo : EIATTR_EXIT_INSTR_OFFSETS
	.align		4
        /*0cf8*/ 	.byte	0x04, 0x1c
        /*0cfa*/ 	.short	(.L_1123 - .L_1122)


	//   ....[0]....
.L_1122:
        /*0cfc*/ 	.word	0x0001c290


	//----- nvinfo : EIATTR_MAX_THREADS
	.align		4
.L_1123:
        /*0d00*/ 	.byte	0x04, 0x05
        /*0d02*/ 	.short	(.L_1125 - .L_1124)
.L_1124:
        /*0d04*/ 	.word	0x00000180
        /*0d08*/ 	.word	0x00000001
        /*0d0c*/ 	.word	0x00000001


	//----- nvinfo : EIATTR_CRS_STACK_SIZE
	.align		4
.L_1125:
        /*0d10*/ 	.byte	0x04, 0x1e
        /*0d12*/ 	.short	(.L_1127 - .L_1126)
.L_1126:
        /*0d14*/ 	.word	0x00000000


	//----- nvinfo : EIATTR_CBANK_PARAM_SIZE
	.align		4
.L_1127:
        /*0d18*/ 	.byte	0x03, 0x19
        /*0d1a*/ 	.short	0x0b70


	//----- nvinfo : EIATTR_PARAM_CBANK
	.align		4
        /*0d1c*/ 	.byte	0x04, 0x0a
        /*0d1e*/ 	.short	(.L_1129 - .L_1128)
	.align		4
.L_1128:
        /*0d20*/ 	.word	index@(.nv.constant0._ZN7cutlass13device_kernelIN5flash11enable_sm90INS1_16FlashAttnFwdSm90INS1_25CollectiveMainloopFwdSm90ILi2EN4cute5tupleIJNS5_1CILi1EEES8_S8_EEENS6_IJNS7_ILi64EEESA_SA_EEELi512ENS_6half_tEfNS_4arch4Sm90ELb1ELb0ELb0ELb1ELb0ELb1ELb1ELb0ELb0ELb0ELb0ELb0EEENS1_21CollectiveEpilogueFwdINS6_IJSA_NS7_ILi512EEESA_EEES9_SC_SE_Li256ELb1ELb0ELb0ELb0EEENS1_36VarlenDynamicPersistentTileSchedulerILi64ELi64ELi256ELi32ELb0ELb0ELb1ELb1ELb1ELb1EEEEEEEEEvNT_6ParamsE)
        /*0d24*/ 	.short	0x0210
        /*0d26*/ 	.short	0x0b70


	//----- nvinfo : EIATTR_SW_WAR
	.align		4
.L_1129:
        /*0d28*/ 	.byte	0x04, 0x36
        /*0d2a*/ 	.short	(.L_1131 - .L_1130)
.L_1130:
        /*0d2c*/ 	.word	0x00000008
.L_1131:


//--------------------- .nv.info._ZN7cutlass13device_kernelIN5flash11enable_sm90INS1_16FlashAttnFwdSm90INS1_25CollectiveMainloopFwdSm90ILi2EN4cute5tupleIJNS5_1CILi1EEES8_S8_EEENS6_IJNS7_ILi128EEENS7_ILi96EEENS7_ILi64EEEEEELi256ENS_6half_tEfNS_4arch4Sm90ELb0ELb0ELb0ELb0ELb0ELb0ELb0ELb1ELb0ELb0ELb0ELb0EEENS1_21CollectiveEpilogueFwdINS6_IJSA_NS7_ILi256EEESB_EEES9_SE_SG_Li256ELb0ELb0ELb0ELb0EEENS1_29StaticPersistentTileSchedulerILb0EEEEEEEEEvNT_6ParamsE --------------------------
	.section	.nv.info._ZN7cutlass13device_kernelIN5flash11enable_sm90INS1_16FlashAttnFwdSm90INS1_25CollectiveMainloopFwdSm90ILi2EN4cute5tupleIJNS5_1CILi1EEES8_S8_EEENS6_IJNS7_ILi128EEENS7_ILi96EEENS7_ILi64EEEEEELi256ENS_6half_tEfNS_4arch4Sm90ELb0ELb0ELb0ELb0ELb0ELb0ELb0ELb1ELb0ELb0ELb0ELb0EEENS1_21CollectiveEpilogueFwdINS6_IJSA_NS7_ILi256EEESB_EEES9_SE_SG_Li256ELb0ELb0ELb0ELb0EEENS1_29StaticPersistentTileSchedulerILb0EEEEEEEEEvNT_6ParamsE,"",@"SHT_CUDA_INFO"
	.sectionflags	@""
	.align	4


	//----- nvinfo : EIATTR_CUDA_API_VERSION
	.align		4
        /*0000*/ 	.byte	0x04, 0x37
        /*0002*/ 	.short	(.L_1133 - .L_1132)
.L_1132:
        /*0004*/ 	.word	0x00000082


	//----- nvinfo : EIATTR_KPARAM_INFO
	.align		4
.L_1133:
        /*0008*/ 	.byte	0x04, 0x17
        /*000a*/ 	.short	(.L_1135 - .L_1134)
.L_1134:
        /*000c*/ 	.word	0x00000000
        /*0010*/ 	.short	0x0000
        /*0012*/ 	.short	0x0070
        /*0014*/ 	.byte	0x00, 0xf0, 0x01, 0x2e


	//----- nvinfo : EIATTR_SPARSE_MMA_MASK
	.align		4
.L_1135:
        /*0018*/ 	.byte	0x03, 0x50
        /*001a*/ 	.short	0x0000


	//----- nvinfo : EIATTR_MAXREG_COUNT
	.align		4
        /*001c*/ 	.byte	0x03, 0x1b
        /*001e*/ 	.short	0x00a8


	//----- nvinfo : EIATTR_NUM_BARRIERS
	.align		4
        /*0020*/ 	.byte	0x02, 0x4c
        /*0022*/ 	.byte	0x10
	.zero		1


	//----- nvinfo : EIATTR_EXTERNS
	.align		4
        /*0024*/ 	.byte	0x04, 0x0f
        /*0026*/ 	.short	(.L_1137 - .L_1136)


	//   ....[0]....
	.align		4
.L_1136:
        /*0028*/ 	.word	index@(__assertfail)


	//----- nvinfo : EIATTR_ANNOTATIONS
	.align		4
.L_1137:
        /*002c*/ 	.byte	0x04, 0x55
        /*002e*/ 	.short	(.L_1139 - .L_1138)


	//   ....[0]....
.L_1138:
        /* <DEDUP_REMOVED lines=13> */


	//----- nvinfo : EIATTR_MERCURY_ISA_VERSION
	.align		4
.L_1139:
        /*00e8*/ 	.byte	0x03, 0x5f
        /*00ea*/ 	.short	0x0101


	//----- nvinfo : EIATTR_INT_WARP_WIDE_INSTR_OFFSETS
	.align		4
        /*00ec*/ 	.byte	0x04, 0x31
        /*00ee*/ 	.short	(.L_1141 - .L_1140)


	//   ....[0]....
.L_1140:
        /*00f0*/ 	.word	0x00000190


	//   ....[1]....
        /*00f4*/ 	.word	0x000001c0


	//   ....[2]....
        /*00f8*/ 	.word	0x000001d0


	//   ....[3]....
        /*00fc*/ 	.word	0x00006a90


	//   ....[4]....
        /*0100*/ 	.word	0x00006ac0


	//----- nvinfo : EIATTR_COOP_GROUP_MASK_REGIDS
	.align		4
.L_1141:
        /*0104*/ 	.byte	0x04, 0x29
        /*0106*/ 	.short	(.L_1143 - .L_1142)


	//   ....[0]....
.L_1142:
        /*0108*/ 	.word	0xffffffff


	//   ....[1]....
        /*010c*/ 	.word	0xffffffff


	//   ....[2]....
        /*0110*/ 	.word	0xffffffff


	//   ....[3]....
        /*0114*/ 	.word	0xffffffff


	//   ....[4]....
        /*0118*/ 	.word	0xffffffff


	//   ....[5]....
        /*011c*/ 	.word	0xffffffff


	//   ....[6]....
        /*0120*/ 	.word	0xffffffff


	//   ....[7]....
        /*0124*/ 	.word	0xffffffff


	//   ....[8]....
        /*0128*/ 	.word	0xffffffff


	//   ....[9]....
        /*012c*/ 	.word	0xffffffff


	//   ....[10]....
        /*0130*/ 	.word	0xffffffff


	//   ....[11]....
        /*0134*/ 	.word	0xffffffff


	//   ....[12]....
        /*0138*/ 	.word	0xffffffff


	//   ....[13]....
        /*013c*/ 	.word	0xffffffff


	//   ....[14]....
        /*0140*/ 	.word	0xffffffff


	//   ....[15]....
        /*0144*/ 	.word	0xffffffff


	//   ....[16]....
        /*0148*/ 	.word	0xffffffff


	//   ....[17]....
        /*014c*/ 	.word	0xffffffff


	//   ....[18]....
        /*0150*/ 	.word	0xffffffff


	//   ....[19]....
        /*0154*/ 	.word	0xffffffff


	//   ....[20]....
        /*0158*/ 	.word	0xffffffff


	//   ....[21]....
        /*015c*/ 	.word	0xffffffff


	//   ....[22]....
        /*0160*/ 	.word	0xffffffff


	//   ....[23]....
        /*0164*/ 	.word	0x0500000f


	//   ....[24]....
        /*0168*/ 	.word	0x0500000f


	//----- nvinfo : EIATTR_COOP_GROUP_INSTR_OFFSETS
	.align		4
.L_1143:
        /*016c*/ 	.byte	0x04, 0x28
        /*016e*/ 	.short	(.L_1145 - .L_1144)


	//   ....[0]....
.L_1144:
        /*0170*/ 	.word	0x00000070


	//   ....[1]....
        /*0174*/ 	.word	0x000001a0


	//   ....[2]....
        /*0178*/ 	.word	0x000001f0


	//   ....[3]....
        /*017c*/ 	.word	0x000003e0


	//   ....[4]....
        /*0180*/ 	.word	0x00000540


	//   ....[5]....
        /*0184*/ 	.word	0x00000660


	//   ....[6]....
        /*0188*/ 	.word	0x000007c0


	//   ....[7]....
        /*018c*/ 	.word	0x00000d40


	//   ....[8]....
        /*0190*/ 	.word	0x00001a10


	//   ....[9]....
        /*0194*/ 	.word	0x00001a60


	//   ....[10]....
        /*0198*/ 	.word	0x00001ec0


	//   ....[11]....
        /*019c*/ 	.word	0x00001f40


	//   ....[12]....
        /*01a0*/ 	.word	0x00002f60


	//   ....[13]....
        /*01a4*/ 	.word	0x00002f90


	//   ....[14]....
        /*01a8*/ 	.word	0x00003320


	//   ....[15]....
        /*01ac*/ 	.word	0x000034f0


	//   ....[16]....
        /*01b0*/ 	.word	0x00004810


	//   ....[17]....
        /*01b4*/ 	.word	0x00004850


	//   ....[18]....
        /*01b8*/ 	.word	0x000049e0


	//   ....[19]....
        /*01bc*/ 	.word	0x00004a20


	//   ....[20]....
        /*01c0*/ 	.word	0x00005f60


	//   ....[21]....
        /*01c4*/ 	.word	0x00006290


	//   ....[22]....
        /*01c8*/ 	.word	0x00008c60


	//   ....[23]....
        /*01cc*/ 	.word	0x00009150


	//   ....[24]....
        /*01d0*/ 	.word	0x000095f0


	//----- nvinfo : EIATTR_REG_RECONFIG
	.align		4
.L_1145:
        /*01d4*/ 	.byte	0x01, 0x54
	.zero		2


	//----- nvinfo : EIATTR_SYSCALL_OFFSETS
	.align		4
        /*01d8*/ 	.byte	0x04, 0x46
        /*01da*/ 	.short	(.L_1147 - .L_1146)


	//   ....[0]....
.L_1146:
        /*01dc*/ 	.word	0x00001070


	//   ....[1]....
        /*01e0*/ 	.word	0x000066f0


	//   ....[2]....
        /*01e4*/ 	.word	0x00006830


	//   ....[3]....
        /*01e8*/ 	.word	0x00006930


	//----- nvinfo : EIATTR_MBARRIER_INSTR_OFFSETS
	.align		4
.L_1147:
        /*01ec*/ 	.byte	0x04, 0x39
        /*01ee*/ 	.short	(.L_1149 - .L_1148)


	//   ....[0]....
.L_1148:
        /*01f0*/ 	.word	0x00000290
        /*01f4*/ 	.word	0x000000ff
        /*01f8*/ 	.word	0x00022800
        /*01fc*/ 	.short	0x0100
        /*01fe*/ 	.byte	0x06
	.zero		1


	//   ....[1]....
        /*0200*/ 	.word	0x000002a0
        /*0204*/ 	.word	0x000000ff
        /*0208*/ 	.word	0x00022820
        /*020c*/ 	.short	0x0100
        /*020e*/ 	.byte	0x06
	.zero		1


	//   ....[2]....
        /*0210*/ 	.word	0x00000390
        /*0214*/ 	.word	0x000000ff
        /*0218*/ 	.word	0x00022830
        /*021c*/ 	.short	0x0100
        /*021e*/ 	.byte	0x08
	.zero		1


	//   ....[3]....
        /*0220*/ 	.word	0x000003a0
        /*0224*/ 	.word	0x000000ff
        /*0228*/ 	.word	0x00022840
        /*022c*/ 	.short	0x0100
        /*022e*/ 	.byte	0x08
	.zero		1


	//   ....[4]....
        /*0230*/ 	.word	0x000003b0
        /*0234*/ 	.word	0x000000ff
        /*0238*/ 	.word	0x00022838
        /*023c*/ 	.short	0x0100
        /*023e*/ 	.byte	0x08
	.zero		1


	//   ....[5]....
        /*0240*/ 	.word	0x000003c0
        /*0244*/ 	.word	0x000000ff
        /*0248*/ 	.word	0x00022848
        /*024c*/ 	.short	0x0100
        /*024e*/ 	.byte	0x08
	.zero		1


	//   ....[6]....
        /*0250*/ 	.word	0x000004f0
        /*0254*/ 	.word	0x000000ff
        /*0258*/ 	.word	0x00022850
        /*025c*/ 	.short	0x0100
        /*025e*/ 	.byte	0x08
	.zero		1


	//   ....[7]....
        /*0260*/ 	.word	0x00000500
        /*0264*/ 	.word	0x000000ff
        /*0268*/ 	.word	0x00022860
        /*026c*/ 	.short	0x0100
        /*026e*/ 	.byte	0x08
	.zero		1


	//   ....[8]....
        /*0270*/ 	.word	0x00000510
        /*0274*/ 	.word	0x000000ff
        /*0278*/ 	.word	0x00022858
        /*027c*/ 	.short	0x0100
        /*027e*/ 	.byte	0x08
	.zero		1


	//   ....[9]....
        /*0280*/ 	.word	0x00000520
        /*0284*/ 	.word	0x000000ff
        /*0288*/ 	.word	0x00022868
        /*028c*/ 	.short	0x0100
        /*028e*/ 	.byte	0x08
	.zero		1


	//   ....[10]....
        /*0290*/ 	.word	0x00000610
        /*0294*/ 	.word	0x000000ff
        /*0298*/ 	.word	0x00022870
        /*029c*/ 	.short	0x0100
        /*029e*/ 	.byte	0x06
	.zero		1


	//   ....[11]....
        /*02a0*/ 	.word	0x00000620
        /*02a4*/ 	.word	0x000000ff
        /*02a8*/ 	.word	0x00022880
        /*02ac*/ 	.short	0x0100
        /*02ae*/ 	.byte	0x06
	.zero		1


	//   ....[12]....
        /*02b0*/ 	.word	0x00000630
        /*02b4*/ 	.word	0x000000ff
        /*02b8*/ 	.word	0x00022878
        /*02bc*/ 	.short	0x0100
        /*02be*/ 	.byte	0x06
	.zero		1


	//   ....[13]....
        /*02c0*/ 	.word	0x00000640
        /*02c4*/ 	.word	0x000000ff
        /*02c8*/ 	.word	0x00022888
        /*02cc*/ 	.short	0x0100
        /*02ce*/ 	.byte	0x06
	.zero		1


	//   ....[14]....
        /*02d0*/ 	.word	0x00000770
        /*02d4*/ 	.word	0x000000ff
        /*02d8*/ 	.word	0x00022890
        /*02dc*/ 	.short	0x0100
        /*02de*/ 	.byte	0x08
	.zero		1


	//   ....[15]....
        /*02e0*/ 	.word	0x00000780
        /*02e4*/ 	.word	0x000000ff
        /*02e8*/ 	.word	0x000228a0
        /*02ec*/ 	.short	0x0100
        /*02ee*/ 	.byte	0x08
	.zero		1


	//   ....[16]....
        /*02f0*/ 	.word	0x00000790
        /*02f4*/ 	.word	0x000000ff
        /*02f8*/ 	.word	0x00022898
        /*02fc*/ 	.short	0x0100
        /*02fe*/ 	.byte	0x08
	.zero		1


	//   ....[17]....
        /*0300*/ 	.word	0x000007a0
        /*0304*/ 	.word	0x000000ff
        /*0308*/ 	.word	0x000228a8
        /*030c*/ 	.short	0x0100
        /*030e*/ 	.byte	0x08
	.zero		1


	//   ....[18]....
        /*0310*/ 	.word	0x000008d0
        /*0314*/ 	.word	0x000000ff
        /*0318*/ 	.word	0x000228b0
        /*031c*/ 	.short	0x0100
        /*031e*/ 	.byte	0x08
	.zero		1


	//   ....[19]....
        /*0320*/ 	.word	0x000008e0
        /*0324*/ 	.word	0x000000ff
        /*0328*/ 	.word	0x000228c0
        /*032c*/ 	.short	0x0100
        /*032e*/ 	.byte	0x08
	.zero		1


	//   ....[20]....
        /*0330*/ 	.word	0x000008f0
        /*0334*/ 	.word	0x000000ff
        /*0338*/ 	.word	0x000228b8
        /*033c*/ 	.short	0x0100
        /*033e*/ 	.byte	0x08
	.zero		1


	//   ....[21]....
        /*0340*/ 	.word	0x00000900
        /*0344*/ 	.word	0x000000ff
        /*0348*/ 	.word	0x000228c8
        /*034c*/ 	.short	0x0100
        /*034e*/ 	.byte	0x08
	.zero		1


	//   ....[22]....
        /*0350*/ 	.word	0x000010c0
        /*0354*/ 	.word	0x000000ff
        /*0358*/ 	.word	0x00022800
        /*035c*/ 	.short	0x010a
        /*035e*/ 	.byte	0x2e
	.zero		1


	//   ....[23]....
        /*0360*/ 	.word	0x00001170
        /*0364*/ 	.word	0x000000ff
        /*0368*/ 	.word	0x00022830
        /*036c*/ 	.short	0x010a
        /*036e*/ 	.byte	0x15
	.zero		1


	//   ....[24]....
        /*0370*/ 	.word	0x000011b0
        /*0374*/ 	.word	0x000000ff
        /*0378*/ 	.word	0x00022830
        /*037c*/ 	.short	0x010a
        /*037e*/ 	.byte	0x15
	.zero		1


	//   ....[25]....
        /*0380*/ 	.word	0x00002360
        /*0384*/ 	.word	0x00000004
        /*0388*/ 	.word	0x00000000
        /*038c*/ 	.short	0x0101
        /*038e*/ 	.byte	0x3f
	.zero		1


	//   ....[26]....
        /*0390*/ 	.word	0x00002790
        /*0394*/ 	.word	0x000000ff
        /*0398*/ 	.word	0x00022850
        /*039c*/ 	.short	0x010a
        /*039e*/ 	.byte	0x15
	.zero		1


	//   ....[27]....
        /*03a0*/ 	.word	0x000027d0
        /*03a4*/ 	.word	0x000000ff
        /*03a8*/ 	.word	0x00022850
        /*03ac*/ 	.short	0x010a
        /*03ae*/ 	.byte	0x15
	.zero		1


	//   ....[28]....
        /*03b0*/ 	.word	0x00002ac0
        /*03b4*/ 	.word	0x00000008
        /*03b8*/ 	.word	0x00000000
        /*03bc*/ 	.short	0x0101
        /*03be*/ 	.byte	0x3f
	.zero		1


	//   ....[29]....
        /*03c0*/ 	.word	0x00002c10
        /*03c4*/ 	.word	0x000000ff
        /*03c8*/ 	.word	0x00022830
        /*03cc*/ 	.short	0x010a
        /*03ce*/ 	.byte	0x17
	.zero		1


	//   ....[30]....
        /*03d0*/ 	.word	0x00002c60
        /*03d4*/ 	.word	0x000000ff
        /*03d8*/ 	.word	0x00022830
        /*03dc*/ 	.short	0x010a
        /*03de*/ 	.byte	0x17
	.zero		1


	//   ....[31]....
        /*03e0*/ 	.word	0x000038a0
        /*03e4*/ 	.word	0x0000009a
        /*03e8*/ 	.word	0x00000000
        /*03ec*/ 	.short	0x0101
        /*03ee*/ 	.byte	0x3f
	.zero		1


	//   ....[32]....
        /*03f0*/ 	.word	0x000044e0
        /*03f4*/ 	.word	0x000000ff
        /*03f8*/ 	.word	0x00022850
        /*03fc*/ 	.short	0x010a
        /*03fe*/ 	.byte	0x17
	.zero		1


	//   ....[33]....
        /*0400*/ 	.word	0x00004530
        /*0404*/ 	.word	0x000000ff
        /*0408*/ 	.word	0x00022850
        /*040c*/ 	.short	0x010a
        /*040e*/ 	.byte	0x17
	.zero		1


	//   ....[34]....
        /*0410*/ 	.word	0x000047f0
        /*0414*/ 	.word	0x000000b7
        /*0418*/ 	.word	0x00000000
        /*041c*/ 	.short	0x0101
        /*041e*/ 	.byte	0x3f
	.zero		1


	//   ....[35]....
        /*0420*/ 	.word	0x000061a0
        /*0424*/ 	.word	0x000000ff
        /*0428*/ 	.word	0x00000000
        /*042c*/ 	.short	0x0101
        /*042e*/ 	.byte	0x06
	.zero		1


	//   ....[36]....
        /*0430*/ 	.word	0x00006e10
        /*0434*/ 	.word	0x00000005
        /*0438*/ 	.word	0x00022840
        /*043c*/ 	.short	0x010a
        /*043e*/ 	.byte	0x3f
	.zero		1


	//   ....[37]....
        /*0440*/ 	.word	0x000071a0
        /*0444*/ 	.word	0x0000000a
        /*0448*/ 	.word	0x00022820
        /*044c*/ 	.short	0x010a
        /*044e*/ 	.byte	0x3f
	.zero		1


	//   ....[38]....
        /*0450*/ 	.word	0x00007270
        /*0454*/ 	.word	0x00000008
        /*0458*/ 	.word	0x00022860
        /*045c*/ 	.short	0x010a
        /*045e*/ 	.byte	0x3f
	.zero		1


	//   ....[39]....
        /*0460*/ 	.word	0x00007820
        /*0464*/ 	.word	0x00000002
        /*0468*/ 	.word	0x00022840
        /*046c*/ 	.short	0x010a
        /*046e*/ 	.byte	0x3f
	.zero		1


	//   ....[40]....
        /*0470*/ 	.word	0x000079e0
        /*0474*/ 	.word	0x00000002
        /*0478*/ 	.word	0x00022860
        /*047c*/ 	.short	0x010a
        /*047e*/ 	.byte	0x3f
	.zero		1


	//   ....[41]....
        /*0480*/ 	.word	0x00007f30
        /*0484*/ 	.word	0x00000003
        /*0488*/ 	.word	0x00022840
        /*048c*/ 	.short	0x010a
        /*048e*/ 	.byte	0x3f
	.zero		1


	//   ....[42]....
        /*0490*/ 	.word	0x000080f0
        /*0494*/ 	.word	0x00000003
        /*0498*/ 	.word	0x00022860
        /*049c*/ 	.short	0x010a
        /*049e*/ 	.byte	0x3f
	.zero		1


	//   ....[43]....
        /*04a0*/ 	.word	0x000085e0
        /*04a4*/ 	.word	0x00000003
        /*04a8*/ 	.word	0x00022840
        /*04ac*/ 	.short	0x010a
        /*04ae*/ 	.byte	0x3f
	.zero		1


	//   ....[44]....
        /*04b0*/ 	.word	0x000087a0
        /*04b4*/ 	.word	0x00000003
        /*04b8*/ 	.word	0x00022860
        /*04bc*/ 	.short	0x010a
        /*04be*/ 	.byte	0x3f
	.zero		1


	//   ....[45]....
        /*04c0*/ 	.word	0x00008be0
        /*04c4*/ 	.word	0x00000000
        /*04c8*/ 	.word	0x00022820
        /*04cc*/ 	.short	0x010a
        /*04ce*/ 	.byte	0x3f
	.zero		1


	//   ....[46]....
        /*04d0*/ 	.word	0x00008d80
        /*04d4*/ 	.word	0x00000006
        /*04d8*/ 	.word	0x00000000
        /*04dc*/ 	.short	0x010a
        /*04de*/ 	.byte	0x3f
	.zero		1


	//   ....[47]....
        /*04e0*/ 	.word	0x00008df0
        /*04e4*/ 	.word	0x00000003
        /*04e8*/ 	.word	0x00000000
        /*04ec*/ 	.short	0x010a
        /*04ee*/ 	.byte	0x3f
	.zero		1


	//   ....[48]....
        /*04f0*/ 	.word	0x00008e50
        /*04f4*/ 	.word	0x00000010
        /*04f8*/ 	.word	0x00000000
        /*04fc*/ 	.short	0x010a
        /*04fe*/ 	.byte	0x3f
	.zero		1


	//   ....[49]....
        /*0500*/ 	.word	0x00008e80
        /*0504*/ 	.word	0x00000003
        /*0508*/ 	.word	0x00000000
        /*050c*/ 	.short	0x010a
        /*050e*/ 	.byte	0x3f
	.zero		1


	//   ....[50]....
        /*0510*/ 	.word	0x00008ef0
        /*0514*/ 	.word	0x00000003
        /*0518*/ 	.word	0x00022800
        /*051c*/ 	.short	0x010a
        /*051e*/ 	.byte	0x3f
	.zero		1


	//   ....[51]....
        /*0520*/ 	.word	0x00008f50
        /*0524*/ 	.word	0x00000000
        /*0528*/ 	.word	0x00022830
        /*052c*/ 	.short	0x010a
        /*052e*/ 	.byte	0x3f
	.zero		1


	//   ....[52]....
        /*0530*/ 	.word	0x00008fa0
        /*0534*/ 	.word	0x00000008
        /*0538*/ 	.word	0x00022850
        /*053c*/ 	.short	0x010a
        /*053e*/ 	.byte	0x3f
	.zero		1


	//   ....[53]....
        /*0540*/ 	.word	0x00009010
        /*0544*/ 	.word	0x00000000
        /*0548*/ 	.word	0x00022830
        /*054c*/ 	.short	0x010a
        /*054e*/ 	.byte	0x3f
	.zero		1


	//   ....[54]....
        /*0550*/ 	.word	0x00009070
        /*0554*/ 	.word	0x000000b7
        /*0558*/ 	.word	0x00022850
        /*055c*/ 	.short	0x010a
        /*055e*/ 	.byte	0x3f
	.zero		1


	//   ....[55]....
        /*0560*/ 	.word	0x00009210
        /*0564*/ 	.word	0x00000005
        /*0568*/ 	.word	0x00022840
        /*056c*/ 	.short	0x010a
        /*056e*/ 	.byte	0x3f
	.zero		1


	//   ....[56]....
        /*0570*/ 	.word	0x00009290
        /*0574*/ 	.word	0x00000008
        /*0578*/ 	.word	0x00022820
        /*057c*/ 	.short	0x010a
        /*057e*/ 	.byte	0x3f
	.zero		1


	//   ....[57]....
        /*0580*/ 	.word	0x000092e0
        /*0584*/ 	.word	0x00000008
        /*0588*/ 	.word	0x00022860
        /*058c*/ 	.short	0x010a
        /*058e*/ 	.byte	0x3f
	.zero		1


	//   ....[58]....
        /*0590*/ 	.word	0x00009330
        /*0594*/ 	.word	0x00000002
        /*0598*/ 	.word	0x00022840
        /*059c*/ 	.short	0x010a
        /*059e*/ 	.byte	0x3f
	.zero		1


	//   ....[59]....
        /*05a0*/ 	.word	0x00009380
        /*05a4*/ 	.word	0x00000002
        /*05a8*/ 	.word	0x00022860
        /*05ac*/ 	.short	0x010a
        /*05ae*/ 	.byte	0x3f
	.zero		1


	//   ....[60]....
        /*05b0*/ 	.word	0x000093d0
        /*05b4*/ 	.word	0x00000003
        /*05b8*/ 	.word	0x00022840
        /*05bc*/ 	.short	0x010a
        /*05be*/ 	.byte	0x3f
	.zero		1


	//   ....[61]....
        /*05c0*/ 	.word	0x00009420
        /*05c4*/ 	.word	0x00000003
        /*05c8*/ 	.word	0x00022860
        /*05cc*/ 	.short	0x010a
        /*05ce*/ 	.byte	0x3f
	.zero		1


	//   ....[62]....
        /*05d0*/ 	.word	0x00009470
        /*05d4*/ 	.word	0x00000003
        /*05d8*/ 	.word	0x00022840
        /*05dc*/ 	.short	0x010a
        /*05de*/ 	.byte	0x3f
	.zero		1


	//   ....[63]....
        /*05e0*/ 	.word	0x000094c0
        /*05e4*/ 	.word	0x00000003
        /*05e8*/ 	.word	0x00022860
        /*05ec*/ 	.short	0x010a
        /*05ee*/ 	.byte	0x3f
	.zero		1


	//   ....[64]....
        /*05f0*/ 	.word	0x00009510
        /*05f4*/ 	.word	0x00000000
        /*05f8*/ 	.word	0x00022820
        /*05fc*/ 	.short	0x010a
        /*05fe*/ 	.byte	0x3f
	.zero		1


	//   ....[65]....
        /*0600*/ 	.word	0x000096b0
        /*0604*/ 	.word	0x00000006
        /*0608*/ 	.word	0x00000000
        /*060c*/ 	.short	0x010a
        /*060e*/ 	.byte	0x3f
	.zero		1


	//   ....[66]....
        /*0610*/ 	.word	0x00009700
        /*0614*/ 	.word	0x00000003
        /*0618*/ 	.word	0x00000000
        /*061c*/ 	.short	0x010a
        /*061e*/ 	.byte	0x3f
	.zero		1


	//   ....[67]....
        /*0620*/ 	.word	0x00009750
        /*0624*/ 	.word	0x00000010
        /*0628*/ 	.word	0x00000000
        /*062c*/ 	.short	0x010a
        /*062e*/ 	.byte	0x3f
	.zero		1


	//----- nvinfo : EIATTR_NUM_MBARRIERS
	.align		4
.L_1149:
        /*0630*/ 	.byte	0x03, 0x38
        /*0632*/ 	.short	0x0016


	//----- nvinfo : EIATTR_EXIT_INSTR_OFFSETS
	.align		4
        /*0634*/ 	.byte	0x04, 0x1c
        /*0636*/ 	.short	(.L_1151 - .L_1150)


	//   ....[0]....
.L_1150:
        /*0638*/ 	.word	0x00000a30


	//   ....[1]....
        /*063c*/ 	.word	0x00006250


	//   ....[2]....
        /*0640*/ 	.word	0x000062b0


	//   ....[3]....
        /*0644*/ 	.word	0x00008ed0


	//----- nvinfo : EIATTR_MAX_THREADS
	.align		4
.L_1151:
        /*0648*/ 	.byte	0x04, 0x05
        /*064a*/ 	.short	(.L_1153 - .L_1152)
.L_1152:
        /*064c*/ 	.word	0x00000180
        /*0650*/ 	.word	0x00000001
        /*0654*/ 	.word	0x00000001


	//----- nvinfo : EIATTR_CRS_STACK_SIZE
	.align		4
.L_1153:
        /*0658*/ 	.byte	0x04, 0x1e
        /*065a*/ 	.short	(.L_1155 - .L_1154)
.L_1154:
        /*065c*/ 	.word	0x00000000


	//----- nvinfo : EIATTR_CBANK_PARAM_SIZE
	.align		4
.L_1155:
        /*0660*/ 	.byte	0x03, 0x19
        /*0662*/ 	.short	0x0bf0


	//----- nvinfo : EIATTR_PARAM_CBANK
	.align		4
        /*0664*/ 	.byte	0x04, 0x0a
        /*0666*/ 	.short	(.L_1157 - .L_1156)
	.align		4
.L_1156:
        /*0668*/ 	.word	index@(.nv.constant0._ZN7cutlass13device_kernelIN5flash11enable_sm90INS1_16FlashAttnFwdSm90INS1_25CollectiveMainloopFwdSm90ILi2EN4cute5tupleIJNS5_1CILi1EEES8_S8_EEENS6_IJNS7_ILi128EEENS7_ILi96EEENS7_ILi64EEEEEELi256ENS_6half_tEfNS_4arch4Sm90ELb0ELb0ELb0ELb0ELb0ELb0ELb0ELb1ELb0ELb0ELb0ELb0EEENS1_21CollectiveEpilogueFwdINS6_IJSA_NS7_ILi256EEESB_EEES9_SE_SG_Li256ELb0ELb0ELb0ELb0EEENS1_29StaticPersistentTileSchedulerILb0EEEEEEEEEvNT_6ParamsE)
        /*066c*/ 	.short	0x0210
        /*066e*/ 	.short	0x0bf0


	//----- nvinfo : EIATTR_SW_WAR
	.align		4
.L_1157:
        /*0670*/ 	.byte	0x04, 0x36
        /*0672*/ 	.short	(.L_1159 - .L_1158)
.L_1158:
        /*0674*/ 	.word	0x00000008
.L_1159:


//--------------------- .nv.info._ZN7cutlass13device_kernelIN5flash11enable_sm90INS1_16FlashAttnFwdSm90INS1_25CollectiveMainloopFwdSm90ILi2EN4cute5tupleIJNS5_1CILi1EEES8_S8_EEENS6_IJNS7_ILi128EEENS7_ILi96EEENS7_ILi64EEEEEELi256ENS_6half_tEfNS_4arch4Sm90ELb0ELb0ELb0ELb0ELb0ELb0ELb1ELb1ELb0ELb0ELb0ELb0EEENS1_21CollectiveEpilogueFwdINS6_IJSA_NS7_ILi256EEESB_EEES9_SE_SG_Li256ELb0ELb0ELb0ELb0EEENS1_29StaticPersistentTileSchedulerILb0EEEEEEEEEvNT_6ParamsE --------------------------
	.section	.nv.info._ZN7cutlass13device_kernelIN5flash11enable_sm90INS1_16FlashAttnFwdSm90INS1_25CollectiveMainloopFwdSm90ILi2EN4cute5tupleIJNS5_1CILi1EEES8_S8_EEENS6_IJNS7_ILi128EEENS7_ILi96EEENS7_ILi64EEEEEELi256ENS_6half_tEfNS_4arch4Sm90ELb0ELb0ELb0ELb0ELb0ELb0ELb1ELb1ELb0ELb0ELb0ELb0EEENS1_21CollectiveEpilogueFwdINS6_IJSA_NS7_ILi256EEESB_EEES9_SE_SG_Li256ELb0ELb0ELb0ELb0EEENS1_29StaticPersistentTileSchedulerILb0EEEEEEEEEvNT_6ParamsE,"",@"SHT_CUDA_INFO"
	.sectionflags	@""
	.align	4


	//----- nvinfo : EIATTR_CUDA_API_VERSION
	.align		4
        /*0000*/ 	.byte	0x04, 0x37
        /*0002*/ 	.short	(.L_1161 - .L_1160)
.L_1160:
        /*0004*/ 	.word	0x00000082


	//----- nvinfo : EIATTR_KPARAM_INFO
	.align		4
.L_1161:
        /*0008*/ 	.byte	0x04, 0x17
        /*000a*/ 	.short	(.L_1163 - .L_1162)
.L_1162:
        /*000c*/ 	.word	0x00000000
        /*0010*/ 	.short	0x0000
        /*0012*/ 	.short	0x0070
        /*0014*/ 	.byte	0x00, 0xf0, 0x01, 0x32


	//----- nvinfo : EIATTR_SPARSE_MMA_MASK
	.align		4
.L_1163:
        /*0018*/ 	.byte	0x03, 0x50
        /*001a*/ 	.short	0x0000


	//----- nvinfo : EIATTR_MAXREG_COUNT
	.align		4
        /*001c*/ 	.byte	0x03, 0x1b
        /*001e*/ 	.short	0x00a8


	//----- nvinfo : EIATTR_NUM_BARRIERS
	.align		4
        /*0020*/ 	.byte	0x02, 0x4c
        /*0022*/ 	.byte	0x10
	.zero		1


	//----- nvinfo : EIATTR_EXTERNS
	.align		4
        /*0024*/ 	.byte	0x04, 0x0f
        /*0026*/ 	.short	(.L_1165 - .L_1164)


	//   ....[0]....
	.align		4
.L_1164:
        /*0028*/ 	.word	index@(__assertfail)


	//----- nvinfo : EIATTR_ANNOTATIONS
	.align		4
.L_1165:
        /*002c*/ 	.byte	0x04, 0x55
        /*002e*/ 	.short	(.L_1167 - .L_1166)


	//   ....[0]....
.L_1166:
        /* <DEDUP_REMOVED lines=13> */


	//----- nvinfo : EIATTR_MERCURY_ISA_VERSION
	.align		4
.L_1167:
        /*00e8*/ 	.byte	0x03, 0x5f
        /*00ea*/ 	.short	0x0101


	//----- nvinfo : EIATTR_INT_WARP_WIDE_INSTR_OFFSETS
	.align		4
        /*00ec*/ 	.byte	0x04, 0x31
        /*00ee*/ 	.short	(.L_1169 - .L_1168)


	//   ....[0]....
.L_1168:
        /*00f0*/ 	.word	0x000001c0


	//   ....[1]....
        /*00f4*/ 	.word	0x000001f0


	//   ....[2]....
        /*00f8*/ 	.word	0x00000200


	//   ....[3]....
        /*00fc*/ 	.word	0x00000270


	//   ....[4]....
        /*0100*/ 	.word	0x000078a0


	//   ....[5]....
        /*0104*/ 	.word	0x00007900


	//----- nvinfo : EIATTR_COOP_GROUP_MASK_REGIDS
	.align		4
.L_1169:
        /*0108*/ 	.byte	0x04, 0x29
        /*010a*/ 	.short	(.L_1171 - .L_1170)


	//   ....[0]....
.L_1170:
        /*010c*/ 	.word	0xffffffff


	//   ....[1]....
        /*0110*/ 	.word	0xffffffff


	//   ....[2]....
        /*0114*/ 	.word	0xffffffff


	//   ....[3]....
        /*0118*/ 	.word	0xffffffff


	//   ....[4]....
        /*011c*/ 	.word	0xffffffff


	//   ....[5]....
        /*0120*/ 	.word	0xffffffff


	//   ....[6]....
        /*0124*/ 	.word	0xffffffff


	//   ....[7]....
        /*0128*/ 	.word	0xffffffff


	//   ....[8]....
        /*012c*/ 	.word	0xffffffff


	//   ....[9]....
        /*0130*/ 	.word	0xffffffff


	//   ....[10]....
        /*0134*/ 	.word	0xffffffff


	//   ....[11]....
        /*0138*/ 	.word	0xffffffff


	//   ....[12]....
        /*013c*/ 	.word	0xffffffff


	//   ....[13]....
        /*0140*/ 	.word	0xffffffff


	//   ....[14]....
        /*0144*/ 	.word	0xffffffff


	//   ....[15]....
        /*0148*/ 	.word	0xffffffff


	//   ....[16]....
        /*014c*/ 	.word	0xffffffff


	//   ....[17]....
        /*0150*/ 	.word	0xffffffff


	//   ....[18]....
        /*0154*/ 	.word	0xffffffff


	//   ....[19]....
        /*0158*/ 	.word	0xffffffff


	//   ....[20]....
        /*015c*/ 	.word	0xffffffff


	//   ....[21]....
        /*0160*/ 	.word	0xffffffff


	//   ....[22]....
        /*0164*/ 	.word	0xffffffff


	//   ....[23]....
        /*0168*/ 	.word	0x0500000f


	//   ....[24]....
        /*016c*/ 	.word	0x0500000f


	//----- nvinfo : EIATTR_COOP_GROUP_INSTR_OFFSETS
	.align		4
.L_1171:
        /*0170*/ 	.byte	0x04, 0x28
        /*0172*/ 	.short	(.L_1173 - .L_1172)


	//   ....[0]....
.L_1172:
        /*0174*/ 	.word	0x00000070


	//   ....[1]....
        /*0178*/ 	.word	0x000001d0


	//   ....[2]....
        /*017c*/ 	.word	0x00000220


	//   ....[3]....
        /*0180*/ 	.word	0x00000430


	//   ....[4]....
        /*0184*/ 	.word	0x00000590


	//   ....[5]....
        /*0188*/ 	.word	0x000006b0


	//   ....[6]....
        /*018c*/ 	.word	0x00000810


	//   ....[7]....
        /*0190*/ 	.word	0x00000d90


	//   ....[8]....
        /*0194*/ 	.word	0x00002490


	//   ....[9]....
        /*0198*/ 	.word	0x000024c0


	//   ....[10]....
        /*019c*/ 	.word	0x000024e0


	//   ....[11]....
        /*01a0*/ 	.word	0x00002500


	//   ....[12]....
        /*01a4*/ 	.word	0x00004010


	//   ....[13]....
        /*01a8*/ 	.word	0x00004070


	//   ....[14]....
        /*01ac*/ 	.word	0x00004090


	//   ....[15]....
        /*01b0*/ 	.word	0x000040b0


	//   ....[16]....
        /*01b4*/ 	.word	0x00005640


	//   ....[17]....
        /*01b8*/ 	.word	0x00005680


	//   ....[18]....
        /*01bc*/ 	.word	0x00005810


	//   ....[19]....
        /*01c0*/ 	.word	0x00005850


	//   ....[20]....
        /*01c4*/ 	.word	0x00006d90


	//   ....[21]....
        /*01c8*/ 	.word	0x000070c0


	//   ....[22]....
        /*01cc*/ 	.word	0x00009ce0


	//   ....[23]....
        /*01d0*/ 	.word	0x0000a230


	//   ....[24]....
        /*01d4*/ 	.word	0x0000a6d0


	//----- nvinfo : EIATTR_REG_RECONFIG
	.align		4
.L_1173:
        /*01d8*/ 	.byte	0x01, 0x54
	.zero		2


	//----- nvinfo : EIATTR_SYSCALL_OFFSETS
	.align		4
        /*01dc*/ 	.byte	0x04, 0x46
        /*01de*/ 	.short	(.L_1175 - .L_1174)


	//   ....[0]....
.L_1174:
        /*01e0*/ 	.word	0x000010d0


	//   ....[1]....
        /*01e4*/ 	.word	0x00007520


	//   ....[2]....
        /*01e8*/ 	.word	0x00007660


	//   ....[3]....
        /*01ec*/ 	.word	0x00007760


	//----- nvinfo : EIATTR_MBARRIER_INSTR_OFFSETS
	.align		4
.L_1175:
        /*01f0*/ 	.byte	0x04, 0x39
        /*01f2*/ 	.short	(.L_1177 - .L_1176)


	//   ....[0]....
.L_1176:
        /*01f4*/ 	.word	0x000002d0
        /*01f8*/ 	.word	0x000000ff
        /*01fc*/ 	.word	0x00032400
        /*0200*/ 	.short	0x0100
        /*0202*/ 	.byte	0x06
	.zero		1


	//   ....[1]....
        /*0204*/ 	.word	0x000002e0
        /*0208*/ 	.word	0x000000ff
        /*020c*/ 	.word	0x00032410
        /*0210*/ 	.short	0x0100
        /*0212*/ 	.byte	0x06
	.zero		1


	//   ....[2]....
        /*0214*/ 	.word	0x000002f0
        /*0218*/ 	.word	0x000000ff
        /*021c*/ 	.word	0x00032420
        /*0220*/ 	.short	0x0100
        /*0222*/ 	.byte	0x06
	.zero		1


	//   ....[3]....
        /*0224*/ 	.word	0x000003e0
        /*0228*/ 	.word	0x000000ff
        /*022c*/ 	.word	0x00032430
        /*0230*/ 	.short	0x0100
        /*0232*/ 	.byte	0x08
	.zero		1


	//   ....[4]....
        /*0234*/ 	.word	0x000003f0
        /*0238*/ 	.word	0x000000ff
        /*023c*/ 	.word	0x00032440
        /*0240*/ 	.short	0x0100
        /*0242*/ 	.byte	0x08
	.zero		1


	//   ....[5]....
        /*0244*/ 	.word	0x00000400
        /*0248*/ 	.word	0x000000ff
        /*024c*/ 	.word	0x00032438
        /*0250*/ 	.short	0x0100
        /*0252*/ 	.byte	0x08
	.zero		1


	//   ....[6]....
        /*0254*/ 	.word	0x00000410
        /*0258*/ 	.word	0x000000ff
        /*025c*/ 	.word	0x00032448
        /*0260*/ 	.short	0x0100
        /*0262*/ 	.byte	0x08
	.zero		1


	//   ....[7]....
        /*0264*/ 	.word	0x00000540
        /*0268*/ 	.word	0x000000ff
        /*026c*/ 	.word	0x00032450
        /*0270*/ 	.short	0x0100
        /*0272*/ 	.byte	0x08
	.zero		1


	//   ....[8]....
        /*0274*/ 	.word	0x00000550
        /*0278*/ 	.word	0x000000ff
        /*027c*/ 	.word	0x00032460
        /*0280*/ 	.short	0x0100
        /*0282*/ 	.byte	0x08
	.zero		1


	//   ....[9]....
        /*0284*/ 	.word	0x00000560
        /*0288*/ 	.word	0x000000ff
        /*028c*/ 	.word	0x00032458
        /*0290*/ 	.short	0x0100
        /*0292*/ 	.byte	0x08
	.zero		1


	//   ....[10]....
        /*0294*/ 	.word	0x00000570
        /*0298*/ 	.word	0x000000ff
        /*029c*/ 	.word	0x00032468
        /*02a0*/ 	.short	0x0100
        /*02a2*/ 	.byte	0x08
	.zero		1


	//   ....[11]....
        /*02a4*/ 	.word	0x00000660
        /*02a8*/ 	.word	0x000000ff
        /*02ac*/ 	.word	0x00032470
        /*02b0*/ 	.short	0x0100
        /*02b2*/ 	.byte	0x06
	.zero		1


	//   ....[12]....
        /*02b4*/ 	.word	0x00000670
        /*02b8*/ 	.word	0x000000ff
        /*02bc*/ 	.word	0x00032480
        /*02c0*/ 	.short	0x0100
        /*02c2*/ 	.byte	0x06
	.zero		1


	//   ....[13]....
        /*02c4*/ 	.word	0x00000680
        /*02c8*/ 	.word	0x000000ff
        /*02cc*/ 	.word	0x00032478
        /*02d0*/ 	.short	0x0100
        /*02d2*/ 	.byte	0x06
	.zero		1


	//   ....[14]....
        /*02d4*/ 	.word	0x00000690
        /*02d8*/ 	.word	0x000000ff
        /*02dc*/ 	.word	0x00032488
        /*02e0*/ 	.short	0x0100
        /*02e2*/ 	.byte	0x06
	.zero		1


	//   ....[15]....
        /*02e4*/ 	.word	0x000007c0
        /*02e8*/ 	.word	0x000000ff
        /*02ec*/ 	.word	0x00032490
        /*02f0*/ 	.short	0x0100
        /*02f2*/ 	.byte	0x08
	.zero		1


	//   ....[16]....
        /*02f4*/ 	.word	0x000007d0
        /*02f8*/ 	.word	0x000000ff
        /*02fc*/ 	.word	0x000324a0
        /*0300*/ 	.short	0x0100
        /*0302*/ 	.byte	0x08
	.zero		1


	//   ....[17]....
        /*0304*/ 	.word	0x000007e0
        /*0308*/ 	.word	0x000000ff
        /*030c*/ 	.word	0x00032498
        /*0310*/ 	.short	0x0100
        /*0312*/ 	.byte	0x08
	.zero		1


	//   ....[18]....
        /*0314*/ 	.word	0x000007f0
        /*0318*/ 	.word	0x000000ff
        /*031c*/ 	.word	0x000324a8
        /*0320*/ 	.short	0x0100
        /*0322*/ 	.byte	0x08
	.zero		1


	//   ....[19]....
        /*0324*/ 	.word	0x00000920
        /*0328*/ 	.word	0x000000ff
        /*032c*/ 	.word	0x000324b0
        /*0330*/ 	.short	0x0100
        /*0332*/ 	.byte	0x08
	.zero		1


	//   ....[20]....
        /*0334*/ 	.word	0x00000930
        /*0338*/ 	.word	0x000000ff
        /*033c*/ 	.word	0x000324c0
        /*0340*/ 	.short	0x0100
        /*0342*/ 	.byte	0x08
	.zero		1


	//   ....[21]....
        /*0344*/ 	.word	0x00000940
        /*0348*/ 	.word	0x000000ff
        /*034c*/ 	.word	0x000324b8
        /*0350*/ 	.short	0x0100
        /*0352*/ 	.byte	0x08
	.zero		1


	//   ....[22]....
        /*0354*/ 	.word	0x00000950
        /*0358*/ 	.word	0x000000ff
        /*035c*/ 	.word	0x000324c8
        /*0360*/ 	.short	0x0100
        /*0362*/ 	.byte	0x08
	.zero		1


	//   ....[23]....
        /*0364*/ 	.word	0x00001120
        /*0368*/ 	.word	0x000000ff
        /*036c*/ 	.word	0x00032400
        /*0370*/ 	.short	0x010a
        /*0372*/ 	.byte	0x29
	.zero		1


	//   ....[24]....
        /*0374*/ 	.word	0x000011d0
        /*0378*/ 	.word	0x000000ff
        /*037c*/ 	.word	0x00032430
        /*0380*/ 	.short	0x010a
        /*0382*/ 	.byte	0x1a
	.zero		1


	//   ....[25]....
        /*0384*/ 	.word	0x00001210
        /*0388*/ 	.word	0x000000ff
        /*038c*/ 	.word	0x00032430
        /*0390*/ 	.short	0x010a
        /*0392*/ 	.byte	0x1a
	.zero		1


	//   ....[26]....
        /*0394*/ 	.word	0x00001470
        /*0398*/ 	.word	0x000000ff
        /*039c*/ 	.word	0x00032410
        /*03a0*/ 	.short	0x010a
        /*03a2*/ 	.byte	0x29
	.zero		1


	//   ....[27]....
        /*03a4*/ 	.word	0x000014b0
        /*03a8*/ 	.word	0x000000ff
        /*03ac*/ 	.word	0x00032450
        /*03b0*/ 	.short	0x010a
        /*03b2*/ 	.byte	0x1a
	.zero		1


	//   ....[28]....
        /*03b4*/ 	.word	0x000014f0
        /*03b8*/ 	.word	0x000000ff
        /*03bc*/ 	.word	0x00032450
        /*03c0*/ 	.short	0x010a
        /*03c2*/ 	.byte	0x1a
	.zero		1


	//   ....[29]....
        /*03c4*/ 	.word	0x00002720
        /*03c8*/ 	.word	0x00000018
        /*03cc*/ 	.word	0x00000000
        /*03d0*/ 	.short	0x0101
        /*03d2*/ 	.byte	0x3f
	.zero		1


	//   ....[30]....
        /*03d4*/ 	.word	0x00003240
        /*03d8*/ 	.word	0x000000ae
        /*03dc*/ 	.word	0x00000000
        /*03e0*/ 	.short	0x0101
        /*03e2*/ 	.byte	0x3f
	.zero		1


	//   ....[31]....
        /*03e4*/ 	.word	0x00003370
        /*03e8*/ 	.word	0x000000ff
        /*03ec*/ 	.word	0x00032430
        /*03f0*/ 	.short	0x010a
        /*03f2*/ 	.byte	0x1c
	.zero		1


	//   ....[32]....
        /*03f4*/ 	.word	0x000033b0
        /*03f8*/ 	.word	0x000000ff
        /*03fc*/ 	.word	0x00032430
        /*0400*/ 	.short	0x010a
        /*0402*/ 	.byte	0x1c
	.zero		1


	//   ....[33]....
        /*0404*/ 	.word	0x00003530
        /*0408*/ 	.word	0x000000ff
        /*040c*/ 	.word	0x00032450
        /*0410*/ 	.short	0x010a
        /*0412*/ 	.byte	0x1c
	.zero		1


	//   ....[34]....
        /*0414*/ 	.word	0x00003570
        /*0418*/ 	.word	0x000000ff
        /*041c*/ 	.word	0x00032450
        /*0420*/ 	.short	0x010a
        /*0422*/ 	.byte	0x1c
	.zero		1


	//   ....[35]....
        /*0424*/ 	.word	0x00004230
        /*0428*/ 	.word	0x00000098
        /*042c*/ 	.word	0x00000000
        /*0430*/ 	.short	0x0101
        /*0432*/ 	.byte	0x3f
	.zero		1


	//   ....[36]....
        /*0434*/ 	.word	0x00005620
        /*0438*/ 	.word	0x00000014
        /*043c*/ 	.word	0x00000000
        /*0440*/ 	.short	0x0101
        /*0442*/ 	.byte	0x3f
	.zero		1


	//   ....[37]....
        /*0444*/ 	.word	0x00006fd0
        /*0448*/ 	.word	0x000000ff
        /*044c*/ 	.word	0x00000000
        /*0450*/ 	.short	0x0101
        /*0452*/ 	.byte	0x06
	.zero		1


	//   ....[38]....
        /*0454*/ 	.word	0x00007c60
        /*0458*/ 	.word	0x00000005
        /*045c*/ 	.word	0x00032440
        /*0460*/ 	.short	0x010a
        /*0462*/ 	.byte	0x3f
	.zero		1


	//   ....[39]....
        /*0464*/ 	.word	0x00008240
        /*0468*/ 	.word	0x0000000a
        /*046c*/ 	.word	0x00032420
        /*0470*/ 	.short	0x010a
        /*0472*/ 	.byte	0x3f
	.zero		1


	//   ....[40]....
        /*0474*/ 	.word	0x00008310
        /*0478*/ 	.word	0x00000008
        /*047c*/ 	.word	0x00032460
        /*0480*/ 	.short	0x010a
        /*0482*/ 	.byte	0x3f
	.zero		1


	//   ....[41]....
        /*0484*/ 	.word	0x000088c0
        /*0488*/ 	.word	0x00000002
        /*048c*/ 	.word	0x00032440
        /*0490*/ 	.short	0x010a
        /*0492*/ 	.byte	0x3f
	.zero		1


	//   ....[42]....
        /*0494*/ 	.word	0x00008a80
        /*0498*/ 	.word	0x00000002
        /*049c*/ 	.word	0x00032460
        /*04a0*/ 	.short	0x010a
        /*04a2*/ 	.byte	0x3f
	.zero		1


	//   ....[43]....
        /*04a4*/ 	.word	0x00008fb0
        /*04a8*/ 	.word	0x00000003
        /*04ac*/ 	.word	0x00032440
        /*04b0*/ 	.short	0x010a
        /*04b2*/ 	.byte	0x3f
	.zero		1


	//   ....[44]....
        /*04b4*/ 	.word	0x00009180
        /*04b8*/ 	.word	0x00000003
        /*04bc*/ 	.word	0x00032460
        /*04c0*/ 	.short	0x010a
        /*04c2*/ 	.byte	0x3f
	.zero		1


	//   ....[45]....
        /*04c4*/ 	.word	0x00009650
        /*04c8*/ 	.word	0x00000003
        /*04cc*/ 	.word	0x00032440
        /*04d0*/ 	.short	0x010a
        /*04d2*/ 	.byte	0x3f
	.zero		1


	//   ....[46]....
        /*04d4*/ 	.word	0x00009820
        /*04d8*/ 	.word	0x00000003
        /*04dc*/ 	.word	0x00032460
        /*04e0*/ 	.short	0x010a
        /*04e2*/ 	.byte	0x3f
	.zero		1


	//   ....[47]....
        /*04e4*/ 	.word	0x00009c60
        /*04e8*/ 	.word	0x00000000
        /*04ec*/ 	.word	0x00032420
        /*04f0*/ 	.short	0x010a
        /*04f2*/ 	.byte	0x3f
	.zero		1


	//   ....[48]....
        /*04f4*/ 	.word	0x00009e00
        /*04f8*/ 	.word	0x00000006
        /*04fc*/ 	.word	0x00000000
        /*0500*/ 	.short	0x010a
        /*0502*/ 	.byte	0x3f
	.zero		1


	//   ....[49]....
        /*0504*/ 	.word	0x00009e70
        /*0508*/ 	.word	0x00000003
        /*050c*/ 	.word	0x00000000
        /*0510*/ 	.short	0x010a
        /*0512*/ 	.byte	0x3f
	.zero		1


	//   ....[50]....
        /*0514*/ 	.word	0x00009ed0
        /*0518*/ 	.word	0x00000010
        /*051c*/ 	.word	0x00000000
        /*0520*/ 	.short	0x010a
        /*0522*/ 	.byte	0x3f
	.zero		1


	//   ....[51]....
        /*0524*/ 	.word	0x00009f00
        /*0528*/ 	.word	0x00000003
        /*052c*/ 	.word	0x00000000
        /*0530*/ 	.short	0x010a
        /*0532*/ 	.byte	0x3f
	.zero		1


	//   ....[52]....
        /*0534*/ 	.word	0x00009f70
        /*0538*/ 	.word	0x00000003
        /*053c*/ 	.word	0x00032400
        /*0540*/ 	.short	0x010a
        /*0542*/ 	.byte	0x3f
	.zero		1


	//   ....[53]....
        /*0544*/ 	.word	0x00009fd0
        /*0548*/ 	.word	0x00000004
        /*054c*/ 	.word	0x00032430
        /*0550*/ 	.short	0x010a
        /*0552*/ 	.byte	0x3f
	.zero		1


	//   ....[54]....
        /*0554*/ 	.word	0x0000a030
        /*0558*/ 	.word	0x00000005
        /*055c*/ 	.word	0x00032410
        /*0560*/ 	.short	0x010a
        /*0562*/ 	.byte	0x3f
	.zero		1


	//   ....[55]....
        /*0564*/ 	.word	0x0000a090
        /*0568*/ 	.word	0x00000000
        /*056c*/ 	.word	0x00032450
        /*0570*/ 	.short	0x010a
        /*0572*/ 	.byte	0x3f
	.zero		1


	//   ....[56]....
        /*0574*/ 	.word	0x0000a0f0
        /*0578*/ 	.word	0x00000003
        /*057c*/ 	.word	0x00032430
        /*0580*/ 	.short	0x010a
        /*0582*/ 	.byte	0x3f
	.zero		1


	//   ....[57]....
        /*0584*/ 	.word	0x0000a150
        /*0588*/ 	.word	0x00000003
        /*058c*/ 	.word	0x00032450
        /*0590*/ 	.short	0x010a
        /*0592*/ 	.byte	0x3f
	.zero		1


	//   ....[58]....
        /*0594*/ 	.word	0x0000a2f0
        /*0598*/ 	.word	0x00000005
        /*059c*/ 	.word	0x00032440
        /*05a0*/ 	.short	0x010a
        /*05a2*/ 	.byte	0x3f
	.zero		1


	//   ....[59]....
        /*05a4*/ 	.word	0x0000a370
        /*05a8*/ 	.word	0x00000008
        /*05ac*/ 	.word	0x00032420
        /*05b0*/ 	.short	0x010a
        /*05b2*/ 	.byte	0x3f
	.zero		1


	//   ....[60]....
        /*05b4*/ 	.word	0x0000a3c0
        /*05b8*/ 	.word	0x00000008
        /*05bc*/ 	.word	0x00032460
        /*05c0*/ 	.short	0x010a
        /*05c2*/ 	.byte	0x3f
	.zero		1


	//   ....[61]....
        /*05c4*/ 	.word	0x0000a410
        /*05c8*/ 	.word	0x00000002
        /*05cc*/ 	.word	0x00032440
        /*05d0*/ 	.short	0x010a
        /*05d2*/ 	.byte	0x3f
	.zero		1


	//   ....[62]....
        /*05d4*/ 	.word	0x0000a460
        /*05d8*/ 	.word	0x00000002
        /*05dc*/ 	.word	0x00032460
        /*05e0*/ 	.short	0x010a
        /*05e2*/ 	.byte	0x3f
	.zero		1


	//   ....[63]....
        /*05e4*/ 	.word	0x0000a4b0
        /*05e8*/ 	.word	0x00000003
        /*05ec*/ 	.word	0x00032440
        /*05f0*/ 	.short	0x010a
        /*05f2*/ 	.byte	0x3f
	.zero		1


	//   ....[64]....
        /*05f4*/ 	.word	0x0000a500
        /*05f8*/ 	.word	0x00000003
        /*05fc*/ 	.word	0x00032460
        /*0600*/ 	.short	0x010a
        /*0602*/ 	.byte	0x3f
	.zero		1


	//   ....[65]....
        /*0604*/ 	.word	0x0000a550
        /*0608*/ 	.word	0x00000003
        /*060c*/ 	.word	0x00032440
        /*0610*/ 	.short	0x010a
        /*0612*/ 	.byte	0x3f
	.zero		1


	//   ....[66]....
        /*0614*/ 	.word	0x0000a5a0
        /*0618*/ 	.word	0x00000003
        /*061c*/ 	.word	0x00032460
        /*0620*/ 	.short	0x010a
        /*0622*/ 	.byte	0x3f
	.zero		1


	//   ....[67]....
        /*0624*/ 	.word	0x0000a5f0
        /*0628*/ 	.word	0x00000000
        /*062c*/ 	.word	0x00032420
        /*0630*/ 	.short	0x010a
        /*0632*/ 	.byte	0x3f
	.zero		1


	//   ....[68]....
        /*0634*/ 	.word	0x0000a790
        /*0638*/ 	.word	0x00000006
        /*063c*/ 	.word	0x00000000
        /*0640*/ 	.short	0x010a
        /*0642*/ 	.byte	0x3f
	.zero		1


	//   ....[69]....
        /*0644*/ 	.word	0x0000a7e0
        /*0648*/ 	.word	0x00000003
        /*064c*/ 	.word	0x00000000
        /*0650*/ 	.short	0x010a
        /*0652*/ 	.byte	0x3f
	.zero		1


	//   ....[70]....
        /*0654*/ 	.word	0x0000a830
        /*0658*/ 	.word	0x00000010
        /*065c*/ 	.word	0x00000000
        /*0660*/ 	.short	0x010a
        /*0662*/ 	.byte	0x3f
	.zero		1


	//----- nvinfo : EIATTR_NUM_MBARRIERS
	.align		4
.L_1177:
        /*0664*/ 	.byte	0x03, 0x38
        /*0666*/ 	.short	0x0017


	//----- nvinfo : EIATTR_EXIT_INSTR_OFFSETS
	.align		4
        /*0668*/ 	.byte	0x04, 0x1c
        /*066a*/ 	.short	(.L_1179 - .L_1178)


	//   ....[0]....
.L_1178:
        /*066c*/ 	.word	0x00000a80


	//   ....[1]....
        /*0670*/ 	.word	0x00007080


	//   ....[2]....
        /*0674*/ 	.word	0x000070e0


	//   ....[3]....
        /*0678*/ 	.word	0x00009f50


	//----- nvinfo : EIATTR_MAX_THREADS
	.align		4
.L_1179:
        /*067c*/ 	.byte	0x04, 0x05
        /*067e*/ 	.short	(.L_1181 - .L_1180)
.L_1180:
        /*0680*/ 	.word	0x00000180
        /*0684*/ 	.word	0x00000001
        /*0688*/ 	.word	0x00000001


	//----- nvinfo : EIATTR_CRS_STACK_SIZE
	.align		4
.L_1181:
        /*068c*/ 	.byte	0x04, 0x1e
        /*068e*/ 	.short	(.L_1183 - .L_1182)
.L_1182:
        /*0690*/ 	.word	0x00000000


	//----- nvinfo : EIATTR_CBANK_PARAM_SIZE
	.align		4
.L_1183:
        /*0694*/ 	.byte	0x03, 0x19
        /*0696*/ 	.short	0x0cf0


	//----- nvinfo : EIATTR_PARAM_CBANK
	.align		4
        /*0698*/ 	.byte	0x04, 0x0a
        /*069a*/ 	.short	(.L_1185 - .L_1184)
	.align		4
.L_1184:
        /*069c*/ 	.word	index@(.nv.constant0._ZN7cutlass13device_kernelIN5flash11enable_sm90INS1_16FlashAttnFwdSm90INS1_25CollectiveMainloopFwdSm90ILi2EN4cute5tupleIJNS5_1CILi1EEES8_S8_EEENS6_IJNS7_ILi128EEENS7_ILi96EEENS7_ILi64EEEEEELi256ENS_6half_tEfNS_4arch4Sm90ELb0ELb0ELb0ELb0ELb0ELb0ELb1ELb1ELb0ELb0ELb0ELb0EEENS1_21CollectiveEpilogueFwdINS6_IJSA_NS7_ILi256EEESB_EEES9_SE_SG_Li256ELb0ELb0ELb0ELb0EEENS1_29StaticPersistentTileSchedulerILb0EEEEEEEEEvNT_6ParamsE)
        /*06a0*/ 	.short	0x0210
        /*06a2*/ 	.short	0x0cf0


	//----- nvinfo : EIATTR_SW_WAR
	.align		4
.L_1185:
        /*06a4*/ 	.byte	0x04, 0x36
        /*06a6*/ 	.short	(.L_1187 - .L_1186)
.L_1186:
        /*06a8*/ 	.word	0x00000008
.L_1187:


//--------------------- .nv.info._ZN7cutlass13device_kernelIN5flash11enable_sm90INS1_16FlashAttnFwdSm90INS1_25CollectiveMainloopFwdSm90ILi2EN4cute5tupleIJNS5_1CILi1EEES8_S8_EEENS6_IJNS7_ILi128EEENS7_ILi96EEENS7_ILi64EEEEEELi256ENS_6half_tEfNS_4arch4Sm90ELb0ELb0ELb0ELb1ELb0ELb0ELb0ELb1ELb0ELb0ELb0ELb0EEENS1_21CollectiveEpilogueFwdINS6_IJSA_NS7_ILi256EEESB_EEES9_SE_SG_Li256ELb1ELb0ELb0ELb0EEENS1_36VarlenDynamicPersistentTileSchedulerILi128ELi96ELi256ELi32ELb0ELb0ELb1ELb0ELb1ELb1EEEEEEEEEvNT_6ParamsE --------------------------
	.section	.nv.info._ZN7cutlass13device_kernelIN5flash11enable_sm90INS1_16FlashAttnFwdSm90INS1_25CollectiveMainloopFwdSm90ILi2EN4cute5tupleIJNS5_1CILi1EEES8_S8_EEENS6_IJNS7_ILi128EEENS7_ILi96EEENS7_ILi64EEEEEELi256ENS_6half_tEfNS_4arch4Sm90ELb0ELb0ELb0ELb1ELb0ELb0ELb0ELb1ELb0ELb0ELb0ELb0EEENS1_21CollectiveEpilogueFwdINS6_IJSA_NS7_ILi256EEESB_EEES9_SE_SG_Li256ELb1ELb0ELb0ELb0EEENS1_36VarlenDynamicPersistentTileSchedulerILi128ELi96ELi256ELi32ELb0ELb0ELb1ELb0ELb1ELb1EEEEEEEEEvNT_6ParamsE,"",@"SHT_CUDA_INFO"
	.sectionflags	@""
	.align	4


	//----- nvinfo : EIATTR_CUDA_API_VERSION
	.align		4
        /*0000*/ 	.byte	0x04, 0x37
        /*0002*/ 	.short	(.L_1189 - .L_1188)
.L_1188:
        /*0004*/ 	.word	0x00000082


	//----- nvinfo : EIATTR_KPARAM_INFO
	.align		4
.L_1189:
        /*0008*/ 	.byte	0x04, 0x17
        /*000a*/ 	.short	(.L_1191 - .L_1190)
.L_1190:
        /*000c*/ 	.word	0x00000000
        /*0010*/ 	.short	0x0000
        /*0012*/ 	.short	0x0070
        /*0014*/ 	.byte	0x00, 0xf0, 0x01, 0x28


	//----- nvinfo : EIATTR_SPARSE_MMA_MASK
	.align		4
.L_1191:
        /*0018*/ 	.byte	0x03, 0x50
        /*001a*/ 	.short	0x0000


	//----- nvinfo : EIATTR_MAXREG_COUNT
	.align		4
        /*001c*/ 	.byte	0x03, 0x1b
        /*001e*/ 	.short	0x00a8


	//----- nvinfo : EIATTR_NUM_BARRIERS
	.align		4
        /*0020*/ 	.byte	0x02, 0x4c
        /*0022*/ 	.byte	0x10
	.zero		1


	//----- nvinfo : EIATTR_EXTERNS
	.align		4
        /*0024*/ 	.byte	0x04, 0x0f
        /*0026*/ 	.short	(.L_1193 - .L_1192)


	//   ....[0]....
	.align		4
.L_1192:
        /*0028*/ 	.word	index@(__assertfail)


	//----- nvinfo : EIATTR_ANNOTATIONS
	.align		4
.L_1193:
        /*002c*/ 	.byte	0x04, 0x55
        /*002e*/ 	.short	(.L_1195 - .L_1194)


	//   ....[0]....
.L_1194:
        /* <DEDUP_REMOVED lines=31> */


	//----- nvinfo : EIATTR_MERCURY_ISA_VERSION
	.align		4
.L_1195:
        /*0210*/ 	.byte	0x03, 0x5f
        /*0212*/ 	.short	0x0101


	//----- nvinfo : EIATTR_UNUSED_LOAD_BYTE_OFFSET
	.align		4
        /*0214*/ 	.byte	0x04, 0x44
        /*0216*/ 	.short	(.L_1197 - .L_1196)


	//   ....[0]....
.L_1196:
        /*0218*/ 	.word	0x00000a50
        /*021c*/ 	.word	0x0000fff0


	//   ....[1]....
        /*0220*/ 	.word	0x00005990
        /*0224*/ 	.word	0x0000fff0


	//----- nvinfo : EIATTR_INT_WARP_WIDE_INSTR_OFFSETS
	.align		4
.L_1197:
        /*0228*/ 	.byte	0x04, 0x31
        /*022a*/ 	.short	(.L_1199 - .L_1198)


	//   ....[0]....
.L_1198:
        /*022c*/ 	.word	0x00000160


	//   ....[1]....
        /*0230*/ 	.word	0x000001a0


	//   ....[2]....
        /*0234*/ 	.word	0x00000210


	//   ....[3]....
        /*0238*/ 	.word	0x000092b0


	//   ....[4]....
        /*023c*/ 	.word	0x00009340


	//   ....[5]....
        /*0240*/ 	.word	0x000097c0


	//   ....[6]....
        /*0244*/ 	.word	0x000097f0


	//   ....[7]....
        /*0248*/ 	.word	0x0000bc20


	//   ....[8]....
        /*024c*/ 	.word	0x0000bcb0


	//----- nvinfo : EIATTR_COOP_GROUP_MASK_REGIDS
	.align		4
.L_1199:
        /*0250*/ 	.byte	0x04, 0x29
        /*0252*/ 	.short	(.L_1201 - .L_1200)


	//   ....[0]....
.L_1200:
        /*0254*/ 	.word	0xffffffff


	//   ....[1]....
        /*0258*/ 	.word	0xffffffff


	//   ....[2]....
        /*025c*/ 	.word	0xffffffff


	//   ....[3]....
        /*0260*/ 	.word	0xffffffff


	//   ....[4]....
        /*0264*/ 	.word	0xffffffff


	//   ....[5]....
        /*0268*/ 	.word	0xffffffff


	//   ....[6]....
        /*026c*/ 	.word	0xffffffff


	//   ....[7]....
        /*0270*/ 	.word	0xffffffff


	//   ....[8]....
        /*0274*/ 	.word	0xffffffff


	//   ....[9]....
        /*0278*/ 	.word	0xffffffff


	//   ....[10]....
        /*027c*/ 	.word	0xffffffff


	//   ....[11]....
        /*0280*/ 	.word	0xffffffff


	//   ....[12]....
        /*0284*/ 	.word	0xffffffff


	//   ....[13]....
        /*0288*/ 	.word	0xffffffff


	//   ....[14]....
        /*028c*/ 	.word	0xffffffff


	//   ....[15]....
        /*0290*/ 	.word	0xffffffff


	//   ....[16]....
        /*0294*/ 	.word	0xffffffff


	//   ....[17]....
        /*0298*/ 	.word	0xffffffff


	//   ....[18]....
        /*029c*/ 	.word	0xffffffff


	//   ....[19]....
        /*02a0*/ 	.word	0xffffffff


	//   ....[20]....
        /*02a4*/ 	.word	0xffffffff


	//   ....[21]....
        /*02a8*/ 	.word	0xffffffff


	//   ....[22]....
        /*02ac*/ 	.word	0xffffffff


	//   ....[23]....
        /*02b0*/ 	.word	0xffffffff


	//   ....[24]....
        /*02b4*/ 	.word	0xffffffff


	//   ....[25]....
        /*02b8*/ 	.word	0xffffffff


	//   ....[26]....
        /*02bc*/ 	.word	0xffffffff


	//   ....[27]....
        /*02c0*/ 	.word	0xffffffff


	//   ....[28]....
        /*02c4*/ 	.word	0xffffffff


	//   ....[29]....
        /*02c8*/ 	.word	0xffffffff


	//   ....[30]....
        /*02cc*/ 	.word	0xffffffff


	//   ....[31]....
        /*02d0*/ 	.word	0xffffffff


	//   ....[32]....
        /*02d4*/ 	.word	0xffffffff


	//   ....[33]....
        /*02d8*/ 	.word	0xffffffff


	//   ....[34]....
        /*02dc*/ 	.word	0xffffffff


	//   ....[35]....
        /*02e0*/ 	.word	0xffffffff


	//   ....[36]....
        /*02e4*/ 	.word	0xffffffff


	//   ....[37]....
        /*02e8*/ 	.word	0xffffffff


	//   ....[38]....
        /*02ec*/ 	.word	0xffffffff


	//   ....[39]....
        /*02f0*/ 	.word	0xffffffff


	//   ....[40]....
        /*02f4*/ 	.word	0xffffffff


	//   ....[41]....
        /*02f8*/ 	.word	0xffffffff


	//   ....[42]....
        /*02fc*/ 	.word	0xffffffff


	//   ....[43]....
        /*0300*/ 	.word	0xffffffff


	//   ....[44]....
        /*0304*/ 	.word	0xffffffff


	//   ....[45]....
        /*0308*/ 	.word	0xffffffff


	//   ....[46]....
        /*030c*/ 	.word	0xffffffff


	//   ....[47]....
        /*0310*/ 	.word	0xffffffff


	//   ....[48]....
        /*0314*/ 	.word	0xffffffff


	//   ....[49]....
        /*0318*/ 	.word	0xffffffff


	//   ....[50]....
        /*031c*/ 	.word	0xffffffff


	//   ....[51]....
        /*0320*/ 	.word	0xffffffff


	//   ....[52]....
        /*0324*/ 	.word	0xffffffff


	//   ....[53]....
        /*0328*/ 	.word	0xffffffff


	//   ....[54]....
        /*032c*/ 	.word	0x0500000f


	//   ....[55]....
        /*0330*/ 	.word	0x0500000f


	//   ....[56]....
        /*0334*/ 	.word	0x0500000f


	//   ....[57]....
        /*0338*/ 	.word	0x0500000f


	//   ....[58]....
        /*033c*/ 	.word	0x0500000f


	//   ....[59]....
        /*0340*/ 	.word	0x0500000f


	//   ....[60]....
        /*0344*/ 	.word	0x0500000f


	//   ....[61]....
        /*0348*/ 	.word	0x0500000f


	//   ....[62]....
        /*034c*/ 	.word	0x0500000f


	//   ....[63]....
        /*0350*/ 	.word	0x0500000f


	//   ....[64]....
        /*0354*/ 	.word	0x0500000f


	//   ....[65]....
        /*0358*/ 	.word	0x0500000f


	//   ....[66]....
        /*035c*/ 	.word	0x0500000f


	//   ....[67]....
        /*0360*/ 	.word	0x0500000f


	//   ....[68]....
        /*0364*/ 	.word	0x0500000f


	//   ....[69]....
        /*0368*/ 	.word	0x0500000f


	//   ....[70]....
        /*036c*/ 	.word	0x0500000f


	//   ....[71]....
        /*0370*/ 	.word	0x0500000f


	//   ....[72]....
        /*0374*/ 	.word	0x0500000f


	//----- nvinfo : EIATTR_COOP_GROUP_INSTR_OFFSETS
	.align		4
.L_1201:
        /*0378*/ 	.byte	0x04, 0x28
        /*037a*/ 	.short	(.L_1203 - .L_1202)


	//   ....[0]....
.L_1202:
        /*037c*/ 	.word	0x00000070


	//   ....[1]....
        /*0380*/ 	.word	0x00000170


	//   ....[2]....
        /*0384*/ 	.word	0x000001c0


	//   ....[3]....
        /*0388*/ 	.word	0x000003f0


	//   ....[4]....
        /*038c*/ 	.word	0x00000550


	//   ....[5]....
        /*0390*/ 	.word	0x00000670


	//   ....[6]....
        /*0394*/ 	.word	0x000007d0


	//   ....[7]....
        /*0398*/ 	.word	0x00001560


	//   ....[8]....
        /*039c*/ 	.word	0x00002150


	//   ....[9]....
        /*03a0*/ 	.word	0x000021a0


	//   ....[10]....
        /*03a4*/ 	.word	0x000025f0


	//   ....[11]....
        /*03a8*/ 	.word	0x00002670


	//   ....[12]....
        /*03ac*/ 	.word	0x00003690


	//   ....[13]....
        /*03b0*/ 	.word	0x000036c0


	//   ....[14]....
        /*03b4*/ 	.word	0x00003be0


	//   ....[15]....
        /*03b8*/ 	.word	0x00003db0


	//   ....[16]....
        /*03bc*/ 	.word	0x00004f20


	//   ....[17]....
        /*03c0*/ 	.word	0x00004fa0


	//   ....[18]....
        /*03c4*/ 	.word	0x00004ff0


	//   ....[19]....
        /*03c8*/ 	.word	0x00005010


	//   ....[20]....
        /*03cc*/ 	.word	0x00008420


	//   ....[21]....
        /*03d0*/ 	.word	0x000085b0


	//   ....[22]....
        /*03d4*/ 	.word	0x000085e0


	//   ....[23]....
        /*03d8*/ 	.word	0x00008620


	//   ....[24]....
        /*03dc*/ 	.word	0x00008680


	//   ....[25]....
        /*03e0*/ 	.word	0x000086e0


	//   ....[26]....
        /*03e4*/ 	.word	0x00008720


	//   ....[27]....
        /*03e8*/ 	.word	0x000088d0


	//   ....[28]....
        /*03ec*/ 	.word	0x00008930


	//   ....[29]....
        /*03f0*/ 	.word	0x00008970


	//   ....[30]....
        /*03f4*/ 	.word	0x000089b0


	//   ....[31]....
        /*03f8*/ 	.word	0x000089e0


	//   ....[32]....
        /*03fc*/ 	.word	0x00008a10


	//   ....[33]....
        /*0400*/ 	.word	0x00008aa0


	//   ....[34]....
        /*0404*/ 	.word	0x00008ad0


	//   ....[35]....
        /*0408*/ 	.word	0x00008b60


	//   ....[36]....
        /*040c*/ 	.word	0x0000bd40


	//   ....[37]....
        /*0410*/ 	.word	0x0000bd50


	//   ....[38]....
        /*0414*/ 	.word	0x0000be60


	//   ....[39]....
        /*0418*/ 	.word	0x0000bec0


	//   ....[40]....
        /*041c*/ 	.word	0x0000bf00


	//   ....[41]....
        /*0420*/ 	.word	0x0000bf40


	//   ....[42]....
        /*0424*/ 	.word	0x0000bf70


	//   ....[43]....
        /*0428*/ 	.word	0x0000bfa0


	//   ....[44]....
        /*042c*/ 	.word	0x0000c130


	//   ....[45]....
        /*0430*/ 	.word	0x0000c190


	//   ....[46]....
        /*0434*/ 	.word	0x0000c1d0


	//   ....[47]....
        /*0438*/ 	.word	0x0000c210


	//   ....[48]....
        /*043c*/ 	.word	0x0000c240


	//   ....[49]....
        /*0440*/ 	.word	0x0000c270


	//   ....[50]....
        /*0444*/ 	.word	0x0000c330


	//   ....[51]....
        /*0448*/ 	.word	0x0000c350


	//   ....[52]....
        /*044c*/ 	.word	0x0000c3c0


	//   ....[53]....
        /*0450*/ 	.word	0x0000c810


	//   ....[54]....
        /*0454*/ 	.word	0x0000ccf0


	//   ....[55]....
        /*0458*/ 	.word	0x0000d110


	//   ....[56]....
        /*045c*/ 	.word	0x0000d1a0


	//   ....[57]....
        /*0460*/ 	.word	0x0000d240


	//   ....[58]....
        /*0464*/ 	.word	0x0000d2f0


	//   ....[59]....
        /*0468*/ 	.word	0x0000d370


	//   ....[60]....
        /*046c*/ 	.word	0x0000d3f0


	//   ....[61]....
        /*0470*/ 	.word	0x0000d470


	//   ....[62]....
        /*0474*/ 	.word	0x0000d4f0


	//   ....[63]....
        /*0478*/ 	.word	0x0000d580


	//   ....[64]....
        /*047c*/ 	.word	0x0000d630


	//   ....[65]....
        /*0480*/ 	.word	0x0000d6b0


	//   ....[66]....
        /*0484*/ 	.word	0x0000d730


	//   ....[67]....
        /*0488*/ 	.word	0x0000d7b0


	//   ....[68]....
        /*048c*/ 	.word	0x0000d830


	//   ....[69]....
        /*0490*/ 	.word	0x0000d8a0


	//   ....[70]....
        /*0494*/ 	.word	0x0000d940


	//   ....[71]....
        /*0498*/ 	.word	0x0000d9d0


	//   ....[72]....
        /*049c*/ 	.word	0x0000daf0


	//----- nvinfo : EIATTR_REG_RECONFIG
	.align		4
.L_1203:
        /*04a0*/ 	.byte	0x01, 0x54
	.zero		2


	//----- nvinfo : EIATTR_SYSCALL_OFFSETS
	.align		4
        /*04a4*/ 	.byte	0x04, 0x46
        /*04a6*/ 	.short	(.L_1205 - .L_1204)


	//   ....[0]....
.L_1204:
        /*04a8*/ 	.word	0x00001740


	//   ....[1]....
        /*04ac*/ 	.word	0x000094d0


	//   ....[2]....
        /*04b0*/ 	.word	0x00009610


	//   ....[3]....
        /*04b4*/ 	.word	0x00009710


	//----- nvinfo : EIATTR_MBARRIER_INSTR_OFFSETS
	.align		4
.L_1205:
        /*04b8*/ 	.byte	0x04, 0x39
        /*04ba*/ 	.short	(.L_1207 - .L_1206)


	//   ....[0]....
.L_1206:
        /*04bc*/ 	.word	0x000002a0
        /*04c0*/ 	.word	0x000000ff
        /*04c4*/ 	.word	0x00022800
        /*04c8*/ 	.short	0x0100
        /*04ca*/ 	.byte	0x08
	.zero		1


	//   ....[1]....
        /*04cc*/ 	.word	0x000002b0
        /*04d0*/ 	.word	0x000000ff
        /*04d4*/ 	.word	0x00022820
        /*04d8*/ 	.short	0x0100
        /*04da*/ 	.byte	0x08
	.zero		1


	//   ....[2]....
        /*04dc*/ 	.word	0x000003a0
        /*04e0*/ 	.word	0x000000ff
        /*04e4*/ 	.word	0x00022830
        /*04e8*/ 	.short	0x0100
        /*04ea*/ 	.byte	0x08
	.zero		1


	//   ....[3]....
        /*04ec*/ 	.word	0x000003b0
        /*04f0*/ 	.word	0x000000ff
        /*04f4*/ 	.word	0x00022840
        /*04f8*/ 	.short	0x0100
        /*04fa*/ 	.byte	0x08
	.zero		1


	//   ....[4]....
        /*04fc*/ 	.word	0x000003c0
        /*0500*/ 	.word	0x000000ff
        /*0504*/ 	.word	0x00022838
        /*0508*/ 	.short	0x0100
        /*050a*/ 	.byte	0x08
	.zero		1


	//   ....[5]....
        /*050c*/ 	.word	0x000003d0
        /*0510*/ 	.word	0x000000ff
        /*0514*/ 	.word	0x00022848
        /*0518*/ 	.short	0x0100
        /*051a*/ 	.byte	0x08
	.zero		1


	//   ....[6]....
        /*051c*/ 	.word	0x00000500
        /*0520*/ 	.word	0x000000ff
        /*0524*/ 	.word	0x00022850
        /*0528*/ 	.short	0x0100
        /*052a*/ 	.byte	0x08
	.zero		1


	//   ....[7]....
        /*052c*/ 	.word	0x00000510
        /*0530*/ 	.word	0x000000ff
        /*0534*/ 	.word	0x00022860
        /*0538*/ 	.short	0x0100
        /*053a*/ 	.byte	0x08
	.zero		1


	//   ....[8]....
        /*053c*/ 	.word	0x00000520
        /*0540*/ 	.word	0x000000ff
        /*0544*/ 	.word	0x00022858
        /*0548*/ 	.short	0x0100
        /*054a*/ 	.byte	0x08
	.zero		1


	//   ....[9]....
        /*054c*/ 	.word	0x00000530
        /*0550*/ 	.word	0x000000ff
        /*0554*/ 	.word	0x00022868
        /*0558*/ 	.short	0x0100
        /*055a*/ 	.byte	0x08
	.zero		1


	//   ....[10]....
        /*055c*/ 	.word	0x00000620
        /*0560*/ 	.word	0x000000ff
        /*0564*/ 	.word	0x00022870
        /*0568*/ 	.short	0x0100
        /*056a*/ 	.byte	0x06
	.zero		1


	//   ....[11]....
        /*056c*/ 	.word	0x00000630
        /*0570*/ 	.word	0x000000ff
        /*0574*/ 	.word	0x00022880
        /*0578*/ 	.short	0x0100
        /*057a*/ 	.byte	0x06
	.zero		1


	//   ....[12]....
        /*057c*/ 	.word	0x00000640
        /*0580*/ 	.word	0x000000ff
        /*0584*/ 	.word	0x00022878
        /*0588*/ 	.short	0x0100
        /*058a*/ 	.byte	0x06
	.zero		1


	//   ....[13]....
        /*058c*/ 	.word	0x00000650
        /*0590*/ 	.word	0x000000ff
        /*0594*/ 	.word	0x00022888
        /*0598*/ 	.short	0x0100
        /*059a*/ 	.byte	0x06
	.zero		1


	//   ....[14]....
        /*059c*/ 	.word	0x00000780
        /*05a0*/ 	.word	0x000000ff
        /*05a4*/ 	.word	0x00022890
        /*05a8*/ 	.short	0x0100
        /*05aa*/ 	.byte	0x08
	.zero		1


	//   ....[15]....
        /*05ac*/ 	.word	0x00000790
        /*05b0*/ 	.word	0x000000ff
        /*05b4*/ 	.word	0x000228a0
        /*05b8*/ 	.short	0x0100
        /*05ba*/ 	.byte	0x08
	.zero		1


	//   ....[16]....
        /*05bc*/ 	.word	0x000007a0
        /*05c0*/ 	.word	0x000000ff
        /*05c4*/ 	.word	0x00022898
        /*05c8*/ 	.short	0x0100
        /*05ca*/ 	.byte	0x08
	.zero		1


	//   ....[17]....
        /*05cc*/ 	.word	0x000007b0
        /*05d0*/ 	.word	0x000000ff
        /*05d4*/ 	.word	0x000228a8
        /*05d8*/ 	.short	0x0100
        /*05da*/ 	.byte	0x08
	.zero		1


	//   ....[18]....
        /*05dc*/ 	.word	0x000008e0
        /*05e0*/ 	.word	0x000000ff
        /*05e4*/ 	.word	0x000228b0
        /*05e8*/ 	.short	0x0100
        /*05ea*/ 	.byte	0x08
	.zero		1


	//   ....[19]....
        /*05ec*/ 	.word	0x000008f0
        /*05f0*/ 	.word	0x000000ff
        /*05f4*/ 	.word	0x000228c0
        /*05f8*/ 	.short	0x0100
        /*05fa*/ 	.byte	0x08
	.zero		1


	//   ....[20]....
        /*05fc*/ 	.word	0x00000900
        /*0600*/ 	.word	0x000000ff
        /*0604*/ 	.word	0x000228b8
        /*0608*/ 	.short	0x0100
        /*060a*/ 	.byte	0x08
	.zero		1


	//   ....[21]....
        /*060c*/ 	.word	0x00000910
        /*0610*/ 	.word	0x000000ff
        /*0614*/ 	.word	0x000228c8
        /*0618*/ 	.short	0x0100
        /*061a*/ 	.byte	0x08
	.zero		1


	//   ....[22]....
        /*061c*/ 	.word	0x000017e0
        /*0620*/ 	.word	0x00000006
        /*0624*/ 	.word	0x00022800
        /*0628*/ 	.short	0x010a
        /*062a*/ 	.byte	0x3f
	.zero		1


	//   ....[23]....
        /*062c*/ 	.word	0x000018a0
        /*0630*/ 	.word	0x00000005
        /*0634*/ 	.word	0x00022830
        /*0638*/ 	.short	0x010a
        /*063a*/ 	.byte	0x3f
	.zero		1


	//   ....[24]....
        /*063c*/ 	.word	0x000018e0
        /*0640*/ 	.word	0x00000005
        /*0644*/ 	.word	0x00022830
        /*0648*/ 	.short	0x010a
        /*064a*/ 	.byte	0x3f
	.zero		1


	//   ....[25]....
        /*064c*/ 	.word	0x00002a50
        /*0650*/ 	.word	0x00000003
        /*0654*/ 	.word	0x00000000
        /*0658*/ 	.short	0x0101
        /*065a*/ 	.byte	0x3f
	.zero		1


	//   ....[26]....
        /*065c*/ 	.word	0x00002eb0
        /*0660*/ 	.word	0x00000005
        /*0664*/ 	.word	0x00022850
        /*0668*/ 	.short	0x010a
        /*066a*/ 	.byte	0x3f
	.zero		1


	//   ....[27]....
        /*066c*/ 	.word	0x00002ef0
        /*0670*/ 	.word	0x00000005
        /*0674*/ 	.word	0x00022850
        /*0678*/ 	.short	0x010a
        /*067a*/ 	.byte	0x3f
	.zero		1


	//   ....[28]....
        /*067c*/ 	.word	0x000031f0
        /*0680*/ 	.word	0x00000005
        /*0684*/ 	.word	0x00000000
        /*0688*/ 	.short	0x0101
        /*068a*/ 	.byte	0x3f
	.zero		1


	//   ....[29]....
        /*068c*/ 	.word	0x00003350
        /*0690*/ 	.word	0x000000ff
        /*0694*/ 	.word	0x00022830
        /*0698*/ 	.short	0x010a
        /*069a*/ 	.byte	0x17
	.zero		1


	//   ....[30]....
        /*069c*/ 	.word	0x00003390
        /*06a0*/ 	.word	0x000000ff
        /*06a4*/ 	.word	0x00022830
        /*06a8*/ 	.short	0x010a
        /*06aa*/ 	.byte	0x17
	.zero		1


	//   ....[31]....
        /*06ac*/ 	.word	0x00004150
        /*06b0*/ 	.word	0x0000009a
        /*06b4*/ 	.word	0x00000000
        /*06b8*/ 	.short	0x0101
        /*06ba*/ 	.byte	0x3f
	.zero		1


	//   ....[32]....
        /*06bc*/ 	.word	0x00004c00
        /*06c0*/ 	.word	0x000000ff
        /*06c4*/ 	.word	0x00022850
        /*06c8*/ 	.short	0x010a
        /*06ca*/ 	.byte	0x17
	.zero		1


	//   ....[33]....
        /*06cc*/ 	.word	0x00004c40
        /*06d0*/ 	.word	0x000000ff
        /*06d4*/ 	.word	0x00022850
        /*06d8*/ 	.short	0x010a
        /*06da*/ 	.byte	0x17
	.zero		1


	//   ....[34]....
        /*06dc*/ 	.word	0x00004f00
        /*06e0*/ 	.word	0x000000ba
        /*06e4*/ 	.word	0x00000000
        /*06e8*/ 	.short	0x0101
        /*06ea*/ 	.byte	0x3f
	.zero		1


	//   ....[35]....
        /*06ec*/ 	.word	0x00007080
        /*06f0*/ 	.word	0x00000000
        /*06f4*/ 	.word	0x00000000
        /*06f8*/ 	.short	0x0101
        /*06fa*/ 	.byte	0x3f
	.zero		1


	//   ....[36]....
        /*06fc*/ 	.word	0x00009c70
        /*0700*/ 	.word	0x00000008
        /*0704*/ 	.word	0x00022840
        /*0708*/ 	.short	0x010a
        /*070a*/ 	.byte	0x3f
	.zero		1


	//   ....[37]....
        /*070c*/ 	.word	0x0000a070
        /*0710*/ 	.word	0x0000000a
        /*0714*/ 	.word	0x00022820
        /*0718*/ 	.short	0x010a
        /*071a*/ 	.byte	0x3f
	.zero		1


	//   ....[38]....
        /*071c*/ 	.word	0x0000a130
        /*0720*/ 	.word	0x00000008
        /*0724*/ 	.word	0x00022860
        /*0728*/ 	.short	0x010a
        /*072a*/ 	.byte	0x3f
	.zero		1


	//   ....[39]....
        /*072c*/ 	.word	0x0000a7a0
        /*0730*/ 	.word	0x00000003
        /*0734*/ 	.word	0x00022840
        /*0738*/ 	.short	0x010a
        /*073a*/ 	.byte	0x3f
	.zero		1


	//   ....[40]....
        /*073c*/ 	.word	0x0000a9b0
        /*0740*/ 	.word	0x00000003
        /*0744*/ 	.word	0x00022860
        /*0748*/ 	.short	0x010a
        /*074a*/ 	.byte	0x3f
	.zero		1


	//   ....[41]....
        /*074c*/ 	.word	0x0000af30
        /*0750*/ 	.word	0x00000002
        /*0754*/ 	.word	0x00022840
        /*0758*/ 	.short	0x010a
        /*075a*/ 	.byte	0x3f
	.zero		1


	//   ....[42]....
        /*075c*/ 	.word	0x0000b130
        /*0760*/ 	.word	0x00000002
        /*0764*/ 	.word	0x00022860
        /*0768*/ 	.short	0x010a
        /*076a*/ 	.byte	0x3f
	.zero		1


	//   ....[43]....
        /*076c*/ 	.word	0x0000b630
        /*0770*/ 	.word	0x00000002
        /*0774*/ 	.word	0x00022840
        /*0778*/ 	.short	0x010a
        /*077a*/ 	.byte	0x3f
	.zero		1


	//   ....[44]....
        /*077c*/ 	.word	0x0000b840
        /*0780*/ 	.word	0x00000002
        /*0784*/ 	.word	0x00022860
        /*0788*/ 	.short	0x010a
        /*078a*/ 	.byte	0x3f
	.zero		1


	//   ....[45]....
        /*078c*/ 	.word	0x0000c790
        /*0790*/ 	.word	0x00000000
        /*0794*/ 	.word	0x00022820
        /*0798*/ 	.short	0x010a
        /*079a*/ 	.byte	0x3f
	.zero		1


	//   ....[46]....
        /*079c*/ 	.word	0x0000c950
        /*07a0*/ 	.word	0x00000006
        /*07a4*/ 	.word	0x00000000
        /*07a8*/ 	.short	0x010a
        /*07aa*/ 	.byte	0x3f
	.zero		1


	//   ....[47]....
        /*07ac*/ 	.word	0x0000c9c0
        /*07b0*/ 	.word	0x00000007
        /*07b4*/ 	.word	0x00000000
        /*07b8*/ 	.short	0x010a
        /*07ba*/ 	.byte	0x3f
	.zero		1


	//   ....[48]....
        /*07bc*/ 	.word	0x0000ca30
        /*07c0*/ 	.word	0x00000004
        /*07c4*/ 	.word	0x00000000
        /*07c8*/ 	.short	0x010a
        /*07ca*/ 	.byte	0x3f
	.zero		1


	//   ....[49]....
        /*07cc*/ 	.word	0x0000ca60
        /*07d0*/ 	.word	0x00000003
        /*07d4*/ 	.word	0x00000000
        /*07d8*/ 	.short	0x010a
        /*07da*/ 	.byte	0x3f
	.zero		1


	//   ....[50]....
        /*07dc*/ 	.word	0x0000cac0
        /*07e0*/ 	.word	0x00000006
        /*07e4*/ 	.word	0x00022800
        /*07e8*/ 	.short	0x010a
        /*07ea*/ 	.byte	0x3f
	.zero		1


	//   ....[51]....
        /*07ec*/ 	.word	0x0000cb10
        /*07f0*/ 	.word	0x00000005
        /*07f4*/ 	.word	0x00022830
        /*07f8*/ 	.short	0x010a
        /*07fa*/ 	.byte	0x3f
	.zero		1


	//   ....[52]....
        /*07fc*/ 	.word	0x0000cb60
        /*0800*/ 	.word	0x00000005
        /*0804*/ 	.word	0x00022850
        /*0808*/ 	.short	0x010a
        /*080a*/ 	.byte	0x3f
	.zero		1


	//   ....[53]....
        /*080c*/ 	.word	0x0000cbc0
        /*0810*/ 	.word	0x00000000
        /*0814*/ 	.word	0x00022830
        /*0818*/ 	.short	0x010a
        /*081a*/ 	.byte	0x3f
	.zero		1


	//   ....[54]....
        /*081c*/ 	.word	0x0000cc10
        /*0820*/ 	.word	0x000000ba
        /*0824*/ 	.word	0x00022850
        /*0828*/ 	.short	0x010a
        /*082a*/ 	.byte	0x3f
	.zero		1


	//   ....[55]....
        /*082c*/ 	.word	0x0000cdb0
        /*0830*/ 	.word	0x00000008
        /*0834*/ 	.word	0x00022840
        /*0838*/ 	.short	0x010a
        /*083a*/ 	.byte	0x3f
	.zero		1


	//   ....[56]....
        /*083c*/ 	.word	0x0000ce30
        /*0840*/ 	.word	0x00000008
        /*0844*/ 	.word	0x00022820
        /*0848*/ 	.short	0x010a
        /*084a*/ 	.byte	0x3f
	.zero		1


	//   ....[57]....
        /*084c*/ 	.word	0x0000ce80
        /*0850*/ 	.word	0x00000008
        /*0854*/ 	.word	0x00022860
        /*0858*/ 	.short	0x010a
        /*085a*/ 	.byte	0x3f
	.zero		1


	//   ....[58]....
        /*085c*/ 	.word	0x0000ced0
        /*0860*/ 	.word	0x00000003
        /*0864*/ 	.word	0x00022840
        /*0868*/ 	.short	0x010a
        /*086a*/ 	.byte	0x3f
	.zero		1


	//   ....[59]....
        /*086c*/ 	.word	0x0000cf20
        /*0870*/ 	.word	0x00000003
        /*0874*/ 	.word	0x00022860
        /*0878*/ 	.short	0x010a
        /*087a*/ 	.byte	0x3f
	.zero		1


	//   ....[60]....
        /*087c*/ 	.word	0x0000cf70
        /*0880*/ 	.word	0x00000002
        /*0884*/ 	.word	0x00022840
        /*0888*/ 	.short	0x010a
        /*088a*/ 	.byte	0x3f
	.zero		1


	//   ....[61]....
        /*088c*/ 	.word	0x0000cfc0
        /*0890*/ 	.word	0x00000002
        /*0894*/ 	.word	0x00022860
        /*0898*/ 	.short	0x010a
        /*089a*/ 	.byte	0x3f
	.zero		1


	//   ....[62]....
        /*089c*/ 	.word	0x0000d010
        /*08a0*/ 	.word	0x00000002
        /*08a4*/ 	.word	0x00022840
        /*08a8*/ 	.short	0x010a
        /*08aa*/ 	.byte	0x3f
	.zero		1


	//   ....[63]....
        /*08ac*/ 	.word	0x0000d060
        /*08b0*/ 	.word	0x00000002
        /*08b4*/ 	.word	0x00022860
        /*08b8*/ 	.short	0x010a
        /*08ba*/ 	.byte	0x3f
	.zero		1


	//   ....[64]....
        /*08bc*/ 	.word	0x0000da10
        /*08c0*/ 	.word	0x00000000
        /*08c4*/ 	.word	0x00022820
        /*08c8*/ 	.short	0x010a
        /*08ca*/ 	.byte	0x3f
	.zero		1


	//   ....[65]....
        /*08cc*/ 	.word	0x0000dbb0
        /*08d0*/ 	.word	0x00000006
        /*08d4*/ 	.word	0x00000000
        /*08d8*/ 	.short	0x010a
        /*08da*/ 	.byte	0x3f
	.zero		1


	//   ....[66]....
        /*08dc*/ 	.word	0x0000dc00
        /*08e0*/ 	.word	0x00000007
        /*08e4*/ 	.word	0x00000000
        /*08e8*/ 	.short	0x010a
        /*08ea*/ 	.byte	0x3f
	.zero		1


	//   ....[67]....
        /*08ec*/ 	.word	0x0000dc50
        /*08f0*/ 	.word	0x00000004
        /*08f4*/ 	.word	0x00000000
        /*08f8*/ 	.short	0x010a
        /*08fa*/ 	.byte	0x3f
	.zero		1


	//----- nvinfo : EIATTR_NUM_MBARRIERS
	.align		4
.L_1207:
        /*08fc*/ 	.byte	0x03, 0x38
        /*08fe*/ 	.short	0x0016


	//----- nvinfo : EIATTR_EXIT_INSTR_OFFSETS
	.align		4
        /*0900*/ 	.byte	0x04, 0x1c
        /*0902*/ 	.short	(.L_1209 - .L_1208)


	//   ....[0]....
.L_1208:
        /*0904*/ 	.word	0x00000a90


	//   ....[1]....
        /*0908*/ 	.word	0x000083e0


	//   ....[2]....
        /*090c*/ 	.word	0x00008440


	//   ....[3]....
        /*0910*/ 	.word	0x0000cab0


	//----- nvinfo : EIATTR_MAX_THREADS
	.align		4
.L_1209:
        /*0914*/ 	.byte	0x04, 0x05
        /*0916*/ 	.short	(.L_1211 - .L_1210)
.L_1210:
        /*0918*/ 	.word	0x00000180
        /*091c*/ 	.word	0x00000001
        /*0920*/ 	.word	0x00000001


	//----- nvinfo : EIATTR_CRS_STACK_SIZE
	.align		4
.L_1211:
        /*0924*/ 	.byte	0x04, 0x1e
        /*0926*/ 	.short	(.L_1213 - .L_1212)
.L_1212:
        /*0928*/ 	.word	0x00000000


	//----- nvinfo : EIATTR_CBANK_PARAM_SIZE
	.align		4
.L_1213:
        /*092c*/ 	.byte	0x03, 0x19
        /*092e*/ 	.short	0x0a70


	//----- nvinfo : EIATTR_PARAM_CBANK
	.align		4
        /*0930*/ 	.byte	0x04, 0x0a
        /*0932*/ 	.short	(.L_1215 - .L_1214)
	.align		4
.L_1214:
        /*0934*/ 	.word	index@(.nv.constant0._ZN7cutlass13device_kernelIN5flash11enable_sm90INS1_16FlashAttnFwdSm90INS1_25CollectiveMainloopFwdSm90ILi2EN4cute5tupleIJNS5_1CILi1EEES8_S8_EEENS6_IJNS7_ILi128EEENS7_ILi96EEENS7_ILi64EEEEEELi256ENS_6half_tEfNS_4arch4Sm90ELb0ELb0ELb0ELb1ELb0ELb0ELb0ELb1ELb0ELb0ELb0ELb0EEENS1_21CollectiveEpilogueFwdINS6_IJSA_NS7_ILi256EEESB_EEES9_SE_SG_Li256ELb1ELb0ELb0ELb0EEENS1_36VarlenDynamicPersistentTileSchedulerILi128ELi96ELi256ELi32ELb0ELb0ELb1ELb0ELb1ELb1EEEEEEEEEvNT_6ParamsE)
        /*0938*/ 	.short	0x0210
        /*093a*/ 	.short	0x0a70


	//----- nvinfo : EIATTR_SW_WAR
	.align		4
.L_1215:
        /*093c*/ 	.byte	0x04, 0x36
        /*093e*/ 	.short	(.L_1217 - .L_1216)
.L_1216:
        /*0940*/ 	.word	0x00000008
.L_1217:


//--------------------- .nv.info._ZN7cutlass13device_kernelIN5flash11enable_sm90INS1_16FlashAttnFwdSm90INS1_25CollectiveMainloopFwdSm90ILi2EN4cute5tupleIJNS5_1CILi1EEES8_S8_EEENS6_IJNS7_ILi128EEENS7_ILi96EEENS7_ILi64EEEEEELi256ENS_6half_tEfNS_4arch4Sm90ELb0ELb0ELb0ELb1ELb0ELb1ELb0ELb1ELb0ELb0ELb0ELb0EEENS1_21CollectiveEpilogueFwdINS6_IJSA_NS7_ILi256EEESB_EEES9_SE_SG_Li256ELb1ELb0ELb0ELb0EEENS1_36VarlenDynamicPersistentTileSchedulerILi128ELi96ELi256ELi32ELb0ELb0ELb1ELb0ELb1ELb1EEEEEEEEEvNT_6ParamsE --------------------------
	.section	.nv.info._ZN7cutlass13device_kernelIN5flash11enable_sm90INS1_16FlashAttnFwdSm90INS1_25CollectiveMainloopFwdSm90ILi2EN4cute5tupleIJNS5_1CILi1EEES8_S8_EEENS6_IJNS7_ILi128EEENS7_ILi96EEENS7_ILi64EEEEEELi256ENS_6half_tEfNS_4arch4Sm90ELb0ELb0ELb0ELb1ELb0ELb1ELb0ELb1ELb0ELb0ELb0ELb0EEENS1_21CollectiveEpilogueFwdINS6_IJSA_NS7_ILi256EEESB_EEES9_SE_SG_Li256ELb1ELb0ELb0ELb0EEENS1_36VarlenDynamicPersistentTileSchedulerILi128ELi96ELi256ELi32ELb0ELb0ELb1ELb0ELb1ELb1EEEEEEEEEvNT_6ParamsE,"",@"SHT_CUDA_INFO"
	.sectionflags	@""
	.align	4


	//----- nvinfo : EIATTR_CUDA_API_VERSION
	.align		4
        /*0000*/ 	.byte	0x04, 0x37
        /*0002*/ 	.short	(.L_1219 - .L_1218)
.L_1218:
        /*0004*/ 	.word	0x00000082


	//----- nvinfo : EIATTR_KPARAM_INFO
	.align		4
.L_1219:
        /*0008*/ 	.byte	0x04, 0x17
        /*000a*/ 	.short	(.L_1221 - .L_1220)
.L_1220:
        /*000c*/ 	.word	0x00000000
        /*0010*/ 	.short	0x0000
        /*0012*/ 	.short	0x0070
        /*0014*/ 	.byte	0x00, 0xf0, 0x01, 0x28


	//----- nvinfo : EIATTR_SPARSE_MMA_MASK
	.align		4
.L_1221:
        /*0018*/ 	.byte	0x03, 0x50
        /*001a*/ 	.short	0x0000


	//----- nvinfo : EIATTR_MAXREG_COUNT
	.align		4
        /*001c*/ 	.byte	0x03, 0x1b
        /*001e*/ 	.short	0x00a8


	//----- nvinfo : EIATTR_NUM_BARRIERS
	.align		4
        /*0020*/ 	.byte	0x02, 0x4c
        /*0022*/ 	.byte	0x10
	.zero		1


	//----- nvinfo : EIATTR_EXTERNS
	.align		4
        /*0024*/ 	.byte	0x04, 0x0f
        /*0026*/ 	.short	(.L_1223 - .L_1222)


	//   ....[0]....
	.align		4
.L_1222:
        /*0028*/ 	.word	index@(__assertfail)


	//----- nvinfo : EIATTR_ANNOTATIONS
	.align		4
.L_1223:
        /*002c*/ 	.byte	0x04, 0x55
        /*002e*/ 	.short	(.L_1225 - .L_1224)


	//   ....[0]....
.L_1224:
        /* <DEDUP_REMOVED lines=41> */


	//----- nvinfo : EIATTR_MERCURY_ISA_VERSION
	.align		4
.L_1225:
        /*02b0*/ 	.byte	0x03, 0x5f
        /*02b2*/ 	.short	0x0101


	//----- nvinfo : EIATTR_UNUSED_LOAD_BYTE_OFFSET
	.align		4
        /*02b4*/ 	.byte	0x04, 0x44
        /*02b6*/ 	.short	(.L_1227 - .L_1226)


	//   ....[0]....
.L_1226:
        /*02b8*/ 	.word	0x00000b00
        /*02bc*/ 	.word	0x0000fff0


	//   ....[1]....
        /*02c0*/ 	.word	0x0000c3e0
        /*02c4*/ 	.word	0x0000fff0


	//----- nvinfo : EIATTR_INT_WARP_WIDE_INSTR_OFFSETS
	.align		4
.L_1227:
        /*02c8*/ 	.byte	0x04, 0x31
        /*02ca*/ 	.short	(.L_1229 - .L_1228)


	//   ....[0]....
.L_1228:
        /*02cc*/ 	.word	0x000001c0


	//   ....[1]....
        /*02d0*/ 	.word	0x00000200


	//   ....[2]....
        /*02d4*/ 	.word	0x00000270


	//   ....[3]....
        /*02d8*/ 	.word	0x00010b00


	//   ....[4]....
        /*02dc*/ 	.word	0x00010b90


	//   ....[5]....
        /*02e0*/ 	.word	0x00011010


	//   ....[6]....
        /*02e4*/ 	.word	0x00011040


	//   ....[7]....
        /*02e8*/ 	.word	0x00013460


	//   ....[8]....
        /*02ec*/ 	.word	0x000134f0


	//----- nvinfo : EIATTR_COOP_GROUP_MASK_REGIDS
	.align		4
.L_1229:
        /*02f0*/ 	.byte	0x04, 0x29
        /*02f2*/ 	.short	(.L_1231 - .L_1230)


	//   ....[0]....
.L_1230:
        /*02f4*/ 	.word	0xffffffff


	//   ....[1]....
        /*02f8*/ 	.word	0xffffffff


	//   ....[2]....
        /*02fc*/ 	.word	0xffffffff


	//   ....[3]....
        /*0300*/ 	.word	0xffffffff


	//   ....[4]....
        /*0304*/ 	.word	0xffffffff


	//   ....[5]....
        /*0308*/ 	.word	0xffffffff


	//   ....[6]....
        /*030c*/ 	.word	0xffffffff


	//   ....[7]....
        /*0310*/ 	.word	0xffffffff


	//   ....[8]....
        /*0314*/ 	.word	0xffffffff


	//   ....[9]....
        /*0318*/ 	.word	0xffffffff


	//   ....[10]....
        /*031c*/ 	.word	0xffffffff


	//   ....[11]....
        /*0320*/ 	.word	0xffffffff


	//   ....[12]....
        /*0324*/ 	.word	0xffffffff


	//   ....[13]....
        /*0328*/ 	.word	0xffffffff


	//   ....[14]....
        /*032c*/ 	.word	0xffffffff


	//   ....[15]....
        /*0330*/ 	.word	0xffffffff


	//   ....[16]....
        /*0334*/ 	.word	0xffffffff


	//   ....[17]....
        /*0338*/ 	.word	0xffffffff


	//   ....[18]....
        /*033c*/ 	.word	0xffffffff


	//   ....[19]....
        /*0340*/ 	.word	0xffffffff


	//   ....[20]....
        /*0344*/ 	.word	0xffffffff


	//   ....[21]....
        /*0348*/ 	.word	0xffffffff


	//   ....[22]....
        /*034c*/ 	.word	0xffffffff


	//   ....[23]....
        /*0350*/ 	.word	0xffffffff


	//   ....[24]....
        /*0354*/ 	.word	0xffffffff


	//   ....[25]....
        /*0358*/ 	.word	0xffffffff


	//   ....[26]....
        /*035c*/ 	.word	0xffffffff


	//   ....[27]....
        /*0360*/ 	.word	0xffffffff


	//   ....[28]....
        /*0364*/ 	.word	0xffffffff


	//   ....[29]....
        /*0368*/ 	.word	0xffffffff


	//   ....[30]....
        /*036c*/ 	.word	0xffffffff


	//   ....[31]....
        /*0370*/ 	.word	0xffffffff


	//   ....[32]....
        /*0374*/ 	.word	0xffffffff


	//   ....[33]....
        /*0378*/ 	.word	0xffffffff


	//   ....[34]....
        /*037c*/ 	.word	0xffffffff


	//   ....[35]....
        /*0380*/ 	.word	0xffffffff


	//   ....[36]....
        /*0384*/ 	.word	0xffffffff


	//   ....[37]....
        /*0388*/ 	.word	0xffffffff


	//   ....[38]....
        /*038c*/ 	.word	0xffffffff


	//   ....[39]....
        /*0390*/ 	.word	0xffffffff


	//   ....[40]....
        /*0394*/ 	.word	0xffffffff


	//   ....[41]....
        /*0398*/ 	.word	0xffffffff


	//   ....[42]....
        /*039c*/ 	.word	0xffffffff


	//   ....[43]....
        /*03a0*/ 	.word	0xffffffff


	//   ....[44]....
        /*03a4*/ 	.word	0xffffffff


	//   ....[45]....
        /*03a8*/ 	.word	0xffffffff


	//   ....[46]....
        /*03ac*/ 	.word	0xffffffff


	//   ....[47]....
        /*03b0*/ 	.word	0xffffffff


	//   ....[48]....
        /*03b4*/ 	.word	0xffffffff


	//   ....[49]....
        /*03b8*/ 	.word	0xffffffff


	//   ....[50]....
        /*03bc*/ 	.word	0xffffffff


	//   ....[51]....
        /*03c0*/ 	.word	0xffffffff


	//   ....[52]....
        /*03c4*/ 	.word	0xffffffff


	//   ....[53]....
        /*03c8*/ 	.word	0xffffffff


	//   ....[54]....
        /*03cc*/ 	.word	0x0500000f


	//   ....[55]....
        /*03d0*/ 	.word	0x0500000f


	//   ....[56]....
        /*03d4*/ 	.word	0x0500000f


	//   ....[57]....
        /*03d8*/ 	.word	0x0500000f


	//   ....[58]....
        /*03dc*/ 	.word	0x0500000f


	//   ....[59]....
        /*03e0*/ 	.word	0x0500000f


	//   ....[60]....
        /*03e4*/ 	.word	0x0500000f


	//   ....[61]....
        /*03e8*/ 	.word	0x0500000f


	//   ....[62]....
        /*03ec*/ 	.word	0x0500000f


	//   ....[63]....
        /*03f0*/ 	.word	0x0500000f


	//   ....[64]....
        /*03f4*/ 	.word	0x0500000f


	//   ....[65]....
        /*03f8*/ 	.word	0x0500000f


	//   ....[66]....
        /*03fc*/ 	.word	0x0500000f


	//   ....[67]....
        /*0400*/ 	.word	0x0500000f


	//   ....[68]....
        /*0404*/ 	.word	0x0500000f


	//   ....[69]....
        /*0408*/ 	.word	0x0500000f


	//   ....[70]....
        /*040c*/ 	.word	0x0500000f


	//   ....[71]....
        /*0410*/ 	.word	0x0500000f


	//   ....[72]....
        /*0414*/ 	.word	0x0500000f


	//   ....[73]....
        /*0418*/ 	.word	0x0500000f


	//   ....[74]....
        /*041c*/ 	.word	0x0500000f


	//   ....[75]....
        /*0420*/ 	.word	0x0500000f


	//   ....[76]....
        /*0424*/ 	.word	0x0500000f


	//   ....[77]....
        /*0428*/ 	.word	0x0500000f


	//   ....[78]....
        /*042c*/ 	.word	0x0500000f


	//   ....[79]....
        /*0430*/ 	.word	0x0500000f


	//   ....[80]....
        /*0434*/ 	.word	0x0500000f


	//   ....[81]....
        /*0438*/ 	.word	0x0500000f


	//   ....[82]....
        /*043c*/ 	.word	0x0500000f


	//----- nvinfo : EIATTR_COOP_GROUP_INSTR_OFFSETS
	.align		4
.L_1231:
        /*0440*/ 	.byte	0x04, 0x28
        /*0442*/ 	.short	(.L_1233 - .L_1232)


	//   ....[0]....
.L_1232:
        /*0444*/ 	.word	0x00000070


	//   ....[1]....
        /*0448*/ 	.word	0x000001d0


	//   ....[2]....
        /*044c*/ 	.word	0x00000220


	//   ....[3]....
        /*0450*/ 	.word	0x00000450


	//   ....[4]....
        /*0454*/ 	.word	0x000005b0


	//   ....[5]....
        /*0458*/ 	.word	0x000006d0


	//   ....[6]....
        /*045c*/ 	.word	0x00000830


	//   ....[7]....
        /*0460*/ 	.word	0x000059d0


	//   ....[8]....
        /*0464*/ 	.word	0x000088c0


	//   ....[9]....
        /*0468*/ 	.word	0x000088f0


	//   ....[10]....
        /*046c*/ 	.word	0x00008d20


	//   ....[11]....
        /*0470*/ 	.word	0x00008d90


	//   ....[12]....
        /*0474*/ 	.word	0x00009fc0


	//   ....[13]....
        /*0478*/ 	.word	0x00009ff0


	//   ....[14]....
        /*047c*/ 	.word	0x0000a3b0


	//   ....[15]....
        /*0480*/ 	.word	0x0000a580


	//   ....[16]....
        /*0484*/ 	.word	0x0000b960


	//   ....[17]....
        /*0488*/ 	.word	0x0000b9a0


	//   ....[18]....
        /*048c*/ 	.word	0x0000ba20


	//   ....[19]....
        /*0490*/ 	.word	0x0000ba50


	//   ....[20]....
        /*0494*/ 	.word	0x0000ed20


	//   ....[21]....
        /*0498*/ 	.word	0x0000eeb0


	//   ....[22]....
        /*049c*/ 	.word	0x0000eee0


	//   ....[23]....
        /*04a0*/ 	.word	0x0000ef20


	//   ....[24]....
        /*04a4*/ 	.word	0x0000ef80


	//   ....[25]....
        /*04a8*/ 	.word	0x0000efe0


	//   ....[26]....
        /*04ac*/ 	.word	0x0000f020


	//   ....[27]....
        /*04b0*/ 	.word	0x0000f1d0


	//   ....[28]....
        /*04b4*/ 	.word	0x0000f230


	//   ....[29]....
        /*04b8*/ 	.word	0x0000f270


	//   ....[30]....
        /*04bc*/ 	.word	0x0000f2b0


	//   ....[31]....
        /*04c0*/ 	.word	0x0000f2e0


	//   ....[32]....
        /*04c4*/ 	.word	0x0000f310


	//   ....[33]....
        /*04c8*/ 	.word	0x0000f3a0


	//   ....[34]....
        /*04cc*/ 	.word	0x0000f3d0


	//   ....[35]....
        /*04d0*/ 	.word	0x0000f460


	//   ....[36]....
        /*04d4*/ 	.word	0x00013580


	//   ....[37]....
        /*04d8*/ 	.word	0x00013590


	//   ....[38]....
        /*04dc*/ 	.word	0x000136a0


	//   ....[39]....
        /*04e0*/ 	.word	0x00013700


	//   ....[40]....
        /*04e4*/ 	.word	0x00013740


	//   ....[41]....
        /*04e8*/ 	.word	0x00013780


	//   ....[42]....
        /*04ec*/ 	.word	0x000137b0


	//   ....[43]....
        /*04f0*/ 	.word	0x000137e0


	//   ....[44]....
        /*04f4*/ 	.word	0x00013970


	//   ....[45]....
        /*04f8*/ 	.word	0x000139d0


	//   ....[46]....
        /*04fc*/ 	.word	0x00013a10


	//   ....[47]....
        /*0500*/ 	.word	0x00013a50


	//   ....[48]....
        /*0504*/ 	.word	0x00013a80


	//   ....[49]....
        /*0508*/ 	.word	0x00013ab0


	//   ....[50]....
        /*050c*/ 	.word	0x00013b70


	//   ....[51]....
        /*0510*/ 	.word	0x00013b90


	//   ....[52]....
        /*0514*/ 	.word	0x00013c00


	//   ....[53]....
        /*0518*/ 	.word	0x00014050


	//   ....[54]....
        /*051c*/ 	.word	0x00014490


	//   ....[55]....
        /*0520*/ 	.word	0x00014530


	//   ....[56]....
        /*0524*/ 	.word	0x000145d0


	//   ....[57]....
        /*0528*/ 	.word	0x00014670


	//   ....[58]....
        /*052c*/ 	.word	0x00014710


	//   ....[59]....
        /*0530*/ 	.word	0x00014800


	//   ....[60]....
        /*0534*/ 	.word	0x000148a0


	//   ....[61]....
        /*0538*/ 	.word	0x00014940


	//   ....[62]....
        /*053c*/ 	.word	0x000149e0


	//   ....[63]....
        /*0540*/ 	.word	0x00014c40


	//   ....[64]....
        /*0544*/ 	.word	0x00014f20


	//   ....[65]....
        /*0548*/ 	.word	0x00015340


	//   ....[66]....
        /*054c*/ 	.word	0x000153d0


	//   ....[67]....
        /*0550*/ 	.word	0x00015470


	//   ....[68]....
        /*0554*/ 	.word	0x00015520


	//   ....[69]....
        /*0558*/ 	.word	0x000155a0


	//   ....[70]....
        /*055c*/ 	.word	0x00015620


	//   ....[71]....
        /*0560*/ 	.word	0x000156a0


	//   ....[72]....
        /*0564*/ 	.word	0x00015720


	//   ....[73]....
        /*0568*/ 	.word	0x000157b0


	//   ....[74]....
        /*056c*/ 	.word	0x00015860


	//   ....[75]....
        /*0570*/ 	.word	0x000158e0


	//   ....[76]....
        /*0574*/ 	.word	0x00015960


	//   ....[77]....
        /*0578*/ 	.word	0x000159e0


	//   ....[78]....
        /*057c*/ 	.word	0x00015a60


	//   ....[79]....
        /*0580*/ 	.word	0x00015ad0


	//   ....[80]....
        /*0584*/ 	.word	0x00015b70


	//   ....[81]....
        /*0588*/ 	.word	0x00015c00


	//   ....[82]....
        /*058c*/ 	.word	0x00015d20


	//----- nvinfo : EIATTR_REG_RECONFIG
	.align		4
.L_1233:
        /*0590*/ 	.byte	0x01, 0x54
	.zero		2


	//----- nvinfo : EIATTR_SYSCALL_OFFSETS
	.align		4
        /*0594*/ 	.byte	0x04, 0x46
        /*0596*/ 	.short	(.L_1235 - .L_1234)


	//   ....[0]....
.L_1234:
        /*0598*/ 	.word	0x000016e0


	//   ....[1]....
        /*059c*/ 	.word	0x00001830


	//   ....[2]....
        /*05a0*/ 	.word	0x00005b70


	//   ....[3]....
        /*05a4*/ 	.word	0x00006000


	//   ....[4]....
        /*05a8*/ 	.word	0x00010d20


	//   ....[5]....
        /*05ac*/ 	.word	0x00010e60


	//   ....[6]....
        /*05b0*/ 	.word	0x00010f60


	//----- nvinfo : EIATTR_MBARRIER_INSTR_OFFSETS
	.align		4
.L_1235:
        /*05b4*/ 	.byte	0x04, 0x39
        /*05b6*/ 	.short	(.L_1237 - .L_1236)


	//   ....[0]....
.L_1236:
        /*05b8*/ 	.word	0x00000300
        /*05bc*/ 	.word	0x000000ff
        /*05c0*/ 	.word	0x00022800
        /*05c4*/ 	.short	0x0100
        /*05c6*/ 	.byte	0x08
	.zero		1


	//   ....[1]....
        /*05c8*/ 	.word	0x00000310
        /*05cc*/ 	.word	0x000000ff
        /*05d0*/ 	.word	0x00022820
        /*05d4*/ 	.short	0x0100
        /*05d6*/ 	.byte	0x08
	.zero		1


	//   ....[2]....
        /*05d8*/ 	.word	0x00000400
        /*05dc*/ 	.word	0x000000ff
        /*05e0*/ 	.word	0x00022830
        /*05e4*/ 	.short	0x0100
        /*05e6*/ 	.byte	0x08
	.zero		1


	//   ....[3]....
        /*05e8*/ 	.word	0x00000410
        /*05ec*/ 	.word	0x000000ff
        /*05f0*/ 	.word	0x00022840
        /*05f4*/ 	.short	0x0100
        /*05f6*/ 	.byte	0x08
	.zero		1


	//   ....[4]....
        /*05f8*/ 	.word	0x00000420
        /*05fc*/ 	.word	0x000000ff
        /*0600*/ 	.word	0x00022838
        /*0604*/ 	.short	0x0100
        /*0606*/ 	.byte	0x08
	.zero		1


	//   ....[5]....
        /*0608*/ 	.word	0x00000430
        /*060c*/ 	.word	0x000000ff
        /*0610*/ 	.word	0x00022848
        /*0614*/ 	.short	0x0100
        /*0616*/ 	.byte	0x08
	.zero		1


	//   ....[6]....
        /*0618*/ 	.word	0x00000560
        /*061c*/ 	.word	0x000000ff
        /*0620*/ 	.word	0x00022850
        /*0624*/ 	.short	0x0100
        /*0626*/ 	.byte	0x08
	.zero		1


	//   ....[7]....
        /*0628*/ 	.word	0x00000570
        /*062c*/ 	.word	0x000000ff
        /*0630*/ 	.word	0x00022860
        /*0634*/ 	.short	0x0100
        /*0636*/ 	.byte	0x08
	.zero		1


	//   ....[8]....
        /*0638*/ 	.word	0x00000580
        /*063c*/ 	.word	0x000000ff
        /*0640*/ 	.word	0x00022858
        /*0644*/ 	.short	0x0100
        /*0646*/ 	.byte	0x08
	.zero		1


	//   ....[9]....
        /*0648*/ 	.word	0x00000590
        /*064c*/ 	.word	0x000000ff
        /*0650*/ 	.word	0x00022868
        /*0654*/ 	.short	0x0100
        /*0656*/ 	.byte	0x08
	.zero		1


	//   ....[10]....
        /*0658*/ 	.word	0x00000680
        /*065c*/ 	.word	0x000000ff
        /*0660*/ 	.word	0x00022870
        /*0664*/ 	.short	0x0100
        /*0666*/ 	.byte	0x06
	.zero		1


	//   ....[11]....
        /*0668*/ 	.word	0x00000690
        /*066c*/ 	.word	0x000000ff
        /*0670*/ 	.word	0x00022880
        /*0674*/ 	.short	0x0100
        /*0676*/ 	.byte	0x06
	.zero		1


	//   ....[12]....
        /*0678*/ 	.word	0x000006a0
        /*067c*/ 	.word	0x000000ff
        /*0680*/ 	.word	0x00022878
        /*0684*/ 	.short	0x0100
        /*0686*/ 	.byte	0x06
	.zero		1


	//   ....[13]....
        /*0688*/ 	.word	0x000006b0
        /*068c*/ 	.word	0x000000ff
        /*0690*/ 	.word	0x00022888
        /*0694*/ 	.short	0x0100
        /*0696*/ 	.byte	0x06
	.zero		1


	//   ....[14]....
        /*0698*/ 	.word	0x000007e0
        /*069c*/ 	.word	0x000000ff
        /*06a0*/ 	.word	0x00022890
        /*06a4*/ 	.short	0x0100
        /*06a6*/ 	.byte	0x08
	.zero		1


	//   ....[15]....
        /*06a8*/ 	.word	0x000007f0
        /*06ac*/ 	.word	0x000000ff
        /*06b0*/ 	.word	0x000228a0
        /*06b4*/ 	.short	0x0100
        /*06b6*/ 	.byte	0x08
	.zero		1


	//   ....[16]....
        /*06b8*/ 	.word	0x00000800
        /*06bc*/ 	.word	0x000000ff
        /*06c0*/ 	.word	0x00022898
        /*06c4*/ 	.short	0x0100
        /*06c6*/ 	.byte	0x08
	.zero		1


	//   ....[17]....
        /*06c8*/ 	.word	0x00000810
        /*06cc*/ 	.word	0x000000ff
        /*06d0*/ 	.word	0x000228a8
        /*06d4*/ 	.short	0x0100
        /*06d6*/ 	.byte	0x08
	.zero		1


	//   ....[18]....
        /*06d8*/ 	.word	0x00000940
        /*06dc*/ 	.word	0x000000ff
        /*06e0*/ 	.word	0x000228b0
        /*06e4*/ 	.short	0x0100
        /*06e6*/ 	.byte	0x08
	.zero		1


	//   ....[19]....
        /*06e8*/ 	.word	0x00000950
        /*06ec*/ 	.word	0x000000ff
        /*06f0*/ 	.word	0x000228c0
        /*06f4*/ 	.short	0x0100
        /*06f6*/ 	.byte	0x08
	.zero		1


	//   ....[20]....
        /*06f8*/ 	.word	0x00000960
        /*06fc*/ 	.word	0x000000ff
        /*0700*/ 	.word	0x000228b8
        /*0704*/ 	.short	0x0100
        /*0706*/ 	.byte	0x08
	.zero		1


	//   ....[21]....
        /*0708*/ 	.word	0x00000970
        /*070c*/ 	.word	0x000000ff
        /*0710*/ 	.word	0x000228c8
        /*0714*/ 	.short	0x0100
        /*0716*/ 	.byte	0x08
	.zero		1


	//   ....[22]....
        /*0718*/ 	.word	0x00002ab0
        /*071c*/ 	.word	0x0000005a
        /*0720*/ 	.word	0x00022890
        /*0724*/ 	.short	0x010a
        /*0726*/ 	.byte	0x3f
	.zero		1


	//   ....[23]....
        /*0728*/ 	.word	0x00003c30
        /*072c*/ 	.word	0x0000005a
        /*0730*/ 	.word	0x00022890
        /*0734*/ 	.short	0x010a
        /*0736*/ 	.byte	0x3f
	.zero		1


	//   ....[24]....
        /*0738*/ 	.word	0x00004c00
        /*073c*/ 	.word	0x0000005a
        /*0740*/ 	.word	0x00022890
        /*0744*/ 	.short	0x010a
        /*0746*/ 	.byte	0x3f
	.zero		1


	//   ....[25]....
        /*0748*/ 	.word	0x00004e10
        /*074c*/ 	.word	0x00000004
        /*0750*/ 	.word	0x00000000
        /*0754*/ 	.short	0x0101
        /*0756*/ 	.byte	0x3f
	.zero		1


	//   ....[26]....
        /*0758*/ 	.word	0x00004e50
        /*075c*/ 	.word	0x0000005a
        /*0760*/ 	.word	0x000228b0
        /*0764*/ 	.short	0x010a
        /*0766*/ 	.byte	0x3f
	.zero		1


	//   ....[27]....
        /*0768*/ 	.word	0x000054a0
        /*076c*/ 	.word	0x0000005a
        /*0770*/ 	.word	0x00000000
        /*0774*/ 	.short	0x0101
        /*0776*/ 	.byte	0x3f
	.zero		1


	//   ....[28]....
        /*0778*/ 	.word	0x00005c00
        /*077c*/ 	.word	0x00000012
        /*0780*/ 	.word	0x00022800
        /*0784*/ 	.short	0x010a
        /*0786*/ 	.byte	0x3f
	.zero		1


	//   ....[29]....
        /*0788*/ 	.word	0x00005c50
        /*078c*/ 	.word	0x00000012
        /*0790*/ 	.word	0x00022800
        /*0794*/ 	.short	0x010a
        /*0796*/ 	.byte	0x3f
	.zero		1


	//   ....[30]....
        /*0798*/ 	.word	0x000062d0
        /*079c*/ 	.word	0x00000012
        /*07a0*/ 	.word	0x00022800
        /*07a4*/ 	.short	0x010a
        /*07a6*/ 	.byte	0x3f
	.zero		1


	//   ....[31]....
        /*07a8*/ 	.word	0x00007140
        /*07ac*/ 	.word	0x00000012
        /*07b0*/ 	.word	0x00022800
        /*07b4*/ 	.short	0x010a
        /*07b6*/ 	.byte	0x3f
	.zero		1


	//   ....[32]....
        /*07b8*/ 	.word	0x00007f10
        /*07bc*/ 	.word	0x0000000d
        /*07c0*/ 	.word	0x00022830
        /*07c4*/ 	.short	0x010a
        /*07c6*/ 	.byte	0x3f
	.zero		1


	//   ....[33]....
        /*07c8*/ 	.word	0x00007fb0
        /*07cc*/ 	.word	0x0000000d
        /*07d0*/ 	.word	0x00022830
        /*07d4*/ 	.short	0x010a
        /*07d6*/ 	.byte	0x3f
	.zero		1


	//   ....[34]....
        /*07d8*/ 	.word	0x000091c0
        /*07dc*/ 	.word	0x00000014
        /*07e0*/ 	.word	0x00000000
        /*07e4*/ 	.short	0x0101
        /*07e6*/ 	.byte	0x3f
	.zero		1


	//   ....[35]....
        /*07e8*/ 	.word	0x00009630
        /*07ec*/ 	.word	0x0000000d
        /*07f0*/ 	.word	0x00022850
        /*07f4*/ 	.short	0x010a
        /*07f6*/ 	.byte	0x3f
	.zero		1


	//   ....[36]....
        /*07f8*/ 	.word	0x00009680
        /*07fc*/ 	.word	0x0000000d
        /*0800*/ 	.word	0x00022850
        /*0804*/ 	.short	0x010a
        /*0806*/ 	.byte	0x3f
	.zero		1


	//   ....[37]....
        /*0808*/ 	.word	0x00009a50
        /*080c*/ 	.word	0x0000000d
        /*0810*/ 	.word	0x00000000
        /*0814*/ 	.short	0x0101
        /*0816*/ 	.byte	0x3f
	.zero		1


	//   ....[38]....
        /*0818*/ 	.word	0x00009b60
        /*081c*/ 	.word	0x0000000e
        /*0820*/ 	.word	0x00022830
        /*0824*/ 	.short	0x010a
        /*0826*/ 	.byte	0x3f
	.zero		1


	//   ....[39]....
        /*0828*/ 	.word	0x00009bc0
        /*082c*/ 	.word	0x0000000e
        /*0830*/ 	.word	0x00022830
        /*0834*/ 	.short	0x010a
        /*0836*/ 	.byte	0x3f
	.zero		1


	//   ....[40]....
        /*0838*/ 	.word	0x0000a950
        /*083c*/ 	.word	0x0000009a
        /*0840*/ 	.word	0x00000000
        /*0844*/ 	.short	0x0101
        /*0846*/ 	.byte	0x3f
	.zero		1


	//   ....[41]....
        /*0848*/ 	.word	0x0000b530
        /*084c*/ 	.word	0x0000000e
        /*0850*/ 	.word	0x00022850
        /*0854*/ 	.short	0x010a
        /*0856*/ 	.byte	0x3f
	.zero		1


	//   ....[42]....
        /*0858*/ 	.word	0x0000b580
        /*085c*/ 	.word	0x0000000e
        /*0860*/ 	.word	0x00022850
        /*0864*/ 	.short	0x010a
        /*0866*/ 	.byte	0x3f
	.zero		1


	//   ....[43]....
        /*0868*/ 	.word	0x0000b930
        /*086c*/ 	.word	0x0000000e
        /*0870*/ 	.word	0x00000000
        /*0874*/ 	.short	0x0101
        /*0876*/ 	.byte	0x3f
	.zero		1


	//   ....[44]....
        /*0878*/ 	.word	0x0000da50
        /*087c*/ 	.word	0x00000000
        /*0880*/ 	.word	0x00000000
        /*0884*/ 	.short	0x0101
        /*0886*/ 	.byte	0x3f
	.zero		1


	//   ....[45]....
        /*0888*/ 	.word	0x0000fe90
        /*088c*/ 	.word	0x00000005
        /*0890*/ 	.word	0x00022820
        /*0894*/ 	.short	0x010a
        /*0896*/ 	.byte	0x3f
	.zero		1


	//   ....[46]....
        /*0898*/ 	.word	0x0000ff20
        /*089c*/ 	.word	0x00000006
        /*08a0*/ 	.word	0x000228a0
        /*08a4*/ 	.short	0x010a
        /*08a6*/ 	.byte	0x3f
	.zero		1


	//   ....[47]....
        /*08a8*/ 	.word	0x00010100
        /*08ac*/ 	.word	0x00000006
        /*08b0*/ 	.word	0x000228c0
        /*08b4*/ 	.short	0x010a
        /*08b6*/ 	.byte	0x3f
	.zero		1


	//   ....[48]....
        /*08b8*/ 	.word	0x00010510
        /*08bc*/ 	.word	0x00000007
        /*08c0*/ 	.word	0x000228a0
        /*08c4*/ 	.short	0x010a
        /*08c6*/ 	.byte	0x3f
	.zero		1


	//   ....[49]....
        /*08c8*/ 	.word	0x000106d0
        /*08cc*/ 	.word	0x00000007
        /*08d0*/ 	.word	0x000228c0
        /*08d4*/ 	.short	0x010a
        /*08d6*/ 	.byte	0x3f
	.zero		1


	//   ....[50]....
        /*08d8*/ 	.word	0x000114c0
        /*08dc*/ 	.word	0x00000005
        /*08e0*/ 	.word	0x00022840
        /*08e4*/ 	.short	0x010a
        /*08e6*/ 	.byte	0x3f
	.zero		1


	//   ....[51]....
        /*08e8*/ 	.word	0x000118c0
        /*08ec*/ 	.word	0x00000007
        /*08f0*/ 	.word	0x00022820
        /*08f4*/ 	.short	0x010a
        /*08f6*/ 	.byte	0x3f
	.zero		1


	//   ....[52]....
        /*08f8*/ 	.word	0x00011980
        /*08fc*/ 	.word	0x00000002
        /*0900*/ 	.word	0x00022860
        /*0904*/ 	.short	0x010a
        /*0906*/ 	.byte	0x3f
	.zero		1


	//   ....[53]....
        /*0908*/ 	.word	0x00011ff0
        /*090c*/ 	.word	0x00000002
        /*0910*/ 	.word	0x00022840
        /*0914*/ 	.short	0x010a
        /*0916*/ 	.byte	0x3f
	.zero		1


	//   ....[54]....
        /*0918*/ 	.word	0x00012200
        /*091c*/ 	.word	0x00000002
        /*0920*/ 	.word	0x00022860
        /*0924*/ 	.short	0x010a
        /*0926*/ 	.byte	0x3f
	.zero		1


	//   ....[55]....
        /*0928*/ 	.word	0x00012780
        /*092c*/ 	.word	0x00000003
        /*0930*/ 	.word	0x00022840
        /*0934*/ 	.short	0x010a
        /*0936*/ 	.byte	0x3f
	.zero		1


	//   ....[56]....
        /*0938*/ 	.word	0x00012980
        /*093c*/ 	.word	0x00000003
        /*0940*/ 	.word	0x00022860
        /*0944*/ 	.short	0x010a
        /*0946*/ 	.byte	0x3f
	.zero		1


	//   ....[57]....
        /*0948*/ 	.word	0x00012e80
        /*094c*/ 	.word	0x00000003
        /*0950*/ 	.word	0x00022840
        /*0954*/ 	.short	0x010a
        /*0956*/ 	.byte	0x3f
	.zero		1


	//   ....[58]....
        /*0958*/ 	.word	0x00013090
        /*095c*/ 	.word	0x00000003
        /*0960*/ 	.word	0x00022860
        /*0964*/ 	.short	0x010a
        /*0966*/ 	.byte	0x3f
	.zero		1


	//   ....[59]....
        /*0968*/ 	.word	0x00013fd0
        /*096c*/ 	.word	0x00000000
        /*0970*/ 	.word	0x00022820
        /*0974*/ 	.short	0x010a
        /*0976*/ 	.byte	0x3f
	.zero		1


	//   ....[60]....
        /*0978*/ 	.word	0x00014180
        /*097c*/ 	.word	0x00000006
        /*0980*/ 	.word	0x00000000
        /*0984*/ 	.short	0x010a
        /*0986*/ 	.byte	0x3f
	.zero		1


	//   ....[61]....
        /*0988*/ 	.word	0x000141f0
        /*098c*/ 	.word	0x00000007
        /*0990*/ 	.word	0x00000000
        /*0994*/ 	.short	0x010a
        /*0996*/ 	.byte	0x3f
	.zero		1


	//   ....[62]....
        /*0998*/ 	.word	0x00014260
        /*099c*/ 	.word	0x00000004
        /*09a0*/ 	.word	0x00000000
        /*09a4*/ 	.short	0x010a
        /*09a6*/ 	.byte	0x3f
	.zero		1


	//   ....[63]....
        /*09a8*/ 	.word	0x00014290
        /*09ac*/ 	.word	0x00000003
        /*09b0*/ 	.word	0x00000000
        /*09b4*/ 	.short	0x010a
        /*09b6*/ 	.byte	0x3f
	.zero		1


	//   ....[64]....
        /*09b8*/ 	.word	0x000142f0
        /*09bc*/ 	.word	0x0000005a
        /*09c0*/ 	.word	0x00022890
        /*09c4*/ 	.short	0x010a
        /*09c6*/ 	.byte	0x3f
	.zero		1


	//   ....[65]....
        /*09c8*/ 	.word	0x00014340
        /*09cc*/ 	.word	0x0000005a
        /*09d0*/ 	.word	0x00022890
        /*09d4*/ 	.short	0x010a
        /*09d6*/ 	.byte	0x3f
	.zero		1


	//   ....[66]....
        /*09d8*/ 	.word	0x00014390
        /*09dc*/ 	.word	0x0000005a
        /*09e0*/ 	.word	0x00022890
        /*09e4*/ 	.short	0x010a
        /*09e6*/ 	.byte	0x3f
	.zero		1


	//   ....[67]....
        /*09e8*/ 	.word	0x000143e0
        /*09ec*/ 	.word	0x0000005a
        /*09f0*/ 	.word	0x000228b0
        /*09f4*/ 	.short	0x010a
        /*09f6*/ 	.byte	0x3f
	.zero		1


	//   ....[68]....
        /*09f8*/ 	.word	0x00014750
        /*09fc*/ 	.word	0x00000012
        /*0a00*/ 	.word	0x00022800
        /*0a04*/ 	.short	0x010a
        /*0a06*/ 	.byte	0x3f
	.zero		1


	//   ....[69]....
        /*0a08*/ 	.word	0x00014a20
        /*0a0c*/ 	.word	0x00000012
        /*0a10*/ 	.word	0x00022800
        /*0a14*/ 	.short	0x010a
        /*0a16*/ 	.byte	0x3f
	.zero		1


	//   ....[70]....
        /*0a18*/ 	.word	0x00014a70
        /*0a1c*/ 	.word	0x0000000d
        /*0a20*/ 	.word	0x00022830
        /*0a24*/ 	.short	0x010a
        /*0a26*/ 	.byte	0x3f
	.zero		1


	//   ....[71]....
        /*0a28*/ 	.word	0x00014ac0
        /*0a2c*/ 	.word	0x0000000d
        /*0a30*/ 	.word	0x00022850
        /*0a34*/ 	.short	0x010a
        /*0a36*/ 	.byte	0x3f
	.zero		1


	//   ....[72]....
        /*0a38*/ 	.word	0x00014b10
        /*0a3c*/ 	.word	0x0000000e
        /*0a40*/ 	.word	0x00022830
        /*0a44*/ 	.short	0x010a
        /*0a46*/ 	.byte	0x3f
	.zero		1


	//   ....[73]....
        /*0a48*/ 	.word	0x00014b60
        /*0a4c*/ 	.word	0x0000000e
        /*0a50*/ 	.word	0x00022850
        /*0a54*/ 	.short	0x010a
        /*0a56*/ 	.byte	0x3f
	.zero		1


	//   ....[74]....
        /*0a58*/ 	.word	0x00014d00
        /*0a5c*/ 	.word	0x00000005
        /*0a60*/ 	.word	0x00022820
        /*0a64*/ 	.short	0x010a
        /*0a66*/ 	.byte	0x3f
	.zero		1


	//   ....[75]....
        /*0a68*/ 	.word	0x00014d50
        /*0a6c*/ 	.word	0x00000006
        /*0a70*/ 	.word	0x000228a0
        /*0a74*/ 	.short	0x010a
        /*0a76*/ 	.byte	0x3f
	.zero		1


	//   ....[76]....
        /*0a78*/ 	.word	0x00014da0
        /*0a7c*/ 	.word	0x00000006
        /*0a80*/ 	.word	0x000228c0
        /*0a84*/ 	.short	0x010a
        /*0a86*/ 	.byte	0x3f
	.zero		1


	//   ....[77]....
        /*0a88*/ 	.word	0x00014df0
        /*0a8c*/ 	.word	0x00000007
        /*0a90*/ 	.word	0x000228a0
        /*0a94*/ 	.short	0x010a
        /*0a96*/ 	.byte	0x3f
	.zero		1


	//   ....[78]....
        /*0a98*/ 	.word	0x00014e40
        /*0a9c*/ 	.word	0x00000007
        /*0aa0*/ 	.word	0x000228c0
        /*0aa4*/ 	.short	0x010a
        /*0aa6*/ 	.byte	0x3f
	.zero		1


	//   ....[79]....
        /*0aa8*/ 	.word	0x00014fe0
        /*0aac*/ 	.word	0x00000005
        /*0ab0*/ 	.word	0x00022840
        /*0ab4*/ 	.short	0x010a
        /*0ab6*/ 	.byte	0x3f
	.zero		1


	//   ....[80]....
        /*0ab8*/ 	.word	0x00015060
        /*0abc*/ 	.word	0x00000005
        /*0ac0*/ 	.word	0x00022820
        /*0ac4*/ 	.short	0x010a
        /*0ac6*/ 	.byte	0x3f
	.zero		1


	//   ....[81]....
        /*0ac8*/ 	.word	0x000150b0
        /*0acc*/ 	.word	0x00000002
        /*0ad0*/ 	.word	0x00022860
        /*0ad4*/ 	.short	0x010a
        /*0ad6*/ 	.byte	0x3f
	.zero		1


	//   ....[82]....
        /*0ad8*/ 	.word	0x00015100
        /*0adc*/ 	.word	0x00000002
        /*0ae0*/ 	.word	0x00022840
        /*0ae4*/ 	.short	0x010a
        /*0ae6*/ 	.byte	0x3f
	.zero		1


	//   ....[83]....
        /*0ae8*/ 	.word	0x00015150
        /*0aec*/ 	.word	0x00000002
        /*0af0*/ 	.word	0x00022860
        /*0af4*/ 	.short	0x010a
        /*0af6*/ 	.byte	0x3f
	.zero		1


	//   ....[84]....
        /*0af8*/ 	.word	0x000151a0
        /*0afc*/ 	.word	0x00000003
        /*0b00*/ 	.word	0x00022840
        /*0b04*/ 	.short	0x010a
        /*0b06*/ 	.byte	0x3f
	.zero		1


	//   ....[85]....
        /*0b08*/ 	.word	0x000151f0
        /*0b0c*/ 	.word	0x00000003
        /*0b10*/ 	.word	0x00022860
        /*0b14*/ 	.short	0x010a
        /*0b16*/ 	.byte	0x3f
	.zero		1


	//   ....[86]....
        /*0b18*/ 	.word	0x00015240
        /*0b1c*/ 	.word	0x00000003
        /*0b20*/ 	.word	0x00022840
        /*0b24*/ 	.short	0x010a
        /*0b26*/ 	.byte	0x3f
	.zero		1


	//   ....[87]....
        /*0b28*/ 	.word	0x00015290
        /*0b2c*/ 	.word	0x00000003
        /*0b30*/ 	.word	0x00022860
        /*0b34*/ 	.short	0x010a
        /*0b36*/ 	.byte	0x3f
	.zero		1


	//   ....[88]....
        /*0b38*/ 	.word	0x00015c40
        /*0b3c*/ 	.word	0x00000000
        /*0b40*/ 	.word	0x00022820
        /*0b44*/ 	.short	0x010a
        /*0b46*/ 	.byte	0x3f
	.zero		1


	//   ....[89]....
        /*0b48*/ 	.word	0x00015de0
        /*0b4c*/ 	.word	0x00000006
        /*0b50*/ 	.word	0x00000000
        /*0b54*/ 	.short	0x010a
        /*0b56*/ 	.byte	0x3f
	.zero		1


	//   ....[90]....
        /*0b58*/ 	.word	0x00015e30
        /*0b5c*/ 	.word	0x00000007
        /*0b60*/ 	.word	0x00000000
        /*0b64*/ 	.short	0x010a
        /*0b66*/ 	.byte	0x3f
	.zero		1


	//   ....[91]....
        /*0b68*/ 	.word	0x00015e80
        /*0b6c*/ 	.word	0x00000004
        /*0b70*/ 	.word	0x00000000
        /*0b74*/ 	.short	0x010a
        /*0b76*/ 	.byte	0x3f
	.zero		1


	//----- nvinfo : EIATTR_NUM_MBARRIERS
	.align		4
.L_1237:
        /*0b78*/ 	.byte	0x03, 0x38
        /*0b7a*/ 	.short	0x0016


	//----- nvinfo : EIATTR_EXIT_INSTR_OFFSETS
	.align		4
        /*0b7c*/ 	.byte	0x04, 0x1c
        /*0b7e*/ 	.short	(.L_1239 - .L_1238)


	//   ....[0]....
.L_1238:
        /*0b80*/ 	.word	0x000142e0


	//----- nvinfo : EIATTR_MAX_THREADS
	.align		4
.L_1239:
        /*0b84*/ 	.byte	0x04, 0x05
        /*0b86*/ 	.short	(.L_1241 - .L_1240)
.L_1240:
        /*0b88*/ 	.word	0x00000180
        /*0b8c*/ 	.word	0x00000001
        /*0b90*/ 	.word	0x00000001


	//----- nvinfo : EIATTR_CRS_STACK_SIZE
	.align		4
.L_1241:
        /*0b94*/ 	.byte	0x04, 0x1e
        /*0b96*/ 	.short	(.L_1243 - .L_1242)
.L_1242:
        /*0b98*/ 	.word	0x00000000


	//----- nvinfo : EIATTR_CBANK_PARAM_SIZE
	.align		4
.L_1243:
        /*0b9c*/ 	.byte	0x03, 0x19
        /*0b9e*/ 	.short	0x0a70


	//----- nvinfo : EIATTR_PARAM_CBANK
	.align		4
        /*0ba0*/ 	.byte	0x04, 0x0a
        /*0ba2*/ 	.short	(.L_1245 - .L_1244)
	.align		4
.L_1244:
        /*0ba4*/ 	.word	index@(.nv.constant0._ZN7cutlass13device_kernelIN5flash11enable_sm90INS1_16FlashAttnFwdSm90INS1_25CollectiveMainloopFwdSm90ILi2EN4cute5tupleIJNS5_1CILi1EEES8_S8_EEENS6_IJNS7_ILi128EEENS7_ILi96EEENS7_ILi64EEEEEELi256ENS_6half_tEfNS_4arch4Sm90ELb0ELb0ELb0ELb1ELb0ELb1ELb0ELb1ELb0ELb0ELb0ELb0EEENS1_21CollectiveEpilogueFwdINS6_IJSA_NS7_ILi256EEESB_EEES9_SE_SG_Li256ELb1ELb0ELb0ELb0EEENS1_36VarlenDynamicPersistentTileSchedulerILi128ELi96ELi256ELi32ELb0ELb0ELb1ELb0ELb1ELb1EEEEEEEEEvNT_6ParamsE)
        /*0ba8*/ 	.short	0x0210
        /*0baa*/ 	.short	0x0a70


	//----- nvinfo : EIATTR_SW_WAR
	.align		4
.L_1245:
        /*0bac*/ 	.byte	0x04, 0x36
        /*0bae*/ 	.short	(.L_1247 - .L_1246)
.L_1246:
        /*0bb0*/ 	.word	0x00000008
.L_1247:


//--------------------- .nv.info._ZN7cutlass13device_kernelIN5flash11enable_sm90INS1_16FlashAttnFwdSm90INS1_25CollectiveMainloopFwdSm90ILi2EN4cute5tupleIJNS5_1CILi1EEES8_S8_EEENS6_IJNS7_ILi128EEENS7_ILi96EEENS7_ILi64EEEEEELi256ENS_6half_tEfNS_4arch4Sm90ELb0ELb0ELb0ELb1ELb0ELb0ELb1ELb1ELb0ELb0ELb0ELb0EEENS1_21CollectiveEpilogueFwdINS6_IJSA_NS7_ILi256EEESB_EEES9_SE_SG_Li256ELb1ELb0ELb0ELb0EEENS1_36VarlenDynamicPersistentTileSchedulerILi128ELi96ELi256ELi32ELb0ELb0ELb1ELb0ELb1ELb1EEEEEEEEEvNT_6ParamsE --------------------------
	.section	.nv.info._ZN7cutlass13device_kernelIN5flash11enable_sm90INS1_16FlashAttnFwdSm90INS1_25CollectiveMainloopFwdSm90ILi2EN4cute5tupleIJNS5_1CILi1EEES8_S8_EEENS6_IJNS7_ILi128EEENS7_ILi96EEENS7_ILi64EEEEEELi256ENS_6half_tEfNS_4arch4Sm90ELb0ELb0ELb0ELb1ELb0ELb0ELb1ELb1ELb0ELb0ELb0ELb0EEENS1_21CollectiveEpilogueFwdINS6_IJSA_NS7_ILi256EEESB_EEES9_SE_SG_Li256ELb1ELb0ELb0ELb0EEENS1_36VarlenDynamicPersistentTileSchedulerILi128ELi96ELi256ELi32ELb0ELb0ELb1ELb0ELb1ELb1EEEEEEEEEvNT_6ParamsE,"",@"SHT_CUDA_INFO"
	.sectionflags	@""
	.align	4


	//----- nvinfo : EIATTR_CUDA_API_VERSION
	.align		4
        /*0000*/ 	.byte	0x04, 0x37
        /*0002*/ 	.short	(.L_1249 - .L_1248)
.L_1248:
        /*0004*/ 	.word	0x00000082


	//----- nvinfo : EIATTR_KPARAM_INFO
	.align		4
.L_1249:
        /*0008*/ 	.byte	0x04, 0x17
        /*000a*/ 	.short	(.L_1251 - .L_1250)
.L_1250:
        /*000c*/ 	.word	0x00000000
        /*0010*/ 	.short	0x0000
        /*0012*/ 	.short	0x0070
        /*0014*/ 	.byte	0x00, 0xf0, 0x01, 0x2c


	//----- nvinfo : EIATTR_SPARSE_MMA_MASK
	.align		4
.L_1251:
        /*0018*/ 	.byte	0x03, 0x50
        /*001a*/ 	.short	0x0000


	//----- nvinfo : EIATTR_MAXREG_COUNT
	.align		4
        /*001c*/ 	.byte	0x03, 0x1b
        /*001e*/ 	.short	0x00a8


	//----- nvinfo : EIATTR_NUM_BARRIERS
	.align		4
        /*0020*/ 	.byte	0x02, 0x4c
        /*0022*/ 	.byte	0x10
	.zero		1


	//----- nvinfo : EIATTR_EXTERNS
	.align		4
        /*0024*/ 	.byte	0x04, 0x0f
        /*0026*/ 	.short	(.L_1253 - .L_1252)


	//   ....[0]....
	.align		4
.L_1252:
        /*0028*/ 	.word	index@(__assertfail)


	//----- nvinfo : EIATTR_ANNOTATIONS
	.align		4
.L_1253:
        /*002c*/ 	.byte	0x04, 0x55
        /*002e*/ 	.short	(.L_1255 - .L_1254)


	//   ....[0]....
.L_1254:
        /* <DEDUP_REMOVED lines=30> */


	//----- nvinfo : EIATTR_MERCURY_ISA_VERSION
	.align		4
.L_1255:
        /*0200*/ 	.byte	0x03, 0x5f
        /*0202*/ 	.short	0x0101


	//----- nvinfo : EIATTR_UNUSED_LOAD_BYTE_OFFSET
	.align		4
        /*0204*/ 	.byte	0x04, 0x44
        /*0206*/ 	.short	(.L_1257 - .L_1256)


	//   ....[0]....
.L_1256:
        /*0208*/ 	.word	0x00000ae0
        /*020c*/ 	.word	0x0000fff0


	//   ....[1]....
        /*0210*/ 	.word	0x00006a80
        /*0214*/ 	.word	0x0000fff0


	//----- nvinfo : EIATTR_INT_WARP_WIDE_INSTR_OFFSETS
	.align		4
.L_1257:
        /*0218*/ 	.byte	0x04, 0x31
        /*021a*/ 	.short	(.L_1259 - .L_1258)


	//   ....[0]....
.L_1258:
        /*021c*/ 	.word	0x00000190


	//   ....[1]....
        /*0220*/ 	.word	0x000001d0


	//   ....[2]....
        /*0224*/ 	.word	0x00000240


	//   ....[3]....
        /*0228*/ 	.word	0x00000250


	//   ....[4]....
        /*022c*/ 	.word	0x0000a460


	//   ....[5]....
        /*0230*/ 	.word	0x0000a4f0


	//   ....[6]....
        /*0234*/ 	.word	0x0000a980


	//   ....[7]....
        /*0238*/ 	.word	0x0000a9b0


	//   ....[8]....
        /*023c*/ 	.word	0x0000cfd0


	//   ....[9]....
        /*0240*/ 	.word	0x0000d060


	//----- nvinfo : EIATTR_COOP_GROUP_MASK_REGIDS
	.align		4
.L_1259:
        /*0244*/ 	.byte	0x04, 0x29
        /*0246*/ 	.short	(.L_1261 - .L_1260)


	//   ....[0]....
.L_1260:
        /*0248*/ 	.word	0xffffffff


	//   ....[1]....
        /*024c*/ 	.word	0xffffffff


	//   ....[2]....
        /*0250*/ 	.word	0xffffffff


	//   ....[3]....
        /*0254*/ 	.word	0xffffffff


	//   ....[4]....
        /*0258*/ 	.word	0xffffffff


	//   ....[5]....
        /*025c*/ 	.word	0xffffffff


	//   ....[6]....
        /*0260*/ 	.word	0xffffffff


	//   ....[7]....
        /*0264*/ 	.word	0xffffffff


	//   ....[8]....
        /*0268*/ 	.word	0xffffffff


	//   ....[9]....
        /*026c*/ 	.word	0xffffffff


	//   ....[10]....
        /*0270*/ 	.word	0xffffffff


	//   ....[11]....
        /*0274*/ 	.word	0xffffffff


	//   ....[12]....
        /*0278*/ 	.word	0xffffffff


	//   ....[13]....
        /*027c*/ 	.word	0xffffffff


	//   ....[14]....
        /*0280*/ 	.word	0xffffffff


	//   ....[15]....
        /*0284*/ 	.word	0xffffffff


	//   ....[16]....
        /*0288*/ 	.word	0xffffffff


	//   ....[17]....
        /*028c*/ 	.word	0xffffffff


	//   ....[18]....
        /*0290*/ 	.word	0xffffffff


	//   ....[19]....
        /*0294*/ 	.word	0xffffffff


	//   ....[20]....
        /*0298*/ 	.word	0xffffffff


	//   ....[21]....
        /*029c*/ 	.word	0xffffffff


	//   ....[22]....
        /*02a0*/ 	.word	0xffffffff


	//   ....[23]....
        /*02a4*/ 	.word	0xffffffff


	//   ....[24]....
        /*02a8*/ 	.word	0xffffffff


	//   ....[25]....
        /*02ac*/ 	.word	0xffffffff


	//   ....[26]....
        /*02b0*/ 	.word	0xffffffff


	//   ....[27]....
        /*02b4*/ 	.word	0xffffffff


	//   ....[28]....
        /*02b8*/ 	.word	0xffffffff


	//   ....[29]....
        /*02bc*/ 	.word	0xffffffff


	//   ....[30]....
        /*02c0*/ 	.word	0xffffffff


	//   ....[31]....
        /*02c4*/ 	.word	0xffffffff


	//   ....[32]....
        /*02c8*/ 	.word	0xffffffff


	//   ....[33]....
        /*02cc*/ 	.word	0xffffffff


	//   ....[34]....
        /*02d0*/ 	.word	0xffffffff


	//   ....[35]....
        /*02d4*/ 	.word	0xffffffff


	//   ....[36]....
        /*02d8*/ 	.word	0xffffffff


	//   ....[37]....
        /*02dc*/ 	.word	0xffffffff


	//   ....[38]....
        /*02e0*/ 	.word	0xffffffff


	//   ....[39]....
        /*02e4*/ 	.word	0xffffffff


	//   ....[40]....
        /*02e8*/ 	.word	0xffffffff


	//   ....[41]....
        /*02ec*/ 	.word	0xffffffff


	//   ....[42]....
        /*02f0*/ 	.word	0xffffffff


	//   ....[43]....
        /*02f4*/ 	.word	0xffffffff


	//   ....[44]....
        /*02f8*/ 	.word	0xffffffff


	//   ....[45]....
        /*02fc*/ 	.word	0xffffffff


	//   ....[46]....
        /*0300*/ 	.word	0xffffffff


	//   ....[47]....
        /*0304*/ 	.word	0xffffffff


	//   ....[48]....
        /*0308*/ 	.word	0xffffffff


	//   ....[49]....
        /*030c*/ 	.word	0xffffffff


	//   ....[50]....
        /*0310*/ 	.word	0xffffffff


	//   ....[51]....
        /*0314*/ 	.word	0xffffffff


	//   ....[52]....
        /*0318*/ 	.word	0xffffffff


	//   ....[53]....
        /*031c*/ 	.word	0xffffffff


	//   ....[54]....
        /*0320*/ 	.word	0x0500000f


	//   ....[55]....
        /*0324*/ 	.word	0x0500000f


	//   ....[56]....
        /*0328*/ 	.word	0x0500000f


	//   ....[57]....
        /*032c*/ 	.word	0x0500000f


	//   ....[58]....
        /*0330*/ 	.word	0x0500000f


	//   ....[59]....
        /*0334*/ 	.word	0x0500000f


	//   ....[60]....
        /*0338*/ 	.word	0x0500000f


	//   ....[61]....
        /*033c*/ 	.word	0x0500000f


	//   ....[62]....
        /*0340*/ 	.word	0x0500000f


	//   ....[63]....
        /*0344*/ 	.word	0x0500000f


	//   ....[64]....
        /*0348*/ 	.word	0x0500000f


	//   ....[65]....
        /*034c*/ 	.word	0x0500000f


	//   ....[66]....
        /*0350*/ 	.word	0x0500000f


	//   ....[67]....
        /*0354*/ 	.word	0x0500000f


	//   ....[68]....
        /*0358*/ 	.word	0x0500000f


	//   ....[69]....
        /*035c*/ 	.word	0x0500000f


	//   ....[70]....
        /*0360*/ 	.word	0x0500000f


	//   ....[71]....
        /*0364*/ 	.word	0x0500000f


	//   ....[72]....
        /*0368*/ 	.word	0x0500000f


	//----- nvinfo : EIATTR_COOP_GROUP_INSTR_OFFSETS
	.align		4
.L_1261:
        /*036c*/ 	.byte	0x04, 0x28
        /*036e*/ 	.short	(.L_1263 - .L_1262)


	//   ....[0]....
.L_1262:
        /*0370*/ 	.word	0x00000070


	//   ....[1]....
        /*0374*/ 	.word	0x000001a0


	//   ....[2]....
        /*0378*/ 	.word	0x000001f0


	//   ....[3]....
        /*037c*/ 	.word	0x00000440


	//   ....[4]....
        /*0380*/ 	.word	0x000005a0


	//   ....[5]....
        /*0384*/ 	.word	0x000006c0


	//   ....[6]....
        /*0388*/ 	.word	0x00000820


	//   ....[7]....
        /*038c*/ 	.word	0x000016a0


	//   ....[8]....
        /*0390*/ 	.word	0x00002ed0


	//   ....[9]....
        /*0394*/ 	.word	0x00002f00


	//   ....[10]....
        /*0398*/ 	.word	0x00002f20


	//   ....[11]....
        /*039c*/ 	.word	0x00002f40


	//   ....[12]....
        /*03a0*/ 	.word	0x00004950


	//   ....[13]....
        /*03a4*/ 	.word	0x000049b0


	//   ....[14]....
        /*03a8*/ 	.word	0x000049d0


	//   ....[15]....
        /*03ac*/ 	.word	0x000049f0


	//   ....[16]....
        /*03b0*/ 	.word	0x00005fe0


	//   ....[17]....
        /*03b4*/ 	.word	0x00006020


	//   ....[18]....
        /*03b8*/ 	.word	0x000060f0


	//   ....[19]....
        /*03bc*/ 	.word	0x00006140


	//   ....[20]....
        /*03c0*/ 	.word	0x000095d0


	//   ....[21]....
        /*03c4*/ 	.word	0x00009760


	//   ....[22]....
        /*03c8*/ 	.word	0x00009790


	//   ....[23]....
        /*03cc*/ 	.word	0x000097d0


	//   ....[24]....
        /*03d0*/ 	.word	0x00009830


	//   ....[25]....
        /*03d4*/ 	.word	0x00009890


	//   ....[26]....
        /*03d8*/ 	.word	0x000098d0


	//   ....[27]....
        /*03dc*/ 	.word	0x00009a80


	//   ....[28]....
        /*03e0*/ 	.word	0x00009ae0


	//   ....[29]....
        /*03e4*/ 	.word	0x00009b20


	//   ....[30]....
        /*03e8*/ 	.word	0x00009b60


	//   ....[31]....
        /*03ec*/ 	.word	0x00009b90


	//   ....[32]....
        /*03f0*/ 	.word	0x00009bc0


	//   ....[33]....
        /*03f4*/ 	.word	0x00009c50


	//   ....[34]....
        /*03f8*/ 	.word	0x00009c80


	//   ....[35]....
        /*03fc*/ 	.word	0x00009d10


	//   ....[36]....
        /*0400*/ 	.word	0x0000d0f0


	//   ....[37]....
        /*0404*/ 	.word	0x0000d100


	//   ....[38]....
        /*0408*/ 	.word	0x0000d210


	//   ....[39]....
        /*040c*/ 	.word	0x0000d270


	//   ....[40]....
        /*0410*/ 	.word	0x0000d2b0


	//   ....[41]....
        /*0414*/ 	.word	0x0000d2f0


	//   ....[42]....
        /*0418*/ 	.word	0x0000d320


	//   ....[43]....
        /*041c*/ 	.word	0x0000d350


	//   ....[44]....
        /*0420*/ 	.word	0x0000d4e0


	//   ....[45]....
        /*0424*/ 	.word	0x0000d540


	//   ....[46]....
        /*0428*/ 	.word	0x0000d580


	//   ....[47]....
        /*042c*/ 	.word	0x0000d5c0


	//   ....[48]....
        /*0430*/ 	.word	0x0000d5f0


	//   ....[49]....
        /*0434*/ 	.word	0x0000d620


	//   ....[50]....
        /*0438*/ 	.word	0x0000d6e0


	//   ....[51]....
        /*043c*/ 	.word	0x0000d700


	//   ....[52]....
        /*0440*/ 	.word	0x0000d770


	//   ....[53]....
        /*0444*/ 	.word	0x0000dba0


	//   ....[54]....
        /*0448*/ 	.word	0x0000e100


	//   ....[55]....
        /*044c*/ 	.word	0x0000e520


	//   ....[56]....
        /*0450*/ 	.word	0x0000e5b0


	//   ....[57]....
        /*0454*/ 	.word	0x0000e650


	//   ....[58]....
        /*0458*/ 	.word	0x0000e700


	//   ....[59]....
        /*045c*/ 	.word	0x0000e780


	//   ....[60]....
        /*0460*/ 	.word	0x0000e800


	//   ....[61]....
        /*0464*/ 	.word	0x0000e880


	//   ....[62]....
        /*0468*/ 	.word	0x0000e900


	//   ....[63]....
        /*046c*/ 	.word	0x0000e990


	//   ....[64]....
        /*0470*/ 	.word	0x0000ea40


	//   ....[65]....
        /*0474*/ 	.word	0x0000eac0


	//   ....[66]....
        /*0478*/ 	.word	0x0000eb40


	//   ....[67]....
        /*047c*/ 	.word	0x0000ebc0


	//   ....[68]....
        /*0480*/ 	.word	0x0000ec40


	//   ....[69]....
        /*0484*/ 	.word	0x0000ecb0


	//   ....[70]....
        /*0488*/ 	.word	0x0000ed50


	//   ....[71]....
        /*048c*/ 	.word	0x0000ede0


	//   ....[72]....
        /*0490*/ 	.word	0x0000ef00


	//----- nvinfo : EIATTR_REG_RECONFIG
	.align		4
.L_1263:
        /*0494*/ 	.byte	0x01, 0x54
	.zero		2


	//----- nvinfo : EIATTR_SYSCALL_OFFSETS
	.align		4
        /*0498*/ 	.byte	0x04, 0x46
        /*049a*/ 	.short	(.L_1265 - .L_1264)


	//   ....[0]....
.L_1264:
        /*049c*/ 	.word	0x00001810


	//   ....[1]....
        /*04a0*/ 	.word	0x0000a680


	//   ....[2]....
        /*04a4*/ 	.word	0x0000a7c0


	//   ....[3]....
        /*04a8*/ 	.word	0x0000a8c0


	//----- nvinfo : EIATTR_MBARRIER_INSTR_OFFSETS
	.align		4
.L_1265:
        /*04ac*/ 	.byte	0x04, 0x39
        /*04ae*/ 	.short	(.L_1267 - .L_1266)


	//   ....[0]....
.L_1266:
        /*04b0*/ 	.word	0x000002e0
        /*04b4*/ 	.word	0x000000ff
        /*04b8*/ 	.word	0x00032400
        /*04bc*/ 	.short	0x0100
        /*04be*/ 	.byte	0x08
	.zero		1


	//   ....[1]....
        /*04c0*/ 	.word	0x000002f0
        /*04c4*/ 	.word	0x000000ff
        /*04c8*/ 	.word	0x00032410
        /*04cc*/ 	.short	0x0100
        /*04ce*/ 	.byte	0x08
	.zero		1


	//   ....[2]....
        /*04d0*/ 	.word	0x00000300
        /*04d4*/ 	.word	0x000000ff
        /*04d8*/ 	.word	0x00032420
        /*04dc*/ 	.short	0x0100
        /*04de*/ 	.byte	0x08
	.zero		1


	//   ....[3]....
        /*04e0*/ 	.word	0x000003f0
        /*04e4*/ 	.word	0x000000ff
        /*04e8*/ 	.word	0x00032430
        /*04ec*/ 	.short	0x0100
        /*04ee*/ 	.byte	0x08
	.zero		1


	//   ....[4]....
        /*04f0*/ 	.word	0x00000400
        /*04f4*/ 	.word	0x000000ff
        /*04f8*/ 	.word	0x00032440
        /*04fc*/ 	.short	0x0100
        /*04fe*/ 	.byte	0x08
	.zero		1


	//   ....[5]....
        /*0500*/ 	.word	0x00000410
        /*0504*/ 	.word	0x000000ff
        /*0508*/ 	.word	0x00032438
        /*050c*/ 	.short	0x0100
        /*050e*/ 	.byte	0x08
	.zero		1


	//   ....[6]....
        /*0510*/ 	.word	0x00000420
        /*0514*/ 	.word	0x000000ff
        /*0518*/ 	.word	0x00032448
        /*051c*/ 	.short	0x0100
        /*051e*/ 	.byte	0x08
	.zero		1


	//   ....[7]....
        /*0520*/ 	.word	0x00000550
        /*0524*/ 	.word	0x000000ff
        /*0528*/ 	.word	0x00032450
        /*052c*/ 	.short	0x0100
        /*052e*/ 	.byte	0x08
	.zero		1


	//   ....[8]....
        /*0530*/ 	.word	0x00000560
        /*0534*/ 	.word	0x000000ff
        /*0538*/ 	.word	0x00032460
        /*053c*/ 	.short	0x0100
        /*053e*/ 	.byte	0x08
	.zero		1


	//   ....[9]....
        /*0540*/ 	.word	0x00000570
        /*0544*/ 	.word	0x000000ff
        /*0548*/ 	.word	0x00032458
        /*054c*/ 	.short	0x0100
        /*054e*/ 	.byte	0x08
	.zero		1


	//   ....[10]....
        /*0550*/ 	.word	0x00000580
        /*0554*/ 	.word	0x000000ff
        /*0558*/ 	.word	0x00032468
        /*055c*/ 	.short	0x0100
        /*055e*/ 	.byte	0x08
	.zero		1


	//   ....[11]....
        /*0560*/ 	.word	0x00000670
        /*0564*/ 	.word	0x000000ff
        /*0568*/ 	.word	0x00032470
        /*056c*/ 	.short	0x0100
        /*056e*/ 	.byte	0x06
	.zero		1


	//   ....[12]....
        /*0570*/ 	.word	0x00000680
        /*0574*/ 	.word	0x000000ff
        /*0578*/ 	.word	0x00032480
        /*057c*/ 	.short	0x0100
        /*057e*/ 	.byte	0x06
	.zero		1


	//   ....[13]....
        /*0580*/ 	.word	0x00000690
        /*0584*/ 	.word	0x000000ff
        /*0588*/ 	.word	0x00032478
        /*058c*/ 	.short	0x0100
        /*058e*/ 	.byte	0x06
	.zero		1


	//   ....[14]....
        /*0590*/ 	.word	0x000006a0
        /*0594*/ 	.word	0x000000ff
        /*0598*/ 	.word	0x00032488
        /*059c*/ 	.short	0x0100
        /*059e*/ 	.byte	0x06
	.zero		1


	//   ....[15]....
        /*05a0*/ 	.word	0x000007d0
        /*05a4*/ 	.word	0x000000ff
        /*05a8*/ 	.word	0x00032490
        /*05ac*/ 	.short	0x0100
        /*05ae*/ 	.byte	0x08
	.zero		1


	//   ....[16]....
        /*05b0*/ 	.word	0x000007e0
        /*05b4*/ 	.word	0x000000ff
        /*05b8*/ 	.word	0x000324a0
        /*05bc*/ 	.short	0x0100
        /*05be*/ 	.byte	0x08
	.zero		1


	//   ....[17]....
        /*05c0*/ 	.word	0x000007f0
        /*05c4*/ 	.word	0x000000ff
        /*05c8*/ 	.word	0x00032498
        /*05cc*/ 	.short	0x0100
        /*05ce*/ 	.byte	0x08
	.zero		1


	//   ....[18]....
        /*05d0*/ 	.word	0x00000800
        /*05d4*/ 	.word	0x000000ff
        /*05d8*/ 	.word	0x000324a8
        /*05dc*/ 	.short	0x0100
        /*05de*/ 	.byte	0x08
	.zero		1


	//   ....[19]....
        /*05e0*/ 	.word	0x00000930
        /*05e4*/ 	.word	0x000000ff
        /*05e8*/ 	.word	0x000324b0
        /*05ec*/ 	.short	0x0100
        /*05ee*/ 	.byte	0x08
	.zero		1


	//   ....[20]....
        /*05f0*/ 	.word	0x00000940
        /*05f4*/ 	.word	0x000000ff
        /*05f8*/ 	.word	0x000324c0
        /*05fc*/ 	.short	0x0100
        /*05fe*/ 	.byte	0x08
	.zero		1


	//   ....[21]....
        /*0600*/ 	.word	0x00000950
        /*0604*/ 	.word	0x000000ff
        /*0608*/ 	.word	0x000324b8
        /*060c*/ 	.short	0x0100
        /*060e*/ 	.byte	0x08
	.zero		1


	//   ....[22]....
        /*0610*/ 	.word	0x00000960
        /*0614*/ 	.word	0x000000ff
        /*0618*/ 	.word	0x000324c8
        /*061c*/ 	.short	0x0100
        /*061e*/ 	.byte	0x08
	.zero		1


	//   ....[23]....
        /*0620*/ 	.word	0x000018d0
        /*0624*/ 	.word	0x00000005
        /*0628*/ 	.word	0x00032400
        /*062c*/ 	.short	0x010a
        /*062e*/ 	.byte	0x3f
	.zero		1


	//   ....[24]....
        /*0630*/ 	.word	0x000019b0
        /*0634*/ 	.word	0x00000003
        /*0638*/ 	.word	0x00032430
        /*063c*/ 	.short	0x010a
        /*063e*/ 	.byte	0x3f
	.zero		1


	//   ....[25]....
        /*0640*/ 	.word	0x00001a00
        /*0644*/ 	.word	0x00000003
        /*0648*/ 	.word	0x00032430
        /*064c*/ 	.short	0x010a
        /*064e*/ 	.byte	0x3f
	.zero		1


	//   ....[26]....
        /*0650*/ 	.word	0x00001d70
        /*0654*/ 	.word	0x00000005
        /*0658*/ 	.word	0x00032410
        /*065c*/ 	.short	0x010a
        /*065e*/ 	.byte	0x3f
	.zero		1


	//   ....[27]....
        /*0660*/ 	.word	0x00001db0
        /*0664*/ 	.word	0x00000003
        /*0668*/ 	.word	0x00032450
        /*066c*/ 	.short	0x010a
        /*066e*/ 	.byte	0x3f
	.zero		1


	//   ....[28]....
        /*0670*/ 	.word	0x00001df0
        /*0674*/ 	.word	0x00000003
        /*0678*/ 	.word	0x00032450
        /*067c*/ 	.short	0x010a
        /*067e*/ 	.byte	0x3f
	.zero		1


	//   ....[29]....
        /*0680*/ 	.word	0x00003150
        /*0684*/ 	.word	0x00000018
        /*0688*/ 	.word	0x00000000
        /*068c*/ 	.short	0x0101
        /*068e*/ 	.byte	0x3f
	.zero		1


	//   ....[30]....
        /*0690*/ 	.word	0x00003c80
        /*0694*/ 	.word	0x00000003
        /*0698*/ 	.word	0x00000000
        /*069c*/ 	.short	0x0101
        /*069e*/ 	.byte	0x3f
	.zero		1


	//   ....[31]....
        /*06a0*/ 	.word	0x00003de0
        /*06a4*/ 	.word	0x000000ff
        /*06a8*/ 	.word	0x00032430
        /*06ac*/ 	.short	0x010a
        /*06ae*/ 	.byte	0x05
	.zero		1


	//   ....[32]....
        /*06b0*/ 	.word	0x00003e20
        /*06b4*/ 	.word	0x000000ff
        /*06b8*/ 	.word	0x00032430
        /*06bc*/ 	.short	0x010a
        /*06be*/ 	.byte	0x05
	.zero		1


	//   ....[33]....
        /*06c0*/ 	.word	0x00004030
        /*06c4*/ 	.word	0x000000ff
        /*06c8*/ 	.word	0x00032450
        /*06cc*/ 	.short	0x010a
        /*06ce*/ 	.byte	0x05
	.zero		1


	//   ....[34]....
        /*06d0*/ 	.word	0x00004070
        /*06d4*/ 	.word	0x000000ff
        /*06d8*/ 	.word	0x00032450
        /*06dc*/ 	.short	0x010a
        /*06de*/ 	.byte	0x05
	.zero		1


	//   ....[35]....
        /*06e0*/ 	.word	0x00004c40
        /*06e4*/ 	.word	0x00000098
        /*06e8*/ 	.word	0x00000000
        /*06ec*/ 	.short	0x0101
        /*06ee*/ 	.byte	0x3f
	.zero		1


	//   ....[36]....
        /*06f0*/ 	.word	0x00005fc0
        /*06f4*/ 	.word	0x000000d6
        /*06f8*/ 	.word	0x00000000
        /*06fc*/ 	.short	0x0101
        /*06fe*/ 	.byte	0x3f
	.zero		1


	//   ....[37]....
        /*0700*/ 	.word	0x000081e0
        /*0704*/ 	.word	0x00000000
        /*0708*/ 	.word	0x00000000
        /*070c*/ 	.short	0x0101
        /*070e*/ 	.byte	0x3f
	.zero		1


	//   ....[38]....
        /*0710*/ 	.word	0x0000ae20
        /*0714*/ 	.word	0x00000008
        /*0718*/ 	.word	0x00032440
        /*071c*/ 	.short	0x010a
        /*071e*/ 	.byte	0x3f
	.zero		1


	//   ....[39]....
        /*0720*/ 	.word	0x0000b440
        /*0724*/ 	.word	0x00000008
        /*0728*/ 	.word	0x00032420
        /*072c*/ 	.short	0x010a
        /*072e*/ 	.byte	0x3f
	.zero		1


	//   ....[40]....
        /*0730*/ 	.word	0x0000b510
        /*0734*/ 	.word	0x00000008
        /*0738*/ 	.word	0x00032460
        /*073c*/ 	.short	0x010a
        /*073e*/ 	.byte	0x3f
	.zero		1


	//   ....[41]....
        /*0740*/ 	.word	0x0000bb80
        /*0744*/ 	.word	0x00000003
        /*0748*/ 	.word	0x00032440
        /*074c*/ 	.short	0x010a
        /*074e*/ 	.byte	0x3f
	.zero		1


	//   ....[42]....
        /*0750*/ 	.word	0x0000bd90
        /*0754*/ 	.word	0x00000003
        /*0758*/ 	.word	0x00032460
        /*075c*/ 	.short	0x010a
        /*075e*/ 	.byte	0x3f
	.zero		1


	//   ....[43]....
        /*0760*/ 	.word	0x0000c300
        /*0764*/ 	.word	0x00000002
        /*0768*/ 	.word	0x00032440
        /*076c*/ 	.short	0x010a
        /*076e*/ 	.byte	0x3f
	.zero		1


	//   ....[44]....
        /*0770*/ 	.word	0x0000c500
        /*0774*/ 	.word	0x00000002
        /*0778*/ 	.word	0x00032460
        /*077c*/ 	.short	0x010a
        /*077e*/ 	.byte	0x3f
	.zero		1


	//   ....[45]....
        /*0780*/ 	.word	0x0000c9e0
        /*0784*/ 	.word	0x00000002
        /*0788*/ 	.word	0x00032440
        /*078c*/ 	.short	0x010a
        /*078e*/ 	.byte	0x3f
	.zero		1


	//   ....[46]....
        /*0790*/ 	.word	0x0000cbf0
        /*0794*/ 	.word	0x00000002
        /*0798*/ 	.word	0x00032460
        /*079c*/ 	.short	0x010a
        /*079e*/ 	.byte	0x3f
	.zero		1


	//   ....[47]....
        /*07a0*/ 	.word	0x0000db30
        /*07a4*/ 	.word	0x00000000
        /*07a8*/ 	.word	0x00032420
        /*07ac*/ 	.short	0x010a
        /*07ae*/ 	.byte	0x3f
	.zero		1


	//   ....[48]....
        /*07b0*/ 	.word	0x0000dd00
        /*07b4*/ 	.word	0x00000006
        /*07b8*/ 	.word	0x00000000
        /*07bc*/ 	.short	0x010a
        /*07be*/ 	.byte	0x3f
	.zero		1


	//   ....[49]....
        /*07c0*/ 	.word	0x0000dd70
        /*07c4*/ 	.word	0x00000007
        /*07c8*/ 	.word	0x00000000
        /*07cc*/ 	.short	0x010a
        /*07ce*/ 	.byte	0x3f
	.zero		1


	//   ....[50]....
        /*07d0*/ 	.word	0x0000dde0
        /*07d4*/ 	.word	0x00000004
        /*07d8*/ 	.word	0x00000000
        /*07dc*/ 	.short	0x010a
        /*07de*/ 	.byte	0x3f
	.zero		1


	//   ....[51]....
        /*07e0*/ 	.word	0x0000de10
        /*07e4*/ 	.word	0x00000003
        /*07e8*/ 	.word	0x00000000
        /*07ec*/ 	.short	0x010a
        /*07ee*/ 	.byte	0x3f
	.zero		1


	//   ....[52]....
        /*07f0*/ 	.word	0x0000de70
        /*07f4*/ 	.word	0x00000005
        /*07f8*/ 	.word	0x00032400
        /*07fc*/ 	.short	0x010a
        /*07fe*/ 	.byte	0x3f
	.zero		1


	//   ....[53]....
        /*0800*/ 	.word	0x0000dec0
        /*0804*/ 	.word	0x00000003
        /*0808*/ 	.word	0x00032430
        /*080c*/ 	.short	0x010a
        /*080e*/ 	.byte	0x3f
	.zero		1


	//   ....[54]....
        /*0810*/ 	.word	0x0000df10
        /*0814*/ 	.word	0x00000005
        /*0818*/ 	.word	0x00032410
        /*081c*/ 	.short	0x010a
        /*081e*/ 	.byte	0x3f
	.zero		1


	//   ....[55]....
        /*0820*/ 	.word	0x0000df60
        /*0824*/ 	.word	0x00000003
        /*0828*/ 	.word	0x00032450
        /*082c*/ 	.short	0x010a
        /*082e*/ 	.byte	0x3f
	.zero		1


	//   ....[56]....
        /*0830*/ 	.word	0x0000dfc0
        /*0834*/ 	.word	0x00000099
        /*0838*/ 	.word	0x00032430
        /*083c*/ 	.short	0x010a
        /*083e*/ 	.byte	0x3f
	.zero		1


	//   ....[57]....
        /*0840*/ 	.word	0x0000e020
        /*0844*/ 	.word	0x000000d3
        /*0848*/ 	.word	0x00032450
        /*084c*/ 	.short	0x010a
        /*084e*/ 	.byte	0x3f
	.zero		1


	//   ....[58]....
        /*0850*/ 	.word	0x0000e1c0
        /*0854*/ 	.word	0x00000008
        /*0858*/ 	.word	0x00032440
        /*085c*/ 	.short	0x010a
        /*085e*/ 	.byte	0x3f
	.zero		1


	//   ....[59]....
        /*0860*/ 	.word	0x0000e240
        /*0864*/ 	.word	0x00000008
        /*0868*/ 	.word	0x00032420
        /*086c*/ 	.short	0x010a
        /*086e*/ 	.byte	0x3f
	.zero		1


	//   ....[60]....
        /*0870*/ 	.word	0x0000e290
        /*0874*/ 	.word	0x00000008
        /*0878*/ 	.word	0x00032460
        /*087c*/ 	.short	0x010a
        /*087e*/ 	.byte	0x3f
	.zero		1


	//   ....[61]....
        /*0880*/ 	.word	0x0000e2e0
        /*0884*/ 	.word	0x00000003
        /*0888*/ 	.word	0x00032440
        /*088c*/ 	.short	0x010a
        /*088e*/ 	.byte	0x3f
	.zero		1


	//   ....[62]....
        /*0890*/ 	.word	0x0000e330
        /*0894*/ 	.word	0x00000003
        /*0898*/ 	.word	0x00032460
        /*089c*/ 	.short	0x010a
        /*089e*/ 	.byte	0x3f
	.zero		1


	//   ....[63]....
        /*08a0*/ 	.word	0x0000e380
        /*08a4*/ 	.word	0x00000002
        /*08a8*/ 	.word	0x00032440
        /*08ac*/ 	.short	0x010a
        /*08ae*/ 	.byte	0x3f
	.zero		1


	//   ....[64]....
        /*08b0*/ 	.word	0x0000e3d0
        /*08b4*/ 	.word	0x00000002
        /*08b8*/ 	.word	0x00032460
        /*08bc*/ 	.short	0x010a
        /*08be*/ 	.byte	0x3f
	.zero		1


	//   ....[65]....
        /*08c0*/ 	.word	0x0000e420
        /*08c4*/ 	.word	0x00000002
        /*08c8*/ 	.word	0x00032440
        /*08cc*/ 	.short	0x010a
        /*08ce*/ 	.byte	0x3f
	.zero		1


	//   ....[66]....
        /*08d0*/ 	.word	0x0000e470
        /*08d4*/ 	.word	0x00000002
        /*08d8*/ 	.word	0x00032460
        /*08dc*/ 	.short	0x010a
        /*08de*/ 	.byte	0x3f
	.zero		1


	//   ....[67]....
        /*08e0*/ 	.word	0x0000ee20
        /*08e4*/ 	.word	0x00000000
        /*08e8*/ 	.word	0x00032420
        /*08ec*/ 	.short	0x010a
        /*08ee*/ 	.byte	0x3f
	.zero		1


	//   ....[68]....
        /*08f0*/ 	.word	0x0000efc0
        /*08f4*/ 	.word	0x00000006
        /*08f8*/ 	.word	0x00000000
        /*08fc*/ 	.short	0x010a
        /*08fe*/ 	.byte	0x3f
	.zero		1


	//   ....[69]....
        /*0900*/ 	.word	0x0000f010
        /*0904*/ 	.word	0x00000007
        /*0908*/ 	.word	0x00000000
        /*090c*/ 	.short	0x010a
        /*090e*/ 	.byte	0x3f
	.zero		1


	//   ....[70]....
        /*0910*/ 	.word	0x0000f060
        /*0914*/ 	.word	0x00000004
        /*0918*/ 	.word	0x00000000
        /*091c*/ 	.short	0x010a
        /*091e*/ 	.byte	0x3f
	.zero		1


	//----- nvinfo : EIATTR_NUM_MBARRIERS
	.align		4
.L_1267:
        /*0920*/ 	.byte	0x03, 0x38
        /*0922*/ 	.short	0x0017


	//----- nvinfo : EIATTR_EXIT_INSTR_OFFSETS
	.align		4
        /*0924*/ 	.byte	0x04, 0x1c
        /*0926*/ 	.short	(.L_1269 - .L_1268)


	//   ....[0]....
.L_1268:
        /*0928*/ 	.word	0x00000b20


	//   ....[1]....
        /*092c*/ 	.word	0x00009590


	//   ....[2]....
        /*0930*/ 	.word	0x000095f0


	//   ....[3]....
        /*0934*/ 	.word	0x0000de60


	//----- nvinfo : EIATTR_MAX_THREADS
	.align		4
.L_1269:
        /*0938*/ 	.byte	0x04, 0x05
        /*093a*/ 	.short	(.L_1271 - .L_1270)
.L_1270:
        /*093c*/ 	.word	0x00000180
        /*0940*/ 	.word	0x00000001
        /*0944*/ 	.word	0x00000001


	//----- nvinfo : EIATTR_CRS_STACK_SIZE
	.align		4
.L_1271:
        /*0948*/ 	.byte	0x04, 0x1e
        /*094a*/ 	.short	(.L_1273 - .L_1272)
.L_1272:
        /*094c*/ 	.word	0x00000000


	//----- nvinfo : EIATTR_CBANK_PARAM_SIZE
	.align		4
.L_1273:
        /*0950*/ 	.byte	0x03, 0x19
        /*0952*/ 	.short	0x0b70


	//----- nvinfo : EIATTR_PARAM_CBANK
	.align		4
        /*0954*/ 	.byte	0x04, 0x0a
        /*0956*/ 	.short	(.L_1275 - .L_1274)
	.align		4
.L_1274:
        /*0958*/ 	.word	index@(.nv.constant0._ZN7cutlass13device_kernelIN5flash11enable_sm90INS1_16FlashAttnFwdSm90INS1_25CollectiveMainloopFwdSm90ILi2EN4cute5tupleIJNS5_1CILi1EEES8_S8_EEENS6_IJNS7_ILi128EEENS7_ILi96EEENS7_ILi64EEEEEELi256ENS_6half_tEfNS_4arch4Sm90ELb0ELb0ELb0ELb1ELb0ELb0ELb1ELb1ELb0ELb0ELb0ELb0EEENS1_21CollectiveEpilogueFwdINS6_IJSA_NS7_ILi256EEESB_EEES9_SE_SG_Li256ELb1ELb0ELb0ELb0EEENS1_36VarlenDynamicPersistentTileSchedulerILi128ELi96ELi256ELi32ELb0ELb0ELb1ELb0ELb1ELb1EEEEEEEEEvNT_6ParamsE)
        /*095c*/ 	.short	0x0210
        /*095e*/ 	.short	0x0b70


	//----- nvinfo : EIATTR_SW_WAR
	.align		4
.L_1275:
        /*0960*/ 	.byte	0x04, 0x36
        /*0962*/ 	.short	(.L_1277 - .L_1276)
.L_1276:
        /*0964*/ 	.word	0x00000008
.L_1277:


//--------------------- .nv.info._ZN7cutlass13device_kernelIN5flash11enable_sm90INS1_16FlashAttnFwdSm90INS1_25CollectiveMainloopFwdSm90ILi2EN4cute5tupleIJNS5_1CILi1EEES8_S8_EEENS6_IJNS7_ILi128EEENS7_ILi96EEENS7_ILi64EEEEEELi256ENS_6half_tEfNS_4arch4Sm90ELb0ELb0ELb0ELb1ELb0ELb1ELb1ELb1ELb0ELb0ELb0ELb0EEENS1_21CollectiveEpilogueFwdINS6_IJSA_NS7_ILi256EEESB_EEES9_SE_SG_Li256ELb1ELb0ELb0ELb0EEENS1_36VarlenDynamicPersistentTileSchedulerILi128ELi96ELi256ELi32ELb0ELb0ELb1ELb0ELb1ELb1EEEEEEEEEvNT_6ParamsE --------------------------
	.section	.nv.info._ZN7cutlass13device_kernelIN5flash11enable_sm90INS1_16FlashAttnFwdSm90INS1_25CollectiveMainloopFwdSm90ILi2EN4cute5tupleIJNS5_1CILi1EEES8_S8_EEENS6_IJNS7_ILi128EEENS7_ILi96EEENS7_ILi64EEEEEELi256ENS_6half_tEfNS_4arch4Sm90ELb0ELb0ELb0ELb1ELb0ELb1ELb1ELb1ELb0ELb0ELb0ELb0EEENS1_21CollectiveEpilogueFwdINS6_IJSA_NS7_ILi256EEESB_EEES9_SE_SG_Li256ELb1ELb0ELb0ELb0EEENS1_36VarlenDynamicPersistentTileSchedulerILi128ELi96ELi256ELi32ELb0ELb0ELb1ELb0ELb1ELb1EEEEEEEEEvNT_6ParamsE,"",@"SHT_CUDA_INFO"
	.sectionflags	@""
	.align	4


	//----- nvinfo : EIATTR_CUDA_API_VERSION
	.align		4
        /*0000*/ 	.byte	0x04, 0x37
        /*0002*/ 	.short	(.L_1279 - .L_1278)
.L_1278:
        /*0004*/ 	.word	0x00000082


	//----- nvinfo : EIATTR_KPARAM_INFO
	.align		4
.L_1279:
        /*0008*/ 	.byte	0x04, 0x17
        /*000a*/ 	.short	(.L_1281 - .L_1280)
.L_1280:
        /*000c*/ 	.word	0x00000000
        /*0010*/ 	.short	0x0000
        /*0012*/ 	.short	0x0070
        /*0014*/ 	.byte	0x00, 0xf0, 0x01, 0x2c


	//----- nvinfo : EIATTR_SPARSE_MMA_MASK
	.align		4
.L_1281:
        /*0018*/ 	.byte	0x03, 0x50
        /*001a*/ 	.short	0x0000


	//----- nvinfo : EIATTR_MAXREG_COUNT
	.align		4
        /*001c*/ 	.byte	0x03, 0x1b
        /*001e*/ 	.short	0x00a8


	//----- nvinfo : EIATTR_NUM_BARRIERS
	.align		4
        /*0020*/ 	.byte	0x02, 0x4c
        /*0022*/ 	.byte	0x10
	.zero		1


	//----- nvinfo : EIATTR_EXTERNS
	.align		4
        /*0024*/ 	.byte	0x04, 0x0f
        /*0026*/ 	.short	(.L_1283 - .L_1282)


	//   ....[0]....
	.align		4
.L_1282:
        /*0028*/ 	.word	index@(__assertfail)


	//----- nvinfo : EIATTR_ANNOTATIONS
	.align		4
.L_1283:
        /*002c*/ 	.byte	0x04, 0x55
        /*002e*/ 	.short	(.L_1285 - .L_1284)


	//   ....[0]....
.L_1284:
        /* <DEDUP_REMOVED lines=58> */


	//----- nvinfo : EIATTR_MERCURY_ISA_VERSION
	.align		4
.L_1285:
        /*03c0*/ 	.byte	0x03, 0x5f
        /*03c2*/ 	.short	0x0101


	//----- nvinfo : EIATTR_UNUSED_LOAD_BYTE_OFFSET
	.align		4
        /*03c4*/ 	.byte	0x04, 0x44
        /*03c6*/ 	.short	(.L_1287 - .L_1286)


	//   ....[0]....
.L_1286:
        /*03c8*/ 	.word	0x00000b70
        /*03cc*/ 	.word	0x0000fff0


	//   ....[1]....
        /*03d0*/ 	.word	0x0000dc90
        /*03d4*/ 	.word	0x0000fff0


	//----- nvinfo : EIATTR_INT_WARP_WIDE_INSTR_OFFSETS
	.align		4
.L_1287:
        /*03d8*/ 	.byte	0x04, 0x31
        /*03da*/ 	.short	(.L_1289 - .L_1288)


	//   ....[0]....
.L_1288:
        /*03dc*/ 	.word	0x000001f0


	//   ....[1]....
        /*03e0*/ 	.word	0x00000230


	//   ....[2]....
        /*03e4*/ 	.word	0x000002a0


	//   ....[3]....
        /*03e8*/ 	.word	0x000002b0


	//   ....[4]....
        /*03ec*/ 	.word	0x00012380


	//   ....[5]....
        /*03f0*/ 	.word	0x00012410


	//   ....[6]....
        /*03f4*/ 	.word	0x00012890


	//   ....[7]....
        /*03f8*/ 	.word	0x000128c0


	//   ....[8]....
        /*03fc*/ 	.word	0x00014ee0


	//   ....[9]....
        /*0400*/ 	.word	0x00014f70


	//----- nvinfo : EIATTR_COOP_GROUP_MASK_REGIDS
	.align		4
.L_1289:
        /*0404*/ 	.byte	0x04, 0x29
        /*0406*/ 	.short	(.L_1291 - .L_1290)


	//   ....[0]....
.L_1290:
        /*0408*/ 	.word	0xffffffff


	//   ....[1]....
        /*040c*/ 	.word	0xffffffff


	//   ....[2]....
        /*0410*/ 	.word	0xffffffff


	//   ....[3]....
        /*0414*/ 	.word	0xffffffff


	//   ....[4]....
        /*0418*/ 	.word	0xffffffff


	//   ....[5]....
        /*041c*/ 	.word	0xffffffff


	//   ....[6]....
        /*0420*/ 	.word	0xffffffff


	//   ....[7]....
        /*0424*/ 	.word	0xffffffff


	//   ....[8]....
        /*0428*/ 	.word	0xffffffff


	//   ....[9]....
        /*042c*/ 	.word	0xffffffff


	//   ....[10]....
        /*0430*/ 	.word	0xffffffff


	//   ....[11]....
        /*0434*/ 	.word	0xffffffff


	//   ....[12]....
        /*0438*/ 	.word	0xffffffff


	//   ....[13]....
        /*043c*/ 	.word	0xffffffff


	//   ....[14]....
        /*0440*/ 	.word	0xffffffff


	//   ....[15]....
        /*0444*/ 	.word	0xffffffff


	//   ....[16]....
        /*0448*/ 	.word	0xffffffff


	//   ....[17]....
        /*044c*/ 	.word	0xffffffff


	//   ....[18]....
        /*0450*/ 	.word	0xffffffff


	//   ....[19]....
        /*0454*/ 	.word	0xffffffff


	//   ....[20]....
        /*0458*/ 	.word	0xffffffff


	//   ....[21]....
        /*045c*/ 	.word	0xffffffff


	//   ....[22]....
        /*0460*/ 	.word	0xffffffff


	//   ....[23]....
        /*0464*/ 	.word	0xffffffff


	//   ....[24]....
        /*0468*/ 	.word	0xffffffff


	//   ....[25]....
        /*046c*/ 	.word	0xffffffff


	//   ....[26]....
        /*0470*/ 	.word	0xffffffff


	//   ....[27]....
        /*0474*/ 	.word	0xffffffff


	//   ....[28]....
        /*0478*/ 	.word	0xffffffff


	//   ....[29]....
        /*047c*/ 	.word	0xffffffff


	//   ....[30]....
        /*0480*/ 	.word	0xffffffff


	//   ....[31]....
        /*0484*/ 	.word	0xffffffff


	//   ....[32]....
        /*0488*/ 	.word	0xffffffff


	//   ....[33]....
        /*048c*/ 	.word	0xffffffff


	//   ....[34]....
        /*0490*/ 	.word	0xffffffff


	//   ....[35]....
        /*0494*/ 	.word	0xffffffff


	//   ....[36]....
        /*0498*/ 	.word	0xffffffff


	//   ....[37]....
        /*049c*/ 	.word	0xffffffff


	//   ....[38]....
        /*04a0*/ 	.word	0xffffffff


	//   ....[39]....
        /*04a4*/ 	.word	0xffffffff


	//   ....[40]....
        /*04a8*/ 	.word	0xffffffff


	//   ....[41]....
        /*04ac*/ 	.word	0xffffffff


	//   ....[42]....
        /*04b0*/ 	.word	0xffffffff


	//   ....[43]....
        /*04b4*/ 	.word	0xffffffff


	//   ....[44]....
        /*04b8*/ 	.word	0xffffffff


	//   ....[45]....
        /*04bc*/ 	.word	0xffffffff


	//   ....[46]....
        /*04c0*/ 	.word	0xffffffff


	//   ....[47]....
        /*04c4*/ 	.word	0xffffffff


	//   ....[48]....
        /*04c8*/ 	.word	0xffffffff


	//   ....[49]....
        /*04cc*/ 	.word	0xffffffff


	//   ....[50]....
        /*04d0*/ 	.word	0xffffffff


	//   ....[51]....
        /*04d4*/ 	.word	0xffffffff


	//   ....[52]....
        /*04d8*/ 	.word	0xffffffff


	//   ....[53]....
        /*04dc*/ 	.word	0xffffffff


	//   ....[54]....
        /*04e0*/ 	.word	0x0500000f


	//   ....[55]....
        /*04e4*/ 	.word	0x0500000f


	//   ....[56]....
        /*04e8*/ 	.word	0x0500000f


	//   ....[57]....
        /*04ec*/ 	.word	0x0500000f


	//   ....[58]....
        /*04f0*/ 	.word	0x0500000f


	//   ....[59]....
        /*04f4*/ 	.word	0x0500000f


	//   ....[60]....
        /*04f8*/ 	.word	0x0500000f


	//   ....[61]....
        /*04fc*/ 	.word	0x0500000f


	//   ....[62]....
        /*0500*/ 	.word	0x0500000f


	//   ....[63]....
        /*0504*/ 	.word	0x0500000f


	//   ....[64]....
        /*0508*/ 	.word	0x0500000f


	//   ....[65]....
        /*050c*/ 	.word	0x0500000f


	//   ....[66]....
        /*0510*/ 	.word	0x0500000f


	//   ....[67]....
        /*0514*/ 	.word	0x0500000f


	//   ....[68]....
        /*0518*/ 	.word	0x0500000f


	//   ....[69]....
        /*051c*/ 	.word	0x0500000f


	//   ....[70]....
        /*0520*/ 	.word	0x0500000f


	//   ....[71]....
        /*0524*/ 	.word	0x0500000f


	//   ....[72]....
        /*0528*/ 	.word	0x0500000f


	//   ....[73]....
        /*052c*/ 	.word	0x0500000f


	//   ....[74]....
        /*0530*/ 	.word	0x0500000f


	//   ....[75]....
        /*0534*/ 	.word	0x0500000f


	//   ....[76]....
        /*0538*/ 	.word	0x0500000f


	//   ....[77]....
        /*053c*/ 	.word	0x0500000f


	//   ....[78]....
        /*0540*/ 	.word	0x0500000f


	//   ....[79]....
        /*0544*/ 	.word	0x0500000f


	//   ....[80]....
        /*0548*/ 	.word	0x0500000f


	//   ....[81]....
        /*054c*/ 	.word	0x0500000f


	//   ....[82]....
        /*0550*/ 	.word	0x0500000f


	//----- nvinfo : EIATTR_COOP_GROUP_INSTR_OFFSETS
	.align		4
.L_1291:
        /*0554*/ 	.byte	0x04, 0x28
        /*0556*/ 	.short	(.L_1293 - .L_1292)


	//   ....[0]....
.L_1292:
        /*0558*/ 	.word	0x00000070


	//   ....[1]....
        /*055c*/ 	.word	0x00000200


	//   ....[2]....
        /*0560*/ 	.word	0x00000250


	//   ....[3]....
        /*0564*/ 	.word	0x000004a0


	//   ....[4]....
        /*0568*/ 	.word	0x00000600


	//   ....[5]....
        /*056c*/ 	.word	0x00000720


	//   ....[6]....
        /*0570*/ 	.word	0x00000880


	//   ....[7]....
        /*0574*/ 	.word	0x00005bb0


	//   ....[8]....
        /*0578*/ 	.word	0x00009a30


	//   ....[9]....
        /*057c*/ 	.word	0x00009ab0


	//   ....[10]....
        /*0580*/ 	.word	0x00009ad0


	//   ....[11]....
        /*0584*/ 	.word	0x00009b00


	//   ....[12]....
        /*0588*/ 	.word	0x0000ba90


	//   ....[13]....
        /*058c*/ 	.word	0x0000bac0


	//   ....[14]....
        /*0590*/ 	.word	0x0000bb10


	//   ....[15]....
        /*0594*/ 	.word	0x0000bb30


	//   ....[16]....
        /*0598*/ 	.word	0x0000d1f0


	//   ....[17]....
        /*059c*/ 	.word	0x0000d260


	//   ....[18]....
        /*05a0*/ 	.word	0x0000d2b0


	//   ....[19]....
        /*05a4*/ 	.word	0x0000d2d0


	//   ....[20]....
        /*05a8*/ 	.word	0x000105c0


	//   ....[21]....
        /*05ac*/ 	.word	0x00010750


	//   ....[22]....
        /*05b0*/ 	.word	0x00010780


	//   ....[23]....
        /*05b4*/ 	.word	0x000107c0


	//   ....[24]....
        /*05b8*/ 	.word	0x00010820


	//   ....[25]....
        /*05bc*/ 	.word	0x00010880


	//   ....[26]....
        /*05c0*/ 	.word	0x000108c0


	//   ....[27]....
        /*05c4*/ 	.word	0x00010a70


	//   ....[28]....
        /*05c8*/ 	.word	0x00010ad0


	//   ....[29]....
        /*05cc*/ 	.word	0x00010b10


	//   ....[30]....
        /*05d0*/ 	.word	0x00010b50


	//   ....[31]....
        /*05d4*/ 	.word	0x00010b80


	//   ....[32]....
        /*05d8*/ 	.word	0x00010bb0


	//   ....[33]....
        /*05dc*/ 	.word	0x00010c40


	//   ....[34]....
        /*05e0*/ 	.word	0x00010c70


	//   ....[35]....
        /*05e4*/ 	.word	0x00010d00


	//   ....[36]....
        /*05e8*/ 	.word	0x00015000


	//   ....[37]....
        /*05ec*/ 	.word	0x00015010


	//   ....[38]....
        /*05f0*/ 	.word	0x00015120


	//   ....[39]....
        /*05f4*/ 	.word	0x00015180


	//   ....[40]....
        /*05f8*/ 	.word	0x000151c0


	//   ....[41]....
        /*05fc*/ 	.word	0x00015200


	//   ....[42]....
        /*0600*/ 	.word	0x00015230


	//   ....[43]....
        /*0604*/ 	.word	0x00015260


	//   ....[44]....
        /*0608*/ 	.word	0x000153f0


	//   ....[45]....
        /*060c*/ 	.word	0x00015450


	//   ....[46]....
        /*0610*/ 	.word	0x00015490


	//   ....[47]....
        /*0614*/ 	.word	0x000154d0


	//   ....[48]....
        /*0618*/ 	.word	0x00015500


	//   ....[49]....
        /*061c*/ 	.word	0x00015530


	//   ....[50]....
        /*0620*/ 	.word	0x000155f0


	//   ....[51]....
        /*0624*/ 	.word	0x00015610


	//   ....[52]....
        /*0628*/ 	.word	0x00015680


	//   ....[53]....
        /*062c*/ 	.word	0x00015ab0


	//   ....[54]....
        /*0630*/ 	.word	0x00015f10


	//   ....[55]....
        /*0634*/ 	.word	0x00015fb0


	//   ....[56]....
        /*0638*/ 	.word	0x00016050


	//   ....[57]....
        /*063c*/ 	.word	0x000160f0


	//   ....[58]....
        /*0640*/ 	.word	0x00016190


	//   ....[59]....
        /*0644*/ 	.word	0x00016280


	//   ....[60]....
        /*0648*/ 	.word	0x00016320


	//   ....[61]....
        /*064c*/ 	.word	0x000163c0


	//   ....[62]....
        /*0650*/ 	.word	0x00016460


	//   ....[63]....
        /*0654*/ 	.word	0x00016710


	//   ....[64]....
        /*0658*/ 	.word	0x000169f0


	//   ....[65]....
        /*065c*/ 	.word	0x00016e10


	//   ....[66]....
        /*0660*/ 	.word	0x00016ea0


	//   ....[67]....
        /*0664*/ 	.word	0x00016f40


	//   ....[68]....
        /*0668*/ 	.word	0x00016ff0


	//   ....[69]....
        /*066c*/ 	.word	0x00017070


	//   ....[70]....
        /*0670*/ 	.word	0x000170f0


	//   ....[71]....
        /*0674*/ 	.word	0x00017170


	//   ....[72]....
        /*0678*/ 	.word	0x000171f0


	//   ....[73]....
        /*067c*/ 	.word	0x00017280


	//   ....[74]....
        /*0680*/ 	.word	0x00017330


	//   ....[75]....
        /*0684*/ 	.word	0x000173b0


	//   ....[76]....
        /*0688*/ 	.word	0x00017430


	//   ....[77]....
        /*068c*/ 	.word	0x000174b0


	//   ....[78]....
        /*0690*/ 	.word	0x00017530


	//   ....[79]....
        /*0694*/ 	.word	0x000175a0


	//   ....[80]....
        /*0698*/ 	.word	0x00017640


	//   ....[81]....
        /*069c*/ 	.word	0x000176d0


	//   ....[82]....
        /*06a0*/ 	.word	0x000177f0


	//----- nvinfo : EIATTR_REG_RECONFIG
	.align		4
.L_1293:
        /*06a4*/ 	.byte	0x01, 0x54
	.zero		2


	//----- nvinfo : EIATTR_SYSCALL_OFFSETS
	.align		4
        /*06a8*/ 	.byte	0x04, 0x46
        /*06aa*/ 	.short	(.L_1295 - .L_1294)


	//   ....[0]....
.L_1294:
        /*06ac*/ 	.word	0x00001790


	//   ....[1]....
        /*06b0*/ 	.word	0x000018e0


	//   ....[2]....
        /*06b4*/ 	.word	0x00005d20


	//   ....[3]....
        /*06b8*/ 	.word	0x000061b0


	//   ....[4]....
        /*06bc*/ 	.word	0x000125a0


	//   ....[5]....
        /*06c0*/ 	.word	0x000126e0


	//   ....[6]....
        /*06c4*/ 	.word	0x000127e0


	//----- nvinfo : EIATTR_MBARRIER_INSTR_OFFSETS
	.align		4
.L_1295:
        /*06c8*/ 	.byte	0x04, 0x39
        /*06ca*/ 	.short	(.L_1297 - .L_1296)


	//   ....[0]....
.L_1296:
        /*06cc*/ 	.word	0x00000340
        /*06d0*/ 	.word	0x000000ff
        /*06d4*/ 	.word	0x00032400
        /*06d8*/ 	.short	0x0100
        /*06da*/ 	.byte	0x08
	.zero		1


	//   ....[1]....
        /*06dc*/ 	.word	0x00000350
        /*06e0*/ 	.word	0x000000ff
        /*06e4*/ 	.word	0x00032410
        /*06e8*/ 	.short	0x0100
        /*06ea*/ 	.byte	0x08
	.zero		1


	//   ....[2]....
        /*06ec*/ 	.word	0x00000360
        /*06f0*/ 	.word	0x000000ff
        /*06f4*/ 	.word	0x00032420
        /*06f8*/ 	.short	0x0100
        /*06fa*/ 	.byte	0x08
	.zero		1


	//   ....[3]....
        /*06fc*/ 	.word	0x00000450
        /*0700*/ 	.word	0x000000ff
        /*0704*/ 	.word	0x00032430
        /*0708*/ 	.short	0x0100
        /*070a*/ 	.byte	0x08
	.zero		1


	//   ....[4]....
        /*070c*/ 	.word	0x00000460
        /*0710*/ 	.word	0x000000ff
        /*0714*/ 	.word	0x00032440
        /*0718*/ 	.short	0x0100
        /*071a*/ 	.byte	0x08
	.zero		1


	//   ....[5]....
        /*071c*/ 	.word	0x00000470
        /*0720*/ 	.word	0x000000ff
        /*0724*/ 	.word	0x00032438
        /*0728*/ 	.short	0x0100
        /*072a*/ 	.byte	0x08
	.zero		1


	//   ....[6]....
        /*072c*/ 	.word	0x00000480
        /*0730*/ 	.word	0x000000ff
        /*0734*/ 	.word	0x00032448
        /*0738*/ 	.short	0x0100
        /*073a*/ 	.byte	0x08
	.zero		1


	//   ....[7]....
        /*073c*/ 	.word	0x000005b0
        /*0740*/ 	.word	0x000000ff
        /*0744*/ 	.word	0x00032450
        /*0748*/ 	.short	0x0100
        /*074a*/ 	.byte	0x08
	.zero		1


	//   ....[8]....
        /*074c*/ 	.word	0x000005c0
        /*0750*/ 	.word	0x000000ff
        /*0754*/ 	.word	0x00032460
        /*0758*/ 	.short	0x0100
        /*075a*/ 	.byte	0x08
	.zero		1


	//   ....[9]....
        /*075c*/ 	.word	0x000005d0
        /*0760*/ 	.word	0x000000ff
        /*0764*/ 	.word	0x00032458
        /*0768*/ 	.short	0x0100
        /*076a*/ 	.byte	0x08
	.zero		1


	//   ....[10]....
        /*076c*/ 	.word	0x000005e0
        /*0770*/ 	.word	0x000000ff
        /*0774*/ 	.word	0x00032468
        /*0778*/ 	.short	0x0100
        /*077a*/ 	.byte	0x08
	.zero		1


	//   ....[11]....
        /*077c*/ 	.word	0x000006d0
        /*0780*/ 	.word	0x000000ff
        /*0784*/ 	.word	0x00032470
        /*0788*/ 	.short	0x0100
        /*078a*/ 	.byte	0x06
	.zero		1


	//   ....[12]....
        /*078c*/ 	.word	0x000006e0
        /*0790*/ 	.word	0x000000ff
        /*0794*/ 	.word	0x00032480
        /*0798*/ 	.short	0x0100
        /*079a*/ 	.byte	0x06
	.zero		1


	//   ....[13]....
        /*079c*/ 	.word	0x000006f0
        /*07a0*/ 	.word	0x000000ff
        /*07a4*/ 	.word	0x00032478
        /*07a8*/ 	.short	0x0100
        /*07aa*/ 	.byte	0x06
	.zero		1


	//   ....[14]....
        /*07ac*/ 	.word	0x00000700
        /*07b0*/ 	.word	0x000000ff
        /*07b4*/ 	.word	0x00032488
        /*07b8*/ 	.short	0x0100
        /*07ba*/ 	.byte	0x06
	.zero		1


	//   ....[15]....
        /*07bc*/ 	.word	0x00000830
        /*07c0*/ 	.word	0x000000ff
        /*07c4*/ 	.word	0x00032490
        /*07c8*/ 	.short	0x0100
        /*07ca*/ 	.byte	0x08
	.zero		1


	//   ....[16]....
        /*07cc*/ 	.word	0x00000840
        /*07d0*/ 	.word	0x000000ff
        /*07d4*/ 	.word	0x000324a0
        /*07d8*/ 	.short	0x0100
        /*07da*/ 	.byte	0x08
	.zero		1


	//   ....[17]....
        /*07dc*/ 	.word	0x00000850
        /*07e0*/ 	.word	0x000000ff
        /*07e4*/ 	.word	0x00032498
        /*07e8*/ 	.short	0x0100
        /*07ea*/ 	.byte	0x08
	.zero		1


	//   ....[18]....
        /*07ec*/ 	.word	0x00000860
        /*07f0*/ 	.word	0x000000ff
        /*07f4*/ 	.word	0x000324a8
        /*07f8*/ 	.short	0x0100
        /*07fa*/ 	.byte	0x08
	.zero		1


	//   ....[19]....
        /*07fc*/ 	.word	0x00000990
        /*0800*/ 	.word	0x000000ff
        /*0804*/ 	.word	0x000324b0
        /*0808*/ 	.short	0x0100
        /*080a*/ 	.byte	0x08
	.zero		1


	//   ....[20]....
        /*080c*/ 	.word	0x000009a0
        /*0810*/ 	.word	0x000000ff
        /*0814*/ 	.word	0x000324c0
        /*0818*/ 	.short	0x0100
        /*081a*/ 	.byte	0x08
	.zero		1


	//   ....[21]....
        /*081c*/ 	.word	0x000009b0
        /*0820*/ 	.word	0x000000ff
        /*0824*/ 	.word	0x000324b8
        /*0828*/ 	.short	0x0100
        /*082a*/ 	.byte	0x08
	.zero		1


	//   ....[22]....
        /*082c*/ 	.word	0x000009c0
        /*0830*/ 	.word	0x000000ff
        /*0834*/ 	.word	0x000324c8
        /*0838*/ 	.short	0x0100
        /*083a*/ 	.byte	0x08
	.zero		1


	//   ....[23]....
        /*083c*/ 	.word	0x00002bb0
        /*0840*/ 	.word	0x0000005f
        /*0844*/ 	.word	0x00032490
        /*0848*/ 	.short	0x010a
        /*084a*/ 	.byte	0x3f
	.zero		1


	//   ....[24]....
        /*084c*/ 	.word	0x00003d50
        /*0850*/ 	.word	0x0000005f
        /*0854*/ 	.word	0x00032490
        /*0858*/ 	.short	0x010a
        /*085a*/ 	.byte	0x3f
	.zero		1


	//   ....[25]....
        /*085c*/ 	.word	0x00004da0
        /*0860*/ 	.word	0x0000005f
        /*0864*/ 	.word	0x00032490
        /*0868*/ 	.short	0x010a
        /*086a*/ 	.byte	0x3f
	.zero		1


	//   ....[26]....
        /*086c*/ 	.word	0x00004fb0
        /*0870*/ 	.word	0x00000028
        /*0874*/ 	.word	0x00000000
        /*0878*/ 	.short	0x0101
        /*087a*/ 	.byte	0x3f
	.zero		1


	//   ....[27]....
        /*087c*/ 	.word	0x00004ff0
        /*0880*/ 	.word	0x0000005f
        /*0884*/ 	.word	0x000324b0
        /*0888*/ 	.short	0x010a
        /*088a*/ 	.byte	0x3f
	.zero		1


	//   ....[28]....
        /*088c*/ 	.word	0x00005650
        /*0890*/ 	.word	0x0000005f
        /*0894*/ 	.word	0x00000000
        /*0898*/ 	.short	0x0101
        /*089a*/ 	.byte	0x3f
	.zero		1


	//   ....[29]....
        /*089c*/ 	.word	0x00005db0
        /*08a0*/ 	.word	0x00000012
        /*08a4*/ 	.word	0x00032400
        /*08a8*/ 	.short	0x010a
        /*08aa*/ 	.byte	0x3f
	.zero		1


	//   ....[30]....
        /*08ac*/ 	.word	0x00005e00
        /*08b0*/ 	.word	0x00000012
        /*08b4*/ 	.word	0x00032400
        /*08b8*/ 	.short	0x010a
        /*08ba*/ 	.byte	0x3f
	.zero		1


	//   ....[31]....
        /*08bc*/ 	.word	0x00006480
        /*08c0*/ 	.word	0x00000012
        /*08c4*/ 	.word	0x00032400
        /*08c8*/ 	.short	0x010a
        /*08ca*/ 	.byte	0x3f
	.zero		1


	//   ....[32]....
        /*08cc*/ 	.word	0x000072f0
        /*08d0*/ 	.word	0x00000012
        /*08d4*/ 	.word	0x00032400
        /*08d8*/ 	.short	0x010a
        /*08da*/ 	.byte	0x3f
	.zero		1


	//   ....[33]....
        /*08dc*/ 	.word	0x000080e0
        /*08e0*/ 	.word	0x00000003
        /*08e4*/ 	.word	0x00032430
        /*08e8*/ 	.short	0x010a
        /*08ea*/ 	.byte	0x3f
	.zero		1


	//   ....[34]....
        /*08ec*/ 	.word	0x00008150
        /*08f0*/ 	.word	0x00000003
        /*08f4*/ 	.word	0x00032430
        /*08f8*/ 	.short	0x010a
        /*08fa*/ 	.byte	0x3f
	.zero		1


	//   ....[35]....
        /*08fc*/ 	.word	0x00008540
        /*0900*/ 	.word	0x00000012
        /*0904*/ 	.word	0x00032410
        /*0908*/ 	.short	0x010a
        /*090a*/ 	.byte	0x3f
	.zero		1


	//   ....[36]....
        /*090c*/ 	.word	0x00008590
        /*0910*/ 	.word	0x00000003
        /*0914*/ 	.word	0x00032450
        /*0918*/ 	.short	0x010a
        /*091a*/ 	.byte	0x3f
	.zero		1


	//   ....[37]....
        /*091c*/ 	.word	0x00008610
        /*0920*/ 	.word	0x00000003
        /*0924*/ 	.word	0x00032450
        /*0928*/ 	.short	0x010a
        /*092a*/ 	.byte	0x3f
	.zero		1


	//   ....[38]....
        /*092c*/ 	.word	0x00009d10
        /*0930*/ 	.word	0x00000018
        /*0934*/ 	.word	0x00000000
        /*0938*/ 	.short	0x0101
        /*093a*/ 	.byte	0x3f
	.zero		1


	//   ....[39]....
        /*093c*/ 	.word	0x0000a920
        /*0940*/ 	.word	0x00000003
        /*0944*/ 	.word	0x00000000
        /*0948*/ 	.short	0x0101
        /*094a*/ 	.byte	0x3f
	.zero		1


	//   ....[40]....
        /*094c*/ 	.word	0x0000aa30
        /*0950*/ 	.word	0x00000006
        /*0954*/ 	.word	0x00032430
        /*0958*/ 	.short	0x010a
        /*095a*/ 	.byte	0x3f
	.zero		1


	//   ....[41]....
        /*095c*/ 	.word	0x0000aa90
        /*0960*/ 	.word	0x00000006
        /*0964*/ 	.word	0x00032430
        /*0968*/ 	.short	0x010a
        /*096a*/ 	.byte	0x3f
	.zero		1


	//   ....[42]....
        /*096c*/ 	.word	0x0000ad40
        /*0970*/ 	.word	0x00000006
        /*0974*/ 	.word	0x00032450
        /*0978*/ 	.short	0x010a
        /*097a*/ 	.byte	0x3f
	.zero		1


	//   ....[43]....
        /*097c*/ 	.word	0x0000ad90
        /*0980*/ 	.word	0x00000006
        /*0984*/ 	.word	0x00032450
        /*0988*/ 	.short	0x010a
        /*098a*/ 	.byte	0x3f
	.zero		1


	//   ....[44]....
        /*098c*/ 	.word	0x0000bc30
        /*0990*/ 	.word	0x0000000d
        /*0994*/ 	.word	0x00000000
        /*0998*/ 	.short	0x0101
        /*099a*/ 	.byte	0x3f
	.zero		1


	//   ....[45]....
        /*099c*/ 	.word	0x0000d1c0
        /*09a0*/ 	.word	0x00000006
        /*09a4*/ 	.word	0x00000000
        /*09a8*/ 	.short	0x0101
        /*09aa*/ 	.byte	0x3f
	.zero		1


	//   ....[46]....
        /*09ac*/ 	.word	0x0000f2e0
        /*09b0*/ 	.word	0x00000000
        /*09b4*/ 	.word	0x00000000
        /*09b8*/ 	.short	0x0101
        /*09ba*/ 	.byte	0x3f
	.zero		1


	//   ....[47]....
        /*09bc*/ 	.word	0x00011720
        /*09c0*/ 	.word	0x00000005
        /*09c4*/ 	.word	0x00032420
        /*09c8*/ 	.short	0x010a
        /*09ca*/ 	.byte	0x3f
	.zero		1


	//   ....[48]....
        /*09cc*/ 	.word	0x000117a0
        /*09d0*/ 	.word	0x00000007
        /*09d4*/ 	.word	0x000324a0
        /*09d8*/ 	.short	0x010a
        /*09da*/ 	.byte	0x3f
	.zero		1


	//   ....[49]....
        /*09dc*/ 	.word	0x00011980
        /*09e0*/ 	.word	0x00000007
        /*09e4*/ 	.word	0x000324c0
        /*09e8*/ 	.short	0x010a
        /*09ea*/ 	.byte	0x3f
	.zero		1


	//   ....[50]....
        /*09ec*/ 	.word	0x00011d90
        /*09f0*/ 	.word	0x00000007
        /*09f4*/ 	.word	0x000324a0
        /*09f8*/ 	.short	0x010a
        /*09fa*/ 	.byte	0x3f
	.zero		1


	//   ....[51]....
        /*09fc*/ 	.word	0x00011f50
        /*0a00*/ 	.word	0x00000007
        /*0a04*/ 	.word	0x000324c0
        /*0a08*/ 	.short	0x010a
        /*0a0a*/ 	.byte	0x3f
	.zero		1


	//   ....[52]....
        /*0a0c*/ 	.word	0x00012d40
        /*0a10*/ 	.word	0x00000005
        /*0a14*/ 	.word	0x00032440
        /*0a18*/ 	.short	0x010a
        /*0a1a*/ 	.byte	0x3f
	.zero		1


	//   ....[53]....
        /*0a1c*/ 	.word	0x00013360
        /*0a20*/ 	.word	0x00000005
        /*0a24*/ 	.word	0x00032420
        /*0a28*/ 	.short	0x010a
        /*0a2a*/ 	.byte	0x3f
	.zero		1


	//   ....[54]....
        /*0a2c*/ 	.word	0x00013430
        /*0a30*/ 	.word	0x00000002
        /*0a34*/ 	.word	0x00032460
        /*0a38*/ 	.short	0x010a
        /*0a3a*/ 	.byte	0x3f
	.zero		1


	//   ....[55]....
        /*0a3c*/ 	.word	0x00013aa0
        /*0a40*/ 	.word	0x00000002
        /*0a44*/ 	.word	0x00032440
        /*0a48*/ 	.short	0x010a
        /*0a4a*/ 	.byte	0x3f
	.zero		1


	//   ....[56]....
        /*0a4c*/ 	.word	0x00013cb0
        /*0a50*/ 	.word	0x00000002
        /*0a54*/ 	.word	0x00032460
        /*0a58*/ 	.short	0x010a
        /*0a5a*/ 	.byte	0x3f
	.zero		1


	//   ....[57]....
        /*0a5c*/ 	.word	0x00014210
        /*0a60*/ 	.word	0x00000003
        /*0a64*/ 	.word	0x00032440
        /*0a68*/ 	.short	0x010a
        /*0a6a*/ 	.byte	0x3f
	.zero		1


	//   ....[58]....
        /*0a6c*/ 	.word	0x00014410
        /*0a70*/ 	.word	0x00000003
        /*0a74*/ 	.word	0x00032460
        /*0a78*/ 	.short	0x010a
        /*0a7a*/ 	.byte	0x3f
	.zero		1


	//   ....[59]....
        /*0a7c*/ 	.word	0x000148f0
        /*0a80*/ 	.word	0x00000003
        /*0a84*/ 	.word	0x00032440
        /*0a88*/ 	.short	0x010a
        /*0a8a*/ 	.byte	0x3f
	.zero		1


	//   ....[60]....
        /*0a8c*/ 	.word	0x00014b00
        /*0a90*/ 	.word	0x00000003
        /*0a94*/ 	.word	0x00032460
        /*0a98*/ 	.short	0x010a
        /*0a9a*/ 	.byte	0x3f
	.zero		1


	//   ....[61]....
        /*0a9c*/ 	.word	0x00015a40
        /*0aa0*/ 	.word	0x00000000
        /*0aa4*/ 	.word	0x00032420
        /*0aa8*/ 	.short	0x010a
        /*0aaa*/ 	.byte	0x3f
	.zero		1


	//   ....[62]....
        /*0aac*/ 	.word	0x00015c00
        /*0ab0*/ 	.word	0x00000006
        /*0ab4*/ 	.word	0x00000000
        /*0ab8*/ 	.short	0x010a
        /*0aba*/ 	.byte	0x3f
	.zero		1


	//   ....[63]....
        /*0abc*/ 	.word	0x00015c70
        /*0ac0*/ 	.word	0x00000007
        /*0ac4*/ 	.word	0x00000000
        /*0ac8*/ 	.short	0x010a
        /*0aca*/ 	.byte	0x3f
	.zero		1


	//   ....[64]....
        /*0acc*/ 	.word	0x00015ce0
        /*0ad0*/ 	.word	0x00000004
        /*0ad4*/ 	.word	0x00000000
        /*0ad8*/ 	.short	0x010a
        /*0ada*/ 	.byte	0x3f
	.zero		1


	//   ....[65]....
        /*0adc*/ 	.word	0x00015d10
        /*0ae0*/ 	.word	0x00000003
        /*0ae4*/ 	.word	0x00000000
        /*0ae8*/ 	.short	0x010a
        /*0aea*/ 	.byte	0x3f
	.zero		1


	//   ....[66]....
        /*0aec*/ 	.word	0x00015d70
        /*0af0*/ 	.word	0x0000005f
        /*0af4*/ 	.word	0x00032490
        /*0af8*/ 	.short	0x010a
        /*0afa*/ 	.byte	0x3f
	.zero		1


	//   ....[67]....
        /*0afc*/ 	.word	0x00015dc0
        /*0b00*/ 	.word	0x0000005f
        /*0b04*/ 	.word	0x00032490
        /*0b08*/ 	.short	0x010a
        /*0b0a*/ 	.byte	0x3f
	.zero		1


	//   ....[68]....
        /*0b0c*/ 	.word	0x00015e10
        /*0b10*/ 	.word	0x0000005f
        /*0b14*/ 	.word	0x00032490
        /*0b18*/ 	.short	0x010a
        /*0b1a*/ 	.byte	0x3f
	.zero		1


	//   ....[69]....
        /*0b1c*/ 	.word	0x00015e60
        /*0b20*/ 	.word	0x0000005f
        /*0b24*/ 	.word	0x000324b0
        /*0b28*/ 	.short	0x010a
        /*0b2a*/ 	.byte	0x3f
	.zero		1


	//   ....[70]....
        /*0b2c*/ 	.word	0x000161d0
        /*0b30*/ 	.word	0x00000012
        /*0b34*/ 	.word	0x00032400
        /*0b38*/ 	.short	0x010a
        /*0b3a*/ 	.byte	0x3f
	.zero		1


	//   ....[71]....
        /*0b3c*/ 	.word	0x000164a0
        /*0b40*/ 	.word	0x00000012
        /*0b44*/ 	.word	0x00032400
        /*0b48*/ 	.short	0x010a
        /*0b4a*/ 	.byte	0x3f
	.zero		1


	//   ....[72]....
        /*0b4c*/ 	.word	0x000164f0
        /*0b50*/ 	.word	0x00000003
        /*0b54*/ 	.word	0x00032430
        /*0b58*/ 	.short	0x010a
        /*0b5a*/ 	.byte	0x3f
	.zero		1


	//   ....[73]....
        /*0b5c*/ 	.word	0x00016540
        /*0b60*/ 	.word	0x00000012
        /*0b64*/ 	.word	0x00032410
        /*0b68*/ 	.short	0x010a
        /*0b6a*/ 	.byte	0x3f
	.zero		1


	//   ....[74]....
        /*0b6c*/ 	.word	0x00016590
        /*0b70*/ 	.word	0x00000003
        /*0b74*/ 	.word	0x00032450
        /*0b78*/ 	.short	0x010a
        /*0b7a*/ 	.byte	0x3f
	.zero		1


	//   ....[75]....
        /*0b7c*/ 	.word	0x000165e0
        /*0b80*/ 	.word	0x00000006
        /*0b84*/ 	.word	0x00032430
        /*0b88*/ 	.short	0x010a
        /*0b8a*/ 	.byte	0x3f
	.zero		1


	//   ....[76]....
        /*0b8c*/ 	.word	0x00016630
        /*0b90*/ 	.word	0x00000006
        /*0b94*/ 	.word	0x00032450
        /*0b98*/ 	.short	0x010a
        /*0b9a*/ 	.byte	0x3f
	.zero		1


	//   ....[77]....
        /*0b9c*/ 	.word	0x000167d0
        /*0ba0*/ 	.word	0x00000005
        /*0ba4*/ 	.word	0x00032420
        /*0ba8*/ 	.short	0x010a
        /*0baa*/ 	.byte	0x3f
	.zero		1


	//   ....[78]....
        /*0bac*/ 	.word	0x00016820
        /*0bb0*/ 	.word	0x00000007
        /*0bb4*/ 	.word	0x000324a0
        /*0bb8*/ 	.short	0x010a
        /*0bba*/ 	.byte	0x3f
	.zero		1


	//   ....[79]....
        /*0bbc*/ 	.word	0x00016870
        /*0bc0*/ 	.word	0x00000007
        /*0bc4*/ 	.word	0x000324c0
        /*0bc8*/ 	.short	0x010a
        /*0bca*/ 	.byte	0x3f
	.zero		1


	//   ....[80]....
        /*0bcc*/ 	.word	0x000168c0
        /*0bd0*/ 	.word	0x00000007
        /*0bd4*/ 	.word	0x000324a0
        /*0bd8*/ 	.short	0x010a
        /*0bda*/ 	.byte	0x3f
	.zero		1


	//   ....[81]....
        /*0bdc*/ 	.word	0x00016910
        /*0be0*/ 	.word	0x00000007
        /*0be4*/ 	.word	0x000324c0
        /*0be8*/ 	.short	0x010a
        /*0bea*/ 	.byte	0x3f
	.zero		1


	//   ....[82]....
        /*0bec*/ 	.word	0x00016ab0
        /*0bf0*/ 	.word	0x00000005
        /*0bf4*/ 	.word	0x00032440
        /*0bf8*/ 	.short	0x010a
        /*0bfa*/ 	.byte	0x3f
	.zero		1


	//   ....[83]....
        /*0bfc*/ 	.word	0x00016b30
        /*0c00*/ 	.word	0x00000005
        /*0c04*/ 	.word	0x00032420
        /*0c08*/ 	.short	0x010a
        /*0c0a*/ 	.byte	0x3f
	.zero		1


	//   ....[84]....
        /*0c0c*/ 	.word	0x00016b80
        /*0c10*/ 	.word	0x00000002
        /*0c14*/ 	.word	0x00032460
        /*0c18*/ 	.short	0x010a
        /*0c1a*/ 	.byte	0x3f
	.zero		1


	//   ....[85]....
        /*0c1c*/ 	.word	0x00016bd0
        /*0c20*/ 	.word	0x00000002
        /*0c24*/ 	.word	0x00032440
        /*0c28*/ 	.short	0x010a
        /*0c2a*/ 	.byte	0x3f
	.zero		1


	//   ....[86]....
        /*0c2c*/ 	.word	0x00016c20
        /*0c30*/ 	.word	0x00000002
        /*0c34*/ 	.word	0x00032460
        /*0c38*/ 	.short	0x010a
        /*0c3a*/ 	.byte	0x3f
	.zero		1


	//   ....[87]....
        /*0c3c*/ 	.word	0x00016c70
        /*0c40*/ 	.word	0x00000003
        /*0c44*/ 	.word	0x00032440
        /*0c48*/ 	.short	0x010a
        /*0c4a*/ 	.byte	0x3f
	.zero		1


	//   ....[88]....
        /*0c4c*/ 	.word	0x00016cc0
        /*0c50*/ 	.word	0x00000003
        /*0c54*/ 	.word	0x00032460
        /*0c58*/ 	.short	0x010a
        /*0c5a*/ 	.byte	0x3f
	.zero		1


	//   ....[89]....
        /*0c5c*/ 	.word	0x00016d10
        /*0c60*/ 	.word	0x00000003
        /*0c64*/ 	.word	0x00032440
        /*0c68*/ 	.short	0x010a
        /*0c6a*/ 	.byte	0x3f
	.zero		1


	//   ....[90]....
        /*0c6c*/ 	.word	0x00016d60
        /*0c70*/ 	.word	0x00000003
        /*0c74*/ 	.word	0x00032460
        /*0c78*/ 	.short	0x010a
        /*0c7a*/ 	.byte	0x3f
	.zero		1


	//   ....[91]....
        /*0c7c*/ 	.word	0x00017710
        /*0c80*/ 	.word	0x00000000
        /*0c84*/ 	.word	0x00032420
        /*0c88*/ 	.short	0x010a
        /*0c8a*/ 	.byte	0x3f
	.zero		1


	//   ....[92]....
        /*0c8c*/ 	.word	0x000178b0
        /*0c90*/ 	.word	0x00000006
        /*0c94*/ 	.word	0x00000000
        /*0c98*/ 	.short	0x010a
        /*0c9a*/ 	.byte	0x3f
	.zero		1


	//   ....[93]....
        /*0c9c*/ 	.word	0x00017900
        /*0ca0*/ 	.word	0x00000007
        /*0ca4*/ 	.word	0x00000000
        /*0ca8*/ 	.short	0x010a
        /*0caa*/ 	.byte	0x3f
	.zero		1


	//   ....[94]....
        /*0cac*/ 	.word	0x00017950
        /*0cb0*/ 	.word	0x00000004
        /*0cb4*/ 	.word	0x00000000
        /*0cb8*/ 	.short	0x010a
        /*0cba*/ 	.byte	0x3f
	.zero		1


	//----- nvinfo : EIATTR_NUM_MBARRIERS
	.align		4
.L_1297:
        /*0cbc*/ 	.byte	0x03, 0x38
        /*0cbe*/ 	.short	0x0017


	//----- nvinfo : EIATTR_EXIT_INSTR_OFFSETS
	.align		4
        /*0cc0*/ 	.byte	0x04, 0x1c
        /*0cc2*/ 	.short	(.L_1299 - .L_1298)


	//   ....[0]....
.L_1298:
        /*0cc4*/ 	.word	0x00015d60


	//----- nvinfo : EIATTR_MAX_THREADS
	.align		4
.L_1299:
        /*0cc8*/ 	.byte	0x04, 0x05
        /*0cca*/ 	.short	(.L_1301 - .L_1300)
.L_1300:
        /*0ccc*/ 	.word	0x00000180
        /*0cd0*/ 	.word	0x00000001
        /*0cd4*/ 	.word	0x00000001


	//----- nvinfo : EIATTR_CRS_STACK_SIZE
	.align		4
.L_1301:
        /*0cd8*/ 	.byte	0x04, 0x1e
        /*0cda*/ 	.short	(.L_1303 - .L_1302)
.L_1302:
        /*0cdc*/ 	.word	0x00000000


	//----- nvinfo : EIATTR_CBANK_PARAM_SIZE
	.align		4
.L_1303:
        /*0ce0*/ 	.byte	0x03, 0x19
        /*0ce2*/ 	.short	0x0b70


	//----- nvinfo : EIATTR_PARAM_CBANK
	.align		4
        /*0ce4*/ 	.byte	0x04, 0x0a
        /*0ce6*/ 	.short	(.L_1305 - .L_1304)
	.align		4
.L_1304:
        /*0ce8*/ 	.word	index@(.nv.constant0._ZN7cutlass13device_kernelIN5flash11enable_sm90INS1_16FlashAttnFwdSm90INS1_25CollectiveMainloopFwdSm90ILi2EN4cute5tupleIJNS5_1CILi1EEES8_S8_EEENS6_IJNS7_ILi128EEENS7_ILi96EEENS7_ILi64EEEEEELi256ENS_6half_tEfNS_4arch4Sm90ELb0ELb0ELb0ELb1ELb0ELb1ELb1ELb1ELb0ELb0ELb0ELb0EEENS1_21CollectiveEpilogueFwdINS6_IJSA_NS7_ILi256EEESB_EEES9_SE_SG_Li256ELb1ELb0ELb0ELb0EEENS1_36VarlenDynamicPersistentTileSchedulerILi128ELi96ELi256ELi32ELb0ELb0ELb1ELb0ELb1ELb1EEEEEEEEEvNT_6ParamsE)
        /*0cec*/ 	.short	0x0210
        /*0cee*/ 	.short	0x0b70


	//----- nvinfo : EIATTR_SW_WAR
	.align		4
.L_1305:
        /*0cf0*/ 	.byte	0x04, 0x36
        /*0cf2*/ 	.short	(.L_1307 - .L_1306)
.L_1306:
        /*0cf4*/ 	.word	0x00000008
.L_1307:


//--------------------- .nv.info._ZN7cutlass13device_kernelIN5flash11enable_sm90INS1_16FlashAttnFwdSm90INS1_25CollectiveMainloopFwdSm90ILi2EN4cute5tupleIJNS5_1CILi1EEES8_S8_EEENS6_IJNS7_ILi128EEENS7_ILi96EEENS7_ILi64EEEEEELi256ENS_6half_tEfNS_4arch4Sm90ELb0ELb1ELb0ELb0ELb0ELb0ELb0ELb1ELb0ELb0ELb0ELb0EEENS1_21CollectiveEpilogueFwdINS6_IJSA_NS7_ILi256EEESB_EEES9_SE_SG_Li256ELb0ELb0ELb0ELb0EEENS1_30DynamicPersistentTileSchedulerILi256ELi32ELb0ELb0ELb1EEEEEEEEEvNT_6ParamsE --------------------------
	.section	.nv.info._ZN7cutlass13device_kernelIN5flash11enable_sm90INS1_16FlashAttnFwdSm90INS1_25CollectiveMainloopFwdSm90ILi2EN4cute5tupleIJNS5_1CILi1EEES8_S8_EEENS6_IJNS7_ILi128EEENS7_ILi96EEENS7_ILi64EEEEEELi256ENS_6half_tEfNS_4arch4Sm90ELb0ELb1ELb0ELb0ELb0ELb0ELb0ELb1ELb0ELb0ELb0ELb0EEENS1_21CollectiveEpilogueFwdINS6_IJSA_NS7_ILi256EEESB_EEES9_SE_SG_Li256ELb0ELb0ELb0ELb0EEENS1_30DynamicPersistentTileSchedulerILi256ELi32ELb0ELb0ELb1EEEEEEEEEvNT_6ParamsE,"",@"SHT_CUDA_INFO"
	.sectionflags	@""
	.align	4


	//----- nvinfo : EIATTR_CUDA_API_VERSION
	.align		4
        /*0000*/ 	.byte	0x04, 0x37
        /*0002*/ 	.short	(.L_1309 - .L_1308)
.L_1308:
        /*0004*/ 	.word	0x00000082


	//----- nvinfo : EIATTR_KPARAM_INFO
	.align		4
.L_1309:
        /*0008*/ 	.byte	0x04, 0x17
        /*000a*/ 	.short	(.L_1311 - .L_1310)
.L_1310:
        /*000c*/ 	.word	0x00000000
        /*0010*/ 	.short	0x0000
        /*0012*/ 	.short	0x0070
        /*0014*/ 	.byte	0x00, 0xf0, 0x01, 0x2e


	//----- nvinfo : EIATTR_SPARSE_MMA_MASK
	.align		4
.L_1311:
        /*0018*/ 	.byte	0x03, 0x50
        /*001a*/ 	.short	0x0000


	//----- nvinfo : EIATTR_MAXREG_COUNT
	.align		4
        /*001c*/ 	.byte	0x03, 0x1b
        /*001e*/ 	.short	0x00a8


	//----- nvinfo : EIATTR_NUM_BARRIERS
	.align		4
        /*0020*/ 	.byte	0x02, 0x4c
        /*0022*/ 	.byte	0x10
	.zero		1


	//----- nvinfo : EIATTR_EXTERNS
	.align		4
        /*0024*/ 	.byte	0x04, 0x0f
        /*0026*/ 	.short	(.L_1313 - .L_1312)


	//   ....[0]....
	.align		4
.L_1312:
        /*0028*/ 	.word	index@(__assertfail)


	//----- nvinfo : EIATTR_MERCURY_ISA_VERSION
	.align		4
.L_1313:
        /*002c*/ 	.byte	0x03, 0x5f
        /*002e*/ 	.short	0x0101


	//----- nvinfo : EIATTR_INT_WARP_WIDE_INSTR_OFFSETS
	.align		4
        /*0030*/ 	.byte	0x04, 0x31
        /*0032*/ 	.short	(.L_1315 - .L_1314)


	//   ....[0]....
.L_1314:
        /*0034*/ 	.word	0x00000180


	//   ....[1]....
        /*0038*/ 	.word	0x000001b0


	//   ....[2]....
        /*003c*/ 	.word	0x000001c0


	//   ....[3]....
        /*0040*/ 	.word	0x0000ef50


	//   ....[4]....
        /*0044*/ 	.word	0x0000efe0


	//   ....[5]....
        /*0048*/ 	.word	0x0000f4d0


	//   ....[6]....
        /*004c*/ 	.word	0x000110f0


	//   ....[7]....
        /*0050*/ 	.word	0x00011180


	//----- nvinfo : EIATTR_COOP_GROUP_MASK_REGIDS
	.align		4
.L_1315:
        /*0054*/ 	.byte	0x04, 0x29
        /*0056*/ 	.short	(.L_1317 - .L_1316)


	//   ....[0]....
.L_1316:
        /*0058*/ 	.word	0xffffffff


	//   ....[1]....
        /*005c*/ 	.word	0xffffffff


	//   ....[2]....
        /*0060*/ 	.word	0xffffffff


	//   ....[3]....
        /*0064*/ 	.word	0xffffffff


	//   ....[4]....
        /*0068*/ 	.word	0xffffffff


	//   ....[5]....
        /*006c*/ 	.word	0xffffffff


	//   ....[6]....
        /*0070*/ 	.word	0xffffffff


	//   ....[7]....
        /*0074*/ 	.word	0xffffffff


	//   ....[8]....
        /*0078*/ 	.word	0xffffffff


	//   ....[9]....
        /*007c*/ 	.word	0xffffffff


	//   ....[10]....
        /*0080*/ 	.word	0xffffffff


	//   ....[11]....
        /*0084*/ 	.word	0xffffffff


	//   ....[12]....
        /*0088*/ 	.word	0xffffffff


	//   ....[13]....
        /*008c*/ 	.word	0xffffffff


	//   ....[14]....
        /*0090*/ 	.word	0xffffffff


	//   ....[15]....
        /*0094*/ 	.word	0xffffffff


	//   ....[16]....
        /*0098*/ 	.word	0xffffffff


	//   ....[17]....
        /*009c*/ 	.word	0xffffffff


	//   ....[18]....
        /*00a0*/ 	.word	0xffffffff


	//   ....[19]....
        /*00a4*/ 	.word	0xffffffff


	//   ....[20]....
        /*00a8*/ 	.word	0xffffffff


	//   ....[21]....
        /*00ac*/ 	.word	0xffffffff


	//   ....[22]....
        /*00b0*/ 	.word	0xffffffff


	//   ....[23]....
        /*00b4*/ 	.word	0xffffffff


	//   ....[24]....
        /*00b8*/ 	.word	0xffffffff


	//   ....[25]....
        /*00bc*/ 	.word	0xffffffff


	//   ....[26]....
        /*00c0*/ 	.word	0xffffffff


	//   ....[27]....
        /*00c4*/ 	.word	0xffffffff


	//   ....[28]....
        /*00c8*/ 	.word	0xffffffff


	//   ....[29]....
        /*00cc*/ 	.word	0xffffffff


	//   ....[30]....
        /*00d0*/ 	.word	0xffffffff


	//   ....[31]....
        /*00d4*/ 	.word	0xffffffff


	//   ....[32]....
        /*00d8*/ 	.word	0x0500000f


	//   ....[33]....
        /*00dc*/ 	.word	0x0500000f


	//----- nvinfo : EIATTR_COOP_GROUP_INSTR_OFFSETS
	.align		4
.L_1317:
        /*00e0*/ 	.byte	0x04, 0x28
        /*00e2*/ 	.short	(.L_1319 - .L_1318)


	//   ....[0]....
.L_1318:
        /*00e4*/ 	.word	0x00000060


	//   ....[1]....
        /*00e8*/ 	.word	0x00000190


	//   ....[2]....
        /*00ec*/ 	.word	0x000001e0


	//   ....[3]....
        /*00f0*/ 	.word	0x000003d0


	//   ....[4]....
        /*00f4*/ 	.word	0x00000530


	//   ....[5]....
        /*00f8*/ 	.word	0x00000650


	//   ....[6]....
        /*00fc*/ 	.word	0x000007b0


	//   ....[7]....
        /*0100*/ 	.word	0x00001930


	//   ....[8]....
        /*0104*/ 	.word	0x00002e90


	//   ....[9]....
        /*0108*/ 	.word	0x00002fa0


	//   ....[10]....
        /*010c*/ 	.word	0x00003570


	//   ....[11]....
        /*0110*/ 	.word	0x000035f0


	//   ....[12]....
        /*0114*/ 	.word	0x00005680


	//   ....[13]....
        /*0118*/ 	.word	0x000057a0


	//   ....[14]....
        /*011c*/ 	.word	0x00005e40


	//   ....[15]....
        /*0120*/ 	.word	0x00005fa0


	//   ....[16]....
        /*0124*/ 	.word	0x00007940


	//   ....[17]....
        /*0128*/ 	.word	0x000079c0


	//   ....[18]....
        /*012c*/ 	.word	0x00007e70


	//   ....[19]....
        /*0130*/ 	.word	0x00008040


	//   ....[20]....
        /*0134*/ 	.word	0x0000a540


	//   ....[21]....
        /*0138*/ 	.word	0x0000a660


	//   ....[22]....
        /*013c*/ 	.word	0x0000aca0


	//   ....[23]....
        /*0140*/ 	.word	0x0000ad50


	//   ....[24]....
        /*0144*/ 	.word	0x0000c180


	//   ....[25]....
        /*0148*/ 	.word	0x0000c1c0


	//   ....[26]....
        /*014c*/ 	.word	0x0000c280


	//   ....[27]....
        /*0150*/ 	.word	0x0000c2a0


	//   ....[28]....
        /*0154*/ 	.word	0x0000d970


	//   ....[29]....
        /*0158*/ 	.word	0x0000e6a0


	//   ....[30]....
        /*015c*/ 	.word	0x00011200


	//   ....[31]....
        /*0160*/ 	.word	0x000113b0


	//   ....[32]....
        /*0164*/ 	.word	0x000119b0


	//   ....[33]....
        /*0168*/ 	.word	0x00011d90


	//----- nvinfo : EIATTR_REG_RECONFIG
	.align		4
.L_1319:
        /*016c*/ 	.byte	0x01, 0x54
	.zero		2


	//----- nvinfo : EIATTR_SYSCALL_OFFSETS
	.align		4
        /*0170*/ 	.byte	0x04, 0x46
        /*0172*/ 	.short	(.L_1321 - .L_1320)


	//   ....[0]....
.L_1320:
        /*0174*/ 	.word	0x00001ab0


	//   ....[1]....
        /*0178*/ 	.word	0x0000f170


	//   ....[2]....
        /*017c*/ 	.word	0x0000f2b0


	//   ....[3]....
        /*0180*/ 	.word	0x0000f3b0


	//----- nvinfo : EIATTR_MBARRIER_INSTR_OFFSETS
	.align		4
.L_1321:
        /*0184*/ 	.byte	0x04, 0x39
        /*0186*/ 	.short	(.L_1323 - .L_1322)


	//   ....[0]....
.L_1322:
        /*0188*/ 	.word	0x00000280
        /*018c*/ 	.word	0x000000ff
        /*0190*/ 	.word	0x00022800
        /*0194*/ 	.short	0x0100
        /*0196*/ 	.byte	0x06
	.zero		1


	//   ....[1]....
        /*0198*/ 	.word	0x00000290
        /*019c*/ 	.word	0x000000ff
        /*01a0*/ 	.word	0x00022820
        /*01a4*/ 	.short	0x0100
        /*01a6*/ 	.byte	0x06
	.zero		1


	//   ....[2]....
        /*01a8*/ 	.word	0x00000380
        /*01ac*/ 	.word	0x000000ff
        /*01b0*/ 	.word	0x00022830
        /*01b4*/ 	.short	0x0100
        /*01b6*/ 	.byte	0x08
	.zero		1


	//   ....[3]....
        /*01b8*/ 	.word	0x00000390
        /*01bc*/ 	.word	0x000000ff
        /*01c0*/ 	.word	0x00022840
        /*01c4*/ 	.short	0x0100
        /*01c6*/ 	.byte	0x08
	.zero		1


	//   ....[4]....
        /*01c8*/ 	.word	0x000003a0
        /*01cc*/ 	.word	0x000000ff
        /*01d0*/ 	.word	0x00022838
        /*01d4*/ 	.short	0x0100
        /*01d6*/ 	.byte	0x08
	.zero		1


	//   ....[5]....
        /*01d8*/ 	.word	0x000003b0
        /*01dc*/ 	.word	0x000000ff
        /*01e0*/ 	.word	0x00022848
        /*01e4*/ 	.short	0x0100
        /*01e6*/ 	.byte	0x08
	.zero		1


	//   ....[6]....
        /*01e8*/ 	.word	0x000004e0
        /*01ec*/ 	.word	0x000000ff
        /*01f0*/ 	.word	0x00022850
        /*01f4*/ 	.short	0x0100
        /*01f6*/ 	.byte	0x08
	.zero		1


	//   ....[7]....
        /*01f8*/ 	.word	0x000004f0
        /*01fc*/ 	.word	0x000000ff
        /*0200*/ 	.word	0x00022860
        /*0204*/ 	.short	0x0100
        /*0206*/ 	.byte	0x08
	.zero		1


	//   ....[8]....
        /*0208*/ 	.word	0x00000500
        /*020c*/ 	.word	0x000000ff
        /*0210*/ 	.word	0x00022858
        /*0214*/ 	.short	0x0100
        /*0216*/ 	.byte	0x08
	.zero		1


	//   ....[9]....
        /*0218*/ 	.word	0x00000510
        /*021c*/ 	.word	0x000000ff
        /*0220*/ 	.word	0x00022868
        /*0224*/ 	.short	0x0100
        /*0226*/ 	.byte	0x08
	.zero		1


	//   ....[10]....
        /*0228*/ 	.word	0x00000600
        /*022c*/ 	.word	0x000000ff
        /*0230*/ 	.word	0x00022870
        /*0234*/ 	.short	0x0100
        /*0236*/ 	.byte	0x06
	.zero		1


	//   ....[11]....
        /*0238*/ 	.word	0x00000610
        /*023c*/ 	.word	0x000000ff
        /*0240*/ 	.word	0x00022880
        /*0244*/ 	.short	0x0100
        /*0246*/ 	.byte	0x06
	.zero		1


	//   ....[12]....
        /*0248*/ 	.word	0x00000620
        /*024c*/ 	.word	0x000000ff
        /*0250*/ 	.word	0x00022878
        /*0254*/ 	.short	0x0100
        /*0256*/ 	.byte	0x06
	.zero		1


	//   ....[13]....
        /*0258*/ 	.word	0x00000630
        /*025c*/ 	.word	0x000000ff
        /*0260*/ 	.word	0x00022888
        /*0264*/ 	.short	0x0100
        /*0266*/ 	.byte	0x06
	.zero		1


	//   ....[14]....
        /*0268*/ 	.word	0x00000760
        /*026c*/ 	.word	0x000000ff
        /*0270*/ 	.word	0x00022890
        /*0274*/ 	.short	0x0100
        /*0276*/ 	.byte	0x08
	.zero		1


	//   ....[15]....
        /*0278*/ 	.word	0x00000770
        /*027c*/ 	.word	0x000000ff
        /*0280*/ 	.word	0x000228a0
        /*0284*/ 	.short	0x0100
        /*0286*/ 	.byte	0x08
	.zero		1


	//   ....[16]....
        /*0288*/ 	.word	0x00000780
        /*028c*/ 	.word	0x000000ff
        /*0290*/ 	.word	0x00022898
        /*0294*/ 	.short	0x0100
        /*0296*/ 	.byte	0x08
	.zero		1


	//   ....[17]....
        /*0298*/ 	.word	0x00000790
        /*029c*/ 	.word	0x000000ff
        /*02a0*/ 	.word	0x000228a8
        /*02a4*/ 	.short	0x0100
        /*02a6*/ 	.byte	0x08
	.zero		1


	//   ....[18]....
        /*02a8*/ 	.word	0x000008c0
        /*02ac*/ 	.word	0x000000ff
        /*02b0*/ 	.word	0x000228b0
        /*02b4*/ 	.short	0x0100
        /*02b6*/ 	.byte	0x08
	.zero		1


	//   ....[19]....
        /*02b8*/ 	.word	0x000008d0
        /*02bc*/ 	.word	0x000000ff
        /*02c0*/ 	.word	0x000228c0
        /*02c4*/ 	.short	0x0100
        /*02c6*/ 	.byte	0x08
	.zero		1


	//   ....[20]....
        /*02c8*/ 	.word	0x000008e0
        /*02cc*/ 	.word	0x000000ff
        /*02d0*/ 	.word	0x000228b8
        /*02d4*/ 	.short	0x0100
        /*02d6*/ 	.byte	0x08
	.zero		1


	//   ....[21]....
        /*02d8*/ 	.word	0x000008f0
        /*02dc*/ 	.word	0x000000ff
        /*02e0*/ 	.word	0x000228c8
        /*02e4*/ 	.short	0x0100
        /*02e6*/ 	.byte	0x08
	.zero		1


	//   ....[22]....
        /*02e8*/ 	.word	0x00001b20
        /*02ec*/ 	.word	0x000000ff
        /*02f0*/ 	.word	0x00022800
        /*02f4*/ 	.short	0x010a
        /*02f6*/ 	.byte	0x2e
	.zero		1


	//   ....[23]....
        /*02f8*/ 	.word	0x00001bd0
        /*02fc*/ 	.word	0x000000ff
        /*0300*/ 	.word	0x00022830
        /*0304*/ 	.short	0x010a
        /*0306*/ 	.byte	0x15
	.zero		1


	//   ....[24]....
        /*0308*/ 	.word	0x00001c10
        /*030c*/ 	.word	0x000000ff
        /*0310*/ 	.word	0x00022830
        /*0314*/ 	.short	0x010a
        /*0316*/ 	.byte	0x15
	.zero		1


	//   ....[25]....
        /*0318*/ 	.word	0x00001f70
        /*031c*/ 	.word	0x00000000
        /*0320*/ 	.word	0x00000000
        /*0324*/ 	.short	0x0101
        /*0326*/ 	.byte	0x3f
	.zero		1


	//   ....[26]....
        /*0328*/ 	.word	0x00003e40
        /*032c*/ 	.word	0x000000ff
        /*0330*/ 	.word	0x00022850
        /*0334*/ 	.short	0x010a
        /*0336*/ 	.byte	0x15
	.zero		1


	//   ....[27]....
        /*0338*/ 	.word	0x00003e80
        /*033c*/ 	.word	0x000000ff
        /*0340*/ 	.word	0x00022850
        /*0344*/ 	.short	0x010a
        /*0346*/ 	.byte	0x15
	.zero		1


	//   ....[28]....
        /*0348*/ 	.word	0x000041a0
        /*034c*/ 	.word	0x00000008
        /*0350*/ 	.word	0x00000000
        /*0354*/ 	.short	0x0101
        /*0356*/ 	.byte	0x3f
	.zero		1


	//   ....[29]....
        /*0358*/ 	.word	0x00004460
        /*035c*/ 	.word	0x000000ff
        /*0360*/ 	.word	0x00022830
        /*0364*/ 	.short	0x010a
        /*0366*/ 	.byte	0x1b
	.zero		1


	//   ....[30]....
        /*0368*/ 	.word	0x000044a0
        /*036c*/ 	.word	0x000000ff
        /*0370*/ 	.word	0x00022830
        /*0374*/ 	.short	0x010a
        /*0376*/ 	.byte	0x1b
	.zero		1


	//   ....[31]....
        /*0378*/ 	.word	0x000046d0
        /*037c*/ 	.word	0x0000000e
        /*0380*/ 	.word	0x00000000
        /*0384*/ 	.short	0x0101
        /*0386*/ 	.byte	0x3f
	.zero		1


	//   ....[32]....
        /*0388*/ 	.word	0x00006f70
        /*038c*/ 	.word	0x000000ff
        /*0390*/ 	.word	0x00022850
        /*0394*/ 	.short	0x010a
        /*0396*/ 	.byte	0x1b
	.zero		1


	//   ....[33]....
        /*0398*/ 	.word	0x00006fb0
        /*039c*/ 	.word	0x000000ff
        /*03a0*/ 	.word	0x00022850
        /*03a4*/ 	.short	0x010a
        /*03a6*/ 	.byte	0x1b
	.zero		1


	//   ....[34]....
        /*03a8*/ 	.word	0x00007280
        /*03ac*/ 	.word	0x0000000b
        /*03b0*/ 	.word	0x00000000
        /*03b4*/ 	.short	0x0101
        /*03b6*/ 	.byte	0x3f
	.zero		1


	//   ....[35]....
        /*03b8*/ 	.word	0x000075e0
        /*03bc*/ 	.word	0x000000ff
        /*03c0*/ 	.word	0x00022830
        /*03c4*/ 	.short	0x010a
        /*03c6*/ 	.byte	0x18
	.zero		1


	//   ....[36]....
        /*03c8*/ 	.word	0x00007620
        /*03cc*/ 	.word	0x000000ff
        /*03d0*/ 	.word	0x00022830
        /*03d4*/ 	.short	0x010a
        /*03d6*/ 	.byte	0x18
	.zero		1


	//   ....[37]....
        /*03d8*/ 	.word	0x00008640
        /*03dc*/ 	.word	0x0000009a
        /*03e0*/ 	.word	0x00000000
        /*03e4*/ 	.short	0x0101
        /*03e6*/ 	.byte	0x3f
	.zero		1


	//   ....[38]....
        /*03e8*/ 	.word	0x00008eb0
        /*03ec*/ 	.word	0x000000ff
        /*03f0*/ 	.word	0x00022850
        /*03f4*/ 	.short	0x010a
        /*03f6*/ 	.byte	0x18
	.zero		1


	//   ....[39]....
        /*03f8*/ 	.word	0x00008ef0
        /*03fc*/ 	.word	0x000000ff
        /*0400*/ 	.word	0x00022850
        /*0404*/ 	.short	0x010a
        /*0406*/ 	.byte	0x18
	.zero		1


	//   ....[40]....
        /*0408*/ 	.word	0x000091c0
        /*040c*/ 	.word	0x000000b7
        /*0410*/ 	.word	0x00000000
        /*0414*/ 	.short	0x0101
        /*0416*/ 	.byte	0x3f
	.zero		1


	//   ....[41]....
        /*0418*/ 	.word	0x00009320
        /*041c*/ 	.word	0x000000ff
        /*0420*/ 	.word	0x00022830
        /*0424*/ 	.short	0x010a
        /*0426*/ 	.byte	0x1a
	.zero		1


	//   ....[42]....
        /*0428*/ 	.word	0x00009360
        /*042c*/ 	.word	0x000000ff
        /*0430*/ 	.word	0x00022830
        /*0434*/ 	.short	0x010a
        /*0436*/ 	.byte	0x1a
	.zero		1


	//   ....[43]....
        /*0438*/ 	.word	0x00009560
        /*043c*/ 	.word	0x00000003
        /*0440*/ 	.word	0x00000000
        /*0444*/ 	.short	0x0101
        /*0446*/ 	.byte	0x3f
	.zero		1


	//   ....[44]....
        /*0448*/ 	.word	0x0000be30
        /*044c*/ 	.word	0x000000ff
        /*0450*/ 	.word	0x00022850
        /*0454*/ 	.short	0x010a
        /*0456*/ 	.byte	0x1a
	.zero		1


	//   ....[45]....
        /*0458*/ 	.word	0x0000be70
        /*045c*/ 	.word	0x000000ff
        /*0460*/ 	.word	0x00022850
        /*0464*/ 	.short	0x010a
        /*0466*/ 	.byte	0x1a
	.zero		1


	//   ....[46]....
        /*0468*/ 	.word	0x0000c140
        /*046c*/ 	.word	0x0000000c
        /*0470*/ 	.word	0x00000000
        /*0474*/ 	.short	0x0101
        /*0476*/ 	.byte	0x3f
	.zero		1


	//   ....[47]....
        /*0478*/ 	.word	0x0000dbc0
        /*047c*/ 	.word	0x000000ff
        /*0480*/ 	.word	0x00000000
        /*0484*/ 	.short	0x0101
        /*0486*/ 	.byte	0x05
	.zero		1


	//   ....[48]....
        /*0488*/ 	.word	0x0000f770
        /*048c*/ 	.word	0x00000008
        /*0490*/ 	.word	0x00022840
        /*0494*/ 	.short	0x010a
        /*0496*/ 	.byte	0x3f
	.zero		1


	//   ....[49]....
        /*0498*/ 	.word	0x0000fa50
        /*049c*/ 	.word	0x000000ff
        /*04a0*/ 	.word	0x00022820
        /*04a4*/ 	.short	0x010a
        /*04a6*/ 	.byte	0x25
	.zero		1


	//   ....[50]....
        /*04a8*/ 	.word	0x0000faf0
        /*04ac*/ 	.word	0x00000008
        /*04b0*/ 	.word	0x00022860
        /*04b4*/ 	.short	0x010a
        /*04b6*/ 	.byte	0x3f
	.zero		1


	//   ....[51]....
        /*04b8*/ 	.word	0x00010020
        /*04bc*/ 	.word	0x00000002
        /*04c0*/ 	.word	0x00022840
        /*04c4*/ 	.short	0x010a
        /*04c6*/ 	.byte	0x3f
	.zero		1


	//   ....[52]....
        /*04c8*/ 	.word	0x00010190
        /*04cc*/ 	.word	0x00000002
        /*04d0*/ 	.word	0x00022860
        /*04d4*/ 	.short	0x010a
        /*04d6*/ 	.byte	0x3f
	.zero		1


	//   ....[53]....
        /*04d8*/ 	.word	0x00010680
        /*04dc*/ 	.word	0x00000003
        /*04e0*/ 	.word	0x00022840
        /*04e4*/ 	.short	0x010a
        /*04e6*/ 	.byte	0x3f
	.zero		1


	//   ....[54]....
        /*04e8*/ 	.word	0x000107f0
        /*04ec*/ 	.word	0x00000003
        /*04f0*/ 	.word	0x00022860
        /*04f4*/ 	.short	0x010a
        /*04f6*/ 	.byte	0x3f
	.zero		1


	//   ....[55]....
        /*04f8*/ 	.word	0x00010c60
        /*04fc*/ 	.word	0x00000002
        /*0500*/ 	.word	0x00022840
        /*0504*/ 	.short	0x010a
        /*0506*/ 	.byte	0x3f
	.zero		1


	//   ....[56]....
        /*0508*/ 	.word	0x00010dd0
        /*050c*/ 	.word	0x00000002
        /*0510*/ 	.word	0x00022860
        /*0514*/ 	.short	0x010a
        /*0516*/ 	.byte	0x3f
	.zero		1


	//   ....[57]....
        /*0518*/ 	.word	0x00011360
        /*051c*/ 	.word	0x00000007
        /*0520*/ 	.word	0x00022820
        /*0524*/ 	.short	0x010a
        /*0526*/ 	.byte	0x3f
	.zero		1


	//   ....[58]....
        /*0528*/ 	.word	0x000114b0
        /*052c*/ 	.word	0x00000005
        /*0530*/ 	.word	0x00000000
        /*0534*/ 	.short	0x010a
        /*0536*/ 	.byte	0x3f
	.zero		1


	//   ....[59]....
        /*0538*/ 	.word	0x00011520
        /*053c*/ 	.word	0x00000003
        /*0540*/ 	.word	0x00000000
        /*0544*/ 	.short	0x010a
        /*0546*/ 	.byte	0x3f
	.zero		1


	//   ....[60]....
        /*0548*/ 	.word	0x00011580
        /*054c*/ 	.word	0x00000005
        /*0550*/ 	.word	0x00000000
        /*0554*/ 	.short	0x010a
        /*0556*/ 	.byte	0x3f
	.zero		1


	//   ....[61]....
        /*0558*/ 	.word	0x000115b0
        /*055c*/ 	.word	0x00000003
        /*0560*/ 	.word	0x00000000
        /*0564*/ 	.short	0x010a
        /*0566*/ 	.byte	0x3f
	.zero		1


	//   ....[62]....
        /*0568*/ 	.word	0x00011620
        /*056c*/ 	.word	0x00000003
        /*0570*/ 	.word	0x00022800
        /*0574*/ 	.short	0x010a
        /*0576*/ 	.byte	0x3f
	.zero		1


	//   ....[63]....
        /*0578*/ 	.word	0x00011680
        /*057c*/ 	.word	0x00000000
        /*0580*/ 	.word	0x00022830
        /*0584*/ 	.short	0x010a
        /*0586*/ 	.byte	0x3f
	.zero		1


	//   ....[64]....
        /*0588*/ 	.word	0x000116d0
        /*058c*/ 	.word	0x00000008
        /*0590*/ 	.word	0x00022850
        /*0594*/ 	.short	0x010a
        /*0596*/ 	.byte	0x3f
	.zero		1


	//   ....[65]....
        /*0598*/ 	.word	0x00011730
        /*059c*/ 	.word	0x00000005
        /*05a0*/ 	.word	0x00022830
        /*05a4*/ 	.short	0x010a
        /*05a6*/ 	.byte	0x3f
	.zero		1


	//   ....[66]....
        /*05a8*/ 	.word	0x00011780
        /*05ac*/ 	.word	0x0000000b
        /*05b0*/ 	.word	0x00022850
        /*05b4*/ 	.short	0x010a
        /*05b6*/ 	.byte	0x3f
	.zero		1


	//   ....[67]....
        /*05b8*/ 	.word	0x000117e0
        /*05bc*/ 	.word	0x00000003
        /*05c0*/ 	.word	0x00022830
        /*05c4*/ 	.short	0x010a
        /*05c6*/ 	.byte	0x3f
	.zero		1


	//   ....[68]....
        /*05c8*/ 	.word	0x00011830
        /*05cc*/ 	.word	0x000000b7
        /*05d0*/ 	.word	0x00022850
        /*05d4*/ 	.short	0x010a
        /*05d6*/ 	.byte	0x3f
	.zero		1


	//   ....[69]....
        /*05d8*/ 	.word	0x00011890
        /*05dc*/ 	.word	0x0000000a
        /*05e0*/ 	.word	0x00022830
        /*05e4*/ 	.short	0x010a
        /*05e6*/ 	.byte	0x3f
	.zero		1


	//   ....[70]....
        /*05e8*/ 	.word	0x000118e0
        /*05ec*/ 	.word	0x0000000c
        /*05f0*/ 	.word	0x00022850
        /*05f4*/ 	.short	0x010a
        /*05f6*/ 	.byte	0x3f
	.zero		1


	//   ....[71]....
        /*05f8*/ 	.word	0x00011a60
        /*05fc*/ 	.word	0x00000008
        /*0600*/ 	.word	0x00022840
        /*0604*/ 	.short	0x010a
        /*0606*/ 	.byte	0x3f
	.zero		1


	//   ....[72]....
        /*0608*/ 	.word	0x00011ac0
        /*060c*/ 	.word	0x00000008
        /*0610*/ 	.word	0x00022820
        /*0614*/ 	.short	0x010a
        /*0616*/ 	.byte	0x3f
	.zero		1


	//   ....[73]....
        /*0618*/ 	.word	0x00011b10
        /*061c*/ 	.word	0x00000008
        /*0620*/ 	.word	0x00022860
        /*0624*/ 	.short	0x010a
        /*0626*/ 	.byte	0x3f
	.zero		1


	//   ....[74]....
        /*0628*/ 	.word	0x00011b60
        /*062c*/ 	.word	0x00000002
        /*0630*/ 	.word	0x00022840
        /*0634*/ 	.short	0x010a
        /*0636*/ 	.byte	0x3f
	.zero		1


	//   ....[75]....
        /*0638*/ 	.word	0x00011bb0
        /*063c*/ 	.word	0x00000002
        /*0640*/ 	.word	0x00022860
        /*0644*/ 	.short	0x010a
        /*0646*/ 	.byte	0x3f
	.zero		1


	//   ....[76]....
        /*0648*/ 	.word	0x00011c00
        /*064c*/ 	.word	0x00000003
        /*0650*/ 	.word	0x00022840
        /*0654*/ 	.short	0x010a
        /*0656*/ 	.byte	0x3f
	.zero		1


	//   ....[77]....
        /*0658*/ 	.word	0x00011c50
        /*065c*/ 	.word	0x00000003
        /*0660*/ 	.word	0x00022860
        /*0664*/ 	.short	0x010a
        /*0666*/ 	.byte	0x3f
	.zero		1


	//   ....[78]....
        /*0668*/ 	.word	0x00011ca0
        /*066c*/ 	.word	0x00000002
        /*0670*/ 	.word	0x00022840
        /*0674*/ 	.short	0x010a
        /*0676*/ 	.byte	0x3f
	.zero		1


	//   ....[79]....
        /*0678*/ 	.word	0x00011cf0
        /*067c*/ 	.word	0x00000002
        /*0680*/ 	.word	0x00022860
        /*0684*/ 	.short	0x010a
        /*0686*/ 	.byte	0x3f
	.zero		1


	//   ....[80]....
        /*0688*/ 	.word	0x00011dd0
        /*068c*/ 	.word	0x00000007
        /*0690*/ 	.word	0x00022820
        /*0694*/ 	.short	0x010a
        /*0696*/ 	.byte	0x3f
	.zero		1


	//   ....[81]....
        /*0698*/ 	.word	0x00011e20
        /*069c*/ 	.word	0x00000005
        /*06a0*/ 	.word	0x00000000
        /*06a4*/ 	.short	0x010a
        /*06a6*/ 	.byte	0x3f
	.zero		1


	//   ....[82]....
        /*06a8*/ 	.word	0x00011e70
        /*06ac*/ 	.word	0x00000003
        /*06b0*/ 	.word	0x00000000
        /*06b4*/ 	.short	0x010a
        /*06b6*/ 	.byte	0x3f
	.zero		1


	//   ....[83]....
        /*06b8*/ 	.word	0x00011ec0
        /*06bc*/ 	.word	0x00000005
        /*06c0*/ 	.word	0x00000000
        /*06c4*/ 	.short	0x010a
        /*06c6*/ 	.byte	0x3f
	.zero		1


	//----- nvinfo : EIATTR_NUM_MBARRIERS
	.align		4
.L_1323:
        /*06c8*/ 	.byte	0x03, 0x38
        /*06ca*/ 	.short	0x0016


	//----- nvinfo : EIATTR_EXIT_INSTR_OFFSETS
	.align		4
        /*06cc*/ 	.byte	0x04, 0x1c
        /*06ce*/ 	.short	(.L_1325 - .L_1324)


	//   ....[0]....
.L_1324:
        /*06d0*/ 	.word	0x00000a30


	//   ....[1]....
        /*06d4*/ 	.word	0x0000e660


	//   ....[2]....
        /*06d8*/ 	.word	0x0000e6c0


	//   ....[3]....
        /*06dc*/ 	.word	0x000113d0


	//   ....[4]....
        /*06e0*/ 	.word	0x00011600


	//----- nvinfo : EIATTR_MAX_THREADS
	.align		4
.L_1325:
        /*06e4*/ 	.byte	0x04, 0x05
        /*06e6*/ 	.short	(.L_1327 - .L_1326)
.L_1326:
        /*06e8*/ 	.word	0x00000180
        /*06ec*/ 	.word	0x00000001
        /*06f0*/ 	.word	0x00000001


	//----- nvinfo : EIATTR_CRS_STACK_SIZE
	.align		4
.L_1327:
        /*06f4*/ 	.byte	0x04, 0x1e
        /*06f6*/ 	.short	(.L_1329 - .L_1328)
.L_1328:
        /*06f8*/ 	.word	0x00000000


	//----- nvinfo : EIATTR_CBANK_PARAM_SIZE
	.align		4
.L_1329:
        /*06fc*/ 	.byte	0x03, 0x19
        /*06fe*/ 	.short	0x0bf0


	//----- nvinfo : EIATTR_PARAM_CBANK
	.align		4
        /*0700*/ 	.byte	0x04, 0x0a
        /*0702*/ 	.short	(.L_1331 - .L_1330)
	.align		4
.L_1330:
        /*0704*/ 	.word	index@(.nv.constant0._ZN7cutlass13device_kernelIN5flash11enable_sm90INS1_16FlashAttnFwdSm90INS1_25CollectiveMainloopFwdSm90ILi2EN4cute5tupleIJNS5_1CILi1EEES8_S8_EEENS6_IJNS7_ILi128EEENS7_ILi96EEENS7_ILi64EEEEEELi256ENS_6half_tEfNS_4arch4Sm90ELb0ELb1ELb0ELb0ELb0ELb0ELb0ELb1ELb0ELb0ELb0ELb0EEENS1_21CollectiveEpilogueFwdINS6_IJSA_NS7_ILi256EEESB_EEES9_SE_SG_Li256ELb0ELb0ELb0ELb0EEENS1_30DynamicPersistentTileSchedulerILi256ELi32ELb0ELb0ELb1EEEEEEEEEvNT_6ParamsE)
        /*0708*/ 	.short	0x0210
        /*070a*/ 	.short	0x0bf0


	//----- nvinfo : EIATTR_SW_WAR
	.align		4
.L_1331:
        /*070c*/ 	.byte	0x04, 0x36
        /*070e*/ 	.short	(.L_1333 - .L_1332)
.L_1332:
        /*0710*/ 	.word	0x00000008
.L_1333:


//--------------------- .nv.info._ZN7cutlass13device_kernelIN5flash11enable_sm90INS1_16FlashAttnFwdSm90INS1_25CollectiveMainloopFwdSm90ILi2EN4cute5tupleIJNS5_1CILi1EEES8_S8_EEENS6_IJNS7_ILi128EEENS7_ILi96EEENS7_ILi64EEEEEELi256ENS_6half_tEfNS_4arch4Sm90ELb0ELb1ELb0ELb0ELb0ELb0ELb1ELb1ELb0ELb0ELb0ELb0EEENS1_21CollectiveEpilogueFwdINS6_IJSA_NS7_ILi256EEESB_EEES9_SE_SG_Li256ELb0ELb0ELb0ELb0EEENS1_30DynamicPersistentTileSchedulerILi256ELi32ELb0ELb0ELb1EEEEEEEEEvNT_6ParamsE --------------------------
	.section	.nv.info._ZN7cutlass13device_kernelIN5flash11enable_sm90INS1_16FlashAttnFwdSm90INS1_25CollectiveMainloopFwdSm90ILi2EN4cute5tupleIJNS5_1CILi1EEES8_S8_EEENS6_IJNS7_ILi128EEENS7_ILi96EEENS7_ILi64EEEEEELi256ENS_6half_tEfNS_4arch4Sm90ELb0ELb1ELb0ELb0ELb0ELb0ELb1ELb1ELb0ELb0ELb0ELb0EEENS1_21CollectiveEpilogueFwdINS6_IJSA_NS7_ILi256EEESB_EEES9_SE_SG_Li256ELb0ELb0ELb0ELb0EEENS1_30DynamicPersistentTileSchedulerILi256ELi32ELb0ELb0ELb1EEEEEEEEEvNT_6ParamsE,"",@"SHT_CUDA_INFO"
	.sectionflags	@""
	.align	4


	//----- nvinfo : EIATTR_CUDA_API_VERSION
	.align		4
        /*0000*/ 	.byte	0x04, 0x37
        /*0002*/ 	.short	(.L_1335 - .L_1334)
.L_1334:
        /*0004*/ 	.word	0x00000082


	//----- nvinfo : EIATTR_KPARAM_INFO
	.align		4
.L_1335:
        /*0008*/ 	.byte	0x04, 0x17
        /*000a*/ 	.short	(.L_1337 - .L_1336)
.L_1336:
        /*000c*/ 	.word	0x00000000
        /*0010*/ 	.short	0x0000
        /*0012*/ 	.short	0x0070
        /*0014*/ 	.byte	0x00, 0xf0, 0x01, 0x32


	//----- nvinfo : EIATTR_SPARSE_MMA_MASK
	.align		4
.L_1337:
        /*0018*/ 	.byte	0x03, 0x50
        /*001a*/ 	.short	0x0000


	//----- nvinfo : EIATTR_MAXREG_COUNT
	.align		4
        /*001c*/ 	.byte	0x03, 0x1b
        /*001e*/ 	.short	0x00a8


	//----- nvinfo : EIATTR_NUM_BARRIERS
	.align		4
        /*0020*/ 	.byte	0x02, 0x4c
        /*0022*/ 	.byte	0x10
	.zero		1


	//----- nvinfo : EIATTR_EXTERNS
	.align		4
        /*0024*/ 	.byte	0x04, 0x0f
        /*0026*/ 	.short	(.L_1339 - .L_1338)


	//   ....[0]....
	.align		4
.L_1338:
        /*0028*/ 	.word	index@(__assertfail)


	//----- nvinfo : EIATTR_ANNOTATIONS
	.align		4
.L_1339:
        /*002c*/ 	.byte	0x04, 0x55
        /*002e*/ 	.short	(.L_1341 - .L_1340)


	//   ....[0]....
.L_1340:
        /* <DEDUP_REMOVED lines=10> */


	//----- nvinfo : EIATTR_MERCURY_ISA_VERSION
	.align		4
.L_1341:
        /*00c0*/ 	.byte	0x03, 0x5f
        /*00c2*/ 	.short	0x0101


	//----- nvinfo : EIATTR_INT_WARP_WIDE_INSTR_OFFSETS
	.align		4
        /*00c4*/ 	.byte	0x04, 0x31
        /*00c6*/ 	.short	(.L_1343 - .L_1342)


	//   ....[0]....
.L_1342:
        /*00c8*/ 	.word	0x00000200


	//   ....[1]....
        /*00cc*/ 	.word	0x00000230


	//   ....[2]....
        /*00d0*/ 	.word	0x00000240


	//   ....[3]....
        /*00d4*/ 	.word	0x000002b0


	//   ....[4]....
        /*00d8*/ 	.word	0x00020c50


	//   ....[5]....
        /*00dc*/ 	.word	0x00020ce0


	//   ....[6]....
        /*00e0*/ 	.word	0x000211d0


	//   ....[7]....
        /*00e4*/ 	.word	0x000230c0


	//   ....[8]....
        /*00e8*/ 	.word	0x00023150


	//----- nvinfo : EIATTR_COOP_GROUP_MASK_REGIDS
	.align		4
.L_1343:
        /*00ec*/ 	.byte	0x04, 0x29
        /*00ee*/ 	.short	(.L_1345 - .L_1344)


	//   ....[0]....
.L_1344:
        /*00f0*/ 	.word	0xffffffff


	//   ....[1]....
        /*00f4*/ 	.word	0xffffffff


	//   ....[2]....
        /*00f8*/ 	.word	0xffffffff


	//   ....[3]....
        /*00fc*/ 	.word	0xffffffff


	//   ....[4]....
        /*0100*/ 	.word	0xffffffff


	//   ....[5]....
        /*0104*/ 	.word	0xffffffff


	//   ....[6]....
        /*0108*/ 	.word	0xffffffff


	//   ....[7]....
        /*010c*/ 	.word	0xffffffff


	//   ....[8]....
        /*0110*/ 	.word	0xffffffff


	//   ....[9]....
        /*0114*/ 	.word	0xffffffff


	//   ....[10]....
        /*0118*/ 	.word	0xffffffff


	//   ....[11]....
        /*011c*/ 	.word	0xffffffff


	//   ....[12]....
        /*0120*/ 	.word	0xffffffff


	//   ....[13]....
        /*0124*/ 	.word	0xffffffff


	//   ....[14]....
        /*0128*/ 	.word	0xffffffff


	//   ....[15]....
        /*012c*/ 	.word	0xffffffff


	//   ....[16]....
        /*0130*/ 	.word	0xffffffff


	//   ....[17]....
        /*0134*/ 	.word	0xffffffff


	//   ....[18]....
        /*0138*/ 	.word	0xffffffff


	//   ....[19]....
        /*013c*/ 	.word	0xffffffff


	//   ....[20]....
        /*0140*/ 	.word	0xffffffff


	//   ....[21]....
        /*0144*/ 	.word	0xffffffff


	//   ....[22]....
        /*0148*/ 	.word	0xffffffff


	//   ....[23]....
        /*014c*/ 	.word	0xffffffff


	//   ....[24]....
        /*0150*/ 	.word	0xffffffff


	//   ....[25]....
        /*0154*/ 	.word	0xffffffff


	//   ....[26]....
        /*0158*/ 	.word	0xffffffff


	//   ....[27]....
        /*015c*/ 	.word	0xffffffff


	//   ....[28]....
        /*0160*/ 	.word	0x0500000f


	//   ....[29]....
        /*0164*/ 	.word	0x0500000f


	//   ....[30]....
        /*0168*/ 	.word	0xffffffff


	//   ....[31]....
        /*016c*/ 	.word	0xffffffff


	//   ....[32]....
        /*0170*/ 	.word	0xffffffff


	//   ....[33]....
        /*0174*/ 	.word	0xffffffff


	//----- nvinfo : EIATTR_COOP_GROUP_INSTR_OFFSETS
	.align		4
.L_1345:
        /*0178*/ 	.byte	0x04, 0x28
        /*017a*/ 	.short	(.L_1347 - .L_1346)


	//   ....[0]....
.L_1346:
        /*017c*/ 	.word	0x000000b0


	//   ....[1]....
        /*0180*/ 	.word	0x00000210


	//   ....[2]....
        /*0184*/ 	.word	0x00000260


	//   ....[3]....
        /*0188*/ 	.word	0x00000470


	//   ....[4]....
        /*018c*/ 	.word	0x000005d0


	//   ....[5]....
        /*0190*/ 	.word	0x000006f0


	//   ....[6]....
        /*0194*/ 	.word	0x00000850


	//   ....[7]....
        /*0198*/ 	.word	0x00001f90


	//   ....[8]....
        /*019c*/ 	.word	0x00005860


	//   ....[9]....
        /*01a0*/ 	.word	0x00005910


	//   ....[10]....
        /*01a4*/ 	.word	0x00005d40


	//   ....[11]....
        /*01a8*/ 	.word	0x00005d60


	//   ....[12]....
        /*01ac*/ 	.word	0x0000aba0


	//   ....[13]....
        /*01b0*/ 	.word	0x0000ac30


	//   ....[14]....
        /*01b4*/ 	.word	0x0000acf0


	//   ....[15]....
        /*01b8*/ 	.word	0x0000ad40


	//   ....[16]....
        /*01bc*/ 	.word	0x00015580


	//   ....[17]....
        /*01c0*/ 	.word	0x00015650


	//   ....[18]....
        /*01c4*/ 	.word	0x000157d0


	//   ....[19]....
        /*01c8*/ 	.word	0x00015840


	//   ....[20]....
        /*01cc*/ 	.word	0x0001dbc0


	//   ....[21]....
        /*01d0*/ 	.word	0x0001dbe0


	//   ....[22]....
        /*01d4*/ 	.word	0x0001dc40


	//   ....[23]....
        /*01d8*/ 	.word	0x0001dc80


	//   ....[24]....
        /*01dc*/ 	.word	0x0001f690


	//   ....[25]....
        /*01e0*/ 	.word	0x000203b0


	//   ....[26]....
        /*01e4*/ 	.word	0x000231e0


	//   ....[27]....
        /*01e8*/ 	.word	0x000233c0


	//   ....[28]....
        /*01ec*/ 	.word	0x00023940


	//   ....[29]....
        /*01f0*/ 	.word	0x00023d10


	//   ....[30]....
        /*01f4*/ 	.word	0x00027600


	//   ....[31]....
        /*01f8*/ 	.word	0x00027640


	//   ....[32]....
        /*01fc*/ 	.word	0x000276b0


	//   ....[33]....
        /*0200*/ 	.word	0x000276d0


	//----- nvinfo : EIATTR_REG_RECONFIG
	.align		4
.L_1347:
        /*0204*/ 	.byte	0x01, 0x54
	.zero		2


	//----- nvinfo : EIATTR_SYSCALL_OFFSETS
	.align		4
        /*0208*/ 	.byte	0x04, 0x46
        /*020a*/ 	.short	(.L_1349 - .L_1348)


	//   ....[0]....
.L_1348:
        /*020c*/ 	.word	0x000024e0


	//   ....[1]....
        /*0210*/ 	.word	0x00020e60


	//   ....[2]....
        /*0214*/ 	.word	0x00020f90


	//   ....[3]....
        /*0218*/ 	.word	0x00021090


	//----- nvinfo : EIATTR_MBARRIER_INSTR_OFFSETS
	.align		4
.L_1349:
        /*021c*/ 	.byte	0x04, 0x39
        /*021e*/ 	.short	(.L_1351 - .L_1350)


	//   ....[0]....
.L_1350:
        /*0220*/ 	.word	0x00000310
        /*0224*/ 	.word	0x000000ff
        /*0228*/ 	.word	0x00032400
        /*022c*/ 	.short	0x0100
        /*022e*/ 	.byte	0x06
	.zero		1


	//   ....[1]....
        /*0230*/ 	.word	0x00000320
        /*0234*/ 	.word	0x000000ff
        /*0238*/ 	.word	0x00032410
        /*023c*/ 	.short	0x0100
        /*023e*/ 	.byte	0x06
	.zero		1


	//   ....[2]....
        /*0240*/ 	.word	0x00000330
        /*0244*/ 	.word	0x000000ff
        /*0248*/ 	.word	0x00032420
        /*024c*/ 	.short	0x0100
        /*024e*/ 	.byte	0x06
	.zero		1


	//   ....[3]....
        /*0250*/ 	.word	0x00000420
        /*0254*/ 	.word	0x000000ff
        /*0258*/ 	.word	0x00032430
        /*025c*/ 	.short	0x0100
        /*025e*/ 	.byte	0x08
	.zero		1


	//   ....[4]....
        /*0260*/ 	.word	0x00000430
        /*0264*/ 	.word	0x000000ff
        /*0268*/ 	.word	0x00032440
        /*026c*/ 	.short	0x0100
        /*026e*/ 	.byte	0x08
	.zero		1


	//   ....[5]....
        /*0270*/ 	.word	0x00000440
        /*0274*/ 	.word	0x000000ff
        /*0278*/ 	.word	0x00032438
        /*027c*/ 	.short	0x0100
        /*027e*/ 	.byte	0x08
	.zero		1


	//   ....[6]....
        /*0280*/ 	.word	0x00000450
        /*0284*/ 	.word	0x000000ff
        /*0288*/ 	.word	0x00032448
        /*028c*/ 	.short	0x0100
        /*028e*/ 	.byte	0x08
	.zero		1


	//   ....[7]....
        /*0290*/ 	.word	0x00000580
        /*0294*/ 	.word	0x000000ff
        /*0298*/ 	.word	0x00032450
        /*029c*/ 	.short	0x0100
        /*029e*/ 	.byte	0x08
	.zero		1


	//   ....[8]....
        /*02a0*/ 	.word	0x00000590
        /*02a4*/ 	.word	0x000000ff
        /*02a8*/ 	.word	0x00032460
        /*02ac*/ 	.short	0x0100
        /*02ae*/ 	.byte	0x08
	.zero		1


	//   ....[9]....
        /*02b0*/ 	.word	0x000005a0
        /*02b4*/ 	.word	0x000000ff
        /*02b8*/ 	.word	0x00032458
        /*02bc*/ 	.short	0x0100
        /*02be*/ 	.byte	0x08
	.zero		1


	//   ....[10]....
        /*02c0*/ 	.word	0x000005b0
        /*02c4*/ 	.word	0x000000ff
        /*02c8*/ 	.word	0x00032468
        /*02cc*/ 	.short	0x0100
        /*02ce*/ 	.byte	0x08
	.zero		1


	//   ....[11]....
        /*02d0*/ 	.word	0x000006a0
        /*02d4*/ 	.word	0x000000ff
        /*02d8*/ 	.word	0x00032470
        /*02dc*/ 	.short	0x0100
        /*02de*/ 	.byte	0x06
	.zero		1


	//   ....[12]....
        /*02e0*/ 	.word	0x000006b0
        /*02e4*/ 	.word	0x000000ff
        /*02e8*/ 	.word	0x00032480
        /*02ec*/ 	.short	0x0100
        /*02ee*/ 	.byte	0x06
	.zero		1


	//   ....[13]....
        /*02f0*/ 	.word	0x000006c0
        /*02f4*/ 	.word	0x000000ff
        /*02f8*/ 	.word	0x00032478
        /*02fc*/ 	.short	0x0100
        /*02fe*/ 	.byte	0x06
	.zero		1


	//   ....[14]....
        /*0300*/ 	.word	0x000006d0
        /*0304*/ 	.word	0x000000ff
        /*0308*/ 	.word	0x00032488
        /*030c*/ 	.short	0x0100
        /*030e*/ 	.byte	0x06
	.zero		1


	//   ....[15]....
        /*0310*/ 	.word	0x00000800
        /*0314*/ 	.word	0x000000ff
        /*0318*/ 	.word	0x00032490
        /*031c*/ 	.short	0x0100
        /*031e*/ 	.byte	0x08
	.zero		1


	//   ....[16]....
        /*0320*/ 	.word	0x00000810
        /*0324*/ 	.word	0x000000ff
        /*0328*/ 	.word	0x000324a0
        /*032c*/ 	.short	0x0100
        /*032e*/ 	.byte	0x08
	.zero		1


	//   ....[17]....
        /*0330*/ 	.word	0x00000820
        /*0334*/ 	.word	0x000000ff
        /*0338*/ 	.word	0x00032498
        /*033c*/ 	.short	0x0100
        /*033e*/ 	.byte	0x08
	.zero		1


	//   ....[18]....
        /*0340*/ 	.word	0x00000830
        /*0344*/ 	.word	0x000000ff
        /*0348*/ 	.word	0x000324a8
        /*034c*/ 	.short	0x0100
        /*034e*/ 	.byte	0x08
	.zero		1


	//   ....[19]....
        /*0350*/ 	.word	0x00000960
        /*0354*/ 	.word	0x000000ff
        /*0358*/ 	.word	0x000324b0
        /*035c*/ 	.short	0x0100
        /*035e*/ 	.byte	0x08
	.zero		1


	//   ....[20]....
        /*0360*/ 	.word	0x00000970
        /*0364*/ 	.word	0x000000ff
        /*0368*/ 	.word	0x000324c0
        /*036c*/ 	.short	0x0100
        /*036e*/ 	.byte	0x08
	.zero		1


	//   ....[21]....
        /*0370*/ 	.word	0x00000980
        /*0374*/ 	.word	0x000000ff
        /*0378*/ 	.word	0x000324b8
        /*037c*/ 	.short	0x0100
        /*037e*/ 	.byte	0x08
	.zero		1


	//   ....[22]....
        /*0380*/ 	.word	0x00000990
        /*0384*/ 	.word	0x000000ff
        /*0388*/ 	.word	0x000324c8
        /*038c*/ 	.short	0x0100
        /*038e*/ 	.byte	0x08
	.zero		1


	//   ....[23]....
        /*0390*/ 	.word	0x00002730
        /*0394*/ 	.word	0x000000ff
        /*0398*/ 	.word	0x00032400
        /*039c*/ 	.short	0x010a
        /*039e*/ 	.byte	0x32
	.zero		1


	//   ....[24]....
        /*03a0*/ 	.word	0x00002bc0
        /*03a4*/ 	.word	0x00000018
        /*03a8*/ 	.word	0x00000000
        /*03ac*/ 	.short	0x010a
        /*03ae*/ 	.byte	0x3f
	.zero		1


	//   ....[25]....
        /*03b0*/ 	.word	0x00002c20
        /*03b4*/ 	.word	0x00000018
        /*03b8*/ 	.word	0x00000000
        /*03bc*/ 	.short	0x010a
        /*03be*/ 	.byte	0x3f
	.zero		1


	//   ....[26]....
        /*03c0*/ 	.word	0x00002fd0
        /*03c4*/ 	.word	0x000000ff
        /*03c8*/ 	.word	0x00032410
        /*03cc*/ 	.short	0x010a
        /*03ce*/ 	.byte	0x32
	.zero		1


	//   ....[27]....
        /*03d0*/ 	.word	0x000030d0
        /*03d4*/ 	.word	0x00000008
        /*03d8*/ 	.word	0x00000000
        /*03dc*/ 	.short	0x010a
        /*03de*/ 	.byte	0x3f
	.zero		1


	//   ....[28]....
        /*03e0*/ 	.word	0x00003130
        /*03e4*/ 	.word	0x00000008
        /*03e8*/ 	.word	0x00000000
        /*03ec*/ 	.short	0x010a
        /*03ee*/ 	.byte	0x3f
	.zero		1


	//   ....[29]....
        /*03f0*/ 	.word	0x00003e10
        /*03f4*/ 	.word	0x00000007
        /*03f8*/ 	.word	0x00000000
        /*03fc*/ 	.short	0x0101
        /*03fe*/ 	.byte	0x3f
	.zero		1


	//   ....[30]....
        /*0400*/ 	.word	0x00008fc0
        /*0404*/ 	.word	0x0000000d
        /*0408*/ 	.word	0x00000000
        /*040c*/ 	.short	0x0101
        /*040e*/ 	.byte	0x3f
	.zero		1


	//   ....[31]....
        /*0410*/ 	.word	0x00009660
        /*0414*/ 	.word	0x00000003
        /*0418*/ 	.word	0x00000000
        /*041c*/ 	.short	0x010a
        /*041e*/ 	.byte	0x3f
	.zero		1


	//   ....[32]....
        /*0420*/ 	.word	0x00009760
        /*0424*/ 	.word	0x00000000
        /*0428*/ 	.word	0x00000000
        /*042c*/ 	.short	0x010a
        /*042e*/ 	.byte	0x3f
	.zero		1


	//   ....[33]....
        /*0430*/ 	.word	0x00009b90
        /*0434*/ 	.word	0x00000003
        /*0438*/ 	.word	0x00000000
        /*043c*/ 	.short	0x010a
        /*043e*/ 	.byte	0x3f
	.zero		1


	//   ....[34]....
        /*0440*/ 	.word	0x00009c40
        /*0444*/ 	.word	0x00000004
        /*0448*/ 	.word	0x00000000
        /*044c*/ 	.short	0x010a
        /*044e*/ 	.byte	0x3f
	.zero		1


	//   ....[35]....
        /*0450*/ 	.word	0x0000a930
        /*0454*/ 	.word	0x00000003
        /*0458*/ 	.word	0x00000000
        /*045c*/ 	.short	0x0101
        /*045e*/ 	.byte	0x3f
	.zero		1


	//   ....[36]....
        /*0460*/ 	.word	0x00012c00
        /*0464*/ 	.word	0x00000000
        /*0468*/ 	.word	0x00000000
        /*046c*/ 	.short	0x0101
        /*046e*/ 	.byte	0x3f
	.zero		1


	//   ....[37]....
        /*0470*/ 	.word	0x00012e00
        /*0474*/ 	.word	0x00000005
        /*0478*/ 	.word	0x00000000
        /*047c*/ 	.short	0x010a
        /*047e*/ 	.byte	0x3f
	.zero		1


	//   ....[38]....
        /*0480*/ 	.word	0x00012f00
        /*0484*/ 	.word	0x00000000
        /*0488*/ 	.word	0x00000000
        /*048c*/ 	.short	0x010a
        /*048e*/ 	.byte	0x3f
	.zero		1


	//   ....[39]....
        /*0490*/ 	.word	0x00013330
        /*0494*/ 	.word	0x00000005
        /*0498*/ 	.word	0x00000000
        /*049c*/ 	.short	0x010a
        /*049e*/ 	.byte	0x3f
	.zero		1


	//   ....[40]....
        /*04a0*/ 	.word	0x000133e0
        /*04a4*/ 	.word	0x00000004
        /*04a8*/ 	.word	0x00000000
        /*04ac*/ 	.short	0x010a
        /*04ae*/ 	.byte	0x3f
	.zero		1


	//   ....[41]....
        /*04b0*/ 	.word	0x000140f0
        /*04b4*/ 	.word	0x00000004
        /*04b8*/ 	.word	0x00000000
        /*04bc*/ 	.short	0x0101
        /*04be*/ 	.byte	0x3f
	.zero		1


	//   ....[42]....
        /*04c0*/ 	.word	0x0001d750
        /*04c4*/ 	.word	0x00000000
        /*04c8*/ 	.word	0x00000000
        /*04cc*/ 	.short	0x0101
        /*04ce*/ 	.byte	0x3f
	.zero		1


	//   ....[43]....
        /*04d0*/ 	.word	0x0001f920
        /*04d4*/ 	.word	0x000000ff
        /*04d8*/ 	.word	0x00000000
        /*04dc*/ 	.short	0x0101
        /*04de*/ 	.byte	0x05
	.zero		1


	//   ....[44]....
        /*04e0*/ 	.word	0x00021450
        /*04e4*/ 	.word	0x0000000a
        /*04e8*/ 	.word	0x00032440
        /*04ec*/ 	.short	0x010a
        /*04ee*/ 	.byte	0x3f
	.zero		1


	//   ....[45]....
        /*04f0*/ 	.word	0x00021980
        /*04f4*/ 	.word	0x00000012
        /*04f8*/ 	.word	0x00032420
        /*04fc*/ 	.short	0x010a
        /*04fe*/ 	.byte	0x3f
	.zero		1


	//   ....[46]....
        /*0500*/ 	.word	0x00021a00
        /*0504*/ 	.word	0x0000000a
        /*0508*/ 	.word	0x00032460
        /*050c*/ 	.short	0x010a
        /*050e*/ 	.byte	0x3f
	.zero		1


	//   ....[47]....
        /*0510*/ 	.word	0x00021f40
        /*0514*/ 	.word	0x00000002
        /*0518*/ 	.word	0x00032440
        /*051c*/ 	.short	0x010a
        /*051e*/ 	.byte	0x3f
	.zero		1


	//   ....[48]....
        /*0520*/ 	.word	0x000220d0
        /*0524*/ 	.word	0x00000002
        /*0528*/ 	.word	0x00032460
        /*052c*/ 	.short	0x010a
        /*052e*/ 	.byte	0x3f
	.zero		1


	//   ....[49]....
        /*0530*/ 	.word	0x000225c0
        /*0534*/ 	.word	0x00000003
        /*0538*/ 	.word	0x00032440
        /*053c*/ 	.short	0x010a
        /*053e*/ 	.byte	0x3f
	.zero		1


	//   ....[50]....
        /*0540*/ 	.word	0x00022750
        /*0544*/ 	.word	0x00000003
        /*0548*/ 	.word	0x00032460
        /*054c*/ 	.short	0x010a
        /*054e*/ 	.byte	0x3f
	.zero		1


	//   ....[51]....
        /*0550*/ 	.word	0x00022be0
        /*0554*/ 	.word	0x00000002
        /*0558*/ 	.word	0x00032440
        /*055c*/ 	.short	0x010a
        /*055e*/ 	.byte	0x3f
	.zero		1


	//   ....[52]....
        /*0560*/ 	.word	0x00022d70
        /*0564*/ 	.word	0x00000002
        /*0568*/ 	.word	0x00032460
        /*056c*/ 	.short	0x010a
        /*056e*/ 	.byte	0x3f
	.zero		1


	//   ....[53]....
        /*0570*/ 	.word	0x00023370
        /*0574*/ 	.word	0x00000007
        /*0578*/ 	.word	0x00032420
        /*057c*/ 	.short	0x010a
        /*057e*/ 	.byte	0x3f
	.zero		1


	//   ....[54]....
        /*0580*/ 	.word	0x000234c0
        /*0584*/ 	.word	0x00000005
        /*0588*/ 	.word	0x00000000
        /*058c*/ 	.short	0x010a
        /*058e*/ 	.byte	0x3f
	.zero		1


	//   ....[55]....
        /*0590*/ 	.word	0x00023530
        /*0594*/ 	.word	0x00000003
        /*0598*/ 	.word	0x00000000
        /*059c*/ 	.short	0x010a
        /*059e*/ 	.byte	0x3f
	.zero		1


	//   ....[56]....
        /*05a0*/ 	.word	0x00023590
        /*05a4*/ 	.word	0x00000005
        /*05a8*/ 	.word	0x00000000
        /*05ac*/ 	.short	0x010a
        /*05ae*/ 	.byte	0x3f
	.zero		1


	//   ....[57]....
        /*05b0*/ 	.word	0x000235c0
        /*05b4*/ 	.word	0x00000003
        /*05b8*/ 	.word	0x00000000
        /*05bc*/ 	.short	0x010a
        /*05be*/ 	.byte	0x3f
	.zero		1


	//   ....[58]....
        /*05c0*/ 	.word	0x00023630
        /*05c4*/ 	.word	0x00000007
        /*05c8*/ 	.word	0x00032400
        /*05cc*/ 	.short	0x010a
        /*05ce*/ 	.byte	0x3f
	.zero		1


	//   ....[59]....
        /*05d0*/ 	.word	0x00023680
        /*05d4*/ 	.word	0x00000018
        /*05d8*/ 	.word	0x00000000
        /*05dc*/ 	.short	0x010a
        /*05de*/ 	.byte	0x3f
	.zero		1


	//   ....[60]....
        /*05e0*/ 	.word	0x000236e0
        /*05e4*/ 	.word	0x00000008
        /*05e8*/ 	.word	0x00032410
        /*05ec*/ 	.short	0x010a
        /*05ee*/ 	.byte	0x3f
	.zero		1


	//   ....[61]....
        /*05f0*/ 	.word	0x00023730
        /*05f4*/ 	.word	0x00000008
        /*05f8*/ 	.word	0x00000000
        /*05fc*/ 	.short	0x010a
        /*05fe*/ 	.byte	0x3f
	.zero		1


	//   ....[62]....
        /*0600*/ 	.word	0x00023780
        /*0604*/ 	.word	0x00000000
        /*0608*/ 	.word	0x00000000
        /*060c*/ 	.short	0x010a
        /*060e*/ 	.byte	0x3f
	.zero		1


	//   ....[63]....
        /*0610*/ 	.word	0x000237d0
        /*0614*/ 	.word	0x00000004
        /*0618*/ 	.word	0x00000000
        /*061c*/ 	.short	0x010a
        /*061e*/ 	.byte	0x3f
	.zero		1


	//   ....[64]....
        /*0620*/ 	.word	0x00023820
        /*0624*/ 	.word	0x00000000
        /*0628*/ 	.word	0x00000000
        /*062c*/ 	.short	0x010a
        /*062e*/ 	.byte	0x3f
	.zero		1


	//   ....[65]....
        /*0630*/ 	.word	0x00023870
        /*0634*/ 	.word	0x00000004
        /*0638*/ 	.word	0x00000000
        /*063c*/ 	.short	0x010a
        /*063e*/ 	.byte	0x3f
	.zero		1


	//   ....[66]....
        /*0640*/ 	.word	0x000239f0
        /*0644*/ 	.word	0x0000000a
        /*0648*/ 	.word	0x00032440
        /*064c*/ 	.short	0x010a
        /*064e*/ 	.byte	0x3f
	.zero		1


	//   ....[67]....
        /*0650*/ 	.word	0x00023a40
        /*0654*/ 	.word	0x00000012
        /*0658*/ 	.word	0x00032420
        /*065c*/ 	.short	0x010a
        /*065e*/ 	.byte	0x3f
	.zero		1


	//   ....[68]....
        /*0660*/ 	.word	0x00023a90
        /*0664*/ 	.word	0x0000000a
        /*0668*/ 	.word	0x00032460
        /*066c*/ 	.short	0x010a
        /*066e*/ 	.byte	0x3f
	.zero		1


	//   ....[69]....
        /*0670*/ 	.word	0x00023ae0
        /*0674*/ 	.word	0x00000002
        /*0678*/ 	.word	0x00032440
        /*067c*/ 	.short	0x010a
        /*067e*/ 	.byte	0x3f
	.zero		1


	//   ....[70]....
        /*0680*/ 	.word	0x00023b30
        /*0684*/ 	.word	0x00000002
        /*0688*/ 	.word	0x00032460
        /*068c*/ 	.short	0x010a
        /*068e*/ 	.byte	0x3f
	.zero		1


	//   ....[71]....
        /*0690*/ 	.word	0x00023b80
        /*0694*/ 	.word	0x00000003
        /*0698*/ 	.word	0x00032440
        /*069c*/ 	.short	0x010a
        /*069e*/ 	.byte	0x3f
	.zero		1


	//   ....[72]....
        /*06a0*/ 	.word	0x00023bd0
        /*06a4*/ 	.word	0x00000003
        /*06a8*/ 	.word	0x00032460
        /*06ac*/ 	.short	0x010a
        /*06ae*/ 	.byte	0x3f
	.zero		1


	//   ....[73]....
        /*06b0*/ 	.word	0x00023c20
        /*06b4*/ 	.word	0x00000002
        /*06b8*/ 	.word	0x00032440
        /*06bc*/ 	.short	0x010a
        /*06be*/ 	.byte	0x3f
	.zero		1


	//   ....[74]....
        /*06c0*/ 	.word	0x00023c70
        /*06c4*/ 	.word	0x00000002
        /*06c8*/ 	.word	0x00032460
        /*06cc*/ 	.short	0x010a
        /*06ce*/ 	.byte	0x3f
	.zero		1


	//   ....[75]....
        /*06d0*/ 	.word	0x00023d50
        /*06d4*/ 	.word	0x00000007
        /*06d8*/ 	.word	0x00032420
        /*06dc*/ 	.short	0x010a
        /*06de*/ 	.byte	0x3f
	.zero		1


	//   ....[76]....
        /*06e0*/ 	.word	0x00023da0
        /*06e4*/ 	.word	0x00000005
        /*06e8*/ 	.word	0x00000000
        /*06ec*/ 	.short	0x010a
        /*06ee*/ 	.byte	0x3f
	.zero		1


	//   ....[77]....
        /*06f0*/ 	.word	0x00023df0
        /*06f4*/ 	.word	0x00000003
        /*06f8*/ 	.word	0x00000000
        /*06fc*/ 	.short	0x010a
        /*06fe*/ 	.byte	0x3f
	.zero		1


	//   ....[78]....
        /*0700*/ 	.word	0x00023e40
        /*0704*/ 	.word	0x00000005
        /*0708*/ 	.word	0x00000000
        /*070c*/ 	.short	0x010a
        /*070e*/ 	.byte	0x3f
	.zero		1


	//   ....[79]....
        /*0710*/ 	.word	0x000241e0
        /*0714*/ 	.word	0x0000000c
        /*0718*/ 	.word	0x00000000
        /*071c*/ 	.short	0x010a
        /*071e*/ 	.byte	0x3f
	.zero		1


	//   ....[80]....
        /*0720*/ 	.word	0x00024320
        /*0724*/ 	.word	0x00000002
        /*0728*/ 	.word	0x00000000
        /*072c*/ 	.short	0x010a
        /*072e*/ 	.byte	0x3f
	.zero		1


	//   ....[81]....
        /*0730*/ 	.word	0x00024980
        /*0734*/ 	.word	0x0000000b
        /*0738*/ 	.word	0x00000000
        /*073c*/ 	.short	0x010a
        /*073e*/ 	.byte	0x3f
	.zero		1


	//   ....[82]....
        /*0740*/ 	.word	0x00024ac0
        /*0744*/ 	.word	0x00000008
        /*0748*/ 	.word	0x00000000
        /*074c*/ 	.short	0x010a
        /*074e*/ 	.byte	0x3f
	.zero		1


	//   ....[83]....
        /*0750*/ 	.word	0x00025de0
        /*0754*/ 	.word	0x00000002
        /*0758*/ 	.word	0x00000000
        /*075c*/ 	.short	0x0101
        /*075e*/ 	.byte	0x3f
	.zero		1


	//   ....[84]....
        /*0760*/ 	.word	0x0003f2d0
        /*0764*/ 	.word	0x00000004
        /*0768*/ 	.word	0x00000000
        /*076c*/ 	.short	0x0101
        /*076e*/ 	.byte	0x3f
	.zero		1


	//   ....[85]....
        /*0770*/ 	.word	0x0003f310
        /*0774*/ 	.word	0x00000002
        /*0778*/ 	.word	0x00000000
        /*077c*/ 	.short	0x010a
        /*077e*/ 	.byte	0x3f
	.zero		1


	//   ....[86]....
        /*0780*/ 	.word	0x0003f360
        /*0784*/ 	.word	0x00000008
        /*0788*/ 	.word	0x00000000
        /*078c*/ 	.short	0x010a
        /*078e*/ 	.byte	0x3f
	.zero		1


	//----- nvinfo : EIATTR_NUM_MBARRIERS
	.align		4
.L_1351:
        /*0790*/ 	.byte	0x03, 0x38
        /*0792*/ 	.short	0x0017


	//----- nvinfo : EIATTR_EXIT_INSTR_OFFSETS
	.align		4
        /*0794*/ 	.byte	0x04, 0x1c
        /*0796*/ 	.short	(.L_1353 - .L_1352)


	//   ....[0]....
.L_1352:
        /*0798*/ 	.word	0x00000ba0


	//   ....[1]....
        /*079c*/ 	.word	0x00020370


	//   ....[2]....
        /*07a0*/ 	.word	0x000203d0


	//   ....[3]....
        /*07a4*/ 	.word	0x000233e0


	//   ....[4]....
        /*07a8*/ 	.word	0x00023610


	//----- nvinfo : EIATTR_MAX_THREADS
	.align		4
.L_1353:
        /*07ac*/ 	.byte	0x04, 0x05
        /*07ae*/ 	.short	(.L_1355 - .L_1354)
.L_1354:
        /*07b0*/ 	.word	0x00000180
        /*07b4*/ 	.word	0x00000001
        /*07b8*/ 	.word	0x00000001


	//----- nvinfo : EIATTR_CRS_STACK_SIZE
	.align		4
.L_1355:
        /*07bc*/ 	.byte	0x04, 0x1e
        /*07be*/ 	.short	(.L_1357 - .L_1356)
.L_1356:
        /*07c0*/ 	.word	0x00000000


	//----- nvinfo : EIATTR_CBANK_PARAM_SIZE
	.align		4
.L_1357:
        /*07c4*/ 	.byte	0x03, 0x19
        /*07c6*/ 	.short	0x0cf0


	//----- nvinfo : EIATTR_PARAM_CBANK
	.align		4
        /*07c8*/ 	.byte	0x04, 0x0a
        /*07ca*/ 	.short	(.L_1359 - .L_1358)
	.align		4
.L_1358:
        /*07cc*/ 	.word	index@(.nv.constant0._ZN7cutlass13device_kernelIN5flash11enable_sm90INS1_16FlashAttnFwdSm90INS1_25CollectiveMainloopFwdSm90ILi2EN4cute5tupleIJNS5_1CILi1EEES8_S8_EEENS6_IJNS7_ILi128EEENS7_ILi96EEENS7_ILi64EEEEEELi256ENS_6half_tEfNS_4arch4Sm90ELb0ELb1ELb0ELb0ELb0ELb0ELb1ELb1ELb0ELb0ELb0ELb0EEENS1_21CollectiveEpilogueFwdINS6_IJSA_NS7_ILi256EEESB_EEES9_SE_SG_Li256ELb0ELb0ELb0ELb0EEENS1_30DynamicPersistentTileSchedulerILi256ELi32ELb0ELb0ELb1EEEEEEEEEvNT_6ParamsE)
        /*07d0*/ 	.short	0x0210
        /*07d2*/ 	.short	0x0cf0


	//----- nvinfo : EIATTR_SW_WAR
	.align		4
.L_1359:
        /*07d4*/ 	.byte	0x04, 0x36
        /*07d6*/ 	.short	(.L_1361 - .L_1360)
.L_1360:
        /*07d8*/ 	.word	0x00000008
.L_1361:


//--------------------- .nv.info._ZN7cutlass13device_kernelIN5flash11enable_sm90INS1_16FlashAttnFwdSm90INS1_25CollectiveMainloopFwdSm90ILi2EN4cute5tupleIJNS5_1CILi1EEES8_S8_EEENS6_IJNS7_ILi128EEENS7_ILi96EEENS7_ILi64EEEEEELi256ENS_6half_tEfNS_4arch4Sm90ELb0ELb1ELb0ELb1ELb0ELb0ELb0ELb1ELb0ELb0ELb0ELb0EEENS1_21CollectiveEpilogueFwdINS6_IJSA_NS7_ILi256EEESB_EEES9_SE_SG_Li256ELb1ELb0ELb0ELb0EEENS1_36VarlenDynamicPersistentTileSchedulerILi128ELi96ELi256ELi32ELb0ELb0ELb1ELb1ELb0ELb1EEEEEEEEEvNT_6ParamsE --------------------------
	.section	.nv.info._ZN7cutlass13device_kernelIN5flash11enable_sm90INS1_16FlashAttnFwdSm90INS1_25CollectiveMainloopFwdSm90ILi2EN4cute5tupleIJNS5_1CILi1EEES8_S8_EEENS6_IJNS7_ILi128EEENS7_ILi96EEENS7_ILi64EEEEEELi256ENS_6half_tEfNS_4arch4Sm90ELb0ELb1ELb0ELb1ELb0ELb0ELb0ELb1ELb0ELb0ELb0ELb0EEENS1_21CollectiveEpilogueFwdINS6_IJSA_NS7_ILi256EEESB_EEES9_SE_SG_Li256ELb1ELb0ELb0ELb0EEENS1_36VarlenDynamicPersistentTileSchedulerILi128ELi96ELi256ELi32ELb0ELb0ELb1ELb1ELb0ELb1EEEEEEEEEvNT_6ParamsE,"",@"SHT_CUDA_INFO"
	.sectionflags	@""
	.align	4


	//----- nvinfo : EIATTR_CUDA_API_VERSION
	.align		4
        /*0000*/ 	.byte	0x04, 0x37
        /*0002*/ 	.short	(.L_1363 - .L_1362)
.L_1362:
        /*0004*/ 	.word	0x00000082


	//----- nvinfo : EIATTR_KPARAM_INFO
	.align		4
.L_1363:
        /*0008*/ 	.byte	0x04, 0x17
        /*000a*/ 	.short	(.L_1365 - .L_1364)
.L_1364:
        /*000c*/ 	.word	0x00000000
        /*0010*/ 	.short	0x0000
        /*0012*/ 	.short	0x0070
        /*0014*/ 	.byte	0x00, 0xf0, 0x01, 0x28


	//----- nvinfo : EIATTR_SPARSE_MMA_MASK
	.align		4
.L_1365:
        /*0018*/ 	.byte	0x03, 0x50
        /*001a*/ 	.short	0x0000


	//----- nvinfo : EIATTR_MAXREG_COUNT
	.align		4
        /*001c*/ 	.byte	0x03, 0x1b
        /*001e*/ 	.short	0x00a8


	//----- nvinfo : EIATTR_NUM_BARRIERS
	.align		4
        /*0020*/ 	.byte	0x02, 0x4c
        /*0022*/ 	.byte	0x10
	.zero		1


	//----- nvinfo : EIATTR_EXTERNS
	.align		4
        /*0024*/ 	.byte	0x04, 0x0f
        /*0026*/ 	.short	(.L_1367 - .L_1366)


	//   ....[0]....
	.align		4
.L_1366:
        /*0028*/ 	.word	index@(__assertfail)


	//----- nvinfo : EIATTR_ANNOTATIONS
	.align		4
.L_1367:
        /*002c*/ 	.byte	0x04, 0x55
        /*002e*/ 	.short	(.L_1369 - .L_1368)


	//   ....[0]....
.L_1368:
        /* <DEDUP_REMOVED lines=27> */


	//----- nvinfo : EIATTR_MERCURY_ISA_VERSION
	.align		4
.L_1369:
        /*01d0*/ 	.byte	0x03, 0x5f
        /*01d2*/ 	.short	0x0101


	//----- nvinfo : EIATTR_UNUSED_LOAD_BYTE_OFFSET
	.align		4
        /*01d4*/ 	.byte	0x04, 0x44
        /*01d6*/ 	.short	(.L_1371 - .L_1370)


	//   ....[0]....
.L_1370:
        /*01d8*/ 	.word	0x00000a70
        /*01dc*/ 	.word	0x0000fff0


	//   ....[1]....
        /*01e0*/ 	.word	0x0000ced0
        /*01e4*/ 	.word	0x0000fff0


	//----- nvinfo : EIATTR_INT_WARP_WIDE_INSTR_OFFSETS
	.align		4
.L_1371:
        /*01e8*/ 	.byte	0x04, 0x31
        /*01ea*/ 	.short	(.L_1373 - .L_1372)


	//   ....[0]....
.L_1372:
        /*01ec*/ 	.word	0x00000160


	//   ....[1]....
        /*01f0*/ 	.word	0x000001a0


	//   ....[2]....
        /*01f4*/ 	.word	0x00000210


	//   ....[3]....
        /*01f8*/ 	.word	0x00010e00


	//   ....[4]....
        /*01fc*/ 	.word	0x00010e90


	//   ....[5]....
        /*0200*/ 	.word	0x00011390


	//   ....[6]....
        /*0204*/ 	.word	0x00011410


	//   ....[7]....
        /*0208*/ 	.word	0x00013730


	//   ....[8]....
        /*020c*/ 	.word	0x000137c0


	//----- nvinfo : EIATTR_COOP_GROUP_MASK_REGIDS
	.align		4
.L_1373:
        /*0210*/ 	.byte	0x04, 0x29
        /*0212*/ 	.short	(.L_1375 - .L_1374)


	//   ....[0]....
.L_1374:
        /*0214*/ 	.word	0xffffffff


	//   ....[1]....
        /*0218*/ 	.word	0xffffffff


	//   ....[2]....
        /*021c*/ 	.word	0xffffffff


	//   ....[3]....
        /*0220*/ 	.word	0xffffffff


	//   ....[4]....
        /*0224*/ 	.word	0xffffffff


	//   ....[5]....
        /*0228*/ 	.word	0xffffffff


	//   ....[6]....
        /*022c*/ 	.word	0xffffffff


	//   ....[7]....
        /*0230*/ 	.word	0xffffffff


	//   ....[8]....
        /*0234*/ 	.word	0xffffffff


	//   ....[9]....
        /*0238*/ 	.word	0xffffffff


	//   ....[10]....
        /*023c*/ 	.word	0xffffffff


	//   ....[11]....
        /*0240*/ 	.word	0xffffffff


	//   ....[12]....
        /*0244*/ 	.word	0xffffffff


	//   ....[13]....
        /*0248*/ 	.word	0xffffffff


	//   ....[14]....
        /*024c*/ 	.word	0xffffffff


	//   ....[15]....
        /*0250*/ 	.word	0xffffffff


	//   ....[16]....
        /*0254*/ 	.word	0xffffffff


	//   ....[17]....
        /*0258*/ 	.word	0xffffffff


	//   ....[18]....
        /*025c*/ 	.word	0xffffffff


	//   ....[19]....
        /*0260*/ 	.word	0xffffffff


	//   ....[20]....
        /*0264*/ 	.word	0xffffffff


	//   ....[21]....
        /*0268*/ 	.word	0xffffffff


	//   ....[22]....
        /*026c*/ 	.word	0xffffffff


	//   ....[23]....
        /*0270*/ 	.word	0xffffffff


	//   ....[24]....
        /*0274*/ 	.word	0xffffffff


	//   ....[25]....
        /*0278*/ 	.word	0xffffffff


	//   ....[26]....
        /*027c*/ 	.word	0xffffffff


	//   ....[27]....
        /*0280*/ 	.word	0xffffffff


	//   ....[28]....
        /*0284*/ 	.word	0xffffffff


	//   ....[29]....
        /*0288*/ 	.word	0xffffffff


	//   ....[30]....
        /*028c*/ 	.word	0xffffffff


	//   ....[31]....
        /*0290*/ 	.word	0xffffffff


	//   ....[32]....
        /*0294*/ 	.word	0xffffffff


	//   ....[33]....
        /*0298*/ 	.word	0xffffffff


	//   ....[34]....
        /*029c*/ 	.word	0xffffffff


	//   ....[35]....
        /*02a0*/ 	.word	0xffffffff


	//   ....[36]....
        /*02a4*/ 	.word	0xffffffff


	//   ....[37]....
        /*02a8*/ 	.word	0xffffffff


	//   ....[38]....
        /*02ac*/ 	.word	0xffffffff


	//   ....[39]....
        /*02b0*/ 	.word	0xffffffff


	//   ....[40]....
        /*02b4*/ 	.word	0xffffffff


	//   ....[41]....
        /*02b8*/ 	.word	0xffffffff


	//   ....[42]....
        /*02bc*/ 	.word	0xffffffff


	//   ....[43]....
        /*02c0*/ 	.word	0xffffffff


	//   ....[44]....
        /*02c4*/ 	.word	0xffffffff


	//   ....[45]....
        /*02c8*/ 	.word	0xffffffff


	//   ....[46]....
        /*02cc*/ 	.word	0xffffffff


	//   ....[47]....
        /*02d0*/ 	.word	0xffffffff


	//   ....[48]....
        /*02d4*/ 	.word	0xffffffff


	//   ....[49]....
        /*02d8*/ 	.word	0xffffffff


	//   ....[50]....
        /*02dc*/ 	.word	0xffffffff


	//   ....[51]....
        /*02e0*/ 	.word	0xffffffff


	//   ....[52]....
        /*02e4*/ 	.word	0xffffffff


	//   ....[53]....
        /*02e8*/ 	.word	0xffffffff


	//   ....[54]....
        /*02ec*/ 	.word	0xffffffff


	//   ....[55]....
        /*02f0*/ 	.word	0xffffffff


	//   ....[56]....
        /*02f4*/ 	.word	0xffffffff


	//   ....[57]....
        /*02f8*/ 	.word	0xffffffff


	//   ....[58]....
        /*02fc*/ 	.word	0xffffffff


	//   ....[59]....
        /*0300*/ 	.word	0xffffffff


	//   ....[60]....
        /*0304*/ 	.word	0xffffffff


	//   ....[61]....
        /*0308*/ 	.word	0xffffffff


	//   ....[62]....
        /*030c*/ 	.word	0x0500000f


	//   ....[63]....
        /*0310*/ 	.word	0x0500000f


	//   ....[64]....
        /*0314*/ 	.word	0x0500000f


	//   ....[65]....
        /*0318*/ 	.word	0x0500000f


	//   ....[66]....
        /*031c*/ 	.word	0x0500000f


	//   ....[67]....
        /*0320*/ 	.word	0x0500000f


	//   ....[68]....
        /*0324*/ 	.word	0x0500000f


	//   ....[69]....
        /*0328*/ 	.word	0x0500000f


	//   ....[70]....
        /*032c*/ 	.word	0x0500000f


	//   ....[71]....
        /*0330*/ 	.word	0x0500000f


	//   ....[72]....
        /*0334*/ 	.word	0x0500000f


	//   ....[73]....
        /*0338*/ 	.word	0x0500000f


	//   ....[74]....
        /*033c*/ 	.word	0x0500000f


	//   ....[75]....
        /*0340*/ 	.word	0x0500000f


	//   ....[76]....
        /*0344*/ 	.word	0x0500000f


	//   ....[77]....
        /*0348*/ 	.word	0x0500000f


	//   ....[78]....
        /*034c*/ 	.word	0x0500000f


	//   ....[79]....
        /*0350*/ 	.word	0x0500000f


	//   ....[80]....
        /*0354*/ 	.word	0x0500000f


	//----- nvinfo : EIATTR_COOP_GROUP_INSTR_OFFSETS
	.align		4
.L_1375:
        /*0358*/ 	.byte	0x04, 0x28
        /*035a*/ 	.short	(.L_1377 - .L_1376)


	//   ....[0]....
.L_1376:
        /*035c*/ 	.word	0x00000070


	//   ....[1]....
        /*0360*/ 	.word	0x00000170


	//   ....[2]....
        /*0364*/ 	.word	0x000001c0


	//   ....[3]....
        /*0368*/ 	.word	0x000003f0


	//   ....[4]....
        /*036c*/ 	.word	0x00000550


	//   ....[5]....
        /*0370*/ 	.word	0x00000670


	//   ....[6]....
        /*0374*/ 	.word	0x000007d0


	//   ....[7]....
        /*0378*/ 	.word	0x000019d0


	//   ....[8]....
        /*037c*/ 	.word	0x00003000


	//   ....[9]....
        /*0380*/ 	.word	0x00003110


	//   ....[10]....
        /*0384*/ 	.word	0x000036e0


	//   ....[11]....
        /*0388*/ 	.word	0x00003760


	//   ....[12]....
        /*038c*/ 	.word	0x00005840


	//   ....[13]....
        /*0390*/ 	.word	0x00005960


	//   ....[14]....
        /*0394*/ 	.word	0x00005f80


	//   ....[15]....
        /*0398*/ 	.word	0x00006050


	//   ....[16]....
        /*039c*/ 	.word	0x00007b80


	//   ....[17]....
        /*03a0*/ 	.word	0x00007ba0


	//   ....[18]....
        /*03a4*/ 	.word	0x000080c0


	//   ....[19]....
        /*03a8*/ 	.word	0x00008290


	//   ....[20]....
        /*03ac*/ 	.word	0x0000a7f0


	//   ....[21]....
        /*03b0*/ 	.word	0x0000a910


	//   ....[22]....
        /*03b4*/ 	.word	0x0000af90


	//   ....[23]....
        /*03b8*/ 	.word	0x0000b000


	//   ....[24]....
        /*03bc*/ 	.word	0x0000c450


	//   ....[25]....
        /*03c0*/ 	.word	0x0000c490


	//   ....[26]....
        /*03c4*/ 	.word	0x0000c550


	//   ....[27]....
        /*03c8*/ 	.word	0x0000c560


	//   ....[28]....
        /*03cc*/ 	.word	0x0000f990


	//   ....[29]....
        /*03d0*/ 	.word	0x0000fb10


	//   ....[30]....
        /*03d4*/ 	.word	0x0000fb40


	//   ....[31]....
        /*03d8*/ 	.word	0x0000fb80


	//   ....[32]....
        /*03dc*/ 	.word	0x0000fbf0


	//   ....[33]....
        /*03e0*/ 	.word	0x0000fc50


	//   ....[34]....
        /*03e4*/ 	.word	0x0000fc90


	//   ....[35]....
        /*03e8*/ 	.word	0x0000fe30


	//   ....[36]....
        /*03ec*/ 	.word	0x0000fe90


	//   ....[37]....
        /*03f0*/ 	.word	0x0000fed0


	//   ....[38]....
        /*03f4*/ 	.word	0x0000ff10


	//   ....[39]....
        /*03f8*/ 	.word	0x0000ff40


	//   ....[40]....
        /*03fc*/ 	.word	0x0000ff70


	//   ....[41]....
        /*0400*/ 	.word	0x00010010


	//   ....[42]....
        /*0404*/ 	.word	0x00010070


	//   ....[43]....
        /*0408*/ 	.word	0x00010100


	//   ....[44]....
        /*040c*/ 	.word	0x00013850


	//   ....[45]....
        /*0410*/ 	.word	0x00013860


	//   ....[46]....
        /*0414*/ 	.word	0x00013970


	//   ....[47]....
        /*0418*/ 	.word	0x000139d0


	//   ....[48]....
        /*041c*/ 	.word	0x00013a10


	//   ....[49]....
        /*0420*/ 	.word	0x00013a50


	//   ....[50]....
        /*0424*/ 	.word	0x00013a80


	//   ....[51]....
        /*0428*/ 	.word	0x00013ab0


	//   ....[52]....
        /*042c*/ 	.word	0x00013c40


	//   ....[53]....
        /*0430*/ 	.word	0x00013ca0


	//   ....[54]....
        /*0434*/ 	.word	0x00013ce0


	//   ....[55]....
        /*0438*/ 	.word	0x00013d20


	//   ....[56]....
        /*043c*/ 	.word	0x00013d50


	//   ....[57]....
        /*0440*/ 	.word	0x00013d80


	//   ....[58]....
        /*0444*/ 	.word	0x00013e40


	//   ....[59]....
        /*0448*/ 	.word	0x00013e60


	//   ....[60]....
        /*044c*/ 	.word	0x00013ed0


	//   ....[61]....
        /*0450*/ 	.word	0x00014560


	//   ....[62]....
        /*0454*/ 	.word	0x00014ba0


	//   ....[63]....
        /*0458*/ 	.word	0x00014fc0


	//   ....[64]....
        /*045c*/ 	.word	0x00015050


	//   ....[65]....
        /*0460*/ 	.word	0x000150f0


	//   ....[66]....
        /*0464*/ 	.word	0x000151a0


	//   ....[67]....
        /*0468*/ 	.word	0x00015220


	//   ....[68]....
        /*046c*/ 	.word	0x000152a0


	//   ....[69]....
        /*0470*/ 	.word	0x00015320


	//   ....[70]....
        /*0474*/ 	.word	0x000153a0


	//   ....[71]....
        /*0478*/ 	.word	0x00015430


	//   ....[72]....
        /*047c*/ 	.word	0x000154e0


	//   ....[73]....
        /*0480*/ 	.word	0x00015560


	//   ....[74]....
        /*0484*/ 	.word	0x000155e0


	//   ....[75]....
        /*0488*/ 	.word	0x00015660


	//   ....[76]....
        /*048c*/ 	.word	0x000156e0


	//   ....[77]....
        /*0490*/ 	.word	0x00015750


	//   ....[78]....
        /*0494*/ 	.word	0x000157f0


	//   ....[79]....
        /*0498*/ 	.word	0x00015880


	//   ....[80]....
        /*049c*/ 	.word	0x000159b0


	//----- nvinfo : EIATTR_REG_RECONFIG
	.align		4
.L_1377:
        /*04a0*/ 	.byte	0x01, 0x54
	.zero		2


	//----- nvinfo : EIATTR_SYSCALL_OFFSETS
	.align		4
        /*04a4*/ 	.byte	0x04, 0x46
        /*04a6*/ 	.short	(.L_1379 - .L_1378)


	//   ....[0]....
.L_1378:
        /*04a8*/ 	.word	0x00001bb0


	//   ....[1]....
        /*04ac*/ 	.word	0x00011020


	//   ....[2]....
        /*04b0*/ 	.word	0x00011160


	//   ....[3]....
        /*04b4*/ 	.word	0x00011260


	//----- nvinfo : EIATTR_MBARRIER_INSTR_OFFSETS
	.align		4
.L_1379:
        /*04b8*/ 	.byte	0x04, 0x39
        /*04ba*/ 	.short	(.L_1381 - .L_1380)


	//   ....[0]....
.L_1380:
        /*04bc*/ 	.word	0x000002a0
        /*04c0*/ 	.word	0x000000ff
        /*04c4*/ 	.word	0x00022800
        /*04c8*/ 	.short	0x0100
        /*04ca*/ 	.byte	0x08
	.zero		1


	//   ....[1]....
        /*04cc*/ 	.word	0x000002b0
        /*04d0*/ 	.word	0x000000ff
        /*04d4*/ 	.word	0x00022820
        /*04d8*/ 	.short	0x0100
        /*04da*/ 	.byte	0x08
	.zero		1


	//   ....[2]....
        /*04dc*/ 	.word	0x000003a0
        /*04e0*/ 	.word	0x000000ff
        /*04e4*/ 	.word	0x00022830
        /*04e8*/ 	.short	0x0100
        /*04ea*/ 	.byte	0x08
	.zero		1


	//   ....[3]....
        /*04ec*/ 	.word	0x000003b0
        /*04f0*/ 	.word	0x000000ff
        /*04f4*/ 	.word	0x00022840
        /*04f8*/ 	.short	0x0100
        /*04fa*/ 	.byte	0x08
	.zero		1


	//   ....[4]....
        /*04fc*/ 	.word	0x000003c0
        /*0500*/ 	.word	0x000000ff
        /*0504*/ 	.word	0x00022838
        /*0508*/ 	.short	0x0100
        /*050a*/ 	.byte	0x08
	.zero		1


	//   ....[5]....
        /*050c*/ 	.word	0x000003d0
        /*0510*/ 	.word	0x000000ff
        /*0514*/ 	.word	0x00022848
        /*0518*/ 	.short	0x0100
        /*051a*/ 	.byte	0x08
	.zero		1


	//   ....[6]....
        /*051c*/ 	.word	0x00000500
        /*0520*/ 	.word	0x000000ff
        /*0524*/ 	.word	0x00022850
        /*0528*/ 	.short	0x0100
        /*052a*/ 	.byte	0x08
	.zero		1


	//   ....[7]....
        /*052c*/ 	.word	0x00000510
        /*0530*/ 	.word	0x000000ff
        /*0534*/ 	.word	0x00022860
        /*0538*/ 	.short	0x0100
        /*053a*/ 	.byte	0x08
	.zero		1


	//   ....[8]....
        /*053c*/ 	.word	0x00000520
        /*0540*/ 	.word	0x000000ff
        /*0544*/ 	.word	0x00022858
        /*0548*/ 	.short	0x0100
        /*054a*/ 	.byte	0x08
	.zero		1


	//   ....[9]....
        /*054c*/ 	.word	0x00000530
        /*0550*/ 	.word	0x000000ff
        /*0554*/ 	.word	0x00022868
        /*0558*/ 	.short	0x0100
        /*055a*/ 	.byte	0x08
	.zero		1


	//   ....[10]....
        /*055c*/ 	.word	0x00000620
        /*0560*/ 	.word	0x000000ff
        /*0564*/ 	.word	0x00022870
        /*0568*/ 	.short	0x0100
        /*056a*/ 	.byte	0x06
	.zero		1


	//   ....[11]....
        /*056c*/ 	.word	0x00000630
        /*0570*/ 	.word	0x000000ff
        /*0574*/ 	.word	0x00022880
        /*0578*/ 	.short	0x0100
        /*057a*/ 	.byte	0x06
	.zero		1


	//   ....[12]....
        /*057c*/ 	.word	0x00000640
        /*0580*/ 	.word	0x000000ff
        /*0584*/ 	.word	0x00022878
        /*0588*/ 	.short	0x0100
        /*058a*/ 	.byte	0x06
	.zero		1


	//   ....[13]....
        /*058c*/ 	.word	0x00000650
        /*0590*/ 	.word	0x000000ff
        /*0594*/ 	.word	0x00022888
        /*0598*/ 	.short	0x0100
        /*059a*/ 	.byte	0x06
	.zero		1


	//   ....[14]....
        /*059c*/ 	.word	0x00000780
        /*05a0*/ 	.word	0x000000ff
        /*05a4*/ 	.word	0x00022890
        /*05a8*/ 	.short	0x0100
        /*05aa*/ 	.byte	0x08
	.zero		1


	//   ....[15]....
        /*05ac*/ 	.word	0x00000790
        /*05b0*/ 	.word	0x000000ff
        /*05b4*/ 	.word	0x000228a0
        /*05b8*/ 	.short	0x0100
        /*05ba*/ 	.byte	0x08
	.zero		1


	//   ....[16]....
        /*05bc*/ 	.word	0x000007a0
        /*05c0*/ 	.word	0x000000ff
        /*05c4*/ 	.word	0x00022898
        /*05c8*/ 	.short	0x0100
        /*05ca*/ 	.byte	0x08
	.zero		1


	//   ....[17]....
        /*05cc*/ 	.word	0x000007b0
        /*05d0*/ 	.word	0x000000ff
        /*05d4*/ 	.word	0x000228a8
        /*05d8*/ 	.short	0x0100
        /*05da*/ 	.byte	0x08
	.zero		1


	//   ....[18]....
        /*05dc*/ 	.word	0x000008e0
        /*05e0*/ 	.word	0x000000ff
        /*05e4*/ 	.word	0x000228b0
        /*05e8*/ 	.short	0x0100
        /*05ea*/ 	.byte	0x08
	.zero		1


	//   ....[19]....
        /*05ec*/ 	.word	0x000008f0
        /*05f0*/ 	.word	0x000000ff
        /*05f4*/ 	.word	0x000228c0
        /*05f8*/ 	.short	0x0100
        /*05fa*/ 	.byte	0x08
	.zero		1


	//   ....[20]....
        /*05fc*/ 	.word	0x00000900
        /*0600*/ 	.word	0x000000ff
        /*0604*/ 	.word	0x000228b8
        /*0608*/ 	.short	0x0100
        /*060a*/ 	.byte	0x08
	.zero		1


	//   ....[21]....
        /*060c*/ 	.word	0x00000910
        /*0610*/ 	.word	0x000000ff
        /*0614*/ 	.word	0x000228c8
        /*0618*/ 	.short	0x0100
        /*061a*/ 	.byte	0x08
	.zero		1


	//   ....[22]....
        /*061c*/ 	.word	0x00001c60
        /*0620*/ 	.word	0x00000009
        /*0624*/ 	.word	0x00022800
        /*0628*/ 	.short	0x010a
        /*062a*/ 	.byte	0x3f
	.zero		1


	//   ....[23]....
        /*062c*/ 	.word	0x00001d30
        /*0630*/ 	.word	0x00000007
        /*0634*/ 	.word	0x00022830
        /*0638*/ 	.short	0x010a
        /*063a*/ 	.byte	0x3f
	.zero		1


	//   ....[24]....
        /*063c*/ 	.word	0x00001d70
        /*0640*/ 	.word	0x00000007
        /*0644*/ 	.word	0x00022830
        /*0648*/ 	.short	0x010a
        /*064a*/ 	.byte	0x3f
	.zero		1


	//   ....[25]....
        /*064c*/ 	.word	0x000020d0
        /*0650*/ 	.word	0x00000000
        /*0654*/ 	.word	0x00000000
        /*0658*/ 	.short	0x0101
        /*065a*/ 	.byte	0x3f
	.zero		1


	//   ....[26]....
        /*065c*/ 	.word	0x00003fb0
        /*0660*/ 	.word	0x00000007
        /*0664*/ 	.word	0x00022850
        /*0668*/ 	.short	0x010a
        /*066a*/ 	.byte	0x3f
	.zero		1


	//   ....[27]....
        /*066c*/ 	.word	0x00003ff0
        /*0670*/ 	.word	0x00000007
        /*0674*/ 	.word	0x00022850
        /*0678*/ 	.short	0x010a
        /*067a*/ 	.byte	0x3f
	.zero		1


	//   ....[28]....
        /*067c*/ 	.word	0x00004320
        /*0680*/ 	.word	0x00000007
        /*0684*/ 	.word	0x00000000
        /*0688*/ 	.short	0x0101
        /*068a*/ 	.byte	0x3f
	.zero		1


	//   ....[29]....
        /*068c*/ 	.word	0x00004630
        /*0690*/ 	.word	0x000000ff
        /*0694*/ 	.word	0x00022830
        /*0698*/ 	.short	0x010a
        /*069a*/ 	.byte	0x1b
	.zero		1


	//   ....[30]....
        /*069c*/ 	.word	0x00004670
        /*06a0*/ 	.word	0x000000ff
        /*06a4*/ 	.word	0x00022830
        /*06a8*/ 	.short	0x010a
        /*06aa*/ 	.byte	0x1b
	.zero		1


	//   ....[31]....
        /*06ac*/ 	.word	0x000048b0
        /*06b0*/ 	.word	0x0000000e
        /*06b4*/ 	.word	0x00000000
        /*06b8*/ 	.short	0x0101
        /*06ba*/ 	.byte	0x3f
	.zero		1


	//   ....[32]....
        /*06bc*/ 	.word	0x00007130
        /*06c0*/ 	.word	0x000000ff
        /*06c4*/ 	.word	0x00022850
        /*06c8*/ 	.short	0x010a
        /*06ca*/ 	.byte	0x1b
	.zero		1


	//   ....[33]....
        /*06cc*/ 	.word	0x00007170
        /*06d0*/ 	.word	0x000000ff
        /*06d4*/ 	.word	0x00022850
        /*06d8*/ 	.short	0x010a
        /*06da*/ 	.byte	0x1b
	.zero		1


	//   ....[34]....
        /*06dc*/ 	.word	0x00007470
        /*06e0*/ 	.word	0x00000009
        /*06e4*/ 	.word	0x00000000
        /*06e8*/ 	.short	0x0101
        /*06ea*/ 	.byte	0x3f
	.zero		1


	//   ....[35]....
        /*06ec*/ 	.word	0x00007820
        /*06f0*/ 	.word	0x000000ff
        /*06f4*/ 	.word	0x00022830
        /*06f8*/ 	.short	0x010a
        /*06fa*/ 	.byte	0x18
	.zero		1


	//   ....[36]....
        /*06fc*/ 	.word	0x00007860
        /*0700*/ 	.word	0x000000ff
        /*0704*/ 	.word	0x00022830
        /*0708*/ 	.short	0x010a
        /*070a*/ 	.byte	0x18
	.zero		1


	//   ....[37]....
        /*070c*/ 	.word	0x000085e0
        /*0710*/ 	.word	0x0000009a
        /*0714*/ 	.word	0x00000000
        /*0718*/ 	.short	0x0101
        /*071a*/ 	.byte	0x3f
	.zero		1


	//   ....[38]....
        /*071c*/ 	.word	0x000090f0
        /*0720*/ 	.word	0x000000ff
        /*0724*/ 	.word	0x00022850
        /*0728*/ 	.short	0x010a
        /*072a*/ 	.byte	0x18
	.zero		1


	//   ....[39]....
        /*072c*/ 	.word	0x00009130
        /*0730*/ 	.word	0x000000ff
        /*0734*/ 	.word	0x00022850
        /*0738*/ 	.short	0x010a
        /*073a*/ 	.byte	0x18
	.zero		1


	//   ....[40]....
        /*073c*/ 	.word	0x00009420
        /*0740*/ 	.word	0x000000b6
        /*0744*/ 	.word	0x00000000
        /*0748*/ 	.short	0x0101
        /*074a*/ 	.byte	0x3f
	.zero		1


	//   ....[41]....
        /*074c*/ 	.word	0x000095e0
        /*0750*/ 	.word	0x000000ff
        /*0754*/ 	.word	0x00022830
        /*0758*/ 	.short	0x010a
        /*075a*/ 	.byte	0x07
	.zero		1


	//   ....[42]....
        /*075c*/ 	.word	0x00009620
        /*0760*/ 	.word	0x000000ff
        /*0764*/ 	.word	0x00022830
        /*0768*/ 	.short	0x010a
        /*076a*/ 	.byte	0x07
	.zero		1


	//   ....[43]....
        /*076c*/ 	.word	0x00009860
        /*0770*/ 	.word	0x00000000
        /*0774*/ 	.word	0x00000000
        /*0778*/ 	.short	0x0101
        /*077a*/ 	.byte	0x3f
	.zero		1


	//   ....[44]....
        /*077c*/ 	.word	0x0000c0e0
        /*0780*/ 	.word	0x000000ff
        /*0784*/ 	.word	0x00022850
        /*0788*/ 	.short	0x010a
        /*078a*/ 	.byte	0x07
	.zero		1


	//   ....[45]....
        /*078c*/ 	.word	0x0000c120
        /*0790*/ 	.word	0x000000ff
        /*0794*/ 	.word	0x00022850
        /*0798*/ 	.short	0x010a
        /*079a*/ 	.byte	0x07
	.zero		1


	//   ....[46]....
        /*079c*/ 	.word	0x0000c410
        /*07a0*/ 	.word	0x00000009
        /*07a4*/ 	.word	0x00000000
        /*07a8*/ 	.short	0x0101
        /*07aa*/ 	.byte	0x3f
	.zero		1


	//   ....[47]....
        /*07ac*/ 	.word	0x0000e610
        /*07b0*/ 	.word	0x00000000
        /*07b4*/ 	.word	0x00000000
        /*07b8*/ 	.short	0x0101
        /*07ba*/ 	.byte	0x3f
	.zero		1


	//   ....[48]....
        /*07bc*/ 	.word	0x00011770
        /*07c0*/ 	.word	0x00000009
        /*07c4*/ 	.word	0x00022840
        /*07c8*/ 	.short	0x010a
        /*07ca*/ 	.byte	0x3f
	.zero		1


	//   ....[49]....
        /*07cc*/ 	.word	0x00011b60
        /*07d0*/ 	.word	0x0000000a
        /*07d4*/ 	.word	0x00022820
        /*07d8*/ 	.short	0x010a
        /*07da*/ 	.byte	0x3f
	.zero		1


	//   ....[50]....
        /*07dc*/ 	.word	0x00011c20
        /*07e0*/ 	.word	0x00000006
        /*07e4*/ 	.word	0x00022860
        /*07e8*/ 	.short	0x010a
        /*07ea*/ 	.byte	0x3f
	.zero		1


	//   ....[51]....
        /*07ec*/ 	.word	0x00012280
        /*07f0*/ 	.word	0x00000002
        /*07f4*/ 	.word	0x00022840
        /*07f8*/ 	.short	0x010a
        /*07fa*/ 	.byte	0x3f
	.zero		1


	//   ....[52]....
        /*07fc*/ 	.word	0x00012490
        /*0800*/ 	.word	0x00000002
        /*0804*/ 	.word	0x00022860
        /*0808*/ 	.short	0x010a
        /*080a*/ 	.byte	0x3f
	.zero		1


	//   ....[53]....
        /*080c*/ 	.word	0x00012a30
        /*0810*/ 	.word	0x00000002
        /*0814*/ 	.word	0x00022840
        /*0818*/ 	.short	0x010a
        /*081a*/ 	.byte	0x3f
	.zero		1


	//   ....[54]....
        /*081c*/ 	.word	0x00012c30
        /*0820*/ 	.word	0x00000002
        /*0824*/ 	.word	0x00022860
        /*0828*/ 	.short	0x010a
        /*082a*/ 	.byte	0x3f
	.zero		1


	//   ....[55]....
        /*082c*/ 	.word	0x00013140
        /*0830*/ 	.word	0x00000002
        /*0834*/ 	.word	0x00022840
        /*0838*/ 	.short	0x010a
        /*083a*/ 	.byte	0x3f
	.zero		1


	//   ....[56]....
        /*083c*/ 	.word	0x00013350
        /*0840*/ 	.word	0x00000002
        /*0844*/ 	.word	0x00022860
        /*0848*/ 	.short	0x010a
        /*084a*/ 	.byte	0x3f
	.zero		1


	//   ....[57]....
        /*084c*/ 	.word	0x000144e0
        /*0850*/ 	.word	0x00000000
        /*0854*/ 	.word	0x00022820
        /*0858*/ 	.short	0x010a
        /*085a*/ 	.byte	0x3f
	.zero		1


	//   ....[58]....
        /*085c*/ 	.word	0x000146a0
        /*0860*/ 	.word	0x00000006
        /*0864*/ 	.word	0x00000000
        /*0868*/ 	.short	0x010a
        /*086a*/ 	.byte	0x3f
	.zero		1


	//   ....[59]....
        /*086c*/ 	.word	0x00014710
        /*0870*/ 	.word	0x00000007
        /*0874*/ 	.word	0x00000000
        /*0878*/ 	.short	0x010a
        /*087a*/ 	.byte	0x3f
	.zero		1


	//   ....[60]....
        /*087c*/ 	.word	0x00014780
        /*0880*/ 	.word	0x00000004
        /*0884*/ 	.word	0x00000000
        /*0888*/ 	.short	0x010a
        /*088a*/ 	.byte	0x3f
	.zero		1


	//   ....[61]....
        /*088c*/ 	.word	0x000147b0
        /*0890*/ 	.word	0x00000003
        /*0894*/ 	.word	0x00000000
        /*0898*/ 	.short	0x010a
        /*089a*/ 	.byte	0x3f
	.zero		1


	//   ....[62]....
        /*089c*/ 	.word	0x00014810
        /*08a0*/ 	.word	0x00000009
        /*08a4*/ 	.word	0x00022800
        /*08a8*/ 	.short	0x010a
        /*08aa*/ 	.byte	0x3f
	.zero		1


	//   ....[63]....
        /*08ac*/ 	.word	0x00014860
        /*08b0*/ 	.word	0x00000007
        /*08b4*/ 	.word	0x00022830
        /*08b8*/ 	.short	0x010a
        /*08ba*/ 	.byte	0x3f
	.zero		1


	//   ....[64]....
        /*08bc*/ 	.word	0x000148b0
        /*08c0*/ 	.word	0x00000007
        /*08c4*/ 	.word	0x00022850
        /*08c8*/ 	.short	0x010a
        /*08ca*/ 	.byte	0x3f
	.zero		1


	//   ....[65]....
        /*08cc*/ 	.word	0x00014910
        /*08d0*/ 	.word	0x00000009
        /*08d4*/ 	.word	0x00022830
        /*08d8*/ 	.short	0x010a
        /*08da*/ 	.byte	0x3f
	.zero		1


	//   ....[66]....
        /*08dc*/ 	.word	0x00014960
        /*08e0*/ 	.word	0x00000009
        /*08e4*/ 	.word	0x00022850
        /*08e8*/ 	.short	0x010a
        /*08ea*/ 	.byte	0x3f
	.zero		1


	//   ....[67]....
        /*08ec*/ 	.word	0x000149c0
        /*08f0*/ 	.word	0x00000000
        /*08f4*/ 	.word	0x00022830
        /*08f8*/ 	.short	0x010a
        /*08fa*/ 	.byte	0x3f
	.zero		1


	//   ....[68]....
        /*08fc*/ 	.word	0x00014a10
        /*0900*/ 	.word	0x000000b6
        /*0904*/ 	.word	0x00022850
        /*0908*/ 	.short	0x010a
        /*090a*/ 	.byte	0x3f
	.zero		1


	//   ....[69]....
        /*090c*/ 	.word	0x00014a70
        /*0910*/ 	.word	0x00000009
        /*0914*/ 	.word	0x00022830
        /*0918*/ 	.short	0x010a
        /*091a*/ 	.byte	0x3f
	.zero		1


	//   ....[70]....
        /*091c*/ 	.word	0x00014ac0
        /*0920*/ 	.word	0x00000009
        /*0924*/ 	.word	0x00022850
        /*0928*/ 	.short	0x010a
        /*092a*/ 	.byte	0x3f
	.zero		1


	//   ....[71]....
        /*092c*/ 	.word	0x00014c60
        /*0930*/ 	.word	0x00000009
        /*0934*/ 	.word	0x00022840
        /*0938*/ 	.short	0x010a
        /*093a*/ 	.byte	0x3f
	.zero		1


	//   ....[72]....
        /*093c*/ 	.word	0x00014ce0
        /*0940*/ 	.word	0x00000009
        /*0944*/ 	.word	0x00022820
        /*0948*/ 	.short	0x010a
        /*094a*/ 	.byte	0x3f
	.zero		1


	//   ....[73]....
        /*094c*/ 	.word	0x00014d30
        /*0950*/ 	.word	0x00000006
        /*0954*/ 	.word	0x00022860
        /*0958*/ 	.short	0x010a
        /*095a*/ 	.byte	0x3f
	.zero		1


	//   ....[74]....
        /*095c*/ 	.word	0x00014d80
        /*0960*/ 	.word	0x00000002
        /*0964*/ 	.word	0x00022840
        /*0968*/ 	.short	0x010a
        /*096a*/ 	.byte	0x3f
	.zero		1


	//   ....[75]....
        /*096c*/ 	.word	0x00014dd0
        /*0970*/ 	.word	0x00000002
        /*0974*/ 	.word	0x00022860
        /*0978*/ 	.short	0x010a
        /*097a*/ 	.byte	0x3f
	.zero		1


	//   ....[76]....
        /*097c*/ 	.word	0x00014e20
        /*0980*/ 	.word	0x00000002
        /*0984*/ 	.word	0x00022840
        /*0988*/ 	.short	0x010a
        /*098a*/ 	.byte	0x3f
	.zero		1


	//   ....[77]....
        /*098c*/ 	.word	0x00014e70
        /*0990*/ 	.word	0x00000002
        /*0994*/ 	.word	0x00022860
        /*0998*/ 	.short	0x010a
        /*099a*/ 	.byte	0x3f
	.zero		1


	//   ....[78]....
        /*099c*/ 	.word	0x00014ec0
        /*09a0*/ 	.word	0x00000002
        /*09a4*/ 	.word	0x00022840
        /*09a8*/ 	.short	0x010a
        /*09aa*/ 	.byte	0x3f
	.zero		1


	//   ....[79]....
        /*09ac*/ 	.word	0x00014f10
        /*09b0*/ 	.word	0x00000002
        /*09b4*/ 	.word	0x00022860
        /*09b8*/ 	.short	0x010a
        /*09ba*/ 	.byte	0x3f
	.zero		1


	//   ....[80]....
        /*09bc*/ 	.word	0x000158d0
        /*09c0*/ 	.word	0x00000000
        /*09c4*/ 	.word	0x00022820
        /*09c8*/ 	.short	0x010a
        /*09ca*/ 	.byte	0x3f
	.zero		1


	//   ....[81]....
        /*09cc*/ 	.word	0x00015a70
        /*09d0*/ 	.word	0x00000006
        /*09d4*/ 	.word	0x00000000
        /*09d8*/ 	.short	0x010a
        /*09da*/ 	.byte	0x3f
	.zero		1


	//   ....[82]....
        /*09dc*/ 	.word	0x00015ac0
        /*09e0*/ 	.word	0x00000007
        /*09e4*/ 	.word	0x00000000
        /*09e8*/ 	.short	0x010a
        /*09ea*/ 	.byte	0x3f
	.zero		1


	//   ....[83]....
        /*09ec*/ 	.word	0x00015b10
        /*09f0*/ 	.word	0x00000004
        /*09f4*/ 	.word	0x00000000
        /*09f8*/ 	.short	0x010a
        /*09fa*/ 	.byte	0x3f
	.zero		1


	//----- nvinfo : EIATTR_NUM_MBARRIERS
	.align		4
.L_1381:
        /*09fc*/ 	.byte	0x03, 0x38
        /*09fe*/ 	.short	0x0016


	//----- nvinfo : EIATTR_EXIT_INSTR_OFFSETS
	.align		4
        /*0a00*/ 	.byte	0x04, 0x1c
        /*0a02*/ 	.short	(.L_1383 - .L_1382)


	//   ....[0]....
.L_1382:
        /*0a04*/ 	.word	0x00000ab0


	//   ....[1]....
        /*0a08*/ 	.word	0x0000f950


	//   ....[2]....
        /*0a0c*/ 	.word	0x0000f9b0


	//   ....[3]....
        /*0a10*/ 	.word	0x00014800


	//----- nvinfo : EIATTR_MAX_THREADS
	.align		4
.L_1383:
        /*0a14*/ 	.byte	0x04, 0x05
        /*0a16*/ 	.short	(.L_1385 - .L_1384)
.L_1384:
        /*0a18*/ 	.word	0x00000180
        /*0a1c*/ 	.word	0x00000001
        /*0a20*/ 	.word	0x00000001


	//----- nvinfo : EIATTR_CRS_STACK_SIZE
	.align		4
.L_1385:
        /*0a24*/ 	.byte	0x04, 0x1e
        /*0a26*/ 	.short	(.L_1387 - .L_1386)
.L_1386:
        /*0a28*/ 	.word	0x00000000


	//----- nvinfo : EIATTR_CBANK_PARAM_SIZE
	.align		4
.L_1387:
        /*0a2c*/ 	.byte	0x03, 0x19
        /*0a2e*/ 	.short	0x0a70


	//----- nvinfo : EIATTR_PARAM_CBANK
	.align		4
        /*0a30*/ 	.byte	0x04, 0x0a
        /*0a32*/ 	.short	(.L_1389 - .L_1388)
	.align		4
.L_1388:
        /*0a34*/ 	.word	index@(.nv.constant0._ZN7cutlass13device_kernelIN5flash11enable_sm90INS1_16FlashAttnFwdSm90INS1_25CollectiveMainloopFwdSm90ILi2EN4cute5tupleIJNS5_1CILi1EEES8_S8_EEENS6_IJNS7_ILi128EEENS7_ILi96EEENS7_ILi64EEEEEELi256ENS_6half_tEfNS_4arch4Sm90ELb0ELb1ELb0ELb1ELb0ELb0ELb0ELb1ELb0ELb0ELb0ELb0EEENS1_21CollectiveEpilogueFwdINS6_IJSA_NS7_ILi256EEESB_EEES9_SE_SG_Li256ELb1ELb0ELb0ELb0EEENS1_36VarlenDynamicPersistentTileSchedulerILi128ELi96ELi256ELi32ELb0ELb0ELb1ELb1ELb0ELb1EEEEEEEEEvNT_6ParamsE)
        /*0a38*/ 	.short	0x0210
        /*0a3a*/ 	.short	0x0a70


	//----- nvinfo : EIATTR_SW_WAR
	.align		4
.L_1389:
        /*0a3c*/ 	.byte	0x04, 0x36
        /*0a3e*/ 	.short	(.L_1391 - .L_1390)
.L_1390:
        /*0a40*/ 	.word	0x00000008
.L_1391:


//--------------------- .nv.info._ZN7cutlass13device_kernelIN5flash11enable_sm90INS1_16FlashAttnFwdSm90INS1_25CollectiveMainloopFwdSm90ILi2EN4cute5tupleIJNS5_1CILi1EEES8_S8_EEENS6_IJNS7_ILi128EEENS7_ILi96EEENS7_ILi64EEEEEELi256ENS_6half_tEfNS_4arch4Sm90ELb0ELb1ELb0ELb1ELb0ELb1ELb0ELb1ELb0ELb0ELb0ELb0EEENS1_21CollectiveEpilogueFwdINS6_IJSA_NS7_ILi256EEESB_EEES9_SE_SG_Li256ELb1ELb0ELb0ELb0EEENS1_36VarlenDynamicPersistentTileSchedulerILi128ELi96ELi256ELi32ELb0ELb0ELb1ELb1ELb0ELb1EEEEEEEEEvNT_6ParamsE --------------------------
	.section	.nv.info._ZN7cutlass13device_kernelIN5flash11enable_sm90INS1_16FlashAttnFwdSm90INS1_25CollectiveMainloopFwdSm90ILi2EN4cute5tupleIJNS5_1CILi1EEES8_S8_EEENS6_IJNS7_ILi128EEENS7_ILi96EEENS7_ILi64EEEEEELi256ENS_6half_tEfNS_4arch4Sm90ELb0ELb1ELb0ELb1ELb0ELb1ELb0ELb1ELb0ELb0ELb0ELb0EEENS1_21CollectiveEpilogueFwdINS6_IJSA_NS7_ILi256EEESB_EEES9_SE_SG_Li256ELb1ELb0ELb0ELb0EEENS1_36VarlenDynamicPersistentTileSchedulerILi128ELi96ELi256ELi32ELb0ELb0ELb1ELb1ELb0ELb1EEEEEEEEEvNT_6ParamsE,"",@"SHT_CUDA_INFO"
	.sectionflags	@""
	.align	4


	//----- nvinfo : EIATTR_CUDA_API_VERSION
	.align		4
        /*0000*/ 	.byte	0x04, 0x37
        /*0002*/ 	.short	(.L_1393 - .L_1392)
.L_1392:
        /*0004*/ 	.word	0x00000082


	//----- nvinfo : EIATTR_KPARAM_INFO
	.align		4
.L_1393:
        /*0008*/ 	.byte	0x04, 0x17
        /*000a*/ 	.short	(.L_1395 - .L_1394)
.L_1394:
        /*000c*/ 	.word	0x00000000
        /*0010*/ 	.short	0x0000
        /*0012*/ 	.short	0x0070
        /*0014*/ 	.byte	0x00, 0xf0, 0x01, 0x28


	//----- nvinfo : EIATTR_SPARSE_MMA_MASK
	.align		4
.L_1395:
        /*0018*/ 	.byte	0x03, 0x50
        /*001a*/ 	.short	0x0000


	//----- nvinfo : EIATTR_MAXREG_COUNT
	.align		4
        /*001c*/ 	.byte	0x03, 0x1b
        /*001e*/ 	.short	0x00a8


	//----- nvinfo : EIATTR_NUM_BARRIERS
	.align		4
        /*0020*/ 	.byte	0x02, 0x4c
        /*0022*/ 	.byte	0x10
	.zero		1


	//----- nvinfo : EIATTR_EXTERNS
	.align		4
        /*0024*/ 	.byte	0x04, 0x0f
        /*0026*/ 	.short	(.L_1397 - .L_1396)


	//   ....[0]....
	.align		4
.L_1396:
        /*0028*/ 	.word	index@(__assertfail)


	//----- nvinfo : EIATTR_ANNOTATIONS
	.align		4
.L_1397:
        /*002c*/ 	.byte	0x04, 0x55
        /*002e*/ 	.short	(.L_1399 - .L_1398)


	//   ....[0]....
.L_1398:
        /* <DEDUP_REMOVED lines=44> */


	//----- nvinfo : EIATTR_MERCURY_ISA_VERSION
	.align		4
.L_1399:
        /*02d8*/ 	.byte	0x03, 0x5f
        /*02da*/ 	.short	0x0101


	//----- nvinfo : EIATTR_UNUSED_LOAD_BYTE_OFFSET
	.align		4
        /*02dc*/ 	.byte	0x04, 0x44
        /*02de*/ 	.short	(.L_1401 - .L_1400)


	//   ....[0]....
.L_1400:
        /*02e0*/ 	.word	0x00000b00
        /*02e4*/ 	.word	0x0000fff0


	//   ....[1]....
        /*02e8*/ 	.word	0x00014b00
        /*02ec*/ 	.word	0x0000fff0


	//----- nvinfo : EIATTR_INT_WARP_WIDE_INSTR_OFFSETS
	.align		4
.L_1401:
        /*02f0*/ 	.byte	0x04, 0x31
        /*02f2*/ 	.short	(.L_1403 - .L_1402)


	//   ....[0]....
.L_1402:
        /*02f4*/ 	.word	0x000001b0


	//   ....[1]....
        /*02f8*/ 	.word	0x00000250


	//   ....[2]....
        /*02fc*/ 	.word	0x000002c0


	//   ....[3]....
        /*0300*/ 	.word	0x00019bd0


	//   ....[4]....
        /*0304*/ 	.word	0x00019c60


	//   ....[5]....
        /*0308*/ 	.word	0x0001a150


	//   ....[6]....
        /*030c*/ 	.word	0x0001a190


	//   ....[7]....
        /*0310*/ 	.word	0x0001c4f0


	//   ....[8]....
        /*0314*/ 	.word	0x0001c580


	//----- nvinfo : EIATTR_COOP_GROUP_MASK_REGIDS
	.align		4
.L_1403:
        /*0318*/ 	.byte	0x04, 0x29
        /*031a*/ 	.short	(.L_1405 - .L_1404)


	//   ....[0]....
.L_1404:
        /*031c*/ 	.word	0xffffffff


	//   ....[1]....
        /*0320*/ 	.word	0xffffffff


	//   ....[2]....
        /*0324*/ 	.word	0xffffffff


	//   ....[3]....
        /*0328*/ 	.word	0xffffffff


	//   ....[4]....
        /*032c*/ 	.word	0xffffffff


	//   ....[5]....
        /*0330*/ 	.word	0xffffffff


	//   ....[6]....
        /*0334*/ 	.word	0xffffffff


	//   ....[7]....
        /*0338*/ 	.word	0xffffffff


	//   ....[8]....
        /*033c*/ 	.word	0xffffffff


	//   ....[9]....
        /*0340*/ 	.word	0xffffffff


	//   ....[10]....
        /*0344*/ 	.word	0xffffffff


	//   ....[11]....
        /*0348*/ 	.word	0xffffffff


	//   ....[12]....
        /*034c*/ 	.word	0xffffffff


	//   ....[13]....
        /*0350*/ 	.word	0xffffffff


	//   ....[14]....
        /*0354*/ 	.word	0xffffffff


	//   ....[15]....
        /*0358*/ 	.word	0xffffffff


	//   ....[16]....
        /*035c*/ 	.word	0xffffffff


	//   ....[17]....
        /*0360*/ 	.word	0xffffffff


	//   ....[18]....
        /*0364*/ 	.word	0xffffffff


	//   ....[19]....
        /*0368*/ 	.word	0xffffffff


	//   ....[20]....
        /*036c*/ 	.word	0xffffffff


	//   ....[21]....
        /*0370*/ 	.word	0xffffffff


	//   ....[22]....
        /*0374*/ 	.word	0xffffffff


	//   ....[23]....
        /*0378*/ 	.word	0xffffffff


	//   ....[24]....
        /*037c*/ 	.word	0xffffffff


	//   ....[25]....
        /*0380*/ 	.word	0xffffffff


	//   ....[26]....
        /*0384*/ 	.word	0xffffffff


	//   ....[27]....
        /*0388*/ 	.word	0xffffffff


	//   ....[28]....
        /*038c*/ 	.word	0xffffffff


	//   ....[29]....
        /*0390*/ 	.word	0xffffffff


	//   ....[30]....
        /*0394*/ 	.word	0xffffffff


	//   ....[31]....
        /*0398*/ 	.word	0xffffffff


	//   ....[32]....
        /*039c*/ 	.word	0xffffffff


	//   ....[33]....
        /*03a0*/ 	.word	0xffffffff


	//   ....[34]....
        /*03a4*/ 	.word	0xffffffff


	//   ....[35]....
        /*03a8*/ 	.word	0xffffffff


	//   ....[36]....
        /*03ac*/ 	.word	0xffffffff


	//   ....[37]....
        /*03b0*/ 	.word	0xffffffff


	//   ....[38]....
        /*03b4*/ 	.word	0xffffffff


	//   ....[39]....
        /*03b8*/ 	.word	0xffffffff


	//   ....[40]....
        /*03bc*/ 	.word	0xffffffff


	//   ....[41]....
        /*03c0*/ 	.word	0xffffffff


	//   ....[42]....
        /*03c4*/ 	.word	0xffffffff


	//   ....[43]....
        /*03c8*/ 	.word	0xffffffff


	//   ....[44]....
        /*03cc*/ 	.word	0xffffffff


	//   ....[45]....
        /*03d0*/ 	.word	0xffffffff


	//   ....[46]....
        /*03d4*/ 	.word	0xffffffff


	//   ....[47]....
        /*03d8*/ 	.word	0xffffffff


	//   ....[48]....
        /*03dc*/ 	.word	0xffffffff


	//   ....[49]....
        /*03e0*/ 	.word	0xffffffff


	//   ....[50]....
        /*03e4*/ 	.word	0xffffffff


	//   ....[51]....
        /*03e8*/ 	.word	0xffffffff


	//   ....[52]....
        /*03ec*/ 	.word	0xffffffff


	//   ....[53]....
        /*03f0*/ 	.word	0xffffffff


	//   ....[54]....
        /*03f4*/ 	.word	0xffffffff


	//   ....[55]....
        /*03f8*/ 	.word	0xffffffff


	//   ....[56]....
        /*03fc*/ 	.word	0xffffffff


	//   ....[57]....
        /*0400*/ 	.word	0xffffffff


	//   ....[58]....
        /*0404*/ 	.word	0xffffffff


	//   ....[59]....
        /*0408*/ 	.word	0xffffffff


	//   ....[60]....
        /*040c*/ 	.word	0xffffffff


	//   ....[61]....
        /*0410*/ 	.word	0xffffffff


	//   ....[62]....
        /*0414*/ 	.word	0x0500000f


	//   ....[63]....
        /*0418*/ 	.word	0x0500000f


	//   ....[64]....
        /*041c*/ 	.word	0x0500000f


	//   ....[65]....
        /*0420*/ 	.word	0x0500000f


	//   ....[66]....
        /*0424*/ 	.word	0x0500000f


	//   ....[67]....
        /*0428*/ 	.word	0x0500000f


	//   ....[68]....
        /*042c*/ 	.word	0x0500000f


	//   ....[69]....
        /*0430*/ 	.word	0x0500000f


	//   ....[70]....
        /*0434*/ 	.word	0x0500000f


	//   ....[71]....
        /*0438*/ 	.word	0x0500000f


	//   ....[72]....
        /*043c*/ 	.word	0x0500000f


	//   ....[73]....
        /*0440*/ 	.word	0x0500000f


	//   ....[74]....
        /*0444*/ 	.word	0x0500000f


	//   ....[75]....
        /*0448*/ 	.word	0x0500000f


	//   ....[76]....
        /*044c*/ 	.word	0x0500000f


	//   ....[77]....
        /*0450*/ 	.word	0x0500000f


	//   ....[78]....
        /*0454*/ 	.word	0x0500000f


	//   ....[79]....
        /*0458*/ 	.word	0x0500000f


	//   ....[80]....
        /*045c*/ 	.word	0x0500000f


	//   ....[81]....
        /*0460*/ 	.word	0x0500000f


	//   ....[82]....
        /*0464*/ 	.word	0x0500000f


	//   ....[83]....
        /*0468*/ 	.word	0x0500000f


	//   ....[84]....
        /*046c*/ 	.word	0x0500000f


	//   ....[85]....
        /*0470*/ 	.word	0x0500000f


	//   ....[86]....
        /*0474*/ 	.word	0x0500000f


	//   ....[87]....
        /*0478*/ 	.word	0x0500000f


	//   ....[88]....
        /*047c*/ 	.word	0x0500000f


	//   ....[89]....
        /*0480*/ 	.word	0x0500000f


	//   ....[90]....
        /*0484*/ 	.word	0x0500000f


	//   ....[91]....
        /*0488*/ 	.word	0x0500000f


	//   ....[92]....
        /*048c*/ 	.word	0x0500000f


	//   ....[93]....
        /*0490*/ 	.word	0x0500000f


	//   ....[94]....
        /*0494*/ 	.word	0x0500000f


	//   ....[95]....
        /*0498*/ 	.word	0x0500000f


	//   ....[96]....
        /*049c*/ 	.word	0x0500000f


	//   ....[97]....
        /*04a0*/ 	.word	0x0500000f


	//   ....[98]....
        /*04a4*/ 	.word	0x0500000f


	//----- nvinfo : EIATTR_COOP_GROUP_INSTR_OFFSETS
	.align		4
.L_1405:
        /*04a8*/ 	.byte	0x04, 0x28
        /*04aa*/ 	.short	(.L_1407 - .L_1406)


	//   ....[0]....
.L_1406:
        /*04ac*/ 	.word	0x00000060


	//   ....[1]....
        /*04b0*/ 	.word	0x000001c0


	//   ....[2]....
        /*04b4*/ 	.word	0x00000270


	//   ....[3]....
        /*04b8*/ 	.word	0x00000430


	//   ....[4]....
        /*04bc*/ 	.word	0x00000590


	//   ....[5]....
        /*04c0*/ 	.word	0x000006b0


	//   ....[6]....
        /*04c4*/ 	.word	0x00000810


	//   ....[7]....
        /*04c8*/ 	.word	0x00006130


	//   ....[8]....
        /*04cc*/ 	.word	0x0000a5f0


	//   ....[9]....
        /*04d0*/ 	.word	0x0000a700


	//   ....[10]....
        /*04d4*/ 	.word	0x0000ac80


	//   ....[11]....
        /*04d8*/ 	.word	0x0000ad70


	//   ....[12]....
        /*04dc*/ 	.word	0x0000d0a0


	//   ....[13]....
        /*04e0*/ 	.word	0x0000d210


	//   ....[14]....
        /*04e4*/ 	.word	0x0000dd50


	//   ....[15]....
        /*04e8*/ 	.word	0x0000ddf0


	//   ....[16]....
        /*04ec*/ 	.word	0x0000f560


	//   ....[17]....
        /*04f0*/ 	.word	0x0000f590


	//   ....[18]....
        /*04f4*/ 	.word	0x0000fb50


	//   ....[19]....
        /*04f8*/ 	.word	0x0000fd20


	//   ....[20]....
        /*04fc*/ 	.word	0x00012330


	//   ....[21]....
        /*0500*/ 	.word	0x000126c0


	//   ....[22]....
        /*0504*/ 	.word	0x00012a70


	//   ....[23]....
        /*0508*/ 	.word	0x00012ac0


	//   ....[24]....
        /*050c*/ 	.word	0x00014080


	//   ....[25]....
        /*0510*/ 	.word	0x000140e0


	//   ....[26]....
        /*0514*/ 	.word	0x00014130


	//   ....[27]....
        /*0518*/ 	.word	0x00014180


	//   ....[28]....
        /*051c*/ 	.word	0x000174f0


	//   ....[29]....
        /*0520*/ 	.word	0x00017660


	//   ....[30]....
        /*0524*/ 	.word	0x00017690


	//   ....[31]....
        /*0528*/ 	.word	0x000176d0


	//   ....[32]....
        /*052c*/ 	.word	0x00017740


	//   ....[33]....
        /*0530*/ 	.word	0x000177a0


	//   ....[34]....
        /*0534*/ 	.word	0x000177e0


	//   ....[35]....
        /*0538*/ 	.word	0x00017980


	//   ....[36]....
        /*053c*/ 	.word	0x000179e0


	//   ....[37]....
        /*0540*/ 	.word	0x00017a20


	//   ....[38]....
        /*0544*/ 	.word	0x00017a60


	//   ....[39]....
        /*0548*/ 	.word	0x00017a90


	//   ....[40]....
        /*054c*/ 	.word	0x00017ac0


	//   ....[41]....
        /*0550*/ 	.word	0x00017b60


	//   ....[42]....
        /*0554*/ 	.word	0x00017bc0


	//   ....[43]....
        /*0558*/ 	.word	0x00017c50


	//   ....[44]....
        /*055c*/ 	.word	0x0001c610


	//   ....[45]....
        /*0560*/ 	.word	0x0001c620


	//   ....[46]....
        /*0564*/ 	.word	0x0001c730


	//   ....[47]....
        /*0568*/ 	.word	0x0001c790


	//   ....[48]....
        /*056c*/ 	.word	0x0001c7d0


	//   ....[49]....
        /*0570*/ 	.word	0x0001c810


	//   ....[50]....
        /*0574*/ 	.word	0x0001c840


	//   ....[51]....
        /*0578*/ 	.word	0x0001c870


	//   ....[52]....
        /*057c*/ 	.word	0x0001ca00


	//   ....[53]....
        /*0580*/ 	.word	0x0001ca60


	//   ....[54]....
        /*0584*/ 	.word	0x0001caa0


	//   ....[55]....
        /*0588*/ 	.word	0x0001cae0


	//   ....[56]....
        /*058c*/ 	.word	0x0001cb10


	//   ....[57]....
        /*0590*/ 	.word	0x0001cb40


	//   ....[58]....
        /*0594*/ 	.word	0x0001cc00


	//   ....[59]....
        /*0598*/ 	.word	0x0001cc20


	//   ....[60]....
        /*059c*/ 	.word	0x0001cc90


	//   ....[61]....
        /*05a0*/ 	.word	0x0001d320


	//   ....[62]....
        /*05a4*/ 	.word	0x0001d7b0


	//   ....[63]....
        /*05a8*/ 	.word	0x0001d850


	//   ....[64]....
        /*05ac*/ 	.word	0x0001d8f0


	//   ....[65]....
        /*05b0*/ 	.word	0x0001d990


	//   ....[66]....
        /*05b4*/ 	.word	0x0001da30


	//   ....[67]....
        /*05b8*/ 	.word	0x0001dad0


	//   ....[68]....
        /*05bc*/ 	.word	0x0001db70


	//   ....[69]....
        /*05c0*/ 	.word	0x0001dc10


	//   ....[70]....
        /*05c4*/ 	.word	0x0001dcb0


	//   ....[71]....
        /*05c8*/ 	.word	0x0001dda0


	//   ....[72]....
        /*05cc*/ 	.word	0x0001de40


	//   ....[73]....
        /*05d0*/ 	.word	0x0001dee0


	//   ....[74]....
        /*05d4*/ 	.word	0x0001df80


	//   ....[75]....
        /*05d8*/ 	.word	0x0001e020


	//   ....[76]....
        /*05dc*/ 	.word	0x0001e0c0


	//   ....[77]....
        /*05e0*/ 	.word	0x0001e160


	//   ....[78]....
        /*05e4*/ 	.word	0x0001e200


	//   ....[79]....
        /*05e8*/ 	.word	0x0001e5a0


	//   ....[80]....
        /*05ec*/ 	.word	0x0001e880


	//   ....[81]....
        /*05f0*/ 	.word	0x0001eca0


	//   ....[82]....
        /*05f4*/ 	.word	0x0001ed30


	//   ....[83]....
        /*05f8*/ 	.word	0x0001edd0


	//   ....[84]....
        /*05fc*/ 	.word	0x0001ee80


	//   ....[85]....
        /*0600*/ 	.word	0x0001ef00


	//   ....[86]....
        /*0604*/ 	.word	0x0001ef80


	//   ....[87]....
        /*0608*/ 	.word	0x0001f000


	//   ....[88]....
        /*060c*/ 	.word	0x0001f080


	//   ....[89]....
        /*0610*/ 	.word	0x0001f110


	//   ....[90]....
        /*0614*/ 	.word	0x0001f1c0


	//   ....[91]....
        /*0618*/ 	.word	0x0001f240


	//   ....[92]....
        /*061c*/ 	.word	0x0001f2c0


	//   ....[93]....
        /*0620*/ 	.word	0x0001f340


	//   ....[94]....
        /*0624*/ 	.word	0x0001f3c0


	//   ....[95]....
        /*0628*/ 	.word	0x0001f430


	//   ....[96]....
        /*062c*/ 	.word	0x0001f4d0


	//   ....[97]....
        /*0630*/ 	.word	0x0001f560


	//   ....[98]....
        /*0634*/ 	.word	0x0001f690


	//----- nvinfo : EIATTR_REG_RECONFIG
	.align		4
.L_1407:
        /*0638*/ 	.byte	0x01, 0x54
	.zero		2


	//----- nvinfo : EIATTR_SYSCALL_OFFSETS
	.align		4
        /*063c*/ 	.byte	0x04, 0x46
        /*063e*/ 	.short	(.L_1409 - .L_1408)


	//   ....[0]....
.L_1408:
        /*0640*/ 	.word	0x00001a50


	//   ....[1]....
        /*0644*/ 	.word	0x00001ba0


	//   ....[2]....
        /*0648*/ 	.word	0x000062d0


	//   ....[3]....
        /*064c*/ 	.word	0x000067c0


	//   ....[4]....
        /*0650*/ 	.word	0x00019df0


	//   ....[5]....
        /*0654*/ 	.word	0x00019f30


	//   ....[6]....
        /*0658*/ 	.word	0x0001a030


	//----- nvinfo : EIATTR_MBARRIER_INSTR_OFFSETS
	.align		4
.L_1409:
        /*065c*/ 	.byte	0x04, 0x39
        /*065e*/ 	.short	(.L_1411 - .L_1410)


	//   ....[0]....
.L_1410:
        /*0660*/ 	.word	0x000002e0
        /*0664*/ 	.word	0x000000ff
        /*0668*/ 	.word	0x00022800
        /*066c*/ 	.short	0x0100
        /*066e*/ 	.byte	0x08
	.zero		1


	//   ....[1]....
        /*0670*/ 	.word	0x000002f0
        /*0674*/ 	.word	0x000000ff
        /*0678*/ 	.word	0x00022820
        /*067c*/ 	.short	0x0100
        /*067e*/ 	.byte	0x08
	.zero		1


	//   ....[2]....
        /*0680*/ 	.word	0x000003e0
        /*0684*/ 	.word	0x000000ff
        /*0688*/ 	.word	0x00022830
        /*068c*/ 	.short	0x0100
        /*068e*/ 	.byte	0x08
	.zero		1


	//   ....[3]....
        /*0690*/ 	.word	0x000003f0
        /*0694*/ 	.word	0x000000ff
        /*0698*/ 	.word	0x00022840
        /*069c*/ 	.short	0x0100
        /*069e*/ 	.byte	0x08
	.zero		1


	//   ....[4]....
        /*06a0*/ 	.word	0x00000400
        /*06a4*/ 	.word	0x000000ff
        /*06a8*/ 	.word	0x00022838
        /*06ac*/ 	.short	0x0100
        /*06ae*/ 	.byte	0x08
	.zero		1


	//   ....[5]....
        /*06b0*/ 	.word	0x00000410
        /*06b4*/ 	.word	0x000000ff
        /*06b8*/ 	.word	0x00022848
        /*06bc*/ 	.short	0x0100
        /*06be*/ 	.byte	0x08
	.zero		1


	//   ....[6]....
        /*06c0*/ 	.word	0x00000540
        /*06c4*/ 	.word	0x000000ff
        /*06c8*/ 	.word	0x00022850
        /*06cc*/ 	.short	0x0100
        /*06ce*/ 	.byte	0x08
	.zero		1


	//   ....[7]....
        /*06d0*/ 	.word	0x00000550
        /*06d4*/ 	.word	0x000000ff
        /*06d8*/ 	.word	0x00022860
        /*06dc*/ 	.short	0x0100
        /*06de*/ 	.byte	0x08
	.zero		1


	//   ....[8]....
        /*06e0*/ 	.word	0x00000560
        /*06e4*/ 	.word	0x000000ff
        /*06e8*/ 	.word	0x00022858
        /*06ec*/ 	.short	0x0100
        /*06ee*/ 	.byte	0x08
	.zero		1


	//   ....[9]....
        /*06f0*/ 	.word	0x00000570
        /*06f4*/ 	.word	0x000000ff
        /*06f8*/ 	.word	0x00022868
        /*06fc*/ 	.short	0x0100
        /*06fe*/ 	.byte	0x08
	.zero		1


	//   ....[10]....
        /*0700*/ 	.word	0x00000660
        /*0704*/ 	.word	0x000000ff
        /*0708*/ 	.word	0x00022870
        /*070c*/ 	.short	0x0100
        /*070e*/ 	.byte	0x06
	.zero		1


	//   ....[11]....
        /*0710*/ 	.word	0x00000670
        /*0714*/ 	.word	0x000000ff
        /*0718*/ 	.word	0x00022880
        /*071c*/ 	.short	0x0100
        /*071e*/ 	.byte	0x06
	.zero		1


	//   ....[12]....
        /*0720*/ 	.word	0x00000680
        /*0724*/ 	.word	0x000000ff
        /*0728*/ 	.word	0x00022878
        /*072c*/ 	.short	0x0100
        /*072e*/ 	.byte	0x06
	.zero		1


	//   ....[13]....
        /*0730*/ 	.word	0x00000690
        /*0734*/ 	.word	0x000000ff
        /*0738*/ 	.word	0x00022888
        /*073c*/ 	.short	0x0100
        /*073e*/ 	.byte	0x06
	.zero		1


	//   ....[14]....
        /*0740*/ 	.word	0x000007c0
        /*0744*/ 	.word	0x000000ff
        /*0748*/ 	.word	0x00022890
        /*074c*/ 	.short	0x0100
        /*074e*/ 	.byte	0x08
	.zero		1


	//   ....[15]....
        /*0750*/ 	.word	0x000007d0
        /*0754*/ 	.word	0x000000ff
        /*0758*/ 	.word	0x000228a0
        /*075c*/ 	.short	0x0100
        /*075e*/ 	.byte	0x08
	.zero		1


	//   ....[16]....
        /*0760*/ 	.word	0x000007e0
        /*0764*/ 	.word	0x000000ff
        /*0768*/ 	.word	0x00022898
        /*076c*/ 	.short	0x0100
        /*076e*/ 	.byte	0x08
	.zero		1


	//   ....[17]....
        /*0770*/ 	.word	0x000007f0
        /*0774*/ 	.word	0x000000ff
        /*0778*/ 	.word	0x000228a8
        /*077c*/ 	.short	0x0100
        /*077e*/ 	.byte	0x08
	.zero		1


	//   ....[18]....
        /*0780*/ 	.word	0x00000920
        /*0784*/ 	.word	0x000000ff
        /*0788*/ 	.word	0x000228b0
        /*078c*/ 	.short	0x0100
        /*078e*/ 	.byte	0x08
	.zero		1


	//   ....[19]....
        /*0790*/ 	.word	0x00000930
        /*0794*/ 	.word	0x000000ff
        /*0798*/ 	.word	0x000228c0
        /*079c*/ 	.short	0x0100
        /*079e*/ 	.byte	0x08
	.zero		1


	//   ....[20]....
        /*07a0*/ 	.word	0x00000940
        /*07a4*/ 	.word	0x000000ff
        /*07a8*/ 	.word	0x000228b8
        /*07ac*/ 	.short	0x0100
        /*07ae*/ 	.byte	0x08
	.zero		1


	//   ....[21]....
        /*07b0*/ 	.word	0x00000950
        /*07b4*/ 	.word	0x000000ff
        /*07b8*/ 	.word	0x000228c8
        /*07bc*/ 	.short	0x0100
        /*07be*/ 	.byte	0x08
	.zero		1


	//   ....[22]....
        /*07c0*/ 	.word	0x00002ea0
        /*07c4*/ 	.word	0x0000005a
        /*07c8*/ 	.word	0x00022890
        /*07cc*/ 	.short	0x010a
        /*07ce*/ 	.byte	0x3f
	.zero		1


	//   ....[23]....
        /*07d0*/ 	.word	0x00004010
        /*07d4*/ 	.word	0x0000005a
        /*07d8*/ 	.word	0x00022890
        /*07dc*/ 	.short	0x010a
        /*07de*/ 	.byte	0x3f
	.zero		1


	//   ....[24]....
        /*07e0*/ 	.word	0x00004fe0
        /*07e4*/ 	.word	0x0000005a
        /*07e8*/ 	.word	0x00022890
        /*07ec*/ 	.short	0x010a
        /*07ee*/ 	.byte	0x3f
	.zero		1


	//   ....[25]....
        /*07f0*/ 	.word	0x000051f0
        /*07f4*/ 	.word	0x00000004
        /*07f8*/ 	.word	0x00000000
        /*07fc*/ 	.short	0x0101
        /*07fe*/ 	.byte	0x3f
	.zero		1


	//   ....[26]....
        /*0800*/ 	.word	0x00005230
        /*0804*/ 	.word	0x0000005a
        /*0808*/ 	.word	0x000228b0
        /*080c*/ 	.short	0x010a
        /*080e*/ 	.byte	0x3f
	.zero		1


	//   ....[27]....
        /*0810*/ 	.word	0x00005880
        /*0814*/ 	.word	0x0000005a
        /*0818*/ 	.word	0x00000000
        /*081c*/ 	.short	0x0101
        /*081e*/ 	.byte	0x3f
	.zero		1


	//   ....[28]....
        /*0820*/ 	.word	0x00006360
        /*0824*/ 	.word	0x00000011
        /*0828*/ 	.word	0x00022800
        /*082c*/ 	.short	0x010a
        /*082e*/ 	.byte	0x3f
	.zero		1


	//   ....[29]....
        /*0830*/ 	.word	0x000063b0
        /*0834*/ 	.word	0x00000011
        /*0838*/ 	.word	0x00022800
        /*083c*/ 	.short	0x010a
        /*083e*/ 	.byte	0x3f
	.zero		1


	//   ....[30]....
        /*0840*/ 	.word	0x00007040
        /*0844*/ 	.word	0x00000011
        /*0848*/ 	.word	0x00022800
        /*084c*/ 	.short	0x010a
        /*084e*/ 	.byte	0x3f
	.zero		1


	//   ....[31]....
        /*0850*/ 	.word	0x000083d0
        /*0854*/ 	.word	0x00000011
        /*0858*/ 	.word	0x00022800
        /*085c*/ 	.short	0x010a
        /*085e*/ 	.byte	0x3f
	.zero		1


	//   ....[32]....
        /*0860*/ 	.word	0x000092d0
        /*0864*/ 	.word	0x00000006
        /*0868*/ 	.word	0x00022830
        /*086c*/ 	.short	0x010a
        /*086e*/ 	.byte	0x3f
	.zero		1


	//   ....[33]....
        /*0870*/ 	.word	0x00009370
        /*0874*/ 	.word	0x00000006
        /*0878*/ 	.word	0x00022830
        /*087c*/ 	.short	0x010a
        /*087e*/ 	.byte	0x3f
	.zero		1


	//   ....[34]....
        /*0880*/ 	.word	0x000097a0
        /*0884*/ 	.word	0x00000000
        /*0888*/ 	.word	0x00000000
        /*088c*/ 	.short	0x0101
        /*088e*/ 	.byte	0x3f
	.zero		1


	//   ....[35]....
        /*0890*/ 	.word	0x0000b650
        /*0894*/ 	.word	0x00000006
        /*0898*/ 	.word	0x00022850
        /*089c*/ 	.short	0x010a
        /*089e*/ 	.byte	0x3f
	.zero		1


	//   ....[36]....
        /*08a0*/ 	.word	0x0000b6a0
        /*08a4*/ 	.word	0x00000006
        /*08a8*/ 	.word	0x00022850
        /*08ac*/ 	.short	0x010a
        /*08ae*/ 	.byte	0x3f
	.zero		1


	//   ....[37]....
        /*08b0*/ 	.word	0x0000ba70
        /*08b4*/ 	.word	0x00000006
        /*08b8*/ 	.word	0x00000000
        /*08bc*/ 	.short	0x0101
        /*08be*/ 	.byte	0x3f
	.zero		1


	//   ....[38]....
        /*08c0*/ 	.word	0x0000bd70
        /*08c4*/ 	.word	0x000000d2
        /*08c8*/ 	.word	0x00022830
        /*08cc*/ 	.short	0x010a
        /*08ce*/ 	.byte	0x3f
	.zero		1


	//   ....[39]....
        /*08d0*/ 	.word	0x0000bdd0
        /*08d4*/ 	.word	0x000000d2
        /*08d8*/ 	.word	0x00022830
        /*08dc*/ 	.short	0x010a
        /*08de*/ 	.byte	0x3f
	.zero		1


	//   ....[40]....
        /*08e0*/ 	.word	0x0000c110
        /*08e4*/ 	.word	0x0000000a
        /*08e8*/ 	.word	0x00000000
        /*08ec*/ 	.short	0x0101
        /*08ee*/ 	.byte	0x3f
	.zero		1


	//   ....[41]....
        /*08f0*/ 	.word	0x0000e9b0
        /*08f4*/ 	.word	0x000000d2
        /*08f8*/ 	.word	0x00022850
        /*08fc*/ 	.short	0x010a
        /*08fe*/ 	.byte	0x3f
	.zero		1


	//   ....[42]....
        /*0900*/ 	.word	0x0000ea00
        /*0904*/ 	.word	0x000000d2
        /*0908*/ 	.word	0x00022850
        /*090c*/ 	.short	0x010a
        /*090e*/ 	.byte	0x3f
	.zero		1


	//   ....[43]....
        /*0910*/ 	.word	0x0000edc0
        /*0914*/ 	.word	0x000000d2
        /*0918*/ 	.word	0x00000000
        /*091c*/ 	.short	0x0101
        /*091e*/ 	.byte	0x3f
	.zero		1


	//   ....[44]....
        /*0920*/ 	.word	0x0000f110
        /*0924*/ 	.word	0x00000006
        /*0928*/ 	.word	0x00022830
        /*092c*/ 	.short	0x010a
        /*092e*/ 	.byte	0x3f
	.zero		1


	//   ....[45]....
        /*0930*/ 	.word	0x0000f170
        /*0934*/ 	.word	0x00000006
        /*0938*/ 	.word	0x00022830
        /*093c*/ 	.short	0x010a
        /*093e*/ 	.byte	0x3f
	.zero		1


	//   ....[46]....
        /*0940*/ 	.word	0x000103f0
        /*0944*/ 	.word	0x000000aa
        /*0948*/ 	.word	0x00000000
        /*094c*/ 	.short	0x0101
        /*094e*/ 	.byte	0x3f
	.zero		1


	//   ....[47]....
        /*0950*/ 	.word	0x00010ae0
        /*0954*/ 	.word	0x00000006
        /*0958*/ 	.word	0x00022850
        /*095c*/ 	.short	0x010a
        /*095e*/ 	.byte	0x3f
	.zero		1


	//   ....[48]....
        /*0960*/ 	.word	0x00010b30
        /*0964*/ 	.word	0x00000006
        /*0968*/ 	.word	0x00022850
        /*096c*/ 	.short	0x010a
        /*096e*/ 	.byte	0x3f
	.zero		1


	//   ....[49]....
        /*0970*/ 	.word	0x00010ed0
        /*0974*/ 	.word	0x00000006
        /*0978*/ 	.word	0x00000000
        /*097c*/ 	.short	0x0101
        /*097e*/ 	.byte	0x3f
	.zero		1


	//   ....[50]....
        /*0980*/ 	.word	0x00011000
        /*0984*/ 	.word	0x000000d0
        /*0988*/ 	.word	0x00022830
        /*098c*/ 	.short	0x010a
        /*098e*/ 	.byte	0x3f
	.zero		1


	//   ....[51]....
        /*0990*/ 	.word	0x00011060
        /*0994*/ 	.word	0x000000d0
        /*0998*/ 	.word	0x00022830
        /*099c*/ 	.short	0x010a
        /*099e*/ 	.byte	0x3f
	.zero		1


	//   ....[52]....
        /*09a0*/ 	.word	0x00011390
        /*09a4*/ 	.word	0x00000003
        /*09a8*/ 	.word	0x00000000
        /*09ac*/ 	.short	0x0101
        /*09ae*/ 	.byte	0x3f
	.zero		1


	//   ....[53]....
        /*09b0*/ 	.word	0x00013c40
        /*09b4*/ 	.word	0x000000d0
        /*09b8*/ 	.word	0x00022850
        /*09bc*/ 	.short	0x010a
        /*09be*/ 	.byte	0x3f
	.zero		1


	//   ....[54]....
        /*09c0*/ 	.word	0x00013c90
        /*09c4*/ 	.word	0x000000d0
        /*09c8*/ 	.word	0x00022850
        /*09cc*/ 	.short	0x010a
        /*09ce*/ 	.byte	0x3f
	.zero		1


	//   ....[55]....
        /*09d0*/ 	.word	0x00014050
        /*09d4*/ 	.word	0x000000d0
        /*09d8*/ 	.word	0x00000000
        /*09dc*/ 	.short	0x0101
        /*09de*/ 	.byte	0x3f
	.zero		1


	//   ....[56]....
        /*09e0*/ 	.word	0x00016200
        /*09e4*/ 	.word	0x00000000
        /*09e8*/ 	.word	0x00000000
        /*09ec*/ 	.short	0x0101
        /*09ee*/ 	.byte	0x3f
	.zero		1


	//   ....[57]....
        /*09f0*/ 	.word	0x00018c20
        /*09f4*/ 	.word	0x00000007
        /*09f8*/ 	.word	0x00022820
        /*09fc*/ 	.short	0x010a
        /*09fe*/ 	.byte	0x3f
	.zero		1


	//   ....[58]....
        /*0a00*/ 	.word	0x00018cb0
        /*0a04*/ 	.word	0x00000008
        /*0a08*/ 	.word	0x000228a0
        /*0a0c*/ 	.short	0x010a
        /*0a0e*/ 	.byte	0x3f
	.zero		1


	//   ....[59]....
        /*0a10*/ 	.word	0x00018e90
        /*0a14*/ 	.word	0x00000008
        /*0a18*/ 	.word	0x000228c0
        /*0a1c*/ 	.short	0x010a
        /*0a1e*/ 	.byte	0x3f
	.zero		1


	//   ....[60]....
        /*0a20*/ 	.word	0x000192a0
        /*0a24*/ 	.word	0x00000009
        /*0a28*/ 	.word	0x000228a0
        /*0a2c*/ 	.short	0x010a
        /*0a2e*/ 	.byte	0x3f
	.zero		1


	//   ....[61]....
        /*0a30*/ 	.word	0x00019460
        /*0a34*/ 	.word	0x00000009
        /*0a38*/ 	.word	0x000228c0
        /*0a3c*/ 	.short	0x010a
        /*0a3e*/ 	.byte	0x3f
	.zero		1


	//   ....[62]....
        /*0a40*/ 	.word	0x0001a540
        /*0a44*/ 	.word	0x00000005
        /*0a48*/ 	.word	0x00022840
        /*0a4c*/ 	.short	0x010a
        /*0a4e*/ 	.byte	0x3f
	.zero		1


	//   ....[63]....
        /*0a50*/ 	.word	0x0001a930
        /*0a54*/ 	.word	0x00000007
        /*0a58*/ 	.word	0x00022820
        /*0a5c*/ 	.short	0x010a
        /*0a5e*/ 	.byte	0x3f
	.zero		1


	//   ....[64]....
        /*0a60*/ 	.word	0x0001a9f0
        /*0a64*/ 	.word	0x00000002
        /*0a68*/ 	.word	0x00022860
        /*0a6c*/ 	.short	0x010a
        /*0a6e*/ 	.byte	0x3f
	.zero		1


	//   ....[65]....
        /*0a70*/ 	.word	0x0001b040
        /*0a74*/ 	.word	0x00000002
        /*0a78*/ 	.word	0x00022840
        /*0a7c*/ 	.short	0x010a
        /*0a7e*/ 	.byte	0x3f
	.zero		1


	//   ....[66]....
        /*0a80*/ 	.word	0x0001b250
        /*0a84*/ 	.word	0x00000002
        /*0a88*/ 	.word	0x00022860
        /*0a8c*/ 	.short	0x010a
        /*0a8e*/ 	.byte	0x3f
	.zero		1


	//   ....[67]....
        /*0a90*/ 	.word	0x0001b7f0
        /*0a94*/ 	.word	0x00000002
        /*0a98*/ 	.word	0x00022840
        /*0a9c*/ 	.short	0x010a
        /*0a9e*/ 	.byte	0x3f
	.zero		1


	//   ....[68]....
        /*0aa0*/ 	.word	0x0001b9f0
        /*0aa4*/ 	.word	0x00000002
        /*0aa8*/ 	.word	0x00022860
        /*0aac*/ 	.short	0x010a
        /*0aae*/ 	.byte	0x3f
	.zero		1


	//   ....[69]....
        /*0ab0*/ 	.word	0x0001bf00
        /*0ab4*/ 	.word	0x00000002
        /*0ab8*/ 	.word	0x00022840
        /*0abc*/ 	.short	0x010a
        /*0abe*/ 	.byte	0x3f
	.zero		1


	//   ....[70]....
        /*0ac0*/ 	.word	0x0001c110
        /*0ac4*/ 	.word	0x00000002
        /*0ac8*/ 	.word	0x00022860
        /*0acc*/ 	.short	0x010a
        /*0ace*/ 	.byte	0x3f
	.zero		1


	//   ....[71]....
        /*0ad0*/ 	.word	0x0001d2a0
        /*0ad4*/ 	.word	0x00000000
        /*0ad8*/ 	.word	0x00022820
        /*0adc*/ 	.short	0x010a
        /*0ade*/ 	.byte	0x3f
	.zero		1


	//   ....[72]....
        /*0ae0*/ 	.word	0x0001d450
        /*0ae4*/ 	.word	0x00000006
        /*0ae8*/ 	.word	0x00000000
        /*0aec*/ 	.short	0x010a
        /*0aee*/ 	.byte	0x3f
	.zero		1


	//   ....[73]....
        /*0af0*/ 	.word	0x0001d4c0
        /*0af4*/ 	.word	0x00000007
        /*0af8*/ 	.word	0x00000000
        /*0afc*/ 	.short	0x010a
        /*0afe*/ 	.byte	0x3f
	.zero		1


	//   ....[74]....
        /*0b00*/ 	.word	0x0001d530
        /*0b04*/ 	.word	0x00000004
        /*0b08*/ 	.word	0x00000000
        /*0b0c*/ 	.short	0x010a
        /*0b0e*/ 	.byte	0x3f
	.zero		1


	//   ....[75]....
        /*0b10*/ 	.word	0x0001d560
        /*0b14*/ 	.word	0x00000003
        /*0b18*/ 	.word	0x00000000
        /*0b1c*/ 	.short	0x010a
        /*0b1e*/ 	.byte	0x3f
	.zero		1


	//   ....[76]....
        /*0b20*/ 	.word	0x0001d5c0
        /*0b24*/ 	.word	0x0000005a
        /*0b28*/ 	.word	0x00022890
        /*0b2c*/ 	.short	0x010a
        /*0b2e*/ 	.byte	0x3f
	.zero		1


	//   ....[77]....
        /*0b30*/ 	.word	0x0001d610
        /*0b34*/ 	.word	0x0000005a
        /*0b38*/ 	.word	0x00022890
        /*0b3c*/ 	.short	0x010a
        /*0b3e*/ 	.byte	0x3f
	.zero		1


	//   ....[78]....
        /*0b40*/ 	.word	0x0001d660
        /*0b44*/ 	.word	0x0000005a
        /*0b48*/ 	.word	0x00022890
        /*0b4c*/ 	.short	0x010a
        /*0b4e*/ 	.byte	0x3f
	.zero		1


	//   ....[79]....
        /*0b50*/ 	.word	0x0001d6b0
        /*0b54*/ 	.word	0x0000005a
        /*0b58*/ 	.word	0x000228b0
        /*0b5c*/ 	.short	0x010a
        /*0b5e*/ 	.byte	0x3f
	.zero		1


	//   ....[80]....
        /*0b60*/ 	.word	0x0001dcf0
        /*0b64*/ 	.word	0x00000011
        /*0b68*/ 	.word	0x00022800
        /*0b6c*/ 	.short	0x010a
        /*0b6e*/ 	.byte	0x3f
	.zero		1


	//   ....[81]....
        /*0b70*/ 	.word	0x0001e240
        /*0b74*/ 	.word	0x00000011
        /*0b78*/ 	.word	0x00022800
        /*0b7c*/ 	.short	0x010a
        /*0b7e*/ 	.byte	0x3f
	.zero		1


	//   ....[82]....
        /*0b80*/ 	.word	0x0001e290
        /*0b84*/ 	.word	0x00000006
        /*0b88*/ 	.word	0x00022830
        /*0b8c*/ 	.short	0x010a
        /*0b8e*/ 	.byte	0x3f
	.zero		1


	//   ....[83]....
        /*0b90*/ 	.word	0x0001e2e0
        /*0b94*/ 	.word	0x00000006
        /*0b98*/ 	.word	0x00022850
        /*0b9c*/ 	.short	0x010a
        /*0b9e*/ 	.byte	0x3f
	.zero		1


	//   ....[84]....
        /*0ba0*/ 	.word	0x0001e330
        /*0ba4*/ 	.word	0x000000d2
        /*0ba8*/ 	.word	0x00022830
        /*0bac*/ 	.short	0x010a
        /*0bae*/ 	.byte	0x3f
	.zero		1


	//   ....[85]....
        /*0bb0*/ 	.word	0x0001e380
        /*0bb4*/ 	.word	0x000000d2
        /*0bb8*/ 	.word	0x00022850
        /*0bbc*/ 	.short	0x010a
        /*0bbe*/ 	.byte	0x3f
	.zero		1


	//   ....[86]....
        /*0bc0*/ 	.word	0x0001e3d0
        /*0bc4*/ 	.word	0x00000006
        /*0bc8*/ 	.word	0x00022830
        /*0bcc*/ 	.short	0x010a
        /*0bce*/ 	.byte	0x3f
	.zero		1


	//   ....[87]....
        /*0bd0*/ 	.word	0x0001e420
        /*0bd4*/ 	.word	0x00000006
        /*0bd8*/ 	.word	0x00022850
        /*0bdc*/ 	.short	0x010a
        /*0bde*/ 	.byte	0x3f
	.zero		1


	//   ....[88]....
        /*0be0*/ 	.word	0x0001e470
        /*0be4*/ 	.word	0x000000d0
        /*0be8*/ 	.word	0x00022830
        /*0bec*/ 	.short	0x010a
        /*0bee*/ 	.byte	0x3f
	.zero		1


	//   ....[89]....
        /*0bf0*/ 	.word	0x0001e4c0
        /*0bf4*/ 	.word	0x000000d0
        /*0bf8*/ 	.word	0x00022850
        /*0bfc*/ 	.short	0x010a
        /*0bfe*/ 	.byte	0x3f
	.zero		1


	//   ....[90]....
        /*0c00*/ 	.word	0x0001e660
        /*0c04*/ 	.word	0x00000007
        /*0c08*/ 	.word	0x00022820
        /*0c0c*/ 	.short	0x010a
        /*0c0e*/ 	.byte	0x3f
	.zero		1


	//   ....[91]....
        /*0c10*/ 	.word	0x0001e6b0
        /*0c14*/ 	.word	0x00000008
        /*0c18*/ 	.word	0x000228a0
        /*0c1c*/ 	.short	0x010a
        /*0c1e*/ 	.byte	0x3f
	.zero		1


	//   ....[92]....
        /*0c20*/ 	.word	0x0001e700
        /*0c24*/ 	.word	0x00000008
        /*0c28*/ 	.word	0x000228c0
        /*0c2c*/ 	.short	0x010a
        /*0c2e*/ 	.byte	0x3f
	.zero		1


	//   ....[93]....
        /*0c30*/ 	.word	0x0001e750
        /*0c34*/ 	.word	0x00000009
        /*0c38*/ 	.word	0x000228a0
        /*0c3c*/ 	.short	0x010a
        /*0c3e*/ 	.byte	0x3f
	.zero		1


	//   ....[94]....
        /*0c40*/ 	.word	0x0001e7a0
        /*0c44*/ 	.word	0x00000009
        /*0c48*/ 	.word	0x000228c0
        /*0c4c*/ 	.short	0x010a
        /*0c4e*/ 	.byte	0x3f
	.zero		1


	//   ....[95]....
        /*0c50*/ 	.word	0x0001e940
        /*0c54*/ 	.word	0x00000005
        /*0c58*/ 	.word	0x00022840
        /*0c5c*/ 	.short	0x010a
        /*0c5e*/ 	.byte	0x3f
	.zero		1


	//   ....[96]....
        /*0c60*/ 	.word	0x0001e9c0
        /*0c64*/ 	.word	0x00000005
        /*0c68*/ 	.word	0x00022820
        /*0c6c*/ 	.short	0x010a
        /*0c6e*/ 	.byte	0x3f
	.zero		1


	//   ....[97]....
        /*0c70*/ 	.word	0x0001ea10
        /*0c74*/ 	.word	0x00000002
        /*0c78*/ 	.word	0x00022860
        /*0c7c*/ 	.short	0x010a
        /*0c7e*/ 	.byte	0x3f
	.zero		1


	//   ....[98]....
        /*0c80*/ 	.word	0x0001ea60
        /*0c84*/ 	.word	0x00000002
        /*0c88*/ 	.word	0x00022840
        /*0c8c*/ 	.short	0x010a
        /*0c8e*/ 	.byte	0x3f
	.zero		1


	//   ....[99]....
        /*0c90*/ 	.word	0x0001eab0
        /*0c94*/ 	.word	0x00000002
        /*0c98*/ 	.word	0x00022860
        /*0c9c*/ 	.short	0x010a
        /*0c9e*/ 	.byte	0x3f
	.zero		1


	//   ....[100]....
        /*0ca0*/ 	.word	0x0001eb00
        /*0ca4*/ 	.word	0x00000002
        /*0ca8*/ 	.word	0x00022840
        /*0cac*/ 	.short	0x010a
        /*0cae*/ 	.byte	0x3f
	.zero		1


	//   ....[101]....
        /*0cb0*/ 	.word	0x0001eb50
        /*0cb4*/ 	.word	0x00000002
        /*0cb8*/ 	.word	0x00022860
        /*0cbc*/ 	.short	0x010a
        /*0cbe*/ 	.byte	0x3f
	.zero		1


	//   ....[102]....
        /*0cc0*/ 	.word	0x0001eba0
        /*0cc4*/ 	.word	0x00000002
        /*0cc8*/ 	.word	0x00022840
        /*0ccc*/ 	.short	0x010a
        /*0cce*/ 	.byte	0x3f
	.zero		1


	//   ....[103]....
        /*0cd0*/ 	.word	0x0001ebf0
        /*0cd4*/ 	.word	0x00000002
        /*0cd8*/ 	.word	0x00022860
        /*0cdc*/ 	.short	0x010a
        /*0cde*/ 	.byte	0x3f
	.zero		1


	//   ....[104]....
        /*0ce0*/ 	.word	0x0001f5b0
        /*0ce4*/ 	.word	0x00000000
        /*0ce8*/ 	.word	0x00022820
        /*0cec*/ 	.short	0x010a
        /*0cee*/ 	.byte	0x3f
	.zero		1


	//   ....[105]....
        /*0cf0*/ 	.word	0x0001f750
        /*0cf4*/ 	.word	0x00000006
        /*0cf8*/ 	.word	0x00000000
        /*0cfc*/ 	.short	0x010a
        /*0cfe*/ 	.byte	0x3f
	.zero		1


	//   ....[106]....
        /*0d00*/ 	.word	0x0001f7a0
        /*0d04*/ 	.word	0x00000007
        /*0d08*/ 	.word	0x00000000
        /*0d0c*/ 	.short	0x010a
        /*0d0e*/ 	.byte	0x3f
	.zero		1


	//   ....[107]....
        /*0d10*/ 	.word	0x0001f7f0
        /*0d14*/ 	.word	0x00000004
        /*0d18*/ 	.word	0x00000000
        /*0d1c*/ 	.short	0x010a
        /*0d1e*/ 	.byte	0x3f
	.zero		1


	//----- nvinfo : EIATTR_NUM_MBARRIERS
	.align		4
.L_1411:
        /*0d20*/ 	.byte	0x03, 0x38
        /*0d22*/ 	.short	0x0016


	//----- nvinfo : EIATTR_EXIT_INSTR_OFFSETS
	.align		4
        /*0d24*/ 	.byte	0x04, 0x1c
        /*0d26*/ 	.short	(.L_1413 - .L_1412)


	//   ....[0]....
.L_1412:
        /*0d28*/ 	.word	0x0001d5b0


	//----- nvinfo : EIATTR_MAX_THREADS
	.align		4
.L_1413:
        /*0d2c*/ 	.byte	0x04, 0x05
        /*0d2e*/ 	.short	(.L_1415 - .L_1414)
.L_1414:
        /*0d30*/ 	.word	0x00000180
        /*0d34*/ 	.word	0x00000001
        /*0d38*/ 	.word	0x00000001


	//----- nvinfo : EIATTR_CRS_STACK_SIZE
	.align		4
.L_1415:
        /*0d3c*/ 	.byte	0x04, 0x1e
        /*0d3e*/ 	.short	(.L_1417 - .L_1416)
.L_1416:
        /*0d40*/ 	.word	0x00000000


	//----- nvinfo : EIATTR_CBANK_PARAM_SIZE
	.align		4
.L_1417:
        /*0d44*/ 	.byte	0x03, 0x19
        /*0d46*/ 	.short	0x0a70


	//----- nvinfo : EIATTR_PARAM_CBANK
	.align		4
        /*0d48*/ 	.byte	0x04, 0x0a
        /*0d4a*/ 	.short	(.L_1419 - .L_1418)
	.align		4
.L_1418:
        /*0d4c*/ 	.word	index@(.nv.constant0._ZN7cutlass13device_kernelIN5flash11enable_sm90INS1_16FlashAttnFwdSm90INS1_25CollectiveMainloopFwdSm90ILi2EN4cute5tupleIJNS5_1CILi1EEES8_S8_EEENS6_IJNS7_ILi128EEENS7_ILi96EEENS7_ILi64EEEEEELi256ENS_6half_tEfNS_4arch4Sm90ELb0ELb1ELb0ELb1ELb0ELb1ELb0ELb1ELb0ELb0ELb0ELb0EEENS1_21CollectiveEpilogueFwdINS6_IJSA_NS7_ILi256EEESB_EEES9_SE_SG_Li256ELb1ELb0ELb0ELb0EEENS1_36VarlenDynamicPersistentTileSchedulerILi128ELi96ELi256ELi32ELb0ELb0ELb1ELb1ELb0ELb1EEEEEEEEEvNT_6ParamsE)
        /*0d50*/ 	.short	0x0210
        /*0d52*/ 	.short	0x0a70


	//----- nvinfo : EIATTR_SW_WAR
	.align		4
.L_1419:
        /*0d54*/ 	.byte	0x04, 0x36
        /*0d56*/ 	.short	(.L_1421 - .L_1420)
.L_1420:
        /*0d58*/ 	.word	0x00000008
.L_1421:


//--------------------- .nv.info._ZN7cutlass13device_kernelIN5flash11enable_sm90INS1_16FlashAttnFwdSm90INS1_25CollectiveMainloopFwdSm90ILi2EN4cute5tupleIJNS5_1CILi1EEES8_S8_EEENS6_IJNS7_ILi128EEENS7_ILi96EEENS7_ILi64EEEEEELi256ENS_6half_tEfNS_4arch4Sm90ELb0ELb1ELb0ELb1ELb0ELb0ELb1ELb1ELb0ELb0ELb0ELb0EEENS1_21CollectiveEpilogueFwdINS6_IJSA_NS7_ILi256EEESB_EEES9_SE_SG_Li256ELb1ELb0ELb0ELb0EEENS1_36VarlenDynamicPersistentTileSchedulerILi128ELi96ELi256ELi32ELb0ELb0ELb1ELb1ELb0ELb1EEEEEEEEEvNT_6ParamsE --------------------------
	.section	.nv.info._ZN7cutlass13device_kernelIN5flash11enable_sm90INS1_16FlashAttnFwdSm90INS1_25CollectiveMainloopFwdSm90ILi2EN4cute5tupleIJNS5_1CILi1EEES8_S8_EEENS6_IJNS7_ILi128EEENS7_ILi96EEENS7_ILi64EEEEEELi256ENS_6half_tEfNS_4arch4Sm90ELb0ELb1ELb0ELb1ELb0ELb0ELb1ELb1ELb0ELb0ELb0ELb0EEENS1_21CollectiveEpilogueFwdINS6_IJSA_NS7_ILi256EEESB_EEES9_SE_SG_Li256ELb1ELb0ELb0ELb0EEENS1_36VarlenDynamicPersistentTileSchedulerILi128ELi96ELi256ELi32ELb0ELb0ELb1ELb1ELb0ELb1EEEEEEEEEvNT_6ParamsE,"",@"SHT_CUDA_INFO"
	.sectionflags	@""
	.align	4


	//----- nvinfo : EIATTR_CUDA_API_VERSION
	.align		4
        /*0000*/ 	.byte	0x04, 0x37
        /*0002*/ 	.short	(.L_1423 - .L_1422)
.L_1422:
        /*0004*/ 	.word	0x00000082


	//----- nvinfo : EIATTR_KPARAM_INFO
	.align		4
.L_1423:
        /*0008*/ 	.byte	0x04, 0x17
        /*000a*/ 	.short	(.L_1425 - .L_1424)
.L_1424:
        /*000c*/ 	.word	0x00000000
        /*0010*/ 	.short	0x0000
        /*0012*/ 	.short	0x0070
        /*0014*/ 	.byte	0x00, 0xf0, 0x01, 0x2c


	//----- nvinfo : EIATTR_SPARSE_MMA_MASK
	.align		4
.L_1425:
        /*0018*/ 	.byte	0x03, 0x50
        /*001a*/ 	.short	0x0000


	//----- nvinfo : EIATTR_MAXREG_COUNT
	.align		4
        /*001c*/ 	.byte	0x03, 0x1b
        /*001e*/ 	.short	0x00a8


	//----- nvinfo : EIATTR_NUM_BARRIERS
	.align		4
        /*0020*/ 	.byte	0x02, 0x4c
        /*0022*/ 	.byte	0x10
	.zero		1


	//----- nvinfo : EIATTR_EXTERNS
	.align		4
        /*0024*/ 	.byte	0x04, 0x0f
        /*0026*/ 	.short	(.L_1427 - .L_1426)


	//   ....[0]....
	.align		4
.L_1426:
        /*0028*/ 	.word	index@(__assertfail)


	//----- nvinfo : EIATTR_ANNOTATIONS
	.align		4
.L_1427:
        /*002c*/ 	.byte	0x04, 0x55
        /*002e*/ 	.short	(.L_1429 - .L_1428)


	//   ....[0]....
.L_1428:
        /* <DEDUP_REMOVED lines=33> */


	//----- nvinfo : EIATTR_MERCURY_ISA_VERSION
	.align		4
.L_1429:
        /*0228*/ 	.byte	0x03, 0x5f
        /*022a*/ 	.short	0x0101


	//----- nvinfo : EIATTR_UNUSED_LOAD_BYTE_OFFSET
	.align		4
        /*022c*/ 	.byte	0x04, 0x44
        /*022e*/ 	.short	(.L_1431 - .L_1430)


	//   ....[0]....
.L_1430:
        /*0230*/ 	.word	0x00000bc0
        /*0234*/ 	.word	0x0000fff0


	//   ....[1]....
        /*0238*/ 	.word	0x0001eeb0
        /*023c*/ 	.word	0x0000fff0


	//----- nvinfo : EIATTR_INT_WARP_WIDE_INSTR_OFFSETS
	.align		4
.L_1431:
        /*0240*/ 	.byte	0x04, 0x31
        /*0242*/ 	.short	(.L_1433 - .L_1432)


	//   ....[0]....
.L_1432:
        /*0244*/ 	.word	0x000001d0


	//   ....[1]....
        /*0248*/ 	.word	0x00000210


	//   ....[2]....
        /*024c*/ 	.word	0x00000280


	//   ....[3]....
        /*0250*/ 	.word	0x00000290


	//   ....[4]....
        /*0254*/ 	.word	0x00022af0


	//   ....[5]....
        /*0258*/ 	.word	0x00022b80


	//   ....[6]....
        /*025c*/ 	.word	0x00023080


	//   ....[7]....
        /*0260*/ 	.word	0x00023100


	//   ....[8]....
        /*0264*/ 	.word	0x00025620


	//   ....[9]....
        /*0268*/ 	.word	0x000256b0


	//----- nvinfo : EIATTR_COOP_GROUP_MASK_REGIDS
	.align		4
.L_1433:
        /*026c*/ 	.byte	0x04, 0x29
        /*026e*/ 	.short	(.L_1435 - .L_1434)


	//   ....[0]....
.L_1434:
        /*0270*/ 	.word	0xffffffff


	//   ....[1]....
        /*0274*/ 	.word	0xffffffff


	//   ....[2]....
        /*0278*/ 	.word	0xffffffff


	//   ....[3]....
        /*027c*/ 	.word	0xffffffff


	//   ....[4]....
        /*0280*/ 	.word	0xffffffff


	//   ....[5]....
        /*0284*/ 	.word	0xffffffff


	//   ....[6]....
        /*0288*/ 	.word	0xffffffff


	//   ....[7]....
        /*028c*/ 	.word	0xffffffff


	//   ....[8]....
        /*0290*/ 	.word	0xffffffff


	//   ....[9]....
        /*0294*/ 	.word	0xffffffff


	//   ....[10]....
        /*0298*/ 	.word	0xffffffff


	//   ....[11]....
        /*029c*/ 	.word	0xffffffff


	//   ....[12]....
        /*02a0*/ 	.word	0xffffffff


	//   ....[13]....
        /*02a4*/ 	.word	0xffffffff


	//   ....[14]....
        /*02a8*/ 	.word	0xffffffff


	//   ....[15]....
        /*02ac*/ 	.word	0xffffffff


	//   ....[16]....
        /*02b0*/ 	.word	0xffffffff


	//   ....[17]....
        /*02b4*/ 	.word	0xffffffff


	//   ....[18]....
        /*02b8*/ 	.word	0xffffffff


	//   ....[19]....
        /*02bc*/ 	.word	0xffffffff


	//   ....[20]....
        /*02c0*/ 	.word	0xffffffff


	//   ....[21]....
        /*02c4*/ 	.word	0xffffffff


	//   ....[22]....
        /*02c8*/ 	.word	0xffffffff


	//   ....[23]....
        /*02cc*/ 	.word	0xffffffff


	//   ....[24]....
        /*02d0*/ 	.word	0xffffffff


	//   ....[25]....
        /*02d4*/ 	.word	0xffffffff


	//   ....[26]....
        /*02d8*/ 	.word	0xffffffff


	//   ....[27]....
        /*02dc*/ 	.word	0xffffffff


	//   ....[28]....
        /*02e0*/ 	.word	0xffffffff


	//   ....[29]....
        /*02e4*/ 	.word	0xffffffff


	//   ....[30]....
        /*02e8*/ 	.word	0xffffffff


	//   ....[31]....
        /*02ec*/ 	.word	0xffffffff


	//   ....[32]....
        /*02f0*/ 	.word	0xffffffff


	//   ....[33]....
        /*02f4*/ 	.word	0xffffffff


	//   ....[34]....
        /*02f8*/ 	.word	0xffffffff


	//   ....[35]....
        /*02fc*/ 	.word	0xffffffff


	//   ....[36]....
        /*0300*/ 	.word	0xffffffff


	//   ....[37]....
        /*0304*/ 	.word	0xffffffff


	//   ....[38]....
        /*0308*/ 	.word	0xffffffff


	//   ....[39]....
        /*030c*/ 	.word	0xffffffff


	//   ....[40]....
        /*0310*/ 	.word	0xffffffff


	//   ....[41]....
        /*0314*/ 	.word	0xffffffff


	//   ....[42]....
        /*0318*/ 	.word	0xffffffff


	//   ....[43]....
        /*031c*/ 	.word	0xffffffff


	//   ....[44]....
        /*0320*/ 	.word	0xffffffff


	//   ....[45]....
        /*0324*/ 	.word	0xffffffff


	//   ....[46]....
        /*0328*/ 	.word	0xffffffff


	//   ....[47]....
        /*032c*/ 	.word	0xffffffff


	//   ....[48]....
        /*0330*/ 	.word	0xffffffff


	//   ....[49]....
        /*0334*/ 	.word	0xffffffff


	//   ....[50]....
        /*0338*/ 	.word	0xffffffff


	//   ....[51]....
        /*033c*/ 	.word	0xffffffff


	//   ....[52]....
        /*0340*/ 	.word	0xffffffff


	//   ....[53]....
        /*0344*/ 	.word	0xffffffff


	//   ....[54]....
        /*0348*/ 	.word	0xffffffff


	//   ....[55]....
        /*034c*/ 	.word	0xffffffff


	//   ....[56]....
        /*0350*/ 	.word	0xffffffff


	//   ....[57]....
        /*0354*/ 	.word	0xffffffff


	//   ....[58]....
        /*0358*/ 	.word	0x0500000f


	//   ....[59]....
        /*035c*/ 	.word	0x0500000f


	//   ....[60]....
        /*0360*/ 	.word	0x0500000f


	//   ....[61]....
        /*0364*/ 	.word	0x0500000f


	//   ....[62]....
        /*0368*/ 	.word	0x0500000f


	//   ....[63]....
        /*036c*/ 	.word	0x0500000f


	//   ....[64]....
        /*0370*/ 	.word	0x0500000f


	//   ....[65]....
        /*0374*/ 	.word	0x0500000f


	//   ....[66]....
        /*0378*/ 	.word	0x0500000f


	//   ....[67]....
        /*037c*/ 	.word	0x0500000f


	//   ....[68]....
        /*0380*/ 	.word	0x0500000f


	//   ....[69]....
        /*0384*/ 	.word	0x0500000f


	//   ....[70]....
        /*0388*/ 	.word	0x0500000f


	//   ....[71]....
        /*038c*/ 	.word	0x0500000f


	//   ....[72]....
        /*0390*/ 	.word	0x0500000f


	//   ....[73]....
        /*0394*/ 	.word	0x0500000f


	//   ....[74]....
        /*0398*/ 	.word	0x0500000f


	//   ....[75]....
        /*039c*/ 	.word	0x0500000f


	//   ....[76]....
        /*03a0*/ 	.word	0x0500000f


	//   ....[77]....
        /*03a4*/ 	.word	0xffffffff


	//   ....[78]....
        /*03a8*/ 	.word	0xffffffff


	//   ....[79]....
        /*03ac*/ 	.word	0xffffffff


	//   ....[80]....
        /*03b0*/ 	.word	0xffffffff


	//----- nvinfo : EIATTR_COOP_GROUP_INSTR_OFFSETS
	.align		4
.L_1435:
        /*03b4*/ 	.byte	0x04, 0x28
        /*03b6*/ 	.short	(.L_1437 - .L_1436)


	//   ....[0]....
.L_1436:
        /*03b8*/ 	.word	0x000000b0


	//   ....[1]....
        /*03bc*/ 	.word	0x000001e0


	//   ....[2]....
        /*03c0*/ 	.word	0x00000230


	//   ....[3]....
        /*03c4*/ 	.word	0x00000480


	//   ....[4]....
        /*03c8*/ 	.word	0x000005e0


	//   ....[5]....
        /*03cc*/ 	.word	0x00000700


	//   ....[6]....
        /*03d0*/ 	.word	0x00000860


	//   ....[7]....
        /*03d4*/ 	.word	0x00002300


	//   ....[8]....
        /*03d8*/ 	.word	0x00005c30


	//   ....[9]....
        /*03dc*/ 	.word	0x00005cb0


	//   ....[10]....
        /*03e0*/ 	.word	0x000060c0


	//   ....[11]....
        /*03e4*/ 	.word	0x000060e0


	//   ....[12]....
        /*03e8*/ 	.word	0x0000af00


	//   ....[13]....
        /*03ec*/ 	.word	0x0000af90


	//   ....[14]....
        /*03f0*/ 	.word	0x0000b050


	//   ....[15]....
        /*03f4*/ 	.word	0x0000b0a0


	//   ....[16]....
        /*03f8*/ 	.word	0x000158f0


	//   ....[17]....
        /*03fc*/ 	.word	0x000159c0


	//   ....[18]....
        /*0400*/ 	.word	0x00015b40


	//   ....[19]....
        /*0404*/ 	.word	0x00015bb0


	//   ....[20]....
        /*0408*/ 	.word	0x0001df30


	//   ....[21]....
        /*040c*/ 	.word	0x0001df50


	//   ....[22]....
        /*0410*/ 	.word	0x0001dfb0


	//   ....[23]....
        /*0414*/ 	.word	0x0001dff0


	//   ....[24]....
        /*0418*/ 	.word	0x00021670


	//   ....[25]....
        /*041c*/ 	.word	0x00021800


	//   ....[26]....
        /*0420*/ 	.word	0x00021830


	//   ....[27]....
        /*0424*/ 	.word	0x00021860


	//   ....[28]....
        /*0428*/ 	.word	0x000218a0


	//   ....[29]....
        /*042c*/ 	.word	0x000218f0


	//   ....[30]....
        /*0430*/ 	.word	0x00021950


	//   ....[31]....
        /*0434*/ 	.word	0x00021b30


	//   ....[32]....
        /*0438*/ 	.word	0x00021b90


	//   ....[33]....
        /*043c*/ 	.word	0x00021bd0


	//   ....[34]....
        /*0440*/ 	.word	0x00021c10


	//   ....[35]....
        /*0444*/ 	.word	0x00021c40


	//   ....[36]....
        /*0448*/ 	.word	0x00021c70


	//   ....[37]....
        /*044c*/ 	.word	0x00021d00


	//   ....[38]....
        /*0450*/ 	.word	0x00021d60


	//   ....[39]....
        /*0454*/ 	.word	0x00021df0


	//   ....[40]....
        /*0458*/ 	.word	0x00025740


	//   ....[41]....
        /*045c*/ 	.word	0x00025750


	//   ....[42]....
        /*0460*/ 	.word	0x00025860


	//   ....[43]....
        /*0464*/ 	.word	0x000258c0


	//   ....[44]....
        /*0468*/ 	.word	0x00025900


	//   ....[45]....
        /*046c*/ 	.word	0x00025940


	//   ....[46]....
        /*0470*/ 	.word	0x00025970


	//   ....[47]....
        /*0474*/ 	.word	0x000259a0


	//   ....[48]....
        /*0478*/ 	.word	0x00025b30


	//   ....[49]....
        /*047c*/ 	.word	0x00025b90


	//   ....[50]....
        /*0480*/ 	.word	0x00025bd0


	//   ....[51]....
        /*0484*/ 	.word	0x00025c10


	//   ....[52]....
        /*0488*/ 	.word	0x00025c40


	//   ....[53]....
        /*048c*/ 	.word	0x00025c70


	//   ....[54]....
        /*0490*/ 	.word	0x00025d30


	//   ....[55]....
        /*0494*/ 	.word	0x00025d50


	//   ....[56]....
        /*0498*/ 	.word	0x00025dc0


	//   ....[57]....
        /*049c*/ 	.word	0x00026430


	//   ....[58]....
        /*04a0*/ 	.word	0x00026a10


	//   ....[59]....
        /*04a4*/ 	.word	0x00026e30


	//   ....[60]....
        /*04a8*/ 	.word	0x00026ec0


	//   ....[61]....
        /*04ac*/ 	.word	0x00026f60


	//   ....[62]....
        /*04b0*/ 	.word	0x00027010


	//   ....[63]....
        /*04b4*/ 	.word	0x00027090


	//   ....[64]....
        /*04b8*/ 	.word	0x00027110


	//   ....[65]....
        /*04bc*/ 	.word	0x00027190


	//   ....[66]....
        /*04c0*/ 	.word	0x00027210


	//   ....[67]....
        /*04c4*/ 	.word	0x000272a0


	//   ....[68]....
        /*04c8*/ 	.word	0x00027350


	//   ....[69]....
        /*04cc*/ 	.word	0x000273d0


	//   ....[70]....
        /*04d0*/ 	.word	0x00027450


	//   ....[71]....
        /*04d4*/ 	.word	0x000274d0


	//   ....[72]....
        /*04d8*/ 	.word	0x00027550


	//   ....[73]....
        /*04dc*/ 	.word	0x000275c0


	//   ....[74]....
        /*04e0*/ 	.word	0x00027660


	//   ....[75]....
        /*04e4*/ 	.word	0x000276f0


	//   ....[76]....
        /*04e8*/ 	.word	0x00027810


	//   ....[77]....
        /*04ec*/ 	.word	0x0002b150


	//   ....[78]....
        /*04f0*/ 	.word	0x0002b190


	//   ....[79]....
        /*04f4*/ 	.word	0x0002b200


	//   ....[80]....
        /*04f8*/ 	.word	0x0002b220


	//----- nvinfo : EIATTR_REG_RECONFIG
	.align		4
.L_1437:
        /*04fc*/ 	.byte	0x01, 0x54
	.zero		2


	//----- nvinfo : EIATTR_SYSCALL_OFFSETS
	.align		4
        /*0500*/ 	.byte	0x04, 0x46
        /*0502*/ 	.short	(.L_1439 - .L_1438)


	//   ....[0]....
.L_1438:
        /*0504*/ 	.word	0x00002850


	//   ....[1]....
        /*0508*/ 	.word	0x00022d10


	//   ....[2]....
        /*050c*/ 	.word	0x00022e50


	//   ....[3]....
        /*0510*/ 	.word	0x00022f50


	//----- nvinfo : EIATTR_MBARRIER_INSTR_OFFSETS
	.align		4
.L_1439:
        /*0514*/ 	.byte	0x04, 0x39
        /*0516*/ 	.short	(.L_1441 - .L_1440)


	//   ....[0]....
.L_1440:
        /*0518*/ 	.word	0x00000320
        /*051c*/ 	.word	0x000000ff
        /*0520*/ 	.word	0x00032400
        /*0524*/ 	.short	0x0100
        /*0526*/ 	.byte	0x08
	.zero		1


	//   ....[1]....
        /*0528*/ 	.word	0x00000330
        /*052c*/ 	.word	0x000000ff
        /*0530*/ 	.word	0x00032410
        /*0534*/ 	.short	0x0100
        /*0536*/ 	.byte	0x08
	.zero		1


	//   ....[2]....
        /*0538*/ 	.word	0x00000340
        /*053c*/ 	.word	0x000000ff
        /*0540*/ 	.word	0x00032420
        /*0544*/ 	.short	0x0100
        /*0546*/ 	.byte	0x08
	.zero		1


	//   ....[3]....
        /*0548*/ 	.word	0x00000430
        /*054c*/ 	.word	0x000000ff
        /*0550*/ 	.word	0x00032430
        /*0554*/ 	.short	0x0100
        /*0556*/ 	.byte	0x08
	.zero		1


	//   ....[4]....
        /*0558*/ 	.word	0x00000440
        /*055c*/ 	.word	0x000000ff
        /*0560*/ 	.word	0x00032440
        /*0564*/ 	.short	0x0100
        /*0566*/ 	.byte	0x08
	.zero		1


	//   ....[5]....
        /*0568*/ 	.word	0x00000450
        /*056c*/ 	.word	0x000000ff
        /*0570*/ 	.word	0x00032438
        /*0574*/ 	.short	0x0100
        /*0576*/ 	.byte	0x08
	.zero		1


	//   ....[6]....
        /*0578*/ 	.word	0x00000460
        /*057c*/ 	.word	0x000000ff
        /*0580*/ 	.word	0x00032448
        /*0584*/ 	.short	0x0100
        /*0586*/ 	.byte	0x08
	.zero		1


	//   ....[7]....
        /*0588*/ 	.word	0x00000590
        /*058c*/ 	.word	0x000000ff
        /*0590*/ 	.word	0x00032450
        /*0594*/ 	.short	0x0100
        /*0596*/ 	.byte	0x08
	.zero		1


	//   ....[8]....
        /*0598*/ 	.word	0x000005a0
        /*059c*/ 	.word	0x000000ff
        /*05a0*/ 	.word	0x00032460
        /*05a4*/ 	.short	0x0100
        /*05a6*/ 	.byte	0x08
	.zero		1


	//   ....[9]....
        /*05a8*/ 	.word	0x000005b0
        /*05ac*/ 	.word	0x000000ff
        /*05b0*/ 	.word	0x00032458
        /*05b4*/ 	.short	0x0100
        /*05b6*/ 	.byte	0x08
	.zero		1


	//   ....[10]....
        /*05b8*/ 	.word	0x000005c0
        /*05bc*/ 	.word	0x000000ff
        /*05c0*/ 	.word	0x00032468
        /*05c4*/ 	.short	0x0100
        /*05c6*/ 	.byte	0x08
	.zero		1


	//   ....[11]....
        /*05c8*/ 	.word	0x000006b0
        /*05cc*/ 	.word	0x000000ff
        /*05d0*/ 	.word	0x00032470
        /*05d4*/ 	.short	0x0100
        /*05d6*/ 	.byte	0x06
	.zero		1


	//   ....[12]....
        /*05d8*/ 	.word	0x000006c0
        /*05dc*/ 	.word	0x000000ff
        /*05e0*/ 	.word	0x00032480
        /*05e4*/ 	.short	0x0100
        /*05e6*/ 	.byte	0x06
	.zero		1


	//   ....[13]....
        /*05e8*/ 	.word	0x000006d0
        /*05ec*/ 	.word	0x000000ff
        /*05f0*/ 	.word	0x00032478
        /*05f4*/ 	.short	0x0100
        /*05f6*/ 	.byte	0x06
	.zero		1


	//   ....[14]....
        /*05f8*/ 	.word	0x000006e0
        /*05fc*/ 	.word	0x000000ff
        /*0600*/ 	.word	0x00032488
        /*0604*/ 	.short	0x0100
        /*0606*/ 	.byte	0x06
	.zero		1


	//   ....[15]....
        /*0608*/ 	.word	0x00000810
        /*060c*/ 	.word	0x000000ff
        /*0610*/ 	.word	0x00032490
        /*0614*/ 	.short	0x0100
        /*0616*/ 	.byte	0x08
	.zero		1


	//   ....[16]....
        /*0618*/ 	.word	0x00000820
        /*061c*/ 	.word	0x000000ff
        /*0620*/ 	.word	0x000324a0
        /*0624*/ 	.short	0x0100
        /*0626*/ 	.byte	0x08
	.zero		1


	//   ....[17]....
        /*0628*/ 	.word	0x00000830
        /*062c*/ 	.word	0x000000ff
        /*0630*/ 	.word	0x00032498
        /*0634*/ 	.short	0x0100
        /*0636*/ 	.byte	0x08
	.zero		1


	//   ....[18]....
        /*0638*/ 	.word	0x00000840
        /*063c*/ 	.word	0x000000ff
        /*0640*/ 	.word	0x000324a8
        /*0644*/ 	.short	0x0100
        /*0646*/ 	.byte	0x08
	.zero		1


	//   ....[19]....
        /*0648*/ 	.word	0x00000970
        /*064c*/ 	.word	0x000000ff
        /*0650*/ 	.word	0x000324b0
        /*0654*/ 	.short	0x0100
        /*0656*/ 	.byte	0x08
	.zero		1


	//   ....[20]....
        /*0658*/ 	.word	0x00000980
        /*065c*/ 	.word	0x000000ff
        /*0660*/ 	.word	0x000324c0
        /*0664*/ 	.short	0x0100
        /*0666*/ 	.byte	0x08
	.zero		1


	//   ....[21]....
        /*0668*/ 	.word	0x00000990
        /*066c*/ 	.word	0x000000ff
        /*0670*/ 	.word	0x000324b8
        /*0674*/ 	.short	0x0100
        /*0676*/ 	.byte	0x08
	.zero		1


	//   ....[22]....
        /*0678*/ 	.word	0x000009a0
        /*067c*/ 	.word	0x000000ff
        /*0680*/ 	.word	0x000324c8
        /*0684*/ 	.short	0x0100
        /*0686*/ 	.byte	0x08
	.zero		1


	//   ....[23]....
        /*0688*/ 	.word	0x00002aa0
        /*068c*/ 	.word	0x000000ff
        /*0690*/ 	.word	0x00032400
        /*0694*/ 	.short	0x010a
        /*0696*/ 	.byte	0x2c
	.zero		1


	//   ....[24]....
        /*0698*/ 	.word	0x00002f20
        /*069c*/ 	.word	0x00000018
        /*06a0*/ 	.word	0x00000000
        /*06a4*/ 	.short	0x010a
        /*06a6*/ 	.byte	0x3f
	.zero		1


	//   ....[25]....
        /*06a8*/ 	.word	0x00002f80
        /*06ac*/ 	.word	0x00000018
        /*06b0*/ 	.word	0x00000000
        /*06b4*/ 	.short	0x010a
        /*06b6*/ 	.byte	0x3f
	.zero		1


	//   ....[26]....
        /*06b8*/ 	.word	0x00003330
        /*06bc*/ 	.word	0x000000ff
        /*06c0*/ 	.word	0x00032410
        /*06c4*/ 	.short	0x010a
        /*06c6*/ 	.byte	0x2c
	.zero		1


	//   ....[27]....
        /*06c8*/ 	.word	0x00003430
        /*06cc*/ 	.word	0x00000008
        /*06d0*/ 	.word	0x00000000
        /*06d4*/ 	.short	0x010a
        /*06d6*/ 	.byte	0x3f
	.zero		1


	//   ....[28]....
        /*06d8*/ 	.word	0x00003490
        /*06dc*/ 	.word	0x00000008
        /*06e0*/ 	.word	0x00000000
        /*06e4*/ 	.short	0x010a
        /*06e6*/ 	.byte	0x3f
	.zero		1


	//   ....[29]....
        /*06e8*/ 	.word	0x000041b0
        /*06ec*/ 	.word	0x00000007
        /*06f0*/ 	.word	0x00000000
        /*06f4*/ 	.short	0x0101
        /*06f6*/ 	.byte	0x3f
	.zero		1


	//   ....[30]....
        /*06f8*/ 	.word	0x00009330
        /*06fc*/ 	.word	0x0000000b
        /*0700*/ 	.word	0x00000000
        /*0704*/ 	.short	0x0101
        /*0706*/ 	.byte	0x3f
	.zero		1


	//   ....[31]....
        /*0708*/ 	.word	0x000099d0
        /*070c*/ 	.word	0x00000003
        /*0710*/ 	.word	0x00000000
        /*0714*/ 	.short	0x010a
        /*0716*/ 	.byte	0x3f
	.zero		1


	//   ....[32]....
        /*0718*/ 	.word	0x00009ad0
        /*071c*/ 	.word	0x00000000
        /*0720*/ 	.word	0x00000000
        /*0724*/ 	.short	0x010a
        /*0726*/ 	.byte	0x3f
	.zero		1


	//   ....[33]....
        /*0728*/ 	.word	0x00009f00
        /*072c*/ 	.word	0x00000003
        /*0730*/ 	.word	0x00000000
        /*0734*/ 	.short	0x010a
        /*0736*/ 	.byte	0x3f
	.zero		1


	//   ....[34]....
        /*0738*/ 	.word	0x00009fb0
        /*073c*/ 	.word	0x00000004
        /*0740*/ 	.word	0x00000000
        /*0744*/ 	.short	0x010a
        /*0746*/ 	.byte	0x3f
	.zero		1


	//   ....[35]....
        /*0748*/ 	.word	0x0000ac90
        /*074c*/ 	.word	0x00000003
        /*0750*/ 	.word	0x00000000
        /*0754*/ 	.short	0x0101
        /*0756*/ 	.byte	0x3f
	.zero		1


	//   ....[36]....
        /*0758*/ 	.word	0x00012f70
        /*075c*/ 	.word	0x00000000
        /*0760*/ 	.word	0x00000000
        /*0764*/ 	.short	0x0101
        /*0766*/ 	.byte	0x3f
	.zero		1


	//   ....[37]....
        /*0768*/ 	.word	0x00013170
        /*076c*/ 	.word	0x00000005
        /*0770*/ 	.word	0x00000000
        /*0774*/ 	.short	0x010a
        /*0776*/ 	.byte	0x3f
	.zero		1


	//   ....[38]....
        /*0778*/ 	.word	0x00013270
        /*077c*/ 	.word	0x00000000
        /*0780*/ 	.word	0x00000000
        /*0784*/ 	.short	0x010a
        /*0786*/ 	.byte	0x3f
	.zero		1


	//   ....[39]....
        /*0788*/ 	.word	0x000136a0
        /*078c*/ 	.word	0x00000005
        /*0790*/ 	.word	0x00000000
        /*0794*/ 	.short	0x010a
        /*0796*/ 	.byte	0x3f
	.zero		1


	//   ....[40]....
        /*0798*/ 	.word	0x00013750
        /*079c*/ 	.word	0x00000004
        /*07a0*/ 	.word	0x00000000
        /*07a4*/ 	.short	0x010a
        /*07a6*/ 	.byte	0x3f
	.zero		1


	//   ....[41]....
        /*07a8*/ 	.word	0x00014460
        /*07ac*/ 	.word	0x00000004
        /*07b0*/ 	.word	0x00000000
        /*07b4*/ 	.short	0x0101
        /*07b6*/ 	.byte	0x3f
	.zero		1


	//   ....[42]....
        /*07b8*/ 	.word	0x0001dac0
        /*07bc*/ 	.word	0x00000000
        /*07c0*/ 	.word	0x00000000
        /*07c4*/ 	.short	0x0101
        /*07c6*/ 	.byte	0x3f
	.zero		1


	//   ....[43]....
        /*07c8*/ 	.word	0x00020300
        /*07cc*/ 	.word	0x000000ff
        /*07d0*/ 	.word	0x00000000
        /*07d4*/ 	.short	0x0101
        /*07d6*/ 	.byte	0x04
	.zero		1


	//   ....[44]....
        /*07d8*/ 	.word	0x00023460
        /*07dc*/ 	.word	0x00000009
        /*07e0*/ 	.word	0x00032440
        /*07e4*/ 	.short	0x010a
        /*07e6*/ 	.byte	0x3f
	.zero		1


	//   ....[45]....
        /*07e8*/ 	.word	0x00023a70
        /*07ec*/ 	.word	0x00000009
        /*07f0*/ 	.word	0x00032420
        /*07f4*/ 	.short	0x010a
        /*07f6*/ 	.byte	0x3f
	.zero		1


	//   ....[46]....
        /*07f8*/ 	.word	0x00023b40
        /*07fc*/ 	.word	0x00000009
        /*0800*/ 	.word	0x00032460
        /*0804*/ 	.short	0x010a
        /*0806*/ 	.byte	0x3f
	.zero		1


	//   ....[47]....
        /*0808*/ 	.word	0x000241a0
        /*080c*/ 	.word	0x00000002
        /*0810*/ 	.word	0x00032440
        /*0814*/ 	.short	0x010a
        /*0816*/ 	.byte	0x3f
	.zero		1


	//   ....[48]....
        /*0818*/ 	.word	0x000243b0
        /*081c*/ 	.word	0x00000002
        /*0820*/ 	.word	0x00032460
        /*0824*/ 	.short	0x010a
        /*0826*/ 	.byte	0x3f
	.zero		1


	//   ....[49]....
        /*0828*/ 	.word	0x00024940
        /*082c*/ 	.word	0x00000002
        /*0830*/ 	.word	0x00032440
        /*0834*/ 	.short	0x010a
        /*0836*/ 	.byte	0x3f
	.zero		1


	//   ....[50]....
        /*0838*/ 	.word	0x00024b40
        /*083c*/ 	.word	0x00000002
        /*0840*/ 	.word	0x00032460
        /*0844*/ 	.short	0x010a
        /*0846*/ 	.byte	0x3f
	.zero		1


	//   ....[51]....
        /*0848*/ 	.word	0x00025030
        /*084c*/ 	.word	0x00000002
        /*0850*/ 	.word	0x00032440
        /*0854*/ 	.short	0x010a
        /*0856*/ 	.byte	0x3f
	.zero		1


	//   ....[52]....
        /*0858*/ 	.word	0x00025240
        /*085c*/ 	.word	0x00000002
        /*0860*/ 	.word	0x00032460
        /*0864*/ 	.short	0x010a
        /*0866*/ 	.byte	0x3f
	.zero		1


	//   ....[53]....
        /*0868*/ 	.word	0x000263c0
        /*086c*/ 	.word	0x00000000
        /*0870*/ 	.word	0x00032420
        /*0874*/ 	.short	0x010a
        /*0876*/ 	.byte	0x3f
	.zero		1


	//   ....[54]....
        /*0878*/ 	.word	0x00026570
        /*087c*/ 	.word	0x00000006
        /*0880*/ 	.word	0x00000000
        /*0884*/ 	.short	0x010a
        /*0886*/ 	.byte	0x3f
	.zero		1


	//   ....[55]....
        /*0888*/ 	.word	0x000265e0
        /*088c*/ 	.word	0x00000007
        /*0890*/ 	.word	0x00000000
        /*0894*/ 	.short	0x010a
        /*0896*/ 	.byte	0x3f
	.zero		1


	//   ....[56]....
        /*0898*/ 	.word	0x00026650
        /*089c*/ 	.word	0x00000004
        /*08a0*/ 	.word	0x00000000
        /*08a4*/ 	.short	0x010a
        /*08a6*/ 	.byte	0x3f
	.zero		1


	//   ....[57]....
        /*08a8*/ 	.word	0x00026680
        /*08ac*/ 	.word	0x00000003
        /*08b0*/ 	.word	0x00000000
        /*08b4*/ 	.short	0x010a
        /*08b6*/ 	.byte	0x3f
	.zero		1


	//   ....[58]....
        /*08b8*/ 	.word	0x000266f0
        /*08bc*/ 	.word	0x00000007
        /*08c0*/ 	.word	0x00032400
        /*08c4*/ 	.short	0x010a
        /*08c6*/ 	.byte	0x3f
	.zero		1


	//   ....[59]....
        /*08c8*/ 	.word	0x00026740
        /*08cc*/ 	.word	0x00000018
        /*08d0*/ 	.word	0x00000000
        /*08d4*/ 	.short	0x010a
        /*08d6*/ 	.byte	0x3f
	.zero		1


	//   ....[60]....
        /*08d8*/ 	.word	0x000267a0
        /*08dc*/ 	.word	0x00000008
        /*08e0*/ 	.word	0x00032410
        /*08e4*/ 	.short	0x010a
        /*08e6*/ 	.byte	0x3f
	.zero		1


	//   ....[61]....
        /*08e8*/ 	.word	0x000267f0
        /*08ec*/ 	.word	0x00000008
        /*08f0*/ 	.word	0x00000000
        /*08f4*/ 	.short	0x010a
        /*08f6*/ 	.byte	0x3f
	.zero		1


	//   ....[62]....
        /*08f8*/ 	.word	0x00026840
        /*08fc*/ 	.word	0x00000000
        /*0900*/ 	.word	0x00000000
        /*0904*/ 	.short	0x010a
        /*0906*/ 	.byte	0x3f
	.zero		1


	//   ....[63]....
        /*0908*/ 	.word	0x00026890
        /*090c*/ 	.word	0x00000004
        /*0910*/ 	.word	0x00000000
        /*0914*/ 	.short	0x010a
        /*0916*/ 	.byte	0x3f
	.zero		1


	//   ....[64]....
        /*0918*/ 	.word	0x000268e0
        /*091c*/ 	.word	0x00000000
        /*0920*/ 	.word	0x00000000
        /*0924*/ 	.short	0x010a
        /*0926*/ 	.byte	0x3f
	.zero		1


	//   ....[65]....
        /*0928*/ 	.word	0x00026930
        /*092c*/ 	.word	0x00000004
        /*0930*/ 	.word	0x00000000
        /*0934*/ 	.short	0x010a
        /*0936*/ 	.byte	0x3f
	.zero		1


	//   ....[66]....
        /*0938*/ 	.word	0x00026ad0
        /*093c*/ 	.word	0x00000009
        /*0940*/ 	.word	0x00032440
        /*0944*/ 	.short	0x010a
        /*0946*/ 	.byte	0x3f
	.zero		1


	//   ....[67]....
        /*0948*/ 	.word	0x00026b50
        /*094c*/ 	.word	0x00000009
        /*0950*/ 	.word	0x00032420
        /*0954*/ 	.short	0x010a
        /*0956*/ 	.byte	0x3f
	.zero		1


	//   ....[68]....
        /*0958*/ 	.word	0x00026ba0
        /*095c*/ 	.word	0x00000009
        /*0960*/ 	.word	0x00032460
        /*0964*/ 	.short	0x010a
        /*0966*/ 	.byte	0x3f
	.zero		1


	//   ....[69]....
        /*0968*/ 	.word	0x00026bf0
        /*096c*/ 	.word	0x00000002
        /*0970*/ 	.word	0x00032440
        /*0974*/ 	.short	0x010a
        /*0976*/ 	.byte	0x3f
	.zero		1


	//   ....[70]....
        /*0978*/ 	.word	0x00026c40
        /*097c*/ 	.word	0x00000002
        /*0980*/ 	.word	0x00032460
        /*0984*/ 	.short	0x010a
        /*0986*/ 	.byte	0x3f
	.zero		1


	//   ....[71]....
        /*0988*/ 	.word	0x00026c90
        /*098c*/ 	.word	0x00000002
        /*0990*/ 	.word	0x00032440
        /*0994*/ 	.short	0x010a
        /*0996*/ 	.byte	0x3f
	.zero		1


	//   ....[72]....
        /*0998*/ 	.word	0x00026ce0
        /*099c*/ 	.word	0x00000002
        /*09a0*/ 	.word	0x00032460
        /*09a4*/ 	.short	0x010a
        /*09a6*/ 	.byte	0x3f
	.zero		1


	//   ....[73]....
        /*09a8*/ 	.word	0x00026d30
        /*09ac*/ 	.word	0x00000002
        /*09b0*/ 	.word	0x00032440
        /*09b4*/ 	.short	0x010a
        /*09b6*/ 	.byte	0x3f
	.zero		1


	//   ....[74]....
        /*09b8*/ 	.word	0x00026d80
        /*09bc*/ 	.word	0x00000002
        /*09c0*/ 	.word	0x00032460
        /*09c4*/ 	.short	0x010a
        /*09c6*/ 	.byte	0x3f
	.zero		1


	//   ....[75]....
        /*09c8*/ 	.word	0x00027730
        /*09cc*/ 	.word	0x00000000
        /*09d0*/ 	.word	0x00032420
        /*09d4*/ 	.short	0x010a
        /*09d6*/ 	.byte	0x3f
	.zero		1


	//   ....[76]....
        /*09d8*/ 	.word	0x000278d0
        /*09dc*/ 	.word	0x00000006
        /*09e0*/ 	.word	0x00000000
        /*09e4*/ 	.short	0x010a
        /*09e6*/ 	.byte	0x3f
	.zero		1


	//   ....[77]....
        /*09e8*/ 	.word	0x00027920
        /*09ec*/ 	.word	0x00000007
        /*09f0*/ 	.word	0x00000000
        /*09f4*/ 	.short	0x010a
        /*09f6*/ 	.byte	0x3f
	.zero		1


	//   ....[78]....
        /*09f8*/ 	.word	0x00027970
        /*09fc*/ 	.word	0x00000004
        /*0a00*/ 	.word	0x00000000
        /*0a04*/ 	.short	0x010a
        /*0a06*/ 	.byte	0x3f
	.zero		1


	//   ....[79]....
        /*0a08*/ 	.word	0x00027d10
        /*0a0c*/ 	.word	0x0000000c
        /*0a10*/ 	.word	0x00000000
        /*0a14*/ 	.short	0x010a
        /*0a16*/ 	.byte	0x3f
	.zero		1


	//   ....[80]....
        /*0a18*/ 	.word	0x00027e50
        /*0a1c*/ 	.word	0x00000002
        /*0a20*/ 	.word	0x00000000
        /*0a24*/ 	.short	0x010a
        /*0a26*/ 	.byte	0x3f
	.zero		1


	//   ....[81]....
        /*0a28*/ 	.word	0x000284b0
        /*0a2c*/ 	.word	0x0000000b
        /*0a30*/ 	.word	0x00000000
        /*0a34*/ 	.short	0x010a
        /*0a36*/ 	.byte	0x3f
	.zero		1


	//   ....[82]....
        /*0a38*/ 	.word	0x000285f0
        /*0a3c*/ 	.word	0x00000008
        /*0a40*/ 	.word	0x00000000
        /*0a44*/ 	.short	0x010a
        /*0a46*/ 	.byte	0x3f
	.zero		1


	//   ....[83]....
        /*0a48*/ 	.word	0x00029920
        /*0a4c*/ 	.word	0x00000002
        /*0a50*/ 	.word	0x00000000
        /*0a54*/ 	.short	0x0101
        /*0a56*/ 	.byte	0x3f
	.zero		1


	//   ....[84]....
        /*0a58*/ 	.word	0x00042e40
        /*0a5c*/ 	.word	0x00000004
        /*0a60*/ 	.word	0x00000000
        /*0a64*/ 	.short	0x0101
        /*0a66*/ 	.byte	0x3f
	.zero		1


	//   ....[85]....
        /*0a68*/ 	.word	0x00042e70
        /*0a6c*/ 	.word	0x00000002
        /*0a70*/ 	.word	0x00000000
        /*0a74*/ 	.short	0x010a
        /*0a76*/ 	.byte	0x3f
	.zero		1


	//   ....[86]....
        /*0a78*/ 	.word	0x00042ec0
        /*0a7c*/ 	.word	0x00000008
        /*0a80*/ 	.word	0x00000000
        /*0a84*/ 	.short	0x010a
        /*0a86*/ 	.byte	0x3f
	.zero		1


	//----- nvinfo : EIATTR_NUM_MBARRIERS
	.align		4
.L_1441:
        /*0a88*/ 	.byte	0x03, 0x38
        /*0a8a*/ 	.short	0x0017


	//----- nvinfo : EIATTR_EXIT_INSTR_OFFSETS
	.align		4
        /*0a8c*/ 	.byte	0x04, 0x1c
        /*0a8e*/ 	.short	(.L_1443 - .L_1442)


	//   ....[0]....
.L_1442:
        /*0a90*/ 	.word	0x00000bf0


	//   ....[1]....
        /*0a94*/ 	.word	0x00021630


	//   ....[2]....
        /*0a98*/ 	.word	0x00021690


	//   ....[3]....
        /*0a9c*/ 	.word	0x000266d0


	//----- nvinfo : EIATTR_MAX_THREADS
	.align		4
.L_1443:
        /*0aa0*/ 	.byte	0x04, 0x05
        /*0aa2*/ 	.short	(.L_1445 - .L_1444)
.L_1444:
        /*0aa4*/ 	.word	0x00000180
        /*0aa8*/ 	.word	0x00000001
        /*0aac*/ 	.word	0x00000001


	//----- nvinfo : EIATTR_CRS_STACK_SIZE
	.align		4
.L_1445:
        /*0ab0*/ 	.byte	0x04, 0x1e
        /*0ab2*/ 	.short	(.L_1447 - .L_1446)
.L_1446:
        /*0ab4*/ 	.word	0x00000000


	//----- nvinfo : EIATTR_CBANK_PARAM_SIZE
	.align		4
.L_1447:
        /*0ab8*/ 	.byte	0x03, 0x19
        /*0aba*/ 	.short	0x0b70


	//----- nvinfo : EIATTR_PARAM_CBANK
	.align		4
        /*0abc*/ 	.byte	0x04, 0x0a
        /*0abe*/ 	.short	(.L_1449 - .L_1448)
	.align		4
.L_1448:
        /*0ac0*/ 	.word	index@(.nv.constant0._ZN7cutlass13device_kernelIN5flash11enable_sm90INS1_16FlashAttnFwdSm90INS1_25CollectiveMainloopFwdSm90ILi2EN4cute5tupleIJNS5_1CILi1EEES8_S8_EEENS6_IJNS7_ILi128EEENS7_ILi96EEENS7_ILi64EEEEEELi256ENS_6half_tEfNS_4arch4Sm90ELb0ELb1ELb0ELb1ELb0ELb0ELb1ELb1ELb0ELb0ELb0ELb0EEENS1_21CollectiveEpilogueFwdINS6_IJSA_NS7_ILi256EEESB_EEES9_SE_SG_Li256ELb1ELb0ELb0ELb0EEENS1_36VarlenDynamicPersistentTileSchedulerILi128ELi96ELi256ELi32ELb0ELb0ELb1ELb1ELb0ELb1EEEEEEEEEvNT_6ParamsE)
        /*0ac4*/ 	.short	0x0210
        /*0ac6*/ 	.short	0x0b70


	//----- nvinfo : EIATTR_SW_WAR
	.align		4
.L_1449:
        /*0ac8*/ 	.byte	0x04, 0x36
        /*0aca*/ 	.short	(.L_1451 - .L_1450)
.L_1450:
        /*0acc*/ 	.word	0x00000008
.L_1451:


//--------------------- .nv.info._ZN7cutlass13device_kernelIN5flash11enable_sm90INS1_16FlashAttnFwdSm90INS1_25CollectiveMainloopFwdSm90ILi2EN4cute5tupleIJNS5_1CILi1EEES8_S8_EEENS6_IJNS7_ILi128EEENS7_ILi96EEENS7_ILi64EEEEEELi256ENS_6half_tEfNS_4arch4Sm90ELb0ELb1ELb0ELb1ELb0ELb1ELb1ELb1ELb0ELb0ELb0ELb0EEENS1_21CollectiveEpilogueFwdINS6_IJSA_NS7_ILi256EEESB_EEES9_SE_SG_Li256ELb1ELb0ELb0ELb0EEENS1_36VarlenDynamicPersistentTileSchedulerILi128ELi96ELi256ELi32ELb0ELb0ELb1ELb1ELb0ELb1EEEEEEEEEvNT_6ParamsE --------------------------
	.section	.nv.info._ZN7cutlass13device_kernelIN5flash11enable_sm90INS1_16FlashAttnFwdSm90INS1_25CollectiveMainloopFwdSm90ILi2EN4cute5tupleIJNS5_1CILi1EEES8_S8_EEENS6_IJNS7_ILi128EEENS7_ILi96EEENS7_ILi64EEEEEELi256ENS_6half_tEfNS_4arch4Sm90ELb0ELb1ELb0ELb1ELb0ELb1ELb1ELb1ELb0ELb0ELb0ELb0EEENS1_21CollectiveEpilogueFwdINS6_IJSA_NS7_ILi256EEESB_EEES9_SE_SG_Li256ELb1ELb0ELb0ELb0EEENS1_36VarlenDynamicPersistentTileSchedulerILi128ELi96ELi256ELi32ELb0ELb0ELb1ELb1ELb0ELb1EEEEEEEEEvNT_6ParamsE,"",@"SHT_CUDA_INFO"
	.sectionflags	@""
	.align	4


	//----- nvinfo : EIATTR_CUDA_API_VERSION
	.align		4
        /*0000*/ 	.byte	0x04, 0x37
        /*0002*/ 	.short	(.L_1453 - .L_1452)
.L_1452:
        /*0004*/ 	.word	0x00000082


	//----- nvinfo : EIATTR_KPARAM_INFO
	.align		4
.L_1453:
        /*0008*/ 	.byte	0x04, 0x17
        /*000a*/ 	.short	(.L_1455 - .L_1454)
.L_1454:
        /*000c*/ 	.word	0x00000000
        /*0010*/ 	.short	0x0000
        /*0012*/ 	.short	0x0070
        /*0014*/ 	.byte	0x00, 0xf0, 0x01, 0x2c


	//----- nvinfo : EIATTR_SPARSE_MMA_MASK
	.align		4
.L_1455:
        /*0018*/ 	.byte	0x03, 0x50
        /*001a*/ 	.short	0x0000


	//----- nvinfo : EIATTR_MAXREG_COUNT
	.align		4
        /*001c*/ 	.byte	0x03, 0x1b
        /*001e*/ 	.short	0x00a8


	//----- nvinfo : EIATTR_NUM_BARRIERS
	.align		4
        /*0020*/ 	.byte	0x02, 0x4c
        /*0022*/ 	.byte	0x10
	.zero		1


	//----- nvinfo : EIATTR_EXTERNS
	.align		4
        /*0024*/ 	.byte	0x04, 0x0f
        /*0026*/ 	.short	(.L_1457 - .L_1456)


	//   ....[0]....
	.align		4
.L_1456:
        /*0028*/ 	.word	index@(__assertfail)


	//----- nvinfo : EIATTR_ANNOTATIONS
	.align		4
.L_1457:
        /*002c*/ 	.byte	0x04, 0x55
        /*002e*/ 	.short	(.L_1459 - .L_1458)


	//   ....[0]....
.L_1458:
        /* <DEDUP_REMOVED lines=37> */


	//----- nvinfo : EIATTR_MERCURY_ISA_VERSION
	.align		4
.L_1459:
        /*0268*/ 	.byte	0x03, 0x5f
        /*026a*/ 	.short	0x0101


	//----- nvinfo : EIATTR_UNUSED_LOAD_BYTE_OFFSET
	.align		4
        /*026c*/ 	.byte	0x04, 0x44
        /*026e*/ 	.short	(.L_1461 - .L_1460)


	//   ....[0]....
.L_1460:
        /*0270*/ 	.word	0x00000c40
        /*0274*/ 	.word	0x0000fff0


	//   ....[1]....
        /*0278*/ 	.word	0x0002a430
        /*027c*/ 	.word	0x0000fff0


	//----- nvinfo : EIATTR_INT_WARP_WIDE_INSTR_OFFSETS
	.align		4
.L_1461:
        /*0280*/ 	.byte	0x04, 0x31
        /*0282*/ 	.short	(.L_1463 - .L_1462)


	//   ....[0]....
.L_1462:
        /*0284*/ 	.word	0x00000240


	//   ....[1]....
        /*0288*/ 	.word	0x00000280


	//   ....[2]....
        /*028c*/ 	.word	0x000002f0


	//   ....[3]....
        /*0290*/ 	.word	0x00000300


	//   ....[4]....
        /*0294*/ 	.word	0x0002f680


	//   ....[5]....
        /*0298*/ 	.word	0x0002f710


	//   ....[6]....
        /*029c*/ 	.word	0x0002fc10


	//   ....[7]....
        /*02a0*/ 	.word	0x0002fc80


	//   ....[8]....
        /*02a4*/ 	.word	0x00032190


	//   ....[9]....
        /*02a8*/ 	.word	0x00032220


	//----- nvinfo : EIATTR_COOP_GROUP_MASK_REGIDS
	.align		4
.L_1463:
        /*02ac*/ 	.byte	0x04, 0x29
        /*02ae*/ 	.short	(.L_1465 - .L_1464)


	//   ....[0]....
.L_1464:
        /*02b0*/ 	.word	0xffffffff


	//   ....[1]....
        /*02b4*/ 	.word	0xffffffff


	//   ....[2]....
        /*02b8*/ 	.word	0xffffffff


	//   ....[3]....
        /*02bc*/ 	.word	0xffffffff


	//   ....[4]....
        /*02c0*/ 	.word	0xffffffff


	//   ....[5]....
        /*02c4*/ 	.word	0xffffffff


	//   ....[6]....
        /*02c8*/ 	.word	0xffffffff


	//   ....[7]....
        /*02cc*/ 	.word	0xffffffff


	//   ....[8]....
        /*02d0*/ 	.word	0xffffffff


	//   ....[9]....
        /*02d4*/ 	.word	0xffffffff


	//   ....[10]....
        /*02d8*/ 	.word	0xffffffff


	//   ....[11]....
        /*02dc*/ 	.word	0xffffffff


	//   ....[12]....
        /*02e0*/ 	.word	0xffffffff


	//   ....[13]....
        /*02e4*/ 	.word	0xffffffff


	//   ....[14]....
        /*02e8*/ 	.word	0xffffffff


	//   ....[15]....
        /*02ec*/ 	.word	0xffffffff


	//   ....[16]....
        /*02f0*/ 	.word	0xffffffff


	//   ....[17]....
        /*02f4*/ 	.word	0xffffffff


	//   ....[18]....
        /*02f8*/ 	.word	0xffffffff


	//   ....[19]....
        /*02fc*/ 	.word	0xffffffff


	//   ....[20]....
        /*0300*/ 	.word	0xffffffff


	//   ....[21]....
        /*0304*/ 	.word	0xffffffff


	//   ....[22]....
        /*0308*/ 	.word	0xffffffff


	//   ....[23]....
        /*030c*/ 	.word	0xffffffff


	//   ....[24]....
        /*0310*/ 	.word	0xffffffff


	//   ....[25]....
        /*0314*/ 	.word	0xffffffff


	//   ....[26]....
        /*0318*/ 	.word	0xffffffff


	//   ....[27]....
        /*031c*/ 	.word	0xffffffff


	//   ....[28]....
        /*0320*/ 	.word	0xffffffff


	//   ....[29]....
        /*0324*/ 	.word	0xffffffff


	//   ....[30]....
        /*0328*/ 	.word	0xffffffff


	//   ....[31]....
        /*032c*/ 	.word	0xffffffff


	//   ....[32]....
        /*0330*/ 	.word	0xffffffff


	//   ....[33]....
        /*0334*/ 	.word	0xffffffff


	//   ....[34]....
        /*0338*/ 	.word	0xffffffff


	//   ....[35]....
        /*033c*/ 	.word	0xffffffff


	//   ....[36]....
        /*0340*/ 	.word	0xffffffff


	//   ....[37]....
        /*0344*/ 	.word	0xffffffff


	//   ....[38]....
        /*0348*/ 	.word	0xffffffff


	//   ....[39]....
        /*034c*/ 	.word	0xffffffff


	//   ....[40]....
        /*0350*/ 	.word	0xffffffff


	//   ....[41]....
        /*0354*/ 	.word	0xffffffff


	//   ....[42]....
        /*0358*/ 	.word	0xffffffff


	//   ....[43]....
        /*035c*/ 	.word	0xffffffff


	//   ....[44]....
        /*0360*/ 	.word	0xffffffff


	//   ....[45]....
        /*0364*/ 	.word	0xffffffff


	//   ....[46]....
        /*0368*/ 	.word	0xffffffff


	//   ....[47]....
        /*036c*/ 	.word	0xffffffff


	//   ....[48]....
        /*0370*/ 	.word	0xffffffff


	//   ....[49]....
        /*0374*/ 	.word	0xffffffff


	//   ....[50]....
        /*0378*/ 	.word	0xffffffff


	//   ....[51]....
        /*037c*/ 	.word	0xffffffff


	//   ....[52]....
        /*0380*/ 	.word	0xffffffff


	//   ....[53]....
        /*0384*/ 	.word	0xffffffff


	//   ....[54]....
        /*0388*/ 	.word	0xffffffff


	//   ....[55]....
        /*038c*/ 	.word	0xffffffff


	//   ....[56]....
        /*0390*/ 	.word	0xffffffff


	//   ....[57]....
        /*0394*/ 	.word	0xffffffff


	//   ....[58]....
        /*0398*/ 	.word	0x0500000f


	//   ....[59]....
        /*039c*/ 	.word	0x0500000f


	//   ....[60]....
        /*03a0*/ 	.word	0x0500000f


	//   ....[61]....
        /*03a4*/ 	.word	0x0500000f


	//   ....[62]....
        /*03a8*/ 	.word	0x0500000f


	//   ....[63]....
        /*03ac*/ 	.word	0x0500000f


	//   ....[64]....
        /*03b0*/ 	.word	0x0500000f


	//   ....[65]....
        /*03b4*/ 	.word	0x0500000f


	//   ....[66]....
        /*03b8*/ 	.word	0x0500000f


	//   ....[67]....
        /*03bc*/ 	.word	0x0500000f


	//   ....[68]....
        /*03c0*/ 	.word	0x0500000f


	//   ....[69]....
        /*03c4*/ 	.word	0x0500000f


	//   ....[70]....
        /*03c8*/ 	.word	0x0500000f


	//   ....[71]....
        /*03cc*/ 	.word	0x0500000f


	//   ....[72]....
        /*03d0*/ 	.word	0x0500000f


	//   ....[73]....
        /*03d4*/ 	.word	0x0500000f


	//   ....[74]....
        /*03d8*/ 	.word	0x0500000f


	//   ....[75]....
        /*03dc*/ 	.word	0x0500000f


	//   ....[76]....
        /*03e0*/ 	.word	0x0500000f


	//   ....[77]....
        /*03e4*/ 	.word	0x0500000f


	//   ....[78]....
        /*03e8*/ 	.word	0x0500000f


	//   ....[79]....
        /*03ec*/ 	.word	0x0500000f


	//   ....[80]....
        /*03f0*/ 	.word	0x0500000f


	//   ....[81]....
        /*03f4*/ 	.word	0x0500000f


	//   ....[82]....
        /*03f8*/ 	.word	0x0500000f


	//   ....[83]....
        /*03fc*/ 	.word	0x0500000f


	//   ....[84]....
        /*0400*/ 	.word	0x0500000f


	//   ....[85]....
        /*0404*/ 	.word	0x0500000f


	//   ....[86]....
        /*0408*/ 	.word	0x0500000f


	//   ....[87]....
        /*040c*/ 	.word	0x0500000f


	//   ....[88]....
        /*0410*/ 	.word	0x0500000f


	//   ....[89]....
        /*0414*/ 	.word	0x0500000f


	//   ....[90]....
        /*0418*/ 	.word	0x0500000f


	//   ....[91]....
        /*041c*/ 	.word	0x0500000f


	//   ....[92]....
        /*0420*/ 	.word	0x0500000f


	//   ....[93]....
        /*0424*/ 	.word	0x0500000f


	//   ....[94]....
        /*0428*/ 	.word	0x0500000f


	//   ....[95]....
        /*042c*/ 	.word	0xffffffff


	//   ....[96]....
        /*0430*/ 	.word	0xffffffff


	//   ....[97]....
        /*0434*/ 	.word	0xffffffff


	//   ....[98]....
        /*0438*/ 	.word	0xffffffff


	//----- nvinfo : EIATTR_COOP_GROUP_INSTR_OFFSETS
	.align		4
.L_1465:
        /*043c*/ 	.byte	0x04, 0x28
        /*043e*/ 	.short	(.L_1467 - .L_1466)


	//   ....[0]....
.L_1466:
        /*0440*/ 	.word	0x000000c0


	//   ....[1]....
        /*0444*/ 	.word	0x00000250


	//   ....[2]....
        /*0448*/ 	.word	0x000002a0


	//   ....[3]....
        /*044c*/ 	.word	0x000004f0


	//   ....[4]....
        /*0450*/ 	.word	0x00000650


	//   ....[5]....
        /*0454*/ 	.word	0x00000770


	//   ....[6]....
        /*0458*/ 	.word	0x000008d0


	//   ....[7]....
        /*045c*/ 	.word	0x00006440


	//   ....[8]....
        /*0460*/ 	.word	0x0000c790


	//   ....[9]....
        /*0464*/ 	.word	0x0000c820


	//   ....[10]....
        /*0468*/ 	.word	0x0000c9f0


	//   ....[11]....
        /*046c*/ 	.word	0x0000ca10


	//   ....[12]....
        /*0470*/ 	.word	0x00016370


	//   ....[13]....
        /*0474*/ 	.word	0x00016400


	//   ....[14]....
        /*0478*/ 	.word	0x000164c0


	//   ....[15]....
        /*047c*/ 	.word	0x00016510


	//   ....[16]....
        /*0480*/ 	.word	0x00020c50


	//   ....[17]....
        /*0484*/ 	.word	0x00020d00


	//   ....[18]....
        /*0488*/ 	.word	0x00020e80


	//   ....[19]....
        /*048c*/ 	.word	0x00020ef0


	//   ....[20]....
        /*0490*/ 	.word	0x00029490


	//   ....[21]....
        /*0494*/ 	.word	0x000294b0


	//   ....[22]....
        /*0498*/ 	.word	0x00029510


	//   ....[23]....
        /*049c*/ 	.word	0x00029550


	//   ....[24]....
        /*04a0*/ 	.word	0x0002cfa0


	//   ....[25]....
        /*04a4*/ 	.word	0x0002d130


	//   ....[26]....
        /*04a8*/ 	.word	0x0002d160


	//   ....[27]....
        /*04ac*/ 	.word	0x0002d190


	//   ....[28]....
        /*04b0*/ 	.word	0x0002d1d0


	//   ....[29]....
        /*04b4*/ 	.word	0x0002d220


	//   ....[30]....
        /*04b8*/ 	.word	0x0002d280


	//   ....[31]....
        /*04bc*/ 	.word	0x0002d460


	//   ....[32]....
        /*04c0*/ 	.word	0x0002d4c0


	//   ....[33]....
        /*04c4*/ 	.word	0x0002d500


	//   ....[34]....
        /*04c8*/ 	.word	0x0002d540


	//   ....[35]....
        /*04cc*/ 	.word	0x0002d570


	//   ....[36]....
        /*04d0*/ 	.word	0x0002d5a0


	//   ....[37]....
        /*04d4*/ 	.word	0x0002d630


	//   ....[38]....
        /*04d8*/ 	.word	0x0002d690


	//   ....[39]....
        /*04dc*/ 	.word	0x0002d720


	//   ....[40]....
        /*04e0*/ 	.word	0x000322b0


	//   ....[41]....
        /*04e4*/ 	.word	0x000322c0


	//   ....[42]....
        /*04e8*/ 	.word	0x000323d0


	//   ....[43]....
        /*04ec*/ 	.word	0x00032430


	//   ....[44]....
        /*04f0*/ 	.word	0x00032470


	//   ....[45]....
        /*04f4*/ 	.word	0x000324b0


	//   ....[46]....
        /*04f8*/ 	.word	0x000324e0


	//   ....[47]....
        /*04fc*/ 	.word	0x00032510


	//   ....[48]....
        /*0500*/ 	.word	0x000326a0


	//   ....[49]....
        /*0504*/ 	.word	0x00032700


	//   ....[50]....
        /*0508*/ 	.word	0x00032740


	//   ....[51]....
        /*050c*/ 	.word	0x00032780


	//   ....[52]....
        /*0510*/ 	.word	0x000327b0


	//   ....[53]....
        /*0514*/ 	.word	0x000327e0


	//   ....[54]....
        /*0518*/ 	.word	0x000328a0


	//   ....[55]....
        /*051c*/ 	.word	0x000328c0


	//   ....[56]....
        /*0520*/ 	.word	0x00032930


	//   ....[57]....
        /*0524*/ 	.word	0x00032fa0


	//   ....[58]....
        /*0528*/ 	.word	0x000333e0


	//   ....[59]....
        /*052c*/ 	.word	0x00033480


	//   ....[60]....
        /*0530*/ 	.word	0x00033520


	//   ....[61]....
        /*0534*/ 	.word	0x000335c0


	//   ....[62]....
        /*0538*/ 	.word	0x00033660


	//   ....[63]....
        /*053c*/ 	.word	0x00033700


	//   ....[64]....
        /*0540*/ 	.word	0x000337a0


	//   ....[65]....
        /*0544*/ 	.word	0x00033840


	//   ....[66]....
        /*0548*/ 	.word	0x000338e0


	//   ....[67]....
        /*054c*/ 	.word	0x000339d0


	//   ....[68]....
        /*0550*/ 	.word	0x00033a70


	//   ....[69]....
        /*0554*/ 	.word	0x00033b10


	//   ....[70]....
        /*0558*/ 	.word	0x00033bb0


	//   ....[71]....
        /*055c*/ 	.word	0x00033c50


	//   ....[72]....
        /*0560*/ 	.word	0x00033cf0


	//   ....[73]....
        /*0564*/ 	.word	0x00033d90


	//   ....[74]....
        /*0568*/ 	.word	0x00033e30


	//   ....[75]....
        /*056c*/ 	.word	0x00034130


	//   ....[76]....
        /*0570*/ 	.word	0x00034410


	//   ....[77]....
        /*0574*/ 	.word	0x00034830


	//   ....[78]....
        /*0578*/ 	.word	0x000348c0


	//   ....[79]....
        /*057c*/ 	.word	0x00034960


	//   ....[80]....
        /*0580*/ 	.word	0x00034a10


	//   ....[81]....
        /*0584*/ 	.word	0x00034a90


	//   ....[82]....
        /*0588*/ 	.word	0x00034b10


	//   ....[83]....
        /*058c*/ 	.word	0x00034b90


	//   ....[84]....
        /*0590*/ 	.word	0x00034c10


	//   ....[85]....
        /*0594*/ 	.word	0x00034ca0


	//   ....[86]....
        /*0598*/ 	.word	0x00034d50


	//   ....[87]....
        /*059c*/ 	.word	0x00034dd0


	//   ....[88]....
        /*05a0*/ 	.word	0x00034e50


	//   ....[89]....
        /*05a4*/ 	.word	0x00034ed0


	//   ....[90]....
        /*05a8*/ 	.word	0x00034f50


	//   ....[91]....
        /*05ac*/ 	.word	0x00034fc0


	//   ....[92]....
        /*05b0*/ 	.word	0x00035060


	//   ....[93]....
        /*05b4*/ 	.word	0x000350f0


	//   ....[94]....
        /*05b8*/ 	.word	0x00035220


	//   ....[95]....
        /*05bc*/ 	.word	0x00038070


	//   ....[96]....
        /*05c0*/ 	.word	0x000380a0


	//   ....[97]....
        /*05c4*/ 	.word	0x000380c0


	//   ....[98]....
        /*05c8*/ 	.word	0x000380d0


	//----- nvinfo : EIATTR_REG_RECONFIG
	.align		4
.L_1467:
        /*05cc*/ 	.byte	0x01, 0x54
	.zero		2


	//----- nvinfo : EIATTR_SYSCALL_OFFSETS
	.align		4
        /*05d0*/ 	.byte	0x04, 0x46
        /*05d2*/ 	.short	(.L_1469 - .L_1468)


	//   ....[0]....
.L_1468:
        /*05d4*/ 	.word	0x00001b90


	//   ....[1]....
        /*05d8*/ 	.word	0x00001ce0


	//   ....[2]....
        /*05dc*/ 	.word	0x00006860


	//   ....[3]....
        /*05e0*/ 	.word	0x00006f60


	//   ....[4]....
        /*05e4*/ 	.word	0x0002f8a0


	//   ....[5]....
        /*05e8*/ 	.word	0x0002f9e0


	//   ....[6]....
        /*05ec*/ 	.word	0x0002fae0


	//----- nvinfo : EIATTR_MBARRIER_INSTR_OFFSETS
	.align		4
.L_1469:
        /*05f0*/ 	.byte	0x04, 0x39
        /*05f2*/ 	.short	(.L_1471 - .L_1470)


	//   ....[0]....
.L_1470:
        /*05f4*/ 	.word	0x00000390
        /*05f8*/ 	.word	0x000000ff
        /*05fc*/ 	.word	0x00032400
        /*0600*/ 	.short	0x0100
        /*0602*/ 	.byte	0x08
	.zero		1


	//   ....[1]....
        /*0604*/ 	.word	0x000003a0
        /*0608*/ 	.word	0x000000ff
        /*060c*/ 	.word	0x00032410
        /*0610*/ 	.short	0x0100
        /*0612*/ 	.byte	0x08
	.zero		1


	//   ....[2]....
        /*0614*/ 	.word	0x000003b0
        /*0618*/ 	.word	0x000000ff
        /*061c*/ 	.word	0x00032420
        /*0620*/ 	.short	0x0100
        /*0622*/ 	.byte	0x08
	.zero		1


	//   ....[3]....
        /*0624*/ 	.word	0x000004a0
        /*0628*/ 	.word	0x000000ff
        /*062c*/ 	.word	0x00032430
        /*0630*/ 	.short	0x0100
        /*0632*/ 	.byte	0x08
	.zero		1


	//   ....[4]....
        /*0634*/ 	.word	0x000004b0
        /*0638*/ 	.word	0x000000ff
        /*063c*/ 	.word	0x00032440
        /*0640*/ 	.short	0x0100
        /*0642*/ 	.byte	0x08
	.zero		1


	//   ....[5]....
        /*0644*/ 	.word	0x000004c0
        /*0648*/ 	.word	0x000000ff
        /*064c*/ 	.word	0x00032438
        /*0650*/ 	.short	0x0100
        /*0652*/ 	.byte	0x08
	.zero		1


	//   ....[6]....
        /*0654*/ 	.word	0x000004d0
        /*0658*/ 	.word	0x000000ff
        /*065c*/ 	.word	0x00032448
        /*0660*/ 	.short	0x0100
        /*0662*/ 	.byte	0x08
	.zero		1


	//   ....[7]....
        /*0664*/ 	.word	0x00000600
        /*0668*/ 	.word	0x000000ff
        /*066c*/ 	.word	0x00032450
        /*0670*/ 	.short	0x0100
        /*0672*/ 	.byte	0x08
	.zero		1


	//   ....[8]....
        /*0674*/ 	.word	0x00000610
        /*0678*/ 	.word	0x000000ff
        /*067c*/ 	.word	0x00032460
        /*0680*/ 	.short	0x0100
        /*0682*/ 	.byte	0x08
	.zero		1


	//   ....[9]....
        /*0684*/ 	.word	0x00000620
        /*0688*/ 	.word	0x000000ff
        /*068c*/ 	.word	0x00032458
        /*0690*/ 	.short	0x0100
        /*0692*/ 	.byte	0x08
	.zero		1


	//   ....[10]....
        /*0694*/ 	.word	0x00000630
        /*0698*/ 	.word	0x000000ff
        /*069c*/ 	.word	0x00032468
        /*06a0*/ 	.short	0x0100
        /*06a2*/ 	.byte	0x08
	.zero		1


	//   ....[11]....
        /*06a4*/ 	.word	0x00000720
        /*06a8*/ 	.word	0x000000ff
        /*06ac*/ 	.word	0x00032470
        /*06b0*/ 	.short	0x0100
        /*06b2*/ 	.byte	0x06
	.zero		1


	//   ....[12]....
        /*06b4*/ 	.word	0x00000730
        /*06b8*/ 	.word	0x000000ff
        /*06bc*/ 	.word	0x00032480
        /*06c0*/ 	.short	0x0100
        /*06c2*/ 	.byte	0x06
	.zero		1


	//   ....[13]....
        /*06c4*/ 	.word	0x00000740
        /*06c8*/ 	.word	0x000000ff
        /*06cc*/ 	.word	0x00032478
        /*06d0*/ 	.short	0x0100
        /*06d2*/ 	.byte	0x06
	.zero		1


	//   ....[14]....
        /*06d4*/ 	.word	0x00000750
        /*06d8*/ 	.word	0x000000ff
        /*06dc*/ 	.word	0x00032488
        /*06e0*/ 	.short	0x0100
        /*06e2*/ 	.byte	0x06
	.zero		1


	//   ....[15]....
        /*06e4*/ 	.word	0x00000880
        /*06e8*/ 	.word	0x000000ff
        /*06ec*/ 	.word	0x00032490
        /*06f0*/ 	.short	0x0100
        /*06f2*/ 	.byte	0x08
	.zero		1


	//   ....[16]....
        /*06f4*/ 	.word	0x00000890
        /*06f8*/ 	.word	0x000000ff
        /*06fc*/ 	.word	0x000324a0
        /*0700*/ 	.short	0x0100
        /*0702*/ 	.byte	0x08
	.zero		1


	//   ....[17]....
        /*0704*/ 	.word	0x000008a0
        /*0708*/ 	.word	0x000000ff
        /*070c*/ 	.word	0x00032498
        /*0710*/ 	.short	0x0100
        /*0712*/ 	.byte	0x08
	.zero		1


	//   ....[18]....
        /*0714*/ 	.word	0x000008b0
        /*0718*/ 	.word	0x000000ff
        /*071c*/ 	.word	0x000324a8
        /*0720*/ 	.short	0x0100
        /*0722*/ 	.byte	0x08
	.zero		1


	//   ....[19]....
        /*0724*/ 	.word	0x000009e0
        /*0728*/ 	.word	0x000000ff
        /*072c*/ 	.word	0x000324b0
        /*0730*/ 	.short	0x0100
        /*0732*/ 	.byte	0x08
	.zero		1


	//   ....[20]....
        /*0734*/ 	.word	0x000009f0
        /*0738*/ 	.word	0x000000ff
        /*073c*/ 	.word	0x000324c0
        /*0740*/ 	.short	0x0100
        /*0742*/ 	.byte	0x08
	.zero		1


	//   ....[21]....
        /*0744*/ 	.word	0x00000a00
        /*0748*/ 	.word	0x000000ff
        /*074c*/ 	.word	0x000324b8
        /*0750*/ 	.short	0x0100
        /*0752*/ 	.byte	0x08
	.zero		1


	//   ....[22]....
        /*0754*/ 	.word	0x00000a10
        /*0758*/ 	.word	0x000000ff
        /*075c*/ 	.word	0x000324c8
        /*0760*/ 	.short	0x0100
        /*0762*/ 	.byte	0x08
	.zero		1


	//   ....[23]....
        /*0764*/ 	.word	0x00002f20
        /*0768*/ 	.word	0x00000054
        /*076c*/ 	.word	0x00032490
        /*0770*/ 	.short	0x010a
        /*0772*/ 	.byte	0x3f
	.zero		1


	//   ....[24]....
        /*0774*/ 	.word	0x00004070
        /*0778*/ 	.word	0x00000054
        /*077c*/ 	.word	0x00032490
        /*0780*/ 	.short	0x010a
        /*0782*/ 	.byte	0x3f
	.zero		1


	//   ....[25]....
        /*0784*/ 	.word	0x00005030
        /*0788*/ 	.word	0x00000054
        /*078c*/ 	.word	0x00032490
        /*0790*/ 	.short	0x010a
        /*0792*/ 	.byte	0x3f
	.zero		1


	//   ....[26]....
        /*0794*/ 	.word	0x00005240
        /*0798*/ 	.word	0x00000004
        /*079c*/ 	.word	0x00000000
        /*07a0*/ 	.short	0x0101
        /*07a2*/ 	.byte	0x3f
	.zero		1


	//   ....[27]....
        /*07a4*/ 	.word	0x00005280
        /*07a8*/ 	.word	0x00000054
        /*07ac*/ 	.word	0x000324b0
        /*07b0*/ 	.short	0x010a
        /*07b2*/ 	.byte	0x3f
	.zero		1


	//   ....[28]....
        /*07b4*/ 	.word	0x000058d0
        /*07b8*/ 	.word	0x00000054
        /*07bc*/ 	.word	0x00000000
        /*07c0*/ 	.short	0x0101
        /*07c2*/ 	.byte	0x3f
	.zero		1


	//   ....[29]....
        /*07c4*/ 	.word	0x00006b60
        /*07c8*/ 	.word	0x00000091
        /*07cc*/ 	.word	0x00032400
        /*07d0*/ 	.short	0x010a
        /*07d2*/ 	.byte	0x3f
	.zero		1


	//   ....[30]....
        /*07d4*/ 	.word	0x00006bb0
        /*07d8*/ 	.word	0x00000091
        /*07dc*/ 	.word	0x00032400
        /*07e0*/ 	.short	0x010a
        /*07e2*/ 	.byte	0x3f
	.zero		1


	//   ....[31]....
        /*07e4*/ 	.word	0x00007780
        /*07e8*/ 	.word	0x00000091
        /*07ec*/ 	.word	0x00032400
        /*07f0*/ 	.short	0x010a
        /*07f2*/ 	.byte	0x3f
	.zero		1


	//   ....[32]....
        /*07f4*/ 	.word	0x00008b50
        /*07f8*/ 	.word	0x00000091
        /*07fc*/ 	.word	0x00032400
        /*0800*/ 	.short	0x010a
        /*0802*/ 	.byte	0x3f
	.zero		1


	//   ....[33]....
        /*0804*/ 	.word	0x0000a0f0
        /*0808*/ 	.word	0x00000005
        /*080c*/ 	.word	0x00000000
        /*0810*/ 	.short	0x010a
        /*0812*/ 	.byte	0x3f
	.zero		1


	//   ....[34]....
        /*0814*/ 	.word	0x0000a1f0
        /*0818*/ 	.word	0x00000002
        /*081c*/ 	.word	0x00000000
        /*0820*/ 	.short	0x010a
        /*0822*/ 	.byte	0x3f
	.zero		1


	//   ....[35]....
        /*0824*/ 	.word	0x0000a620
        /*0828*/ 	.word	0x00000005
        /*082c*/ 	.word	0x00000000
        /*0830*/ 	.short	0x010a
        /*0832*/ 	.byte	0x3f
	.zero		1


	//   ....[36]....
        /*0834*/ 	.word	0x0000a6d0
        /*0838*/ 	.word	0x00000004
        /*083c*/ 	.word	0x00000000
        /*0840*/ 	.short	0x010a
        /*0842*/ 	.byte	0x3f
	.zero		1


	//   ....[37]....
        /*0844*/ 	.word	0x0000b3e0
        /*0848*/ 	.word	0x00000004
        /*084c*/ 	.word	0x00000000
        /*0850*/ 	.short	0x0101
        /*0852*/ 	.byte	0x3f
	.zero		1


	//   ....[38]....
        /*0854*/ 	.word	0x000149c0
        /*0858*/ 	.word	0x00000002
        /*085c*/ 	.word	0x00000000
        /*0860*/ 	.short	0x0101
        /*0862*/ 	.byte	0x3f
	.zero		1


	//   ....[39]....
        /*0864*/ 	.word	0x00014e10
        /*0868*/ 	.word	0x00000007
        /*086c*/ 	.word	0x00000000
        /*0870*/ 	.short	0x010a
        /*0872*/ 	.byte	0x3f
	.zero		1


	//   ....[40]....
        /*0874*/ 	.word	0x00014f10
        /*0878*/ 	.word	0x00000000
        /*087c*/ 	.word	0x00000000
        /*0880*/ 	.short	0x010a
        /*0882*/ 	.byte	0x3f
	.zero		1


	//   ....[41]....
        /*0884*/ 	.word	0x00015340
        /*0888*/ 	.word	0x00000007
        /*088c*/ 	.word	0x00000000
        /*0890*/ 	.short	0x010a
        /*0892*/ 	.byte	0x3f
	.zero		1


	//   ....[42]....
        /*0894*/ 	.word	0x000153f0
        /*0898*/ 	.word	0x00000006
        /*089c*/ 	.word	0x00000000
        /*08a0*/ 	.short	0x010a
        /*08a2*/ 	.byte	0x3f
	.zero		1


	//   ....[43]....
        /*08a4*/ 	.word	0x00016100
        /*08a8*/ 	.word	0x00000006
        /*08ac*/ 	.word	0x00000000
        /*08b0*/ 	.short	0x0101
        /*08b2*/ 	.byte	0x3f
	.zero		1


	//   ....[44]....
        /*08b4*/ 	.word	0x0001e3d0
        /*08b8*/ 	.word	0x00000000
        /*08bc*/ 	.word	0x00000000
        /*08c0*/ 	.short	0x0101
        /*08c2*/ 	.byte	0x3f
	.zero		1


	//   ....[45]....
        /*08c4*/ 	.word	0x0001e5e0
        /*08c8*/ 	.word	0x00000005
        /*08cc*/ 	.word	0x00000000
        /*08d0*/ 	.short	0x010a
        /*08d2*/ 	.byte	0x3f
	.zero		1


	//   ....[46]....
        /*08d4*/ 	.word	0x0001e6e0
        /*08d8*/ 	.word	0x00000006
        /*08dc*/ 	.word	0x00000000
        /*08e0*/ 	.short	0x010a
        /*08e2*/ 	.byte	0x3f
	.zero		1


	//   ....[47]....
        /*08e4*/ 	.word	0x0001eb10
        /*08e8*/ 	.word	0x00000005
        /*08ec*/ 	.word	0x00000000
        /*08f0*/ 	.short	0x010a
        /*08f2*/ 	.byte	0x3f
	.zero		1


	//   ....[48]....
        /*08f4*/ 	.word	0x0001ebc0
        /*08f8*/ 	.word	0x00000006
        /*08fc*/ 	.word	0x00000000
        /*0900*/ 	.short	0x010a
        /*0902*/ 	.byte	0x3f
	.zero		1


	//   ....[49]....
        /*0904*/ 	.word	0x0001f8c0
        /*0908*/ 	.word	0x00000005
        /*090c*/ 	.word	0x00000000
        /*0910*/ 	.short	0x0101
        /*0912*/ 	.byte	0x3f
	.zero		1


	//   ....[50]....
        /*0914*/ 	.word	0x00029020
        /*0918*/ 	.word	0x00000004
        /*091c*/ 	.word	0x00000000
        /*0920*/ 	.short	0x0101
        /*0922*/ 	.byte	0x3f
	.zero		1


	//   ....[51]....
        /*0924*/ 	.word	0x0002bcc0
        /*0928*/ 	.word	0x00000000
        /*092c*/ 	.word	0x00000000
        /*0930*/ 	.short	0x0101
        /*0932*/ 	.byte	0x3f
	.zero		1


	//   ....[52]....
        /*0934*/ 	.word	0x0002e6e0
        /*0938*/ 	.word	0x00000007
        /*093c*/ 	.word	0x00032420
        /*0940*/ 	.short	0x010a
        /*0942*/ 	.byte	0x3f
	.zero		1


	//   ....[53]....
        /*0944*/ 	.word	0x0002e760
        /*0948*/ 	.word	0x00000008
        /*094c*/ 	.word	0x000324a0
        /*0950*/ 	.short	0x010a
        /*0952*/ 	.byte	0x3f
	.zero		1


	//   ....[54]....
        /*0954*/ 	.word	0x0002e940
        /*0958*/ 	.word	0x00000008
        /*095c*/ 	.word	0x000324c0
        /*0960*/ 	.short	0x010a
        /*0962*/ 	.byte	0x3f
	.zero		1


	//   ....[55]....
        /*0964*/ 	.word	0x0002ed50
        /*0968*/ 	.word	0x00000009
        /*096c*/ 	.word	0x000324a0
        /*0970*/ 	.short	0x010a
        /*0972*/ 	.byte	0x3f
	.zero		1


	//   ....[56]....
        /*0974*/ 	.word	0x0002ef10
        /*0978*/ 	.word	0x00000009
        /*097c*/ 	.word	0x000324c0
        /*0980*/ 	.short	0x010a
        /*0982*/ 	.byte	0x3f
	.zero		1


	//   ....[57]....
        /*0984*/ 	.word	0x0002fff0
        /*0988*/ 	.word	0x00000005
        /*098c*/ 	.word	0x00032440
        /*0990*/ 	.short	0x010a
        /*0992*/ 	.byte	0x3f
	.zero		1


	//   ....[58]....
        /*0994*/ 	.word	0x00030600
        /*0998*/ 	.word	0x00000005
        /*099c*/ 	.word	0x00032420
        /*09a0*/ 	.short	0x010a
        /*09a2*/ 	.byte	0x3f
	.zero		1


	//   ....[59]....
        /*09a4*/ 	.word	0x000306d0
        /*09a8*/ 	.word	0x00000002
        /*09ac*/ 	.word	0x00032460
        /*09b0*/ 	.short	0x010a
        /*09b2*/ 	.byte	0x3f
	.zero		1


	//   ....[60]....
        /*09b4*/ 	.word	0x00030d20
        /*09b8*/ 	.word	0x00000002
        /*09bc*/ 	.word	0x00032440
        /*09c0*/ 	.short	0x010a
        /*09c2*/ 	.byte	0x3f
	.zero		1


	//   ....[61]....
        /*09c4*/ 	.word	0x00030f30
        /*09c8*/ 	.word	0x00000002
        /*09cc*/ 	.word	0x00032460
        /*09d0*/ 	.short	0x010a
        /*09d2*/ 	.byte	0x3f
	.zero		1


	//   ....[62]....
        /*09d4*/ 	.word	0x000314b0
        /*09d8*/ 	.word	0x00000002
        /*09dc*/ 	.word	0x00032440
        /*09e0*/ 	.short	0x010a
        /*09e2*/ 	.byte	0x3f
	.zero		1


	//   ....[63]....
        /*09e4*/ 	.word	0x000316b0
        /*09e8*/ 	.word	0x00000002
        /*09ec*/ 	.word	0x00032460
        /*09f0*/ 	.short	0x010a
        /*09f2*/ 	.byte	0x3f
	.zero		1


	//   ....[64]....
        /*09f4*/ 	.word	0x00031ba0
        /*09f8*/ 	.word	0x00000002
        /*09fc*/ 	.word	0x00032440
        /*0a00*/ 	.short	0x010a
        /*0a02*/ 	.byte	0x3f
	.zero		1


	//   ....[65]....
        /*0a04*/ 	.word	0x00031db0
        /*0a08*/ 	.word	0x00000002
        /*0a0c*/ 	.word	0x00032460
        /*0a10*/ 	.short	0x010a
        /*0a12*/ 	.byte	0x3f
	.zero		1


	//   ....[66]....
        /*0a14*/ 	.word	0x00032f30
        /*0a18*/ 	.word	0x00000000
        /*0a1c*/ 	.word	0x00032420
        /*0a20*/ 	.short	0x010a
        /*0a22*/ 	.byte	0x3f
	.zero		1


	//   ....[67]....
        /*0a24*/ 	.word	0x000330d0
        /*0a28*/ 	.word	0x00000006
        /*0a2c*/ 	.word	0x00000000
        /*0a30*/ 	.short	0x010a
        /*0a32*/ 	.byte	0x3f
	.zero		1


	//   ....[68]....
        /*0a34*/ 	.word	0x00033140
        /*0a38*/ 	.word	0x00000007
        /*0a3c*/ 	.word	0x00000000
        /*0a40*/ 	.short	0x010a
        /*0a42*/ 	.byte	0x3f
	.zero		1


	//   ....[69]....
        /*0a44*/ 	.word	0x000331b0
        /*0a48*/ 	.word	0x00000004
        /*0a4c*/ 	.word	0x00000000
        /*0a50*/ 	.short	0x010a
        /*0a52*/ 	.byte	0x3f
	.zero		1


	//   ....[70]....
        /*0a54*/ 	.word	0x000331e0
        /*0a58*/ 	.word	0x00000003
        /*0a5c*/ 	.word	0x00000000
        /*0a60*/ 	.short	0x010a
        /*0a62*/ 	.byte	0x3f
	.zero		1


	//   ....[71]....
        /*0a64*/ 	.word	0x00033240
        /*0a68*/ 	.word	0x00000054
        /*0a6c*/ 	.word	0x00032490
        /*0a70*/ 	.short	0x010a
        /*0a72*/ 	.byte	0x3f
	.zero		1


	//   ....[72]....
        /*0a74*/ 	.word	0x00033290
        /*0a78*/ 	.word	0x00000054
        /*0a7c*/ 	.word	0x00032490
        /*0a80*/ 	.short	0x010a
        /*0a82*/ 	.byte	0x3f
	.zero		1


	//   ....[73]....
        /*0a84*/ 	.word	0x000332e0
        /*0a88*/ 	.word	0x00000054
        /*0a8c*/ 	.word	0x00032490
        /*0a90*/ 	.short	0x010a
        /*0a92*/ 	.byte	0x3f
	.zero		1


	//   ....[74]....
        /*0a94*/ 	.word	0x00033330
        /*0a98*/ 	.word	0x00000054
        /*0a9c*/ 	.word	0x000324b0
        /*0aa0*/ 	.short	0x010a
        /*0aa2*/ 	.byte	0x3f
	.zero		1


	//   ....[75]....
        /*0aa4*/ 	.word	0x00033920
        /*0aa8*/ 	.word	0x00000091
        /*0aac*/ 	.word	0x00032400
        /*0ab0*/ 	.short	0x010a
        /*0ab2*/ 	.byte	0x3f
	.zero		1


	//   ....[76]....
        /*0ab4*/ 	.word	0x00033e70
        /*0ab8*/ 	.word	0x00000091
        /*0abc*/ 	.word	0x00032400
        /*0ac0*/ 	.short	0x010a
        /*0ac2*/ 	.byte	0x3f
	.zero		1


	//   ....[77]....
        /*0ac4*/ 	.word	0x00033ec0
        /*0ac8*/ 	.word	0x00000002
        /*0acc*/ 	.word	0x00000000
        /*0ad0*/ 	.short	0x010a
        /*0ad2*/ 	.byte	0x3f
	.zero		1


	//   ....[78]....
        /*0ad4*/ 	.word	0x00033f10
        /*0ad8*/ 	.word	0x00000004
        /*0adc*/ 	.word	0x00000000
        /*0ae0*/ 	.short	0x010a
        /*0ae2*/ 	.byte	0x3f
	.zero		1


	//   ....[79]....
        /*0ae4*/ 	.word	0x00033f60
        /*0ae8*/ 	.word	0x00000000
        /*0aec*/ 	.word	0x00000000
        /*0af0*/ 	.short	0x010a
        /*0af2*/ 	.byte	0x3f
	.zero		1


	//   ....[80]....
        /*0af4*/ 	.word	0x00033fb0
        /*0af8*/ 	.word	0x00000006
        /*0afc*/ 	.word	0x00000000
        /*0b00*/ 	.short	0x010a
        /*0b02*/ 	.byte	0x3f
	.zero		1


	//   ....[81]....
        /*0b04*/ 	.word	0x00034000
        /*0b08*/ 	.word	0x00000006
        /*0b0c*/ 	.word	0x00000000
        /*0b10*/ 	.short	0x010a
        /*0b12*/ 	.byte	0x3f
	.zero		1


	//   ....[82]....
        /*0b14*/ 	.word	0x00034050
        /*0b18*/ 	.word	0x00000006
        /*0b1c*/ 	.word	0x00000000
        /*0b20*/ 	.short	0x010a
        /*0b22*/ 	.byte	0x3f
	.zero		1


	//   ....[83]....
        /*0b24*/ 	.word	0x000341f0
        /*0b28*/ 	.word	0x00000007
        /*0b2c*/ 	.word	0x00032420
        /*0b30*/ 	.short	0x010a
        /*0b32*/ 	.byte	0x3f
	.zero		1


	//   ....[84]....
        /*0b34*/ 	.word	0x00034240
        /*0b38*/ 	.word	0x00000008
        /*0b3c*/ 	.word	0x000324a0
        /*0b40*/ 	.short	0x010a
        /*0b42*/ 	.byte	0x3f
	.zero		1


	//   ....[85]....
        /*0b44*/ 	.word	0x00034290
        /*0b48*/ 	.word	0x00000008
        /*0b4c*/ 	.word	0x000324c0
        /*0b50*/ 	.short	0x010a
        /*0b52*/ 	.byte	0x3f
	.zero		1


	//   ....[86]....
        /*0b54*/ 	.word	0x000342e0
        /*0b58*/ 	.word	0x00000009
        /*0b5c*/ 	.word	0x000324a0
        /*0b60*/ 	.short	0x010a
        /*0b62*/ 	.byte	0x3f
	.zero		1


	//   ....[87]....
        /*0b64*/ 	.word	0x00034330
        /*0b68*/ 	.word	0x00000009
        /*0b6c*/ 	.word	0x000324c0
        /*0b70*/ 	.short	0x010a
        /*0b72*/ 	.byte	0x3f
	.zero		1


	//   ....[88]....
        /*0b74*/ 	.word	0x000344d0
        /*0b78*/ 	.word	0x00000005
        /*0b7c*/ 	.word	0x00032440
        /*0b80*/ 	.short	0x010a
        /*0b82*/ 	.byte	0x3f
	.zero		1


	//   ....[89]....
        /*0b84*/ 	.word	0x00034550
        /*0b88*/ 	.word	0x00000005
        /*0b8c*/ 	.word	0x00032420
        /*0b90*/ 	.short	0x010a
        /*0b92*/ 	.byte	0x3f
	.zero		1


	//   ....[90]....
        /*0b94*/ 	.word	0x000345a0
        /*0b98*/ 	.word	0x00000002
        /*0b9c*/ 	.word	0x00032460
        /*0ba0*/ 	.short	0x010a
        /*0ba2*/ 	.byte	0x3f
	.zero		1


	//   ....[91]....
        /*0ba4*/ 	.word	0x000345f0
        /*0ba8*/ 	.word	0x00000002
        /*0bac*/ 	.word	0x00032440
        /*0bb0*/ 	.short	0x010a
        /*0bb2*/ 	.byte	0x3f
	.zero		1


	//   ....[92]....
        /*0bb4*/ 	.word	0x00034640
        /*0bb8*/ 	.word	0x00000002
        /*0bbc*/ 	.word	0x00032460
        /*0bc0*/ 	.short	0x010a
        /*0bc2*/ 	.byte	0x3f
	.zero		1


	//   ....[93]....
        /*0bc4*/ 	.word	0x00034690
        /*0bc8*/ 	.word	0x00000002
        /*0bcc*/ 	.word	0x00032440
        /*0bd0*/ 	.short	0x010a
        /*0bd2*/ 	.byte	0x3f
	.zero		1


	//   ....[94]....
        /*0bd4*/ 	.word	0x000346e0
        /*0bd8*/ 	.word	0x00000002
        /*0bdc*/ 	.word	0x00032460
        /*0be0*/ 	.short	0x010a
        /*0be2*/ 	.byte	0x3f
	.zero		1


	//   ....[95]....
        /*0be4*/ 	.word	0x00034730
        /*0be8*/ 	.word	0x00000002
        /*0bec*/ 	.word	0x00032440
        /*0bf0*/ 	.short	0x010a
        /*0bf2*/ 	.byte	0x3f
	.zero		1


	//   ....[96]....
        /*0bf4*/ 	.word	0x00034780
        /*0bf8*/ 	.word	0x00000002
        /*0bfc*/ 	.word	0x00032460
        /*0c00*/ 	.short	0x010a
        /*0c02*/ 	.byte	0x3f
	.zero		1


	//   ....[97]....
        /*0c04*/ 	.word	0x00035140
        /*0c08*/ 	.word	0x00000000
        /*0c0c*/ 	.word	0x00032420
        /*0c10*/ 	.short	0x010a
        /*0c12*/ 	.byte	0x3f
	.zero		1


	//   ....[98]....
        /*0c14*/ 	.word	0x000352e0
        /*0c18*/ 	.word	0x00000006
        /*0c1c*/ 	.word	0x00000000
        /*0c20*/ 	.short	0x010a
        /*0c22*/ 	.byte	0x3f
	.zero		1


	//   ....[99]....
        /*0c24*/ 	.word	0x00035330
        /*0c28*/ 	.word	0x00000007
        /*0c2c*/ 	.word	0x00000000
        /*0c30*/ 	.short	0x010a
        /*0c32*/ 	.byte	0x3f
	.zero		1


	//   ....[100]....
        /*0c34*/ 	.word	0x00035380
        /*0c38*/ 	.word	0x00000004
        /*0c3c*/ 	.word	0x00000000
        /*0c40*/ 	.short	0x010a
        /*0c42*/ 	.byte	0x3f
	.zero		1


	//   ....[101]....
        /*0c44*/ 	.word	0x00035500
        /*0c48*/ 	.word	0x00000003
        /*0c4c*/ 	.word	0x00000000
        /*0c50*/ 	.short	0x010a
        /*0c52*/ 	.byte	0x3f
	.zero		1


	//   ....[102]....
        /*0c54*/ 	.word	0x00035600
        /*0c58*/ 	.word	0x00000008
        /*0c5c*/ 	.word	0x00000000
        /*0c60*/ 	.short	0x010a
        /*0c62*/ 	.byte	0x3f
	.zero		1


	//   ....[103]....
        /*0c64*/ 	.word	0x00035a20
        /*0c68*/ 	.word	0x00000004
        /*0c6c*/ 	.word	0x00032410
        /*0c70*/ 	.short	0x010a
        /*0c72*/ 	.byte	0x3f
	.zero		1


	//   ....[104]....
        /*0c74*/ 	.word	0x00035b40
        /*0c78*/ 	.word	0x00000003
        /*0c7c*/ 	.word	0x00000000
        /*0c80*/ 	.short	0x010a
        /*0c82*/ 	.byte	0x3f
	.zero		1


	//   ....[105]....
        /*0c84*/ 	.word	0x00035c40
        /*0c88*/ 	.word	0x00000008
        /*0c8c*/ 	.word	0x00000000
        /*0c90*/ 	.short	0x010a
        /*0c92*/ 	.byte	0x3f
	.zero		1


	//   ....[106]....
        /*0c94*/ 	.word	0x000369f0
        /*0c98*/ 	.word	0x0000000a
        /*0c9c*/ 	.word	0x00000000
        /*0ca0*/ 	.short	0x0101
        /*0ca2*/ 	.byte	0x3f
	.zero		1


	//   ....[107]....
        /*0ca4*/ 	.word	0x00040840
        /*0ca8*/ 	.word	0x00000000
        /*0cac*/ 	.word	0x00000000
        /*0cb0*/ 	.short	0x0101
        /*0cb2*/ 	.byte	0x3f
	.zero		1


	//   ....[108]....
        /*0cb4*/ 	.word	0x00040880
        /*0cb8*/ 	.word	0x00000008
        /*0cbc*/ 	.word	0x00000000
        /*0cc0*/ 	.short	0x010a
        /*0cc2*/ 	.byte	0x3f
	.zero		1


	//   ....[109]....
        /*0cc4*/ 	.word	0x000408d0
        /*0cc8*/ 	.word	0x00000004
        /*0ccc*/ 	.word	0x00032410
        /*0cd0*/ 	.short	0x010a
        /*0cd2*/ 	.byte	0x3f
	.zero		1


	//   ....[110]....
        /*0cd4*/ 	.word	0x00040920
        /*0cd8*/ 	.word	0x00000008
        /*0cdc*/ 	.word	0x00000000
        /*0ce0*/ 	.short	0x010a
        /*0ce2*/ 	.byte	0x3f
	.zero		1


	//----- nvinfo : EIATTR_NUM_MBARRIERS
	.align		4
.L_1471:
        /*0ce4*/ 	.byte	0x03, 0x38
        /*0ce6*/ 	.short	0x0017


	//----- nvinfo : EIATTR_EXIT_INSTR_OFFSETS
	.align		4
        /*0ce8*/ 	.byte	0x04, 0x1c
        /*0cea*/ 	.short	(.L_1473 - .L_1472)


	//   ....[0]....
.L_1472:
        /*0cec*/ 	.word	0x00033230


	//----- nvinfo : EIATTR_MAX_THREADS
	.align		4
.L_1473:
        /*0cf0*/ 	.byte	0x04, 0x05
        /*0cf2*/ 	.short	(.L_1475 - .L_1474)
.L_1474:
        /*0cf4*/ 	.word	0x00000180
        /*0cf8*/ 	.word	0x00000001
        /*0cfc*/ 	.word	0x00000001


	//----- nvinfo : EIATTR_CRS_STACK_SIZE
	.align		4
.L_1475:
        /*0d00*/ 	.byte	0x04, 0x1e
        /*0d02*/ 	.short	(.L_1477 - .L_1476)
.L_1476:
        /*0d04*/ 	.word	0x00000000


	//----- nvinfo : EIATTR_CBANK_PARAM_SIZE
	.align		4
.L_1477:
        /*0d08*/ 	.byte	0x03, 0x19
        /*0d0a*/ 	.short	0x0b70


	//----- nvinfo : EIATTR_PARAM_CBANK
	.align		4
        /*0d0c*/ 	.byte	0x04, 0x0a
        /*0d0e*/ 	.short	(.L_1479 - .L_1478)
	.align		4
.L_1478:
        /*0d10*/ 	.word	index@(.nv.constant0._ZN7cutlass13device_kernelIN5flash11enable_sm90INS1_16FlashAttnFwdSm90INS1_25CollectiveMainloopFwdSm90ILi2EN4cute5tupleIJNS5_1CILi1EEES8_S8_EEENS6_IJNS7_ILi128EEENS7_ILi96EEENS7_ILi64EEEEEELi256ENS_6half_tEfNS_4arch4Sm90ELb0ELb1ELb0ELb1ELb0ELb1ELb1ELb1ELb0ELb0ELb0ELb0EEENS1_21CollectiveEpilogueFwdINS6_IJSA_NS7_ILi256EEESB_EEES9_SE_SG_Li256ELb1ELb0ELb0ELb0EEENS1_36VarlenDynamicPersistentTileSchedulerILi128ELi96ELi256ELi32ELb0ELb0ELb1ELb1ELb0ELb1EEEEEEEEEvNT_6ParamsE)
        /*0d14*/ 	.short	0x0210
        /*0d16*/ 	.short	0x0b70


	//----- nvinfo : EIATTR_SW_WAR
	.align		4
.L_1479:
        /*0d18*/ 	.byte	0x04, 0x36
        /*0d1a*/ 	.short	(.L_1481 - .L_1480)
.L_1480:
        /*0d1c*/ 	.word	0x00000008
.L_1481:


//--------------------- .nv.info._ZN7cutlass13device_kernelIN5flash11enable_sm90INS1_16FlashAttnFwdSm90INS1_25CollectiveMainloopFwdSm90ILi2EN4cute5tupleIJNS5_1CILi1EEES8_S8_EEENS6_IJNS7_ILi128EEENS7_ILi96EEENS7_ILi64EEEEEELi256ENS_6half_tEfNS_4arch4Sm90ELb1ELb0ELb0ELb0ELb0ELb0ELb0ELb1ELb0ELb0ELb0ELb0EEENS1_21CollectiveEpilogueFwdINS6_IJSA_NS7_ILi256EEESB_EEES9_SE_SG_Li256ELb0ELb0ELb0ELb0EEENS1_30DynamicPersistentTileSchedulerILi256ELi32ELb0ELb0ELb1EEEEEEEEEvNT_6ParamsE --------------------------
	.section	.nv.info._ZN7cutlass13device_kernelIN5flash11enable_sm90INS1_16FlashAttnFwdSm90INS1_25CollectiveMainloopFwdSm90ILi2EN4cute5tupleIJNS5_1CILi1EEES8_S8_EEENS6_IJNS7_ILi128EEENS7_ILi96EEENS7_ILi64EEEEEELi256ENS_6half_tEfNS_4arch4Sm90ELb1ELb0ELb0ELb0ELb0ELb0ELb0ELb1ELb0ELb0ELb0ELb0EEENS1_21CollectiveEpilogueFwdINS6_IJSA_NS7_ILi256EEESB_EEES9_SE_SG_Li256ELb0ELb0ELb0ELb0EEENS1_30DynamicPersistentTileSchedulerILi256ELi32ELb0ELb0ELb1EEEEEEEEEvNT_6ParamsE,"",@"SHT_CUDA_INFO"
	.sectionflags	@""
	.align	4


	//----- nvinfo : EIATTR_CUDA_API_VERSION
	.align		4
        /*0000*/ 	.byte	0x04, 0x37
        /*0002*/ 	.short	(.L_1483 - .L_1482)
.L_1482:
        /*0004*/ 	.word	0x00000082


	//----- nvinfo : EIATTR_KPARAM_INFO
	.align		4
.L_1483:
        /*0008*/ 	.byte	0x04, 0x17
        /*000a*/ 	.short	(.L_1485 - .L_1484)
.L_1484:
        /*000c*/ 	.word	0x00000000
        /*0010*/ 	.short	0x0000
        /*0012*/ 	.short	0x0070
        /*0014*/ 	.byte	0x00, 0xf0, 0x01, 0x2e


	//----- nvinfo : EIATTR_SPARSE_MMA_MASK
	.align		4
.L_1485:
        /*0018*/ 	.byte	0x03, 0x50
        /*001a*/ 	.short	0x0000


	//----- nvinfo : EIATTR_MAXREG_COUNT
	.align		4
        /*001c*/ 	.byte	0x03, 0x1b
        /*001e*/ 	.short	0x00a8


	//----- nvinfo : EIATTR_NUM_BARRIERS
	.align		4
        /*0020*/ 	.byte	0x02, 0x4c
        /*0022*/ 	.byte	0x10
	.zero		1


	//----- nvinfo : EIATTR_EXTERNS
	.align		4
        /*0024*/ 	.byte	0x04, 0x0f
        /*0026*/ 	.short	(.L_1487 - .L_1486)


	//   ....[0]....
	.align		4
.L_1486:
        /*0028*/ 	.word	index@(__assertfail)


	//----- nvinfo : EIATTR_MERCURY_ISA_VERSION
	.align		4
.L_1487:
        /*002c*/ 	.byte	0x03, 0x5f
        /*002e*/ 	.short	0x0101


	//----- nvinfo : EIATTR_INT_WARP_WIDE_INSTR_OFFSETS
	.align		4
        /*0030*/ 	.byte	0x04, 0x31
        /*0032*/ 	.short	(.L_1489 - .L_1488)


	//   ....[0]....
.L_1488:
        /*0034*/ 	.word	0x00000180


	//   ....[1]....
        /*0038*/ 	.word	0x000001b0


	//   ....[2]....
        /*003c*/ 	.word	0x000001c0


	//   ....[3]....
        /*0040*/ 	.word	0x00009f40


	//   ....[4]....
        /*0044*/ 	.word	0x00009fd0


	//   ....[5]....
        /*0048*/ 	.word	0x0000a4c0


	//   ....[6]....
        /*004c*/ 	.word	0x0000c0b0


	//   ....[7]....
        /*0050*/ 	.word	0x0000c140


	//----- nvinfo : EIATTR_COOP_GROUP_MASK_REGIDS
	.align		4
.L_1489:
        /*0054*/ 	.byte	0x04, 0x29
        /*0056*/ 	.short	(.L_1491 - .L_1490)


	//   ....[0]....
.L_1490:
        /*0058*/ 	.word	0xffffffff


	//   ....[1]....
        /*005c*/ 	.word	0xffffffff


	//   ....[2]....
        /*0060*/ 	.word	0xffffffff


	//   ....[3]....
        /*0064*/ 	.word	0xffffffff


	//   ....[4]....
        /*0068*/ 	.word	0xffffffff


	//   ....[5]....
        /*006c*/ 	.word	0xffffffff


	//   ....[6]....
        /*0070*/ 	.word	0xffffffff


	//   ....[7]....
        /*0074*/ 	.word	0xffffffff


	//   ....[8]....
        /*0078*/ 	.word	0xffffffff


	//   ....[9]....
        /*007c*/ 	.word	0xffffffff


	//   ....[10]....
        /*0080*/ 	.word	0xffffffff


	//   ....[11]....
        /*0084*/ 	.word	0xffffffff


	//   ....[12]....
        /*0088*/ 	.word	0xffffffff


	//   ....[13]....
        /*008c*/ 	.word	0xffffffff


	//   ....[14]....
        /*0090*/ 	.word	0xffffffff


	//   ....[15]....
        /*0094*/ 	.word	0xffffffff


	//   ....[16]....
        /*0098*/ 	.word	0xffffffff


	//   ....[17]....
        /*009c*/ 	.word	0xffffffff


	//   ....[18]....
        /*00a0*/ 	.word	0xffffffff


	//   ....[19]....
        /*00a4*/ 	.word	0xffffffff


	//   ....[20]....
        /*00a8*/ 	.word	0xffffffff


	//   ....[21]....
        /*00ac*/ 	.word	0xffffffff


	//   ....[22]....
        /*00b0*/ 	.word	0xffffffff


	//   ....[23]....
        /*00b4*/ 	.word	0xffffffff


	//   ....[24]....
        /*00b8*/ 	.word	0xffffffff


	//   ....[25]....
        /*00bc*/ 	.word	0xffffffff


	//   ....[26]....
        /*00c0*/ 	.word	0xffffffff


	//   ....[27]....
        /*00c4*/ 	.word	0xffffffff


	//   ....[28]....
        /*00c8*/ 	.word	0x0500000f


	//   ....[29]....
        /*00cc*/ 	.word	0x0500000f


	//----- nvinfo : EIATTR_COOP_GROUP_INSTR_OFFSETS
	.align		4
.L_1491:
        /*00d0*/ 	.byte	0x04, 0x28
        /*00d2*/ 	.short	(.L_1493 - .L_1492)


	//   ....[0]....
.L_1492:
        /*00d4*/ 	.word	0x00000060


	//   ....[1]....
        /*00d8*/ 	.word	0x00000190


	//   ....[2]....
        /*00dc*/ 	.word	0x000001e0


	//   ....[3]....
        /*00e0*/ 	.word	0x000003d0


	//   ....[4]....
        /*00e4*/ 	.word	0x00000530


	//   ....[5]....
        /*00e8*/ 	.word	0x00000650


	//   ....[6]....
        /*00ec*/ 	.word	0x000007b0


	//   ....[7]....
        /*00f0*/ 	.word	0x00001610


	//   ....[8]....
        /*00f4*/ 	.word	0x000020d0


	//   ....[9]....
        /*00f8*/ 	.word	0x000021b0


	//   ....[10]....
        /*00fc*/ 	.word	0x000027e0


	//   ....[11]....
        /*0100*/ 	.word	0x00002880


	//   ....[12]....
        /*0104*/ 	.word	0x00003c80


	//   ....[13]....
        /*0108*/ 	.word	0x00003d40


	//   ....[14]....
        /*010c*/ 	.word	0x00004390


	//   ....[15]....
        /*0110*/ 	.word	0x00004400


	//   ....[16]....
        /*0114*/ 	.word	0x00005cb0


	//   ....[17]....
        /*0118*/ 	.word	0x00005ce0


	//   ....[18]....
        /*011c*/ 	.word	0x000060a0


	//   ....[19]....
        /*0120*/ 	.word	0x00006270


	//   ....[20]....
        /*0124*/ 	.word	0x00007560


	//   ....[21]....
        /*0128*/ 	.word	0x000075a0


	//   ....[22]....
        /*012c*/ 	.word	0x00007670


	//   ....[23]....
        /*0130*/ 	.word	0x00007690


	//   ....[24]....
        /*0134*/ 	.word	0x00008680


	//   ....[25]....
        /*0138*/ 	.word	0x000099c0


	//   ....[26]....
        /*013c*/ 	.word	0x0000c1c0


	//   ....[27]....
        /*0140*/ 	.word	0x0000c370


	//   ....[28]....
        /*0144*/ 	.word	0x0000c8c0


	//   ....[29]....
        /*0148*/ 	.word	0x0000cca0


	//----- nvinfo : EIATTR_REG_RECONFIG
	.align		4
.L_1493:
        /*014c*/ 	.byte	0x01, 0x54
	.zero		2


	//----- nvinfo : EIATTR_SYSCALL_OFFSETS
	.align		4
        /*0150*/ 	.byte	0x04, 0x46
        /*0152*/ 	.short	(.L_1495 - .L_1494)


	//   ....[0]....
.L_1494:
        /*0154*/ 	.word	0x000017c0


	//   ....[1]....
        /*0158*/ 	.word	0x0000a160


	//   ....[2]....
        /*015c*/ 	.word	0x0000a2a0


	//   ....[3]....
        /*0160*/ 	.word	0x0000a3a0


	//----- nvinfo : EIATTR_MBARRIER_INSTR_OFFSETS
	.align		4
.L_1495:
        /*0164*/ 	.byte	0x04, 0x39
        /*0166*/ 	.short	(.L_1497 - .L_1496)


	//   ....[0]....
.L_1496:
        /*0168*/ 	.word	0x00000280
        /*016c*/ 	.word	0x000000ff
        /*0170*/ 	.word	0x00022800
        /*0174*/ 	.short	0x0100
        /*0176*/ 	.byte	0x06
	.zero		1


	//   ....[1]....
        /*0178*/ 	.word	0x00000290
        /*017c*/ 	.word	0x000000ff
        /*0180*/ 	.word	0x00022820
        /*0184*/ 	.short	0x0100
        /*0186*/ 	.byte	0x06
	.zero		1


	//   ....[2]....
        /*0188*/ 	.word	0x00000380
        /*018c*/ 	.word	0x000000ff
        /*0190*/ 	.word	0x00022830
        /*0194*/ 	.short	0x0100
        /*0196*/ 	.byte	0x08
	.zero		1


	//   ....[3]....
        /*0198*/ 	.word	0x00000390
        /*019c*/ 	.word	0x000000ff
        /*01a0*/ 	.word	0x00022840
        /*01a4*/ 	.short	0x0100
        /*01a6*/ 	.byte	0x08
	.zero		1


	//   ....[4]....
        /*01a8*/ 	.word	0x000003a0
        /*01ac*/ 	.word	0x000000ff
        /*01b0*/ 	.word	0x00022838
        /*01b4*/ 	.short	0x0100
        /*01b6*/ 	.byte	0x08
	.zero		1


	//   ....[5]....
        /*01b8*/ 	.word	0x000003b0
        /*01bc*/ 	.word	0x000000ff
        /*01c0*/ 	.word	0x00022848
        /*01c4*/ 	.short	0x0100
        /*01c6*/ 	.byte	0x08
	.zero		1


	//   ....[6]....
        /*01c8*/ 	.word	0x000004e0
        /*01cc*/ 	.word	0x000000ff
        /*01d0*/ 	.word	0x00022850
        /*01d4*/ 	.short	0x0100
        /*01d6*/ 	.byte	0x08
	.zero		1


	//   ....[7]....
        /*01d8*/ 	.word	0x000004f0
        /*01dc*/ 	.word	0x000000ff
        /*01e0*/ 	.word	0x00022860
        /*01e4*/ 	.short	0x0100
        /*01e6*/ 	.byte	0x08
	.zero		1


	//   ....[8]....
        /*01e8*/ 	.word	0x00000500
        /*01ec*/ 	.word	0x000000ff
        /*01f0*/ 	.word	0x00022858
        /*01f4*/ 	.short	0x0100
        /*01f6*/ 	.byte	0x08
	.zero		1


	//   ....[9]....
        /*01f8*/ 	.word	0x00000510
        /*01fc*/ 	.word	0x000000ff
        /*0200*/ 	.word	0x00022868
        /*0204*/ 	.short	0x0100
        /*0206*/ 	.byte	0x08
	.zero		1


	//   ....[10]....
        /*0208*/ 	.word	0x00000600
        /*020c*/ 	.word	0x000000ff
        /*0210*/ 	.word	0x00022870
        /*0214*/ 	.short	0x0100
        /*0216*/ 	.byte	0x06
	.zero		1


	//   ....[11]....
        /*0218*/ 	.word	0x00000610
        /*021c*/ 	.word	0x000000ff
        /*0220*/ 	.word	0x00022880
        /*0224*/ 	.short	0x0100
        /*0226*/ 	.byte	0x06
	.zero		1


	//   ....[12]....
        /*0228*/ 	.word	0x00000620
        /*022c*/ 	.word	0x000000ff
        /*0230*/ 	.word	0x00022878
        /*0234*/ 	.short	0x0100
        /*0236*/ 	.byte	0x06
	.zero		1


	//   ....[13]....
        /*0238*/ 	.word	0x00000630
        /*023c*/ 	.word	0x000000ff
        /*0240*/ 	.word	0x00022888
        /*0244*/ 	.short	0x0100
        /*0246*/ 	.byte	0x06
	.zero		1


	//   ....[14]....
        /*0248*/ 	.word	0x00000760
        /*024c*/ 	.word	0x000000ff
        /*0250*/ 	.word	0x00022890
        /*0254*/ 	.short	0x0100
        /*0256*/ 	.byte	0x08
	.zero		1


	//   ....[15]....
        /*0258*/ 	.word	0x00000770
        /*025c*/ 	.word	0x000000ff
        /*0260*/ 	.word	0x000228a0
        /*0264*/ 	.short	0x0100
        /*0266*/ 	.byte	0x08
	.zero		1


	//   ....[16]....
        /*0268*/ 	.word	0x00000780
        /*026c*/ 	.word	0x000000ff
        /*0270*/ 	.word	0x00022898
        /*0274*/ 	.short	0x0100
        /*0276*/ 	.byte	0x08
	.zero		1


	//   ....[17]....
        /*0278*/ 	.word	0x00000790
        /*027c*/ 	.word	0x000000ff
        /*0280*/ 	.word	0x000228a8
        /*0284*/ 	.short	0x0100
        /*0286*/ 	.byte	0x08
	.zero		1


	//   ....[18]....
        /*0288*/ 	.word	0x000008c0
        /*028c*/ 	.word	0x000000ff
        /*0290*/ 	.word	0x000228b0
        /*0294*/ 	.short	0x0100
        /*0296*/ 	.byte	0x08
	.zero		1


	//   ....[19]....
        /*0298*/ 	.word	0x000008d0
        /*029c*/ 	.word	0x000000ff
        /*02a0*/ 	.word	0x000228c0
        /*02a4*/ 	.short	0x0100
        /*02a6*/ 	.byte	0x08
	.zero		1


	//   ....[20]....
        /*02a8*/ 	.word	0x000008e0
        /*02ac*/ 	.word	0x000000ff
        /*02b0*/ 	.word	0x000228b8
        /*02b4*/ 	.short	0x0100
        /*02b6*/ 	.byte	0x08
	.zero		1


	//   ....[21]....
        /*02b8*/ 	.word	0x000008f0
        /*02bc*/ 	.word	0x000000ff
        /*02c0*/ 	.word	0x000228c8
        /*02c4*/ 	.short	0x0100
        /*02c6*/ 	.byte	0x08
	.zero		1


	//   ....[22]....
        /*02c8*/ 	.word	0x00001830
        /*02cc*/ 	.word	0x000000ff
        /*02d0*/ 	.word	0x00022800
        /*02d4*/ 	.short	0x010a
        /*02d6*/ 	.byte	0x31
	.zero		1


	//   ....[23]....
        /*02d8*/ 	.word	0x000018e0
        /*02dc*/ 	.word	0x000000ff
        /*02e0*/ 	.word	0x00022830
        /*02e4*/ 	.short	0x010a
        /*02e6*/ 	.byte	0x15
	.zero		1


	//   ....[24]....
        /*02e8*/ 	.word	0x00001920
        /*02ec*/ 	.word	0x000000ff
        /*02f0*/ 	.word	0x00022830
        /*02f4*/ 	.short	0x010a
        /*02f6*/ 	.byte	0x15
	.zero		1


	//   ....[25]....
        /*02f8*/ 	.word	0x00002cb0
        /*02fc*/ 	.word	0x00000000
        /*0300*/ 	.word	0x00000000
        /*0304*/ 	.short	0x0101
        /*0306*/ 	.byte	0x3f
	.zero		1


	//   ....[26]....
        /*0308*/ 	.word	0x000030d0
        /*030c*/ 	.word	0x000000ff
        /*0310*/ 	.word	0x00022850
        /*0314*/ 	.short	0x010a
        /*0316*/ 	.byte	0x15
	.zero		1


	//   ....[27]....
        /*0318*/ 	.word	0x00003110
        /*031c*/ 	.word	0x000000ff
        /*0320*/ 	.word	0x00022850
        /*0324*/ 	.short	0x010a
        /*0326*/ 	.byte	0x15
	.zero		1


	//   ....[28]....
        /*0328*/ 	.word	0x00003470
        /*032c*/ 	.word	0x00000008
        /*0330*/ 	.word	0x00000000
        /*0334*/ 	.short	0x0101
        /*0336*/ 	.byte	0x3f
	.zero		1


	//   ....[29]....
        /*0338*/ 	.word	0x00003590
        /*033c*/ 	.word	0x000000ff
        /*0340*/ 	.word	0x00022830
        /*0344*/ 	.short	0x010a
        /*0346*/ 	.byte	0x1d
	.zero		1


	//   ....[30]....
        /*0348*/ 	.word	0x000035d0
        /*034c*/ 	.word	0x000000ff
        /*0350*/ 	.word	0x00022830
        /*0354*/ 	.short	0x010a
        /*0356*/ 	.byte	0x1d
	.zero		1


	//   ....[31]....
        /*0358*/ 	.word	0x00004aa0
        /*035c*/ 	.word	0x00000003
        /*0360*/ 	.word	0x00000000
        /*0364*/ 	.short	0x0101
        /*0366*/ 	.byte	0x3f
	.zero		1


	//   ....[32]....
        /*0368*/ 	.word	0x00005540
        /*036c*/ 	.word	0x000000ff
        /*0370*/ 	.word	0x00022850
        /*0374*/ 	.short	0x010a
        /*0376*/ 	.byte	0x1d
	.zero		1


	//   ....[33]....
        /*0378*/ 	.word	0x00005580
        /*037c*/ 	.word	0x000000ff
        /*0380*/ 	.word	0x00022850
        /*0384*/ 	.short	0x010a
        /*0386*/ 	.byte	0x1d
	.zero		1


	//   ....[34]....
        /*0388*/ 	.word	0x00005870
        /*038c*/ 	.word	0x000000bb
        /*0390*/ 	.word	0x00000000
        /*0394*/ 	.short	0x0101
        /*0396*/ 	.byte	0x3f
	.zero		1


	//   ....[35]....
        /*0398*/ 	.word	0x00005980
        /*039c*/ 	.word	0x000000ff
        /*03a0*/ 	.word	0x00022830
        /*03a4*/ 	.short	0x010a
        /*03a6*/ 	.byte	0x16
	.zero		1


	//   ....[36]....
        /*03a8*/ 	.word	0x000059c0
        /*03ac*/ 	.word	0x000000ff
        /*03b0*/ 	.word	0x00022830
        /*03b4*/ 	.short	0x010a
        /*03b6*/ 	.byte	0x16
	.zero		1


	//   ....[37]....
        /*03b8*/ 	.word	0x00006620
        /*03bc*/ 	.word	0x0000009a
        /*03c0*/ 	.word	0x00000000
        /*03c4*/ 	.short	0x0101
        /*03c6*/ 	.byte	0x3f
	.zero		1


	//   ....[38]....
        /*03c8*/ 	.word	0x00007220
        /*03cc*/ 	.word	0x000000ff
        /*03d0*/ 	.word	0x00022850
        /*03d4*/ 	.short	0x010a
        /*03d6*/ 	.byte	0x16
	.zero		1


	//   ....[39]....
        /*03d8*/ 	.word	0x00007260
        /*03dc*/ 	.word	0x000000ff
        /*03e0*/ 	.word	0x00022850
        /*03e4*/ 	.short	0x010a
        /*03e6*/ 	.byte	0x16
	.zero		1


	//   ....[40]....
        /*03e8*/ 	.word	0x00007540
        /*03ec*/ 	.word	0x000000b7
        /*03f0*/ 	.word	0x00000000
        /*03f4*/ 	.short	0x0101
        /*03f6*/ 	.byte	0x3f
	.zero		1


	//   ....[41]....
        /*03f8*/ 	.word	0x00008f30
        /*03fc*/ 	.word	0x000000ff
        /*0400*/ 	.word	0x00000000
        /*0404*/ 	.short	0x0101
        /*0406*/ 	.byte	0x05
	.zero		1


	//   ....[42]....
        /*0408*/ 	.word	0x0000a760
        /*040c*/ 	.word	0x00000008
        /*0410*/ 	.word	0x00022840
        /*0414*/ 	.short	0x010a
        /*0416*/ 	.byte	0x3f
	.zero		1


	//   ....[43]....
        /*0418*/ 	.word	0x0000aa40
        /*041c*/ 	.word	0x000000ff
        /*0420*/ 	.word	0x00022820
        /*0424*/ 	.short	0x010a
        /*0426*/ 	.byte	0x25
	.zero		1


	//   ....[44]....
        /*0428*/ 	.word	0x0000aae0
        /*042c*/ 	.word	0x00000008
        /*0430*/ 	.word	0x00022860
        /*0434*/ 	.short	0x010a
        /*0436*/ 	.byte	0x3f
	.zero		1


	//   ....[45]....
        /*0438*/ 	.word	0x0000b000
        /*043c*/ 	.word	0x00000002
        /*0440*/ 	.word	0x00022840
        /*0444*/ 	.short	0x010a
        /*0446*/ 	.byte	0x3f
	.zero		1


	//   ....[46]....
        /*0448*/ 	.word	0x0000b170
        /*044c*/ 	.word	0x00000002
        /*0450*/ 	.word	0x00022860
        /*0454*/ 	.short	0x010a
        /*0456*/ 	.byte	0x3f
	.zero		1


	//   ....[47]....
        /*0458*/ 	.word	0x0000b640
        /*045c*/ 	.word	0x00000003
        /*0460*/ 	.word	0x00022840
        /*0464*/ 	.short	0x010a
        /*0466*/ 	.byte	0x3f
	.zero		1


	//   ....[48]....
        /*0468*/ 	.word	0x0000b7b0
        /*046c*/ 	.word	0x00000003
        /*0470*/ 	.word	0x00022860
        /*0474*/ 	.short	0x010a
        /*0476*/ 	.byte	0x3f
	.zero		1


	//   ....[49]....
        /*0478*/ 	.word	0x0000bc20
        /*047c*/ 	.word	0x00000002
        /*0480*/ 	.word	0x00022840
        /*0484*/ 	.short	0x010a
        /*0486*/ 	.byte	0x3f
	.zero		1


	//   ....[50]....
        /*0488*/ 	.word	0x0000bd90
        /*048c*/ 	.word	0x00000002
        /*0490*/ 	.word	0x00022860
        /*0494*/ 	.short	0x010a
        /*0496*/ 	.byte	0x3f
	.zero		1


	//   ....[51]....
        /*0498*/ 	.word	0x0000c320
        /*049c*/ 	.word	0x00000007
        /*04a0*/ 	.word	0x00022820
        /*04a4*/ 	.short	0x010a
        /*04a6*/ 	.byte	0x3f
	.zero		1


	//   ....[52]....
        /*04a8*/ 	.word	0x0000c470
        /*04ac*/ 	.word	0x00000005
        /*04b0*/ 	.word	0x00000000
        /*04b4*/ 	.short	0x010a
        /*04b6*/ 	.byte	0x3f
	.zero		1


	//   ....[53]....
        /*04b8*/ 	.word	0x0000c4e0
        /*04bc*/ 	.word	0x00000003
        /*04c0*/ 	.word	0x00000000
        /*04c4*/ 	.short	0x010a
        /*04c6*/ 	.byte	0x3f
	.zero		1


	//   ....[54]....
        /*04c8*/ 	.word	0x0000c540
        /*04cc*/ 	.word	0x00000005
        /*04d0*/ 	.word	0x00000000
        /*04d4*/ 	.short	0x010a
        /*04d6*/ 	.byte	0x3f
	.zero		1


	//   ....[55]....
        /*04d8*/ 	.word	0x0000c570
        /*04dc*/ 	.word	0x00000003
        /*04e0*/ 	.word	0x00000000
        /*04e4*/ 	.short	0x010a
        /*04e6*/ 	.byte	0x3f
	.zero		1


	//   ....[56]....
        /*04e8*/ 	.word	0x0000c5e0
        /*04ec*/ 	.word	0x00000003
        /*04f0*/ 	.word	0x00022800
        /*04f4*/ 	.short	0x010a
        /*04f6*/ 	.byte	0x3f
	.zero		1


	//   ....[57]....
        /*04f8*/ 	.word	0x0000c640
        /*04fc*/ 	.word	0x00000000
        /*0500*/ 	.word	0x00022830
        /*0504*/ 	.short	0x010a
        /*0506*/ 	.byte	0x3f
	.zero		1


	//   ....[58]....
        /*0508*/ 	.word	0x0000c690
        /*050c*/ 	.word	0x00000008
        /*0510*/ 	.word	0x00022850
        /*0514*/ 	.short	0x010a
        /*0516*/ 	.byte	0x3f
	.zero		1


	//   ....[59]....
        /*0518*/ 	.word	0x0000c6f0
        /*051c*/ 	.word	0x00000005
        /*0520*/ 	.word	0x00022830
        /*0524*/ 	.short	0x010a
        /*0526*/ 	.byte	0x3f
	.zero		1


	//   ....[60]....
        /*0528*/ 	.word	0x0000c740
        /*052c*/ 	.word	0x000000bb
        /*0530*/ 	.word	0x00022850
        /*0534*/ 	.short	0x010a
        /*0536*/ 	.byte	0x3f
	.zero		1


	//   ....[61]....
        /*0538*/ 	.word	0x0000c7a0
        /*053c*/ 	.word	0x00000005
        /*0540*/ 	.word	0x00022830
        /*0544*/ 	.short	0x010a
        /*0546*/ 	.byte	0x3f
	.zero		1


	//   ....[62]....
        /*0548*/ 	.word	0x0000c7f0
        /*054c*/ 	.word	0x000000b7
        /*0550*/ 	.word	0x00022850
        /*0554*/ 	.short	0x010a
        /*0556*/ 	.byte	0x3f
	.zero		1


	//   ....[63]....
        /*0558*/ 	.word	0x0000c970
        /*055c*/ 	.word	0x00000008
        /*0560*/ 	.word	0x00022840
        /*0564*/ 	.short	0x010a
        /*0566*/ 	.byte	0x3f
	.zero		1


	//   ....[64]....
        /*0568*/ 	.word	0x0000c9d0
        /*056c*/ 	.word	0x00000008
        /*0570*/ 	.word	0x00022820
        /*0574*/ 	.short	0x010a
        /*0576*/ 	.byte	0x3f
	.zero		1


	//   ....[65]....
        /*0578*/ 	.word	0x0000ca20
        /*057c*/ 	.word	0x00000008
        /*0580*/ 	.word	0x00022860
        /*0584*/ 	.short	0x010a
        /*0586*/ 	.byte	0x3f
	.zero		1


	//   ....[66]....
        /*0588*/ 	.word	0x0000ca70
        /*058c*/ 	.word	0x00000002
        /*0590*/ 	.word	0x00022840
        /*0594*/ 	.short	0x010a
        /*0596*/ 	.byte	0x3f
	.zero		1


	//   ....[67]....
        /*0598*/ 	.word	0x0000cac0
        /*059c*/ 	.word	0x00000002
        /*05a0*/ 	.word	0x00022860
        /*05a4*/ 	.short	0x010a
        /*05a6*/ 	.byte	0x3f
	.zero		1


	//   ....[68]....
        /*05a8*/ 	.word	0x0000cb10
        /*05ac*/ 	.word	0x00000003
        /*05b0*/ 	.word	0x00022840
        /*05b4*/ 	.short	0x010a
        /*05b6*/ 	.byte	0x3f
	.zero		1


	//   ....[69]....
        /*05b8*/ 	.word	0x0000cb60
        /*05bc*/ 	.word	0x00000003
        /*05c0*/ 	.word	0x00022860
        /*05c4*/ 	.short	0x010a
        /*05c6*/ 	.byte	0x3f
	.zero		1


	//   ....[70]....
        /*05c8*/ 	.word	0x0000cbb0
        /*05cc*/ 	.word	0x00000002
        /*05d0*/ 	.word	0x00022840
        /*05d4*/ 	.short	0x010a
        /*05d6*/ 	.byte	0x3f
	.zero		1


	//   ....[71]....
        /*05d8*/ 	.word	0x0000cc00
        /*05dc*/ 	.word	0x00000002
        /*05e0*/ 	.word	0x00022860
        /*05e4*/ 	.short	0x010a
        /*05e6*/ 	.byte	0x3f
	.zero		1


	//   ....[72]....
        /*05e8*/ 	.word	0x0000cce0
        /*05ec*/ 	.word	0x00000007
        /*05f0*/ 	.word	0x00022820
        /*05f4*/ 	.short	0x010a
        /*05f6*/ 	.byte	0x3f
	.zero		1


	//   ....[73]....
        /*05f8*/ 	.word	0x0000cd30
        /*05fc*/ 	.word	0x00000005
        /*0600*/ 	.word	0x00000000
        /*0604*/ 	.short	0x010a
        /*0606*/ 	.byte	0x3f
	.zero		1


	//   ....[74]....
        /*0608*/ 	.word	0x0000cd80
        /*060c*/ 	.word	0x00000003
        /*0610*/ 	.word	0x00000000
        /*0614*/ 	.short	0x010a
        /*0616*/ 	.byte	0x3f
	.zero		1


	//   ....[75]....
        /*0618*/ 	.word	0x0000cdd0
        /*061c*/ 	.word	0x00000005
        /*0620*/ 	.word	0x00000000
        /*0624*/ 	.short	0x010a
        /*0626*/ 	.byte	0x3f
	.zero		1


	//----- nvinfo : EIATTR_NUM_MBARRIERS
	.align		4
.L_1497:
        /*0628*/ 	.byte	0x03, 0x38
        /*062a*/ 	.short	0x0016


	//----- nvinfo : EIATTR_EXIT_INSTR_OFFSETS
	.align		4
        /*062c*/ 	.byte	0x04, 0x1c
        /*062e*/ 	.short	(.L_1499 - .L_1498)


	//   ....[0]....
.L_1498:
        /*0630*/ 	.word	0x00000a30


	//   ....[1]....
        /*0634*/ 	.word	0x00009980


	//   ....[2]....
        /*0638*/ 	.word	0x000099e0


	//   ....[3]....
        /*063c*/ 	.word	0x0000c390


	//   ....[4]....
        /*0640*/ 	.word	0x0000c5c0


	//----- nvinfo : EIATTR_MAX_THREADS
	.align		4
.L_1499:
        /*0644*/ 	.byte	0x04, 0x05
        /*0646*/ 	.short	(.L_1501 - .L_1500)
.L_1500:
        /*0648*/ 	.word	0x00000180
        /*064c*/ 	.word	0x00000001
        /*0650*/ 	.word	0x00000001


	//----- nvinfo : EIATTR_CRS_STACK_SIZE
	.align		4
.L_1501:
        /*0654*/ 	.byte	0x04, 0x1e
        /*0656*/ 	.short	(.L_1503 - .L_1502)
.L_1502:
        /*0658*/ 	.word	0x00000000


	//----- nvinfo : EIATTR_CBANK_PARAM_SIZE
	.align		4
.L_1503:
        /*065c*/ 	.byte	0x03, 0x19
        /*065e*/ 	.short	0x0bf0


	//----- nvinfo : EIATTR_PARAM_CBANK
	.align		4
        /*0660*/ 	.byte	0x04, 0x0a
        /*0662*/ 	.short	(.L_1505 - .L_1504)
	.align		4
.L_1504:
        /*0664*/ 	.word	index@(.nv.constant0._ZN7cutlass13device_kernelIN5flash11enable_sm90INS1_16FlashAttnFwdSm90INS1_25CollectiveMainloopFwdSm90ILi2EN4cute5tupleIJNS5_1CILi1EEES8_S8_EEENS6_IJNS7_ILi128EEENS7_ILi96EEENS7_ILi64EEEEEELi256ENS_6half_tEfNS_4arch4Sm90ELb1ELb0ELb0ELb0ELb0ELb0ELb0ELb1ELb0ELb0ELb0ELb0EEENS1_21CollectiveEpilogueFwdINS6_IJSA_NS7_ILi256EEESB_EEES9_SE_SG_Li256ELb0ELb0ELb0ELb0EEENS1_30DynamicPersistentTileSchedulerILi256ELi32ELb0ELb0ELb1EEEEEEEEEvNT_6ParamsE)
        /*0668*/ 	.short	0x0210
        /*066a*/ 	.short	0x0bf0


	//----- nvinfo : EIATTR_SW_WAR
	.align		4
.L_1505:
        /*066c*/ 	.byte	0x04, 0x36
        /*066e*/ 	.short	(.L_1507 - .L_1506)
.L_1506:
        /*0670*/ 	.word	0x00000008
.L_1507:


//--------------------- .nv.info._ZN7cutlass13device_kernelIN5flash11enable_sm90INS1_16FlashAttnFwdSm90INS1_25CollectiveMainloopFwdSm90ILi2EN4cute5tupleIJNS5_1CILi1EEES8_S8_EEENS6_IJNS7_ILi128EEENS7_ILi96EEENS7_ILi64EEEEEELi256ENS_6half_tEfNS_4arch4Sm90ELb1ELb0ELb0ELb0ELb0ELb0ELb1ELb1ELb0ELb0ELb0ELb0EEENS1_21CollectiveEpilogueFwdINS6_IJSA_NS7_ILi256EEESB_EEES9_SE_SG_Li256ELb0ELb0ELb0ELb0EEENS1_30DynamicPersistentTileSchedulerILi256ELi32ELb0ELb0ELb1EEEEEEEEEvNT_6ParamsE --------------------------
	.section	.nv.info._ZN7cutlass13device_kernelIN5flash11enable_sm90INS1_16FlashAttnFwdSm90INS1_25CollectiveMainloopFwdSm90ILi2EN4cute5tupleIJNS5_1CILi1EEES8_S8_EEENS6_IJNS7_ILi128EEENS7_ILi96EEENS7_ILi64EEEEEELi256ENS_6half_tEfNS_4arch4Sm90ELb1ELb0ELb0ELb0ELb0ELb0ELb1ELb1ELb0ELb0ELb0ELb0EEENS1_21CollectiveEpilogueFwdINS6_IJSA_NS7_ILi256EEESB_EEES9_SE_SG_Li256ELb0ELb0ELb0ELb0EEENS1_30DynamicPersistentTileSchedulerILi256ELi32ELb0ELb0ELb1EEEEEEEEEvNT_6ParamsE,"",@"SHT_CUDA_INFO"
	.sectionflags	@""
	.align	4


	//----- nvinfo : EIATTR_CUDA_API_VERSION
	.align		4
        /*0000*/ 	.byte	0x04, 0x37
        /*0002*/ 	.short	(.L_1509 - .L_1508)
.L_1508:
        /*0004*/ 	.word	0x00000082


	//----- nvinfo : EIATTR_KPARAM_INFO
	.align		4
.L_1509:
        /*0008*/ 	.byte	0x04, 0x17
        /*000a*/ 	.short	(.L_1511 - .L_1510)
.L_1510:
        /*000c*/ 	.word	0x00000000
        /*0010*/ 	.short	0x0000
        /*0012*/ 	.short	0x0070
        /*0014*/ 	.byte	0x00, 0xf0, 0x01, 0x32


	//----- nvinfo : EIATTR_SPARSE_MMA_MASK
	.align		4
.L_1511:
        /*0018*/ 	.byte	0x03, 0x50
        /*001a*/ 	.short	0x0000


	//----- nvinfo : EIATTR_MAXREG_COUNT
	.align		4
        /*001c*/ 	.byte	0x03, 0x1b
        /*001e*/ 	.short	0x00a8


	//----- nvinfo : EIATTR_NUM_BARRIERS
	.align		4
        /*0020*/ 	.byte	0x02, 0x4c
        /*0022*/ 	.byte	0x10
	.zero		1


	//----- nvinfo : EIATTR_EXTERNS
	.align		4
        /*0024*/ 	.byte	0x04, 0x0f
        /*0026*/ 	.short	(.L_1513 - .L_1512)


	//   ....[0]....
	.align		4
.L_1512:
        /*0028*/ 	.word	index@(__assertfail)


	//----- nvinfo : EIATTR_ANNOTATIONS
	.align		4
.L_1513:
        /*002c*/ 	.byte	0x04, 0x55
        /*002e*/ 	.short	(.L_1515 - .L_1514)


	//   ....[0]....
.L_1514:
        /*0030*/ 	.word	0x00000001
        /*0034*/ 	.byte	0xa0, 0x09, 0x00, 0x00, 0x01, 0x00, 0x00, 0x00, 0xb0, 0x0a, 0x00, 0x00, 0x01, 0x00, 0x00, 0x00
        /*0044*/ 	.byte	0xb0, 0xb1, 0x00, 0x00, 0x01, 0x00, 0x00, 0x00, 0x60, 0xb2, 0x00, 0x00, 0x01, 0x00, 0x00, 0x00
        /*0054*/ 	.byte	0x70, 0xb2, 0x00, 0x00, 0x01, 0x00, 0x00, 0x00, 0x80, 0xb2, 0x00, 0x00, 0x01, 0x00, 0x00, 0x00
        /*0064*/ 	.byte	0xa0, 0xc0, 0x00, 0x00, 0x01, 0x00, 0x00, 0x00, 0x00, 0xc1, 0x00, 0x00, 0x01, 0x00, 0x00, 0x00
        /*0074*/ 	.byte	0xa0, 0xda, 0x00, 0x00, 0x01, 0x00, 0x00, 0x00, 0xd0, 0xdb, 0x00, 0x00, 0x01, 0x00, 0x00, 0x00
        /*0084*/ 	.byte	0xa0, 0xdc, 0x00, 0x00, 0x01, 0x00, 0x00, 0x00, 0x40, 0xdd, 0x00, 0x00, 0x01, 0x00, 0x00, 0x00
        /*0094*/ 	.byte	0x80, 0xde, 0x00, 0x00


	//----- nvinfo : EIATTR_MERCURY_ISA_VERSION
	.align		4
.L_1515:
        /*0098*/ 	.byte	0x03, 0x5f
        /*009a*/ 	.short	0x0101


	//----- nvinfo : EIATTR_INT_WARP_WIDE_INSTR_OFFSETS
	.align		4
        /*009c*/ 	.byte	0x04, 0x31
        /*009e*/ 	.short	(.L_1517 - .L_1516)


	//   ....[0]....
.L_1516:
        /*00a0*/ 	.word	0x000001b0


	//   ....[1]....
        /*00a4*/ 	.word	0x000001e0


	//   ....[2]....
        /*00a8*/ 	.word	0x00000250


	//   ....[3]....
        /*00ac*/ 	.word	0x00000290


	//   ....[4]....
        /*00b0*/ 	.word	0x0000b700


	//   ....[5]....
        /*00b4*/ 	.word	0x0000b790


	//   ....[6]....
        /*00b8*/ 	.word	0x0000bc80


	//   ....[7]....
        /*00bc*/ 	.word	0x0000db20


	//   ....[8]....
        /*00c0*/ 	.word	0x0000dbb0


	//----- nvinfo : EIATTR_COOP_GROUP_MASK_REGIDS
	.align		4
.L_1517:
        /*00c4*/ 	.byte	0x04, 0x29
        /*00c6*/ 	.short	(.L_1519 - .L_1518)


	//   ....[0]....
.L_1518:
        /*00c8*/ 	.word	0xffffffff


	//   ....[1]....
        /*00cc*/ 	.word	0xffffffff


	//   ....[2]....
        /*00d0*/ 	.word	0xffffffff


	//   ....[3]....
        /*00d4*/ 	.word	0xffffffff


	//   ....[4]....
        /*00d8*/ 	.word	0xffffffff


	//   ....[5]....
        /*00dc*/ 	.word	0xffffffff


	//   ....[6]....
        /*00e0*/ 	.word	0xffffffff


	//   ....[7]....
        /*00e4*/ 	.word	0xffffffff


	//   ....[8]....
        /*00e8*/ 	.word	0xffffffff


	//   ....[9]....
        /*00ec*/ 	.word	0xffffffff


	//   ....[10]....
        /*00f0*/ 	.word	0xffffffff


	//   ....[11]....
        /*00f4*/ 	.word	0xffffffff


	//   ....[12]....
        /*00f8*/ 	.word	0xffffffff


	//   ....[13]....
        /*00fc*/ 	.word	0xffffffff


	//   ....[14]....
        /*0100*/ 	.word	0xffffffff


	//   ....[15]....
        /*0104*/ 	.word	0xffffffff


	//   ....[16]....
        /*0108*/ 	.word	0xffffffff


	//   ....[17]....
        /*010c*/ 	.word	0xffffffff


	//   ....[18]....
        /*0110*/ 	.word	0xffffffff


	//   ....[19]....
        /*0114*/ 	.word	0xffffffff


	//   ....[20]....
        /*0118*/ 	.word	0xffffffff


	//   ....[21]....
        /*011c*/ 	.word	0xffffffff


	//   ....[22]....
        /*0120*/ 	.word	0xffffffff


	//   ....[23]....
        /*0124*/ 	.word	0xffffffff


	//   ....[24]....
        /*0128*/ 	.word	0xffffffff


	//   ....[25]....
        /*012c*/ 	.word	0xffffffff


	//   ....[26]....
        /*0130*/ 	.word	0xffffffff


	//   ....[27]....
        /*0134*/ 	.word	0xffffffff


	//   ....[28]....
        /*0138*/ 	.word	0x0500000f


	//   ....[29]....
        /*013c*/ 	.word	0x0500000f


	//----- nvinfo : EIATTR_COOP_GROUP_INSTR_OFFSETS
	.align		4
.L_1519:
        /*0140*/ 	.byte	0x04, 0x28
        /*0142*/ 	.short	(.L_1521 - .L_1520)


	//   ....[0]....
.L_1520:
        /*0144*/ 	.word	0x00000060


	//   ....[1]....
        /*0148*/ 	.word	0x000001c0


	//   ....[2]....
        /*014c*/ 	.word	0x00000270


	//   ....[3]....
        /*0150*/ 	.word	0x00000410


	//   ....[4]....
        /*0154*/ 	.word	0x00000570


	//   ....[5]....
        /*0158*/ 	.word	0x00000690


	//   ....[6]....
        /*015c*/ 	.word	0x000007f0


	//   ....[7]....
        /*0160*/ 	.word	0x000016f0


	//   ....[8]....
        /*0164*/ 	.word	0x000030d0


	//   ....[9]....
        /*0168*/ 	.word	0x000030f0


	//   ....[10]....
        /*016c*/ 	.word	0x00003110


	//   ....[11]....
        /*0170*/ 	.word	0x00003150


	//   ....[12]....
        /*0174*/ 	.word	0x000052b0


	//   ....[13]....
        /*0178*/ 	.word	0x000052c0


	//   ....[14]....
        /*017c*/ 	.word	0x000052f0


	//   ....[15]....
        /*0180*/ 	.word	0x00005300


	//   ....[16]....
        /*0184*/ 	.word	0x00007620


	//   ....[17]....
        /*0188*/ 	.word	0x00007690


	//   ....[18]....
        /*018c*/ 	.word	0x000076b0


	//   ....[19]....
        /*0190*/ 	.word	0x000076d0


	//   ....[20]....
        /*0194*/ 	.word	0x00008ca0


	//   ....[21]....
        /*0198*/ 	.word	0x00008d20


	//   ....[22]....
        /*019c*/ 	.word	0x00008d70


	//   ....[23]....
        /*01a0*/ 	.word	0x00008da0


	//   ....[24]....
        /*01a4*/ 	.word	0x0000a470


	//   ....[25]....
        /*01a8*/ 	.word	0x0000b170


	//   ....[26]....
        /*01ac*/ 	.word	0x0000dc40


	//   ....[27]....
        /*01b0*/ 	.word	0x0000de20


	//   ....[28]....
        /*01b4*/ 	.word	0x0000e400


	//   ....[29]....
        /*01b8*/ 	.word	0x0000e7d0


	//----- nvinfo : EIATTR_REG_RECONFIG
	.align		4
.L_1521:
        /*01bc*/ 	.byte	0x01, 0x54
	.zero		2


	//----- nvinfo : EIATTR_SYSCALL_OFFSETS
	.align		4
        /*01c0*/ 	.byte	0x04, 0x46
        /*01c2*/ 	.short	(.L_1523 - .L_1522)


	//   ....[0]....
.L_1522:
        /*01c4*/ 	.word	0x000018f0


	//   ....[1]....
        /*01c8*/ 	.word	0x0000b910


	//   ....[2]....
        /*01cc*/ 	.word	0x0000ba40


	//   ....[3]....
        /*01d0*/ 	.word	0x0000bb40


	//----- nvinfo : EIATTR_MBARRIER_INSTR_OFFSETS
	.align		4
.L_1523:
        /*01d4*/ 	.byte	0x04, 0x39
        /*01d6*/ 	.short	(.L_1525 - .L_1524)


	//   ....[0]....
.L_1524:
        /*01d8*/ 	.word	0x000002b0
        /*01dc*/ 	.word	0x000000ff
        /*01e0*/ 	.word	0x00032400
        /*01e4*/ 	.short	0x0100
        /*01e6*/ 	.byte	0x06
	.zero		1


	//   ....[1]....
        /*01e8*/ 	.word	0x000002c0
        /*01ec*/ 	.word	0x000000ff
        /*01f0*/ 	.word	0x00032410
        /*01f4*/ 	.short	0x0100
        /*01f6*/ 	.byte	0x06
	.zero		1


	//   ....[2]....
        /*01f8*/ 	.word	0x000002d0
        /*01fc*/ 	.word	0x000000ff
        /*0200*/ 	.word	0x00032420
        /*0204*/ 	.short	0x0100
        /*0206*/ 	.byte	0x06
	.zero		1


	//   ....[3]....
        /*0208*/ 	.word	0x000003c0
        /*020c*/ 	.word	0x000000ff
        /*0210*/ 	.word	0x00032430
        /*0214*/ 	.short	0x0100
        /*0216*/ 	.byte	0x08
	.zero		1


	//   ....[4]....
        /*0218*/ 	.word	0x000003d0
        /*021c*/ 	.word	0x000000ff
        /*0220*/ 	.word	0x00032440
        /*0224*/ 	.short	0x0100
        /*0226*/ 	.byte	0x08
	.zero		1


	//   ....[5]....
        /*0228*/ 	.word	0x000003e0
        /*022c*/ 	.word	0x000000ff
        /*0230*/ 	.word	0x00032438
        /*0234*/ 	.short	0x0100
        /*0236*/ 	.byte	0x08
	.zero		1


	//   ....[6]....
        /*0238*/ 	.word	0x000003f0
        /*023c*/ 	.word	0x000000ff
        /*0240*/ 	.word	0x00032448
        /*0244*/ 	.short	0x0100
        /*0246*/ 	.byte	0x08
	.zero		1


	//   ....[7]....
        /*0248*/ 	.word	0x00000520
        /*024c*/ 	.word	0x000000ff
        /*0250*/ 	.word	0x00032450
        /*0254*/ 	.short	0x0100
        /*0256*/ 	.byte	0x08
	.zero		1


	//   ....[8]....
        /*0258*/ 	.word	0x00000530
        /*025c*/ 	.word	0x000000ff
        /*0260*/ 	.word	0x00032460
        /*0264*/ 	.short	0x0100
        /*0266*/ 	.byte	0x08
	.zero		1


	//   ....[9]....
        /*0268*/ 	.word	0x00000540
        /*026c*/ 	.word	0x000000ff
        /*0270*/ 	.word	0x00032458
        /*0274*/ 	.short	0x0100
        /*0276*/ 	.byte	0x08
	.zero		1


	//   ....[10]....
        /*0278*/ 	.word	0x00000550
        /*027c*/ 	.word	0x000000ff
        /*0280*/ 	.word	0x00032468
        /*0284*/ 	.short	0x0100
        /*0286*/ 	.byte	0x08
	.zero		1


	//   ....[11]....
        /*0288*/ 	.word	0x00000640
        /*028c*/ 	.word	0x000000ff
        /*0290*/ 	.word	0x00032470
        /*0294*/ 	.short	0x0100
        /*0296*/ 	.byte	0x06
	.zero		1


	//   ....[12]....
        /*0298*/ 	.word	0x00000650
        /*029c*/ 	.word	0x000000ff
        /*02a0*/ 	.word	0x00032480
        /*02a4*/ 	.short	0x0100
        /*02a6*/ 	.byte	0x06
	.zero		1


	//   ....[13]....
        /*02a8*/ 	.word	0x00000660
        /*02ac*/ 	.word	0x000000ff
        /*02b0*/ 	.word	0x00032478
        /*02b4*/ 	.short	0x0100
        /*02b6*/ 	.byte	0x06
	.zero		1


	//   ....[14]....
        /*02b8*/ 	.word	0x00000670
        /*02bc*/ 	.word	0x000000ff
        /*02c0*/ 	.word	0x00032488
        /*02c4*/ 	.short	0x0100
        /*02c6*/ 	.byte	0x06
	.zero		1


	//   ....[15]....
        /*02c8*/ 	.word	0x000007a0
        /*02cc*/ 	.word	0x000000ff
        /*02d0*/ 	.word	0x00032490
        /*02d4*/ 	.short	0x0100
        /*02d6*/ 	.byte	0x08
	.zero		1


	//   ....[16]....
        /*02d8*/ 	.word	0x000007b0
        /*02dc*/ 	.word	0x000000ff
        /*02e0*/ 	.word	0x000324a0
        /*02e4*/ 	.short	0x0100
        /*02e6*/ 	.byte	0x08
	.zero		1


	//   ....[17]....
        /*02e8*/ 	.word	0x000007c0
        /*02ec*/ 	.word	0x000000ff
        /*02f0*/ 	.word	0x00032498
        /*02f4*/ 	.short	0x0100
        /*02f6*/ 	.byte	0x08
	.zero		1


	//   ....[18]....
        /*02f8*/ 	.word	0x000007d0
        /*02fc*/ 	.word	0x000000ff
        /*0300*/ 	.word	0x000324a8
        /*0304*/ 	.short	0x0100
        /*0306*/ 	.byte	0x08
	.zero		1


	//   ....[19]....
        /*0308*/ 	.word	0x00000900
        /*030c*/ 	.word	0x000000ff
        /*0310*/ 	.word	0x000324b0
        /*0314*/ 	.short	0x0100
        /*0316*/ 	.byte	0x08
	.zero		1


	//   ....[20]....
        /*0318*/ 	.word	0x00000910
        /*031c*/ 	.word	0x000000ff
        /*0320*/ 	.word	0x000324c0
        /*0324*/ 	.short	0x0100
        /*0326*/ 	.byte	0x08
	.zero		1


	//   ....[21]....
        /*0328*/ 	.word	0x00000920
        /*032c*/ 	.word	0x000000ff
        /*0330*/ 	.word	0x000324b8
        /*0334*/ 	.short	0x0100
        /*0336*/ 	.byte	0x08
	.zero		1


	//   ....[22]....
        /*0338*/ 	.word	0x00000930
        /*033c*/ 	.word	0x000000ff
        /*0340*/ 	.word	0x000324c8
        /*0344*/ 	.short	0x0100
        /*0346*/ 	.byte	0x08
	.zero		1


	//   ....[23]....
        /*0348*/ 	.word	0x00001950
        /*034c*/ 	.word	0x000000ff
        /*0350*/ 	.word	0x00032400
        /*0354*/ 	.short	0x010a
        /*0356*/ 	.byte	0x27
	.zero		1


	//   ....[24]....
        /*0358*/ 	.word	0x00001a10
        /*035c*/ 	.word	0x000000ff
        /*0360*/ 	.word	0x00032430
        /*0364*/ 	.short	0x010a
        /*0366*/ 	.byte	0x07
	.zero		1


	//   ....[25]....
        /*0368*/ 	.word	0x00001a50
        /*036c*/ 	.word	0x000000ff
        /*0370*/ 	.word	0x00032430
        /*0374*/ 	.short	0x010a
        /*0376*/ 	.byte	0x07
	.zero		1


	//   ....[26]....
        /*0378*/ 	.word	0x00001d40
        /*037c*/ 	.word	0x000000ff
        /*0380*/ 	.word	0x00032410
        /*0384*/ 	.short	0x010a
        /*0386*/ 	.byte	0x27
	.zero		1


	//   ....[27]....
        /*0388*/ 	.word	0x00001d80
        /*038c*/ 	.word	0x000000ff
        /*0390*/ 	.word	0x00032450
        /*0394*/ 	.short	0x010a
        /*0396*/ 	.byte	0x07
	.zero		1


	//   ....[28]....
        /*0398*/ 	.word	0x00001dc0
        /*039c*/ 	.word	0x000000ff
        /*03a0*/ 	.word	0x00032450
        /*03a4*/ 	.short	0x010a
        /*03a6*/ 	.byte	0x07
	.zero		1


	//   ....[29]....
        /*03a8*/ 	.word	0x00003370
        /*03ac*/ 	.word	0x00000018
        /*03b0*/ 	.word	0x00000000
        /*03b4*/ 	.short	0x0101
        /*03b6*/ 	.byte	0x3f
	.zero		1


	//   ....[30]....
        /*03b8*/ 	.word	0x00003ed0
        /*03bc*/ 	.word	0x000000bf
        /*03c0*/ 	.word	0x00000000
        /*03c4*/ 	.short	0x0101
        /*03c6*/ 	.byte	0x3f
	.zero		1


	//   ....[31]....
        /*03c8*/ 	.word	0x00003fe0
        /*03cc*/ 	.word	0x000000ff
        /*03d0*/ 	.word	0x00032430
        /*03d4*/ 	.short	0x010a
        /*03d6*/ 	.byte	0x04
	.zero		1


	//   ....[32]....
        /*03d8*/ 	.word	0x00004020
        /*03dc*/ 	.word	0x000000ff
        /*03e0*/ 	.word	0x00032430
        /*03e4*/ 	.short	0x010a
        /*03e6*/ 	.byte	0x04
	.zero		1


	//   ....[33]....
        /*03e8*/ 	.word	0x00004230
        /*03ec*/ 	.word	0x000000ff
        /*03f0*/ 	.word	0x00032450
        /*03f4*/ 	.short	0x010a
        /*03f6*/ 	.byte	0x04
	.zero		1


	//   ....[34]....
        /*03f8*/ 	.word	0x00004270
        /*03fc*/ 	.word	0x000000ff
        /*0400*/ 	.word	0x00032450
        /*0404*/ 	.short	0x010a
        /*0406*/ 	.byte	0x04
	.zero		1


	//   ....[35]....
        /*0408*/ 	.word	0x000054d0
        /*040c*/ 	.word	0x00000098
        /*0410*/ 	.word	0x00000000
        /*0414*/ 	.short	0x0101
        /*0416*/ 	.byte	0x3f
	.zero		1


	//   ....[36]....
        /*0418*/ 	.word	0x00006950
        /*041c*/ 	.word	0x000000d3
        /*0420*/ 	.word	0x00000000
        /*0424*/ 	.short	0x0101
        /*0426*/ 	.byte	0x3f
	.zero		1


	//   ....[37]....
        /*0428*/ 	.word	0x00006a50
        /*042c*/ 	.word	0x000000ff
        /*0430*/ 	.word	0x00032430
        /*0434*/ 	.short	0x010a
        /*0436*/ 	.byte	0x04
	.zero		1


	//   ....[38]....
        /*0438*/ 	.word	0x00006a90
        /*043c*/ 	.word	0x000000ff
        /*0440*/ 	.word	0x00032430
        /*0444*/ 	.short	0x010a
        /*0446*/ 	.byte	0x04
	.zero		1


	//   ....[39]....
        /*0448*/ 	.word	0x00006ca0
        /*044c*/ 	.word	0x000000ff
        /*0450*/ 	.word	0x00032450
        /*0454*/ 	.short	0x010a
        /*0456*/ 	.byte	0x04
	.zero		1


	//   ....[40]....
        /*0458*/ 	.word	0x00006ce0
        /*045c*/ 	.word	0x000000ff
        /*0460*/ 	.word	0x00032450
        /*0464*/ 	.short	0x010a
        /*0466*/ 	.byte	0x04
	.zero		1


	//   ....[41]....
        /*0468*/ 	.word	0x00007980
        /*046c*/ 	.word	0x00000098
        /*0470*/ 	.word	0x00000000
        /*0474*/ 	.short	0x0101
        /*0476*/ 	.byte	0x3f
	.zero		1


	//   ....[42]....
        /*0478*/ 	.word	0x00008c80
        /*047c*/ 	.word	0x000000d7
        /*0480*/ 	.word	0x00000000
        /*0484*/ 	.short	0x0101
        /*0486*/ 	.byte	0x3f
	.zero		1


	//   ....[43]....
        /*0488*/ 	.word	0x0000a6c0
        /*048c*/ 	.word	0x000000ff
        /*0490*/ 	.word	0x00000000
        /*0494*/ 	.short	0x0101
        /*0496*/ 	.byte	0x05
	.zero		1


	//   ....[44]....
        /*0498*/ 	.word	0x0000bed0
        /*049c*/ 	.word	0x0000000a
        /*04a0*/ 	.word	0x00032440
        /*04a4*/ 	.short	0x010a
        /*04a6*/ 	.byte	0x3f
	.zero		1


	//   ....[45]....
        /*04a8*/ 	.word	0x0000c430
        /*04ac*/ 	.word	0x00000012
        /*04b0*/ 	.word	0x00032420
        /*04b4*/ 	.short	0x010a
        /*04b6*/ 	.byte	0x3f
	.zero		1


	//   ....[46]....
        /*04b8*/ 	.word	0x0000c4b0
        /*04bc*/ 	.word	0x0000000a
        /*04c0*/ 	.word	0x00032460
        /*04c4*/ 	.short	0x010a
        /*04c6*/ 	.byte	0x3f
	.zero		1


	//   ....[47]....
        /*04c8*/ 	.word	0x0000c9d0
        /*04cc*/ 	.word	0x00000002
        /*04d0*/ 	.word	0x00032440
        /*04d4*/ 	.short	0x010a
        /*04d6*/ 	.byte	0x3f
	.zero		1


	//   ....[48]....
        /*04d8*/ 	.word	0x0000cb60
        /*04dc*/ 	.word	0x00000002
        /*04e0*/ 	.word	0x00032460
        /*04e4*/ 	.short	0x010a
        /*04e6*/ 	.byte	0x3f
	.zero		1


	//   ....[49]....
        /*04e8*/ 	.word	0x0000d030
        /*04ec*/ 	.word	0x00000003
        /*04f0*/ 	.word	0x00032440
        /*04f4*/ 	.short	0x010a
        /*04f6*/ 	.byte	0x3f
	.zero		1


	//   ....[50]....
        /*04f8*/ 	.word	0x0000d1c0
        /*04fc*/ 	.word	0x00000003
        /*0500*/ 	.word	0x00032460
        /*0504*/ 	.short	0x010a
        /*0506*/ 	.byte	0x3f
	.zero		1


	//   ....[51]....
        /*0508*/ 	.word	0x0000d640
        /*050c*/ 	.word	0x00000002
        /*0510*/ 	.word	0x00032440
        /*0514*/ 	.short	0x010a
        /*0516*/ 	.byte	0x3f
	.zero		1


	//   ....[52]....
        /*0518*/ 	.word	0x0000d7d0
        /*051c*/ 	.word	0x00000002
        /*0520*/ 	.word	0x00032460
        /*0524*/ 	.short	0x010a
        /*0526*/ 	.byte	0x3f
	.zero		1


	//   ....[53]....
        /*0528*/ 	.word	0x0000ddd0
        /*052c*/ 	.word	0x00000007
        /*0530*/ 	.word	0x00032420
        /*0534*/ 	.short	0x010a
        /*0536*/ 	.byte	0x3f
	.zero		1


	//   ....[54]....
        /*0538*/ 	.word	0x0000df20
        /*053c*/ 	.word	0x00000005
        /*0540*/ 	.word	0x00000000
        /*0544*/ 	.short	0x010a
        /*0546*/ 	.byte	0x3f
	.zero		1


	//   ....[55]....
        /*0548*/ 	.word	0x0000df90
        /*054c*/ 	.word	0x00000003
        /*0550*/ 	.word	0x00000000
        /*0554*/ 	.short	0x010a
        /*0556*/ 	.byte	0x3f
	.zero		1


	//   ....[56]....
        /*0558*/ 	.word	0x0000dff0
        /*055c*/ 	.word	0x00000005
        /*0560*/ 	.word	0x00000000
        /*0564*/ 	.short	0x010a
        /*0566*/ 	.byte	0x3f
	.zero		1


	//   ....[57]....
        /*0568*/ 	.word	0x0000e020
        /*056c*/ 	.word	0x00000003
        /*0570*/ 	.word	0x00000000
        /*0574*/ 	.short	0x010a
        /*0576*/ 	.byte	0x3f
	.zero		1


	//   ....[58]....
        /*0578*/ 	.word	0x0000e090
        /*057c*/ 	.word	0x00000003
        /*0580*/ 	.word	0x00032400
        /*0584*/ 	.short	0x010a
        /*0586*/ 	.byte	0x3f
	.zero		1


	//   ....[59]....
        /*0588*/ 	.word	0x0000e0f0
        /*058c*/ 	.word	0x00000003
        /*0590*/ 	.word	0x00032430
        /*0594*/ 	.short	0x010a
        /*0596*/ 	.byte	0x3f
	.zero		1


	//   ....[60]....
        /*0598*/ 	.word	0x0000e150
        /*059c*/ 	.word	0x00000003
        /*05a0*/ 	.word	0x00032410
        /*05a4*/ 	.short	0x010a
        /*05a6*/ 	.byte	0x3f
	.zero		1


	//   ....[61]....
        /*05a8*/ 	.word	0x0000e1b0
        /*05ac*/ 	.word	0x00000003
        /*05b0*/ 	.word	0x00032450
        /*05b4*/ 	.short	0x010a
        /*05b6*/ 	.byte	0x3f
	.zero		1


	//   ....[62]....
        /*05b8*/ 	.word	0x0000e210
        /*05bc*/ 	.word	0x00000098
        /*05c0*/ 	.word	0x00032430
        /*05c4*/ 	.short	0x010a
        /*05c6*/ 	.byte	0x3f
	.zero		1


	//   ....[63]....
        /*05c8*/ 	.word	0x0000e270
        /*05cc*/ 	.word	0x000000cc
        /*05d0*/ 	.word	0x00032450
        /*05d4*/ 	.short	0x010a
        /*05d6*/ 	.byte	0x3f
	.zero		1


	//   ....[64]....
        /*05d8*/ 	.word	0x0000e2d0
        /*05dc*/ 	.word	0x00000098
        /*05e0*/ 	.word	0x00032430
        /*05e4*/ 	.short	0x010a
        /*05e6*/ 	.byte	0x3f
	.zero		1


	//   ....[65]....
        /*05e8*/ 	.word	0x0000e330
        /*05ec*/ 	.word	0x000000cc
        /*05f0*/ 	.word	0x00032450
        /*05f4*/ 	.short	0x010a
        /*05f6*/ 	.byte	0x3f
	.zero		1


	//   ....[66]....
        /*05f8*/ 	.word	0x0000e4b0
        /*05fc*/ 	.word	0x0000000a
        /*0600*/ 	.word	0x00032440
        /*0604*/ 	.short	0x010a
        /*0606*/ 	.byte	0x3f
	.zero		1


	//   ....[67]....
        /*0608*/ 	.word	0x0000e500
        /*060c*/ 	.word	0x00000012
        /*0610*/ 	.word	0x00032420
        /*0614*/ 	.short	0x010a
        /*0616*/ 	.byte	0x3f
	.zero		1


	//   ....[68]....
        /*0618*/ 	.word	0x0000e550
        /*061c*/ 	.word	0x0000000a
        /*0620*/ 	.word	0x00032460
        /*0624*/ 	.short	0x010a
        /*0626*/ 	.byte	0x3f
	.zero		1


	//   ....[69]....
        /*0628*/ 	.word	0x0000e5a0
        /*062c*/ 	.word	0x00000002
        /*0630*/ 	.word	0x00032440
        /*0634*/ 	.short	0x010a
        /*0636*/ 	.byte	0x3f
	.zero		1


	//   ....[70]....
        /*0638*/ 	.word	0x0000e5f0
        /*063c*/ 	.word	0x00000002
        /*0640*/ 	.word	0x00032460
        /*0644*/ 	.short	0x010a
        /*0646*/ 	.byte	0x3f
	.zero		1


	//   ....[71]....
        /*0648*/ 	.word	0x0000e640
        /*064c*/ 	.word	0x00000003
        /*0650*/ 	.word	0x00032440
        /*0654*/ 	.short	0x010a
        /*0656*/ 	.byte	0x3f
	.zero		1


	//   ....[72]....
        /*0658*/ 	.word	0x0000e690
        /*065c*/ 	.word	0x00000003
        /*0660*/ 	.word	0x00032460
        /*0664*/ 	.short	0x010a
        /*0666*/ 	.byte	0x3f
	.zero		1


	//   ....[73]....
        /*0668*/ 	.word	0x0000e6e0
        /*066c*/ 	.word	0x00000002
        /*0670*/ 	.word	0x00032440
        /*0674*/ 	.short	0x010a
        /*0676*/ 	.byte	0x3f
	.zero		1


	//   ....[74]....
        /*0678*/ 	.word	0x0000e730
        /*067c*/ 	.word	0x00000002
        /*0680*/ 	.word	0x00032460
        /*0684*/ 	.short	0x010a
        /*0686*/ 	.byte	0x3f
	.zero		1


	//   ....[75]....
        /*0688*/ 	.word	0x0000e810
        /*068c*/ 	.word	0x00000007
        /*0690*/ 	.word	0x00032420
        /*0694*/ 	.short	0x010a
        /*0696*/ 	.byte	0x3f
	.zero		1


	//   ....[76]....
        /*0698*/ 	.word	0x0000e860
        /*069c*/ 	.word	0x00000005
        /*06a0*/ 	.word	0x00000000
        /*06a4*/ 	.short	0x010a
        /*06a6*/ 	.byte	0x3f
	.zero		1


	//   ....[77]....
        /*06a8*/ 	.word	0x0000e8b0
        /*06ac*/ 	.word	0x00000003
        /*06b0*/ 	.word	0x00000000
        /*06b4*/ 	.short	0x010a
        /*06b6*/ 	.byte	0x3f
	.zero		1


	//   ....[78]....
        /*06b8*/ 	.word	0x0000e900
        /*06bc*/ 	.word	0x00000005
        /*06c0*/ 	.word	0x00000000
        /*06c4*/ 	.short	0x010a
        /*06c6*/ 	.byte	0x3f
	.zero		1


	//----- nvinfo : EIATTR_NUM_MBARRIERS
	.align		4
.L_1525:
        /*06c8*/ 	.byte	0x03, 0x38
        /*06ca*/ 	.short	0x0017


	//----- nvinfo : EIATTR_EXIT_INSTR_OFFSETS
	.align		4
        /*06cc*/ 	.byte	0x04, 0x1c
        /*06ce*/ 	.short	(.L_1527 - .L_1526)


	//   ....[0]....
.L_1526:
        /*06d0*/ 	.word	0x00000aa0


	//   ....[1]....
        /*06d4*/ 	.word	0x0000b130


	//   ....[2]....
        /*06d8*/ 	.word	0x0000b190


	//   ....[3]....
        /*06dc*/ 	.word	0x0000de40


	//   ....[4]....
        /*06e0*/ 	.word	0x0000e070


	//----- nvinfo : EIATTR_MAX_THREADS
	.align		4
.L_1527:
        /*06e4*/ 	.byte	0x04, 0x05
        /*06e6*/ 	.short	(.L_1529 - .L_1528)
.L_1528:
        /*06e8*/ 	.word	0x00000180
        /*06ec*/ 	.word	0x00000001
        /*06f0*/ 	.word	0x00000001


	//----- nvinfo : EIATTR_CRS_STACK_SIZE
	.align		4
.L_1529:
        /*06f4*/ 	.byte	0x04, 0x1e
        /*06f6*/ 	.short	(.L_1531 - .L_1530)
.L_1530:
        /*06f8*/ 	.word	0x00000000


	//----- nvinfo : EIATTR_CBANK_PARAM_SIZE
	.align		4
.L_1531:
        /*06fc*/ 	.byte	0x03, 0x19
        /*06fe*/ 	.short	0x0cf0


	//----- nvinfo : EIATTR_PARAM_CBANK
	.align		4
        /*0700*/ 	.byte	0x04, 0x0a
        /*0702*/ 	.short	(.L_1533 - .L_1532)
	.align		4
.L_1532:
        /*0704*/ 	.word	index@(.nv.constant0._ZN7cutlass13device_kernelIN5flash11enable_sm90INS1_16FlashAttnFwdSm90INS1_25CollectiveMainloopFwdSm90ILi2EN4cute5tupleIJNS5_1CILi1EEES8_S8_EEENS6_IJNS7_ILi128EEENS7_ILi96EEENS7_ILi64EEEEEELi256ENS_6half_tEfNS_4arch4Sm90ELb1ELb0ELb0ELb0ELb0ELb0ELb1ELb1ELb0ELb0ELb0ELb0EEENS1_21CollectiveEpilogueFwdINS6_IJSA_NS7_ILi256EEESB_EEES9_SE_SG_Li256ELb0ELb0ELb0ELb0EEENS1_30DynamicPersistentTileSchedulerILi256ELi32ELb0ELb0ELb1EEEEEEEEEvNT_6ParamsE)
        /*0708*/ 	.short	0x0210
        /*070a*/ 	.short	0x0cf0


	//----- nvinfo : EIATTR_SW_WAR
	.align		4
.L_1533:
        /*070c*/ 	.byte	0x04, 0x36
        /*070e*/ 	.short	(.L_1535 - .L_1534)
.L_1534:
        /*0710*/ 	.word	0x00000008
.L_1535:


//--------------------- .nv.info._ZN7cutlass13device_kernelIN5flash11enable_sm90INS1_16FlashAttnFwdSm90INS1_25CollectiveMainloopFwdSm90ILi2EN4cute5tupleIJNS5_1CILi1EEES8_S8_EEENS6_IJNS7_ILi128EEENS7_ILi96EEENS7_ILi64EEEEEELi256ENS_6half_tEfNS_4arch4Sm90ELb1ELb0ELb0ELb1ELb0ELb0ELb0ELb1ELb0ELb0ELb0ELb0EEENS1_21CollectiveEpilogueFwdINS6_IJSA_NS7_ILi256EEESB_EEES9_SE_SG_Li256ELb1ELb0ELb0ELb0EEENS1_36VarlenDynamicPersistentTileSchedulerILi128ELi96ELi256ELi32ELb0ELb0ELb1ELb1ELb1ELb1EEEEEEEEEvNT_6ParamsE --------------------------
	.section	.nv.info._ZN7cutlass13device_kernelIN5flash11enable_sm90INS1_16FlashAttnFwdSm90INS1_25CollectiveMainloopFwdSm90ILi2EN4cute5tupleIJNS5_1CILi1EEES8_S8_EEENS6_IJNS7_ILi128EEENS7_ILi96EEENS7_ILi64EEEEEELi256ENS_6half_tEfNS_4arch4Sm90ELb1ELb0ELb0ELb1ELb0ELb0ELb0ELb1ELb0ELb0ELb0ELb0EEENS1_21CollectiveEpilogueFwdINS6_IJSA_NS7_ILi256EEESB_EEES9_SE_SG_Li256ELb1ELb0ELb0ELb0EEENS1_36VarlenDynamicPersistentTileSchedulerILi128ELi96ELi256ELi32ELb0ELb0ELb1ELb1ELb1ELb1EEEEEEEEEvNT_6ParamsE,"",@"SHT_CUDA_INFO"
	.sectionflags	@""
	.align	4


	//----- nvinfo : EIATTR_CUDA_API_VERSION
	.align		4
        /*0000*/ 	.byte	0x04, 0x37
        /*0002*/ 	.short	(.L_1537 - .L_1536)
.L_1536:
        /*0004*/ 	.word	0x00000082


	//----- nvinfo : EIATTR_KPARAM_INFO
	.align		4
.L_1537:
        /*0008*/ 	.byte	0x04, 0x17
        /*000a*/ 	.short	(.L_1539 - .L_1538)
.L_1538:
        /*000c*/ 	.word	0x00000000
        /*0010*/ 	.short	0x0000
        /*0012*/ 	.short	0x0070
        /*0014*/ 	.byte	0x00, 0xf0, 0x01, 0x28


	//----- nvinfo : EIATTR_SPARSE_MMA_MASK
	.align		4
.L_1539:
        /*0018*/ 	.byte	0x03, 0x50
        /*001a*/ 	.short	0x0000


	//----- nvinfo : EIATTR_MAXREG_COUNT
	.align		4
        /*001c*/ 	.byte	0x03, 0x1b
        /*001e*/ 	.short	0x00a8


	//----- nvinfo : EIATTR_NUM_BARRIERS
	.align		4
        /*0020*/ 	.byte	0x02, 0x4c
        /*0022*/ 	.byte	0x10
	.zero		1


	//----- nvinfo : EIATTR_EXTERNS
	.align		4
        /*0024*/ 	.byte	0x04, 0x0f
        /*0026*/ 	.short	(.L_1541 - .L_1540)


	//   ....[0]....
	.align		4
.L_1540:
        /*0028*/ 	.word	index@(__assertfail)


	//----- nvinfo : EIATTR_ANNOTATIONS
	.align		4
.L_1541:
        /*002c*/ 	.byte	0x04, 0x55
        /*002e*/ 	.short	(.L_1543 - .L_1542)


	//   ....[0]....
.L_1542:
        /* <DEDUP_REMOVED lines=28> */


	//----- nvinfo : EIATTR_MERCURY_ISA_VERSION
	.align		4
.L_1543:
        /*01e0*/ 	.byte	0x03, 0x5f
        /*01e2*/ 	.short	0x0101


	//----- nvinfo : EIATTR_UNUSED_LOAD_BYTE_OFFSET
	.align		4
        /*01e4*/ 	.byte	0x04, 0x44
        /*01e6*/ 	.short	(.L_1545 - .L_1544)


	//   ....[0]....
.L_1544:
        /*01e8*/ 	.word	0x00000a50
        /*01ec*/ 	.word	0x0000fff0


	//   ....[1]....
        /*01f0*/ 	.word	0x000081e0
        /*01f4*/ 	.word	0x0000fff0


	//----- nvinfo : EIATTR_INT_WARP_WIDE_INSTR_OFFSETS
	.align		4
.L_1545:
        /*01f8*/ 	.byte	0x04, 0x31
        /*01fa*/ 	.short	(.L_1547 - .L_1546)


	//   ....[0]....
.L_1546:
        /*01fc*/ 	.word	0x00000160


	//   ....[1]....
        /*0200*/ 	.word	0x000001a0


	//   ....[2]....
        /*0204*/ 	.word	0x00000210


	//   ....[3]....
        /*0208*/ 	.word	0x0000bf00


	//   ....[4]....
        /*020c*/ 	.word	0x0000bf90


	//   ....[5]....
        /*0210*/ 	.word	0x0000c420


	//   ....[6]....
        /*0214*/ 	.word	0x0000c450


	//   ....[7]....
        /*0218*/ 	.word	0x0000e7f0


	//   ....[8]....
        /*021c*/ 	.word	0x0000e880


	//----- nvinfo : EIATTR_COOP_GROUP_MASK_REGIDS
	.align		4
.L_1547:
        /*0220*/ 	.byte	0x04, 0x29
        /*0222*/ 	.short	(.L_1549 - .L_1548)


	//   ....[0]....
.L_1548:
        /*0224*/ 	.word	0xffffffff


	//   ....[1]....
        /*0228*/ 	.word	0xffffffff


	//   ....[2]....
        /*022c*/ 	.word	0xffffffff


	//   ....[3]....
        /*0230*/ 	.word	0xffffffff


	//   ....[4]....
        /*0234*/ 	.word	0xffffffff


	//   ....[5]....
        /*0238*/ 	.word	0xffffffff


	//   ....[6]....
        /*023c*/ 	.word	0xffffffff


	//   ....[7]....
        /*0240*/ 	.word	0xffffffff


	//   ....[8]....
        /*0244*/ 	.word	0xffffffff


	//   ....[9]....
        /*0248*/ 	.word	0xffffffff


	//   ....[10]....
        /*024c*/ 	.word	0xffffffff


	//   ....[11]....
        /*0250*/ 	.word	0xffffffff


	//   ....[12]....
        /*0254*/ 	.word	0xffffffff


	//   ....[13]....
        /*0258*/ 	.word	0xffffffff


	//   ....[14]....
        /*025c*/ 	.word	0xffffffff


	//   ....[15]....
        /*0260*/ 	.word	0xffffffff


	//   ....[16]....
        /*0264*/ 	.word	0xffffffff


	//   ....[17]....
        /*0268*/ 	.word	0xffffffff


	//   ....[18]....
        /*026c*/ 	.word	0xffffffff


	//   ....[19]....
        /*0270*/ 	.word	0xffffffff


	//   ....[20]....
        /*0274*/ 	.word	0xffffffff


	//   ....[21]....
        /*0278*/ 	.word	0xffffffff


	//   ....[22]....
        /*027c*/ 	.word	0xffffffff


	//   ....[23]....
        /*0280*/ 	.word	0xffffffff


	//   ....[24]....
        /*0284*/ 	.word	0xffffffff


	//   ....[25]....
        /*0288*/ 	.word	0xffffffff


	//   ....[26]....
        /*028c*/ 	.word	0xffffffff


	//   ....[27]....
        /*0290*/ 	.word	0xffffffff


	//   ....[28]....
        /*0294*/ 	.word	0xffffffff


	//   ....[29]....
        /*0298*/ 	.word	0xffffffff


	//   ....[30]....
        /*029c*/ 	.word	0xffffffff


	//   ....[31]....
        /*02a0*/ 	.word	0xffffffff


	//   ....[32]....
        /*02a4*/ 	.word	0xffffffff


	//   ....[33]....
        /*02a8*/ 	.word	0xffffffff


	//   ....[34]....
        /*02ac*/ 	.word	0xffffffff


	//   ....[35]....
        /*02b0*/ 	.word	0xffffffff


	//   ....[36]....
        /*02b4*/ 	.word	0xffffffff


	//   ....[37]....
        /*02b8*/ 	.word	0xffffffff


	//   ....[38]....
        /*02bc*/ 	.word	0xffffffff


	//   ....[39]....
        /*02c0*/ 	.word	0xffffffff


	//   ....[40]....
        /*02c4*/ 	.word	0xffffffff


	//   ....[41]....
        /*02c8*/ 	.word	0xffffffff


	//   ....[42]....
        /*02cc*/ 	.word	0xffffffff


	//   ....[43]....
        /*02d0*/ 	.word	0xffffffff


	//   ....[44]....
        /*02d4*/ 	.word	0xffffffff


	//   ....[45]....
        /*02d8*/ 	.word	0xffffffff


	//   ....[46]....
        /*02dc*/ 	.word	0xffffffff


	//   ....[47]....
        /*02e0*/ 	.word	0xffffffff


	//   ....[48]....
        /*02e4*/ 	.word	0xffffffff


	//   ....[49]....
        /*02e8*/ 	.word	0xffffffff


	//   ....[50]....
        /*02ec*/ 	.word	0xffffffff


	//   ....[51]....
        /*02f0*/ 	.word	0xffffffff


	//   ....[52]....
        /*02f4*/ 	.word	0xffffffff


	//   ....[53]....
        /*02f8*/ 	.word	0xffffffff


	//   ....[54]....
        /*02fc*/ 	.word	0xffffffff


	//   ....[55]....
        /*0300*/ 	.word	0xffffffff


	//   ....[56]....
        /*0304*/ 	.word	0xffffffff


	//   ....[57]....
        /*0308*/ 	.word	0xffffffff


	//   ....[58]....
        /*030c*/ 	.word	0x0500000f


	//   ....[59]....
        /*0310*/ 	.word	0x0500000f


	//   ....[60]....
        /*0314*/ 	.word	0x0500000f


	//   ....[61]....
        /*0318*/ 	.word	0x0500000f


	//   ....[62]....
        /*031c*/ 	.word	0x0500000f


	//   ....[63]....
        /*0320*/ 	.word	0x0500000f


	//   ....[64]....
        /*0324*/ 	.word	0x0500000f


	//   ....[65]....
        /*0328*/ 	.word	0x0500000f


	//   ....[66]....
        /*032c*/ 	.word	0x0500000f


	//   ....[67]....
        /*0330*/ 	.word	0x0500000f


	//   ....[68]....
        /*0334*/ 	.word	0x0500000f


	//   ....[69]....
        /*0338*/ 	.word	0x0500000f


	//   ....[70]....
        /*033c*/ 	.word	0x0500000f


	//   ....[71]....
        /*0340*/ 	.word	0x0500000f


	//   ....[72]....
        /*0344*/ 	.word	0x0500000f


	//   ....[73]....
        /*0348*/ 	.word	0x0500000f


	//   ....[74]....
        /*034c*/ 	.word	0x0500000f


	//   ....[75]....
        /*0350*/ 	.word	0x0500000f


	//   ....[76]....
        /*0354*/ 	.word	0x0500000f


	//----- nvinfo : EIATTR_COOP_GROUP_INSTR_OFFSETS
	.align		4
.L_1549:
        /*0358*/ 	.byte	0x04, 0x28
        /*035a*/ 	.short	(.L_1551 - .L_1550)


	//   ....[0]....
.L_1550:
        /*035c*/ 	.word	0x00000070


	//   ....[1]....
        /*0360*/ 	.word	0x00000170


	//   ....[2]....
        /*0364*/ 	.word	0x000001c0


	//   ....[3]....
        /*0368*/ 	.word	0x000003f0


	//   ....[4]....
        /*036c*/ 	.word	0x00000550


	//   ....[5]....
        /*0370*/ 	.word	0x00000670


	//   ....[6]....
        /*0374*/ 	.word	0x000007d0


	//   ....[7]....
        /*0378*/ 	.word	0x00001760


	//   ....[8]....
        /*037c*/ 	.word	0x000022a0


	//   ....[9]....
        /*0380*/ 	.word	0x00002380


	//   ....[10]....
        /*0384*/ 	.word	0x00002990


	//   ....[11]....
        /*0388*/ 	.word	0x00002a10


	//   ....[12]....
        /*038c*/ 	.word	0x00003e50


	//   ....[13]....
        /*0390*/ 	.word	0x00003f50


	//   ....[14]....
        /*0394*/ 	.word	0x00004500


	//   ....[15]....
        /*0398*/ 	.word	0x000045a0


	//   ....[16]....
        /*039c*/ 	.word	0x00005eb0


	//   ....[17]....
        /*03a0*/ 	.word	0x00005ee0


	//   ....[18]....
        /*03a4*/ 	.word	0x000062a0


	//   ....[19]....
        /*03a8*/ 	.word	0x00006470


	//   ....[20]....
        /*03ac*/ 	.word	0x00007760


	//   ....[21]....
        /*03b0*/ 	.word	0x000077a0


	//   ....[22]....
        /*03b4*/ 	.word	0x00007860


	//   ....[23]....
        /*03b8*/ 	.word	0x00007870


	//   ....[24]....
        /*03bc*/ 	.word	0x0000ad30


	//   ....[25]....
        /*03c0*/ 	.word	0x0000aeb0


	//   ....[26]....
        /*03c4*/ 	.word	0x0000aee0


	//   ....[27]....
        /*03c8*/ 	.word	0x0000af20


	//   ....[28]....
        /*03cc*/ 	.word	0x0000af90


	//   ....[29]....
        /*03d0*/ 	.word	0x0000aff0


	//   ....[30]....
        /*03d4*/ 	.word	0x0000b030


	//   ....[31]....
        /*03d8*/ 	.word	0x0000b1d0


	//   ....[32]....
        /*03dc*/ 	.word	0x0000b230


	//   ....[33]....
        /*03e0*/ 	.word	0x0000b270


	//   ....[34]....
        /*03e4*/ 	.word	0x0000b2b0


	//   ....[35]....
        /*03e8*/ 	.word	0x0000b2e0


	//   ....[36]....
        /*03ec*/ 	.word	0x0000b310


	//   ....[37]....
        /*03f0*/ 	.word	0x0000b3a0


	//   ....[38]....
        /*03f4*/ 	.word	0x0000b400


	//   ....[39]....
        /*03f8*/ 	.word	0x0000b490


	//   ....[40]....
        /*03fc*/ 	.word	0x0000e910


	//   ....[41]....
        /*0400*/ 	.word	0x0000e920


	//   ....[42]....
        /*0404*/ 	.word	0x0000ea30


	//   ....[43]....
        /*0408*/ 	.word	0x0000ea90


	//   ....[44]....
        /*040c*/ 	.word	0x0000ead0


	//   ....[45]....
        /*0410*/ 	.word	0x0000eb10


	//   ....[46]....
        /*0414*/ 	.word	0x0000eb40


	//   ....[47]....
        /*0418*/ 	.word	0x0000eb70


	//   ....[48]....
        /*041c*/ 	.word	0x0000ed00


	//   ....[49]....
        /*0420*/ 	.word	0x0000ed60


	//   ....[50]....
        /*0424*/ 	.word	0x0000eda0


	//   ....[51]....
        /*0428*/ 	.word	0x0000ede0


	//   ....[52]....
        /*042c*/ 	.word	0x0000ee10


	//   ....[53]....
        /*0430*/ 	.word	0x0000ee40


	//   ....[54]....
        /*0434*/ 	.word	0x0000ef00


	//   ....[55]....
        /*0438*/ 	.word	0x0000ef20


	//   ....[56]....
        /*043c*/ 	.word	0x0000ef90


	//   ....[57]....
        /*0440*/ 	.word	0x0000f620


	//   ....[58]....
        /*0444*/ 	.word	0x0000fbb0


	//   ....[59]....
        /*0448*/ 	.word	0x0000ffd0


	//   ....[60]....
        /*044c*/ 	.word	0x00010060


	//   ....[61]....
        /*0450*/ 	.word	0x00010100


	//   ....[62]....
        /*0454*/ 	.word	0x000101b0


	//   ....[63]....
        /*0458*/ 	.word	0x00010230


	//   ....[64]....
        /*045c*/ 	.word	0x000102b0


	//   ....[65]....
        /*0460*/ 	.word	0x00010330


	//   ....[66]....
        /*0464*/ 	.word	0x000103b0


	//   ....[67]....
        /*0468*/ 	.word	0x00010440


	//   ....[68]....
        /*046c*/ 	.word	0x000104f0


	//   ....[69]....
        /*0470*/ 	.word	0x00010570


	//   ....[70]....
        /*0474*/ 	.word	0x000105f0


	//   ....[71]....
        /*0478*/ 	.word	0x00010670


	//   ....[72]....
        /*047c*/ 	.word	0x000106f0


	//   ....[73]....
        /*0480*/ 	.word	0x00010760


	//   ....[74]....
        /*0484*/ 	.word	0x00010800


	//   ....[75]....
        /*0488*/ 	.word	0x00010890


	//   ....[76]....
        /*048c*/ 	.word	0x000109c0


	//----- nvinfo : EIATTR_REG_RECONFIG
	.align		4
.L_1551:
        /*0490*/ 	.byte	0x01, 0x54
	.zero		2


	//----- nvinfo : EIATTR_SYSCALL_OFFSETS
	.align		4
        /*0494*/ 	.byte	0x04, 0x46
        /*0496*/ 	.short	(.L_1553 - .L_1552)


	//   ....[0]....
.L_1552:
        /*0498*/ 	.word	0x00001940


	//   ....[1]....
        /*049c*/ 	.word	0x0000c120


	//   ....[2]....
        /*04a0*/ 	.word	0x0000c260


	//   ....[3]....
        /*04a4*/ 	.word	0x0000c360


	//----- nvinfo : EIATTR_MBARRIER_INSTR_OFFSETS
	.align		4
.L_1553:
        /*04a8*/ 	.byte	0x04, 0x39
        /*04aa*/ 	.short	(.L_1555 - .L_1554)


	//   ....[0]....
.L_1554:
        /*04ac*/ 	.word	0x000002a0
        /*04b0*/ 	.word	0x000000ff
        /*04b4*/ 	.word	0x00022800
        /*04b8*/ 	.short	0x0100
        /*04ba*/ 	.byte	0x08
	.zero		1


	//   ....[1]....
        /*04bc*/ 	.word	0x000002b0
        /*04c0*/ 	.word	0x000000ff
        /*04c4*/ 	.word	0x00022820
        /*04c8*/ 	.short	0x0100
        /*04ca*/ 	.byte	0x08
	.zero		1


	//   ....[2]....
        /*04cc*/ 	.word	0x000003a0
        /*04d0*/ 	.word	0x000000ff
        /*04d4*/ 	.word	0x00022830
        /*04d8*/ 	.short	0x0100
        /*04da*/ 	.byte	0x08
	.zero		1


	//   ....[3]....
        /*04dc*/ 	.word	0x000003b0
        /*04e0*/ 	.word	0x000000ff
        /*04e4*/ 	.word	0x00022840
        /*04e8*/ 	.short	0x0100
        /*04ea*/ 	.byte	0x08
	.zero		1


	//   ....[4]....
        /*04ec*/ 	.word	0x000003c0
        /*04f0*/ 	.word	0x000000ff
        /*04f4*/ 	.word	0x00022838
        /*04f8*/ 	.short	0x0100
        /*04fa*/ 	.byte	0x08
	.zero		1


	//   ....[5]....
        /*04fc*/ 	.word	0x000003d0
        /*0500*/ 	.word	0x000000ff
        /*0504*/ 	.word	0x00022848
        /*0508*/ 	.short	0x0100
        /*050a*/ 	.byte	0x08
	.zero		1


	//   ....[6]....
        /*050c*/ 	.word	0x00000500
        /*0510*/ 	.word	0x000000ff
        /*0514*/ 	.word	0x00022850
        /*0518*/ 	.short	0x0100
        /*051a*/ 	.byte	0x08
	.zero		1


	//   ....[7]....
        /*051c*/ 	.word	0x00000510
        /*0520*/ 	.word	0x000000ff
        /*0524*/ 	.word	0x00022860
        /*0528*/ 	.short	0x0100
        /*052a*/ 	.byte	0x08
	.zero		1


	//   ....[8]....
        /*052c*/ 	.word	0x00000520
        /*0530*/ 	.word	0x000000ff
        /*0534*/ 	.word	0x00022858
        /*0538*/ 	.short	0x0100
        /*053a*/ 	.byte	0x08
	.zero		1


	//   ....[9]....
        /*053c*/ 	.word	0x00000530
        /*0540*/ 	.word	0x000000ff
        /*0544*/ 	.word	0x00022868
        /*0548*/ 	.short	0x0100
        /*054a*/ 	.byte	0x08
	.zero		1


	//   ....[10]....
        /*054c*/ 	.word	0x00000620
        /*0550*/ 	.word	0x000000ff
        /*0554*/ 	.word	0x00022870
        /*0558*/ 	.short	0x0100
        /*055a*/ 	.byte	0x06
	.zero		1


	//   ....[11]....
        /*055c*/ 	.word	0x00000630
        /*0560*/ 	.word	0x000000ff
        /*0564*/ 	.word	0x00022880
        /*0568*/ 	.short	0x0100
        /*056a*/ 	.byte	0x06
	.zero		1


	//   ....[12]....
        /*056c*/ 	.word	0x00000640
        /*0570*/ 	.word	0x000000ff
        /*0574*/ 	.word	0x00022878
        /*0578*/ 	.short	0x0100
        /*057a*/ 	.byte	0x06
	.zero		1


	//   ....[13]....
        /*057c*/ 	.word	0x00000650
        /*0580*/ 	.word	0x000000ff
        /*0584*/ 	.word	0x00022888
        /*0588*/ 	.short	0x0100
        /*058a*/ 	.byte	0x06
	.zero		1


	//   ....[14]....
        /*058c*/ 	.word	0x00000780
        /*0590*/ 	.word	0x000000ff
        /*0594*/ 	.word	0x00022890
        /*0598*/ 	.short	0x0100
        /*059a*/ 	.byte	0x08
	.zero		1


	//   ....[15]....
        /*059c*/ 	.word	0x00000790
        /*05a0*/ 	.word	0x000000ff
        /*05a4*/ 	.word	0x000228a0
        /*05a8*/ 	.short	0x0100
        /*05aa*/ 	.byte	0x08
	.zero		1


	//   ....[16]....
        /*05ac*/ 	.word	0x000007a0
        /*05b0*/ 	.word	0x000000ff
        /*05b4*/ 	.word	0x00022898
        /*05b8*/ 	.short	0x0100
        /*05ba*/ 	.byte	0x08
	.zero		1


	//   ....[17]....
        /*05bc*/ 	.word	0x000007b0
        /*05c0*/ 	.word	0x000000ff
        /*05c4*/ 	.word	0x000228a8
        /*05c8*/ 	.short	0x0100
        /*05ca*/ 	.byte	0x08
	.zero		1


	//   ....[18]....
        /*05cc*/ 	.word	0x000008e0
        /*05d0*/ 	.word	0x000000ff
        /*05d4*/ 	.word	0x000228b0
        /*05d8*/ 	.short	0x0100
        /*05da*/ 	.byte	0x08
	.zero		1


	//   ....[19]....
        /*05dc*/ 	.word	0x000008f0
        /*05e0*/ 	.word	0x000000ff
        /*05e4*/ 	.word	0x000228c0
        /*05e8*/ 	.short	0x0100
        /*05ea*/ 	.byte	0x08
	.zero		1


	//   ....[20]....
        /*05ec*/ 	.word	0x00000900
        /*05f0*/ 	.word	0x000000ff
        /*05f4*/ 	.word	0x000228b8
        /*05f8*/ 	.short	0x0100
        /*05fa*/ 	.byte	0x08
	.zero		1


	//   ....[21]....
        /*05fc*/ 	.word	0x00000910
        /*0600*/ 	.word	0x000000ff
        /*0604*/ 	.word	0x000228c8
        /*0608*/ 	.short	0x0100
        /*060a*/ 	.byte	0x08
	.zero		1


	//   ....[22]....
        /*060c*/ 	.word	0x000019e0
        /*0610*/ 	.word	0x00000007
        /*0614*/ 	.word	0x00022800
        /*0618*/ 	.short	0x010a
        /*061a*/ 	.byte	0x3f
	.zero		1


	//   ....[23]....
        /*061c*/ 	.word	0x00001aa0
        /*0620*/ 	.word	0x00000006
        /*0624*/ 	.word	0x00022830
        /*0628*/ 	.short	0x010a
        /*062a*/ 	.byte	0x3f
	.zero		1


	//   ....[24]....
        /*062c*/ 	.word	0x00001ae0
        /*0630*/ 	.word	0x00000006
        /*0634*/ 	.word	0x00022830
        /*0638*/ 	.short	0x010a
        /*063a*/ 	.byte	0x3f
	.zero		1


	//   ....[25]....
        /*063c*/ 	.word	0x00002e40
        /*0640*/ 	.word	0x00000000
        /*0644*/ 	.word	0x00000000
        /*0648*/ 	.short	0x0101
        /*064a*/ 	.byte	0x3f
	.zero		1


	//   ....[26]....
        /*064c*/ 	.word	0x00003290
        /*0650*/ 	.word	0x00000006
        /*0654*/ 	.word	0x00022850
        /*0658*/ 	.short	0x010a
        /*065a*/ 	.byte	0x3f
	.zero		1


	//   ....[27]....
        /*065c*/ 	.word	0x000032d0
        /*0660*/ 	.word	0x00000006
        /*0664*/ 	.word	0x00022850
        /*0668*/ 	.short	0x010a
        /*066a*/ 	.byte	0x3f
	.zero		1


	//   ....[28]....
        /*066c*/ 	.word	0x00003650
        /*0670*/ 	.word	0x00000006
        /*0674*/ 	.word	0x00000000
        /*0678*/ 	.short	0x0101
        /*067a*/ 	.byte	0x3f
	.zero		1


	//   ....[29]....
        /*067c*/ 	.word	0x00003770
        /*0680*/ 	.word	0x000000ff
        /*0684*/ 	.word	0x00022830
        /*0688*/ 	.short	0x010a
        /*068a*/ 	.byte	0x19
	.zero		1


	//   ....[30]....
        /*068c*/ 	.word	0x000037b0
        /*0690*/ 	.word	0x000000ff
        /*0694*/ 	.word	0x00022830
        /*0698*/ 	.short	0x010a
        /*069a*/ 	.byte	0x19
	.zero		1


	//   ....[31]....
        /*069c*/ 	.word	0x00004c10
        /*06a0*/ 	.word	0x00000003
        /*06a4*/ 	.word	0x00000000
        /*06a8*/ 	.short	0x0101
        /*06aa*/ 	.byte	0x3f
	.zero		1


	//   ....[32]....
        /*06ac*/ 	.word	0x00005700
        /*06b0*/ 	.word	0x000000ff
        /*06b4*/ 	.word	0x00022850
        /*06b8*/ 	.short	0x010a
        /*06ba*/ 	.byte	0x19
	.zero		1


	//   ....[33]....
        /*06bc*/ 	.word	0x00005740
        /*06c0*/ 	.word	0x000000ff
        /*06c4*/ 	.word	0x00022850
        /*06c8*/ 	.short	0x010a
        /*06ca*/ 	.byte	0x19
	.zero		1


	//   ....[34]....
        /*06cc*/ 	.word	0x00005a30
        /*06d0*/ 	.word	0x000000bb
        /*06d4*/ 	.word	0x00000000
        /*06d8*/ 	.short	0x0101
        /*06da*/ 	.byte	0x3f
	.zero		1


	//   ....[35]....
        /*06dc*/ 	.word	0x00005b70
        /*06e0*/ 	.word	0x000000ff
        /*06e4*/ 	.word	0x00022830
        /*06e8*/ 	.short	0x010a
        /*06ea*/ 	.byte	0x18
	.zero		1


	//   ....[36]....
        /*06ec*/ 	.word	0x00005bb0
        /*06f0*/ 	.word	0x000000ff
        /*06f4*/ 	.word	0x00022830
        /*06f8*/ 	.short	0x010a
        /*06fa*/ 	.byte	0x18
	.zero		1


	//   ....[37]....
        /*06fc*/ 	.word	0x00006820
        /*0700*/ 	.word	0x0000009a
        /*0704*/ 	.word	0x00000000
        /*0708*/ 	.short	0x0101
        /*070a*/ 	.byte	0x3f
	.zero		1


	//   ....[38]....
        /*070c*/ 	.word	0x00007420
        /*0710*/ 	.word	0x000000ff
        /*0714*/ 	.word	0x00022850
        /*0718*/ 	.short	0x010a
        /*071a*/ 	.byte	0x18
	.zero		1


	//   ....[39]....
        /*071c*/ 	.word	0x00007460
        /*0720*/ 	.word	0x000000ff
        /*0724*/ 	.word	0x00022850
        /*0728*/ 	.short	0x010a
        /*072a*/ 	.byte	0x18
	.zero		1


	//   ....[40]....
        /*072c*/ 	.word	0x00007740
        /*0730*/ 	.word	0x000000b7
        /*0734*/ 	.word	0x00000000
        /*0738*/ 	.short	0x0101
        /*073a*/ 	.byte	0x3f
	.zero		1


	//   ....[41]....
        /*073c*/ 	.word	0x00009940
        /*0740*/ 	.word	0x00000066
        /*0744*/ 	.word	0x00000000
        /*0748*/ 	.short	0x0101
        /*074a*/ 	.byte	0x3f
	.zero		1


	//   ....[42]....
        /*074c*/ 	.word	0x0000c890
        /*0750*/ 	.word	0x00000008
        /*0754*/ 	.word	0x00022840
        /*0758*/ 	.short	0x010a
        /*075a*/ 	.byte	0x3f
	.zero		1


	//   ....[43]....
        /*075c*/ 	.word	0x0000cc80
        /*0760*/ 	.word	0x0000000a
        /*0764*/ 	.word	0x00022820
        /*0768*/ 	.short	0x010a
        /*076a*/ 	.byte	0x3f
	.zero		1


	//   ....[44]....
        /*076c*/ 	.word	0x0000cd40
        /*0770*/ 	.word	0x0000000b
        /*0774*/ 	.word	0x00022860
        /*0778*/ 	.short	0x010a
        /*077a*/ 	.byte	0x3f
	.zero		1


	//   ....[45]....
        /*077c*/ 	.word	0x0000d370
        /*0780*/ 	.word	0x00000002
        /*0784*/ 	.word	0x00022840
        /*0788*/ 	.short	0x010a
        /*078a*/ 	.byte	0x3f
	.zero		1


	//   ....[46]....
        /*078c*/ 	.word	0x0000d580
        /*0790*/ 	.word	0x00000002
        /*0794*/ 	.word	0x00022860
        /*0798*/ 	.short	0x010a
        /*079a*/ 	.byte	0x3f
	.zero		1


	//   ....[47]....
        /*079c*/ 	.word	0x0000db00
        /*07a0*/ 	.word	0x00000002
        /*07a4*/ 	.word	0x00022840
        /*07a8*/ 	.short	0x010a
        /*07aa*/ 	.byte	0x3f
	.zero		1


	//   ....[48]....
        /*07ac*/ 	.word	0x0000dd00
        /*07b0*/ 	.word	0x00000002
        /*07b4*/ 	.word	0x00022860
        /*07b8*/ 	.short	0x010a
        /*07ba*/ 	.byte	0x3f
	.zero		1


	//   ....[49]....
        /*07bc*/ 	.word	0x0000e200
        /*07c0*/ 	.word	0x00000002
        /*07c4*/ 	.word	0x00022840
        /*07c8*/ 	.short	0x010a
        /*07ca*/ 	.byte	0x3f
	.zero		1


	//   ....[50]....
        /*07cc*/ 	.word	0x0000e410
        /*07d0*/ 	.word	0x00000002
        /*07d4*/ 	.word	0x00022860
        /*07d8*/ 	.short	0x010a
        /*07da*/ 	.byte	0x3f
	.zero		1


	//   ....[51]....
        /*07dc*/ 	.word	0x0000f5a0
        /*07e0*/ 	.word	0x00000000
        /*07e4*/ 	.word	0x00022820
        /*07e8*/ 	.short	0x010a
        /*07ea*/ 	.byte	0x3f
	.zero		1


	//   ....[52]....
        /*07ec*/ 	.word	0x0000f760
        /*07f0*/ 	.word	0x00000006
        /*07f4*/ 	.word	0x00000000
        /*07f8*/ 	.short	0x010a
        /*07fa*/ 	.byte	0x3f
	.zero		1


	//   ....[53]....
        /*07fc*/ 	.word	0x0000f7d0
        /*0800*/ 	.word	0x00000007
        /*0804*/ 	.word	0x00000000
        /*0808*/ 	.short	0x010a
        /*080a*/ 	.byte	0x3f
	.zero		1


	//   ....[54]....
        /*080c*/ 	.word	0x0000f840
        /*0810*/ 	.word	0x00000004
        /*0814*/ 	.word	0x00000000
        /*0818*/ 	.short	0x010a
        /*081a*/ 	.byte	0x3f
	.zero		1


	//   ....[55]....
        /*081c*/ 	.word	0x0000f870
        /*0820*/ 	.word	0x00000003
        /*0824*/ 	.word	0x00000000
        /*0828*/ 	.short	0x010a
        /*082a*/ 	.byte	0x3f
	.zero		1


	//   ....[56]....
        /*082c*/ 	.word	0x0000f8d0
        /*0830*/ 	.word	0x00000007
        /*0834*/ 	.word	0x00022800
        /*0838*/ 	.short	0x010a
        /*083a*/ 	.byte	0x3f
	.zero		1


	//   ....[57]....
        /*083c*/ 	.word	0x0000f920
        /*0840*/ 	.word	0x00000006
        /*0844*/ 	.word	0x00022830
        /*0848*/ 	.short	0x010a
        /*084a*/ 	.byte	0x3f
	.zero		1


	//   ....[58]....
        /*084c*/ 	.word	0x0000f970
        /*0850*/ 	.word	0x00000006
        /*0854*/ 	.word	0x00022850
        /*0858*/ 	.short	0x010a
        /*085a*/ 	.byte	0x3f
	.zero		1


	//   ....[59]....
        /*085c*/ 	.word	0x0000f9d0
        /*0860*/ 	.word	0x00000005
        /*0864*/ 	.word	0x00022830
        /*0868*/ 	.short	0x010a
        /*086a*/ 	.byte	0x3f
	.zero		1


	//   ....[60]....
        /*086c*/ 	.word	0x0000fa20
        /*0870*/ 	.word	0x000000bb
        /*0874*/ 	.word	0x00022850
        /*0878*/ 	.short	0x010a
        /*087a*/ 	.byte	0x3f
	.zero		1


	//   ....[61]....
        /*087c*/ 	.word	0x0000fa80
        /*0880*/ 	.word	0x00000005
        /*0884*/ 	.word	0x00022830
        /*0888*/ 	.short	0x010a
        /*088a*/ 	.byte	0x3f
	.zero		1


	//   ....[62]....
        /*088c*/ 	.word	0x0000fad0
        /*0890*/ 	.word	0x000000b7
        /*0894*/ 	.word	0x00022850
        /*0898*/ 	.short	0x010a
        /*089a*/ 	.byte	0x3f
	.zero		1


	//   ....[63]....
        /*089c*/ 	.word	0x0000fc70
        /*08a0*/ 	.word	0x00000008
        /*08a4*/ 	.word	0x00022840
        /*08a8*/ 	.short	0x010a
        /*08aa*/ 	.byte	0x3f
	.zero		1


	//   ....[64]....
        /*08ac*/ 	.word	0x0000fcf0
        /*08b0*/ 	.word	0x00000008
        /*08b4*/ 	.word	0x00022820
        /*08b8*/ 	.short	0x010a
        /*08ba*/ 	.byte	0x3f
	.zero		1


	//   ....[65]....
        /*08bc*/ 	.word	0x0000fd40
        /*08c0*/ 	.word	0x0000000b
        /*08c4*/ 	.word	0x00022860
        /*08c8*/ 	.short	0x010a
        /*08ca*/ 	.byte	0x3f
	.zero		1


	//   ....[66]....
        /*08cc*/ 	.word	0x0000fd90
        /*08d0*/ 	.word	0x00000002
        /*08d4*/ 	.word	0x00022840
        /*08d8*/ 	.short	0x010a
        /*08da*/ 	.byte	0x3f
	.zero		1


	//   ....[67]....
        /*08dc*/ 	.word	0x0000fde0
        /*08e0*/ 	.word	0x00000002
        /*08e4*/ 	.word	0x00022860
        /*08e8*/ 	.short	0x010a
        /*08ea*/ 	.byte	0x3f
	.zero		1


	//   ....[68]....
        /*08ec*/ 	.word	0x0000fe30
        /*08f0*/ 	.word	0x00000002
        /*08f4*/ 	.word	0x00022840
        /*08f8*/ 	.short	0x010a
        /*08fa*/ 	.byte	0x3f
	.zero		1


	//   ....[69]....
        /*08fc*/ 	.word	0x0000fe80
        /*0900*/ 	.word	0x00000002
        /*0904*/ 	.word	0x00022860
        /*0908*/ 	.short	0x010a
        /*090a*/ 	.byte	0x3f
	.zero		1


	//   ....[70]....
        /*090c*/ 	.word	0x0000fed0
        /*0910*/ 	.word	0x00000002
        /*0914*/ 	.word	0x00022840
        /*0918*/ 	.short	0x010a
        /*091a*/ 	.byte	0x3f
	.zero		1


	//   ....[71]....
        /*091c*/ 	.word	0x0000ff20
        /*0920*/ 	.word	0x00000002
        /*0924*/ 	.word	0x00022860
        /*0928*/ 	.short	0x010a
        /*092a*/ 	.byte	0x3f
	.zero		1


	//   ....[72]....
        /*092c*/ 	.word	0x000108e0
        /*0930*/ 	.word	0x00000000
        /*0934*/ 	.word	0x00022820
        /*0938*/ 	.short	0x010a
        /*093a*/ 	.byte	0x3f
	.zero		1


	//   ....[73]....
        /*093c*/ 	.word	0x00010a80
        /*0940*/ 	.word	0x00000006
        /*0944*/ 	.word	0x00000000
        /*0948*/ 	.short	0x010a
        /*094a*/ 	.byte	0x3f
	.zero		1


	//   ....[74]....
        /*094c*/ 	.word	0x00010ad0
        /*0950*/ 	.word	0x00000007
        /*0954*/ 	.word	0x00000000
        /*0958*/ 	.short	0x010a
        /*095a*/ 	.byte	0x3f
	.zero		1


	//   ....[75]....
        /*095c*/ 	.word	0x00010b20
        /*0960*/ 	.word	0x00000004
        /*0964*/ 	.word	0x00000000
        /*0968*/ 	.short	0x010a
        /*096a*/ 	.byte	0x3f
	.zero		1


	//----- nvinfo : EIATTR_NUM_MBARRIERS
	.align		4
.L_1555:
        /*096c*/ 	.byte	0x03, 0x38
        /*096e*/ 	.short	0x0016


	//----- nvinfo : EIATTR_EXIT_INSTR_OFFSETS
	.align		4
        /*0970*/ 	.byte	0x04, 0x1c
        /*0972*/ 	.short	(.L_1557 - .L_1556)


	//   ....[0]....
.L_1556:
        /*0974*/ 	.word	0x00000a90


	//   ....[1]....
        /*0978*/ 	.word	0x0000acf0


	//   ....[2]....
        /*097c*/ 	.word	0x0000ad50


	//   ....[3]....
        /*0980*/ 	.word	0x0000f8c0


	//----- nvinfo : EIATTR_MAX_THREADS
	.align		4
.L_1557:
        /*0984*/ 	.byte	0x04, 0x05
        /*0986*/ 	.short	(.L_1559 - .L_1558)
.L_1558:
        /*0988*/ 	.word	0x00000180
        /*098c*/ 	.word	0x00000001
        /*0990*/ 	.word	0x00000001


	//----- nvinfo : EIATTR_CRS_STACK_SIZE
	.align		4
.L_1559:
        /*0994*/ 	.byte	0x04, 0x1e
        /*0996*/ 	.short	(.L_1561 - .L_1560)
.L_1560:
        /*0998*/ 	.word	0x00000000


	//----- nvinfo : EIATTR_CBANK_PARAM_SIZE
	.align		4
.L_1561:
        /*099c*/ 	.byte	0x03, 0x19
        /*099e*/ 	.short	0x0a70


	//----- nvinfo : EIATTR_PARAM_CBANK
	.align		4
        /*09a0*/ 	.byte	0x04, 0x0a
        /*09a2*/ 	.short	(.L_1563 - .L_1562)
	.align		4
.L_1562:
        /*09a4*/ 	.word	index@(.nv.constant0._ZN7cutlass13device_kernelIN5flash11enable_sm90INS1_16FlashAttnFwdSm90INS1_25CollectiveMainloopFwdSm90ILi2EN4cute5tupleIJNS5_1CILi1EEES8_S8_EEENS6_IJNS7_ILi128EEENS7_ILi96EEENS7_ILi64EEEEEELi256ENS_6half_tEfNS_4arch4Sm90ELb1ELb0ELb0ELb1ELb0ELb0ELb0ELb1ELb0ELb0ELb0ELb0EEENS1_21CollectiveEpilogueFwdINS6_IJSA_NS7_ILi256EEESB_EEES9_SE_SG_Li256ELb1ELb0ELb0ELb0EEENS1_36VarlenDynamicPersistentTileSchedulerILi128ELi96ELi256ELi32ELb0ELb0ELb1ELb1ELb1ELb1EEEEEEEEEvNT_6ParamsE)
        /*09a8*/ 	.short	0x0210
        /*09aa*/ 	.short	0x0a70


	//----- nvinfo : EIATTR_SW_WAR
	.align		4
.L_1563:
        /*09ac*/ 	.byte	0x04, 0x36
        /*09ae*/ 	.short	(.L_1565 - .L_1564)
.L_1564:
        /*09b0*/ 	.word	0x00000008
.L_1565:


//--------------------- .nv.info._ZN7cutlass13device_kernelIN5flash11enable_sm90INS1_16FlashAttnFwdSm90INS1_25CollectiveMainloopFwdSm90ILi2EN4cute5tupleIJNS5_1CILi1EEES8_S8_EEENS6_IJNS7_ILi128EEENS7_ILi96EEENS7_ILi64EEEEEELi256ENS_6half_tEfNS_4arch4Sm90ELb1ELb0ELb0ELb1ELb0ELb1ELb0ELb1ELb0ELb0ELb0ELb0EEENS1_21CollectiveEpilogueFwdINS6_IJSA_NS7_ILi256EEESB_EEES9_SE_SG_Li256ELb1ELb0ELb0ELb0EEENS1_36VarlenDynamicPersistentTileSchedulerILi128ELi96ELi256ELi32ELb0ELb0ELb1ELb1ELb1ELb1EEEEEEEEEvNT_6ParamsE --------------------------
	.section	.nv.info._ZN7cutlass13device_kernelIN5flash11enable_sm90INS1_16FlashAttnFwdSm90INS1_25CollectiveMainloopFwdSm90ILi2EN4cute5tupleIJNS5_1CILi1EEES8_S8_EEENS6_IJNS7_ILi128EEENS7_ILi96EEENS7_ILi64EEEEEELi256ENS_6half_tEfNS_4arch4Sm90ELb1ELb0ELb0ELb1ELb0ELb1ELb0ELb1ELb0ELb0ELb0ELb0EEENS1_21CollectiveEpilogueFwdINS6_IJSA_NS7_ILi256EEESB_EEES9_SE_SG_Li256ELb1ELb0ELb0ELb0EEENS1_36VarlenDynamicPersistentTileSchedulerILi128ELi96ELi256ELi32ELb0ELb0ELb1ELb1ELb1ELb1EEEEEEEEEvNT_6ParamsE,"",@"SHT_CUDA_INFO"
	.sectionflags	@""
	.align	4


	//----- nvinfo : EIATTR_CUDA_API_VERSION
	.align		4
        /*0000*/ 	.byte	0x04, 0x37
        /*0002*/ 	.short	(.L_1567 - .L_1566)
.L_1566:
        /*0004*/ 	.word	0x00000082


	//----- nvinfo : EIATTR_KPARAM_INFO
	.align		4
.L_1567:
        /*0008*/ 	.byte	0x04, 0x17
        /*000a*/ 	.short	(.L_1569 - .L_1568)
.L_1568:
        /*000c*/ 	.word	0x00000000
        /*0010*/ 	.short	0x0000
        /*0012*/ 	.short	0x0070
        /*0014*/ 	.byte	0x00, 0xf0, 0x01, 0x28


	//----- nvinfo : EIATTR_SPARSE_MMA_MASK
	.align		4
.L_1569:
        /*0018*/ 	.byte	0x03, 0x50
        /*001a*/ 	.short	0x0000


	//----- nvinfo : EIATTR_MAXREG_COUNT
	.align		4
        /*001c*/ 	.byte	0x03, 0x1b
        /*001e*/ 	.short	0x00a8


	//----- nvinfo : EIATTR_NUM_BARRIERS
	.align		4
        /*0020*/ 	.byte	0x02, 0x4c
        /*0022*/ 	.byte	0x10
	.zero		1


	//----- nvinfo : EIATTR_EXTERNS
	.align		4
        /*0024*/ 	.byte	0x04, 0x0f
        /*0026*/ 	.short	(.L_1571 - .L_1570)


	//   ....[0]....
	.align		4
.L_1570:
        /*0028*/ 	.word	index@(__assertfail)


	//----- nvinfo : EIATTR_ANNOTATIONS
	.align		4
.L_1571:
        /*002c*/ 	.byte	0x04, 0x55
        /*002e*/ 	.short	(.L_1573 - .L_1572)


	//   ....[0]....
.L_1572:
        /* <DEDUP_REMOVED lines=41> */


	//----- nvinfo : EIATTR_MERCURY_ISA_VERSION
	.align		4
.L_1573:
        /*02b0*/ 	.byte	0x03, 0x5f
        /*02b2*/ 	.short	0x0101


	//----- nvinfo : EIATTR_UNUSED_LOAD_BYTE_OFFSET
	.align		4
        /*02b4*/ 	.byte	0x04, 0x44
        /*02b6*/ 	.short	(.L_1575 - .L_1574)


	//   ....[0]....
.L_1574:
        /*02b8*/ 	.word	0x00000b10
        /*02bc*/ 	.word	0x0000fff0


	//   ....[1]....
        /*02c0*/ 	.word	0x0000f8b0
        /*02c4*/ 	.word	0x0000fff0


	//----- nvinfo : EIATTR_INT_WARP_WIDE_INSTR_OFFSETS
	.align		4
.L_1575:
        /*02c8*/ 	.byte	0x04, 0x31
        /*02ca*/ 	.short	(.L_1577 - .L_1576)


	//   ....[0]....
.L_1576:
        /*02cc*/ 	.word	0x000001c0


	//   ....[1]....
        /*02d0*/ 	.word	0x00000200


	//   ....[2]....
        /*02d4*/ 	.word	0x00000270


	//   ....[3]....
        /*02d8*/ 	.word	0x00014350


	//   ....[4]....
        /*02dc*/ 	.word	0x000143e0


	//   ....[5]....
        /*02e0*/ 	.word	0x00014860


	//   ....[6]....
        /*02e4*/ 	.word	0x00014890


	//   ....[7]....
        /*02e8*/ 	.word	0x00016c30


	//   ....[8]....
        /*02ec*/ 	.word	0x00016cc0


	//----- nvinfo : EIATTR_COOP_GROUP_MASK_REGIDS
	.align		4
.L_1577:
        /*02f0*/ 	.byte	0x04, 0x29
        /*02f2*/ 	.short	(.L_1579 - .L_1578)


	//   ....[0]....
.L_1578:
        /*02f4*/ 	.word	0xffffffff


	//   ....[1]....
        /*02f8*/ 	.word	0xffffffff


	//   ....[2]....
        /*02fc*/ 	.word	0xffffffff


	//   ....[3]....
        /*0300*/ 	.word	0xffffffff


	//   ....[4]....
        /*0304*/ 	.word	0xffffffff


	//   ....[5]....
        /*0308*/ 	.word	0xffffffff


	//   ....[6]....
        /*030c*/ 	.word	0xffffffff


	//   ....[7]....
        /*0310*/ 	.word	0xffffffff


	//   ....[8]....
        /*0314*/ 	.word	0xffffffff


	//   ....[9]....
        /*0318*/ 	.word	0xffffffff


	//   ....[10]....
        /*031c*/ 	.word	0xffffffff


	//   ....[11]....
        /*0320*/ 	.word	0xffffffff


	//   ....[12]....
        /*0324*/ 	.word	0xffffffff


	//   ....[13]....
        /*0328*/ 	.word	0xffffffff


	//   ....[14]....
        /*032c*/ 	.word	0xffffffff


	//   ....[15]....
        /*0330*/ 	.word	0xffffffff


	//   ....[16]....
        /*0334*/ 	.word	0xffffffff


	//   ....[17]....
        /*0338*/ 	.word	0xffffffff


	//   ....[18]....
        /*033c*/ 	.word	0xffffffff


	//   ....[19]....
        /*0340*/ 	.word	0xffffffff


	//   ....[20]....
        /*0344*/ 	.word	0xffffffff


	//   ....[21]....
        /*0348*/ 	.word	0xffffffff


	//   ....[22]....
        /*034c*/ 	.word	0xffffffff


	//   ....[23]....
        /*0350*/ 	.word	0xffffffff


	//   ....[24]....
        /*0354*/ 	.word	0xffffffff


	//   ....[25]....
        /*0358*/ 	.word	0xffffffff


	//   ....[26]....
        /*035c*/ 	.word	0xffffffff


	//   ....[27]....
        /*0360*/ 	.word	0xffffffff


	//   ....[28]....
        /*0364*/ 	.word	0xffffffff


	//   ....[29]....
        /*0368*/ 	.word	0xffffffff


	//   ....[30]....
        /*036c*/ 	.word	0xffffffff


	//   ....[31]....
        /*0370*/ 	.word	0xffffffff


	//   ....[32]....
        /*0374*/ 	.word	0xffffffff


	//   ....[33]....
        /*0378*/ 	.word	0xffffffff


	//   ....[34]....
        /*037c*/ 	.word	0xffffffff


	//   ....[35]....
        /*0380*/ 	.word	0xffffffff


	//   ....[36]....
        /*0384*/ 	.word	0xffffffff


	//   ....[37]....
        /*0388*/ 	.word	0xffffffff


	//   ....[38]....
        /*038c*/ 	.word	0xffffffff


	//   ....[39]....
        /*0390*/ 	.word	0xffffffff


	//   ....[40]....
        /*0394*/ 	.word	0xffffffff


	//   ....[41]....
        /*0398*/ 	.word	0xffffffff


	//   ....[42]....
        /*039c*/ 	.word	0xffffffff


	//   ....[43]....
        /*03a0*/ 	.word	0xffffffff


	//   ....[44]....
        /*03a4*/ 	.word	0xffffffff


	//   ....[45]....
        /*03a8*/ 	.word	0xffffffff


	//   ....[46]....
        /*03ac*/ 	.word	0xffffffff


	//   ....[47]....
        /*03b0*/ 	.word	0xffffffff


	//   ....[48]....
        /*03b4*/ 	.word	0xffffffff


	//   ....[49]....
        /*03b8*/ 	.word	0xffffffff


	//   ....[50]....
        /*03bc*/ 	.word	0xffffffff


	//   ....[51]....
        /*03c0*/ 	.word	0xffffffff


	//   ....[52]....
        /*03c4*/ 	.word	0xffffffff


	//   ....[53]....
        /*03c8*/ 	.word	0xffffffff


	//   ....[54]....
        /*03cc*/ 	.word	0xffffffff


	//   ....[55]....
        /*03d0*/ 	.word	0xffffffff


	//   ....[56]....
        /*03d4*/ 	.word	0xffffffff


	//   ....[57]....
        /*03d8*/ 	.word	0xffffffff


	//   ....[58]....
        /*03dc*/ 	.word	0x0500000f


	//   ....[59]....
        /*03e0*/ 	.word	0x0500000f


	//   ....[60]....
        /*03e4*/ 	.word	0x0500000f


	//   ....[61]....
        /*03e8*/ 	.word	0x0500000f


	//   ....[62]....
        /*03ec*/ 	.word	0x0500000f


	//   ....[63]....
        /*03f0*/ 	.word	0x0500000f


	//   ....[64]....
        /*03f4*/ 	.word	0x0500000f


	//   ....[65]....
        /*03f8*/ 	.word	0x0500000f


	//   ....[66]....
        /*03fc*/ 	.word	0x0500000f


	//   ....[67]....
        /*0400*/ 	.word	0x0500000f


	//   ....[68]....
        /*0404*/ 	.word	0x0500000f


	//   ....[69]....
        /*0408*/ 	.word	0x0500000f


	//   ....[70]....
        /*040c*/ 	.word	0x0500000f


	//   ....[71]....
        /*0410*/ 	.word	0x0500000f


	//   ....[72]....
        /*0414*/ 	.word	0x0500000f


	//   ....[73]....
        /*0418*/ 	.word	0x0500000f


	//   ....[74]....
        /*041c*/ 	.word	0x0500000f


	//   ....[75]....
        /*0420*/ 	.word	0x0500000f


	//   ....[76]....
        /*0424*/ 	.word	0x0500000f


	//   ....[77]....
        /*0428*/ 	.word	0x0500000f


	//   ....[78]....
        /*042c*/ 	.word	0x0500000f


	//   ....[79]....
        /*0430*/ 	.word	0x0500000f


	//   ....[80]....
        /*0434*/ 	.word	0x0500000f


	//   ....[81]....
        /*0438*/ 	.word	0x0500000f


	//   ....[82]....
        /*043c*/ 	.word	0x0500000f


	//   ....[83]....
        /*0440*/ 	.word	0x0500000f


	//   ....[84]....
        /*0444*/ 	.word	0x0500000f


	//   ....[85]....
        /*0448*/ 	.word	0x0500000f


	//   ....[86]....
        /*044c*/ 	.word	0x0500000f


	//   ....[87]....
        /*0450*/ 	.word	0x0500000f


	//   ....[88]....
        /*0454*/ 	.word	0x0500000f


	//   ....[89]....
        /*0458*/ 	.word	0x0500000f


	//   ....[90]....
        /*045c*/ 	.word	0x0500000f


	//   ....[91]....
        /*0460*/ 	.word	0x0500000f


	//   ....[92]....
        /*0464*/ 	.word	0x0500000f


	//   ....[93]....
        /*0468*/ 	.word	0x0500000f


	//   ....[94]....
        /*046c*/ 	.word	0x0500000f


	//----- nvinfo : EIATTR_COOP_GROUP_INSTR_OFFSETS
	.align		4
.L_1579:
        /*0470*/ 	.byte	0x04, 0x28
        /*0472*/ 	.short	(.L_1581 - .L_1580)


	//   ....[0]....
.L_1580:
        /*0474*/ 	.word	0x00000070


	//   ....[1]....
        /*0478*/ 	.word	0x000001d0


	//   ....[2]....
        /*047c*/ 	.word	0x00000220


	//   ....[3]....
        /*0480*/ 	.word	0x00000450


	//   ....[4]....
        /*0484*/ 	.word	0x000005b0


	//   ....[5]....
        /*0488*/ 	.word	0x000006d0


	//   ....[6]....
        /*048c*/ 	.word	0x00000830


	//   ....[7]....
        /*0490*/ 	.word	0x00005a80


	//   ....[8]....
        /*0494*/ 	.word	0x00009410


	//   ....[9]....
        /*0498*/ 	.word	0x000094f0


	//   ....[10]....
        /*049c*/ 	.word	0x00009b00


	//   ....[11]....
        /*04a0*/ 	.word	0x00009b80


	//   ....[12]....
        /*04a4*/ 	.word	0x0000b190


	//   ....[13]....
        /*04a8*/ 	.word	0x0000b1b0


	//   ....[14]....
        /*04ac*/ 	.word	0x0000bba0


	//   ....[15]....
        /*04b0*/ 	.word	0x0000bd70


	//   ....[16]....
        /*04b4*/ 	.word	0x0000d470


	//   ....[17]....
        /*04b8*/ 	.word	0x0000d490


	//   ....[18]....
        /*04bc*/ 	.word	0x0000d9c0


	//   ....[19]....
        /*04c0*/ 	.word	0x0000db90


	//   ....[20]....
        /*04c4*/ 	.word	0x0000ee30


	//   ....[21]....
        /*04c8*/ 	.word	0x0000ee90


	//   ....[22]....
        /*04cc*/ 	.word	0x0000eef0


	//   ....[23]....
        /*04d0*/ 	.word	0x0000ef20


	//   ....[24]....
        /*04d4*/ 	.word	0x00012220


	//   ....[25]....
        /*04d8*/ 	.word	0x000123b0


	//   ....[26]....
        /*04dc*/ 	.word	0x000123e0


	//   ....[27]....
        /*04e0*/ 	.word	0x00012410


	//   ....[28]....
        /*04e4*/ 	.word	0x00012450


	//   ....[29]....
        /*04e8*/ 	.word	0x000124a0


	//   ....[30]....
        /*04ec*/ 	.word	0x00012500


	//   ....[31]....
        /*04f0*/ 	.word	0x000126e0


	//   ....[32]....
        /*04f4*/ 	.word	0x00012740


	//   ....[33]....
        /*04f8*/ 	.word	0x00012780


	//   ....[34]....
        /*04fc*/ 	.word	0x000127c0


	//   ....[35]....
        /*0500*/ 	.word	0x000127f0


	//   ....[36]....
        /*0504*/ 	.word	0x00012820


	//   ....[37]....
        /*0508*/ 	.word	0x000128b0


	//   ....[38]....
        /*050c*/ 	.word	0x00012910


	//   ....[39]....
        /*0510*/ 	.word	0x000129a0


	//   ....[40]....
        /*0514*/ 	.word	0x00016d50


	//   ....[41]....
        /*0518*/ 	.word	0x00016d60


	//   ....[42]....
        /*051c*/ 	.word	0x00016e70


	//   ....[43]....
        /*0520*/ 	.word	0x00016ed0


	//   ....[44]....
        /*0524*/ 	.word	0x00016f10


	//   ....[45]....
        /*0528*/ 	.word	0x00016f50


	//   ....[46]....
        /*052c*/ 	.word	0x00016f80


	//   ....[47]....
        /*0530*/ 	.word	0x00016fb0


	//   ....[48]....
        /*0534*/ 	.word	0x00017140


	//   ....[49]....
        /*0538*/ 	.word	0x000171a0


	//   ....[50]....
        /*053c*/ 	.word	0x000171e0


	//   ....[51]....
        /*0540*/ 	.word	0x00017220


	//   ....[52]....
        /*0544*/ 	.word	0x00017250


	//   ....[53]....
        /*0548*/ 	.word	0x00017280


	//   ....[54]....
        /*054c*/ 	.word	0x00017340


	//   ....[55]....
        /*0550*/ 	.word	0x00017360


	//   ....[56]....
        /*0554*/ 	.word	0x000173d0


	//   ....[57]....
        /*0558*/ 	.word	0x00017a60


	//   ....[58]....
        /*055c*/ 	.word	0x00017ea0


	//   ....[59]....
        /*0560*/ 	.word	0x00017f40


	//   ....[60]....
        /*0564*/ 	.word	0x00017fe0


	//   ....[61]....
        /*0568*/ 	.word	0x00018080


	//   ....[62]....
        /*056c*/ 	.word	0x00018120


	//   ....[63]....
        /*0570*/ 	.word	0x000181c0


	//   ....[64]....
        /*0574*/ 	.word	0x00018260


	//   ....[65]....
        /*0578*/ 	.word	0x00018300


	//   ....[66]....
        /*057c*/ 	.word	0x000183a0


	//   ....[67]....
        /*0580*/ 	.word	0x00018490


	//   ....[68]....
        /*0584*/ 	.word	0x00018530


	//   ....[69]....
        /*0588*/ 	.word	0x000185d0


	//   ....[70]....
        /*058c*/ 	.word	0x00018670


	//   ....[71]....
        /*0590*/ 	.word	0x00018710


	//   ....[72]....
        /*0594*/ 	.word	0x000187b0


	//   ....[73]....
        /*0598*/ 	.word	0x00018850


	//   ....[74]....
        /*059c*/ 	.word	0x000188f0


	//   ....[75]....
        /*05a0*/ 	.word	0x00018bf0


	//   ....[76]....
        /*05a4*/ 	.word	0x00018ed0


	//   ....[77]....
        /*05a8*/ 	.word	0x000192f0


	//   ....[78]....
        /*05ac*/ 	.word	0x00019380


	//   ....[79]....
        /*05b0*/ 	.word	0x00019420


	//   ....[80]....
        /*05b4*/ 	.word	0x000194d0


	//   ....[81]....
        /*05b8*/ 	.word	0x00019550


	//   ....[82]....
        /*05bc*/ 	.word	0x000195d0


	//   ....[83]....
        /*05c0*/ 	.word	0x00019650


	//   ....[84]....
        /*05c4*/ 	.word	0x000196d0


	//   ....[85]....
        /*05c8*/ 	.word	0x00019760


	//   ....[86]....
        /*05cc*/ 	.word	0x00019810


	//   ....[87]....
        /*05d0*/ 	.word	0x00019890


	//   ....[88]....
        /*05d4*/ 	.word	0x00019910


	//   ....[89]....
        /*05d8*/ 	.word	0x00019990


	//   ....[90]....
        /*05dc*/ 	.word	0x00019a10


	//   ....[91]....
        /*05e0*/ 	.word	0x00019a80


	//   ....[92]....
        /*05e4*/ 	.word	0x00019b20


	//   ....[93]....
        /*05e8*/ 	.word	0x00019bb0


	//   ....[94]....
        /*05ec*/ 	.word	0x00019ce0


	//----- nvinfo : EIATTR_REG_RECONFIG
	.align		4
.L_1581:
        /*05f0*/ 	.byte	0x01, 0x54
	.zero		2


	//----- nvinfo : EIATTR_SYSCALL_OFFSETS
	.align		4
        /*05f4*/ 	.byte	0x04, 0x46
        /*05f6*/ 	.short	(.L_1583 - .L_1582)


	//   ....[0]....
.L_1582:
        /*05f8*/ 	.word	0x00001780


	//   ....[1]....
        /*05fc*/ 	.word	0x000018d0


	//   ....[2]....
        /*0600*/ 	.word	0x00005c20


	//   ....[3]....
        /*0604*/ 	.word	0x000060b0


	//   ....[4]....
        /*0608*/ 	.word	0x00014570


	//   ....[5]....
        /*060c*/ 	.word	0x000146b0


	//   ....[6]....
        /*0610*/ 	.word	0x000147b0


	//----- nvinfo : EIATTR_MBARRIER_INSTR_OFFSETS
	.align		4
.L_1583:
        /*0614*/ 	.byte	0x04, 0x39
        /*0616*/ 	.short	(.L_1585 - .L_1584)


	//   ....[0]....
.L_1584:
        /*0618*/ 	.word	0x00000300
        /*061c*/ 	.word	0x000000ff
        /*0620*/ 	.word	0x00022800
        /*0624*/ 	.short	0x0100
        /*0626*/ 	.byte	0x08
	.zero		1


	//   ....[1]....
        /*0628*/ 	.word	0x00000310
        /*062c*/ 	.word	0x000000ff
        /*0630*/ 	.word	0x00022820
        /*0634*/ 	.short	0x0100
        /*0636*/ 	.byte	0x08
	.zero		1


	//   ....[2]....
        /*0638*/ 	.word	0x00000400
        /*063c*/ 	.word	0x000000ff
        /*0640*/ 	.word	0x00022830
        /*0644*/ 	.short	0x0100
        /*0646*/ 	.byte	0x08
	.zero		1


	//   ....[3]....
        /*0648*/ 	.word	0x00000410
        /*064c*/ 	.word	0x000000ff
        /*0650*/ 	.word	0x00022840
        /*0654*/ 	.short	0x0100
        /*0656*/ 	.byte	0x08
	.zero		1


	//   ....[4]....
        /*0658*/ 	.word	0x00000420
        /*065c*/ 	.word	0x000000ff
        /*0660*/ 	.word	0x00022838
        /*0664*/ 	.short	0x0100
        /*0666*/ 	.byte	0x08
	.zero		1


	//   ....[5]....
        /*0668*/ 	.word	0x00000430
        /*066c*/ 	.word	0x000000ff
        /*0670*/ 	.word	0x00022848
        /*0674*/ 	.short	0x0100
        /*0676*/ 	.byte	0x08
	.zero		1


	//   ....[6]....
        /*0678*/ 	.word	0x00000560
        /*067c*/ 	.word	0x000000ff
        /*0680*/ 	.word	0x00022850
        /*0684*/ 	.short	0x0100
        /*0686*/ 	.byte	0x08
	.zero		1


	//   ....[7]....
        /*0688*/ 	.word	0x00000570
        /*068c*/ 	.word	0x000000ff
        /*0690*/ 	.word	0x00022860
        /*0694*/ 	.short	0x0100
        /*0696*/ 	.byte	0x08
	.zero		1


	//   ....[8]....
        /*0698*/ 	.word	0x00000580
        /*069c*/ 	.word	0x000000ff
        /*06a0*/ 	.word	0x00022858
        /*06a4*/ 	.short	0x0100
        /*06a6*/ 	.byte	0x08
	.zero		1


	//   ....[9]....
        /*06a8*/ 	.word	0x00000590
        /*06ac*/ 	.word	0x000000ff
        /*06b0*/ 	.word	0x00022868
        /*06b4*/ 	.short	0x0100
        /*06b6*/ 	.byte	0x08
	.zero		1


	//   ....[10]....
        /*06b8*/ 	.word	0x00000680
        /*06bc*/ 	.word	0x000000ff
        /*06c0*/ 	.word	0x00022870
        /*06c4*/ 	.short	0x0100
        /*06c6*/ 	.byte	0x06
	.zero		1


	//   ....[11]....
        /*06c8*/ 	.word	0x00000690
        /*06cc*/ 	.word	0x000000ff
        /*06d0*/ 	.word	0x00022880
        /*06d4*/ 	.short	0x0100
        /*06d6*/ 	.byte	0x06
	.zero		1


	//   ....[12]....
        /*06d8*/ 	.word	0x000006a0
        /*06dc*/ 	.word	0x000000ff
        /*06e0*/ 	.word	0x00022878
        /*06e4*/ 	.short	0x0100
        /*06e6*/ 	.byte	0x06
	.zero		1


	//   ....[13]....
        /*06e8*/ 	.word	0x000006b0
        /*06ec*/ 	.word	0x000000ff
        /*06f0*/ 	.word	0x00022888
        /*06f4*/ 	.short	0x0100
        /*06f6*/ 	.byte	0x06
	.zero		1


	//   ....[14]....
        /*06f8*/ 	.word	0x000007e0
        /*06fc*/ 	.word	0x000000ff
        /*0700*/ 	.word	0x00022890
        /*0704*/ 	.short	0x0100
        /*0706*/ 	.byte	0x08
	.zero		1


	//   ....[15]....
        /*0708*/ 	.word	0x000007f0
        /*070c*/ 	.word	0x000000ff
        /*0710*/ 	.word	0x000228a0
        /*0714*/ 	.short	0x0100
        /*0716*/ 	.byte	0x08
	.zero		1


	//   ....[16]....
        /*0718*/ 	.word	0x00000800
        /*071c*/ 	.word	0x000000ff
        /*0720*/ 	.word	0x00022898
        /*0724*/ 	.short	0x0100
        /*0726*/ 	.byte	0x08
	.zero		1


	//   ....[17]....
        /*0728*/ 	.word	0x00000810
        /*072c*/ 	.word	0x000000ff
        /*0730*/ 	.word	0x000228a8
        /*0734*/ 	.short	0x0100
        /*0736*/ 	.byte	0x08
	.zero		1


	//   ....[18]....
        /*0738*/ 	.word	0x00000940
        /*073c*/ 	.word	0x000000ff
        /*0740*/ 	.word	0x000228b0
        /*0744*/ 	.short	0x0100
        /*0746*/ 	.byte	0x08
	.zero		1


	//   ....[19]....
        /*0748*/ 	.word	0x00000950
        /*074c*/ 	.word	0x000000ff
        /*0750*/ 	.word	0x000228c0
        /*0754*/ 	.short	0x0100
        /*0756*/ 	.byte	0x08
	.zero		1


	//   ....[20]....
        /*0758*/ 	.word	0x00000960
        /*075c*/ 	.word	0x000000ff
        /*0760*/ 	.word	0x000228b8
        /*0764*/ 	.short	0x0100
        /*0766*/ 	.byte	0x08
	.zero		1


	//   ....[21]....
        /*0768*/ 	.word	0x00000970
        /*076c*/ 	.word	0x000000ff
        /*0770*/ 	.word	0x000228c8
        /*0774*/ 	.short	0x0100
        /*0776*/ 	.byte	0x08
	.zero		1


	//   ....[22]....
        /*0778*/ 	.word	0x00002b50
        /*077c*/ 	.word	0x00000058
        /*0780*/ 	.word	0x00022890
        /*0784*/ 	.short	0x010a
        /*0786*/ 	.byte	0x3f
	.zero		1


	//   ....[23]....
        /*0788*/ 	.word	0x00003cd0
        /*078c*/ 	.word	0x00000058
        /*0790*/ 	.word	0x00022890
        /*0794*/ 	.short	0x010a
        /*0796*/ 	.byte	0x3f
	.zero		1


	//   ....[24]....
        /*0798*/ 	.word	0x00004ca0
        /*079c*/ 	.word	0x00000058
        /*07a0*/ 	.word	0x00022890
        /*07a4*/ 	.short	0x010a
        /*07a6*/ 	.byte	0x3f
	.zero		1


	//   ....[25]....
        /*07a8*/ 	.word	0x00004eb0
        /*07ac*/ 	.word	0x00000004
        /*07b0*/ 	.word	0x00000000
        /*07b4*/ 	.short	0x0101
        /*07b6*/ 	.byte	0x3f
	.zero		1


	//   ....[26]....
        /*07b8*/ 	.word	0x00004ef0
        /*07bc*/ 	.word	0x00000058
        /*07c0*/ 	.word	0x000228b0
        /*07c4*/ 	.short	0x010a
        /*07c6*/ 	.byte	0x3f
	.zero		1


	//   ....[27]....
        /*07c8*/ 	.word	0x00005540
        /*07cc*/ 	.word	0x00000058
        /*07d0*/ 	.word	0x00000000
        /*07d4*/ 	.short	0x0101
        /*07d6*/ 	.byte	0x3f
	.zero		1


	//   ....[28]....
        /*07d8*/ 	.word	0x00005cb0
        /*07dc*/ 	.word	0x00000012
        /*07e0*/ 	.word	0x00022800
        /*07e4*/ 	.short	0x010a
        /*07e6*/ 	.byte	0x3f
	.zero		1


	//   ....[29]....
        /*07e8*/ 	.word	0x00005d00
        /*07ec*/ 	.word	0x00000012
        /*07f0*/ 	.word	0x00022800
        /*07f4*/ 	.short	0x010a
        /*07f6*/ 	.byte	0x3f
	.zero		1


	//   ....[30]....
        /*07f8*/ 	.word	0x00006920
        /*07fc*/ 	.word	0x00000012
        /*0800*/ 	.word	0x00022800
        /*0804*/ 	.short	0x010a
        /*0806*/ 	.byte	0x3f
	.zero		1


	//   ....[31]....
        /*0808*/ 	.word	0x00007c50
        /*080c*/ 	.word	0x00000012
        /*0810*/ 	.word	0x00022800
        /*0814*/ 	.short	0x010a
        /*0816*/ 	.byte	0x3f
	.zero		1


	//   ....[32]....
        /*0818*/ 	.word	0x00008b30
        /*081c*/ 	.word	0x00000014
        /*0820*/ 	.word	0x00022830
        /*0824*/ 	.short	0x010a
        /*0826*/ 	.byte	0x3f
	.zero		1


	//   ....[33]....
        /*0828*/ 	.word	0x00008bd0
        /*082c*/ 	.word	0x00000014
        /*0830*/ 	.word	0x00022830
        /*0834*/ 	.short	0x010a
        /*0836*/ 	.byte	0x3f
	.zero		1


	//   ....[34]....
        /*0838*/ 	.word	0x00009ff0
        /*083c*/ 	.word	0x00000003
        /*0840*/ 	.word	0x00000000
        /*0844*/ 	.short	0x0101
        /*0846*/ 	.byte	0x3f
	.zero		1


	//   ....[35]....
        /*0848*/ 	.word	0x0000a430
        /*084c*/ 	.word	0x00000014
        /*0850*/ 	.word	0x00022850
        /*0854*/ 	.short	0x010a
        /*0856*/ 	.byte	0x3f
	.zero		1


	//   ....[36]....
        /*0858*/ 	.word	0x0000a480
        /*085c*/ 	.word	0x00000014
        /*0860*/ 	.word	0x00022850
        /*0864*/ 	.short	0x010a
        /*0866*/ 	.byte	0x3f
	.zero		1


	//   ....[37]....
        /*0868*/ 	.word	0x0000a8c0
        /*086c*/ 	.word	0x00000014
        /*0870*/ 	.word	0x00000000
        /*0874*/ 	.short	0x0101
        /*0876*/ 	.byte	0x3f
	.zero		1


	//   ....[38]....
        /*0878*/ 	.word	0x0000a9a0
        /*087c*/ 	.word	0x00000015
        /*0880*/ 	.word	0x00022830
        /*0884*/ 	.short	0x010a
        /*0886*/ 	.byte	0x3f
	.zero		1


	//   ....[39]....
        /*0888*/ 	.word	0x0000aa00
        /*088c*/ 	.word	0x00000015
        /*0890*/ 	.word	0x00022830
        /*0894*/ 	.short	0x010a
        /*0896*/ 	.byte	0x3f
	.zero		1


	//   ....[40]....
        /*0898*/ 	.word	0x0000c0f0
        /*089c*/ 	.word	0x0000009a
        /*08a0*/ 	.word	0x00000000
        /*08a4*/ 	.short	0x0101
        /*08a6*/ 	.byte	0x3f
	.zero		1


	//   ....[41]....
        /*08a8*/ 	.word	0x0000caf0
        /*08ac*/ 	.word	0x00000015
        /*08b0*/ 	.word	0x00022850
        /*08b4*/ 	.short	0x010a
        /*08b6*/ 	.byte	0x3f
	.zero		1


	//   ....[42]....
        /*08b8*/ 	.word	0x0000cb40
        /*08bc*/ 	.word	0x00000015
        /*08c0*/ 	.word	0x00022850
        /*08c4*/ 	.short	0x010a
        /*08c6*/ 	.byte	0x3f
	.zero		1


	//   ....[43]....
        /*08c8*/ 	.word	0x0000cf10
        /*08cc*/ 	.word	0x00000015
        /*08d0*/ 	.word	0x00000000
        /*08d4*/ 	.short	0x0101
        /*08d6*/ 	.byte	0x3f
	.zero		1


	//   ....[44]....
        /*08d8*/ 	.word	0x0000d010
        /*08dc*/ 	.word	0x00000014
        /*08e0*/ 	.word	0x00022830
        /*08e4*/ 	.short	0x010a
        /*08e6*/ 	.byte	0x3f
	.zero		1


	//   ....[45]....
        /*08e8*/ 	.word	0x0000d070
        /*08ec*/ 	.word	0x00000014
        /*08f0*/ 	.word	0x00022830
        /*08f4*/ 	.short	0x010a
        /*08f6*/ 	.byte	0x3f
	.zero		1


	//   ....[46]....
        /*08f8*/ 	.word	0x0000de90
        /*08fc*/ 	.word	0x0000009a
        /*0900*/ 	.word	0x00000000
        /*0904*/ 	.short	0x0101
        /*0906*/ 	.byte	0x3f
	.zero		1


	//   ....[47]....
        /*0908*/ 	.word	0x0000e9e0
        /*090c*/ 	.word	0x00000014
        /*0910*/ 	.word	0x00022850
        /*0914*/ 	.short	0x010a
        /*0916*/ 	.byte	0x3f
	.zero		1


	//   ....[48]....
        /*0918*/ 	.word	0x0000ea30
        /*091c*/ 	.word	0x00000014
        /*0920*/ 	.word	0x00022850
        /*0924*/ 	.short	0x010a
        /*0926*/ 	.byte	0x3f
	.zero		1


	//   ....[49]....
        /*0928*/ 	.word	0x0000ee00
        /*092c*/ 	.word	0x00000014
        /*0930*/ 	.word	0x00000000
        /*0934*/ 	.short	0x0101
        /*0936*/ 	.byte	0x3f
	.zero		1


	//   ....[50]....
        /*0938*/ 	.word	0x00010f30
        /*093c*/ 	.word	0x00000000
        /*0940*/ 	.word	0x00000000
        /*0944*/ 	.short	0x0101
        /*0946*/ 	.byte	0x3f
	.zero		1


	//   ....[51]....
        /*0948*/ 	.word	0x000136e0
        /*094c*/ 	.word	0x00000009
        /*0950*/ 	.word	0x00022820
        /*0954*/ 	.short	0x010a
        /*0956*/ 	.byte	0x3f
	.zero		1


	//   ....[52]....
        /*0958*/ 	.word	0x00013770
        /*095c*/ 	.word	0x00000005
        /*0960*/ 	.word	0x000228a0
        /*0964*/ 	.short	0x010a
        /*0966*/ 	.byte	0x3f
	.zero		1


	//   ....[53]....
        /*0968*/ 	.word	0x00013950
        /*096c*/ 	.word	0x00000005
        /*0970*/ 	.word	0x000228c0
        /*0974*/ 	.short	0x010a
        /*0976*/ 	.byte	0x3f
	.zero		1


	//   ....[54]....
        /*0978*/ 	.word	0x00013d60
        /*097c*/ 	.word	0x00000006
        /*0980*/ 	.word	0x000228a0
        /*0984*/ 	.short	0x010a
        /*0986*/ 	.byte	0x3f
	.zero		1


	//   ....[55]....
        /*0988*/ 	.word	0x00013f20
        /*098c*/ 	.word	0x00000006
        /*0990*/ 	.word	0x000228c0
        /*0994*/ 	.short	0x010a
        /*0996*/ 	.byte	0x3f
	.zero		1


	//   ....[56]....
        /*0998*/ 	.word	0x00014cf0
        /*099c*/ 	.word	0x00000005
        /*09a0*/ 	.word	0x00022840
        /*09a4*/ 	.short	0x010a
        /*09a6*/ 	.byte	0x3f
	.zero		1


	//   ....[57]....
        /*09a8*/ 	.word	0x000150e0
        /*09ac*/ 	.word	0x00000007
        /*09b0*/ 	.word	0x00022820
        /*09b4*/ 	.short	0x010a
        /*09b6*/ 	.byte	0x3f
	.zero		1


	//   ....[58]....
        /*09b8*/ 	.word	0x000151a0
        /*09bc*/ 	.word	0x00000002
        /*09c0*/ 	.word	0x00022860
        /*09c4*/ 	.short	0x010a
        /*09c6*/ 	.byte	0x3f
	.zero		1


	//   ....[59]....
        /*09c8*/ 	.word	0x000157c0
        /*09cc*/ 	.word	0x00000003
        /*09d0*/ 	.word	0x00022840
        /*09d4*/ 	.short	0x010a
        /*09d6*/ 	.byte	0x3f
	.zero		1


	//   ....[60]....
        /*09d8*/ 	.word	0x000159d0
        /*09dc*/ 	.word	0x00000003
        /*09e0*/ 	.word	0x00022860
        /*09e4*/ 	.short	0x010a
        /*09e6*/ 	.byte	0x3f
	.zero		1


	//   ....[61]....
        /*09e8*/ 	.word	0x00015f40
        /*09ec*/ 	.word	0x00000002
        /*09f0*/ 	.word	0x00022840
        /*09f4*/ 	.short	0x010a
        /*09f6*/ 	.byte	0x3f
	.zero		1


	//   ....[62]....
        /*09f8*/ 	.word	0x00016140
        /*09fc*/ 	.word	0x00000002
        /*0a00*/ 	.word	0x00022860
        /*0a04*/ 	.short	0x010a
        /*0a06*/ 	.byte	0x3f
	.zero		1


	//   ....[63]....
        /*0a08*/ 	.word	0x00016640
        /*0a0c*/ 	.word	0x00000002
        /*0a10*/ 	.word	0x00022840
        /*0a14*/ 	.short	0x010a
        /*0a16*/ 	.byte	0x3f
	.zero		1


	//   ....[64]....
        /*0a18*/ 	.word	0x00016850
        /*0a1c*/ 	.word	0x00000002
        /*0a20*/ 	.word	0x00022860
        /*0a24*/ 	.short	0x010a
        /*0a26*/ 	.byte	0x3f
	.zero		1


	//   ....[65]....
        /*0a28*/ 	.word	0x000179e0
        /*0a2c*/ 	.word	0x00000000
        /*0a30*/ 	.word	0x00022820
        /*0a34*/ 	.short	0x010a
        /*0a36*/ 	.byte	0x3f
	.zero		1


	//   ....[66]....
        /*0a38*/ 	.word	0x00017b90
        /*0a3c*/ 	.word	0x00000006
        /*0a40*/ 	.word	0x00000000
        /*0a44*/ 	.short	0x010a
        /*0a46*/ 	.byte	0x3f
	.zero		1


	//   ....[67]....
        /*0a48*/ 	.word	0x00017c00
        /*0a4c*/ 	.word	0x00000007
        /*0a50*/ 	.word	0x00000000
        /*0a54*/ 	.short	0x010a
        /*0a56*/ 	.byte	0x3f
	.zero		1


	//   ....[68]....
        /*0a58*/ 	.word	0x00017c70
        /*0a5c*/ 	.word	0x00000004
        /*0a60*/ 	.word	0x00000000
        /*0a64*/ 	.short	0x010a
        /*0a66*/ 	.byte	0x3f
	.zero		1


	//   ....[69]....
        /*0a68*/ 	.word	0x00017ca0
        /*0a6c*/ 	.word	0x00000003
        /*0a70*/ 	.word	0x00000000
        /*0a74*/ 	.short	0x010a
        /*0a76*/ 	.byte	0x3f
	.zero		1


	//   ....[70]....
        /*0a78*/ 	.word	0x00017d00
        /*0a7c*/ 	.word	0x00000058
        /*0a80*/ 	.word	0x00022890
        /*0a84*/ 	.short	0x010a
        /*0a86*/ 	.byte	0x3f
	.zero		1


	//   ....[71]....
        /*0a88*/ 	.word	0x00017d50
        /*0a8c*/ 	.word	0x00000058
        /*0a90*/ 	.word	0x00022890
        /*0a94*/ 	.short	0x010a
        /*0a96*/ 	.byte	0x3f
	.zero		1


	//   ....[72]....
        /*0a98*/ 	.word	0x00017da0
        /*0a9c*/ 	.word	0x00000058
        /*0aa0*/ 	.word	0x00022890
        /*0aa4*/ 	.short	0x010a
        /*0aa6*/ 	.byte	0x3f
	.zero		1


	//   ....[73]....
        /*0aa8*/ 	.word	0x00017df0
        /*0aac*/ 	.word	0x00000058
        /*0ab0*/ 	.word	0x000228b0
        /*0ab4*/ 	.short	0x010a
        /*0ab6*/ 	.byte	0x3f
	.zero		1


	//   ....[74]....
        /*0ab8*/ 	.word	0x000183e0
        /*0abc*/ 	.word	0x00000012
        /*0ac0*/ 	.word	0x00022800
        /*0ac4*/ 	.short	0x010a
        /*0ac6*/ 	.byte	0x3f
	.zero		1


	//   ....[75]....
        /*0ac8*/ 	.word	0x00018930
        /*0acc*/ 	.word	0x00000012
        /*0ad0*/ 	.word	0x00022800
        /*0ad4*/ 	.short	0x010a
        /*0ad6*/ 	.byte	0x3f
	.zero		1


	//   ....[76]....
        /*0ad8*/ 	.word	0x00018980
        /*0adc*/ 	.word	0x00000014
        /*0ae0*/ 	.word	0x00022830
        /*0ae4*/ 	.short	0x010a
        /*0ae6*/ 	.byte	0x3f
	.zero		1


	//   ....[77]....
        /*0ae8*/ 	.word	0x000189d0
        /*0aec*/ 	.word	0x00000014
        /*0af0*/ 	.word	0x00022850
        /*0af4*/ 	.short	0x010a
        /*0af6*/ 	.byte	0x3f
	.zero		1


	//   ....[78]....
        /*0af8*/ 	.word	0x00018a20
        /*0afc*/ 	.word	0x00000015
        /*0b00*/ 	.word	0x00022830
        /*0b04*/ 	.short	0x010a
        /*0b06*/ 	.byte	0x3f
	.zero		1


	//   ....[79]....
        /*0b08*/ 	.word	0x00018a70
        /*0b0c*/ 	.word	0x00000015
        /*0b10*/ 	.word	0x00022850
        /*0b14*/ 	.short	0x010a
        /*0b16*/ 	.byte	0x3f
	.zero		1


	//   ....[80]....
        /*0b18*/ 	.word	0x00018ac0
        /*0b1c*/ 	.word	0x00000014
        /*0b20*/ 	.word	0x00022830
        /*0b24*/ 	.short	0x010a
        /*0b26*/ 	.byte	0x3f
	.zero		1


	//   ....[81]....
        /*0b28*/ 	.word	0x00018b10
        /*0b2c*/ 	.word	0x00000014
        /*0b30*/ 	.word	0x00022850
        /*0b34*/ 	.short	0x010a
        /*0b36*/ 	.byte	0x3f
	.zero		1


	//   ....[82]....
        /*0b38*/ 	.word	0x00018cb0
        /*0b3c*/ 	.word	0x00000009
        /*0b40*/ 	.word	0x00022820
        /*0b44*/ 	.short	0x010a
        /*0b46*/ 	.byte	0x3f
	.zero		1


	//   ....[83]....
        /*0b48*/ 	.word	0x00018d00
        /*0b4c*/ 	.word	0x00000005
        /*0b50*/ 	.word	0x000228a0
        /*0b54*/ 	.short	0x010a
        /*0b56*/ 	.byte	0x3f
	.zero		1


	//   ....[84]....
        /*0b58*/ 	.word	0x00018d50
        /*0b5c*/ 	.word	0x00000005
        /*0b60*/ 	.word	0x000228c0
        /*0b64*/ 	.short	0x010a
        /*0b66*/ 	.byte	0x3f
	.zero		1


	//   ....[85]....
        /*0b68*/ 	.word	0x00018da0
        /*0b6c*/ 	.word	0x00000006
        /*0b70*/ 	.word	0x000228a0
        /*0b74*/ 	.short	0x010a
        /*0b76*/ 	.byte	0x3f
	.zero		1


	//   ....[86]....
        /*0b78*/ 	.word	0x00018df0
        /*0b7c*/ 	.word	0x00000006
        /*0b80*/ 	.word	0x000228c0
        /*0b84*/ 	.short	0x010a
        /*0b86*/ 	.byte	0x3f
	.zero		1


	//   ....[87]....
        /*0b88*/ 	.word	0x00018f90
        /*0b8c*/ 	.word	0x00000005
        /*0b90*/ 	.word	0x00022840
        /*0b94*/ 	.short	0x010a
        /*0b96*/ 	.byte	0x3f
	.zero		1


	//   ....[88]....
        /*0b98*/ 	.word	0x00019010
        /*0b9c*/ 	.word	0x00000005
        /*0ba0*/ 	.word	0x00022820
        /*0ba4*/ 	.short	0x010a
        /*0ba6*/ 	.byte	0x3f
	.zero		1


	//   ....[89]....
        /*0ba8*/ 	.word	0x00019060
        /*0bac*/ 	.word	0x00000002
        /*0bb0*/ 	.word	0x00022860
        /*0bb4*/ 	.short	0x010a
        /*0bb6*/ 	.byte	0x3f
	.zero		1


	//   ....[90]....
        /*0bb8*/ 	.word	0x000190b0
        /*0bbc*/ 	.word	0x00000003
        /*0bc0*/ 	.word	0x00022840
        /*0bc4*/ 	.short	0x010a
        /*0bc6*/ 	.byte	0x3f
	.zero		1


	//   ....[91]....
        /*0bc8*/ 	.word	0x00019100
        /*0bcc*/ 	.word	0x00000003
        /*0bd0*/ 	.word	0x00022860
        /*0bd4*/ 	.short	0x010a
        /*0bd6*/ 	.byte	0x3f
	.zero		1


	//   ....[92]....
        /*0bd8*/ 	.word	0x00019150
        /*0bdc*/ 	.word	0x00000002
        /*0be0*/ 	.word	0x00022840
        /*0be4*/ 	.short	0x010a
        /*0be6*/ 	.byte	0x3f
	.zero		1


	//   ....[93]....
        /*0be8*/ 	.word	0x000191a0
        /*0bec*/ 	.word	0x00000002
        /*0bf0*/ 	.word	0x00022860
        /*0bf4*/ 	.short	0x010a
        /*0bf6*/ 	.byte	0x3f
	.zero		1


	//   ....[94]....
        /*0bf8*/ 	.word	0x000191f0
        /*0bfc*/ 	.word	0x00000002
        /*0c00*/ 	.word	0x00022840
        /*0c04*/ 	.short	0x010a
        /*0c06*/ 	.byte	0x3f
	.zero		1


	//   ....[95]....
        /*0c08*/ 	.word	0x00019240
        /*0c0c*/ 	.word	0x00000002
        /*0c10*/ 	.word	0x00022860
        /*0c14*/ 	.short	0x010a
        /*0c16*/ 	.byte	0x3f
	.zero		1


	//   ....[96]....
        /*0c18*/ 	.word	0x00019c00
        /*0c1c*/ 	.word	0x00000000
        /*0c20*/ 	.word	0x00022820
        /*0c24*/ 	.short	0x010a
        /*0c26*/ 	.byte	0x3f
	.zero		1


	//   ....[97]....
        /*0c28*/ 	.word	0x00019da0
        /*0c2c*/ 	.word	0x00000006
        /*0c30*/ 	.word	0x00000000
        /*0c34*/ 	.short	0x010a
        /*0c36*/ 	.byte	0x3f
	.zero		1


	//   ....[98]....
        /*0c38*/ 	.word	0x00019df0
        /*0c3c*/ 	.word	0x00000007
        /*0c40*/ 	.word	0x00000000
        /*0c44*/ 	.short	0x010a
        /*0c46*/ 	.byte	0x3f
	.zero		1


	//   ....[99]....
        /*0c48*/ 	.word	0x00019e40
        /*0c4c*/ 	.word	0x00000004
        /*0c50*/ 	.word	0x00000000
        /*0c54*/ 	.short	0x010a
        /*0c56*/ 	.byte	0x3f
	.zero		1


	//----- nvinfo : EIATTR_NUM_MBARRIERS
	.align		4
.L_1585:
        /*0c58*/ 	.byte	0x03, 0x38
        /*0c5a*/ 	.short	0x0016


	//----- nvinfo : EIATTR_EXIT_INSTR_OFFSETS
	.align		4
        /*0c5c*/ 	.byte	0x04, 0x1c
        /*0c5e*/ 	.short	(.L_1587 - .L_1586)


	//   ....[0]....
.L_1586:
        /*0c60*/ 	.word	0x00017cf0


	//----- nvinfo : EIATTR_MAX_THREADS
	.align		4
.L_1587:
        /*0c64*/ 	.byte	0x04, 0x05
        /*0c66*/ 	.short	(.L_1589 - .L_1588)
.L_1588:
        /*0c68*/ 	.word	0x00000180
        /*0c6c*/ 	.word	0x00000001
        /*0c70*/ 	.word	0x00000001


	//----- nvinfo : EIATTR_CRS_STACK_SIZE
	.align		4
.L_1589:
        /*0c74*/ 	.byte	0x04, 0x1e
        /*0c76*/ 	.short	(.L_1591 - .L_1590)
.L_1590:
        /*0c78*/ 	.word	0x00000000


	//----- nvinfo : EIATTR_CBANK_PARAM_SIZE
	.align		4
.L_1591:
        /*0c7c*/ 	.byte	0x03, 0x19
        /*0c7e*/ 	.short	0x0a70


	//----- nvinfo : EIATTR_PARAM_CBANK
	.align		4
        /*0c80*/ 	.byte	0x04, 0x0a
        /*0c82*/ 	.short	(.L_1593 - .L_1592)
	.align		4
.L_1592:
        /*0c84*/ 	.word	index@(.nv.constant0._ZN7cutlass13device_kernelIN5flash11enable_sm90INS1_16FlashAttnFwdSm90INS1_25CollectiveMainloopFwdSm90ILi2EN4cute5tupleIJNS5_1CILi1EEES8_S8_EEENS6_IJNS7_ILi128EEENS7_ILi96EEENS7_ILi64EEEEEELi256ENS_6half_tEfNS_4arch4Sm90ELb1ELb0ELb0ELb1ELb0ELb1ELb0ELb1ELb0ELb0ELb0ELb0EEENS1_21CollectiveEpilogueFwdINS6_IJSA_NS7_ILi256EEESB_EEES9_SE_SG_Li256ELb1ELb0ELb0ELb0EEENS1_36VarlenDynamicPersistentTileSchedulerILi128ELi96ELi256ELi32ELb0ELb0ELb1ELb1ELb1ELb1EEEEEEEEEvNT_6ParamsE)
        /*0c88*/ 	.short	0x0210
        /*0c8a*/ 	.short	0x0a70


	//----- nvinfo : EIATTR_SW_WAR
	.align		4
.L_1593:
        /*0c8c*/ 	.byte	0x04, 0x36
        /*0c8e*/ 	.short	(.L_1595 - .L_1594)
.L_1594:
        /*0c90*/ 	.word	0x00000008
.L_1595:


//--------------------- .nv.info._ZN7cutlass13device_kernelIN5flash11enable_sm90INS1_16FlashAttnFwdSm90INS1_25CollectiveMainloopFwdSm90ILi2EN4cute5tupleIJNS5_1CILi1EEES8_S8_EEENS6_IJNS7_ILi128EEENS7_ILi96EEENS7_ILi64EEEEEELi256ENS_6half_tEfNS_4arch4Sm90ELb1ELb0ELb0ELb1ELb0ELb0ELb1ELb1ELb0ELb0ELb0ELb0EEENS1_21CollectiveEpilogueFwdINS6_IJSA_NS7_ILi256EEESB_EEES9_SE_SG_Li256ELb1ELb0ELb0ELb0EEENS1_36VarlenDynamicPersistentTileSchedulerILi128ELi96ELi256ELi32ELb0ELb0ELb1ELb1ELb1ELb1EEEEEEEEEvNT_6ParamsE --------------------------
	.section	.nv.info._ZN7cutlass13device_kernelIN5flash11enable_sm90INS1_16FlashAttnFwdSm90INS1_25CollectiveMainloopFwdSm90ILi2EN4cute5tupleIJNS5_1CILi1EEES8_S8_EEENS6_IJNS7_ILi128EEENS7_ILi96EEENS7_ILi64EEEEEELi256ENS_6half_tEfNS_4arch4Sm90ELb1ELb0ELb0ELb1ELb0ELb0ELb1ELb1ELb0ELb0ELb0ELb0EEENS1_21CollectiveEpilogueFwdINS6_IJSA_NS7_ILi256EEESB_EEES9_SE_SG_Li256ELb1ELb0ELb0ELb0EEENS1_36VarlenDynamicPersistentTileSchedulerILi128ELi96ELi256ELi32ELb0ELb0ELb1ELb1ELb1ELb1EEEEEEEEEvNT_6ParamsE,"",@"SHT_CUDA_INFO"
	.sectionflags	@""
	.align	4


	//----- nvinfo : EIATTR_CUDA_API_VERSION
	.align		4
        /*0000*/ 	.byte	0x04, 0x37
        /*0002*/ 	.short	(.L_1597 - .L_1596)
.L_1596:
        /*0004*/ 	.word	0x00000082


	//----- nvinfo : EIATTR_KPARAM_INFO
	.align		4
.L_1597:
        /*0008*/ 	.byte	0x04, 0x17
        /*000a*/ 	.short	(.L_1599 - .L_1598)
.L_1598:
        /*000c*/ 	.word	0x00000000
        /*0010*/ 	.short	0x0000
        /*0012*/ 	.short	0x0070
        /*0014*/ 	.byte	0x00, 0xf0, 0x01, 0x2c


	//----- nvinfo : EIATTR_SPARSE_MMA_MASK
	.align		4
.L_1599:
        /*0018*/ 	.byte	0x03, 0x50
        /*001a*/ 	.short	0x0000


	//----- nvinfo : EIATTR_MAXREG_COUNT
	.align		4
        /*001c*/ 	.byte	0x03, 0x1b
        /*001e*/ 	.short	0x00a8


	//----- nvinfo : EIATTR_NUM_BARRIERS
	.align		4
        /*0020*/ 	.byte	0x02, 0x4c
        /*0022*/ 	.byte	0x10
	.zero		1


	//----- nvinfo : EIATTR_EXTERNS
	.align		4
        /*0024*/ 	.byte	0x04, 0x0f
        /*0026*/ 	.short	(.L_1601 - .L_1600)


	//   ....[0]....
	.align		4
.L_1600:
        /*0028*/ 	.word	index@(__assertfail)


	//----- nvinfo : EIATTR_ANNOTATIONS
	.align		4
.L_1601:
        /*002c*/ 	.byte	0x04, 0x55
        /*002e*/ 	.short	(.L_1603 - .L_1602)


	//   ....[0]....
.L_1602:
        /* <DEDUP_REMOVED lines=27> */


	//----- nvinfo : EIATTR_MERCURY_ISA_VERSION
	.align		4
.L_1603:
        /*01d0*/ 	.byte	0x03, 0x5f
        /*01d2*/ 	.short	0x0101


	//----- nvinfo : EIATTR_UNUSED_LOAD_BYTE_OFFSET
	.align		4
        /*01d4*/ 	.byte	0x04, 0x44
        /*01d6*/ 	.short	(.L_1605 - .L_1604)


	//   ....[0]....
.L_1604:
        /*01d8*/ 	.word	0x00000ad0
        /*01dc*/ 	.word	0x0000fff0


	//   ....[1]....
        /*01e0*/ 	.word	0x000097e0
        /*01e4*/ 	.word	0x0000fff0


	//----- nvinfo : EIATTR_INT_WARP_WIDE_INSTR_OFFSETS
	.align		4
.L_1605:
        /*01e8*/ 	.byte	0x04, 0x31
        /*01ea*/ 	.short	(.L_1607 - .L_1606)


	//   ....[0]....
.L_1606:
        /*01ec*/ 	.word	0x00000190


	//   ....[1]....
        /*01f0*/ 	.word	0x000001d0


	//   ....[2]....
        /*01f4*/ 	.word	0x00000240


	//   ....[3]....
        /*01f8*/ 	.word	0x00000250


	//   ....[4]....
        /*01fc*/ 	.word	0x0000d600


	//   ....[5]....
        /*0200*/ 	.word	0x0000d6a0


	//   ....[6]....
        /*0204*/ 	.word	0x0000db40


	//   ....[7]....
        /*0208*/ 	.word	0x0000db70


	//   ....[8]....
        /*020c*/ 	.word	0x00010150


	//   ....[9]....
        /*0210*/ 	.word	0x000101f0


	//----- nvinfo : EIATTR_COOP_GROUP_MASK_REGIDS
	.align		4
.L_1607:
        /*0214*/ 	.byte	0x04, 0x29
        /*0216*/ 	.short	(.L_1609 - .L_1608)


	//   ....[0]....
.L_1608:
        /*0218*/ 	.word	0xffffffff


	//   ....[1]....
        /*021c*/ 	.word	0xffffffff


	//   ....[2]....
        /*0220*/ 	.word	0xffffffff


	//   ....[3]....
        /*0224*/ 	.word	0xffffffff


	//   ....[4]....
        /*0228*/ 	.word	0xffffffff


	//   ....[5]....
        /*022c*/ 	.word	0xffffffff


	//   ....[6]....
        /*0230*/ 	.word	0xffffffff


	//   ....[7]....
        /*0234*/ 	.word	0xffffffff


	//   ....[8]....
        /*0238*/ 	.word	0xffffffff


	//   ....[9]....
        /*023c*/ 	.word	0xffffffff


	//   ....[10]....
        /*0240*/ 	.word	0xffffffff


	//   ....[11]....
        /*0244*/ 	.word	0xffffffff


	//   ....[12]....
        /*0248*/ 	.word	0xffffffff


	//   ....[13]....
        /*024c*/ 	.word	0xffffffff


	//   ....[14]....
        /*0250*/ 	.word	0xffffffff


	//   ....[15]....
        /*0254*/ 	.word	0xffffffff


	//   ....[16]....
        /*0258*/ 	.word	0xffffffff


	//   ....[17]....
        /*025c*/ 	.word	0xffffffff


	//   ....[18]....
        /*0260*/ 	.word	0xffffffff


	//   ....[19]....
        /*0264*/ 	.word	0xffffffff


	//   ....[20]....
        /*0268*/ 	.word	0xffffffff


	//   ....[21]....
        /*026c*/ 	.word	0xffffffff


	//   ....[22]....
        /*0270*/ 	.word	0xffffffff


	//   ....[23]....
        /*0274*/ 	.word	0xffffffff


	//   ....[24]....
        /*0278*/ 	.word	0xffffffff


	//   ....[25]....
        /*027c*/ 	.word	0xffffffff


	//   ....[26]....
        /*0280*/ 	.word	0xffffffff


	//   ....[27]....
        /*0284*/ 	.word	0xffffffff


	//   ....[28]....
        /*0288*/ 	.word	0xffffffff


	//   ....[29]....
        /*028c*/ 	.word	0xffffffff


	//   ....[30]....
        /*0290*/ 	.word	0xffffffff


	//   ....[31]....
        /*0294*/ 	.word	0xffffffff


	//   ....[32]....
        /*0298*/ 	.word	0xffffffff


	//   ....[33]....
        /*029c*/ 	.word	0xffffffff


	//   ....[34]....
        /*02a0*/ 	.word	0xffffffff


	//   ....[35]....
        /*02a4*/ 	.word	0xffffffff


	//   ....[36]....
        /*02a8*/ 	.word	0xffffffff


	//   ....[37]....
        /*02ac*/ 	.word	0xffffffff


	//   ....[38]....
        /*02b0*/ 	.word	0xffffffff


	//   ....[39]....
        /*02b4*/ 	.word	0xffffffff


	//   ....[40]....
        /*02b8*/ 	.word	0xffffffff


	//   ....[41]....
        /*02bc*/ 	.word	0xffffffff


	//   ....[42]....
        /*02c0*/ 	.word	0xffffffff


	//   ....[43]....
        /*02c4*/ 	.word	0xffffffff


	//   ....[44]....
        /*02c8*/ 	.word	0xffffffff


	//   ....[45]....
        /*02cc*/ 	.word	0xffffffff


	//   ....[46]....
        /*02d0*/ 	.word	0xffffffff


	//   ....[47]....
        /*02d4*/ 	.word	0xffffffff


	//   ....[48]....
        /*02d8*/ 	.word	0xffffffff


	//   ....[49]....
        /*02dc*/ 	.word	0xffffffff


	//   ....[50]....
        /*02e0*/ 	.word	0xffffffff


	//   ....[51]....
        /*02e4*/ 	.word	0xffffffff


	//   ....[52]....
        /*02e8*/ 	.word	0xffffffff


	//   ....[53]....
        /*02ec*/ 	.word	0xffffffff


	//   ....[54]....
        /*02f0*/ 	.word	0xffffffff


	//   ....[55]....
        /*02f4*/ 	.word	0xffffffff


	//   ....[56]....
        /*02f8*/ 	.word	0xffffffff


	//   ....[57]....
        /*02fc*/ 	.word	0xffffffff


	//   ....[58]....
        /*0300*/ 	.word	0x0500000f


	//   ....[59]....
        /*0304*/ 	.word	0x0500000f


	//   ....[60]....
        /*0308*/ 	.word	0x0500000f


	//   ....[61]....
        /*030c*/ 	.word	0x0500000f


	//   ....[62]....
        /*0310*/ 	.word	0x0500000f


	//   ....[63]....
        /*0314*/ 	.word	0x0500000f


	//   ....[64]....
        /*0318*/ 	.word	0x0500000f


	//   ....[65]....
        /*031c*/ 	.word	0x0500000f


	//   ....[66]....
        /*0320*/ 	.word	0x0500000f


	//   ....[67]....
        /*0324*/ 	.word	0x0500000f


	//   ....[68]....
        /*0328*/ 	.word	0x0500000f


	//   ....[69]....
        /*032c*/ 	.word	0x0500000f


	//   ....[70]....
        /*0330*/ 	.word	0x0500000f


	//   ....[71]....
        /*0334*/ 	.word	0x0500000f


	//   ....[72]....
        /*0338*/ 	.word	0x0500000f


	//   ....[73]....
        /*033c*/ 	.word	0x0500000f


	//   ....[74]....
        /*0340*/ 	.word	0x0500000f


	//   ....[75]....
        /*0344*/ 	.word	0x0500000f


	//   ....[76]....
        /*0348*/ 	.word	0x0500000f


	//----- nvinfo : EIATTR_COOP_GROUP_INSTR_OFFSETS
	.align		4
.L_1609:
        /*034c*/ 	.byte	0x04, 0x28
        /*034e*/ 	.short	(.L_1611 - .L_1610)


	//   ....[0]....
.L_1610:
        /*0350*/ 	.word	0x00000070


	//   ....[1]....
        /*0354*/ 	.word	0x000001a0


	//   ....[2]....
        /*0358*/ 	.word	0x000001f0


	//   ....[3]....
        /*035c*/ 	.word	0x00000440


	//   ....[4]....
        /*0360*/ 	.word	0x000005a0


	//   ....[5]....
        /*0364*/ 	.word	0x000006c0


	//   ....[6]....
        /*0368*/ 	.word	0x00000820


	//   ....[7]....
        /*036c*/ 	.word	0x00001790


	//   ....[8]....
        /*0370*/ 	.word	0x00003130


	//   ....[9]....
        /*0374*/ 	.word	0x000031f0


	//   ....[10]....
        /*0378*/ 	.word	0x00003200


	//   ....[11]....
        /*037c*/ 	.word	0x00003250


	//   ....[12]....
        /*0380*/ 	.word	0x00005390


	//   ....[13]....
        /*0384*/ 	.word	0x000053a0


	//   ....[14]....
        /*0388*/ 	.word	0x000053d0


	//   ....[15]....
        /*038c*/ 	.word	0x000053e0


	//   ....[16]....
        /*0390*/ 	.word	0x00007700


	//   ....[17]....
        /*0394*/ 	.word	0x00007770


	//   ....[18]....
        /*0398*/ 	.word	0x00007790


	//   ....[19]....
        /*039c*/ 	.word	0x000077b0


	//   ....[20]....
        /*03a0*/ 	.word	0x00008d80


	//   ....[21]....
        /*03a4*/ 	.word	0x00008df0


	//   ....[22]....
        /*03a8*/ 	.word	0x00008e40


	//   ....[23]....
        /*03ac*/ 	.word	0x00008e70


	//   ....[24]....
        /*03b0*/ 	.word	0x0000c3a0


	//   ....[25]....
        /*03b4*/ 	.word	0x0000c530


	//   ....[26]....
        /*03b8*/ 	.word	0x0000c560


	//   ....[27]....
        /*03bc*/ 	.word	0x0000c5a0


	//   ....[28]....
        /*03c0*/ 	.word	0x0000c610


	//   ....[29]....
        /*03c4*/ 	.word	0x0000c670


	//   ....[30]....
        /*03c8*/ 	.word	0x0000c6b0


	//   ....[31]....
        /*03cc*/ 	.word	0x0000c860


	//   ....[32]....
        /*03d0*/ 	.word	0x0000c8c0


	//   ....[33]....
        /*03d4*/ 	.word	0x0000c900


	//   ....[34]....
        /*03d8*/ 	.word	0x0000c940


	//   ....[35]....
        /*03dc*/ 	.word	0x0000c970


	//   ....[36]....
        /*03e0*/ 	.word	0x0000c9a0


	//   ....[37]....
        /*03e4*/ 	.word	0x0000ca40


	//   ....[38]....
        /*03e8*/ 	.word	0x0000caa0


	//   ....[39]....
        /*03ec*/ 	.word	0x0000cb30


	//   ....[40]....
        /*03f0*/ 	.word	0x00010280


	//   ....[41]....
        /*03f4*/ 	.word	0x00010290


	//   ....[42]....
        /*03f8*/ 	.word	0x000103b0


	//   ....[43]....
        /*03fc*/ 	.word	0x00010410


	//   ....[44]....
        /*0400*/ 	.word	0x00010450


	//   ....[45]....
        /*0404*/ 	.word	0x00010490


	//   ....[46]....
        /*0408*/ 	.word	0x000104c0


	//   ....[47]....
        /*040c*/ 	.word	0x000104f0


	//   ....[48]....
        /*0410*/ 	.word	0x00010690


	//   ....[49]....
        /*0414*/ 	.word	0x000106f0


	//   ....[50]....
        /*0418*/ 	.word	0x00010730


	//   ....[51]....
        /*041c*/ 	.word	0x00010770


	//   ....[52]....
        /*0420*/ 	.word	0x000107a0


	//   ....[53]....
        /*0424*/ 	.word	0x000107d0


	//   ....[54]....
        /*0428*/ 	.word	0x00010890


	//   ....[55]....
        /*042c*/ 	.word	0x000108b0


	//   ....[56]....
        /*0430*/ 	.word	0x00010920


	//   ....[57]....
        /*0434*/ 	.word	0x00010fa0


	//   ....[58]....
        /*0438*/ 	.word	0x000115c0


	//   ....[59]....
        /*043c*/ 	.word	0x000119e0


	//   ....[60]....
        /*0440*/ 	.word	0x00011a70


	//   ....[61]....
        /*0444*/ 	.word	0x00011b10


	//   ....[62]....
        /*0448*/ 	.word	0x00011bc0


	//   ....[63]....
        /*044c*/ 	.word	0x00011c40


	//   ....[64]....
        /*0450*/ 	.word	0x00011cc0


	//   ....[65]....
        /*0454*/ 	.word	0x00011d40


	//   ....[66]....
        /*0458*/ 	.word	0x00011dc0


	//   ....[67]....
        /*045c*/ 	.word	0x00011e50


	//   ....[68]....
        /*0460*/ 	.word	0x00011f00


	//   ....[69]....
        /*0464*/ 	.word	0x00011f80


	//   ....[70]....
        /*0468*/ 	.word	0x00012000


	//   ....[71]....
        /*046c*/ 	.word	0x00012080


	//   ....[72]....
        /*0470*/ 	.word	0x00012100


	//   ....[73]....
        /*0474*/ 	.word	0x00012170


	//   ....[74]....
        /*0478*/ 	.word	0x00012210


	//   ....[75]....
        /*047c*/ 	.word	0x000122a0


	//   ....[76]....
        /*0480*/ 	.word	0x000123d0


	//----- nvinfo : EIATTR_REG_RECONFIG
	.align		4
.L_1611:
        /*0484*/ 	.byte	0x01, 0x54
	.zero		2


	//----- nvinfo : EIATTR_SYSCALL_OFFSETS
	.align		4
        /*0488*/ 	.byte	0x04, 0x46
        /*048a*/ 	.short	(.L_1613 - .L_1612)


	//   ....[0]....
.L_1612:
        /*048c*/ 	.word	0x000019f0


	//   ....[1]....
        /*0490*/ 	.word	0x0000d830


	//   ....[2]....
        /*0494*/ 	.word	0x0000d970


	//   ....[3]....
        /*0498*/ 	.word	0x0000da70


	//----- nvinfo : EIATTR_MBARRIER_INSTR_OFFSETS
	.align		4
.L_1613:
        /*049c*/ 	.byte	0x04, 0x39
        /*049e*/ 	.short	(.L_1615 - .L_1614)


	//   ....[0]....
.L_1614:
        /*04a0*/ 	.word	0x000002e0
        /*04a4*/ 	.word	0x000000ff
        /*04a8*/ 	.word	0x00032400
        /*04ac*/ 	.short	0x0100
        /*04ae*/ 	.byte	0x08
	.zero		1


	//   ....[1]....
        /*04b0*/ 	.word	0x000002f0
        /*04b4*/ 	.word	0x000000ff
        /*04b8*/ 	.word	0x00032410
        /*04bc*/ 	.short	0x0100
        /*04be*/ 	.byte	0x08
	.zero		1


	//   ....[2]....
        /*04c0*/ 	.word	0x00000300
        /*04c4*/ 	.word	0x000000ff
        /*04c8*/ 	.word	0x00032420
        /*04cc*/ 	.short	0x0100
        /*04ce*/ 	.byte	0x08
	.zero		1


	//   ....[3]....
        /*04d0*/ 	.word	0x000003f0
        /*04d4*/ 	.word	0x000000ff
        /*04d8*/ 	.word	0x00032430
        /*04dc*/ 	.short	0x0100
        /*04de*/ 	.byte	0x08
	.zero		1


	//   ....[4]....
        /*04e0*/ 	.word	0x00000400
        /*04e4*/ 	.word	0x000000ff
        /*04e8*/ 	.word	0x00032440
        /*04ec*/ 	.short	0x0100
        /*04ee*/ 	.byte	0x08
	.zero		1


	//   ....[5]....
        /*04f0*/ 	.word	0x00000410
        /*04f4*/ 	.word	0x000000ff
        /*04f8*/ 	.word	0x00032438
        /*04fc*/ 	.short	0x0100
        /*04fe*/ 	.byte	0x08
	.zero		1


	//   ....[6]....
        /*0500*/ 	.word	0x00000420
        /*0504*/ 	.word	0x000000ff
        /*0508*/ 	.word	0x00032448
        /*050c*/ 	.short	0x0100
        /*050e*/ 	.byte	0x08
	.zero		1


	//   ....[7]....
        /*0510*/ 	.word	0x00000550
        /*0514*/ 	.word	0x000000ff
        /*0518*/ 	.word	0x00032450
        /*051c*/ 	.short	0x0100
        /*051e*/ 	.byte	0x08
	.zero		1


	//   ....[8]....
        /*0520*/ 	.word	0x00000560
        /*0524*/ 	.word	0x000000ff
        /*0528*/ 	.word	0x00032460
        /*052c*/ 	.short	0x0100
        /*052e*/ 	.byte	0x08
	.zero		1


	//   ....[9]....
        /*0530*/ 	.word	0x00000570
        /*0534*/ 	.word	0x000000ff
        /*0538*/ 	.word	0x00032458
        /*053c*/ 	.short	0x0100
        /*053e*/ 	.byte	0x08
	.zero		1


	//   ....[10]....
        /*0540*/ 	.word	0x00000580
        /*0544*/ 	.word	0x000000ff
        /*0548*/ 	.word	0x00032468
        /*054c*/ 	.short	0x0100
        /*054e*/ 	.byte	0x08
	.zero		1


	//   ....[11]....
        /*0550*/ 	.word	0x00000670
        /*0554*/ 	.word	0x000000ff
        /*0558*/ 	.word	0x00032470
        /*055c*/ 	.short	0x0100
        /*055e*/ 	.byte	0x06
	.zero		1


	//   ....[12]....
        /*0560*/ 	.word	0x00000680
        /*0564*/ 	.word	0x000000ff
        /*0568*/ 	.word	0x00032480
        /*056c*/ 	.short	0x0100
        /*056e*/ 	.byte	0x06
	.zero		1


	//   ....[13]....
        /*0570*/ 	.word	0x00000690
        /*0574*/ 	.word	0x000000ff
        /*0578*/ 	.word	0x00032478
        /*057c*/ 	.short	0x0100
        /*057e*/ 	.byte	0x06
	.zero		1


	//   ....[14]....
        /*0580*/ 	.word	0x000006a0
        /*0584*/ 	.word	0x000000ff
        /*0588*/ 	.word	0x00032488
        /*058c*/ 	.short	0x0100
        /*058e*/ 	.byte	0x06
	.zero		1


	//   ....[15]....
        /*0590*/ 	.word	0x000007d0
        /*0594*/ 	.word	0x000000ff
        /*0598*/ 	.word	0x00032490
        /*059c*/ 	.short	0x0100
        /*059e*/ 	.byte	0x08
	.zero		1


	//   ....[16]....
        /*05a0*/ 	.word	0x000007e0
        /*05a4*/ 	.word	0x000000ff
        /*05a8*/ 	.word	0x000324a0
        /*05ac*/ 	.short	0x0100
        /*05ae*/ 	.byte	0x08
	.zero		1


	//   ....[17]....
        /*05b0*/ 	.word	0x000007f0
        /*05b4*/ 	.word	0x000000ff
        /*05b8*/ 	.word	0x00032498
        /*05bc*/ 	.short	0x0100
        /*05be*/ 	.byte	0x08
	.zero		1


	//   ....[18]....
        /*05c0*/ 	.word	0x00000800
        /*05c4*/ 	.word	0x000000ff
        /*05c8*/ 	.word	0x000324a8
        /*05cc*/ 	.short	0x0100
        /*05ce*/ 	.byte	0x08
	.zero		1


	//   ....[19]....
        /*05d0*/ 	.word	0x00000930
        /*05d4*/ 	.word	0x000000ff
        /*05d8*/ 	.word	0x000324b0
        /*05dc*/ 	.short	0x0100
        /*05de*/ 	.byte	0x08
	.zero		1


	//   ....[20]....
        /*05e0*/ 	.word	0x00000940
        /*05e4*/ 	.word	0x000000ff
        /*05e8*/ 	.word	0x000324c0
        /*05ec*/ 	.short	0x0100
        /*05ee*/ 	.byte	0x08
	.zero		1


	//   ....[21]....
        /*05f0*/ 	.word	0x00000950
        /*05f4*/ 	.word	0x000000ff
        /*05f8*/ 	.word	0x000324b8
        /*05fc*/ 	.short	0x0100
        /*05fe*/ 	.byte	0x08
	.zero		1


	//   ....[22]....
        /*0600*/ 	.word	0x00000960
        /*0604*/ 	.word	0x000000ff
        /*0608*/ 	.word	0x000324c8
        /*060c*/ 	.short	0x0100
        /*060e*/ 	.byte	0x08
	.zero		1


	//   ....[23]....
        /*0610*/ 	.word	0x00001a90
        /*0614*/ 	.word	0x00000005
        /*0618*/ 	.word	0x00032400
        /*061c*/ 	.short	0x010a
        /*061e*/ 	.byte	0x3f
	.zero		1


	//   ....[24]....
        /*0620*/ 	.word	0x00001b70
        /*0624*/ 	.word	0x00000000
        /*0628*/ 	.word	0x00032430
        /*062c*/ 	.short	0x010a
        /*062e*/ 	.byte	0x3f
	.zero		1


	//   ....[25]....
        /*0630*/ 	.word	0x00001bb0
        /*0634*/ 	.word	0x00000000
        /*0638*/ 	.word	0x00032430
        /*063c*/ 	.short	0x010a
        /*063e*/ 	.byte	0x3f
	.zero		1


	//   ....[26]....
        /*0640*/ 	.word	0x00001eb0
        /*0644*/ 	.word	0x00000005
        /*0648*/ 	.word	0x00032410
        /*064c*/ 	.short	0x010a
        /*064e*/ 	.byte	0x3f
	.zero		1


	//   ....[27]....
        /*0650*/ 	.word	0x00001ef0
        /*0654*/ 	.word	0x00000000
        /*0658*/ 	.word	0x00032450
        /*065c*/ 	.short	0x010a
        /*065e*/ 	.byte	0x3f
	.zero		1


	//   ....[28]....
        /*0660*/ 	.word	0x00001f30
        /*0664*/ 	.word	0x00000000
        /*0668*/ 	.word	0x00032450
        /*066c*/ 	.short	0x010a
        /*066e*/ 	.byte	0x3f
	.zero		1


	//   ....[29]....
        /*0670*/ 	.word	0x00003540
        /*0674*/ 	.word	0x00000018
        /*0678*/ 	.word	0x00000000
        /*067c*/ 	.short	0x0101
        /*067e*/ 	.byte	0x3f
	.zero		1


	//   ....[30]....
        /*0680*/ 	.word	0x00004000
        /*0684*/ 	.word	0x00000000
        /*0688*/ 	.word	0x00000000
        /*068c*/ 	.short	0x0101
        /*068e*/ 	.byte	0x3f
	.zero		1


	//   ....[31]....
        /*0690*/ 	.word	0x00004130
        /*0694*/ 	.word	0x000000ff
        /*0698*/ 	.word	0x00032430
        /*069c*/ 	.short	0x010a
        /*069e*/ 	.byte	0x05
	.zero		1


	//   ....[32]....
        /*06a0*/ 	.word	0x00004170
        /*06a4*/ 	.word	0x000000ff
        /*06a8*/ 	.word	0x00032430
        /*06ac*/ 	.short	0x010a
        /*06ae*/ 	.byte	0x05
	.zero		1


	//   ....[33]....
        /*06b0*/ 	.word	0x00004380
        /*06b4*/ 	.word	0x000000ff
        /*06b8*/ 	.word	0x00032450
        /*06bc*/ 	.short	0x010a
        /*06be*/ 	.byte	0x05
	.zero		1


	//   ....[34]....
        /*06c0*/ 	.word	0x000043c0
        /*06c4*/ 	.word	0x000000ff
        /*06c8*/ 	.word	0x00032450
        /*06cc*/ 	.short	0x010a
        /*06ce*/ 	.byte	0x05
	.zero		1


	//   ....[35]....
        /*06d0*/ 	.word	0x000055b0
        /*06d4*/ 	.word	0x00000098
        /*06d8*/ 	.word	0x00000000
        /*06dc*/ 	.short	0x0101
        /*06de*/ 	.byte	0x3f
	.zero		1


	//   ....[36]....
        /*06e0*/ 	.word	0x00006a20
        /*06e4*/ 	.word	0x000000d4
        /*06e8*/ 	.word	0x00000000
        /*06ec*/ 	.short	0x0101
        /*06ee*/ 	.byte	0x3f
	.zero		1


	//   ....[37]....
        /*06f0*/ 	.word	0x00006b50
        /*06f4*/ 	.word	0x000000ff
        /*06f8*/ 	.word	0x00032430
        /*06fc*/ 	.short	0x010a
        /*06fe*/ 	.byte	0x05
	.zero		1


	//   ....[38]....
        /*0700*/ 	.word	0x00006b90
        /*0704*/ 	.word	0x000000ff
        /*0708*/ 	.word	0x00032430
        /*070c*/ 	.short	0x010a
        /*070e*/ 	.byte	0x05
	.zero		1


	//   ....[39]....
        /*0710*/ 	.word	0x00006da0
        /*0714*/ 	.word	0x000000ff
        /*0718*/ 	.word	0x00032450
        /*071c*/ 	.short	0x010a
        /*071e*/ 	.byte	0x05
	.zero		1


	//   ....[40]....
        /*0720*/ 	.word	0x00006de0
        /*0724*/ 	.word	0x000000ff
        /*0728*/ 	.word	0x00032450
        /*072c*/ 	.short	0x010a
        /*072e*/ 	.byte	0x05
	.zero		1


	//   ....[41]....
        /*0730*/ 	.word	0x000079f0
        /*0734*/ 	.word	0x00000098
        /*0738*/ 	.word	0x00000000
        /*073c*/ 	.short	0x0101
        /*073e*/ 	.byte	0x3f
	.zero		1


	//   ....[42]....
        /*0740*/ 	.word	0x00008d60
        /*0744*/ 	.word	0x000000d5
        /*0748*/ 	.word	0x00000000
        /*074c*/ 	.short	0x0101
        /*074e*/ 	.byte	0x3f
	.zero		1


	//   ....[43]....
        /*0750*/ 	.word	0x0000af40
        /*0754*/ 	.word	0x00000097
        /*0758*/ 	.word	0x00000000
        /*075c*/ 	.short	0x0101
        /*075e*/ 	.byte	0x3f
	.zero		1


	//   ....[44]....
        /*0760*/ 	.word	0x0000dfc0
        /*0764*/ 	.word	0x00000008
        /*0768*/ 	.word	0x00032440
        /*076c*/ 	.short	0x010a
        /*076e*/ 	.byte	0x3f
	.zero		1


	//   ....[45]....
        /*0770*/ 	.word	0x0000e5d0
        /*0774*/ 	.word	0x00000008
        /*0778*/ 	.word	0x00032420
        /*077c*/ 	.short	0x010a
        /*077e*/ 	.byte	0x3f
	.zero		1


	//   ....[46]....
        /*0780*/ 	.word	0x0000e6a0
        /*0784*/ 	.word	0x0000000b
        /*0788*/ 	.word	0x00032460
        /*078c*/ 	.short	0x010a
        /*078e*/ 	.byte	0x3f
	.zero		1


	//   ....[47]....
        /*0790*/ 	.word	0x0000ece0
        /*0794*/ 	.word	0x00000002
        /*0798*/ 	.word	0x00032440
        /*079c*/ 	.short	0x010a
        /*079e*/ 	.byte	0x3f
	.zero		1


	//   ....[48]....
        /*07a0*/ 	.word	0x0000eef0
        /*07a4*/ 	.word	0x00000002
        /*07a8*/ 	.word	0x00032460
        /*07ac*/ 	.short	0x010a
        /*07ae*/ 	.byte	0x3f
	.zero		1


	//   ....[49]....
        /*07b0*/ 	.word	0x0000f460
        /*07b4*/ 	.word	0x00000002
        /*07b8*/ 	.word	0x00032440
        /*07bc*/ 	.short	0x010a
        /*07be*/ 	.byte	0x3f
	.zero		1


	//   ....[50]....
        /*07c0*/ 	.word	0x0000f660
        /*07c4*/ 	.word	0x00000002
        /*07c8*/ 	.word	0x00032460
        /*07cc*/ 	.short	0x010a
        /*07ce*/ 	.byte	0x3f
	.zero		1


	//   ....[51]....
        /*07d0*/ 	.word	0x0000fb60
        /*07d4*/ 	.word	0x00000002
        /*07d8*/ 	.word	0x00032440
        /*07dc*/ 	.short	0x010a
        /*07de*/ 	.byte	0x3f
	.zero		1


	//   ....[52]....
        /*07e0*/ 	.word	0x0000fd70
        /*07e4*/ 	.word	0x00000002
        /*07e8*/ 	.word	0x00032460
        /*07ec*/ 	.short	0x010a
        /*07ee*/ 	.byte	0x3f
	.zero		1


	//   ....[53]....
        /*07f0*/ 	.word	0x00010f30
        /*07f4*/ 	.word	0x00000000
        /*07f8*/ 	.word	0x00032420
        /*07fc*/ 	.short	0x010a
        /*07fe*/ 	.byte	0x3f
	.zero		1


	//   ....[54]....
        /*0800*/ 	.word	0x00011100
        /*0804*/ 	.word	0x00000006
        /*0808*/ 	.word	0x00000000
        /*080c*/ 	.short	0x010a
        /*080e*/ 	.byte	0x3f
	.zero		1


	//   ....[55]....
        /*0810*/ 	.word	0x00011170
        /*0814*/ 	.word	0x00000007
        /*0818*/ 	.word	0x00000000
        /*081c*/ 	.short	0x010a
        /*081e*/ 	.byte	0x3f
	.zero		1


	//   ....[56]....
        /*0820*/ 	.word	0x000111e0
        /*0824*/ 	.word	0x00000004
        /*0828*/ 	.word	0x00000000
        /*082c*/ 	.short	0x010a
        /*082e*/ 	.byte	0x3f
	.zero		1


	//   ....[57]....
        /*0830*/ 	.word	0x00011210
        /*0834*/ 	.word	0x00000003
        /*0838*/ 	.word	0x00000000
        /*083c*/ 	.short	0x010a
        /*083e*/ 	.byte	0x3f
	.zero		1


	//   ....[58]....
        /*0840*/ 	.word	0x00011270
        /*0844*/ 	.word	0x00000005
        /*0848*/ 	.word	0x00032400
        /*084c*/ 	.short	0x010a
        /*084e*/ 	.byte	0x3f
	.zero		1


	//   ....[59]....
        /*0850*/ 	.word	0x000112c0
        /*0854*/ 	.word	0x00000000
        /*0858*/ 	.word	0x00032430
        /*085c*/ 	.short	0x010a
        /*085e*/ 	.byte	0x3f
	.zero		1


	//   ....[60]....
        /*0860*/ 	.word	0x00011310
        /*0864*/ 	.word	0x00000005
        /*0868*/ 	.word	0x00032410
        /*086c*/ 	.short	0x010a
        /*086e*/ 	.byte	0x3f
	.zero		1


	//   ....[61]....
        /*0870*/ 	.word	0x00011360
        /*0874*/ 	.word	0x00000000
        /*0878*/ 	.word	0x00032450
        /*087c*/ 	.short	0x010a
        /*087e*/ 	.byte	0x3f
	.zero		1


	//   ....[62]....
        /*0880*/ 	.word	0x000113c0
        /*0884*/ 	.word	0x00000014
        /*0888*/ 	.word	0x00032430
        /*088c*/ 	.short	0x010a
        /*088e*/ 	.byte	0x3f
	.zero		1


	//   ....[63]....
        /*0890*/ 	.word	0x00011420
        /*0894*/ 	.word	0x00000014
        /*0898*/ 	.word	0x00032450
        /*089c*/ 	.short	0x010a
        /*089e*/ 	.byte	0x3f
	.zero		1


	//   ....[64]....
        /*08a0*/ 	.word	0x00011480
        /*08a4*/ 	.word	0x00000014
        /*08a8*/ 	.word	0x00032430
        /*08ac*/ 	.short	0x010a
        /*08ae*/ 	.byte	0x3f
	.zero		1


	//   ....[65]....
        /*08b0*/ 	.word	0x000114e0
        /*08b4*/ 	.word	0x00000014
        /*08b8*/ 	.word	0x00032450
        /*08bc*/ 	.short	0x010a
        /*08be*/ 	.byte	0x3f
	.zero		1


	//   ....[66]....
        /*08c0*/ 	.word	0x00011680
        /*08c4*/ 	.word	0x00000008
        /*08c8*/ 	.word	0x00032440
        /*08cc*/ 	.short	0x010a
        /*08ce*/ 	.byte	0x3f
	.zero		1


	//   ....[67]....
        /*08d0*/ 	.word	0x00011700
        /*08d4*/ 	.word	0x00000008
        /*08d8*/ 	.word	0x00032420
        /*08dc*/ 	.short	0x010a
        /*08de*/ 	.byte	0x3f
	.zero		1


	//   ....[68]....
        /*08e0*/ 	.word	0x00011750
        /*08e4*/ 	.word	0x0000000b
        /*08e8*/ 	.word	0x00032460
        /*08ec*/ 	.short	0x010a
        /*08ee*/ 	.byte	0x3f
	.zero		1


	//   ....[69]....
        /*08f0*/ 	.word	0x000117a0
        /*08f4*/ 	.word	0x00000002
        /*08f8*/ 	.word	0x00032440
        /*08fc*/ 	.short	0x010a
        /*08fe*/ 	.byte	0x3f
	.zero		1


	//   ....[70]....
        /*0900*/ 	.word	0x000117f0
        /*0904*/ 	.word	0x00000002
        /*0908*/ 	.word	0x00032460
        /*090c*/ 	.short	0x010a
        /*090e*/ 	.byte	0x3f
	.zero		1


	//   ....[71]....
        /*0910*/ 	.word	0x00011840
        /*0914*/ 	.word	0x00000002
        /*0918*/ 	.word	0x00032440
        /*091c*/ 	.short	0x010a
        /*091e*/ 	.byte	0x3f
	.zero		1


	//   ....[72]....
        /*0920*/ 	.word	0x00011890
        /*0924*/ 	.word	0x00000002
        /*0928*/ 	.word	0x00032460
        /*092c*/ 	.short	0x010a
        /*092e*/ 	.byte	0x3f
	.zero		1


	//   ....[73]....
        /*0930*/ 	.word	0x000118e0
        /*0934*/ 	.word	0x00000002
        /*0938*/ 	.word	0x00032440
        /*093c*/ 	.short	0x010a
        /*093e*/ 	.byte	0x3f
	.zero		1


	//   ....[74]....
        /*0940*/ 	.word	0x00011930
        /*0944*/ 	.word	0x00000002
        /*0948*/ 	.word	0x00032460
        /*094c*/ 	.short	0x010a
        /*094e*/ 	.byte	0x3f
	.zero		1


	//   ....[75]....
        /*0950*/ 	.word	0x000122f0
        /*0954*/ 	.word	0x00000000
        /*0958*/ 	.word	0x00032420
        /*095c*/ 	.short	0x010a
        /*095e*/ 	.byte	0x3f
	.zero		1


	//   ....[76]....
        /*0960*/ 	.word	0x00012490
        /*0964*/ 	.word	0x00000006
        /*0968*/ 	.word	0x00000000
        /*096c*/ 	.short	0x010a
        /*096e*/ 	.byte	0x3f
	.zero		1


	//   ....[77]....
        /*0970*/ 	.word	0x000124e0
        /*0974*/ 	.word	0x00000007
        /*0978*/ 	.word	0x00000000
        /*097c*/ 	.short	0x010a
        /*097e*/ 	.byte	0x3f
	.zero		1


	//   ....[78]....
        /*0980*/ 	.word	0x00012530
        /*0984*/ 	.word	0x00000004
        /*0988*/ 	.word	0x00000000
        /*098c*/ 	.short	0x010a
        /*098e*/ 	.byte	0x3f
	.zero		1


	//----- nvinfo : EIATTR_NUM_MBARRIERS
	.align		4
.L_1615:
        /*0990*/ 	.byte	0x03, 0x38
        /*0992*/ 	.short	0x0017


	//----- nvinfo : EIATTR_EXIT_INSTR_OFFSETS
	.align		4
        /*0994*/ 	.byte	0x04, 0x1c
        /*0996*/ 	.short	(.L_1617 - .L_1616)


	//   ....[0]....
.L_1616:
        /*0998*/ 	.word	0x00000b10


	//   ....[1]....
        /*099c*/ 	.word	0x0000c360


	//   ....[2]....
        /*09a0*/ 	.word	0x0000c3c0


	//   ....[3]....
        /*09a4*/ 	.word	0x00011260


	//----- nvinfo : EIATTR_MAX_THREADS
	.align		4
.L_1617:
        /*09a8*/ 	.byte	0x04, 0x05
        /*09aa*/ 	.short	(.L_1619 - .L_1618)
.L_1618:
        /*09ac*/ 	.word	0x00000180
        /*09b0*/ 	.word	0x00000001
        /*09b4*/ 	.word	0x00000001


	//----- nvinfo : EIATTR_CRS_STACK_SIZE
	.align		4
.L_1619:
        /*09b8*/ 	.byte	0x04, 0x1e
        /*09ba*/ 	.short	(.L_1621 - .L_1620)
.L_1620:
        /*09bc*/ 	.word	0x00000000


	//----- nvinfo : EIATTR_CBANK_PARAM_SIZE
	.align		4
.L_1621:
        /*09c0*/ 	.byte	0x03, 0x19
        /*09c2*/ 	.short	0x0b70


	//----- nvinfo : EIATTR_PARAM_CBANK
	.align		4
        /*09c4*/ 	.byte	0x04, 0x0a
        /*09c6*/ 	.short	(.L_1623 - .L_1622)
	.align		4
.L_1622:
        /*09c8*/ 	.word	index@(.nv.constant0._ZN7cutlass13device_kernelIN5flash11enable_sm90INS1_16FlashAttnFwdSm90INS1_25CollectiveMainloopFwdSm90ILi2EN4cute5tupleIJNS5_1CILi1EEES8_S8_EEENS6_IJNS7_ILi128EEENS7_ILi96EEENS7_ILi64EEEEEELi256ENS_6half_tEfNS_4arch4Sm90ELb1ELb0ELb0ELb1ELb0ELb0ELb1ELb1ELb0ELb0ELb0ELb0EEENS1_21CollectiveEpilogueFwdINS6_IJSA_NS7_ILi256EEESB_EEES9_SE_SG_Li256ELb1ELb0ELb0ELb0EEENS1_36VarlenDynamicPersistentTileSchedulerILi128ELi96ELi256ELi32ELb0ELb0ELb1ELb1ELb1ELb1EEEEEEEEEvNT_6ParamsE)
        /*09cc*/ 	.short	0x0210
        /*09ce*/ 	.short	0x0b70


	//----- nvinfo : EIATTR_SW_WAR
	.align		4
.L_1623:
        /*09d0*/ 	.byte	0x04, 0x36
        /*09d2*/ 	.short	(.L_1625 - .L_1624)
.L_1624:
        /*09d4*/ 	.word	0x00000008
.L_1625:


//--------------------- .nv.info._ZN7cutlass13device_kernelIN5flash11enable_sm90INS1_16FlashAttnFwdSm90INS1_25CollectiveMainloopFwdSm90ILi2EN4cute5tupleIJNS5_1CILi1EEES8_S8_EEENS6_IJNS7_ILi128EEENS7_ILi96EEENS7_ILi64EEEEEELi256ENS_6half_tEfNS_4arch4Sm90ELb1ELb0ELb0ELb1ELb0ELb1ELb1ELb1ELb0ELb0ELb0ELb0EEENS1_21CollectiveEpilogueFwdINS6_IJSA_NS7_ILi256EEESB_EEES9_SE_SG_Li256ELb1ELb0ELb0ELb0EEENS1_36VarlenDynamicPersistentTileSchedulerILi128ELi96ELi256ELi32ELb0ELb0ELb1ELb1ELb1ELb1EEEEEEEEEvNT_6ParamsE --------------------------
	.section	.nv.info._ZN7cutlass13device_kernelIN5flash11enable_sm90INS1_16FlashAttnFwdSm90INS1_25CollectiveMainloopFwdSm90ILi2EN4cute5tupleIJNS5_1CILi1EEES8_S8_EEENS6_IJNS7_ILi128EEENS7_ILi96EEENS7_ILi64EEEEEELi256ENS_6half_tEfNS_4arch4Sm90ELb1ELb0ELb0ELb1ELb0ELb1ELb1ELb1ELb0ELb0ELb0ELb0EEENS1_21CollectiveEpilogueFwdINS6_IJSA_NS7_ILi256EEESB_EEES9_SE_SG_Li256ELb1ELb0ELb0ELb0EEENS1_36VarlenDynamicPersistentTileSchedulerILi128ELi96ELi256ELi32ELb0ELb0ELb1ELb1ELb1ELb1EEEEEEEEEvNT_6ParamsE,"",@"SHT_CUDA_INFO"
	.sectionflags	@""
	.align	4


	//----- nvinfo : EIATTR_CUDA_API_VERSION
	.align		4
        /*0000*/ 	.byte	0x04, 0x37
        /*0002*/ 	.short	(.L_1627 - .L_1626)
.L_1626:
        /*0004*/ 	.word	0x00000082


	//----- nvinfo : EIATTR_KPARAM_INFO
	.align		4
.L_1627:
        /*0008*/ 	.byte	0x04, 0x17
        /*000a*/ 	.short	(.L_1629 - .L_1628)
.L_1628:
        /*000c*/ 	.word	0x00000000
        /*0010*/ 	.short	0x0000
        /*0012*/ 	.short	0x0070
        /*0014*/ 	.byte	0x00, 0xf0, 0x01, 0x2c


	//----- nvinfo : EIATTR_SPARSE_MMA_MASK
	.align		4
.L_1629:
        /*0018*/ 	.byte	0x03, 0x50
        /*001a*/ 	.short	0x0000


	//----- nvinfo : EIATTR_MAXREG_COUNT
	.align		4
        /*001c*/ 	.byte	0x03, 0x1b
        /*001e*/ 	.short	0x00a8


	//----- nvinfo : EIATTR_NUM_BARRIERS
	.align		4
        /*0020*/ 	.byte	0x02, 0x4c
        /*0022*/ 	.byte	0x10
	.zero		1


	//----- nvinfo : EIATTR_EXTERNS
	.align		4
        /*0024*/ 	.byte	0x04, 0x0f
        /*0026*/ 	.short	(.L_1631 - .L_1630)


	//   ....[0]....
	.align		4
.L_1630:
        /*0028*/ 	.word	index@(__assertfail)


	//----- nvinfo : EIATTR_ANNOTATIONS
	.align		4
.L_1631:
        /*002c*/ 	.byte	0x04, 0x55
        /*002e*/ 	.short	(.L_1633 - .L_1632)


	//   ....[0]....
.L_1632:
        /* <DEDUP_REMOVED lines=75> */


	//----- nvinfo : EIATTR_MERCURY_ISA_VERSION
	.align		4
.L_1633:
        /*04d0*/ 	.byte	0x03, 0x5f
        /*04d2*/ 	.short	0x0101


	//----- nvinfo : EIATTR_UNUSED_LOAD_BYTE_OFFSET
	.align		4
        /*04d4*/ 	.byte	0x04, 0x44
        /*04d6*/ 	.short	(.L_1635 - .L_1634)


	//   ....[0]....
.L_1634:
        /*04d8*/ 	.word	0x00000b50
        /*04dc*/ 	.word	0x0000fff0


	//   ....[1]....
        /*04e0*/ 	.word	0x00011cb0
        /*04e4*/ 	.word	0x0000fff0


	//----- nvinfo : EIATTR_INT_WARP_WIDE_INSTR_OFFSETS
	.align		4
.L_1635:
        /*04e8*/ 	.byte	0x04, 0x31
        /*04ea*/ 	.short	(.L_1637 - .L_1636)


	//   ....[0]....
.L_1636:
        /*04ec*/ 	.word	0x000001e0


	//   ....[1]....
        /*04f0*/ 	.word	0x00000220


	//   ....[2]....
        /*04f4*/ 	.word	0x00000290


	//   ....[3]....
        /*04f8*/ 	.word	0x00000300


	//   ....[4]....
        /*04fc*/ 	.word	0x000168c0


	//   ....[5]....
        /*0500*/ 	.word	0x00016950


	//   ....[6]....
        /*0504*/ 	.word	0x00016dd0


	//   ....[7]....
        /*0508*/ 	.word	0x00016e00


	//   ....[8]....
        /*050c*/ 	.word	0x000193a0


	//   ....[9]....
        /*0510*/ 	.word	0x00019430


	//----- nvinfo : EIATTR_COOP_GROUP_MASK_REGIDS
	.align		4
.L_1637:
        /*0514*/ 	.byte	0x04, 0x29
        /*0516*/ 	.short	(.L_1639 - .L_1638)


	//   ....[0]....
.L_1638:
        /*0518*/ 	.word	0xffffffff


	//   ....[1]....
        /*051c*/ 	.word	0xffffffff


	//   ....[2]....
        /*0520*/ 	.word	0xffffffff


	//   ....[3]....
        /*0524*/ 	.word	0xffffffff


	//   ....[4]....
        /*0528*/ 	.word	0xffffffff


	//   ....[5]....
        /*052c*/ 	.word	0xffffffff


	//   ....[6]....
        /*0530*/ 	.word	0xffffffff


	//   ....[7]....
        /*0534*/ 	.word	0xffffffff


	//   ....[8]....
        /*0538*/ 	.word	0xffffffff


	//   ....[9]....
        /*053c*/ 	.word	0xffffffff


	//   ....[10]....
        /*0540*/ 	.word	0xffffffff


	//   ....[11]....
        /*0544*/ 	.word	0xffffffff


	//   ....[12]....
        /*0548*/ 	.word	0xffffffff


	//   ....[13]....
        /*054c*/ 	.word	0xffffffff


	//   ....[14]....
        /*0550*/ 	.word	0xffffffff


	//   ....[15]....
        /*0554*/ 	.word	0xffffffff


	//   ....[16]....
        /*0558*/ 	.word	0xffffffff


	//   ....[17]....
        /*055c*/ 	.word	0xffffffff


	//   ....[18]....
        /*0560*/ 	.word	0xffffffff


	//   ....[19]....
        /*0564*/ 	.word	0xffffffff


	//   ....[20]....
        /*0568*/ 	.word	0xffffffff


	//   ....[21]....
        /*056c*/ 	.word	0xffffffff


	//   ....[22]....
        /*0570*/ 	.word	0xffffffff


	//   ....[23]....
        /*0574*/ 	.word	0xffffffff


	//   ....[24]....
        /*0578*/ 	.word	0xffffffff


	//   ....[25]....
        /*057c*/ 	.word	0xffffffff


	//   ....[26]....
        /*0580*/ 	.word	0xffffffff


	//   ....[27]....
        /*0584*/ 	.word	0xffffffff


	//   ....[28]....
        /*0588*/ 	.word	0xffffffff


	//   ....[29]....
        /*058c*/ 	.word	0xffffffff


	//   ....[30]....
        /*0590*/ 	.word	0xffffffff


	//   ....[31]....
        /*0594*/ 	.word	0xffffffff


	//   ....[32]....
        /*0598*/ 	.word	0xffffffff


	//   ....[33]....
        /*059c*/ 	.word	0xffffffff


	//   ....[34]....
        /*05a0*/ 	.word	0xffffffff


	//   ....[35]....
        /*05a4*/ 	.word	0xffffffff


	//   ....[36]....
        /*05a8*/ 	.word	0xffffffff


	//   ....[37]....
        /*05ac*/ 	.word	0xffffffff


	//   ....[38]....
        /*05b0*/ 	.word	0xffffffff


	//   ....[39]....
        /*05b4*/ 	.word	0xffffffff


	//   ....[40]....
        /*05b8*/ 	.word	0xffffffff


	//   ....[41]....
        /*05bc*/ 	.word	0xffffffff


	//   ....[42]....
        /*05c0*/ 	.word	0xffffffff


	//   ....[43]....
        /*05c4*/ 	.word	0xffffffff


	//   ....[44]....
        /*05c8*/ 	.word	0xffffffff


	//   ....[45]....
        /*05cc*/ 	.word	0xffffffff


	//   ....[46]....
        /*05d0*/ 	.word	0xffffffff


	//   ....[47]....
        /*05d4*/ 	.word	0xffffffff


	//   ....[48]....
        /*05d8*/ 	.word	0xffffffff


	//   ....[49]....
        /*05dc*/ 	.word	0xffffffff


	//   ....[50]....
        /*05e0*/ 	.word	0xffffffff


	//   ....[51]....
        /*05e4*/ 	.word	0xffffffff


	//   ....[52]....
        /*05e8*/ 	.word	0xffffffff


	//   ....[53]....
        /*05ec*/ 	.word	0xffffffff


	//   ....[54]....
        /*05f0*/ 	.word	0xffffffff


	//   ....[55]....
        /*05f4*/ 	.word	0xffffffff


	//   ....[56]....
        /*05f8*/ 	.word	0xffffffff


	//   ....[57]....
        /*05fc*/ 	.word	0xffffffff


	//   ....[58]....
        /*0600*/ 	.word	0x0500000f


	//   ....[59]....
        /*0604*/ 	.word	0x0500000f


	//   ....[60]....
        /*0608*/ 	.word	0x0500000f


	//   ....[61]....
        /*060c*/ 	.word	0x0500000f


	//   ....[62]....
        /*0610*/ 	.word	0x0500000f


	//   ....[63]....
        /*0614*/ 	.word	0x0500000f


	//   ....[64]....
        /*0618*/ 	.word	0x0500000f


	//   ....[65]....
        /*061c*/ 	.word	0x0500000f


	//   ....[66]....
        /*0620*/ 	.word	0x0500000f


	//   ....[67]....
        /*0624*/ 	.word	0x0500000f


	//   ....[68]....
        /*0628*/ 	.word	0x0500000f


	//   ....[69]....
        /*062c*/ 	.word	0x0500000f


	//   ....[70]....
        /*0630*/ 	.word	0x0500000f


	//   ....[71]....
        /*0634*/ 	.word	0x0500000f


	//   ....[72]....
        /*0638*/ 	.word	0x0500000f


	//   ....[73]....
        /*063c*/ 	.word	0x0500000f


	//   ....[74]....
        /*0640*/ 	.word	0x0500000f


	//   ....[75]....
        /*0644*/ 	.word	0x0500000f


	//   ....[76]....
        /*0648*/ 	.word	0x0500000f


	//   ....[77]....
        /*064c*/ 	.word	0x0500000f


	//   ....[78]....
        /*0650*/ 	.word	0x0500000f


	//   ....[79]....
        /*0654*/ 	.word	0x0500000f


	//   ....[80]....
        /*0658*/ 	.word	0x0500000f


	//   ....[81]....
        /*065c*/ 	.word	0x0500000f


	//   ....[82]....
        /*0660*/ 	.word	0x0500000f


	//   ....[83]....
        /*0664*/ 	.word	0x0500000f


	//   ....[84]....
        /*0668*/ 	.word	0x0500000f


	//   ....[85]....
        /*066c*/ 	.word	0x0500000f


	//   ....[86]....
        /*0670*/ 	.word	0x0500000f


	//   ....[87]....
        /*0674*/ 	.word	0x0500000f


	//   ....[88]....
        /*0678*/ 	.word	0x0500000f


	//   ....[89]....
        /*067c*/ 	.word	0x0500000f


	//   ....[90]....
        /*0680*/ 	.word	0x0500000f


	//   ....[91]....
        /*0684*/ 	.word	0x0500000f


	//   ....[92]....
        /*0688*/ 	.word	0x0500000f


	//   ....[93]....
        /*068c*/ 	.word	0x0500000f


	//   ....[94]....
        /*0690*/ 	.word	0x0500000f


	//----- nvinfo : EIATTR_COOP_GROUP_INSTR_OFFSETS
	.align		4
.L_1639:
        /*0694*/ 	.byte	0x04, 0x28
        /*0696*/ 	.short	(.L_1641 - .L_1640)


	//   ....[0]....
.L_1640:
        /*0698*/ 	.word	0x00000060


	//   ....[1]....
        /*069c*/ 	.word	0x000001f0


	//   ....[2]....
        /*06a0*/ 	.word	0x000002b0


	//   ....[3]....
        /*06a4*/ 	.word	0x00000480


	//   ....[4]....
        /*06a8*/ 	.word	0x000005e0


	//   ....[5]....
        /*06ac*/ 	.word	0x00000700


	//   ....[6]....
        /*06b0*/ 	.word	0x00000860


	//   ....[7]....
        /*06b4*/ 	.word	0x00005e10


	//   ....[8]....
        /*06b8*/ 	.word	0x0000a690


	//   ....[9]....
        /*06bc*/ 	.word	0x0000a6c0


	//   ....[10]....
        /*06c0*/ 	.word	0x0000ac60


	//   ....[11]....
        /*06c4*/ 	.word	0x0000ac80


	//   ....[12]....
        /*06c8*/ 	.word	0x0000cd80


	//   ....[13]....
        /*06cc*/ 	.word	0x0000cda0


	//   ....[14]....
        /*06d0*/ 	.word	0x0000d570


	//   ....[15]....
        /*06d4*/ 	.word	0x0000d590


	//   ....[16]....
        /*06d8*/ 	.word	0x0000f940


	//   ....[17]....
        /*06dc*/ 	.word	0x0000f960


	//   ....[18]....
        /*06e0*/ 	.word	0x0000fd60


	//   ....[19]....
        /*06e4*/ 	.word	0x0000fd80


	//   ....[20]....
        /*06e8*/ 	.word	0x00011220


	//   ....[21]....
        /*06ec*/ 	.word	0x00011280


	//   ....[22]....
        /*06f0*/ 	.word	0x000112d0


	//   ....[23]....
        /*06f4*/ 	.word	0x00011300


	//   ....[24]....
        /*06f8*/ 	.word	0x000147b0


	//   ....[25]....
        /*06fc*/ 	.word	0x00014940


	//   ....[26]....
        /*0700*/ 	.word	0x00014970


	//   ....[27]....
        /*0704*/ 	.word	0x000149a0


	//   ....[28]....
        /*0708*/ 	.word	0x000149e0


	//   ....[29]....
        /*070c*/ 	.word	0x00014a30


	//   ....[30]....
        /*0710*/ 	.word	0x00014a90


	//   ....[31]....
        /*0714*/ 	.word	0x00014c70


	//   ....[32]....
        /*0718*/ 	.word	0x00014cd0


	//   ....[33]....
        /*071c*/ 	.word	0x00014d10


	//   ....[34]....
        /*0720*/ 	.word	0x00014d50


	//   ....[35]....
        /*0724*/ 	.word	0x00014d80


	//   ....[36]....
        /*0728*/ 	.word	0x00014db0


	//   ....[37]....
        /*072c*/ 	.word	0x00014e40


	//   ....[38]....
        /*0730*/ 	.word	0x00014ea0


	//   ....[39]....
        /*0734*/ 	.word	0x00014f30


	//   ....[40]....
        /*0738*/ 	.word	0x000194c0


	//   ....[41]....
        /*073c*/ 	.word	0x000194d0


	//   ....[42]....
        /*0740*/ 	.word	0x000195e0


	//   ....[43]....
        /*0744*/ 	.word	0x00019640


	//   ....[44]....
        /*0748*/ 	.word	0x00019680


	//   ....[45]....
        /*074c*/ 	.word	0x000196c0


	//   ....[46]....
        /*0750*/ 	.word	0x000196f0


	//   ....[47]....
        /*0754*/ 	.word	0x00019720


	//   ....[48]....
        /*0758*/ 	.word	0x000198b0


	//   ....[49]....
        /*075c*/ 	.word	0x00019910


	//   ....[50]....
        /*0760*/ 	.word	0x00019950


	//   ....[51]....
        /*0764*/ 	.word	0x00019990


	//   ....[52]....
        /*0768*/ 	.word	0x000199c0


	//   ....[53]....
        /*076c*/ 	.word	0x000199f0


	//   ....[54]....
        /*0770*/ 	.word	0x00019ab0


	//   ....[55]....
        /*0774*/ 	.word	0x00019ad0


	//   ....[56]....
        /*0778*/ 	.word	0x00019b40


	//   ....[57]....
        /*077c*/ 	.word	0x0001a1b0


	//   ....[58]....
        /*0780*/ 	.word	0x0001a640


	//   ....[59]....
        /*0784*/ 	.word	0x0001a6e0


	//   ....[60]....
        /*0788*/ 	.word	0x0001a780


	//   ....[61]....
        /*078c*/ 	.word	0x0001a820


	//   ....[62]....
        /*0790*/ 	.word	0x0001a8c0


	//   ....[63]....
        /*0794*/ 	.word	0x0001a960


	//   ....[64]....
        /*0798*/ 	.word	0x0001aa00


	//   ....[65]....
        /*079c*/ 	.word	0x0001aaa0


	//   ....[66]....
        /*07a0*/ 	.word	0x0001ab40


	//   ....[67]....
        /*07a4*/ 	.word	0x0001ac30


	//   ....[68]....
        /*07a8*/ 	.word	0x0001acd0


	//   ....[69]....
        /*07ac*/ 	.word	0x0001ad70


	//   ....[70]....
        /*07b0*/ 	.word	0x0001ae10


	//   ....[71]....
        /*07b4*/ 	.word	0x0001aeb0


	//   ....[72]....
        /*07b8*/ 	.word	0x0001af50


	//   ....[73]....
        /*07bc*/ 	.word	0x0001aff0


	//   ....[74]....
        /*07c0*/ 	.word	0x0001b090


	//   ....[75]....
        /*07c4*/ 	.word	0x0001b3e0


	//   ....[76]....
        /*07c8*/ 	.word	0x0001b6c0


	//   ....[77]....
        /*07cc*/ 	.word	0x0001bae0


	//   ....[78]....
        /*07d0*/ 	.word	0x0001bb70


	//   ....[79]....
        /*07d4*/ 	.word	0x0001bc10


	//   ....[80]....
        /*07d8*/ 	.word	0x0001bcc0


	//   ....[81]....
        /*07dc*/ 	.word	0x0001bd40


	//   ....[82]....
        /*07e0*/ 	.word	0x0001bdc0


	//   ....[83]....
        /*07e4*/ 	.word	0x0001be40


	//   ....[84]....
        /*07e8*/ 	.word	0x0001bec0


	//   ....[85]....
        /*07ec*/ 	.word	0x0001bf50


	//   ....[86]....
        /*07f0*/ 	.word	0x0001c000


	//   ....[87]....
        /*07f4*/ 	.word	0x0001c080


	//   ....[88]....
        /*07f8*/ 	.word	0x0001c100


	//   ....[89]....
        /*07fc*/ 	.word	0x0001c180


	//   ....[90]....
        /*0800*/ 	.word	0x0001c200


	//   ....[91]....
        /*0804*/ 	.word	0x0001c270


	//   ....[92]....
        /*0808*/ 	.word	0x0001c310


	//   ....[93]....
        /*080c*/ 	.word	0x0001c3a0


	//   ....[94]....
        /*0810*/ 	.word	0x0001c4d0


	//----- nvinfo : EIATTR_REG_RECONFIG
	.align		4
.L_1641:
        /*0814*/ 	.byte	0x01, 0x54
	.zero		2


	//----- nvinfo : EIATTR_SYSCALL_OFFSETS
	.align		4
        /*0818*/ 	.byte	0x04, 0x46
        /*081a*/ 	.short	(.L_1643 - .L_1642)


	//   ....[0]....
.L_1642:
        /*081c*/ 	.word	0x00001880


	//   ....[1]....
        /*0820*/ 	.word	0x000019d0


	//   ....[2]....
        /*0824*/ 	.word	0x00006000


	//   ....[3]....
        /*0828*/ 	.word	0x00006510


	//   ....[4]....
        /*082c*/ 	.word	0x00016ae0


	//   ....[5]....
        /*0830*/ 	.word	0x00016c20


	//   ....[6]....
        /*0834*/ 	.word	0x00016d20


	//----- nvinfo : EIATTR_MBARRIER_INSTR_OFFSETS
	.align		4
.L_1643:
        /*0838*/ 	.byte	0x04, 0x39
        /*083a*/ 	.short	(.L_1645 - .L_1644)


	//   ....[0]....
.L_1644:
        /*083c*/ 	.word	0x00000320
        /*0840*/ 	.word	0x000000ff
        /*0844*/ 	.word	0x00032400
        /*0848*/ 	.short	0x0100
        /*084a*/ 	.byte	0x08
	.zero		1


	//   ....[1]....
        /*084c*/ 	.word	0x00000330
        /*0850*/ 	.word	0x000000ff
        /*0854*/ 	.word	0x00032410
        /*0858*/ 	.short	0x0100
        /*085a*/ 	.byte	0x08
	.zero		1


	//   ....[2]....
        /*085c*/ 	.word	0x00000340
        /*0860*/ 	.word	0x000000ff
        /*0864*/ 	.word	0x00032420
        /*0868*/ 	.short	0x0100
        /*086a*/ 	.byte	0x08
	.zero		1


	//   ....[3]....
        /*086c*/ 	.word	0x00000430
        /*0870*/ 	.word	0x000000ff
        /*0874*/ 	.word	0x00032430
        /*0878*/ 	.short	0x0100
        /*087a*/ 	.byte	0x08
	.zero		1


	//   ....[4]....
        /*087c*/ 	.word	0x00000440
        /*0880*/ 	.word	0x000000ff
        /*0884*/ 	.word	0x00032440
        /*0888*/ 	.short	0x0100
        /*088a*/ 	.byte	0x08
	.zero		1


	//   ....[5]....
        /*088c*/ 	.word	0x00000450
        /*0890*/ 	.word	0x000000ff
        /*0894*/ 	.word	0x00032438
        /*0898*/ 	.short	0x0100
        /*089a*/ 	.byte	0x08
	.zero		1


	//   ....[6]....
        /*089c*/ 	.word	0x00000460
        /*08a0*/ 	.word	0x000000ff
        /*08a4*/ 	.word	0x00032448
        /*08a8*/ 	.short	0x0100
        /*08aa*/ 	.byte	0x08
	.zero		1


	//   ....[7]....
        /*08ac*/ 	.word	0x00000590
        /*08b0*/ 	.word	0x000000ff
        /*08b4*/ 	.word	0x00032450
        /*08b8*/ 	.short	0x0100
        /*08ba*/ 	.byte	0x08
	.zero		1


	//   ....[8]....
        /*08bc*/ 	.word	0x000005a0
        /*08c0*/ 	.word	0x000000ff
        /*08c4*/ 	.word	0x00032460
        /*08c8*/ 	.short	0x0100
        /*08ca*/ 	.byte	0x08
	.zero		1


	//   ....[9]....
        /*08cc*/ 	.word	0x000005b0
        /*08d0*/ 	.word	0x000000ff
        /*08d4*/ 	.word	0x00032458
        /*08d8*/ 	.short	0x0100
        /*08da*/ 	.byte	0x08
	.zero		1


	//   ....[10]....
        /*08dc*/ 	.word	0x000005c0
        /*08e0*/ 	.word	0x000000ff
        /*08e4*/ 	.word	0x00032468
        /*08e8*/ 	.short	0x0100
        /*08ea*/ 	.byte	0x08
	.zero		1


	//   ....[11]....
        /*08ec*/ 	.word	0x000006b0
        /*08f0*/ 	.word	0x000000ff
        /*08f4*/ 	.word	0x00032470
        /*08f8*/ 	.short	0x0100
        /*08fa*/ 	.byte	0x06
	.zero		1


	//   ....[12]....
        /*08fc*/ 	.word	0x000006c0
        /*0900*/ 	.word	0x000000ff
        /*0904*/ 	.word	0x00032480
        /*0908*/ 	.short	0x0100
        /*090a*/ 	.byte	0x06
	.zero		1


	//   ....[13]....
        /*090c*/ 	.word	0x000006d0
        /*0910*/ 	.word	0x000000ff
        /*0914*/ 	.word	0x00032478
        /*0918*/ 	.short	0x0100
        /*091a*/ 	.byte	0x06
	.zero		1


	//   ....[14]....
        /*091c*/ 	.word	0x000006e0
        /*0920*/ 	.word	0x000000ff
        /*0924*/ 	.word	0x00032488
        /*0928*/ 	.short	0x0100
        /*092a*/ 	.byte	0x06
	.zero		1


	//   ....[15]....
        /*092c*/ 	.word	0x00000810
        /*0930*/ 	.word	0x000000ff
        /*0934*/ 	.word	0x00032490
        /*0938*/ 	.short	0x0100
        /*093a*/ 	.byte	0x08
	.zero		1


	//   ....[16]....
        /*093c*/ 	.word	0x00000820
        /*0940*/ 	.word	0x000000ff
        /*0944*/ 	.word	0x000324a0
        /*0948*/ 	.short	0x0100
        /*094a*/ 	.byte	0x08
	.zero		1


	//   ....[17]....
        /*094c*/ 	.word	0x00000830
        /*0950*/ 	.word	0x000000ff
        /*0954*/ 	.word	0x00032498
        /*0958*/ 	.short	0x0100
        /*095a*/ 	.byte	0x08
	.zero		1


	//   ....[18]....
        /*095c*/ 	.word	0x00000840
        /*0960*/ 	.word	0x000000ff
        /*0964*/ 	.word	0x000324a8
        /*0968*/ 	.short	0x0100
        /*096a*/ 	.byte	0x08
	.zero		1


	//   ....[19]....
        /*096c*/ 	.word	0x00000970
        /*0970*/ 	.word	0x000000ff
        /*0974*/ 	.word	0x000324b0
        /*0978*/ 	.short	0x0100
        /*097a*/ 	.byte	0x08
	.zero		1


	//   ....[20]....
        /*097c*/ 	.word	0x00000980
        /*0980*/ 	.word	0x000000ff
        /*0984*/ 	.word	0x000324c0
        /*0988*/ 	.short	0x0100
        /*098a*/ 	.byte	0x08
	.zero		1


	//   ....[21]....
        /*098c*/ 	.word	0x00000990
        /*0990*/ 	.word	0x000000ff
        /*0994*/ 	.word	0x000324b8
        /*0998*/ 	.short	0x0100
        /*099a*/ 	.byte	0x08
	.zero		1


	//   ....[22]....
        /*099c*/ 	.word	0x000009a0
        /*09a0*/ 	.word	0x000000ff
        /*09a4*/ 	.word	0x000324c8
        /*09a8*/ 	.short	0x0100
        /*09aa*/ 	.byte	0x08
	.zero		1


	//   ....[23]....
        /*09ac*/ 	.word	0x00002dd0
        /*09b0*/ 	.word	0x0000005a
        /*09b4*/ 	.word	0x00032490
        /*09b8*/ 	.short	0x010a
        /*09ba*/ 	.byte	0x3f
	.zero		1


	//   ....[24]....
        /*09bc*/ 	.word	0x00003f30
        /*09c0*/ 	.word	0x0000005a
        /*09c4*/ 	.word	0x00032490
        /*09c8*/ 	.short	0x010a
        /*09ca*/ 	.byte	0x3f
	.zero		1


	//   ....[25]....
        /*09cc*/ 	.word	0x00004fd0
        /*09d0*/ 	.word	0x0000005a
        /*09d4*/ 	.word	0x00032490
        /*09d8*/ 	.short	0x010a
        /*09da*/ 	.byte	0x3f
	.zero		1


	//   ....[26]....
        /*09dc*/ 	.word	0x000051f0
        /*09e0*/ 	.word	0x00000004
        /*09e4*/ 	.word	0x00000000
        /*09e8*/ 	.short	0x0101
        /*09ea*/ 	.byte	0x3f
	.zero		1


	//   ....[27]....
        /*09ec*/ 	.word	0x00005230
        /*09f0*/ 	.word	0x0000005a
        /*09f4*/ 	.word	0x000324b0
        /*09f8*/ 	.short	0x010a
        /*09fa*/ 	.byte	0x3f
	.zero		1


	//   ....[28]....
        /*09fc*/ 	.word	0x00005890
        /*0a00*/ 	.word	0x0000005a
        /*0a04*/ 	.word	0x00000000
        /*0a08*/ 	.short	0x0101
        /*0a0a*/ 	.byte	0x3f
	.zero		1


	//   ....[29]....
        /*0a0c*/ 	.word	0x000060a0
        /*0a10*/ 	.word	0x00000011
        /*0a14*/ 	.word	0x00032400
        /*0a18*/ 	.short	0x010a
        /*0a1a*/ 	.byte	0x3f
	.zero		1


	//   ....[30]....
        /*0a1c*/ 	.word	0x000060f0
        /*0a20*/ 	.word	0x00000011
        /*0a24*/ 	.word	0x00032400
        /*0a28*/ 	.short	0x010a
        /*0a2a*/ 	.byte	0x3f
	.zero		1


	//   ....[31]....
        /*0a2c*/ 	.word	0x00006dc0
        /*0a30*/ 	.word	0x00000011
        /*0a34*/ 	.word	0x00032400
        /*0a38*/ 	.short	0x010a
        /*0a3a*/ 	.byte	0x3f
	.zero		1


	//   ....[32]....
        /*0a3c*/ 	.word	0x000081b0
        /*0a40*/ 	.word	0x00000011
        /*0a44*/ 	.word	0x00032400
        /*0a48*/ 	.short	0x010a
        /*0a4a*/ 	.byte	0x3f
	.zero		1


	//   ....[33]....
        /*0a4c*/ 	.word	0x00009180
        /*0a50*/ 	.word	0x000000ad
        /*0a54*/ 	.word	0x00032430
        /*0a58*/ 	.short	0x010a
        /*0a5a*/ 	.byte	0x3f
	.zero		1


	//   ....[34]....
        /*0a5c*/ 	.word	0x00009210
        /*0a60*/ 	.word	0x000000ad
        /*0a64*/ 	.word	0x00032430
        /*0a68*/ 	.short	0x010a
        /*0a6a*/ 	.byte	0x3f
	.zero		1


	//   ....[35]....
        /*0a6c*/ 	.word	0x00009510
        /*0a70*/ 	.word	0x00000011
        /*0a74*/ 	.word	0x00032410
        /*0a78*/ 	.short	0x010a
        /*0a7a*/ 	.byte	0x3f
	.zero		1


	//   ....[36]....
        /*0a7c*/ 	.word	0x00009560
        /*0a80*/ 	.word	0x000000ad
        /*0a84*/ 	.word	0x00032450
        /*0a88*/ 	.short	0x010a
        /*0a8a*/ 	.byte	0x3f
	.zero		1


	//   ....[37]....
        /*0a8c*/ 	.word	0x000095e0
        /*0a90*/ 	.word	0x000000ad
        /*0a94*/ 	.word	0x00032450
        /*0a98*/ 	.short	0x010a
        /*0a9a*/ 	.byte	0x3f
	.zero		1


	//   ....[38]....
        /*0a9c*/ 	.word	0x0000aea0
        /*0aa0*/ 	.word	0x00000018
        /*0aa4*/ 	.word	0x00000000
        /*0aa8*/ 	.short	0x0101
        /*0aaa*/ 	.byte	0x3f
	.zero		1


	//   ....[39]....
        /*0aac*/ 	.word	0x0000baa0
        /*0ab0*/ 	.word	0x000000ad
        /*0ab4*/ 	.word	0x00000000
        /*0ab8*/ 	.short	0x0101
        /*0aba*/ 	.byte	0x3f
	.zero		1


	//   ....[40]....
        /*0abc*/ 	.word	0x0000bb90
        /*0ac0*/ 	.word	0x000000c9
        /*0ac4*/ 	.word	0x00032430
        /*0ac8*/ 	.short	0x010a
        /*0aca*/ 	.byte	0x3f
	.zero		1


	//   ....[41]....
        /*0acc*/ 	.word	0x0000bc00
        /*0ad0*/ 	.word	0x000000c9
        /*0ad4*/ 	.word	0x00032430
        /*0ad8*/ 	.short	0x010a
        /*0ada*/ 	.byte	0x3f
	.zero		1


	//   ....[42]....
        /*0adc*/ 	.word	0x0000be70
        /*0ae0*/ 	.word	0x000000c9
        /*0ae4*/ 	.word	0x00032450
        /*0ae8*/ 	.short	0x010a
        /*0aea*/ 	.byte	0x3f
	.zero		1


	//   ....[43]....
        /*0aec*/ 	.word	0x0000bec0
        /*0af0*/ 	.word	0x000000c9
        /*0af4*/ 	.word	0x00032450
        /*0af8*/ 	.short	0x010a
        /*0afa*/ 	.byte	0x3f
	.zero		1


	//   ....[44]....
        /*0afc*/ 	.word	0x0000e050
        /*0b00*/ 	.word	0x0000009f
        /*0b04*/ 	.word	0x00000000
        /*0b08*/ 	.short	0x0101
        /*0b0a*/ 	.byte	0x3f
	.zero		1


	//   ....[45]....
        /*0b0c*/ 	.word	0x0000ea20
        /*0b10*/ 	.word	0x000000c9
        /*0b14*/ 	.word	0x00000000
        /*0b18*/ 	.short	0x0101
        /*0b1a*/ 	.byte	0x3f
	.zero		1


	//   ....[46]....
        /*0b1c*/ 	.word	0x0000eb30
        /*0b20*/ 	.word	0x000000d7
        /*0b24*/ 	.word	0x00032430
        /*0b28*/ 	.short	0x010a
        /*0b2a*/ 	.byte	0x3f
	.zero		1


	//   ....[47]....
        /*0b2c*/ 	.word	0x0000eba0
        /*0b30*/ 	.word	0x000000d7
        /*0b34*/ 	.word	0x00032430
        /*0b38*/ 	.short	0x010a
        /*0b3a*/ 	.byte	0x3f
	.zero		1


	//   ....[48]....
        /*0b3c*/ 	.word	0x0000ee10
        /*0b40*/ 	.word	0x000000d7
        /*0b44*/ 	.word	0x00032450
        /*0b48*/ 	.short	0x010a
        /*0b4a*/ 	.byte	0x3f
	.zero		1


	//   ....[49]....
        /*0b4c*/ 	.word	0x0000ee60
        /*0b50*/ 	.word	0x000000d7
        /*0b54*/ 	.word	0x00032450
        /*0b58*/ 	.short	0x010a
        /*0b5a*/ 	.byte	0x3f
	.zero		1


	//   ....[50]....
        /*0b5c*/ 	.word	0x00010420
        /*0b60*/ 	.word	0x00000098
        /*0b64*/ 	.word	0x00000000
        /*0b68*/ 	.short	0x0101
        /*0b6a*/ 	.byte	0x3f
	.zero		1


	//   ....[51]....
        /*0b6c*/ 	.word	0x000111e0
        /*0b70*/ 	.word	0x000000d7
        /*0b74*/ 	.word	0x00000000
        /*0b78*/ 	.short	0x0101
        /*0b7a*/ 	.byte	0x3f
	.zero		1


	//   ....[52]....
        /*0b7c*/ 	.word	0x00013460
        /*0b80*/ 	.word	0x00000000
        /*0b84*/ 	.word	0x00000000
        /*0b88*/ 	.short	0x0101
        /*0b8a*/ 	.byte	0x3f
	.zero		1


	//   ....[53]....
        /*0b8c*/ 	.word	0x00015c60
        /*0b90*/ 	.word	0x00000009
        /*0b94*/ 	.word	0x00032420
        /*0b98*/ 	.short	0x010a
        /*0b9a*/ 	.byte	0x3f
	.zero		1


	//   ....[54]....
        /*0b9c*/ 	.word	0x00015ce0
        /*0ba0*/ 	.word	0x00000005
        /*0ba4*/ 	.word	0x000324a0
        /*0ba8*/ 	.short	0x010a
        /*0baa*/ 	.byte	0x3f
	.zero		1


	//   ....[55]....
        /*0bac*/ 	.word	0x00015ec0
        /*0bb0*/ 	.word	0x00000005
        /*0bb4*/ 	.word	0x000324c0
        /*0bb8*/ 	.short	0x010a
        /*0bba*/ 	.byte	0x3f
	.zero		1


	//   ....[56]....
        /*0bbc*/ 	.word	0x000162d0
        /*0bc0*/ 	.word	0x00000006
        /*0bc4*/ 	.word	0x000324a0
        /*0bc8*/ 	.short	0x010a
        /*0bca*/ 	.byte	0x3f
	.zero		1


	//   ....[57]....
        /*0bcc*/ 	.word	0x00016490
        /*0bd0*/ 	.word	0x00000006
        /*0bd4*/ 	.word	0x000324c0
        /*0bd8*/ 	.short	0x010a
        /*0bda*/ 	.byte	0x3f
	.zero		1


	//   ....[58]....
        /*0bdc*/ 	.word	0x00017260
        /*0be0*/ 	.word	0x00000009
        /*0be4*/ 	.word	0x00032440
        /*0be8*/ 	.short	0x010a
        /*0bea*/ 	.byte	0x3f
	.zero		1


	//   ....[59]....
        /*0bec*/ 	.word	0x00017880
        /*0bf0*/ 	.word	0x00000009
        /*0bf4*/ 	.word	0x00032420
        /*0bf8*/ 	.short	0x010a
        /*0bfa*/ 	.byte	0x3f
	.zero		1


	//   ....[60]....
        /*0bfc*/ 	.word	0x00017950
        /*0c00*/ 	.word	0x00000005
        /*0c04*/ 	.word	0x00032460
        /*0c08*/ 	.short	0x010a
        /*0c0a*/ 	.byte	0x3f
	.zero		1


	//   ....[61]....
        /*0c0c*/ 	.word	0x00017f80
        /*0c10*/ 	.word	0x00000002
        /*0c14*/ 	.word	0x00032440
        /*0c18*/ 	.short	0x010a
        /*0c1a*/ 	.byte	0x3f
	.zero		1


	//   ....[62]....
        /*0c1c*/ 	.word	0x00018190
        /*0c20*/ 	.word	0x00000002
        /*0c24*/ 	.word	0x00032460
        /*0c28*/ 	.short	0x010a
        /*0c2a*/ 	.byte	0x3f
	.zero		1


	//   ....[63]....
        /*0c2c*/ 	.word	0x000186e0
        /*0c30*/ 	.word	0x00000002
        /*0c34*/ 	.word	0x00032440
        /*0c38*/ 	.short	0x010a
        /*0c3a*/ 	.byte	0x3f
	.zero		1


	//   ....[64]....
        /*0c3c*/ 	.word	0x000188e0
        /*0c40*/ 	.word	0x00000002
        /*0c44*/ 	.word	0x00032460
        /*0c48*/ 	.short	0x010a
        /*0c4a*/ 	.byte	0x3f
	.zero		1


	//   ....[65]....
        /*0c4c*/ 	.word	0x00018dc0
        /*0c50*/ 	.word	0x00000002
        /*0c54*/ 	.word	0x00032440
        /*0c58*/ 	.short	0x010a
        /*0c5a*/ 	.byte	0x3f
	.zero		1


	//   ....[66]....
        /*0c5c*/ 	.word	0x00018fd0
        /*0c60*/ 	.word	0x00000002
        /*0c64*/ 	.word	0x00032460
        /*0c68*/ 	.short	0x010a
        /*0c6a*/ 	.byte	0x3f
	.zero		1


	//   ....[67]....
        /*0c6c*/ 	.word	0x0001a140
        /*0c70*/ 	.word	0x00000000
        /*0c74*/ 	.word	0x00032420
        /*0c78*/ 	.short	0x010a
        /*0c7a*/ 	.byte	0x3f
	.zero		1


	//   ....[68]....
        /*0c7c*/ 	.word	0x0001a2e0
        /*0c80*/ 	.word	0x00000006
        /*0c84*/ 	.word	0x00000000
        /*0c88*/ 	.short	0x010a
        /*0c8a*/ 	.byte	0x3f
	.zero		1


	//   ....[69]....
        /*0c8c*/ 	.word	0x0001a350
        /*0c90*/ 	.word	0x00000007
        /*0c94*/ 	.word	0x00000000
        /*0c98*/ 	.short	0x010a
        /*0c9a*/ 	.byte	0x3f
	.zero		1


	//   ....[70]....
        /*0c9c*/ 	.word	0x0001a3c0
        /*0ca0*/ 	.word	0x00000004
        /*0ca4*/ 	.word	0x00000000
        /*0ca8*/ 	.short	0x010a
        /*0caa*/ 	.byte	0x3f
	.zero		1


	//   ....[71]....
        /*0cac*/ 	.word	0x0001a3f0
        /*0cb0*/ 	.word	0x00000003
        /*0cb4*/ 	.word	0x00000000
        /*0cb8*/ 	.short	0x010a
        /*0cba*/ 	.byte	0x3f
	.zero		1


	//   ....[72]....
        /*0cbc*/ 	.word	0x0001a450
        /*0cc0*/ 	.word	0x0000005a
        /*0cc4*/ 	.word	0x00032490
        /*0cc8*/ 	.short	0x010a
        /*0cca*/ 	.byte	0x3f
	.zero		1


	//   ....[73]....
        /*0ccc*/ 	.word	0x0001a4a0
        /*0cd0*/ 	.word	0x0000005a
        /*0cd4*/ 	.word	0x00032490
        /*0cd8*/ 	.short	0x010a
        /*0cda*/ 	.byte	0x3f
	.zero		1


	//   ....[74]....
        /*0cdc*/ 	.word	0x0001a4f0
        /*0ce0*/ 	.word	0x0000005a
        /*0ce4*/ 	.word	0x00032490
        /*0ce8*/ 	.short	0x010a
        /*0cea*/ 	.byte	0x3f
	.zero		1


	//   ....[75]....
        /*0cec*/ 	.word	0x0001a540
        /*0cf0*/ 	.word	0x0000005a
        /*0cf4*/ 	.word	0x000324b0
        /*0cf8*/ 	.short	0x010a
        /*0cfa*/ 	.byte	0x3f
	.zero		1


	//   ....[76]....
        /*0cfc*/ 	.word	0x0001ab80
        /*0d00*/ 	.word	0x00000011
        /*0d04*/ 	.word	0x00032400
        /*0d08*/ 	.short	0x010a
        /*0d0a*/ 	.byte	0x3f
	.zero		1


	//   ....[77]....
        /*0d0c*/ 	.word	0x0001b0d0
        /*0d10*/ 	.word	0x00000011
        /*0d14*/ 	.word	0x00032400
        /*0d18*/ 	.short	0x010a
        /*0d1a*/ 	.byte	0x3f
	.zero		1


	//   ....[78]....
        /*0d1c*/ 	.word	0x0001b120
        /*0d20*/ 	.word	0x000000ad
        /*0d24*/ 	.word	0x00032430
        /*0d28*/ 	.short	0x010a
        /*0d2a*/ 	.byte	0x3f
	.zero		1


	//   ....[79]....
        /*0d2c*/ 	.word	0x0001b170
        /*0d30*/ 	.word	0x00000011
        /*0d34*/ 	.word	0x00032410
        /*0d38*/ 	.short	0x010a
        /*0d3a*/ 	.byte	0x3f
	.zero		1


	//   ....[80]....
        /*0d3c*/ 	.word	0x0001b1c0
        /*0d40*/ 	.word	0x000000ad
        /*0d44*/ 	.word	0x00032450
        /*0d48*/ 	.short	0x010a
        /*0d4a*/ 	.byte	0x3f
	.zero		1


	//   ....[81]....
        /*0d4c*/ 	.word	0x0001b210
        /*0d50*/ 	.word	0x000000c9
        /*0d54*/ 	.word	0x00032430
        /*0d58*/ 	.short	0x010a
        /*0d5a*/ 	.byte	0x3f
	.zero		1


	//   ....[82]....
        /*0d5c*/ 	.word	0x0001b260
        /*0d60*/ 	.word	0x000000c9
        /*0d64*/ 	.word	0x00032450
        /*0d68*/ 	.short	0x010a
        /*0d6a*/ 	.byte	0x3f
	.zero		1


	//   ....[83]....
        /*0d6c*/ 	.word	0x0001b2b0
        /*0d70*/ 	.word	0x000000d7
        /*0d74*/ 	.word	0x00032430
        /*0d78*/ 	.short	0x010a
        /*0d7a*/ 	.byte	0x3f
	.zero		1


	//   ....[84]....
        /*0d7c*/ 	.word	0x0001b300
        /*0d80*/ 	.word	0x000000d7
        /*0d84*/ 	.word	0x00032450
        /*0d88*/ 	.short	0x010a
        /*0d8a*/ 	.byte	0x3f
	.zero		1


	//   ....[85]....
        /*0d8c*/ 	.word	0x0001b4a0
        /*0d90*/ 	.word	0x00000009
        /*0d94*/ 	.word	0x00032420
        /*0d98*/ 	.short	0x010a
        /*0d9a*/ 	.byte	0x3f
	.zero		1


	//   ....[86]....
        /*0d9c*/ 	.word	0x0001b4f0
        /*0da0*/ 	.word	0x00000005
        /*0da4*/ 	.word	0x000324a0
        /*0da8*/ 	.short	0x010a
        /*0daa*/ 	.byte	0x3f
	.zero		1


	//   ....[87]....
        /*0dac*/ 	.word	0x0001b540
        /*0db0*/ 	.word	0x00000005
        /*0db4*/ 	.word	0x000324c0
        /*0db8*/ 	.short	0x010a
        /*0dba*/ 	.byte	0x3f
	.zero		1


	//   ....[88]....
        /*0dbc*/ 	.word	0x0001b590
        /*0dc0*/ 	.word	0x00000006
        /*0dc4*/ 	.word	0x000324a0
        /*0dc8*/ 	.short	0x010a
        /*0dca*/ 	.byte	0x3f
	.zero		1


	//   ....[89]....
        /*0dcc*/ 	.word	0x0001b5e0
        /*0dd0*/ 	.word	0x00000006
        /*0dd4*/ 	.word	0x000324c0
        /*0dd8*/ 	.short	0x010a
        /*0dda*/ 	.byte	0x3f
	.zero		1


	//   ....[90]....
        /*0ddc*/ 	.word	0x0001b780
        /*0de0*/ 	.word	0x00000009
        /*0de4*/ 	.word	0x00032440
        /*0de8*/ 	.short	0x010a
        /*0dea*/ 	.byte	0x3f
	.zero		1


	//   ....[91]....
        /*0dec*/ 	.word	0x0001b800
        /*0df0*/ 	.word	0x00000009
        /*0df4*/ 	.word	0x00032420
        /*0df8*/ 	.short	0x010a
        /*0dfa*/ 	.byte	0x3f
	.zero		1


	//   ....[92]....
        /*0dfc*/ 	.word	0x0001b850
        /*0e00*/ 	.word	0x00000005
        /*0e04*/ 	.word	0x00032460
        /*0e08*/ 	.short	0x010a
        /*0e0a*/ 	.byte	0x3f
	.zero		1


	//   ....[93]....
        /*0e0c*/ 	.word	0x0001b8a0
        /*0e10*/ 	.word	0x00000002
        /*0e14*/ 	.word	0x00032440
        /*0e18*/ 	.short	0x010a
        /*0e1a*/ 	.byte	0x3f
	.zero		1


	//   ....[94]....
        /*0e1c*/ 	.word	0x0001b8f0
        /*0e20*/ 	.word	0x00000002
        /*0e24*/ 	.word	0x00032460
        /*0e28*/ 	.short	0x010a
        /*0e2a*/ 	.byte	0x3f
	.zero		1


	//   ....[95]....
        /*0e2c*/ 	.word	0x0001b940
        /*0e30*/ 	.word	0x00000002
        /*0e34*/ 	.word	0x00032440
        /*0e38*/ 	.short	0x010a
        /*0e3a*/ 	.byte	0x3f
	.zero		1


	//   ....[96]....
        /*0e3c*/ 	.word	0x0001b990
        /*0e40*/ 	.word	0x00000002
        /*0e44*/ 	.word	0x00032460
        /*0e48*/ 	.short	0x010a
        /*0e4a*/ 	.byte	0x3f
	.zero		1


	//   ....[97]....
        /*0e4c*/ 	.word	0x0001b9e0
        /*0e50*/ 	.word	0x00000002
        /*0e54*/ 	.word	0x00032440
        /*0e58*/ 	.short	0x010a
        /*0e5a*/ 	.byte	0x3f
	.zero		1


	//   ....[98]....
        /*0e5c*/ 	.word	0x0001ba30
        /*0e60*/ 	.word	0x00000002
        /*0e64*/ 	.word	0x00032460
        /*0e68*/ 	.short	0x010a
        /*0e6a*/ 	.byte	0x3f
	.zero		1


	//   ....[99]....
        /*0e6c*/ 	.word	0x0001c3f0
        /*0e70*/ 	.word	0x00000000
        /*0e74*/ 	.word	0x00032420
        /*0e78*/ 	.short	0x010a
        /*0e7a*/ 	.byte	0x3f
	.zero		1


	//   ....[100]....
        /*0e7c*/ 	.word	0x0001c590
        /*0e80*/ 	.word	0x00000006
        /*0e84*/ 	.word	0x00000000
        /*0e88*/ 	.short	0x010a
        /*0e8a*/ 	.byte	0x3f
	.zero		1


	//   ....[101]....
        /*0e8c*/ 	.word	0x0001c5e0
        /*0e90*/ 	.word	0x00000007
        /*0e94*/ 	.word	0x00000000
        /*0e98*/ 	.short	0x010a
        /*0e9a*/ 	.byte	0x3f
	.zero		1


	//   ....[102]....
        /*0e9c*/ 	.word	0x0001c630
        /*0ea0*/ 	.word	0x00000004
        /*0ea4*/ 	.word	0x00000000
        /*0ea8*/ 	.short	0x010a
        /*0eaa*/ 	.byte	0x3f
	.zero		1


	//----- nvinfo : EIATTR_NUM_MBARRIERS
	.align		4
.L_1645:
        /*0eac*/ 	.byte	0x03, 0x38
        /*0eae*/ 	.short	0x0017


	//----- nvinfo : EIATTR_EXIT_INSTR_OFFSETS
	.align		4
        /*0eb0*/ 	.byte	0x04, 0x1c
        /*0eb2*/ 	.short	(.L_1647 - .L_1646)


	//   ....[0]....
.L_1646:
        /*0eb4*/ 	.word	0x0001a440


	//----- nvinfo : EIATTR_MAX_THREADS
	.align		4
.L_1647:
        /*0eb8*/ 	.byte	0x04, 0x05
        /*0eba*/ 	.short	(.L_1649 - .L_1648)
.L_1648:
        /*0ebc*/ 	.word	0x00000180
        /*0ec0*/ 	.word	0x00000001
        /*0ec4*/ 	.word	0x00000001


	//----- nvinfo : EIATTR_CRS_STACK_SIZE
	.align		4
.L_1649:
        /*0ec8*/ 	.byte	0x04, 0x1e
        /*0eca*/ 	.short	(.L_1651 - .L_1650)
.L_1650:
        /*0ecc*/ 	.word	0x00000000


	//----- nvinfo : EIATTR_CBANK_PARAM_SIZE
	.align		4
.L_1651:
        /*0ed0*/ 	.byte	0x03, 0x19
        /*0ed2*/ 	.short	0x0b70


	//----- nvinfo : EIATTR_PARAM_CBANK
	.align		4
        /*0ed4*/ 	.byte	0x04, 0x0a
        /*0ed6*/ 	.short	(.L_1653 - .L_1652)
	.align		4
.L_1652:
        /*0ed8*/ 	.word	index@(.nv.constant0._ZN7cutlass13device_kernelIN5flash11enable_sm90INS1_16FlashAttnFwdSm90INS1_25CollectiveMainloopFwdSm90ILi2EN4cute5tupleIJNS5_1CILi1EEES8_S8_EEENS6_IJNS7_ILi128EEENS7_ILi96EEENS7_ILi64EEEEEELi256ENS_6half_tEfNS_4arch4Sm90ELb1ELb0ELb0ELb1ELb0ELb1ELb1ELb1ELb0ELb0ELb0ELb0EEENS1_21CollectiveEpilogueFwdINS6_IJSA_NS7_ILi256EEESB_EEES9_SE_SG_Li256ELb1ELb0ELb0ELb0EEENS1_36VarlenDynamicPersistentTileSchedulerILi128ELi96ELi256ELi32ELb0ELb0ELb1ELb1ELb1ELb1EEEEEEEEEvNT_6ParamsE)
        /*0edc*/ 	.short	0x0210
        /*0ede*/ 	.short	0x0b70


	//----- nvinfo : EIATTR_SW_WAR
	.align		4
.L_1653:
        /*0ee0*/ 	.byte	0x04, 0x36
        /*0ee2*/ 	.short	(.L_1655 - .L_1654)
.L_1654:
        /*0ee4*/ 	.word	0x00000008
.L_1655:


//--------------------- .nv.callgraph             --------------------------
	.section	.nv.callgraph,"",@"SHT_CUDA_CALLGRAPH"
	.align	4
	.sectionentsize	8
	.align		4
        /*0000*/ 	.word	0x00000000
	.align		4
        /*0004*/ 	.word	0xffffffff
	.align		4
        /*0008*/ 	.word	index@(_ZN7cutlass13device_kernelIN5flash11enable_sm90INS1_16FlashAttnFwdSm90INS1_25CollectiveMainloopFwdSm90ILi2EN4cute5tupleIJNS5_1CILi1EEES8_S8_EEENS6_IJNS7_ILi128EEESA_NS7_ILi192EEEEEELi128ENS_6half_tEfNS_4arch4Sm90ELb0ELb0ELb0ELb0ELb0ELb0ELb0ELb1ELb1ELb0ELb0ELb0EEENS1_21CollectiveEpilogueFwdINS6_IJSA_SA_SA_EEES9_SD_SF_Li256ELb0ELb0ELb0ELb0EEENS1_29StaticPersistentTileSchedulerILb0EEEEEEEEEvNT_6ParamsE)
	.align		4
        /*000c*/ 	.word	index@(__assertfail)
	.align		4
        /*0010*/ 	.word	index@(_ZN7cutlass13device_kernelIN5flash11enable_sm90INS1_16FlashAttnFwdSm90INS1_25CollectiveMainloopFwdSm90ILi2EN4cute5tupleIJNS5_1CILi2EEENS7_ILi1EEES9_EEENS6_IJNS7_ILi128EEESB_NS7_ILi192EEEEEELi128ENS_6half_tEfNS_4arch4Sm90ELb0ELb0ELb0ELb0ELb0ELb0ELb0ELb1ELb1ELb0ELb0ELb0EEENS1_21CollectiveEpilogueFwdINS6_IJSB_SB_SB_EEESA_SE_SG_Li256ELb0ELb0ELb0ELb0EEENS1_29StaticPersistentTileSchedulerILb0EEEEEEEEEvNT_6ParamsE)
	.align		4
        /*0014*/ 	.word	index@(__assertfail)
	.align		4
        /*0018*/ 	.word	index@(_ZN7cutlass13device_kernelIN5flash11enable_sm90INS1_16FlashAttnFwdSm90INS1_25CollectiveMainloopFwdSm90ILi2EN4cute5tupleIJNS5_1CILi1EEES8_S8_EEENS6_IJNS7_ILi128EEESA_NS7_ILi192EEEEEELi128ENS_6half_tEfNS_4arch4Sm90ELb0ELb0ELb0ELb1ELb0ELb0ELb0ELb1ELb1ELb0ELb0ELb0EEENS1_21CollectiveEpilogueFwdINS6_IJSA_SA_SA_EEES9_SD_SF_Li256ELb1ELb0ELb0ELb0EEENS1_36VarlenDynamicPersistentTileSchedulerILi128ELi128ELi256ELi32ELb0ELb0ELb1ELb0ELb1ELb1EEEEEEEEEvNT_6ParamsE)
	.align		4
        /*001c*/ 	.word	index@(__assertfail)
	.align		4
        /*0020*/ 	.word	index@(_ZN7cutlass13device_kernelIN5flash11enable_sm90INS1_16FlashAttnFwdSm90INS1_25CollectiveMainloopFwdSm90ILi2EN4cute5tupleIJNS5_1CILi1EEES8_S8_EEENS6_IJNS7_ILi128EEESA_NS7_ILi192EEEEEELi128ENS_6half_tEfNS_4arch4Sm90ELb0ELb0ELb0ELb1ELb0ELb1ELb0ELb1ELb1ELb0ELb0ELb0EEENS1_21CollectiveEpilogueFwdINS6_IJSA_SA_SA_EEES9_SD_SF_Li256ELb1ELb0ELb0ELb0EEENS1_36VarlenDynamicPersistentTileSchedulerILi128ELi128ELi256ELi32ELb0ELb0ELb1ELb0ELb1ELb1EEEEEEEEEvNT_6ParamsE)
	.align		4
        /*0024*/ 	.word	index@(__assertfail)
	.align		4
        /*0028*/ 	.word	index@(_ZN7cutlass13device_kernelIN5flash11enable_sm90INS1_16FlashAttnFwdSm90INS1_25CollectiveMainloopFwdSm90ILi2EN4cute5tupleIJNS5_1CILi1EEES8_S8_EEENS6_IJNS7_ILi128EEENS7_ILi96EEENS7_ILi192EEEEEELi128ENS_6half_tEfNS_4arch4Sm90ELb0ELb1ELb0ELb0ELb0ELb0ELb0ELb1ELb1ELb0ELb0ELb0EEENS1_21CollectiveEpilogueFwdINS6_IJSA_SA_SB_EEES9_SE_SG_Li256ELb0ELb0ELb0ELb0EEENS1_30DynamicPersistentTileSchedulerILi256ELi32ELb0ELb0ELb1EEEEEEEEEvNT_6ParamsE)
	.align		4
        /*002c*/ 	.word	index@(__assertfail)
	.align		4
        /*0030*/ 	.word	index@(_ZN7cutlass13device_kernelIN5flash11enable_sm90INS1_16FlashAttnFwdSm90INS1_25CollectiveMainloopFwdSm90ILi2EN4cute5tupleIJNS5_1CILi1EEES8_S8_EEENS6_IJNS7_ILi128EEENS7_ILi96EEENS7_ILi192EEEEEELi128ENS_6half_tEfNS_4arch4Sm90ELb0ELb1ELb0ELb1ELb0ELb0ELb0ELb1ELb1ELb0ELb0ELb0EEENS1_21CollectiveEpilogueFwdINS6_IJSA_SA_SB_EEES9_SE_SG_Li256ELb1ELb0ELb0ELb0EEENS1_36VarlenDynamicPersistentTileSchedulerILi128ELi96ELi256ELi32ELb0ELb0ELb1ELb1ELb0ELb1EEEEEEEEEvNT_6ParamsE)
	.align		4
        /*0034*/ 	.word	index@(__assertfail)
	.align		4
        /*0038*/ 	.word	index@(_ZN7cutlass13device_kernelIN5flash11enable_sm90INS1_16FlashAttnFwdSm90INS1_25CollectiveMainloopFwdSm90ILi2EN4cute5tupleIJNS5_1CILi1EEES8_S8_EEENS6_IJNS7_ILi128EEENS7_ILi96EEENS7_ILi192EEEEEELi128ENS_6half_tEfNS_4arch4Sm90ELb0ELb1ELb0ELb1ELb0ELb1ELb0ELb1ELb1ELb0ELb0ELb0EEENS1_21CollectiveEpilogueFwdINS6_IJSA_SA_SB_EEES9_SE_SG_Li256ELb1ELb0ELb0ELb0EEENS1_36VarlenDynamicPersistentTileSchedulerILi128ELi96ELi256ELi32ELb0ELb0ELb1ELb1ELb0ELb1EEEEEEEEEvNT_6ParamsE)
	.align		4
        /*003c*/ 	.word	index@(__assertfail)
	.align		4
        /*0040*/ 	.word	index@(_ZN7cutlass13device_kernelIN5flash11enable_sm90INS1_16FlashAttnFwdSm90INS1_25CollectiveMainloopFwdSm90ILi2EN4cute5tupleIJNS5_1CILi1EEES8_S8_EEENS6_IJNS7_ILi128EEESA_NS7_ILi192EEEEEELi128ENS_6half_tEfNS_4arch4Sm90ELb1ELb0ELb0ELb0ELb0ELb0ELb0ELb1ELb1ELb0ELb0ELb0EEENS1_21CollectiveEpilogueFwdINS6_IJSA_SA_SA_EEES9_SD_SF_Li256ELb0ELb0ELb0ELb0EEENS1_30DynamicPersistentTileSchedulerILi256ELi32ELb0ELb0ELb1EEEEEEEEEvNT_6ParamsE)
	.align		4
        /*0044*/ 	.word	index@(__assertfail)
	.align		4
        /*0048*/ 	.word	index@(_ZN7cutlass13device_kernelIN5flash11enable_sm90INS1_16FlashAttnFwdSm90INS1_25CollectiveMainloopFwdSm90ILi2EN4cute5tupleIJNS5_1CILi1EEES8_S8_EEENS6_IJNS7_ILi128EEESA_NS7_ILi192EEEEEELi128ENS_6half_tEfNS_4arch4Sm90ELb1ELb0ELb0ELb1ELb0ELb0ELb0ELb1ELb1ELb0ELb0ELb0EEENS1_21CollectiveEpilogueFwdINS6_IJSA_SA_SA_EEES9_SD_SF_Li256ELb1ELb0ELb0ELb0EEENS1_36VarlenDynamicPersistentTileSchedulerILi128ELi128ELi256ELi32ELb0ELb0ELb1ELb1ELb1ELb1EEEEEEEEEvNT_6ParamsE)
	.align		4
        /*004c*/ 	.word	index@(__assertfail)
	.align		4
        /*0050*/ 	.word	index@(_ZN7cutlass13device_kernelIN5flash11enable_sm90INS1_16FlashAttnFwdSm90INS1_25CollectiveMainloopFwdSm90ILi2EN4cute5tupleIJNS5_1CILi1EEES8_S8_EEENS6_IJNS7_ILi128EEESA_NS7_ILi192EEEEEELi128ENS_6half_tEfNS_4arch4Sm90ELb1ELb0ELb0ELb1ELb0ELb1ELb0ELb1ELb1ELb0ELb0ELb0EEENS1_21CollectiveEpilogueFwdINS6_IJSA_SA_SA_EEES9_SD_SF_Li256ELb1ELb0ELb0ELb0EEENS1_36VarlenDynamicPersistentTileSchedulerILi128ELi128ELi256ELi32ELb0ELb0ELb1ELb1ELb1ELb1EEEEEEEEEvNT_6ParamsE)
	.align		4
        /*0054*/ 	.word	index@(__assertfail)
	.align		4
        /*0058*/ 	.word	index@(_ZN7cutlass13device_kernelIN5flash11enable_sm90INS1_16FlashAttnFwdSm90INS1_25CollectiveMainloopFwdSm90ILi2EN4cute5tupleIJNS5_1CILi1EEES8_S8_EEENS6_IJNS7_ILi64EEESA_SA_EEELi512ENS_6half_tEfNS_4arch4Sm90ELb0ELb0ELb0ELb0ELb0ELb0ELb0ELb0ELb0ELb0ELb0ELb0EEENS1_21CollectiveEpilogueFwdINS6_IJSA_NS7_ILi512EEESA_EEES9_SC_SE_Li256ELb0ELb0ELb0ELb0EEENS1_29StaticPersistentTileSchedulerILb0EEEEEEEEEvNT_6ParamsE)
	.align		4
        /*005c*/ 	.word	index@(__assertfail)
	.align		4
        /*0060*/ 	.word	index@(_ZN7cutlass13device_kernelIN5flash11enable_sm90INS1_16FlashAttnFwdSm90INS1_25CollectiveMainloopFwdSm90ILi2EN4cute5tupleIJNS5_1CILi1EEES8_S8_EEENS6_IJNS7_ILi64EEESA_SA_EEELi512ENS_6half_tEfNS_4arch4Sm90ELb0ELb0ELb0ELb0ELb0ELb0ELb1ELb0ELb0ELb0ELb0ELb0EEENS1_21CollectiveEpilogueFwdINS6_IJSA_NS7_ILi512EEESA_EEES9_SC_SE_Li256ELb0ELb0ELb0ELb0EEENS1_29StaticPersistentTileSchedulerILb0EEEEEEEEEvNT_6ParamsE)
	.align		4
        /*0064*/ 	.word	index@(__assertfail)
	.align		4
        /*0068*/ 	.word	index@(_ZN7cutlass13device_kernelIN5flash11enable_sm90INS1_16FlashAttnFwdSm90INS1_25CollectiveMainloopFwdSm90ILi2EN4cute5tupleIJNS5_1CILi1EEES8_S8_EEENS6_IJNS7_ILi64EEESA_SA_EEELi512ENS_6half_tEfNS_4arch4Sm90ELb0ELb0ELb0ELb1ELb0ELb0ELb0ELb0ELb0ELb0ELb0ELb0EEENS1_21CollectiveEpilogueFwdINS6_IJSA_NS7_ILi512EEESA_EEES9_SC_SE_Li256ELb1ELb0ELb0ELb0EEENS1_36VarlenDynamicPersistentTileSchedulerILi64ELi64ELi256ELi32ELb0ELb0ELb1ELb0ELb1ELb1EEEEEEEEEvNT_6ParamsE)
	.align		4
        /*006c*/ 	.word	index@(__assertfail)
	.align		4
        /*0070*/ 	.word	index@(_ZN7cutlass13device_kernelIN5flash11enable_sm90INS1_16FlashAttnFwdSm90INS1_25CollectiveMainloopFwdSm90ILi2EN4cute5tupleIJNS5_1CILi1EEES8_S8_EEENS6_IJNS7_ILi64EEESA_SA_EEELi512ENS_6half_tEfNS_4arch4Sm90ELb0ELb0ELb0ELb1ELb0ELb1ELb0ELb0ELb0ELb0ELb0ELb0EEENS1_21CollectiveEpilogueFwdINS6_IJSA_NS7_ILi512EEESA_EEES9_SC_SE_Li256ELb1ELb0ELb0ELb0EEENS1_36VarlenDynamicPersistentTileSchedulerILi64ELi64ELi256ELi32ELb0ELb0ELb1ELb0ELb1ELb1EEEEEEEEEvNT_6ParamsE)
	.align		4
        /*0074*/ 	.word	index@(__assertfail)
	.align		4
        /*0078*/ 	.word	index@(_ZN7cutlass13device_kernelIN5flash11enable_sm90INS1_16FlashAttnFwdSm90INS1_25CollectiveMainloopFwdSm90ILi2EN4cute5tupleIJNS5_1CILi1EEES8_S8_EEENS6_IJNS7_ILi64EEESA_SA_EEELi512ENS_6half_tEfNS_4arch4Sm90ELb0ELb0ELb0ELb1ELb0ELb0ELb1ELb0ELb0ELb0ELb0ELb0EEENS1_21CollectiveEpilogueFwdINS6_IJSA_NS7_ILi512EEESA_EEES9_SC_SE_Li256ELb1ELb0ELb0ELb0EEENS1_36VarlenDynamicPersistentTileSchedulerILi64ELi64ELi256ELi32ELb0ELb0ELb1ELb0ELb1ELb1EEEEEEEEEvNT_6ParamsE)
	.align		4
        /*007c*/ 	.word	index@(__assertfail)
	.align		4
        /*0080*/ 	.word	index@(_ZN7cutlass13device_kernelIN5flash11enable_sm90INS1_16FlashAttnFwdSm90INS1_25CollectiveMainloopFwdSm90ILi2EN4cute5tupleIJNS5_1CILi1EEES8_S8_EEENS6_IJNS7_ILi64EEESA_SA_EEELi512ENS_6half_tEfNS_4arch4Sm90ELb0ELb0ELb0ELb1ELb0ELb1ELb1ELb0ELb0ELb0ELb0ELb0EEENS1_21CollectiveEpilogueFwdINS6_IJSA_NS7_ILi512EEESA_EEES9_SC_SE_Li256ELb1ELb0ELb0ELb0EEENS1_36VarlenDynamicPersistentTileSchedulerILi64ELi64ELi256ELi32ELb0ELb0ELb1ELb0ELb1ELb1EEEEEEEEEvNT_6ParamsE)
	.align		4
        /*0084*/ 	.word	index@(__assertfail)
	.align		4
        /*0088*/ 	.word	index@(_ZN7cutlass13device_kernelIN5flash11enable_sm90INS1_16FlashAttnFwdSm90INS1_25CollectiveMainloopFwdSm90ILi2EN4cute5tupleIJNS5_1CILi1EEES8_S8_EEENS6_IJNS7_ILi64EEESA_SA_EEELi512ENS_6half_tEfNS_4arch4Sm90ELb0ELb1ELb0ELb0ELb0ELb0ELb0ELb0ELb0ELb0ELb0ELb0EEENS1_21CollectiveEpilogueFwdINS6_IJSA_NS7_ILi512EEESA_EEES9_SC_SE_Li256ELb0ELb0ELb0ELb0EEENS1_30DynamicPersistentTileSchedulerILi256ELi32ELb0ELb0ELb1EEEEEEEEEvNT_6ParamsE)
	.align		4
        /*008c*/ 	.word	index@(__assertfail)
	.align		4
        /*0090*/ 	.word	index@(_ZN7cutlass13device_kernelIN5flash11enable_sm90INS1_16FlashAttnFwdSm90INS1_25CollectiveMainloopFwdSm90ILi2EN4cute5tupleIJNS5_1CILi1EEES8_S8_EEENS6_IJNS7_ILi64EEESA_SA_EEELi512ENS_6half_tEfNS_4arch4Sm90ELb0ELb1ELb0ELb0ELb0ELb0ELb1ELb0ELb0ELb0ELb0ELb0EEENS1_21CollectiveEpilogueFwdINS6_IJSA_NS7_ILi512EEESA_EEES9_SC_SE_Li256ELb0ELb0ELb0ELb0EEENS1_30DynamicPersistentTileSchedulerILi256ELi32ELb0ELb0ELb1EEEEEEEEEvNT_6ParamsE)
	.align		4
        /*0094*/ 	.word	index@(__assertfail)
	.align		4
        /*0098*/ 	.word	index@(_ZN7cutlass13device_kernelIN5flash11enable_sm90INS1_16FlashAttnFwdSm90INS1_25CollectiveMainloopFwdSm90ILi2EN4cute5tupleIJNS5_1CILi1EEES8_S8_EEENS6_IJNS7_ILi64EEESA_SA_EEELi512ENS_6half_tEfNS_4arch4Sm90ELb0ELb1ELb0ELb1ELb0ELb0ELb0ELb0ELb0ELb0ELb0ELb0EEENS1_21CollectiveEpilogueFwdINS6_IJSA_NS7_ILi512EEESA_EEES9_SC_SE_Li256ELb1ELb0ELb0ELb0EEENS1_36VarlenDynamicPersistentTileSchedulerILi64ELi64ELi256ELi32ELb0ELb0ELb1ELb1ELb0ELb1EEEEEEEEEvNT_6ParamsE)
	.align		4
        /*009c*/ 	.word	index@(__assertfail)
	.align		4
        /*00a0*/ 	.word	index@(_ZN7cutlass13device_kernelIN5flash11enable_sm90INS1_16FlashAttnFwdSm90INS1_25CollectiveMainloopFwdSm90ILi2EN4cute5tupleIJNS5_1CILi1EEES8_S8_EEENS6_IJNS7_ILi64EEESA_SA_EEELi512ENS_6half_tEfNS_4arch4Sm90ELb0ELb1ELb0ELb1ELb0ELb1ELb0ELb0ELb0ELb0ELb0ELb0EEENS1_21CollectiveEpilogueFwdINS6_IJSA_NS7_ILi512EEESA_EEES9_SC_SE_Li256ELb1ELb0ELb0ELb0EEENS1_36VarlenDynamicPersistentTileSchedulerILi64ELi64ELi256ELi32ELb0ELb0ELb1ELb1ELb0ELb1EEEEEEEEEvNT_6ParamsE)
	.align		4
        /*00a4*/ 	.word	index@(__assertfail)
	.align		4
        /*00a8*/ 	.word	index@(_ZN7cutlass13device_kernelIN5flash11enable_sm90INS1_16FlashAttnFwdSm90INS1_25CollectiveMainloopFwdSm90ILi2EN4cute5tupleIJNS5_1CILi1EEES8_S8_EEENS6_IJNS7_ILi64EEESA_SA_EEELi512ENS_6half_tEfNS_4arch4Sm90ELb0ELb1ELb0ELb1ELb0ELb0ELb1ELb0ELb0ELb0ELb0ELb0EEENS1_21CollectiveEpilogueFwdINS6_IJSA_NS7_ILi512EEESA_EEES9_SC_SE_Li256ELb1ELb0ELb0ELb0EEENS1_36VarlenDynamicPersistentTileSchedulerILi64ELi64ELi256ELi32ELb0ELb0ELb1ELb1ELb0ELb1EEEEEEEEEvNT_6ParamsE)
	.align		4
        /*00ac*/ 	.word	index@(__assertfail)
	.align		4
        /*00b0*/ 	.word	index@(_ZN7cutlass13device_kernelIN5flash11enable_sm90INS1_16FlashAttnFwdSm90INS1_25CollectiveMainloopFwdSm90ILi2EN4cute5tupleIJNS5_1CILi1EEES8_S8_EEENS6_IJNS7_ILi64EEESA_SA_EEELi512ENS_6half_tEfNS_4arch4Sm90ELb0ELb1ELb0ELb1ELb0ELb1ELb1ELb0ELb0ELb0ELb0ELb0EEENS1_21CollectiveEpilogueFwdINS6_IJSA_NS7_ILi512EEESA_EEES9_SC_SE_Li256ELb1ELb0ELb0ELb0EEENS1_36VarlenDynamicPersistentTileSchedulerILi64ELi64ELi256ELi32ELb0ELb0ELb1ELb1ELb0ELb1EEEEEEEEEvNT_6ParamsE)
	.align		4
        /*00b4*/ 	.word	index@(__assertfail)
	.align		4
        /*00b8*/ 	.word	index@(_ZN7cutlass13device_kernelIN5flash11enable_sm90INS1_16FlashAttnFwdSm90INS1_25CollectiveMainloopFwdSm90ILi2EN4cute5tupleIJNS5_1CILi1EEES8_S8_EEENS6_IJNS7_ILi64EEESA_SA_EEELi512ENS_6half_tEfNS_4arch4Sm90ELb1ELb0ELb0ELb0ELb0ELb0ELb0ELb0ELb0ELb0ELb0ELb0EEENS1_21CollectiveEpilogueFwdINS6_IJSA_NS7_ILi512EEESA_EEES9_SC_SE_Li256ELb0ELb0ELb0ELb0EEENS1_30DynamicPersistentTileSchedulerILi256ELi32ELb0ELb0ELb1EEEEEEEEEvNT_6ParamsE)
	.align		4
        /*00bc*/ 	.word	index@(__assertfail)
	.align		4
        /*00c0*/ 	.word	index@(_ZN7cutlass13device_kernelIN5flash11enable_sm90INS1_16FlashAttnFwdSm90INS1_25CollectiveMainloopFwdSm90ILi2EN4cute5tupleIJNS5_1CILi1EEES8_S8_EEENS6_IJNS7_ILi64EEESA_SA_EEELi512ENS_6half_tEfNS_4arch4Sm90ELb1ELb0ELb0ELb0ELb0ELb0ELb1ELb0ELb0ELb0ELb0ELb0EEENS1_21CollectiveEpilogueFwdINS6_IJSA_NS7_ILi512EEESA_EEES9_SC_SE_Li256ELb0ELb0ELb0ELb0EEENS1_30DynamicPersistentTileSchedulerILi256ELi32ELb0ELb0ELb1EEEEEEEEEvNT_6ParamsE)
	.align		4
        /*00c4*/ 	.word	index@(__assertfail)
	.align		4
        /*00c8*/ 	.word	index@(_ZN7cutlass13device_kernelIN5flash11enable_sm90INS1_16FlashAttnFwdSm90INS1_25CollectiveMainloopFwdSm90ILi2EN4cute5tupleIJNS5_1CILi1EEES8_S8_EEENS6_IJNS7_ILi64EEESA_SA_EEELi512ENS_6half_tEfNS_4arch4Sm90ELb1ELb0ELb0ELb1ELb0ELb0ELb0ELb0ELb0ELb0ELb0ELb0EEENS1_21CollectiveEpilogueFwdINS6_IJSA_NS7_ILi512EEESA_EEES9_SC_SE_Li256ELb1ELb0ELb0ELb0EEENS1_36VarlenDynamicPersistentTileSchedulerILi64ELi64ELi256ELi32ELb0ELb0ELb1ELb1ELb1ELb1EEEEEEEEEvNT_6ParamsE)
	.align		4
        /*00cc*/ 	.word	index@(__assertfail)
	.align		4
        /*00d0*/ 	.word	index@(_ZN7cutlass13device_kernelIN5flash11enable_sm90INS1_16FlashAttnFwdSm90INS1_25CollectiveMainloopFwdSm90ILi2EN4cute5tupleIJNS5_1CILi1EEES8_S8_EEENS6_IJNS7_ILi64EEESA_SA_EEELi512ENS_6half_tEfNS_4arch4Sm90ELb1ELb0ELb0ELb1ELb0ELb1ELb0ELb0ELb0ELb0ELb0ELb0EEENS1_21CollectiveEpilogueFwdINS6_IJSA_NS7_ILi512EEESA_EEES9_SC_SE_Li256ELb1ELb0ELb0ELb0EEENS1_36VarlenDynamicPersistentTileSchedulerILi64ELi64ELi256ELi32ELb0ELb0ELb1ELb1ELb1ELb1EEEEEEEEEvNT_6ParamsE)
	.align		4
        /*00d4*/ 	.word	index@(__assertfail)
	.align		4
        /*00d8*/ 	.word	index@(_ZN7cutlass13device_kernelIN5flash11enable_sm90INS1_16FlashAttnFwdSm90INS1_25CollectiveMainloopFwdSm90ILi2EN4cute5tupleIJNS5_1CILi1EEES8_S8_EEENS6_IJNS7_ILi64EEESA_SA_EEELi512ENS_6half_tEfNS_4arch4Sm90ELb1ELb0ELb0ELb1ELb0ELb0ELb1ELb0ELb0ELb0ELb0ELb0EEENS1_21CollectiveEpilogueFwdINS6_IJSA_NS7_ILi512EEESA_EEES9_SC_SE_Li256ELb1ELb0ELb0ELb0EEENS1_36VarlenDynamicPersistentTileSchedulerILi64ELi64ELi256ELi32ELb0ELb0ELb1ELb1ELb1ELb1EEEEEEEEEvNT_6ParamsE)
	.align		4
        /*00dc*/ 	.word	index@(__assertfail)
	.align		4
        /*00e0*/ 	.word	index@(_ZN7cutlass13device_kernelIN5flash11enable_sm90INS1_16FlashAttnFwdSm90INS1_25CollectiveMainloopFwdSm90ILi2EN4cute5tupleIJNS5_1CILi1EEES8_S8_EEENS6_IJNS7_ILi64EEESA_SA_EEELi512ENS_6half_tEfNS_4arch4Sm90ELb1ELb0ELb0ELb1ELb0ELb1ELb1ELb0ELb0ELb0ELb0ELb0EEENS1_21CollectiveEpilogueFwdINS6_IJSA_NS7_ILi512EEESA_EEES9_SC_SE_Li256ELb1ELb0ELb0ELb0EEENS1_36VarlenDynamicPersistentTileSchedulerILi64ELi64ELi256ELi32ELb0ELb0ELb1ELb1ELb1ELb1EEEEEEEEEvNT_6ParamsE)
	.align		4
        /*00e4*/ 	.word	index@(__assertfail)
	.align		4
        /*00e8*/ 	.word	index@(_ZN7cutlass13device_kernelIN5flash11enable_sm90INS1_16FlashAttnFwdSm90INS1_25CollectiveMainloopFwdSm90ILi2EN4cute5tupleIJNS5_1CILi1EEES8_S8_EEENS6_IJNS7_ILi128EEENS7_ILi96EEENS7_ILi64EEEEEELi256ENS_6half_tEfNS_4arch4Sm90ELb0ELb0ELb0ELb0ELb0ELb0ELb0ELb1ELb0ELb0ELb0ELb0EEENS1_21CollectiveEpilogueFwdINS6_IJSA_NS7_ILi256EEESB_EEES9_SE_SG_Li256ELb0ELb0ELb0ELb0EEENS1_29StaticPersistentTileSchedulerILb0EEEEEEEEEvNT_6ParamsE)
	.align		4
        /*00ec*/ 	.word	index@(__assertfail)
	.align		4
        /*00f0*/ 	.word	index@(_ZN7cutlass13device_kernelIN5flash11enable_sm90INS1_16FlashAttnFwdSm90INS1_25CollectiveMainloopFwdSm90ILi2EN4cute5tupleIJNS5_1CILi1EEES8_S8_EEENS6_IJNS7_ILi128EEENS7_ILi96EEENS7_ILi64EEEEEELi256ENS_6half_tEfNS_4arch4Sm90ELb0ELb0ELb0ELb0ELb0ELb0ELb1ELb1ELb0ELb0ELb0ELb0EEENS1_21CollectiveEpilogueFwdINS6_IJSA_NS7_ILi256EEESB_EEES9_SE_SG_Li256ELb0ELb0ELb0ELb0EEENS1_29StaticPersistentTileSchedulerILb0EEEEEEEEEvNT_6ParamsE)
	.align		4
        /*00f4*/ 	.word	index@(__assertfail)
	.align		4
        /*00f8*/ 	.word	index@(_ZN7cutlass13device_kernelIN5flash11enable_sm90INS1_16FlashAttnFwdSm90INS1_25CollectiveMainloopFwdSm90ILi2EN4cute5tupleIJNS5_1CILi1EEES8_S8_EEENS6_IJNS7_ILi128EEENS7_ILi96EEENS7_ILi64EEEEEELi256ENS_6half_tEfNS_4arch4Sm90ELb0ELb0ELb0ELb1ELb0ELb0ELb0ELb1ELb0ELb0ELb0ELb0EEENS1_21CollectiveEpilogueFwdINS6_IJSA_NS7_ILi256EEESB_EEES9_SE_SG_Li256ELb1ELb0ELb0ELb0EEENS1_36VarlenDynamicPersistentTileSchedulerILi128ELi96ELi256ELi32ELb0ELb0ELb1ELb0ELb1ELb1EEEEEEEEEvNT_6ParamsE)
	.align		4
        /*00fc*/ 	.word	index@(__assertfail)
	.align		4
        /*0100*/ 	.word	index@(_ZN7cutlass13device_kernelIN5flash11enable_sm90INS1_16FlashAttnFwdSm90INS1_25CollectiveMainloopFwdSm90ILi2EN4cute5tupleIJNS5_1CILi1EEES8_S8_EEENS6_IJNS7_ILi128EEENS7_ILi96EEENS7_ILi64EEEEEELi256ENS_6half_tEfNS_4arch4Sm90ELb0ELb0ELb0ELb1ELb0ELb1ELb0ELb1ELb0ELb0ELb0ELb0EEENS1_21CollectiveEpilogueFwdINS6_IJSA_NS7_ILi256EEESB_EEES9_SE_SG_Li256ELb1ELb0ELb0ELb0EEENS1_36VarlenDynamicPersistentTileSchedulerILi128ELi96ELi256ELi32ELb0ELb0ELb1ELb0ELb1ELb1EEEEEEEEEvNT_6ParamsE)
	.align		4
        /*0104*/ 	.word	index@(__assertfail)
	.align		4
        /*0108*/ 	.word	index@(_ZN7cutlass13device_kernelIN5flash11enable_sm90INS1_16FlashAttnFwdSm90INS1_25CollectiveMainloopFwdSm90ILi2EN4cute5tupleIJNS5_1CILi1EEES8_S8_EEENS6_IJNS7_ILi128EEENS7_ILi96EEENS7_ILi64EEEEEELi256ENS_6half_tEfNS_4arch4Sm90ELb0ELb0ELb0ELb1ELb0ELb0ELb1ELb1ELb0ELb0ELb0ELb0EEENS1_21CollectiveEpilogueFwdINS6_IJSA_NS7_ILi256EEESB_EEES9_SE_SG_Li256ELb1ELb0ELb0ELb0EEENS1_36VarlenDynamicPersistentTileSchedulerILi128ELi96ELi256ELi32ELb0ELb0ELb1ELb0ELb1ELb1EEEEEEEEEvNT_6ParamsE)
	.align		4
        /*010c*/ 	.word	index@(__assertfail)
	.align		4
        /*0110*/ 	.word	index@(_ZN7cutlass13device_kernelIN5flash11enable_sm90INS1_16FlashAttnFwdSm90INS1_25CollectiveMainloopFwdSm90ILi2EN4cute5tupleIJNS5_1CILi1EEES8_S8_EEENS6_IJNS7_ILi128EEENS7_ILi96EEENS7_ILi64EEEEEELi256ENS_6half_tEfNS_4arch4Sm90ELb0ELb0ELb0ELb1ELb0ELb1ELb1ELb1ELb0ELb0ELb0ELb0EEENS1_21CollectiveEpilogueFwdINS6_IJSA_NS7_ILi256EEESB_EEES9_SE_SG_Li256ELb1ELb0ELb0ELb0EEENS1_36VarlenDynamicPersistentTileSchedulerILi128ELi96ELi256ELi32ELb0ELb0ELb1ELb0ELb1ELb1EEEEEEEEEvNT_6ParamsE)
	.align		4
        /*0114*/ 	.word	index@(__assertfail)
	.align		4
        /*0118*/ 	.word	index@(_ZN7cutlass13device_kernelIN5flash11enable_sm90INS1_16FlashAttnFwdSm90INS1_25CollectiveMainloopFwdSm90ILi2EN4cute5tupleIJNS5_1CILi1EEES8_S8_EEENS6_IJNS7_ILi128EEENS7_ILi96EEENS7_ILi64EEEEEELi256ENS_6half_tEfNS_4arch4Sm90ELb0ELb1ELb0ELb0ELb0ELb0ELb0ELb1ELb0ELb0ELb0ELb0EEENS1_21CollectiveEpilogueFwdINS6_IJSA_NS7_ILi256EEESB_EEES9_SE_SG_Li256ELb0ELb0ELb0ELb0EEENS1_30DynamicPersistentTileSchedulerILi256ELi32ELb0ELb0ELb1EEEEEEEEEvNT_6ParamsE)
	.align		4
        /*011c*/ 	.word	index@(__assertfail)
	.align		4
        /*0120*/ 	.word	index@(_ZN7cutlass13device_kernelIN5flash11enable_sm90INS1_16FlashAttnFwdSm90INS1_25CollectiveMainloopFwdSm90ILi2EN4cute5tupleIJNS5_1CILi1EEES8_S8_EEENS6_IJNS7_ILi128EEENS7_ILi96EEENS7_ILi64EEEEEELi256ENS_6half_tEfNS_4arch4Sm90ELb0ELb1ELb0ELb0ELb0ELb0ELb1ELb1ELb0ELb0ELb0ELb0EEENS1_21CollectiveEpilogueFwdINS6_IJSA_NS7_ILi256EEESB_EEES9_SE_SG_Li256ELb0ELb0ELb0ELb0EEENS1_30DynamicPersistentTileSchedulerILi256ELi32ELb0ELb0ELb1EEEEEEEEEvNT_6ParamsE)
	.align		4
        /*0124*/ 	.word	index@(__assertfail)
	.align		4
        /*0128*/ 	.word	index@(_ZN7cutlass13device_kernelIN5flash11enable_sm90INS1_16FlashAttnFwdSm90INS1_25CollectiveMainloopFwdSm90ILi2EN4cute5tupleIJNS5_1CILi1EEES8_S8_EEENS6_IJNS7_ILi128EEENS7_ILi96EEENS7_ILi64EEEEEELi256ENS_6half_tEfNS_4arch4Sm90ELb0ELb1ELb0ELb1ELb0ELb0ELb0ELb1ELb0ELb0ELb0ELb0EEENS1_21CollectiveEpilogueFwdINS6_IJSA_NS7_ILi256EEESB_EEES9_SE_SG_Li256ELb1ELb0ELb0ELb0EEENS1_36VarlenDynamicPersistentTileSchedulerILi128ELi96ELi256ELi32ELb0ELb0ELb1ELb1ELb0ELb1EEEEEEEEEvNT_6ParamsE)
	.align		4
        /*012c*/ 	.word	index@(__assertfail)
	.align		4
        /*0130*/ 	.word	index@(_ZN7cutlass13device_kernelIN5flash11enable_sm90INS1_16FlashAttnFwdSm90INS1_25CollectiveMainloopFwdSm90ILi2EN4cute5tupleIJNS5_1CILi1EEES8_S8_EEENS6_IJNS7_ILi128EEENS7_ILi96EEENS7_ILi64EEEEEELi256ENS_6half_tEfNS_4arch4Sm90ELb0ELb1ELb0ELb1ELb0ELb1ELb0ELb1ELb0ELb0ELb0ELb0EEENS1_21CollectiveEpilogueFwdINS6_IJSA_NS7_ILi256EEESB_EEES9_SE_SG_Li256ELb1ELb0ELb0ELb0EEENS1_36VarlenDynamicPersistentTileSchedulerILi128ELi96ELi256ELi32ELb0ELb0ELb1ELb1ELb0ELb1EEEEEEEEEvNT_6ParamsE)
	.align		4
        /*0134*/ 	.word	index@(__assertfail)
	.align		4
        /*0138*/ 	.word	index@(_ZN7cutlass13device_kernelIN5flash11enable_sm90INS1_16FlashAttnFwdSm90INS1_25CollectiveMainloopFwdSm90ILi2EN4cute5tupleIJNS5_1CILi1EEES8_S8_EEENS6_IJNS7_ILi128EEENS7_ILi96EEENS7_ILi64EEEEEELi256ENS_6half_tEfNS_4arch4Sm90ELb0ELb1ELb0ELb1ELb0ELb0ELb1ELb1ELb0ELb0ELb0ELb0EEENS1_21CollectiveEpilogueFwdINS6_IJSA_NS7_ILi256EEESB_EEES9_SE_SG_Li256ELb1ELb0ELb0ELb0EEENS1_36VarlenDynamicPersistentTileSchedulerILi128ELi96ELi256ELi32ELb0ELb0ELb1ELb1ELb0ELb1EEEEEEEEEvNT_6ParamsE)
	.align		4
        /*013c*/ 	.word	index@(__assertfail)
	.align		4
        /*0140*/ 	.word	index@(_ZN7cutlass13device_kernelIN5flash11enable_sm90INS1_16FlashAttnFwdSm90INS1_25CollectiveMainloopFwdSm90ILi2EN4cute5tupleIJNS5_1CILi1EEES8_S8_EEENS6_IJNS7_ILi128EEENS7_ILi96EEENS7_ILi64EEEEEELi256ENS_6half_tEfNS_4arch4Sm90ELb0ELb1ELb0ELb1ELb0ELb1ELb1ELb1ELb0ELb0ELb0ELb0EEENS1_21CollectiveEpilogueFwdINS6_IJSA_NS7_ILi256EEESB_EEES9_SE_SG_Li256ELb1ELb0ELb0ELb0EEENS1_36VarlenDynamicPersistentTileSchedulerILi128ELi96ELi256ELi32ELb0ELb0ELb1ELb1ELb0ELb1EEEEEEEEEvNT_6ParamsE)
	.align		4
        /*0144*/ 	.word	index@(__assertfail)
	.align		4
        /*0148*/ 	.word	index@(_ZN7cutlass13device_kernelIN5flash11enable_sm90INS1_16FlashAttnFwdSm90INS1_25CollectiveMainloopFwdSm90ILi2EN4cute5tupleIJNS5_1CILi1EEES8_S8_EEENS6_IJNS7_ILi128EEENS7_ILi96EEENS7_ILi64EEEEEELi256ENS_6half_tEfNS_4arch4Sm90ELb1ELb0ELb0ELb0ELb0ELb0ELb0ELb1ELb0ELb0ELb0ELb0EEENS1_21CollectiveEpilogueFwdINS6_IJSA_NS7_ILi256EEESB_EEES9_SE_SG_Li256ELb0ELb0ELb0ELb0EEENS1_30DynamicPersistentTileSchedulerILi256ELi32ELb0ELb0ELb1EEEEEEEEEvNT_6ParamsE)
	.align		4
        /*014c*/ 	.word	index@(__assertfail)
	.align		4
        /*0150*/ 	.word	index@(_ZN7cutlass13device_kernelIN5flash11enable_sm90INS1_16FlashAttnFwdSm90INS1_25CollectiveMainloopFwdSm90ILi2EN4cute5tupleIJNS5_1CILi1EEES8_S8_EEENS6_IJNS7_ILi128EEENS7_ILi96EEENS7_ILi64EEEEEELi256ENS_6half_tEfNS_4arch4Sm90ELb1ELb0ELb0ELb0ELb0ELb0ELb1ELb1ELb0ELb0ELb0ELb0EEENS1_21CollectiveEpilogueFwdINS6_IJSA_NS7_ILi256EEESB_EEES9_SE_SG_Li256ELb0ELb0ELb0ELb0EEENS1_30DynamicPersistentTileSchedulerILi256ELi32ELb0ELb0ELb1EEEEEEEEEvNT_6ParamsE)
	.align		4
        /*0154*/ 	.word	index@(__assertfail)
	.align		4
        /*0158*/ 	.word	index@(_ZN7cutlass13device_kernelIN5flash11enable_sm90INS1_16FlashAttnFwdSm90INS1_25CollectiveMainloopFwdSm90ILi2EN4cute5tupleIJNS5_1CILi1EEES8_S8_EEENS6_IJNS7_ILi128EEENS7_ILi96EEENS7_ILi64EEEEEELi256ENS_6half_tEfNS_4arch4Sm90ELb1ELb0ELb0ELb1ELb0ELb0ELb0ELb1ELb0ELb0ELb0ELb0EEENS1_21CollectiveEpilogueFwdINS6_IJSA_NS7_ILi256EEESB_EEES9_SE_SG_Li256ELb1ELb0ELb0ELb0EEENS1_36VarlenDynamicPersistentTileSchedulerILi128ELi96ELi256ELi32ELb0ELb0ELb1ELb1ELb1ELb1EEEEEEEEEvNT_6ParamsE)
	.align		4
        /*015c*/ 	.word	index@(__assertfail)
	.align		4
        /*0160*/ 	.word	index@(_ZN7cutlass13device_kernelIN5flash11enable_sm90INS1_16FlashAttnFwdSm90INS1_25CollectiveMainloopFwdSm90ILi2EN4cute5tupleIJNS5_1CILi1EEES8_S8_EEENS6_IJNS7_ILi128EEENS7_ILi96EEENS7_ILi64EEEEEELi256ENS_6half_tEfNS_4arch4Sm90ELb1ELb0ELb0ELb1ELb0ELb1ELb0ELb1ELb0ELb0ELb0ELb0EEENS1_21CollectiveEpilogueFwdINS6_IJSA_NS7_ILi256EEESB_EEES9_SE_SG_Li256ELb1ELb0ELb0ELb0EEENS1_36VarlenDynamicPersistentTileSchedulerILi128ELi96ELi256ELi32ELb0ELb0ELb1ELb1ELb1ELb1EEEEEEEEEvNT_6ParamsE)
	.align		4
        /*0164*/ 	.word	index@(__assertfail)
	.align		4
        /*0168*/ 	.word	index@(_ZN7cutlass13device_kernelIN5flash11enable_sm90INS1_16FlashAttnFwdSm90INS1_25CollectiveMainloopFwdSm90ILi2EN4cute5tupleIJNS5_1CILi1EEES8_S8_EEENS6_IJNS7_ILi128EEENS7_ILi96EEENS7_ILi64EEEEEELi256ENS_6half_tEfNS_4arch4Sm90ELb1ELb0ELb0ELb1ELb0ELb0ELb1ELb1ELb0ELb0ELb0ELb0EEENS1_21CollectiveEpilogueFwdINS6_IJSA_NS7_ILi256EEESB_EEES9_SE_SG_Li256ELb1ELb0ELb0ELb0EEENS1_36VarlenDynamicPersistentTileSchedulerILi128ELi96ELi256ELi32ELb0ELb0ELb1ELb1ELb1ELb1EEEEEEEEEvNT_6ParamsE)
	.align		4
        /*016c*/ 	.word	index@(__assertfail)
	.align		4
        /*0170*/ 	.word	index@(_ZN7cutlass13device_kernelIN5flash11enable_sm90INS1_16FlashAttnFwdSm90INS1_25CollectiveMainloopFwdSm90ILi2EN4cute5tupleIJNS5_1CILi1EEES8_S8_EEENS6_IJNS7_ILi128EEENS7_ILi96EEENS7_ILi64EEEEEELi256ENS_6half_tEfNS_4arch4Sm90ELb1ELb0ELb0ELb1ELb0ELb1ELb1ELb1ELb0ELb0ELb0ELb0EEENS1_21CollectiveEpilogueFwdINS6_IJSA_NS7_ILi256EEESB_EEES9_SE_SG_Li256ELb1ELb0ELb0ELb0EEENS1_36VarlenDynamicPersistentTileSchedulerILi128ELi96ELi256ELi32ELb0ELb0ELb1ELb1ELb1ELb1EEEEEEEEEvNT_6ParamsE)
	.align		4
        /*0174*/ 	.word	index@(__assertfail)
	.align		4
        /*0178*/ 	.word	0x00000000
	.align		4
        /*017c*/ 	.word	0xfffffffe
	.align		4
        /*0180*/ 	.word	0x00000000
	.align		4
        /*0184*/ 	.word	0xfffffffd
	.align		4
        /*0188*/ 	.word	0x00000000
	.align		4
        /*018c*/ 	.word	0xfffffffc


//--------------------- .nv.constant4             --------------------------
	.section	.nv.constant4,"a",@progbits
	.align	8
	.align		8
.nv.constant4:
        /*0000*/ 	.dword	__assertfail
	.align		8
        /*0008*/ 	.dword	__unnamed_1
	.align		8
        /*0010*/ 	.dword	__unnamed_2
	.align		8
        /*0018*/ 	.dword	__unnamed_3
	.align		8
        /*0020*/ 	.dword	__unnamed_4
	.align		8
        /*0028*/ 	.dword	__unnamed_5
	.align		8
        /*0030*/ 	.dword	__unnamed_6
	.align		8
        /*0038*/ 	.dword	__unnamed_7
	.align		8
        /*0040*/ 	.dword	__unnamed_8
	.align		8
        /*0048*/ 	.dword	__unnamed_9
	.align		8
        /*0050*/ 	.dword	__unnamed_10
	.align		8
        /*0058*/ 	.dword	__unnamed_11
	.align		8
        /*0060*/ 	.dword	__unnamed_12
	.align		8
        /*0068*/ 	.dword	__unnamed_13
	.align		8
        /*0070*/ 	.dword	__unnamed_14
	.align		8
        /*0078*/ 	.dword	__unnamed_15
	.align		8
        /*0080*/ 	.dword	__unnamed_16
	.align		8
        /*0088*/ 	.dword	__unnamed_17
	.align		8
        /*0090*/ 	.dword	__unnamed_18
	.align		8
        /*0098*/ 	.dword	__unnamed_19
	.align		8
        /*00a0*/ 	.dword	__unnamed_20
	.align		8
        /*00a8*/ 	.dword	__unnamed_21
	.align		8
        /*00b0*/ 	.dword	_ZN67_INTERNAL_3a3c6465_31_flash_fwd_hdimdiff_fp16_sm90_cu_93b96ec2_41144cuda3std3__45__cpo5beginE
	.align		8
        /*00b8*/ 	.dword	_ZN67_INTERNAL_3a3c6465_31_flash_fwd_hdimdiff_fp16_sm90_cu_93b96ec2_41144cuda3std3__45__cpo3endE
	.align		8
        /*00c0*/ 	.dword	_ZN67_INTERNAL_3a3c6465_31_flash_fwd_hdimdiff_fp16_sm90_cu_93b96ec2_41144cuda3std3__45__cpo6cbeginE
	.align		8
        /*00c8*/ 	.dword	_ZN67_INTERNAL_3a3c6465_31_flash_fwd_hdimdiff_fp16_sm90_cu_93b96ec2_41144cuda3std3__45__cpo4cendE
	.align		8
        /*00d0*/ 	.dword	_ZN67_INTERNAL_3a3c6465_31_flash_fwd_hdimdiff_fp16_sm90_cu_93b96ec2_41144cuda3std3__469_GLOBAL__N__3a3c6465_31_flash_fwd_hdimdiff_fp16_sm90_cu_93b96ec2_41146ignoreE
	.align		8
        /*00d8*/ 	.dword	_ZN67_INTERNAL_3a3c6465_31_flash_fwd_hdimdiff_fp16_sm90_cu_93b96ec2_41144cuda3std3__419piecewise_constructE
	.align		8
        /*00e0*/ 	.dword	_ZN67_INTERNAL_3a3c6465_31_flash_fwd_hdimdiff_fp16_sm90_cu_93b96ec2_41144cuda3std3__48in_placeE
	.align		8
        /*00e8*/ 	.dword	_ZN67_INTERNAL_3a3c6465_31_flash_fwd_hdimdiff_fp16_sm90_cu_93b96ec2_41144cuda3std6ranges3__45__cpo4swapE
	.align		8
        /*00f0*/ 	.dword	_ZN67_INTERNAL_3a3c6465_31_flash_fwd_hdimdiff_fp16_sm90_cu_93b96ec2_41144cuda3std6ranges3__45__cpo9iter_moveE
	.align		8
        /*00f8*/ 	.dword	_ZN67_INTERNAL_3a3c6465_31_flash_fwd_hdimdiff_fp16_sm90_cu_93b96ec2_41144cute7productE
	.align		8
        /*0100*/ 	.dword	_ZN67_INTERNAL_3a3c6465_31_flash_fwd_hdimdiff_fp16_sm90_cu_93b96ec2_41144cute1_E
	.align		8
        /*0108*/ 	.dword	$str$23
	.align		8
        /*0110*/ 	.dword	$str$24


//--------------------- .text._ZN7cutlass13device_kernelIN5flash11enable_sm90INS1_16FlashAttnFwdSm90INS1_25CollectiveMainloopFwdSm90ILi2EN4cute5tupleIJNS5_1CILi1EEES8_S8_EEENS6_IJNS7_ILi128EEESA_NS7_ILi192EEEEEELi128ENS_6half_tEfNS_4arch4Sm90ELb0ELb0ELb0ELb0ELb0ELb0ELb0ELb1ELb1ELb0ELb0ELb0EEENS1_21CollectiveEpilogueFwdINS6_IJSA_SA_SA_EEES9_SD_SF_Li256ELb0ELb0ELb0ELb0EEENS1_29StaticPersistentTileSchedulerILb0EEEEEEEEEvNT_6ParamsE --------------------------
	.section	.text._ZN7cutlass13device_kernelIN5flash11enable_sm90INS1_16FlashAttnFwdSm90INS1_25CollectiveMainloopFwdSm90ILi2EN4cute5tupleIJNS5_1CILi1EEES8_S8_EEENS6_IJNS7_ILi128EEESA_NS7_ILi192EEEEEELi128ENS_6half_tEfNS_4arch4Sm90ELb0ELb0ELb0ELb0ELb0ELb0ELb0ELb1ELb1ELb0ELb0ELb0EEENS1_21CollectiveEpilogueFwdINS6_IJSA_SA_SA_EEES9_SD_SF_Li256ELb0ELb0ELb0ELb0EEENS1_29StaticPersistentTileSchedulerILb0EEEEEEEEEvNT_6ParamsE,"ax",@progbits
	.align	128
.text._ZN7cutlass13device_kernelIN5flash11enable_sm90INS1_16FlashAttnFwdSm90INS1_25CollectiveMainloopFwdSm90ILi2EN4cute5tupleIJNS5_1CILi1EEES8_S8_EEENS6_IJNS7_ILi128EEESA_NS7_ILi192EEEEEELi128ENS_6half_tEfNS_4arch4Sm90ELb0ELb0ELb0ELb0ELb0ELb0ELb0ELb1ELb1ELb0ELb0ELb0EEENS1_21CollectiveEpilogueFwdINS6_IJSA_SA_SA_EEES9_SD_SF_Li256ELb0ELb0ELb0ELb0EEENS1_29StaticPersistentTileSchedulerILb0EEEEEEEEEvNT_6ParamsE:
        .type           _ZN7cutlass13device_kernelIN5flash11enable_sm90INS1_16FlashAttnFwdSm90INS1_25CollectiveMainloopFwdSm90ILi2EN4cute5tupleIJNS5_1CILi1EEES8_S8_EEENS6_IJNS7_ILi128EEESA_NS7_ILi192EEEEEELi128ENS_6half_tEfNS_4arch4Sm90ELb0ELb0ELb0ELb0ELb0ELb0ELb0ELb1ELb1ELb0ELb0ELb0EEENS1_21CollectiveEpilogueFwdINS6_IJSA_SA_SA_EEES9_SD_SF_Li256ELb0ELb0ELb0ELb0EEENS1_29StaticPersistentTileSchedulerILb0EEEEEEEEEvNT_6ParamsE,@function
        .size           _ZN7cutlass13device_kernelIN5flash11enable_sm90INS1_16FlashAttnFwdSm90INS1_25CollectiveMainloopFwdSm90ILi2EN4cute5tupleIJNS5_1CILi1EEES8_S8_EEENS6_IJNS7_ILi128EEESA_NS7_ILi192EEEEEELi128ENS_6half_tEfNS_4arch4Sm90ELb0ELb0ELb0ELb0ELb0ELb0ELb0ELb1ELb1ELb0ELb0ELb0EEENS1_21CollectiveEpilogueFwdINS6_IJSA_SA_SA_EEES9_SD_SF_Li256ELb0ELb0ELb0ELb0EEENS1_29StaticPersistentTileSchedulerILb0EEEEEEEEEvNT_6ParamsE,(.L_x_11930 - _ZN7cutlass13device_kernelIN5flash11enable_sm90INS1_16FlashAttnFwdSm90INS1_25CollectiveMainloopFwdSm90ILi2EN4cute5tupleIJNS5_1CILi1EEES8_S8_EEENS6_IJNS7_ILi128EEESA_NS7_ILi192EEEEEELi128ENS_6half_tEfNS_4arch4Sm90ELb0ELb0ELb0ELb0ELb0ELb0ELb0ELb1ELb1ELb0ELb0ELb0EEENS1_21CollectiveEpilogueFwdINS6_IJSA_SA_SA_EEES9_SD_SF_Li256ELb0ELb0ELb0ELb0EEENS1_29StaticPersistentTileSchedulerILb0EEEEEEEEEvNT_6ParamsE)
        .other          _ZN7cutlass13device_kernelIN5flash11enable_sm90INS1_16FlashAttnFwdSm90INS1_25CollectiveMainloopFwdSm90ILi2EN4cute5tupleIJNS5_1CILi1EEES8_S8_EEENS6_IJNS7_ILi128EEESA_NS7_ILi192EEEEEELi128ENS_6half_tEfNS_4arch4Sm90ELb0ELb0ELb0ELb0ELb0ELb0ELb0ELb1ELb1ELb0ELb0ELb0EEENS1_21CollectiveEpilogueFwdINS6_IJSA_SA_SA_EEES9_SD_SF_Li256ELb0ELb0ELb0ELb0EEENS1_29StaticPersistentTileSchedulerILb0EEEEEEEEEvNT_6ParamsE,@"STO_CUDA_ENTRY STV_DEFAULT"
_ZN7cutlass13device_kernelIN5flash11enable_sm90INS1_16FlashAttnFwdSm90INS1_25CollectiveMainloopFwdSm90ILi2EN4cute5tupleIJNS5_1CILi1EEES8_S8_EEENS6_IJNS7_ILi128EEESA_NS7_ILi192EEEEEELi128ENS_6half_tEfNS_4arch4Sm90ELb0ELb0ELb0ELb0ELb0ELb0ELb0ELb1ELb1ELb0ELb0ELb0EEENS1_21CollectiveEpilogueFwdINS6_IJSA_SA_SA_EEES9_SD_SF_Li256ELb0ELb0ELb0ELb0EEENS1_29StaticPersistentTileSchedulerILb0EEEEEEEEEvNT_6ParamsE:
[----:B------:R-:W1:Y:S02]  /*0000*/  LDC R1, c[0x0][0x28] ;  /* 0x00000a00ff017b82 */ /* 0x000e640000000800 */
[----:B-1----:R-:W-:Y:S01]  /*0010*/  VIADD R1, R1, 0xffffffe0 ;  /* 0xffffffe001017836 */ /* 0x002fe20000000000 */
[----:B------:R-:W1:Y:S01]  /*0020*/  S2R R3, SR_TID.X ;  /* 0x0000000000037919 */ /* 0x000e620000002100 */
[----:B------:R-:W-:Y:S01]  /*0030*/  ELECT P0, URZ, PT ;  /* 0x00000000003f782f */ /* 0x000fe20003800000 */
[----:B------:R-:W-:Y:S01]  /*0040*/  BSSY B0, `(.L_x_0) ;  /* 0x0000013000007945 */ /* 0x000fe20003800000 */
[----:B-1----:R-:W-:-:S05]  /*0050*/  SHF.R.U32.HI R0, RZ, 0x5, R3 ;  /* 0x00000005ff007819 */ /* 0x002fca0000011603 */
[----:B------:R-:W1:Y:S02]  /*0060*/  SHFL.IDX PT, R2, R0, RZ, 0x1f ;  /* 0x00001fff00027589 */ /* 0x000e6400000e0000 */
[----:B-1----:R-:W-:-:S13]  /*0070*/  ISETP.EQ.AND P0, PT, R2, RZ, P0 ;  /* 0x000000ff0200720c */ /* 0x002fda0000702270 */
[----:B------:R-:W-:Y:S05]  /*0080*/  @!P0 BRA `(.L_x_1) ;  /* 0x0000000000388947 */ /* 0x000fea0003800000 */
[----:B------:R-:W-:Y:S02]  /*0090*/  ULDC.64 UR4, c[0x0][0x198] ;  /* 0x0000660000047ab9 */ /* 0x000fe40000000a00 */
[----:B------:R-:W-:Y:S02]  /*00a0*/  UIADD3 UR6, UP0, UR4, 0x270, URZ ;  /* 0x0000027004067890 */ /* 0x000fe4000ff1e03f */
[----:B------:R-:W-:Y:S02]  /*00b0*/  UIADD3 UR8, UP1, UR4, 0x370, URZ ;  /* 0x0000037004087890 */ /* 0x000fe4000ff3e03f */
[----:B------:R-:W-:Y:S02]  /*00c0*/  UIADD3 UR10, UP2, UR4, 0x470, URZ ;  /* 0x00000470040a7890 */ /* 0x000fe4000ff5e03f */
[----:B------:R-:W-:Y:S02]  /*00d0*/  UIADD3 UR4, UP3, UR4, 0x9f0, URZ ;  /* 0x000009f004047890 */ /* 0x000fe4000ff7e03f */
[----:B------:R-:W-:-:S02]  /*00e0*/  UIADD3.X UR7, URZ, UR5, URZ, UP0, !UPT ;  /* 0x000000053f077290 */ /* 0x000fc400087fe43f */
[----:B------:R-:W-:Y:S02]  /*00f0*/  UIADD3.X UR9, URZ, UR5, URZ, UP1, !UPT ;  /* 0x000000053f097290 */ /* 0x000fe40008ffe43f */
[----:B------:R-:W-:Y:S02]  /*0100*/  UIADD3.X UR11, URZ, UR5, URZ, UP2, !UPT ;  /* 0x000000053f0b7290 */ /* 0x000fe400097fe43f */
[----:B------:R-:W-:-:S03]  /*0110*/  UIADD3.X UR5, URZ, UR5, URZ, UP3, !UPT ;  /* 0x000000053f057290 */ /* 0x000fc60009ffe43f */
[----:B------:R1:W-:Y:S02]  /*0120*/  UTMACCTL.PF [UR6] ;  /* 0x00000000060079b9 */ /* 0x0003e40008040000 */
[----:B------:R1:W-:Y:S02]  /*0130*/  UTMACCTL.PF [UR8] ;  /* 0x00000000080079b9 */ /* 0x0003e40008040000 */
[----:B------:R1:W-:Y:S02]  /*0140*/  UTMACCTL.PF [UR10] ;  /* 0x000000000a0079b9 */ /* 0x0003e40008040000 */
[----:B------:R1:W-:Y:S02]  /*0150*/  UTMACCTL.PF [UR4] ;  /* 0x00000000040079b9 */ /* 0x0003e40008040000 */
[----:B-1----:R-:W-:Y:S01]  /*0160*/  NOP ;  /* 0x0000000000007918 */ /* 0x002fe20000000000 */
.L_x_1:
[----:B------:R-:W-:Y:S05]  /*0170*/  BSYNC B0 ;  /* 0x0000000000007941 */ /* 0x000fea0003800000 */
.L_x_0:
[----:B------:R-:W-:Y:S01]  /*0180*/  VOTEU.ANY UP0, P0 ;  /* 0x00000000003f7886 */ /* 0x000fe20000000100 */
[----:B------:R-:W1:Y:S01]  /*0190*/  SHFL.IDX PT, R2, R0, RZ, 0x1f ;  /* 0x00001fff00027589 */ /* 0x000e6200000e0000 */
[----:B------:R-:W-:Y:S01]  /*01a0*/  UMOV UR4, 0x1 ;  /* 0x0000000100047882 */ /* 0x000fe20000000000 */
[----:B------:R-:W-:Y:S02]  /*01b0*/  VOTEU.ANY UP1, P0 ;  /* 0x00000000003f7886 */ /* 0x000fe40000020100 */
[----:B------:R-:W2:Y:S01]  /*01c0*/  @UP0 S2UR UR7, SR_CgaCtaId ;  /* 0x00000000000709c3 */ /* 0x000ea20000008800 */
[----:B------:R-:W-:Y:S01]  /*01d0*/  @UP0 UMOV UR6, 0x400 ;  /* 0x0000040000060882 */ /* 0x000fe20000000000 */
[----:B------:R-:W-:-:S04]  /*01e0*/  @UP0 UIADD3 UR4, -UR4, 0x100000, URZ ;  /* 0x0010000004040890 */ /* 0x000fc8000fffe13f */
[----:B------:R-:W-:Y:S02]  /*01f0*/  @UP0 USHF.L.U32 UR5, UR4, 0xb, URZ ;  /* 0x0000000b04050899 */ /* 0x000fe4000800063f */
[----:B------:R-:W-:Y:S01]  /*0200*/  @UP0 USHF.L.U32 UR4, UR4, 0x1, URZ ;  /* 0x0000000104040899 */ /* 0x000fe2000800063f */
[----:B-1----:R-:W-:Y:S02]  /*0210*/  ISETP.NE.AND P1, PT, R2, RZ, PT ;  /* 0x000000ff0200720c */ /* 0x002fe40003f25270 */
[----:B------:R-:W-:Y:S01]  /*0220*/  SHF.R.U32.HI R2, RZ, 0x7, R3 ;  /* 0x00000007ff027819 */ /* 0x000fe20000011603 */
[----:B--2---:R-:W-:Y:S01]  /*0230*/  @UP0 ULEA UR6, UR7, UR6, 0x18 ;  /* 0x0000000607060291 */ /* 0x004fe2000f8ec03f */
[----:B------:R-:W-:-:S04]  /*0240*/  VOTEU.ANY UP0, P0 ;  /* 0x00000000003f7886 */ /* 0x000fc80000000100 */
[----:B------:R-:W1:Y:S04]  /*0250*/  SHFL.IDX PT, R2, R2, RZ, 0x1f ;  /* 0x00001fff02027589 */ /* 0x000e6800000e0000 */
[----:B------:R-:W2:Y:S03]  /*0260*/  FENCE.VIEW.ASYNC.S ;  /* 0x00000000000073c6 */ /* 0x000ea60000000000 */
[----:B--2---:R2:W3:Y:S01]  /*0270*/  @UP0 SYNCS.EXCH.64 URZ, [UR6+0x34800], UR4 ;  /* 0x03480004063f05b2 */ /* 0x0044e20008000100 */
[----:B------:R2:W4:Y:S01]  /*0280*/  @UP1 SYNCS.EXCH.64 URZ, [UR6+0x34820], UR4 ;  /* 0x03482004063f15b2 */ /* 0x0005220008000100 */
[----:B------:R-:W-:Y:S05]  /*0290*/  @P1 BRA `(.L_x_2) ;  /* 0x0000000000481947 */ /* 0x000fea0003800000 */
[----:B--2---:R-:W2:Y:S01]  /*02a0*/  S2UR UR5, SR_CgaCtaId ;  /* 0x00000000000579c3 */ /* 0x004ea20000008800 */
[----:B------:R-:W-:Y:S01]  /*02b0*/  UMOV UR4, 0x400 ;  /* 0x0000040000047882 */ /* 0x000fe20000000000 */
[----:B------:R-:W-:Y:S01]  /*02c0*/  UMOV UR6, 0x1 ;  /* 0x0000000100067882 */ /* 0x000fe20000000000 */
[----:B------:R-:W-:Y:S01]  /*02d0*/  UMOV UR9, 0x2 ;  /* 0x0000000200097882 */ /* 0x000fe20000000000 */
[----:B------:R-:W-:-:S04]  /*02e0*/  UIADD3 UR6, -UR6, 0x100000, URZ ;  /* 0x0010000006067890 */ /* 0x000fc8000fffe13f */
[----:B------:R-:W-:Y:S02]  /*02f0*/  USHF.L.U32 UR7, UR6, 0xb, URZ ;  /* 0x0000000b06077899 */ /* 0x000fe4000800063f */
[----:B------:R-:W-:Y:S01]  /*0300*/  USHF.L.U32 UR6, UR6, 0x1, URZ ;  /* 0x0000000106067899 */ /* 0x000fe2000800063f */
[----:B------:R-:W-:Y:S01]  /*0310*/  ELECT P0, URZ, PT ;  /* 0x00000000003f782f */ /* 0x000fe20003800000 */
[----:B--2---:R-:W-:Y:S02]  /*0320*/  ULEA UR8, UR5, UR4, 0x18 ;  /* 0x0000000405087291 */ /* 0x004fe4000f8ec03f */
[----:B------:R-:W-:-:S04]  /*0330*/  UIADD3 UR4, -UR9, 0x100000, URZ ;  /* 0x0010000009047890 */ /* 0x000fc8000fffe13f */
[----:B------:R-:W-:Y:S02]  /*0340*/  USHF.L.U32 UR5, UR4, 0xb, URZ ;  /* 0x0000000b04057899 */ /* 0x000fe4000800063f */
[----:B------:R-:W-:Y:S01]  /*0350*/  USHF.L.U32 UR4, UR4, 0x1, URZ ;  /* 0x0000000104047899 */ /* 0x000fe2000800063f */
[----:B------:R-:W2:Y:S03]  /*0360*/  FENCE.VIEW.ASYNC.S ;  /* 0x00000000000073c6 */ /* 0x000ea60000000000 */
[----:B--2---:R2:W1:Y:S08]  /*0370*/  SYNCS.EXCH.64 URZ, [UR8+0x34830], UR6 ;  /* 0x03483006083f75b2 */ /* 0x0044700008000100 */
[----:B------:R2:W1:Y:S01]  /*0380*/  SYNCS.EXCH.64 URZ, [UR8+0x34840], UR4 ;  /* 0x03484004083f75b2 */ /* 0x0004620008000100 */
[----:B------:R2:W1:Y:S01]  /*0390*/  SYNCS.EXCH.64 URZ, [UR8+0x34838], UR6 ;  /* 0x03483806083f75b2 */ /* 0x0004620008000100 */
[----:B------:R2:W1:Y:S01]  /*03a0*/  SYNCS.EXCH.64 URZ, [UR8+0x34848], UR4 ;  /* 0x03484804083f75b2 */ /* 0x0004620008000100 */
[----:B------:R-:W-:Y:S01]  /*03b0*/  NOP ;  /* 0x0000000000007918 */ /* 0x000fe20000000000 */
.L_x_2:
[----:B------:R-:W5:Y:S01]  /*03c0*/  SHFL.IDX PT, R4, R0, RZ, 0x1f ;  /* 0x00001fff00047589 */ /* 0x000f6200000e0000 */
[----:B------:R-:W-:Y:S01]  /*03d0*/  NOP ;  /* 0x0000000000007918 */ /* 0x000fe20000000000 */
[----:B-----5:R-:W-:-:S13]  /*03e0*/  ISETP.NE.AND P0, PT, R4, RZ, PT ;  /* 0x000000ff0400720c */ /* 0x020fda0003f05270 */
[----:B------:R-:W-:Y:S05]  /*03f0*/  @P0 BRA `(.L_x_3) ;  /* 0x0000000000480947 */ /* 0x000fea0003800000 */
[----:B--2---:R-:W2:Y:S01]  /*0400*/  S2UR UR5, SR_CgaCtaId ;  /* 0x00000000000579c3 */ /* 0x004ea20000008800 */
[----:B------:R-:W-:Y:S01]  /*0410*/  UMOV UR4, 0x400 ;  /* 0x0000040000047882 */ /* 0x000fe20000000000 */
[----:B------:R-:W-:Y:S01]  /*0420*/  UMOV UR6, 0x1 ;  /* 0x0000000100067882 */ /* 0x000fe20000000000 */
[----:B------:R-:W-:Y:S01]  /*0430*/  UMOV UR7, 0x2 ;  /* 0x0000000200077882 */ /* 0x000fe20000000000 */
[----:B------:R-:W-:Y:S01]  /*0440*/  ELECT P0, URZ, PT ;  /* 0x00000000003f782f */ /* 0x000fe20003800000 */
[----:B--2---:R-:W-:Y:S02]  /*0450*/  ULEA UR8, UR5, UR4, 0x18 ;  /* 0x0000000405087291 */ /* 0x004fe4000f8ec03f */
[----:B------:R-:W-:-:S04]  /*0460*/  UIADD3 UR4, -UR6, 0x100000, URZ ;  /* 0x0010000006047890 */ /* 0x000fc8000fffe13f */
[----:B------:R-:W-:Y:S02]  /*0470*/  USHF.L.U32 UR5, UR4, 0xb, URZ ;  /* 0x0000000b04057899 */ /* 0x000fe4000800063f */
[----:B------:R-:W-:Y:S02]  /*0480*/  USHF.L.U32 UR4, UR4, 0x1, URZ ;  /* 0x0000000104047899 */ /* 0x000fe4000800063f */
        /* <DEDUP_REMOVED lines=9> */
.L_x_3:
[----:B------:R-:W5:Y:S01]  /*0520*/  SHFL.IDX PT, R4, R0, RZ, 0x1f ;  /* 0x00001fff00047589 */ /* 0x000f6200000e0000 */
[----:B------:R-:W-:Y:S01]  /*0530*/  NOP ;  /* 0x0000000000007918 */ /* 0x000fe20000000000 */
[----:B-----5:R-:W-:-:S13]  /*0540*/  ISETP.NE.AND P0, PT, R4, RZ, PT ;  /* 0x000000ff0400720c */ /* 0x020fda0003f05270 */
[----:B------:R-:W-:Y:S05]  /*0550*/  @P0 BRA `(.L_x_4) ;  /* 0x0000000000380947 */ /* 0x000fea0003800000 */
[----:B--2---:R-:W2:Y:S01]  /*0560*/  S2UR UR5, SR_CgaCtaId ;  /* 0x00000000000579c3 */ /* 0x004ea20000008800 */
[----:B------:R-:W-:Y:S01]  /*0570*/  UMOV UR4, 0x400 ;  /* 0x0000040000047882 */ /* 0x000fe20000000000 */
[----:B------:R-:W-:Y:S01]  /*0580*/  UMOV UR7, 0x1 ;  /* 0x0000000100077882 */ /* 0x000fe20000000000 */
[----:B------:R-:W-:Y:S01]  /*0590*/  ELECT P0, URZ, PT ;  /* 0x00000000003f782f */ /* 0x000fe20003800000 */
[----:B--2---:R-:W-:Y:S02]  /*05a0*/  ULEA UR6, UR5, UR4, 0x18 ;  /* 0x0000000405067291 */ /* 0x004fe4000f8ec03f */
[----:B------:R-:W-:-:S04]  /*05b0*/  UIADD3 UR4, -UR7, 0x100000, URZ ;  /* 0x0010000007047890 */ /* 0x000fc8000fffe13f */
[----:B------:R-:W-:Y:S02]  /*05c0*/  USHF.L.U32 UR5, UR4, 0xb, URZ ;  /* 0x0000000b04057899 */ /* 0x000fe4000800063f */
[----:B------:R-:W-:Y:S01]  /*05d0*/  USHF.L.U32 UR4, UR4, 0x1, URZ ;  /* 0x0000000104047899 */ /* 0x000fe2000800063f */
[----:B------:R-:W2:Y:S11]  /*05e0*/  FENCE.VIEW.ASYNC.S ;  /* 0x00000000000073c6 */ /* 0x000eb60000000000 */
[----:B--2---:R2:W1:Y:S01]  /*05f0*/  SYNCS.EXCH.64 URZ, [UR6+0x34870], UR4 ;  /* 0x03487004063f75b2 */ /* 0x0044620008000100 */
[----:B------:R2:W1:Y:S01]  /*0600*/  SYNCS.EXCH.64 URZ, [UR6+0x34880], UR4 ;  /* 0x03488004063f75b2 */ /* 0x0004620008000100 */
[----:B------:R2:W1:Y:S01]  /*0610*/  SYNCS.EXCH.64 URZ, [UR6+0x34878], UR4 ;  /* 0x03487804063f75b2 */ /* 0x0004620008000100 */
[----:B------:R2:W1:Y:S01]  /*0620*/  SYNCS.EXCH.64 URZ, [UR6+0x34888], UR4 ;  /* 0x03488804063f75b2 */ /* 0x0004620008000100 */
[----:B------:R-:W-:Y:S01]  /*0630*/  NOP ;  /* 0x0000000000007918 */ /* 0x000fe20000000000 */
.L_x_4:
        /* <DEDUP_REMOVED lines=22> */
.L_x_5:
        /* <DEDUP_REMOVED lines=22> */
.L_x_6:
[----:B-1----:R-:W-:Y:S01]  /*0900*/  ISETP.NE.AND P0, PT, R2, RZ, PT ;  /* 0x000000ff0200720c */ /* 0x002fe20003f05270 */
[----:B------:R-:W-:Y:S01]  /*0910*/  IMAD.MOV.U32 R2, RZ, RZ, 0x1 ;  /* 0x00000001ff027424 */ /* 0x000fe200078e00ff */
[----:B------:R-:W-:-:S04]  /*0920*/  NOP ;  /* 0x0000000000007918 */ /* 0x000fc80000000000 */
[----:B------:R-:W-:-:S05]  /*0930*/  SEL R2, R2, 0x2, !P0 ;  /* 0x0000000202027807 */ /* 0x000fca0004000000 */
[----:B------:R1:W-:Y:S01]  /*0940*/  STL [R1+0x1c], R2 ;  /* 0x00001c0201007387 */ /* 0x0003e20000100800 */
[----:B---34-:R-:W-:Y:S06]  /*0950*/  BAR.SYNC.DEFER_BLOCKING 0x0 ;  /* 0x0000000000007b1d */ /* 0x018fec0000010000 */
[----:B------:R-:W-:Y:S05]  /*0960*/  @!P0 BRA `(.L_x_7) ;  /* 0x0000006800088947 */ /* 0x000fea0003800000 */
.L_x_8:
[----:B------:R-:W-:-:S08]  /*0970*/  NOP ;  /* 0x0000000000007918 */ /* 0x000fd00000000000 */
[----:B------:R-:W3:Y:S02]  /*0980*/  USETMAXREG.TRY_ALLOC.CTAPOOL UP0, 0xf0 ;  /* 0x000000f0000079c8 */ /* 0x000ee40008000600 */
[----:B---3--:R-:W-:-:S13]  /*0990*/  PLOP3.LUT P0, PT, PT, PT, UP0, 0x80, 0x0 ;  /* 0x000000000000781c */ /* 0x008fda0003f0f008 */
[----:B------:R-:W-:Y:S05]  /*09a0*/  @!P0 BRA `(.L_x_8) ;  /* 0xfffffffc00f08947 */ /* 0x000fea000383ffff */
[----:B--2---:R-:W2:Y:S08]  /*09b0*/  S2UR UR7, SR_CTAID.X ;  /* 0x00000000000779c3 */ /* 0x004eb00000002500 */
[----:B------:R-:W-:Y:S08]  /*09c0*/  BAR.ARV 0x8, 0x120 ;  /* 0x0204800000007b1d */ /* 0x000ff00000002000 */
[----:B------:R-:W2:Y:S02]  /*09d0*/  LDC R0, c[0x0][0xda4] ;  /* 0x00036900ff007b82 */ /* 0x000ea40000000800 */
[----:B--2---:R-:W-:-:S13]  /*09e0*/  ISETP.LE.AND P0, PT, R0, UR7, PT ;  /* 0x0000000700007c0c */ /* 0x004fda000bf03270 */
[----:B------:R-:W-:Y:S05]  /*09f0*/  @P0 EXIT ;  /* 0x000000000000094d */ /* 0x000fea0003800000 */
[----:B------:R-:W2:Y:S01]  /*0a00*/  LDL.LU R8, [R1+0x1c] ;  /* 0x00001c0001087983 */ /* 0x000ea20000300800 */
[----:B------:R-:W-:Y:S01]  /*0a10*/  VIADD R0, R3, 0xffffff80 ;  /* 0xffffff8003007836 */ /* 0x000fe20000000000 */
[----:B------:R-:W3:Y:S01]  /*0a20*/  S2UR UR4, SR_CgaCtaId ;  /* 0x00000000000479c3 */ /* 0x000ee20000008800 */
[----:B------:R-:W-:Y:S01]  /*0a30*/  UMOV UR60, 0x400 ;  /* 0x00000400003c7882 */ /* 0x000fe20000000000 */
[----:B------:R-:W-:Y:S01]  /*0a40*/  IMAD.U32 R19, RZ, RZ, UR7 ;  /* 0x00000007ff137e24 */ /* 0x000fe2000f8e00ff */
[----:B------:R-:W-:Y:S01]  /*0a50*/  UMOV UR39, URZ ;  /* 0x0000003f00277c82 */ /* 0x000fe20008000000 */
[----:B------:R-:W-:Y:S01]  /*0a60*/  SHF.R.S32.HI R3, RZ, 0x1f, R0 ;  /* 0x0000001fff037819 */ /* 0x000fe20000011400 */
[----:B------:R-:W-:Y:S01]  /*0a70*/  IMAD.MOV.U32 R22, RZ, RZ, RZ ;  /* 0x000000ffff167224 */ /* 0x000fe200078e00ff */
[----:B------:R-:W-:Y:S02]  /*0a80*/  UMOV UR38, URZ ;  /* 0x0000003f00267c82 */ /* 0x000fe40008000000 */
[CC--:B-1----:R-:W-:Y:S01]  /*0a90*/  LEA.HI R2, R3.reuse, R0.reuse, RZ, 0x7 ;  /* 0x0000000003027211 */ /* 0x0c2fe200078f38ff */
[----:B------:R-:W1:Y:S01]  /*0aa0*/  S2UR UR6, SR_SWINHI ;  /* 0x00000000000679c3 */ /* 0x000e620000002f00 */
[----:B------:R-:W-:-:S02]  /*0ab0*/  LEA.HI R6, R3, R0, RZ, 0x4 ;  /* 0x0000000003067211 */ /* 0x000fc400078f20ff */
[----:B------:R-:W-:Y:S02]  /*0ac0*/  LOP3.LUT R23, R2, 0xffffff80, RZ, 0xc0, !PT ;  /* 0xffffff8002177812 */ /* 0x000fe400078ec0ff */
[----:B------:R-:W-:Y:S02]  /*0ad0*/  LOP3.LUT R7, R6, 0x3fffff0, RZ, 0xc0, !PT ;  /* 0x03fffff006077812 */ /* 0x000fe400078ec0ff */
[----:B------:R-:W-:Y:S01]  /*0ae0*/  SHF.R.S32.HI R9, RZ, 0x4, R6 ;  /* 0x00000004ff097819 */ /* 0x000fe20000011406 */
[C---:B------:R-:W-:Y:S01]  /*0af0*/  IMAD.IADD R23, R0.reuse, 0x1, -R23 ;  /* 0x0000000100177824 */ /* 0x040fe200078e0a17 */
[----:B------:R-:W-:Y:S01]  /*0b00*/  LEA.HI R186, R3, R0, RZ, 0x5 ;  /* 0x0000000003ba7211 */ /* 0x000fe200078f28ff */
[----:B------:R-:W-:Y:S01]  /*0b10*/  IMAD.IADD R7, R0, 0x1, -R7 ;  /* 0x0000000100077824 */ /* 0x000fe200078e0a07 */
[----:B------:R-:W-:Y:S02]  /*0b20*/  LEA.HI R6, R6, R9, RZ, 0x1 ;  /* 0x0000000906067211 */ /* 0x000fe400078f08ff */
[----:B------:R-:W-:-:S02]  /*0b30*/  SHF.R.S32.HI R4, RZ, 0x1f, R23 ;  /* 0x0000001fff047819 */ /* 0x000fc40000011417 */
[----:B------:R-:W-:Y:S01]  /*0b40*/  LOP3.LUT R6, R6, 0x1ffffffe, RZ, 0xc0, !PT ;  /* 0x1ffffffe06067812 */ /* 0x000fe200078ec0ff */
[----:B---3--:R-:W-:Y:S01]  /*0b50*/  ULEA UR60, UR4, UR60, 0x18 ;  /* 0x0000003c043c7291 */ /* 0x008fe2000f8ec03f */
[-C--:B------:R-:W-:Y:S02]  /*0b60*/  LEA.HI R5, R4, R23.reuse, RZ, 0x2 ;  /* 0x0000001704057211 */ /* 0x080fe400078f10ff */
[----:B------:R-:W-:Y:S01]  /*0b70*/  SHF.R.S32.HI R186, RZ, 0x5, R186 ;  /* 0x00000005ffba7819 */ /* 0x000fe200000114ba */
[----:B------:R-:W-:Y:S01]  /*0b80*/  IMAD.IADD R6, R9, 0x1, -R6 ;  /* 0x0000000109067824 */ /* 0x000fe200078e0a06 */
[--C-:B------:R-:W-:Y:S01]  /*0b90*/  SHF.R.S32.HI R0, RZ, 0x2, R5.reuse ;  /* 0x00000002ff007819 */ /* 0x100fe20000011405 */
[----:B------:R-:W-:Y:S01]  /*0ba0*/  IMAD.MOV.U32 R9, RZ, RZ, -0x2 ;  /* 0xfffffffeff097424 */ /* 0x000fe200078e00ff */
[----:B------:R-:W-:Y:S01]  /*0bb0*/  SHF.R.S32.HI R3, RZ, 0x1f, R5 ;  /* 0x0000001fff037819 */ /* 0x000fe20000011405 */
[----:B------:R-:W-:Y:S01]  /*0bc0*/  IMAD R7, R186, 0x10, R7 ;  /* 0x00000010ba077824 */ /* 0x000fe200078e0207 */
[----:B------:R-:W-:Y:S01]  /*0bd0*/  SHF.R.S32.HI R185, RZ, 0x7, R2 ;  /* 0x00000007ffb97819 */ /* 0x000fe20000011402 */
[----:B------:R-:W-:Y:S01]  /*0be0*/  UMOV UR4, UR60 ;  /* 0x0000003c00047c82 */ /* 0x000fe20008000000 */
[----:B-1----:R-:W-:Y:S01]  /*0bf0*/  UMOV UR5, UR6 ;  /* 0x0000000600057c82 */ /* 0x002fe20008000000 */
[----:B------:R-:W-:Y:S01]  /*0c00*/  LEA.HI R3, R3, R0, RZ, 0x3 ;  /* 0x0000000003037211 */ /* 0x000fe200078f18ff */
[----:B------:R-:W-:Y:S01]  /*0c10*/  IMAD R6, R7, 0x8, R6 ;  /* 0x0000000807067824 */ /* 0x000fe200078e0206 */
[----:B------:R-:W-:Y:S01]  /*0c20*/  LEA.HI R4, R4, R23, RZ, 0x5 ;  /* 0x0000001704047211 */ /* 0x000fe200078f28ff */
[----:B------:R-:W-:Y:S01]  /*0c30*/  IMAD.U32 R16, RZ, RZ, UR4 ;  /* 0x00000004ff107e24 */ /* 0x000fe2000f8e00ff */
[----:B------:R-:W-:-:S02]  /*0c40*/  LOP3.LUT R3, R3, 0xfffffff8, RZ, 0xc0, !PT ;  /* 0xfffffff803037812 */ /* 0x000fc400078ec0ff */
[----:B------:R-:W-:Y:S02]  /*0c50*/  LEA.HI R2, R2, R185, RZ, 0x1 ;  /* 0x000000b902027211 */ /* 0x000fe400078f08ff */
[----:B------:R-:W-:Y:S01]  /*0c60*/  SHF.R.S32.HI R4, RZ, 0x5, R4 ;  /* 0x00000005ff047819 */ /* 0x000fe20000011404 */
[----:B------:R-:W-:Y:S01]  /*0c70*/  IMAD.IADD R7, R0, 0x1, -R3 ;  /* 0x0000000100077824 */ /* 0x000fe200078e0a03 */
[----:B------:R-:W-:Y:S01]  /*0c80*/  LOP3.LUT R0, R5, 0x7ffffffc, RZ, 0xc0, !PT ;  /* 0x7ffffffc05007812 */ /* 0x000fe200078ec0ff */
[----:B------:R-:W-:Y:S01]  /*0c90*/  IMAD.SHL.U32 R3, R6, 0x8, RZ ;  /* 0x0000000806037824 */ /* 0x000fe200078e00ff */
[----:B------:R-:W-:Y:S01]  /*0ca0*/  LOP3.LUT R2, R2, 0x3fffffe, RZ, 0xc0, !PT ;  /* 0x03fffffe02027812 */ /* 0x000fe200078ec0ff */
[----:B------:R-:W-:Y:S01]  /*0cb0*/  IMAD R7, R4, 0x10, R7 ;  /* 0x0000001004077824 */ /* 0x000fe200078e0207 */
[----:B------:R-:W-:Y:S01]  /*0cc0*/  MOV R17, UR5 ;  /* 0x0000000500117c02 */ /* 0x000fe20008000f00 */
[----:B------:R-:W-:Y:S02]  /*0cd0*/  IMAD.IADD R0, R23, 0x1, -R0 ;  /* 0x0000000117007824 */ /* 0x000fe400078e0a00 */
[----:B------:R-:W-:-:S02]  /*0ce0*/  IMAD.IADD R2, R185, 0x1, -R2 ;  /* 0x00000001b9027824 */ /* 0x000fc400078e0a02 */
[----:B------:R-:W-:Y:S02]  /*0cf0*/  IMAD R188, R0, R9, 0x80 ;  /* 0x0000008000bc7424 */ /* 0x000fe400078e0209 */
[----:B------:R-:W-:-:S04]  /*0d00*/  IMAD.WIDE R16, R3, 0x2, R16 ;  /* 0x0000000203107825 */ /* 0x000fc800078e0210 */
[----:B------:R-:W-:Y:S01]  /*0d10*/  IMAD R187, R2, 0x40, R7 ;  /* 0x0000004002bb7824 */ /* 0x000fe200078e0207 */
[----:B--2---:R-:W-:-:S07]  /*0d20*/  LOP3.LUT R18, R8, 0x1, RZ, 0xfc, !PT ;  /* 0x0000000108127812 */ /* 0x004fce00078efcff */
.L_x_31:
[----:B-1----:R-:W1:Y:S01]  /*0d30*/  SHFL.IDX PT, R0, R185, RZ, 0x1f ;  /* 0x00001fffb9007589 */ /* 0x002e6200000e0000 */
[----:B------:R-:W2:Y:S01]  /*0d40*/  LDC R89, c[0x0][0x2e0] ;  /* 0x0000b800ff597b82 */ /* 0x000ea20000000800 */
[----:B------:R-:W-:Y:S01]  /*0d50*/  ULDC UR4, c[0x0][0xda8] ;  /* 0x00036a0000047ab9 */ /* 0x000fe20000000800 */
[----:B------:R-:W-:Y:S01]  /*0d60*/  R2UR UR13, R19 ;  /* 0x00000000130d72ca */ /* 0x000fe200000e0000 */
[----:B------:R-:W-:Y:S01]  /*0d70*/  ULDC.64 UR8, c[0x0][0x3f8] ;  /* 0x0000fe0000087ab9 */ /* 0x000fe20000000a00 */
[----:B------:R-:W-:Y:S02]  /*0d80*/  UISETP.NE.AND UP1, UPT, UR4, 0x1, UPT ;  /* 0x000000010400788c */ /* 0x000fe4000bf25270 */
[----:B------:R-:W-:Y:S01]  /*0d90*/  UISETP.NE.U32.AND UP0, UPT, UR8, URZ, UPT ;  /* 0x0000003f0800728c */ /* 0x000fe2000bf05070 */
[----:B------:R-:W-:Y:S01]  /*0da0*/  ULDC UR4, c[0x0][0xdb4] ;  /* 0x00036d0000047ab9 */ /* 0x000fe20000000800 */
[----:B------:R-:W-:Y:S02]  /*0db0*/  ULDC UR6, c[0x0][0x404] ;  /* 0x0001010000067ab9 */ /* 0x000fe40000000800 */
[----:B------:R-:W-:-:S02]  /*0dc0*/  UISETP.NE.AND.EX UP0, UPT, UR9, URZ, UPT, UP0 ;  /* 0x0000003f0900728c */ /* 0x000fc4000bf05300 */
[----:B------:R-:W-:Y:S02]  /*0dd0*/  UIADD3 UR9, UR60, 0x10400, URZ ;  /* 0x000104003c097890 */ /* 0x000fe4000fffe03f */
[----:B------:R-:W-:Y:S02]  /*0de0*/  UISETP.NE.AND UP2, UPT, UR4, 0x1, UPT ;  /* 0x000000010400788c */ /* 0x000fe4000bf45270 */
[----:B------:R-:W-:Y:S01]  /*0df0*/  USEL UR6, UR6, 0x1, UP0 ;  /* 0x0000000106067887 */ /* 0x000fe20008000000 */
[----:B------:R-:W-:Y:S01]  /*0e00*/  @UP1 ULDC UR4, c[0x0][0xdac] ;  /* 0x00036b0000041ab9 */ /* 0x000fe20000000800 */
[----:B------:R-:W-:Y:S02]  /*0e10*/  ULOP3.LUT UP3, URZ, UR9, 0x3ff, URZ, 0xc0, !UPT ;  /* 0x000003ff093f7892 */ /* 0x000fe4000f86c03f */
[----:B------:R-:W-:Y:S01]  /*0e20*/  UIMAD.WIDE.U32 UR4, UR13, UR4, URZ ;  /* 0x000000040d0472a5 */ /* 0x000fe2000f8e003f */
[----:B-1----:R-:W-:Y:S01]  /*0e30*/  R2UR UR7, R0 ;  /* 0x00000000000772ca */ /* 0x002fe200000e0000 */
[----:B------:R-:W-:Y:S01]  /*0e40*/  @UP1 ULDC UR12, c[0x0][0xdb0] ;  /* 0x00036c00000c1ab9 */ /* 0x000fe20000000800 */
[----:B------:R-:W-:Y:S01]  /*0e50*/  UMOV UR61, UR13 ;  /* 0x0000000d003d7c82 */ /* 0x000fe20008000000 */
[----:B--2---:R-:W-:Y:S01]  /*0e60*/  IMAD R89, R89, UR6, RZ ;  /* 0x0000000659597c24 */ /* 0x004fe2000f8e02ff */
[----:B------:R-:W-:Y:S01]  /*0e70*/  @UP1 USHF.R.U32.HI UR61, URZ, UR12, UR5 ;  /* 0x0000000c3f3d1299 */ /* 0x000fe20008011605 */
[----:B------:R-:W-:Y:S01]  /*0e80*/  PLOP3.LUT P0, PT, PT, PT, UP3, 0x80, 0x0 ;  /* 0x000000000000781c */ /* 0x000fe20003f0f038 */
[----:B------:R-:W-:Y:S01]  /*0e90*/  @UP2 ULDC.64 UR10, c[0x0][0xdb8] ;  /* 0x00036e00000a2ab9 */ /* 0x000fe20000000a00 */
[----:B------:R-:W-:Y:S01]  /*0ea0*/  VIADD R0, R89, 0x7f ;  /* 0x0000007f59007836 */ /* 0x000fe20000000000 */
[----:B------:R-:W-:-:S03]  /*0eb0*/  UIMAD.WIDE.U32 UR4, UR61, UR10, URZ ;  /* 0x0000000a3d0472a5 */ /* 0x000fc6000f8e003f */
[----:B------:R-:W-:Y:S01]  /*0ec0*/  UMOV UR36, UR61 ;  /* 0x0000003d00247c82 */ /* 0x000fe20008000000 */
[----:B------:R-:W-:Y:S01]  /*0ed0*/  SHF.R.S32.HI R3, RZ, 0x1f, R0 ;  /* 0x0000001fff037819 */ /* 0x000fe20000011400 */
[----:B------:R-:W-:Y:S02]  /*0ee0*/  ULEA.HI UR8, UR7, UR7, URZ, 0x1 ;  /* 0x0000000707087291 */ /* 0x000fe4000f8f083f */
[----:B------:R-:W-:Y:S01]  /*0ef0*/  UMOV UR4, UR13 ;  /* 0x0000000d00047c82 */ /* 0x000fe20008000000 */
[----:B------:R-:W-:Y:S01]  /*0f00*/  LEA.HI R3, R3, R0, RZ, 0x7 ;  /* 0x0000000003037211 */ /* 0x000fe200078f38ff */
[----:B------:R-:W-:Y:S01]  /*0f10*/  ULOP3.LUT UR8, UR8, 0x1e, URZ, 0xc0, !UPT ;  /* 0x0000001e08087892 */ /* 0x000fe2000f8ec03f */
[----:B------:R-:W-:Y:S01]  /*0f20*/  IMAD.U32 R184, RZ, RZ, UR4 ;  /* 0x00000004ffb87e24 */ /* 0x000fe2000f8e00ff */
[----:B------:R-:W-:Y:S01]  /*0f30*/  @UP2 USHF.R.U32.HI UR36, URZ, UR11, UR5 ;  /* 0x0000000b3f242299 */ /* 0x000fe20008011605 */
[----:B------:R-:W-:Y:S01]  /*0f40*/  SHF.R.S32.HI R189, RZ, 0x7, R3 ;  /* 0x00000007ffbd7819 */ /* 0x000fe20000011403 */
[----:B------:R-:W-:-:S04]  /*0f50*/  UIADD3 UR8, UR7, -UR8, URZ ;  /* 0x8000000807087290 */ /* 0x000fc8000fffe03f */
[----:B------:R-:W-:-:S04]  /*0f60*/  ULEA UR8, UR8, UR9, 0xd ;  /* 0x0000000908087291 */ /* 0x000fc8000f8e683f */
[----:B------:R-:W-:-:S04]  /*0f70*/  USHF.R.U32.HI UR8, URZ, 0x4, UR8 ;  /* 0x000000043f087899 */ /* 0x000fc80008011608 */
[----:B------:R-:W-:Y:S01]  /*0f80*/  ULOP3.LUT UR40, UR8, 0x3fff, URZ, 0xc0, !UPT ;  /* 0x00003fff08287892 */ /* 0x000fe2000f8ec03f */
[----:B------:R-:W-:Y:S11]  /*0f90*/  @!P0 BRA `(.L_x_9) ;  /* 0x0000000000408947 */ /* 0x000ff60003800000 */
[----:B------:R-:W-:Y:S01]  /*0fa0*/  MOV R0, 0x0 ;  /* 0x0000000000007802 */ /* 0x000fe20000000f00 */
[----:B------:R-:W-:Y:S01]  /*0fb0*/  ULDC.64 UR4, c[0x4][0x108] ;  /* 0x0100420000047ab9 */ /* 0x000fe20000000a00 */
[----:B------:R-:W-:Y:S01]  /*0fc0*/  ULDC.64 UR6, c[0x4][0x80] ;  /* 0x0100200000067ab9 */ /* 0x000fe20000000a00 */
[----:B------:R-:W-:Y:S01]  /*0fd0*/  IMAD.U32 R4, RZ, RZ, UR4 ;  /* 0x00000004ff047e24 */ /* 0x000fe2000f8e00ff */
[----:B------:R1:W2:Y:S01]  /*0fe0*/  LDC.64 R2, c[0x4][R0] ;  /* 0x0100000000027b82 */ /* 0x0002a20000000a00 */
[----:B------:R-:W-:Y:S01]  /*0ff0*/  MOV R5, UR5 ;  /* 0x0000000500057c02 */ /* 0x000fe20008000f00 */
[----:B------:R-:W-:Y:S01]  /*1000*/  ULDC.64 UR4, c[0x4][0x110] ;  /* 0x0100440000047ab9 */ /* 0x000fe20000000a00 */
[----:B------:R-:W-:Y:S02]  /*1010*/  IMAD.U32 R10, RZ, RZ, UR6 ;  /* 0x00000006ff0a7e24 */ /* 0x000fe4000f8e00ff */
[----:B------:R-:W-:Y:S02]  /*1020*/  IMAD.U32 R6, RZ, RZ, UR4 ;  /* 0x00000004ff067e24 */ /* 0x000fe4000f8e00ff */
[----:B------:R-:W-:-:S02]  /*1030*/  IMAD.U32 R7, RZ, RZ, UR5 ;  /* 0x00000005ff077e24 */ /* 0x000fc4000f8e00ff */
[----:B------:R-:W-:Y:S02]  /*1040*/  IMAD.U32 R11, RZ, RZ, UR7 ;  /* 0x00000007ff0b7e24 */ /* 0x000fe4000f8e00ff */
[----:B------:R-:W-:Y:S02]  /*1050*/  IMAD.MOV.U32 R8, RZ, RZ, 0x70 ;  /* 0x00000070ff087424 */ /* 0x000fe400078e00ff */
[----:B------:R-:W-:Y:S02]  /*1060*/  IMAD.MOV.U32 R12, RZ, RZ, 0x1 ;  /* 0x00000001ff0c7424 */ /* 0x000fe400078e00ff */
[----:B-1----:R-:W-:-:S07]  /*1070*/  IMAD.MOV.U32 R13, RZ, RZ, RZ ;  /* 0x000000ffff0d7224 */ /* 0x002fce00078e00ff */
[----:B------:R-:W-:-:S07]  /*1080*/  LEPC R20, `(.L_x_9) ;  /* 0x000000001014794e */ /* 0x000fce0000000000 */
[----:B--2---:R-:W-:Y:S05]  /*1090*/  CALL.ABS.NOINC R2 ;  /* 0x0000000002007343 */ /* 0x004fea0003c00000 */
.L_x_9:
[----:B------:R-:W-:Y:S02]  /*10a0*/  LOP3.LUT R0, R22, 0x1, RZ, 0xc0, !PT ;  /* 0x0000000116007812 */ /* 0x000fe400078ec0ff */
[----:B------:R-:W-:Y:S02]  /*10b0*/  ISETP.NE.AND P0, PT, R18, 0x3, PT ;  /* 0x000000031200780c */ /* 0x000fe40003f05270 */
[----:B------:R-:W-:-:S04]  /*10c0*/  SHF.L.U32 R0, R0, 0x1f, RZ ;  /* 0x0000001f00007819 */ /* 0x000fc800000006ff */
[----:B------:R-:W1:Y:S02]  /*10d0*/  SYNCS.PHASECHK.TRANS64.TRYWAIT P1, [UR60+0x34800], R0 ;  /* 0x03480000ff0075a7 */ /* 0x000e64000802017c */
[----:B-1----:R-:W-:Y:S05]  /*10e0*/  @!P1 BRA `(.L_x_10) ;  /* 0x0000009000849947 */ /* 0x002fea0003800000 */
.L_x_89:
[----:B------:R-:W-:Y:S05]  /*10f0*/  @!P0 BRA `(.L_x_11) ;  /* 0x0000000000048947 */ /* 0x000fea0003800000 */
[----:B------:R-:W-:Y:S01]  /*1100*/  BPT.TRAP 0x1 ;  /* 0x000000040000795c */ /* 0x000fe20000300000 */
.L_x_11:
[----:B-1----:R-:W-:Y:S02]  /*1110*/  IMAD.U32 R3, RZ, RZ, UR38 ;  /* 0x00000026ff037e24 */ /* 0x002fe4000f8e00ff */
[----:B------:R-:W-:-:S03]  /*1120*/  IMAD.U32 R0, RZ, RZ, UR39 ;  /* 0x00000027ff007e24 */ /* 0x000fc6000f8e00ff */
[----:B------:R-:W-:Y:S02]  /*1130*/  LEA R3, R3, UR60, 0x3 ;  /* 0x0000003c03037c11 */ /* 0x000fe4000f8e18ff */
[----:B------:R-:W-:-:S04]  /*1140*/  SHF.L.U32 R0, R0, 0x1f, RZ ;  /* 0x0000001f00007819 */ /* 0x000fc800000006ff */
[----:B------:R1:W2:Y:S01]  /*1150*/  SYNCS.PHASECHK.TRANS64.TRYWAIT P2, [R3+URZ+0x34830], R0 ;  /* 0x03483000030075a7 */ /* 0x0002a2000804017f */
[----:B------:R-:W-:Y:S05]  /*1160*/  @!P0 BRA `(.L_x_12) ;  /* 0x0000000000048947 */ /* 0x000fea0003800000 */
[----:B------:R-:W-:Y:S01]  /*1170*/  BPT.TRAP 0x1 ;  /* 0x000000040000795c */ /* 0x000fe20000300000 */
.L_x_12:
[----:B------:R-:W3:Y:S01]  /*1180*/  S2R R2, SR_TID.X ;  /* 0x0000000000027919 */ /* 0x000ee20000002100 */
[----:B------:R-:W-:Y:S01]  /*1190*/  IMAD.MOV.U32 R151, RZ, RZ, RZ ;  /* 0x000000ffff977224 */ /* 0x000fe200078e00ff */
[----:B---3--:R-:W-:-:S04]  /*11a0*/  LOP3.LUT R2, R2, 0x7f, RZ, 0xc0, !PT ;  /* 0x0000007f02027812 */ /* 0x008fc800078ec0ff */
[----:B------:R-:W-:Y:S01]  /*11b0*/  ISETP.NE.AND P1, PT, R2, RZ, PT ;  /* 0x000000ff0200720c */ /* 0x000fe20003f25270 */
[----:B--2---:R-:W-:-:S12]  /*11c0*/  @P2 BRA `(.L_x_13) ;  /* 0x0000000000082947 */ /* 0x004fd80003800000 */
[----:B------:R-:W2:Y:S02]  /*11d0*/  SYNCS.PHASECHK.TRANS64.TRYWAIT P2, [R3+URZ+0x34830], R0 ;  /* 0x03483000030075a7 */ /* 0x000ea4000804017f */
[----:B--2---:R-:W-:Y:S05]  /*11e0*/  @!P2 BRA `(.L_x_14) ;  /* 0x00000090005ca947 */ /* 0x004fea0003800000 */
.L_x_13:
[----:B------:R-:W-:Y:S05]  /*11f0*/  WARPSYNC.ALL ;  /* 0x0000000000007948 */ /* 0x000fea0003800000 */
[----:B------:R-:W-:Y:S01]  /*1200*/  UIADD3 UR4, UR60, 0x1c400, URZ ;  /* 0x0001c4003c047890 */ /* 0x000fe2000fffe03f */
[----:B------:R-:W-:Y:S01]  /*1210*/  WARPGROUP.ARRIVE ;  /* 0x00000000000079c5 */ /* 0x000fe20000000000 */
[----:B------:R-:W-:Y:S01]  /*1220*/  UMOV UR9, 0x40000040 ;  /* 0x4000004000097882 */ /* 0x000fe20000000000 */
[----:B------:R-:W-:Y:S01]  /*1230*/  UMOV UR11, 0x40000040 ;  /* 0x40000040000b7882 */ /* 0x000fe20000000000 */
[----:B------:R-:W-:Y:S01]  /*1240*/  USHF.R.U32.HI UR4, URZ, 0x4, UR4 ;  /* 0x000000043f047899 */ /* 0x000fe20008011604 */
[----:B------:R-:W-:Y:S01]  /*1250*/  IMAD.U32 R5, RZ, RZ, UR9 ;  /* 0x00000009ff057e24 */ /* 0x000fe2000f8e00ff */
[----:B------:R-:W-:Y:S01]  /*1260*/  UMOV UR57, 0x40000040 ;  /* 0x4000004000397882 */ /* 0x000fe20000000000 */
[----:B------:R-:W-:Y:S01]  /*1270*/  UMOV UR59, 0x40000040 ;  /* 0x40000040003b7882 */ /* 0x000fe20000000000 */
[----:B------:R-:W-:Y:S01]  /*1280*/  ULOP3.LUT UR4, UR4, 0x3fff, URZ, 0xc0, !UPT ;  /* 0x00003fff04047892 */ /* 0x000fe2000f8ec03f */
[----:B-12---:R-:W-:Y:S01]  /*1290*/  IMAD.IADD R0, R188, 0x1, R89 ;  /* 0x00000001bc007824 */ /* 0x006fe200078e0259 */
[----:B------:R-:W-:Y:S01]  /*12a0*/  UMOV UR53, 0x40000040 ;  /* 0x4000004000357882 */ /* 0x000fe20000000000 */
[----:B------:R-:W-:Y:S01]  /*12b0*/  UMOV UR55, 0x40000040 ;  /* 0x4000004000377882 */ /* 0x000fe20000000000 */
[----:B------:R-:W-:Y:S01]  /*12c0*/  ULOP3.LUT UR37, UR4, 0x10000, URZ, 0xfc, !UPT ;  /* 0x0001000004257892 */ /* 0x000fe2000f8efc3f */
[----:B------:R-:W-:Y:S01]  /*12d0*/  IMAD R6, R189, -0x80, R0 ;  /* 0xffffff80bd067824 */ /* 0x000fe200078e0200 */
[----:B------:R-:W-:Y:S01]  /*12e0*/  ULOP3.LUT UR4, UR40, 0x10000, URZ, 0xfc, !UPT ;  /* 0x0001000028047892 */ /* 0x000fe2000f8efc3f */
[----:B------:R-:W-:Y:S01]  /*12f0*/  P2R R88, PR, RZ, 0x2 ;  /* 0x00000002ff587803 */ /* 0x000fe20000000000 */
[----:B------:R-:W-:Y:S01]  /*1300*/  UIMAD UR5, UR38, 0xc00, UR37 ;  /* 0x00000c00260578a4 */ /* 0x000fe2000f8e0225 */
[----:B------:R-:W-:Y:S01]  /*1310*/  P2R R90, PR, RZ, 0x1 ;  /* 0x00000001ff5a7803 */ /* 0x000fe20000000000 */
[----:B------:R-:W-:Y:S01]  /*1320*/  UIADD3 UR56, UR4, 0x2, URZ ;  /* 0x0000000204387890 */ /* 0x000fe2000fffe03f */
[C---:B------:R-:W-:Y:S01]  /*1330*/  ISETP.GT.AND P4, PT, R6.reuse, RZ, PT ;  /* 0x000000ff0600720c */ /* 0x040fe20003f84270 */
[----:B------:R-:W-:Y:S01]  /*1340*/  UIADD3 UR58, UR5, 0x2, URZ ;  /* 0x00000002053a7890 */ /* 0x000fe2000fffe03f */
[C---:B------:R-:W-:Y:S01]  /*1350*/  ISETP.GT.AND P3, PT, R6.reuse, 0x1, PT ;  /* 0x000000010600780c */ /* 0x040fe20003f64270 */
[----:B------:R-:W-:Y:S01]  /*1360*/  UMOV UR8, UR4 ;  /* 0x0000000400087c82 */ /* 0x000fe20008000000 */
[----:B------:R-:W-:Y:S01]  /*1370*/  UMOV UR10, UR5 ;  /* 0x00000005000a7c82 */ /* 0x000fe20008000000 */
[----:B------:R-:W-:Y:S01]  /*1380*/  UIADD3 UR52, UR4, 0x4, URZ ;  /* 0x0000000404347890 */ /* 0x000fe2000fffe03f */
[----:B------:R-:W-:Y:S01]  /*1390*/  HGMMA.64x128x16.F32 R24, gdesc[UR8], RZ, !UPT, gsb0 ;  /* 0x01e00000081879f0 */ /* 0x000fe2000c0008ff */
[----:B------:R-:W-:Y:S01]  /*13a0*/  UIADD3 UR54, UR5, 0x4, URZ ;  /* 0x0000000405367890 */ /* 0x000fe2000fffe03f */
[----:B------:R-:W-:Y:S01]  /*13b0*/  MOV R4, UR8 ;  /* 0x0000000800047c02 */ /* 0x000fe20008000f00 */
[----:B------:R-:W-:Y:S01]  /*13c0*/  UIADD3 UR8, UR4, 0x6, URZ ;  /* 0x0000000604087890 */ /* 0x000fe2000fffe03f */
[C---:B------:R-:W-:Y:S01]  /*13d0*/  ISETP.GT.AND P2, PT, R6.reuse, 0x8, PT ;  /* 0x000000080600780c */ /* 0x040fe20003f44270 */
[----:B------:R-:W-:Y:S01]  /*13e0*/  UIADD3 UR10, UR5, 0x6, URZ ;  /* 0x00000006050a7890 */ /* 0x000fe2000fffe03f */
[C---:B------:R-:W-:Y:S01]  /*13f0*/  ISETP.GT.AND P6, PT, R6.reuse, 0x9, PT ;  /* 0x000000090600780c */ /* 0x040fe20003fc4270 */
[----:B------:R-:W-:Y:S01]  /*1400*/  UMOV UR9, 0x40000040 ;  /* 0x4000004000097882 */ /* 0x000fe20000000000 */
[----:B------:R-:W-:Y:S01]  /*1410*/  UMOV UR11, 0x40000040 ;  /* 0x40000040000b7882 */ /* 0x000fe20000000000 */
[----:B------:R-:W-:Y:S01]  /*1420*/  UIADD3 UR12, UR4, 0x400, URZ ;  /* 0x00000400040c7890 */ /* 0x000fe2000fffe03f */
[C---:B------:R-:W-:Y:S01]  /*1430*/  ISETP.GT.AND P5, PT, R6.reuse, 0x10, PT ;  /* 0x000000100600780c */ /* 0x040fe20003fa4270 */
[----:B------:R-:W-:Y:S01]  /*1440*/  UIADD3 UR14, UR5, 0x400, URZ ;  /* 0x00000400050e7890 */ /* 0x000fe2000fffe03f */
[C---:B------:R-:W-:Y:S01]  /*1450*/  ISETP.GT.AND P1, PT, R6.reuse, 0x59, PT ;  /* 0x000000590600780c */ /* 0x040fe20003f24270 */
[----:B------:R-:W-:Y:S01]  /*1460*/  UMOV UR13, 0x40000040 ;  /* 0x40000040000d7882 */ /* 0x000fe20000000000 */
[----:B------:R-:W-:Y:S01]  /*1470*/  UMOV UR15, 0x40000040 ;  /* 0x40000040000f7882 */ /* 0x000fe20000000000 */
[----:B------:R-:W-:Y:S01]  /*1480*/  UIADD3 UR16, UR4, 0x402, URZ ;  /* 0x0000040204107890 */ /* 0x000fe2000fffe03f */
[----:B------:R-:W-:Y:S01]  /*1490*/  ISETP.GT.AND P0, PT, R6, 0x60, PT ;  /* 0x000000600600780c */ /* 0x000fe20003f04270 */
[----:B------:R-:W-:Y:S01]  /*14a0*/  UIADD3 UR18, UR5, 0x402, URZ ;  /* 0x0000040205127890 */ /* 0x000fe2000fffe03f */
[--C-:B------:R-:W-:Y:S01]  /*14b0*/  IMAD.MOV.U32 R150, RZ, RZ, R151.reuse ;  /* 0x000000ffff967224 */ /* 0x100fe200078e0097 */
[----:B------:R-:W-:Y:S01]  /*14c0*/  UMOV UR17, 0x40000040 ;  /* 0x4000004000117882 */ /* 0x000fe20000000000 */
[----:B------:R-:W-:Y:S01]  /*14d0*/  UMOV UR19, 0x40000040 ;  /* 0x4000004000137882 */ /* 0x000fe20000000000 */
[----:B------:R-:W-:Y:S01]  /*14e0*/  UIADD3 UR20, UR4, 0x404, URZ ;  /* 0x0000040404147890 */ /* 0x000fe2000fffe03f */
[--C-:B------:R-:W-:Y:S01]  /*14f0*/  IMAD.MOV.U32 R148, RZ, RZ, R151.reuse ;  /* 0x000000ffff947224 */ /* 0x100fe200078e0097 */
[----:B------:R-:W-:Y:S01]  /*1500*/  UIADD3 UR22, UR5, 0x404, URZ ;  /* 0x0000040405167890 */ /* 0x000fe2000fffe03f */
[-C--:B------:R-:W-:Y:S01]  /*1510*/  MOV R146, R151.reuse ;  /* 0x0000009700927202 */ /* 0x080fe20000000f00 */
[----:B------:R-:W-:Y:S01]  /*1520*/  UMOV UR21, 0x40000040 ;  /* 0x4000004000157882 */ /* 0x000fe20000000000 */
[----:B------:R-:W-:Y:S01]  /*1530*/  UMOV UR23, 0x40000040 ;  /* 0x4000004000177882 */ /* 0x000fe20000000000 */
[----:B------:R-:W-:Y:S01]  /*1540*/  UIADD3 UR24, UR4, 0x406, URZ ;  /* 0x0000040604187890 */ /* 0x000fe2000fffe03f */
[--C-:B------:R-:W-:Y:S01]  /*1550*/  IMAD.MOV.U32 R144, RZ, RZ, R151.reuse ;  /* 0x000000ffff907224 */ /* 0x100fe200078e0097 */
[----:B------:R-:W-:Y:S01]  /*1560*/  UIADD3 UR26, UR5, 0x406, URZ ;  /* 0x00000406051a7890 */ /* 0x000fe2000fffe03f */
[--C-:B------:R-:W-:Y:S01]  /*1570*/  IMAD.MOV.U32 R142, RZ, RZ, R151.reuse ;  /* 0x000000ffff8e7224 */ /* 0x100fe200078e0097 */
        /* <DEDUP_REMOVED lines=26> */
[----:B------:R-:W-:Y:S01]  /*1720*/  ULDC UR4, c[0x0][0x988] ;  /* 0x0002620000047ab9 */ /* 0x000fe20000000800 */
[-C--:B------:R-:W-:Y:S01]  /*1730*/  MOV R124, R151.reuse ;  /* 0x00000097007c7202 */ /* 0x080fe20000000f00 */
[----:B------:R-:W-:Y:S01]  /*1740*/  IMAD.U32 R2, RZ, RZ, UR4 ;  /* 0x00000004ff027e24 */ /* 0x000fe2000f8e00ff */
[----:B------:R-:W-:Y:S01]  /*1750*/  MOV R102, R151 ;  /* 0x0000009700667202 */ /* 0x000fe20000000f00 */
[----:B------:R-:W-:-:S02]  /*1760*/  IMAD.MOV.U32 R122, RZ, RZ, R151 ;  /* 0x000000ffff7a7224 */ /* 0x000fc400078e0097 */
[--C-:B------:R-:W-:Y:S02]  /*1770*/  IMAD.MOV.U32 R120, RZ, RZ, R151.reuse ;  /* 0x000000ffff787224 */ /* 0x100fe400078e0097 */
[--C-:B------:R-:W-:Y:S02]  /*1780*/  IMAD.MOV.U32 R118, RZ, RZ, R151.reuse ;  /* 0x000000ffff767224 */ /* 0x100fe400078e0097 */
[--C-:B------:R-:W-:Y:S02]  /*1790*/  IMAD.MOV.U32 R116, RZ, RZ, R151.reuse ;  /* 0x000000ffff747224 */ /* 0x100fe400078e0097 */
[--C-:B------:R-:W-:Y:S02]  /*17a0*/  IMAD.MOV.U32 R114, RZ, RZ, R151.reuse ;  /* 0x000000ffff727224 */ /* 0x100fe400078e0097 */
[--C-:B------:R-:W-:Y:S02]  /*17b0*/  IMAD.MOV.U32 R112, RZ, RZ, R151.reuse ;  /* 0x000000ffff707224 */ /* 0x100fe400078e0097 */
        /* <DEDUP_REMOVED lines=8> */
[----:B------:R-:W-:Y:S01]  /*1840*/  IMAD.MOV.U32 R92, RZ, RZ, R151 ;  /* 0x000000ffff5c7224 */ /* 0x000fe200078e0097 */
[----:B------:R-:W-:Y:S02]  /*1850*/  WARPGROUP.DEPBAR.LE gsb0, 0x0 ;  /* 0x00008000000079c5 */ /* 0x000fe40000010000 */
[----:B------:R-:W-:-:S06]  /*1860*/  WARPGROUP.ARRIVE ;  /* 0x00000000000079c5 */ /* 0x000fcc0000000000 */
[----:B------:R-:W-:Y:S03]  /*1870*/  HGMMA.64x128x16.F32 R24, gdesc[UR56], R24, gsb0 ;  /* 0x01e00000381879f0 */ /* 0x000fe60008000818 */
[----:B------:R-:W-:Y:S02]  /*1880*/  WARPGROUP.DEPBAR.LE gsb0, 0x0 ;  /* 0x00008000000079c5 */ /* 0x000fe40000010000 */
[----:B------:R-:W-:-:S07]  /*1890*/  WARPGROUP.ARRIVE ;  /* 0x00000000000079c5 */ /* 0x000fce0000000000 */
        /* <DEDUP_REMOVED lines=29> */
[----:B------:R-:W-:Y:S02]  /*1a70*/  FSEL R9, R24, -INF , P4 ;  /* 0xff80000018097808 */ /* 0x000fe40002000000 */
[----:B------:R-:W-:Y:S02]  /*1a80*/  FSEL R8, R25, -INF , P3 ;  /* 0xff80000019087808 */ /* 0x000fe40001800000 */
[----:B------:R-:W-:Y:S02]  /*1a90*/  FSEL R91, R28, -INF , P2 ;  /* 0xff8000001c5b7808 */ /* 0x000fe40001000000 */
[----:B------:R-:W-:-:S02]  /*1aa0*/  FMNMX.FTZ R0, R9, R8, !PT ;  /* 0x0000000809007209 */ /* 0x000fc40007810000 */
[----:B------:R-:W-:Y:S02]  /*1ab0*/  FSEL R93, R29, -INF , P6 ;  /* 0xff8000001d5d7808 */ /* 0x000fe40003000000 */
[----:B------:R-:W-:Y:S02]  /*1ac0*/  FMNMX.FTZ R0, R91, R0, !PT ;  /* 0x000000005b007209 */ /* 0x000fe40007810000 */
[----:B------:R-:W-:Y:S02]  /*1ad0*/  FSEL R7, R26, -INF , P4 ;  /* 0xff8000001a077808 */ /* 0x000fe40002000000 */
[----:B------:R-:W-:Y:S02]  /*1ae0*/  ISETP.GT.AND P4, PT, R6, 0x11, PT ;  /* 0x000000110600780c */ /* 0x000fe40003f84270 */
[----:B------:R-:W-:Y:S02]  /*1af0*/  FSEL R95, R32, -INF , P5 ;  /* 0xff800000205f7808 */ /* 0x000fe40002800000 */
[----:B------:R-:W-:-:S02]  /*1b00*/  FMNMX.FTZ R0, R93, R0, !PT ;  /* 0x000000005d007209 */ /* 0x000fc40007810000 */
[----:B------:R-:W-:Y:S02]  /*1b10*/  FSEL R27, R27, -INF , P3 ;  /* 0xff8000001b1b7808 */ /* 0x000fe40001800000 */
[----:B------:R-:W-:Y:S02]  /*1b20*/  ISETP.GT.AND P3, PT, R6, 0x18, PT ;  /* 0x000000180600780c */ /* 0x000fe40003f64270 */
[----:B------:R-:W-:Y:S02]  /*1b30*/  FSEL R97, R33, -INF , P4 ;  /* 0xff80000021617808 */ /* 0x000fe40002000000 */
[----:B------:R-:W-:Y:S02]  /*1b40*/  FMNMX.FTZ R0, R95, R0, !PT ;  /* 0x000000005f007209 */ /* 0x000fe40007810000 */
[----:B------:R-:W-:Y:S02]  /*1b50*/  FSEL R11, R30, -INF , P2 ;  /* 0xff8000001e0b7808 */ /* 0x000fe40001000000 */
[----:B------:R-:W-:-:S02]  /*1b60*/  ISETP.GT.AND P2, PT, R6, 0x19, PT ;  /* 0x000000190600780c */ /* 0x000fc40003f44270 */
        /* <DEDUP_REMOVED lines=63> */
[----:B------:R-:W-:Y:S02]  /*1f60*/  FMNMX.FTZ R0, R129, R0, !PT ;  /* 0x0000000081007209 */ /* 0x000fe40007810000 */
[----:B------:R-:W-:Y:S02]  /*1f70*/  FSEL R133, R69, -INF , P1 ;  /* 0xff80000045857808 */ /* 0x000fe40000800000 */
[----:B------:R-:W-:-:S02]  /*1f80*/  FMNMX.FTZ R0, R131, R0, !PT ;  /* 0x0000000083007209 */ /* 0x000fc40007810000 */
[----:B------:R-:W-:Y:S02]  /*1f90*/  FSEL R135, R72, -INF , P0 ;  /* 0xff80000048877808 */ /* 0x000fe40000000000 */
[C---:B------:R-:W-:Y:S02]  /*1fa0*/  ISETP.GT.AND P1, PT, R6.reuse, 0x61, PT ;  /* 0x000000610600780c */ /* 0x040fe40003f24270 */
[----:B------:R-:W-:Y:S02]  /*1fb0*/  FMNMX.FTZ R0, R133, R0, !PT ;  /* 0x0000000085007209 */ /* 0x000fe40007810000 */
[----:B------:R-:W-:Y:S02]  /*1fc0*/  ISETP.GT.AND P0, PT, R6, 0x68, PT ;  /* 0x000000680600780c */ /* 0x000fe40003f04270 */
[----:B------:R-:W-:Y:S02]  /*1fd0*/  FSEL R41, R62, -INF , P6 ;  /* 0xff8000003e297808 */ /* 0x000fe40003000000 */
[----:B------:R-:W-:-:S02]  /*1fe0*/  FSEL R63, R63, -INF , P5 ;  /* 0xff8000003f3f7808 */ /* 0x000fc40002800000 */
[----:B------:R-:W-:Y:S02]  /*1ff0*/  FSEL R45, R66, -INF , P4 ;  /* 0xff800000422d7808 */ /* 0x000fe40002000000 */
[----:B------:R-:W-:Y:S02]  /*2000*/  FSEL R67, R67, -INF , P3 ;  /* 0xff80000043437808 */ /* 0x000fe40001800000 */
[----:B------:R-:W-:Y:S02]  /*2010*/  FSEL R137, R73, -INF , P1 ;  /* 0xff80000049897808 */ /* 0x000fe40000800000 */
[----:B------:R-:W-:Y:S02]  /*2020*/  P2R R26, PR, RZ, 0x2 ;  /* 0x00000002ff1a7803 */ /* 0x000fe40000000000 */
[----:B------:R-:W-:Y:S02]  /*2030*/  FMNMX.FTZ R0, R135, R0, !PT ;  /* 0x0000000087007209 */ /* 0x000fe40007810000 */
[----:B------:R-:W-:-:S02]  /*2040*/  FSEL R49, R70, -INF , P2 ;  /* 0xff80000046317808 */ /* 0x000fc40001000000 */
[----:B------:R-:W-:Y:S02]  /*2050*/  FSEL R139, R76, -INF , P0 ;  /* 0xff8000004c8b7808 */ /* 0x000fe40000000000 */
[----:B------:R-:W-:Y:S02]  /*2060*/  P2R R24, PR, RZ, 0x1 ;  /* 0x00000001ff187803 */ /* 0x000fe40000000000 */
[C---:B------:R-:W-:Y:S02]  /*2070*/  ISETP.GT.AND P2, PT, R6.reuse, 0x69, PT ;  /* 0x000000690600780c */ /* 0x040fe40003f44270 */
[C---:B------:R-:W-:Y:S02]  /*2080*/  ISETP.GT.AND P3, PT, R6.reuse, 0x70, PT ;  /* 0x000000700600780c */ /* 0x040fe40003f64270 */
[C---:B------:R-:W-:Y:S02]  /*2090*/  ISETP.GT.AND P4, PT, R6.reuse, 0x71, PT ;  /* 0x000000710600780c */ /* 0x040fe40003f84270 */
[----:B------:R-:W-:-:S02]  /*20a0*/  ISETP.GT.AND P5, PT, R6, 0x78, PT ;  /* 0x000000780600780c */ /* 0x000fc40003fa4270 */
[C---:B------:R-:W-:Y:S02]  /*20b0*/  ISETP.GT.AND P6, PT, R6.reuse, 0x79, PT ;  /* 0x000000790600780c */ /* 0x040fe40003fc4270 */
[C---:B------:R-:W-:Y:S02]  /*20c0*/  ISETP.GT.AND P0, PT, R6.reuse, 0x59, PT ;  /* 0x000000590600780c */ /* 0x040fe40003f04270 */
[----:B------:R-:W-:Y:S02]  /*20d0*/  ISETP.GT.AND P1, PT, R6, 0x60, PT ;  /* 0x000000600600780c */ /* 0x000fe40003f24270 */
[----:B------:R-:W-:Y:S02]  /*20e0*/  FMNMX.FTZ R6, R7, R27, !PT ;  /* 0x0000001b07067209 */ /* 0x000fe40007810000 */
[----:B------:R-:W-:Y:S02]  /*20f0*/  FMNMX.FTZ R0, R137, R0, !PT ;  /* 0x0000000089007209 */ /* 0x000fe40007810000 */
[----:B------:R-:W-:-:S02]  /*2100*/  FMNMX.FTZ R6, R11, R6, !PT ;  /* 0x000000060b067209 */ /* 0x000fc40007810000 */
[----:B------:R-:W-:Y:S02]  /*2110*/  FSEL R141, R77, -INF , P2 ;  /* 0xff8000004d8d7808 */ /* 0x000fe40001000000 */
[----:B------:R-:W-:Y:S02]  /*2120*/  FMNMX.FTZ R0, R139, R0, !PT ;  /* 0x000000008b007209 */ /* 0x000fe40007810000 */
[----:B------:R-:W-:Y:S02]  /*2130*/  FMNMX.FTZ R6, R31, R6, !PT ;  /* 0x000000061f067209 */ /* 0x000fe40007810000 */
[----:B------:R-:W-:Y:S02]  /*2140*/  FSEL R143, R80, -INF , P3 ;  /* 0xff800000508f7808 */ /* 0x000fe40001800000 */
        /* <DEDUP_REMOVED lines=11> */
[----:B------:R-:W-:Y:S02]  /*2200*/  FMNMX.FTZ R10, R149, R0, !PT ;  /* 0x00000000950a7209 */ /* 0x000fe40007810000 */
[----:B------:R-:W-:Y:S02]  /*2210*/  FMNMX.FTZ R6, R21, R6, !PT ;  /* 0x0000000615067209 */ /* 0x000fe40007810000 */
[----:B------:R-:W-:Y:S01]  /*2220*/  FSEL R71, R71, -INF , P0 ;  /* 0xff80000047477808 */ /* 0x000fe20000000000 */
[----:B------:R-:W1:Y:S01]  /*2230*/  SHFL.BFLY PT, R53, R10, 0x2, 0x1f ;  /* 0x0c401f000a357f89 */ /* 0x000e6200000e0000 */
[----:B------:R-:W-:-:S02]  /*2240*/  FMNMX.FTZ R6, R43, R6, !PT ;  /* 0x000000062b067209 */ /* 0x000fc40007810000 */
[----:B------:R-:W-:Y:S02]  /*2250*/  P2R R20, PR, RZ, 0x4 ;  /* 0x00000004ff147803 */ /* 0x000fe40000000000 */
[----:B------:R-:W-:Y:S02]  /*2260*/  FMNMX.FTZ R6, R25, R6, !PT ;  /* 0x0000000619067209 */ /* 0x000fe40007810000 */
[----:B------:R-:W-:Y:S02]  /*2270*/  ISETP.NE.AND P0, PT, R24, RZ, PT ;  /* 0x000000ff1800720c */ /* 0x000fe40003f05270 */
[----:B------:R-:W-:Y:S02]  /*2280*/  FMNMX.FTZ R6, R47, R6, !PT ;  /* 0x000000062f067209 */ /* 0x000fe40007810000 */
[----:B------:R-:W-:Y:S02]  /*2290*/  FSEL R57, R78, -INF , P0 ;  /* 0xff8000004e397808 */ /* 0x000fe40000000000 */
[----:B------:R-:W-:-:S02]  /*22a0*/  FMNMX.FTZ R6, R29, R6, !PT ;  /* 0x000000061d067209 */ /* 0x000fc40007810000 */
[----:B------:R-:W-:Y:S02]  /*22b0*/  FSEL R87, R87, -INF , P6 ;  /* 0xff80000057577808 */ /* 0x000fe40003000000 */
[----:B------:R-:W-:Y:S02]  /*22c0*/  FMNMX.FTZ R6, R51, R6, !PT ;  /* 0x0000000633067209 */ /* 0x000fe40007810000 */
[----:B------:R-:W-:Y:S01]  /*22d0*/  ISETP.NE.AND P0, PT, R90, RZ, PT ;  /* 0x000000ff5a00720c */ /* 0x000fe20003f05270 */
[----:B------:R-:W-:Y:S01]  /*22e0*/  IMAD.MOV.U32 R90, RZ, RZ, R151 ;  /* 0x000000ffff5a7224 */ /* 0x000fe200078e0097 */
[----:B------:R-:W-:Y:S02]  /*22f0*/  FMNMX.FTZ R6, R33, R6, !PT ;  /* 0x0000000621067209 */ /* 0x000fe40007810000 */
[----:B-1----:R-:W-:Y:S02]  /*2300*/  FMNMX.FTZ R12, R10, R53, !PT ;  /* 0x000000350a0c7209 */ /* 0x002fe40007810000 */
[----:B------:R-:W-:-:S03]  /*2310*/  FMNMX.FTZ R6, R55, R6, !PT ;  /* 0x0000000637067209 */ /* 0x000fc60007810000 */
[----:B------:R-:W1:Y:S01]  /*2320*/  SHFL.BFLY PT, R53, R12, 0x1, 0x1f ;  /* 0x0c201f000c357f89 */ /* 0x000e6200000e0000 */
[----:B------:R-:W-:-:S04]  /*2330*/  FMNMX.FTZ R6, R37, R6, !PT ;  /* 0x0000000625067209 */ /* 0x000fc80007810000 */
[----:B------:R-:W-:-:S04]  /*2340*/  FMNMX.FTZ R6, R59, R6, !PT ;  /* 0x000000063b067209 */ /* 0x000fc80007810000 */
[----:B------:R-:W-:-:S04]  /*2350*/  FMNMX.FTZ R6, R41, R6, !PT ;  /* 0x0000000629067209 */ /* 0x000fc80007810000 */
[----:B------:R-:W-:-:S04]  /*2360*/  FMNMX.FTZ R6, R63, R6, !PT ;  /* 0x000000063f067209 */ /* 0x000fc80007810000 */
[----:B------:R-:W-:-:S04]  /*2370*/  FMNMX.FTZ R6, R45, R6, !PT ;  /* 0x000000062d067209 */ /* 0x000fc80007810000 */
[----:B------:R-:W-:Y:S02]  /*2380*/  FMNMX.FTZ R6, R67, R6, !PT ;  /* 0x0000000643067209 */ /* 0x000fe40007810000 */
[----:B-1----:R-:W-:Y:S02]  /*2390*/  FMNMX.FTZ R0, R12, R53, !PT ;  /* 0x000000350c007209 */ /* 0x002fe40007810000 */
[----:B------:R-:W-:Y:S02]  /*23a0*/  FMNMX.FTZ R6, R49, R6, !PT ;  /* 0x0000000631067209 */ /* 0x000fe40007810000 */
[----:B------:R-:W-:Y:S01]  /*23b0*/  FSEL R53, R74, -INF , P1 ;  /* 0xff8000004a357808 */ /* 0x000fe20000800000 */
[----:B------:R-:W-:Y:S01]  /*23c0*/  FMUL.FTZ R14, R0, R2 ;  /* 0x00000002000e7220 */ /* 0x000fe20000410000 */
[----:B------:R-:W-:Y:S02]  /*23d0*/  ISETP.NE.AND P1, PT, R26, RZ, PT ;  /* 0x000000ff1a00720c */ /* 0x000fe40003f25270 */
[----:B------:R-:W-:-:S02]  /*23e0*/  FMNMX.FTZ R6, R71, R6, !PT ;  /* 0x0000000647067209 */ /* 0x000fc40007810000 */
[----:B------:R-:W-:Y:S02]  /*23f0*/  FSETP.NEU.FTZ.AND P2, PT, R0, -INF , PT ;  /* 0xff8000000000780b */ /* 0x000fe40003f5d000 */
[----:B------:R-:W-:Y:S02]  /*2400*/  FSEL R75, R75, -INF , P1 ;  /* 0xff8000004b4b7808 */ /* 0x000fe40000800000 */
[----:B------:R-:W-:Y:S02]  /*2410*/  FMNMX.FTZ R6, R53, R6, !PT ;  /* 0x0000000635067209 */ /* 0x000fe40007810000 */
[----:B------:R-:W-:Y:S02]  /*2420*/  FSEL R14, R14, RZ, P2 ;  /* 0x000000ff0e0e7208 */ /* 0x000fe40001000000 */
[----:B------:R-:W-:Y:S02]  /*2430*/  ISETP.NE.AND P2, PT, R20, RZ, PT ;  /* 0x000000ff1400720c */ /* 0x000fe40003f45270 */
[----:B------:R-:W-:Y:S01]  /*2440*/  FMNMX.FTZ R6, R75, R6, !PT ;  /* 0x000000064b067209 */ /* 0x000fe20007810000 */
[-CC-:B------:R-:W-:Y:S01]  /*2450*/  FFMA.FTZ R182, R91, R2.reuse, -R14.reuse ;  /* 0x000000025bb67223 */ /* 0x180fe2000001080e */
[----:B------:R-:W-:Y:S01]  /*2460*/  FSEL R91, R79, -INF , P2 ;  /* 0xff8000004f5b7808 */ /* 0x000fe20001000000 */
[--C-:B------:R-:W-:Y:S01]  /*2470*/  FFMA.FTZ R65, R93, R2, -R14.reuse ;  /* 0x000000025d417223 */ /* 0x100fe2000001080e */
        /* <DEDUP_REMOVED lines=9> */
[----:B------:R-:W-:Y:S01]  /*2510*/  MUFU.EX2 R182, R182 ;  /* 0x000000b600b67308 */ /* 0x000fe20000000800 */
[----:B------:R-:W-:Y:S01]  /*2520*/  FSEL R97, R86, -INF , P5 ;  /* 0xff80000056617808 */ /* 0x000fe20002800000 */
[--C-:B------:R-:W-:Y:S01]  /*2530*/  FFMA.FTZ R178, R99, R2, -R14.reuse ;  /* 0x0000000263b27223 */ /* 0x100fe2000001080e */
[----:B------:R-:W-:Y:S01]  /*2540*/  FMNMX.FTZ R6, R95, R6, !PT ;  /* 0x000000065f067209 */ /* 0x000fe20007810000 */
[-CC-:B------:R-:W-:Y:S01]  /*2550*/  FFMA.FTZ R73, R101, R2.reuse, -R14.reuse ;  /* 0x0000000265497223 */ /* 0x180fe2000001080e */
[-CC-:B------:R-:W-:Y:S01]  /*2560*/  FFMA.FTZ R172, R103, R2.reuse, -R14.reuse ;  /* 0x0000000267ac7223 */ /* 0x180fe2000001080e */
[--C-:B------:R-:W-:Y:S01]  /*2570*/  FFMA.FTZ R77, R105, R2, -R14.reuse ;  /* 0x00000002694d7223 */ /* 0x100fe2000001080e */
[----:B------:R-:W-:Y:S01]  /*2580*/  FMNMX.FTZ R6, R97, R6, !PT ;  /* 0x0000000661067209 */ /* 0x000fe20007810000 */
[----:B------:R-:W-:Y:S01]  /*2590*/  MUFU.EX2 R180, R180 ;  /* 0x000000b400b47308 */ /* 0x000fe20000000800 */
[-CC-:B------:R-:W-:Y:S01]  /*25a0*/  FFMA.FTZ R174, R107, R2.reuse, -R14.reuse ;  /* 0x000000026bae7223 */ /* 0x180fe2000001080e */
[--C-:B------:R-:W-:Y:S01]  /*25b0*/  FFMA.FTZ R81, R109, R2, -R14.reuse ;  /* 0x000000026d517223 */ /* 0x100fe2000001080e */
[----:B------:R-:W-:Y:S01]  /*25c0*/  FMNMX.FTZ R6, R87, R6, !PT ;  /* 0x0000000657067209 */ /* 0x000fe20007810000 */
[-CC-:B------:R-:W-:Y:S01]  /*25d0*/  FFMA.FTZ R168, R111, R2.reuse, -R14.reuse ;  /* 0x000000026fa87223 */ /* 0x180fe2000001080e */
[-CC-:B------:R-:W-:Y:S01]  /*25e0*/  FFMA.FTZ R85, R113, R2.reuse, -R14.reuse ;  /* 0x0000000271557223 */ /* 0x180fe2000001080e */
[-CC-:B------:R-:W-:Y:S01]  /*25f0*/  FFMA.FTZ R170, R115, R2.reuse, -R14.reuse ;  /* 0x0000000273aa7223 */ /* 0x180fe2000001080e */
[----:B------:R-:W-:Y:S01]  /*2600*/  ISETP.NE.AND P1, PT, R88, RZ, PT ;  /* 0x000000ff5800720c */ /* 0x000fe20003f25270 */
[----:B------:R-:W1:Y:S01]  /*2610*/  SHFL.BFLY PT, R9, R6, 0x2, 0x1f ;  /* 0x0c401f0006097f89 */ /* 0x000e6200000e0000 */
[----:B------:R-:W2:Y:S01]  /*2620*/  MUFU.EX2 R61, R61 ;  /* 0x0000003d003d7308 */ /* 0x000ea20000000800 */
[-CC-:B------:R-:W-:Y:S01]  /*2630*/  FFMA.FTZ R117, R117, R2.reuse, -R14.reuse ;  /* 0x0000000275757223 */ /* 0x180fe2000001080e */
[-CC-:B------:R-:W-:Y:S01]  /*2640*/  FFMA.FTZ R152, R119, R2.reuse, -R14.reuse ;  /* 0x0000000277987223 */ /* 0x180fe2000001080e */
[-CC-:B------:R-:W-:Y:S01]  /*2650*/  FFMA.FTZ R83, R121, R2.reuse, -R14.reuse ;  /* 0x0000000279537223 */ /* 0x180fe2000001080e */
[-CC-:B------:R-:W-:Y:S01]  /*2660*/  FFMA.FTZ R154, R123, R2.reuse, -R14.reuse ;  /* 0x000000027b9a7223 */ /* 0x180fe2000001080e */
[-CC-:B------:R-:W-:Y:S01]  /*2670*/  FFMA.FTZ R125, R125, R2.reuse, -R14.reuse ;  /* 0x000000027d7d7223 */ /* 0x180fe2000001080e */
[-CC-:B------:R-:W-:Y:S01]  /*2680*/  FFMA.FTZ R127, R127, R2.reuse, -R14.reuse ;  /* 0x000000027f7f7223 */ /* 0x180fe2000001080e */
[-CC-:B------:R-:W-:Y:S01]  /*2690*/  FFMA.FTZ R129, R129, R2.reuse, -R14.reuse ;  /* 0x0000000281817223 */ /* 0x180fe2000001080e */
[----:B------:R-:W3:Y:S01]  /*26a0*/  MUFU.EX2 R65, R65 ;  /* 0x0000004100417308 */ /* 0x000ee20000000800 */
[-CC-:B------:R-:W-:Y:S01]  /*26b0*/  FFMA.FTZ R131, R131, R2.reuse, -R14.reuse ;  /* 0x0000000283837223 */ /* 0x180fe2000001080e */
[----:B------:R-:W-:Y:S01]  /*26c0*/  FFMA.FTZ R133, R133, R2, -R14 ;  /* 0x0000000285857223 */ /* 0x000fe2000001080e */
[----:B------:R-:W-:-:S02]  /*26d0*/  @!P1 VIADD R3, R3, 0x34840 ;  /* 0x0003484003039836 */ /* 0x000fc40000000000 */
[-CC-:B------:R-:W-:Y:S01]  /*26e0*/  FFMA.FTZ R135, R135, R2.reuse, -R14.reuse ;  /* 0x0000000287877223 */ /* 0x180fe2000001080e */
[-CC-:B------:R-:W-:Y:S01]  /*26f0*/  FFMA.FTZ R137, R137, R2.reuse, -R14.reuse ;  /* 0x0000000289897223 */ /* 0x180fe2000001080e */
[-CC-:B------:R-:W-:Y:S01]  /*2700*/  FFMA.FTZ R139, R139, R2.reuse, -R14.reuse ;  /* 0x000000028b8b7223 */ /* 0x180fe2000001080e */
[-CC-:B------:R-:W-:Y:S01]  /*2710*/  FFMA.FTZ R141, R141, R2.reuse, -R14.reuse ;  /* 0x000000028d8d7223 */ /* 0x180fe2000001080e */
[----:B------:R-:W4:Y:S01]  /*2720*/  MUFU.EX2 R176, R176 ;  /* 0x000000b000b07308 */ /* 0x000f220000000800 */
[----:B------:R-:W-:Y:S01]  /*2730*/  @!P1 PRMT R3, RZ, 0x654, R3 ;  /* 0x00000654ff039816 */ /* 0x000fe20000000003 */
[-CC-:B------:R-:W-:Y:S01]  /*2740*/  FFMA.FTZ R143, R143, R2.reuse, -R14.reuse ;  /* 0x000000028f8f7223 */ /* 0x180fe2000001080e */
[-CC-:B------:R-:W-:Y:S01]  /*2750*/  FFMA.FTZ R145, R145, R2.reuse, -R14.reuse ;  /* 0x0000000291917223 */ /* 0x180fe2000001080e */
[-CC-:B------:R-:W-:Y:S01]  /*2760*/  FFMA.FTZ R147, R147, R2.reuse, -R14.reuse ;  /* 0x0000000293937223 */ /* 0x180fe2000001080e */
[----:B------:R5:W-:Y:S01]  /*2770*/  @!P1 SYNCS.ARRIVE.TRANS64.RED.A1T0 RZ, [R3+URZ], RZ ;  /* 0x000000ff03ff99a7 */ /* 0x000be2000810043f */
[----:B------:R-:W-:Y:S01]  /*2780*/  FFMA.FTZ R14, R149, R2, -R14 ;  /* 0x00000002950e7223 */ /* 0x000fe2000001080e */
[----:B-1----:R-:W-:Y:S01]  /*2790*/  FMNMX.FTZ R8, R6, R9, !PT ;  /* 0x0000000906087209 */ /* 0x002fe20007810000 */
[----:B------:R-:W1:Y:S01]  /*27a0*/  MUFU.EX2 R69, R69 ;  /* 0x0000004500457308 */ /* 0x000e620000000800 */
[--C-:B------:R-:W-:Y:S01]  /*27b0*/  IMAD.MOV.U32 R149, RZ, RZ, R151.reuse ;  /* 0x000000ffff957224 */ /* 0x100fe200078e0097 */
[----:B------:R-:W-:Y:S01]  /*27c0*/  MOV R113, R151 ;  /* 0x0000009700717202 */ /* 0x000fe20000000f00 */
[--C-:B------:R-:W-:Y:S01]  /*27d0*/  IMAD.MOV.U32 R123, RZ, RZ, R151.reuse ;  /* 0x000000ffff7b7224 */ /* 0x100fe200078e0097 */
[----:B------:R-:W2:Y:S01]  /*27e0*/  SHFL.BFLY PT, R9, R8, 0x1, 0x1f ;  /* 0x0c201f0008097f89 */ /* 0x000ea200000e0000 */
[----:B------:R-:W-:-:S02]  /*27f0*/  IMAD.MOV.U32 R121, RZ, RZ, R151 ;  /* 0x000000ffff797224 */ /* 0x000fc400078e0097 */
[--C-:B------:R-:W-:Y:S01]  /*2800*/  IMAD.MOV.U32 R119, RZ, RZ, R151.reuse ;  /* 0x000000ffff777224 */ /* 0x100fe200078e0097 */
[----:B------:R-:W-:Y:S01]  /*2810*/  MUFU.EX2 R178, R178 ;  /* 0x000000b200b27308 */ /* 0x000fe20000000800 */
[--C-:B------:R-:W-:Y:S02]  /*2820*/  IMAD.MOV.U32 R115, RZ, RZ, R151.reuse ;  /* 0x000000ffff737224 */ /* 0x100fe400078e0097 */
[--C-:B------:R-:W-:Y:S02]  /*2830*/  IMAD.MOV.U32 R111, RZ, RZ, R151.reuse ;  /* 0x000000ffff6f7224 */ /* 0x100fe400078e0097 */
[--C-:B------:R-:W-:Y:S02]  /*2840*/  IMAD.MOV.U32 R109, RZ, RZ, R151.reuse ;  /* 0x000000ffff6d7224 */ /* 0x100fe400078e0097 */
[--C-:B------:R-:W-:Y:S01]  /*2850*/  IMAD.MOV.U32 R107, RZ, RZ, R151.reuse ;  /* 0x000000ffff6b7224 */ /* 0x100fe200078e0097 */
[----:B------:R-:W-:Y:S01]  /*2860*/  MUFU.EX2 R73, R73 ;  /* 0x0000004900497308 */ /* 0x000fe20000000800 */
[----:B------:R-:W-:-:S02]  /*2870*/  IMAD.MOV.U32 R105, RZ, RZ, R151 ;  /* 0x000000ffff697224 */ /* 0x000fc400078e0097 */
[--C-:B------:R-:W-:Y:S02]  /*2880*/  IMAD.MOV.U32 R103, RZ, RZ, R151.reuse ;  /* 0x000000ffff677224 */ /* 0x100fe400078e0097 */
[--C-:B------:R-:W-:Y:S02]  /*2890*/  IMAD.MOV.U32 R101, RZ, RZ, R151.reuse ;  /* 0x000000ffff657224 */ /* 0x100fe400078e0097 */
[--C-:B------:R-:W-:Y:S01]  /*28a0*/  IMAD.MOV.U32 R99, RZ, RZ, R151.reuse ;  /* 0x000000ffff637224 */ /* 0x100fe200078e0097 */
[----:B------:R-:W-:Y:S01]  /*28b0*/  MUFU.EX2 R172, R172 ;  /* 0x000000ac00ac7308 */ /* 0x000fe20000000800 */
[----:B------:R-:W-:Y:S01]  /*28c0*/  IMAD.MOV.U32 R88, RZ, RZ, R151 ;  /* 0x000000ffff587224 */ /* 0x000fe200078e0097 */
[----:B--2---:R-:W-:-:S04]  /*28d0*/  FMNMX.FTZ R9, R8, R9, !PT ;  /* 0x0000000908097209 */ /* 0x004fc80007810000 */
[C---:B------:R-:W-:Y:S01]  /*28e0*/  FSETP.NEU.FTZ.AND P2, PT, R9.reuse, -INF , PT ;  /* 0xff8000000900780b */ /* 0x040fe20003f5d000 */
[-C--:B------:R-:W-:Y:S01]  /*28f0*/  FMUL.FTZ R6, R9, R2.reuse ;  /* 0x0000000209067220 */ /* 0x080fe20000410000 */
[----:B------:R-:W-:Y:S04]  /*2900*/  MUFU.EX2 R77, R77 ;  /* 0x0000004d004d7308 */ /* 0x000fe80000000800 */
[----:B------:R-:W-:Y:S02]  /*2910*/  FSEL R6, R6, RZ, P2 ;  /* 0x000000ff06067208 */ /* 0x000fe40001000000 */
[----:B------:R-:W-:Y:S01]  /*2920*/  ISETP.GE.AND P2, PT, R89, 0x81, PT ;  /* 0x000000815900780c */ /* 0x000fe20003f46270 */
[----:B------:R-:W-:Y:S01]  /*2930*/  IMAD.MOV.U32 R89, RZ, RZ, R151 ;  /* 0x000000ffff597224 */ /* 0x000fe200078e0097 */
[----:B------:R-:W-:Y:S01]  /*2940*/  MUFU.EX2 R174, R174 ;  /* 0x000000ae00ae7308 */ /* 0x000fe20000000800 */
[-CC-:B------:R-:W-:Y:S01]  /*2950*/  FFMA.FTZ R27, R27, R2.reuse, -R6.reuse ;  /* 0x000000021b1b7223 */ /* 0x180fe20000010806 */
[-CC-:B------:R-:W-:Y:S01]  /*2960*/  FFMA.FTZ R7, R7, R2.reuse, -R6.reuse ;  /* 0x0000000207077223 */ /* 0x180fe20000010806 */
[-CC-:B------:R-:W-:Y:S01]  /*2970*/  FFMA.FTZ R11, R11, R2.reuse, -R6.reuse ;  /* 0x000000020b0b7223 */ /* 0x180fe20000010806 */
[-CC-:B------:R-:W-:Y:S01]  /*2980*/  FFMA.FTZ R31, R31, R2.reuse, -R6.reuse ;  /* 0x000000021f1f7223 */ /* 0x180fe20000010806 */
[-CC-:B------:R-:W-:Y:S01]  /*2990*/  FFMA.FTZ R13, R13, R2.reuse, -R6.reuse ;  /* 0x000000020d0d7223 */ /* 0x180fe20000010806 */
[-CC-:B------:R-:W-:Y:S01]  /*29a0*/  FFMA.FTZ R35, R35, R2.reuse, -R6.reuse ;  /* 0x0000000223237223 */ /* 0x180fe20000010806 */
[-CC-:B------:R-:W-:Y:S01]  /*29b0*/  FFMA.FTZ R15, R15, R2.reuse, -R6.reuse ;  /* 0x000000020f0f7223 */ /* 0x180fe20000010806 */
[----:B------:R2:W-:Y:S01]  /*29c0*/  MUFU.EX2 R8, R27 ;  /* 0x0000001b00087308 */ /* 0x0005e20000000800 */
[-CC-:B------:R-:W-:Y:S01]  /*29d0*/  FFMA.FTZ R39, R39, R2.reuse, -R6.reuse ;  /* 0x0000000227277223 */ /* 0x180fe20000010806 */
[-CC-:B------:R-:W-:Y:S01]  /*29e0*/  FFMA.FTZ R21, R21, R2.reuse, -R6.reuse ;  /* 0x0000000215157223 */ /* 0x180fe20000010806 */
[-CC-:B------:R-:W-:Y:S01]  /*29f0*/  FFMA.FTZ R43, R43, R2.reuse, -R6.reuse ;  /* 0x000000022b2b7223 */ /* 0x180fe20000010806 */
[-CC-:B------:R-:W-:Y:S01]  /*2a00*/  FFMA.FTZ R25, R25, R2.reuse, -R6.reuse ;  /* 0x0000000219197223 */ /* 0x180fe20000010806 */
[-CC-:B------:R-:W-:Y:S01]  /*2a10*/  FFMA.FTZ R47, R47, R2.reuse, -R6.reuse ;  /* 0x000000022f2f7223 */ /* 0x180fe20000010806 */
[-CC-:B------:R-:W-:Y:S01]  /*2a20*/  FFMA.FTZ R29, R29, R2.reuse, -R6.reuse ;  /* 0x000000021d1d7223 */ /* 0x180fe20000010806 */
[-CC-:B------:R-:W-:Y:S01]  /*2a30*/  FFMA.FTZ R51, R51, R2.reuse, -R6.reuse ;  /* 0x0000000233337223 */ /* 0x180fe20000010806 */
[----:B------:R-:W5:Y:S01]  /*2a40*/  MUFU.EX2 R7, R7 ;  /* 0x0000000700077308 */ /* 0x000f620000000800 */
[----:B--2---:R-:W-:Y:S01]  /*2a50*/  FADD.FTZ R27, R180, R61 ;  /* 0x0000003db41b7221 */ /* 0x004fe20000010000 */
[-CC-:B------:R-:W-:Y:S01]  /*2a60*/  FFMA.FTZ R33, R33, R2.reuse, -R6.reuse ;  /* 0x0000000221217223 */ /* 0x180fe20000010806 */
[-CC-:B------:R-:W-:Y:S01]  /*2a70*/  FFMA.FTZ R55, R55, R2.reuse, -R6.reuse ;  /* 0x0000000237377223 */ /* 0x180fe20000010806 */
[-CC-:B------:R-:W-:Y:S01]  /*2a80*/  FFMA.FTZ R37, R37, R2.reuse, -R6.reuse ;  /* 0x0000000225257223 */ /* 0x180fe20000010806 */
[----:B------:R-:W-:Y:S01]  /*2a90*/  FADD.FTZ R32, R182, R27 ;  /* 0x0000001bb6207221 */ /* 0x000fe20000010000 */
[-CC-:B------:R-:W-:Y:S01]  /*2aa0*/  FFMA.FTZ R59, R59, R2.reuse, -R6.reuse ;  /* 0x000000023b3b7223 */ /* 0x180fe20000010806 */
[-C--:B------:R-:W-:Y:S01]  /*2ab0*/  FFMA.FTZ R41, R41, R2.reuse, -R6 ;  /* 0x0000000229297223 */ /* 0x080fe20000010806 */
[----:B------:R-:W2:Y:S01]  /*2ac0*/  MUFU.EX2 R11, R11 ;  /* 0x0000000b000b7308 */ /* 0x000ea20000000800 */
[----:B---3--:R-:W-:Y:S01]  /*2ad0*/  FADD.FTZ R27, R65, R32 ;  /* 0x00000020411b7221 */ /* 0x008fe20000010000 */
[-CC-:B------:R-:W-:Y:S01]  /*2ae0*/  FFMA.FTZ R63, R63, R2.reuse, -R6.reuse ;  /* 0x000000023f3f7223 */ /* 0x180fe20000010806 */
[-CC-:B------:R-:W-:Y:S01]  /*2af0*/  FFMA.FTZ R45, R45, R2.reuse, -R6.reuse ;  /* 0x000000022d2d7223 */ /* 0x180fe20000010806 */
[-CC-:B------:R-:W-:Y:S01]  /*2b00*/  FFMA.FTZ R67, R67, R2.reuse, -R6.reuse ;  /* 0x0000000243437223 */ /* 0x180fe20000010806 */
[----:B----4-:R-:W-:Y:S01]  /*2b10*/  FADD.FTZ R34, R176, R27 ;  /* 0x0000001bb0227221 */ /* 0x010fe20000010000 */
[-CC-:B------:R-:W-:Y:S01]  /*2b20*/  FFMA.FTZ R49, R49, R2.reuse, -R6.reuse ;  /* 0x0000000231317223 */ /* 0x180fe20000010806 */
[-C--:B------:R-:W-:Y:S01]  /*2b30*/  FFMA.FTZ R71, R71, R2.reuse, -R6 ;  /* 0x0000000247477223 */ /* 0x080fe20000010806 */
[----:B------:R3:W4:Y:S01]  /*2b40*/  MUFU.EX2 R10, R31 ;  /* 0x0000001f000a7308 */ /* 0x0007220000000800 */
[----:B-1----:R-:W-:Y:S01]  /*2b50*/  FADD.FTZ R27, R69, R34 ;  /* 0x00000022451b7221 */ /* 0x002fe20000010000 */
[----:B-----5:R-:W-:Y:S01]  /*2b60*/  FADD.FTZ R34, R7, R8 ;  /* 0x0000000807227221 */ /* 0x020fe20000010000 */
[-CC-:B------:R-:W-:Y:S01]  /*2b70*/  FFMA.FTZ R53, R53, R2.reuse, -R6.reuse ;  /* 0x0000000235357223 */ /* 0x180fe20000010806 */
[-CC-:B------:R-:W-:Y:S01]  /*2b80*/  FFMA.FTZ R75, R75, R2.reuse, -R6.reuse ;  /* 0x000000024b4b7223 */ /* 0x180fe20000010806 */
[----:B------:R-:W-:Y:S01]  /*2b90*/  FADD.FTZ R36, R178, R27 ;  /* 0x0000001bb2247221 */ /* 0x000fe20000010000 */
[-CC-:B------:R-:W-:Y:S01]  /*2ba0*/  FFMA.FTZ R57, R57, R2.reuse, -R6.reuse ;  /* 0x0000000239397223 */ /* 0x180fe20000010806 */
[-C--:B------:R-:W-:Y:S01]  /*2bb0*/  FFMA.FTZ R91, R91, R2.reuse, -R6 ;  /* 0x000000025b5b7223 */ /* 0x080fe20000010806 */
[----:B------:R-:W1:Y:S01]  /*2bc0*/  MUFU.EX2 R13, R13 ;  /* 0x0000000d000d7308 */ /* 0x000e620000000800 */
[----:B---3--:R-:W-:Y:S01]  /*2bd0*/  FADD.FTZ R31, R73, R36 ;  /* 0x00000024491f7221 */ /* 0x008fe20000010000 */
[----:B--2---:R-:W-:Y:S01]  /*2be0*/  FADD.FTZ R27, R11, R34 ;  /* 0x000000220b1b7221 */ /* 0x004fe20000010000 */
[-CC-:B------:R-:W-:Y:S01]  /*2bf0*/  FFMA.FTZ R93, R93, R2.reuse, -R6.reuse ;  /* 0x000000025d5d7223 */ /* 0x180fe20000010806 */
[-CC-:B------:R-:W-:Y:S01]  /*2c00*/  FFMA.FTZ R95, R95, R2.reuse, -R6.reuse ;  /* 0x000000025f5f7223 */ /* 0x180fe20000010806 */
[----:B------:R-:W-:Y:S01]  /*2c10*/  FADD.FTZ R38, R172, R31 ;  /* 0x0000001fac267221 */ /* 0x000fe20000010000 */
[-CC-:B------:R-:W-:Y:S01]  /*2c20*/  FFMA.FTZ R97, R97, R2.reuse, -R6.reuse ;  /* 0x0000000261617223 */ /* 0x180fe20000010806 */
[----:B------:R-:W-:Y:S01]  /*2c30*/  FFMA.FTZ R87, R87, R2, -R6 ;  /* 0x0000000257577223 */ /* 0x000fe20000010806 */
[----:B------:R-:W2:Y:S01]  /*2c40*/  MUFU.EX2 R12, R35 ;  /* 0x00000023000c7308 */ /* 0x000ea20000000800 */
[----:B----4-:R-:W-:Y:S01]  /*2c50*/  FADD.FTZ R36, R10, R27 ;  /* 0x0000001b0a247221 */ /* 0x010fe20000010000 */
[----:B------:R-:W-:Y:S01]  /*2c60*/  FADD.FTZ R31, R77, R38 ;  /* 0x000000264d1f7221 */ /* 0x000fe20000010000 */
[----:B------:R-:W-:Y:S01]  /*2c70*/  F2FP.F16.F32.PACK_AB R181, R8, R7 ;  /* 0x0000000708b5723e */ /* 0x000fe200000000ff */
[----:B------:R-:W-:Y:S01]  /*2c80*/  IMAD.MOV.U32 R7, RZ, RZ, 0x3f800000 ;  /* 0x3f800000ff077424 */ /* 0x000fe200078e00ff */
[----:B------:R-:W-:Y:S01]  /*2c90*/  F2FP.F16.F32.PACK_AB R183, R10, R11 ;  /* 0x0000000b0ab7723e */ /* 0x000fe200000000ff */
[----:B------:R-:W-:Y:S01]  /*2ca0*/  FADD.FTZ R38, R174, R31 ;  /* 0x0000001fae267221 */ /* 0x000fe20000010000 */
[----:B------:R-:W-:Y:S01]  /*2cb0*/  F2FP.F16.F32.PACK_AB R180, R61, R180 ;  /* 0x000000b43db4723e */ /* 0x000fe200000000ff */
[----:B------:R-:W3:Y:S01]  /*2cc0*/  MUFU.EX2 R81, R81 ;  /* 0x0000005100517308 */ /* 0x000ee20000000800 */
[----:B-1----:R-:W-:Y:S01]  /*2cd0*/  FADD.FTZ R27, R13, R36 ;  /* 0x000000240d1b7221 */ /* 0x002fe20000010000 */
[----:B------:R-:W-:Y:S01]  /*2ce0*/  F2FP.F16.F32.PACK_AB R182, R65, R182 ;  /* 0x000000b641b6723e */ /* 0x000fe200000000ff */
[----:B------:R-:W-:Y:S01]  /*2cf0*/  IMAD.MOV.U32 R11, RZ, RZ, 0x3f800000 ;  /* 0x3f800000ff0b7424 */ /* 0x000fe200078e00ff */
[----:B------:R-:W-:-:S02]  /*2d00*/  F2FP.F16.F32.PACK_AB R176, R69, R176 ;  /* 0x000000b045b0723e */ /* 0x000fc400000000ff */
[----:B------:R-:W-:Y:S02]  /*2d10*/  F2FP.F16.F32.PACK_AB R178, R73, R178 ;  /* 0x000000b249b2723e */ /* 0x000fe400000000ff */
[----:B------:R-:W1:Y:S01]  /*2d20*/  MUFU.EX2 R15, R15 ;  /* 0x0000000f000f7308 */ /* 0x000e620000000800 */
[C---:B--2---:R-:W-:Y:S01]  /*2d30*/  FADD.FTZ R36, R12.reuse, R27 ;  /* 0x0000001b0c247221 */ /* 0x044fe20000010000 */
[----:B------:R-:W-:Y:S02]  /*2d40*/  F2FP.F16.F32.PACK_AB R172, R77, R172 ;  /* 0x000000ac4dac723e */ /* 0x000fe400000000ff */
[----:B------:R-:W-:-:S04]  /*2d50*/  F2FP.F16.F32.PACK_AB R177, R12, R13 ;  /* 0x0000000d0cb1723e */ /* 0x000fc800000000ff */
[----:B------:R-:W2:Y:S01]  /*2d60*/  MUFU.EX2 R168, R168 ;  /* 0x000000a800a87308 */ /* 0x000ea20000000800 */
[C---:B---3--:R-:W-:Y:S01]  /*2d70*/  FADD.FTZ R31, R81.reuse, R38 ;  /* 0x00000026511f7221 */ /* 0x048fe20000010000 */
[----:B------:R-:W-:-:S06]  /*2d80*/  F2FP.F16.F32.PACK_AB R174, R81, R174 ;  /* 0x000000ae51ae723e */ /* 0x000fcc00000000ff */
[----:B------:R-:W3:Y:S01]  /*2d90*/  MUFU.EX2 R20, R39 ;  /* 0x0000002700147308 */ /* 0x000ee20000000800 */
[----:B-1----:R-:W-:-:S07]  /*2da0*/  FADD.FTZ R27, R15, R36 ;  /* 0x000000240f1b7221 */ /* 0x002fce0000010000 */
[----:B------:R-:W1:Y:S01]  /*2db0*/  MUFU.EX2 R85, R85 ;  /* 0x0000005500557308 */ /* 0x000e620000000800 */
[----:B--2---:R-:W-:-:S07]  /*2dc0*/  FADD.FTZ R40, R168, R31 ;  /* 0x0000001fa8287221 */ /* 0x004fce0000010000 */
[----:B------:R-:W2:Y:S01]  /*2dd0*/  MUFU.EX2 R21, R21 ;  /* 0x0000001500157308 */ /* 0x000ea20000000800 */
[C---:B---3--:R-:W-:Y:S01]  /*2de0*/  FADD.FTZ R38, R20.reuse, R27 ;  /* 0x0000001b14267221 */ /* 0x048fe20000010000 */
[----:B------:R-:W-:-:S06]  /*2df0*/  F2FP.F16.F32.PACK_AB R179, R20, R15 ;  /* 0x0000000f14b3723e */ /* 0x000fcc00000000ff */
[----:B------:R-:W3:Y:S01]  /*2e00*/  MUFU.EX2 R170, R170 ;  /* 0x000000aa00aa7308 */ /* 0x000ee20000000800 */
[C---:B-1----:R-:W-:Y:S01]  /*2e10*/  FADD.FTZ R31, R85.reuse, R40 ;  /* 0x00000028551f7221 */ /* 0x042fe20000010000 */
[----:B------:R-:W-:-:S06]  /*2e20*/  F2FP.F16.F32.PACK_AB R168, R85, R168 ;  /* 0x000000a855a8723e */ /* 0x000fcc00000000ff */
[----:B------:R-:W1:Y:S01]  /*2e30*/  MUFU.EX2 R24, R43 ;  /* 0x0000002b00187308 */ /* 0x000e620000000800 */
[----:B--2---:R-:W-:-:S07]  /*2e40*/  FADD.FTZ R27, R21, R38 ;  /* 0x00000026151b7221 */ /* 0x004fce0000010000 */
[----:B------:R2:W4:Y:S01]  /*2e50*/  MUFU.EX2 R79, R117 ;  /* 0x00000075004f7308 */ /* 0x0005220000000800 */
[----:B---3--:R-:W-:-:S07]  /*2e60*/  FADD.FTZ R40, R170, R31 ;  /* 0x0000001faa287221 */ /* 0x008fce0000010000 */
[----:B------:R-:W3:Y:S01]  /*2e70*/  MUFU.EX2 R25, R25 ;  /* 0x0000001900197308 */ /* 0x000ee20000000800 */
[C---:B-1----:R-:W-:Y:S01]  /*2e80*/  FADD.FTZ R38, R24.reuse, R27 ;  /* 0x0000001b18267221 */ /* 0x042fe20000010000 */
[----:B------:R-:W-:Y:S01]  /*2e90*/  F2FP.F16.F32.PACK_AB R173, R24, R21 ;  /* 0x0000001518ad723e */ /* 0x000fe200000000ff */
[----:B--2---:R-:W-:-:S05]  /*2ea0*/  IMAD.MOV.U32 R117, RZ, RZ, R151 ;  /* 0x000000ffff757224 */ /* 0x004fca00078e0097 */
[----:B------:R-:W1:Y:S01]  /*2eb0*/  MUFU.EX2 R152, R152 ;  /* 0x0000009800987308 */ /* 0x000e620000000800 */
[C---:B----4-:R-:W-:Y:S01]  /*2ec0*/  FADD.FTZ R27, R79.reuse, R40 ;  /* 0x000000284f1b7221 */ /* 0x050fe20000010000 */
[----:B------:R-:W-:-:S06]  /*2ed0*/  F2FP.F16.F32.PACK_AB R170, R79, R170 ;  /* 0x000000aa4faa723e */ /* 0x000fcc00000000ff */
[----:B------:R-:W2:Y:S01]  /*2ee0*/  MUFU.EX2 R26, R47 ;  /* 0x0000002f001a7308 */ /* 0x000ea20000000800 */
[----:B---3--:R-:W-:-:S07]  /*2ef0*/  FADD.FTZ R3, R25, R38 ;  /* 0x0000002619037221 */ /* 0x008fce0000010000 */
[----:B------:R-:W3:Y:S01]  /*2f00*/  MUFU.EX2 R83, R83 ;  /* 0x0000005300537308 */ /* 0x000ee20000000800 */
[----:B-1----:R-:W-:-:S07]  /*2f10*/  FADD.FTZ R42, R152, R27 ;  /* 0x0000001b982a7221 */ /* 0x002fce0000010000 */
[----:B------:R-:W1:Y:S01]  /*2f20*/  MUFU.EX2 R29, R29 ;  /* 0x0000001d001d7308 */ /* 0x000e620000000800 */
[C---:B--2---:R-:W-:Y:S01]  /*2f30*/  FADD.FTZ R40, R26.reuse, R3 ;  /* 0x000000031a287221 */ /* 0x044fe20000010000 */
[----:B------:R-:W-:-:S06]  /*2f40*/  F2FP.F16.F32.PACK_AB R175, R26, R25 ;  /* 0x000000191aaf723e */ /* 0x000fcc00000000ff */
        /* <DEDUP_REMOVED lines=12> */
[----:B------:R-:W-:Y:S01]  /*3010*/  F2FP.F16.F32.PACK_AB R154, R125, R154 ;  /* 0x0000009a7d9a723e */ /* 0x000fe200000000ff */
[----:B------:R-:W-:-:S05]  /*3020*/  IMAD.MOV.U32 R125, RZ, RZ, R151 ;  /* 0x000000ffff7d7224 */ /* 0x000fca00078e0097 */
        /* <DEDUP_REMOVED lines=10> */
[----:B------:R-:W-:Y:S01]  /*30d0*/  F2FP.F16.F32.PACK_AB R156, R156, R127 ;  /* 0x0000007f9c9c723e */ /* 0x000fe200000000ff */
[----:B------:R-:W-:-:S05]  /*30e0*/  IMAD.MOV.U32 R127, RZ, RZ, R151 ;  /* 0x000000ffff7f7224 */ /* 0x000fca00078e0097 */
[----:B------:R-:W2:Y:S01]  /*30f0*/  MUFU.EX2 R32, R59 ;  /* 0x0000003b00207308 */ /* 0x000ea20000000800 */
[----:B---3--:R-:W-:-:S07]  /*3100*/  FADD.FTZ R3, R37, R6 ;  /* 0x0000000625037221 */ /* 0x008fce0000010000 */
[----:B------:R3:W4:Y:S01]  /*3110*/  MUFU.EX2 R158, R133 ;  /* 0x00000085009e7308 */ /* 0x0007220000000800 */
[----:B-1----:R-:W-:-:S07]  /*3120*/  FADD.FTZ R27, R131, R42 ;  /* 0x0000002a831b7221 */ /* 0x002fce0000010000 */
[----:B------:R-:W1:Y:S01]  /*3130*/  MUFU.EX2 R41, R41 ;  /* 0x0000002900297308 */ /* 0x000e620000000800 */
[C---:B--2---:R-:W-:Y:S01]  /*3140*/  FADD.FTZ R6, R32.reuse, R3 ;  /* 0x0000000320067221 */ /* 0x044fe20000010000 */
[----:B------:R-:W-:Y:S01]  /*3150*/  F2FP.F16.F32.PACK_AB R153, R32, R37 ;  /* 0x000000252099723e */ /* 0x000fe200000000ff */
[----:B---3--:R-:W-:-:S05]  /*3160*/  IMAD.MOV.U32 R133, RZ, RZ, R151 ;  /* 0x000000ffff857224 */ /* 0x008fca00078e0097 */
[----:B------:R-:W2:Y:S01]  /*3170*/  MUFU.EX2 R135, R135 ;  /* 0x0000008700877308 */ /* 0x000ea20000000800 */
[C---:B----4-:R-:W-:Y:S01]  /*3180*/  FADD.FTZ R42, R158.reuse, R27 ;  /* 0x0000001b9e2a7221 */ /* 0x050fe20000010000 */
[----:B------:R-:W-:Y:S01]  /*3190*/  F2FP.F16.F32.PACK_AB R158, R158, R131 ;  /* 0x000000839e9e723e */ /* 0x000fe200000000ff */
[----:B------:R-:W-:-:S05]  /*31a0*/  IMAD.MOV.U32 R131, RZ, RZ, R151 ;  /* 0x000000ffff837224 */ /* 0x000fca00078e0097 */
[----:B------:R-:W3:Y:S01]  /*31b0*/  MUFU.EX2 R34, R63 ;  /* 0x0000003f00227308 */ /* 0x000ee20000000800 */
[----:B-1----:R-:W-:-:S07]  /*31c0*/  FADD.FTZ R3, R41, R6 ;  /* 0x0000000629037221 */ /* 0x002fce0000010000 */
[----:B------:R1:W4:Y:S01]  /*31d0*/  MUFU.EX2 R160, R137 ;  /* 0x0000008900a07308 */ /* 0x0003220000000800 */
[----:B--2---:R-:W-:-:S07]  /*31e0*/  FADD.FTZ R27, R135, R42 ;  /* 0x0000002a871b7221 */ /* 0x004fce0000010000 */
[----:B------:R-:W2:Y:S01]  /*31f0*/  MUFU.EX2 R45, R45 ;  /* 0x0000002d002d7308 */ /* 0x000ea20000000800 */
[C---:B---3--:R-:W-:Y:S01]  /*3200*/  FADD.FTZ R6, R34.reuse, R3 ;  /* 0x0000000322067221 */ /* 0x048fe20000010000 */
[----:B------:R-:W-:Y:S01]  /*3210*/  F2FP.F16.F32.PACK_AB R155, R34, R41 ;  /* 0x00000029229b723e */ /* 0x000fe200000000ff */
[----:B-1----:R-:W-:-:S05]  /*3220*/  IMAD.MOV.U32 R137, RZ, RZ, R151 ;  /* 0x000000ffff897224 */ /* 0x002fca00078e0097 */
[----:B------:R-:W1:Y:S01]  /*3230*/  MUFU.EX2 R139, R139 ;  /* 0x0000008b008b7308 */ /* 0x000e620000000800 */
[C---:B----4-:R-:W-:Y:S01]  /*3240*/  FADD.FTZ R44, R160.reuse, R27 ;  /* 0x0000001ba02c7221 */ /* 0x050fe20000010000 */
[----:B------:R-:W-:Y:S02]  /*3250*/  F2FP.F16.F32.PACK_AB R160, R160, R135 ;  /* 0x00000087a0a0723e */ /* 0x000fe400000000ff */
[----:B------:R-:W-:-:S04]  /*3260*/  MOV R135, R151 ;  /* 0x0000009700877202 */ /* 0x000fc80000000f00 */
[----:B------:R-:W3:Y:S01]  /*3270*/  MUFU.EX2 R36, R67 ;  /* 0x0000004300247308 */ /* 0x000ee20000000800 */
[----:B--2---:R-:W-:-:S07]  /*3280*/  FADD.FTZ R3, R45, R6 ;  /* 0x000000062d037221 */ /* 0x004fce0000010000 */
[----:B------:R2:W4:Y:S01]  /*3290*/  MUFU.EX2 R162, R141 ;  /* 0x0000008d00a27308 */ /* 0x0005220000000800 */
[----:B-1----:R-:W-:-:S07]  /*32a0*/  FADD.FTZ R27, R139, R44 ;  /* 0x0000002c8b1b7221 */ /* 0x002fce0000010000 */
[----:B------:R-:W1:Y:S01]  /*32b0*/  MUFU.EX2 R49, R49 ;  /* 0x0000003100317308 */ /* 0x000e620000000800 */
[C---:B---3--:R-:W-:Y:S01]  /*32c0*/  FADD.FTZ R6, R36.reuse, R3 ;  /* 0x0000000324067221 */ /* 0x048fe20000010000 */
[----:B------:R-:W-:Y:S01]  /*32d0*/  F2FP.F16.F32.PACK_AB R157, R36, R45 ;  /* 0x0000002d249d723e */ /* 0x000fe200000000ff */
[----:B--2---:R-:W-:-:S05]  /*32e0*/  IMAD.MOV.U32 R141, RZ, RZ, R151 ;  /* 0x000000ffff8d7224 */ /* 0x004fca00078e0097 */
        /* <DEDUP_REMOVED lines=14> */
[----:B------:R-:W-:Y:S01]  /*33d0*/  F2FP.F16.F32.PACK_AB R164, R164, R143 ;  /* 0x0000008fa4a4723e */ /* 0x000fe200000000ff */
[----:B------:R-:W-:-:S05]  /*33e0*/  IMAD.MOV.U32 R143, RZ, RZ, R151 ;  /* 0x000000ffff8f7224 */ /* 0x000fca00078e0097 */
[----:B------:R-:W3:Y:S01]  /*33f0*/  MUFU.EX2 R40, R75 ;  /* 0x0000004b00287308 */ /* 0x000ee20000000800 */
[----:B--2---:R-:W-:-:S07]  /*3400*/  FADD.FTZ R3, R53, R6 ;  /* 0x0000000635037221 */ /* 0x004fce0000010000 */
[----:B------:R-:W2:Y:S01]  /*3410*/  MUFU.EX2 R57, R57 ;  /* 0x0000003900397308 */ /* 0x000ea20000000800 */
[----:B-1----:R-:W-:-:S07]  /*3420*/  FADD.FTZ R27, R147, R46 ;  /* 0x0000002e931b7221 */ /* 0x002fce0000010000 */
[----:B------:R1:W4:Y:S01]  /*3430*/  MUFU.EX2 R42, R91 ;  /* 0x0000005b002a7308 */ /* 0x0003220000000800 */
[C---:B---3--:R-:W-:Y:S01]  /*3440*/  FADD.FTZ R46, R40.reuse, R3 ;  /* 0x00000003282e7221 */ /* 0x048fe20000010000 */
[----:B------:R-:W-:-:S06]  /*3450*/  F2FP.F16.F32.PACK_AB R161, R40, R53 ;  /* 0x0000003528a1723e */ /* 0x000fcc00000000ff */
[----:B------:R-:W3:Y:S01]  /*3460*/  MUFU.EX2 R93, R93 ;  /* 0x0000005d005d7308 */ /* 0x000ee20000000800 */
[----:B--2---:R-:W-:Y:S01]  /*3470*/  FADD.FTZ R3, R57, R46 ;  /* 0x0000002e39037221 */ /* 0x004fe20000010000 */
[----:B-1----:R-:W-:-:S06]  /*3480*/  MOV R91, R151 ;  /* 0x00000097005b7202 */ /* 0x002fcc0000000f00 */
[----:B------:R1:W2:Y:S01]  /*3490*/  MUFU.EX2 R44, R95 ;  /* 0x0000005f002c7308 */ /* 0x0002a20000000800 */
[C---:B----4-:R-:W-:Y:S01]  /*34a0*/  FADD.FTZ R10, R42.reuse, R3 ;  /* 0x000000032a0a7221 */ /* 0x050fe20000010000 */
[----:B------:R-:W-:-:S06]  /*34b0*/  F2FP.F16.F32.PACK_AB R163, R42, R57 ;  /* 0x000000392aa3723e */ /* 0x000fcc00000000ff */
[----:B------:R-:W4:Y:S01]  /*34c0*/  MUFU.EX2 R97, R97 ;  /* 0x0000006100617308 */ /* 0x000f220000000800 */
[----:B---3--:R-:W-:Y:S01]  /*34d0*/  FADD.FTZ R3, R93, R10 ;  /* 0x0000000a5d037221 */ /* 0x008fe20000010000 */
[----:B-1----:R-:W-:-:S06]  /*34e0*/  IMAD.MOV.U32 R95, RZ, RZ, R151 ;  /* 0x000000ffff5f7224 */ /* 0x002fcc00078e0097 */
[----:B------:R-:W1:Y:S01]  /*34f0*/  MUFU.EX2 R14, R14 ;  /* 0x0000000e000e7308 */ /* 0x000e620000000800 */
[C---:B--2---:R-:W-:Y:S01]  /*3500*/  FADD.FTZ R10, R44.reuse, R3 ;  /* 0x000000032c0a7221 */ /* 0x044fe20000010000 */
[----:B------:R-:W-:Y:S01]  /*3510*/  F2FP.F16.F32.PACK_AB R165, R44, R93 ;  /* 0x0000005d2ca5723e */ /* 0x000fe200000000ff */
[----:B------:R-:W-:-:S05]  /*3520*/  IMAD.MOV.U32 R93, RZ, RZ, R151 ;  /* 0x000000ffff5d7224 */ /* 0x000fca00078e0097 */
[----:B------:R-:W2:Y:S01]  /*3530*/  MUFU.EX2 R8, R87 ;  /* 0x0000005700087308 */ /* 0x000ea20000000800 */
[----:B----4-:R-:W-:Y:S01]  /*3540*/  FADD.FTZ R3, R97, R10 ;  /* 0x0000000a61037221 */ /* 0x010fe20000010000 */
[C---:B-1----:R-:W-:Y:S01]  /*3550*/  F2FP.F16.F32.PACK_AB R166, R14.reuse, R147 ;  /* 0x000000930ea6723e */ /* 0x042fe200000000ff */
[----:B------:R-:W-:Y:S01]  /*3560*/  FADD.FTZ R6, R14, R27 ;  /* 0x0000001b0e067221 */ /* 0x000fe20000010000 */
[----:B------:R-:W-:Y:S01]  /*3570*/  IMAD.MOV.U32 R147, RZ, RZ, R151 ;  /* 0x000000ffff937224 */ /* 0x000fe200078e0097 */
[C---:B--2---:R-:W-:Y:S01]  /*3580*/  F2FP.F16.F32.PACK_AB R167, R8.reuse, R97 ;  /* 0x0000006108a7723e */ /* 0x044fe200000000ff */
[----:B------:R-:W-:Y:S01]  /*3590*/  FADD.FTZ R3, R8, R3 ;  /* 0x0000000308037221 */ /* 0x000fe20000010000 */
[----:B------:R-:W-:Y:S01]  /*35a0*/  IMAD.MOV.U32 R97, RZ, RZ, R151 ;  /* 0x000000ffff617224 */ /* 0x000fe200078e0097 */
[----:B------:R-:W-:Y:S06]  /*35b0*/  @!P2 BRA `(.L_x_15) ;  /* 0x0000002000d0a947 */ /* 0x000fec0003800000 */
[----:B------:R-:W-:Y:S01]  /*35c0*/  VIADD R189, R189, 0xfffffffe ;  /* 0xfffffffebdbd7836 */ /* 0x000fe20000000000 */
[----:B------:R-:W-:Y:S01]  /*35d0*/  CS2R R150, SRZ ;  /* 0x0000000000967805 */ /* 0x000fe2000001ff00 */
[----:B------:R-:W-:Y:S01]  /*35e0*/  IMAD.MOV.U32 R8, RZ, RZ, R9 ;  /* 0x000000ffff087224 */ /* 0x000fe200078e0009 */
[----:B------:R-:W-:Y:S01]  /*35f0*/  CS2R R146, SRZ ;  /* 0x0000000000927805 */ /* 0x000fe2000001ff00 */
[----:B------:R-:W-:Y:S01]  /*3600*/  IMAD.MOV.U32 R13, RZ, RZ, R0 ;  /* 0x000000ffff0d7224 */ /* 0x000fe200078e0000 */
[----:B------:R-:W-:Y:S01]  /*3610*/  CS2R R142, SRZ ;  /* 0x00000000008e7805 */ /* 0x000fe2000001ff00 */
[----:B------:R-:W-:Y:S01]  /*3620*/  IMAD.MOV.U32 R7, RZ, RZ, 0x3f800000 ;  /* 0x3f800000ff077424 */ /* 0x000fe200078e00ff */
[----:B------:R-:W-:Y:S02]  /*3630*/  CS2R R138, SRZ ;  /* 0x00000000008a7805 */ /* 0x000fe4000001ff00 */
[----:B------:R-:W-:Y:S02]  /*3640*/  CS2R R134, SRZ ;  /* 0x0000000000867805 */ /* 0x000fe4000001ff00 */
[----:B------:R-:W-:-:S02]  /*3650*/  CS2R R130, SRZ ;  /* 0x0000000000827805 */ /* 0x000fc4000001ff00 */
[----:B------:R-:W-:Y:S02]  /*3660*/  CS2R R126, SRZ ;  /* 0x00000000007e7805 */ /* 0x000fe4000001ff00 */
[----:B------:R-:W-:Y:S02]  /*3670*/  CS2R R122, SRZ ;  /* 0x00000000007a7805 */ /* 0x000fe4000001ff00 */
[----:B------:R-:W-:Y:S02]  /*3680*/  CS2R R118, SRZ ;  /* 0x0000000000767805 */ /* 0x000fe4000001ff00 */
        /* <DEDUP_REMOVED lines=22> */
[----:B------:R-:W-:Y:S01]  /*37f0*/  CS2R R88, SRZ ;  /* 0x0000000000587805 */ /* 0x000fe2000001ff00 */
[----:B------:R-:W-:Y:S01]  /*3800*/  UMOV UR4, UR39 ;  /* 0x0000002700047c82 */ /* 0x000fe20008000000 */
[----:B------:R-:W-:-:S05]  /*3810*/  UMOV UR5, UR38 ;  /* 0x0000002600057c82 */ /* 0x000fca0008000000 */
.L_x_24:
[----:B------:R-:W-:-:S04]  /*3820*/  UIADD3 UR6, UR5, 0x1, URZ ;  /* 0x0000000105067890 */ /* 0x000fc8000fffe03f */
[----:B------:R-:W-:-:S04]  /*3830*/  UISETP.NE.AND UP0, UPT, UR6, 0x2, UPT ;  /* 0x000000020600788c */ /* 0x000fc8000bf05270 */
[----:B------:R-:W-:Y:S02]  /*3840*/  USEL UR39, URZ, 0x1, UP0 ;  /* 0x000000013f277887 */ /* 0x000fe40008000000 */
[----:B------:R-:W-:Y:S02]  /*3850*/  USEL UR38, UR6, URZ, UP0 ;  /* 0x0000003f06267287 */ /* 0x000fe40008000000 */
[----:B------:R-:W-:Y:S01]  /*3860*/  ULOP3.LUT UR39, UR4, UR39, URZ, 0x3c, !UPT ;  /* 0x0000002704277292 */ /* 0x000fe2000f8e3c3f */
[----:B------:R-:W-:Y:S11]  /*3870*/  @!P0 BRA `(.L_x_16) ;  /* 0x0000000000048947 */ /* 0x000ff60003800000 */
[----:B------:R-:W-:Y:S01]  /*3880*/  BPT.TRAP 0x1 ;  /* 0x000000040000795c */ /* 0x000fe20000300000 */
.L_x_16:
[----:B------:R-:W-:Y:S01]  /*3890*/  ULEA UR6, UR38, UR60, 0x3 ;  /* 0x0000003c26067291 */ /* 0x000fe2000f8e183f */
[----:B------:R-:W-:-:S05]  /*38a0*/  IMAD.U32 R0, RZ, RZ, UR39 ;  /* 0x00000027ff007e24 */ /* 0x000fca000f8e00ff */
[----:B------:R-:W-:-:S04]  /*38b0*/  SHF.L.U32 R0, R0, 0x1f, RZ ;  /* 0x0000001f00007819 */ /* 0x000fc800000006ff */
[----:B------:R1:W2:Y:S01]  /*38c0*/  SYNCS.PHASECHK.TRANS64.TRYWAIT P2, [UR6+0x34830], R0 ;  /* 0x03483000ff0075a7 */ /* 0x0002a20008040146 */
[----:B------:R-:W-:Y:S05]  /*38d0*/  @!P0 BRA `(.L_x_17) ;  /* 0x0000000000048947 */ /* 0x000fea0003800000 */
[----:B------:R-:W-:Y:S01]  /*38e0*/  BPT.TRAP 0x1 ;  /* 0x000000040000795c */ /* 0x000fe20000300000 */
.L_x_17:
[----:B--2---:R-:W-:Y:S05]  /*38f0*/  @P2 BRA `(.L_x_18) ;  /* 0x0000000000082947 */ /* 0x004fea0003800000 */
[----:B------:R-:W2:Y:S02]  /*3900*/  SYNCS.PHASECHK.TRANS64.TRYWAIT P2, [UR6+0x34830], R0 ;  /* 0x03483000ff0075a7 */ /* 0x000ea40008040146 */
[----:B--2---:R-:W-:Y:S05]  /*3910*/  @!P2 BRA `(.L_x_19) ;  /* 0x0000006800a4a947 */ /* 0x004fea0003800000 */
.L_x_18:
[----:B------:R-:W-:Y:S01]  /*3920*/  R2UR UR44, R4 ;  /* 0x00000000042c72ca */ /* 0x000fe200000e0000 */
[----:B------:R-:W-:Y:S01]  /*3930*/  UIMAD UR7, UR38, 0xc00, UR37 ;  /* 0x00000c00260778a4 */ /* 0x000fe2000f8e0225 */
[----:B------:R-:W-:Y:S01]  /*3940*/  R2UR UR45, R5 ;  /* 0x00000000052d72ca */ /* 0x000fe200000e0000 */
[----:B------:R-:W-:Y:S01]  /*3950*/  WARPGROUP.ARRIVE ;  /* 0x00000000000079c5 */ /* 0x000fe20000000000 */
[----:B------:R-:W-:Y:S01]  /*3960*/  UMOV UR47, 0x40000040 ;  /* 0x40000040002f7882 */ /* 0x000fe20000000000 */
[----:B------:R-:W-:Y:S01]  /*3970*/  UIADD3 UR10, UR7, 0x6, URZ ;  /* 0x00000006070a7890 */ /* 0x000fe2000fffe03f */
[-C--:B------:R-:W-:Y:S01]  /*3980*/  FMUL.FTZ R88, R88, R11.reuse ;  /* 0x0000000b58587220 */ /* 0x080fe20000410000 */
[----:B------:R-:W-:Y:S01]  /*3990*/  UMOV UR11, 0x40000040 ;  /* 0x40000040000b7882 */ /* 0x000fe20000000000 */
[----:B------:R-:W-:Y:S01]  /*39a0*/  UMOV UR46, UR7 ;  /* 0x00000007002e7c82 */ /* 0x000fe20008000000 */
[----:B------:R-:W-:Y:S01]  /*39b0*/  UIADD3 UR14, UR7, 0x400, URZ ;  /* 0x00000400070e7890 */ /* 0x000fe2000fffe03f */
[-C--:B------:R-:W-:Y:S01]  /*39c0*/  FMUL.FTZ R89, R89, R11.reuse ;  /* 0x0000000b59597220 */ /* 0x080fe20000410000 */
[----:B------:R-:W-:Y:S01]  /*39d0*/  UMOV UR15, 0x40000040 ;  /* 0x40000040000f7882 */ /* 0x000fe20000000000 */
[----:B------:R-:W-:Y:S01]  /*39e0*/  UIADD3 UR18, UR7, 0x402, URZ ;  /* 0x0000040207127890 */ /* 0x000fe2000fffe03f */
[-C--:B------:R-:W-:Y:S01]  /*39f0*/  FMUL.FTZ R92, R92, R11.reuse ;  /* 0x0000000b5c5c7220 */ /* 0x080fe20000410000 */
[----:B------:R-:W-:Y:S01]  /*3a00*/  UMOV UR19, 0x40000040 ;  /* 0x4000004000137882 */ /* 0x000fe20000000000 */
[----:B------:R-:W-:Y:S01]  /*3a10*/  HGMMA.64x128x16.F32 R24, gdesc[UR44], RZ, !UPT, gsb0 ;  /* 0x01e000002c1879f0 */ /* 0x000fe2000c0008ff */
[----:B------:R-:W-:Y:S01]  /*3a20*/  UIADD3 UR46, UR7, 0x2, URZ ;  /* 0x00000002072e7890 */ /* 0x000fe2000fffe03f */
[-C--:B------:R-:W-:Y:S01]  /*3a30*/  FMUL.FTZ R93, R93, R11.reuse ;  /* 0x0000000b5d5d7220 */ /* 0x080fe20000410000 */
[----:B------:R-:W-:Y:S01]  /*3a40*/  UMOV UR44, UR56 ;  /* 0x00000038002c7c82 */ /* 0x000fe20008000000 */
[----:B------:R-:W-:Y:S01]  /*3a50*/  UMOV UR45, UR57 ;  /* 0x00000039002d7c82 */ /* 0x000fe20008000000 */
[----:B------:R-:W-:Y:S01]  /*3a60*/  UMOV UR47, 0x40000040 ;  /* 0x40000040002f7882 */ /* 0x000fe20000000000 */
[----:B------:R-:W-:Y:S01]  /*3a70*/  UIADD3 UR22, UR7, 0x404, URZ ;  /* 0x0000040407167890 */ /* 0x000fe2000fffe03f */
[-C--:B------:R-:W-:Y:S01]  /*3a80*/  FMUL.FTZ R96, R96, R11.reuse ;  /* 0x0000000b60607220 */ /* 0x080fe20000410000 */
        /* <DEDUP_REMOVED lines=13> */
[-C--:B------:R-:W-:Y:S01]  /*3b60*/  FMUL.FTZ R105, R105, R11.reuse ;  /* 0x0000000b69697220 */ /* 0x080fe20000410000 */
        /* <DEDUP_REMOVED lines=21> */
[----:B------:R-:W-:Y:S01]  /*3cc0*/  FMUL.FTZ R149, R149, R11 ;  /* 0x0000000b95957220 */ /* 0x000fe20000410000 */
        /* <DEDUP_REMOVED lines=32> */
[----:B------:R-:W-:-:S02]  /*3ed0*/  WARPGROUP.DEPBAR.LE gsb0, 0x0 ;  /* 0x00008000000079c5 */ /* 0x000fc40000010000 */
[----:B------:R-:W-:-:S06]  /*3ee0*/  WARPGROUP.ARRIVE ;  /* 0x00000000000079c5 */ /* 0x000fcc0000000000 */
[----:B------:R-:W-:Y:S01]  /*3ef0*/  HGMMA.64x128x16.F32 R24, gdesc[UR44], R24, gsb0 ;  /* 0x01e000002c1879f0 */ /* 0x000fe20008000818 */
[----:B------:R-:W-:Y:S01]  /*3f00*/  UIADD3 UR46, UR7, 0x4, URZ ;  /* 0x00000004072e7890 */ /* 0x000fe2000fffe03f */
[----:B------:R-:W-:Y:S01]  /*3f10*/  UMOV UR44, UR52 ;  /* 0x00000034002c7c82 */ /* 0x000fe20008000000 */
[----:B------:R-:W-:Y:S01]  /*3f20*/  UMOV UR45, UR53 ;  /* 0x00000035002d7c82 */ /* 0x000fe20008000000 */
[----:B------:R-:W-:Y:S01]  /*3f30*/  UMOV UR47, 0x40000040 ;  /* 0x40000040002f7882 */ /* 0x000fe20000000000 */
[----:B------:R-:W-:Y:S02]  /*3f40*/  WARPGROUP.DEPBAR.LE gsb0, 0x0 ;  /* 0x00008000000079c5 */ /* 0x000fe40000010000 */
        /* <DEDUP_REMOVED lines=34> */
[----:B------:R-:W-:Y:S05]  /*4170*/  @!P0 BRA `(.L_x_20) ;  /* 0x0000000000048947 */ /* 0x000fea0003800000 */
[----:B------:R-:W-:Y:S01]  /*4180*/  BPT.TRAP 0x1 ;  /* 0x000000040000795c */ /* 0x000fe20000300000 */
.L_x_20:
[----:B------:R-:W-:Y:S01]  /*4190*/  ULEA UR7, UR5, UR60, 0x3 ;  /* 0x0000003c05077291 */ /* 0x000fe2000f8e183f */
[----:B-12---:R-:W-:-:S05]  /*41a0*/  IMAD.U32 R0, RZ, RZ, UR4 ;  /* 0x00000004ff007e24 */ /* 0x006fca000f8e00ff */
[----:B------:R-:W-:-:S04]  /*41b0*/  SHF.L.U32 R0, R0, 0x1f, RZ ;  /* 0x0000001f00007819 */ /* 0x000fc800000006ff */
[----:B------:R1:W2:Y:S01]  /*41c0*/  SYNCS.PHASECHK.TRANS64.TRYWAIT P2, [UR7+0x34850], R0 ;  /* 0x03485000ff0075a7 */ /* 0x0002a20008040147 */
[----:B------:R-:W-:Y:S05]  /*41d0*/  @!P0 BRA `(.L_x_21) ;  /* 0x0000000000048947 */ /* 0x000fea0003800000 */
[----:B------:R-:W-:Y:S01]  /*41e0*/  BPT.TRAP 0x1 ;  /* 0x000000040000795c */ /* 0x000fe20000300000 */
.L_x_21:
[----:B--2---:R-:W-:Y:S05]  /*41f0*/  @P2 BRA `(.L_x_22) ;  /* 0x0000000000082947 */ /* 0x004fea0003800000 */
[----:B------:R-:W2:Y:S02]  /*4200*/  SYNCS.PHASECHK.TRANS64.TRYWAIT P2, [UR7+0x34850], R0 ;  /* 0x03485000ff0075a7 */ /* 0x000ea40008040147 */
[----:B--2---:R-:W-:Y:S05]  /*4210*/  @!P2 BRA `(.L_x_23) ;  /* 0x00000060007ca947 */ /* 0x004fea0003800000 */
.L_x_22:
[----:B------:R-:W-:Y:S01]  /*4220*/  UIADD3 UR4, UR60, 0x400, URZ ;  /* 0x000004003c047890 */ /* 0x000fe2000fffe03f */
[----:B------:R-:W-:Y:S01]  /*4230*/  WARPGROUP.ARRIVE ;  /* 0x00000000000079c5 */ /* 0x000fe20000000000 */
[----:B------:R-:W-:Y:S01]  /*4240*/  UMOV UR11, 0x40000040 ;  /* 0x40000040000b7882 */ /* 0x000fe20000000000 */
[----:B-12---:R-:W-:Y:S01]  /*4250*/  FMNMX.FTZ R0, R24, R13, !PT ;  /* 0x0000000d18007209 */ /* 0x006fe20007810000 */
[----:B------:R-:W-:Y:S01]  /*4260*/  USHF.R.U32.HI UR4, URZ, 0x4, UR4 ;  /* 0x000000043f047899 */ /* 0x000fe20008011604 */
[----:B------:R-:W1:Y:S01]  /*4270*/  LDC R2, c[0x0][0x988] ;  /* 0x00026200ff027b82 */ /* 0x000e620000000800 */
[C---:B------:R-:W-:Y:S01]  /*4280*/  ISETP.GT.AND P2, PT, R189.reuse, RZ, PT ;  /* 0x000000ffbd00720c */ /* 0x040fe20003f44270 */
[----:B------:R-:W-:Y:S01]  /*4290*/  VIADD R189, R189, 0xffffffff ;  /* 0xffffffffbdbd7836 */ /* 0x000fe20000000000 */
[----:B------:R-:W-:Y:S01]  /*42a0*/  ULOP3.LUT UR4, UR4, 0x3fff, URZ, 0xc0, !UPT ;  /* 0x00003fff04047892 */ /* 0x000fe2000f8ec03f */
[----:B------:R-:W-:-:S03]  /*42b0*/  FMNMX.FTZ R7, R25, R0, !PT ;  /* 0x0000000019077209 */ /* 0x000fc60007810000 */
[----:B------:R-:W-:Y:S01]  /*42c0*/  ULOP3.LUT UR4, UR4, 0x4000000, URZ, 0xfc, !UPT ;  /* 0x0400000004047892 */ /* 0x000fe2000f8efc3f */
[----:B------:R-:W-:-:S03]  /*42d0*/  FMNMX.FTZ R0, R28, R7, !PT ;  /* 0x000000071c007209 */ /* 0x000fc60007810000 */
[----:B------:R-:W-:Y:S01]  /*42e0*/  ULEA UR4, UR5, UR4, 0xb ;  /* 0x0000000405047291 */ /* 0x000fe2000f8e583f */
[----:B------:R-:W-:Y:S02]  /*42f0*/  FMNMX.FTZ R7, R29, R0, !PT ;  /* 0x000000001d077209 */ /* 0x000fe40007810000 */
[----:B------:R-:W-:Y:S02]  /*4300*/  UMOV UR5, UR38 ;  /* 0x0000002600057c82 */ /* 0x000fe40008000000 */
[----:B------:R-:W-:Y:S02]  /*4310*/  FMNMX.FTZ R0, R32, R7, !PT ;  /* 0x0000000720007209 */ /* 0x000fe40007810000 */
[----:B------:R-:W-:Y:S02]  /*4320*/  UMOV UR10, UR4 ;  /* 0x00000004000a7c82 */ /* 0x000fe40008000000 */
[----:B------:R-:W-:Y:S01]  /*4330*/  HGMMA.64x128x16.F32 R88, R180, gdesc[UR8].tnspB, R88, gsb0 ;  /* 0x41e00008b4587df0 */ /* 0x000fe20008000858 */
[----:B------:R-:W-:Y:S01]  /*4340*/  UIADD3 UR10, UR4, 0x80, URZ ;  /* 0x00000080040a7890 */ /* 0x000fe2000fffe03f */
[----:B------:R-:W-:Y:S01]  /*4350*/  FMNMX.FTZ R7, R33, R0, !PT ;  /* 0x0000000021077209 */ /* 0x000fe20007810000 */
[----:B------:R-:W-:-:S03]  /*4360*/  UMOV UR11, 0x40000040 ;  /* 0x40000040000b7882 */ /* 0x000fc60000000000 */
[----:B------:R-:W-:-:S04]  /*4370*/  FMNMX.FTZ R0, R36, R7, !PT ;  /* 0x0000000724007209 */ /* 0x000fc80007810000 */
        /* <DEDUP_REMOVED lines=24> */
[----:B------:R-:W-:-:S05]  /*4500*/  FMNMX.FTZ R9, R85, R0, !PT ;  /* 0x0000000055097209 */ /* 0x000fca0007810000 */
[----:B------:R-:W2:Y:S02]  /*4510*/  SHFL.BFLY PT, R0, R9, 0x2, 0x1f ;  /* 0x0c401f0009007f89 */ /* 0x000ea400000e0000 */
[----:B--2---:R-:W-:-:S05]  /*4520*/  FMNMX.FTZ R10, R9, R0, !PT ;  /* 0x00000000090a7209 */ /* 0x004fca0007810000 */
[----:B------:R-:W2:Y:S01]  /*4530*/  SHFL.BFLY PT, R7, R10, 0x1, 0x1f ;  /* 0x0c201f000a077f89 */ /* 0x000ea200000e0000 */
[----:B------:R-:W-:Y:S02]  /*4540*/  WARPGROUP.DEPBAR.LE gsb0, 0x0 ;  /* 0x00008000000079c5 */ /* 0x000fe40000010000 */
[----:B------:R-:W-:-:S06]  /*4550*/  WARPGROUP.ARRIVE ;  /* 0x00000000000079c5 */ /* 0x000fcc0000000000 */
[----:B------:R-:W-:Y:S01]  /*4560*/  HGMMA.64x128x16.F32 R88, R176, gdesc[UR8].tnspB, R88, gsb0 ;  /* 0x41e00008b0587df0 */ /* 0x000fe20008000858 */
[----:B------:R-:W-:Y:S01]  /*4570*/  UIADD3 UR10, UR4, 0x100, URZ ;  /* 0x00000100040a7890 */ /* 0x000fe2000fffe03f */
[----:B------:R-:W-:Y:S01]  /*4580*/  UMOV UR11, 0x40000040 ;  /* 0x40000040000b7882 */ /* 0x000fe20000000000 */
[----:B--2---:R-:W-:Y:S02]  /*4590*/  FMNMX.FTZ R0, R10, R7, !PT ;  /* 0x000000070a007209 */ /* 0x004fe40007810000 */
[----:B------:R-:W-:-:S03]  /*45a0*/  FMNMX.FTZ R10, R26, R8, !PT ;  /* 0x000000081a0a7209 */ /* 0x000fc60007810000 */
[----:B------:R-:W-:Y:S01]  /*45b0*/  FADD.FTZ R7, -R0, R13 ;  /* 0x0000000d00077221 */ /* 0x000fe20000010100 */
[----:B------:R-:W-:-:S03]  /*45c0*/  FMNMX.FTZ R9, R27, R10, !PT ;  /* 0x0000000a1b097209 */ /* 0x000fc60007810000 */
[-C--:B-1----:R-:W-:Y:S01]  /*45d0*/  FMUL.FTZ R11, R7, R2.reuse ;  /* 0x00000002070b7220 */ /* 0x082fe20000410000 */
[----:B------:R-:W-:Y:S01]  /*45e0*/  FMNMX.FTZ R10, R30, R9, !PT ;  /* 0x000000091e0a7209 */ /* 0x000fe20007810000 */
[----:B------:R-:W-:-:S03]  /*45f0*/  FMUL.FTZ R7, R0, R2 ;  /* 0x0000000200077220 */ /* 0x000fc60000410000 */
[----:B------:R-:W-:Y:S01]  /*4600*/  FMNMX.FTZ R9, R31, R10, !PT ;  /* 0x0000000a1f097209 */ /* 0x000fe20007810000 */
[-CC-:B------:R-:W-:Y:S01]  /*4610*/  FFMA.FTZ R180, R24, R2.reuse, -R7.reuse ;  /* 0x0000000218b47223 */ /* 0x180fe20000010807 */
[-CC-:B------:R-:W-:Y:S01]  /*4620*/  FFMA.FTZ R15, R29, R2.reuse, -R7.reuse ;  /* 0x000000021d0f7223 */ /* 0x180fe20000010807 */
[-CC-:B------:R-:W-:Y:S01]  /*4630*/  FFMA.FTZ R29, R41, R2.reuse, -R7.reuse ;  /* 0x00000002291d7223 */ /* 0x180fe20000010807 */
[----:B------:R-:W-:Y:S01]  /*4640*/  FMNMX.FTZ R10, R34, R9, !PT ;  /* 0x00000009220a7209 */ /* 0x000fe20007810000 */
[-CC-:B------:R-:W-:Y:S01]  /*4650*/  FFMA.FTZ R41, R53, R2.reuse, -R7.reuse ;  /* 0x0000000235297223 */ /* 0x180fe20000010807 */
[-CC-:B------:R-:W-:Y:S01]  /*4660*/  FFMA.FTZ R53, R65, R2.reuse, -R7.reuse ;  /* 0x0000000241357223 */ /* 0x180fe20000010807 */
[--C-:B------:R-:W-:Y:S01]  /*4670*/  FFMA.FTZ R65, R77, R2, -R7.reuse ;  /* 0x000000024d417223 */ /* 0x100fe20000010807 */
        /* <DEDUP_REMOVED lines=18> */
[----:B------:R-:W-:Y:S01]  /*47a0*/  FFMA.FTZ R73, R85, R2, -R7 ;  /* 0x0000000255497223 */ /* 0x000fe20000010807 */
[----:B------:R-:W-:Y:S01]  /*47b0*/  MUFU.EX2 R11, R11 ;  /* 0x0000000b000b7308 */ /* 0x000fe20000000800 */
[----:B------:R-:W-:-:S04]  /*47c0*/  FMNMX.FTZ R10, R46, R9, !PT ;  /* 0x000000092e0a7209 */ /* 0x000fc80007810000 */
[----:B------:R-:W-:-:S03]  /*47d0*/  FMNMX.FTZ R9, R47, R10, !PT ;  /* 0x0000000a2f097209 */ /* 0x000fc60007810000 */
[----:B------:R-:W1:Y:S01]  /*47e0*/  MUFU.EX2 R180, R180 ;  /* 0x000000b400b47308 */ /* 0x000e620000000800 */
[----:B------:R-:W-:-:S04]  /*47f0*/  FMNMX.FTZ R10, R50, R9, !PT ;  /* 0x00000009320a7209 */ /* 0x000fc80007810000 */
[----:B------:R-:W-:-:S03]  /*4800*/  FMNMX.FTZ R9, R51, R10, !PT ;  /* 0x0000000a33097209 */ /* 0x000fc60007810000 */
[----:B------:R-:W2:Y:S01]  /*4810*/  MUFU.EX2 R13, R13 ;  /* 0x0000000d000d7308 */ /* 0x000ea20000000800 */
[----:B------:R-:W-:-:S04]  /*4820*/  FMNMX.FTZ R10, R54, R9, !PT ;  /* 0x00000009360a7209 */ /* 0x000fc80007810000 */
[----:B------:R-:W-:-:S03]  /*4830*/  FMNMX.FTZ R9, R55, R10, !PT ;  /* 0x0000000a37097209 */ /* 0x000fc60007810000 */
[----:B------:R-:W-:Y:S01]  /*4840*/  MUFU.EX2 R182, R182 ;  /* 0x000000b600b67308 */ /* 0x000fe20000000800 */
[----:B------:R-:W-:Y:S01]  /*4850*/  FMNMX.FTZ R10, R58, R9, !PT ;  /* 0x000000093a0a7209 */ /* 0x000fe20007810000 */
[----:B-1----:R-:W-:-:S03]  /*4860*/  FFMA.FTZ R6, R11, R6, R180 ;  /* 0x000000060b067223 */ /* 0x002fc600000100b4 */
[----:B------:R-:W-:-:S03]  /*4870*/  FMNMX.FTZ R9, R59, R10, !PT ;  /* 0x0000000a3b097209 */ /* 0x000fc60007810000 */
[----:B------:R-:W-:Y:S01]  /*4880*/  MUFU.EX2 R15, R15 ;  /* 0x0000000f000f7308 */ /* 0x000fe20000000800 */
[----:B------:R-:W-:Y:S02]  /*4890*/  FMNMX.FTZ R10, R62, R9, !PT ;  /* 0x000000093e0a7209 */ /* 0x000fe40007810000 */
[----:B--2---:R-:W-:Y:S02]  /*48a0*/  F2FP.F16.F32.PACK_AB R180, R13, R180 ;  /* 0x000000b40db4723e */ /* 0x004fe400000000ff */
[----:B------:R-:W-:-:S03]  /*48b0*/  FMNMX.FTZ R9, R63, R10, !PT ;  /* 0x0000000a3f097209 */ /* 0x000fc60007810000 */
[----:B------:R-:W-:Y:S01]  /*48c0*/  MUFU.EX2 R21, R21 ;  /* 0x0000001500157308 */ /* 0x000fe20000000800 */
[----:B------:R-:W-:-:S04]  /*48d0*/  FMNMX.FTZ R10, R66, R9, !PT ;  /* 0x00000009420a7209 */ /* 0x000fc80007810000 */
        /* <DEDUP_REMOVED lines=15> */
[----:B------:R-:W-:Y:S01]  /*49d0*/  FMNMX.FTZ R9, R87, R10, !PT ;  /* 0x0000000a57097209 */ /* 0x000fe20007810000 */
[-CC-:B------:R-:W-:Y:S01]  /*49e0*/  FFMA.FTZ R10, R72, R2.reuse, -R7.reuse ;  /* 0x00000002480a7223 */ /* 0x180fe20000010807 */
[----:B------:R-:W-:Y:S02]  /*49f0*/  WARPGROUP.DEPBAR.LE gsb0, 0x0 ;  /* 0x00008000000079c5 */ /* 0x000fe40000010000 */
[----:B------:R-:W-:Y:S01]  /*4a00*/  WARPGROUP.ARRIVE ;  /* 0x00000000000079c5 */ /* 0x000fe20000000000 */
[----:B------:R-:W1:Y:S01]  /*4a10*/  SHFL.BFLY PT, R12, R9, 0x2, 0x1f ;  /* 0x0c401f00090c7f89 */ /* 0x000e6200000e0000 */
[-CC-:B------:R-:W-:Y:S01]  /*4a20*/  FFMA.FTZ R176, R32, R2.reuse, -R7.reuse ;  /* 0x0000000220b07223 */ /* 0x180fe20000010807 */
[----:B------:R-:W-:Y:S01]  /*4a30*/  FFMA.FTZ R178, R36, R2, -R7 ;  /* 0x0000000224b27223 */ /* 0x000fe20000010807 */
[----:B------:R-:W-:Y:S02]  /*4a40*/  MUFU.EX2 R45, R45 ;  /* 0x0000002d002d7308 */ /* 0x000fe40000000800 */
[----:B------:R-:W-:Y:S01]  /*4a50*/  HGMMA.64x128x16.F32 R88, R172, gdesc[UR8].tnspB, R88, gsb0 ;  /* 0x41e00008ac587df0 */ /* 0x000fe20008000858 */
[----:B------:R-:W-:Y:S01]  /*4a60*/  UIADD3 UR10, UR4, 0x180, URZ ;  /* 0x00000180040a7890 */ /* 0x000fe2000fffe03f */
[----:B------:R-:W-:-:S04]  /*4a70*/  UMOV UR11, 0x40000040 ;  /* 0x40000040000b7882 */ /* 0x000fc80000000000 */
[----:B------:R-:W-:Y:S08]  /*4a80*/  MUFU.EX2 R176, R176 ;  /* 0x000000b000b07308 */ /* 0x000ff00000000800 */
[----:B------:R-:W-:Y:S01]  /*4a90*/  MUFU.EX2 R178, R178 ;  /* 0x000000b200b27308 */ /* 0x000fe20000000800 */
[----:B-1----:R-:W-:Y:S01]  /*4aa0*/  FMNMX.FTZ R24, R9, R12, !PT ;  /* 0x0000000c09187209 */ /* 0x002fe20007810000 */
[----:B------:R-:W-:-:S06]  /*4ab0*/  FFMA.FTZ R12, R76, R2, -R7 ;  /* 0x000000024c0c7223 */ /* 0x000fcc0000010807 */
[----:B------:R-:W-:Y:S01]  /*4ac0*/  MUFU.EX2 R49, R49 ;  /* 0x0000003100317308 */ /* 0x000fe20000000800 */
[----:B------:R-:W1:Y:S07]  /*4ad0*/  SHFL.BFLY PT, R9, R24, 0x1, 0x1f ;  /* 0x0c201f0018097f89 */ /* 0x000e6e00000e0000 */
[----:B------:R-:W-:Y:S08]  /*4ae0*/  MUFU.EX2 R53, R53 ;  /* 0x0000003500357308 */ /* 0x000ff00000000800 */
[----:B------:R-:W-:Y:S08]  /*4af0*/  MUFU.EX2 R57, R57 ;  /* 0x0000003900397308 */ /* 0x000ff00000000800 */
[----:B------:R-:W-:Y:S01]  /*4b00*/  MUFU.EX2 R10, R10 ;  /* 0x0000000a000a7308 */ /* 0x000fe20000000800 */
[----:B-1----:R-:W-:-:S05]  /*4b10*/  FMNMX.FTZ R9, R24, R9, !PT ;  /* 0x0000000918097209 */ /* 0x002fca0007810000 */
[-C--:B------:R-:W-:Y:S02]  /*4b20*/  FMUL.FTZ R77, R9, R2.reuse ;  /* 0x00000002094d7220 */ /* 0x080fe40000410000 */
[----:B------:R-:W-:Y:S02]  /*4b30*/  MUFU.EX2 R61, R61 ;  /* 0x0000003d003d7308 */ /* 0x000fe40000000800 */
[-CC-:B------:R-:W-:Y:S01]  /*4b40*/  FFMA.FTZ R183, R30, R2.reuse, -R77.reuse ;  /* 0x000000021eb77223 */ /* 0x180fe2000001084d */
[-CC-:B------:R-:W-:Y:S01]  /*4b50*/  FFMA.FTZ R181, R27, R2.reuse, -R77.reuse ;  /* 0x000000021bb57223 */ /* 0x180fe2000001084d */
[-CC-:B------:R-:W-:Y:S01]  /*4b60*/  FFMA.FTZ R30, R31, R2.reuse, -R77.reuse ;  /* 0x000000021f1e7223 */ /* 0x180fe2000001084d */
[----:B------:R-:W-:Y:S02]  /*4b70*/  IMAD.U32 R27, RZ, RZ, UR6 ;  /* 0x00000006ff1b7e24 */ /* 0x000fe4000f8e00ff */
[-CC-:B------:R-:W-:Y:S01]  /*4b80*/  FFMA.FTZ R177, R34, R2.reuse, -R77.reuse ;  /* 0x0000000222b17223 */ /* 0x180fe2000001084d */
[----:B------:R-:W-:Y:S01]  /*4b90*/  IMAD.U32 R31, RZ, RZ, UR7 ;  /* 0x00000007ff1f7e24 */ /* 0x000fe2000f8e00ff */
[----:B------:R-:W-:Y:S01]  /*4ba0*/  UMOV UR7, 0x40000040 ;  /* 0x4000004000077882 */ /* 0x000fe20000000000 */
[----:B------:R-:W-:Y:S01]  /*4bb0*/  MUFU.EX2 R181, R181 ;  /* 0x000000b500b57308 */ /* 0x000fe20000000800 */
[----:B------:R-:W-:Y:S01]  /*4bc0*/  @!P1 IADD3 R27, R27, 0x34840, RZ ;  /* 0x000348401b1b9810 */ /* 0x000fe20007ffe0ff */
[-CC-:B------:R-:W-:Y:S01]  /*4bd0*/  FFMA.FTZ R36, R35, R2.reuse, -R77.reuse ;  /* 0x0000000223247223 */ /* 0x180fe2000001084d */
[-CC-:B------:R-:W-:Y:S01]  /*4be0*/  FFMA.FTZ R179, R38, R2.reuse, -R77.reuse ;  /* 0x0000000226b37223 */ /* 0x180fe2000001084d */
[-C--:B------:R-:W-:Y:S01]  /*4bf0*/  FFMA.FTZ R32, R39, R2.reuse, -R77 ;  /* 0x0000000227207223 */ /* 0x080fe2000001084d */
[----:B------:R-:W-:Y:S01]  /*4c00*/  @!P1 PRMT R27, RZ, 0x654, R27 ;  /* 0x00000654ff1b9816 */ /* 0x000fe2000000001b */
[-CC-:B------:R-:W-:Y:S01]  /*4c10*/  FFMA.FTZ R34, R43, R2.reuse, -R77.reuse ;  /* 0x000000022b227223 */ /* 0x180fe2000001084d */
[-CC-:B------:R-:W-:Y:S01]  /*4c20*/  FFMA.FTZ R28, R47, R2.reuse, -R77.reuse ;  /* 0x000000022f1c7223 */ /* 0x180fe2000001084d */
        /* <DEDUP_REMOVED lines=15> */
[----:B------:R-:W-:Y:S01]  /*4d20*/  FFMA.FTZ R86, R86, R2, -R77 ;  /* 0x0000000256567223 */ /* 0x000fe2000001084d */
[----:B------:R-:W-:Y:S08]  /*4d30*/  MUFU.EX2 R177, R177 ;  /* 0x000000b100b17308 */ /* 0x000ff00000000800 */
[----:B------:R-:W-:Y:S08]  /*4d40*/  MUFU.EX2 R36, R36 ;  /* 0x0000002400247308 */ /* 0x000ff00000000800 */
[----:B------:R-:W-:Y:S08]  /*4d50*/  MUFU.EX2 R179, R179 ;  /* 0x000000b300b37308 */ /* 0x000ff00000000800 */
[----:B------:R-:W-:Y:S08]  /*4d60*/  MUFU.EX2 R32, R32 ;  /* 0x0000002000207308 */ /* 0x000ff00000000800 */
[----:B------:R-:W-:Y:S08]  /*4d70*/  MUFU.EX2 R34, R34 ;  /* 0x0000002200227308 */ /* 0x000ff00000000800 */
[----:B------:R-:W-:Y:S08]  /*4d80*/  MUFU.EX2 R28, R28 ;  /* 0x0000001c001c7308 */ /* 0x000ff00000000800 */
[----:B------:R-:W-:Y:S01]  /*4d90*/  MUFU.EX2 R24, R24 ;  /* 0x0000001800187308 */ /* 0x000fe20000000800 */
[----:B------:R-:W-:-:S02]  /*4da0*/  WARPGROUP.DEPBAR.LE gsb0, 0x0 ;  /* 0x00008000000079c5 */ /* 0x000fc40000010000 */
[----:B------:R-:W-:Y:S01]  /*4db0*/  WARPGROUP.ARRIVE ;  /* 0x00000000000079c5 */ /* 0x000fe20000000000 */
[-CC-:B------:R-:W-:Y:S01]  /*4dc0*/  FFMA.FTZ R172, R40, R2.reuse, -R7.reuse ;  /* 0x0000000228ac7223 */ /* 0x180fe20000010807 */
[-C--:B------:R-:W-:Y:S01]  /*4dd0*/  FFMA.FTZ R174, R44, R2.reuse, -R7 ;  /* 0x000000022cae7223 */ /* 0x080fe20000010807 */
[-CC-:B------:R-:W-:Y:S01]  /*4de0*/  FFMA.FTZ R173, R42, R2.reuse, -R77.reuse ;  /* 0x000000022aad7223 */ /* 0x180fe2000001084d */
[----:B------:R-:W-:Y:S01]  /*4df0*/  FFMA.FTZ R175, R46, R2, -R77 ;  /* 0x000000022eaf7223 */ /* 0x000fe2000001084d */
[----:B------:R-:W-:Y:S01]  /*4e00*/  MUFU.EX2 R38, R38 ;  /* 0x0000002600267308 */ /* 0x000fe20000000800 */
[----:B------:R-:W-:Y:S01]  /*4e10*/  HGMMA.64x128x16.F32 R88, R168, gdesc[UR8].tnspB, R88, gsb0 ;  /* 0x41e00008a8587df0 */ /* 0x000fe20008000858 */
[----:B------:R-:W-:Y:S01]  /*4e20*/  UIADD3 UR10, UR4, 0x200, URZ ;  /* 0x00000200040a7890 */ /* 0x000fe2000fffe03f */
[----:B------:R-:W-:-:S05]  /*4e30*/  UMOV UR11, 0x40000040 ;  /* 0x40000040000b7882 */ /* 0x000fca0000000000 */
[----:B------:R-:W-:Y:S08]  /*4e40*/  MUFU.EX2 R172, R172 ;  /* 0x000000ac00ac7308 */ /* 0x000ff00000000800 */
        /* <DEDUP_REMOVED lines=20> */
[----:B------:R-:W-:Y:S02]  /*4f90*/  FFMA.FTZ R171, R54, R2, -R77 ;  /* 0x0000000236ab7223 */ /* 0x000fe4000001084d */
[----:B------:R-:W-:Y:S01]  /*4fa0*/  HGMMA.64x128x16.F32 R88, R152, gdesc[UR8].tnspB, R88, gsb0 ;  /* 0x41e0000898587df0 */ /* 0x000fe20008000858 */
[----:B------:R-:W-:Y:S01]  /*4fb0*/  UIADD3 UR10, UR4, 0x280, URZ ;  /* 0x00000280040a7890 */ /* 0x000fe2000fffe03f */
[----:B------:R-:W-:Y:S01]  /*4fc0*/  MUFU.EX2 R168, R168 ;  /* 0x000000a800a87308 */ /* 0x000fe20000000800 */
[----:B------:R-:W-:-:S07]  /*4fd0*/  UMOV UR11, 0x40000040 ;  /* 0x40000040000b7882 */ /* 0x000fce0000000000 */
        /* <DEDUP_REMOVED lines=12> */
[----:B------:R-:W-:Y:S01]  /*50a0*/  UMOV UR11, 0x40000040 ;  /* 0x40000040000b7882 */ /* 0x000fe20000000000 */
[----:B------:R-:W-:-:S06]  /*50b0*/  UIADD3 UR4, UR4, 0x380, URZ ;  /* 0x0000038004047890 */ /* 0x000fcc000fffe03f */
[----:B------:R-:W-:Y:S01]  /*50c0*/  MUFU.EX2 R153, R153 ;  /* 0x0000009900997308 */ /* 0x000fe20000000800 */
[----:B------:R-:W-:Y:S01]  /*50d0*/  UMOV UR6, UR4 ;  /* 0x0000000400067c82 */ /* 0x000fe20008000000 */
[----:B------:R-:W-:-:S06]  /*50e0*/  UMOV UR4, UR39 ;  /* 0x0000002700047c82 */ /* 0x000fcc0008000000 */
[----:B------:R-:W-:Y:S08]  /*50f0*/  MUFU.EX2 R154, R154 ;  /* 0x0000009a009a7308 */ /* 0x000ff00000000800 */
[----:B------:R-:W-:Y:S01]  /*5100*/  MUFU.EX2 R155, R155 ;  /* 0x0000009b009b7308 */ /* 0x000fe20000000800 */
[----:B------:R-:W-:Y:S02]  /*5110*/  WARPGROUP.DEPBAR.LE gsb0, 0x0 ;  /* 0x00008000000079c5 */ /* 0x000fe40000010000 */
[----:B------:R-:W-:Y:S01]  /*5120*/  WARPGROUP.ARRIVE ;  /* 0x00000000000079c5 */ /* 0x000fe20000000000 */
[-CC-:B------:R-:W-:Y:S01]  /*5130*/  FFMA.FTZ R156, R64, R2.reuse, -R7.reuse ;  /* 0x00000002409c7223 */ /* 0x180fe20000010807 */
[-C--:B------:R-:W-:Y:S01]  /*5140*/  FFMA.FTZ R158, R68, R2.reuse, -R7 ;  /* 0x00000002449e7223 */ /* 0x080fe20000010807 */
[----:B------:R-:W-:Y:S01]  /*5150*/  FADD.FTZ R7, -R9, R8 ;  /* 0x0000000809077221 */ /* 0x000fe20000010100 */
[-CC-:B------:R-:W-:Y:S01]  /*5160*/  FFMA.FTZ R8, R26, R2.reuse, -R77.reuse ;  /* 0x000000021a087223 */ /* 0x180fe2000001084d */
[-CC-:B------:R-:W-:Y:S01]  /*5170*/  FFMA.FTZ R26, R55, R2.reuse, -R77.reuse ;  /* 0x00000002371a7223 */ /* 0x180fe2000001084d */
[----:B------:R-:W-:Y:S01]  /*5180*/  HGMMA.64x128x16.F32 R88, R160, gdesc[UR8].tnspB, R88, gsb0 ;  /* 0x41e00008a0587df0 */ /* 0x000fe20008000858 */
[-C--:B------:R-:W-:Y:S01]  /*5190*/  FMUL.FTZ R7, R7, R2.reuse ;  /* 0x0000000207077220 */ /* 0x080fe20000410000 */
[----:B------:R-:W-:Y:S01]  /*51a0*/  MUFU.EX2 R156, R156 ;  /* 0x0000009c009c7308 */ /* 0x000fe20000000800 */
[----:B------:R-:W-:-:S07]  /*51b0*/  FFMA.FTZ R77, R87, R2, -R77 ;  /* 0x00000002574d7223 */ /* 0x000fce000001084d */
[----:B------:R-:W-:Y:S08]  /*51c0*/  MUFU.EX2 R7, R7 ;  /* 0x0000000700077308 */ /* 0x000ff00000000800 */
[----:B------:R-:W1:Y:S08]  /*51d0*/  MUFU.EX2 R8, R8 ;  /* 0x0000000800087308 */ /* 0x000e700000000800 */
[----:B------:R-:W2:Y:S08]  /*51e0*/  MUFU.EX2 R26, R26 ;  /* 0x0000001a001a7308 */ /* 0x000eb00000000800 */
[----:B------:R-:W3:Y:S01]  /*51f0*/  MUFU.EX2 R157, R66 ;  /* 0x00000042009d7308 */ /* 0x000ee20000000800 */
[----:B-1----:R-:W-:Y:S01]  /*5200*/  FFMA.FTZ R40, R7, R3, R8 ;  /* 0x0000000307287223 */ /* 0x002fe20000010008 */
[----:B------:R-:W-:-:S03]  /*5210*/  FADD.FTZ R3, R13, R6 ;  /* 0x000000060d037221 */ /* 0x000fc60000010000 */
[C---:B------:R-:W-:Y:S01]  /*5220*/  FADD.FTZ R40, R181.reuse, R40 ;  /* 0x00000028b5287221 */ /* 0x040fe20000010000 */
[----:B------:R-:W-:Y:S01]  /*5230*/  FADD.FTZ R6, R182, R3 ;  /* 0x00000003b6067221 */ /* 0x000fe20000010000 */
[----:B------:R-:W-:Y:S01]  /*5240*/  F2FP.F16.F32.PACK_AB R181, R181, R8 ;  /* 0x00000008b5b5723e */ /* 0x000fe200000000ff */
[----:B------:R-:W1:Y:S01]  /*5250*/  MUFU.EX2 R158, R158 ;  /* 0x0000009e009e7308 */ /* 0x000e620000000800 */
[----:B------:R-:W-:Y:S01]  /*5260*/  FADD.FTZ R3, R183, R40 ;  /* 0x00000028b7037221 */ /* 0x000fe20000010000 */
[----:B------:R-:W-:Y:S02]  /*5270*/  F2FP.F16.F32.PACK_AB R182, R15, R182 ;  /* 0x000000b60fb6723e */ /* 0x000fe400000000ff */
[----:B------:R-:W-:-:S04]  /*5280*/  F2FP.F16.F32.PACK_AB R183, R30, R183 ;  /* 0x000000b71eb7723e */ /* 0x000fc800000000ff */
[----:B------:R-:W4:Y:S01]  /*5290*/  MUFU.EX2 R159, R70 ;  /* 0x00000046009f7308 */ /* 0x000f220000000800 */
[----:B------:R-:W-:Y:S02]  /*52a0*/  WARPGROUP.DEPBAR.LE gsb0, 0x0 ;  /* 0x00008000000079c5 */ /* 0x000fe40000010000 */
[----:B------:R-:W-:-:S05]  /*52b0*/  WARPGROUP.ARRIVE ;  /* 0x00000000000079c5 */ /* 0x000fca0000000000 */
[----:B------:R-:W5:Y:S01]  /*52c0*/  MUFU.EX2 R161, R74 ;  /* 0x0000004a00a17308 */ /* 0x000f620000000800 */
[----:B------:R-:W-:Y:S02]  /*52d0*/  F2FP.F16.F32.PACK_AB R160, R61, R10 ;  /* 0x0000000a3da0723e */ /* 0x000fe400000000ff */
[----:B------:R-:W-:Y:S01]  /*52e0*/  F2FP.F16.F32.PACK_AB R162, R65, R12 ;  /* 0x0000000c41a2723e */ /* 0x000fe200000000ff */
[----:B------:R-:W-:Y:S04]  /*52f0*/  HGMMA.64x128x16.F32 R88, R164, gdesc[UR4].tnspB, R88, gsb0 ;  /* 0x41e00004a4587df0 */ /* 0x000fe80008000858 */
[----:B------:R-:W5:Y:S01]  /*5300*/  MUFU.EX2 R163, R78 ;  /* 0x0000004e00a37308 */ /* 0x000f620000000800 */
[----:B------:R-:W-:Y:S02]  /*5310*/  WARPGROUP.DEPBAR.LE gsb0, 0x0 ;  /* 0x00008000000079c5 */ /* 0x000fe40000010000 */
[----:B------:R2:W-:Y:S05]  /*5320*/  @!P1 SYNCS.ARRIVE.TRANS64.RED.A1T0 RZ, [R27+URZ], RZ ;  /* 0x000000ff1bff99a7 */ /* 0x0005ea000810043f */
[----:B------:R-:W5:Y:S01]  /*5330*/  MUFU.EX2 R165, R82 ;  /* 0x0000005200a57308 */ /* 0x000f620000000800 */
[----:B------:R-:W-:-:S02]  /*5340*/  F2FP.F16.F32.PACK_AB R164, R69, R14 ;  /* 0x0000000e45a4723e */ /* 0x000fc400000000ff */
[----:B------:R-:W-:Y:S01]  /*5350*/  F2FP.F16.F32.PACK_AB R166, R73, R20 ;  /* 0x0000001449a6723e */ /* 0x000fe200000000ff */
[----:B--2---:R-:W-:-:S04]  /*5360*/  @!P1 VIADD R27, R31, 0x34860 ;  /* 0x000348601f1b9836 */ /* 0x004fc80000000000 */
[----:B------:R-:W2:Y:S01]  /*5370*/  MUFU.EX2 R167, R86 ;  /* 0x0000005600a77308 */ /* 0x000ea20000000800 */
[----:B------:R-:W-:-:S04]  /*5380*/  @!P1 PRMT R27, RZ, 0x654, R27 ;  /* 0x00000654ff1b9816 */ /* 0x000fc8000000001b */
[----:B------:R3:W-:Y:S02]  /*5390*/  @!P1 SYNCS.ARRIVE.TRANS64.RED.A1T0 RZ, [R27+URZ], RZ ;  /* 0x000000ff1bff99a7 */ /* 0x0007e4000810043f */
[----:B---3--:R-:W-:Y:S01]  /*53a0*/  FADD.FTZ R27, R15, R6 ;  /* 0x000000060f1b7221 */ /* 0x008fe20000010000 */
[----:B------:R-:W-:-:S03]  /*53b0*/  FADD.FTZ R6, R30, R3 ;  /* 0x000000031e067221 */ /* 0x000fc60000010000 */
[----:B------:R-:W-:Y:S01]  /*53c0*/  FADD.FTZ R40, R176, R27 ;  /* 0x0000001bb0287221 */ /* 0x000fe20000010000 */
[----:B------:R-:W-:Y:S01]  /*53d0*/  FADD.FTZ R3, R177, R6 ;  /* 0x00000006b1037221 */ /* 0x000fe20000010000 */
[C---:B------:R-:W-:Y:S02]  /*53e0*/  F2FP.F16.F32.PACK_AB R176, R21.reuse, R176 ;  /* 0x000000b015b0723e */ /* 0x040fe400000000ff */
[----:B------:R-:W-:Y:S01]  /*53f0*/  FADD.FTZ R27, R21, R40 ;  /* 0x00000028151b7221 */ /* 0x000fe20000010000 */
[C---:B------:R-:W-:Y:S01]  /*5400*/  FADD.FTZ R6, R36.reuse, R3 ;  /* 0x0000000324067221 */ /* 0x040fe20000010000 */
[----:B------:R-:W-:Y:S02]  /*5410*/  F2FP.F16.F32.PACK_AB R177, R36, R177 ;  /* 0x000000b124b1723e */ /* 0x000fe400000000ff */
[----:B------:R-:W-:Y:S01]  /*5420*/  FADD.FTZ R40, R178, R27 ;  /* 0x0000001bb2287221 */ /* 0x000fe20000010000 */
[----:B------:R-:W-:Y:S01]  /*5430*/  FADD.FTZ R3, R179, R6 ;  /* 0x00000006b3037221 */ /* 0x000fe20000010000 */
[----:B------:R-:W-:-:S02]  /*5440*/  F2FP.F16.F32.PACK_AB R178, R25, R178 ;  /* 0x000000b219b2723e */ /* 0x000fc400000000ff */
[----:B------:R-:W-:Y:S01]  /*5450*/  FADD.FTZ R27, R25, R40 ;  /* 0x00000028191b7221 */ /* 0x000fe20000010000 */
[C---:B------:R-:W-:Y:S01]  /*5460*/  FADD.FTZ R6, R32.reuse, R3 ;  /* 0x0000000320067221 */ /* 0x040fe20000010000 */
[----:B------:R-:W-:Y:S02]  /*5470*/  F2FP.F16.F32.PACK_AB R179, R32, R179 ;  /* 0x000000b320b3723e */ /* 0x000fe400000000ff */
[----:B------:R-:W-:Y:S01]  /*5480*/  FADD.FTZ R40, R172, R27 ;  /* 0x0000001bac287221 */ /* 0x000fe20000010000 */
[----:B------:R-:W-:Y:S01]  /*5490*/  FADD.FTZ R3, R173, R6 ;  /* 0x00000006ad037221 */ /* 0x000fe20000010000 */
[C---:B------:R-:W-:Y:S02]  /*54a0*/  F2FP.F16.F32.PACK_AB R172, R29.reuse, R172 ;  /* 0x000000ac1dac723e */ /* 0x040fe400000000ff */
[----:B------:R-:W-:Y:S01]  /*54b0*/  FADD.FTZ R27, R29, R40 ;  /* 0x000000281d1b7221 */ /* 0x000fe20000010000 */
[C---:B------:R-:W-:Y:S01]  /*54c0*/  FADD.FTZ R6, R34.reuse, R3 ;  /* 0x0000000322067221 */ /* 0x040fe20000010000 */
[----:B------:R-:W-:-:S02]  /*54d0*/  F2FP.F16.F32.PACK_AB R173, R34, R173 ;  /* 0x000000ad22ad723e */ /* 0x000fc400000000ff */
        /* <DEDUP_REMOVED lines=26> */
[----:B------:R-:W-:Y:S01]  /*5680*/  F2FP.F16.F32.PACK_AB R154, R49, R154 ;  /* 0x0000009a319a723e */ /* 0x000fe200000000ff */
[----:B------:R-:W-:-:S02]  /*5690*/  IMAD.MOV.U32 R13, RZ, RZ, R0 ;  /* 0x000000ffff0d7224 */ /* 0x000fc400078e0000 */
        /* <DEDUP_REMOVED lines=9> */
[----:B-1----:R-:W-:Y:S01]  /*5730*/  FADD.FTZ R8, R158, R3 ;  /* 0x000000039e087221 */ /* 0x002fe20000010000 */
[----:B----4-:R-:W-:Y:S01]  /*5740*/  FADD.FTZ R6, R159, R6 ;  /* 0x000000069f067221 */ /* 0x010fe20000010000 */
[C---:B------:R-:W-:Y:S02]  /*5750*/  F2FP.F16.F32.PACK_AB R158, R57.reuse, R158 ;  /* 0x0000009e399e723e */ /* 0x040fe400000000ff */
[----:B------:R-:W-:Y:S01]  /*5760*/  FADD.FTZ R3, R57, R8 ;  /* 0x0000000839037221 */ /* 0x000fe20000010000 */
[C---:B------:R-:W-:Y:S01]  /*5770*/  FADD.FTZ R6, R71.reuse, R6 ;  /* 0x0000000647067221 */ /* 0x040fe20000010000 */
[----:B------:R-:W-:Y:S02]  /*5780*/  F2FP.F16.F32.PACK_AB R159, R71, R159 ;  /* 0x0000009f479f723e */ /* 0x000fe400000000ff */
[----:B------:R-:W-:Y:S01]  /*5790*/  FADD.FTZ R8, R10, R3 ;  /* 0x000000030a087221 */ /* 0x000fe20000010000 */
[----:B-----5:R-:W-:Y:S01]  /*57a0*/  FADD.FTZ R6, R161, R6 ;  /* 0x00000006a1067221 */ /* 0x020fe20000010000 */
[----:B------:R-:W1:Y:S01]  /*57b0*/  MUFU.EX2 R10, R77 ;  /* 0x0000004d000a7308 */ /* 0x000e620000000800 */
[----:B------:R-:W-:Y:S01]  /*57c0*/  F2FP.F16.F32.PACK_AB R161, R75, R161 ;  /* 0x000000a14ba1723e */ /* 0x000fe200000000ff */
[----:B------:R-:W-:Y:S01]  /*57d0*/  FADD.FTZ R3, R61, R8 ;  /* 0x000000083d037221 */ /* 0x000fe20000010000 */
[----:B------:R-:W-:-:S03]  /*57e0*/  FADD.FTZ R6, R75, R6 ;  /* 0x000000064b067221 */ /* 0x000fc60000010000 */
[----:B------:R-:W-:Y:S01]  /*57f0*/  FADD.FTZ R8, R12, R3 ;  /* 0x000000030c087221 */ /* 0x000fe20000010000 */
[----:B------:R-:W-:Y:S01]  /*5800*/  FADD.FTZ R6, R163, R6 ;  /* 0x00000006a3067221 */ /* 0x000fe20000010000 */
[----:B------:R-:W-:Y:S02]  /*5810*/  F2FP.F16.F32.PACK_AB R163, R79, R163 ;  /* 0x000000a34fa3723e */ /* 0x000fe400000000ff */
        /* <DEDUP_REMOVED lines=8> */
[----:B--2---:R-:W-:Y:S01]  /*58a0*/  FADD.FTZ R3, R167, R6 ;  /* 0x00000006a7037221 */ /* 0x004fe20000010000 */
[C---:B-1----:R-:W-:Y:S02]  /*58b0*/  F2FP.F16.F32.PACK_AB R167, R10.reuse, R167 ;  /* 0x000000a70aa7723e */ /* 0x042fe400000000ff */
[----:B------:R-:W-:Y:S01]  /*58c0*/  FADD.FTZ R6, R73, R8 ;  /* 0x0000000849067221 */ /* 0x000fe20000010000 */
[----:B------:R-:W-:Y:S01]  /*58d0*/  FADD.FTZ R3, R10, R3 ;  /* 0x000000030a037221 */ /* 0x000fe20000010000 */
[----:B------:R-:W-:Y:S01]  /*58e0*/  IMAD.MOV.U32 R8, RZ, RZ, R9 ;  /* 0x000000ffff087224 */ /* 0x000fe200078e0009 */
[----:B------:R-:W-:Y:S06]  /*58f0*/  @P2 BRA `(.L_x_24) ;  /* 0xffffffdc00c82947 */ /* 0x000fec000383ffff */
.L_x_15:
[----:B------:R-:W-:Y:S06]  /*5900*/  BAR.ARV 0x8, 0x120 ;  /* 0x0204800000007b1d */ /* 0x000fec0000002000 */
        /* <DEDUP_REMOVED lines=64> */
[----:B------:R-:W-:Y:S06]  /*5d10*/  @!P0 BRA `(.L_x_25) ;  /* 0x0000000000048947 */ /* 0x000fec0003800000 */
[----:B------:R-:W-:Y:S01]  /*5d20*/  BPT.TRAP 0x1 ;  /* 0x000000040000795c */ /* 0x000fe20000300000 */
.L_x_25:
[----:B------:R-:W-:Y:S01]  /*5d30*/  ULEA UR7, UR38, UR60, 0x3 ;  /* 0x0000003c26077291 */ /* 0x000fe2000f8e183f */
[----:B------:R-:W-:-:S05]  /*5d40*/  IMAD.U32 R4, RZ, RZ, UR39 ;  /* 0x00000027ff047e24 */ /* 0x000fca000f8e00ff */
[----:B------:R-:W-:-:S04]  /*5d50*/  SHF.L.U32 R4, R4, 0x1f, RZ ;  /* 0x0000001f04047819 */ /* 0x000fc800000006ff */
[----:B------:R1:W2:Y:S01]  /*5d60*/  SYNCS.PHASECHK.TRANS64.TRYWAIT P2, [UR7+0x34850], R4 ;  /* 0x03485004ff0075a7 */ /* 0x0002a20008040147 */
[----:B------:R-:W-:Y:S05]  /*5d70*/  @!P0 BRA `(.L_x_26) ;  /* 0x0000000000048947 */ /* 0x000fea0003800000 */
[----:B------:R-:W-:Y:S01]  /*5d80*/  BPT.TRAP 0x1 ;  /* 0x000000040000795c */ /* 0x000fe20000300000 */
.L_x_26:
[----:B--2---:R-:W-:Y:S05]  /*5d90*/  @P2 BRA `(.L_x_27) ;  /* 0x0000000000082947 */ /* 0x004fea0003800000 */
[----:B------:R-:W2:Y:S02]  /*5da0*/  SYNCS.PHASECHK.TRANS64.TRYWAIT P0, [UR7+0x34850], R4 ;  /* 0x03485004ff0075a7 */ /* 0x000ea40008000147 */
[----:B--2---:R-:W-:Y:S05]  /*5db0*/  @!P0 BRA `(.L_x_28) ;  /* 0x0000004400ac8947 */ /* 0x004fea0003800000 */
.L_x_27:
[----:B------:R-:W-:Y:S01]  /*5dc0*/  UIADD3 UR4, UR60, 0x400, URZ ;  /* 0x000004003c047890 */ /* 0x000fe2000fffe03f */
[----:B------:R-:W-:Y:S01]  /*5dd0*/  WARPGROUP.ARRIVE ;  /* 0x00000000000079c5 */ /* 0x000fe20000000000 */
[----:B------:R-:W-:Y:S01]  /*5de0*/  UMOV UR11, 0x40000040 ;  /* 0x40000040000b7882 */ /* 0x000fe20000000000 */
[----:B-12---:R-:W1:Y:S01]  /*5df0*/  SHFL.BFLY PT, R4, R3, 0x2, 0x1f ;  /* 0x0c401f0003047f89 */ /* 0x006e6200000e0000 */
[----:B------:R-:W-:Y:S01]  /*5e00*/  USHF.R.U32.HI UR4, URZ, 0x4, UR4 ;  /* 0x000000043f047899 */ /* 0x000fe20008011604 */
[C---:B------:R-:W-:Y:S01]  /*5e10*/  IADD3 R89, P4, R16.reuse, 0x20, RZ ;  /* 0x0000002010597810 */ /* 0x040fe20007f9e0ff */
[----:B------:R-:W-:Y:S01]  /*5e20*/  UIADD3 UR35, -UR36, URZ, URZ ;  /* 0x0000003f24237290 */ /* 0x000fe2000fffe13f */
[----:B------:R-:W2:Y:S01]  /*5e30*/  SHFL.BFLY PT, R5, R6, 0x2, 0x1f ;  /* 0x0c401f0006057f89 */ /* 0x000ea200000e0000 */
[----:B------:R-:W-:Y:S01]  /*5e40*/  ULOP3.LUT UR4, UR4, 0x3fff, URZ, 0xc0, !UPT ;  /* 0x00003fff04047892 */ /* 0x000fe2000f8ec03f */
[C---:B------:R-:W-:Y:S01]  /*5e50*/  IADD3 R7, P3, R16.reuse, 0x4040, RZ ;  /* 0x0000404010077810 */ /* 0x040fe20007f7e0ff */
[----:B------:R-:W-:Y:S01]  /*5e60*/  UIADD3 UR34, -UR61, URZ, URZ ;  /* 0x0000003f3d227290 */ /* 0x000fe2000fffe13f */
[C---:B------:R-:W-:Y:S01]  /*5e70*/  IADD3 R13, P0, R16.reuse, 0x4000, RZ ;  /* 0x00004000100d7810 */ /* 0x040fe20007f1e0ff */
[----:B------:R-:W-:Y:S01]  /*5e80*/  ULOP3.LUT UR4, UR4, 0x4000000, URZ, 0xfc, !UPT ;  /* 0x0400000004047892 */ /* 0x000fe2000f8efc3f */
[----:B------:R-:W-:Y:S01]  /*5e90*/  LOP3.LUT R88, R89, 0x380, RZ, 0xc0, !PT ;  /* 0x0000038059587812 */ /* 0x000fe200078ec0ff */
[----:B------:R-:W-:Y:S01]  /*5ea0*/  ULDC UR5, c[0x0][0xda8] ;  /* 0x00036a0000057ab9 */ /* 0x000fe20000000800 */
[----:B------:R-:W-:Y:S01]  /*5eb0*/  IADD3 R21, P5, R16, 0x40, RZ ;  /* 0x0000004010157810 */ /* 0x000fe20007fbe0ff */
[----:B------:R-:W-:Y:S01]  /*5ec0*/  ULEA UR4, UR38, UR4, 0xb ;  /* 0x0000000426047291 */ /* 0x000fe2000f8e583f */
[----:B------:R-:W-:Y:S01]  /*5ed0*/  LOP3.LUT R12, R13, 0x380, RZ, 0xc0, !PT ;  /* 0x000003800d0c7812 */ /* 0x000fe200078ec0ff */
[----:B------:R-:W-:Y:S01]  /*5ee0*/  ULDC.64 UR8, c[0x0][0xb70] ;  /* 0x0002dc0000087ab9 */ /* 0x000fe20000000a00 */
[----:B------:R-:W-:Y:S01]  /*5ef0*/  SHF.R.U64 R88, R88, 0x3, RZ ;  /* 0x0000000358587819 */ /* 0x000fe200000012ff */
[----:B------:R-:W-:Y:S01]  /*5f00*/  UIADD3 UR6, UR4, 0x80, URZ ;  /* 0x0000008004067890 */ /* 0x000fe2000fffe03f */
[----:B------:R-:W-:-:S02]  /*5f10*/  LOP3.LUT R20, R21, 0x380, RZ, 0xc0, !PT ;  /* 0x0000038015147812 */ /* 0x000fc400078ec0ff */
[----:B------:R-:W-:Y:S01]  /*5f20*/  UMOV UR10, UR4 ;  /* 0x00000004000a7c82 */ /* 0x000fe20008000000 */
[----:B------:R-:W-:Y:S01]  /*5f30*/  SHF.R.U64 R12, R12, 0x3, RZ ;  /* 0x000000030c0c7819 */ /* 0x000fe200000012ff */
[----:B------:R-:W-:Y:S01]  /*5f40*/  HGMMA.64x128x16.F32 R24, R180, gdesc[UR8].tnspB, R24, gsb0 ;  /* 0x41e00008b4187df0 */ /* 0x000fe20008000818 */
[----:B------:R-:W-:Y:S01]  /*5f50*/  UMOV UR11, 0x40000040 ;  /* 0x40000040000b7882 */ /* 0x000fe20000000000 */
[----:B------:R-:W-:Y:S01]  /*5f60*/  UMOV UR10, UR6 ;  /* 0x00000006000a7c82 */ /* 0x000fe20008000000 */
[----:B------:R-:W-:Y:S01]  /*5f70*/  UIADD3 UR6, UR4, 0x100, URZ ;  /* 0x0000010004067890 */ /* 0x000fe2000fffe03f */
[----:B-1----:R-:W-:Y:S01]  /*5f80*/  FADD.FTZ R3, R4, R3 ;  /* 0x0000000304037221 */ /* 0x002fe20000010000 */
[----:B------:R-:W-:Y:S01]  /*5f90*/  LOP3.LUT R88, R88, R89, RZ, 0x3c, !PT ;  /* 0x0000005958587212 */ /* 0x000fe200078e3cff */
[----:B--2---:R-:W-:Y:S01]  /*5fa0*/  FADD.FTZ R5, R5, R6 ;  /* 0x0000000605057221 */ /* 0x004fe20000010000 */
[----:B------:R-:W-:Y:S01]  /*5fb0*/  LOP3.LUT R6, R7, 0x380, RZ, 0xc0, !PT ;  /* 0x0000038007067812 */ /* 0x000fe200078ec0ff */
[----:B------:R-:W-:Y:S01]  /*5fc0*/  IMAD.X R89, RZ, RZ, R17, P4 ;  /* 0x000000ffff597224 */ /* 0x000fe200020e0611 */
[----:B------:R-:W1:Y:S01]  /*5fd0*/  SHFL.BFLY PT, R92, R3, 0x1, 0x1f ;  /* 0x0c201f00035c7f89 */ /* 0x000e6200000e0000 */
[----:B------:R-:W-:-:S02]  /*5fe0*/  SHF.R.U64 R20, R20, 0x3, RZ ;  /* 0x0000000314147819 */ /* 0x000fc400000012ff */
[----:B------:R-:W-:Y:S01]  /*5ff0*/  SHF.R.U64 R6, R6, 0x3, RZ ;  /* 0x0000000306067819 */ /* 0x000fe200000012ff */
[----:B------:R-:W2:Y:S01]  /*6000*/  SHFL.BFLY PT, R8, R5, 0x1, 0x1f ;  /* 0x0c201f0005087f89 */ /* 0x000ea200000e0000 */
[----:B------:R-:W-:Y:S02]  /*6010*/  LOP3.LUT R12, R12, R13, RZ, 0x3c, !PT ;  /* 0x0000000d0c0c7212 */ /* 0x000fe400078e3cff */
[----:B------:R-:W-:Y:S01]  /*6020*/  LOP3.LUT R6, R6, R7, RZ, 0x3c, !PT ;  /* 0x0000000706067212 */ /* 0x000fe200078e3cff */
[--C-:B------:R-:W-:Y:S01]  /*6030*/  IMAD.X R7, RZ, RZ, R17.reuse, P3 ;  /* 0x000000ffff077224 */ /* 0x100fe200018e0611 */
[C---:B------:R-:W-:Y:S02]  /*6040*/  IADD3 R13, P4, R16.reuse, 0x4060, RZ ;  /* 0x00004060100d7810 */ /* 0x040fe40007f9e0ff */
[----:B------:R-:W-:Y:S02]  /*6050*/  LOP3.LUT R91, R16, 0x380, RZ, 0xc0, !PT ;  /* 0x00000380105b7812 */ /* 0x000fe400078ec0ff */
[----:B------:R-:W-:Y:S01]  /*6060*/  LOP3.LUT R20, R20, R21, RZ, 0x3c, !PT ;  /* 0x0000001514147212 */ /* 0x000fe200078e3cff */
[----:B------:R-:W-:Y:S01]  /*6070*/  IMAD.X R21, RZ, RZ, R17, P5 ;  /* 0x000000ffff157224 */ /* 0x000fe200028e0611 */
[----:B------:R-:W-:-:S02]  /*6080*/  LOP3.LUT R4, R13, 0x380, RZ, 0xc0, !PT ;  /* 0x000003800d047812 */ /* 0x000fc400078ec0ff */
[----:B------:R-:W-:Y:S02]  /*6090*/  SHF.R.U64 R91, R91, 0x3, RZ ;  /* 0x000000035b5b7819 */ /* 0x000fe400000012ff */
[----:B------:R-:W-:Y:S02]  /*60a0*/  SHF.R.U64 R4, R4, 0x3, RZ ;  /* 0x0000000304047819 */ /* 0x000fe400000012ff */
[----:B------:R-:W-:Y:S01]  /*60b0*/  LOP3.LUT R90, R91, R16, RZ, 0x3c, !PT ;  /* 0x000000105b5a7212 */ /* 0x000fe200078e3cff */
[--C-:B------:R-:W-:Y:S01]  /*60c0*/  IMAD.MOV.U32 R91, RZ, RZ, R17.reuse ;  /* 0x000000ffff5b7224 */ /* 0x100fe200078e0011 */
[----:B------:R-:W-:Y:S01]  /*60d0*/  IADD3 R11, P2, R16, 0x4020, RZ ;  /* 0x00004020100b7810 */ /* 0x000fe20007f5e0ff */
[----:B-1----:R-:W-:Y:S01]  /*60e0*/  FADD.FTZ R92, R3, R92 ;  /* 0x0000005c035c7221 */ /* 0x002fe20000010000 */
[----:B------:R-:W-:Y:S02]  /*60f0*/  MOV R94, R88 ;  /* 0x00000058005e7202 */ /* 0x000fe40000000f00 */
[----:B------:R-:W-:Y:S01]  /*6100*/  LOP3.LUT R4, R4, R13, RZ, 0x3c, !PT ;  /* 0x0000000d04047212 */ /* 0x000fe200078e3cff */
[----:B--2---:R-:W-:Y:S01]  /*6110*/  FADD.FTZ R96, R5, R8 ;  /* 0x0000000805607221 */ /* 0x004fe20000010000 */
[----:B------:R-:W-:Y:S01]  /*6120*/  FSETP.NE.FTZ.AND P3, PT, R92, RZ, PT ;  /* 0x000000ff5c00720b */ /* 0x000fe20003f75000 */
[----:B------:R-:W-:Y:S01]  /*6130*/  IMAD.MOV.U32 R8, RZ, RZ, RZ ;  /* 0x000000ffff087224 */ /* 0x000fe200078e00ff */
[----:B------:R-:W-:Y:S01]  /*6140*/  MOV R88, R6 ;  /* 0x0000000600587202 */ /* 0x000fe20000000f00 */
[----:B------:R-:W-:Y:S01]  /*6150*/  IMAD.U32 R7, RZ, RZ, UR7 ;  /* 0x00000007ff077e24 */ /* 0x000fe2000f8e00ff */
[----:B------:R-:W-:Y:S01]  /*6160*/  FSETP.NE.FTZ.AND P5, PT, R96, RZ, PT ;  /* 0x000000ff6000720b */ /* 0x000fe20003fb5000 */
[----:B------:R-:W-:Y:S01]  /*6170*/  IMAD.X R5, RZ, RZ, R17, P4 ;  /* 0x000000ffff057224 */ /* 0x000fe200020e0611 */
[----:B------:R-:W-:Y:S01]  /*6180*/  IADD3.X R13, RZ, R17, RZ, P0, !PT ;  /* 0x00000011ff0d7210 */ /* 0x000fe200007fe4ff */
[----:B------:R-:W-:Y:S01]  /*6190*/  @!P1 VIADD R7, R7, 0x34860 ;  /* 0x0003486007079836 */ /* 0x000fe20000000000 */
[----:B------:R-:W-:Y:S01]  /*61a0*/  LOP3.LUT R10, R11, 0x380, RZ, 0xc0, !PT ;  /* 0x000003800b0a7812 */ /* 0x000fe200078ec0ff */
[----:B------:R-:W-:Y:S01]  /*61b0*/  ULDC UR7, c[0x0][0xa88] ;  /* 0x0002a20000077ab9 */ /* 0x000fe20000000800 */
[----:B------:R-:W-:-:S02]  /*61c0*/  MOV R95, R90 ;  /* 0x0000005a005f7202 */ /* 0x000fc40000000f00 */
[----:B------:R-:W-:Y:S01]  /*61d0*/  MOV R90, R12 ;  /* 0x0000000c005a7202 */ /* 0x000fe20000000f00 */
[----:B------:R-:W1:Y:S01]  /*61e0*/  @P3 MUFU.LG2 R6, R92 ;  /* 0x0000005c00063308 */ /* 0x000e620000000c00 */
[----:B------:R-:W-:Y:S01]  /*61f0*/  IMAD.MOV.U32 R12, RZ, RZ, RZ ;  /* 0x000000ffff0c7224 */ /* 0x000fe200078e00ff */
[----:B------:R-:W-:Y:S02]  /*6200*/  SHF.R.U64 R10, R10, 0x3, RZ ;  /* 0x000000030a0a7819 */ /* 0x000fe400000012ff */
[----:B------:R-:W-:Y:S02]  /*6210*/  @!P1 PRMT R7, RZ, 0x654, R7 ;  /* 0x00000654ff079816 */ /* 0x000fe40000000007 */
[----:B------:R-:W-:Y:S01]  /*6220*/  LOP3.LUT R10, R10, R11, RZ, 0x3c, !PT ;  /* 0x0000000b0a0a7212 */ /* 0x000fe200078e3cff */
[----:B------:R-:W-:Y:S01]  /*6230*/  IMAD.X R11, RZ, RZ, R17, P2 ;  /* 0x000000ffff0b7224 */ /* 0x000fe200010e0611 */
[----:B------:R-:W-:Y:S01]  /*6240*/  @P5 MUFU.RCP R8, R96 ;  /* 0x0000006000085308 */ /* 0x000fe20000001000 */
[----:B------:R-:W-:Y:S01]  /*6250*/  MOV R93, R20 ;  /* 0x00000014005d7202 */ /* 0x000fe20000000f00 */
[----:B------:R-:W-:Y:S01]  /*6260*/  IMAD.MOV.U32 R21, RZ, RZ, -0x800000 ;  /* 0xff800000ff157424 */ /* 0x000fe200078e00ff */
[----:B------:R-:W-:-:S02]  /*6270*/  R2UR UR12, R184 ;  /* 0x00000000b80c72ca */ /* 0x000fc400000e0000 */
[----:B------:R-:W-:Y:S01]  /*6280*/  MOV R89, R10 ;  /* 0x0000000a00597202 */ /* 0x000fe20000000f00 */
[----:B------:R-:W-:Y:S01]  /*6290*/  @P3 FMUL.FTZ R11, R2, 0.69314718246459960938 ;  /* 0x3f317218020b3820 */ /* 0x000fe20000410000 */
[----:B------:R-:W-:Y:S01]  /*62a0*/  IADD3 R15, P6, R16, 0x60, RZ ;  /* 0x00000060100f7810 */ /* 0x000fe20007fde0ff */
[----:B------:R-:W-:Y:S01]  /*62b0*/  @P3 MUFU.RCP R12, R92 ;  /* 0x0000005c000c3308 */ /* 0x000fe20000001000 */
[----:B-1----:R-:W-:Y:S01]  /*62c0*/  @P3 FMUL.FTZ R6, R6, 0.69314718246459960938 ;  /* 0x3f31721806063820 */ /* 0x002fe20000410000 */
[----:B------:R-:W-:Y:S02]  /*62d0*/  MOV R20, R4 ;  /* 0x0000000400147202 */ /* 0x000fe40000000f00 */
[----:B------:R-:W-:Y:S01]  /*62e0*/  LOP3.LUT R14, R15, 0x380, RZ, 0xc0, !PT ;  /* 0x000003800f0e7812 */ /* 0x000fe200078ec0ff */
[----:B------:R-:W-:Y:S01]  /*62f0*/  @P3 FFMA.FTZ R21, R11, R9, R6 ;  /* 0x000000090b153223 */ /* 0x000fe20000010006 */
[----:B------:R-:W-:Y:S02]  /*6300*/  LOP3.LUT P0, RZ, R23, 0x3, RZ, 0xc0, !PT ;  /* 0x0000000317ff7812 */ /* 0x000fe4000780c0ff */
[----:B------:R-:W1:Y:S01]  /*6310*/  @P5 MUFU.LG2 R3, R96 ;  /* 0x0000006000035308 */ /* 0x000e620000000c00 */
[----:B------:R-:W-:Y:S01]  /*6320*/  UIMAD UR34, UR5, UR34, UR12 ;  /* 0x00000022052272a4 */ /* 0x000fe2000f8e020c */
[----:B------:R-:W-:-:S02]  /*6330*/  SHF.R.U64 R14, R14, 0x3, RZ ;  /* 0x000000030e0e7819 */ /* 0x000fc400000012ff */
[----:B------:R-:W-:Y:S01]  /*6340*/  ULDC.64 UR12, c[0x0][0x208] ;  /* 0x00008200000c7ab9 */ /* 0x000fe20000000a00 */
[----:B------:R-:W-:Y:S01]  /*6350*/  USHF.L.U32 UR34, UR34, 0x7, URZ ;  /* 0x0000000722227899 */ /* 0x000fe2000800063f */
[----:B------:R-:W-:Y:S01]  /*6360*/  LOP3.LUT R14, R14, R15, RZ, 0x3c, !PT ;  /* 0x0000000f0e0e7212 */ /* 0x000fe200078e3cff */
[----:B------:R-:W-:-:S04]  /*6370*/  IMAD.X R15, RZ, RZ, R17, P6 ;  /* 0x000000ffff0f7224 */ /* 0x000fc800030e0611 */
[----:B------:R-:W-:Y:S01]  /*6380*/  VIADD R97, R187, UR34 ;  /* 0x00000022bb617c36 */ /* 0x000fe20008000000 */
[----:B------:R-:W-:-:S03]  /*6390*/  MOV R91, R14 ;  /* 0x0000000e005b7202 */ /* 0x000fc60000000f00 */
[----:B------:R-:W-:-:S05]  /*63a0*/  VIADD R10, R97, 0x8 ;  /* 0x00000008610a7836 */ /* 0x000fca0000000000 */
[----:B------:R-:W-:Y:S02]  /*63b0*/  ISETP.GE.OR P2, PT, R10, UR7, P0 ;  /* 0x000000070a007c0c */ /* 0x000fe40008746670 */
[----:B------:R-:W-:Y:S01]  /*63c0*/  ISETP.GE.OR P0, PT, R97, UR7, P0 ;  /* 0x0000000761007c0c */ /* 0x000fe20008706670 */
[----:B------:R-:W-:Y:S02]  /*63d0*/  WARPGROUP.DEPBAR.LE gsb0, 0x0 ;  /* 0x00008000000079c5 */ /* 0x000fe40000010000 */
[----:B------:R-:W-:-:S06]  /*63e0*/  WARPGROUP.ARRIVE ;  /* 0x00000000000079c5 */ /* 0x000fcc0000000000 */
[----:B------:R-:W-:Y:S01]  /*63f0*/  HGMMA.64x128x16.F32 R24, R176, gdesc[UR8].tnspB, R24, gsb0 ;  /* 0x41e00008b0187df0 */ /* 0x000fe20008000818 */
[----:B------:R-:W-:Y:S01]  /*6400*/  UMOV UR10, UR6 ;  /* 0x00000006000a7c82 */ /* 0x000fe20008000000 */
[----:B------:R-:W-:Y:S01]  /*6410*/  UMOV UR11, 0x40000040 ;  /* 0x40000040000b7882 */ /* 0x000fe20000000000 */
[----:B------:R-:W-:Y:S01]  /*6420*/  UIADD3 UR6, UR4, 0x180, URZ ;  /* 0x0000018004067890 */ /* 0x000fe2000fffe03f */
        /* <DEDUP_REMOVED lines=17> */
[----:B------:R-:W-:Y:S02]  /*6540*/  UIADD3 UR6, UR4, 0x300, URZ ;  /* 0x0000030004067890 */ /* 0x000fe4000fffe03f */
[----:B------:R-:W-:Y:S01]  /*6550*/  UIADD3 UR4, UR4, 0x380, URZ ;  /* 0x0000038004047890 */ /* 0x000fe2000fffe03f */
[----:B------:R-:W-:Y:S02]  /*6560*/  WARPGROUP.DEPBAR.LE gsb0, 0x0 ;  /* 0x00008000000079c5 */ /* 0x000fe40000010000 */
[----:B------:R-:W-:-:S06]  /*6570*/  WARPGROUP.ARRIVE ;  /* 0x00000000000079c5 */ /* 0x000fcc0000000000 */
[----:B------:R-:W-:Y:S01]  /*6580*/  HGMMA.64x128x16.F32 R24, R156, gdesc[UR8].tnspB, R24, gsb0 ;  /* 0x41e000089c187df0 */ /* 0x000fe20008000818 */
[----:B------:R-:W-:Y:S01]  /*6590*/  UMOV UR10, UR6 ;  /* 0x00000006000a7c82 */ /* 0x000fe20008000000 */
[----:B------:R-:W-:Y:S01]  /*65a0*/  UMOV UR11, 0x40000040 ;  /* 0x40000040000b7882 */ /* 0x000fe20000000000 */
[----:B------:R-:W-:Y:S02]  /*65b0*/  WARPGROUP.DEPBAR.LE gsb0, 0x0 ;  /* 0x00008000000079c5 */ /* 0x000fe40000010000 */
[----:B------:R-:W-:-:S07]  /*65c0*/  WARPGROUP.ARRIVE ;  /* 0x00000000000079c5 */ /* 0x000fce0000000000 */
[----:B------:R-:W-:Y:S01]  /*65d0*/  HGMMA.64x128x16.F32 R24, R160, gdesc[UR8].tnspB, R24, gsb0 ;  /* 0x41e00008a0187df0 */ /* 0x000fe20008000818 */
[----:B------:R-:W-:Y:S01]  /*65e0*/  UMOV UR10, UR4 ;  /* 0x00000004000a7c82 */ /* 0x000fe20008000000 */
[----:B------:R-:W-:Y:S01]  /*65f0*/  UMOV UR11, 0x40000040 ;  /* 0x40000040000b7882 */ /* 0x000fe20000000000 */
[----:B------:R-:W-:Y:S02]  /*6600*/  ULDC UR4, c[0x0][0xdb4] ;  /* 0x00036d0000047ab9 */ /* 0x000fe40000000800 */
[----:B------:R-:W-:-:S04]  /*6610*/  UIMAD UR35, UR4, UR35, UR61 ;  /* 0x00000023042372a4 */ /* 0x000fc8000f8e023d */
[----:B------:R-:W-:-:S04]  /*6620*/  USHF.R.S32.HI UR4, URZ, 0x1f, UR35 ;  /* 0x0000001f3f047899 */ /* 0x000fc80008011423 */
[----:B------:R-:W-:Y:S02]  /*6630*/  UIMAD UR6, UR4, UR8, URZ ;  /* 0x00000008040672a4 */ /* 0x000fe4000f8e023f */
[----:B------:R-:W-:Y:S02]  /*6640*/  UIMAD.WIDE.U32 UR4, UR35, UR8, URZ ;  /* 0x00000008230472a5 */ /* 0x000fe4000f8e003f */
[----:B------:R-:W-:-:S04]  /*6650*/  UIMAD UR6, UR35, UR9, UR6 ;  /* 0x00000009230672a4 */ /* 0x000fc8000f8e0206 */
[----:B------:R-:W-:Y:S02]  /*6660*/  IMAD.U32 R5, RZ, RZ, UR5 ;  /* 0x00000005ff057e24 */ /* 0x000fe4000f8e00ff */
[----:B------:R-:W-:Y:S01]  /*6670*/  @P5 FMUL.FTZ R5, R2, 0.69314718246459960938 ;  /* 0x3f31721802055820 */ /* 0x000fe20000410000 */
[----:B------:R-:W-:Y:S01]  /*6680*/  MOV R4, UR4 ;  /* 0x0000000400047c02 */ /* 0x000fe20008000f00 */
[----:B-1----:R-:W-:Y:S01]  /*6690*/  @P5 FMUL.FTZ R2, R3, 0.69314718246459960938 ;  /* 0x3f31721803025820 */ /* 0x002fe20000410000 */
[----:B------:R-:W-:-:S06]  /*66a0*/  UIADD3 UR4, UR5, UR6, URZ ;  /* 0x0000000605047290 */ /* 0x000fcc000fffe03f */
[----:B------:R-:W-:Y:S01]  /*66b0*/  IMAD.U32 R3, RZ, RZ, UR4 ;  /* 0x00000004ff037e24 */ /* 0x000fe2000f8e00ff */
[----:B------:R-:W-:Y:S01]  /*66c0*/  USHF.R.S32.HI UR4, URZ, 0x1f, UR36 ;  /* 0x0000001f3f047899 */ /* 0x000fe20008011424 */
[----:B------:R-:W-:Y:S02]  /*66d0*/  WARPGROUP.DEPBAR.LE gsb0, 0x0 ;  /* 0x00008000000079c5 */ /* 0x000fe40000010000 */
[----:B------:R-:W-:-:S06]  /*66e0*/  WARPGROUP.ARRIVE ;  /* 0x00000000000079c5 */ /* 0x000fcc0000000000 */
[----:B------:R-:W-:Y:S01]  /*66f0*/  HGMMA.64x128x16.F32 R24, R164, gdesc[UR8].tnspB, R24, gsb0 ;  /* 0x41e00008a4187df0 */ /* 0x000fe20008000818 */
[----:B------:R-:W-:Y:S01]  /*6700*/  R2UR UR10, R19 ;  /* 0x00000000130a72ca */ /* 0x000fe200000e0000 */
[----:B------:R-:W-:Y:S02]  /*6710*/  IMAD.MOV.U32 R19, RZ, RZ, -0x800000 ;  /* 0xff800000ff137424 */ /* 0x000fe400078e00ff */
[----:B------:R-:W-:Y:S01]  /*6720*/  @P5 FFMA.FTZ R19, R5, R0, R2 ;  /* 0x0000000005135223 */ /* 0x000fe20000010002 */
[----:B------:R-:W-:Y:S01]  /*6730*/  IMAD.MOV.U32 R2, RZ, RZ, R4 ;  /* 0x000000ffff027224 */ /* 0x000fe200078e0004 */
[----:B------:R-:W-:Y:S02]  /*6740*/  WARPGROUP.DEPBAR.LE gsb0, 0x0 ;  /* 0x00008000000079c5 */ /* 0x000fe40000010000 */
[----:B------:R1:W-:Y:S01]  /*6750*/  @!P1 SYNCS.ARRIVE.TRANS64.RED.A1T0 RZ, [R7+URZ], RZ ;  /* 0x000000ff07ff99a7 */ /* 0x0003e2000810043f */
[----:B------:R-:W-:Y:S01]  /*6760*/  FMUL.FTZ R6, R29, R8 ;  /* 0x000000081d067220 */ /* 0x000fe20000410000 */
[----:B------:R-:W-:Y:S01]  /*6770*/  FMUL.FTZ R30, R30, R12 ;  /* 0x0000000c1e1e7220 */ /* 0x000fe20000410000 */
[-C--:B------:R-:W-:Y:S01]  /*6780*/  FMUL.FTZ R4, R25, R8.reuse ;  /* 0x0000000819047220 */ /* 0x080fe20000410000 */
[----:B------:R-:W-:Y:S01]  /*6790*/  FMUL.FTZ R5, R24, R8 ;  /* 0x0000000818057220 */ /* 0x000fe20000410000 */
[-C--:B------:R-:W-:Y:S01]  /*67a0*/  FMUL.FTZ R27, R27, R12.reuse ;  /* 0x0000000c1b1b7220 */ /* 0x080fe20000410000 */
[----:B------:R-:W-:Y:S01]  /*67b0*/  FMUL.FTZ R26, R26, R12 ;  /* 0x0000000c1a1a7220 */ /* 0x000fe20000410000 */
[-C--:B------:R-:W-:Y:S01]  /*67c0*/  FMUL.FTZ R10, R37, R8.reuse ;  /* 0x00000008250a7220 */ /* 0x080fe20000410000 */
[-C--:B-1----:R-:W-:Y:S01]  /*67d0*/  FMUL.FTZ R7, R28, R8.reuse ;  /* 0x000000081c077220 */ /* 0x082fe20000410000 */
[-C--:B------:R-:W-:Y:S01]  /*67e0*/  FMUL.FTZ R11, R36, R8.reuse ;  /* 0x00000008240b7220 */ /* 0x080fe20000410000 */
[-C--:B------:R-:W-:Y:S01]  /*67f0*/  FMUL.FTZ R33, R33, R8.reuse ;  /* 0x0000000821217220 */ /* 0x080fe20000410000 */
[-C--:B------:R-:W-:Y:S01]  /*6800*/  FMUL.FTZ R32, R32, R8.reuse ;  /* 0x0000000820207220 */ /* 0x080fe20000410000 */
[----:B------:R-:W-:Y:S01]  /*6810*/  FMUL.FTZ R14, R45, R8 ;  /* 0x000000082d0e7220 */ /* 0x000fe20000410000 */
[----:B------:R-:W-:Y:S01]  /*6820*/  F2FP.F16.F32.PACK_AB R6, R6, R7 ;  /* 0x000000070606723e */ /* 0x000fe200000000ff */
[----:B------:R-:W-:Y:S01]  /*6830*/  FMUL.FTZ R7, R31, R12 ;  /* 0x0000000c1f077220 */ /* 0x000fe20000410000 */
[----:B------:R-:W-:Y:S01]  /*6840*/  FMUL.FTZ R15, R44, R8 ;  /* 0x000000082c0f7220 */ /* 0x000fe20000410000 */
[----:B------:R-:W-:Y:S01]  /*6850*/  F2FP.F16.F32.PACK_AB R4, R4, R5 ;  /* 0x000000050404723e */ /* 0x000fe200000000ff */
[-C--:B------:R-:W-:Y:S01]  /*6860*/  FMUL.FTZ R9, R35, R12.reuse ;  /* 0x0000000c23097220 */ /* 0x080fe20000410000 */
[----:B------:R-:W-:Y:S01]  /*6870*/  FMUL.FTZ R34, R34, R12 ;  /* 0x0000000c22227220 */ /* 0x000fe20000410000 */
[----:B------:R-:W-:Y:S01]  /*6880*/  F2FP.F16.F32.PACK_AB R7, R7, R30 ;  /* 0x0000001e0707723e */ /* 0x000fe200000000ff */
[-C--:B------:R-:W-:Y:S01]  /*6890*/  FMUL.FTZ R39, R39, R12.reuse ;  /* 0x0000000c27277220 */ /* 0x080fe20000410000 */
[----:B------:R-:W1:Y:S01]  /*68a0*/  LDC.64 R30, c[0x0][0xb78] ;  /* 0x0002de00ff1e7b82 */ /* 0x000e620000000a00 */
[----:B------:R-:W-:Y:S01]  /*68b0*/  FMUL.FTZ R38, R38, R12 ;  /* 0x0000000c26267220 */ /* 0x000fe20000410000 */
[-C--:B------:R-:W-:Y:S01]  /*68c0*/  FMUL.FTZ R41, R41, R8.reuse ;  /* 0x0000000829297220 */ /* 0x080fe20000410000 */
[-C--:B------:R-:W-:Y:S01]  /*68d0*/  FMUL.FTZ R40, R40, R8.reuse ;  /* 0x0000000828287220 */ /* 0x080fe20000410000 */
[-C--:B------:R-:W-:Y:S01]  /*68e0*/  FMUL.FTZ R24, R49, R8.reuse ;  /* 0x0000000831187220 */ /* 0x080fe20000410000 */
[-C--:B------:R-:W-:Y:S01]  /*68f0*/  FMUL.FTZ R25, R48, R8.reuse ;  /* 0x0000000830197220 */ /* 0x080fe20000410000 */
[-C--:B------:R-:W-:Y:S01]  /*6900*/  FMUL.FTZ R57, R57, R8.reuse ;  /* 0x0000000839397220 */ /* 0x080fe20000410000 */
[----:B------:R-:W-:Y:S01]  /*6910*/  FMUL.FTZ R56, R56, R8 ;  /* 0x0000000838387220 */ /* 0x000fe20000410000 */
[----:B------:R-:W-:Y:S01]  /*6920*/  F2FP.F16.F32.PACK_AB R5, R27, R26 ;  /* 0x0000001a1b05723e */ /* 0x000fe200000000ff */
[----:B------:R-:W-:Y:S01]  /*6930*/  BAR.SYNC.DEFER_BLOCKING 0x1, 0x100 ;  /* 0x0044000000007b1d */ /* 0x000fe20000010000 */
[-C--:B------:R-:W-:Y:S01]  /*6940*/  FMUL.FTZ R13, R43, R12.reuse ;  /* 0x0000000c2b0d7220 */ /* 0x080fe20000410000 */
[-C--:B------:R-:W-:Y:S01]  /*6950*/  FMUL.FTZ R42, R42, R12.reuse ;  /* 0x0000000c2a2a7220 */ /* 0x080fe20000410000 */
[-C--:B------:R-:W-:Y:S01]  /*6960*/  FMUL.FTZ R47, R47, R12.reuse ;  /* 0x0000000c2f2f7220 */ /* 0x080fe20000410000 */
[----:B------:R-:W-:Y:S01]  /*6970*/  FMUL.FTZ R46, R46, R12 ;  /* 0x0000000c2e2e7220 */ /* 0x000fe20000410000 */
        /* <DEDUP_REMOVED lines=26> */
[----:B------:R-:W-:Y:S01]  /*6b20*/  F2FP.F16.F32.PACK_AB R10, R10, R11 ;  /* 0x0000000b0a0a723e */ /* 0x000fe200000000ff */
[-C--:B------:R-:W-:Y:S01]  /*6b30*/  FMUL.FTZ R71, R71, R12.reuse ;  /* 0x0000000c47477220 */ /* 0x080fe20000410000 */
[-C--:B------:R-:W-:Y:S01]  /*6b40*/  FMUL.FTZ R70, R70, R12.reuse ;  /* 0x0000000c46467220 */ /* 0x080fe20000410000 */
[-C--:B------:R-:W-:Y:S01]  /*6b50*/  FMUL.FTZ R75, R75, R12.reuse ;  /* 0x0000000c4b4b7220 */ /* 0x080fe20000410000 */
[----:B------:R-:W-:Y:S01]  /*6b60*/  FMUL.FTZ R74, R74, R12 ;  /* 0x0000000c4a4a7220 */ /* 0x000fe20000410000 */
[C---:B-1----:R-:W-:Y:S01]  /*6b70*/  IMAD R0, R30.reuse, UR4, RZ ;  /* 0x000000041e007c24 */ /* 0x042fe2000f8e02ff */
[----:B------:R-:W-:Y:S01]  /*6b80*/  F2FP.F16.F32.PACK_AB R8, R33, R32 ;  /* 0x000000202108723e */ /* 0x000fe200000000ff */
[----:B------:R-:W-:Y:S01]  /*6b90*/  IMAD.WIDE.U32 R2, R30, UR36, R2 ;  /* 0x000000241e027c25 */ /* 0x000fe2000f8e0002 */
[----:B------:R-:W-:-:S03]  /*6ba0*/  F2FP.F16.F32.PACK_AB R9, R9, R34 ;  /* 0x000000220909723e */ /* 0x000fc600000000ff */
[----:B------:R-:W-:Y:S01]  /*6bb0*/  FMUL.FTZ R79, R79, R12 ;  /* 0x0000000c4f4f7220 */ /* 0x000fe20000410000 */
[----:B------:R-:W-:Y:S01]  /*6bc0*/  F2FP.F16.F32.PACK_AB R11, R39, R38 ;  /* 0x00000026270b723e */ /* 0x000fe200000000ff */
[-C--:B------:R-:W-:Y:S01]  /*6bd0*/  FMUL.FTZ R78, R78, R12.reuse ;  /* 0x0000000c4e4e7220 */ /* 0x080fe20000410000 */
[-C--:B------:R-:W-:Y:S01]  /*6be0*/  FMUL.FTZ R83, R83, R12.reuse ;  /* 0x0000000c53537220 */ /* 0x080fe20000410000 */
[-C--:B------:R-:W-:Y:S01]  /*6bf0*/  FMUL.FTZ R82, R82, R12.reuse ;  /* 0x0000000c52527220 */ /* 0x080fe20000410000 */
[-C--:B------:R-:W-:Y:S01]  /*6c00*/  FMUL.FTZ R87, R87, R12.reuse ;  /* 0x0000000c57577220 */ /* 0x080fe20000410000 */
[----:B------:R-:W-:Y:S01]  /*6c10*/  FMUL.FTZ R86, R86, R12 ;  /* 0x0000000c56567220 */ /* 0x000fe20000410000 */
[----:B------:R-:W-:Y:S01]  /*6c20*/  F2FP.F16.F32.PACK_AB R14, R14, R15 ;  /* 0x0000000f0e0e723e */ /* 0x000fe200000000ff */
[----:B------:R1:W-:Y:S01]  /*6c30*/  STSM.16.M88.4 [R95], R4 ;  /* 0x000000045f007844 */ /* 0x0003e20000000200 */
[----:B------:R-:W-:Y:S01]  /*6c40*/  F2FP.F16.F32.PACK_AB R12, R41, R40 ;  /* 0x00000028290c723e */ /* 0x000fe200000000ff */
[----:B------:R-:W-:Y:S01]  /*6c50*/  IMAD R28, R31, UR36, R0 ;  /* 0x000000241f1c7c24 */ /* 0x000fe2000f8e0200 */
[----:B------:R-:W-:Y:S01]  /*6c60*/  F2FP.F16.F32.PACK_AB R13, R13, R42 ;  /* 0x0000002a0d0d723e */ /* 0x000fe200000000ff */
[----:B------:R-:W-:Y:S01]  /*6c70*/  STSM.16.M88.4 [R94], R8 ;  /* 0x000000085e007844 */ /* 0x000fe20000000200 */
[----:B------:R-:W-:Y:S01]  /*6c80*/  F2FP.F16.F32.PACK_AB R15, R47, R46 ;  /* 0x0000002e2f0f723e */ /* 0x000fe200000000ff */
[----:B------:R-:W-:Y:S01]  /*6c90*/  ULDC.64 UR4, c[0x0][0xb40] ;  /* 0x0002d00000047ab9 */ /* 0x000fe20000000a00 */
[----:B------:R-:W-:-:S02]  /*6ca0*/  F2FP.F16.F32.PACK_AB R24, R24, R25 ;  /* 0x000000191818723e */ /* 0x000fc400000000ff */
[----:B------:R-:W-:Y:S01]  /*6cb0*/  F2FP.F16.F32.PACK_AB R56, R57, R56 ;  /* 0x000000383938723e */ /* 0x000fe200000000ff */
[----:B------:R-:W-:Y:S01]  /*6cc0*/  STSM.16.M88.4 [R93], R12 ;  /* 0x0000000c5d007844 */ /* 0x000fe20000000200 */
[----:B------:R-:W-:Y:S02]  /*6cd0*/  F2FP.F16.F32.PACK_AB R25, R51, R50 ;  /* 0x000000323319723e */ /* 0x000fe400000000ff */
[----:B------:R-:W-:Y:S02]  /*6ce0*/  F2FP.F16.F32.PACK_AB R26, R53, R52 ;  /* 0x00000034351a723e */ /* 0x000fe400000000ff */
[----:B------:R-:W-:Y:S02]  /*6cf0*/  F2FP.F16.F32.PACK_AB R27, R27, R54 ;  /* 0x000000361b1b723e */ /* 0x000fe400000000ff */
[----:B------:R-:W-:Y:S02]  /*6d00*/  F2FP.F16.F32.PACK_AB R57, R59, R58 ;  /* 0x0000003a3b39723e */ /* 0x000fe400000000ff */
[----:B------:R-:W-:Y:S01]  /*6d10*/  F2FP.F16.F32.PACK_AB R64, R65, R64 ;  /* 0x000000404140723e */ /* 0x000fe200000000ff */
[----:B------:R-:W-:Y:S01]  /*6d20*/  STSM.16.M88.4 [R91], R24 ;  /* 0x000000185b007844 */ /* 0x000fe20000000200 */
[----:B------:R-:W-:-:S02]  /*6d30*/  F2FP.F16.F32.PACK_AB R58, R61, R60 ;  /* 0x0000003c3d3a723e */ /* 0x000fc400000000ff */
[----:B------:R-:W-:Y:S02]  /*6d40*/  F2FP.F16.F32.PACK_AB R59, R63, R62 ;  /* 0x0000003e3f3b723e */ /* 0x000fe400000000ff */
[----:B------:R-:W-:Y:S02]  /*6d50*/  F2FP.F16.F32.PACK_AB R65, R67, R66 ;  /* 0x000000424341723e */ /* 0x000fe400000000ff */
[----:B------:R-:W-:Y:S01]  /*6d60*/  F2FP.F16.F32.PACK_AB R72, R73, R72 ;  /* 0x000000484948723e */ /* 0x000fe200000000ff */
[----:B------:R-:W-:Y:S01]  /*6d70*/  STSM.16.M88.4 [R90], R56 ;  /* 0x000000385a007844 */ /* 0x000fe20000000200 */
[----:B-1----:R-:W-:Y:S02]  /*6d80*/  SHF.R.S32.HI R5, RZ, 0x1f, R97 ;  /* 0x0000001fff057819 */ /* 0x002fe40000011461 */
[----:B------:R-:W-:Y:S02]  /*6d90*/  IADD3 R0, P1, R97, R2, RZ ;  /* 0x0000000261007210 */ /* 0x000fe40007f3e0ff */
[----:B------:R-:W-:-:S02]  /*6da0*/  F2FP.F16.F32.PACK_AB R66, R69, R68 ;  /* 0x000000444542723e */ /* 0x000fc400000000ff */
[----:B------:R-:W-:Y:S02]  /*6db0*/  F2FP.F16.F32.PACK_AB R67, R71, R70 ;  /* 0x000000464743723e */ /* 0x000fe400000000ff */
[----:B------:R-:W-:Y:S02]  /*6dc0*/  F2FP.F16.F32.PACK_AB R73, R75, R74 ;  /* 0x0000004a4b49723e */ /* 0x000fe400000000ff */
[----:B------:R-:W-:Y:S01]  /*6dd0*/  F2FP.F16.F32.PACK_AB R80, R81, R80 ;  /* 0x000000505150723e */ /* 0x000fe200000000ff */
[----:B------:R-:W-:Y:S01]  /*6de0*/  STSM.16.M88.4 [R89], R64 ;  /* 0x0000004059007844 */ /* 0x000fe20000000200 */
[----:B------:R-:W-:Y:S02]  /*6df0*/  F2FP.F16.F32.PACK_AB R74, R77, R76 ;  /* 0x0000004c4d4a723e */ /* 0x000fe400000000ff */
[----:B------:R-:W-:Y:S02]  /*6e00*/  F2FP.F16.F32.PACK_AB R75, R79, R78 ;  /* 0x0000004e4f4b723e */ /* 0x000fe400000000ff */
[----:B------:R-:W-:-:S02]  /*6e10*/  F2FP.F16.F32.PACK_AB R81, R83, R82 ;  /* 0x000000525351723e */ /* 0x000fc400000000ff */
[----:B------:R-:W-:Y:S01]  /*6e20*/  F2FP.F16.F32.PACK_AB R82, R85, R84 ;  /* 0x000000545552723e */ /* 0x000fe200000000ff */
[----:B------:R-:W-:Y:S01]  /*6e30*/  STSM.16.M88.4 [R88], R72 ;  /* 0x0000004858007844 */ /* 0x000fe20000000200 */
[----:B------:R-:W-:Y:S02]  /*6e40*/  F2FP.F16.F32.PACK_AB R83, R87, R86 ;  /* 0x000000565753723e */ /* 0x000fe400000000ff */
[----:B------:R-:W-:Y:S02]  /*6e50*/  IADD3.X R5, R5, R3, R28, P1, !PT ;  /* 0x0000000305057210 */ /* 0x000fe40000ffe41c */
[C---:B------:R-:W-:Y:S01]  /*6e60*/  LEA R2, P1, R0.reuse, UR4, 0x2 ;  /* 0x0000000400027c11 */ /* 0x040fe2000f8210ff */
[----:B------:R-:W-:Y:S01]  /*6e70*/  STSM.16.M88.4 [R20], R80 ;  /* 0x0000005014007844 */ /* 0x000fe20000000200 */
[----:B------:R-:W-:Y:S02]  /*6e80*/  ULDC UR4, c[0x0][0xc] ;  /* 0x0000030000047ab9 */ /* 0x000fe40000000800 */
[----:B------:R-:W-:Y:S01]  /*6e90*/  LEA.HI.X R3, R0, UR5, R5, 0x2, P1 ;  /* 0x0000000500037c11 */ /* 0x000fe200088f1405 */
[----:B------:R-:W-:Y:S01]  /*6ea0*/  @!PT LDS RZ, [RZ] ;  /* 0x00000000fffff984 */ /* 0x000fe20000000800 */
[----:B------:R-:W-:Y:S01]  /*6eb0*/  @!PT LDS RZ, [RZ] ;  /* 0x00000000fffff984 */ /* 0x000fe20000000800 */
[----:B------:R-:W-:Y:S01]  /*6ec0*/  @!PT LDS RZ, [RZ] ;  /* 0x00000000fffff984 */ /* 0x000fe20000000800 */
[----:B------:R-:W-:Y:S01]  /*6ed0*/  @!PT LDS RZ, [RZ] ;  /* 0x00000000fffff984 */ /* 0x000fe20000000800 */
[----:B------:R1:W-:Y:S06]  /*6ee0*/  MEMBAR.ALL.CTA ;  /* 0x0000000000007992 */ /* 0x0003ec0000008000 */
[----:B-1----:R-:W1:Y:S01]  /*6ef0*/  FENCE.VIEW.ASYNC.S ;  /* 0x00000000000073c6 */ /* 0x002e620000000000 */
[----:B------:R-:W-:-:S03]  /*6f00*/  UIADD3 UR10, UR4, UR10, URZ ;  /* 0x0000000a040a7290 */ /* 0x000fc6000fffe03f */
[----:B-1----:R-:W1:Y:S01]  /*6f10*/  SHFL.IDX PT, R0, R186, RZ, 0x1f ;  /* 0x00001fffba007589 */ /* 0x002e6200000e0000 */
[----:B------:R-:W-:Y:S06]  /*6f20*/  BAR.ARV 0x1, 0x120 ;  /* 0x0044800000007b1d */ /* 0x000fec0000002000 */
[----:B------:R2:W-:Y:S01]  /*6f30*/  @!P0 STG.E desc[UR12][R2.64], R19 ;  /* 0x0000001302008986 */ /* 0x0005e2000c10190c */
[----:B-1----:R-:W-:-:S03]  /*6f40*/  ISETP.NE.AND P0, PT, R0, 0x7, PT ;  /* 0x000000070000780c */ /* 0x002fc60003f05270 */
[----:B------:R1:W-:Y:S01]  /*6f50*/  @!P2 STG.E desc[UR12][R2.64+0x20], R21 ;  /* 0x000020150200a986 */ /* 0x0003e2000c10190c */
[----:B--2---:R-:W-:-:S09]  /*6f60*/  IMAD.U32 R19, RZ, RZ, UR10 ;  /* 0x0000000aff137e24 */ /* 0x004fd2000f8e00ff */
[----:B------:R-:W-:Y:S05]  /*6f70*/  @P0 BRA `(.L_x_29) ;  /* 0x0000000000580947 */ /* 0x000fea0003800000 */
[----:B------:R-:W-:Y:S01]  /*6f80*/  BAR.SYNC.DEFER_BLOCKING 0x1, 0x120 ;  /* 0x0044800000007b1d */ /* 0x000fe20000010000 */
[----:B------:R-:W-:-:S05]  /*6f90*/  ELECT P0, URZ, PT ;  /* 0x00000000003f782f */ /* 0x000fca0003800000 */
[----:B------:R-:W-:Y:S08]  /*6fa0*/  BSSY B0, `(.L_x_29) ;  /* 0x0000013000007945 */ /* 0x000ff00003800000 */
[----:B------:R-:W-:Y:S05]  /*6fb0*/  @!P0 BRA `(.L_x_30) ;  /* 0x0000000000448947 */ /* 0x000fea0003800000 */
[----:B------:R-:W-:Y:S01]  /*6fc0*/  ULDC.64 UR6, c[0x0][0x198] ;  /* 0x0000660000067ab9 */ /* 0x000fe20000000a00 */
[----:B------:R-:W-:Y:S01]  /*6fd0*/  UMOV UR33, URZ ;  /* 0x0000003f00217c82 */ /* 0x000fe20008000000 */
[----:B------:R-:W-:Y:S02]  /*6fe0*/  UIADD3 UR4, UP0, UR6, 0x9f0, URZ ;  /* 0x000009f006047890 */ /* 0x000fe4000ff1e03f */
[----:B------:R-:W-:Y:S02]  /*6ff0*/  UIADD3 UR6, UR60, 0x4000, URZ ;  /* 0x000040003c067890 */ /* 0x000fe4000fffe03f */
[----:B------:R-:W-:Y:S01]  /*7000*/  UIADD3.X UR5, URZ, UR7, URZ, UP0, !UPT ;  /* 0x000000073f057290 */ /* 0x000fe200087fe43f */
[----:B------:R-:W-:Y:S01]  /*7010*/  UMOV UR37, URZ ;  /* 0x0000003f00257c82 */ /* 0x000fe20008000000 */
[----:B------:R-:W-:Y:S01]  /*7020*/  UMOV UR32, UR60 ;  /* 0x0000003c00207c82 */ /* 0x000fe20008000000 */
[----:B------:R-:W-:-:S06]  /*7030*/  UMOV UR7, 0x40 ;  /* 0x0000004000077882 */ /* 0x000fcc0000000000 */
[----:B------:R2:W-:Y:S02]  /*7040*/  UTMASTG.5D [UR32], [UR4] ;  /* 0x00000020040073b5 */ /* 0x0005e40008020000 */
[----:B--2---:R-:W-:Y:S01]  /*7050*/  UMOV UR32, UR6 ;  /* 0x0000000600207c82 */ /* 0x004fe20008000000 */
[----:B------:R-:W-:Y:S01]  /*7060*/  UMOV UR33, UR7 ;  /* 0x0000000700217c82 */ /* 0x000fe20008000000 */
[----:B------:R-:W-:Y:S01]  /*7070*/  UIADD3 UR6, UR60, 0x34820, URZ ;  /* 0x000348203c067890 */ /* 0x000fe2000fffe03f */
[----:B------:R2:W-:Y:S03]  /*7080*/  UTMASTG.5D [UR32], [UR4] ;  /* 0x00000020040073b5 */ /* 0x0005e60008020000 */
[----:B------:R-:W-:Y:S01]  /*7090*/  UPRMT UR6, URZ, 0x654, UR6 ;  /* 0x000006543f067896 */ /* 0x000fe20008000006 */
[----:B------:R0:W-:Y:S01]  /*70a0*/  UTMACMDFLUSH ;  /* 0x00000000000079b7 */ /* 0x0001e20000000000 */
[----:B------:R-:W-:-:S07]  /*70b0*/  DEPBAR.LE SB0, 0x0 ;  /* 0x000080000000791a */ /* 0x000fce0000000000 */
[----:B--2---:R-:W-:Y:S03]  /*70c0*/  SYNCS.ARRIVE.TRANS64.RED.A1T0 RZ, [UR6], RZ ;  /* 0x000000ffffff79a7 */ /* 0x004fe60008100406 */
.L_x_30:
[----:B------:R-:W-:Y:S05]  /*70d0*/  BSYNC B0 ;  /* 0x0000000000007941 */ /* 0x000fea0003800000 */
.L_x_29:
[----:B------:R-:W2:Y:S01]  /*70e0*/  LDC R0, c[0x0][0xda4] ;  /* 0x00036900ff007b82 */ /* 0x000ea20000000800 */
[----:B------:R-:W-:Y:S01]  /*70f0*/  R2UR UR5, R19 ;  /* 0x00000000130572ca */ /* 0x000fe200000e0000 */
[----:B------:R-:W-:Y:S01]  /*7100*/  UIADD3 UR38, UR38, 0x1, URZ ;  /* 0x0000000126267890 */ /* 0x000fe2000fffe03f */
[----:B------:R-:W-:-:S03]  /*7110*/  VIADD R22, R22, 0x1 ;  /* 0x0000000116167836 */ /* 0x000fc60000000000 */
[----:B------:R-:W-:-:S04]  /*7120*/  UISETP.NE.AND UP0, UPT, UR38, 0x2, UPT ;  /* 0x000000022600788c */ /* 0x000fc8000bf05270 */
[----:B------:R-:W-:Y:S02]  /*7130*/  USEL UR4, URZ, 0x1, UP0 ;  /* 0x000000013f047887 */ /* 0x000fe40008000000 */
[----:B------:R-:W-:Y:S02]  /*7140*/  USEL UR38, UR38, URZ, UP0 ;  /* 0x0000003f26267287 */ /* 0x000fe40008000000 */
[----:B------:R-:W-:Y:S01]  /*7150*/  ULOP3.LUT UR39, UR39, UR4, URZ, 0x3c, !UPT ;  /* 0x0000000427277292 */ /* 0x000fe2000f8e3c3f */
[----:B--2---:R-:W-:-:S13]  /*7160*/  ISETP.LE.AND P0, PT, R0, UR5, PT ;  /* 0x0000000500007c0c */ /* 0x004fda000bf03270 */
[----:B------:R-:W-:Y:S05]  /*7170*/  @!P0 BRA `(.L_x_31) ;  /* 0xffffff9800ec8947 */ /* 0x000fea000383ffff */
[----:B------:R-:W-:Y:S05]  /*7180*/  EXIT ;  /* 0x000000000000794d */ /* 0x000fea0003800000 */
.L_x_7:
[----:B------:R-:W-:-:S08]  /*7190*/  NOP ;  /* 0x0000000000007918 */ /* 0x000fd00000000000 */
[----:B-1----:R-:W1:-:S00]  /*71a0*/  USETMAXREG.DEALLOC.CTAPOOL 0x18 ;  /* 0x00000018000079c8 */ /* 0x002e4000080e0500 */
[----:B-1----:R-:W-:-:S06]  /*71b0*/  LOP3.LUT R0, R0, 0x3, RZ, 0xc0, !PT ;  /* 0x0000000300007812 */ /* 0x002fcc00078ec0ff */
[----:B------:R-:W1:Y:S02]  /*71c0*/  SHFL.IDX PT, R0, R0, RZ, 0x1f ;  /* 0x00001fff00007589 */ /* 0x000e6400000e0000 */
[----:B-1----:R-:W-:-:S13]  /*71d0*/  ISETP.NE.AND P0, PT, R0, RZ, PT ;  /* 0x000000ff0000720c */ /* 0x002fda0003f05270 */
[----:B--2---:R-:W-:Y:S05]  /*71e0*/  @P0 EXIT ;  /* 0x000000000000094d */ /* 0x004fea0003800000 */
[----:B------:R-:W1:Y:S01]  /*71f0*/  S2UR UR4, SR_CTAID.X ;  /* 0x00000000000479c3 */ /* 0x000e620000002500 */
[----:B------:R-:W-:Y:S02]  /*7200*/  IMAD.MOV.U32 R16, RZ, RZ, RZ ;  /* 0x000000ffff107224 */ /* 0x000fe400078e00ff */
[----:B------:R-:W-:Y:S02]  /*7210*/  IMAD.MOV.U32 R2, RZ, RZ, 0x1 ;  /* 0x00000001ff027424 */ /* 0x000fe400078e00ff */
[----:B------:R-:W-:-:S03]  /*7220*/  IMAD.MOV.U32 R17, RZ, RZ, 0x1 ;  /* 0x00000001ff117424 */ /* 0x000fc600078e00ff */
[----:B------:R-:W1:Y:S02]  /*7230*/  LDC R0, c[0x0][0xda4] ;  /* 0x00036900ff007b82 */ /* 0x000e640000000800 */
[----:B-1----:R-:W-:-:S13]  /*7240*/  ISETP.LE.AND P0, PT, R0, UR4, PT ;  /* 0x0000000400007c0c */ /* 0x002fda000bf03270 */
[----:B------:R-:W-:Y:S05]  /*7250*/  @P0 BRA `(.L_x_32) ;  /* 0x0000002c00540947 */ /* 0x000fea0003800000 */
[----:B------:R-:W-:Y:S01]  /*7260*/  IMAD.U32 R0, RZ, RZ, UR4 ;  /* 0x00000004ff007e24 */ /* 0x000fe2000f8e00ff */
[----:B------:R-:W-:Y:S01]  /*7270*/  MOV R16, RZ ;  /* 0x000000ff00107202 */ /* 0x000fe20000000f00 */
[----:B------:R-:W-:Y:S01]  /*7280*/  IMAD.MOV.U32 R17, RZ, RZ, 0x1 ;  /* 0x00000001ff117424 */ /* 0x000fe200078e00ff */
[----:B------:R-:W-:Y:S01]  /*7290*/  ULDC.64 UR36, c[0x0][0x198] ;  /* 0x0000660000247ab9 */ /* 0x000fe20000000a00 */
[----:B------:R-:W-:Y:S01]  /*72a0*/  ULDC UR38, c[0x0][0xc] ;  /* 0x0000030000267ab9 */ /* 0x000fe20000000800 */
[----:B------:R1:W-:Y:S04]  /*72b0*/  STL [R1+0x10], R0 ;  /* 0x0000100001007387 */ /* 0x0003e80000100800 */
[----:B------:R1:W-:Y:S02]  /*72c0*/  STL [R1+0x18], RZ ;  /* 0x000018ff01007387 */ /* 0x0003e40000100800 */
.L_x_76:
[----:B-1----:R-:W2:Y:S01]  /*72d0*/  LDL R6, [R1+0x10] ;  /* 0x0000100001067983 */ /* 0x002ea20000100800 */
[----:B------:R-:W3:Y:S01]  /*72e0*/  LDC R2, c[0x0][0xda8] ;  /* 0x00036a00ff027b82 */ /* 0x000ee20000000800 */
[----:B------:R-:W-:Y:S05]  /*72f0*/  YIELD ;  /* 0x0000000000007946 */ /* 0x000fea0003800000 */
[----:B------:R-:W-:Y:S02]  /*7300*/  ULDC.64 UR4, c[0x0][0x3f8] ;  /* 0x0000fe0000047ab9 */ /* 0x000fe40000000a00 */
[----:B-1----:R-:W1:Y:S01]  /*7310*/  LDC R0, c[0x0][0xdb4] ;  /* 0x00036d00ff007b82 */ /* 0x002e620000000800 */
[----:B------:R-:W-:-:S03]  /*7320*/  UISETP.NE.U32.AND UP0, UPT, UR4, URZ, UPT ;  /* 0x0000003f0400728c */ /* 0x000fc6000bf05070 */
[----:B------:R-:W-:Y:S01]  /*7330*/  ULDC UR4, c[0x0][0x404] ;  /* 0x0001010000047ab9 */ /* 0x000fe20000000800 */
[----:B------:R-:W-:-:S04]  /*7340*/  UISETP.NE.AND.EX UP0, UPT, UR5, URZ, UPT, UP0 ;  /* 0x0000003f0500728c */ /* 0x000fc8000bf05300 */
[----:B------:R-:W-:Y:S01]  /*7350*/  USEL UR4, UR4, 0x1, UP0 ;  /* 0x0000000104047887 */ /* 0x000fe20008000000 */
[----:B---3--:R-:W-:Y:S02]  /*7360*/  ISETP.NE.AND P0, PT, R2, 0x1, PT ;  /* 0x000000010200780c */ /* 0x008fe40003f05270 */
[----:B-1----:R-:W-:-:S11]  /*7370*/  ISETP.NE.AND P1, PT, R0, 0x1, PT ;  /* 0x000000010000780c */ /* 0x002fd60003f25270 */
[----:B------:R-:W2:Y:S08]  /*7380*/  @P0 LDC R4, c[0x0][0xdac] ;  /* 0x00036b00ff040b82 */ /* 0x000eb00000000800 */
[----:B------:R-:W1:Y:S08]  /*7390*/  @P0 LDC R5, c[0x0][0xdb0] ;  /* 0x00036c00ff050b82 */ /* 0x000e700000000800 */
[----:B------:R-:W3:Y:S01]  /*73a0*/  @P1 LDC.64 R2, c[0x0][0xdb8] ;  /* 0x00036e00ff021b82 */ /* 0x000ee20000000a00 */
[----:B--2---:R-:W-:-:S05]  /*73b0*/  @P0 IMAD.HI.U32 R4, R6, R4, RZ ;  /* 0x0000000406040227 */ /* 0x004fca00078e00ff */
[----:B-1----:R-:W-:Y:S02]  /*73c0*/  @P0 SHF.R.U32.HI R6, RZ, R5, R4 ;  /* 0x00000005ff060219 */ /* 0x002fe40000011604 */
[----:B------:R-:W1:Y:S03]  /*73d0*/  S2R R4, SR_CgaCtaId ;  /* 0x0000000000047919 */ /* 0x000e660000008800 */
[----:B---3--:R-:W-:Y:S01]  /*73e0*/  @P1 IMAD.HI.U32 R2, R6, R2, RZ ;  /* 0x0000000206021227 */ /* 0x008fe200078e00ff */
[----:B------:R2:W-:Y:S03]  /*73f0*/  STL [R1+0x8], R6 ;  /* 0x0000080601007387 */ /* 0x0005e60000100800 */
[----:B------:R-:W-:Y:S01]  /*7400*/  IMAD.MOV.U32 R19, RZ, RZ, R6 ;  /* 0x000000ffff137224 */ /* 0x000fe200078e0006 */
[----:B------:R-:W-:-:S02]  /*7410*/  @P1 SHF.R.U32.HI R19, RZ, R3, R2 ;  /* 0x00000003ff131219 */ /* 0x000fc40000011602 */
[----:B------:R-:W3:Y:S01]  /*7420*/  LDC R2, c[0x0][0x2e0] ;  /* 0x0000b800ff027b82 */ /* 0x000ee20000000800 */
[----:B------:R-:W-:-:S04]  /*7430*/  MOV R3, 0x400 ;  /* 0x0000040000037802 */ /* 0x000fc80000000f00 */
[----:B-1----:R-:W-:Y:S01]  /*7440*/  LEA R8, R4, R3, 0x18 ;  /* 0x0000000304087211 */ /* 0x002fe200078ec0ff */
[----:B---3--:R-:W-:-:S04]  /*7450*/  IMAD R7, R2, UR4, RZ ;  /* 0x0000000402077c24 */ /* 0x008fc8000f8e02ff */
[----:B------:R-:W-:Y:S01]  /*7460*/  VIADD R2, R8, 0x1c400 ;  /* 0x0001c40008027836 */ /* 0x000fe20000000000 */
[----:B------:R2:W-:Y:S04]  /*7470*/  STL [R1+0x4], R8 ;  /* 0x0000040801007387 */ /* 0x0005e80000100800 */
[----:B------:R-:W-:Y:S01]  /*7480*/  LOP3.LUT P0, RZ, R2, 0x3ff, RZ, 0xc0, !PT ;  /* 0x000003ff02ff7812 */ /* 0x000fe2000780c0ff */
[----:B------:R-:W-:Y:S01]  /*7490*/  VIADD R2, R7, 0x7f ;  /* 0x0000007f07027836 */ /* 0x000fe20000000000 */
[----:B------:R2:W-:Y:S04]  /*74a0*/  STL [R1+0x14], R7 ;  /* 0x0000140701007387 */ /* 0x0005e80000100800 */
[----:B------:R-:W-:-:S04]  /*74b0*/  SHF.R.S32.HI R3, RZ, 0x1f, R2 ;  /* 0x0000001fff037819 */ /* 0x000fc80000011402 */
[----:B------:R-:W-:Y:S01]  /*74c0*/  LEA.HI R2, R3, R2, RZ, 0x7 ;  /* 0x0000000203027211 */ /* 0x000fe200078f38ff */
[----:B------:R-:W-:-:S04]  /*74d0*/  IMAD.MOV R3, RZ, RZ, -R19 ;  /* 0x000000ffff037224 */ /* 0x000fc800078e0a13 */
[----:B------:R-:W-:Y:S01]  /*74e0*/  IMAD R3, R0, R3, R6 ;  /* 0x0000000300037224 */ /* 0x000fe200078e0206 */
[----:B------:R-:W-:-:S05]  /*74f0*/  SHF.R.S32.HI R0, RZ, 0x7, R2 ;  /* 0x00000007ff007819 */ /* 0x000fca0000011402 */
[----:B------:R2:W-:Y:S04]  /*7500*/  STL [R1+0xc], R0 ;  /* 0x00000c0001007387 */ /* 0x0005e80000100800 */
[----:B------:R2:W-:Y:S01]  /*7510*/  STL [R1], R3 ;  /* 0x0000000301007387 */ /* 0x0005e20000100800 */
[----:B------:R-:W-:Y:S05]  /*7520*/  @!P0 BRA `(.L_x_33) ;  /* 0x0000000000408947 */ /* 0x000fea0003800000 */
[----:B------:R-:W-:Y:S01]  /*7530*/  MOV R2, 0x0 ;  /* 0x0000000000027802 */ /* 0x000fe20000000f00 */
[----:B------:R-:W-:Y:S01]  /*7540*/  ULDC.64 UR6, c[0x4][0x108] ;  /* 0x0100420000067ab9 */ /* 0x000fe20000000a00 */
[----:B------:R-:W-:Y:S01]  /*7550*/  ULDC.64 UR8, c[0x4][0x110] ;  /* 0x0100440000087ab9 */ /* 0x000fe20000000a00 */
[----:B------:R-:W-:Y:S01]  /*7560*/  ULDC.64 UR4, c[0x4][0x60] ;  /* 0x0100180000047ab9 */ /* 0x000fe20000000a00 */
[----:B------:R-:W-:Y:S01]  /*7570*/  IMAD.U32 R4, RZ, RZ, UR6 ;  /* 0x00000006ff047e24 */ /* 0x000fe2000f8e00ff */
[----:B------:R-:W-:Y:S01]  /*7580*/  MOV R11, UR5 ;  /* 0x00000005000b7c02 */ /* 0x000fe20008000f00 */
[----:B--2---:R-:W1:Y:S01]  /*7590*/  LDC.64 R2, c[0x4][R2] ;  /* 0x0100000002027b82 */ /* 0x004e620000000a00 */
[----:B------:R-:W-:Y:S02]  /*75a0*/  IMAD.U32 R5, RZ, RZ, UR7 ;  /* 0x00000007ff057e24 */ /* 0x000fe4000f8e00ff */
[----:B------:R-:W-:Y:S02]  /*75b0*/  IMAD.U32 R6, RZ, RZ, UR8 ;  /* 0x00000008ff067e24 */ /* 0x000fe4000f8e00ff */
[----:B------:R-:W-:-:S02]  /*75c0*/  IMAD.U32 R7, RZ, RZ, UR9 ;  /* 0x00000009ff077e24 */ /* 0x000fc4000f8e00ff */
[----:B------:R-:W-:Y:S02]  /*75d0*/  IMAD.U32 R10, RZ, RZ, UR4 ;  /* 0x00000004ff0a7e24 */ /* 0x000fe4000f8e00ff */
[----:B------:R-:W-:Y:S02]  /*75e0*/  IMAD.MOV.U32 R8, RZ, RZ, 0x70 ;  /* 0x00000070ff087424 */ /* 0x000fe400078e00ff */
[----:B------:R-:W-:Y:S02]  /*75f0*/  IMAD.MOV.U32 R12, RZ, RZ, 0x1 ;  /* 0x00000001ff0c7424 */ /* 0x000fe400078e00ff */
[----:B------:R-:W-:-:S07]  /*7600*/  IMAD.MOV.U32 R13, RZ, RZ, RZ ;  /* 0x000000ffff0d7224 */ /* 0x000fce00078e00ff */
[----:B------:R-:W-:-:S07]  /*7610*/  LEPC R20, `(.L_x_33) ;  /* 0x000000001014794e */ /* 0x000fce0000000000 */
[----:B-1----:R-:W-:Y:S05]  /*7620*/  CALL.ABS.NOINC R2 ;  /* 0x0000000002007343 */ /* 0x002fea0003c00000 */
.L_x_33:
[----:B------:R-:W2:Y:S02]  /*7630*/  LDL R2, [R1+0x4] ;  /* 0x0000040001027983 */ /* 0x000ea40000100800 */
[----:B--2---:R-:W-:-:S05]  /*7640*/  VIADD R0, R2, 0x400 ;  /* 0x0000040002007836 */ /* 0x004fca0000000000 */
[----:B------:R-:W-:-:S13]  /*7650*/  LOP3.LUT P0, RZ, R0, 0x3ff, RZ, 0xc0, !PT ;  /* 0x000003ff00ff7812 */ /* 0x000fda000780c0ff */
[----:B------:R-:W-:Y:S05]  /*7660*/  @!P0 BRA `(.L_x_34) ;  /* 0x0000000000808947 */ /* 0x000fea0003800000 */
[----:B------:R-:W-:Y:S01]  /*7670*/  MOV R0, 0x0 ;  /* 0x0000000000007802 */ /* 0x000fe20000000f00 */
[----:B------:R-:W-:Y:S01]  /*7680*/  ULDC.64 UR6, c[0x4][0x108] ;  /* 0x0100420000067ab9 */ /* 0x000fe20000000a00 */
[----:B------:R-:W-:Y:S01]  /*7690*/  ULDC.64 UR8, c[0x4][0x110] ;  /* 0x0100440000087ab9 */ /* 0x000fe20000000a00 */
[----:B------:R-:W-:Y:S01]  /*76a0*/  ULDC.64 UR4, c[0x4][0x68] ;  /* 0x01001a0000047ab9 */ /* 0x000fe20000000a00 */
[----:B------:R1:W2:Y:S01]  /*76b0*/  LDC.64 R2, c[0x4][R0] ;  /* 0x0100000000027b82 */ /* 0x0002a20000000a00 */
[----:B------:R-:W-:Y:S01]  /*76c0*/  IMAD.U32 R4, RZ, RZ, UR6 ;  /* 0x00000006ff047e24 */ /* 0x000fe2000f8e00ff */
[----:B------:R-:W-:Y:S01]  /*76d0*/  MOV R8, 0x70 ;  /* 0x0000007000087802 */ /* 0x000fe20000000f00 */
[----:B------:R-:W-:Y:S02]  /*76e0*/  IMAD.U32 R5, RZ, RZ, UR7 ;  /* 0x00000007ff057e24 */ /* 0x000fe4000f8e00ff */
[----:B------:R-:W-:Y:S02]  /*76f0*/  IMAD.U32 R6, RZ, RZ, UR8 ;  /* 0x00000008ff067e24 */ /* 0x000fe4000f8e00ff */
[----:B------:R-:W-:-:S02]  /*7700*/  IMAD.U32 R7, RZ, RZ, UR9 ;  /* 0x00000009ff077e24 */ /* 0x000fc4000f8e00ff */
[----:B------:R-:W-:Y:S02]  /*7710*/  IMAD.U32 R10, RZ, RZ, UR4 ;  /* 0x00000004ff0a7e24 */ /* 0x000fe4000f8e00ff */
[----:B------:R-:W-:Y:S02]  /*7720*/  IMAD.U32 R11, RZ, RZ, UR5 ;  /* 0x00000005ff0b7e24 */ /* 0x000fe4000f8e00ff */
[----:B------:R-:W-:Y:S02]  /*7730*/  IMAD.MOV.U32 R12, RZ, RZ, 0x1 ;  /* 0x00000001ff0c7424 */ /* 0x000fe400078e00ff */
[----:B-1----:R-:W-:-:S07]  /*7740*/  IMAD.MOV.U32 R13, RZ, RZ, RZ ;  /* 0x000000ffff0d7224 */ /* 0x002fce00078e00ff */
[----:B------:R-:W-:-:S07]  /*7750*/  LEPC R20, `(.L_x_35) ;  /* 0x000000001014794e */ /* 0x000fce0000000000 */
[----:B--2---:R-:W-:Y:S05]  /*7760*/  CALL.ABS.NOINC R2 ;  /* 0x0000000002007343 */ /* 0x004fea0003c00000 */
.L_x_35:
[----:B------:R-:W-:Y:S01]  /*7770*/  MOV R2, 0x0 ;  /* 0x0000000000027802 */ /* 0x000fe20000000f00 */
[----:B------:R-:W-:Y:S01]  /*7780*/  ULDC.64 UR6, c[0x4][0x108] ;  /* 0x0100420000067ab9 */ /* 0x000fe20000000a00 */
[----:B------:R-:W-:Y:S01]  /*7790*/  ULDC.64 UR8, c[0x4][0x110] ;  /* 0x0100440000087ab9 */ /* 0x000fe20000000a00 */
[----:B------:R-:W-:Y:S01]  /*77a0*/  ULDC.64 UR4, c[0x4][0x70] ;  /* 0x01001c0000047ab9 */ /* 0x000fe20000000a00 */
[----:B------:R-:W-:Y:S01]  /*77b0*/  IMAD.U32 R4, RZ, RZ, UR6 ;  /* 0x00000006ff047e24 */ /* 0x000fe2000f8e00ff */
[----:B------:R-:W-:Y:S01]  /*77c0*/  MOV R13, RZ ;  /* 0x000000ff000d7202 */ /* 0x000fe20000000f00 */
[----:B------:R-:W1:Y:S01]  /*77d0*/  LDC.64 R2, c[0x4][R2] ;  /* 0x0100000002027b82 */ /* 0x000e620000000a00 */
[----:B------:R-:W-:Y:S02]  /*77e0*/  IMAD.U32 R5, RZ, RZ, UR7 ;  /* 0x00000007ff057e24 */ /* 0x000fe4000f8e00ff */
[----:B------:R-:W-:Y:S02]  /*77f0*/  IMAD.U32 R6, RZ, RZ, UR8 ;  /* 0x00000008ff067e24 */ /* 0x000fe4000f8e00ff */
[----:B------:R-:W-:-:S02]  /*7800*/  IMAD.U32 R7, RZ, RZ, UR9 ;  /* 0x00000009ff077e24 */ /* 0x000fc4000f8e00ff */
[----:B------:R-:W-:Y:S02]  /*7810*/  IMAD.U32 R10, RZ, RZ, UR4 ;  /* 0x00000004ff0a7e24 */ /* 0x000fe4000f8e00ff */
[----:B------:R-:W-:Y:S02]  /*7820*/  IMAD.U32 R11, RZ, RZ, UR5 ;  /* 0x00000005ff0b7e24 */ /* 0x000fe4000f8e00ff */
[----:B------:R-:W-:Y:S02]  /*7830*/  IMAD.MOV.U32 R8, RZ, RZ, 0x70 ;  /* 0x00000070ff087424 */ /* 0x000fe400078e00ff */
[----:B------:R-:W-:-:S07]  /*7840*/  IMAD.MOV.U32 R12, RZ, RZ, 0x1 ;  /* 0x00000001ff0c7424 */ /* 0x000fce00078e00ff */
[----:B------:R-:W-:-:S07]  /*7850*/  LEPC R20, `(.L_x_34) ;  /* 0x000000001014794e */ /* 0x000fce0000000000 */
[----:B-1----:R-:W-:Y:S05]  /*7860*/  CALL.ABS.NOINC R2 ;  /* 0x0000000002007343 */ /* 0x002fea0003c00000 */
.L_x_34:
[----:B------:R-:W2:Y:S01]  /*7870*/  LDL R2, [R1] ;  /* 0x0000000001027983 */ /* 0x000ea20000100800 */
[----:B------:R-:W1:Y:S01]  /*7880*/  LDC R0, c[0x0][0x428] ;  /* 0x00010a00ff007b82 */ /* 0x000e620000000800 */
[----:B------:R-:W-:Y:S02]  /*7890*/  ULDC.64 UR4, c[0x0][0x9f8] ;  /* 0x00027e0000047ab9 */ /* 0x000fe40000000a00 */
[----:B------:R-:W3:Y:S01]  /*78a0*/  LDL.LU R6, [R1+0x8] ;  /* 0x0000080001067983 */ /* 0x000ee20000300800 */
[----:B-1----:R-:W-:-:S03]  /*78b0*/  ISETP.NE.AND P1, PT, R0, 0x1, PT ;  /* 0x000000010000780c */ /* 0x002fc60003f25270 */
[----:B------:R-:W4:Y:S01]  /*78c0*/  LDL R5, [R1+0x10] ;  /* 0x0000100001057983 */ /* 0x000f220000100800 */
[----:B------:R-:W-:Y:S01]  /*78d0*/  ISETP.NE.U32.AND P0, PT, RZ, UR4, PT ;  /* 0x00000004ff007c0c */ /* 0x000fe2000bf05070 */
[----:B------:R-:W-:Y:S01]  /*78e0*/  ULDC.64 UR6, c[0x0][0x208] ;  /* 0x0000820000067ab9 */ /* 0x000fe20000000a00 */
[----:B------:R-:W-:Y:S01]  /*78f0*/  ULDC UR4, c[0x0][0xda8] ;  /* 0x00036a0000047ab9 */ /* 0x000fe20000000800 */
[----:B------:R-:W1:Y:S01]  /*7900*/  S2R R7, SR_TID.X ;  /* 0x0000000000077919 */ /* 0x000e620000002100 */
[----:B------:R-:W-:-:S05]  /*7910*/  ISETP.NE.AND.EX P0, PT, RZ, UR5, PT, P0 ;  /* 0x00000005ff007c0c */ /* 0x000fca000bf05300 */
[----:B------:R-:W2:Y:S08]  /*7920*/  @P1 LDC R0, c[0x0][0x42c] ;  /* 0x00010b00ff001b82 */ /* 0x000eb00000000800 */
[----:B------:R-:W2:Y:S01]  /*7930*/  @P1 LDC R3, c[0x0][0x430] ;  /* 0x00010c00ff031b82 */ /* 0x000ea20000000800 */
[----:B-1----:R-:W-:Y:S01]  /*7940*/  LOP3.LUT R7, R7, 0x1f, RZ, 0xc0, !PT ;  /* 0x0000001f07077812 */ /* 0x002fe200078ec0ff */
[----:B--2---:R-:W-:-:S04]  /*7950*/  @P1 IMAD.HI.U32 R0, R2, R0, RZ ;  /* 0x0000000002001227 */ /* 0x004fc800078e00ff */
[----:B------:R-:W-:Y:S01]  /*7960*/  IMAD.MOV.U32 R4, RZ, RZ, R2 ;  /* 0x000000ffff047224 */ /* 0x000fe200078e0002 */
[----:B------:R-:W-:Y:S01]  /*7970*/  @P1 SHF.R.U32.HI R4, RZ, R3, R0 ;  /* 0x00000003ff041219 */ /* 0x000fe20000011600 */
[----:B------:R-:W-:Y:S01]  /*7980*/  IMAD.MOV.U32 R0, RZ, RZ, R19 ;  /* 0x000000ffff007224 */ /* 0x000fe200078e0013 */
[----:B------:R-:W1:Y:S02]  /*7990*/  @P0 LDC.64 R2, c[0x0][0x9f8] ;  /* 0x00027e00ff020b82 */ /* 0x000e640000000a00 */
[----:B-1----:R-:W-:-:S05]  /*79a0*/  @P0 IMAD.WIDE R2, R19, 0x4, R2 ;  /* 0x0000000413020825 */ /* 0x002fca00078e0202 */
[----:B------:R1:W5:Y:S01]  /*79b0*/  @P0 LDG.E R0, desc[UR6][R2.64] ;  /* 0x0000000602000981 */ /* 0x000362000c1e1900 */
[----:B------:R-:W-:Y:S01]  /*79c0*/  ISETP.NE.AND P1, PT, R7, RZ, PT ;  /* 0x000000ff0700720c */ /* 0x000fe20003f25270 */
[----:B---3--:R-:W-:-:S03]  /*79d0*/  IMAD.MOV R8, RZ, RZ, -R6 ;  /* 0x000000ffff087224 */ /* 0x008fc600078e0a06 */
[----:B------:R-:W-:Y:S01]  /*79e0*/  PLOP3.LUT P2, PT, P1, PT, PT, 0x8, 0x0 ;  /* 0x000000000000781c */ /* 0x000fe20000f4e170 */
[----:B----4-:R-:W-:-:S04]  /*79f0*/  IMAD R8, R8, UR4, R5 ;  /* 0x0000000408087c24 */ /* 0x010fc8000f8e0205 */
[----:B------:R-:W-:-:S04]  /*7a00*/  IMAD.SHL.U32 R8, R8, 0x80, RZ ;  /* 0x0000008008087824 */ /* 0x000fc800078e00ff */
[----:B------:R-:W-:-:S05]  /*7a10*/  VOTEU.ALL UP1, P1 ;  /* 0x00000000003f7886 */ /* 0x000fca0000820000 */
[----:B------:R-:W-:-:S04]  /*7a20*/  @!UP1 UIADD3 UR8, UP0, UR36, 0x270, URZ ;  /* 0x0000027024089890 */ /* 0x000fc8000ff1e03f */
[----:B------:R-:W-:-:S03]  /*7a30*/  @!UP1 UIADD3.X UR9, URZ, UR37, URZ, UP0, !UPT ;  /* 0x000000253f099290 */ /* 0x000fc600087fe43f */
[----:B-1----:R-:W-:-:S09]  /*7a40*/  VOTEU.ALL UP0, P1 ;  /* 0x00000000003f7886 */ /* 0x002fd20000800000 */
.L_x_36:
[----:B------:R-:W2:Y:S01]  /*7a50*/  LDL R2, [R1] ;  /* 0x0000000001027983 */ /* 0x000ea20000100800 */
[----:B------:R-:W-:Y:S02]  /*7a60*/  PLOP3.LUT P0, PT, P0, P2, PT, 0xa2, 0x0 ;  /* 0x000000000000781c */ /* 0x000fe40000705472 */
[----:B------:R-:W-:Y:S01]  /*7a70*/  @P2 R2UR P0, UR7, R19 ;  /* 0x00000000130722ca */ /* 0x000fe20000000000 */
[----:B------:R-:W-:-:S07]  /*7a80*/  UMOV UR4, URZ ;  /* 0x0000003f00047c82 */ /* 0x000fce0008000000 */
[----:B------:R-:W-:Y:S02]  /*7a90*/  PLOP3.LUT P0, PT, P0, P2, PT, 0xa2, 0x0 ;  /* 0x000000000000781c */ /* 0x000fe40000705472 */
[----:B--2---:R-:W-:-:S08]  /*7aa0*/  @P2 R2UR.OR P0, UR6, R2 ;  /* 0x00000000020622ca */ /* 0x004fd00000100000 */
[----:B------:R-:W-:Y:S02]  /*7ab0*/  PLOP3.LUT P0, PT, P0, P2, PT, 0xa2, 0x0 ;  /* 0x000000000000781c */ /* 0x000fe40000705472 */
[----:B------:R-:W-:-:S08]  /*7ac0*/  @P2 R2UR.OR P0, UR5, R8 ;  /* 0x00000000080522ca */ /* 0x000fd00000100000 */
[----:B------:R-:W-:-:S05]  /*7ad0*/  @P2 PLOP3.LUT P2, PT, P0, PT, PT, 0x80, 0x0 ;  /* 0x000000000000281c */ /* 0x000fca000074f070 */
[----:B------:R1:W-:Y:S08]  /*7ae0*/  @!UP0 UTMAPF.L2.4D [UR4], [UR8] ;  /* 0x00000004080085b8 */ /* 0x0003f00008018000 */
[----:B-1----:R-:W-:Y:S05]  /*7af0*/  @P2 BRA.U.ANY `(.L_x_36) ;  /* 0xfffffffd00d42947 */ /* 0x002fea000393ffff */
[----:B------:R-:W-:Y:S01]  /*7b00*/  PLOP3.LUT P2, PT, P1, PT, PT, 0x8, 0x0 ;  /* 0x000000000000781c */ /* 0x000fe20000f4e170 */
[----:B------:R-:W-:Y:S01]  /*7b10*/  VOTEU.ALL UP0, P1 ;  /* 0x00000000003f7886 */ /* 0x000fe20000800000 */
[----:B------:R-:W-:-:S11]  /*7b20*/  UMOV UR4, 0x40 ;  /* 0x0000004000047882 */ /* 0x000fd60000000000 */
.L_x_37:
[----:B------:R-:W2:Y:S01]  /*7b30*/  LDL R2, [R1] ;  /* 0x0000000001027983 */ /* 0x000ea20000100800 */
[----:B------:R-:W-:Y:S02]  /*7b40*/  PLOP3.LUT P0, PT, P0, P2, PT, 0xa2, 0x0 ;  /* 0x000000000000781c */ /* 0x000fe40000705472 */
[----:B------:R-:W-:-:S08]  /*7b50*/  @P2 R2UR P0, UR7, R19 ;  /* 0x00000000130722ca */ /* 0x000fd00000000000 */
        /* <DEDUP_REMOVED lines=10> */
.L_x_38:
        /* <DEDUP_REMOVED lines=10> */
[----:B------:R-:W1:Y:S01]  /*7ca0*/  LDC.64 R2, c[0x0][0x3f8] ;  /* 0x0000fe00ff027b82 */ /* 0x000e620000000a00 */
[----:B------:R-:W-:Y:S01]  /*7cb0*/  UMOV UR4, 0xffffffff ;  /* 0xffffffff00047882 */ /* 0x000fe20000000000 */
[----:B-1----:R-:W-:-:S04]  /*7cc0*/  ISETP.NE.U32.AND P0, PT, R2, RZ, PT ;  /* 0x000000ff0200720c */ /* 0x002fc80003f05070 */
[----:B------:R-:W-:-:S04]  /*7cd0*/  ISETP.NE.AND.EX P0, PT, R3, RZ, PT, P0 ;  /* 0x000000ff0300720c */ /* 0x000fc80003f05300 */
[----:B-----5:R-:W-:Y:S01]  /*7ce0*/  SEL R5, R0, RZ, !P0 ;  /* 0x000000ff00057207 */ /* 0x020fe20004000000 */
[----:B------:R-:W-:Y:S08]  /*7cf0*/  BRA.DIV UR4, `(.L_x_39) ;  /* 0x0000002604f47947 */ /* 0x000ff0000b800000 */
.L_x_92:
[----:B------:R-:W2:Y:S01]  /*7d00*/  LDL R6, [R1+0xc] ;  /* 0x00000c0001067983 */ /* 0x000ea20000100800 */
[----:B------:R-:W-:Y:S01]  /*7d10*/  UMOV UR4, 0xffffffff ;  /* 0xffffffff00047882 */ /* 0x000fe20000000000 */
[----:B------:R-:W-:Y:S01]  /*7d20*/  SHF.R.S32.HI R11, RZ, 0x1f, R0 ;  /* 0x0000001fff0b7819 */ /* 0x000fe20000011400 */
[----:B--2---:R-:W-:Y:S01]  /*7d30*/  VIADD R10, R6, 0xffffffff ;  /* 0xffffffff060a7836 */ /* 0x004fe20000000000 */
[----:B------:R-:W-:Y:S06]  /*7d40*/  BRA.DIV UR4, `(.L_x_40) ;  /* 0x0000002a04147947 */ /* 0x000fec000b800000 */
[----:B------:R-:W-:-:S13]  /*7d50*/  ELECT P6, URZ, PT ;  /* 0x00000000003f782f */ /* 0x000fda00038c0000 */
.L_x_95:
[----:B------:R-:W-:Y:S05]  /*7d60*/  @!P6 BRA `(.L_x_41) ;  /* 0x000000040018e947 */ /* 0x000fea0003800000 */
[----:B------:R-:W-:Y:S02]  /*7d70*/  IMAD.MOV.U32 R18, RZ, RZ, R10 ;  /* 0x000000ffff127224 */ /* 0x000fe400078e000a */
[----:B------:R-:W-:Y:S01]  /*7d80*/  IMAD.MOV.U32 R5, RZ, RZ, R0 ;  /* 0x000000ffff057224 */ /* 0x000fe200078e0000 */
[----:B------:R-:W-:Y:S06]  /*7d90*/  @!P0 BRA `(.L_x_42) ;  /* 0x00000000004c8947 */ /* 0x000fec0003800000 */
[----:B------:R-:W1:Y:S01]  /*7da0*/  LDC R9, c[0x0][0x41c] ;  /* 0x00010700ff097b82 */ /* 0x000e620000000800 */
[----:B------:R-:W-:Y:S01]  /*7db0*/  IMAD.MOV.U32 R5, RZ, RZ, R10 ;  /* 0x000000ffff057224 */ /* 0x000fe200078e000a */
[----:B------:R-:W-:Y:S01]  /*7dc0*/  ULDC.64 UR4, c[0x0][0x408] ;  /* 0x0001020000047ab9 */ /* 0x000fe20000000a00 */
[----:B------:R-:W-:Y:S01]  /*7dd0*/  ULDC.64 UR6, c[0x0][0x208] ;  /* 0x0000820000067ab9 */ /* 0x000fe20000000a00 */
[----:B-1----:R-:W-:-:S13]  /*7de0*/  ISETP.NE.AND P1, PT, R9, 0x1, PT ;  /* 0x000000010900780c */ /* 0x002fda0003f25270 */
[----:B------:R-:W1:Y:S02]  /*7df0*/  @P1 LDC.64 R6, c[0x0][0x420] ;  /* 0x00010800ff061b82 */ /* 0x000e640000000a00 */
[----:B-1----:R-:W-:-:S05]  /*7e00*/  @P1 IMAD.HI.U32 R6, R10, R6, RZ ;  /* 0x000000060a061227 */ /* 0x002fca00078e00ff */
[----:B------:R-:W-:Y:S01]  /*7e10*/  @P1 SHF.R.U32.HI R5, RZ, R7, R6 ;  /* 0x00000007ff051219 */ /* 0x000fe20000011606 */
[----:B------:R-:W-:-:S03]  /*7e20*/  IMAD R6, R11, UR4, RZ ;  /* 0x000000040b067c24 */ /* 0x000fc6000f8e02ff */
[--C-:B------:R-:W-:Y:S01]  /*7e30*/  SHF.R.S32.HI R7, RZ, 0x1f, R5.reuse ;  /* 0x0000001fff077819 */ /* 0x100fe20000011405 */
[----:B------:R-:W-:-:S04]  /*7e40*/  IMAD.MOV R18, RZ, RZ, -R5 ;  /* 0x000000ffff127224 */ /* 0x000fc800078e0a05 */
[----:B------:R-:W-:Y:S02]  /*7e50*/  IMAD R18, R9, R18, R10 ;  /* 0x0000001209127224 */ /* 0x000fe400078e020a */
[----:B------:R-:W-:Y:S02]  /*7e60*/  IMAD R9, R0, UR5, R6 ;  /* 0x0000000500097c24 */ /* 0x000fe4000f8e0206 */
[----:B------:R-:W-:-:S04]  /*7e70*/  IMAD.MOV.U32 R6, RZ, RZ, R5 ;  /* 0x000000ffff067224 */ /* 0x000fc800078e0005 */
[----:B------:R-:W-:-:S05]  /*7e80*/  IMAD.WIDE.U32 R6, R0, UR4, R6 ;  /* 0x0000000400067c25 */ /* 0x000fca000f8e0006 */
[----:B------:R-:W-:Y:S02]  /*7e90*/  IADD3 R5, R7, R9, RZ ;  /* 0x0000000907057210 */ /* 0x000fe40007ffe0ff */
[----:B------:R-:W-:-:S04]  /*7ea0*/  LEA R12, P1, R6, R2, 0x2 ;  /* 0x00000002060c7211 */ /* 0x000fc800078210ff */
[----:B------:R-:W-:-:S05]  /*7eb0*/  LEA.HI.X R13, R6, R3, R5, 0x2, P1 ;  /* 0x00000003060d7211 */ /* 0x000fca00008f1405 */
[----:B------:R1:W5:Y:S04]  /*7ec0*/  LDG.E R5, desc[UR6][R12.64] ;  /* 0x000000060c057981 */ /* 0x000368000c1e1900 */
.L_x_42:
[----:B------:R-:W2:Y:S01]  /*7ed0*/  S2R R7, SR_CgaCtaId ;  /* 0x0000000000077919 */ /* 0x000ea20000008800 */
[----:B------:R-:W-:-:S04]  /*7ee0*/  MOV R6, 0x400 ;  /* 0x0000040000067802 */ /* 0x000fc80000000f00 */
[----:B--2---:R-:W-:Y:S02]  /*7ef0*/  LEA R6, R7, R6, 0x18 ;  /* 0x0000000607067211 */ /* 0x004fe400078ec0ff */
[----:B------:R-:W-:-:S03]  /*7f00*/  SHF.L.U32 R7, R17, 0x1f, RZ ;  /* 0x0000001f11077819 */ /* 0x000fc600000006ff */
[----:B------:R-:W-:-:S04]  /*7f10*/  IMAD R6, R16, 0x8, R6 ;  /* 0x0000000810067824 */ /* 0x000fc800078e0206 */
[----:B------:R-:W2:Y:S02]  /*7f20*/  SYNCS.PHASECHK.TRANS64.TRYWAIT P1, [R6+URZ+0x34840], R7 ;  /* 0x03484007060075a7 */ /* 0x000ea4000802017f */
[----:B--2---:R-:W-:Y:S05]  /*7f30*/  @!P1 BRA `(.L_x_43) ;  /* 0x0000002400b89947 */ /* 0x004fea0003800000 */
.L_x_96:
[----:B------:R-:W3:Y:S02]  /*7f40*/  S2R R9, SR_TID.X ;  /* 0x0000000000097919 */ /* 0x000ee40000002100 */
[----:B---3--:R-:W-:-:S04]  /*7f50*/  LOP3.LUT R9, R9, 0x7f, RZ, 0xc0, !PT ;  /* 0x0000007f09097812 */ /* 0x008fc800078ec0ff */
[----:B------:R-:W-:-:S13]  /*7f60*/  ISETP.NE.AND P1, PT, R9, RZ, PT ;  /* 0x000000ff0900720c */ /* 0x000fda0003f25270 */
[----:B------:R-:W-:Y:S05]  /*7f70*/  @P1 BRA `(.L_x_44) ;  /* 0x00000000001c1947 */ /* 0x000fea0003800000 */
[----:B------:R-:W3:Y:S01]  /*7f80*/  S2R R9, SR_TID.X ;  /* 0x0000000000097919 */ /* 0x000ee20000002100 */
[----:B--2---:R-:W-:-:S04]  /*7f90*/  IMAD.MOV.U32 R7, RZ, RZ, 0xc000 ;  /* 0x0000c000ff077424 */ /* 0x004fc800078e00ff */
[----:B------:R4:W-:Y:S01]  /*7fa0*/  SYNCS.ARRIVE.TRANS64 RZ, [R6+URZ+0x34830], R7 ;  /* 0x0348300706ff79a7 */ /* 0x0009e2000800003f */
[----:B---3--:R-:W-:-:S04]  /*7fb0*/  LOP3.LUT R9, R9, 0x1f, RZ, 0xc0, !PT ;  /* 0x0000001f09097812 */ /* 0x008fc800078ec0ff */
[----:B------:R-:W-:-:S13]  /*7fc0*/  ISETP.NE.AND P1, PT, R9, RZ, PT ;  /* 0x000000ff0900720c */ /* 0x000fda0003f25270 */
[----:B----4-:R-:W-:Y:S05]  /*7fd0*/  @!P1 BRA `(.L_x_44) ;  /* 0x0000000000049947 */ /* 0x010fea0003800000 */
[----:B------:R-:W-:Y:S01]  /*7fe0*/  BPT.TRAP 0x1 ;  /* 0x000000040000795c */ /* 0x000fe20000300000 */
.L_x_44:
[----:B------:R-:W3:Y:S01]  /*7ff0*/  S2R R9, SR_CgaCtaId ;  /* 0x0000000000097919 */ /* 0x000ee20000008800 */
[----:B--2---:R-:W-:Y:S01]  /*8000*/  MOV R7, 0x400 ;  /* 0x0000040000077802 */ /* 0x004fe20000000f00 */
[----:B------:R-:W-:Y:S01]  /*8010*/  UIADD3 UR4, UP0, UR36, 0x370, URZ ;  /* 0x0000037024047890 */ /* 0x000fe2000ff1e03f */
[----:B------:R-:W-:Y:S01]  /*8020*/  R2UR UR9, R6 ;  /* 0x00000000060972ca */ /* 0x000fe200000e0000 */
[----:B------:R-:W-:Y:S01]  /*8030*/  UMOV UR10, URZ ;  /* 0x0000003f000a7c82 */ /* 0x000fe20008000000 */
[----:B------:R-:W-:Y:S01]  /*8040*/  R2UR UR11, R18 ;  /* 0x00000000120b72ca */ /* 0x000fe200000e0000 */
[----:B------:R-:W-:Y:S01]  /*8050*/  UIADD3.X UR5, URZ, UR37, URZ, UP0, !UPT ;  /* 0x000000253f057290 */ /* 0x000fe200087fe43f */
[----:B------:R-:W-:Y:S01]  /*8060*/  R2UR UR12, R4 ;  /* 0x00000000040c72ca */ /* 0x000fe200000e0000 */
[----:B------:R-:W-:Y:S01]  /*8070*/  UMOV UR6, 0x0 ;  /* 0x0000000000067882 */ /* 0x000fe20000000000 */
[----:B-----5:R-:W-:Y:S01]  /*8080*/  R2UR UR13, R5 ;  /* 0x00000000050d72ca */ /* 0x020fe200000e0000 */
[----:B------:R-:W-:Y:S01]  /*8090*/  UMOV UR7, 0x14f00000 ;  /* 0x14f0000000077882 */ /* 0x000fe20000000000 */
[----:B------:R-:W-:-:S05]  /*80a0*/  UMOV UR16, 0x40 ;  /* 0x0000004000107882 */ /* 0x000fca0000000000 */
[----:B------:R-:W-:Y:S02]  /*80b0*/  UIADD3 UR9, UR9, 0x34830, URZ ;  /* 0x0003483009097890 */ /* 0x000fe4000fffe03f */
[----:B------:R-:W-:Y:S01]  /*80c0*/  USHF.L.U32 UR11, UR11, 0x7, URZ ;  /* 0x000000070b0b7899 */ /* 0x000fe2000800063f */
[----:B---3--:R-:W-:-:S05]  /*80d0*/  LEA R7, R9, R7, 0x18 ;  /* 0x0000000709077211 */ /* 0x008fca00078ec0ff */
[----:B------:R-:W-:-:S05]  /*80e0*/  IMAD R6, R16, 0xc000, R7 ;  /* 0x0000c00010067824 */ /* 0x000fca00078e0207 */
[----:B------:R-:W-:-:S13]  /*80f0*/  R2UR UR8, R6 ;  /* 0x00000000060872ca */ /* 0x000fda00000e0000 */
[----:B------:R-:W-:Y:S02]  /*8100*/  UIADD3 UR14, UR8, 0x1c400, URZ ;  /* 0x0001c400080e7890 */ /* 0x000fe4000fffe03f */
[----:B------:R-:W-:Y:S02]  /*8110*/  UIADD3 UR15, UR8, 0x20400, URZ ;  /* 0x00020400080f7890 */ /* 0x000fe4000fffe03f */
[----:B------:R-:W-:-:S03]  /*8120*/  UIADD3 UR17, UR8, 0x24400, URZ ;  /* 0x0002440008117890 */ /* 0x000fc6000fffe03f */
[----:B------:R-:W-:Y:S01]  /*8130*/  UMOV UR8, UR14 ;  /* 0x0000000e00087c82 */ /* 0x000fe20008000000 */
[----:B------:R-:W-:Y:S01]  /*8140*/  UMOV UR14, 0x80 ;  /* 0x00000080000e7882 */ /* 0x000fe20000000000 */
[----:B------:R2:W-:Y:S02]  /*8150*/  UTMALDG.4D [UR8], [UR4], desc[UR6] ;  /* 0x00000608040075b4 */ /* 0x0005e40008019000 */
[----:B--2---:R-:W-:Y:S01]  /*8160*/  UMOV UR8, UR15 ;  /* 0x0000000f00087c82 */ /* 0x004fe20008000000 */
[----:B------:R-:W-:Y:S02]  /*8170*/  UMOV UR10, UR16 ;  /* 0x00000010000a7c82 */ /* 0x000fe40008000000 */
[----:B------:R2:W-:Y:S02]  /*8180*/  UTMALDG.4D [UR8], [UR4], desc[UR6] ;  /* 0x00000608040075b4 */ /* 0x0005e40008019000 */
[----:B--2---:R-:W-:Y:S01]  /*8190*/  UMOV UR8, UR17 ;  /* 0x0000001100087c82 */ /* 0x004fe20008000000 */
[----:B------:R-:W-:-:S02]  /*81a0*/  UMOV UR10, UR14 ;  /* 0x0000000e000a7c82 */ /* 0x000fc40008000000 */
[----:B------:R2:W-:Y:S02]  /*81b0*/  UTMALDG.4D [UR8], [UR4], desc[UR6] ;  /* 0x00000608040075b4 */ /* 0x0005e40008019000 */
[----:B--2---:R-:W-:Y:S01]  /*81c0*/  NOP ;  /* 0x0000000000007918 */ /* 0x004fe20000000000 */
.L_x_41:
[----:B------:R-:W2:Y:S04]  /*81d0*/  LDL.LU R14, [R1] ;  /* 0x00000000010e7983 */ /* 0x000ea80000300800 */
[----:B-1----:R-:W3:Y:S01]  /*81e0*/  LDL R13, [R1+0x18] ;  /* 0x00001800010d7983 */ /* 0x002ee20000100800 */
[----:B------:R-:W-:-:S03]  /*81f0*/  MOV R9, 0x400 ;  /* 0x0000040000097802 */ /* 0x000fc60000000f00 */
[----:B------:R-:W4:Y:S01]  /*8200*/  LDL.LU R7, [R1+0x14] ;  /* 0x0000140001077983 */ /* 0x000f220000300800 */
[----:B------:R-:W1:Y:S01]  /*8210*/  S2R R12, SR_CgaCtaId ;  /* 0x00000000000c7919 */ /* 0x000e620000008800 */
[----:B------:R-:W-:Y:S05]  /*8220*/  WARPSYNC.ALL ;  /* 0x0000000000007948 */ /* 0x000fea0003800000 */
[----:B------:R-:W-:-:S13]  /*8230*/  ELECT P1, URZ, PT ;  /* 0x00000000003f782f */ /* 0x000fda0003820000 */
[----:B------:R-:W-:Y:S01]  /*8240*/  @P1 R2UR UR13, R19 ;  /* 0x00000000130d12ca */ /* 0x000fe200000e0000 */
[----:B------:R-:W-:Y:S01]  /*8250*/  UIADD3 UR4, UP0, UR36, 0x270, URZ ;  /* 0x0000027024047890 */ /* 0x000fe2000ff1e03f */
[----:B------:R-:W-:-:S03]  /*8260*/  @P1 R2UR UR11, R8 ;  /* 0x00000000080b12ca */ /* 0x000fc600000e0000 */
[----:B------:R-:W-:Y:S01]  /*8270*/  UIADD3.X UR5, URZ, UR37, URZ, UP0, !UPT ;  /* 0x000000253f057290 */ /* 0x000fe200087fe43f */
[----:B-1----:R-:W-:-:S04]  /*8280*/  LEA R9, R12, R9, 0x18 ;  /* 0x000000090c097211 */ /* 0x002fc800078ec0ff */
[----:B------:R-:W-:Y:S01]  /*8290*/  R2UR UR24, R9 ;  /* 0x00000000091872ca */ /* 0x000fe200000e0000 */
[----:B------:R-:W-:Y:S01]  /*82a0*/  @P1 IMAD.MOV.U32 R6, RZ, RZ, 0xc000 ;  /* 0x0000c000ff061424 */ /* 0x000fe200078e00ff */
[----:B------:R-:W-:Y:S01]  /*82b0*/  BAR.SYNC.DEFER_BLOCKING 0x8, 0x120 ;  /* 0x0204800000007b1d */ /* 0x000fe20000010000 */
[----:B------:R-:W-:-:S10]  /*82c0*/  @P1 R2UR UR21, R19 ;  /* 0x00000000131512ca */ /* 0x000fd400000e0000 */
[----:B------:R-:W-:Y:S02]  /*82d0*/  UIADD3 UR8, UR24, 0x10400, URZ ;  /* 0x0001040018087890 */ /* 0x000fe4000fffe03f */
[----:B------:R-:W-:Y:S01]  /*82e0*/  UIADD3 UR9, UR24, 0x34800, URZ ;  /* 0x0003480018097890 */ /* 0x000fe2000fffe03f */
[----:B------:R-:W-:Y:S01]  /*82f0*/  UMOV UR6, 0x0 ;  /* 0x0000000000067882 */ /* 0x000fe20000000000 */
[----:B------:R-:W-:Y:S01]  /*8300*/  UMOV UR7, 0x12f00000 ;  /* 0x12f0000000077882 */ /* 0x000fe20000000000 */
[----:B------:R-:W-:Y:S01]  /*8310*/  UMOV UR10, URZ ;  /* 0x0000003f000a7c82 */ /* 0x000fe20008000000 */
[----:B------:R-:W-:Y:S01]  /*8320*/  @P1 R2UR UR19, R8 ;  /* 0x00000000081312ca */ /* 0x000fe200000e0000 */
[----:B------:R-:W-:Y:S01]  /*8330*/  UIADD3 UR16, UR24, 0x14400, URZ ;  /* 0x0001440018107890 */ /* 0x000fe2000fffe03f */
[----:B------:R3:W-:Y:S01]  /*8340*/  @P1 SYNCS.ARRIVE.TRANS64 RZ, [R9+URZ+0x34800], R6 ;  /* 0x0348000609ff19a7 */ /* 0x0007e2000800003f */
[----:B------:R-:W-:Y:S01]  /*8350*/  UMOV UR14, 0x0 ;  /* 0x00000000000e7882 */ /* 0x000fe20000000000 */
[----:B------:R-:W-:Y:S01]  /*8360*/  UMOV UR15, 0x12f00000 ;  /* 0x12f00000000f7882 */ /* 0x000fe20000000000 */
[----:B------:R-:W-:Y:S01]  /*8370*/  UMOV UR18, 0x40 ;  /* 0x0000004000127882 */ /* 0x000fe20000000000 */
[----:B------:R-:W-:Y:S01]  /*8380*/  UMOV UR17, UR9 ;  /* 0x0000000900117c82 */ /* 0x000fe20008000000 */
[----:B------:R-:W-:Y:S01]  /*8390*/  UMOV UR22, 0x0 ;  /* 0x0000000000167882 */ /* 0x000fe20000000000 */
[----:B------:R-:W-:Y:S01]  /*83a0*/  UMOV UR23, 0x12f00000 ;  /* 0x12f0000000177882 */ /* 0x000fe20000000000 */
[----:B------:R-:W-:Y:S01]  /*83b0*/  BSSY B0, `(.L_x_45) ;  /* 0x0000010000007945 */ /* 0x000fe20003800000 */
[----:B--2---:R-:W-:-:S02]  /*83c0*/  @P1 R2UR UR12, R14 ;  /* 0x000000000e0c12ca */ /* 0x004fc400000e0000 */
[----:B------:R-:W-:Y:S02]  /*83d0*/  @P1 R2UR UR20, R14 ;  /* 0x000000000e1412ca */ /* 0x000fe400000e0000 */
[----:B---3--:R-:W-:-:S09]  /*83e0*/  LOP3.LUT R6, R13, 0x1, RZ, 0xc, !PT ;  /* 0x000000010d067812 */ /* 0x008fd200078e0cff */
[----:B------:R1:W-:Y:S01]  /*83f0*/  UTMALDG.4D [UR8], [UR4], desc[UR6] ;  /* 0x00000608040075b4 */ /* 0x0003e20008019000 */
[----:B------:R-:W-:Y:S01]  /*8400*/  SHF.L.U32 R6, R6, 0x1f, RZ ;  /* 0x0000001f06067819 */ /* 0x000fe200000006ff */
[----:B------:R2:W-:Y:S01]  /*8410*/  UTMALDG.4D [UR16], [UR4], desc[UR14] ;  /* 0x00000e10040075b4 */ /* 0x0005e20008019000 */
[----:B-1----:R-:W-:Y:S02]  /*8420*/  @P1 R2UR UR13, R19 ;  /* 0x00000000130d12ca */ /* 0x002fe400000e0000 */
[----:B------:R-:W-:Y:S02]  /*8430*/  @P1 R2UR UR12, R14 ;  /* 0x000000000e0c12ca */ /* 0x000fe400000e0000 */
[----:B------:R-:W-:Y:S01]  /*8440*/  @P1 R2UR UR11, R8 ;  /* 0x00000000080b12ca */ /* 0x000fe200000e0000 */
[----:B------:R-:W-:Y:S01]  /*8450*/  UIADD3 UR8, UR24, 0x18400, URZ ;  /* 0x0001840018087890 */ /* 0x000fe2000fffe03f */
[----:B------:R-:W-:-:S11]  /*8460*/  UMOV UR10, 0x80 ;  /* 0x00000080000a7882 */ /* 0x000fd60000000000 */
[----:B------:R2:W-:Y:S01]  /*8470*/  UTMALDG.4D [UR8], [UR4], desc[UR22] ;  /* 0x00001608040075b4 */ /* 0x0005e20008019000 */
[----:B------:R-:W1:Y:S01]  /*8480*/  SYNCS.PHASECHK.TRANS64.TRYWAIT P1, [R9+URZ+0x34820], R6 ;  /* 0x03482006090075a7 */ /* 0x000e62000802017f */
[----:B----4-:R-:W-:Y:S01]  /*8490*/  ISETP.GE.AND P2, PT, R7, 0x81, PT ;  /* 0x000000810700780c */ /* 0x010fe20003f46270 */
[----:B-12---:R-:W-:-:S12]  /*84a0*/  @!P1 BRA `(.L_x_46) ;  /* 0x0000002000709947 */ /* 0x006fd80003800000 */
.L_x_97:
[----:B------:R-:W-:Y:S05]  /*84b0*/  BSYNC B0 ;  /* 0x0000000000007941 */ /* 0x000fea0003800000 */
.L_x_45:
[----:B------:R-:W-:Y:S05]  /*84c0*/  @!P2 BRA `(.L_x_47) ;  /* 0x0000001400c8a947 */ /* 0x000fea0003800000 */
[----:B-1----:R-:W2:Y:S01]  /*84d0*/  LDL R7, [R1+0xc] ;  /* 0x00000c0001077983 */ /* 0x002ea20000100800 */
[----:B------:R-:W-:Y:S02]  /*84e0*/  IMAD.MOV.U32 R6, RZ, RZ, 0x1 ;  /* 0x00000001ff067424 */ /* 0x000fe400078e00ff */
[----:B--2---:R-:W-:-:S05]  /*84f0*/  IMAD.MOV R13, RZ, RZ, -R7 ;  /* 0x000000ffff0d7224 */ /* 0x004fca00078e0a07 */
[----:B------:R-:W-:-:S05]  /*8500*/  VIADDMNMX R13, R13, R6, 0xffffffff, !PT ;  /* 0xffffffff0d0d7446 */ /* 0x000fca0007800106 */
[----:B------:R-:W-:-:S05]  /*8510*/  IMAD.IADD R6, R7, 0x1, R13 ;  /* 0x0000000107067824 */ /* 0x000fca00078e020d */
[----:B------:R-:W-:-:S04]  /*8520*/  LOP3.LUT R6, R6, 0x1, RZ, 0xc0, !PT ;  /* 0x0000000106067812 */ /* 0x000fc800078ec0ff */
[----:B------:R-:W-:Y:S01]  /*8530*/  ISETP.NE.U32.AND P1, PT, R6, 0x1, PT ;  /* 0x000000010600780c */ /* 0x000fe20003f25070 */
[----:B------:R-:W-:-:S12]  /*8540*/  VIADD R6, R7, 0xfffffffe ;  /* 0xfffffffe07067836 */ /* 0x000fd80000000000 */
[----:B------:R-:W-:Y:S05]  /*8550*/  @P1 BRA `(.L_x_48) ;  /* 0x0000000400e81947 */ /* 0x000fea0003800000 */
[----:B------:R-:W-:Y:S01]  /*8560*/  VIADD R7, R16, 0x1 ;  /* 0x0000000110077836 */ /* 0x000fe20000000000 */
[----:B------:R-:W-:Y:S04]  /*8570*/  BSSY B0, `(.L_x_49) ;  /* 0x0000074000007945 */ /* 0x000fe80003800000 */
[----:B------:R-:W-:-:S04]  /*8580*/  ISETP.NE.AND P1, PT, R7, 0x2, PT ;  /* 0x000000020700780c */ /* 0x000fc80003f25270 */
[----:B------:R-:W-:Y:S02]  /*8590*/  SEL R12, RZ, 0x1, P1 ;  /* 0x00000001ff0c7807 */ /* 0x000fe40000800000 */
[----:B------:R-:W-:Y:S02]  /*85a0*/  SEL R7, R7, RZ, P1 ;  /* 0x000000ff07077207 */ /* 0x000fe40000800000 */
[----:B------:R-:W-:Y:S01]  /*85b0*/  LOP3.LUT R12, R17, R12, RZ, 0x3c, !PT ;  /* 0x0000000c110c7212 */ /* 0x000fe200078e3cff */
[----:B------:R-:W-:Y:S06]  /*85c0*/  @!P6 BRA `(.L_x_50) ;  /* 0x0000000400b8e947 */ /* 0x000fec0003800000 */
[----:B------:R-:W-:Y:S01]  /*85d0*/  IMAD.MOV.U32 R8, RZ, RZ, R5 ;  /* 0x000000ffff087224 */ /* 0x000fe200078e0005 */
[----:B------:R-:W-:Y:S06]  /*85e0*/  @!P0 BRA `(.L_x_51) ;  /* 0x0000000000488947 */ /* 0x000fec0003800000 */
[----:B------:R-:W1:Y:S01]  /*85f0*/  LDC R15, c[0x0][0x41c] ;  /* 0x00010700ff0f7b82 */ /* 0x000e620000000800 */
[----:B------:R-:W-:Y:S01]  /*8600*/  ULDC.64 UR4, c[0x0][0x408] ;  /* 0x0001020000047ab9 */ /* 0x000fe20000000a00 */
[----:B------:R-:W-:Y:S01]  /*8610*/  ULDC.64 UR6, c[0x0][0x208] ;  /* 0x0000820000067ab9 */ /* 0x000fe20000000a00 */
[----:B-1----:R-:W-:-:S13]  /*8620*/  ISETP.NE.AND P1, PT, R15, 0x1, PT ;  /* 0x000000010f00780c */ /* 0x002fda0003f25270 */
[----:B------:R-:W1:Y:S02]  /*8630*/  @P1 LDC.64 R8, c[0x0][0x420] ;  /* 0x00010800ff081b82 */ /* 0x000e640000000a00 */
[----:B-1----:R-:W-:-:S04]  /*8640*/  @P1 IMAD.HI.U32 R14, R6, R8, RZ ;  /* 0x00000008060e1227 */ /* 0x002fc800078e00ff */
[----:B------:R-:W-:Y:S01]  /*8650*/  IMAD.MOV.U32 R8, RZ, RZ, R6 ;  /* 0x000000ffff087224 */ /* 0x000fe200078e0006 */
[----:B------:R-:W-:Y:S01]  /*8660*/  @P1 SHF.R.U32.HI R8, RZ, R9, R14 ;  /* 0x00000009ff081219 */ /* 0x000fe2000001160e */
[----:B------:R-:W-:-:S03]  /*8670*/  IMAD R14, R11, UR4, RZ ;  /* 0x000000040b0e7c24 */ /* 0x000fc6000f8e02ff */
[----:B------:R-:W-:Y:S01]  /*8680*/  IADD3 R9, -R8, RZ, RZ ;  /* 0x000000ff08097210 */ /* 0x000fe20007ffe1ff */
[----:B------:R-:W-:-:S04]  /*8690*/  IMAD R14, R0, UR5, R14 ;  /* 0x00000005000e7c24 */ /* 0x000fc8000f8e020e */
[----:B------:R-:W-:Y:S01]  /*86a0*/  IMAD R6, R15, R9, R6 ;  /* 0x000000090f067224 */ /* 0x000fe200078e0206 */
[----:B------:R-:W-:-:S03]  /*86b0*/  SHF.R.S32.HI R9, RZ, 0x1f, R8 ;  /* 0x0000001fff097819 */ /* 0x000fc60000011408 */
[----:B------:R-:W-:-:S04]  /*86c0*/  IMAD.WIDE.U32 R8, R0, UR4, R8 ;  /* 0x0000000400087c25 */ /* 0x000fc8000f8e0008 */
[----:B------:R-:W-:Y:S01]  /*86d0*/  IMAD.IADD R9, R14, 0x1, R9 ;  /* 0x000000010e097824 */ /* 0x000fe200078e0209 */
[----:B------:R-:W-:-:S04]  /*86e0*/  LEA R2, P1, R8, R2, 0x2 ;  /* 0x0000000208027211 */ /* 0x000fc800078210ff */
[----:B------:R-:W-:-:S05]  /*86f0*/  LEA.HI.X R3, R8, R3, R9, 0x2, P1 ;  /* 0x0000000308037211 */ /* 0x000fca00008f1409 */
[----:B------:R1:W5:Y:S04]  /*8700*/  LDG.E R8, desc[UR6][R2.64] ;  /* 0x0000000602087981 */ /* 0x000368000c1e1900 */
.L_x_51:
[----:B-1----:R-:W1:Y:S01]  /*8710*/  S2R R3, SR_CgaCtaId ;  /* 0x0000000000037919 */ /* 0x002e620000008800 */
[----:B------:R-:W-:-:S04]  /*8720*/  MOV R2, 0x400 ;  /* 0x0000040000027802 */ /* 0x000fc80000000f00 */
[----:B-1----:R-:W-:Y:S02]  /*8730*/  LEA R2, R3, R2, 0x18 ;  /* 0x0000000203027211 */ /* 0x002fe400078ec0ff */
[----:B------:R-:W-:-:S03]  /*8740*/  SHF.L.U32 R3, R12, 0x1f, RZ ;  /* 0x0000001f0c037819 */ /* 0x000fc600000006ff */
[----:B------:R-:W-:-:S04]  /*8750*/  IMAD R2, R7, 0x8, R2 ;  /* 0x0000000807027824 */ /* 0x000fc800078e0202 */
[----:B------:R-:W1:Y:S02]  /*8760*/  SYNCS.PHASECHK.TRANS64.TRYWAIT P1, [R2+URZ+0x34840], R3 ;  /* 0x03484003020075a7 */ /* 0x000e64000802017f */
[----:B-1----:R-:W-:Y:S05]  /*8770*/  @!P1 BRA `(.L_x_52) ;  /* 0x0000001c00dc9947 */ /* 0x002fea0003800000 */
.L_x_98:
[----:B------:R-:W2:Y:S02]  /*8780*/  S2R R9, SR_TID.X ;  /* 0x0000000000097919 */ /* 0x000ea40000002100 */
[----:B--2---:R-:W-:-:S04]  /*8790*/  LOP3.LUT R9, R9, 0x7f, RZ, 0xc0, !PT ;  /* 0x0000007f09097812 */ /* 0x004fc800078ec0ff */
[----:B------:R-:W-:-:S13]  /*87a0*/  ISETP.NE.AND P2, PT, R9, RZ, PT ;  /* 0x000000ff0900720c */ /* 0x000fda0003f45270 */
[----:B------:R-:W-:Y:S05]  /*87b0*/  @P2 BRA `(.L_x_53) ;  /* 0x00000000001c2947 */ /* 0x000fea0003800000 */
[----:B------:R-:W2:Y:S01]  /*87c0*/  S2R R9, SR_TID.X ;  /* 0x0000000000097919 */ /* 0x000ea20000002100 */
[----:B-1----:R-:W-:-:S04]  /*87d0*/  IMAD.MOV.U32 R3, RZ, RZ, 0xc000 ;  /* 0x0000c000ff037424 */ /* 0x002fc800078e00ff */
[----:B------:R3:W-:Y:S01]  /*87e0*/  SYNCS.ARRIVE.TRANS64 RZ, [R2+URZ+0x34830], R3 ;  /* 0x0348300302ff79a7 */ /* 0x0007e2000800003f */
[----:B--2---:R-:W-:-:S04]  /*87f0*/  LOP3.LUT R9, R9, 0x1f, RZ, 0xc0, !PT ;  /* 0x0000001f09097812 */ /* 0x004fc800078ec0ff */
[----:B------:R-:W-:-:S13]  /*8800*/  ISETP.NE.AND P1, PT, R9, RZ, PT ;  /* 0x000000ff0900720c */ /* 0x000fda0003f25270 */
[----:B---3--:R-:W-:Y:S05]  /*8810*/  @!P1 BRA `(.L_x_53) ;  /* 0x0000000000049947 */ /* 0x008fea0003800000 */
[----:B------:R-:W-:Y:S01]  /*8820*/  BPT.TRAP 0x1 ;  /* 0x000000040000795c */ /* 0x000fe20000300000 */
.L_x_53:
[----:B------:R-:W2:Y:S01]  /*8830*/  S2R R14, SR_CgaCtaId ;  /* 0x00000000000e7919 */ /* 0x000ea20000008800 */
[----:B------:R-:W-:Y:S01]  /*8840*/  MOV R9, 0x400 ;  /* 0x0000040000097802 */ /* 0x000fe20000000f00 */
        /* <DEDUP_REMOVED lines=9> */
[----:B------:R-:W-:Y:S01]  /*88e0*/  UMOV UR17, 0x40 ;  /* 0x0000004000117882 */ /* 0x000fe20000000000 */
[----:B------:R-:W-:Y:S01]  /*88f0*/  UMOV UR16, 0x80 ;  /* 0x0000008000107882 */ /* 0x000fe20000000000 */
[----:B-1----:R-:W-:-:S03]  /*8900*/  SHF.L.U32 R3, R17, 0x1f, RZ ;  /* 0x0000001f11037819 */ /* 0x002fc600000006ff */
[----:B------:R-:W-:Y:S02]  /*8910*/  UIADD3 UR9, UR9, 0x34830, URZ ;  /* 0x0003483009097890 */ /* 0x000fe4000fffe03f */
[----:B------:R-:W-:Y:S01]  /*8920*/  USHF.L.U32 UR11, UR11, 0x7, URZ ;  /* 0x000000070b0b7899 */ /* 0x000fe2000800063f */
[----:B--2---:R-:W-:-:S05]  /*8930*/  LEA R9, R14, R9, 0x18 ;  /* 0x000000090e097211 */ /* 0x004fca00078ec0ff */
[----:B------:R-:W-:-:S05]  /*8940*/  IMAD R2, R7, 0xc000, R9 ;  /* 0x0000c00007027824 */ /* 0x000fca00078e0209 */
[----:B------:R-:W-:Y:S01]  /*8950*/  R2UR UR14, R2 ;  /* 0x00000000020e72ca */ /* 0x000fe200000e0000 */
[----:B------:R-:W-:-:S04]  /*8960*/  VIADD R2, R9, 0x34800 ;  /* 0x0003480009027836 */ /* 0x000fc80000000000 */
[----:B------:R-:W-:-:S08]  /*8970*/  IMAD R2, R16, 0x8, R2 ;  /* 0x0000000810027824 */ /* 0x000fd000078e0202 */
[----:B------:R-:W-:Y:S02]  /*8980*/  UIADD3 UR8, UR14, 0x1c400, URZ ;  /* 0x0001c4000e087890 */ /* 0x000fe4000fffe03f */
[----:B------:R-:W-:Y:S02]  /*8990*/  UIADD3 UR15, UR14, 0x20400, URZ ;  /* 0x000204000e0f7890 */ /* 0x000fe4000fffe03f */
[----:B------:R-:W-:-:S05]  /*89a0*/  UIADD3 UR14, UR14, 0x24400, URZ ;  /* 0x000244000e0e7890 */ /* 0x000fca000fffe03f */
[----:B------:R1:W-:Y:S02]  /*89b0*/  UTMALDG.4D [UR8], [UR4], desc[UR6] ;  /* 0x00000608040075b4 */ /* 0x0003e40008019000 */
[----:B-1----:R-:W-:Y:S01]  /*89c0*/  UMOV UR8, UR15 ;  /* 0x0000000f00087c82 */ /* 0x002fe20008000000 */
[----:B------:R-:W-:Y:S02]  /*89d0*/  UMOV UR10, UR17 ;  /* 0x00000011000a7c82 */ /* 0x000fe40008000000 */
[----:B------:R1:W-:Y:S02]  /*89e0*/  UTMALDG.4D [UR8], [UR4], desc[UR6] ;  /* 0x00000608040075b4 */ /* 0x0003e40008019000 */
[----:B-1----:R-:W-:Y:S01]  /*89f0*/  UMOV UR8, UR14 ;  /* 0x0000000e00087c82 */ /* 0x002fe20008000000 */
[----:B------:R-:W-:Y:S02]  /*8a00*/  UMOV UR10, UR16 ;  /* 0x00000010000a7c82 */ /* 0x000fe40008000000 */
[----:B------:R1:W-:Y:S01]  /*8a10*/  UTMALDG.4D [UR8], [UR4], desc[UR6] ;  /* 0x00000608040075b4 */ /* 0x0003e20008019000 */
[----:B------:R-:W2:Y:S02]  /*8a20*/  SYNCS.PHASECHK.TRANS64.TRYWAIT P1, [R2+URZ+0x60], R3 ;  /* 0x00006003020075a7 */ /* 0x000ea4000802017f */
[----:B-12---:R-:W-:Y:S05]  /*8a30*/  @!P1 BRA `(.L_x_54) ;  /* 0x0000001c00409947 */ /* 0x006fea0003800000 */
.L_x_99:
[----:B------:R-:W-:Y:S05]  /*8a40*/  @P2 BRA `(.L_x_55) ;  /* 0x00000000002c2947 */ /* 0x000fea0003800000 */
[----:B------:R-:W2:Y:S01]  /*8a50*/  S2R R9, SR_TID.X ;  /* 0x0000000000097919 */ /* 0x000ea20000002100 */
[----:B------:R-:W-:Y:S01]  /*8a60*/  MOV R14, 0x400 ;  /* 0x00000400000e7802 */ /* 0x000fe20000000f00 */
[----:B-1----:R-:W-:Y:S01]  /*8a70*/  IMAD.MOV.U32 R3, RZ, RZ, 0x8000 ;  /* 0x00008000ff037424 */ /* 0x002fe200078e00ff */
[----:B------:R-:W1:Y:S01]  /*8a80*/  S2R R15, SR_CgaCtaId ;  /* 0x00000000000f7919 */ /* 0x000e620000008800 */
[----:B--2---:R-:W-:-:S04]  /*8a90*/  LOP3.LUT R9, R9, 0x1f, RZ, 0xc0, !PT ;  /* 0x0000001f09097812 */ /* 0x004fc800078ec0ff */
[----:B------:R-:W-:Y:S02]  /*8aa0*/  ISETP.NE.AND P1, PT, R9, RZ, PT ;  /* 0x000000ff0900720c */ /* 0x000fe40003f25270 */
[----:B-1----:R-:W-:-:S05]  /*8ab0*/  LEA R14, R15, R14, 0x18 ;  /* 0x0000000e0f0e7211 */ /* 0x002fca00078ec0ff */
[----:B------:R-:W-:-:S04]  /*8ac0*/  IMAD R2, R16, 0x8, R14 ;  /* 0x0000000810027824 */ /* 0x000fc800078e020e */
[----:B------:R2:W-:Y:S02]  /*8ad0*/  SYNCS.ARRIVE.TRANS64 RZ, [R2+URZ+0x34850], R3 ;  /* 0x0348500302ff79a7 */ /* 0x0005e4000800003f */
[----:B------:R-:W-:Y:S05]  /*8ae0*/  @!P1 BRA `(.L_x_55) ;  /* 0x0000000000049947 */ /* 0x000fea0003800000 */
[----:B------:R-:W-:Y:S01]  /*8af0*/  BPT.TRAP 0x1 ;  /* 0x000000040000795c */ /* 0x000fe20000300000 */
.L_x_55:
[----:B------:R-:W3:Y:S01]  /*8b00*/  S2R R9, SR_CgaCtaId ;  /* 0x0000000000097919 */ /* 0x000ee20000008800 */
[----:B-12---:R-:W-:Y:S01]  /*8b10*/  MOV R3, 0x400 ;  /* 0x0000040000037802 */ /* 0x006fe20000000f00 */
[----:B------:R-:W-:Y:S01]  /*8b20*/  UIADD3 UR4, UP0, UR36, 0x470, URZ ;  /* 0x0000047024047890 */ /* 0x000fe2000ff1e03f */
[----:B------:R-:W-:Y:S01]  /*8b30*/  R2UR UR11, R18 ;  /* 0x00000000120b72ca */ /* 0x000fe200000e0000 */
[----:B------:R-:W-:Y:S01]  /*8b40*/  UMOV UR10, URZ ;  /* 0x0000003f000a7c82 */ /* 0x000fe20008000000 */
[----:B------:R-:W-:Y:S01]  /*8b50*/  R2UR UR13, R5 ;  /* 0x00000000050d72ca */ /* 0x000fe200000e0000 */
[----:B------:R-:W-:Y:S01]  /*8b60*/  UIADD3.X UR5, URZ, UR37, URZ, UP0, !UPT ;  /* 0x000000253f057290 */ /* 0x000fe200087fe43f */
[----:B------:R-:W-:Y:S01]  /*8b70*/  R2UR UR12, R4 ;  /* 0x00000000040c72ca */ /* 0x000fe200000e0000 */
[----:B------:R-:W-:Y:S01]  /*8b80*/  UMOV UR7, 0x14f00000 ;  /* 0x14f0000000077882 */ /* 0x000fe20000000000 */
[----:B------:R-:W-:Y:S01]  /*8b90*/  UMOV UR15, 0x40 ;  /* 0x00000040000f7882 */ /* 0x000fe20000000000 */
[----:B------:R-:W-:Y:S01]  /*8ba0*/  IMAD.MOV.U32 R5, RZ, RZ, R8 ;  /* 0x000000ffff057224 */ /* 0x000fe200078e0008 */
[----:B------:R-:W-:-:S05]  /*8bb0*/  MOV R18, R6 ;  /* 0x0000000600127202 */ /* 0x000fca0000000f00 */
[----:B------:R-:W-:Y:S01]  /*8bc0*/  USHF.L.U32 UR11, UR11, 0x7, URZ ;  /* 0x000000070b0b7899 */ /* 0x000fe2000800063f */
[----:B---3--:R-:W-:-:S05]  /*8bd0*/  LEA R3, R9, R3, 0x18 ;  /* 0x0000000309037211 */ /* 0x008fca00078ec0ff */
[----:B------:R-:W-:-:S05]  /*8be0*/  IMAD R2, R16, 0x8, R3 ;  /* 0x0000000810027824 */ /* 0x000fca00078e0203 */
[----:B------:R-:W-:Y:S01]  /*8bf0*/  R2UR UR9, R2 ;  /* 0x00000000020972ca */ /* 0x000fe200000e0000 */
[----:B------:R-:W-:-:S05]  /*8c00*/  IMAD R2, R16, 0x8000, R3 ;  /* 0x0000800010027824 */ /* 0x000fca00078e0203 */
[----:B------:R-:W-:-:S07]  /*8c10*/  R2UR UR6, R2 ;  /* 0x00000000020672ca */ /* 0x000fce00000e0000 */
[----:B------:R-:W-:-:S06]  /*8c20*/  UIADD3 UR9, UR9, 0x34850, URZ ;  /* 0x0003485009097890 */ /* 0x000fcc000fffe03f */
[----:B------:R-:W-:Y:S02]  /*8c30*/  UIADD3 UR8, UR6, 0x400, URZ ;  /* 0x0000040006087890 */ /* 0x000fe4000fffe03f */
[----:B------:R-:W-:-:S03]  /*8c40*/  UIADD3 UR14, UR6, 0x4400, URZ ;  /* 0x00004400060e7890 */ /* 0x000fc6000fffe03f */
[----:B------:R-:W-:-:S04]  /*8c50*/  UMOV UR6, 0x0 ;  /* 0x0000000000067882 */ /* 0x000fc80000000000 */
[----:B------:R1:W-:Y:S02]  /*8c60*/  UTMALDG.4D [UR8], [UR4], desc[UR6] ;  /* 0x00000608040075b4 */ /* 0x0003e40008019000 */
[----:B-1----:R-:W-:Y:S01]  /*8c70*/  UMOV UR8, UR14 ;  /* 0x0000000e00087c82 */ /* 0x002fe20008000000 */
[----:B------:R-:W-:Y:S02]  /*8c80*/  UMOV UR10, UR15 ;  /* 0x0000000f000a7c82 */ /* 0x000fe40008000000 */
[----:B------:R1:W-:Y:S02]  /*8c90*/  UTMALDG.4D [UR8], [UR4], desc[UR6] ;  /* 0x00000608040075b4 */ /* 0x0003e40008019000 */
[----:B-1----:R-:W-:Y:S01]  /*8ca0*/  NOP ;  /* 0x0000000000007918 */ /* 0x002fe20000000000 */
.L_x_50:
[----:B------:R-:W-:Y:S05]  /*8cb0*/  BSYNC B0 ;  /* 0x0000000000007941 */ /* 0x000fea0003800000 */
.L_x_49:
[----:B------:R-:W2:Y:S01]  /*8cc0*/  LDL.LU R2, [R1+0xc] ;  /* 0x00000c0001027983 */ /* 0x000ea20000300800 */
[----:B------:R-:W-:Y:S02]  /*8cd0*/  IMAD.MOV.U32 R16, RZ, RZ, R7 ;  /* 0x000000ffff107224 */ /* 0x000fe400078e0007 */
[----:B------:R-:W-:Y:S02]  /*8ce0*/  IMAD.MOV.U32 R17, RZ, RZ, R12 ;  /* 0x000000ffff117224 */ /* 0x000fe400078e000c */
[----:B--2---:R-:W-:-:S07]  /*8cf0*/  VIADD R6, R2, 0xfffffffd ;  /* 0xfffffffd02067836 */ /* 0x004fce0000000000 */
.L_x_48:
[----:B------:R-:W-:Y:S01]  /*8d00*/  IMAD.MOV R13, RZ, RZ, -R13 ;  /* 0x000000ffff0d7224 */ /* 0x000fe200078e0a0d */
[----:B------:R-:W-:Y:S04]  /*8d10*/  BSSY B0, `(.L_x_47) ;  /* 0x00000ed000007945 */ /* 0x000fe80003800000 */
[----:B------:R-:W-:-:S13]  /*8d20*/  ISETP.NE.AND P1, PT, R10, R13, PT ;  /* 0x0000000d0a00720c */ /* 0x000fda0003f25270 */
[----:B------:R-:W-:Y:S05]  /*8d30*/  @!P1 BRA `(.L_x_56) ;  /* 0x0000000c00a89947 */ /* 0x000fea0003800000 */
[----:B------:R-:W-:-:S07]  /*8d40*/  IMAD.MOV.U32 R8, RZ, RZ, R5 ;  /* 0x000000ffff087224 */ /* 0x000fce00078e0005 */
.L_x_71:
        /* <DEDUP_REMOVED lines=12> */
[----:B------:R-:W-:-:S04]  /*8e10*/  IMAD R13, R11, UR4, RZ ;  /* 0x000000040b0d7c24 */ /* 0x000fc8000f8e02ff */
[----:B------:R-:W-:Y:S01]  /*8e20*/  IMAD R13, R0, UR5, R13 ;  /* 0x00000005000d7c24 */ /* 0x000fe2000f8e020d */
[----:B-1----:R-:W-:-:S13]  /*8e30*/  ISETP.NE.AND P1, PT, R9, 0x1, PT ;  /* 0x000000010900780c */ /* 0x002fda0003f25270 */
[----:B------:R-:W1:Y:S02]  /*8e40*/  @P1 LDC.64 R2, c[0x0][0x420] ;  /* 0x00010800ff021b82 */ /* 0x000e640000000a00 */
[----:B-1----:R-:W-:-:S04]  /*8e50*/  @P1 IMAD.HI.U32 R8, R6, R2, RZ ;  /* 0x0000000206081227 */ /* 0x002fc800078e00ff */
[----:B------:R-:W-:Y:S01]  /*8e60*/  IMAD.MOV.U32 R2, RZ, RZ, R6 ;  /* 0x000000ffff027224 */ /* 0x000fe200078e0006 */
[----:B------:R-:W-:-:S04]  /*8e70*/  @P1 SHF.R.U32.HI R2, RZ, R3, R8 ;  /* 0x00000003ff021219 */ /* 0x000fc80000011608 */
[--C-:B------:R-:W-:Y:S01]  /*8e80*/  SHF.R.S32.HI R3, RZ, 0x1f, R2.reuse ;  /* 0x0000001fff037819 */ /* 0x100fe20000011402 */
[----:B------:R-:W-:-:S04]  /*8e90*/  IMAD.MOV R12, RZ, RZ, -R2 ;  /* 0x000000ffff0c7224 */ /* 0x000fc800078e0a02 */
[----:B------:R-:W-:Y:S02]  /*8ea0*/  IMAD R12, R9, R12, R6 ;  /* 0x0000000c090c7224 */ /* 0x000fe400078e0206 */
[----:B------:R-:W1:Y:S01]  /*8eb0*/  LDC.64 R8, c[0x0][0x3f8] ;  /* 0x0000fe00ff087b82 */ /* 0x000e620000000a00 */
[----:B------:R-:W-:-:S04]  /*8ec0*/  IMAD.WIDE.U32 R2, R0, UR4, R2 ;  /* 0x0000000400027c25 */ /* 0x000fc8000f8e0002 */
[----:B------:R-:W-:Y:S01]  /*8ed0*/  IMAD.IADD R13, R13, 0x1, R3 ;  /* 0x000000010d0d7824 */ /* 0x000fe200078e0203 */
[----:B-1----:R-:W-:-:S04]  /*8ee0*/  LEA R8, P1, R2, R8, 0x2 ;  /* 0x0000000802087211 */ /* 0x002fc800078210ff */
[----:B------:R-:W-:-:S05]  /*8ef0*/  LEA.HI.X R9, R2, R9, R13, 0x2, P1 ;  /* 0x0000000902097211 */ /* 0x000fca00008f140d */
[----:B------:R1:W5:Y:S04]  /*8f00*/  LDG.E R8, desc[UR6][R8.64] ;  /* 0x0000000608087981 */ /* 0x000368000c1e1900 */
.L_x_59:
[----:B------:R-:W2:Y:S01]  /*8f10*/  S2R R3, SR_CgaCtaId ;  /* 0x0000000000037919 */ /* 0x000ea20000008800 */
[----:B------:R-:W-:-:S04]  /*8f20*/  MOV R2, 0x400 ;  /* 0x0000040000027802 */ /* 0x000fc80000000f00 */
[----:B--2---:R-:W-:Y:S02]  /*8f30*/  LEA R2, R3, R2, 0x18 ;  /* 0x0000000203027211 */ /* 0x004fe400078ec0ff */
[----:B------:R-:W-:Y:S02]  /*8f40*/  SHF.L.U32 R3, R10, 0x1f, RZ ;  /* 0x0000001f0a037819 */ /* 0x000fe400000006ff */
[----:B------:R-:W-:-:S04]  /*8f50*/  LEA R2, R7, R2, 0x3 ;  /* 0x0000000207027211 */ /* 0x000fc800078e18ff */
[----:B------:R-:W2:Y:S02]  /*8f60*/  SYNCS.PHASECHK.TRANS64.TRYWAIT P1, [R2+URZ+0x34840], R3 ;  /* 0x03484003020075a7 */ /* 0x000ea4000802017f */
[----:B--2---:R-:W-:Y:S05]  /*8f70*/  @!P1 BRA `(.L_x_60) ;  /* 0x0000001800049947 */ /* 0x004fea0003800000 */
.L_x_100:
[----:B-1----:R-:W1:Y:S02]  /*8f80*/  S2R R9, SR_TID.X ;  /* 0x0000000000097919 */ /* 0x002e640000002100 */
[----:B-1----:R-:W-:-:S04]  /*8f90*/  LOP3.LUT R9, R9, 0x7f, RZ, 0xc0, !PT ;  /* 0x0000007f09097812 */ /* 0x002fc800078ec0ff */
[----:B------:R-:W-:-:S13]  /*8fa0*/  ISETP.NE.AND P2, PT, R9, RZ, PT ;  /* 0x000000ff0900720c */ /* 0x000fda0003f45270 */
[----:B------:R-:W-:Y:S05]  /*8fb0*/  @P2 BRA `(.L_x_61) ;  /* 0x00000000001c2947 */ /* 0x000fea0003800000 */
[----:B------:R-:W1:Y:S01]  /*8fc0*/  S2R R9, SR_TID.X ;  /* 0x0000000000097919 */ /* 0x000e620000002100 */
[----:B--2---:R-:W-:-:S04]  /*8fd0*/  IMAD.MOV.U32 R3, RZ, RZ, 0xc000 ;  /* 0x0000c000ff037424 */ /* 0x004fc800078e00ff */
[----:B------:R3:W-:Y:S01]  /*8fe0*/  SYNCS.ARRIVE.TRANS64 RZ, [R2+URZ+0x34830], R3 ;  /* 0x0348300302ff79a7 */ /* 0x0007e2000800003f */
[----:B-1----:R-:W-:-:S04]  /*8ff0*/  LOP3.LUT R9, R9, 0x1f, RZ, 0xc0, !PT ;  /* 0x0000001f09097812 */ /* 0x002fc800078ec0ff */
[----:B------:R-:W-:-:S13]  /*9000*/  ISETP.NE.AND P1, PT, R9, RZ, PT ;  /* 0x000000ff0900720c */ /* 0x000fda0003f25270 */
[----:B---3--:R-:W-:Y:S05]  /*9010*/  @!P1 BRA `(.L_x_61) ;  /* 0x0000000000049947 */ /* 0x008fea0003800000 */
[----:B------:R-:W-:Y:S01]  /*9020*/  BPT.TRAP 0x1 ;  /* 0x000000040000795c */ /* 0x000fe20000300000 */
.L_x_61:
[----:B------:R-:W1:Y:S01]  /*9030*/  S2R R9, SR_CgaCtaId ;  /* 0x0000000000097919 */ /* 0x000e620000008800 */
        /* <DEDUP_REMOVED lines=12> */
[----:B------:R-:W-:-:S03]  /*9100*/  SHF.L.U32 R17, R17, 0x1f, RZ ;  /* 0x0000001f11117819 */ /* 0x000fc600000006ff */
[----:B------:R-:W-:Y:S02]  /*9110*/  UIADD3 UR9, UR9, 0x34830, URZ ;  /* 0x0003483009097890 */ /* 0x000fe4000fffe03f */
[----:B------:R-:W-:Y:S01]  /*9120*/  USHF.L.U32 UR11, UR11, 0x7, URZ ;  /* 0x000000070b0b7899 */ /* 0x000fe2000800063f */
[----:B-1----:R-:W-:-:S05]  /*9130*/  LEA R3, R9, R3, 0x18 ;  /* 0x0000000309037211 */ /* 0x002fca00078ec0ff */
[----:B------:R-:W-:Y:S02]  /*9140*/  IMAD R2, R7, 0xc000, R3 ;  /* 0x0000c00007027824 */ /* 0x000fe400078e0203 */
[----:B------:R-:W-:-:S03]  /*9150*/  VIADD R3, R3, 0x34800 ;  /* 0x0003480003037836 */ /* 0x000fc60000000000 */
[----:B------:R-:W-:Y:S01]  /*9160*/  R2UR UR14, R2 ;  /* 0x00000000020e72ca */ /* 0x000fe200000e0000 */
[----:B------:R-:W-:-:S12]  /*9170*/  IMAD R2, R16, 0x8, R3 ;  /* 0x0000000810027824 */ /* 0x000fd800078e0203 */
        /* <DEDUP_REMOVED lines=12> */
.L_x_101:
[----:B------:R-:W-:Y:S05]  /*9240*/  @P2 BRA `(.L_x_63) ;  /* 0x00000000001c2947 */ /* 0x000fea0003800000 */
[----:B------:R-:W2:Y:S01]  /*9250*/  S2R R9, SR_TID.X ;  /* 0x0000000000097919 */ /* 0x000ea20000002100 */
[----:B------:R-:W-:-:S04]  /*9260*/  IMAD.MOV.U32 R3, RZ, RZ, 0x8000 ;  /* 0x00008000ff037424 */ /* 0x000fc800078e00ff */
[----:B------:R3:W-:Y:S01]  /*9270*/  SYNCS.ARRIVE.TRANS64 RZ, [R2+URZ+0x50], R3 ;  /* 0x0000500302ff79a7 */ /* 0x0007e2000800003f */
[----:B--2---:R-:W-:-:S04]  /*9280*/  LOP3.LUT R9, R9, 0x1f, RZ, 0xc0, !PT ;  /* 0x0000001f09097812 */ /* 0x004fc800078ec0ff */
[----:B------:R-:W-:-:S13]  /*9290*/  ISETP.NE.AND P1, PT, R9, RZ, PT ;  /* 0x000000ff0900720c */ /* 0x000fda0003f25270 */
[----:B---3--:R-:W-:Y:S05]  /*92a0*/  @!P1 BRA `(.L_x_63) ;  /* 0x0000000000049947 */ /* 0x008fea0003800000 */
[----:B------:R-:W-:Y:S01]  /*92b0*/  BPT.TRAP 0x1 ;  /* 0x000000040000795c */ /* 0x000fe20000300000 */
.L_x_63:
        /* <DEDUP_REMOVED lines=9> */
[----:B------:R-:W-:Y:S01]  /*9350*/  R2UR UR12, R4 ;  /* 0x00000000040c72ca */ /* 0x000fe200000e0000 */
[----:B------:R-:W-:Y:S01]  /*9360*/  UMOV UR15, 0x40 ;  /* 0x00000040000f7882 */ /* 0x000fe20000000000 */
[----:B------:R-:W-:-:S02]  /*9370*/  IMAD.MOV.U32 R18, RZ, RZ, R12 ;  /* 0x000000ffff127224 */ /* 0x000fc400078e000c */
[----:B------:R-:W-:-:S03]  /*9380*/  IMAD.MOV.U32 R5, RZ, RZ, R8 ;  /* 0x000000ffff057224 */ /* 0x000fc600078e0008 */
[----:B------:R-:W-:Y:S02]  /*9390*/  USHF.L.U32 UR11, UR11, 0x7, URZ ;  /* 0x000000070b0b7899 */ /* 0x000fe4000800063f */
[----:B------:R-:W-:Y:S01]  /*93a0*/  UIADD3 UR9, UR9, 0x50, URZ ;  /* 0x0000005009097890 */ /* 0x000fe2000fffe03f */
[----:B--2---:R-:W-:-:S05]  /*93b0*/  LEA R3, R9, R3, 0x18 ;  /* 0x0000000309037211 */ /* 0x004fca00078ec0ff */
[----:B------:R-:W-:-:S05]  /*93c0*/  IMAD R16, R16, 0x8000, R3 ;  /* 0x0000800010107824 */ /* 0x000fca00078e0203 */
[----:B------:R-:W-:-:S13]  /*93d0*/  R2UR UR6, R16 ;  /* 0x00000000100672ca */ /* 0x000fda00000e0000 */
[----:B------:R-:W-:Y:S02]  /*93e0*/  UIADD3 UR8, UR6, 0x400, URZ ;  /* 0x0000040006087890 */ /* 0x000fe4000fffe03f */
[----:B------:R-:W-:-:S03]  /*93f0*/  UIADD3 UR14, UR6, 0x4400, URZ ;  /* 0x00004400060e7890 */ /* 0x000fc6000fffe03f */
[----:B------:R-:W-:-:S04]  /*9400*/  UMOV UR6, 0x0 ;  /* 0x0000000000067882 */ /* 0x000fc80000000000 */
[----:B------:R2:W-:Y:S02]  /*9410*/  UTMALDG.4D [UR8], [UR4], desc[UR6] ;  /* 0x00000608040075b4 */ /* 0x0005e40008019000 */
[----:B--2---:R-:W-:Y:S01]  /*9420*/  UMOV UR8, UR14 ;  /* 0x0000000e00087c82 */ /* 0x004fe20008000000 */
[----:B------:R-:W-:Y:S02]  /*9430*/  UMOV UR10, UR15 ;  /* 0x0000000f000a7c82 */ /* 0x000fe40008000000 */
[----:B------:R2:W-:Y:S02]  /*9440*/  UTMALDG.4D [UR8], [UR4], desc[UR6] ;  /* 0x00000608040075b4 */ /* 0x0005e40008019000 */
[----:B--2---:R-:W-:Y:S01]  /*9450*/  NOP ;  /* 0x0000000000007918 */ /* 0x004fe20000000000 */
.L_x_58:
[----:B------:R-:W-:Y:S05]  /*9460*/  BSYNC B1 ;  /* 0x0000000000017941 */ /* 0x000fea0003800000 */
.L_x_57:
[----:B------:R-:W-:Y:S01]  /*9470*/  VIADD R16, R7, 0x1 ;  /* 0x0000000107107836 */ /* 0x000fe20000000000 */
[----:B------:R-:W-:Y:S04]  /*9480*/  BSSY B1, `(.L_x_64) ;  /* 0x0000072000017945 */ /* 0x000fe80003800000 */
[----:B------:R-:W-:-:S04]  /*9490*/  ISETP.NE.AND P1, PT, R16, 0x2, PT ;  /* 0x000000021000780c */ /* 0x000fc80003f25270 */
[----:B-1----:R-:W-:Y:S02]  /*94a0*/  SEL R17, RZ, 0x1, P1 ;  /* 0x00000001ff117807 */ /* 0x002fe40000800000 */
[----:B------:R-:W-:Y:S02]  /*94b0*/  SEL R16, R16, RZ, P1 ;  /* 0x000000ff10107207 */ /* 0x000fe40000800000 */
[----:B------:R-:W-:Y:S01]  /*94c0*/  LOP3.LUT R17, R10, R17, RZ, 0x3c, !PT ;  /* 0x000000110a117212 */ /* 0x000fe200078e3cff */
[----:B------:R-:W-:Y:S06]  /*94d0*/  @!P6 BRA `(.L_x_65) ;  /* 0x0000000400b0e947 */ /* 0x000fec0003800000 */
[----:B------:R-:W-:Y:S01]  /*94e0*/  VIADD R12, R6, 0xffffffff ;  /* 0xffffffff060c7836 */ /* 0x000fe20000000000 */
        /* <DEDUP_REMOVED lines=11> */
[----:B------:R-:W-:-:S05]  /*95a0*/  IADD3 R3, -R2, RZ, RZ ;  /* 0x000000ff02037210 */ /* 0x000fca0007ffe1ff */
[----:B------:R-:W-:Y:S01]  /*95b0*/  IMAD R12, R8, R3, R12 ;  /* 0x00000003080c7224 */ /* 0x000fe200078e020c */
[--C-:B------:R-:W-:Y:S01]  /*95c0*/  SHF.R.S32.HI R3, RZ, 0x1f, R2.reuse ;  /* 0x0000001fff037819 */ /* 0x100fe20000011402 */
[----:B------:R-:W1:Y:S02]  /*95d0*/  LDC.64 R8, c[0x0][0x3f8] ;  /* 0x0000fe00ff087b82 */ /* 0x000e640000000a00 */
[----:B------:R-:W-:-:S04]  /*95e0*/  IMAD.WIDE.U32 R2, R0, UR4, R2 ;  /* 0x0000000400027c25 */ /* 0x000fc8000f8e0002 */
[----:B------:R-:W-:Y:S01]  /*95f0*/  IMAD.IADD R13, R13, 0x1, R3 ;  /* 0x000000010d0d7824 */ /* 0x000fe200078e0203 */
[----:B-1----:R-:W-:-:S04]  /*9600*/  LEA R8, P1, R2, R8, 0x2 ;  /* 0x0000000802087211 */ /* 0x002fc800078210ff */
[----:B------:R-:W-:-:S05]  /*9610*/  LEA.HI.X R9, R2, R9, R13, 0x2, P1 ;  /* 0x0000000902097211 */ /* 0x000fca00008f140d */
[----:B------:R1:W5:Y:S04]  /*9620*/  LDG.E R8, desc[UR6][R8.64] ;  /* 0x0000000608087981 */ /* 0x000368000c1e1900 */
.L_x_66:
[----:B------:R-:W2:Y:S01]  /*9630*/  S2R R3, SR_CgaCtaId ;  /* 0x0000000000037919 */ /* 0x000ea20000008800 */
[----:B------:R-:W-:-:S04]  /*9640*/  MOV R2, 0x400 ;  /* 0x0000040000027802 */ /* 0x000fc80000000f00 */
[----:B--2---:R-:W-:Y:S02]  /*9650*/  LEA R2, R3, R2, 0x18 ;  /* 0x0000000203027211 */ /* 0x004fe400078ec0ff */
[----:B------:R-:W-:-:S03]  /*9660*/  SHF.L.U32 R3, R17, 0x1f, RZ ;  /* 0x0000001f11037819 */ /* 0x000fc600000006ff */
[----:B------:R-:W-:-:S04]  /*9670*/  IMAD R2, R16, 0x8, R2 ;  /* 0x0000000810027824 */ /* 0x000fc800078e0202 */
[----:B------:R-:W2:Y:S02]  /*9680*/  SYNCS.PHASECHK.TRANS64.TRYWAIT P1, [R2+URZ+0x34840], R3 ;  /* 0x03484003020075a7 */ /* 0x000ea4000802017f */
[----:B--2---:R-:W-:Y:S05]  /*9690*/  @!P1 BRA `(.L_x_67) ;  /* 0x0000001000649947 */ /* 0x004fea0003800000 */
.L_x_102:
        /* <DEDUP_REMOVED lines=11> */
.L_x_68:
[----:B------:R-:W1:Y:S01]  /*9750*/  S2R R13, SR_CgaCtaId ;  /* 0x00000000000d7919 */ /* 0x000e620000008800 */
[----:B------:R-:W-:Y:S01]  /*9760*/  MOV R9, 0x400 ;  /* 0x0000040000097802 */ /* 0x000fe20000000f00 */
[----:B------:R-:W-:Y:S01]  /*9770*/  UIADD3 UR4, UP0, UR36, 0x370, URZ ;  /* 0x0000037024047890 */ /* 0x000fe2000ff1e03f */
[----:B------:R-:W-:Y:S01]  /*9780*/  R2UR UR11, R12 ;  /* 0x000000000c0b72ca */ /* 0x000fe200000e0000 */
[----:B------:R-:W-:Y:S01]  /*9790*/  UMOV UR10, URZ ;  /* 0x0000003f000a7c82 */ /* 0x000fe20008000000 */
[----:B------:R-:W-:Y:S01]  /*97a0*/  R2UR UR12, R4 ;  /* 0x00000000040c72ca */ /* 0x000fe200000e0000 */
[----:B------:R-:W-:Y:S01]  /*97b0*/  UIADD3.X UR5, URZ, UR37, URZ, UP0, !UPT ;  /* 0x000000253f057290 */ /* 0x000fe200087fe43f */
[----:B-----5:R-:W-:Y:S01]  /*97c0*/  R2UR UR13, R8 ;  /* 0x00000000080d72ca */ /* 0x020fe200000e0000 */
[----:B------:R-:W-:Y:S01]  /*97d0*/  UMOV UR6, 0x0 ;  /* 0x0000000000067882 */ /* 0x000fe20000000000 */
[----:B------:R-:W-:Y:S01]  /*97e0*/  UMOV UR7, 0x14f00000 ;  /* 0x14f0000000077882 */ /* 0x000fe20000000000 */
[----:B------:R-:W-:Y:S01]  /*97f0*/  UMOV UR18, 0x40 ;  /* 0x0000004000127882 */ /* 0x000fe20000000000 */
[----:B------:R-:W-:-:S05]  /*9800*/  UMOV UR17, 0x80 ;  /* 0x0000008000117882 */ /* 0x000fca0000000000 */
[----:B------:R-:W-:Y:S01]  /*9810*/  USHF.L.U32 UR11, UR11, 0x7, URZ ;  /* 0x000000070b0b7899 */ /* 0x000fe2000800063f */
[----:B-1----:R-:W-:-:S05]  /*9820*/  LEA R9, R13, R9, 0x18 ;  /* 0x000000090d097211 */ /* 0x002fca00078ec0ff */
[----:B--2---:R-:W-:-:S04]  /*9830*/  VIADD R2, R9, 0x34800 ;  /* 0x0003480009027836 */ /* 0x004fc80000000000 */
[--C-:B------:R-:W-:Y:S02]  /*9840*/  IMAD R3, R16, 0x8, R2.reuse ;  /* 0x0000000810037824 */ /* 0x100fe400078e0202 */
[----:B------:R-:W-:-:S03]  /*9850*/  IMAD R2, R7, 0x8, R2 ;  /* 0x0000000807027824 */ /* 0x000fc600078e0202 */
[----:B------:R-:W-:Y:S01]  /*9860*/  R2UR UR9, R3 ;  /* 0x00000000030972ca */ /* 0x000fe200000e0000 */
[----:B------:R-:W-:-:S05]  /*9870*/  IMAD R3, R16, 0xc000, R9 ;  /* 0x0000c00010037824 */ /* 0x000fca00078e0209 */
[----:B------:R-:W-:Y:S02]  /*9880*/  R2UR UR8, R3 ;  /* 0x00000000030872ca */ /* 0x000fe400000e0000 */
[----:B------:R-:W-:-:S05]  /*9890*/  SHF.L.U32 R3, R10, 0x1f, RZ ;  /* 0x0000001f0a037819 */ /* 0x000fca00000006ff */
[----:B------:R-:W-:-:S06]  /*98a0*/  UIADD3 UR9, UR9, 0x30, URZ ;  /* 0x0000003009097890 */ /* 0x000fcc000fffe03f */
[----:B------:R-:W-:Y:S02]  /*98b0*/  UIADD3 UR14, UR8, 0x1c400, URZ ;  /* 0x0001c400080e7890 */ /* 0x000fe4000fffe03f */
[----:B------:R-:W-:Y:S02]  /*98c0*/  UIADD3 UR15, UR8, 0x20400, URZ ;  /* 0x00020400080f7890 */ /* 0x000fe4000fffe03f */
[----:B------:R-:W-:-:S03]  /*98d0*/  UIADD3 UR16, UR8, 0x24400, URZ ;  /* 0x0002440008107890 */ /* 0x000fc6000fffe03f */
[----:B------:R-:W-:Y:S02]  /*98e0*/  UMOV UR8, UR14 ;  /* 0x0000000e00087c82 */ /* 0x000fe40008000000 */
[----:B------:R1:W-:Y:S02]  /*98f0*/  UTMALDG.4D [UR8], [UR4], desc[UR6] ;  /* 0x00000608040075b4 */ /* 0x0003e40008019000 */
[----:B-1----:R-:W-:Y:S01]  /*9900*/  UMOV UR8, UR15 ;  /* 0x0000000f00087c82 */ /* 0x002fe20008000000 */
[----:B------:R-:W-:Y:S02]  /*9910*/  UMOV UR10, UR18 ;  /* 0x00000012000a7c82 */ /* 0x000fe40008000000 */
[----:B------:R1:W-:Y:S02]  /*9920*/  UTMALDG.4D [UR8], [UR4], desc[UR6] ;  /* 0x00000608040075b4 */ /* 0x0003e40008019000 */
[----:B-1----:R-:W-:Y:S01]  /*9930*/  UMOV UR8, UR16 ;  /* 0x0000001000087c82 */ /* 0x002fe20008000000 */
[----:B------:R-:W-:-:S02]  /*9940*/  UMOV UR10, UR17 ;  /* 0x00000011000a7c82 */ /* 0x000fc40008000000 */
[----:B------:R1:W-:Y:S01]  /*9950*/  UTMALDG.4D [UR8], [UR4], desc[UR6] ;  /* 0x00000608040075b4 */ /* 0x0003e20008019000 */
[----:B------:R-:W2:Y:S02]  /*9960*/  SYNCS.PHASECHK.TRANS64.TRYWAIT P1, [R2+URZ+0x60], R3 ;  /* 0x00006003020075a7 */ /* 0x000ea4000802017f */
[----:B-12---:R-:W-:Y:S05]  /*9970*/  @!P1 BRA `(.L_x_69) ;  /* 0x0000000c00c09947 */ /* 0x006fea0003800000 */
.L_x_103:
        /* <DEDUP_REMOVED lines=8> */
.L_x_70:
[----:B------:R-:W2:Y:S01]  /*9a00*/  S2R R9, SR_CgaCtaId ;  /* 0x0000000000097919 */ /* 0x000ea20000008800 */
[----:B-1----:R-:W-:Y:S01]  /*9a10*/  MOV R3, 0x400 ;  /* 0x0000040000037802 */ /* 0x002fe20000000f00 */
        /* <DEDUP_REMOVED lines=9> */
[----:B------:R-:W-:Y:S01]  /*9ab0*/  IMAD.MOV.U32 R18, RZ, RZ, R12 ;  /* 0x000000ffff127224 */ /* 0x000fe200078e000c */
[----:B------:R-:W-:-:S04]  /*9ac0*/  MOV R5, R8 ;  /* 0x0000000800057202 */ /* 0x000fc80000000f00 */
        /* <DEDUP_REMOVED lines=13> */
.L_x_65:
[----:B------:R-:W-:Y:S05]  /*9ba0*/  BSYNC B1 ;  /* 0x0000000000017941 */ /* 0x000fea0003800000 */
.L_x_64:
[C---:B------:R-:W-:Y:S01]  /*9bb0*/  ISETP.GT.AND P1, PT, R6.reuse, 0x1, PT ;  /* 0x000000010600780c */ /* 0x040fe20003f24270 */
[----:B------:R-:W-:-:S12]  /*9bc0*/  VIADD R6, R6, 0xfffffffe ;  /* 0xfffffffe06067836 */ /* 0x000fd80000000000 */
[----:B------:R-:W-:Y:S05]  /*9bd0*/  @P1 BRA `(.L_x_71) ;  /* 0xfffffff0005c1947 */ /* 0x000fea000383ffff */
.L_x_56:
[----:B------:R-:W-:Y:S05]  /*9be0*/  BSYNC B0 ;  /* 0x0000000000007941 */ /* 0x000fea0003800000 */
.L_x_47:
[----:B------:R-:W-:Y:S04]  /*9bf0*/  BSSY B0, `(.L_x_72) ;  /* 0x000002c000007945 */ /* 0x000fe80003800000 */
[----:B------:R-:W-:Y:S05]  /*9c00*/  @!P6 BRA `(.L_x_73) ;  /* 0x0000000000a8e947 */ /* 0x000fea0003800000 */
[----:B------:R-:W2:Y:S01]  /*9c10*/  S2R R3, SR_CgaCtaId ;  /* 0x0000000000037919 */ /* 0x000ea20000008800 */
[----:B------:R-:W-:Y:S01]  /*9c20*/  MOV R0, 0x400 ;  /* 0x0000040000007802 */ /* 0x000fe20000000f00 */
[----:B------:R-:W3:Y:S03]  /*9c30*/  S2R R2, SR_TID.X ;  /* 0x0000000000027919 */ /* 0x000ee60000002100 */
[----:B--2---:R-:W-:Y:S02]  /*9c40*/  LEA R0, R3, R0, 0x18 ;  /* 0x0000000003007211 */ /* 0x004fe400078ec0ff */
[----:B---3--:R-:W-:-:S03]  /*9c50*/  LOP3.LUT R2, R2, 0x7f, RZ, 0xc0, !PT ;  /* 0x0000007f02027812 */ /* 0x008fc600078ec0ff */
[----:B------:R-:W-:Y:S01]  /*9c60*/  IMAD R3, R16, 0x8, R0 ;  /* 0x0000000810037824 */ /* 0x000fe200078e0200 */
[----:B------:R-:W-:Y:S02]  /*9c70*/  SHF.L.U32 R0, R17, 0x1f, RZ ;  /* 0x0000001f11007819 */ /* 0x000fe400000006ff */
[----:B------:R-:W-:Y:S02]  /*9c80*/  ISETP.NE.AND P1, PT, R2, RZ, PT ;  /* 0x000000ff0200720c */ /* 0x000fe40003f25270 */
[----:B------:R-:W2:Y:S02]  /*9c90*/  SYNCS.PHASECHK.TRANS64.TRYWAIT P0, [R3+URZ+0x34860], R0 ;  /* 0x03486000030075a7 */ /* 0x000ea4000800017f */
[----:B--2---:R-:W-:Y:S09]  /*9ca0*/  @!P0 BRA `(.L_x_74) ;  /* 0x0000000c00088947 */ /* 0x004ff20003800000 */
.L_x_104:
        /* <DEDUP_REMOVED lines=8> */
.L_x_75:
        /* <DEDUP_REMOVED lines=10> */
[----:B------:R-:W-:-:S06]  /*9dd0*/  UMOV UR15, 0x40 ;  /* 0x00000040000f7882 */ /* 0x000fcc0000000000 */
[----:B------:R-:W-:Y:S02]  /*9de0*/  UIADD3 UR9, UR9, 0x34850, URZ ;  /* 0x0003485009097890 */ /* 0x000fe4000fffe03f */
[----:B------:R-:W-:Y:S01]  /*9df0*/  USHF.L.U32 UR11, UR11, 0x7, URZ ;  /* 0x000000070b0b7899 */ /* 0x000fe2000800063f */
[----:B---3--:R-:W-:-:S05]  /*9e00*/  LEA R0, R2, R0, 0x18 ;  /* 0x0000000002007211 */ /* 0x008fca00078ec0ff */
        /* <DEDUP_REMOVED lines=10> */
.L_x_73:
[----:B------:R-:W-:Y:S05]  /*9eb0*/  BSYNC B0 ;  /* 0x0000000000007941 */ /* 0x000fea0003800000 */
.L_x_72:
[----:B------:R-:W2:Y:S01]  /*9ec0*/  LDL.LU R0, [R1+0x10] ;  /* 0x0000100001007983 */ /* 0x000ea20000300800 */
[----:B------:R-:W-:-:S03]  /*9ed0*/  ULDC UR4, c[0x0][0xda4] ;  /* 0x0003690000047ab9 */ /* 0x000fc60000000800 */
[----:B------:R-:W3:Y:S01]  /*9ee0*/  LDL.LU R2, [R1+0x18] ;  /* 0x0000180001027983 */ /* 0x000ee20000300800 */
[----:B------:R-:W-:-:S05]  /*9ef0*/  VIADD R16, R16, 0x1 ;  /* 0x0000000110107836 */ /* 0x000fca0000000000 */
[----:B------:R-:W-:-:S04]  /*9f00*/  ISETP.NE.AND P0, PT, R16, 0x2, PT ;  /* 0x000000021000780c */ /* 0x000fc80003f05270 */
[----:B------:R-:W-:Y:S01]  /*9f10*/  SEL R16, R16, RZ, P0 ;  /* 0x000000ff10107207 */ /* 0x000fe20000000000 */
[----:B--2---:R-:W-:Y:S02]  /*9f20*/  VIADD R0, R0, UR38 ;  /* 0x0000002600007c36 */ /* 0x004fe40008000000 */
[----:B---3--:R-:W-:-:S03]  /*9f30*/  VIADD R2, R2, 0x1 ;  /* 0x0000000102027836 */ /* 0x008fc60000000000 */
[----:B------:R2:W-:Y:S01]  /*9f40*/  STL [R1+0x10], R0 ;  /* 0x0000100001007387 */ /* 0x0005e20000100800 */
[----:B------:R-:W-:-:S03]  /*9f50*/  ISETP.GE.AND P1, PT, R0, UR4, PT ;  /* 0x0000000400007c0c */ /* 0x000fc6000bf26270 */
[----:B------:R3:W-:Y:S01]  /*9f60*/  STL [R1+0x18], R2 ;  /* 0x0000180201007387 */ /* 0x0007e20000100800 */
[----:B--2---:R-:W-:-:S04]  /*9f70*/  SEL R0, RZ, 0x1, P0 ;  /* 0x00000001ff007807 */ /* 0x004fc80000000000 */
[----:B------:R-:W-:-:S05]  /*9f80*/  LOP3.LUT R17, R17, R0, RZ, 0x3c, !PT ;  /* 0x0000000011117212 */ /* 0x000fca00078e3cff */
[----:B---3--:R-:W-:Y:S05]  /*9f90*/  @!P1 BRA `(.L_x_76) ;  /* 0xffffffd000cc9947 */ /* 0x008fea000383ffff */
[----:B------:R-:W-:-:S07]  /*9fa0*/  LOP3.LUT R2, R2, 0x1, RZ, 0xc, !PT ;  /* 0x0000000102027812 */ /* 0x000fce00078e0cff */
.L_x_32:
[----:B------:R-:W2:Y:S01]  /*9fb0*/  S2R R3, SR_CgaCtaId ;  /* 0x0000000000037919 */ /* 0x000ea20000008800 */
[----:B------:R-:W-:Y:S01]  /*9fc0*/  MOV R0, 0x400 ;  /* 0x0000040000007802 */ /* 0x000fe20000000f00 */
[----:B------:R-:W-:Y:S03]  /*9fd0*/  BSSY B0, `(.L_x_77) ;  /* 0x0000005000007945 */ /* 0x000fe60003800000 */
[----:B--2---:R-:W-:Y:S02]  /*9fe0*/  LEA R0, R3, R0, 0x18 ;  /* 0x0000000003007211 */ /* 0x004fe400078ec0ff */
[----:B------:R-:W-:-:S04]  /*9ff0*/  SHF.L.U32 R3, R2, 0x1f, RZ ;  /* 0x0000001f02037819 */ /* 0x000fc800000006ff */
[----:B------:R-:W2:Y:S02]  /*a000*/  SYNCS.PHASECHK.TRANS64.TRYWAIT P0, [R0+URZ+0x34820], R3 ;  /* 0x03482003000075a7 */ /* 0x000ea4000800017f */
[----:B--2---:R-:W-:Y:S05]  /*a010*/  @!P0 BRA `(.L_x_78) ;  /* 0x0000000800408947 */ /* 0x004fea0003800000 */
.L_x_105:
[----:B------:R-:W-:Y:S05]  /*a020*/  BSYNC B0 ;  /* 0x0000000000007941 */ /* 0x000fea0003800000 */
.L_x_77:
[----:B------:R-:W-:-:S03]  /*a030*/  UMOV UR4, 0xffffffff ;  /* 0xffffffff00047882 */ /* 0x000fc60000000000 */
[----:B------:R-:W-:Y:S05]  /*a040*/  BRA.DIV UR4, `(.L_x_79) ;  /* 0x0000000a04487947 */ /* 0x000fea000b800000 */
[----:B------:R-:W3:Y:S02]  /*a050*/  S2R R2, SR_TID.X ;  /* 0x0000000000027919 */ /* 0x000ee40000002100 */
[----:B---3--:R-:W-:-:S04]  /*a060*/  SHF.R.U32.HI R2, RZ, 0x5, R2 ;  /* 0x00000005ff027819 */ /* 0x008fc80000011602 */
[----:B------:R-:W-:-:S05]  /*a070*/  LOP3.LUT R2, R2, 0x3, RZ, 0xc0, !PT ;  /* 0x0000000302027812 */ /* 0x000fca00078ec0ff */
[----:B------:R3:W4:Y:S02]  /*a080*/  SHFL.IDX PT, R14, R2, RZ, 0x1f ;  /* 0x00001fff020e7589 */ /* 0x00072400000e0000 */
.L_x_108:
[----:B----4-:R-:W-:Y:S01]  /*a090*/  ISETP.NE.AND P0, PT, R14, RZ, PT ;  /* 0x000000ff0e00720c */ /* 0x010fe20003f05270 */
[----:B------:R-:W-:-:S12]  /*a0a0*/  BSSY B0, `(.L_x_80) ;  /* 0x0000024000007945 */ /* 0x000fd80003800000 */
[----:B------:R-:W-:Y:S05]  /*a0b0*/  @P0 BRA `(.L_x_81) ;  /* 0x0000000000880947 */ /* 0x000fea0003800000 */
[----:B------:R-:W-:-:S03]  /*a0c0*/  UMOV UR4, 0xffffffff ;  /* 0xffffffff00047882 */ /* 0x000fc60000000000 */
[----:B------:R-:W-:Y:S05]  /*a0d0*/  BRA.DIV UR4, `(.L_x_82) ;  /* 0x0000000a04587947 */ /* 0x000fea000b800000 */
[----:B------:R-:W-:-:S13]  /*a0e0*/  ELECT P6, URZ, PT ;  /* 0x00000000003f782f */ /* 0x000fda00038c0000 */
.L_x_111:
[----:B------:R-:W-:Y:S05]  /*a0f0*/  @!P6 BRA `(.L_x_81) ;  /* 0x000000000078e947 */ /* 0x000fea0003800000 */
[----:B---3--:R-:W3:Y:S02]  /*a100*/  LDL.LU R2, [R1+0x1c] ;  /* 0x00001c0001027983 */ /* 0x008ee40000300800 */
[----:B---3--:R-:W-:-:S04]  /*a110*/  LOP3.LUT R2, R2, 0x2, RZ, 0xfc, !PT ;  /* 0x0000000202027812 */ /* 0x008fc800078efcff */
[----:B------:R-:W-:-:S13]  /*a120*/  ISETP.NE.AND P2, PT, R2, 0x3, PT ;  /* 0x000000030200780c */ /* 0x000fda0003f45270 */
[----:B------:R-:W-:Y:S05]  /*a130*/  @!P2 BRA `(.L_x_83) ;  /* 0x000000000004a947 */ /* 0x000fea0003800000 */
[----:B------:R-:W-:Y:S01]  /*a140*/  BPT.TRAP 0x1 ;  /* 0x000000040000795c */ /* 0x000fe20000300000 */
.L_x_83:
[----:B--2---:R-:W-:Y:S01]  /*a150*/  VIADD R3, R0, 0x34840 ;  /* 0x0003484000037836 */ /* 0x004fe20000000000 */
[----:B------:R-:W-:Y:S02]  /*a160*/  SHF.L.U32 R5, R17, 0x1f, RZ ;  /* 0x0000001f11057819 */ /* 0x000fe400000006ff */
[C---:B------:R-:W-:Y:S01]  /*a170*/  IADD3 R2, R16.reuse, 0x1, RZ ;  /* 0x0000000110027810 */ /* 0x040fe20007ffe0ff */
[----:B-1----:R-:W-:-:S03]  /*a180*/  IMAD R6, R16, 0x8, R3 ;  /* 0x0000000810067824 */ /* 0x002fc600078e0203 */
[----:B------:R-:W-:Y:S01]  /*a190*/  ISETP.NE.AND P1, PT, R2, 0x2, PT ;  /* 0x000000020200780c */ /* 0x000fe20003f25270 */
[----:B------:R-:W1:Y:S03]  /*a1a0*/  SYNCS.PHASECHK.TRANS64.TRYWAIT P0, [R6+URZ], R5 ;  /* 0x00000005060075a7 */ /* 0x000e66000800017f */
[----:B------:R-:W-:-:S04]  /*a1b0*/  SEL R4, RZ, 0x1, P1 ;  /* 0x00000001ff047807 */ /* 0x000fc80000800000 */
[----:B------:R-:W-:Y:S02]  /*a1c0*/  LOP3.LUT R17, R17, R4, RZ, 0x3c, !PT ;  /* 0x0000000411117212 */ /* 0x000fe400078e3cff */
[----:B------:R-:W-:Y:S02]  /*a1d0*/  SEL R4, R2, RZ, P1 ;  /* 0x000000ff02047207 */ /* 0x000fe40000800000 */
[----:B------:R-:W-:-:S03]  /*a1e0*/  SHF.L.U32 R2, R17, 0x1f, RZ ;  /* 0x0000001f11027819 */ /* 0x000fc600000006ff */
[----:B------:R-:W-:Y:S01]  /*a1f0*/  IMAD R3, R4, 0x8, R3 ;  /* 0x0000000804037824 */ /* 0x000fe200078e0203 */
[----:B-1----:R-:W-:Y:S06]  /*a200*/  @!P0 BRA `(.L_x_84) ;  /* 0x00000008002c8947 */ /* 0x002fec0003800000 */
.L_x_112:
[----:B------:R-:W2:Y:S02]  /*a210*/  SYNCS.PHASECHK.TRANS64.TRYWAIT P0, [R3+URZ], R2 ;  /* 0x00000002030075a7 */ /* 0x000ea4000800017f */
[----:B--2---:R-:W-:Y:S05]  /*a220*/  @!P0 BRA `(.L_x_85) ;  /* 0x0000000800388947 */ /* 0x004fea0003800000 */
.L_x_113:
[----:B------:R-:W-:Y:S05]  /*a230*/  @!P2 BRA `(.L_x_86) ;  /* 0x000000000004a947 */ /* 0x000fea0003800000 */
[----:B------:R-:W-:Y:S01]  /*a240*/  BPT.TRAP 0x1 ;  /* 0x000000040000795c */ /* 0x000fe20000300000 */
.L_x_86:
[----:B--2---:R-:W-:-:S04]  /*a250*/  VIADD R3, R0, 0x34860 ;  /* 0x0003486000037836 */ /* 0x004fc80000000000 */
[----:B------:R-:W-:-:S04]  /*a260*/  IMAD R16, R16, 0x8, R3 ;  /* 0x0000000810107824 */ /* 0x000fc800078e0203 */
[----:B------:R-:W2:Y:S02]  /*a270*/  SYNCS.PHASECHK.TRANS64.TRYWAIT P0, [R16+URZ], R5 ;  /* 0x00000005100075a7 */ /* 0x000ea4000800017f */
[----:B--2---:R-:W-:Y:S05]  /*a280*/  @!P0 BRA `(.L_x_87) ;  /* 0x0000000800348947 */ /* 0x004fea0003800000 */
.L_x_114:
[----:B------:R-:W-:-:S07]  /*a290*/  IMAD R3, R4, 0x8, R3 ;  /* 0x0000000804037824 */ /* 0x000fce00078e0203 */
.L_x_88:
[----:B---3--:R3:W4:Y:S02]  /*a2a0*/  SYNCS.PHASECHK.TRANS64.TRYWAIT P0, [R3+URZ], R2 ;  /* 0x00000002030075a7 */ /* 0x008724000800017f */
[----:B----4-:R-:W-:Y:S05]  /*a2b0*/  @!P0 NANOSLEEP.SYNCS 0x989680 ;  /* 0x009896800000895d */ /* 0x010fea0003900000 */
[----:B------:R-:W4:Y:S02]  /*a2c0*/  @!P0 SYNCS.PHASECHK.TRANS64 P0, [R3+URZ], R2 ;  /* 0x00000002030085a7 */ /* 0x000f24000800007f */
[----:B----4-:R-:W-:Y:S05]  /*a2d0*/  @!P0 BRA `(.L_x_88) ;  /* 0xfffffffc00f08947 */ /* 0x010fea000383ffff */
.L_x_81:
[----:B------:R-:W-:Y:S05]  /*a2e0*/  BSYNC B0 ;  /* 0x0000000000007941 */ /* 0x000fea0003800000 */
.L_x_80:
[----:B------:R-:W-:Y:S05]  /*a2f0*/  EXIT ;  /* 0x000000000000794d */ /* 0x000fea0003800000 */
.L_x_10:
[----:B-1----:R-:W-:-:S04]  /*a300*/  IMAD.U32 R3, RZ, RZ, UR60 ;  /* 0x0000003cff037e24 */ /* 0x002fc8000f8e00ff */
[----:B------:R1:W2:Y:S03]  /*a310*/  SYNCS.PHASECHK.TRANS64.TRYWAIT P1, [R3+URZ+0x34800], R0 ;  /* 0x03480000030075a7 */ /* 0x0002a6000802017f */
[----:B--2---:R-:W-:Y:S05]  /*a320*/  @!P1 NANOSLEEP.SYNCS 0x989680 ;  /* 0x009896800000995d */ /* 0x004fea0003900000 */
[----:B------:R-:W2:Y:S02]  /*a330*/  @!P1 SYNCS.PHASECHK.TRANS64 P1, [R3+URZ+0x34800], R0 ;  /* 0x03480000030095a7 */ /* 0x000ea4000802007f */
[----:B--2---:R-:W-:Y:S05]  /*a340*/  @!P1 BRA `(.L_x_10) ;  /* 0xfffffffc00ec9947 */ /* 0x004fea000383ffff */
[----:B------:R-:W-:Y:S05]  /*a350*/  BRA `(.L_x_89) ;  /* 0xffffff6c00647947 */ /* 0x000fea000383ffff */
.L_x_14:
[----:B--2---:R2:W3:Y:S02]  /*a360*/  SYNCS.PHASECHK.TRANS64.TRYWAIT P2, [R3+URZ+0x34830], R0 ;  /* 0x03483000030075a7 */ /* 0x0044e4000804017f */
[----:B---3--:R-:W-:Y:S05]  /*a370*/  @!P2 NANOSLEEP.SYNCS 0x989680 ;  /* 0x009896800000a95d */ /* 0x008fea0003900000 */
[----:B------:R-:W3:Y:S02]  /*a380*/  @!P2 SYNCS.PHASECHK.TRANS64 P2, [R3+URZ+0x34830], R0 ;  /* 0x034830000300a5a7 */ /* 0x000ee4000804007f */
[----:B---3--:R-:W-:Y:S05]  /*a390*/  @!P2 BRA `(.L_x_14) ;  /* 0xfffffffc00f0a947 */ /* 0x008fea000383ffff */
[----:B------:R-:W-:Y:S05]  /*a3a0*/  BRA `(.L_x_13) ;  /* 0xffffff6c00907947 */ /* 0x000fea000383ffff */
.L_x_19:
[----:B--2---:R-:W-:-:S04]  /*a3b0*/  IMAD.U32 R9, RZ, RZ, UR6 ;  /* 0x00000006ff097e24 */ /* 0x004fc8000f8e00ff */
[----:B------:R2:W3:Y:S03]  /*a3c0*/  SYNCS.PHASECHK.TRANS64.TRYWAIT P2, [R9+URZ+0x34830], R0 ;  /* 0x03483000090075a7 */ /* 0x0004e6000804017f */
[----:B---3--:R-:W-:Y:S05]  /*a3d0*/  @!P2 NANOSLEEP.SYNCS 0x989680 ;  /* 0x009896800000a95d */ /* 0x008fea0003900000 */
[----:B------:R-:W3:Y:S02]  /*a3e0*/  @!P2 SYNCS.PHASECHK.TRANS64 P2, [R9+URZ+0x34830], R0 ;  /* 0x034830000900a5a7 */ /* 0x000ee4000804007f */
[----:B---3--:R-:W-:Y:S05]  /*a3f0*/  @!P2 BRA `(.L_x_19) ;  /* 0xfffffffc00eca947 */ /* 0x008fea000383ffff */
[----:B------:R-:W-:Y:S05]  /*a400*/  BRA `(.L_x_18) ;  /* 0xffffff9400447947 */ /* 0x000fea000383ffff */
.L_x_23:
[----:B--2---:R-:W-:-:S04]  /*a410*/  IMAD.U32 R7, RZ, RZ, UR7 ;  /* 0x00000007ff077e24 */ /* 0x004fc8000f8e00ff */
[----:B------:R2:W3:Y:S03]  /*a420*/  SYNCS.PHASECHK.TRANS64.TRYWAIT P2, [R7+URZ+0x34850], R0 ;  /* 0x03485000070075a7 */ /* 0x0004e6000804017f */
[----:B---3--:R-:W-:Y:S05]  /*a430*/  @!P2 NANOSLEEP.SYNCS 0x989680 ;  /* 0x009896800000a95d */ /* 0x008fea0003900000 */
[----:B------:R-:W3:Y:S02]  /*a440*/  @!P2 SYNCS.PHASECHK.TRANS64 P2, [R7+URZ+0x34850], R0 ;  /* 0x034850000700a5a7 */ /* 0x000ee4000804007f */
[----:B---3--:R-:W-:Y:S05]  /*a450*/  @!P2 BRA `(.L_x_23) ;  /* 0xfffffffc00eca947 */ /* 0x008fea000383ffff */
[----:B------:R-:W-:Y:S05]  /*a460*/  BRA `(.L_x_22) ;  /* 0xffffff9c006c7947 */ /* 0x000fea000383ffff */
.L_x_28:
[----:B--2---:R-:W-:-:S04]  /*a470*/  IMAD.U32 R5, RZ, RZ, UR7 ;  /* 0x00000007ff057e24 */ /* 0x004fc8000f8e00ff */
[----:B------:R2:W3:Y:S03]  /*a480*/  SYNCS.PHASECHK.TRANS64.TRYWAIT P0, [R5+URZ+0x34850], R4 ;  /* 0x03485004050075a7 */ /* 0x0004e6000800017f */
[----:B---3--:R-:W-:Y:S05]  /*a490*/  @!P0 NANOSLEEP.SYNCS 0x989680 ;  /* 0x009896800000895d */ /* 0x008fea0003900000 */
[----:B------:R-:W3:Y:S02]  /*a4a0*/  @!P0 SYNCS.PHASECHK.TRANS64 P0, [R5+URZ+0x34850], R4 ;  /* 0x03485004050085a7 */ /* 0x000ee4000800007f */
[----:B---3--:R-:W-:Y:S05]  /*a4b0*/  @!P0 BRA `(.L_x_28) ;  /* 0xfffffffc00ec8947 */ /* 0x008fea000383ffff */
[----:B------:R-:W-:Y:S05]  /*a4c0*/  BRA `(.L_x_27) ;  /* 0xffffffb8003c7947 */ /* 0x000fea000383ffff */
.L_x_39:
[----:B------:R-:W1:Y:S01]  /*a4d0*/  S2R R6, SR_TID.X ;  /* 0x0000000000067919 */ /* 0x000e620000002100 */
[----:B------:R-:W-:Y:S01]  /*a4e0*/  BSSY B0, `(.L_x_90) ;  /* 0x000000a000007945 */ /* 0x000fe20003800000 */
[----:B------:R-:W-:Y:S01]  /*a4f0*/  MOV R12, RZ ;  /* 0x000000ff000c7202 */ /* 0x000fe20000000f00 */
[----:B------:R-:W-:Y:S02]  /*a500*/  IMAD.MOV.U32 R11, RZ, RZ, 0x1f ;  /* 0x0000001fff0b7424 */ /* 0x000fe400078e00ff */
[----:B------:R-:W-:Y:S01]  /*a510*/  IMAD.MOV.U32 R15, RZ, RZ, -0x1 ;  /* 0xffffffffff0f7424 */ /* 0x000fe200078e00ff */
[----:B-1----:R-:W-:-:S04]  /*a520*/  SHF.R.U32.HI R6, RZ, 0x5, R6 ;  /* 0x00000005ff067819 */ /* 0x002fc80000011606 */
[----:B------:R-:W-:-:S05]  /*a530*/  LOP3.LUT R6, R6, 0x3, RZ, 0xc0, !PT ;  /* 0x0000000306067812 */ /* 0x000fca00078ec0ff */
[----:B------:R-:W-:-:S07]  /*a540*/  IMAD.MOV.U32 R13, RZ, RZ, R6 ;  /* 0x000000ffff0d7224 */ /* 0x000fce00078e0006 */
[----:B------:R-:W-:Y:S05]  /*a550*/  WARPSYNC.COLLECTIVE R15, `(.L_x_91) ;  /* 0x000000000f087348 */ /* 0x000fea0003c00000 */
[----:B------:R1:W2:Y:S02]  /*a560*/  SHFL.IDX P6, R14, R13, R12, R11 ;  /* 0x0000000c0d0e7389 */ /* 0x0002a400000c000b */
[----:B-12---:R-:W-:Y:S01]  /*a570*/  ENDCOLLECTIVE ;  /* 0x000000000000791b */ /* 0x006fe20003800000 */
.L_x_91:
[----:B------:R-:W-:Y:S05]  /*a580*/  BSYNC B0 ;  /* 0x0000000000007941 */ /* 0x000fea0003800000 */
.L_x_90:
[----:B------:R-:W-:Y:S05]  /*a590*/  BRA `(.L_x_92) ;  /* 0xffffffd400d87947 */ /* 0x000fea000383ffff */
.L_x_40:
[----:B------:R-:W-:Y:S01]  /*a5a0*/  BSSY B0, `(.L_x_93) ;  /* 0x0000006000007945 */ /* 0x000fe20003800000 */
[----:B------:R-:W-:-:S07]  /*a5b0*/  IMAD.MOV.U32 R15, RZ, RZ, -0x1 ;  /* 0xffffffffff0f7424 */ /* 0x000fce00078e00ff */
[----:B------:R-:W-:Y:S05]  /*a5c0*/  WARPSYNC.COLLECTIVE R15, `(.L_x_94) ;  /* 0x000000000f0c7348 */ /* 0x000fea0003c00000 */
[----:B------:R-:W-:Y:S02]  /*a5d0*/  ELECT P6, UR62, PT ;  /* 0x00000000003e782f */ /* 0x000fe400038c0000 */
[----:B------:R-:W-:Y:S01]  /*a5e0*/  MOV R14, UR62 ;  /* 0x0000003e000e7c02 */ /* 0x000fe20008000f00 */
[----:B------:R-:W-:Y:S10]  /*a5f0*/  ENDCOLLECTIVE ;  /* 0x000000000000791b */ /* 0x000ff40003800000 */
.L_x_94:
[----:B------:R-:W-:Y:S05]  /*a600*/  BSYNC B0 ;  /* 0x0000000000007941 */ /* 0x000fea0003800000 */
.L_x_93:
[----:B------:R-:W-:Y:S05]  /*a610*/  BRA `(.L_x_95) ;  /* 0xffffffd400d07947 */ /* 0x000fea000383ffff */
.L_x_43:
[----:B--2---:R2:W3:Y:S02]  /*a620*/  SYNCS.PHASECHK.TRANS64.TRYWAIT P1, [R6+URZ+0x34840], R7 ;  /* 0x03484007060075a7 */ /* 0x0044e4000802017f */
[----:B---3--:R-:W-:Y:S05]  /*a630*/  @!P1 NANOSLEEP.SYNCS 0x989680 ;  /* 0x009896800000995d */ /* 0x008fea0003900000 */
[----:B------:R-:W3:Y:S02]  /*a640*/  @!P1 SYNCS.PHASECHK.TRANS64 P1, [R6+URZ+0x34840], R7 ;  /* 0x03484007060095a7 */ /* 0x000ee4000802007f */
[----:B---3--:R-:W-:Y:S05]  /*a650*/  @!P1 BRA `(.L_x_43) ;  /* 0xfffffffc00f09947 */ /* 0x008fea000383ffff */
[----:B------:R-:W-:Y:S05]  /*a660*/  BRA `(.L_x_96) ;  /* 0xffffffd800347947 */ /* 0x000fea000383ffff */
.L_x_46:
[----:B-1----:R-:W1:Y:S01]  /*a670*/  S2R R8, SR_CgaCtaId ;  /* 0x0000000000087919 */ /* 0x002e620000008800 */
[----:B------:R-:W-:-:S04]  /*a680*/  MOV R7, 0x400 ;  /* 0x0000040000077802 */ /* 0x000fc80000000f00 */
[----:B-1----:R-:W-:-:S04]  /*a690*/  LEA R7, R8, R7, 0x18 ;  /* 0x0000000708077211 */ /* 0x002fc800078ec0ff */
[----:B------:R1:W2:Y:S03]  /*a6a0*/  SYNCS.PHASECHK.TRANS64.TRYWAIT P1, [R7+URZ+0x34820], R6 ;  /* 0x03482006070075a7 */ /* 0x0002a6000802017f */
[----:B--2---:R-:W-:Y:S05]  /*a6b0*/  @!P1 NANOSLEEP.SYNCS 0x989680 ;  /* 0x009896800000995d */ /* 0x004fea0003900000 */
[----:B------:R-:W2:Y:S02]  /*a6c0*/  @!P1 SYNCS.PHASECHK.TRANS64 P1, [R7+URZ+0x34820], R6 ;  /* 0x03482006070095a7 */ /* 0x000ea4000802007f */
[----:B--2---:R-:W-:Y:S05]  /*a6d0*/  @!P1 BRA `(.L_x_46) ;  /* 0xfffffffc00e49947 */ /* 0x004fea000383ffff */
[----:B------:R-:W-:Y:S05]  /*a6e0*/  BRA `(.L_x_97) ;  /* 0xffffffdc00707947 */ /* 0x000fea000383ffff */
.L_x_52:
[----:B-1----:R1:W2:Y:S02]  /*a6f0*/  SYNCS.PHASECHK.TRANS64.TRYWAIT P1, [R2+URZ+0x34840], R3 ;  /* 0x03484003020075a7 */ /* 0x0022a4000802017f */
[----:B--2---:R-:W-:Y:S05]  /*a700*/  @!P1 NANOSLEEP.SYNCS 0x989680 ;  /* 0x009896800000995d */ /* 0x004fea0003900000 */
[----:B------:R-:W2:Y:S02]  /*a710*/  @!P1 SYNCS.PHASECHK.TRANS64 P1, [R2+URZ+0x34840], R3 ;  /* 0x03484003020095a7 */ /* 0x000ea4000802007f */
[----:B--2---:R-:W-:Y:S05]  /*a720*/  @!P1 BRA `(.L_x_52) ;  /* 0xfffffffc00f09947 */ /* 0x004fea000383ffff */
[----:B------:R-:W-:Y:S05]  /*a730*/  BRA `(.L_x_98) ;  /* 0xffffffe000107947 */ /* 0x000fea000383ffff */
.L_x_54:
[----:B-1----:R1:W2:Y:S02]  /*a740*/  SYNCS.PHASECHK.TRANS64.TRYWAIT P1, [R2+URZ+0x60], R3 ;  /* 0x00006003020075a7 */ /* 0x0022a4000802017f */
[----:B--2---:R-:W-:Y:S05]  /*a750*/  @!P1 NANOSLEEP.SYNCS 0x989680 ;  /* 0x009896800000995d */ /* 0x004fea0003900000 */
[----:B------:R-:W2:Y:S02]  /*a760*/  @!P1 SYNCS.PHASECHK.TRANS64 P1, [R2+URZ+0x60], R3 ;  /* 0x00006003020095a7 */ /* 0x000ea4000802007f */
[----:B--2---:R-:W-:Y:S05]  /*a770*/  @!P1 BRA `(.L_x_54) ;  /* 0xfffffffc00f09947 */ /* 0x004fea000383ffff */
[----:B------:R-:W-:Y:S05]  /*a780*/  BRA `(.L_x_99) ;  /* 0xffffffe000ac7947 */ /* 0x000fea000383ffff */
.L_x_60:
[----:B--2---:R2:W3:Y:S02]  /*a790*/  SYNCS.PHASECHK.TRANS64.TRYWAIT P1, [R2+URZ+0x34840], R3 ;  /* 0x03484003020075a7 */ /* 0x0044e4000802017f */
[----:B---3--:R-:W-:Y:S05]  /*a7a0*/  @!P1 NANOSLEEP.SYNCS 0x989680 ;  /* 0x009896800000995d */ /* 0x008fea0003900000 */
[----:B------:R-:W3:Y:S02]  /*a7b0*/  @!P1 SYNCS.PHASECHK.TRANS64 P1, [R2+URZ+0x34840], R3 ;  /* 0x03484003020095a7 */ /* 0x000ee4000802007f */
[----:B---3--:R-:W-:Y:S05]  /*a7c0*/  @!P1 BRA `(.L_x_60) ;  /* 0xfffffffc00f09947 */ /* 0x008fea000383ffff */
[----:B------:R-:W-:Y:S05]  /*a7d0*/  BRA `(.L_x_100) ;  /* 0xffffffe400e87947 */ /* 0x000fea000383ffff */
.L_x_62:
[----:B-1----:R1:W2:Y:S02]  /*a7e0*/  SYNCS.PHASECHK.TRANS64.TRYWAIT P1, [R2+URZ+0x60], R17 ;  /* 0x00006011020075a7 */ /* 0x0022a4000802017f */
[----:B--2---:R-:W-:Y:S05]  /*a7f0*/  @!P1 NANOSLEEP.SYNCS 0x989680 ;  /* 0x009896800000995d */ /* 0x004fea0003900000 */
[----:B------:R-:W2:Y:S02]  /*a800*/  @!P1 SYNCS.PHASECHK.TRANS64 P1, [R2+URZ+0x60], R17 ;  /* 0x00006011020095a7 */ /* 0x000ea4000802007f */
[----:B--2---:R-:W-:Y:S05]  /*a810*/  @!P1 BRA `(.L_x_62) ;  /* 0xfffffffc00f09947 */ /* 0x004fea000383ffff */
[----:B------:R-:W-:Y:S05]  /*a820*/  BRA `(.L_x_101) ;  /* 0xffffffe800847947 */ /* 0x000fea000383ffff */
.L_x_67:
[----:B--2---:R2:W3:Y:S02]  /*a830*/  SYNCS.PHASECHK.TRANS64.TRYWAIT P1, [R2+URZ+0x34840], R3 ;  /* 0x03484003020075a7 */ /* 0x0044e4000802017f */
[----:B---3--:R-:W-:Y:S05]  /*a840*/  @!P1 NANOSLEEP.SYNCS 0x989680 ;  /* 0x009896800000995d */ /* 0x008fea0003900000 */
[----:B------:R-:W3:Y:S02]  /*a850*/  @!P1 SYNCS.PHASECHK.TRANS64 P1, [R2+URZ+0x34840], R3 ;  /* 0x03484003020095a7 */ /* 0x000ee4000802007f */
[----:B---3--:R-:W-:Y:S05]  /*a860*/  @!P1 BRA `(.L_x_67) ;  /* 0xfffffffc00f09947 */ /* 0x008fea000383ffff */
[----:B------:R-:W-:Y:S05]  /*a870*/  BRA `(.L_x_102) ;  /* 0xffffffec00887947 */ /* 0x000fea000383ffff */
.L_x_69:
[----:B-1----:R1:W2:Y:S02]  /*a880*/  SYNCS.PHASECHK.TRANS64.TRYWAIT P1, [R2+URZ+0x60], R3 ;  /* 0x00006003020075a7 */ /* 0x0022a4000802017f */
[----:B--2---:R-:W-:Y:S05]  /*a890*/  @!P1 NANOSLEEP.SYNCS 0x989680 ;  /* 0x009896800000995d */ /* 0x004fea0003900000 */
[----:B------:R-:W2:Y:S02]  /*a8a0*/  @!P1 SYNCS.PHASECHK.TRANS64 P1, [R2+URZ+0x60], R3 ;  /* 0x00006003020095a7 */ /* 0x000ea4000802007f */
[----:B--2---:R-:W-:Y:S05]  /*a8b0*/  @!P1 BRA `(.L_x_69) ;  /* 0xfffffffc00f09947 */ /* 0x004fea000383ffff */
[----:B------:R-:W-:Y:S05]  /*a8c0*/  BRA `(.L_x_103) ;  /* 0xfffffff0002c7947 */ /* 0x000fea000383ffff */
.L_x_74:
[----:B--2---:R2:W3:Y:S02]  /*a8d0*/  SYNCS.PHASECHK.TRANS64.TRYWAIT P0, [R3+URZ+0x34860], R0 ;  /* 0x03486000030075a7 */ /* 0x0044e4000800017f */
[----:B---3--:R-:W-:Y:S05]  /*a8e0*/  @!P0 NANOSLEEP.SYNCS 0x989680 ;  /* 0x009896800000895d */ /* 0x008fea0003900000 */
[----:B------:R-:W3:Y:S02]  /*a8f0*/  @!P0 SYNCS.PHASECHK.TRANS64 P0, [R3+URZ+0x34860], R0 ;  /* 0x03486000030085a7 */ /* 0x000ee4000800007f */
[----:B---3--:R-:W-:Y:S05]  /*a900*/  @!P0 BRA `(.L_x_74) ;  /* 0xfffffffc00f08947 */ /* 0x008fea000383ffff */
[----:B------:R-:W-:Y:S05]  /*a910*/  BRA `(.L_x_104) ;  /* 0xfffffff000e47947 */ /* 0x000fea000383ffff */
.L_x_78:
[----:B--2---:R2:W3:Y:S02]  /*a920*/  SYNCS.PHASECHK.TRANS64.TRYWAIT P0, [R0+URZ+0x34820], R3 ;  /* 0x03482003000075a7 */ /* 0x0044e4000800017f */
[----:B---3--:R-:W-:Y:S05]  /*a930*/  @!P0 NANOSLEEP.SYNCS 0x989680 ;  /* 0x009896800000895d */ /* 0x008fea0003900000 */
[----:B------:R-:W3:Y:S02]  /*a940*/  @!P0 SYNCS.PHASECHK.TRANS64 P0, [R0+URZ+0x34820], R3 ;  /* 0x03482003000085a7 */ /* 0x000ee4000800007f */
[----:B---3--:R-:W-:Y:S05]  /*a950*/  @!P0 BRA `(.L_x_78) ;  /* 0xfffffffc00f08947 */ /* 0x008fea000383ffff */
[----:B------:R-:W-:Y:S05]  /*a960*/  BRA `(.L_x_105) ;  /* 0xfffffff400ac7947 */ /* 0x000fea000383ffff */
.L_x_79:
[----:B------:R-:W3:Y:S01]  /*a970*/  S2R R2, SR_TID.X ;  /* 0x0000000000027919 */ /* 0x000ee20000002100 */
[----:B------:R-:W-:Y:S01]  /*a980*/  BSSY B0, `(.L_x_106) ;  /* 0x000000a000007945 */ /* 0x000fe20003800000 */
[----:B------:R-:W-:Y:S02]  /*a990*/  IMAD.MOV.U32 R12, RZ, RZ, RZ ;  /* 0x000000ffff0c7224 */ /* 0x000fe400078e00ff */
[----:B------:R-:W-:Y:S02]  /*a9a0*/  IMAD.MOV.U32 R11, RZ, RZ, 0x1f ;  /* 0x0000001fff0b7424 */ /* 0x000fe400078e00ff */
[----:B------:R-:W-:Y:S01]  /*a9b0*/  IMAD.MOV.U32 R15, RZ, RZ, -0x1 ;  /* 0xffffffffff0f7424 */ /* 0x000fe200078e00ff */
[----:B---3--:R-:W-:-:S04]  /*a9c0*/  SHF.R.U32.HI R2, RZ, 0x5, R2 ;  /* 0x00000005ff027819 */ /* 0x008fc80000011602 */
[----:B------:R-:W-:-:S05]  /*a9d0*/  LOP3.LUT R2, R2, 0x3, RZ, 0xc0, !PT ;  /* 0x0000000302027812 */ /* 0x000fca00078ec0ff */
[----:B------:R-:W-:-:S07]  /*a9e0*/  IMAD.MOV.U32 R13, RZ, RZ, R2 ;  /* 0x000000ffff0d7224 */ /* 0x000fce00078e0002 */
[----:B-12---:R-:W-:Y:S05]  /*a9f0*/  WARPSYNC.COLLECTIVE R15, `(.L_x_107) ;  /* 0x000000000f087348 */ /* 0x006fea0003c00000 */
[----:B------:R3:W4:Y:S02]  /*aa00*/  SHFL.IDX P6, R14, R13, R12, R11 ;  /* 0x0000000c0d0e7389 */ /* 0x00072400000c000b */
[----:B-1234-:R-:W-:Y:S01]  /*aa10*/  ENDCOLLECTIVE ;  /* 0x000000000000791b */ /* 0x01efe20003800000 */
.L_x_107:
[----:B------:R-:W-:Y:S05]  /*aa20*/  BSYNC B0 ;  /* 0x0000000000007941 */ /* 0x000fea0003800000 */
.L_x_106:
[----:B------:R-:W-:Y:S05]  /*aa30*/  BRA `(.L_x_108) ;  /* 0xfffffff400947947 */ /* 0x000fea000383ffff */
.L_x_82:
[----:B------:R-:W-:Y:S01]  /*aa40*/  BSSY B1, `(.L_x_109) ;  /* 0x0000006000017945 */ /* 0x000fe20003800000 */
[----:B------:R-:W-:-:S07]  /*aa50*/  IMAD.MOV.U32 R15, RZ, RZ, -0x1 ;  /* 0xffffffffff0f7424 */ /* 0x000fce00078e00ff */
[----:B-123--:R-:W-:Y:S05]  /*aa60*/  WARPSYNC.COLLECTIVE R15, `(.L_x_110) ;  /* 0x000000000f0c7348 */ /* 0x00efea0003c00000 */
[----:B------:R-:W-:Y:S02]  /*aa70*/  ELECT P6, UR62, PT ;  /* 0x00000000003e782f */ /* 0x000fe400038c0000 */
[----:B------:R-:W-:Y:S01]  /*aa80*/  MOV R14, UR62 ;  /* 0x0000003e000e7c02 */ /* 0x000fe20008000f00 */
[----:B-123--:R-:W-:Y:S10]  /*aa90*/  ENDCOLLECTIVE ;  /* 0x000000000000791b */ /* 0x00eff40003800000 */
.L_x_110:
[----:B------:R-:W-:Y:S05]  /*aaa0*/  BSYNC B1 ;  /* 0x0000000000017941 */ /* 0x000fea0003800000 */
.L_x_109:
[----:B------:R-:W-:Y:S05]  /*aab0*/  BRA `(.L_x_111) ;  /* 0xfffffff4008c7947 */ /* 0x000fea000383ffff */
.L_x_84:
[----:B-1----:R1:W2:Y:S02]  /*aac0*/  SYNCS.PHASECHK.TRANS64.TRYWAIT P0, [R6+URZ], R5 ;  /* 0x00000005060075a7 */ /* 0x0022a4000800017f */
[----:B--2---:R-:W-:Y:S05]  /*aad0*/  @!P0 NANOSLEEP.SYNCS 0x989680 ;  /* 0x009896800000895d */ /* 0x004fea0003900000 */
[----:B------:R-:W2:Y:S02]  /*aae0*/  @!P0 SYNCS.PHASECHK.TRANS64 P0, [R6+URZ], R5 ;  /* 0x00000005060085a7 */ /* 0x000ea4000800007f */
[----:B--2---:R-:W-:Y:S05]  /*aaf0*/  @!P0 BRA `(.L_x_84) ;  /* 0xfffffffc00f08947 */ /* 0x004fea000383ffff */
[----:B------:R-:W-:Y:S05]  /*ab00*/  BRA `(.L_x_112) ;  /* 0xfffffff400c07947 */ /* 0x000fea000383ffff */
.L_x_85:
[----:B--2---:R2:W3:Y:S02]  /*ab10*/  SYNCS.PHASECHK.TRANS64.TRYWAIT P0, [R3+URZ], R2 ;  /* 0x00000002030075a7 */ /* 0x0044e4000800017f */
[----:B---3--:R-:W-:Y:S05]  /*ab20*/  @!P0 NANOSLEEP.SYNCS 0x989680 ;  /* 0x009896800000895d */ /* 0x008fea0003900000 */
[----:B------:R-:W3:Y:S02]  /*ab30*/  @!P0 SYNCS.PHASECHK.TRANS64 P0, [R3+URZ], R2 ;  /* 0x00000002030085a7 */ /* 0x000ee4000800007f */
[----:B---3--:R-:W-:Y:S05]  /*ab40*/  @!P0 BRA `(.L_x_85) ;  /* 0xfffffffc00f08947 */ /* 0x008fea000383ffff */
[----:B------:R-:W-:Y:S05]  /*ab50*/  BRA `(.L_x_113) ;  /* 0xfffffff400b47947 */ /* 0x000fea000383ffff */
.L_x_87:
[----:B--2---:R2:W3:Y:S02]  /*ab60*/  SYNCS.PHASECHK.TRANS64.TRYWAIT P0, [R16+URZ], R5 ;  /* 0x00000005100075a7 */ /* 0x0044e4000800017f */
[----:B---3--:R-:W-:Y:S05]  /*ab70*/  @!P0 NANOSLEEP.SYNCS 0x989680 ;  /* 0x009896800000895d */ /* 0x008fea0003900000 */
[----:B------:R-:W3:Y:S02]  /*ab80*/  @!P0 SYNCS.PHASECHK.TRANS64 P0, [R16+URZ], R5 ;  /* 0x00000005100085a7 */ /* 0x000ee4000800007f */
[----:B---3--:R-:W-:Y:S05]  /*ab90*/  @!P0 BRA `(.L_x_87) ;  /* 0xfffffffc00f08947 */ /* 0x008fea000383ffff */
[----:B------:R-:W-:Y:S05]  /*aba0*/  BRA `(.L_x_114) ;  /* 0xfffffff400b87947 */ /* 0x000fea000383ffff */
.L_x_115:
[----:B------:R-:W-:-:S00]  /*abb0*/  BRA `(.L_x_115) ;  /* 0xfffffffc00fc7947 */ /* 0x000fc0000383ffff */
[----:B------:R-:W-:-:S00]  /*abc0*/  NOP ;  /* 0x0000000000007918 */ /* 0x000fc00000000000 */
        /* <DEDUP_REMOVED lines=11> */
.L_x_11930:


//--------------------- .text._ZN7cutlass13device_kernelIN5flash11enable_sm90INS1_16FlashAttnFwdSm90INS1_25CollectiveMainloopFwdSm90ILi2EN4cute5tupleIJNS5_1CILi2EEENS7_ILi1EEES9_EEENS6_IJNS7_ILi128EEESB_NS7_ILi192EEEEEELi128ENS_6half_tEfNS_4arch4Sm90ELb0ELb0ELb0ELb0ELb0ELb0ELb0ELb1ELb1ELb0ELb0ELb0EEENS1_21CollectiveEpilogueFwdINS6_IJSB_SB_SB_EEESA_SE_SG_Li256ELb0ELb0ELb0ELb0EEENS1_29StaticPersistentTileSchedulerILb0EEEEEEEEEvNT_6ParamsE --------------------------
	.section	.text._ZN7cutlass13device_kernelIN5flash11enable_sm90INS1_16FlashAttnFwdSm90INS1_25CollectiveMainloopFwdSm90ILi2EN4cute5tupleIJNS5_1CILi2EEENS7_ILi1EEES9_EEENS6_IJNS7_ILi128EEESB_NS7_ILi192EEEEEELi128ENS_6half_tEfNS_4arch4Sm90ELb0ELb0ELb0ELb0ELb0ELb0ELb0ELb1ELb1ELb0ELb0ELb0EEENS1_21CollectiveEpilogueFwdINS6_IJSB_SB_SB_EEESA_SE_SG_Li256ELb0ELb0ELb0ELb0EEENS1_29StaticPersistentTileSchedulerILb0EEEEEEEEEvNT_6ParamsE,"ax",@progbits
	.align	128
.text._ZN7cutlass13device_kernelIN5flash11enable_sm90INS1_16FlashAttnFwdSm90INS1_25CollectiveMainloopFwdSm90ILi2EN4cute5tupleIJNS5_1CILi2EEENS7_ILi1EEES9_EEENS6_IJNS7_ILi128EEESB_NS7_ILi192EEEEEELi128ENS_6half_tEfNS_4arch4Sm90ELb0ELb0ELb0ELb0ELb0ELb0ELb0ELb1ELb1ELb0ELb0ELb0EEENS1_21CollectiveEpilogueFwdINS6_IJSB_SB_SB_EEESA_SE_SG_Li256ELb0ELb0ELb0ELb0EEENS1_29StaticPersistentTileSchedulerILb0EEEEEEEEEvNT_6ParamsE:
        .type           _ZN7cutlass13device_kernelIN5flash11enable_sm90INS1_16FlashAttnFwdSm90INS1_25CollectiveMainloopFwdSm90ILi2EN4cute5tupleIJNS5_1CILi2EEENS7_ILi1EEES9_EEENS6_IJNS7_ILi128EEESB_NS7_ILi192EEEEEELi128ENS_6half_tEfNS_4arch4Sm90ELb0ELb0ELb0ELb0ELb0ELb0ELb0ELb1ELb1ELb0ELb0ELb0EEENS1_21CollectiveEpilogueFwdINS6_IJSB_SB_SB_EEESA_SE_SG_Li256ELb0ELb0ELb0ELb0EEENS1_29StaticPersistentTileSchedulerILb0EEEEEEEEEvNT_6ParamsE,@function
        .size           _ZN7cutlass13device_kernelIN5flash11enable_sm90INS1_16FlashAttnFwdSm90INS1_25CollectiveMainloopFwdSm90ILi2EN4cute5tupleIJNS5_1CILi2EEENS7_ILi1EEES9_EEENS6_IJNS7_ILi128EEESB_NS7_ILi192EEEEEELi128ENS_6half_tEfNS_4arch4Sm90ELb0ELb0ELb0ELb0ELb0ELb0ELb0ELb1ELb1ELb0ELb0ELb0EEENS1_21CollectiveEpilogueFwdINS6_IJSB_SB_SB_EEESA_SE_SG_Li256ELb0ELb0ELb0ELb0EEENS1_29StaticPersistentTileSchedulerILb0EEEEEEEEEvNT_6ParamsE,(.L_x_11931 - _ZN7cutlass13device_kernelIN5flash11enable_sm90INS1_16FlashAttnFwdSm90INS1_25CollectiveMainloopFwdSm90ILi2EN4cute5tupleIJNS5_1CILi2EEENS7_ILi1EEES9_EEENS6_IJNS7_ILi128EEESB_NS7_ILi192EEEEEELi128ENS_6half_tEfNS_4arch4Sm90ELb0ELb0ELb0ELb0ELb0ELb0ELb0ELb1ELb1ELb0ELb0ELb0EEENS1_21CollectiveEpilogueFwdINS6_IJSB_SB_SB_EEESA_SE_SG_Li256ELb0ELb0ELb0ELb0EEENS1_29StaticPersistentTileSchedulerILb0EEEEEEEEEvNT_6ParamsE)
        .other          _ZN7cutlass13device_kernelIN5flash11enable_sm90INS1_16FlashAttnFwdSm90INS1_25CollectiveMainloopFwdSm90ILi2EN4cute5tupleIJNS5_1CILi2EEENS7_ILi1EEES9_EEENS6_IJNS7_ILi128EEESB_NS7_ILi192EEEEEELi128ENS_6half_tEfNS_4arch4Sm90ELb0ELb0ELb0ELb0ELb0ELb0ELb0ELb1ELb1ELb0ELb0ELb0EEENS1_21CollectiveEpilogueFwdINS6_IJSB_SB_SB_EEESA_SE_SG_Li256ELb0ELb0ELb0ELb0EEENS1_29StaticPersistentTileSchedulerILb0EEEEEEEEEvNT_6ParamsE,@"STO_CUDA_ENTRY STV_DEFAULT"
_ZN7cutlass13device_kernelIN5flash11enable_sm90INS1_16FlashAttnFwdSm90INS1_25CollectiveMainloopFwdSm90ILi2EN4cute5tupleIJNS5_1CILi2EEENS7_ILi1EEES9_EEENS6_IJNS7_ILi128EEESB_NS7_ILi192EEEEEELi128ENS_6half_tEfNS_4arch4Sm90ELb0ELb0ELb0ELb0ELb0ELb0ELb0ELb1ELb1ELb0ELb0ELb0EEENS1_21CollectiveEpilogueFwdINS6_IJSB_SB_SB_EEESA_SE_SG_Li256ELb0ELb0ELb0ELb0EEENS1_29StaticPersistentTileSchedulerILb0EEEEEEEEEvNT_6ParamsE:
[----:B------:R-:W1:Y:S02]  /*0000*/  LDC R1, c[0x0][0x28] ;  /* 0x00000a00ff017b82 */ /* 0x000e640000000800 */
[----:B-1----:R-:W-:Y:S01]  /*0010*/  VIADD R1, R1, 0xffffffd8 ;  /* 0xffffffd801017836 */ /* 0x002fe20000000000 */
[----:B------:R-:W1:Y:S01]  /*0020*/  S2R R8, SR_TID.X ;  /* 0x0000000000087919 */ /* 0x000e620000002100 */
[----:B------:R-:W-:Y:S01]  /*0030*/  ELECT P0, URZ, PT ;  /* 0x00000000003f782f */ /* 0x000fe20003800000 */
[----:B------:R-:W-:Y:S01]  /*0040*/  BSSY B0, `(.L_x_116) ;  /* 0x0000014000007945 */ /* 0x000fe20003800000 */
[----:B-1----:R-:W-:-:S05]  /*0050*/  SHF.R.U32.HI R0, RZ, 0x5, R8 ;  /* 0x00000005ff007819 */ /* 0x002fca0000011608 */
[----:B------:R-:W1:Y:S02]  /*0060*/  SHFL.IDX PT, R2, R0, RZ, 0x1f ;  /* 0x00001fff00027589 */ /* 0x000e6400000e0000 */
[----:B-1----:R-:W-:Y:S02]  /*0070*/  ISETP.EQ.AND P0, PT, R2, RZ, P0 ;  /* 0x000000ff0200720c */ /* 0x002fe40000702270 */
[----:B------:R-:W-:-:S11]  /*0080*/  SHF.R.U32.HI R2, RZ, 0x7, R8 ;  /* 0x00000007ff027819 */ /* 0x000fd60000011608 */
        /* <DEDUP_REMOVED lines=15> */
.L_x_117:
[----:B------:R-:W-:Y:S05]  /*0180*/  BSYNC B0 ;  /* 0x0000000000007941 */ /* 0x000fea0003800000 */
.L_x_116:
[----:B------:R-:W-:Y:S01]  /*0190*/  VOTEU.ANY UP0, P0 ;  /* 0x00000000003f7886 */ /* 0x000fe20000000100 */
[----:B------:R-:W1:Y:S01]  /*01a0*/  SHFL.IDX PT, R2, R2, RZ, 0x1f ;  /* 0x00001fff02027589 */ /* 0x000e6200000e0000 */
[----:B------:R-:W-:Y:S01]  /*01b0*/  UMOV UR4, 0x1 ;  /* 0x0000000100047882 */ /* 0x000fe20000000000 */
[----:B------:R-:W-:Y:S01]  /*01c0*/  UMOV UR7, 0x2 ;  /* 0x0000000200077882 */ /* 0x000fe20000000000 */
[----:B------:R-:W-:Y:S01]  /*01d0*/  VOTEU.ANY UP1, P0 ;  /* 0x00000000003f7886 */ /* 0x000fe20000020100 */
[----:B------:R-:W2:Y:S01]  /*01e0*/  @UP0 S2UR UR8, SR_CgaCtaId ;  /* 0x00000000000809c3 */ /* 0x000ea20000008800 */
[----:B------:R-:W3:Y:S01]  /*01f0*/  SHFL.IDX PT, R3, R0, RZ, 0x1f ;  /* 0x00001fff00037589 */ /* 0x000ee200000e0000 */
[----:B------:R-:W-:Y:S01]  /*0200*/  @UP0 UMOV UR6, 0x400 ;  /* 0x0000040000060882 */ /* 0x000fe20000000000 */
[----:B------:R-:W-:-:S04]  /*0210*/  @UP0 UIADD3 UR4, -UR4, 0x100000, URZ ;  /* 0x0010000004040890 */ /* 0x000fc8000fffe13f */
[----:B------:R-:W-:Y:S02]  /*0220*/  @UP0 USHF.L.U32 UR5, UR4, 0xb, URZ ;  /* 0x0000000b04050899 */ /* 0x000fe4000800063f */
[----:B------:R-:W-:Y:S01]  /*0230*/  @UP0 USHF.L.U32 UR4, UR4, 0x1, URZ ;  /* 0x0000000104040899 */ /* 0x000fe2000800063f */
[----:B------:R-:W-:Y:S01]  /*0240*/  VOTEU.ANY UP2, P0 ;  /* 0x00000000003f7886 */ /* 0x000fe20000040100 */
[----:B-1----:R-:W-:Y:S01]  /*0250*/  R2UR UR9, R2 ;  /* 0x00000000020972ca */ /* 0x002fe200000e0000 */
[----:B--2---:R-:W-:Y:S01]  /*0260*/  @UP0 ULEA UR8, UR8, UR6, 0x18 ;  /* 0x0000000608080291 */ /* 0x004fe2000f8ec03f */
[----:B---3--:R-:W-:Y:S01]  /*0270*/  ISETP.NE.AND P1, PT, R3, RZ, PT ;  /* 0x000000ff0300720c */ /* 0x008fe20003f25270 */
[----:B------:R-:W-:-:S04]  /*0280*/  @UP0 UIADD3 UR6, -UR7, 0x100000, URZ ;  /* 0x0010000007060890 */ /* 0x000fc8000fffe13f */
[----:B------:R-:W-:Y:S02]  /*0290*/  @UP0 USHF.L.U32 UR7, UR6, 0xb, URZ ;  /* 0x0000000b06070899 */ /* 0x000fe4000800063f */
[----:B------:R-:W-:-:S04]  /*02a0*/  @UP0 USHF.L.U32 UR6, UR6, 0x1, URZ ;  /* 0x0000000106060899 */ /* 0x000fc8000800063f */
[----:B------:R-:W-:Y:S01]  /*02b0*/  UISETP.NE.AND UP0, UPT, UR9, URZ, UPT ;  /* 0x0000003f0900728c */ /* 0x000fe2000bf05270 */
[----:B------:R-:W1:Y:S02]  /*02c0*/  FENCE.VIEW.ASYNC.S ;  /* 0x00000000000073c6 */ /* 0x000e640000000000 */
[----:B-1----:R1:W2:Y:S05]  /*02d0*/  @UP1 SYNCS.EXCH.64 URZ, [UR8+0x34800], UR4 ;  /* 0x03480004083f15b2 */ /* 0x0022aa0008000100 */
[----:B------:R1:W3:Y:S01]  /*02e0*/  @UP2 SYNCS.EXCH.64 URZ, [UR8+0x34820], UR6 ;  /* 0x03482006083f25b2 */ /* 0x0002e20008000100 */
[----:B------:R-:W-:Y:S05]  /*02f0*/  @P1 BRA `(.L_x_118) ;  /* 0x0000000000481947 */ /* 0x000fea0003800000 */
[----:B-1----:R-:W1:Y:S01]  /*0300*/  S2UR UR5, SR_CgaCtaId ;  /* 0x00000000000579c3 */ /* 0x002e620000008800 */
[----:B------:R-:W-:Y:S01]  /*0310*/  UMOV UR4, 0x400 ;  /* 0x0000040000047882 */ /* 0x000fe20000000000 */
[----:B------:R-:W-:Y:S01]  /*0320*/  UMOV UR6, 0x1 ;  /* 0x0000000100067882 */ /* 0x000fe20000000000 */
[----:B------:R-:W-:Y:S01]  /*0330*/  UMOV UR9, 0x4 ;  /* 0x0000000400097882 */ /* 0x000fe20000000000 */
[----:B------:R-:W-:-:S04]  /*0340*/  UIADD3 UR6, -UR6, 0x100000, URZ ;  /* 0x0010000006067890 */ /* 0x000fc8000fffe13f */
[----:B------:R-:W-:Y:S02]  /*0350*/  USHF.L.U32 UR7, UR6, 0xb, URZ ;  /* 0x0000000b06077899 */ /* 0x000fe4000800063f */
[----:B------:R-:W-:Y:S01]  /*0360*/  USHF.L.U32 UR6, UR6, 0x1, URZ ;  /* 0x0000000106067899 */ /* 0x000fe2000800063f */
[----:B------:R-:W-:Y:S01]  /*0370*/  ELECT P0, URZ, PT ;  /* 0x00000000003f782f */ /* 0x000fe20003800000 */
[----:B-1----:R-:W-:Y:S02]  /*0380*/  ULEA UR8, UR5, UR4, 0x18 ;  /* 0x0000000405087291 */ /* 0x002fe4000f8ec03f */
[----:B------:R-:W-:-:S04]  /*0390*/  UIADD3 UR4, -UR9, 0x100000, URZ ;  /* 0x0010000009047890 */ /* 0x000fc8000fffe13f */
[----:B------:R-:W-:Y:S02]  /*03a0*/  USHF.L.U32 UR5, UR4, 0xb, URZ ;  /* 0x0000000b04057899 */ /* 0x000fe4000800063f */
[----:B------:R-:W-:Y:S01]  /*03b0*/  USHF.L.U32 UR4, UR4, 0x1, URZ ;  /* 0x0000000104047899 */ /* 0x000fe2000800063f */
[----:B------:R-:W1:Y:S03]  /*03c0*/  FENCE.VIEW.ASYNC.S ;  /* 0x00000000000073c6 */ /* 0x000e660000000000 */
[----:B-1----:R4:W1:Y:S08]  /*03d0*/  SYNCS.EXCH.64 URZ, [UR8+0x34830], UR6 ;  /* 0x03483006083f75b2 */ /* 0x0028700008000100 */
[----:B------:R4:W1:Y:S01]  /*03e0*/  SYNCS.EXCH.64 URZ, [UR8+0x34840], UR4 ;  /* 0x03484004083f75b2 */ /* 0x0008620008000100 */
[----:B------:R4:W1:Y:S01]  /*03f0*/  SYNCS.EXCH.64 URZ, [UR8+0x34838], UR6 ;  /* 0x03483806083f75b2 */ /* 0x0008620008000100 */
[----:B------:R4:W1:Y:S02]  /*0400*/  SYNCS.EXCH.64 URZ, [UR8+0x34848], UR4 ;  /* 0x03484804083f75b2 */ /* 0x0008640008000100 */
[----:B----4-:R-:W-:Y:S01]  /*0410*/  NOP ;  /* 0x0000000000007918 */ /* 0x010fe20000000000 */
.L_x_118:
[----:B-1----:R-:W1:Y:S01]  /*0420*/  S2UR UR4, SR_CTAID.Y ;  /* 0x00000000000479c3 */ /* 0x002e620000002600 */
[----:B------:R-:W4:Y:S01]  /*0430*/  SHFL.IDX PT, R7, R0, RZ, 0x1f ;  /* 0x00001fff00077589 */ /* 0x000f2200000e0000 */
[----:B------:R-:W-:Y:S01]  /*0440*/  ULDC UR5, c[0x0][0x154] ;  /* 0x0000550000057ab9 */ /* 0x000fe20000000800 */
[----:B------:R-:W-:-:S05]  /*0450*/  NOP ;  /* 0x0000000000007918 */ /* 0x000fca0000000000 */
[----:B------:R-:W5:Y:S08]  /*0460*/  S2UR UR6, SR_CTAID.X ;  /* 0x00000000000679c3 */ /* 0x000f700000002500 */
[----:B------:R-:W2:Y:S01]  /*0470*/  LDC R6, c[0x0][0x148] ;  /* 0x00005200ff067b82 */ /* 0x000ea20000000800 */
[----:B-1----:R-:W-:Y:S02]  /*0480*/  I2FP.F32.U32 R2, UR4 ;  /* 0x0000000400027c45 */ /* 0x002fe40008201000 */
[----:B----4-:R-:W-:-:S03]  /*0490*/  ISETP.NE.AND P0, PT, R7, RZ, PT ;  /* 0x000000ff0700720c */ /* 0x010fc60003f05270 */
[----:B------:R-:W-:Y:S01]  /*04a0*/  FMUL R5, R2, UR5 ;  /* 0x0000000502057c20 */ /* 0x000fe20008400000 */
[----:B------:R-:W-:Y:S02]  /*04b0*/  SHF.R.S32.HI R2, RZ, 0x1f, R8 ;  /* 0x0000001fff027819 */ /* 0x000fe40000011408 */
[----:B-----5:R-:W-:Y:S02]  /*04c0*/  I2FP.F32.U32 R4, UR6 ;  /* 0x0000000600047c45 */ /* 0x020fe40008201000 */
[----:B------:R-:W-:Y:S01]  /*04d0*/  LEA.HI R2, R2, R8, RZ, 0x7 ;  /* 0x0000000802027211 */ /* 0x000fe200078f38ff */
[----:B------:R-:W1:Y:S02]  /*04e0*/  F2I.U32.TRUNC.NTZ R5, R5 ;  /* 0x0000000500057305 */ /* 0x000e64000020f000 */
[----:B-1----:R-:W-:-:S04]  /*04f0*/  IMAD.MOV R11, RZ, RZ, -R5 ;  /* 0x000000ffff0b7224 */ /* 0x002fc800078e0a05 */
[----:B--2---:R-:W-:Y:S01]  /*0500*/  IMAD R11, R6, R11, UR4 ;  /* 0x00000004060b7e24 */ /* 0x004fe2000f8e020b */
[----:B------:R-:W-:Y:S02]  /*0510*/  ULDC UR4, c[0x0][0x150] ;  /* 0x0000540000047ab9 */ /* 0x000fe40000000800 */
[----:B------:R-:W-:Y:S01]  /*0520*/  FMUL R9, R4, UR4 ;  /* 0x0000000404097c20 */ /* 0x000fe20008400000 */
[----:B------:R-:W-:Y:S06]  /*0530*/  @P0 BRA `(.L_x_119) ;  /* 0x0000000000480947 */ /* 0x000fec0003800000 */
[----:B------:R-:W1:Y:S01]  /*0540*/  S2UR UR5, SR_CgaCtaId ;  /* 0x00000000000579c3 */ /* 0x000e620000008800 */
[----:B------:R-:W-:Y:S01]  /*0550*/  UMOV UR4, 0x400 ;  /* 0x0000040000047882 */ /* 0x000fe20000000000 */
[----:B------:R-:W-:Y:S01]  /*0560*/  UMOV UR6, 0x1 ;  /* 0x0000000100067882 */ /* 0x000fe20000000000 */
[----:B------:R-:W-:Y:S01]  /*0570*/  UMOV UR7, 0x4 ;  /* 0x0000000400077882 */ /* 0x000fe20000000000 */
[----:B------:R-:W-:Y:S01]  /*0580*/  ELECT P0, URZ, PT ;  /* 0x00000000003f782f */ /* 0x000fe20003800000 */
[----:B-1----:R-:W-:Y:S02]  /*0590*/  ULEA UR8, UR5, UR4, 0x18 ;  /* 0x0000000405087291 */ /* 0x002fe4000f8ec03f */
[----:B------:R-:W-:-:S04]  /*05a0*/  UIADD3 UR4, -UR6, 0x100000, URZ ;  /* 0x0010000006047890 */ /* 0x000fc8000fffe13f */
[----:B------:R-:W-:Y:S02]  /*05b0*/  USHF.L.U32 UR5, UR4, 0xb, URZ ;  /* 0x0000000b04057899 */ /* 0x000fe4000800063f */
[----:B------:R-:W-:Y:S02]  /*05c0*/  USHF.L.U32 UR4, UR4, 0x1, URZ ;  /* 0x0000000104047899 */ /* 0x000fe4000800063f */
[----:B------:R-:W-:-:S04]  /*05d0*/  UIADD3 UR6, -UR7, 0x100000, URZ ;  /* 0x0010000007067890 */ /* 0x000fc8000fffe13f */
[----:B------:R-:W-:Y:S02]  /*05e0*/  USHF.L.U32 UR7, UR6, 0xb, URZ ;  /* 0x0000000b06077899 */ /* 0x000fe4000800063f */
[----:B------:R-:W-:Y:S01]  /*05f0*/  USHF.L.U32 UR6, UR6, 0x1, URZ ;  /* 0x0000000106067899 */ /* 0x000fe2000800063f */
[----:B------:R-:W1:Y:S03]  /*0600*/  FENCE.VIEW.ASYNC.S ;  /* 0x00000000000073c6 */ /* 0x000e660000000000 */
[----:B-1----:R1:W2:Y:S08]  /*0610*/  SYNCS.EXCH.64 URZ, [UR8+0x34850], UR4 ;  /* 0x03485004083f75b2 */ /* 0x0022b00008000100 */
[----:B------:R1:W4:Y:S01]  /*0620*/  SYNCS.EXCH.64 URZ, [UR8+0x34860], UR6 ;  /* 0x03486006083f75b2 */ /* 0x0003220008000100 */
[----:B------:R1:W1:Y:S01]  /*0630*/  SYNCS.EXCH.64 URZ, [UR8+0x34858], UR4 ;  /* 0x03485804083f75b2 */ /* 0x0002620008000100 */
[----:B------:R1:W1:Y:S01]  /*0640*/  SYNCS.EXCH.64 URZ, [UR8+0x34868], UR6 ;  /* 0x03486806083f75b2 */ /* 0x0002620008000100 */
[----:B------:R-:W-:Y:S01]  /*0650*/  NOP ;  /* 0x0000000000007918 */ /* 0x000fe20000000000 */
.L_x_119:
[----:B------:R-:W5:Y:S01]  /*0660*/  SHFL.IDX PT, R6, R0, RZ, 0x1f ;  /* 0x00001fff00067589 */ /* 0x000f6200000e0000 */
[----:B------:R-:W-:Y:S01]  /*0670*/  LOP3.LUT R2, R2, 0xffffff80, RZ, 0xc0, !PT ;  /* 0xffffff8002027812 */ /* 0x000fe200078ec0ff */
[----:B------:R-:W1:Y:S01]  /*0680*/  LDC R10, c[0x0][0x144] ;  /* 0x00005100ff0a7b82 */ /* 0x000e620000000800 */
[----:B------:R-:W1:Y:S01]  /*0690*/  F2I.U32.TRUNC.NTZ R9, R9 ;  /* 0x0000000900097305 */ /* 0x000e62000020f000 */
[----:B------:R-:W-:Y:S02]  /*06a0*/  NOP ;  /* 0x0000000000007918 */ /* 0x000fe40000000000 */
[----:B------:R-:W-:Y:S01]  /*06b0*/  IMAD.IADD R2, R8, 0x1, -R2 ;  /* 0x0000000108027824 */ /* 0x000fe200078e0a02 */
[----:B------:R-:W-:-:S04]  /*06c0*/  SHF.R.S32.HI R8, RZ, 0x1f, R7 ;  /* 0x0000001fff087819 */ /* 0x000fc80000011407 */
[----:B------:R-:W-:-:S04]  /*06d0*/  SHF.R.S32.HI R5, RZ, 0x1f, R2 ;  /* 0x0000001fff057819 */ /* 0x000fc80000011402 */
[----:B------:R-:W-:-:S04]  /*06e0*/  LEA.HI R5, R5, R2, RZ, 0x3 ;  /* 0x0000000205057211 */ /* 0x000fc800078f18ff */
[--C-:B------:R-:W-:Y:S02]  /*06f0*/  SHF.R.S32.HI R4, RZ, 0x3, R5.reuse ;  /* 0x00000003ff047819 */ /* 0x100fe40000011405 */
[----:B------:R-:W-:Y:S02]  /*0700*/  SHF.R.S32.HI R5, RZ, 0x1f, R5 ;  /* 0x0000001fff057819 */ /* 0x000fe40000011405 */
[----:B-----5:R-:W-:Y:S02]  /*0710*/  ISETP.NE.AND P0, PT, R6, RZ, PT ;  /* 0x000000ff0600720c */ /* 0x020fe40003f05270 */
[----:B------:R-:W-:Y:S02]  /*0720*/  LEA.HI R5, R5, R4, RZ, 0x2 ;  /* 0x0000000405057211 */ /* 0x000fe400078f10ff */
[----:B------:R-:W-:Y:S02]  /*0730*/  SHF.R.S32.HI R6, RZ, 0x1f, R3 ;  /* 0x0000001fff067819 */ /* 0x000fe40000011403 */
[----:B------:R-:W-:-:S02]  /*0740*/  LOP3.LUT R5, R5, 0xfffffffc, RZ, 0xc0, !PT ;  /* 0xfffffffc05057812 */ /* 0x000fc400078ec0ff */
[----:B------:R-:W-:-:S05]  /*0750*/  LEA.HI R6, R6, R3, RZ, 0x2 ;  /* 0x0000000306067211 */ /* 0x000fca00078f10ff */
[----:B------:R-:W-:Y:S05]  /*0760*/  @P0 BRA `(.L_x_120) ;  /* 0x0000000000480947 */ /* 0x000fea0003800000 */
[----:B-1----:R-:W1:Y:S01]  /*0770*/  S2UR UR5, SR_CgaCtaId ;  /* 0x00000000000579c3 */ /* 0x002e620000008800 */
        /* <DEDUP_REMOVED lines=12> */
[----:B-1----:R1:W1:Y:S08]  /*0840*/  SYNCS.EXCH.64 URZ, [UR8+0x34870], UR4 ;  /* 0x03487004083f75b2 */ /* 0x0022700008000100 */
[----:B------:R1:W1:Y:S01]  /*0850*/  SYNCS.EXCH.64 URZ, [UR8+0x34880], UR6 ;  /* 0x03488006083f75b2 */ /* 0x0002620008000100 */
[----:B------:R1:W1:Y:S01]  /*0860*/  SYNCS.EXCH.64 URZ, [UR8+0x34878], UR4 ;  /* 0x03487804083f75b2 */ /* 0x0002620008000100 */
[----:B------:R1:W1:Y:S01]  /*0870*/  SYNCS.EXCH.64 URZ, [UR8+0x34888], UR6 ;  /* 0x03488806083f75b2 */ /* 0x0002620008000100 */
[----:B------:R-:W-:Y:S01]  /*0880*/  NOP ;  /* 0x0000000000007918 */ /* 0x000fe20000000000 */
.L_x_120:
[----:B------:R-:W5:Y:S01]  /*0890*/  SHFL.IDX PT, R12, R0, RZ, 0x1f ;  /* 0x00001fff000c7589 */ /* 0x000f6200000e0000 */
[----:B-1----:R-:W1:Y:S01]  /*08a0*/  S2UR UR4, SR_CTAID.X ;  /* 0x00000000000479c3 */ /* 0x002e620000002500 */
[----:B------:R-:W-:Y:S01]  /*08b0*/  LOP3.LUT R6, R6, 0x3ffffffc, RZ, 0xc0, !PT ;  /* 0x3ffffffc06067812 */ /* 0x000fe200078ec0ff */
[----:B------:R-:W-:Y:S01]  /*08c0*/  IMAD.IADD R5, R4, 0x1, -R5 ;  /* 0x0000000104057824 */ /* 0x000fe200078e0a05 */
[----:B------:R-:W-:Y:S01]  /*08d0*/  LEA.HI R8, R8, R7, RZ, 0x2 ;  /* 0x0000000708087211 */ /* 0x000fe200078f10ff */
[----:B------:R-:W-:Y:S01]  /*08e0*/  IMAD.MOV R9, RZ, RZ, -R9 ;  /* 0x000000ffff097224 */ /* 0x000fe200078e0a09 */
[----:B------:R-:W-:Y:S01]  /*08f0*/  NOP ;  /* 0x0000000000007918 */ /* 0x000fe20000000000 */
[----:B------:R-:W-:Y:S01]  /*0900*/  IMAD.IADD R6, R3, 0x1, -R6 ;  /* 0x0000000103067824 */ /* 0x000fe200078e0a06 */
[----:B------:R-:W-:-:S03]  /*0910*/  LOP3.LUT R8, R8, 0x3ffffffc, RZ, 0xc0, !PT ;  /* 0x3ffffffc08087812 */ /* 0x000fc600078ec0ff */
[--C-:B------:R-:W-:Y:S02]  /*0920*/  IMAD R6, R6, 0x4, R5.reuse ;  /* 0x0000000406067824 */ /* 0x100fe400078e0205 */
[----:B------:R-:W-:Y:S02]  /*0930*/  IMAD.IADD R8, R7, 0x1, -R8 ;  /* 0x0000000107087824 */ /* 0x000fe400078e0a08 */
[----:B------:R-:W2:Y:S01]  /*0940*/  LDC R7, c[0x0][0x140] ;  /* 0x00005000ff077b82 */ /* 0x000ea20000000800 */
[----:B------:R-:W-:Y:S01]  /*0950*/  LEA.HI R3, R6, R6, RZ, 0x1 ;  /* 0x0000000606037211 */ /* 0x000fe200078f08ff */
[----:B------:R-:W-:-:S03]  /*0960*/  IMAD R8, R8, 0x4, R5 ;  /* 0x0000000408087824 */ /* 0x000fc600078e0205 */
[----:B------:R-:W-:Y:S02]  /*0970*/  LOP3.LUT R3, R3, 0xfffffffe, RZ, 0xc0, !PT ;  /* 0xfffffffe03037812 */ /* 0x000fe400078ec0ff */
[----:B------:R-:W-:Y:S02]  /*0980*/  LEA.HI R4, R8, R8, RZ, 0x1 ;  /* 0x0000000808047211 */ /* 0x000fe400078f08ff */
[----:B-----5:R-:W-:Y:S01]  /*0990*/  ISETP.NE.AND P0, PT, R12, RZ, PT ;  /* 0x000000ff0c00720c */ /* 0x020fe20003f05270 */
[----:B-1----:R-:W-:Y:S02]  /*09a0*/  IMAD R10, R10, R9, UR4 ;  /* 0x000000040a0a7e24 */ /* 0x002fe4000f8e0209 */
[----:B------:R-:W-:-:S05]  /*09b0*/  IMAD.IADD R3, R6, 0x1, -R3 ;  /* 0x0000000106037824 */ /* 0x000fca00078e0a03 */
[----:B------:R-:W-:Y:S02]  /*09c0*/  ISETP.NE.AND P6, PT, R3, R10, PT ;  /* 0x0000000a0300720c */ /* 0x000fe40003fc5270 */
[----:B------:R-:W-:-:S05]  /*09d0*/  LOP3.LUT R3, R4, 0xfffffffe, RZ, 0xc0, !PT ;  /* 0xfffffffe04037812 */ /* 0x000fca00078ec0ff */
[----:B------:R-:W-:Y:S01]  /*09e0*/  IMAD.IADD R3, R8, 0x1, -R3 ;  /* 0x0000000108037824 */ /* 0x000fe200078e0a03 */
        /* <DEDUP_REMOVED lines=19> */
.L_x_121:
[----:B------:R-:W5:Y:S01]  /*0b20*/  SHFL.IDX PT, R5, R0, RZ, 0x1f ;  /* 0x00001fff00057589 */ /* 0x000f6200000e0000 */
[----:B------:R-:W-:Y:S01]  /*0b30*/  IMAD.SHL.U32 R23, R6, 0x4, RZ ;  /* 0x0000000406177824 */ /* 0x000fe200078e00ff */
[----:B------:R-:W-:Y:S01]  /*0b40*/  ISETP.NE.AND P4, PT, R3, R10, PT ;  /* 0x0000000a0300720c */ /* 0x000fe20003f85270 */
[----:B------:R-:W-:Y:S01]  /*0b50*/  IMAD.SHL.U32 R3, R8, 0x4, RZ ;  /* 0x0000000408037824 */ /* 0x000fe200078e00ff */
[----:B------:R-:W-:Y:S01]  /*0b60*/  LOP3.LUT P0, RZ, R2, 0x7, RZ, 0xc0, !PT ;  /* 0x0000000702ff7812 */ /* 0x000fe2000780c0ff */
[----:B------:R-:W-:Y:S01]  /*0b70*/  IMAD.MOV.U32 R19, RZ, RZ, 0x1 ;  /* 0x00000001ff137424 */ /* 0x000fe200078e00ff */
[----:B------:R-:W-:Y:S01]  /*0b80*/  LOP3.LUT R23, R6, 0xc, R23, 0x78, !PT ;  /* 0x0000000c06177812 */ /* 0x000fe200078e7817 */
[----:B------:R-:W-:Y:S01]  /*0b90*/  IMAD.MOV.U32 R18, RZ, RZ, 0x1 ;  /* 0x00000001ff127424 */ /* 0x000fe200078e00ff */
[----:B------:R-:W-:Y:S01]  /*0ba0*/  LOP3.LUT R22, R8, 0xc, R3, 0x78, !PT ;  /* 0x0000000c08167812 */ /* 0x000fe200078e7803 */
[----:B------:R-:W-:Y:S01]  /*0bb0*/  NOP ;  /* 0x0000000000007918 */ /* 0x000fe20000000000 */
[----:B------:R-:W-:-:S02]  /*0bc0*/  ISETP.LT.U32.AND P2, PT, R23, 0x2, !P0 ;  /* 0x000000021700780c */ /* 0x000fc40004741070 */
[----:B------:R-:W-:Y:S02]  /*0bd0*/  @P6 LEA.HI R3, R23, R23, RZ, 0x1 ;  /* 0x0000001717036211 */ /* 0x000fe400078f08ff */
[----:B------:R-:W-:Y:S02]  /*0be0*/  SEL R2, RZ, 0x1, !P2 ;  /* 0x00000001ff027807 */ /* 0x000fe40005000000 */
[----:B------:R-:W-:Y:S02]  /*0bf0*/  @P4 LEA.HI R4, R22, R22, RZ, 0x1 ;  /* 0x0000001616044211 */ /* 0x000fe400078f08ff */
[----:B------:R-:W-:Y:S02]  /*0c00*/  @P6 SHF.R.S32.HI R3, RZ, 0x1, R3 ;  /* 0x00000001ff036819 */ /* 0x000fe40000011403 */
[----:B------:R-:W-:Y:S02]  /*0c10*/  @P4 SHF.R.S32.HI R4, RZ, 0x1, R4 ;  /* 0x00000001ff044819 */ /* 0x000fe40000011404 */
[----:B------:R-:W-:-:S02]  /*0c20*/  @P6 ISETP.NE.AND P5, PT, R3, R11, PT ;  /* 0x0000000b0300620c */ /* 0x000fc40003fa5270 */
[----:B-----5:R-:W-:Y:S02]  /*0c30*/  ISETP.NE.AND P2, PT, R5, RZ, PT ;  /* 0x000000ff0500720c */ /* 0x020fe40003f45270 */
[----:B------:R-:W-:Y:S02]  /*0c40*/  @P4 ISETP.NE.AND P3, PT, R4, R11, PT ;  /* 0x0000000b0400420c */ /* 0x000fe40003f65270 */
[----:B------:R-:W-:Y:S02]  /*0c50*/  ISETP.LT.U32.AND P0, PT, R22, 0x2, !P0 ;  /* 0x000000021600780c */ /* 0x000fe40004701070 */
[----:B--2---:R-:W-:Y:S02]  /*0c60*/  ISETP.EQ.U32.AND P1, PT, R7, 0x1, PT ;  /* 0x000000010700780c */ /* 0x004fe40003f22070 */
[----:B------:R-:W-:Y:S02]  /*0c70*/  @P6 SEL R19, RZ, 0x1, P5 ;  /* 0x00000001ff136807 */ /* 0x000fe40002800000 */
[----:B------:R-:W-:-:S02]  /*0c80*/  SEL R3, RZ, 0x1, !P0 ;  /* 0x00000001ff037807 */ /* 0x000fc40004000000 */
[----:B------:R-:W-:Y:S01]  /*0c90*/  @P4 SEL R18, RZ, 0x1, P3 ;  /* 0x00000001ff124807 */ /* 0x000fe20001800000 */
[----:B------:R-:W-:Y:S06]  /*0ca0*/  @P2 BRA `(.L_x_122) ;  /* 0x0000000000482947 */ /* 0x000fec0003800000 */
        /* <DEDUP_REMOVED lines=17> */
[----:B--2---:R-:W-:Y:S01]  /*0dc0*/  NOP ;  /* 0x0000000000007918 */ /* 0x004fe20000000000 */
.L_x_122:
[----:B------:R-:W-:Y:S01]  /*0dd0*/  LOP3.LUT R19, R19, R2, RZ, 0xc0, !PT ;  /* 0x0000000213137212 */ /* 0x000fe200078ec0ff */
[----:B------:R-:W-:Y:S01]  /*0de0*/  NOP ;  /* 0x0000000000007918 */ /* 0x000fe20000000000 */
[----:B------:R-:W-:Y:S01]  /*0df0*/  LOP3.LUT R18, R18, R3, RZ, 0xc0, !PT ;  /* 0x0000000312127212 */ /* 0x000fe200078ec0ff */
[----:B------:R-:W-:Y:S06]  /*0e00*/  @!P1 BRA `(.L_x_123) ;  /* 0x0000000000089947 */ /* 0x000fec0003800000 */
[----:B-1-34-:R-:W-:Y:S01]  /*0e10*/  UCGABAR_ARV ;  /* 0x00000000000079c7 */ /* 0x01afe20008000000 */
[----:B------:R-:W-:Y:S05]  /*0e20*/  BRA `(.L_x_124) ;  /* 0x0000000000047947 */ /* 0x000fea0003800000 */
.L_x_123:
[----:B-1-34-:R-:W-:Y:S01]  /*0e30*/  NOP ;  /* 0x0000000000007918 */ /* 0x01afe20000000000 */
.L_x_124:
[----:B------:R-:W-:Y:S05]  /*0e40*/  @!P1 BRA `(.L_x_125) ;  /* 0x00000000000c9947 */ /* 0x000fea0003800000 */
[----:B------:R-:W-:Y:S01]  /*0e50*/  UCGABAR_WAIT ;  /* 0x0000000000007dc7 */ /* 0x000fe20008000000 */
[----:B------:R-:W-:Y:S01]  /*0e60*/  CCTL.IVALL ;  /* 0x00000000ff00798f */ /* 0x000fe20002000000 */
[----:B------:R-:W-:Y:S05]  /*0e70*/  BRA `(.L_x_126) ;  /* 0x0000000000047947 */ /* 0x000fea0003800000 */
.L_x_125:
[----:B------:R-:W-:Y:S06]  /*0e80*/  BAR.SYNC.DEFER_BLOCKING 0x0 ;  /* 0x0000000000007b1d */ /* 0x000fec0000010000 */
.L_x_126:
[----:B------:R-:W-:Y:S01]  /*0e90*/  UMOV UR4, 0x1 ;  /* 0x0000000100047882 */ /* 0x000fe20000000000 */
[----:B------:R-:W-:Y:S01]  /*0ea0*/  PLOP3.LUT P0, PT, PT, PT, UP0, 0x80, 0x0 ;  /* 0x000000000000781c */ /* 0x000fe20003f0f008 */
[----:B------:R-:W-:-:S06]  /*0eb0*/  USEL UR4, UR4, 0x2, !UP0 ;  /* 0x0000000204047887 */ /* 0x000fcc000c000000 */
[----:B------:R-:W-:-:S05]  /*0ec0*/  IMAD.U32 R2, RZ, RZ, UR4 ;  /* 0x00000004ff027e24 */ /* 0x000fca000f8e00ff */
[----:B------:R1:W-:Y:S01]  /*0ed0*/  STL [R1+0x24], R2 ;  /* 0x0000240201007387 */ /* 0x0003e20000100800 */
[----:B------:R-:W-:Y:S05]  /*0ee0*/  @!P0 BRA `(.L_x_127) ;  /* 0x0000006400348947 */ /* 0x000fea0003800000 */
.L_x_128:
[----:B------:R-:W-:-:S08]  /*0ef0*/  NOP ;  /* 0x0000000000007918 */ /* 0x000fd00000000000 */
[----:B------:R-:W2:Y:S02]  /*0f00*/  USETMAXREG.TRY_ALLOC.CTAPOOL UP0, 0xf0 ;  /* 0x000000f0000079c8 */ /* 0x000ea40008000600 */
[----:B--2---:R-:W-:-:S13]  /*0f10*/  PLOP3.LUT P0, PT, PT, PT, UP0, 0x80, 0x0 ;  /* 0x000000000000781c */ /* 0x004fda0003f0f008 */
[----:B------:R-:W-:Y:S05]  /*0f20*/  @!P0 BRA `(.L_x_128) ;  /* 0xfffffffc00f08947 */ /* 0x000fea000383ffff */
[----:B------:R-:W2:Y:S08]  /*0f30*/  S2UR UR7, SR_CTAID.X ;  /* 0x00000000000779c3 */ /* 0x000eb00000002500 */
[----:B------:R-:W-:Y:S08]  /*0f40*/  BAR.ARV 0x8, 0x120 ;  /* 0x0204800000007b1d */ /* 0x000ff00000002000 */
[----:B------:R-:W2:Y:S02]  /*0f50*/  LDC R0, c[0x0][0xda4] ;  /* 0x00036900ff007b82 */ /* 0x000ea40000000800 */
[----:B--2---:R-:W-:-:S13]  /*0f60*/  ISETP.LE.AND P0, PT, R0, UR7, PT ;  /* 0x0000000700007c0c */ /* 0x004fda000bf03270 */
[----:B------:R-:W-:Y:S05]  /*0f70*/  @P0 EXIT ;  /* 0x000000000000094d */ /* 0x000fea0003800000 */
[----:B------:R-:W2:Y:S01]  /*0f80*/  LDL R3, [R1+0x24] ;  /* 0x0000240001037983 */ /* 0x000ea20000100800 */
[----:B------:R-:W3:Y:S01]  /*0f90*/  S2UR UR4, SR_CgaCtaId ;  /* 0x00000000000479c3 */ /* 0x000ee20000008800 */
[----:B------:R-:W-:Y:S01]  /*0fa0*/  UMOV UR60, 0x400 ;  /* 0x00000400003c7882 */ /* 0x000fe20000000000 */
[----:B------:R-:W-:Y:S01]  /*0fb0*/  IMAD.U32 R184, RZ, RZ, UR7 ;  /* 0x00000007ffb87e24 */ /* 0x000fe2000f8e00ff */
[----:B-1----:R-:W1:Y:S01]  /*0fc0*/  S2R R2, SR_TID.X ;  /* 0x0000000000027919 */ /* 0x002e620000002100 */
[----:B------:R-:W-:Y:S01]  /*0fd0*/  IMAD.MOV.U32 R185, RZ, RZ, RZ ;  /* 0x000000ffffb97224 */ /* 0x000fe200078e00ff */
[----:B------:R-:W-:Y:S01]  /*0fe0*/  UMOV UR39, URZ ;  /* 0x0000003f00277c82 */ /* 0x000fe20008000000 */
[----:B------:R-:W-:Y:S02]  /*0ff0*/  UMOV UR38, URZ ;  /* 0x0000003f00267c82 */ /* 0x000fe40008000000 */
[----:B------:R-:W4:Y:S01]  /*1000*/  S2UR UR6, SR_SWINHI ;  /* 0x00000000000679c3 */ /* 0x000f220000002f00 */
[----:B---3--:R-:W-:-:S07]  /*1010*/  ULEA UR60, UR4, UR60, 0x18 ;  /* 0x0000003c043c7291 */ /* 0x008fce000f8ec03f */
[----:B------:R-:W-:Y:S01]  /*1020*/  UMOV UR4, UR60 ;  /* 0x0000003c00047c82 */ /* 0x000fe20008000000 */
[----:B----4-:R-:W-:Y:S01]  /*1030*/  UMOV UR5, UR6 ;  /* 0x0000000600057c82 */ /* 0x010fe20008000000 */
[----:B------:R-:W-:Y:S02]  /*1040*/  IMAD.U32 R16, RZ, RZ, UR4 ;  /* 0x00000004ff107e24 */ /* 0x000fe4000f8e00ff */
[----:B-1----:R-:W-:Y:S02]  /*1050*/  VIADD R0, R2, 0xffffff80 ;  /* 0xffffff8002007836 */ /* 0x002fe40000000000 */
[----:B------:R-:W-:Y:S01]  /*1060*/  IMAD.U32 R17, RZ, RZ, UR5 ;  /* 0x00000005ff117e24 */ /* 0x000fe2000f8e00ff */
[----:B--2---:R-:W-:Y:S02]  /*1070*/  R2UR UR8, R3 ;  /* 0x00000000030872ca */ /* 0x004fe400000e0000 */
[----:B------:R-:W-:-:S04]  /*1080*/  SHF.R.S32.HI R3, RZ, 0x1f, R0 ;  /* 0x0000001fff037819 */ /* 0x000fc80000011400 */
[CC--:B------:R-:W-:Y:S02]  /*1090*/  LEA.HI R5, R3.reuse, R0.reuse, RZ, 0x7 ;  /* 0x0000000003057211 */ /* 0x0c0fe400078f38ff */
[-C--:B------:R-:W-:Y:S02]  /*10a0*/  LEA.HI R4, R3, R0.reuse, RZ, 0x4 ;  /* 0x0000000003047211 */ /* 0x080fe400078f20ff */
[----:B------:R-:W-:Y:S02]  /*10b0*/  LOP3.LUT R7, R5, 0xffffff80, RZ, 0xc0, !PT ;  /* 0xffffff8005077812 */ /* 0x000fe400078ec0ff */
[----:B------:R-:W-:Y:S01]  /*10c0*/  SHF.R.S32.HI R9, RZ, 0x4, R4 ;  /* 0x00000004ff097819 */ /* 0x000fe20000011404 */
[----:B------:R-:W-:Y:S01]  /*10d0*/  ULOP3.LUT UR4, UR8, 0x1, URZ, 0xfc, !UPT ;  /* 0x0000000108047892 */ /* 0x000fe2000f8efc3f */
[----:B------:R-:W-:Y:S01]  /*10e0*/  LEA.HI R189, R3, R0, RZ, 0x5 ;  /* 0x0000000003bd7211 */ /* 0x000fe200078f28ff */
[----:B------:R-:W-:Y:S01]  /*10f0*/  IMAD.IADD R186, R0, 0x1, -R7 ;  /* 0x0000000100ba7824 */ /* 0x000fe200078e0a07 */
[----:B------:R-:W-:-:S02]  /*1100*/  LEA.HI R6, R4, R9, RZ, 0x1 ;  /* 0x0000000904067211 */ /* 0x000fc400078f08ff */
[----:B------:R-:W-:Y:S01]  /*1110*/  LOP3.LUT R3, R4, 0x3fffff0, RZ, 0xc0, !PT ;  /* 0x03fffff004037812 */ /* 0x000fe200078ec0ff */
[----:B------:R-:W-:Y:S01]  /*1120*/  IMAD.U32 R192, RZ, RZ, UR4 ;  /* 0x00000004ffc07e24 */ /* 0x000fe2000f8e00ff */
[----:B------:R-:W-:Y:S02]  /*1130*/  SHF.R.S32.HI R7, RZ, 0x1f, R186 ;  /* 0x0000001fff077819 */ /* 0x000fe400000114ba */
[----:B------:R-:W-:Y:S01]  /*1140*/  LOP3.LUT R6, R6, 0x1ffffffe, RZ, 0xc0, !PT ;  /* 0x1ffffffe06067812 */ /* 0x000fe200078ec0ff */
[----:B------:R-:W-:Y:S01]  /*1150*/  IMAD.IADD R0, R0, 0x1, -R3 ;  /* 0x0000000100007824 */ /* 0x000fe200078e0a03 */
[----:B------:R-:W-:Y:S02]  /*1160*/  LEA.HI R2, R7, R186, RZ, 0x2 ;  /* 0x000000ba07027211 */ /* 0x000fe400078f10ff */
[----:B------:R-:W-:Y:S01]  /*1170*/  SHF.R.S32.HI R189, RZ, 0x5, R189 ;  /* 0x00000005ffbd7819 */ /* 0x000fe200000114bd */
[----:B------:R-:W-:Y:S01]  /*1180*/  IMAD.IADD R6, R9, 0x1, -R6 ;  /* 0x0000000109067824 */ /* 0x000fe200078e0a06 */
[----:B------:R-:W-:-:S02]  /*1190*/  SHF.R.S32.HI R4, RZ, 0x2, R2 ;  /* 0x00000002ff047819 */ /* 0x000fc40000011402 */
[----:B------:R-:W-:Y:S01]  /*11a0*/  SHF.R.S32.HI R11, RZ, 0x1f, R2 ;  /* 0x0000001fff0b7819 */ /* 0x000fe20000011402 */
[----:B------:R-:W-:Y:S01]  /*11b0*/  IMAD R3, R189, 0x10, R0 ;  /* 0x00000010bd037824 */ /* 0x000fe200078e0200 */
[----:B------:R-:W-:Y:S02]  /*11c0*/  SHF.R.S32.HI R188, RZ, 0x7, R5 ;  /* 0x00000007ffbc7819 */ /* 0x000fe40000011405 */
[----:B------:R-:W-:Y:S01]  /*11d0*/  LEA.HI R11, R11, R4, RZ, 0x3 ;  /* 0x000000040b0b7211 */ /* 0x000fe200078f18ff */
[----:B------:R-:W-:Y:S01]  /*11e0*/  IMAD R6, R3, 0x8, R6 ;  /* 0x0000000803067824 */ /* 0x000fe200078e0206 */
[----:B------:R-:W-:Y:S02]  /*11f0*/  LEA.HI R5, R5, R188, RZ, 0x1 ;  /* 0x000000bc05057211 */ /* 0x000fe400078f08ff */
[----:B------:R-:W-:Y:S02]  /*1200*/  LOP3.LUT R11, R11, 0xfffffff8, RZ, 0xc0, !PT ;  /* 0xfffffff80b0b7812 */ /* 0x000fe400078ec0ff */
[----:B------:R-:W-:-:S02]  /*1210*/  LEA.HI R7, R7, R186, RZ, 0x5 ;  /* 0x000000ba07077211 */ /* 0x000fc400078f28ff */
[----:B------:R-:W-:Y:S01]  /*1220*/  LOP3.LUT R3, R2, 0x7ffffffc, RZ, 0xc0, !PT ;  /* 0x7ffffffc02037812 */ /* 0x000fe200078ec0ff */
[----:B------:R-:W-:Y:S01]  /*1230*/  IMAD.IADD R11, R4, 0x1, -R11 ;  /* 0x00000001040b7824 */ /* 0x000fe200078e0a0b */
[----:B------:R-:W-:Y:S01]  /*1240*/  LOP3.LUT R5, R5, 0x3fffffe, RZ, 0xc0, !PT ;  /* 0x03fffffe05057812 */ /* 0x000fe200078ec0ff */
[----:B------:R-:W-:Y:S01]  /*1250*/  IMAD.MOV.U32 R4, RZ, RZ, -0x2 ;  /* 0xfffffffeff047424 */ /* 0x000fe200078e00ff */
[----:B------:R-:W-:Y:S01]  /*1260*/  SHF.R.S32.HI R0, RZ, 0x5, R7 ;  /* 0x00000005ff007819 */ /* 0x000fe20000011407 */
[----:B------:R-:W-:Y:S02]  /*1270*/  IMAD.IADD R3, R186, 0x1, -R3 ;  /* 0x00000001ba037824 */ /* 0x000fe400078e0a03 */
[----:B------:R-:W-:Y:S02]  /*1280*/  IMAD.SHL.U32 R7, R6, 0x8, RZ ;  /* 0x0000000806077824 */ /* 0x000fe400078e00ff */
[----:B------:R-:W-:Y:S02]  /*1290*/  IMAD R0, R0, 0x10, R11 ;  /* 0x0000001000007824 */ /* 0x000fe400078e020b */
[----:B------:R-:W-:-:S02]  /*12a0*/  IMAD.IADD R5, R188, 0x1, -R5 ;  /* 0x00000001bc057824 */ /* 0x000fc400078e0a05 */
[----:B------:R-:W-:Y:S02]  /*12b0*/  IMAD R191, R3, R4, 0x80 ;  /* 0x0000008003bf7424 */ /* 0x000fe400078e0204 */
[----:B------:R-:W-:-:S04]  /*12c0*/  IMAD.WIDE R16, R7, 0x2, R16 ;  /* 0x0000000207107825 */ /* 0x000fc800078e0210 */
[----:B------:R-:W-:-:S07]  /*12d0*/  IMAD R190, R5, 0x40, R0 ;  /* 0x0000004005be7824 */ /* 0x000fce00078e0200 */
.L_x_155:
[----:B------:R-:W1:Y:S01]  /*12e0*/  SHFL.IDX PT, R0, R188, RZ, 0x1f ;  /* 0x00001fffbc007589 */ /* 0x000e6200000e0000 */
        /* <DEDUP_REMOVED lines=43> */
[----:B------:R-:W-:Y:S01]  /*15a0*/  IMAD.U32 R5, RZ, RZ, UR5 ;  /* 0x00000005ff057e24 */ /* 0x000fe2000f8e00ff */
        /* <DEDUP_REMOVED lines=10> */
.L_x_129:
[----:B------:R-:W-:Y:S02]  /*1650*/  LOP3.LUT R0, R185, 0x1, RZ, 0xc0, !PT ;  /* 0x00000001b9007812 */ /* 0x000fe400078ec0ff */
[----:B------:R-:W-:Y:S02]  /*1660*/  R2UR UR4, R192 ;  /* 0x00000000c00472ca */ /* 0x000fe400000e0000 */
[----:B------:R-:W-:-:S04]  /*1670*/  SHF.L.U32 R0, R0, 0x1f, RZ ;  /* 0x0000001f00007819 */ /* 0x000fc800000006ff */
[----:B------:R-:W1:Y:S07]  /*1680*/  SYNCS.PHASECHK.TRANS64.TRYWAIT P1, [UR60+0x34800], R0 ;  /* 0x03480000ff0075a7 */ /* 0x000e6e000802017c */
[----:B------:R-:W-:-:S05]  /*1690*/  IMAD.U32 R2, RZ, RZ, UR4 ;  /* 0x00000004ff027e24 */ /* 0x000fca000f8e00ff */
[----:B------:R-:W-:Y:S01]  /*16a0*/  ISETP.NE.AND P0, PT, R2, 0x3, PT ;  /* 0x000000030200780c */ /* 0x000fe20003f05270 */
[----:B-1----:R-:W-:-:S12]  /*16b0*/  @!P1 BRA `(.L_x_130) ;  /* 0x0000009000689947 */ /* 0x002fd80003800000 */
.L_x_221:
[----:B------:R-:W-:Y:S05]  /*16c0*/  @!P0 BRA `(.L_x_131) ;  /* 0x0000000000048947 */ /* 0x000fea0003800000 */
[----:B------:R-:W-:Y:S01]  /*16d0*/  BPT.TRAP 0x1 ;  /* 0x000000040000795c */ /* 0x000fe20000300000 */
.L_x_131:
[----:B-1----:R-:W-:Y:S02]  /*16e0*/  IMAD.U32 R3, RZ, RZ, UR38 ;  /* 0x00000026ff037e24 */ /* 0x002fe4000f8e00ff */
[----:B------:R-:W-:-:S03]  /*16f0*/  IMAD.U32 R0, RZ, RZ, UR39 ;  /* 0x00000027ff007e24 */ /* 0x000fc6000f8e00ff */
[----:B------:R-:W-:Y:S02]  /*1700*/  LEA R3, R3, UR60, 0x3 ;  /* 0x0000003c03037c11 */ /* 0x000fe4000f8e18ff */
[----:B------:R-:W-:-:S04]  /*1710*/  SHF.L.U32 R0, R0, 0x1f, RZ ;  /* 0x0000001f00007819 */ /* 0x000fc800000006ff */
[----:B------:R1:W2:Y:S01]  /*1720*/  SYNCS.PHASECHK.TRANS64.TRYWAIT P1, [R3+URZ+0x34830], R0 ;  /* 0x03483000030075a7 */ /* 0x0002a2000802017f */
[----:B------:R-:W-:Y:S05]  /*1730*/  @!P0 BRA `(.L_x_132) ;  /* 0x0000000000048947 */ /* 0x000fea0003800000 */
[----:B------:R-:W-:Y:S01]  /*1740*/  BPT.TRAP 0x1 ;  /* 0x000000040000795c */ /* 0x000fe20000300000 */
.L_x_132:
[----:B--2---:R-:W-:Y:S05]  /*1750*/  @P1 BRA `(.L_x_133) ;  /* 0x0000000000081947 */ /* 0x004fea0003800000 */
[----:B------:R-:W2:Y:S02]  /*1760*/  SYNCS.PHASECHK.TRANS64.TRYWAIT P1, [R3+URZ+0x34830], R0 ;  /* 0x03483000030075a7 */ /* 0x000ea4000802017f */
[----:B--2---:R-:W-:Y:S05]  /*1770*/  @!P1 BRA `(.L_x_134) ;  /* 0x0000009000509947 */ /* 0x004fea0003800000 */
.L_x_133:
        /* <DEDUP_REMOVED lines=10> */
[----:B------:R-:W-:Y:S01]  /*1820*/  UMOV UR53, 0x40000040 ;  /* 0x4000004000357882 */ /* 0x000fe20000000000 */
[----:B------:R-:W-:-:S02]  /*1830*/  UMOV UR55, 0x40000040 ;  /* 0x4000004000377882 */ /* 0x000fc40000000000 */
[----:B------:R-:W-:Y:S02]  /*1840*/  ULOP3.LUT UR37, UR4, 0x10000, URZ, 0xfc, !UPT ;  /* 0x0001000004257892 */ /* 0x000fe4000f8efc3f */
[----:B------:R-:W-:Y:S02]  /*1850*/  ULOP3.LUT UR4, UR40, 0x10000, URZ, 0xfc, !UPT ;  /* 0x0001000028047892 */ /* 0x000fe4000f8efc3f */
[----:B------:R-:W-:Y:S02]  /*1860*/  UIMAD UR5, UR38, 0xc00, UR37 ;  /* 0x00000c00260578a4 */ /* 0x000fe4000f8e0225 */
[----:B------:R-:W-:Y:S02]  /*1870*/  UIADD3 UR56, UR4, 0x2, URZ ;  /* 0x0000000204387890 */ /* 0x000fe4000fffe03f */
[----:B------:R-:W-:Y:S01]  /*1880*/  UIADD3 UR58, UR5, 0x2, URZ ;  /* 0x00000002053a7890 */ /* 0x000fe2000fffe03f */
[----:B------:R-:W-:Y:S02]  /*1890*/  UMOV UR8, UR4 ;  /* 0x0000000400087c82 */ /* 0x000fe40008000000 */
[----:B------:R-:W-:Y:S01]  /*18a0*/  UMOV UR10, UR5 ;  /* 0x00000005000a7c82 */ /* 0x000fe20008000000 */
[----:B------:R-:W-:Y:S01]  /*18b0*/  UIADD3 UR52, UR4, 0x4, URZ ;  /* 0x0000000404347890 */ /* 0x000fe2000fffe03f */
[----:B------:R-:W-:Y:S01]  /*18c0*/  HGMMA.64x128x16.F32 R24, gdesc[UR8], RZ, !UPT, gsb0 ;  /* 0x01e00000081879f0 */ /* 0x000fe2000c0008ff */
[----:B------:R-:W-:Y:S01]  /*18d0*/  UIADD3 UR54, UR5, 0x4, URZ ;  /* 0x0000000405367890 */ /* 0x000fe2000fffe03f */
[----:B------:R-:W-:Y:S01]  /*18e0*/  IMAD.U32 R4, RZ, RZ, UR8 ;  /* 0x00000008ff047e24 */ /* 0x000fe2000f8e00ff */
[----:B------:R-:W-:-:S02]  /*18f0*/  UIADD3 UR8, UR4, 0x6, URZ ;  /* 0x0000000604087890 */ /* 0x000fc4000fffe03f */
[----:B------:R-:W-:Y:S01]  /*1900*/  UIADD3 UR10, UR5, 0x6, URZ ;  /* 0x00000006050a7890 */ /* 0x000fe2000fffe03f */
[----:B------:R-:W-:Y:S01]  /*1910*/  UMOV UR9, 0x40000040 ;  /* 0x4000004000097882 */ /* 0x000fe20000000000 */
[----:B------:R-:W-:Y:S01]  /*1920*/  UMOV UR11, 0x40000040 ;  /* 0x40000040000b7882 */ /* 0x000fe20000000000 */
[----:B------:R-:W-:Y:S02]  /*1930*/  UIADD3 UR12, UR4, 0x400, URZ ;  /* 0x00000400040c7890 */ /* 0x000fe4000fffe03f */
[----:B------:R-:W-:Y:S01]  /*1940*/  UIADD3 UR14, UR5, 0x400, URZ ;  /* 0x00000400050e7890 */ /* 0x000fe2000fffe03f */
[----:B------:R-:W-:Y:S01]  /*1950*/  UMOV UR13, 0x40000040 ;  /* 0x40000040000d7882 */ /* 0x000fe20000000000 */
[----:B------:R-:W-:Y:S01]  /*1960*/  UMOV UR15, 0x40000040 ;  /* 0x40000040000f7882 */ /* 0x000fe20000000000 */
[----:B------:R-:W-:Y:S02]  /*1970*/  UIADD3 UR16, UR4, 0x402, URZ ;  /* 0x0000040204107890 */ /* 0x000fe4000fffe03f */
[----:B------:R-:W-:Y:S01]  /*1980*/  UIADD3 UR18, UR5, 0x402, URZ ;  /* 0x0000040205127890 */ /* 0x000fe2000fffe03f */
[----:B------:R-:W-:Y:S01]  /*1990*/  UMOV UR17, 0x40000040 ;  /* 0x4000004000117882 */ /* 0x000fe20000000000 */
[----:B------:R-:W-:Y:S01]  /*19a0*/  UMOV UR19, 0x40000040 ;  /* 0x4000004000137882 */ /* 0x000fe20000000000 */
        /* <DEDUP_REMOVED lines=24> */
[----:B------:R-:W-:-:S02]  /*1b30*/  WARPGROUP.DEPBAR.LE gsb0, 0x0 ;  /* 0x00008000000079c5 */ /* 0x000fc40000010000 */
        /* <DEDUP_REMOVED lines=35> */
.L_x_135:
[----:B-12---:R-:W-:Y:S01]  /*1d70*/  IMAD.IADD R0, R191, 0x1, R88 ;  /* 0x00000001bf007824 */ /* 0x006fe200078e0258 */
[----:B------:R-:W-:Y:S01]  /*1d80*/  P2R R90, PR, RZ, 0x1 ;  /* 0x00000001ff5a7803 */ /* 0x000fe20000000000 */
[----:B------:R-:W-:Y:S01]  /*1d90*/  ULDC UR4, c[0x0][0x988] ;  /* 0x0002620000047ab9 */ /* 0x000fe20000000800 */
[----:B------:R-:W-:Y:S01]  /*1da0*/  CS2R R150, SRZ ;  /* 0x0000000000967805 */ /* 0x000fe2000001ff00 */
[----:B------:R-:W-:Y:S01]  /*1db0*/  IMAD R6, R193, -0x80, R0 ;  /* 0xffffff80c1067824 */ /* 0x000fe200078e0200 */
[----:B------:R-:W-:Y:S01]  /*1dc0*/  CS2R R148, SRZ ;  /* 0x0000000000947805 */ /* 0x000fe2000001ff00 */
[----:B------:R-:W-:-:S03]  /*1dd0*/  IMAD.U32 R2, RZ, RZ, UR4 ;  /* 0x00000004ff027e24 */ /* 0x000fc6000f8e00ff */
[C---:B------:R-:W-:Y:S02]  /*1de0*/  ISETP.GT.AND P4, PT, R6.reuse, RZ, PT ;  /* 0x000000ff0600720c */ /* 0x040fe40003f84270 */
[C---:B------:R-:W-:Y:S02]  /*1df0*/  ISETP.GT.AND P3, PT, R6.reuse, 0x1, PT ;  /* 0x000000010600780c */ /* 0x040fe40003f64270 */
[----:B------:R-:W-:Y:S02]  /*1e00*/  ISETP.GT.AND P1, PT, R6, 0x8, PT ;  /* 0x000000080600780c */ /* 0x000fe40003f24270 */
[----:B------:R-:W-:Y:S02]  /*1e10*/  FSEL R7, R24, -INF , P4 ;  /* 0xff80000018077808 */ /* 0x000fe40002000000 */
[----:B------:R-:W-:Y:S02]  /*1e20*/  FSEL R8, R25, -INF , P3 ;  /* 0xff80000019087808 */ /* 0x000fe40001800000 */
[----:B------:R-:W-:-:S02]  /*1e30*/  ISETP.GT.AND P2, PT, R6, 0x9, PT ;  /* 0x000000090600780c */ /* 0x000fc40003f44270 */
[----:B------:R-:W-:Y:S02]  /*1e40*/  FSEL R89, R28, -INF , P1 ;  /* 0xff8000001c597808 */ /* 0x000fe40000800000 */
[----:B------:R-:W-:Y:S02]  /*1e50*/  FMNMX.FTZ R0, R7, R8, !PT ;  /* 0x0000000807007209 */ /* 0x000fe40007810000 */
[C---:B------:R-:W-:Y:S02]  /*1e60*/  ISETP.GT.AND P6, PT, R6.reuse, 0x10, PT ;  /* 0x000000100600780c */ /* 0x040fe40003fc4270 */
[----:B------:R-:W-:Y:S02]  /*1e70*/  FSEL R91, R29, -INF , P2 ;  /* 0xff8000001d5b7808 */ /* 0x000fe40001000000 */
[----:B------:R-:W-:Y:S02]  /*1e80*/  FMNMX.FTZ R0, R89, R0, !PT ;  /* 0x0000000059007209 */ /* 0x000fe40007810000 */
        /* <DEDUP_REMOVED lines=20> */
[C---:B------:R-:W-:Y:S02]  /*1fd0*/  ISETP.GT.AND P6, PT, R6.reuse, 0x28, PT ;  /* 0x000000280600780c */ /* 0x040fe40003fc4270 */
        /* <DEDUP_REMOVED lines=50> */
[----:B------:R-:W-:Y:S02]  /*2300*/  ISETP.GT.AND P0, PT, R6, 0x59, PT ;  /* 0x000000590600780c */ /* 0x000fe40003f04270 */
[----:B------:R-:W-:-:S02]  /*2310*/  FSEL R129, R68, -INF , P6 ;  /* 0xff80000044817808 */ /* 0x000fc40003000000 */
[----:B------:R-:W-:Y:S02]  /*2320*/  FMNMX.FTZ R0, R127, R0, !PT ;  /* 0x000000007f007209 */ /* 0x000fe40007810000 */
[----:B------:R-:W-:Y:S02]  /*2330*/  FSEL R59, R59, -INF , P5 ;  /* 0xff8000003b3b7808 */ /* 0x000fe40002800000 */
        /* <DEDUP_REMOVED lines=15> */
[----:B------:R-:W-:-:S02]  /*2430*/  FSEL R63, R63, -INF , P3 ;  /* 0xff8000003f3f7808 */ /* 0x000fc40001800000 */
[----:B------:R-:W-:Y:S02]  /*2440*/  P2R R28, PR, RZ, 0x1 ;  /* 0x00000001ff1c7803 */ /* 0x000fe40000000000 */
[----:B------:R-:W-:Y:S02]  /*2450*/  P2R R26, PR, RZ, 0x2 ;  /* 0x00000002ff1a7803 */ /* 0x000fe40000000000 */
[----:B------:R-:W-:Y:S02]  /*2460*/  FSEL R139, R77, -INF , P2 ;  /* 0xff8000004d8b7808 */ /* 0x000fe40001000000 */
[----:B------:R-:W-:Y:S02]  /*2470*/  P2R R24, PR, RZ, 0x4 ;  /* 0x00000004ff187803 */ /* 0x000fe40000000000 */
[C---:B------:R-:W-:Y:S02]  /*2480*/  ISETP.GT.AND P3, PT, R6.reuse, 0x70, PT ;  /* 0x000000700600780c */ /* 0x040fe40003f64270 */
[----:B------:R-:W-:-:S02]  /*2490*/  ISETP.GT.AND P4, PT, R6, 0x71, PT ;  /* 0x000000710600780c */ /* 0x000fc40003f84270 */
[C---:B------:R-:W-:Y:S02]  /*24a0*/  ISETP.GT.AND P5, PT, R6.reuse, 0x78, PT ;  /* 0x000000780600780c */ /* 0x040fe40003fa4270 */
[C---:B------:R-:W-:Y:S02]  /*24b0*/  ISETP.GT.AND P6, PT, R6.reuse, 0x79, PT ;  /* 0x000000790600780c */ /* 0x040fe40003fc4270 */
[C---:B------:R-:W-:Y:S02]  /*24c0*/  ISETP.GT.AND P2, PT, R6.reuse, 0x58, PT ;  /* 0x000000580600780c */ /* 0x040fe40003f44270 */
[C---:B------:R-:W-:Y:S02]  /*24d0*/  ISETP.GT.AND P1, PT, R6.reuse, 0x59, PT ;  /* 0x000000590600780c */ /* 0x040fe40003f24270 */
[----:B------:R-:W-:Y:S02]  /*24e0*/  ISETP.GT.AND P0, PT, R6, 0x60, PT ;  /* 0x000000600600780c */ /* 0x000fe40003f04270 */
[----:B------:R-:W-:-:S02]  /*24f0*/  FMNMX.FTZ R6, R9, R27, !PT ;  /* 0x0000001b09067209 */ /* 0x000fc40007810000 */
[----:B------:R-:W-:Y:S02]  /*2500*/  FMNMX.FTZ R0, R137, R0, !PT ;  /* 0x0000000089007209 */ /* 0x000fe40007810000 */
[----:B------:R-:W-:Y:S02]  /*2510*/  FMNMX.FTZ R6, R11, R6, !PT ;  /* 0x000000060b067209 */ /* 0x000fe40007810000 */
[----:B------:R-:W-:Y:S02]  /*2520*/  FSEL R141, R80, -INF , P3 ;  /* 0xff800000508d7808 */ /* 0x000fe40001800000 */
[----:B------:R-:W-:Y:S02]  /*2530*/  FMNMX.FTZ R0, R139, R0, !PT ;  /* 0x000000008b007209 */ /* 0x000fe40007810000 */
[----:B------:R-:W-:Y:S02]  /*2540*/  FMNMX.FTZ R6, R31, R6, !PT ;  /* 0x000000061f067209 */ /* 0x000fe40007810000 */
[----:B------:R-:W-:-:S02]  /*2550*/  FSEL R143, R81, -INF , P4 ;  /* 0xff800000518f7808 */ /* 0x000fc40002000000 */
        /* <DEDUP_REMOVED lines=15> */
[----:B------:R-:W-:Y:S02]  /*2650*/  FSEL R53, R74, -INF , P0 ;  /* 0xff8000004a357808 */ /* 0x000fe40000000000 */
[----:B------:R-:W-:Y:S02]  /*2660*/  FMNMX.FTZ R6, R25, R6, !PT ;  /* 0x0000000619067209 */ /* 0x000fe40007810000 */
[----:B------:R-:W-:Y:S02]  /*2670*/  ISETP.NE.AND P0, PT, R28, RZ, PT ;  /* 0x000000ff1c00720c */ /* 0x000fe40003f05270 */
[----:B------:R-:W-:-:S02]  /*2680*/  FMNMX.FTZ R6, R47, R6, !PT ;  /* 0x000000062f067209 */ /* 0x000fc40007810000 */
[----:B------:R-:W-:Y:S02]  /*2690*/  ISETP.NE.AND P1, PT, R26, RZ, PT ;  /* 0x000000ff1a00720c */ /* 0x000fe40003f25270 */
[----:B------:R-:W-:Y:S02]  /*26a0*/  FMNMX.FTZ R6, R29, R6, !PT ;  /* 0x000000061d067209 */ /* 0x000fe40007810000 */
[----:B------:R-:W-:Y:S02]  /*26b0*/  FSEL R75, R75, -INF , P0 ;  /* 0xff8000004b4b7808 */ /* 0x000fe40000000000 */
[----:B------:R-:W-:Y:S02]  /*26c0*/  FMNMX.FTZ R6, R51, R6, !PT ;  /* 0x0000000633067209 */ /* 0x000fe40007810000 */
[----:B------:R-:W-:Y:S02]  /*26d0*/  FSEL R87, R87, -INF , P6 ;  /* 0xff80000057577808 */ /* 0x000fe40003000000 */
[----:B-1----:R-:W-:-:S02]  /*26e0*/  FMNMX.FTZ R12, R10, R49, !PT ;  /* 0x000000310a0c7209 */ /* 0x002fc40007810000 */
[----:B------:R-:W-:Y:S02]  /*26f0*/  FMNMX.FTZ R6, R33, R6, !PT ;  /* 0x0000000621067209 */ /* 0x000fe40007810000 */
[----:B------:R-:W-:Y:S01]  /*2700*/  ISETP.NE.AND P0, PT, R90, RZ, PT ;  /* 0x000000ff5a00720c */ /* 0x000fe20003f05270 */
        /* <DEDUP_REMOVED lines=8> */
[----:B------:R-:W-:Y:S02]  /*2790*/  FSEL R49, R70, -INF , P2 ;  /* 0xff80000046317808 */ /* 0x000fe40001000000 */
[----:B------:R-:W-:Y:S01]  /*27a0*/  FMNMX.FTZ R6, R67, R6, !PT ;  /* 0x0000000643067209 */ /* 0x000fe20007810000 */
[C---:B------:R-:W-:Y:S01]  /*27b0*/  FMUL.FTZ R14, R0.reuse, R2 ;  /* 0x00000002000e7220 */ /* 0x040fe20000410000 */
[----:B------:R-:W-:Y:S02]  /*27c0*/  FSETP.NEU.FTZ.AND P3, PT, R0, -INF , PT ;  /* 0xff8000000000780b */ /* 0x000fe40003f7d000 */
[----:B------:R-:W-:-:S02]  /*27d0*/  FMNMX.FTZ R6, R49, R6, !PT ;  /* 0x0000000631067209 */ /* 0x000fc40007810000 */
[----:B------:R-:W-:Y:S02]  /*27e0*/  FSEL R14, R14, RZ, P3 ;  /* 0x000000ff0e0e7208 */ /* 0x000fe40001800000 */
[----:B------:R-:W-:Y:S02]  /*27f0*/  FMNMX.FTZ R6, R71, R6, !PT ;  /* 0x0000000647067209 */ /* 0x000fe40007810000 */
[----:B------:R-:W-:Y:S01]  /*2800*/  ISETP.NE.AND P2, PT, R24, RZ, PT ;  /* 0x000000ff1800720c */ /* 0x000fe20003f45270 */
[--C-:B------:R-:W-:Y:S01]  /*2810*/  FFMA.FTZ R182, R89, R2, -R14.reuse ;  /* 0x0000000259b67223 */ /* 0x100fe2000001080e */
[----:B------:R-:W-:Y:S01]  /*2820*/  FMNMX.FTZ R6, R53, R6, !PT ;  /* 0x0000000635067209 */ /* 0x000fe20007810000 */
[-CC-:B------:R-:W-:Y:S01]  /*2830*/  FFMA.FTZ R61, R91, R2.reuse, -R14.reuse ;  /* 0x000000025b3d7223 */ /* 0x180fe2000001080e */
[----:B------:R-:W-:Y:S01]  /*2840*/  FSEL R89, R78, -INF , P1 ;  /* 0xff8000004e597808 */ /* 0x000fe20000800000 */
[--C-:B------:R-:W-:Y:S01]  /*2850*/  FFMA.FTZ R176, R93, R2, -R14.reuse ;  /* 0x000000025db07223 */ /* 0x100fe2000001080e */
[----:B------:R-:W-:Y:S01]  /*2860*/  FMNMX.FTZ R6, R75, R6, !PT ;  /* 0x000000064b067209 */ /* 0x000fe20007810000 */
[-CC-:B------:R-:W-:Y:S01]  /*2870*/  FFMA.FTZ R65, R95, R2.reuse, -R14.reuse ;  /* 0x000000025f417223 */ /* 0x180fe2000001080e */
[----:B------:R-:W-:Y:S01]  /*2880*/  ISETP.NE.AND P3, PT, R20, RZ, PT ;  /* 0x000000ff1400720c */ /* 0x000fe20003f65270 */
[-CC-:B------:R-:W-:Y:S01]  /*2890*/  FFMA.FTZ R178, R97, R2.reuse, -R14.reuse ;  /* 0x0000000261b27223 */ /* 0x180fe2000001080e */
[----:B------:R-:W-:Y:S01]  /*28a0*/  FSEL R91, R79, -INF , P2 ;  /* 0xff8000004f5b7808 */ /* 0x000fe20001000000 */
[--C-:B------:R-:W-:Y:S01]  /*28b0*/  FFMA.FTZ R180, R7, R2, -R14.reuse ;  /* 0x0000000207b47223 */ /* 0x100fe2000001080e */
[----:B------:R-:W-:Y:S01]  /*28c0*/  FMNMX.FTZ R6, R89, R6, !PT ;  /* 0x0000000659067209 */ /* 0x000fe20007810000 */
[--C-:B------:R-:W-:Y:S01]  /*28d0*/  FFMA.FTZ R57, R8, R2, -R14.reuse ;  /* 0x0000000208397223 */ /* 0x100fe2000001080e */
[----:B------:R-:W-:Y:S01]  /*28e0*/  FSEL R93, R82, -INF , P3 ;  /* 0xff800000525d7808 */ /* 0x000fe20001800000 */
[----:B------:R-:W-:Y:S01]  /*28f0*/  MUFU.EX2 R182, R182 ;  /* 0x000000b600b67308 */ /* 0x000fe20000000800 */
[----:B------:R-:W-:Y:S01]  /*2900*/  FMNMX.FTZ R6, R91, R6, !PT ;  /* 0x000000065b067209 */ /* 0x000fe20007810000 */
        /* <DEDUP_REMOVED lines=9> */
[-CC-:B------:R-:W-:Y:S01]  /*29a0*/  FFMA.FTZ R77, R107, R2.reuse, -R14.reuse ;  /* 0x000000026b4d7223 */ /* 0x180fe2000001080e */
[--C-:B------:R-:W-:Y:S01]  /*29b0*/  FFMA.FTZ R168, R109, R2, -R14.reuse ;  /* 0x000000026da87223 */ /* 0x100fe2000001080e */
[----:B------:R-:W-:Y:S01]  /*29c0*/  FMNMX.FTZ R6, R97, R6, !PT ;  /* 0x0000000661067209 */ /* 0x000fe20007810000 */
[-CC-:B------:R-:W-:Y:S01]  /*29d0*/  FFMA.FTZ R81, R111, R2.reuse, -R14.reuse ;  /* 0x000000026f517223 */ /* 0x180fe2000001080e */
[--C-:B------:R-:W-:Y:S01]  /*29e0*/  FFMA.FTZ R170, R113, R2, -R14.reuse ;  /* 0x0000000271aa7223 */ /* 0x100fe2000001080e */
[----:B------:R-:W1:Y:S01]  /*29f0*/  MUFU.EX2 R57, R57 ;  /* 0x0000003900397308 */ /* 0x000e620000000800 */
[----:B------:R-:W-:Y:S01]  /*2a00*/  FMNMX.FTZ R6, R87, R6, !PT ;  /* 0x0000000657067209 */ /* 0x000fe20007810000 */
[-CC-:B------:R-:W-:Y:S01]  /*2a10*/  FFMA.FTZ R115, R115, R2.reuse, -R14.reuse ;  /* 0x0000000273737223 */ /* 0x180fe2000001080e */
[-CC-:B------:R-:W-:Y:S01]  /*2a20*/  FFMA.FTZ R152, R117, R2.reuse, -R14.reuse ;  /* 0x0000000275987223 */ /* 0x180fe2000001080e */
[-CC-:B------:R-:W-:Y:S01]  /*2a30*/  FFMA.FTZ R83, R119, R2.reuse, -R14.reuse ;  /* 0x0000000277537223 */ /* 0x180fe2000001080e */
[-CC-:B------:R-:W-:Y:S01]  /*2a40*/  FFMA.FTZ R154, R121, R2.reuse, -R14.reuse ;  /* 0x00000002799a7223 */ /* 0x180fe2000001080e */
[----:B------:R-:W2:Y:S01]  /*2a50*/  SHFL.BFLY PT, R7, R6, 0x2, 0x1f ;  /* 0x0c401f0006077f89 */ /* 0x000ea200000e0000 */
[-CC-:B------:R-:W-:Y:S01]  /*2a60*/  FFMA.FTZ R85, R123, R2.reuse, -R14.reuse ;  /* 0x000000027b557223 */ /* 0x180fe2000001080e */
[----:B------:R-:W3:Y:S01]  /*2a70*/  MUFU.EX2 R61, R61 ;  /* 0x0000003d003d7308 */ /* 0x000ee20000000800 */
[-CC-:B------:R-:W-:Y:S01]  /*2a80*/  FFMA.FTZ R156, R125, R2.reuse, -R14.reuse ;  /* 0x000000027d9c7223 */ /* 0x180fe2000001080e */
[-CC-:B------:R-:W-:Y:S01]  /*2a90*/  FFMA.FTZ R127, R127, R2.reuse, -R14.reuse ;  /* 0x000000027f7f7223 */ /* 0x180fe2000001080e */
[-CC-:B------:R-:W-:Y:S01]  /*2aa0*/  FFMA.FTZ R129, R129, R2.reuse, -R14.reuse ;  /* 0x0000000281817223 */ /* 0x180fe2000001080e */
[-CC-:B------:R-:W-:Y:S01]  /*2ab0*/  FFMA.FTZ R131, R131, R2.reuse, -R14.reuse ;  /* 0x0000000283837223 */ /* 0x180fe2000001080e */
[-CC-:B------:R-:W-:Y:S01]  /*2ac0*/  FFMA.FTZ R133, R133, R2.reuse, -R14.reuse ;  /* 0x0000000285857223 */ /* 0x180fe2000001080e */
[-CC-:B------:R-:W-:Y:S01]  /*2ad0*/  FFMA.FTZ R135, R135, R2.reuse, -R14.reuse ;  /* 0x0000000287877223 */ /* 0x180fe2000001080e */
[-CC-:B------:R-:W-:Y:S01]  /*2ae0*/  FFMA.FTZ R137, R137, R2.reuse, -R14.reuse ;  /* 0x0000000289897223 */ /* 0x180fe2000001080e */
[----:B------:R-:W4:Y:S01]  /*2af0*/  MUFU.EX2 R176, R176 ;  /* 0x000000b000b07308 */ /* 0x000f220000000800 */
[-CC-:B------:R-:W-:Y:S01]  /*2b00*/  FFMA.FTZ R139, R139, R2.reuse, -R14.reuse ;  /* 0x000000028b8b7223 */ /* 0x180fe2000001080e */
[-CC-:B------:R-:W-:Y:S01]  /*2b10*/  FFMA.FTZ R141, R141, R2.reuse, -R14.reuse ;  /* 0x000000028d8d7223 */ /* 0x180fe2000001080e */
[-CC-:B------:R-:W-:Y:S01]  /*2b20*/  FFMA.FTZ R143, R143, R2.reuse, -R14.reuse ;  /* 0x000000028f8f7223 */ /* 0x180fe2000001080e */
[-CC-:B------:R-:W-:Y:S01]  /*2b30*/  FFMA.FTZ R145, R145, R2.reuse, -R14.reuse ;  /* 0x0000000291917223 */ /* 0x180fe2000001080e */
[----:B------:R-:W-:Y:S01]  /*2b40*/  FFMA.FTZ R14, R147, R2, -R14 ;  /* 0x00000002930e7223 */ /* 0x000fe2000001080e */
[----:B------:R-:W-:-:S02]  /*2b50*/  ISETP.GE.AND P2, PT, R88, 0x81, PT ;  /* 0x000000815800780c */ /* 0x000fc40003f46270 */
[----:B------:R-:W-:Y:S01]  /*2b60*/  CS2R R146, SRZ ;  /* 0x0000000000927805 */ /* 0x000fe2000001ff00 */
[----:B------:R-:W5:Y:S01]  /*2b70*/  MUFU.EX2 R65, R65 ;  /* 0x0000004100417308 */ /* 0x000f620000000800 */
[----:B------:R-:W-:Y:S02]  /*2b80*/  CS2R R124, SRZ ;  /* 0x00000000007c7805 */ /* 0x000fe4000001ff00 */
[----:B------:R-:W-:Y:S02]  /*2b90*/  CS2R R122, SRZ ;  /* 0x00000000007a7805 */ /* 0x000fe4000001ff00 */
[----:B------:R-:W-:Y:S02]  /*2ba0*/  CS2R R120, SRZ ;  /* 0x0000000000787805 */ /* 0x000fe4000001ff00 */
[----:B------:R-:W-:Y:S02]  /*2bb0*/  CS2R R118, SRZ ;  /* 0x0000000000767805 */ /* 0x000fe4000001ff00 */
[----:B------:R-:W-:-:S02]  /*2bc0*/  CS2R R116, SRZ ;  /* 0x0000000000747805 */ /* 0x000fc4000001ff00 */
[----:B--2---:R-:W-:Y:S02]  /*2bd0*/  FMNMX.FTZ R8, R6, R7, !PT ;  /* 0x0000000706087209 */ /* 0x004fe40007810000 */
[----:B------:R-:W-:Y:S01]  /*2be0*/  CS2R R112, SRZ ;  /* 0x0000000000707805 */ /* 0x000fe2000001ff00 */
[----:B------:R-:W-:Y:S01]  /*2bf0*/  MUFU.EX2 R178, R178 ;  /* 0x000000b200b27308 */ /* 0x000fe20000000800 */
[----:B------:R-:W-:Y:S02]  /*2c00*/  CS2R R110, SRZ ;  /* 0x00000000006e7805 */ /* 0x000fe4000001ff00 */
[----:B------:R-:W-:Y:S01]  /*2c10*/  CS2R R108, SRZ ;  /* 0x00000000006c7805 */ /* 0x000fe2000001ff00 */
[----:B------:R-:W2:Y:S01]  /*2c20*/  SHFL.BFLY PT, R7, R8, 0x1, 0x1f ;  /* 0x0c201f0008077f89 */ /* 0x000ea200000e0000 */
[----:B------:R-:W-:Y:S02]  /*2c30*/  CS2R R106, SRZ ;  /* 0x00000000006a7805 */ /* 0x000fe4000001ff00 */
[----:B------:R-:W-:-:S02]  /*2c40*/  CS2R R104, SRZ ;  /* 0x0000000000687805 */ /* 0x000fc4000001ff00 */
[----:B------:R-:W-:Y:S02]  /*2c50*/  CS2R R102, SRZ ;  /* 0x0000000000667805 */ /* 0x000fe4000001ff00 */
[----:B------:R-:W-:Y:S01]  /*2c60*/  CS2R R100, SRZ ;  /* 0x0000000000647805 */ /* 0x000fe2000001ff00 */
[----:B------:R-:W-:Y:S01]  /*2c70*/  MUFU.EX2 R69, R69 ;  /* 0x0000004500457308 */ /* 0x000fe20000000800 */
[----:B------:R-:W-:-:S07]  /*2c80*/  CS2R R98, SRZ ;  /* 0x0000000000627805 */ /* 0x000fce000001ff00 */
[----:B------:R-:W-:Y:S08]  /*2c90*/  MUFU.EX2 R172, R172 ;  /* 0x000000ac00ac7308 */ /* 0x000ff00000000800 */
[----:B------:R-:W-:Y:S01]  /*2ca0*/  MUFU.EX2 R73, R73 ;  /* 0x0000004900497308 */ /* 0x000fe20000000800 */
[----:B--2---:R-:W-:-:S04]  /*2cb0*/  FMNMX.FTZ R7, R8, R7, !PT ;  /* 0x0000000708077209 */ /* 0x004fc80007810000 */
[C---:B------:R-:W-:Y:S01]  /*2cc0*/  FSETP.NEU.FTZ.AND P1, PT, R7.reuse, -INF , PT ;  /* 0xff8000000700780b */ /* 0x040fe20003f3d000 */
[----:B------:R-:W-:Y:S02]  /*2cd0*/  FMUL.FTZ R6, R7, R2 ;  /* 0x0000000207067220 */ /* 0x000fe40000410000 */
[----:B------:R-:W-:Y:S03]  /*2ce0*/  MUFU.EX2 R174, R174 ;  /* 0x000000ae00ae7308 */ /* 0x000fe60000000800 */
[----:B------:R-:W-:Y:S02]  /*2cf0*/  FSEL R8, R6, RZ, P1 ;  /* 0x000000ff06087208 */ /* 0x000fe40000800000 */
[----:B------:R-:W-:-:S03]  /*2d00*/  ISETP.NE.AND P1, PT, R19, RZ, PT ;  /* 0x000000ff1300720c */ /* 0x000fc60003f25270 */
        /* <DEDUP_REMOVED lines=16> */
[----:B------:R-:W2:Y:S01]  /*2e10*/  MUFU.EX2 R9, R9 ;  /* 0x0000000900097308 */ /* 0x000ea20000000800 */
[----:B-1----:R-:W-:Y:S01]  /*2e20*/  FADD.FTZ R27, R180, R57 ;  /* 0x00000039b41b7221 */ /* 0x002fe20000010000 */
[-CC-:B------:R-:W-:Y:S01]  /*2e30*/  FFMA.FTZ R33, R33, R2.reuse, -R8.reuse ;  /* 0x0000000221217223 */ /* 0x180fe20000010808 */
[-CC-:B------:R-:W-:Y:S01]  /*2e40*/  FFMA.FTZ R55, R55, R2.reuse, -R8.reuse ;  /* 0x0000000237377223 */ /* 0x180fe20000010808 */
[-CC-:B------:R-:W-:Y:S01]  /*2e50*/  FFMA.FTZ R37, R37, R2.reuse, -R8.reuse ;  /* 0x0000000225257223 */ /* 0x180fe20000010808 */
[----:B------:R-:W-:Y:S01]  /*2e60*/  FADD.FTZ R6, R182, R27 ;  /* 0x0000001bb6067221 */ /* 0x000fe20000010000 */
[-CC-:B------:R-:W-:Y:S01]  /*2e70*/  FFMA.FTZ R59, R59, R2.reuse, -R8.reuse ;  /* 0x000000023b3b7223 */ /* 0x180fe20000010808 */
[-C--:B------:R-:W-:Y:S01]  /*2e80*/  FFMA.FTZ R41, R41, R2.reuse, -R8 ;  /* 0x0000000229297223 */ /* 0x080fe20000010808 */
[----:B------:R-:W1:Y:S01]  /*2e90*/  MUFU.EX2 R11, R11 ;  /* 0x0000000b000b7308 */ /* 0x000e620000000800 */
        /* <DEDUP_REMOVED lines=8> */
[----:B-----5:R-:W-:Y:S01]  /*2f20*/  FADD.FTZ R27, R65, R6 ;  /* 0x00000006411b7221 */ /* 0x020fe20000010000 */
[----:B--2---:R-:W-:Y:S01]  /*2f30*/  FADD.FTZ R6, R9, R10 ;  /* 0x0000000a09067221 */ /* 0x004fe20000010000 */
[-CC-:B------:R-:W-:Y:S01]  /*2f40*/  FFMA.FTZ R53, R53, R2.reuse, -R8.reuse ;  /* 0x0000000235357223 */ /* 0x180fe20000010808 */
[-CC-:B------:R-:W-:Y:S01]  /*2f50*/  FFMA.FTZ R75, R75, R2.reuse, -R8.reuse ;  /* 0x000000024b4b7223 */ /* 0x180fe20000010808 */
[----:B------:R-:W-:Y:S01]  /*2f60*/  FADD.FTZ R36, R178, R27 ;  /* 0x0000001bb2247221 */ /* 0x000fe20000010000 */
[-CC-:B------:R-:W-:Y:S01]  /*2f70*/  FFMA.FTZ R89, R89, R2.reuse, -R8.reuse ;  /* 0x0000000259597223 */ /* 0x180fe20000010808 */
[-C--:B------:R-:W-:Y:S01]  /*2f80*/  FFMA.FTZ R91, R91, R2.reuse, -R8 ;  /* 0x000000025b5b7223 */ /* 0x080fe20000010808 */
[----:B------:R-:W2:Y:S01]  /*2f90*/  MUFU.EX2 R13, R13 ;  /* 0x0000000d000d7308 */ /* 0x000ea20000000800 */
[----:B---3--:R-:W-:Y:S01]  /*2fa0*/  FADD.FTZ R31, R69, R36 ;  /* 0x00000024451f7221 */ /* 0x008fe20000010000 */
[----:B-1----:R-:W-:Y:S01]  /*2fb0*/  FADD.FTZ R27, R11, R6 ;  /* 0x000000060b1b7221 */ /* 0x002fe20000010000 */
[-CC-:B------:R-:W-:Y:S01]  /*2fc0*/  FFMA.FTZ R93, R93, R2.reuse, -R8.reuse ;  /* 0x000000025d5d7223 */ /* 0x180fe20000010808 */
[-CC-:B------:R-:W-:Y:S01]  /*2fd0*/  FFMA.FTZ R95, R95, R2.reuse, -R8.reuse ;  /* 0x000000025f5f7223 */ /* 0x180fe20000010808 */
[----:B------:R-:W-:Y:S01]  /*2fe0*/  FADD.FTZ R38, R172, R31 ;  /* 0x0000001fac267221 */ /* 0x000fe20000010000 */
[-CC-:B------:R-:W-:Y:S01]  /*2ff0*/  FFMA.FTZ R97, R97, R2.reuse, -R8.reuse ;  /* 0x0000000261617223 */ /* 0x180fe20000010808 */
[----:B------:R-:W-:Y:S01]  /*3000*/  FFMA.FTZ R87, R87, R2, -R8 ;  /* 0x0000000257577223 */ /* 0x000fe20000010808 */
[----:B------:R-:W1:Y:S01]  /*3010*/  MUFU.EX2 R20, R35 ;  /* 0x0000002300147308 */ /* 0x000e620000000800 */
        /* <DEDUP_REMOVED lines=8> */
[----:B--2---:R-:W-:Y:S01]  /*30a0*/  FADD.FTZ R27, R13, R6 ;  /* 0x000000060d1b7221 */ /* 0x004fe20000010000 */
[----:B------:R-:W-:Y:S01]  /*30b0*/  FADD.FTZ R31, R77, R38 ;  /* 0x000000264d1f7221 */ /* 0x000fe20000010000 */
[----:B------:R-:W-:-:S02]  /*30c0*/  F2FP.F16.F32.PACK_AB R182, R61, R182 ;  /* 0x000000b63db6723e */ /* 0x000fc400000000ff */
[----:B------:R-:W-:Y:S02]  /*30d0*/  F2FP.F16.F32.PACK_AB R176, R65, R176 ;  /* 0x000000b041b0723e */ /* 0x000fe400000000ff */
[----:B------:R-:W-:Y:S01]  /*30e0*/  F2FP.F16.F32.PACK_AB R178, R69, R178 ;  /* 0x000000b245b2723e */ /* 0x000fe200000000ff */
[----:B------:R-:W2:Y:S01]  /*30f0*/  MUFU.EX2 R168, R168 ;  /* 0x000000a800a87308 */ /* 0x000ea20000000800 */
[C---:B-1----:R-:W-:Y:S01]  /*3100*/  FADD.FTZ R6, R20.reuse, R27 ;  /* 0x0000001b14067221 */ /* 0x042fe20000010000 */
[----:B------:R-:W-:Y:S02]  /*3110*/  F2FP.F16.F32.PACK_AB R172, R73, R172 ;  /* 0x000000ac49ac723e */ /* 0x000fe400000000ff */
[----:B------:R-:W-:Y:S02]  /*3120*/  F2FP.F16.F32.PACK_AB R174, R77, R174 ;  /* 0x000000ae4dae723e */ /* 0x000fe400000000ff */
[----:B------:R-:W-:Y:S02]  /*3130*/  F2FP.F16.F32.PACK_AB R177, R20, R13 ;  /* 0x0000000d14b1723e */ /* 0x000fe400000000ff */
[----:B------:R-:W1:Y:S01]  /*3140*/  MUFU.EX2 R24, R39 ;  /* 0x0000002700187308 */ /* 0x000e620000000800 */
[----:B---3--:R-:W-:Y:S01]  /*3150*/  FADD.FTZ R27, R15, R6 ;  /* 0x000000060f1b7221 */ /* 0x008fe20000010000 */
[----:B------:R-:W-:-:S05]  /*3160*/  @P1 VIADD R6, R3, 0x34840 ;  /* 0x0003484003061836 */ /* 0x000fca0000000000 */
[----:B------:R-:W-:Y:S01]  /*3170*/  @P1 PRMT R6, R23, 0x654, R6 ;  /* 0x0000065417061816 */ /* 0x000fe20000000006 */
[----:B------:R-:W3:Y:S01]  /*3180*/  MUFU.EX2 R81, R81 ;  /* 0x0000005100517308 */ /* 0x000ee20000000800 */
[----:B--2---:R-:W-:Y:S02]  /*3190*/  FADD.FTZ R42, R168, R31 ;  /* 0x0000001fa82a7221 */ /* 0x004fe40000010000 */
[----:B------:R2:W-:Y:S05]  /*31a0*/  @P1 SYNCS.ARRIVE.TRANS64.RED.A1T0 RZ, [R6+URZ], RZ ;  /* 0x000000ff06ff19a7 */ /* 0x0005ea000810043f */
[----:B------:R-:W4:Y:S01]  /*31b0*/  MUFU.EX2 R21, R21 ;  /* 0x0000001500157308 */ /* 0x000f220000000800 */
[C---:B-1----:R-:W-:Y:S01]  /*31c0*/  FADD.FTZ R40, R24.reuse, R27 ;  /* 0x0000001b18287221 */ /* 0x042fe20000010000 */
[----:B------:R-:W-:-:S06]  /*31d0*/  F2FP.F16.F32.PACK_AB R179, R24, R15 ;  /* 0x0000000f18b3723e */ /* 0x000fcc00000000ff */
[----:B------:R-:W1:Y:S01]  /*31e0*/  MUFU.EX2 R170, R170 ;  /* 0x000000aa00aa7308 */ /* 0x000e620000000800 */
[C---:B---3--:R-:W-:Y:S01]  /*31f0*/  FADD.FTZ R27, R81.reuse, R42 ;  /* 0x0000002a511b7221 */ /* 0x048fe20000010000 */
[----:B------:R-:W-:-:S06]  /*3200*/  F2FP.F16.F32.PACK_AB R168, R81, R168 ;  /* 0x000000a851a8723e */ /* 0x000fcc00000000ff */
[----:B------:R-:W2:Y:S01]  /*3210*/  MUFU.EX2 R26, R43 ;  /* 0x0000002b001a7308 */ /* 0x000ea20000000800 */
[----:B----4-:R-:W-:-:S07]  /*3220*/  FADD.FTZ R3, R21, R40 ;  /* 0x0000002815037221 */ /* 0x010fce0000010000 */
[----:B------:R3:W4:Y:S01]  /*3230*/  MUFU.EX2 R79, R115 ;  /* 0x00000073004f7308 */ /* 0x0007220000000800 */
[----:B-1----:R-:W-:-:S07]  /*3240*/  FADD.FTZ R40, R170, R27 ;  /* 0x0000001baa287221 */ /* 0x002fce0000010000 */
[----:B------:R-:W1:Y:S01]  /*3250*/  MUFU.EX2 R25, R25 ;  /* 0x0000001900197308 */ /* 0x000e620000000800 */
[C---:B--2---:R-:W-:Y:S01]  /*3260*/  FADD.FTZ R6, R26.reuse, R3 ;  /* 0x000000031a067221 */ /* 0x044fe20000010000 */
[----:B------:R-:W-:Y:S02]  /*3270*/  F2FP.F16.F32.PACK_AB R173, R26, R21 ;  /* 0x000000151aad723e */ /* 0x000fe400000000ff */
[----:B---3--:R-:W-:-:S04]  /*3280*/  CS2R R114, SRZ ;  /* 0x0000000000727805 */ /* 0x008fc8000001ff00 */
[----:B------:R-:W2:Y:S01]  /*3290*/  MUFU.EX2 R152, R152 ;  /* 0x0000009800987308 */ /* 0x000ea20000000800 */
[C---:B----4-:R-:W-:Y:S01]  /*32a0*/  FADD.FTZ R27, R79.reuse, R40 ;  /* 0x000000284f1b7221 */ /* 0x050fe20000010000 */
        /* <DEDUP_REMOVED lines=13> */
[----:B------:R-:W2:Y:S01]  /*3380*/  MUFU.EX2 R85, R85 ;  /* 0x0000005500557308 */ /* 0x000ea20000000800 */
[----:B---3--:R-:W-:-:S07]  /*3390*/  FADD.FTZ R42, R154, R27 ;  /* 0x0000001b9a2a7221 */ /* 0x008fce0000010000 */
[----:B------:R-:W3:Y:S01]  /*33a0*/  MUFU.EX2 R33, R33 ;  /* 0x0000002100217308 */ /* 0x000ee20000000800 */
[C---:B-1----:R-:W-:Y:S01]  /*33b0*/  FADD.FTZ R6, R30.reuse, R3 ;  /* 0x000000031e067221 */ /* 0x042fe20000010000 */
[----:B------:R-:W-:-:S06]  /*33c0*/  F2FP.F16.F32.PACK_AB R169, R30, R29 ;  /* 0x0000001d1ea9723e */ /* 0x000fcc00000000ff */
[----:B------:R-:W1:Y:S01]  /*33d0*/  MUFU.EX2 R156, R156 ;  /* 0x0000009c009c7308 */ /* 0x000e620000000800 */
[C---:B--2---:R-:W-:Y:S01]  /*33e0*/  FADD.FTZ R27, R85.reuse, R42 ;  /* 0x0000002a551b7221 */ /* 0x044fe20000010000 */
        /* <DEDUP_REMOVED lines=10> */
[----:B------:R-:W-:Y:S02]  /*3490*/  F2FP.F16.F32.PACK_AB R156, R127, R156 ;  /* 0x0000009c7f9c723e */ /* 0x000fe400000000ff */
[----:B------:R-:W-:-:S04]  /*34a0*/  CS2R R126, SRZ ;  /* 0x00000000007e7805 */ /* 0x000fc8000001ff00 */
[----:B------:R-:W3:Y:S01]  /*34b0*/  MUFU.EX2 R34, R59 ;  /* 0x0000003b00227308 */ /* 0x000ee20000000800 */
[----:B-1----:R-:W-:-:S07]  /*34c0*/  FADD.FTZ R3, R37, R6 ;  /* 0x0000000625037221 */ /* 0x002fce0000010000 */
[----:B------:R1:W4:Y:S01]  /*34d0*/  MUFU.EX2 R158, R131 ;  /* 0x00000083009e7308 */ /* 0x0003220000000800 */
[----:B--2---:R-:W-:-:S07]  /*34e0*/  FADD.FTZ R27, R129, R42 ;  /* 0x0000002a811b7221 */ /* 0x004fce0000010000 */
[----:B------:R-:W2:Y:S01]  /*34f0*/  MUFU.EX2 R41, R41 ;  /* 0x0000002900297308 */ /* 0x000ea20000000800 */
[C---:B---3--:R-:W-:Y:S01]  /*3500*/  FADD.FTZ R6, R34.reuse, R3 ;  /* 0x0000000322067221 */ /* 0x048fe20000010000 */
[----:B------:R-:W-:Y:S02]  /*3510*/  F2FP.F16.F32.PACK_AB R153, R34, R37 ;  /* 0x000000252299723e */ /* 0x000fe400000000ff */
[----:B-1----:R-:W-:-:S04]  /*3520*/  CS2R R130, SRZ ;  /* 0x0000000000827805 */ /* 0x002fc8000001ff00 */
[----:B------:R-:W1:Y:S01]  /*3530*/  MUFU.EX2 R133, R133 ;  /* 0x0000008500857308 */ /* 0x000e620000000800 */
[C---:B----4-:R-:W-:Y:S01]  /*3540*/  FADD.FTZ R42, R158.reuse, R27 ;  /* 0x0000001b9e2a7221 */ /* 0x050fe20000010000 */
[----:B------:R-:W-:Y:S02]  /*3550*/  F2FP.F16.F32.PACK_AB R158, R158, R129 ;  /* 0x000000819e9e723e */ /* 0x000fe400000000ff */
[----:B------:R-:W-:-:S04]  /*3560*/  CS2R R128, SRZ ;  /* 0x0000000000807805 */ /* 0x000fc8000001ff00 */
[----:B------:R-:W3:Y:S01]  /*3570*/  MUFU.EX2 R36, R63 ;  /* 0x0000003f00247308 */ /* 0x000ee20000000800 */
[----:B--2---:R-:W-:-:S07]  /*3580*/  FADD.FTZ R3, R41, R6 ;  /* 0x0000000629037221 */ /* 0x004fce0000010000 */
[----:B------:R2:W4:Y:S01]  /*3590*/  MUFU.EX2 R160, R135 ;  /* 0x0000008700a07308 */ /* 0x0005220000000800 */
[----:B-1----:R-:W-:-:S07]  /*35a0*/  FADD.FTZ R27, R133, R42 ;  /* 0x0000002a851b7221 */ /* 0x002fce0000010000 */
[----:B------:R-:W1:Y:S01]  /*35b0*/  MUFU.EX2 R45, R45 ;  /* 0x0000002d002d7308 */ /* 0x000e620000000800 */
[C---:B---3--:R-:W-:Y:S01]  /*35c0*/  FADD.FTZ R6, R36.reuse, R3 ;  /* 0x0000000324067221 */ /* 0x048fe20000010000 */
[----:B------:R-:W-:Y:S02]  /*35d0*/  F2FP.F16.F32.PACK_AB R155, R36, R41 ;  /* 0x00000029249b723e */ /* 0x000fe400000000ff */
[----:B--2---:R-:W-:-:S04]  /*35e0*/  CS2R R134, SRZ ;  /* 0x0000000000867805 */ /* 0x004fc8000001ff00 */
[----:B------:R-:W2:Y:S01]  /*35f0*/  MUFU.EX2 R137, R137 ;  /* 0x0000008900897308 */ /* 0x000ea20000000800 */
[C---:B----4-:R-:W-:Y:S01]  /*3600*/  FADD.FTZ R44, R160.reuse, R27 ;  /* 0x0000001ba02c7221 */ /* 0x050fe20000010000 */
        /* <DEDUP_REMOVED lines=28> */
[----:B------:R-:W1:Y:S01]  /*37d0*/  MUFU.EX2 R89, R89 ;  /* 0x0000005900597308 */ /* 0x000e620000000800 */
[----:B--2---:R-:W-:-:S07]  /*37e0*/  FADD.FTZ R27, R145, R46 ;  /* 0x0000002e911b7221 */ /* 0x004fce0000010000 */
[----:B------:R2:W4:Y:S01]  /*37f0*/  MUFU.EX2 R42, R91 ;  /* 0x0000005b002a7308 */ /* 0x0005220000000800 */
[C---:B---3--:R-:W-:Y:S01]  /*3800*/  FADD.FTZ R46, R8.reuse, R3 ;  /* 0x00000003082e7221 */ /* 0x048fe20000010000 */
[----:B------:R-:W-:Y:S01]  /*3810*/  F2FP.F16.F32.PACK_AB R161, R8, R53 ;  /* 0x0000003508a1723e */ /* 0x000fe200000000ff */
[----:B------:R-:W-:-:S05]  /*3820*/  IMAD.MOV.U32 R8, RZ, RZ, 0x3f800000 ;  /* 0x3f800000ff087424 */ /* 0x000fca00078e00ff */
[----:B------:R-:W3:Y:S01]  /*3830*/  MUFU.EX2 R93, R93 ;  /* 0x0000005d005d7308 */ /* 0x000ee20000000800 */
[----:B-1----:R-:W-:Y:S01]  /*3840*/  FADD.FTZ R3, R89, R46 ;  /* 0x0000002e59037221 */ /* 0x002fe20000010000 */
[----:B--2---:R-:W-:-:S06]  /*3850*/  CS2R R90, SRZ ;  /* 0x00000000005a7805 */ /* 0x004fcc000001ff00 */
[----:B------:R1:W2:Y:S01]  /*3860*/  MUFU.EX2 R44, R95 ;  /* 0x0000005f002c7308 */ /* 0x0002a20000000800 */
[C---:B----4-:R-:W-:Y:S01]  /*3870*/  FADD.FTZ R12, R42.reuse, R3 ;  /* 0x000000032a0c7221 */ /* 0x050fe20000010000 */
[----:B------:R-:W-:Y:S02]  /*3880*/  F2FP.F16.F32.PACK_AB R163, R42, R89 ;  /* 0x000000592aa3723e */ /* 0x000fe400000000ff */
[----:B------:R-:W-:-:S04]  /*3890*/  CS2R R88, SRZ ;  /* 0x0000000000587805 */ /* 0x000fc8000001ff00 */
[----:B------:R-:W4:Y:S01]  /*38a0*/  MUFU.EX2 R97, R97 ;  /* 0x0000006100617308 */ /* 0x000f220000000800 */
[----:B---3--:R-:W-:Y:S01]  /*38b0*/  FADD.FTZ R3, R93, R12 ;  /* 0x0000000c5d037221 */ /* 0x008fe20000010000 */
[----:B-1----:R-:W-:-:S06]  /*38c0*/  CS2R R94, SRZ ;  /* 0x00000000005e7805 */ /* 0x002fcc000001ff00 */
[----:B------:R-:W1:Y:S01]  /*38d0*/  MUFU.EX2 R14, R14 ;  /* 0x0000000e000e7308 */ /* 0x000e620000000800 */
[C---:B--2---:R-:W-:Y:S01]  /*38e0*/  FADD.FTZ R12, R44.reuse, R3 ;  /* 0x000000032c0c7221 */ /* 0x044fe20000010000 */
[----:B------:R-:W-:Y:S02]  /*38f0*/  F2FP.F16.F32.PACK_AB R165, R44, R93 ;  /* 0x0000005d2ca5723e */ /* 0x000fe400000000ff */
[----:B------:R-:W-:-:S04]  /*3900*/  CS2R R92, SRZ ;  /* 0x00000000005c7805 */ /* 0x000fc8000001ff00 */
[----:B------:R-:W2:Y:S01]  /*3910*/  MUFU.EX2 R10, R87 ;  /* 0x00000057000a7308 */ /* 0x000ea20000000800 */
[----:B----4-:R-:W-:Y:S01]  /*3920*/  FADD.FTZ R3, R97, R12 ;  /* 0x0000000c61037221 */ /* 0x010fe20000010000 */
[C---:B-1----:R-:W-:Y:S01]  /*3930*/  F2FP.F16.F32.PACK_AB R166, R14.reuse, R145 ;  /* 0x000000910ea6723e */ /* 0x042fe200000000ff */
[----:B------:R-:W-:Y:S01]  /*3940*/  FADD.FTZ R6, R14, R27 ;  /* 0x0000001b0e067221 */ /* 0x000fe20000010000 */
[----:B------:R-:W-:Y:S02]  /*3950*/  CS2R R144, SRZ ;  /* 0x0000000000907805 */ /* 0x000fe4000001ff00 */
[C---:B--2---:R-:W-:Y:S01]  /*3960*/  F2FP.F16.F32.PACK_AB R167, R10.reuse, R97 ;  /* 0x000000610aa7723e */ /* 0x044fe200000000ff */
[----:B------:R-:W-:Y:S01]  /*3970*/  FADD.FTZ R3, R10, R3 ;  /* 0x000000030a037221 */ /* 0x000fe20000010000 */
[----:B------:R-:W-:Y:S01]  /*3980*/  CS2R R96, SRZ ;  /* 0x0000000000607805 */ /* 0x000fe2000001ff00 */
[----:B------:R-:W-:Y:S06]  /*3990*/  @!P2 BRA `(.L_x_136) ;  /* 0x000000200068a947 */ /* 0x000fec0003800000 */
[----:B------:R-:W-:Y:S01]  /*39a0*/  VIADD R193, R193, 0xfffffffe ;  /* 0xfffffffec1c17836 */ /* 0x000fe20000000000 */
[----:B------:R-:W-:Y:S01]  /*39b0*/  UMOV UR4, UR39 ;  /* 0x0000002700047c82 */ /* 0x000fe20008000000 */
[----:B------:R-:W-:Y:S01]  /*39c0*/  IMAD.MOV.U32 R10, RZ, RZ, R7 ;  /* 0x000000ffff0a7224 */ /* 0x000fe200078e0007 */
[----:B------:R-:W-:Y:S01]  /*39d0*/  UMOV UR5, UR38 ;  /* 0x0000002600057c82 */ /* 0x000fe20008000000 */
[----:B------:R-:W-:Y:S02]  /*39e0*/  IMAD.MOV.U32 R11, RZ, RZ, R0 ;  /* 0x000000ffff0b7224 */ /* 0x000fe400078e0000 */
[----:B------:R-:W-:Y:S02]  /*39f0*/  IMAD.MOV.U32 R8, RZ, RZ, 0x3f800000 ;  /* 0x3f800000ff087424 */ /* 0x000fe400078e00ff */
[----:B------:R-:W-:-:S07]  /*3a00*/  IMAD.MOV.U32 R151, RZ, RZ, RZ ;  /* 0x000000ffff977224 */ /* 0x000fce00078e00ff */
.L_x_147:
[----:B------:R-:W-:-:S04]  /*3a10*/  UIADD3 UR6, UR5, 0x1, URZ ;  /* 0x0000000105067890 */ /* 0x000fc8000fffe03f */
[----:B------:R-:W-:-:S04]  /*3a20*/  UISETP.NE.AND UP0, UPT, UR6, 0x2, UPT ;  /* 0x000000020600788c */ /* 0x000fc8000bf05270 */
[----:B------:R-:W-:Y:S02]  /*3a30*/  USEL UR39, URZ, 0x1, UP0 ;  /* 0x000000013f277887 */ /* 0x000fe40008000000 */
[----:B------:R-:W-:Y:S02]  /*3a40*/  USEL UR38, UR6, URZ, UP0 ;  /* 0x0000003f06267287 */ /* 0x000fe40008000000 */
[----:B------:R-:W-:Y:S01]  /*3a50*/  ULOP3.LUT UR39, UR4, UR39, URZ, 0x3c, !UPT ;  /* 0x0000002704277292 */ /* 0x000fe2000f8e3c3f */
[----:B------:R-:W-:Y:S11]  /*3a60*/  @!P0 BRA `(.L_x_137) ;  /* 0x0000000000048947 */ /* 0x000ff60003800000 */
[----:B------:R-:W-:Y:S01]  /*3a70*/  BPT.TRAP 0x1 ;  /* 0x000000040000795c */ /* 0x000fe20000300000 */
.L_x_137:
[----:B------:R-:W-:Y:S01]  /*3a80*/  ULEA UR6, UR38, UR60, 0x3 ;  /* 0x0000003c26067291 */ /* 0x000fe2000f8e183f */
[----:B------:R-:W-:-:S05]  /*3a90*/  IMAD.U32 R0, RZ, RZ, UR39 ;  /* 0x00000027ff007e24 */ /* 0x000fca000f8e00ff */
[----:B------:R-:W-:-:S04]  /*3aa0*/  SHF.L.U32 R0, R0, 0x1f, RZ ;  /* 0x0000001f00007819 */ /* 0x000fc800000006ff */
[----:B------:R1:W2:Y:S01]  /*3ab0*/  SYNCS.PHASECHK.TRANS64.TRYWAIT P1, [UR6+0x34830], R0 ;  /* 0x03483000ff0075a7 */ /* 0x0002a20008020146 */
[----:B------:R-:W-:Y:S05]  /*3ac0*/  @!P0 BRA `(.L_x_138) ;  /* 0x0000000000048947 */ /* 0x000fea0003800000 */
[----:B------:R-:W-:Y:S01]  /*3ad0*/  BPT.TRAP 0x1 ;  /* 0x000000040000795c */ /* 0x000fe20000300000 */
.L_x_138:
[----:B--2---:R-:W-:Y:S05]  /*3ae0*/  @P1 BRA `(.L_x_139) ;  /* 0x0000000000081947 */ /* 0x004fea0003800000 */
[----:B------:R-:W2:Y:S02]  /*3af0*/  SYNCS.PHASECHK.TRANS64.TRYWAIT P1, [UR6+0x34830], R0 ;  /* 0x03483000ff0075a7 */ /* 0x000ea40008020146 */
[----:B--2---:R-:W-:Y:S05]  /*3b00*/  @!P1 BRA `(.L_x_140) ;  /* 0x0000006c00809947 */ /* 0x004fea0003800000 */
.L_x_139:
        /* <DEDUP_REMOVED lines=135> */
.L_x_141:
[----:B------:R-:W-:Y:S01]  /*4380*/  ULEA UR7, UR5, UR60, 0x3 ;  /* 0x0000003c05077291 */ /* 0x000fe2000f8e183f */
[----:B-12---:R-:W-:-:S05]  /*4390*/  IMAD.U32 R0, RZ, RZ, UR4 ;  /* 0x00000004ff007e24 */ /* 0x006fca000f8e00ff */
[----:B------:R-:W-:-:S04]  /*43a0*/  SHF.L.U32 R0, R0, 0x1f, RZ ;  /* 0x0000001f00007819 */ /* 0x000fc800000006ff */
[----:B------:R1:W2:Y:S01]  /*43b0*/  SYNCS.PHASECHK.TRANS64.TRYWAIT P1, [UR7+0x34850], R0 ;  /* 0x03485000ff0075a7 */ /* 0x0002a20008020147 */
[----:B------:R-:W-:Y:S05]  /*43c0*/  @!P0 BRA `(.L_x_142) ;  /* 0x0000000000048947 */ /* 0x000fea0003800000 */
[----:B------:R-:W-:Y:S01]  /*43d0*/  BPT.TRAP 0x1 ;  /* 0x000000040000795c */ /* 0x000fe20000300000 */
.L_x_142:
[----:B--2---:R-:W-:Y:S05]  /*43e0*/  @P1 BRA `(.L_x_143) ;  /* 0x0000000000081947 */ /* 0x004fea0003800000 */
[----:B------:R-:W2:Y:S02]  /*43f0*/  SYNCS.PHASECHK.TRANS64.TRYWAIT P1, [UR7+0x34850], R0 ;  /* 0x03485000ff0075a7 */ /* 0x000ea40008020147 */
[----:B--2---:R-:W-:Y:S05]  /*4400*/  @!P1 BRA `(.L_x_144) ;  /* 0x0000006400589947 */ /* 0x004fea0003800000 */
.L_x_143:
[----:B------:R-:W-:Y:S01]  /*4410*/  UIADD3 UR4, UR60, 0x400, URZ ;  /* 0x000004003c047890 */ /* 0x000fe2000fffe03f */
[----:B------:R-:W-:Y:S01]  /*4420*/  WARPGROUP.ARRIVE ;  /* 0x00000000000079c5 */ /* 0x000fe20000000000 */
[----:B------:R-:W-:Y:S02]  /*4430*/  UMOV UR11, 0x40000040 ;  /* 0x40000040000b7882 */ /* 0x000fe40000000000 */
[----:B------:R-:W-:-:S04]  /*4440*/  USHF.R.U32.HI UR4, URZ, 0x4, UR4 ;  /* 0x000000043f047899 */ /* 0x000fc80008011604 */
[----:B------:R-:W-:-:S04]  /*4450*/  ULOP3.LUT UR4, UR4, 0x3fff, URZ, 0xc0, !UPT ;  /* 0x00003fff04047892 */ /* 0x000fc8000f8ec03f */
[----:B------:R-:W-:-:S04]  /*4460*/  ULOP3.LUT UR4, UR4, 0x4000000, URZ, 0xfc, !UPT ;  /* 0x0400000004047892 */ /* 0x000fc8000f8efc3f */
[----:B------:R-:W-:-:S07]  /*4470*/  ULEA UR4, UR5, UR4, 0xb ;  /* 0x0000000405047291 */ /* 0x000fce000f8e583f */
[----:B------:R-:W-:Y:S02]  /*4480*/  UMOV UR10, UR4 ;  /* 0x00000004000a7c82 */ /* 0x000fe40008000000 */
[----:B------:R-:W-:Y:S01]  /*4490*/  HGMMA.64x128x16.F32 R88, R180, gdesc[UR8].tnspB, R88, gsb0 ;  /* 0x41e00008b4587df0 */ /* 0x000fe20008000858 */
[----:B------:R-:W-:Y:S01]  /*44a0*/  UIADD3 UR10, UR4, 0x80, URZ ;  /* 0x00000080040a7890 */ /* 0x000fe2000fffe03f */
[----:B------:R-:W-:Y:S01]  /*44b0*/  UMOV UR11, 0x40000040 ;  /* 0x40000040000b7882 */ /* 0x000fe20000000000 */
[----:B------:R-:W-:Y:S02]  /*44c0*/  WARPGROUP.DEPBAR.LE gsb0, 0x0 ;  /* 0x00008000000079c5 */ /* 0x000fe40000010000 */
[----:B------:R-:W-:-:S07]  /*44d0*/  WARPGROUP.ARRIVE ;  /* 0x00000000000079c5 */ /* 0x000fce0000000000 */
        /* <DEDUP_REMOVED lines=30> */
[----:B------:R-:W-:Y:S03]  /*46c0*/  HGMMA.64x128x16.F32 R88, R164, gdesc[UR8].tnspB, R88, gsb0 ;  /* 0x41e00008a4587df0 */ /* 0x000fe60008000858 */
[----:B------:R-:W-:Y:S02]  /*46d0*/  WARPGROUP.DEPBAR.LE gsb0, 0x0 ;  /* 0x00008000000079c5 */ /* 0x000fe40000010000 */
[----:B------:R-:W-:Y:S05]  /*46e0*/  @!P0 BRA `(.L_x_145) ;  /* 0x0000000000048947 */ /* 0x000fea0003800000 */
[----:B------:R-:W-:Y:S01]  /*46f0*/  BPT.TRAP 0x1 ;  /* 0x000000040000795c */ /* 0x000fe20000300000 */
.L_x_145:
[----:B-12---:R-:W-:Y:S02]  /*4700*/  FMNMX.FTZ R0, R24, R11, !PT ;  /* 0x0000000b18007209 */ /* 0x006fe40007810000 */
[----:B------:R-:W-:Y:S02]  /*4710*/  FMNMX.FTZ R2, R26, R10, !PT ;  /* 0x0000000a1a027209 */ /* 0x000fe40007810000 */
[----:B------:R-:W-:Y:S02]  /*4720*/  FMNMX.FTZ R7, R25, R0, !PT ;  /* 0x0000000019077209 */ /* 0x000fe40007810000 */
[----:B------:R-:W-:Y:S02]  /*4730*/  FMNMX.FTZ R9, R27, R2, !PT ;  /* 0x000000021b097209 */ /* 0x000fe40007810000 */
[----:B------:R-:W-:Y:S02]  /*4740*/  FMNMX.FTZ R0, R28, R7, !PT ;  /* 0x000000071c007209 */ /* 0x000fe40007810000 */
[----:B------:R-:W-:-:S02]  /*4750*/  FMNMX.FTZ R2, R30, R9, !PT ;  /* 0x000000091e027209 */ /* 0x000fc40007810000 */
[----:B------:R-:W-:Y:S02]  /*4760*/  FMNMX.FTZ R7, R29, R0, !PT ;  /* 0x000000001d077209 */ /* 0x000fe40007810000 */
        /* <DEDUP_REMOVED lines=57> */
[----:B------:R-:W1:Y:S01]  /*4b00*/  LDC R2, c[0x0][0x988] ;  /* 0x00026200ff027b82 */ /* 0x000e620000000800 */
[----:B------:R-:W2:Y:S01]  /*4b10*/  SHFL.BFLY PT, R7, R8, 0x2, 0x1f ;  /* 0x0c401f0008077f89 */ /* 0x000ea200000e0000 */
[----:B------:R-:W-:-:S03]  /*4b20*/  ISETP.NE.AND P1, PT, R19, RZ, PT ;  /* 0x000000ff1300720c */ /* 0x000fc60003f25270 */
[----:B------:R-:W3:Y:S01]  /*4b30*/  SHFL.BFLY PT, R0, R9, 0x2, 0x1f ;  /* 0x0c401f0009007f89 */ /* 0x000ee200000e0000 */
[----:B--2---:R-:W-:Y:S02]  /*4b40*/  FMNMX.FTZ R12, R8, R7, !PT ;  /* 0x00000007080c7209 */ /* 0x004fe40007810000 */
[----:B---3--:R-:W-:-:S03]  /*4b50*/  FMNMX.FTZ R13, R9, R0, !PT ;  /* 0x00000000090d7209 */ /* 0x008fc60007810000 */
[----:B------:R-:W2:Y:S04]  /*4b60*/  SHFL.BFLY PT, R7, R12, 0x1, 0x1f ;  /* 0x0c201f000c077f89 */ /* 0x000ea800000e0000 */
[----:B------:R-:W3:Y:S01]  /*4b70*/  SHFL.BFLY PT, R14, R13, 0x1, 0x1f ;  /* 0x0c201f000d0e7f89 */ /* 0x000ee200000e0000 */
[----:B--2---:R-:W-:Y:S02]  /*4b80*/  FMNMX.FTZ R0, R12, R7, !PT ;  /* 0x000000070c007209 */ /* 0x004fe40007810000 */
[----:B---3--:R-:W-:-:S03]  /*4b90*/  FMNMX.FTZ R7, R13, R14, !PT ;  /* 0x0000000e0d077209 */ /* 0x008fc60007810000 */
[C---:B------:R-:W-:Y:S01]  /*4ba0*/  FADD.FTZ R11, -R0.reuse, R11 ;  /* 0x0000000b000b7221 */ /* 0x040fe20000010100 */
[----:B-1----:R-:W-:-:S03]  /*4bb0*/  FMUL.FTZ R153, R0, R2 ;  /* 0x0000000200997220 */ /* 0x002fc60000410000 */
[-C--:B------:R-:W-:Y:S01]  /*4bc0*/  FMUL.FTZ R14, R11, R2.reuse ;  /* 0x000000020b0e7220 */ /* 0x080fe20000410000 */
[----:B------:R-:W-:Y:S01]  /*4bd0*/  FADD.FTZ R11, -R7, R10 ;  /* 0x0000000a070b7221 */ /* 0x000fe20000010100 */
[-CC-:B------:R-:W-:Y:S01]  /*4be0*/  FFMA.FTZ R180, R24, R2.reuse, -R153.reuse ;  /* 0x0000000218b47223 */ /* 0x180fe20000010899 */
[-CC-:B------:R-:W-:Y:S01]  /*4bf0*/  FFMA.FTZ R182, R28, R2.reuse, -R153.reuse ;  /* 0x000000021cb67223 */ /* 0x180fe20000010899 */
[----:B------:R1:W-:Y:S01]  /*4c00*/  MUFU.EX2 R9, R14 ;  /* 0x0000000e00097308 */ /* 0x0003e20000000800 */
[-C--:B------:R-:W-:Y:S01]  /*4c10*/  FMUL.FTZ R8, R11, R2.reuse ;  /* 0x000000020b087220 */ /* 0x080fe20000410000 */
[-CC-:B------:R-:W-:Y:S01]  /*4c20*/  FFMA.FTZ R11, R25, R2.reuse, -R153.reuse ;  /* 0x00000002190b7223 */ /* 0x180fe20000010899 */
[-CC-:B------:R-:W-:Y:S01]  /*4c30*/  FFMA.FTZ R25, R41, R2.reuse, -R153.reuse ;  /* 0x0000000229197223 */ /* 0x180fe20000010899 */
[-CC-:B------:R-:W-:Y:S01]  /*4c40*/  FFMA.FTZ R41, R57, R2.reuse, -R153.reuse ;  /* 0x0000000239297223 */ /* 0x180fe20000010899 */
[-CC-:B------:R-:W-:Y:S01]  /*4c50*/  FFMA.FTZ R57, R73, R2.reuse, -R153.reuse ;  /* 0x0000000249397223 */ /* 0x180fe20000010899 */
[-C--:B------:R-:W-:Y:S01]  /*4c60*/  FMUL.FTZ R73, R7, R2.reuse ;  /* 0x0000000207497220 */ /* 0x080fe20000410000 */
[-CC-:B------:R-:W-:Y:S01]  /*4c70*/  FFMA.FTZ R13, R29, R2.reuse, -R153.reuse ;  /* 0x000000021d0d7223 */ /* 0x180fe20000010899 */
[----:B------:R-:W2:Y:S01]  /*4c80*/  MUFU.EX2 R180, R180 ;  /* 0x000000b400b47308 */ /* 0x000ea20000000800 */
[-C--:B------:R-:W-:Y:S01]  /*4c90*/  FFMA.FTZ R176, R32, R2.reuse, -R153 ;  /* 0x0000000220b07223 */ /* 0x080fe20000010899 */
[-CC-:B------:R-:W-:Y:S01]  /*4ca0*/  FFMA.FTZ R181, R26, R2.reuse, -R73.reuse ;  /* 0x000000021ab57223 */ /* 0x180fe20000010849 */
[-CC-:B------:R-:W-:Y:S01]  /*4cb0*/  FFMA.FTZ R10, R27, R2.reuse, -R73.reuse ;  /* 0x000000021b0a7223 */ /* 0x180fe20000010849 */
[-CC-:B------:R-:W-:Y:S01]  /*4cc0*/  FFMA.FTZ R183, R30, R2.reuse, -R73.reuse ;  /* 0x000000021eb77223 */ /* 0x180fe20000010849 */
[-CC-:B------:R-:W-:Y:S01]  /*4cd0*/  FFMA.FTZ R12, R31, R2.reuse, -R73.reuse ;  /* 0x000000021f0c7223 */ /* 0x180fe20000010849 */
[-C--:B------:R-:W-:Y:S01]  /*4ce0*/  FFMA.FTZ R177, R34, R2.reuse, -R73 ;  /* 0x0000000222b17223 */ /* 0x080fe20000010849 */
[-C--:B------:R-:W-:Y:S01]  /*4cf0*/  FFMA.FTZ R15, R33, R2.reuse, -R153 ;  /* 0x00000002210f7223 */ /* 0x080fe20000010899 */
[----:B------:R-:W-:Y:S01]  /*4d00*/  MUFU.EX2 R8, R8 ;  /* 0x0000000800087308 */ /* 0x000fe20000000800 */
[-C--:B-1----:R-:W-:Y:S01]  /*4d10*/  FFMA.FTZ R14, R35, R2.reuse, -R73 ;  /* 0x00000002230e7223 */ /* 0x082fe20000010849 */
[-C--:B------:R-:W-:Y:S01]  /*4d20*/  FFMA.FTZ R178, R36, R2.reuse, -R153 ;  /* 0x0000000224b27223 */ /* 0x080fe20000010899 */
[-C--:B------:R-:W-:Y:S01]  /*4d30*/  FFMA.FTZ R179, R38, R2.reuse, -R73 ;  /* 0x0000000226b37223 */ /* 0x080fe20000010849 */
[-C--:B------:R-:W-:Y:S01]  /*4d40*/  FFMA.FTZ R21, R37, R2.reuse, -R153 ;  /* 0x0000000225157223 */ /* 0x080fe20000010899 */
[-C--:B------:R-:W-:Y:S01]  /*4d50*/  FFMA.FTZ R20, R39, R2.reuse, -R73 ;  /* 0x0000000227147223 */ /* 0x080fe20000010849 */
[-C--:B------:R-:W-:Y:S01]  /*4d60*/  FFMA.FTZ R172, R40, R2.reuse, -R153 ;  /* 0x0000000228ac7223 */ /* 0x080fe20000010899 */
[--C-:B------:R-:W-:Y:S01]  /*4d70*/  FFMA.FTZ R173, R42, R2, -R73.reuse ;  /* 0x000000022aad7223 */ /* 0x100fe20000010849 */
[----:B------:R-:W1:Y:S01]  /*4d80*/  MUFU.EX2 R181, R181 ;  /* 0x000000b500b57308 */ /* 0x000e620000000800 */
[----:B--2---:R-:W-:Y:S01]  /*4d90*/  FFMA.FTZ R6, R9, R6, R180 ;  /* 0x0000000609067223 */ /* 0x004fe200000100b4 */
[-C--:B------:R-:W-:Y:S01]  /*4da0*/  FFMA.FTZ R24, R43, R2.reuse, -R73 ;  /* 0x000000022b187223 */ /* 0x080fe20000010849 */
[-C--:B------:R-:W-:Y:S01]  /*4db0*/  FFMA.FTZ R174, R44, R2.reuse, -R153 ;  /* 0x000000022cae7223 */ /* 0x080fe20000010899 */
[-C--:B------:R-:W-:Y:S01]  /*4dc0*/  FFMA.FTZ R175, R46, R2.reuse, -R73 ;  /* 0x000000022eaf7223 */ /* 0x080fe20000010849 */
[-C--:B------:R-:W-:Y:S01]  /*4dd0*/  FFMA.FTZ R29, R45, R2.reuse, -R153 ;  /* 0x000000022d1d7223 */ /* 0x080fe20000010899 */
[-C--:B------:R-:W-:Y:S01]  /*4de0*/  FFMA.FTZ R26, R47, R2.reuse, -R73 ;  /* 0x000000022f1a7223 */ /* 0x080fe20000010849 */
[-C--:B------:R-:W-:Y:S01]  /*4df0*/  FFMA.FTZ R168, R48, R2.reuse, -R153 ;  /* 0x0000000230a87223 */ /* 0x080fe20000010899 */
[----:B------:R-:W2:Y:S01]  /*4e00*/  MUFU.EX2 R11, R11 ;  /* 0x0000000b000b7308 */ /* 0x000ea20000000800 */
[-C--:B------:R-:W-:Y:S01]  /*4e10*/  FFMA.FTZ R169, R50, R2.reuse, -R73 ;  /* 0x0000000232a97223 */ /* 0x080fe20000010849 */
[-C--:B------:R-:W-:Y:S01]  /*4e20*/  FFMA.FTZ R33, R49, R2.reuse, -R153 ;  /* 0x0000000231217223 */ /* 0x080fe20000010899 */
[-C--:B------:R-:W-:Y:S01]  /*4e30*/  FFMA.FTZ R28, R51, R2.reuse, -R73 ;  /* 0x00000002331c7223 */ /* 0x080fe20000010849 */
[-C--:B------:R-:W-:Y:S01]  /*4e40*/  FFMA.FTZ R170, R52, R2.reuse, -R153 ;  /* 0x0000000234aa7223 */ /* 0x080fe20000010899 */
[-C--:B------:R-:W-:Y:S01]  /*4e50*/  FFMA.FTZ R171, R54, R2.reuse, -R73 ;  /* 0x0000000236ab7223 */ /* 0x080fe20000010849 */
[-C--:B------:R-:W-:Y:S01]  /*4e60*/  FFMA.FTZ R37, R53, R2.reuse, -R153 ;  /* 0x0000000235257223 */ /* 0x080fe20000010899 */
[-C--:B------:R-:W-:Y:S01]  /*4e70*/  FFMA.FTZ R30, R55, R2.reuse, -R73 ;  /* 0x00000002371e7223 */ /* 0x080fe20000010849 */
[----:B------:R-:W3:Y:S01]  /*4e80*/  MUFU.EX2 R10, R10 ;  /* 0x0000000a000a7308 */ /* 0x000ee20000000800 */
[----:B-1----:R-:W-:Y:S01]  /*4e90*/  FFMA.FTZ R3, R8, R3, R181 ;  /* 0x0000000308037223 */ /* 0x002fe200000100b5 */
[-CC-:B------:R-:W-:Y:S01]  /*4ea0*/  FFMA.FTZ R45, R61, R2.reuse, -R153.reuse ;  /* 0x000000023d2d7223 */ /* 0x180fe20000010899 */
[-CC-:B------:R-:W-:Y:S01]  /*4eb0*/  FFMA.FTZ R49, R65, R2.reuse, -R153.reuse ;  /* 0x0000000241317223 */ /* 0x180fe20000010899 */
[-CC-:B------:R-:W-:Y:S01]  /*4ec0*/  FFMA.FTZ R53, R69, R2.reuse, -R153.reuse ;  /* 0x0000000245357223 */ /* 0x180fe20000010899 */
[-CC-:B------:R-:W-:Y:S01]  /*4ed0*/  FFMA.FTZ R152, R56, R2.reuse, -R153.reuse ;  /* 0x0000000238987223 */ /* 0x180fe20000010899 */
[-CC-:B------:R-:W-:Y:S01]  /*4ee0*/  FFMA.FTZ R154, R60, R2.reuse, -R153.reuse ;  /* 0x000000023c9a7223 */ /* 0x180fe20000010899 */
[-CC-:B------:R-:W-:Y:S01]  /*4ef0*/  FFMA.FTZ R156, R64, R2.reuse, -R153.reuse ;  /* 0x00000002409c7223 */ /* 0x180fe20000010899 */
[----:B------:R-:W1:Y:S01]  /*4f00*/  MUFU.EX2 R182, R182 ;  /* 0x000000b600b67308 */ /* 0x000e620000000800 */
[----:B--2---:R-:W-:Y:S01]  /*4f10*/  FADD.FTZ R27, R11, R6 ;  /* 0x000000060b1b7221 */ /* 0x004fe20000010000 */
[-CC-:B------:R-:W-:Y:S01]  /*4f20*/  FFMA.FTZ R158, R68, R2.reuse, -R153.reuse ;  /* 0x00000002449e7223 */ /* 0x180fe20000010899 */
[-CC-:B------:R-:W-:Y:S01]  /*4f30*/  FFMA.FTZ R160, R72, R2.reuse, -R153.reuse ;  /* 0x0000000248a07223 */ /* 0x180fe20000010899 */
[-CC-:B------:R-:W-:Y:S01]  /*4f40*/  FFMA.FTZ R162, R76, R2.reuse, -R153.reuse ;  /* 0x000000024ca27223 */ /* 0x180fe20000010899 */
[-CC-:B------:R-:W-:Y:S01]  /*4f50*/  FFMA.FTZ R61, R77, R2.reuse, -R153.reuse ;  /* 0x000000024d3d7223 */ /* 0x180fe20000010899 */
[-CC-:B------:R-:W-:Y:S01]  /*4f60*/  FFMA.FTZ R164, R80, R2.reuse, -R153.reuse ;  /* 0x0000000250a47223 */ /* 0x180fe20000010899 */
[-C--:B------:R-:W-:Y:S01]  /*4f70*/  FFMA.FTZ R65, R81, R2.reuse, -R153 ;  /* 0x0000000251417223 */ /* 0x080fe20000010899 */
[----:B------:R-:W2:Y:S01]  /*4f80*/  MUFU.EX2 R183, R183 ;  /* 0x000000b700b77308 */ /* 0x000ea20000000800 */
[----:B---3--:R-:W-:Y:S01]  /*4f90*/  FADD.FTZ R6, R10, R3 ;  /* 0x000000030a067221 */ /* 0x008fe20000010000 */
[-CC-:B------:R-:W-:Y:S01]  /*4fa0*/  FFMA.FTZ R166, R84, R2.reuse, -R153.reuse ;  /* 0x0000000254a67223 */ /* 0x180fe20000010899 */
[-C--:B------:R-:W-:Y:S01]  /*4fb0*/  FFMA.FTZ R69, R85, R2.reuse, -R153 ;  /* 0x0000000255457223 */ /* 0x080fe20000010899 */
[-CC-:B------:R-:W-:Y:S01]  /*4fc0*/  FFMA.FTZ R153, R58, R2.reuse, -R73.reuse ;  /* 0x000000023a997223 */ /* 0x180fe20000010849 */
[-CC-:B------:R-:W-:Y:S01]  /*4fd0*/  FFMA.FTZ R32, R59, R2.reuse, -R73.reuse ;  /* 0x000000023b207223 */ /* 0x180fe20000010849 */
[-CC-:B------:R-:W-:Y:S01]  /*4fe0*/  FFMA.FTZ R155, R62, R2.reuse, -R73.reuse ;  /* 0x000000023e9b7223 */ /* 0x180fe20000010849 */
[-C--:B------:R-:W-:Y:S01]  /*4ff0*/  FFMA.FTZ R34, R63, R2.reuse, -R73 ;  /* 0x000000023f227223 */ /* 0x080fe20000010849 */
[----:B------:R-:W3:Y:S01]  /*5000*/  MUFU.EX2 R13, R13 ;  /* 0x0000000d000d7308 */ /* 0x000ee20000000800 */
[----:B-1----:R-:W-:Y:S01]  /*5010*/  FADD.FTZ R36, R182, R27 ;  /* 0x0000001bb6247221 */ /* 0x002fe20000010000 */
        /* <DEDUP_REMOVED lines=10> */
[----:B------:R-:W-:Y:S01]  /*50c0*/  FFMA.FTZ R86, R86, R2, -R73 ;  /* 0x0000000256567223 */ /* 0x000fe20000010849 */
[----:B------:R-:W-:-:S03]  /*50d0*/  IMAD.U32 R31, RZ, RZ, UR6 ;  /* 0x00000006ff1f7e24 */ /* 0x000fc6000f8e00ff */
[----:B------:R-:W2:Y:S01]  /*50e0*/  MUFU.EX2 R176, R176 ;  /* 0x000000b000b07308 */ /* 0x000ea20000000800 */
[----:B---3--:R-:W-:-:S07]  /*50f0*/  FADD.FTZ R27, R13, R36 ;  /* 0x000000240d1b7221 */ /* 0x008fce0000010000 */
[----:B------:R-:W3:Y:S01]  /*5100*/  MUFU.EX2 R177, R177 ;  /* 0x000000b100b17308 */ /* 0x000ee20000000800 */
[----:B-1----:R-:W-:-:S07]  /*5110*/  FADD.FTZ R6, R12, R3 ;  /* 0x000000030c067221 */ /* 0x002fce0000010000 */
[----:B------:R-:W1:Y:S01]  /*5120*/  MUFU.EX2 R15, R15 ;  /* 0x0000000f000f7308 */ /* 0x000e620000000800 */
[----:B--2---:R-:W-:-:S07]  /*5130*/  FADD.FTZ R36, R176, R27 ;  /* 0x0000001bb0247221 */ /* 0x004fce0000010000 */
[----:B------:R-:W2:Y:S01]  /*5140*/  MUFU.EX2 R14, R14 ;  /* 0x0000000e000e7308 */ /* 0x000ea20000000800 */
[----:B---3--:R-:W-:-:S07]  /*5150*/  FADD.FTZ R3, R177, R6 ;  /* 0x00000006b1037221 */ /* 0x008fce0000010000 */
[----:B------:R-:W3:Y:S01]  /*5160*/  MUFU.EX2 R178, R178 ;  /* 0x000000b200b27308 */ /* 0x000ee20000000800 */
[----:B-1----:R-:W-:Y:S01]  /*5170*/  FADD.FTZ R27, R15, R36 ;  /* 0x000000240f1b7221 */ /* 0x002fe20000010000 */
[----:B------:R-:W-:-:S06]  /*5180*/  FFMA.FTZ R36, R67, R2, -R73 ;  /* 0x0000000243247223 */ /* 0x000fcc0000010849 */
[----:B------:R-:W1:Y:S01]  /*5190*/  MUFU.EX2 R179, R179 ;  /* 0x000000b300b37308 */ /* 0x000e620000000800 */
[----:B--2---:R-:W-:-:S07]  /*51a0*/  FADD.FTZ R6, R14, R3 ;  /* 0x000000030e067221 */ /* 0x004fce0000010000 */
        /* <DEDUP_REMOVED lines=13> */
[----:B---3--:R-:W-:Y:S01]  /*5280*/  FADD.FTZ R27, R25, R38 ;  /* 0x00000026191b7221 */ /* 0x008fe20000010000 */
[-CC-:B------:R-:W-:Y:S01]  /*5290*/  FFMA.FTZ R38, R71, R2.reuse, -R73.reuse ;  /* 0x0000000247267223 */ /* 0x180fe20000010849 */
[----:B------:R-:W-:-:S05]  /*52a0*/  FFMA.FTZ R73, R87, R2, -R73 ;  /* 0x0000000257497223 */ /* 0x000fca0000010849 */
        /* <DEDUP_REMOVED lines=62> */
[----:B------:R-:W-:-:S05]  /*5690*/  @P1 VIADD R6, R31, 0x34840 ;  /* 0x000348401f061836 */ /* 0x000fca0000000000 */
[----:B------:R-:W-:Y:S01]  /*56a0*/  @P1 PRMT R6, R23, 0x654, R6 ;  /* 0x0000065417061816 */ /* 0x000fe20000000006 */
[----:B------:R-:W1:Y:S01]  /*56b0*/  MUFU.EX2 R162, R162 ;  /* 0x000000a200a27308 */ /* 0x000e620000000800 */
[----:B--2---:R-:W-:Y:S02]  /*56c0*/  FADD.FTZ R27, R57, R40 ;  /* 0x00000028391b7221 */ /* 0x004fe40000010000 */
[----:B------:R2:W-:Y:S05]  /*56d0*/  @P1 SYNCS.ARRIVE.TRANS64.RED.A1T0 RZ, [R6+URZ], RZ ;  /* 0x000000ff06ff19a7 */ /* 0x0005ea000810043f */
[----:B------:R-:W4:Y:S01]  /*56e0*/  MUFU.EX2 R78, R78 ;  /* 0x0000004e004e7308 */ /* 0x000f220000000800 */
[----:B---3--:R-:W-:-:S07]  /*56f0*/  FADD.FTZ R3, R42, R3 ;  /* 0x000000032a037221 */ /* 0x008fce0000010000 */
[----:B------:R-:W3:Y:S01]  /*5700*/  MUFU.EX2 R61, R61 ;  /* 0x0000003d003d7308 */ /* 0x000ee20000000800 */
[----:B-1----:R-:W-:-:S07]  /*5710*/  FADD.FTZ R40, R162, R27 ;  /* 0x0000001ba2287221 */ /* 0x002fce0000010000 */
[----:B------:R-:W1:Y:S01]  /*5720*/  MUFU.EX2 R79, R79 ;  /* 0x0000004f004f7308 */ /* 0x000e620000000800 */
[----:B----4-:R-:W-:-:S07]  /*5730*/  FADD.FTZ R3, R78, R3 ;  /* 0x000000034e037221 */ /* 0x010fce0000010000 */
        /* <DEDUP_REMOVED lines=16> */
[----:B--2---:R-:W-:-:S03]  /*5840*/  FADD.FTZ R6, R69, R6 ;  /* 0x0000000645067221 */ /* 0x004fc60000010000 */
[----:B---3--:R-:W-:Y:S01]  /*5850*/  FADD.FTZ R3, R73, R3 ;  /* 0x0000000349037221 */ /* 0x008fe20000010000 */
[----:B------:R-:W-:Y:S06]  /*5860*/  @!P0 BRA `(.L_x_146) ;  /* 0x0000000000048947 */ /* 0x000fec0003800000 */
[----:B------:R-:W-:Y:S01]  /*5870*/  BPT.TRAP 0x1 ;  /* 0x000000040000795c */ /* 0x000fe20000300000 */
.L_x_146:
[----:B------:R-:W-:Y:S01]  /*5880*/  ISETP.NE.AND P1, PT, R18, RZ, PT ;  /* 0x000000ff1200720c */ /* 0x000fe20003f25270 */
[----:B------:R-:W-:Y:S01]  /*5890*/  IMAD.U32 R27, RZ, RZ, UR7 ;  /* 0x00000007ff1b7e24 */ /* 0x000fe2000f8e00ff */
[----:B------:R-:W-:Y:S01]  /*58a0*/  UMOV UR4, UR39 ;  /* 0x0000002700047c82 */ /* 0x000fe20008000000 */
[----:B------:R-:W-:Y:S01]  /*58b0*/  UMOV UR5, UR38 ;  /* 0x0000002600057c82 */ /* 0x000fe20008000000 */
[----:B------:R-:W-:Y:S01]  /*58c0*/  F2FP.F16.F32.PACK_AB R180, R11, R180 ;  /* 0x000000b40bb4723e */ /* 0x000fe200000000ff */
[----:B------:R-:W-:Y:S01]  /*58d0*/  IMAD.MOV.U32 R11, RZ, RZ, R0 ;  /* 0x000000ffff0b7224 */ /* 0x000fe200078e0000 */
[----:B------:R-:W-:Y:S01]  /*58e0*/  F2FP.F16.F32.PACK_AB R181, R10, R181 ;  /* 0x000000b50ab5723e */ /* 0x000fe200000000ff */
[----:B------:R-:W-:Y:S01]  /*58f0*/  IMAD.MOV.U32 R10, RZ, RZ, R7 ;  /* 0x000000ffff0a7224 */ /* 0x000fe200078e0007 */
[----:B------:R-:W-:Y:S02]  /*5900*/  F2FP.F16.F32.PACK_AB R182, R13, R182 ;  /* 0x000000b60db6723e */ /* 0x000fe400000000ff */
[----:B------:R-:W-:-:S02]  /*5910*/  F2FP.F16.F32.PACK_AB R183, R12, R183 ;  /* 0x000000b70cb7723e */ /* 0x000fc400000000ff */
[----:B------:R-:W-:Y:S01]  /*5920*/  F2FP.F16.F32.PACK_AB R176, R15, R176 ;  /* 0x000000b00fb0723e */ /* 0x000fe200000000ff */
[----:B------:R-:W-:Y:S01]  /*5930*/  @P1 VIADD R27, R27, 0x34860 ;  /* 0x000348601b1b1836 */ /* 0x000fe20000000000 */
[----:B------:R-:W-:Y:S02]  /*5940*/  F2FP.F16.F32.PACK_AB R177, R14, R177 ;  /* 0x000000b10eb1723e */ /* 0x000fe400000000ff */
[----:B------:R-:W-:Y:S02]  /*5950*/  F2FP.F16.F32.PACK_AB R178, R21, R178 ;  /* 0x000000b215b2723e */ /* 0x000fe400000000ff */
[----:B------:R-:W-:Y:S02]  /*5960*/  @P1 PRMT R27, R22, 0x654, R27 ;  /* 0x00000654161b1816 */ /* 0x000fe4000000001b */
[----:B------:R-:W-:Y:S02]  /*5970*/  F2FP.F16.F32.PACK_AB R179, R20, R179 ;  /* 0x000000b314b3723e */ /* 0x000fe400000000ff */
[----:B------:R1:W-:Y:S01]  /*5980*/  @P1 SYNCS.ARRIVE.TRANS64.RED.A1T0 RZ, [R27+URZ], RZ ;  /* 0x000000ff1bff19a7 */ /* 0x0003e2000810043f */
[C---:B------:R-:W-:Y:S01]  /*5990*/  ISETP.GT.AND P1, PT, R193.reuse, RZ, PT ;  /* 0x000000ffc100720c */ /* 0x040fe20003f24270 */
[----:B------:R-:W-:Y:S01]  /*59a0*/  VIADD R193, R193, 0xffffffff ;  /* 0xffffffffc1c17836 */ /* 0x000fe20000000000 */
[----:B------:R-:W-:-:S02]  /*59b0*/  F2FP.F16.F32.PACK_AB R172, R25, R172 ;  /* 0x000000ac19ac723e */ /* 0x000fc400000000ff */
[----:B------:R-:W-:Y:S02]  /*59c0*/  F2FP.F16.F32.PACK_AB R173, R24, R173 ;  /* 0x000000ad18ad723e */ /* 0x000fe400000000ff */
[----:B------:R-:W-:Y:S02]  /*59d0*/  F2FP.F16.F32.PACK_AB R174, R29, R174 ;  /* 0x000000ae1dae723e */ /* 0x000fe400000000ff */
[----:B------:R-:W-:Y:S02]  /*59e0*/  F2FP.F16.F32.PACK_AB R175, R26, R175 ;  /* 0x000000af1aaf723e */ /* 0x000fe400000000ff */
[----:B------:R-:W-:Y:S02]  /*59f0*/  F2FP.F16.F32.PACK_AB R168, R33, R168 ;  /* 0x000000a821a8723e */ /* 0x000fe400000000ff */
[----:B------:R-:W-:Y:S02]  /*5a00*/  F2FP.F16.F32.PACK_AB R169, R28, R169 ;  /* 0x000000a91ca9723e */ /* 0x000fe400000000ff */
        /* <DEDUP_REMOVED lines=17> */
[----:B------:R-:W-:Y:S01]  /*5b20*/  F2FP.F16.F32.PACK_AB R167, R73, R86 ;  /* 0x0000005649a7723e */ /* 0x000fe200000000ff */
[----:B-1----:R-:W-:Y:S06]  /*5b30*/  @P1 BRA `(.L_x_147) ;  /* 0xffffffdc00b41947 */ /* 0x002fec000383ffff */
.L_x_136:
        /* <DEDUP_REMOVED lines=67> */
.L_x_148:
[----:B------:R-:W-:Y:S01]  /*5f70*/  ULEA UR5, UR38, UR60, 0x3 ;  /* 0x0000003c26057291 */ /* 0x000fe2000f8e183f */
[----:B------:R-:W-:-:S05]  /*5f80*/  IMAD.U32 R4, RZ, RZ, UR39 ;  /* 0x00000027ff047e24 */ /* 0x000fca000f8e00ff */
[----:B------:R-:W-:-:S04]  /*5f90*/  SHF.L.U32 R4, R4, 0x1f, RZ ;  /* 0x0000001f04047819 */ /* 0x000fc800000006ff */
[----:B------:R1:W2:Y:S01]  /*5fa0*/  SYNCS.PHASECHK.TRANS64.TRYWAIT P1, [UR5+0x34850], R4 ;  /* 0x03485004ff0075a7 */ /* 0x0002a20008020145 */
[----:B------:R-:W-:Y:S05]  /*5fb0*/  @!P0 BRA `(.L_x_149) ;  /* 0x0000000000048947 */ /* 0x000fea0003800000 */
[----:B------:R-:W-:Y:S01]  /*5fc0*/  BPT.TRAP 0x1 ;  /* 0x000000040000795c */ /* 0x000fe20000300000 */
.L_x_149:
[----:B--2---:R-:W-:Y:S05]  /*5fd0*/  @P1 BRA `(.L_x_150) ;  /* 0x0000000000081947 */ /* 0x004fea0003800000 */
[----:B------:R-:W2:Y:S02]  /*5fe0*/  SYNCS.PHASECHK.TRANS64.TRYWAIT P1, [UR5+0x34850], R4 ;  /* 0x03485004ff0075a7 */ /* 0x000ea40008020145 */
[----:B--2---:R-:W-:Y:S05]  /*5ff0*/  @!P1 BRA `(.L_x_151) ;  /* 0x0000004800749947 */ /* 0x004fea0003800000 */
.L_x_150:
[----:B------:R-:W-:Y:S01]  /*6000*/  UIADD3 UR4, UR60, 0x400, URZ ;  /* 0x000004003c047890 */ /* 0x000fe2000fffe03f */
[----:B------:R-:W-:Y:S01]  /*6010*/  WARPGROUP.ARRIVE ;  /* 0x00000000000079c5 */ /* 0x000fe20000000000 */
[----:B------:R-:W-:Y:S01]  /*6020*/  UMOV UR7, 0x40000040 ;  /* 0x4000004000077882 */ /* 0x000fe20000000000 */
[----:B--2---:R-:W2:Y:S01]  /*6030*/  SHFL.BFLY PT, R5, R6, 0x2, 0x1f ;  /* 0x0c401f0006057f89 */ /* 0x004ea200000e0000 */
[----:B------:R-:W-:Y:S01]  /*6040*/  USHF.R.U32.HI UR4, URZ, 0x4, UR4 ;  /* 0x000000043f047899 */ /* 0x000fe20008011604 */
[----:B------:R-:W-:Y:S02]  /*6050*/  IMAD.MOV.U32 R20, RZ, RZ, -0x800000 ;  /* 0xff800000ff147424 */ /* 0x000fe400078e00ff */
[----:B-1----:R-:W1:Y:S01]  /*6060*/  SHFL.BFLY PT, R4, R3, 0x2, 0x1f ;  /* 0x0c401f0003047f89 */ /* 0x002e6200000e0000 */
[----:B------:R-:W-:-:S04]  /*6070*/  ULOP3.LUT UR4, UR4, 0x3fff, URZ, 0xc0, !UPT ;  /* 0x00003fff04047892 */ /* 0x000fc8000f8ec03f */
[----:B------:R-:W-:-:S04]  /*6080*/  ULOP3.LUT UR4, UR4, 0x4000000, URZ, 0xfc, !UPT ;  /* 0x0400000004047892 */ /* 0x000fc8000f8efc3f */
[----:B------:R-:W-:-:S07]  /*6090*/  ULEA UR4, UR38, UR4, 0xb ;  /* 0x0000000426047291 */ /* 0x000fce000f8e583f */
[----:B------:R-:W-:Y:S02]  /*60a0*/  UMOV UR6, UR4 ;  /* 0x0000000400067c82 */ /* 0x000fe40008000000 */
[----:B------:R-:W-:Y:S01]  /*60b0*/  HGMMA.64x128x16.F32 R24, R180, gdesc[UR4].tnspB, R24, gsb0 ;  /* 0x41e00004b4187df0 */ /* 0x000fe20008000818 */
[----:B------:R-:W-:Y:S01]  /*60c0*/  UIADD3 UR6, UR4, 0x80, URZ ;  /* 0x0000008004067890 */ /* 0x000fe2000fffe03f */
[----:B--2---:R-:W-:Y:S01]  /*60d0*/  FADD.FTZ R5, R5, R6 ;  /* 0x0000000605057221 */ /* 0x004fe20000010000 */
[----:B------:R-:W-:Y:S01]  /*60e0*/  UMOV UR7, 0x40000040 ;  /* 0x4000004000077882 */ /* 0x000fe20000000000 */
[----:B-1----:R-:W-:Y:S01]  /*60f0*/  FADD.FTZ R8, R4, R3 ;  /* 0x0000000304087221 */ /* 0x002fe20000010000 */
[----:B------:R-:W-:Y:S02]  /*6100*/  IMAD.MOV.U32 R3, RZ, RZ, -0x800000 ;  /* 0xff800000ff037424 */ /* 0x000fe400078e00ff */
[----:B------:R-:W1:Y:S04]  /*6110*/  SHFL.BFLY PT, R4, R5, 0x1, 0x1f ;  /* 0x0c201f0005047f89 */ /* 0x000e6800000e0000 */
[----:B------:R-:W2:Y:S01]  /*6120*/  SHFL.BFLY PT, R9, R8, 0x1, 0x1f ;  /* 0x0c201f0008097f89 */ /* 0x000ea200000e0000 */
[----:B-1----:R-:W-:Y:S01]  /*6130*/  FADD.FTZ R11, R5, R4 ;  /* 0x00000004050b7221 */ /* 0x002fe20000010000 */
[----:B------:R-:W-:-:S02]  /*6140*/  IMAD.MOV.U32 R4, RZ, RZ, RZ ;  /* 0x000000ffff047224 */ /* 0x000fc400078e00ff */
[----:B--2---:R-:W-:Y:S02]  /*6150*/  FADD.FTZ R12, R8, R9 ;  /* 0x00000009080c7221 */ /* 0x004fe40000010000 */
[----:B------:R-:W-:Y:S01]  /*6160*/  FSETP.NE.FTZ.AND P1, PT, R11, RZ, PT ;  /* 0x000000ff0b00720b */ /* 0x000fe20003f35000 */
[----:B------:R-:W-:Y:S02]  /*6170*/  IMAD.MOV.U32 R9, RZ, RZ, RZ ;  /* 0x000000ffff097224 */ /* 0x000fe400078e00ff */
[----:B------:R-:W-:-:S10]  /*6180*/  FSETP.NE.FTZ.AND P2, PT, R12, RZ, PT ;  /* 0x000000ff0c00720b */ /* 0x000fd40003f55000 */
[----:B------:R-:W1:Y:S01]  /*6190*/  @P1 MUFU.LG2 R6, R11 ;  /* 0x0000000b00061308 */ /* 0x000e620000000c00 */
[C---:B------:R-:W-:Y:S02]  /*61a0*/  @P1 FMUL.FTZ R5, R2.reuse, 0.69314718246459960938 ;  /* 0x3f31721802051820 */ /* 0x040fe40000410000 */
[----:B------:R-:W-:-:S05]  /*61b0*/  @P2 FMUL.FTZ R13, R2, 0.69314718246459960938 ;  /* 0x3f317218020d2820 */ /* 0x000fca0000410000 */
[----:B------:R-:W2:Y:S08]  /*61c0*/  @P2 MUFU.LG2 R10, R12 ;  /* 0x0000000c000a2308 */ /* 0x000eb00000000c00 */
[----:B------:R3:W4:Y:S01]  /*61d0*/  @P1 MUFU.RCP R4, R11 ;  /* 0x0000000b00041308 */ /* 0x0007220000001000 */
[----:B-1----:R-:W-:-:S04]  /*61e0*/  @P1 FMUL.FTZ R6, R6, 0.69314718246459960938 ;  /* 0x3f31721806061820 */ /* 0x002fc80000410000 */
[----:B------:R-:W-:-:S03]  /*61f0*/  @P1 FFMA.FTZ R20, R5, R0, R6 ;  /* 0x0000000005141223 */ /* 0x000fc60000010006 */
[----:B------:R3:W1:Y:S01]  /*6200*/  @P2 MUFU.RCP R9, R12 ;  /* 0x0000000c00092308 */ /* 0x0006620000001000 */
[----:B--2---:R-:W-:-:S04]  /*6210*/  @P2 FMUL.FTZ R10, R10, 0.69314718246459960938 ;  /* 0x3f3172180a0a2820 */ /* 0x004fc80000410000 */
[----:B------:R-:W-:Y:S01]  /*6220*/  @P2 FFMA.FTZ R3, R13, R7, R10 ;  /* 0x000000070d032223 */ /* 0x000fe2000001000a */
[----:B------:R-:W-:Y:S02]  /*6230*/  WARPGROUP.DEPBAR.LE gsb0, 0x0 ;  /* 0x00008000000079c5 */ /* 0x000fe40000010000 */
[----:B------:R-:W-:-:S06]  /*6240*/  WARPGROUP.ARRIVE ;  /* 0x00000000000079c5 */ /* 0x000fcc0000000000 */
        /* <DEDUP_REMOVED lines=31> */
[----:B------:R-:W-:Y:S03]  /*6440*/  HGMMA.64x128x16.F32 R24, R164, gdesc[UR4].tnspB, R24, gsb0 ;  /* 0x41e00004a4187df0 */ /* 0x000fe60008000818 */
[----:B------:R-:W-:Y:S02]  /*6450*/  WARPGROUP.DEPBAR.LE gsb0, 0x0 ;  /* 0x00008000000079c5 */ /* 0x000fe40000010000 */
[----:B-1-34-:R-:W-:Y:S05]  /*6460*/  @!P0 BRA `(.L_x_152) ;  /* 0x0000000000048947 */ /* 0x01afea0003800000 */
[----:B------:R-:W-:Y:S01]  /*6470*/  BPT.TRAP 0x1 ;  /* 0x000000040000795c */ /* 0x000fe20000300000 */
.L_x_152:
[----:B------:R-:W-:Y:S01]  /*6480*/  ISETP.NE.AND P3, PT, R18, RZ, PT ;  /* 0x000000ff1200720c */ /* 0x000fe20003f65270 */
[----:B------:R-:W-:Y:S02]  /*6490*/  IMAD.U32 R5, RZ, RZ, UR5 ;  /* 0x00000005ff057e24 */ /* 0x000fe4000f8e00ff */
        /* <DEDUP_REMOVED lines=11> */
[----:B------:R-:W-:-:S02]  /*6550*/  @P3 VIADD R5, R5, 0x34860 ;  /* 0x0003486005053836 */ /* 0x000fc40000000000 */
[-C--:B------:R-:W-:Y:S01]  /*6560*/  FMUL.FTZ R46, R46, R9.reuse ;  /* 0x000000092e2e7220 */ /* 0x080fe20000410000 */
[-C--:B------:R-:W-:Y:S01]  /*6570*/  FMUL.FTZ R51, R51, R9.reuse ;  /* 0x0000000933337220 */ /* 0x080fe20000410000 */
[-C--:B------:R-:W-:Y:S01]  /*6580*/  FMUL.FTZ R50, R50, R9.reuse ;  /* 0x0000000932327220 */ /* 0x080fe20000410000 */
[-C--:B------:R-:W-:Y:S01]  /*6590*/  FMUL.FTZ R55, R55, R9.reuse ;  /* 0x0000000937377220 */ /* 0x080fe20000410000 */
[----:B------:R-:W-:Y:S01]  /*65a0*/  @P3 PRMT R5, R22, 0x654, R5 ;  /* 0x0000065416053816 */ /* 0x000fe20000000005 */
[-C--:B------:R-:W-:Y:S01]  /*65b0*/  FMUL.FTZ R54, R54, R9.reuse ;  /* 0x0000000936367220 */ /* 0x080fe20000410000 */
[-C--:B------:R-:W-:Y:S01]  /*65c0*/  FMUL.FTZ R59, R59, R9.reuse ;  /* 0x000000093b3b7220 */ /* 0x080fe20000410000 */
[-C--:B------:R-:W-:Y:S01]  /*65d0*/  FMUL.FTZ R58, R58, R9.reuse ;  /* 0x000000093a3a7220 */ /* 0x080fe20000410000 */
[----:B------:R1:W-:Y:S01]  /*65e0*/  @P3 SYNCS.ARRIVE.TRANS64.RED.A1T0 RZ, [R5+URZ], RZ ;  /* 0x000000ff05ff39a7 */ /* 0x0003e2000810043f */
        /* <DEDUP_REMOVED lines=14> */
[C---:B-1----:R-:W-:Y:S01]  /*66d0*/  LOP3.LUT R5, R16.reuse, 0x380, RZ, 0xc0, !PT ;  /* 0x0000038010057812 */ /* 0x042fe200078ec0ff */
[-C--:B------:R-:W-:Y:S01]  /*66e0*/  FMUL.FTZ R6, R29, R4.reuse ;  /* 0x000000041d067220 */ /* 0x080fe20000410000 */
[----:B------:R-:W-:Y:S01]  /*66f0*/  IADD3 R9, P1, R16, 0x40, RZ ;  /* 0x0000004010097810 */ /* 0x000fe20007f3e0ff */
[-C--:B------:R-:W-:Y:S01]  /*6700*/  FMUL.FTZ R7, R28, R4.reuse ;  /* 0x000000041c077220 */ /* 0x080fe20000410000 */
[C---:B------:R-:W-:Y:S01]  /*6710*/  IADD3 R29, P0, R16.reuse, 0x20, RZ ;  /* 0x00000020101d7810 */ /* 0x040fe20007f1e0ff */
[-C--:B------:R-:W-:Y:S01]  /*6720*/  FMUL.FTZ R25, R25, R4.reuse ;  /* 0x0000000419197220 */ /* 0x080fe20000410000 */
[----:B------:R-:W-:Y:S01]  /*6730*/  IADD3 R15, P6, R16, 0x4000, RZ ;  /* 0x00004000100f7810 */ /* 0x000fe20007fde0ff */
[-C--:B------:R-:W-:Y:S01]  /*6740*/  FMUL.FTZ R0, R24, R4.reuse ;  /* 0x0000000418007220 */ /* 0x080fe20000410000 */
[----:B------:R-:W-:Y:S01]  /*6750*/  SHF.R.U64 R5, R5, 0x3, RZ ;  /* 0x0000000305057819 */ /* 0x000fe200000012ff */
[-C--:B------:R-:W-:Y:S01]  /*6760*/  FMUL.FTZ R33, R33, R4.reuse ;  /* 0x0000000421217220 */ /* 0x080fe20000410000 */
[----:B------:R-:W-:Y:S01]  /*6770*/  LOP3.LUT R26, R9, 0x380, RZ, 0xc0, !PT ;  /* 0x00000380091a7812 */ /* 0x000fe200078ec0ff */
[-C--:B------:R-:W-:Y:S01]  /*6780*/  FMUL.FTZ R32, R32, R4.reuse ;  /* 0x0000000420207220 */ /* 0x080fe20000410000 */
[----:B------:R-:W-:Y:S01]  /*6790*/  LOP3.LUT R28, R29, 0x380, RZ, 0xc0, !PT ;  /* 0x000003801d1c7812 */ /* 0x000fe200078ec0ff */
        /* <DEDUP_REMOVED lines=26> */
[----:B------:R-:W-:Y:S01]  /*6940*/  LOP3.LUT R14, R15, 0x380, RZ, 0xc0, !PT ;  /* 0x000003800f0e7812 */ /* 0x000fe200078ec0ff */
[----:B------:R-:W-:Y:S01]  /*6950*/  UIADD3 UR35, -UR36, URZ, URZ ;  /* 0x0000003f24237290 */ /* 0x000fe2000fffe13f */
[----:B------:R-:W-:Y:S01]  /*6960*/  LOP3.LUT R4, R5, R16, RZ, 0x3c, !PT ;  /* 0x0000001005047212 */ /* 0x000fe200078e3cff */
[--C-:B------:R-:W-:Y:S01]  /*6970*/  IMAD.MOV.U32 R5, RZ, RZ, R17.reuse ;  /* 0x000000ffff057224 */ /* 0x100fe200078e0011 */
[----:B------:R-:W-:Y:S01]  /*6980*/  SHF.R.U64 R26, R26, 0x3, RZ ;  /* 0x000000031a1a7819 */ /* 0x000fe200000012ff */
[----:B------:R-:W-:Y:S01]  /*6990*/  ULDC UR4, c[0x0][0xdb4] ;  /* 0x00036d0000047ab9 */ /* 0x000fe20000000800 */
[----:B------:R-:W-:Y:S01]  /*69a0*/  SHF.R.U64 R28, R28, 0x3, RZ ;  /* 0x000000031c1c7819 */ /* 0x000fe200000012ff */
[----:B------:R-:W-:Y:S01]  /*69b0*/  UIMAD UR35, UR4, UR35, UR61 ;  /* 0x00000023042372a4 */ /* 0x000fe2000f8e023d */
[----:B------:R-:W-:Y:S01]  /*69c0*/  SHF.R.U64 R14, R14, 0x3, RZ ;  /* 0x000000030e0e7819 */ /* 0x000fe200000012ff */
[----:B------:R-:W-:Y:S01]  /*69d0*/  UIADD3 UR34, -UR61, URZ, URZ ;  /* 0x0000003f3d227290 */ /* 0x000fe2000fffe13f */
[----:B------:R-:W-:Y:S01]  /*69e0*/  LOP3.LUT R26, R26, R9, RZ, 0x3c, !PT ;  /* 0x000000091a1a7212 */ /* 0x000fe200078e3cff */
[----:B------:R-:W-:Y:S01]  /*69f0*/  ULDC UR5, c[0x0][0xda8] ;  /* 0x00036a0000057ab9 */ /* 0x000fe20000000800 */
[----:B------:R-:W-:Y:S01]  /*6a00*/  LOP3.LUT R28, R28, R29, RZ, 0x3c, !PT ;  /* 0x0000001d1c1c7212 */ /* 0x000fe200078e3cff */
[--C-:B------:R-:W-:Y:S01]  /*6a10*/  IMAD.X R29, RZ, RZ, R17.reuse, P0 ;  /* 0x000000ffff1d7224 */ /* 0x100fe200000e0611 */
[----:B------:R-:W-:Y:S01]  /*6a20*/  MOV R9, R4 ;  /* 0x0000000400097202 */ /* 0x000fe20000000f00 */
[----:B------:R-:W-:Y:S01]  /*6a30*/  USHF.R.S32.HI UR4, URZ, 0x1f, UR35 ;  /* 0x0000001f3f047899 */ /* 0x000fe20008011423 */
[----:B------:R-:W-:Y:S01]  /*6a40*/  F2FP.F16.F32.PACK_AB R5, R27, R2 ;  /* 0x000000021b05723e */ /* 0x000fe200000000ff */
[--C-:B------:R-:W-:Y:S01]  /*6a50*/  IMAD.X R27, RZ, RZ, R17.reuse, P1 ;  /* 0x000000ffff1b7224 */ /* 0x100fe200008e0611 */
[----:B------:R-:W-:Y:S01]  /*6a60*/  LOP3.LUT R14, R14, R15, RZ, 0x3c, !PT ;  /* 0x0000000f0e0e7212 */ /* 0x000fe200078e3cff */
[----:B------:R-:W-:Y:S01]  /*6a70*/  IMAD.X R15, RZ, RZ, R17, P6 ;  /* 0x000000ffff0f7224 */ /* 0x000fe200030e0611 */
[----:B------:R-:W-:Y:S01]  /*6a80*/  R2UR UR6, R187 ;  /* 0x00000000bb0672ca */ /* 0x000fe200000e0000 */
[----:B------:R-:W-:Y:S01]  /*6a90*/  ULDC.64 UR8, c[0x0][0xb70] ;  /* 0x0002dc0000087ab9 */ /* 0x000fe20000000a00 */
[----:B------:R-:W-:Y:S01]  /*6aa0*/  IADD3 R11, P2, R16, 0x60, RZ ;  /* 0x00000060100b7810 */ /* 0x000fe20007f5e0ff */
[----:B------:R-:W-:Y:S01]  /*6ab0*/  USHF.R.S32.HI UR7, URZ, 0x1f, UR36 ;  /* 0x0000001f3f077899 */ /* 0x000fe20008011424 */
[----:B------:R-:W-:Y:S01]  /*6ac0*/  MOV R29, R28 ;  /* 0x0000001c001d7202 */ /* 0x000fe20000000f00 */
[----:B------:R-:W-:Y:S01]  /*6ad0*/  ULDC.64 UR12, c[0x0][0x208] ;  /* 0x00008200000c7ab9 */ /* 0x000fe20000000a00 */
[----:B------:R-:W-:-:S02]  /*6ae0*/  MOV R28, R26 ;  /* 0x0000001a001c7202 */ /* 0x000fc40000000f00 */
[----:B------:R-:W-:Y:S02]  /*6af0*/  MOV R26, R14 ;  /* 0x0000000e001a7202 */ /* 0x000fe40000000f00 */
[----:B------:R-:W1:Y:S01]  /*6b00*/  LDC.64 R14, c[0x0][0xb78] ;  /* 0x0002de00ff0e7b82 */ /* 0x000e620000000a00 */
[----:B------:R-:W-:Y:S02]  /*6b10*/  LOP3.LUT R24, R11, 0x380, RZ, 0xc0, !PT ;  /* 0x000003800b187812 */ /* 0x000fe400078ec0ff */
[----:B------:R-:W-:Y:S01]  /*6b20*/  IADD3 R21, P3, R16, 0x4060, RZ ;  /* 0x0000406010157810 */ /* 0x000fe20007f7e0ff */
[----:B------:R-:W-:Y:S01]  /*6b30*/  UIMAD UR34, UR5, UR34, UR6 ;  /* 0x00000022052272a4 */ /* 0x000fe2000f8e0206 */
[----:B------:R-:W-:Y:S01]  /*6b40*/  SHF.R.U64 R24, R24, 0x3, RZ ;  /* 0x0000000318187819 */ /* 0x000fe200000012ff */
[----:B------:R-:W-:Y:S01]  /*6b50*/  UIMAD UR6, UR4, UR8, URZ ;  /* 0x00000008040672a4 */ /* 0x000fe2000f8e023f */
[----:B------:R-:W-:Y:S01]  /*6b60*/  LOP3.LUT R8, R21, 0x380, RZ, 0xc0, !PT ;  /* 0x0000038015087812 */ /* 0x000fe200078ec0ff */
[----:B------:R-:W-:Y:S01]  /*6b70*/  USHF.L.U32 UR34, UR34, 0x7, URZ ;  /* 0x0000000722227899 */ /* 0x000fe2000800063f */
[----:B------:R-:W-:Y:S01]  /*6b80*/  LOP3.LUT R24, R24, R11, RZ, 0x3c, !PT ;  /* 0x0000000b18187212 */ /* 0x000fe200078e3cff */
[----:B------:R-:W-:Y:S01]  /*6b90*/  UIMAD.WIDE.U32 UR4, UR35, UR8, URZ ;  /* 0x00000008230472a5 */ /* 0x000fe2000f8e003f */
[----:B------:R-:W-:Y:S01]  /*6ba0*/  IADD3 R11, P4, R16, 0x4040, RZ ;  /* 0x00004040100b7810 */ /* 0x000fe20007f9e0ff */
[----:B------:R-:W-:Y:S01]  /*6bb0*/  UIMAD UR6, UR35, UR9, UR6 ;  /* 0x00000009230672a4 */ /* 0x000fe2000f8e0206 */
[----:B------:R-:W-:-:S02]  /*6bc0*/  F2FP.F16.F32.PACK_AB R6, R6, R7 ;  /* 0x000000070606723e */ /* 0x000fc400000000ff */
[----:B------:R-:W-:Y:S01]  /*6bd0*/  IADD3 R13, P5, R16, 0x4020, RZ ;  /* 0x00004020100d7810 */ /* 0x000fe20007fbe0ff */
[----:B------:R-:W-:Y:S01]  /*6be0*/  UIADD3 UR6, UR5, UR6, URZ ;  /* 0x0000000605067290 */ /* 0x000fe2000fffe03f */
[----:B------:R-:W-:Y:S01]  /*6bf0*/  F2FP.F16.F32.PACK_AB R4, R25, R0 ;  /* 0x000000001904723e */ /* 0x000fe200000000ff */
[----:B------:R-:W-:Y:S01]  /*6c00*/  IMAD.X R25, RZ, RZ, R17, P2 ;  /* 0x000000ffff197224 */ /* 0x000fe200010e0611 */
[----:B------:R-:W-:Y:S01]  /*6c10*/  F2FP.F16.F32.PACK_AB R7, R31, R30 ;  /* 0x0000001e1f07723e */ /* 0x000fe200000000ff */
[----:B------:R-:W-:Y:S01]  /*6c20*/  BAR.SYNC.DEFER_BLOCKING 0x1, 0x100 ;  /* 0x0044000000007b1d */ /* 0x000fe20000010000 */
[----:B------:R-:W-:Y:S01]  /*6c30*/  LOP3.LUT R10, R11, 0x380, RZ, 0xc0, !PT ;  /* 0x000003800b0a7812 */ /* 0x000fe200078ec0ff */
[----:B------:R-:W-:Y:S01]  /*6c40*/  VIADD R31, R190, UR34 ;  /* 0x00000022be1f7c36 */ /* 0x000fe20008000000 */
[----:B------:R-:W-:Y:S02]  /*6c50*/  SHF.R.U64 R8, R8, 0x3, RZ ;  /* 0x0000000308087819 */ /* 0x000fe400000012ff */
[----:B------:R-:W-:-:S02]  /*6c60*/  LOP3.LUT R12, R13, 0x380, RZ, 0xc0, !PT ;  /* 0x000003800d0c7812 */ /* 0x000fc400078ec0ff */
[----:B------:R-:W-:Y:S02]  /*6c70*/  SHF.R.U64 R10, R10, 0x3, RZ ;  /* 0x000000030a0a7819 */ /* 0x000fe400000012ff */
[----:B------:R-:W-:Y:S02]  /*6c80*/  LOP3.LUT R8, R8, R21, RZ, 0x3c, !PT ;  /* 0x0000001508087212 */ /* 0x000fe400078e3cff */
[----:B------:R-:W-:Y:S02]  /*6c90*/  SHF.R.U64 R12, R12, 0x3, RZ ;  /* 0x000000030c0c7819 */ /* 0x000fe400000012ff */
[----:B------:R-:W-:Y:S01]  /*6ca0*/  LOP3.LUT R10, R10, R11, RZ, 0x3c, !PT ;  /* 0x0000000b0a0a7212 */ /* 0x000fe200078e3cff */
[--C-:B------:R-:W-:Y:S01]  /*6cb0*/  IMAD.X R11, RZ, RZ, R17.reuse, P4 ;  /* 0x000000ffff0b7224 */ /* 0x100fe200020e0611 */
[----:B------:R-:W-:Y:S01]  /*6cc0*/  LOP3.LUT R12, R12, R13, RZ, 0x3c, !PT ;  /* 0x0000000d0c0c7212 */ /* 0x000fe200078e3cff */
[----:B------:R-:W-:Y:S01]  /*6cd0*/  IMAD.X R13, RZ, RZ, R17, P5 ;  /* 0x000000ffff0d7224 */ /* 0x000fe200028e0611 */
[----:B------:R-:W-:Y:S01]  /*6ce0*/  MOV R27, R24 ;  /* 0x00000018001b7202 */ /* 0x000fe20000000f00 */
[----:B------:R-:W-:Y:S01]  /*6cf0*/  IMAD.U32 R25, RZ, RZ, UR5 ;  /* 0x00000005ff197e24 */ /* 0x000fe2000f8e00ff */
[----:B------:R-:W-:Y:S01]  /*6d00*/  LOP3.LUT P0, RZ, R186, 0x3, RZ, 0xc0, !PT ;  /* 0x00000003baff7812 */ /* 0x000fe2000780c0ff */
[----:B------:R-:W-:Y:S01]  /*6d10*/  IMAD.U32 R24, RZ, RZ, UR4 ;  /* 0x00000004ff187e24 */ /* 0x000fe2000f8e00ff */
[----:B------:R-:W-:Y:S01]  /*6d20*/  ULDC UR4, c[0x0][0xa88] ;  /* 0x0002a20000047ab9 */ /* 0x000fe20000000800 */
[----:B------:R-:W-:Y:S01]  /*6d30*/  IMAD.U32 R25, RZ, RZ, UR6 ;  /* 0x00000006ff197e24 */ /* 0x000fe2000f8e00ff */
[----:B------:R-:W-:Y:S01]  /*6d40*/  MOV R2, R10 ;  /* 0x0000000a00027202 */ /* 0x000fe20000000f00 */
[----:B------:R2:W-:Y:S01]  /*6d50*/  STSM.16.M88.4 [R9], R4 ;  /* 0x0000000409007844 */ /* 0x0005e20000000200 */
[----:B------:R-:W-:Y:S01]  /*6d60*/  MOV R21, R12 ;  /* 0x0000000c00157202 */ /* 0x000fe20000000f00 */
[----:B-1----:R-:W-:Y:S01]  /*6d70*/  IMAD.WIDE.U32 R24, R14, UR36, R24 ;  /* 0x000000240e187c25 */ /* 0x002fe2000f8e0018 */
[----:B------:R-:W-:-:S02]  /*6d80*/  F2FP.F16.F32.PACK_AB R10, R45, R44 ;  /* 0x0000002c2d0a723e */ /* 0x000fc400000000ff */
[----:B------:R-:W-:Y:S02]  /*6d90*/  F2FP.F16.F32.PACK_AB R11, R47, R46 ;  /* 0x0000002e2f0b723e */ /* 0x000fe400000000ff */
[----:B------:R-:W-:Y:S02]  /*6da0*/  F2FP.F16.F32.PACK_AB R12, R49, R48 ;  /* 0x00000030310c723e */ /* 0x000fe400000000ff */
[----:B------:R-:W-:Y:S02]  /*6db0*/  F2FP.F16.F32.PACK_AB R13, R51, R50 ;  /* 0x00000032330d723e */ /* 0x000fe400000000ff */
[----:B------:R-:W-:Y:S02]  /*6dc0*/  F2FP.F16.F32.PACK_AB R64, R65, R64 ;  /* 0x000000404140723e */ /* 0x000fe400000000ff */
[----:B------:R-:W-:Y:S02]  /*6dd0*/  F2FP.F16.F32.PACK_AB R65, R67, R66 ;  /* 0x000000424341723e */ /* 0x000fe400000000ff */
[----:B------:R-:W-:Y:S01]  /*6de0*/  F2FP.F16.F32.PACK_AB R72, R73, R72 ;  /* 0x000000484948723e */ /* 0x000fe200000000ff */
[----:B--2---:R-:W-:Y:S01]  /*6df0*/  IMAD.X R9, RZ, RZ, R17, P3 ;  /* 0x000000ffff097224 */ /* 0x004fe200018e0611 */
[----:B------:R-:W-:-:S02]  /*6e00*/  F2FP.F16.F32.PACK_AB R4, R33, R32 ;  /* 0x000000202104723e */ /* 0x000fc400000000ff */
[----:B------:R-:W-:Y:S02]  /*6e10*/  F2FP.F16.F32.PACK_AB R5, R35, R34 ;  /* 0x000000222305723e */ /* 0x000fe400000000ff */
[----:B------:R-:W-:Y:S01]  /*6e20*/  MOV R0, R8 ;  /* 0x0000000800007202 */ /* 0x000fe20000000f00 */
[----:B------:R-:W-:Y:S01]  /*6e30*/  VIADD R9, R31, 0x8 ;  /* 0x000000081f097836 */ /* 0x000fe20000000000 */
[----:B------:R-:W-:Y:S01]  /*6e40*/  F2FP.F16.F32.PACK_AB R6, R37, R36 ;  /* 0x000000242506723e */ /* 0x000fe200000000ff */
[----:B------:R-:W-:Y:S01]  /*6e50*/  IMAD R8, R14, UR7, RZ ;  /* 0x000000070e087c24 */ /* 0x000fe2000f8e02ff */
[----:B------:R-:W-:Y:S02]  /*6e60*/  F2FP.F16.F32.PACK_AB R7, R39, R38 ;  /* 0x000000262707723e */ /* 0x000fe400000000ff */
[----:B------:R-:W-:Y:S01]  /*6e70*/  ISETP.GE.OR P1, PT, R9, UR4, P0 ;  /* 0x0000000409007c0c */ /* 0x000fe20008726670 */
[----:B------:R-:W-:Y:S01]  /*6e80*/  IMAD R30, R15, UR36, R8 ;  /* 0x000000240f1e7c24 */ /* 0x000fe2000f8e0208 */
[----:B------:R-:W-:Y:S01]  /*6e90*/  F2FP.F16.F32.PACK_AB R8, R41, R40 ;  /* 0x000000282908723e */ /* 0x000fe200000000ff */
[----:B------:R1:W-:Y:S01]  /*6ea0*/  STSM.16.M88.4 [R29], R4 ;  /* 0x000000041d007844 */ /* 0x0003e20000000200 */
[----:B------:R-:W-:-:S02]  /*6eb0*/  F2FP.F16.F32.PACK_AB R9, R43, R42 ;  /* 0x0000002a2b09723e */ /* 0x000fc400000000ff */
[----:B------:R-:W-:Y:S02]  /*6ec0*/  F2FP.F16.F32.PACK_AB R14, R53, R52 ;  /* 0x00000034350e723e */ /* 0x000fe400000000ff */
[----:B------:R-:W-:Y:S01]  /*6ed0*/  F2FP.F16.F32.PACK_AB R15, R55, R54 ;  /* 0x00000036370f723e */ /* 0x000fe200000000ff */
[----:B------:R-:W-:Y:S01]  /*6ee0*/  STSM.16.M88.4 [R28], R8 ;  /* 0x000000081c007844 */ /* 0x000fe20000000200 */
[----:B------:R-:W-:Y:S02]  /*6ef0*/  F2FP.F16.F32.PACK_AB R66, R69, R68 ;  /* 0x000000444542723e */ /* 0x000fe400000000ff */
[----:B------:R-:W-:Y:S01]  /*6f00*/  F2FP.F16.F32.PACK_AB R67, R71, R70 ;  /* 0x000000464743723e */ /* 0x000fe200000000ff */
[----:B------:R-:W-:Y:S01]  /*6f10*/  STSM.16.M88.4 [R27], R12 ;  /* 0x0000000c1b007844 */ /* 0x000fe20000000200 */
[----:B------:R-:W-:Y:S02]  /*6f20*/  F2FP.F16.F32.PACK_AB R73, R75, R74 ;  /* 0x0000004a4b49723e */ /* 0x000fe400000000ff */
[----:B------:R-:W-:-:S02]  /*6f30*/  F2FP.F16.F32.PACK_AB R80, R81, R80 ;  /* 0x000000505150723e */ /* 0x000fc400000000ff */
[----:B------:R-:W-:Y:S02]  /*6f40*/  F2FP.F16.F32.PACK_AB R74, R77, R76 ;  /* 0x0000004c4d4a723e */ /* 0x000fe400000000ff */
[----:B-1----:R-:W-:Y:S02]  /*6f50*/  F2FP.F16.F32.PACK_AB R4, R57, R56 ;  /* 0x000000383904723e */ /* 0x002fe400000000ff */
[----:B------:R-:W-:Y:S02]  /*6f60*/  F2FP.F16.F32.PACK_AB R5, R59, R58 ;  /* 0x0000003a3b05723e */ /* 0x000fe400000000ff */
[----:B------:R-:W-:Y:S02]  /*6f70*/  F2FP.F16.F32.PACK_AB R6, R61, R60 ;  /* 0x0000003c3d06723e */ /* 0x000fe400000000ff */
[----:B------:R-:W-:Y:S02]  /*6f80*/  F2FP.F16.F32.PACK_AB R7, R63, R62 ;  /* 0x0000003e3f07723e */ /* 0x000fe400000000ff */
[----:B------:R-:W-:-:S02]  /*6f90*/  F2FP.F16.F32.PACK_AB R75, R79, R78 ;  /* 0x0000004e4f4b723e */ /* 0x000fc400000000ff */
[----:B------:R-:W-:Y:S01]  /*6fa0*/  F2FP.F16.F32.PACK_AB R81, R83, R82 ;  /* 0x000000525351723e */ /* 0x000fe200000000ff */
[----:B------:R1:W-:Y:S01]  /*6fb0*/  STSM.16.M88.4 [R26], R4 ;  /* 0x000000041a007844 */ /* 0x0003e20000000200 */
[----:B------:R-:W-:Y:S02]  /*6fc0*/  F2FP.F16.F32.PACK_AB R82, R85, R84 ;  /* 0x000000545552723e */ /* 0x000fe400000000ff */
[----:B------:R-:W-:Y:S01]  /*6fd0*/  F2FP.F16.F32.PACK_AB R83, R87, R86 ;  /* 0x000000565753723e */ /* 0x000fe200000000ff */
[----:B------:R-:W-:Y:S01]  /*6fe0*/  STSM.16.M88.4 [R21], R64 ;  /* 0x0000004015007844 */ /* 0x000fe20000000200 */
[----:B------:R-:W-:Y:S02]  /*6ff0*/  SHF.R.S32.HI R29, RZ, 0x1f, R31 ;  /* 0x0000001fff1d7819 */ /* 0x000fe4000001141f */
[C---:B------:R-:W-:Y:S01]  /*7000*/  IADD3 R24, P2, R31.reuse, R24, RZ ;  /* 0x000000181f187210 */ /* 0x040fe20007f5e0ff */
[----:B------:R-:W-:Y:S01]  /*7010*/  STSM.16.M88.4 [R2], R72 ;  /* 0x0000004802007844 */ /* 0x000fe20000000200 */
[----:B------:R-:W-:Y:S01]  /*7020*/  ISETP.GE.OR P0, PT, R31, UR4, P0 ;  /* 0x000000041f007c0c */ /* 0x000fe20008706670 */
[----:B------:R-:W-:Y:S01]  /*7030*/  ULDC.64 UR4, c[0x0][0xb40] ;  /* 0x0002d00000047ab9 */ /* 0x000fe20000000a00 */
[----:B------:R-:W-:Y:S01]  /*7040*/  IADD3.X R29, R29, R25, R30, P2, !PT ;  /* 0x000000191d1d7210 */ /* 0x000fe200017fe41e */
[----:B------:R-:W-:Y:S01]  /*7050*/  STSM.16.M88.4 [R0], R80 ;  /* 0x0000005000007844 */ /* 0x000fe20000000200 */
[----:B------:R-:W-:Y:S01]  /*7060*/  R2UR UR10, R184 ;  /* 0x00000000b80a72ca */ /* 0x000fe200000e0000 */
[----:B------:R-:W-:Y:S01]  /*7070*/  @!PT LDS RZ, [RZ] ;  /* 0x00000000fffff984 */ /* 0x000fe20000000800 */
[----:B------:R-:W-:Y:S01]  /*7080*/  @!PT LDS RZ, [RZ] ;  /* 0x00000000fffff984 */ /* 0x000fe20000000800 */
[----:B------:R-:W-:Y:S01]  /*7090*/  @!PT LDS RZ, [RZ] ;  /* 0x00000000fffff984 */ /* 0x000fe20000000800 */
[----:B------:R-:W-:Y:S01]  /*70a0*/  @!PT LDS RZ, [RZ] ;  /* 0x00000000fffff984 */ /* 0x000fe20000000800 */
[----:B------:R2:W-:Y:S06]  /*70b0*/  MEMBAR.ALL.CTA ;  /* 0x0000000000007992 */ /* 0x0005ec0000008000 */
[----:B--2---:R-:W2:Y:S02]  /*70c0*/  FENCE.VIEW.ASYNC.S ;  /* 0x00000000000073c6 */ /* 0x004ea40000000000 */
[----:B--2---:R-:W-:Y:S06]  /*70d0*/  BAR.ARV 0x1, 0x120 ;  /* 0x0044800000007b1d */ /* 0x004fec0000002000 */
[C---:B-1----:R-:W-:Y:S01]  /*70e0*/  LEA R4, P2, R24.reuse, UR4, 0x2 ;  /* 0x0000000418047c11 */ /* 0x042fe2000f8410ff */
[----:B------:R-:W-:Y:S01]  /*70f0*/  ULDC UR4, c[0x0][0xc] ;  /* 0x0000030000047ab9 */ /* 0x000fe20000000800 */
[----:B------:R-:W1:Y:S01]  /*7100*/  SHFL.IDX PT, R6, R189, RZ, 0x1f ;  /* 0x00001fffbd067589 */ /* 0x000e6200000e0000 */
[----:B------:R-:W-:Y:S01]  /*7110*/  UIADD3 UR10, UR4, UR10, URZ ;  /* 0x0000000a040a7290 */ /* 0x000fe2000fffe03f */
[----:B------:R-:W-:-:S05]  /*7120*/  LEA.HI.X R5, R24, UR5, R29, 0x2, P2 ;  /* 0x0000000518057c11 */ /* 0x000fca00090f141d */
[----:B------:R2:W-:Y:S01]  /*7130*/  @!P0 STG.E desc[UR12][R4.64], R20 ;  /* 0x0000001404008986 */ /* 0x0005e2000c10190c */
[----:B------:R-:W-:-:S03]  /*7140*/  IMAD.U32 R184, RZ, RZ, UR10 ;  /* 0x0000000affb87e24 */ /* 0x000fc6000f8e00ff */
[----:B------:R2:W-:Y:S01]  /*7150*/  @!P1 STG.E desc[UR12][R4.64+0x20], R3 ;  /* 0x0000200304009986 */ /* 0x0005e2000c10190c */
[----:B-1----:R-:W-:-:S13]  /*7160*/  ISETP.NE.AND P0, PT, R6, 0x7, PT ;  /* 0x000000070600780c */ /* 0x002fda0003f05270 */
[----:B--2---:R-:W-:Y:S05]  /*7170*/  @P0 BRA `(.L_x_153) ;  /* 0x0000000000640947 */ /* 0x004fea0003800000 */
        /* <DEDUP_REMOVED lines=11> */
[----:B------:R-:W-:Y:S01]  /*7230*/  UMOV UR7, 0x40 ;  /* 0x0000004000077882 */ /* 0x000fe20000000000 */
[----:B------:R-:W-:-:S05]  /*7240*/  UMOV UR8, 0x1 ;  /* 0x0000000100087882 */ /* 0x000fca0000000000 */
[----:B------:R1:W-:Y:S02]  /*7250*/  UTMASTG.5D [UR32], [UR4] ;  /* 0x00000020040073b5 */ /* 0x0003e40008020000 */
[----:B-1----:R-:W-:Y:S01]  /*7260*/  UMOV UR32, UR6 ;  /* 0x0000000600207c82 */ /* 0x002fe20008000000 */
[----:B------:R-:W-:Y:S01]  /*7270*/  UMOV UR33, UR7 ;  /* 0x0000000700217c82 */ /* 0x000fe20008000000 */
[----:B------:R-:W-:Y:S01]  /*7280*/  UIADD3 UR6, UR60, 0x34820, URZ ;  /* 0x000348203c067890 */ /* 0x000fe2000fffe03f */
[----:B------:R1:W-:Y:S03]  /*7290*/  UTMASTG.5D [UR32], [UR4] ;  /* 0x00000020040073b5 */ /* 0x0003e60008020000 */
[----:B------:R-:W-:Y:S02]  /*72a0*/  UPRMT UR7, URZ, 0x654, UR6 ;  /* 0x000006543f077896 */ /* 0x000fe40008000006 */
[----:B------:R-:W-:Y:S01]  /*72b0*/  UPRMT UR6, UR8, 0x654, UR6 ;  /* 0x0000065408067896 */ /* 0x000fe20008000006 */
[----:B------:R0:W-:Y:S01]  /*72c0*/  UTMACMDFLUSH ;  /* 0x00000000000079b7 */ /* 0x0001e20000000000 */
[----:B------:R-:W-:-:S05]  /*72d0*/  DEPBAR.LE SB0, 0x0 ;  /* 0x000080000000791a */ /* 0x000fca0000000000 */
[----:B------:R-:W-:Y:S02]  /*72e0*/  SYNCS.ARRIVE.TRANS64.RED.A1T0 RZ, [UR7], RZ ;  /* 0x000000ffffff79a7 */ /* 0x000fe40008100407 */
[----:B-1----:R-:W-:Y:S03]  /*72f0*/  SYNCS.ARRIVE.TRANS64.RED.A1T0 RZ, [UR6], RZ ;  /* 0x000000ffffff79a7 */ /* 0x002fe60008100406 */
.L_x_154:
[----:B------:R-:W-:Y:S05]  /*7300*/  BSYNC B0 ;  /* 0x0000000000007941 */ /* 0x000fea0003800000 */
.L_x_153:
[----:B------:R-:W1:Y:S01]  /*7310*/  LDC R0, c[0x0][0xda4] ;  /* 0x00036900ff007b82 */ /* 0x000e620000000800 */
[----:B------:R-:W-:Y:S01]  /*7320*/  R2UR UR5, R184 ;  /* 0x00000000b80572ca */ /* 0x000fe200000e0000 */
[----:B------:R-:W-:Y:S01]  /*7330*/  UIADD3 UR38, UR38, 0x1, URZ ;  /* 0x0000000126267890 */ /* 0x000fe2000fffe03f */
[----:B------:R-:W-:-:S03]  /*7340*/  VIADD R185, R185, 0x1 ;  /* 0x00000001b9b97836 */ /* 0x000fc60000000000 */
[----:B------:R-:W-:-:S04]  /*7350*/  UISETP.NE.AND UP0, UPT, UR38, 0x2, UPT ;  /* 0x000000022600788c */ /* 0x000fc8000bf05270 */
[----:B------:R-:W-:Y:S02]  /*7360*/  USEL UR4, URZ, 0x1, UP0 ;  /* 0x000000013f047887 */ /* 0x000fe40008000000 */
[----:B------:R-:W-:Y:S02]  /*7370*/  USEL UR38, UR38, URZ, UP0 ;  /* 0x0000003f26267287 */ /* 0x000fe40008000000 */
[----:B------:R-:W-:Y:S01]  /*7380*/  ULOP3.LUT UR39, UR39, UR4, URZ, 0x3c, !UPT ;  /* 0x0000000427277292 */ /* 0x000fe2000f8e3c3f */
[----:B-1----:R-:W-:-:S13]  /*7390*/  ISETP.LE.AND P0, PT, R0, UR5, PT ;  /* 0x0000000500007c0c */ /* 0x002fda000bf03270 */
[----:B------:R-:W-:Y:S05]  /*73a0*/  @!P0 BRA `(.L_x_155) ;  /* 0xffffff9c00cc8947 */ /* 0x000fea000383ffff */
[----:B------:R-:W-:Y:S05]  /*73b0*/  EXIT ;  /* 0x000000000000794d */ /* 0x000fea0003800000 */
.L_x_127:
[----:B------:R-:W-:-:S08]  /*73c0*/  NOP ;  /* 0x0000000000007918 */ /* 0x000fd00000000000 */
[----:B-1----:R-:W1:-:S00]  /*73d0*/  USETMAXREG.DEALLOC.CTAPOOL 0x18 ;  /* 0x00000018000079c8 */ /* 0x002e4000080e0500 */
[----:B-1----:R-:W-:-:S06]  /*73e0*/  LOP3.LUT R0, R0, 0x3, RZ, 0xc0, !PT ;  /* 0x0000000300007812 */ /* 0x002fcc00078ec0ff */
[----:B------:R-:W1:Y:S02]  /*73f0*/  SHFL.IDX PT, R0, R0, RZ, 0x1f ;  /* 0x00001fff00007589 */ /* 0x000e6400000e0000 */
[----:B-1----:R-:W-:-:S13]  /*7400*/  ISETP.NE.AND P0, PT, R0, RZ, PT ;  /* 0x000000ff0000720c */ /* 0x002fda0003f05270 */
[----:B------:R-:W-:Y:S05]  /*7410*/  @P0 EXIT ;  /* 0x000000000000094d */ /* 0x000fea0003800000 */
[----:B------:R-:W1:Y:S01]  /*7420*/  S2UR UR4, SR_CTAID.X ;  /* 0x00000000000479c3 */ /* 0x000e620000002500 */
[----:B------:R-:W-:Y:S02]  /*7430*/  IMAD.MOV.U32 R16, RZ, RZ, RZ ;  /* 0x000000ffff107224 */ /* 0x000fe400078e00ff */
[----:B------:R-:W-:Y:S02]  /*7440*/  IMAD.MOV.U32 R2, RZ, RZ, 0x1 ;  /* 0x00000001ff027424 */ /* 0x000fe400078e00ff */
[----:B------:R-:W-:-:S03]  /*7450*/  IMAD.MOV.U32 R17, RZ, RZ, 0x1 ;  /* 0x00000001ff117424 */ /* 0x000fc600078e00ff */
[----:B------:R-:W1:Y:S02]  /*7460*/  LDC R0, c[0x0][0xda4] ;  /* 0x00036900ff007b82 */ /* 0x000e640000000800 */
[----:B-1----:R-:W-:-:S13]  /*7470*/  ISETP.LE.AND P0, PT, R0, UR4, PT ;  /* 0x0000000400007c0c */ /* 0x002fda000bf03270 */
[----:B------:R-:W-:Y:S05]  /*7480*/  @P0 BRA `(.L_x_156) ;  /* 0x0000003000180947 */ /* 0x000fea0003800000 */
[----:B------:R-:W2:Y:S01]  /*7490*/  LDL R4, [R1+0x24] ;  /* 0x0000240001047983 */ /* 0x000ea20000100800 */
[----:B------:R-:W1:Y:S01]  /*74a0*/  S2UR UR4, SR_CTAID.X ;  /* 0x00000000000479c3 */ /* 0x000e620000002500 */
[----:B------:R-:W-:Y:S01]  /*74b0*/  LOP3.LUT R19, R19, 0xfffffffd, RZ, 0xc0, !PT ;  /* 0xfffffffd13137812 */ /* 0x000fe200078ec0ff */
[----:B------:R-:W-:Y:S01]  /*74c0*/  IMAD.MOV.U32 R16, RZ, RZ, RZ ;  /* 0x000000ffff107224 */ /* 0x000fe200078e00ff */
[----:B------:R-:W3:Y:S01]  /*74d0*/  S2R R3, SR_TID.X ;  /* 0x0000000000037919 */ /* 0x000ee20000002100 */
[----:B------:R-:W-:Y:S01]  /*74e0*/  IMAD.MOV.U32 R17, RZ, RZ, 0x1 ;  /* 0x00000001ff117424 */ /* 0x000fe200078e00ff */
[----:B------:R-:W-:Y:S01]  /*74f0*/  ULDC.64 UR36, c[0x0][0x198] ;  /* 0x0000660000247ab9 */ /* 0x000fe20000000a00 */
[----:B------:R-:W-:Y:S01]  /*7500*/  ULDC UR39, c[0x0][0xc] ;  /* 0x0000030000277ab9 */ /* 0x000fe20000000800 */
[C---:B---3--:R-:W-:Y:S02]  /*7510*/  LOP3.LUT P0, R0, R3.reuse, 0x1f, RZ, 0xc0, !PT ;  /* 0x0000001f03007812 */ /* 0x048fe4000780c0ff */
[----:B------:R-:W-:-:S03]  /*7520*/  LOP3.LUT P1, RZ, R3, 0x7f, RZ, 0xc0, !PT ;  /* 0x0000007f03ff7812 */ /* 0x000fc6000782c0ff */
[----:B------:R1:W-:Y:S01]  /*7530*/  STL [R1+0x20], R0 ;  /* 0x0000200001007387 */ /* 0x0003e20000100800 */
[----:B------:R-:W-:Y:S01]  /*7540*/  PLOP3.LUT P0, PT, P0, P1, PT, 0x8a, 0x0 ;  /* 0x000000000000781c */ /* 0x000fe20000703172 */
[----:B-1----:R-:W-:-:S08]  /*7550*/  IMAD.U32 R0, RZ, RZ, UR4 ;  /* 0x00000004ff007e24 */ /* 0x002fd0000f8e00ff */
[----:B------:R-:W-:Y:S01]  /*7560*/  @P1 LOP3.LUT R19, R19, 0x2, RZ, 0xfc, !PT ;  /* 0x0000000213131812 */ /* 0x000fe200078efcff */
[----:B------:R1:W-:Y:S03]  /*7570*/  STL [R1+0x14], R0 ;  /* 0x0000140001007387 */ /* 0x0003e60000100800 */
[----:B------:R-:W-:Y:S01]  /*7580*/  LOP3.LUT R19, R19, 0xfffffffe, RZ, 0xc0, !PT ;  /* 0xfffffffe13137812 */ /* 0x000fe200078ec0ff */
[----:B------:R1:W-:Y:S03]  /*7590*/  STL [R1+0x1c], RZ ;  /* 0x00001cff01007387 */ /* 0x0003e60000100800 */
[----:B------:R-:W-:Y:S02]  /*75a0*/  @P0 LOP3.LUT R19, R19, 0x1, RZ, 0xfc, !PT ;  /* 0x0000000113130812 */ /* 0x000fe400078efcff */
[----:B--2---:R-:W-:-:S13]  /*75b0*/  R2UR UR5, R4 ;  /* 0x00000000040572ca */ /* 0x004fda00000e0000 */
[----:B-1----:R-:W-:-:S12]  /*75c0*/  ULOP3.LUT UR38, UR5, 0x2, URZ, 0xfc, !UPT ;  /* 0x0000000205267892 */ /* 0x002fd8000f8efc3f */
.L_x_208:
[----:B------:R-:W2:Y:S01]  /*75d0*/  LDL R6, [R1+0x14] ;  /* 0x0000140001067983 */ /* 0x000ea20000100800 */
[----:B------:R-:W1:Y:S01]  /*75e0*/  LDC R2, c[0x0][0xda8] ;  /* 0x00036a00ff027b82 */ /* 0x000e620000000800 */
[----:B------:R-:W-:Y:S05]  /*75f0*/  YIELD ;  /* 0x0000000000007946 */ /* 0x000fea0003800000 */
[----:B------:R-:W-:Y:S02]  /*7600*/  ULDC.64 UR4, c[0x0][0x3f8] ;  /* 0x0000fe0000047ab9 */ /* 0x000fe40000000a00 */
[----:B------:R-:W3:Y:S01]  /*7610*/  LDC R0, c[0x0][0xdb4] ;  /* 0x00036d00ff007b82 */ /* 0x000ee20000000800 */
[----:B------:R-:W-:-:S03]  /*7620*/  UISETP.NE.U32.AND UP0, UPT, UR4, URZ, UPT ;  /* 0x0000003f0400728c */ /* 0x000fc6000bf05070 */
[----:B------:R-:W-:Y:S01]  /*7630*/  ULDC UR4, c[0x0][0x404] ;  /* 0x0001010000047ab9 */ /* 0x000fe20000000800 */
[----:B------:R-:W-:-:S04]  /*7640*/  UISETP.NE.AND.EX UP0, UPT, UR5, URZ, UPT, UP0 ;  /* 0x0000003f0500728c */ /* 0x000fc8000bf05300 */
[----:B------:R-:W-:Y:S01]  /*7650*/  USEL UR4, UR4, 0x1, UP0 ;  /* 0x0000000104047887 */ /* 0x000fe20008000000 */
[----:B-1----:R-:W-:Y:S02]  /*7660*/  ISETP.NE.AND P0, PT, R2, 0x1, PT ;  /* 0x000000010200780c */ /* 0x002fe40003f05270 */
[----:B---3--:R-:W-:-:S11]  /*7670*/  ISETP.NE.AND P1, PT, R0, 0x1, PT ;  /* 0x000000010000780c */ /* 0x008fd60003f25270 */
        /* <DEDUP_REMOVED lines=11> */
[----:B------:R-:W-:Y:S02]  /*7730*/  MOV R3, 0x400 ;  /* 0x0000040000037802 */ /* 0x000fe40000000f00 */
[----:B------:R2:W-:Y:S02]  /*7740*/  STL [R1], R7 ;  /* 0x0000000701007387 */ /* 0x0005e40000100800 */
        /* <DEDUP_REMOVED lines=13> */
[----:B------:R2:W-:Y:S01]  /*7820*/  STL [R1+0x4], R3 ;  /* 0x0000040301007387 */ /* 0x0005e20000100800 */
[----:B------:R-:W-:Y:S05]  /*7830*/  @!P0 BRA `(.L_x_157) ;  /* 0x0000000000408947 */ /* 0x000fea0003800000 */
[----:B------:R-:W-:Y:S01]  /*7840*/  MOV R2, 0x0 ;  /* 0x0000000000027802 */ /* 0x000fe20000000f00 */
[----:B------:R-:W-:Y:S01]  /*7850*/  ULDC.64 UR6, c[0x4][0x108] ;  /* 0x0100420000067ab9 */ /* 0x000fe20000000a00 */
[----:B------:R-:W-:Y:S01]  /*7860*/  ULDC.64 UR8, c[0x4][0x110] ;  /* 0x0100440000087ab9 */ /* 0x000fe20000000a00 */
[----:B------:R-:W-:Y:S01]  /*7870*/  ULDC.64 UR4, c[0x4][0x60] ;  /* 0x0100180000047ab9 */ /* 0x000fe20000000a00 */
[----:B------:R-:W-:Y:S02]  /*7880*/  IMAD.U32 R4, RZ, RZ, UR6 ;  /* 0x00000006ff047e24 */ /* 0x000fe4000f8e00ff */
[----:B--2---:R-:W1:Y:S01]  /*7890*/  LDC.64 R2, c[0x4][R2] ;  /* 0x0100000002027b82 */ /* 0x004e620000000a00 */
[----:B------:R-:W-:Y:S02]  /*78a0*/  IMAD.U32 R5, RZ, RZ, UR7 ;  /* 0x00000007ff057e24 */ /* 0x000fe4000f8e00ff */
[----:B------:R-:W-:Y:S02]  /*78b0*/  IMAD.U32 R6, RZ, RZ, UR8 ;  /* 0x00000008ff067e24 */ /* 0x000fe4000f8e00ff */
[----:B------:R-:W-:-:S02]  /*78c0*/  IMAD.U32 R7, RZ, RZ, UR9 ;  /* 0x00000009ff077e24 */ /* 0x000fc4000f8e00ff */
[----:B------:R-:W-:Y:S02]  /*78d0*/  IMAD.U32 R10, RZ, RZ, UR4 ;  /* 0x00000004ff0a7e24 */ /* 0x000fe4000f8e00ff */
[----:B------:R-:W-:Y:S02]  /*78e0*/  IMAD.U32 R11, RZ, RZ, UR5 ;  /* 0x00000005ff0b7e24 */ /* 0x000fe4000f8e00ff */
[----:B------:R-:W-:Y:S02]  /*78f0*/  IMAD.MOV.U32 R8, RZ, RZ, 0x70 ;  /* 0x00000070ff087424 */ /* 0x000fe400078e00ff */
[----:B------:R-:W-:Y:S02]  /*7900*/  IMAD.MOV.U32 R12, RZ, RZ, 0x1 ;  /* 0x00000001ff0c7424 */ /* 0x000fe400078e00ff */
[----:B------:R-:W-:-:S07]  /*7910*/  IMAD.MOV.U32 R13, RZ, RZ, RZ ;  /* 0x000000ffff0d7224 */ /* 0x000fce00078e00ff */
[----:B------:R-:W-:-:S07]  /*7920*/  LEPC R20, `(.L_x_157) ;  /* 0x000000001014794e */ /* 0x000fce0000000000 */
[----:B-1----:R-:W-:Y:S05]  /*7930*/  CALL.ABS.NOINC R2 ;  /* 0x0000000002007343 */ /* 0x002fea0003c00000 */
.L_x_157:
        /* <DEDUP_REMOVED lines=9> */
[----:B------:R-:W-:Y:S02]  /*79d0*/  IMAD.U32 R4, RZ, RZ, UR6 ;  /* 0x00000006ff047e24 */ /* 0x000fe4000f8e00ff */
[----:B------:R-:W-:Y:S02]  /*79e0*/  IMAD.U32 R5, RZ, RZ, UR7 ;  /* 0x00000007ff057e24 */ /* 0x000fe4000f8e00ff */
[----:B------:R-:W-:Y:S02]  /*79f0*/  IMAD.U32 R6, RZ, RZ, UR8 ;  /* 0x00000008ff067e24 */ /* 0x000fe4000f8e00ff */
[----:B------:R-:W-:-:S02]  /*7a00*/  IMAD.U32 R7, RZ, RZ, UR9 ;  /* 0x00000009ff077e24 */ /* 0x000fc4000f8e00ff */
[----:B------:R-:W-:Y:S02]  /*7a10*/  IMAD.U32 R10, RZ, RZ, UR4 ;  /* 0x00000004ff0a7e24 */ /* 0x000fe4000f8e00ff */
[----:B------:R-:W-:Y:S02]  /*7a20*/  IMAD.U32 R11, RZ, RZ, UR5 ;  /* 0x00000005ff0b7e24 */ /* 0x000fe4000f8e00ff */
[----:B------:R-:W-:Y:S02]  /*7a30*/  IMAD.MOV.U32 R8, RZ, RZ, 0x70 ;  /* 0x00000070ff087424 */ /* 0x000fe400078e00ff */
[----:B------:R-:W-:Y:S02]  /*7a40*/  IMAD.MOV.U32 R12, RZ, RZ, 0x1 ;  /* 0x00000001ff0c7424 */ /* 0x000fe400078e00ff */
[----:B-1----:R-:W-:-:S07]  /*7a50*/  IMAD.MOV.U32 R13, RZ, RZ, RZ ;  /* 0x000000ffff0d7224 */ /* 0x002fce00078e00ff */
[----:B------:R-:W-:-:S07]  /*7a60*/  LEPC R20, `(.L_x_159) ;  /* 0x000000001014794e */ /* 0x000fce0000000000 */
[----:B--2---:R-:W-:Y:S05]  /*7a70*/  CALL.ABS.NOINC R2 ;  /* 0x0000000002007343 */ /* 0x004fea0003c00000 */
.L_x_159:
[----:B------:R-:W-:Y:S01]  /*7a80*/  MOV R2, 0x0 ;  /* 0x0000000000027802 */ /* 0x000fe20000000f00 */
[----:B------:R-:W-:Y:S01]  /*7a90*/  ULDC.64 UR6, c[0x4][0x108] ;  /* 0x0100420000067ab9 */ /* 0x000fe20000000a00 */
[----:B------:R-:W-:Y:S01]  /*7aa0*/  ULDC.64 UR8, c[0x4][0x110] ;  /* 0x0100440000087ab9 */ /* 0x000fe20000000a00 */
[----:B------:R-:W-:Y:S01]  /*7ab0*/  ULDC.64 UR4, c[0x4][0x70] ;  /* 0x01001c0000047ab9 */ /* 0x000fe20000000a00 */
[----:B------:R-:W-:Y:S02]  /*7ac0*/  IMAD.U32 R4, RZ, RZ, UR6 ;  /* 0x00000006ff047e24 */ /* 0x000fe4000f8e00ff */
[----:B------:R-:W1:Y:S01]  /*7ad0*/  LDC.64 R2, c[0x4][R2] ;  /* 0x0100000002027b82 */ /* 0x000e620000000a00 */
        /* <DEDUP_REMOVED lines=10> */
.L_x_158:
[----:B------:R-:W2:Y:S01]  /*7b80*/  LDL R7, [R1] ;  /* 0x0000000001077983 */ /* 0x000ea20000100800 */
[----:B------:R-:W-:Y:S01]  /*7b90*/  ULDC.64 UR4, c[0x0][0x9f8] ;  /* 0x00027e0000047ab9 */ /* 0x000fe20000000a00 */
[----:B------:R-:W1:Y:S01]  /*7ba0*/  LDC R0, c[0x0][0x428] ;  /* 0x00010a00ff007b82 */ /* 0x000e620000000800 */
[----:B------:R-:W-:Y:S01]  /*7bb0*/  ISETP.NE.U32.AND P0, PT, RZ, UR4, PT ;  /* 0x00000004ff007c0c */ /* 0x000fe2000bf05070 */
[----:B------:R-:W3:Y:S04]  /*7bc0*/  LDL R10, [R1+0x4] ;  /* 0x00000400010a7983 */ /* 0x000ee80000100800 */
[----:B------:R-:W4:Y:S01]  /*7bd0*/  LDL R9, [R1+0x20] ;  /* 0x0000200001097983 */ /* 0x000f220000100800 */
[----:B------:R-:W-:Y:S01]  /*7be0*/  ISETP.NE.AND.EX P0, PT, RZ, UR5, PT, P0 ;  /* 0x00000005ff007c0c */ /* 0x000fe2000bf05300 */
[----:B------:R-:W-:Y:S01]  /*7bf0*/  ULDC.64 UR6, c[0x0][0x208] ;  /* 0x0000820000067ab9 */ /* 0x000fe20000000a00 */
[----:B------:R-:W-:Y:S01]  /*7c00*/  ULDC UR4, c[0x0][0xda8] ;  /* 0x00036a0000047ab9 */ /* 0x000fe20000000800 */
[----:B------:R-:W4:Y:S04]  /*7c10*/  LDL.LU R6, [R1+0xc] ;  /* 0x00000c0001067983 */ /* 0x000f280000300800 */
[----:B------:R-:W4:Y:S06]  /*7c20*/  LDL R8, [R1+0x14] ;  /* 0x0000140001087983 */ /* 0x000f2c0000100800 */
[----:B------:R-:W2:Y:S01]  /*7c30*/  @P0 LDC.64 R2, c[0x0][0x9f8] ;  /* 0x00027e00ff020b82 */ /* 0x000ea20000000a00 */
[----:B-1----:R-:W-:-:S13]  /*7c40*/  ISETP.NE.AND P1, PT, R0, 0x1, PT ;  /* 0x000000010000780c */ /* 0x002fda0003f25270 */
[----:B------:R-:W3:Y:S08]  /*7c50*/  @P1 LDC R5, c[0x0][0x42c] ;  /* 0x00010b00ff051b82 */ /* 0x000ef00000000800 */
[----:B------:R-:W1:Y:S01]  /*7c60*/  @P1 LDC R4, c[0x0][0x430] ;  /* 0x00010c00ff041b82 */ /* 0x000e620000000800 */
[----:B--2---:R-:W-:-:S05]  /*7c70*/  @P0 IMAD.WIDE R2, R7, 0x4, R2 ;  /* 0x0000000407020825 */ /* 0x004fca00078e0202 */
[----:B------:R2:W5:Y:S01]  /*7c80*/  @P0 LDG.E R7, desc[UR6][R2.64] ;  /* 0x0000000602070981 */ /* 0x000562000c1e1900 */
[----:B---3--:R-:W-:-:S04]  /*7c90*/  @P1 IMAD.HI.U32 R5, R10, R5, RZ ;  /* 0x000000050a051227 */ /* 0x008fc800078e00ff */
[----:B------:R-:W-:Y:S01]  /*7ca0*/  IMAD.MOV.U32 R0, RZ, RZ, R10 ;  /* 0x000000ffff007224 */ /* 0x000fe200078e000a */
[----:B-1----:R-:W-:Y:S02]  /*7cb0*/  @P1 SHF.R.U32.HI R0, RZ, R4, R5 ;  /* 0x00000004ff001219 */ /* 0x002fe40000011605 */
[----:B----4-:R-:W-:Y:S01]  /*7cc0*/  ISETP.NE.AND P1, PT, R9, RZ, PT ;  /* 0x000000ff0900720c */ /* 0x010fe20003f25270 */
[----:B------:R-:W1:Y:S01]  /*7cd0*/  S2R R4, SR_CgaCtaId ;  /* 0x0000000000047919 */ /* 0x000e620000008800 */
[----:B------:R-:W-:-:S04]  /*7ce0*/  IMAD.MOV R6, RZ, RZ, -R6 ;  /* 0x000000ffff067224 */ /* 0x000fc800078e0a06 */
[----:B------:R-:W-:-:S07]  /*7cf0*/  IMAD R6, R6, UR4, R8 ;  /* 0x0000000406067c24 */ /* 0x000fce000f8e0208 */
[----:B------:R-:W-:Y:S01]  /*7d00*/  VOTEU.ALL UP1, P1 ;  /* 0x00000000003f7886 */ /* 0x000fe20000820000 */
[----:B------:R-:W-:-:S04]  /*7d10*/  PLOP3.LUT P2, PT, P1, PT, PT, 0x8, 0x0 ;  /* 0x000000000000781c */ /* 0x000fc80000f4e170 */
[----:B------:R-:W-:Y:S01]  /*7d20*/  @!UP1 UIADD3 UR8, UP0, UR36, 0x270, URZ ;  /* 0x0000027024089890 */ /* 0x000fe2000ff1e03f */
[----:B------:R-:W-:-:S03]  /*7d30*/  IMAD.SHL.U32 R6, R6, 0x80, RZ ;  /* 0x0000008006067824 */ /* 0x000fc600078e00ff */
[----:B------:R-:W-:-:S03]  /*7d40*/  @!UP1 UIADD3.X UR9, URZ, UR37, URZ, UP0, !UPT ;  /* 0x000000253f099290 */ /* 0x000fc600087fe43f */
[----:B--2---:R-:W-:-:S09]  /*7d50*/  VOTEU.ALL UP0, P1 ;  /* 0x00000000003f7886 */ /* 0x004fd20000800000 */
.L_x_160:
[----:B------:R-:W2:Y:S04]  /*7d60*/  LDL R3, [R1] ;  /* 0x0000000001037983 */ /* 0x000ea80000100800 */
[----:B------:R-:W3:Y:S01]  /*7d70*/  LDL R2, [R1+0x4] ;  /* 0x0000040001027983 */ /* 0x000ee20000100800 */
[----:B------:R-:W-:Y:S01]  /*7d80*/  UMOV UR4, URZ ;  /* 0x0000003f00047c82 */ /* 0x000fe20008000000 */
[----:B------:R-:W-:Y:S02]  /*7d90*/  PLOP3.LUT P0, PT, P0, P2, PT, 0xa2, 0x0 ;  /* 0x000000000000781c */ /* 0x000fe40000705472 */
[----:B--2---:R-:W-:-:S08]  /*7da0*/  @P2 R2UR P0, UR7, R3 ;  /* 0x00000000030722ca */ /* 0x004fd00000000000 */
[----:B------:R-:W-:Y:S02]  /*7db0*/  PLOP3.LUT P0, PT, P0, P2, PT, 0xa2, 0x0 ;  /* 0x000000000000781c */ /* 0x000fe40000705472 */
[----:B---3--:R-:W-:-:S08]  /*7dc0*/  @P2 R2UR.OR P0, UR6, R2 ;  /* 0x00000000020622ca */ /* 0x008fd00000100000 */
[----:B------:R-:W-:Y:S02]  /*7dd0*/  PLOP3.LUT P0, PT, P0, P2, PT, 0xa2, 0x0 ;  /* 0x000000000000781c */ /* 0x000fe40000705472 */
[----:B------:R-:W-:-:S08]  /*7de0*/  @P2 R2UR.OR P0, UR5, R6 ;  /* 0x00000000060522ca */ /* 0x000fd00000100000 */
[----:B------:R-:W-:-:S05]  /*7df0*/  @P2 PLOP3.LUT P2, PT, P0, PT, PT, 0x80, 0x0 ;  /* 0x000000000000281c */ /* 0x000fca000074f070 */
[----:B------:R2:W-:Y:S08]  /*7e00*/  @!UP0 UTMAPF.L2.4D [UR4], [UR8] ;  /* 0x00000004080085b8 */ /* 0x0005f00008018000 */
[----:B--2---:R-:W-:Y:S05]  /*7e10*/  @P2 BRA.U.ANY `(.L_x_160) ;  /* 0xfffffffd00d02947 */ /* 0x004fea000393ffff */
[----:B------:R-:W-:Y:S01]  /*7e20*/  PLOP3.LUT P2, PT, P1, PT, PT, 0x8, 0x0 ;  /* 0x000000000000781c */ /* 0x000fe20000f4e170 */
[----:B------:R-:W-:Y:S01]  /*7e30*/  VOTEU.ALL UP0, P1 ;  /* 0x00000000003f7886 */ /* 0x000fe20000800000 */
[----:B------:R-:W-:-:S11]  /*7e40*/  UMOV UR4, 0x40 ;  /* 0x0000004000047882 */ /* 0x000fd60000000000 */
.L_x_161:
[----:B------:R-:W2:Y:S04]  /*7e50*/  LDL R3, [R1] ;  /* 0x0000000001037983 */ /* 0x000ea80000100800 */
[----:B------:R-:W3:Y:S01]  /*7e60*/  LDL R2, [R1+0x4] ;  /* 0x0000040001027983 */ /* 0x000ee20000100800 */
        /* <DEDUP_REMOVED lines=12> */
.L_x_162:
        /* <DEDUP_REMOVED lines=11> */
[----:B------:R-:W2:Y:S01]  /*7fe0*/  LDC.64 R2, c[0x0][0x3f8] ;  /* 0x0000fe00ff027b82 */ /* 0x000ea20000000a00 */
[C---:B-1----:R-:W-:Y:S01]  /*7ff0*/  IMAD.SHL.U32 R20, R4.reuse, 0x40, RZ ;  /* 0x0000004004147824 */ /* 0x042fe200078e00ff */
[----:B------:R-:W-:Y:S01]  /*8000*/  UMOV UR4, 0xffffffff ;  /* 0xffffffff00047882 */ /* 0x000fe20000000000 */
[----:B------:R-:W-:-:S03]  /*8010*/  IMAD.SHL.U32 R21, R4, 0x1000, RZ ;  /* 0x0000100004157824 */ /* 0x000fc600078e00ff */
[----:B------:R-:W-:Y:S02]  /*8020*/  LOP3.LUT R20, R20, 0x40, RZ, 0xc0, !PT ;  /* 0x0000004014147812 */ /* 0x000fe400078ec0ff */
[----:B------:R-:W-:Y:S02]  /*8030*/  LOP3.LUT R21, R21, 0x1000, RZ, 0xc0, !PT ;  /* 0x0000100015157812 */ /* 0x000fe400078ec0ff */
[----:B--2---:R-:W-:-:S04]  /*8040*/  ISETP.NE.U32.AND P0, PT, R2, RZ, PT ;  /* 0x000000ff0200720c */ /* 0x004fc80003f05070 */
[----:B------:R-:W-:-:S04]  /*8050*/  ISETP.NE.AND.EX P0, PT, R3, RZ, PT, P0 ;  /* 0x000000ff0300720c */ /* 0x000fc80003f05300 */
[----:B-----5:R-:W-:Y:S01]  /*8060*/  SEL R5, R7, RZ, !P0 ;  /* 0x000000ff07057207 */ /* 0x020fe20004000000 */
[----:B------:R-:W-:Y:S08]  /*8070*/  BRA.DIV UR4, `(.L_x_163) ;  /* 0x0000002a046c7947 */ /* 0x000ff0000b800000 */
.L_x_224:
[----:B------:R-:W2:Y:S01]  /*8080*/  LDL R8, [R1+0x10] ;  /* 0x0000100001087983 */ /* 0x000ea20000100800 */
[----:B------:R-:W-:Y:S01]  /*8090*/  UMOV UR4, 0xffffffff ;  /* 0xffffffff00047882 */ /* 0x000fe20000000000 */
[--C-:B------:R-:W-:Y:S01]  /*80a0*/  SHF.R.S32.HI R12, RZ, 0x1f, R7.reuse ;  /* 0x0000001fff0c7819 */ /* 0x100fe20000011407 */
[----:B------:R-:W-:Y:S02]  /*80b0*/  IMAD.MOV.U32 R4, RZ, RZ, R7 ;  /* 0x000000ffff047224 */ /* 0x000fe400078e0007 */
[----:B--2---:R-:W-:Y:S01]  /*80c0*/  VIADD R8, R8, 0xffffffff ;  /* 0xffffffff08087836 */ /* 0x004fe20000000000 */
[----:B------:R-:W-:Y:S06]  /*80d0*/  BRA.DIV UR4, `(.L_x_164) ;  /* 0x0000002a04887947 */ /* 0x000fec000b800000 */
[----:B------:R-:W-:-:S13]  /*80e0*/  ELECT P6, URZ, PT ;  /* 0x00000000003f782f */ /* 0x000fda00038c0000 */
.L_x_227:
[----:B------:R-:W-:Y:S05]  /*80f0*/  @!P6 BRA `(.L_x_165) ;  /* 0x000000040028e947 */ /* 0x000fea0003800000 */
        /* <DEDUP_REMOVED lines=9> */
[----:B------:R-:W-:-:S04]  /*8190*/  @P1 SHF.R.U32.HI R5, RZ, R11, R10 ;  /* 0x0000000bff051219 */ /* 0x000fc8000001160a */
[--C-:B------:R-:W-:Y:S01]  /*81a0*/  SHF.R.S32.HI R11, RZ, 0x1f, R5.reuse ;  /* 0x0000001fff0b7819 */ /* 0x100fe20000011405 */
[--C-:B------:R-:W-:Y:S02]  /*81b0*/  IMAD.MOV R18, RZ, RZ, -R5.reuse ;  /* 0x000000ffff127224 */ /* 0x100fe400078e0a05 */
[----:B------:R-:W-:Y:S02]  /*81c0*/  IMAD.MOV.U32 R10, RZ, RZ, R5 ;  /* 0x000000ffff0a7224 */ /* 0x000fe400078e0005 */
[----:B------:R-:W-:Y:S02]  /*81d0*/  IMAD R18, R9, R18, R8 ;  /* 0x0000001209127224 */ /* 0x000fe400078e0208 */
[----:B------:R-:W-:Y:S02]  /*81e0*/  IMAD R9, R12, UR4, RZ ;  /* 0x000000040c097c24 */ /* 0x000fe4000f8e02ff */
[----:B------:R-:W-:-:S04]  /*81f0*/  IMAD.WIDE.U32 R10, R7, UR4, R10 ;  /* 0x00000004070a7c25 */ /* 0x000fc8000f8e000a */
[----:B------:R-:W-:Y:S01]  /*8200*/  IMAD R5, R7, UR5, R9 ;  /* 0x0000000507057c24 */ /* 0x000fe2000f8e0209 */
[----:B------:R-:W-:-:S03]  /*8210*/  LEA R14, P1, R10, R2, 0x2 ;  /* 0x000000020a0e7211 */ /* 0x000fc600078210ff */
[----:B------:R-:W-:-:S05]  /*8220*/  IMAD.IADD R5, R11, 0x1, R5 ;  /* 0x000000010b057824 */ /* 0x000fca00078e0205 */
[----:B------:R-:W-:-:S05]  /*8230*/  LEA.HI.X R15, R10, R3, R5, 0x2, P1 ;  /* 0x000000030a0f7211 */ /* 0x000fca00008f1405 */
[----:B------:R1:W5:Y:S02]  /*8240*/  LDG.E R7, desc[UR6][R14.64] ;  /* 0x000000060e077981 */ /* 0x000364000c1e1900 */
.L_x_166:
[----:B------:R-:W2:Y:S01]  /*8250*/  S2R R9, SR_CgaCtaId ;  /* 0x0000000000097919 */ /* 0x000ea20000008800 */
[----:B------:R-:W-:-:S04]  /*8260*/  MOV R5, 0x400 ;  /* 0x0000040000057802 */ /* 0x000fc80000000f00 */
[----:B--2---:R-:W-:Y:S02]  /*8270*/  LEA R5, R9, R5, 0x18 ;  /* 0x0000000509057211 */ /* 0x004fe400078ec0ff */
[----:B------:R-:W-:-:S03]  /*8280*/  SHF.L.U32 R9, R17, 0x1f, RZ ;  /* 0x0000001f11097819 */ /* 0x000fc600000006ff */
[----:B------:R-:W-:-:S04]  /*8290*/  IMAD R5, R16, 0x8, R5 ;  /* 0x0000000810057824 */ /* 0x000fc800078e0205 */
[----:B------:R-:W2:Y:S02]  /*82a0*/  SYNCS.PHASECHK.TRANS64.TRYWAIT P1, [R5+URZ+0x34840], R9 ;  /* 0x03484009050075a7 */ /* 0x000ea4000802017f */
[----:B--2---:R-:W-:Y:S05]  /*82b0*/  @!P1 BRA `(.L_x_167) ;  /* 0x0000002800309947 */ /* 0x004fea0003800000 */
.L_x_228:
[----:B------:R-:W3:Y:S01]  /*82c0*/  S2R R10, SR_TID.X ;  /* 0x00000000000a7919 */ /* 0x000ee20000002100 */
[----:B------:R-:W-:-:S04]  /*82d0*/  UPRMT UR4, UR38, 0x9910, URZ ;  /* 0x0000991026047896 */ /* 0x000fc8000800003f */
[----:B------:R-:W-:Y:S01]  /*82e0*/  UISETP.NE.AND UP0, UPT, UR4, 0x2, UPT ;  /* 0x000000020400788c */ /* 0x000fe2000bf05270 */
[----:B---3--:R-:W-:-:S13]  /*82f0*/  LOP3.LUT P1, RZ, R10, 0x7f, RZ, 0xc0, !PT ;  /* 0x0000007f0aff7812 */ /* 0x008fda000782c0ff */
[----:B--2---:R-:W-:-:S04]  /*8300*/  @!P1 IMAD.MOV.U32 R9, RZ, RZ, 0xc000 ;  /* 0x0000c000ff099424 */ /* 0x004fc800078e00ff */
[----:B------:R2:W-:Y:S01]  /*8310*/  @!P1 SYNCS.ARRIVE.TRANS64 RZ, [R5+URZ+0x34830], R9 ;  /* 0x0348300905ff99a7 */ /* 0x0005e2000800003f */
[----:B------:R-:W-:-:S13]  /*8320*/  PLOP3.LUT P1, PT, PT, PT, UP0, 0x80, 0x0 ;  /* 0x000000000000781c */ /* 0x000fda0003f2f008 */
[----:B--2---:R-:W-:Y:S05]  /*8330*/  @P1 BRA `(.L_x_168) ;  /* 0x0000000000041947 */ /* 0x004fea0003800000 */
[----:B------:R-:W-:Y:S01]  /*8340*/  BPT.TRAP 0x1 ;  /* 0x000000040000795c */ /* 0x000fe20000300000 */
.L_x_168:
[----:B------:R-:W-:-:S13]  /*8350*/  LOP3.LUT P1, RZ, R19, 0x1, RZ, 0xc0, !PT ;  /* 0x0000000113ff7812 */ /* 0x000fda000782c0ff */
[----:B------:R-:W-:Y:S05]  /*8360*/  @P1 BRA `(.L_x_169) ;  /* 0x0000000000041947 */ /* 0x000fea0003800000 */
[----:B------:R-:W-:Y:S01]  /*8370*/  BPT.TRAP 0x1 ;  /* 0x000000040000795c */ /* 0x000fe20000300000 */
.L_x_169:
[----:B------:R-:W2:Y:S01]  /*8380*/  S2R R10, SR_CgaCtaId ;  /* 0x00000000000a7919 */ /* 0x000ea20000008800 */
[----:B------:R-:W-:Y:S01]  /*8390*/  MOV R9, 0x400 ;  /* 0x0000040000097802 */ /* 0x000fe20000000f00 */
[----:B------:R-:W-:Y:S01]  /*83a0*/  UIADD3 UR4, UP0, UR36, 0x370, URZ ;  /* 0x0000037024047890 */ /* 0x000fe2000ff1e03f */
[----:B------:R-:W-:Y:S01]  /*83b0*/  R2UR UR9, R5 ;  /* 0x00000000050972ca */ /* 0x000fe200000e0000 */
[----:B------:R-:W-:Y:S01]  /*83c0*/  IMAD R5, R16, 0x6000, R21 ;  /* 0x0000600010057824 */ /* 0x000fe200078e0215 */
[----:B------:R-:W-:Y:S01]  /*83d0*/  R2UR UR11, R18 ;  /* 0x00000000120b72ca */ /* 0x000fe200000e0000 */
[----:B------:R-:W-:Y:S01]  /*83e0*/  UMOV UR10, URZ ;  /* 0x0000003f000a7c82 */ /* 0x000fe20008000000 */
[----:B------:R-:W-:Y:S01]  /*83f0*/  R2UR UR5, R20 ;  /* 0x00000000140572ca */ /* 0x000fe200000e0000 */
[----:B------:R-:W-:Y:S01]  /*8400*/  UMOV UR18, 0x30000 ;  /* 0x0003000000127882 */ /* 0x000fe20000000000 */
[----:B------:R-:W-:Y:S01]  /*8410*/  R2UR UR12, R0 ;  /* 0x00000000000c72ca */ /* 0x000fe200000e0000 */
[----:B------:R-:W-:Y:S01]  /*8420*/  UMOV UR6, 0x0 ;  /* 0x0000000000067882 */ /* 0x000fe20000000000 */
[----:B-----5:R-:W-:Y:S01]  /*8430*/  R2UR UR13, R7 ;  /* 0x00000000070d72ca */ /* 0x020fe200000e0000 */
[----:B------:R-:W-:Y:S01]  /*8440*/  UMOV UR7, 0x14f00000 ;  /* 0x14f0000000077882 */ /* 0x000fe20000000000 */
[----:B------:R-:W-:-:S03]  /*8450*/  UMOV UR16, 0x40 ;  /* 0x0000004000107882 */ /* 0x000fc60000000000 */
[----:B------:R-:W-:-:S04]  /*8460*/  UIADD3 UR9, UR9, 0x34830, URZ ;  /* 0x0003483009097890 */ /* 0x000fc8000fffe03f */
[----:B------:R-:W-:Y:S02]  /*8470*/  ULEA UR11, UR11, UR5, 0x7 ;  /* 0x000000050b0b7291 */ /* 0x000fe4000f8e383f */
[----:B------:R-:W-:Y:S01]  /*8480*/  UIADD3.X UR5, URZ, UR37, URZ, UP0, !UPT ;  /* 0x000000253f057290 */ /* 0x000fe200087fe43f */
[----:B--2---:R-:W-:-:S05]  /*8490*/  LEA R9, R10, R9, 0x18 ;  /* 0x000000090a097211 */ /* 0x004fca00078ec0ff */
[----:B------:R-:W-:-:S05]  /*84a0*/  IMAD R5, R5, 0x2, R9 ;  /* 0x0000000205057824 */ /* 0x000fca00078e0209 */
[----:B------:R-:W-:Y:S01]  /*84b0*/  R2UR UR8, R5 ;  /* 0x00000000050872ca */ /* 0x000fe200000e0000 */
[----:B------:R-:W-:-:S12]  /*84c0*/  IMAD.MOV.U32 R5, RZ, RZ, R7 ;  /* 0x000000ffff057224 */ /* 0x000fd800078e0007 */
[----:B------:R-:W-:Y:S02]  /*84d0*/  UIADD3 UR14, UR8, 0x1c400, URZ ;  /* 0x0001c400080e7890 */ /* 0x000fe4000fffe03f */
[----:B------:R-:W-:Y:S02]  /*84e0*/  UIADD3 UR15, UR8, 0x20400, URZ ;  /* 0x00020400080f7890 */ /* 0x000fe4000fffe03f */
[----:B------:R-:W-:-:S03]  /*84f0*/  UIADD3 UR17, UR8, 0x24400, URZ ;  /* 0x0002440008117890 */ /* 0x000fc6000fffe03f */
[----:B------:R-:W-:Y:S01]  /*8500*/  UMOV UR8, UR14 ;  /* 0x0000000e00087c82 */ /* 0x000fe20008000000 */
[----:B------:R-:W-:Y:S01]  /*8510*/  UMOV UR14, 0x80 ;  /* 0x00000080000e7882 */ /* 0x000fe20000000000 */
[----:B------:R2:W-:Y:S02]  /*8520*/  UTMALDG.4D.MULTICAST [UR8], [UR4], UR18, desc[UR6] ;  /* 0x00000608040073b4 */ /* 0x0005e40008019812 */
[----:B--2---:R-:W-:Y:S01]  /*8530*/  UMOV UR8, UR15 ;  /* 0x0000000f00087c82 */ /* 0x004fe20008000000 */
[----:B------:R-:W-:Y:S02]  /*8540*/  UMOV UR10, UR16 ;  /* 0x00000010000a7c82 */ /* 0x000fe40008000000 */
[----:B------:R2:W-:Y:S02]  /*8550*/  UTMALDG.4D.MULTICAST [UR8], [UR4], UR18, desc[UR6] ;  /* 0x00000608040073b4 */ /* 0x0005e40008019812 */
[----:B--2---:R-:W-:Y:S01]  /*8560*/  UMOV UR8, UR17 ;  /* 0x0000001100087c82 */ /* 0x004fe20008000000 */
[----:B------:R-:W-:-:S02]  /*8570*/  UMOV UR10, UR14 ;  /* 0x0000000e000a7c82 */ /* 0x000fc40008000000 */
[----:B------:R2:W-:Y:S02]  /*8580*/  UTMALDG.4D.MULTICAST [UR8], [UR4], UR18, desc[UR6] ;  /* 0x00000608040073b4 */ /* 0x0005e40008019812 */
[----:B--2---:R-:W-:Y:S01]  /*8590*/  NOP ;  /* 0x0000000000007918 */ /* 0x004fe20000000000 */
.L_x_165:
[----:B-1----:R-:W2:Y:S04]  /*85a0*/  LDL.LU R15, [R1] ;  /* 0x00000000010f7983 */ /* 0x002ea80000300800 */
[----:B------:R-:W3:Y:S04]  /*85b0*/  LDL.LU R14, [R1+0x4] ;  /* 0x00000400010e7983 */ /* 0x000ee80000300800 */
[----:B------:R-:W4:Y:S01]  /*85c0*/  LDL R13, [R1+0x1c] ;  /* 0x00001c00010d7983 */ /* 0x000f220000100800 */
[----:B------:R-:W-:-:S03]  /*85d0*/  MOV R10, 0x400 ;  /* 0x00000400000a7802 */ /* 0x000fc60000000f00 */
[----:B------:R-:W5:Y:S01]  /*85e0*/  LDL.LU R9, [R1+0x18] ;  /* 0x0000180001097983 */ /* 0x000f620000300800 */
[----:B------:R-:W1:Y:S01]  /*85f0*/  S2R R11, SR_CgaCtaId ;  /* 0x00000000000b7919 */ /* 0x000e620000008800 */
[----:B------:R-:W-:Y:S05]  /*8600*/  WARPSYNC.ALL ;  /* 0x0000000000007948 */ /* 0x000fea0003800000 */
[----:B------:R-:W-:-:S13]  /*8610*/  ELECT P1, URZ, PT ;  /* 0x00000000003f782f */ /* 0x000fda0003820000 */
[----:B------:R-:W-:Y:S01]  /*8620*/  @P1 R2UR UR11, R6 ;  /* 0x00000000060b12ca */ /* 0x000fe200000e0000 */
[----:B------:R-:W-:-:S04]  /*8630*/  UIADD3 UR4, UP0, UR36, 0x270, URZ ;  /* 0x0000027024047890 */ /* 0x000fc8000ff1e03f */
        /* <DEDUP_REMOVED lines=21> */
[C---:B---3--:R-:W-:Y:S02]  /*8790*/  @P1 R2UR UR12, R14.reuse ;  /* 0x000000000e0c12ca */ /* 0x048fe400000e0000 */
[----:B------:R-:W-:Y:S02]  /*87a0*/  @P1 R2UR UR21, R15 ;  /* 0x000000000f1512ca */ /* 0x000fe400000e0000 */
[----:B------:R-:W-:-:S09]  /*87b0*/  @P1 R2UR UR20, R14 ;  /* 0x000000000e1412ca */ /* 0x000fd200000e0000 */
[----:B------:R2:W-:Y:S04]  /*87c0*/  UTMALDG.4D [UR8], [UR4], desc[UR6] ;  /* 0x00000608040075b4 */ /* 0x0005e80008019000 */
[----:B------:R1:W-:Y:S01]  /*87d0*/  UTMALDG.4D [UR16], [UR4], desc[UR14] ;  /* 0x00000e10040075b4 */ /* 0x0003e20008019000 */
[----:B--2---:R-:W-:Y:S02]  /*87e0*/  @P1 R2UR UR13, R15 ;  /* 0x000000000f0d12ca */ /* 0x004fe400000e0000 */
[----:B------:R-:W-:Y:S02]  /*87f0*/  @P1 R2UR UR12, R14 ;  /* 0x000000000e0c12ca */ /* 0x000fe400000e0000 */
[----:B------:R-:W-:Y:S01]  /*8800*/  @P1 R2UR UR11, R6 ;  /* 0x00000000060b12ca */ /* 0x000fe200000e0000 */
[----:B------:R-:W-:Y:S01]  /*8810*/  UIADD3 UR8, UR24, 0x18400, URZ ;  /* 0x0001840018087890 */ /* 0x000fe2000fffe03f */
[----:B----4-:R-:W-:Y:S01]  /*8820*/  LOP3.LUT R6, R13, 0x1, RZ, 0xc, !PT ;  /* 0x000000010d067812 */ /* 0x010fe200078e0cff */
[----:B------:R-:W-:-:S03]  /*8830*/  UMOV UR10, 0x80 ;  /* 0x00000080000a7882 */ /* 0x000fc60000000000 */
[----:B------:R-:W-:-:S07]  /*8840*/  SHF.L.U32 R6, R6, 0x1f, RZ ;  /* 0x0000001f06067819 */ /* 0x000fce00000006ff */
[----:B------:R1:W-:Y:S01]  /*8850*/  UTMALDG.4D [UR8], [UR4], desc[UR22] ;  /* 0x00001608040075b4 */ /* 0x0003e20008019000 */
[----:B------:R-:W2:Y:S01]  /*8860*/  SYNCS.PHASECHK.TRANS64.TRYWAIT P1, [R10+URZ+0x34820], R6 ;  /* 0x034820060a0075a7 */ /* 0x000ea2000802017f */
[----:B-----5:R-:W-:Y:S01]  /*8870*/  ISETP.GE.AND P2, PT, R9, 0x81, PT ;  /* 0x000000810900780c */ /* 0x020fe20003f46270 */
[----:B-12---:R-:W-:-:S12]  /*8880*/  @!P1 BRA `(.L_x_171) ;  /* 0x0000002000d09947 */ /* 0x006fd80003800000 */
.L_x_229:
[----:B------:R-:W-:Y:S05]  /*8890*/  BSYNC B0 ;  /* 0x0000000000007941 */ /* 0x000fea0003800000 */
.L_x_170:
        /* <DEDUP_REMOVED lines=28> */
[----:B------:R-:W-:-:S04]  /*8a60*/  IMAD.MOV R10, RZ, RZ, -R7 ;  /* 0x000000ffff0a7224 */ /* 0x000fc800078e0a07 */
[----:B------:R-:W-:Y:S02]  /*8a70*/  IMAD R6, R15, R10, R6 ;  /* 0x0000000a0f067224 */ /* 0x000fe400078e0206 */
[----:B------:R-:W-:Y:S02]  /*8a80*/  IMAD R15, R12, UR4, RZ ;  /* 0x000000040c0f7c24 */ /* 0x000fe4000f8e02ff */
[----:B------:R-:W-:Y:S02]  /*8a90*/  IMAD.MOV.U32 R10, RZ, RZ, R7 ;  /* 0x000000ffff0a7224 */ /* 0x000fe400078e0007 */
[C---:B------:R-:W-:Y:S02]  /*8aa0*/  IMAD R7, R4.reuse, UR5, R15 ;  /* 0x0000000504077c24 */ /* 0x040fe4000f8e020f */
[----:B------:R-:W-:-:S04]  /*8ab0*/  IMAD.WIDE.U32 R10, R4, UR4, R10 ;  /* 0x00000004040a7c25 */ /* 0x000fc8000f8e000a */
[----:B------:R-:W-:Y:S01]  /*8ac0*/  IMAD.IADD R7, R7, 0x1, R11 ;  /* 0x0000000107077824 */ /* 0x000fe200078e020b */
[----:B------:R-:W-:-:S04]  /*8ad0*/  LEA R2, P1, R10, R2, 0x2 ;  /* 0x000000020a027211 */ /* 0x000fc800078210ff */
[----:B------:R-:W-:-:S05]  /*8ae0*/  LEA.HI.X R3, R10, R3, R7, 0x2, P1 ;  /* 0x000000030a037211 */ /* 0x000fca00008f1407 */
[----:B------:R1:W5:Y:S04]  /*8af0*/  LDG.E R7, desc[UR6][R2.64] ;  /* 0x0000000602077981 */ /* 0x000368000c1e1900 */
.L_x_176:
[----:B-1----:R-:W1:Y:S01]  /*8b00*/  S2R R3, SR_CgaCtaId ;  /* 0x0000000000037919 */ /* 0x002e620000008800 */
[----:B------:R-:W-:-:S04]  /*8b10*/  MOV R2, 0x400 ;  /* 0x0000040000027802 */ /* 0x000fc80000000f00 */
[----:B-1----:R-:W-:Y:S02]  /*8b20*/  LEA R2, R3, R2, 0x18 ;  /* 0x0000000203027211 */ /* 0x002fe400078ec0ff */
[----:B------:R-:W-:-:S03]  /*8b30*/  SHF.L.U32 R3, R13, 0x1f, RZ ;  /* 0x0000001f0d037819 */ /* 0x000fc600000006ff */
[----:B------:R-:W-:-:S04]  /*8b40*/  IMAD R2, R9, 0x8, R2 ;  /* 0x0000000809027824 */ /* 0x000fc800078e0202 */
[----:B------:R-:W1:Y:S02]  /*8b50*/  SYNCS.PHASECHK.TRANS64.TRYWAIT P1, [R2+URZ+0x34840], R3 ;  /* 0x03484003020075a7 */ /* 0x000e64000802017f */
[----:B-1----:R-:W-:Y:S05]  /*8b60*/  @!P1 BRA `(.L_x_177) ;  /* 0x0000002000389947 */ /* 0x002fea0003800000 */
.L_x_230:
[----:B------:R-:W2:Y:S01]  /*8b70*/  S2R R10, SR_TID.X ;  /* 0x00000000000a7919 */ /* 0x000ea20000002100 */
[----:B------:R-:W-:Y:S01]  /*8b80*/  UPRMT UR4, UR38, 0x9910, URZ ;  /* 0x0000991026047896 */ /* 0x000fe2000800003f */
[----:B--2---:R-:W-:-:S13]  /*8b90*/  LOP3.LUT P1, RZ, R10, 0x7f, RZ, 0xc0, !PT ;  /* 0x0000007f0aff7812 */ /* 0x004fda000782c0ff */
[----:B-1----:R-:W-:-:S04]  /*8ba0*/  @!P1 IMAD.MOV.U32 R3, RZ, RZ, 0xc000 ;  /* 0x0000c000ff039424 */ /* 0x002fc800078e00ff */
[----:B------:R1:W-:Y:S02]  /*8bb0*/  @!P1 SYNCS.ARRIVE.TRANS64 RZ, [R2+URZ+0x34830], R3 ;  /* 0x0348300302ff99a7 */ /* 0x0003e4000800003f */
[----:B-1----:R-:W-:-:S05]  /*8bc0*/  IMAD.U32 R3, RZ, RZ, UR4 ;  /* 0x00000004ff037e24 */ /* 0x002fca000f8e00ff */
[----:B------:R-:W-:-:S13]  /*8bd0*/  ISETP.NE.AND P2, PT, R3, 0x2, PT ;  /* 0x000000020300780c */ /* 0x000fda0003f45270 */
[----:B------:R-:W-:Y:S05]  /*8be0*/  @P2 BRA `(.L_x_178) ;  /* 0x0000000000042947 */ /* 0x000fea0003800000 */
[----:B------:R-:W-:Y:S01]  /*8bf0*/  BPT.TRAP 0x1 ;  /* 0x000000040000795c */ /* 0x000fe20000300000 */
.L_x_178:
[----:B------:R-:W-:-:S13]  /*8c00*/  LOP3.LUT P1, RZ, R19, 0x1, RZ, 0xc0, !PT ;  /* 0x0000000113ff7812 */ /* 0x000fda000782c0ff */
[----:B------:R-:W-:Y:S05]  /*8c10*/  @P1 BRA `(.L_x_179) ;  /* 0x0000000000041947 */ /* 0x000fea0003800000 */
[----:B------:R-:W-:Y:S01]  /*8c20*/  BPT.TRAP 0x1 ;  /* 0x000000040000795c */ /* 0x000fe20000300000 */
.L_x_179:
[----:B------:R-:W1:Y:S01]  /*8c30*/  S2R R11, SR_CgaCtaId ;  /* 0x00000000000b7919 */ /* 0x000e620000008800 */
        /* <DEDUP_REMOVED lines=12> */
[----:B------:R-:W-:Y:S01]  /*8d00*/  UMOV UR18, 0x40 ;  /* 0x0000004000127882 */ /* 0x000fe20000000000 */
[----:B------:R-:W-:Y:S01]  /*8d10*/  UMOV UR17, 0x80 ;  /* 0x0000008000117882 */ /* 0x000fe20000000000 */
[----:B------:R-:W-:Y:S01]  /*8d20*/  SHF.L.U32 R3, R17, 0x1f, RZ ;  /* 0x0000001f11037819 */ /* 0x000fe200000006ff */
[----:B------:R-:W-:-:S04]  /*8d30*/  UIADD3 UR9, UR9, 0x34830, URZ ;  /* 0x0003483009097890 */ /* 0x000fc8000fffe03f */
[----:B------:R-:W-:Y:S02]  /*8d40*/  ULEA UR11, UR11, UR5, 0x7 ;  /* 0x000000050b0b7291 */ /* 0x000fe4000f8e383f */
[----:B------:R-:W-:Y:S01]  /*8d50*/  UIADD3.X UR5, URZ, UR37, URZ, UP0, !UPT ;  /* 0x000000253f057290 */ /* 0x000fe200087fe43f */
[----:B-1----:R-:W-:-:S05]  /*8d60*/  LEA R10, R11, R10, 0x18 ;  /* 0x0000000a0b0a7211 */ /* 0x002fca00078ec0ff */
[----:B------:R-:W-:-:S05]  /*8d70*/  IMAD R2, R2, 0x2, R10 ;  /* 0x0000000202027824 */ /* 0x000fca00078e020a */
[----:B------:R-:W-:Y:S01]  /*8d80*/  R2UR UR8, R2 ;  /* 0x00000000020872ca */ /* 0x000fe200000e0000 */
[----:B------:R-:W-:-:S12]  /*8d90*/  IMAD R2, R16, 0x8, R10 ;  /* 0x0000000810027824 */ /* 0x000fd800078e020a */
[----:B------:R-:W-:Y:S02]  /*8da0*/  UIADD3 UR14, UR8, 0x1c400, URZ ;  /* 0x0001c400080e7890 */ /* 0x000fe4000fffe03f */
[----:B------:R-:W-:Y:S02]  /*8db0*/  UIADD3 UR15, UR8, 0x20400, URZ ;  /* 0x00020400080f7890 */ /* 0x000fe4000fffe03f */
[----:B------:R-:W-:-:S03]  /*8dc0*/  UIADD3 UR16, UR8, 0x24400, URZ ;  /* 0x0002440008107890 */ /* 0x000fc6000fffe03f */
[----:B------:R-:W-:Y:S02]  /*8dd0*/  UMOV UR8, UR14 ;  /* 0x0000000e00087c82 */ /* 0x000fe40008000000 */
[----:B------:R1:W-:Y:S02]  /*8de0*/  UTMALDG.4D.MULTICAST [UR8], [UR4], UR19, desc[UR6] ;  /* 0x00000608040073b4 */ /* 0x0003e40008019813 */
[----:B-1----:R-:W-:Y:S01]  /*8df0*/  UMOV UR8, UR15 ;  /* 0x0000000f00087c82 */ /* 0x002fe20008000000 */
[----:B------:R-:W-:Y:S02]  /*8e00*/  UMOV UR10, UR18 ;  /* 0x00000012000a7c82 */ /* 0x000fe40008000000 */
[----:B------:R1:W-:Y:S02]  /*8e10*/  UTMALDG.4D.MULTICAST [UR8], [UR4], UR19, desc[UR6] ;  /* 0x00000608040073b4 */ /* 0x0003e40008019813 */
[----:B-1----:R-:W-:Y:S01]  /*8e20*/  UMOV UR8, UR16 ;  /* 0x0000001000087c82 */ /* 0x002fe20008000000 */
[----:B------:R-:W-:-:S02]  /*8e30*/  UMOV UR10, UR17 ;  /* 0x00000011000a7c82 */ /* 0x000fc40008000000 */
[----:B------:R1:W-:Y:S01]  /*8e40*/  UTMALDG.4D.MULTICAST [UR8], [UR4], UR19, desc[UR6] ;  /* 0x00000608040073b4 */ /* 0x0003e20008019813 */
[----:B------:R-:W2:Y:S02]  /*8e50*/  SYNCS.PHASECHK.TRANS64.TRYWAIT P1, [R2+URZ+0x34860], R3 ;  /* 0x03486003020075a7 */ /* 0x000ea4000802017f */
[----:B-12---:R-:W-:Y:S05]  /*8e60*/  @!P1 BRA `(.L_x_180) ;  /* 0x0000001c008c9947 */ /* 0x006fea0003800000 */
.L_x_231:
[----:B------:R-:W2:Y:S02]  /*8e70*/  S2R R10, SR_TID.X ;  /* 0x00000000000a7919 */ /* 0x000ea40000002100 */
[----:B--2---:R-:W-:-:S13]  /*8e80*/  LOP3.LUT P1, RZ, R10, 0x7f, RZ, 0xc0, !PT ;  /* 0x0000007f0aff7812 */ /* 0x004fda000782c0ff */
[----:B-1----:R-:W-:-:S04]  /*8e90*/  @!P1 IMAD.MOV.U32 R3, RZ, RZ, 0x8000 ;  /* 0x00008000ff039424 */ /* 0x002fc800078e00ff */
[----:B------:R1:W-:Y:S01]  /*8ea0*/  @!P1 SYNCS.ARRIVE.TRANS64 RZ, [R2+URZ+0x34850], R3 ;  /* 0x0348500302ff99a7 */ /* 0x0003e2000800003f */
[----:B------:R-:W-:Y:S05]  /*8eb0*/  @P2 BRA `(.L_x_181) ;  /* 0x0000000000042947 */ /* 0x000fea0003800000 */
[----:B------:R-:W-:Y:S01]  /*8ec0*/  BPT.TRAP 0x1 ;  /* 0x000000040000795c */ /* 0x000fe20000300000 */
.L_x_181:
[----:B------:R-:W-:-:S13]  /*8ed0*/  LOP3.LUT P1, RZ, R19, 0x1, RZ, 0xc0, !PT ;  /* 0x0000000113ff7812 */ /* 0x000fda000782c0ff */
[----:B------:R-:W-:Y:S05]  /*8ee0*/  @P1 BRA `(.L_x_182) ;  /* 0x0000000000041947 */ /* 0x000fea0003800000 */
[----:B------:R-:W-:Y:S01]  /*8ef0*/  BPT.TRAP 0x1 ;  /* 0x000000040000795c */ /* 0x000fe20000300000 */
.L_x_182:
[----:B------:R-:W2:Y:S01]  /*8f00*/  S2R R11, SR_CgaCtaId ;  /* 0x00000000000b7919 */ /* 0x000ea20000008800 */
[----:B------:R-:W-:Y:S01]  /*8f10*/  MOV R10, 0x400 ;  /* 0x00000400000a7802 */ /* 0x000fe20000000f00 */
[----:B-1----:R-:W-:Y:S01]  /*8f20*/  IMAD R3, R16, 0x4000, R21 ;  /* 0x0000400010037824 */ /* 0x002fe200078e0215 */
[----:B------:R-:W-:Y:S01]  /*8f30*/  R2UR UR11, R18 ;  /* 0x00000000120b72ca */ /* 0x000fe200000e0000 */
[----:B------:R-:W-:Y:S01]  /*8f40*/  UIADD3 UR4, UP0, UR36, 0x470, URZ ;  /* 0x0000047024047890 */ /* 0x000fe2000ff1e03f */
[----:B------:R-:W-:Y:S01]  /*8f50*/  R2UR UR5, R20 ;  /* 0x00000000140572ca */ /* 0x000fe200000e0000 */
[----:B------:R-:W-:Y:S01]  /*8f60*/  UMOV UR10, URZ ;  /* 0x0000003f000a7c82 */ /* 0x000fe20008000000 */
[----:B------:R-:W-:Y:S01]  /*8f70*/  R2UR UR9, R2 ;  /* 0x00000000020972ca */ /* 0x000fe200000e0000 */
[----:B------:R-:W-:Y:S01]  /*8f80*/  UMOV UR16, 0x30000 ;  /* 0x0003000000107882 */ /* 0x000fe20000000000 */
[----:B------:R-:W-:Y:S01]  /*8f90*/  R2UR UR13, R5 ;  /* 0x00000000050d72ca */ /* 0x000fe200000e0000 */
[----:B------:R-:W-:Y:S01]  /*8fa0*/  UMOV UR7, 0x14f00000 ;  /* 0x14f0000000077882 */ /* 0x000fe20000000000 */
[----:B------:R-:W-:Y:S01]  /*8fb0*/  R2UR UR12, R0 ;  /* 0x00000000000c72ca */ /* 0x000fe200000e0000 */
[----:B------:R-:W-:Y:S01]  /*8fc0*/  UMOV UR15, 0x40 ;  /* 0x00000040000f7882 */ /* 0x000fe20000000000 */
[----:B------:R-:W-:-:S02]  /*8fd0*/  IMAD.MOV.U32 R5, RZ, RZ, R7 ;  /* 0x000000ffff057224 */ /* 0x000fc400078e0007 */
[----:B------:R-:W-:-:S03]  /*8fe0*/  IMAD.MOV.U32 R18, RZ, RZ, R6 ;  /* 0x000000ffff127224 */ /* 0x000fc600078e0006 */
[----:B------:R-:W-:Y:S02]  /*8ff0*/  ULEA UR11, UR11, UR5, 0x7 ;  /* 0x000000050b0b7291 */ /* 0x000fe4000f8e383f */
[----:B------:R-:W-:Y:S02]  /*9000*/  UIADD3 UR9, UR9, 0x34850, URZ ;  /* 0x0003485009097890 */ /* 0x000fe4000fffe03f */
[----:B------:R-:W-:Y:S01]  /*9010*/  UIADD3.X UR5, URZ, UR37, URZ, UP0, !UPT ;  /* 0x000000253f057290 */ /* 0x000fe200087fe43f */
[----:B--2---:R-:W-:-:S05]  /*9020*/  LEA R10, R11, R10, 0x18 ;  /* 0x0000000a0b0a7211 */ /* 0x004fca00078ec0ff */
[----:B------:R-:W-:-:S05]  /*9030*/  IMAD R3, R3, 0x2, R10 ;  /* 0x0000000203037824 */ /* 0x000fca00078e020a */
[----:B------:R-:W-:-:S13]  /*9040*/  R2UR UR6, R3 ;  /* 0x00000000030672ca */ /* 0x000fda00000e0000 */
[----:B------:R-:W-:Y:S02]  /*9050*/  UIADD3 UR8, UR6, 0x400, URZ ;  /* 0x0000040006087890 */ /* 0x000fe4000fffe03f */
[----:B------:R-:W-:-:S03]  /*9060*/  UIADD3 UR14, UR6, 0x4400, URZ ;  /* 0x00004400060e7890 */ /* 0x000fc6000fffe03f */
[----:B------:R-:W-:-:S04]  /*9070*/  UMOV UR6, 0x0 ;  /* 0x0000000000067882 */ /* 0x000fc80000000000 */
[----:B------:R1:W-:Y:S02]  /*9080*/  UTMALDG.4D.MULTICAST [UR8], [UR4], UR16, desc[UR6] ;  /* 0x00000608040073b4 */ /* 0x0003e40008019810 */
[----:B-1----:R-:W-:Y:S01]  /*9090*/  UMOV UR8, UR14 ;  /* 0x0000000e00087c82 */ /* 0x002fe20008000000 */
[----:B------:R-:W-:Y:S02]  /*90a0*/  UMOV UR10, UR15 ;  /* 0x0000000f000a7c82 */ /* 0x000fe40008000000 */
[----:B------:R1:W-:Y:S02]  /*90b0*/  UTMALDG.4D.MULTICAST [UR8], [UR4], UR16, desc[UR6] ;  /* 0x00000608040073b4 */ /* 0x0003e40008019810 */
[----:B-1----:R-:W-:Y:S01]  /*90c0*/  NOP ;  /* 0x0000000000007918 */ /* 0x002fe20000000000 */
.L_x_175:
[----:B------:R-:W-:Y:S05]  /*90d0*/  BSYNC B0 ;  /* 0x0000000000007941 */ /* 0x000fea0003800000 */
.L_x_174:
[----:B------:R-:W2:Y:S01]  /*90e0*/  LDL.LU R2, [R1+0x10] ;  /* 0x0000100001027983 */ /* 0x000ea20000300800 */
[----:B------:R-:W-:Y:S02]  /*90f0*/  IMAD.MOV.U32 R16, RZ, RZ, R9 ;  /* 0x000000ffff107224 */ /* 0x000fe400078e0009 */
[----:B------:R-:W-:Y:S02]  /*9100*/  IMAD.MOV.U32 R17, RZ, RZ, R13 ;  /* 0x000000ffff117224 */ /* 0x000fe400078e000d */
[----:B--2---:R-:W-:-:S07]  /*9110*/  VIADD R6, R2, 0xfffffffd ;  /* 0xfffffffd02067836 */ /* 0x004fce0000000000 */
.L_x_173:
[----:B------:R-:W-:Y:S01]  /*9120*/  IMAD.MOV R3, RZ, RZ, -R14 ;  /* 0x000000ffff037224 */ /* 0x000fe200078e0a0e */
[----:B------:R-:W-:Y:S04]  /*9130*/  BSSY B0, `(.L_x_172) ;  /* 0x00000fb000007945 */ /* 0x000fe80003800000 */
[----:B------:R-:W-:-:S13]  /*9140*/  ISETP.NE.AND P1, PT, R8, R3, PT ;  /* 0x000000030800720c */ /* 0x000fda0003f25270 */
[----:B------:R-:W-:Y:S05]  /*9150*/  @!P1 BRA `(.L_x_183) ;  /* 0x0000000c00e09947 */ /* 0x000fea0003800000 */
[----:B------:R-:W-:-:S07]  /*9160*/  IMAD.MOV.U32 R8, RZ, RZ, R5 ;  /* 0x000000ffff087224 */ /* 0x000fce00078e0005 */
.L_x_202:
[----:B------:R-:W-:Y:S01]  /*9170*/  VIADD R7, R16, 0x1 ;  /* 0x0000000110077836 */ /* 0x000fe20000000000 */
[----:B------:R-:W-:Y:S04]  /*9180*/  BSSY B1, `(.L_x_184) ;  /* 0x0000078000017945 */ /* 0x000fe80003800000 */
[----:B------:R-:W-:-:S04]  /*9190*/  ISETP.NE.AND P1, PT, R7, 0x2, PT ;  /* 0x000000020700780c */ /* 0x000fc80003f25270 */
[----:B-1----:R-:W-:Y:S02]  /*91a0*/  SEL R10, RZ, 0x1, P1 ;  /* 0x00000001ff0a7807 */ /* 0x002fe40000800000 */
        /* <DEDUP_REMOVED lines=14> */
[----:B------:R-:W-:Y:S02]  /*9290*/  @P1 SHF.R.U32.HI R2, RZ, R3, R8 ;  /* 0x00000003ff021219 */ /* 0x000fe40000011608 */
[----:B------:R-:W1:Y:S03]  /*92a0*/  LDC.64 R8, c[0x0][0x3f8] ;  /* 0x0000fe00ff087b82 */ /* 0x000e660000000a00 */
[----:B------:R-:W-:-:S04]  /*92b0*/  IMAD.MOV R3, RZ, RZ, -R2 ;  /* 0x000000ffff037224 */ /* 0x000fc800078e0a02 */
[----:B------:R-:W-:Y:S01]  /*92c0*/  IMAD R11, R11, R3, R6 ;  /* 0x000000030b0b7224 */ /* 0x000fe200078e0206 */
[----:B------:R-:W-:-:S03]  /*92d0*/  SHF.R.S32.HI R3, RZ, 0x1f, R2 ;  /* 0x0000001fff037819 */ /* 0x000fc60000011402 */
[----:B------:R-:W-:-:S04]  /*92e0*/  IMAD.WIDE.U32 R2, R4, UR4, R2 ;  /* 0x0000000404027c25 */ /* 0x000fc8000f8e0002 */
[----:B------:R-:W-:Y:S01]  /*92f0*/  IMAD.IADD R13, R13, 0x1, R3 ;  /* 0x000000010d0d7824 */ /* 0x000fe200078e0203 */
[----:B-1----:R-:W-:-:S04]  /*9300*/  LEA R8, P1, R2, R8, 0x2 ;  /* 0x0000000802087211 */ /* 0x002fc800078210ff */
[----:B------:R-:W-:-:S05]  /*9310*/  LEA.HI.X R9, R2, R9, R13, 0x2, P1 ;  /* 0x0000000902097211 */ /* 0x000fca00008f140d */
[----:B------:R1:W5:Y:S04]  /*9320*/  LDG.E R8, desc[UR6][R8.64] ;  /* 0x0000000608087981 */ /* 0x000368000c1e1900 */
.L_x_186:
[----:B------:R-:W2:Y:S01]  /*9330*/  S2R R3, SR_CgaCtaId ;  /* 0x0000000000037919 */ /* 0x000ea20000008800 */
[----:B------:R-:W-:-:S04]  /*9340*/  MOV R2, 0x400 ;  /* 0x0000040000027802 */ /* 0x000fc80000000f00 */
[----:B--2---:R-:W-:Y:S02]  /*9350*/  LEA R2, R3, R2, 0x18 ;  /* 0x0000000203027211 */ /* 0x004fe400078ec0ff */
[----:B------:R-:W-:-:S03]  /*9360*/  SHF.L.U32 R3, R10, 0x1f, RZ ;  /* 0x0000001f0a037819 */ /* 0x000fc600000006ff */
[----:B------:R-:W-:-:S04]  /*9370*/  IMAD R2, R7, 0x8, R2 ;  /* 0x0000000807027824 */ /* 0x000fc800078e0202 */
[----:B------:R-:W2:Y:S02]  /*9380*/  SYNCS.PHASECHK.TRANS64.TRYWAIT P1, [R2+URZ+0x34840], R3 ;  /* 0x03484003020075a7 */ /* 0x000ea4000802017f */
[----:B--2---:R-:W-:Y:S05]  /*9390*/  @!P1 BRA `(.L_x_187) ;  /* 0x0000001800549947 */ /* 0x004fea0003800000 */
.L_x_232:
[----:B-1----:R-:W1:Y:S01]  /*93a0*/  S2R R9, SR_TID.X ;  /* 0x0000000000097919 */ /* 0x002e620000002100 */
[----:B------:R-:W-:Y:S01]  /*93b0*/  UPRMT UR4, UR38, 0x9910, URZ ;  /* 0x0000991026047896 */ /* 0x000fe2000800003f */
[----:B-1----:R-:W-:-:S13]  /*93c0*/  LOP3.LUT P1, RZ, R9, 0x7f, RZ, 0xc0, !PT ;  /* 0x0000007f09ff7812 */ /* 0x002fda000782c0ff */
[----:B--2---:R-:W-:-:S04]  /*93d0*/  @!P1 IMAD.MOV.U32 R3, RZ, RZ, 0xc000 ;  /* 0x0000c000ff039424 */ /* 0x004fc800078e00ff */
[----:B------:R1:W-:Y:S02]  /*93e0*/  @!P1 SYNCS.ARRIVE.TRANS64 RZ, [R2+URZ+0x34830], R3 ;  /* 0x0348300302ff99a7 */ /* 0x0003e4000800003f */
[----:B-1----:R-:W-:-:S05]  /*93f0*/  IMAD.U32 R3, RZ, RZ, UR4 ;  /* 0x00000004ff037e24 */ /* 0x002fca000f8e00ff */
[----:B------:R-:W-:-:S13]  /*9400*/  ISETP.NE.AND P2, PT, R3, 0x2, PT ;  /* 0x000000020300780c */ /* 0x000fda0003f45270 */
[----:B------:R-:W-:Y:S05]  /*9410*/  @P2 BRA `(.L_x_188) ;  /* 0x0000000000042947 */ /* 0x000fea0003800000 */
[----:B------:R-:W-:Y:S01]  /*9420*/  BPT.TRAP 0x1 ;  /* 0x000000040000795c */ /* 0x000fe20000300000 */
.L_x_188:
[----:B------:R-:W-:-:S13]  /*9430*/  LOP3.LUT P1, RZ, R19, 0x1, RZ, 0xc0, !PT ;  /* 0x0000000113ff7812 */ /* 0x000fda000782c0ff */
[----:B------:R-:W-:Y:S05]  /*9440*/  @P1 BRA `(.L_x_189) ;  /* 0x0000000000041947 */ /* 0x000fea0003800000 */
[----:B------:R-:W-:Y:S01]  /*9450*/  BPT.TRAP 0x1 ;  /* 0x000000040000795c */ /* 0x000fe20000300000 */
.L_x_189:
        /* <DEDUP_REMOVED lines=36> */
.L_x_233:
[----:B------:R-:W2:Y:S02]  /*96a0*/  S2R R3, SR_TID.X ;  /* 0x0000000000037919 */ /* 0x000ea40000002100 */
[----:B--2---:R-:W-:-:S13]  /*96b0*/  LOP3.LUT P1, RZ, R3, 0x7f, RZ, 0xc0, !PT ;  /* 0x0000007f03ff7812 */ /* 0x004fda000782c0ff */
[----:B------:R-:W-:-:S04]  /*96c0*/  @!P1 IMAD.MOV.U32 R3, RZ, RZ, 0x8000 ;  /* 0x00008000ff039424 */ /* 0x000fc800078e00ff */
[----:B------:R2:W-:Y:S01]  /*96d0*/  @!P1 SYNCS.ARRIVE.TRANS64 RZ, [R2+URZ+0x34850], R3 ;  /* 0x0348500302ff99a7 */ /* 0x0005e2000800003f */
[----:B------:R-:W-:Y:S05]  /*96e0*/  @P2 BRA `(.L_x_191) ;  /* 0x0000000000042947 */ /* 0x000fea0003800000 */
[----:B------:R-:W-:Y:S01]  /*96f0*/  BPT.TRAP 0x1 ;  /* 0x000000040000795c */ /* 0x000fe20000300000 */
.L_x_191:
[----:B------:R-:W-:-:S13]  /*9700*/  LOP3.LUT P1, RZ, R19, 0x1, RZ, 0xc0, !PT ;  /* 0x0000000113ff7812 */ /* 0x000fda000782c0ff */
[----:B------:R-:W-:Y:S05]  /*9710*/  @P1 BRA `(.L_x_192) ;  /* 0x0000000000041947 */ /* 0x000fea0003800000 */
[----:B------:R-:W-:Y:S01]  /*9720*/  BPT.TRAP 0x1 ;  /* 0x000000040000795c */ /* 0x000fe20000300000 */
.L_x_192:
[----:B------:R-:W3:Y:S01]  /*9730*/  S2R R9, SR_CgaCtaId ;  /* 0x0000000000097919 */ /* 0x000ee20000008800 */
[----:B--2---:R-:W-:Y:S01]  /*9740*/  MOV R3, 0x400 ;  /* 0x0000040000037802 */ /* 0x004fe20000000f00 */
[----:B------:R-:W-:Y:S01]  /*9750*/  IMAD R16, R16, 0x4000, R21 ;  /* 0x0000400010107824 */ /* 0x000fe200078e0215 */
        /* <DEDUP_REMOVED lines=15> */
[----:B---3--:R-:W-:-:S05]  /*9850*/  LEA R3, R9, R3, 0x18 ;  /* 0x0000000309037211 */ /* 0x008fca00078ec0ff */
[----:B------:R-:W-:-:S05]  /*9860*/  IMAD R16, R16, 0x2, R3 ;  /* 0x0000000210107824 */ /* 0x000fca00078e0203 */
[----:B------:R-:W-:-:S13]  /*9870*/  R2UR UR6, R16 ;  /* 0x00000000100672ca */ /* 0x000fda00000e0000 */
[----:B------:R-:W-:Y:S02]  /*9880*/  UIADD3 UR8, UR6, 0x400, URZ ;  /* 0x0000040006087890 */ /* 0x000fe4000fffe03f */
[----:B------:R-:W-:-:S03]  /*9890*/  UIADD3 UR14, UR6, 0x4400, URZ ;  /* 0x00004400060e7890 */ /* 0x000fc6000fffe03f */
[----:B------:R-:W-:-:S04]  /*98a0*/  UMOV UR6, 0x0 ;  /* 0x0000000000067882 */ /* 0x000fc80000000000 */
[----:B------:R2:W-:Y:S02]  /*98b0*/  UTMALDG.4D.MULTICAST [UR8], [UR4], UR16, desc[UR6] ;  /* 0x00000608040073b4 */ /* 0x0005e40008019810 */
[----:B--2---:R-:W-:Y:S01]  /*98c0*/  UMOV UR8, UR14 ;  /* 0x0000000e00087c82 */ /* 0x004fe20008000000 */
[----:B------:R-:W-:Y:S02]  /*98d0*/  UMOV UR10, UR15 ;  /* 0x0000000f000a7c82 */ /* 0x000fe40008000000 */
[----:B------:R2:W-:Y:S02]  /*98e0*/  UTMALDG.4D.MULTICAST [UR8], [UR4], UR16, desc[UR6] ;  /* 0x00000608040073b4 */ /* 0x0005e40008019810 */
[----:B--2---:R-:W-:Y:S01]  /*98f0*/  NOP ;  /* 0x0000000000007918 */ /* 0x004fe20000000000 */
.L_x_185:
[----:B------:R-:W-:Y:S05]  /*9900*/  BSYNC B1 ;  /* 0x0000000000017941 */ /* 0x000fea0003800000 */
.L_x_184:
        /* <DEDUP_REMOVED lines=18> */
[----:B------:R-:W-:-:S05]  /*9a30*/  @P1 SHF.R.U32.HI R2, RZ, R3, R8 ;  /* 0x00000003ff021219 */ /* 0x000fca0000011608 */
[----:B------:R-:W-:-:S04]  /*9a40*/  IMAD.MOV R3, RZ, RZ, -R2 ;  /* 0x000000ffff037224 */ /* 0x000fc800078e0a02 */
        /* <DEDUP_REMOVED lines=8> */
.L_x_195:
[----:B------:R-:W2:Y:S01]  /*9ad0*/  S2R R3, SR_CgaCtaId ;  /* 0x0000000000037919 */ /* 0x000ea20000008800 */
[----:B------:R-:W-:-:S04]  /*9ae0*/  MOV R2, 0x400 ;  /* 0x0000040000027802 */ /* 0x000fc80000000f00 */
[----:B--2---:R-:W-:Y:S02]  /*9af0*/  LEA R2, R3, R2, 0x18 ;  /* 0x0000000203027211 */ /* 0x004fe400078ec0ff */
[----:B------:R-:W-:-:S03]  /*9b00*/  SHF.L.U32 R3, R17, 0x1f, RZ ;  /* 0x0000001f11037819 */ /* 0x000fc600000006ff */
[----:B------:R-:W-:-:S04]  /*9b10*/  IMAD R2, R16, 0x8, R2 ;  /* 0x0000000810027824 */ /* 0x000fc800078e0202 */
[----:B------:R-:W2:Y:S02]  /*9b20*/  SYNCS.PHASECHK.TRANS64.TRYWAIT P1, [R2+URZ+0x34840], R3 ;  /* 0x03484003020075a7 */ /* 0x000ea4000802017f */
[----:B--2---:R-:W-:Y:S05]  /*9b30*/  @!P1 BRA `(.L_x_196) ;  /* 0x0000001000949947 */ /* 0x004fea0003800000 */
.L_x_234:
        /* <DEDUP_REMOVED lines=9> */
.L_x_197:
[----:B------:R-:W-:-:S13]  /*9bd0*/  LOP3.LUT P1, RZ, R19, 0x1, RZ, 0xc0, !PT ;  /* 0x0000000113ff7812 */ /* 0x000fda000782c0ff */
[----:B------:R-:W-:Y:S05]  /*9be0*/  @P1 BRA `(.L_x_198) ;  /* 0x0000000000041947 */ /* 0x000fea0003800000 */
[----:B------:R-:W-:Y:S01]  /*9bf0*/  BPT.TRAP 0x1 ;  /* 0x000000040000795c */ /* 0x000fe20000300000 */
.L_x_198:
        /* <DEDUP_REMOVED lines=36> */
.L_x_235:
[----:B------:R-:W2:Y:S02]  /*9e40*/  S2R R3, SR_TID.X ;  /* 0x0000000000037919 */ /* 0x000ea40000002100 */
[----:B--2---:R-:W-:-:S13]  /*9e50*/  LOP3.LUT P1, RZ, R3, 0x7f, RZ, 0xc0, !PT ;  /* 0x0000007f03ff7812 */ /* 0x004fda000782c0ff */
[----:B------:R-:W-:-:S04]  /*9e60*/  @!P1 IMAD.MOV.U32 R3, RZ, RZ, 0x8000 ;  /* 0x00008000ff039424 */ /* 0x000fc800078e00ff */
[----:B------:R2:W-:Y:S01]  /*9e70*/  @!P1 SYNCS.ARRIVE.TRANS64 RZ, [R2+URZ+0x34850], R3 ;  /* 0x0348500302ff99a7 */ /* 0x0005e2000800003f */
[----:B------:R-:W-:Y:S05]  /*9e80*/  @P2 BRA `(.L_x_200) ;  /* 0x0000000000042947 */ /* 0x000fea0003800000 */
[----:B------:R-:W-:Y:S01]  /*9e90*/  BPT.TRAP 0x1 ;  /* 0x000000040000795c */ /* 0x000fe20000300000 */
.L_x_200:
[----:B------:R-:W-:-:S13]  /*9ea0*/  LOP3.LUT P1, RZ, R19, 0x1, RZ, 0xc0, !PT ;  /* 0x0000000113ff7812 */ /* 0x000fda000782c0ff */
[----:B------:R-:W-:Y:S05]  /*9eb0*/  @P1 BRA `(.L_x_201) ;  /* 0x0000000000041947 */ /* 0x000fea0003800000 */
[----:B------:R-:W-:Y:S01]  /*9ec0*/  BPT.TRAP 0x1 ;  /* 0x000000040000795c */ /* 0x000fe20000300000 */
.L_x_201:
        /* <DEDUP_REMOVED lines=29> */
.L_x_194:
[----:B------:R-:W-:Y:S05]  /*a0a0*/  BSYNC B1 ;  /* 0x0000000000017941 */ /* 0x000fea0003800000 */
.L_x_193:
[C---:B------:R-:W-:Y:S01]  /*a0b0*/  ISETP.GT.AND P1, PT, R6.reuse, 0x1, PT ;  /* 0x000000010600780c */ /* 0x040fe20003f24270 */
[----:B------:R-:W-:-:S12]  /*a0c0*/  VIADD R6, R6, 0xfffffffe ;  /* 0xfffffffe06067836 */ /* 0x000fd80000000000 */
[----:B------:R-:W-:Y:S05]  /*a0d0*/  @P1 BRA `(.L_x_202) ;  /* 0xfffffff000241947 */ /* 0x000fea000383ffff */
.L_x_183:
[----:B------:R-:W-:Y:S05]  /*a0e0*/  BSYNC B0 ;  /* 0x0000000000007941 */ /* 0x000fea0003800000 */
.L_x_172:
[----:B------:R-:W-:Y:S04]  /*a0f0*/  BSSY B0, `(.L_x_203) ;  /* 0x0000030000007945 */ /* 0x000fe80003800000 */
[----:B------:R-:W-:Y:S05]  /*a100*/  @!P6 BRA `(.L_x_204) ;  /* 0x0000000000b8e947 */ /* 0x000fea0003800000 */
[----:B------:R-:W2:Y:S01]  /*a110*/  S2R R3, SR_CgaCtaId ;  /* 0x0000000000037919 */ /* 0x000ea20000008800 */
[----:B-1----:R-:W-:-:S04]  /*a120*/  MOV R2, 0x400 ;  /* 0x0000040000027802 */ /* 0x002fc80000000f00 */
[----:B--2---:R-:W-:-:S05]  /*a130*/  LEA R2, R3, R2, 0x18 ;  /* 0x0000000203027211 */ /* 0x004fca00078ec0ff */
[----:B------:R-:W-:Y:S01]  /*a140*/  IMAD R3, R16, 0x8, R2 ;  /* 0x0000000810037824 */ /* 0x000fe200078e0202 */
[----:B------:R-:W-:-:S04]  /*a150*/  SHF.L.U32 R2, R17, 0x1f, RZ ;  /* 0x0000001f11027819 */ /* 0x000fc800000006ff */
[----:B------:R-:W1:Y:S02]  /*a160*/  SYNCS.PHASECHK.TRANS64.TRYWAIT P0, [R3+URZ+0x34860], R2 ;  /* 0x03486002030075a7 */ /* 0x000e64000800017f */
[----:B-1----:R-:W-:Y:S05]  /*a170*/  @!P0 BRA `(.L_x_205) ;  /* 0x0000000c002c8947 */ /* 0x002fea0003800000 */
.L_x_236:
[----:B------:R-:W2:Y:S01]  /*a180*/  S2R R4, SR_TID.X ;  /* 0x0000000000047919 */ /* 0x000ea20000002100 */
[----:B------:R-:W-:-:S04]  /*a190*/  UPRMT UR4, UR38, 0x9910, URZ ;  /* 0x0000991026047896 */ /* 0x000fc8000800003f */
[----:B------:R-:W-:Y:S01]  /*a1a0*/  UISETP.NE.AND UP0, UPT, UR4, 0x2, UPT ;  /* 0x000000020400788c */ /* 0x000fe2000bf05270 */
[----:B--2---:R-:W-:-:S13]  /*a1b0*/  LOP3.LUT P0, RZ, R4, 0x7f, RZ, 0xc0, !PT ;  /* 0x0000007f04ff7812 */ /* 0x004fda000780c0ff */
[----:B-1----:R-:W-:-:S04]  /*a1c0*/  @!P0 IMAD.MOV.U32 R2, RZ, RZ, 0x8000 ;  /* 0x00008000ff028424 */ /* 0x002fc800078e00ff */
[----:B------:R1:W-:Y:S01]  /*a1d0*/  @!P0 SYNCS.ARRIVE.TRANS64 RZ, [R3+URZ+0x34850], R2 ;  /* 0x0348500203ff89a7 */ /* 0x0003e2000800003f */
[----:B------:R-:W-:-:S13]  /*a1e0*/  PLOP3.LUT P0, PT, PT, PT, UP0, 0x80, 0x0 ;  /* 0x000000000000781c */ /* 0x000fda0003f0f008 */
[----:B-1----:R-:W-:Y:S05]  /*a1f0*/  @P0 BRA `(.L_x_206) ;  /* 0x0000000000040947 */ /* 0x002fea0003800000 */
[----:B------:R-:W-:Y:S01]  /*a200*/  BPT.TRAP 0x1 ;  /* 0x000000040000795c */ /* 0x000fe20000300000 */
.L_x_206:
[----:B------:R-:W-:-:S13]  /*a210*/  LOP3.LUT P0, RZ, R19, 0x1, RZ, 0xc0, !PT ;  /* 0x0000000113ff7812 */ /* 0x000fda000780c0ff */
[----:B------:R-:W-:Y:S05]  /*a220*/  @P0 BRA `(.L_x_207) ;  /* 0x0000000000040947 */ /* 0x000fea0003800000 */
[----:B------:R-:W-:Y:S01]  /*a230*/  BPT.TRAP 0x1 ;  /* 0x000000040000795c */ /* 0x000fe20000300000 */
.L_x_207:
[----:B------:R-:W1:Y:S01]  /*a240*/  S2R R4, SR_CgaCtaId ;  /* 0x0000000000047919 */ /* 0x000e620000008800 */
[----:B------:R-:W-:Y:S01]  /*a250*/  MOV R2, 0x400 ;  /* 0x0000040000027802 */ /* 0x000fe20000000f00 */
        /* <DEDUP_REMOVED lines=10> */
[----:B------:R-:W-:-:S06]  /*a300*/  UMOV UR15, 0x40 ;  /* 0x00000040000f7882 */ /* 0x000fcc0000000000 */
[----:B------:R-:W-:Y:S02]  /*a310*/  ULEA UR11, UR11, UR5, 0x7 ;  /* 0x000000050b0b7291 */ /* 0x000fe4000f8e383f */
[----:B------:R-:W-:Y:S02]  /*a320*/  UIADD3 UR9, UR9, 0x34850, URZ ;  /* 0x0003485009097890 */ /* 0x000fe4000fffe03f */
[----:B------:R-:W-:Y:S01]  /*a330*/  UIADD3.X UR5, URZ, UR37, URZ, UP0, !UPT ;  /* 0x000000253f057290 */ /* 0x000fe200087fe43f */
[----:B-1----:R-:W-:-:S05]  /*a340*/  LEA R2, R4, R2, 0x18 ;  /* 0x0000000204027211 */ /* 0x002fca00078ec0ff */
        /* <DEDUP_REMOVED lines=9> */
[----:B--2---:R-:W-:Y:S01]  /*a3e0*/  NOP ;  /* 0x0000000000007918 */ /* 0x004fe20000000000 */
.L_x_204:
[----:B------:R-:W-:Y:S05]  /*a3f0*/  BSYNC B0 ;  /* 0x0000000000007941 */ /* 0x000fea0003800000 */
.L_x_203:
[----:B------:R-:W2:Y:S01]  /*a400*/  LDL.LU R0, [R1+0x14] ;  /* 0x0000140001007983 */ /* 0x000ea20000300800 */
[----:B------:R-:W-:-:S03]  /*a410*/  ULDC UR4, c[0x0][0xda4] ;  /* 0x0003690000047ab9 */ /* 0x000fc60000000800 */
[----:B-1----:R-:W3:Y:S01]  /*a420*/  LDL.LU R2, [R1+0x1c] ;  /* 0x00001c0001027983 */ /* 0x002ee20000300800 */
        /* <DEDUP_REMOVED lines=8> */
[----:B-1----:R-:W-:-:S04]  /*a4b0*/  SEL R0, RZ, 0x1, P0 ;  /* 0x00000001ff007807 */ /* 0x002fc80000000000 */
[----:B------:R-:W-:-:S05]  /*a4c0*/  LOP3.LUT R17, R17, R0, RZ, 0x3c, !PT ;  /* 0x0000000011117212 */ /* 0x000fca00078e3cff */
[----:B--2---:R-:W-:Y:S05]  /*a4d0*/  @!P1 BRA `(.L_x_208) ;  /* 0xffffffd0003c9947 */ /* 0x004fea000383ffff */
[----:B------:R-:W-:-:S07]  /*a4e0*/  LOP3.LUT R2, R2, 0x1, RZ, 0xc, !PT ;  /* 0x0000000102027812 */ /* 0x000fce00078e0cff */
.L_x_156:
[----:B------:R-:W1:Y:S01]  /*a4f0*/  S2R R3, SR_CgaCtaId ;  /* 0x0000000000037919 */ /* 0x000e620000008800 */
[----:B------:R-:W-:Y:S01]  /*a500*/  MOV R0, 0x400 ;  /* 0x0000040000007802 */ /* 0x000fe20000000f00 */
[----:B------:R-:W-:Y:S03]  /*a510*/  BSSY B0, `(.L_x_209) ;  /* 0x0000005000007945 */ /* 0x000fe60003800000 */
[----:B-1----:R-:W-:Y:S02]  /*a520*/  LEA R0, R3, R0, 0x18 ;  /* 0x0000000003007211 */ /* 0x002fe400078ec0ff */
[----:B------:R-:W-:-:S04]  /*a530*/  SHF.L.U32 R3, R2, 0x1f, RZ ;  /* 0x0000001f02037819 */ /* 0x000fc800000006ff */
[----:B------:R-:W1:Y:S02]  /*a540*/  SYNCS.PHASECHK.TRANS64.TRYWAIT P0, [R0+URZ+0x34820], R3 ;  /* 0x03482003000075a7 */ /* 0x000e64000800017f */
[----:B-1----:R-:W-:Y:S05]  /*a550*/  @!P0 BRA `(.L_x_210) ;  /* 0x0000000800488947 */ /* 0x002fea0003800000 */
.L_x_237:
[----:B------:R-:W-:Y:S05]  /*a560*/  BSYNC B0 ;  /* 0x0000000000007941 */ /* 0x000fea0003800000 */
.L_x_209:
[----:B------:R-:W-:-:S03]  /*a570*/  UMOV UR4, 0xffffffff ;  /* 0xffffffff00047882 */ /* 0x000fc60000000000 */
[----:B------:R-:W-:Y:S05]  /*a580*/  BRA.DIV UR4, `(.L_x_211) ;  /* 0x0000000a04507947 */ /* 0x000fea000b800000 */
[----:B------:R-:W2:Y:S02]  /*a590*/  S2R R2, SR_TID.X ;  /* 0x0000000000027919 */ /* 0x000ea40000002100 */
[----:B--2---:R-:W-:-:S04]  /*a5a0*/  SHF.R.U32.HI R2, RZ, 0x5, R2 ;  /* 0x00000005ff027819 */ /* 0x004fc80000011602 */
[----:B------:R-:W-:-:S05]  /*a5b0*/  LOP3.LUT R2, R2, 0x3, RZ, 0xc0, !PT ;  /* 0x0000000302027812 */ /* 0x000fca00078ec0ff */
[----:B------:R2:W3:Y:S02]  /*a5c0*/  SHFL.IDX PT, R14, R2, RZ, 0x1f ;  /* 0x00001fff020e7589 */ /* 0x0004e400000e0000 */
.L_x_240:
[----:B---3--:R-:W-:Y:S01]  /*a5d0*/  ISETP.NE.AND P0, PT, R14, RZ, PT ;  /* 0x000000ff0e00720c */ /* 0x008fe20003f05270 */
[----:B------:R-:W-:-:S12]  /*a5e0*/  BSSY B0, `(.L_x_212) ;  /* 0x0000026000007945 */ /* 0x000fd80003800000 */
[----:B------:R-:W-:Y:S05]  /*a5f0*/  @P0 BRA `(.L_x_213) ;  /* 0x0000000000900947 */ /* 0x000fea0003800000 */
[----:B------:R-:W-:-:S03]  /*a600*/  UMOV UR4, 0xffffffff ;  /* 0xffffffff00047882 */ /* 0x000fc60000000000 */
[----:B------:R-:W-:Y:S05]  /*a610*/  BRA.DIV UR4, `(.L_x_214) ;  /* 0x0000000a04607947 */ /* 0x000fea000b800000 */
[----:B------:R-:W-:-:S13]  /*a620*/  ELECT P6, URZ, PT ;  /* 0x00000000003f782f */ /* 0x000fda00038c0000 */
.L_x_243:
[----:B------:R-:W-:Y:S05]  /*a630*/  @!P6 BRA `(.L_x_213) ;  /* 0x000000000080e947 */ /* 0x000fea0003800000 */
[----:B--2---:R-:W2:Y:S02]  /*a640*/  LDL R2, [R1+0x24] ;  /* 0x0000240001027983 */ /* 0x004ea40000100800 */
[----:B--2---:R-:W-:-:S13]  /*a650*/  R2UR UR4, R2 ;  /* 0x00000000020472ca */ /* 0x004fda00000e0000 */
[----:B------:R-:W-:-:S06]  /*a660*/  ULOP3.LUT UR4, UR4, 0x2, URZ, 0xfc, !UPT ;  /* 0x0000000204047892 */ /* 0x000fcc000f8efc3f */
[----:B------:R-:W-:-:S05]  /*a670*/  IMAD.U32 R2, RZ, RZ, UR4 ;  /* 0x00000004ff027e24 */ /* 0x000fca000f8e00ff */
[----:B------:R-:W-:-:S13]  /*a680*/  ISETP.NE.AND P2, PT, R2, 0x3, PT ;  /* 0x000000030200780c */ /* 0x000fda0003f45270 */
[----:B------:R-:W-:Y:S05]  /*a690*/  @!P2 BRA `(.L_x_215) ;  /* 0x000000000004a947 */ /* 0x000fea0003800000 */
[----:B------:R-:W-:Y:S01]  /*a6a0*/  BPT.TRAP 0x1 ;  /* 0x000000040000795c */ /* 0x000fe20000300000 */
.L_x_215:
[----:B-1----:R-:W-:Y:S01]  /*a6b0*/  VIADD R3, R0, 0x34840 ;  /* 0x0003484000037836 */ /* 0x002fe20000000000 */
[----:B------:R-:W-:Y:S01]  /*a6c0*/  SHF.L.U32 R5, R17, 0x1f, RZ ;  /* 0x0000001f11057819 */ /* 0x000fe200000006ff */
[C---:B------:R-:W-:Y:S02]  /*a6d0*/  VIADD R2, R16.reuse, 0x1 ;  /* 0x0000000110027836 */ /* 0x040fe40000000000 */
[----:B------:R-:W-:-:S03]  /*a6e0*/  IMAD R6, R16, 0x8, R3 ;  /* 0x0000000810067824 */ /* 0x000fc600078e0203 */
        /* <DEDUP_REMOVED lines=8> */
.L_x_244:
[----:B------:R-:W2:Y:S02]  /*a770*/  SYNCS.PHASECHK.TRANS64.TRYWAIT P0, [R3+URZ], R2 ;  /* 0x00000002030075a7 */ /* 0x000ea4000800017f */
[----:B--2---:R-:W-:Y:S05]  /*a780*/  @!P0 BRA `(.L_x_217) ;  /* 0x0000000800388947 */ /* 0x004fea0003800000 */
.L_x_245:
[----:B------:R-:W-:Y:S05]  /*a790*/  @!P2 BRA `(.L_x_218) ;  /* 0x000000000004a947 */ /* 0x000fea0003800000 */
[----:B------:R-:W-:Y:S01]  /*a7a0*/  BPT.TRAP 0x1 ;  /* 0x000000040000795c */ /* 0x000fe20000300000 */
.L_x_218:
[----:B--2---:R-:W-:-:S04]  /*a7b0*/  VIADD R3, R0, 0x34860 ;  /* 0x0003486000037836 */ /* 0x004fc80000000000 */
[----:B------:R-:W-:-:S04]  /*a7c0*/  IMAD R16, R16, 0x8, R3 ;  /* 0x0000000810107824 */ /* 0x000fc800078e0203 */
[----:B------:R-:W2:Y:S02]  /*a7d0*/  SYNCS.PHASECHK.TRANS64.TRYWAIT P0, [R16+URZ], R5 ;  /* 0x00000005100075a7 */ /* 0x000ea4000800017f */
[----:B--2---:R-:W-:Y:S05]  /*a7e0*/  @!P0 BRA `(.L_x_219) ;  /* 0x0000000800348947 */ /* 0x004fea0003800000 */
.L_x_246:
[----:B------:R-:W-:-:S07]  /*a7f0*/  IMAD R3, R4, 0x8, R3 ;  /* 0x0000000804037824 */ /* 0x000fce00078e0203 */
.L_x_220:
[----:B---3--:R3:W4:Y:S02]  /*a800*/  SYNCS.PHASECHK.TRANS64.TRYWAIT P0, [R3+URZ], R2 ;  /* 0x00000002030075a7 */ /* 0x008724000800017f */
[----:B----4-:R-:W-:Y:S05]  /*a810*/  @!P0 NANOSLEEP.SYNCS 0x989680 ;  /* 0x009896800000895d */ /* 0x010fea0003900000 */
[----:B------:R-:W4:Y:S02]  /*a820*/  @!P0 SYNCS.PHASECHK.TRANS64 P0, [R3+URZ], R2 ;  /* 0x00000002030085a7 */ /* 0x000f24000800007f */
[----:B----4-:R-:W-:Y:S05]  /*a830*/  @!P0 BRA `(.L_x_220) ;  /* 0xfffffffc00f08947 */ /* 0x010fea000383ffff */
.L_x_213:
[----:B------:R-:W-:Y:S05]  /*a840*/  BSYNC B0 ;  /* 0x0000000000007941 */ /* 0x000fea0003800000 */
.L_x_212:
[----:B------:R-:W-:Y:S05]  /*a850*/  EXIT ;  /* 0x000000000000794d */ /* 0x000fea0003800000 */
.L_x_130:
[----:B-1----:R-:W-:-:S04]  /*a860*/  IMAD.U32 R3, RZ, RZ, UR60 ;  /* 0x0000003cff037e24 */ /* 0x002fc8000f8e00ff */
[----:B------:R1:W2:Y:S03]  /*a870*/  SYNCS.PHASECHK.TRANS64.TRYWAIT P1, [R3+URZ+0x34800], R0 ;  /* 0x03480000030075a7 */ /* 0x0002a6000802017f */
[----:B--2---:R-:W-:Y:S05]  /*a880*/  @!P1 NANOSLEEP.SYNCS 0x989680 ;  /* 0x009896800000995d */ /* 0x004fea0003900000 */
[----:B------:R-:W2:Y:S02]  /*a890*/  @!P1 SYNCS.PHASECHK.TRANS64 P1, [R3+URZ+0x34800], R0 ;  /* 0x03480000030095a7 */ /* 0x000ea4000802007f */
[----:B--2---:R-:W-:Y:S05]  /*a8a0*/  @!P1 BRA `(.L_x_130) ;  /* 0xfffffffc00ec9947 */ /* 0x004fea000383ffff */
[----:B------:R-:W-:Y:S05]  /*a8b0*/  BRA `(.L_x_221) ;  /* 0xffffff6c00807947 */ /* 0x000fea000383ffff */
.L_x_134:
[----:B--2---:R2:W3:Y:S02]  /*a8c0*/  SYNCS.PHASECHK.TRANS64.TRYWAIT P1, [R3+URZ+0x34830], R0 ;  /* 0x03483000030075a7 */ /* 0x0044e4000802017f */
[----:B---3--:R-:W-:Y:S05]  /*a8d0*/  @!P1 NANOSLEEP.SYNCS 0x989680 ;  /* 0x009896800000995d */ /* 0x008fea0003900000 */
[----:B------:R-:W3:Y:S02]  /*a8e0*/  @!P1 SYNCS.PHASECHK.TRANS64 P1, [R3+URZ+0x34830], R0 ;  /* 0x03483000030095a7 */ /* 0x000ee4000802007f */
[----:B---3--:R-:W-:Y:S05]  /*a8f0*/  @!P1 BRA `(.L_x_134) ;  /* 0xfffffffc00f09947 */ /* 0x008fea000383ffff */
[----:B------:R-:W-:Y:S05]  /*a900*/  BRA `(.L_x_133) ;  /* 0xffffff6c009c7947 */ /* 0x000fea000383ffff */
.L_x_140:
[----:B--2---:R-:W-:-:S04]  /*a910*/  IMAD.U32 R7, RZ, RZ, UR6 ;  /* 0x00000006ff077e24 */ /* 0x004fc8000f8e00ff */
[----:B------:R2:W3:Y:S03]  /*a920*/  SYNCS.PHASECHK.TRANS64.TRYWAIT P1, [R7+URZ+0x34830], R0 ;  /* 0x03483000070075a7 */ /* 0x0004e6000802017f */
[----:B---3--:R-:W-:Y:S05]  /*a930*/  @!P1 NANOSLEEP.SYNCS 0x989680 ;  /* 0x009896800000995d */ /* 0x008fea0003900000 */
[----:B------:R-:W3:Y:S02]  /*a940*/  @!P1 SYNCS.PHASECHK.TRANS64 P1, [R7+URZ+0x34830], R0 ;  /* 0x03483000070095a7 */ /* 0x000ee4000802007f */
[----:B---3--:R-:W-:Y:S05]  /*a950*/  @!P1 BRA `(.L_x_140) ;  /* 0xfffffffc00ec9947 */ /* 0x008fea000383ffff */
[----:B------:R-:W-:Y:S05]  /*a960*/  BRA `(.L_x_139) ;  /* 0xffffff9000687947 */ /* 0x000fea000383ffff */
.L_x_144:
[----:B--2---:R-:W-:-:S04]  /*a970*/  IMAD.U32 R7, RZ, RZ, UR7 ;  /* 0x00000007ff077e24 */ /* 0x004fc8000f8e00ff */
[----:B------:R2:W3:Y:S03]  /*a980*/  SYNCS.PHASECHK.TRANS64.TRYWAIT P1, [R7+URZ+0x34850], R0 ;  /* 0x03485000070075a7 */ /* 0x0004e6000802017f */
[----:B---3--:R-:W-:Y:S05]  /*a990*/  @!P1 NANOSLEEP.SYNCS 0x989680 ;  /* 0x009896800000995d */ /* 0x008fea0003900000 */
[----:B------:R-:W3:Y:S02]  /*a9a0*/  @!P1 SYNCS.PHASECHK.TRANS64 P1, [R7+URZ+0x34850], R0 ;  /* 0x03485000070095a7 */ /* 0x000ee4000802007f */
[----:B---3--:R-:W-:Y:S05]  /*a9b0*/  @!P1 BRA `(.L_x_144) ;  /* 0xfffffffc00ec9947 */ /* 0x008fea000383ffff */
[----:B------:R-:W-:Y:S05]  /*a9c0*/  BRA `(.L_x_143) ;  /* 0xffffff9800907947 */ /* 0x000fea000383ffff */
.L_x_151:
[----:B--2---:R-:W-:-:S04]  /*a9d0*/  IMAD.U32 R5, RZ, RZ, UR5 ;  /* 0x00000005ff057e24 */ /* 0x004fc8000f8e00ff */
[----:B------:R2:W3:Y:S03]  /*a9e0*/  SYNCS.PHASECHK.TRANS64.TRYWAIT P1, [R5+URZ+0x34850], R4 ;  /* 0x03485004050075a7 */ /* 0x0004e6000802017f */
[----:B---3--:R-:W-:Y:S05]  /*a9f0*/  @!P1 NANOSLEEP.SYNCS 0x989680 ;  /* 0x009896800000995d */ /* 0x008fea0003900000 */
[----:B------:R-:W3:Y:S02]  /*aa00*/  @!P1 SYNCS.PHASECHK.TRANS64 P1, [R5+URZ+0x34850], R4 ;  /* 0x03485004050095a7 */ /* 0x000ee4000802007f */
[----:B---3--:R-:W-:Y:S05]  /*aa10*/  @!P1 BRA `(.L_x_151) ;  /* 0xfffffffc00ec9947 */ /* 0x008fea000383ffff */
[----:B------:R-:W-:Y:S05]  /*aa20*/  BRA `(.L_x_150) ;  /* 0xffffffb400747947 */ /* 0x000fea000383ffff */
.L_x_163:
[----:B------:R-:W1:Y:S01]  /*aa30*/  S2R R8, SR_TID.X ;  /* 0x0000000000087919 */ /* 0x000e620000002100 */
[----:B------:R-:W-:Y:S01]  /*aa40*/  BSSY B0, `(.L_x_222) ;  /* 0x000000a000007945 */ /* 0x000fe20003800000 */
[----:B------:R-:W-:Y:S02]  /*aa50*/  IMAD.MOV.U32 R12, RZ, RZ, RZ ;  /* 0x000000ffff0c7224 */ /* 0x000fe400078e00ff */
        /* <DEDUP_REMOVED lines=8> */
.L_x_223:
[----:B------:R-:W-:Y:S05]  /*aae0*/  BSYNC B0 ;  /* 0x0000000000007941 */ /* 0x000fea0003800000 */
.L_x_222:
[----:B------:R-:W-:Y:S05]  /*aaf0*/  BRA `(.L_x_224) ;  /* 0xffffffd400607947 */ /* 0x000fea000383ffff */
.L_x_164:
[----:B------:R-:W-:Y:S01]  /*ab00*/  BSSY B0, `(.L_x_225) ;  /* 0x0000006000007945 */ /* 0x000fe20003800000 */
[----:B------:R-:W-:-:S07]  /*ab10*/  IMAD.MOV.U32 R15, RZ, RZ, -0x1 ;  /* 0xffffffffff0f7424 */ /* 0x000fce00078e00ff */
[----:B------:R-:W-:Y:S05]  /*ab20*/  WARPSYNC.COLLECTIVE R15, `(.L_x_226) ;  /* 0x000000000f0c7348 */ /* 0x000fea0003c00000 */
[----:B------:R-:W-:Y:S02]  /*ab30*/  ELECT P6, UR62, PT ;  /* 0x00000000003e782f */ /* 0x000fe400038c0000 */
[----:B------:R-:W-:Y:S01]  /*ab40*/  MOV R14, UR62 ;  /* 0x0000003e000e7c02 */ /* 0x000fe20008000f00 */
[----:B------:R-:W-:Y:S10]  /*ab50*/  ENDCOLLECTIVE ;  /* 0x000000000000791b */ /* 0x000ff40003800000 */
.L_x_226:
[----:B------:R-:W-:Y:S05]  /*ab60*/  BSYNC B0 ;  /* 0x0000000000007941 */ /* 0x000fea0003800000 */
.L_x_225:
[----:B------:R-:W-:Y:S05]  /*ab70*/  BRA `(.L_x_227) ;  /* 0xffffffd4005c7947 */ /* 0x000fea000383ffff */
.L_x_167:
[----:B--2---:R2:W3:Y:S02]  /*ab80*/  SYNCS.PHASECHK.TRANS64.TRYWAIT P1, [R5+URZ+0x34840], R9 ;  /* 0x03484009050075a7 */ /* 0x0044e4000802017f */
[----:B---3--:R-:W-:Y:S05]  /*ab90*/  @!P1 NANOSLEEP.SYNCS 0x989680 ;  /* 0x009896800000995d */ /* 0x008fea0003900000 */
[----:B------:R-:W3:Y:S02]  /*aba0*/  @!P1 SYNCS.PHASECHK.TRANS64 P1, [R5+URZ+0x34840], R9 ;  /* 0x03484009050095a7 */ /* 0x000ee4000802007f */
[----:B---3--:R-:W-:Y:S05]  /*abb0*/  @!P1 BRA `(.L_x_167) ;  /* 0xfffffffc00f09947 */ /* 0x008fea000383ffff */
[----:B------:R-:W-:Y:S05]  /*abc0*/  BRA `(.L_x_228) ;  /* 0xffffffd400bc7947 */ /* 0x000fea000383ffff */
.L_x_171:
        /* <DEDUP_REMOVED lines=8> */
.L_x_177:
[----:B-1----:R1:W2:Y:S02]  /*ac50*/  SYNCS.PHASECHK.TRANS64.TRYWAIT P1, [R2+URZ+0x34840], R3 ;  /* 0x03484003020075a7 */ /* 0x0022a4000802017f */
[----:B--2---:R-:W-:Y:S05]  /*ac60*/  @!P1 NANOSLEEP.SYNCS 0x989680 ;  /* 0x009896800000995d */ /* 0x004fea0003900000 */
[----:B------:R-:W2:Y:S02]  /*ac70*/  @!P1 SYNCS.PHASECHK.TRANS64 P1, [R2+URZ+0x34840], R3 ;  /* 0x03484003020095a7 */ /* 0x000ea4000802007f */
[----:B--2---:R-:W-:Y:S05]  /*ac80*/  @!P1 BRA `(.L_x_177) ;  /* 0xfffffffc00f09947 */ /* 0x004fea000383ffff */
[----:B------:R-:W-:Y:S05]  /*ac90*/  BRA `(.L_x_230) ;  /* 0xffffffdc00b47947 */ /* 0x000fea000383ffff */
.L_x_180:
[----:B-1----:R1:W2:Y:S02]  /*aca0*/  SYNCS.PHASECHK.TRANS64.TRYWAIT P1, [R2+URZ+0x34860], R3 ;  /* 0x03486003020075a7 */ /* 0x0022a4000802017f */
[----:B--2---:R-:W-:Y:S05]  /*acb0*/  @!P1 NANOSLEEP.SYNCS 0x989680 ;  /* 0x009896800000995d */ /* 0x004fea0003900000 */
[----:B------:R-:W2:Y:S02]  /*acc0*/  @!P1 SYNCS.PHASECHK.TRANS64 P1, [R2+URZ+0x34860], R3 ;  /* 0x03486003020095a7 */ /* 0x000ea4000802007f */
[----:B--2---:R-:W-:Y:S05]  /*acd0*/  @!P1 BRA `(.L_x_180) ;  /* 0xfffffffc00f09947 */ /* 0x004fea000383ffff */
[----:B------:R-:W-:Y:S05]  /*ace0*/  BRA `(.L_x_231) ;  /* 0xffffffe000607947 */ /* 0x000fea000383ffff */
.L_x_187:
[----:B--2---:R2:W3:Y:S02]  /*acf0*/  SYNCS.PHASECHK.TRANS64.TRYWAIT P1, [R2+URZ+0x34840], R3 ;  /* 0x03484003020075a7 */ /* 0x0044e4000802017f */
[----:B---3--:R-:W-:Y:S05]  /*ad00*/  @!P1 NANOSLEEP.SYNCS 0x989680 ;  /* 0x009896800000995d */ /* 0x008fea0003900000 */
[----:B------:R-:W3:Y:S02]  /*ad10*/  @!P1 SYNCS.PHASECHK.TRANS64 P1, [R2+URZ+0x34840], R3 ;  /* 0x03484003020095a7 */ /* 0x000ee4000802007f */
[----:B---3--:R-:W-:Y:S05]  /*ad20*/  @!P1 BRA `(.L_x_187) ;  /* 0xfffffffc00f09947 */ /* 0x008fea000383ffff */
[----:B------:R-:W-:Y:S05]  /*ad30*/  BRA `(.L_x_232) ;  /* 0xffffffe400987947 */ /* 0x000fea000383ffff */
.L_x_190:
[----:B-1----:R1:W2:Y:S02]  /*ad40*/  SYNCS.PHASECHK.TRANS64.TRYWAIT P1, [R2+URZ+0x34860], R17 ;  /* 0x03486011020075a7 */ /* 0x0022a4000802017f */
[----:B--2---:R-:W-:Y:S05]  /*ad50*/  @!P1 NANOSLEEP.SYNCS 0x989680 ;  /* 0x009896800000995d */ /* 0x004fea0003900000 */
[----:B------:R-:W2:Y:S02]  /*ad60*/  @!P1 SYNCS.PHASECHK.TRANS64 P1, [R2+URZ+0x34860], R17 ;  /* 0x03486011020095a7 */ /* 0x000ea4000802007f */
[----:B--2---:R-:W-:Y:S05]  /*ad70*/  @!P1 BRA `(.L_x_190) ;  /* 0xfffffffc00f09947 */ /* 0x004fea000383ffff */
[----:B------:R-:W-:Y:S05]  /*ad80*/  BRA `(.L_x_233) ;  /* 0xffffffe800447947 */ /* 0x000fea000383ffff */
.L_x_196:
[----:B--2---:R2:W3:Y:S02]  /*ad90*/  SYNCS.PHASECHK.TRANS64.TRYWAIT P1, [R2+URZ+0x34840], R3 ;  /* 0x03484003020075a7 */ /* 0x0044e4000802017f */
[----:B---3--:R-:W-:Y:S05]  /*ada0*/  @!P1 NANOSLEEP.SYNCS 0x989680 ;  /* 0x009896800000995d */ /* 0x008fea0003900000 */
[----:B------:R-:W3:Y:S02]  /*adb0*/  @!P1 SYNCS.PHASECHK.TRANS64 P1, [R2+URZ+0x34840], R3 ;  /* 0x03484003020095a7 */ /* 0x000ee4000802007f */
[----:B---3--:R-:W-:Y:S05]  /*adc0*/  @!P1 BRA `(.L_x_196) ;  /* 0xfffffffc00f09947 */ /* 0x008fea000383ffff */
[----:B------:R-:W-:Y:S05]  /*add0*/  BRA `(.L_x_234) ;  /* 0xffffffec00587947 */ /* 0x000fea000383ffff */
.L_x_199:
[----:B-1----:R1:W2:Y:S02]  /*ade0*/  SYNCS.PHASECHK.TRANS64.TRYWAIT P1, [R2+URZ+0x34860], R10 ;  /* 0x0348600a020075a7 */ /* 0x0022a4000802017f */
[----:B--2---:R-:W-:Y:S05]  /*adf0*/  @!P1 NANOSLEEP.SYNCS 0x989680 ;  /* 0x009896800000995d */ /* 0x004fea0003900000 */
[----:B------:R-:W2:Y:S02]  /*ae00*/  @!P1 SYNCS.PHASECHK.TRANS64 P1, [R2+URZ+0x34860], R10 ;  /* 0x0348600a020095a7 */ /* 0x000ea4000802007f */
[----:B--2---:R-:W-:Y:S05]  /*ae10*/  @!P1 BRA `(.L_x_199) ;  /* 0xfffffffc00f09947 */ /* 0x004fea000383ffff */
[----:B------:R-:W-:Y:S05]  /*ae20*/  BRA `(.L_x_235) ;  /* 0xfffffff000047947 */ /* 0x000fea000383ffff */
.L_x_205:
[----:B-1----:R1:W2:Y:S02]  /*ae30*/  SYNCS.PHASECHK.TRANS64.TRYWAIT P0, [R3+URZ+0x34860], R2 ;  /* 0x03486002030075a7 */ /* 0x0022a4000800017f */
[----:B--2---:R-:W-:Y:S05]  /*ae40*/  @!P0 NANOSLEEP.SYNCS 0x989680 ;  /* 0x009896800000895d */ /* 0x004fea0003900000 */
[----:B------:R-:W2:Y:S02]  /*ae50*/  @!P0 SYNCS.PHASECHK.TRANS64 P0, [R3+URZ+0x34860], R2 ;  /* 0x03486002030085a7 */ /* 0x000ea4000800007f */
[----:B--2---:R-:W-:Y:S05]  /*ae60*/  @!P0 BRA `(.L_x_205) ;  /* 0xfffffffc00f08947 */ /* 0x004fea000383ffff */
[----:B------:R-:W-:Y:S05]  /*ae70*/  BRA `(.L_x_236) ;  /* 0xfffffff000c07947 */ /* 0x000fea000383ffff */
.L_x_210:
[----:B-1----:R1:W2:Y:S02]  /*ae80*/  SYNCS.PHASECHK.TRANS64.TRYWAIT P0, [R0+URZ+0x34820], R3 ;  /* 0x03482003000075a7 */ /* 0x0022a4000800017f */
[----:B--2---:R-:W-:Y:S05]  /*ae90*/  @!P0 NANOSLEEP.SYNCS 0x989680 ;  /* 0x009896800000895d */ /* 0x004fea0003900000 */
[----:B------:R-:W2:Y:S02]  /*aea0*/  @!P0 SYNCS.PHASECHK.TRANS64 P0, [R0+URZ+0x34820], R3 ;  /* 0x03482003000085a7 */ /* 0x000ea4000800007f */
[----:B--2---:R-:W-:Y:S05]  /*aeb0*/  @!P0 BRA `(.L_x_210) ;  /* 0xfffffffc00f08947 */ /* 0x004fea000383ffff */
[----:B------:R-:W-:Y:S05]  /*aec0*/  BRA `(.L_x_237) ;  /* 0xfffffff400a47947 */ /* 0x000fea000383ffff */
.L_x_211:
[----:B------:R-:W2:Y:S01]  /*aed0*/  S2R R2, SR_TID.X ;  /* 0x0000000000027919 */ /* 0x000ea20000002100 */
[----:B------:R-:W-:Y:S01]  /*aee0*/  BSSY B0, `(.L_x_238) ;  /* 0x000000a000007945 */ /* 0x000fe20003800000 */
[----:B------:R-:W-:Y:S02]  /*aef0*/  IMAD.MOV.U32 R12, RZ, RZ, RZ ;  /* 0x000000ffff0c7224 */ /* 0x000fe400078e00ff */
[----:B------:R-:W-:Y:S02]  /*af00*/  IMAD.MOV.U32 R11, RZ, RZ, 0x1f ;  /* 0x0000001fff0b7424 */ /* 0x000fe400078e00ff */
[----:B------:R-:W-:Y:S01]  /*af10*/  IMAD.MOV.U32 R15, RZ, RZ, -0x1 ;  /* 0xffffffffff0f7424 */ /* 0x000fe200078e00ff */
[----:B--2---:R-:W-:-:S04]  /*af20*/  SHF.R.U32.HI R2, RZ, 0x5, R2 ;  /* 0x00000005ff027819 */ /* 0x004fc80000011602 */
[----:B------:R-:W-:-:S05]  /*af30*/  LOP3.LUT R2, R2, 0x3, RZ, 0xc0, !PT ;  /* 0x0000000302027812 */ /* 0x000fca00078ec0ff */
[----:B------:R-:W-:-:S07]  /*af40*/  IMAD.MOV.U32 R13, RZ, RZ, R2 ;  /* 0x000000ffff0d7224 */ /* 0x000fce00078e0002 */
[----:B-1----:R-:W-:Y:S05]  /*af50*/  WARPSYNC.COLLECTIVE R15, `(.L_x_239) ;  /* 0x000000000f087348 */ /* 0x002fea0003c00000 */
[----:B------:R2:W3:Y:S02]  /*af60*/  SHFL.IDX P6, R14, R13, R12, R11 ;  /* 0x0000000c0d0e7389 */ /* 0x0004e400000c000b */
[----:B-123--:R-:W-:Y:S01]  /*af70*/  ENDCOLLECTIVE ;  /* 0x000000000000791b */ /* 0x00efe20003800000 */
.L_x_239:
[----:B------:R-:W-:Y:S05]  /*af80*/  BSYNC B0 ;  /* 0x0000000000007941 */ /* 0x000fea0003800000 */
.L_x_238:
[----:B------:R-:W-:Y:S05]  /*af90*/  BRA `(.L_x_240) ;  /* 0xfffffff4008c7947 */ /* 0x000fea000383ffff */
.L_x_214:
[----:B------:R-:W-:Y:S01]  /*afa0*/  BSSY B1, `(.L_x_241) ;  /* 0x0000006000017945 */ /* 0x000fe20003800000 */
[----:B------:R-:W-:-:S07]  /*afb0*/  IMAD.MOV.U32 R15, RZ, RZ, -0x1 ;  /* 0xffffffffff0f7424 */ /* 0x000fce00078e00ff */
[----:B-12---:R-:W-:Y:S05]  /*afc0*/  WARPSYNC.COLLECTIVE R15, `(.L_x_242) ;  /* 0x000000000f0c7348 */ /* 0x006fea0003c00000 */
[----:B------:R-:W-:Y:S02]  /*afd0*/  ELECT P6, UR62, PT ;  /* 0x00000000003e782f */ /* 0x000fe400038c0000 */
[----:B------:R-:W-:Y:S01]  /*afe0*/  MOV R14, UR62 ;  /* 0x0000003e000e7c02 */ /* 0x000fe20008000f00 */
[----:B-12---:R-:W-:Y:S10]  /*aff0*/  ENDCOLLECTIVE ;  /* 0x000000000000791b */ /* 0x006ff40003800000 */
.L_x_242:
[----:B------:R-:W-:Y:S05]  /*b000*/  BSYNC B1 ;  /* 0x0000000000017941 */ /* 0x000fea0003800000 */
.L_x_241:
[----:B------:R-:W-:Y:S05]  /*b010*/  BRA `(.L_x_243) ;  /* 0xfffffff400847947 */ /* 0x000fea000383ffff */
.L_x_216:
[----:B-1----:R1:W2:Y:S02]  /*b020*/  SYNCS.PHASECHK.TRANS64.TRYWAIT P0, [R6+URZ], R5 ;  /* 0x00000005060075a7 */ /* 0x0022a4000800017f */
[----:B--2---:R-:W-:Y:S05]  /*b030*/  @!P0 NANOSLEEP.SYNCS 0x989680 ;  /* 0x009896800000895d */ /* 0x004fea0003900000 */
[----:B------:R-:W2:Y:S02]  /*b040*/  @!P0 SYNCS.PHASECHK.TRANS64 P0, [R6+URZ], R5 ;  /* 0x00000005060085a7 */ /* 0x000ea4000800007f */
[----:B--2---:R-:W-:Y:S05]  /*b050*/  @!P0 BRA `(.L_x_216) ;  /* 0xfffffffc00f08947 */ /* 0x004fea000383ffff */
[----:B------:R-:W-:Y:S05]  /*b060*/  BRA `(.L_x_244) ;  /* 0xfffffff400c07947 */ /* 0x000fea000383ffff */
.L_x_217:
[----:B--2---:R2:W3:Y:S02]  /*b070*/  SYNCS.PHASECHK.TRANS64.TRYWAIT P0, [R3+URZ], R2 ;  /* 0x00000002030075a7 */ /* 0x0044e4000800017f */
[----:B---3--:R-:W-:Y:S05]  /*b080*/  @!P0 NANOSLEEP.SYNCS 0x989680 ;  /* 0x009896800000895d */ /* 0x008fea0003900000 */
[----:B------:R-:W3:Y:S02]  /*b090*/  @!P0 SYNCS.PHASECHK.TRANS64 P0, [R3+URZ], R2 ;  /* 0x00000002030085a7 */ /* 0x000ee4000800007f */
[----:B---3--:R-:W-:Y:S05]  /*b0a0*/  @!P0 BRA `(.L_x_217) ;  /* 0xfffffffc00f08947 */ /* 0x008fea000383ffff */
[----:B------:R-:W-:Y:S05]  /*b0b0*/  BRA `(.L_x_245) ;  /* 0xfffffff400b47947 */ /* 0x000fea000383ffff */
.L_x_219:
[----:B--2---:R2:W3:Y:S02]  /*b0c0*/  SYNCS.PHASECHK.TRANS64.TRYWAIT P0, [R16+URZ], R5 ;  /* 0x00000005100075a7 */ /* 0x0044e4000800017f */
[----:B---3--:R-:W-:Y:S05]  /*b0d0*/  @!P0 NANOSLEEP.SYNCS 0x989680 ;  /* 0x009896800000895d */ /* 0x008fea0003900000 */
[----:B------:R-:W3:Y:S02]  /*b0e0*/  @!P0 SYNCS.PHASECHK.TRANS64 P0, [R16+URZ], R5 ;  /* 0x00000005100085a7 */ /* 0x000ee4000800007f */
[----:B---3--:R-:W-:Y:S05]  /*b0f0*/  @!P0 BRA `(.L_x_219) ;  /* 0xfffffffc00f08947 */ /* 0x008fea000383ffff */
[----:B------:R-:W-:Y:S05]  /*b100*/  BRA `(.L_x_246) ;  /* 0xfffffff400b87947 */ /* 0x000fea000383ffff */
.L_x_247:
        /* <DEDUP_REMOVED lines=15> */
.L_x_11931:


//--------------------- .text._ZN7cutlass13device_kernelIN5flash11enable_sm90INS1_16FlashAttnFwdSm90INS1_25CollectiveMainloopFwdSm90ILi2EN4cute5tupleIJNS5_1CILi1EEES8_S8_EEENS6_IJNS7_ILi128EEESA_NS7_ILi192EEEEEELi128ENS_6half_tEfNS_4arch4Sm90ELb0ELb0ELb0ELb1ELb0ELb0ELb0ELb1ELb1ELb0ELb0ELb0EEENS1_21CollectiveEpilogueFwdINS6_IJSA_SA_SA_EEES9_SD_SF_Li256ELb1ELb0ELb0ELb0EEENS1_36VarlenDynamicPersistentTileSchedulerILi128ELi128ELi256ELi32ELb0ELb0ELb1ELb0ELb1ELb1EEEEEEEEEvNT_6ParamsE --------------------------
	.section	.text._ZN7cutlass13device_kernelIN5flash11enable_sm90INS1_16FlashAttnFwdSm90INS1_25CollectiveMainloopFwdSm90ILi2EN4cute5tupleIJNS5_1CILi1EEES8_S8_EEENS6_IJNS7_ILi128EEESA_NS7_ILi192EEEEEELi128ENS_6half_tEfNS_4arch4Sm90ELb0ELb0ELb0ELb1ELb0ELb0ELb0ELb1ELb1ELb0ELb0ELb0EEENS1_21CollectiveEpilogueFwdINS6_IJSA_SA_SA_EEES9_SD_SF_Li256ELb1ELb0ELb0ELb0EEENS1_36VarlenDynamicPersistentTileSchedulerILi128ELi128ELi256ELi32ELb0ELb0ELb1ELb0ELb1ELb1EEEEEEEEEvNT_6ParamsE,"ax",@progbits
	.align	128
.text._ZN7cutlass13device_kernelIN5flash11enable_sm90INS1_16FlashAttnFwdSm90INS1_25CollectiveMainloopFwdSm90ILi2EN4cute5tupleIJNS5_1CILi1EEES8_S8_EEENS6_IJNS7_ILi128EEESA_NS7_ILi192EEEEEELi128ENS_6half_tEfNS_4arch4Sm90ELb0ELb0ELb0ELb1ELb0ELb0ELb0ELb1ELb1ELb0ELb0ELb0EEENS1_21CollectiveEpilogueFwdINS6_IJSA_SA_SA_EEES9_SD_SF_Li256ELb1ELb0ELb0ELb0EEENS1_36VarlenDynamicPersistentTileSchedulerILi128ELi128ELi256ELi32ELb0ELb0ELb1ELb0ELb1ELb1EEEEEEEEEvNT_6ParamsE:
        .type           _ZN7cutlass13device_kernelIN5flash11enable_sm90INS1_16FlashAttnFwdSm90INS1_25CollectiveMainloopFwdSm90ILi2EN4cute5tupleIJNS5_1CILi1EEES8_S8_EEENS6_IJNS7_ILi128EEESA_NS7_ILi192EEEEEELi128ENS_6half_tEfNS_4arch4Sm90ELb0ELb0ELb0ELb1ELb0ELb0ELb0ELb1ELb1ELb0ELb0ELb0EEENS1_21CollectiveEpilogueFwdINS6_IJSA_SA_SA_EEES9_SD_SF_Li256ELb1ELb0ELb0ELb0EEENS1_36VarlenDynamicPersistentTileSchedulerILi128ELi128ELi256ELi32ELb0ELb0ELb1ELb0ELb1ELb1EEEEEEEEEvNT_6ParamsE,@function
        .size           _ZN7cutlass13device_kernelIN5flash11enable_sm90INS1_16FlashAttnFwdSm90INS1_25CollectiveMainloopFwdSm90ILi2EN4cute5tupleIJNS5_1CILi1EEES8_S8_EEENS6_IJNS7_ILi128EEESA_NS7_ILi192EEEEEELi128ENS_6half_tEfNS_4arch4Sm90ELb0ELb0ELb0ELb1ELb0ELb0ELb0ELb1ELb1ELb0ELb0ELb0EEENS1_21CollectiveEpilogueFwdINS6_IJSA_SA_SA_EEES9_SD_SF_Li256ELb1ELb0ELb0ELb0EEENS1_36VarlenDynamicPersistentTileSchedulerILi128ELi128ELi256ELi32ELb0ELb0ELb1ELb0ELb1ELb1EEEEEEEEEvNT_6ParamsE,(.L_x_11932 - _ZN7cutlass13device_kernelIN5flash11enable_sm90INS1_16FlashAttnFwdSm90INS1_25CollectiveMainloopFwdSm90ILi2EN4cute5tupleIJNS5_1CILi1EEES8_S8_EEENS6_IJNS7_ILi128EEESA_NS7_ILi192EEEEEELi128ENS_6half_tEfNS_4arch4Sm90ELb0ELb0ELb0ELb1ELb0ELb0ELb0ELb1ELb1ELb0ELb0ELb0EEENS1_21CollectiveEpilogueFwdINS6_IJSA_SA_SA_EEES9_SD_SF_Li256ELb1ELb0ELb0ELb0EEENS1_36VarlenDynamicPersistentTileSchedulerILi128ELi128ELi256ELi32ELb0ELb0ELb1ELb0ELb1ELb1EEEEEEEEEvNT_6ParamsE)
        .other          _ZN7cutlass13device_kernelIN5flash11enable_sm90INS1_16FlashAttnFwdSm90INS1_25CollectiveMainloopFwdSm90ILi2EN4cute5tupleIJNS5_1CILi1EEES8_S8_EEENS6_IJNS7_ILi128EEESA_NS7_ILi192EEEEEELi128ENS_6half_tEfNS_4arch4Sm90ELb0ELb0ELb0ELb1ELb0ELb0ELb0ELb1ELb1ELb0ELb0ELb0EEENS1_21CollectiveEpilogueFwdINS6_IJSA_SA_SA_EEES9_SD_SF_Li256ELb1ELb0ELb0ELb0EEENS1_36VarlenDynamicPersistentTileSchedulerILi128ELi128ELi256ELi32ELb0ELb0ELb1ELb0ELb1ELb1EEEEEEEEEvNT_6ParamsE,@"STO_CUDA_ENTRY STV_DEFAULT"
_ZN7cutlass13device_kernelIN5flash11enable_sm90INS1_16FlashAttnFwdSm90INS1_25CollectiveMainloopFwdSm90ILi2EN4cute5tupleIJNS5_1CILi1EEES8_S8_EEENS6_IJNS7_ILi128EEESA_NS7_ILi192EEEEEELi128ENS_6half_tEfNS_4arch4Sm90ELb0ELb0ELb0ELb1ELb0ELb0ELb0ELb1ELb1ELb0ELb0ELb0EEENS1_21CollectiveEpilogueFwdINS6_IJSA_SA_SA_EEES9_SD_SF_Li256ELb1ELb0ELb0ELb0EEENS1_36VarlenDynamicPersistentTileSchedulerILi128ELi128ELi256ELi32ELb0ELb0ELb1ELb0ELb1ELb1EEEEEEEEEvNT_6ParamsE:
[----:B------:R-:W0:Y:S02]  /*0000*/  LDC R1, c[0x0][0x28] ;  /* 0x00000a00ff017b82 */ /* 0x000e240000000800 */
[----:B0-----:R-:W-:Y:S01]  /*0010*/  VIADD R1, R1, 0xffffffc8 ;  /* 0xffffffc801017836 */ /* 0x001fe20000000000 */
[----:B------:R-:W0:Y:S01]  /*0020*/  S2R R3, SR_TID.X ;  /* 0x0000000000037919 */ /* 0x000e220000002100 */
[----:B------:R-:W-:Y:S01]  /*0030*/  ELECT P0, URZ, PT ;  /* 0x00000000003f782f */ /* 0x000fe20003800000 */
[----:B------:R-:W-:Y:S01]  /*0040*/  BSSY B0, `(.L_x_248) ;  /* 0x0000011000007945 */ /* 0x000fe20003800000 */
[----:B0-----:R-:W-:-:S05]  /*0050*/  SHF.R.U32.HI R0, RZ, 0x5, R3 ;  /* 0x00000005ff007819 */ /* 0x001fca0000011603 */
[----:B------:R-:W0:Y:S02]  /*0060*/  SHFL.IDX PT, R2, R0, RZ, 0x1f ;  /* 0x00001fff00027589 */ /* 0x000e2400000e0000 */
[----:B0-----:R-:W-:Y:S02]  /*0070*/  ISETP.EQ.AND P0, PT, R2, RZ, P0 ;  /* 0x000000ff0200720c */ /* 0x001fe40000702270 */
[----:B------:R-:W-:-:S11]  /*0080*/  SHF.R.U32.HI R2, RZ, 0x7, R3 ;  /* 0x00000007ff027819 */ /* 0x000fd60000011603 */
[----:B------:R-:W-:Y:S05]  /*0090*/  @!P0 BRA `(.L_x_249) ;  /* 0x00000000002c8947 */ /* 0x000fea0003800000 */
[----:B------:R-:W-:Y:S02]  /*00a0*/  ULDC.64 UR4, c[0x0][0x198] ;  /* 0x0000660000047ab9 */ /* 0x000fe40000000a00 */
[----:B------:R-:W-:Y:S02]  /*00b0*/  UIADD3 UR6, UP0, UR4, 0x270, URZ ;  /* 0x0000027004067890 */ /* 0x000fe4000ff1e03f */
[----:B------:R-:W-:Y:S02]  /*00c0*/  UIADD3 UR8, UP1, UR4, 0x370, URZ ;  /* 0x0000037004087890 */ /* 0x000fe4000ff3e03f */
[----:B------:R-:W-:Y:S02]  /*00d0*/  UIADD3 UR4, UP2, UR4, 0x470, URZ ;  /* 0x0000047004047890 */ /* 0x000fe4000ff5e03f */
[----:B------:R-:W-:Y:S02]  /*00e0*/  UIADD3.X UR7, URZ, UR5, URZ, UP0, !UPT ;  /* 0x000000053f077290 */ /* 0x000fe400087fe43f */
[----:B------:R-:W-:-:S02]  /*00f0*/  UIADD3.X UR9, URZ, UR5, URZ, UP1, !UPT ;  /* 0x000000053f097290 */ /* 0x000fc40008ffe43f */
[----:B------:R-:W-:-:S05]  /*0100*/  UIADD3.X UR5, URZ, UR5, URZ, UP2, !UPT ;  /* 0x000000053f057290 */ /* 0x000fca00097fe43f */
[----:B------:R0:W-:Y:S02]  /*0110*/  UTMACCTL.PF [UR6] ;  /* 0x00000000060079b9 */ /* 0x0001e40008040000 */
[----:B------:R0:W-:Y:S02]  /*0120*/  UTMACCTL.PF [UR8] ;  /* 0x00000000080079b9 */ /* 0x0001e40008040000 */
[----:B------:R0:W-:Y:S02]  /*0130*/  UTMACCTL.PF [UR4] ;  /* 0x00000000040079b9 */ /* 0x0001e40008040000 */
[----:B0-----:R-:W-:Y:S01]  /*0140*/  NOP ;  /* 0x0000000000007918 */ /* 0x001fe20000000000 */
.L_x_249:
[----:B------:R-:W-:Y:S05]  /*0150*/  BSYNC B0 ;  /* 0x0000000000007941 */ /* 0x000fea0003800000 */
.L_x_248:
[----:B------:R-:W-:Y:S01]  /*0160*/  VOTEU.ANY UP0, P0 ;  /* 0x00000000003f7886 */ /* 0x000fe20000000100 */
[----:B------:R-:W0:Y:S01]  /*0170*/  SHFL.IDX PT, R2, R2, RZ, 0x1f ;  /* 0x00001fff02027589 */ /* 0x000e2200000e0000 */
[----:B------:R-:W-:Y:S01]  /*0180*/  UMOV UR4, 0x1 ;  /* 0x0000000100047882 */ /* 0x000fe20000000000 */
[----:B------:R-:W-:Y:S01]  /*0190*/  UMOV UR7, 0x100 ;  /* 0x0000010000077882 */ /* 0x000fe20000000000 */
[----:B------:R-:W-:Y:S01]  /*01a0*/  VOTEU.ANY UP1, P0 ;  /* 0x00000000003f7886 */ /* 0x000fe20000020100 */
[----:B------:R-:W1:Y:S01]  /*01b0*/  @UP0 S2UR UR8, SR_CgaCtaId ;  /* 0x00000000000809c3 */ /* 0x000e620000008800 */
[----:B------:R-:W2:Y:S01]  /*01c0*/  SHFL.IDX PT, R3, R0, RZ, 0x1f ;  /* 0x00001fff00037589 */ /* 0x000ea200000e0000 */
[----:B------:R-:W-:Y:S01]  /*01d0*/  @UP0 UMOV UR6, 0x400 ;  /* 0x0000040000060882 */ /* 0x000fe20000000000 */
[----:B------:R-:W-:-:S04]  /*01e0*/  @UP0 UIADD3 UR4, -UR4, 0x100000, URZ ;  /* 0x0010000004040890 */ /* 0x000fc8000fffe13f */
[----:B------:R-:W-:Y:S02]  /*01f0*/  @UP0 USHF.L.U32 UR5, UR4, 0xb, URZ ;  /* 0x0000000b04050899 */ /* 0x000fe4000800063f */
[----:B------:R-:W-:Y:S01]  /*0200*/  @UP0 USHF.L.U32 UR4, UR4, 0x1, URZ ;  /* 0x0000000104040899 */ /* 0x000fe2000800063f */
[----:B------:R-:W-:Y:S01]  /*0210*/  VOTEU.ANY UP2, P0 ;  /* 0x00000000003f7886 */ /* 0x000fe20000040100 */
[----:B0-----:R-:W-:Y:S01]  /*0220*/  R2UR UR9, R2 ;  /* 0x00000000020972ca */ /* 0x001fe200000e0000 */
[----:B-1----:R-:W-:Y:S01]  /*0230*/  @UP0 ULEA UR8, UR8, UR6, 0x18 ;  /* 0x0000000608080291 */ /* 0x002fe2000f8ec03f */
[----:B--2---:R-:W-:Y:S01]  /*0240*/  ISETP.NE.AND P1, PT, R3, RZ, PT ;  /* 0x000000ff0300720c */ /* 0x004fe20003f25270 */
[----:B------:R-:W-:-:S04]  /*0250*/  @UP0 UIADD3 UR6, -UR7, 0x100000, URZ ;  /* 0x0010000007060890 */ /* 0x000fc8000fffe13f */
[----:B------:R-:W-:Y:S02]  /*0260*/  @UP0 USHF.L.U32 UR7, UR6, 0xb, URZ ;  /* 0x0000000b06070899 */ /* 0x000fe4000800063f */
[----:B------:R-:W-:-:S04]  /*0270*/  @UP0 USHF.L.U32 UR6, UR6, 0x1, URZ ;  /* 0x0000000106060899 */ /* 0x000fc8000800063f */
[----:B------:R-:W-:Y:S01]  /*0280*/  UISETP.NE.AND UP0, UPT, UR9, URZ, UPT ;  /* 0x0000003f0900728c */ /* 0x000fe2000bf05270 */
[----:B------:R-:W0:Y:S02]  /*0290*/  FENCE.VIEW.ASYNC.S ;  /* 0x00000000000073c6 */ /* 0x000e240000000000 */
[----:B0-----:R0:W1:Y:S05]  /*02a0*/  @UP1 SYNCS.EXCH.64 URZ, [UR8+0x34800], UR4 ;  /* 0x03480004083f15b2 */ /* 0x00106a0008000100 */
[----:B------:R0:W2:Y:S01]  /*02b0*/  @UP2 SYNCS.EXCH.64 URZ, [UR8+0x34820], UR6 ;  /* 0x03482006083f25b2 */ /* 0x0000a20008000100 */
[----:B------:R-:W-:Y:S05]  /*02c0*/  @P1 BRA `(.L_x_250) ;  /* 0x0000000000481947 */ /* 0x000fea0003800000 */
[----:B0-----:R-:W0:Y:S01]  /*02d0*/  S2UR UR5, SR_CgaCtaId ;  /* 0x00000000000579c3 */ /* 0x001e220000008800 */
[----:B------:R-:W-:Y:S01]  /*02e0*/  UMOV UR4, 0x400 ;  /* 0x0000040000047882 */ /* 0x000fe20000000000 */
[----:B------:R-:W-:Y:S01]  /*02f0*/  UMOV UR6, 0x1 ;  /* 0x0000000100067882 */ /* 0x000fe20000000000 */
[----:B------:R-:W-:Y:S01]  /*0300*/  UMOV UR9, 0x2 ;  /* 0x0000000200097882 */ /* 0x000fe20000000000 */
[----:B------:R-:W-:-:S04]  /*0310*/  UIADD3 UR6, -UR6, 0x100000, URZ ;  /* 0x0010000006067890 */ /* 0x000fc8000fffe13f */
[----:B------:R-:W-:Y:S02]  /*0320*/  USHF.L.U32 UR7, UR6, 0xb, URZ ;  /* 0x0000000b06077899 */ /* 0x000fe4000800063f */
[----:B------:R-:W-:Y:S01]  /*0330*/  USHF.L.U32 UR6, UR6, 0x1, URZ ;  /* 0x0000000106067899 */ /* 0x000fe2000800063f */
[----:B------:R-:W-:Y:S01]  /*0340*/  ELECT P0, URZ, PT ;  /* 0x00000000003f782f */ /* 0x000fe20003800000 */
[----:B0-----:R-:W-:Y:S02]  /*0350*/  ULEA UR8, UR5, UR4, 0x18 ;  /* 0x0000000405087291 */ /* 0x001fe4000f8ec03f */
[----:B------:R-:W-:-:S04]  /*0360*/  UIADD3 UR4, -UR9, 0x100000, URZ ;  /* 0x0010000009047890 */ /* 0x000fc8000fffe13f */
[----:B------:R-:W-:Y:S02]  /*0370*/  USHF.L.U32 UR5, UR4, 0xb, URZ ;  /* 0x0000000b04057899 */ /* 0x000fe4000800063f */
[----:B------:R-:W-:Y:S01]  /*0380*/  USHF.L.U32 UR4, UR4, 0x1, URZ ;  /* 0x0000000104047899 */ /* 0x000fe2000800063f */
[----:B------:R-:W0:Y:S03]  /*0390*/  FENCE.VIEW.ASYNC.S ;  /* 0x00000000000073c6 */ /* 0x000e260000000000 */
[----:B0-----:R3:W4:Y:S08]  /*03a0*/  SYNCS.EXCH.64 URZ, [UR8+0x34830], UR6 ;  /* 0x03483006083f75b2 */ /* 0x0017300008000100 */
[----:B------:R3:W0:Y:S01]  /*03b0*/  SYNCS.EXCH.64 URZ, [UR8+0x34840], UR4 ;  /* 0x03484004083f75b2 */ /* 0x0006220008000100 */
[----:B------:R3:W0:Y:S01]  /*03c0*/  SYNCS.EXCH.64 URZ, [UR8+0x34838], UR6 ;  /* 0x03483806083f75b2 */ /* 0x0006220008000100 */
[----:B------:R3:W0:Y:S02]  /*03d0*/  SYNCS.EXCH.64 URZ, [UR8+0x34848], UR4 ;  /* 0x03484804083f75b2 */ /* 0x0006240008000100 */
[----:B---3--:R-:W-:Y:S01]  /*03e0*/  NOP ;  /* 0x0000000000007918 */ /* 0x008fe20000000000 */
.L_x_250:
[----:B------:R-:W3:Y:S01]  /*03f0*/  SHFL.IDX PT, R2, R0, RZ, 0x1f ;  /* 0x00001fff00027589 */ /* 0x000ee200000e0000 */
[----:B------:R-:W-:Y:S01]  /*0400*/  NOP ;  /* 0x0000000000007918 */ /* 0x000fe20000000000 */
[----:B---3--:R-:W-:-:S13]  /*0410*/  ISETP.NE.AND P0, PT, R2, RZ, PT ;  /* 0x000000ff0200720c */ /* 0x008fda0003f05270 */
[----:B------:R-:W-:Y:S05]  /*0420*/  @P0 BRA `(.L_x_251) ;  /* 0x0000000000480947 */ /* 0x000fea0003800000 */
[----:B0-----:R-:W0:Y:S01]  /*0430*/  S2UR UR5, SR_CgaCtaId ;  /* 0x00000000000579c3 */ /* 0x001e220000008800 */
[----:B------:R-:W-:Y:S01]  /*0440*/  UMOV UR4, 0x400 ;  /* 0x0000040000047882 */ /* 0x000fe20000000000 */
[----:B------:R-:W-:Y:S01]  /*0450*/  UMOV UR6, 0x1 ;  /* 0x0000000100067882 */ /* 0x000fe20000000000 */
[----:B------:R-:W-:Y:S01]  /*0460*/  UMOV UR7, 0x2 ;  /* 0x0000000200077882 */ /* 0x000fe20000000000 */
[----:B------:R-:W-:Y:S01]  /*0470*/  ELECT P0, URZ, PT ;  /* 0x00000000003f782f */ /* 0x000fe20003800000 */
[----:B0-----:R-:W-:Y:S02]  /*0480*/  ULEA UR8, UR5, UR4, 0x18 ;  /* 0x0000000405087291 */ /* 0x001fe4000f8ec03f */
[----:B------:R-:W-:-:S04]  /*0490*/  UIADD3 UR4, -UR6, 0x100000, URZ ;  /* 0x0010000006047890 */ /* 0x000fc8000fffe13f */
[----:B------:R-:W-:Y:S02]  /*04a0*/  USHF.L.U32 UR5, UR4, 0xb, URZ ;  /* 0x0000000b04057899 */ /* 0x000fe4000800063f */
[----:B------:R-:W-:Y:S02]  /*04b0*/  USHF.L.U32 UR4, UR4, 0x1, URZ ;  /* 0x0000000104047899 */ /* 0x000fe4000800063f */
[----:B------:R-:W-:-:S04]  /*04c0*/  UIADD3 UR6, -UR7, 0x100000, URZ ;  /* 0x0010000007067890 */ /* 0x000fc8000fffe13f */
[----:B------:R-:W-:Y:S02]  /*04d0*/  USHF.L.U32 UR7, UR6, 0xb, URZ ;  /* 0x0000000b06077899 */ /* 0x000fe4000800063f */
[----:B------:R-:W-:Y:S01]  /*04e0*/  USHF.L.U32 UR6, UR6, 0x1, URZ ;  /* 0x0000000106067899 */ /* 0x000fe2000800063f */
[----:B------:R-:W0:Y:S03]  /*04f0*/  FENCE.VIEW.ASYNC.S ;  /* 0x00000000000073c6 */ /* 0x000e260000000000 */
[----:B0-----:R3:W0:Y:S08]  /*0500*/  SYNCS.EXCH.64 URZ, [UR8+0x34850], UR4 ;  /* 0x03485004083f75b2 */ /* 0x0016300008000100 */
[----:B------:R3:W0:Y:S01]  /*0510*/  SYNCS.EXCH.64 URZ, [UR8+0x34860], UR6 ;  /* 0x03486006083f75b2 */ /* 0x0006220008000100 */
[----:B------:R3:W0:Y:S01]  /*0520*/  SYNCS.EXCH.64 URZ, [UR8+0x34858], UR4 ;  /* 0x03485804083f75b2 */ /* 0x0006220008000100 */
[----:B------:R3:W0:Y:S02]  /*0530*/  SYNCS.EXCH.64 URZ, [UR8+0x34868], UR6 ;  /* 0x03486806083f75b2 */ /* 0x0006240008000100 */
[----:B---3--:R-:W-:Y:S01]  /*0540*/  NOP ;  /* 0x0000000000007918 */ /* 0x008fe20000000000 */
.L_x_251:
[----:B------:R-:W3:Y:S01]  /*0550*/  SHFL.IDX PT, R2, R0, RZ, 0x1f ;  /* 0x00001fff00027589 */ /* 0x000ee200000e0000 */
[----:B------:R-:W-:Y:S01]  /*0560*/  NOP ;  /* 0x0000000000007918 */ /* 0x000fe20000000000 */
[----:B---3--:R-:W-:-:S13]  /*0570*/  ISETP.NE.AND P0, PT, R2, RZ, PT ;  /* 0x000000ff0200720c */ /* 0x008fda0003f05270 */
[----:B------:R-:W-:Y:S05]  /*0580*/  @P0 BRA `(.L_x_252) ;  /* 0x0000000000380947 */ /* 0x000fea0003800000 */
[----:B0-----:R-:W0:Y:S01]  /*0590*/  S2UR UR5, SR_CgaCtaId ;  /* 0x00000000000579c3 */ /* 0x001e220000008800 */
[----:B------:R-:W-:Y:S01]  /*05a0*/  UMOV UR4, 0x400 ;  /* 0x0000040000047882 */ /* 0x000fe20000000000 */
[----:B------:R-:W-:Y:S01]  /*05b0*/  UMOV UR7, 0x1 ;  /* 0x0000000100077882 */ /* 0x000fe20000000000 */
[----:B------:R-:W-:Y:S01]  /*05c0*/  ELECT P0, URZ, PT ;  /* 0x00000000003f782f */ /* 0x000fe20003800000 */
[----:B0-----:R-:W-:Y:S02]  /*05d0*/  ULEA UR6, UR5, UR4, 0x18 ;  /* 0x0000000405067291 */ /* 0x001fe4000f8ec03f */
[----:B------:R-:W-:-:S04]  /*05e0*/  UIADD3 UR4, -UR7, 0x100000, URZ ;  /* 0x0010000007047890 */ /* 0x000fc8000fffe13f */
[----:B------:R-:W-:Y:S02]  /*05f0*/  USHF.L.U32 UR5, UR4, 0xb, URZ ;  /* 0x0000000b04057899 */ /* 0x000fe4000800063f */
[----:B------:R-:W-:Y:S01]  /*0600*/  USHF.L.U32 UR4, UR4, 0x1, URZ ;  /* 0x0000000104047899 */ /* 0x000fe2000800063f */
[----:B------:R-:W0:Y:S11]  /*0610*/  FENCE.VIEW.ASYNC.S ;  /* 0x00000000000073c6 */ /* 0x000e360000000000 */
[----:B0-----:R3:W0:Y:S01]  /*0620*/  SYNCS.EXCH.64 URZ, [UR6+0x34870], UR4 ;  /* 0x03487004063f75b2 */ /* 0x0016220008000100 */
[----:B------:R3:W0:Y:S01]  /*0630*/  SYNCS.EXCH.64 URZ, [UR6+0x34880], UR4 ;  /* 0x03488004063f75b2 */ /* 0x0006220008000100 */
[----:B------:R3:W0:Y:S01]  /*0640*/  SYNCS.EXCH.64 URZ, [UR6+0x34878], UR4 ;  /* 0x03487804063f75b2 */ /* 0x0006220008000100 */
[----:B------:R3:W0:Y:S02]  /*0650*/  SYNCS.EXCH.64 URZ, [UR6+0x34888], UR4 ;  /* 0x03488804063f75b2 */ /* 0x0006240008000100 */
[----:B---3--:R-:W-:Y:S01]  /*0660*/  NOP ;  /* 0x0000000000007918 */ /* 0x008fe20000000000 */
.L_x_252:
        /* <DEDUP_REMOVED lines=22> */
.L_x_253:
        /* <DEDUP_REMOVED lines=22> */
.L_x_254:
[----:B0-----:R-:W-:Y:S01]  /*0930*/  UMOV UR4, 0x1 ;  /* 0x0000000100047882 */ /* 0x001fe20000000000 */
[----:B------:R-:W-:Y:S01]  /*0940*/  PLOP3.LUT P0, PT, PT, PT, UP0, 0x80, 0x0 ;  /* 0x000000000000781c */ /* 0x000fe20003f0f008 */
[----:B------:R-:W-:Y:S01]  /*0950*/  USEL UR4, UR4, 0x2, !UP0 ;  /* 0x0000000204047887 */ /* 0x000fe2000c000000 */
[----:B------:R-:W-:-:S05]  /*0960*/  NOP ;  /* 0x0000000000007918 */ /* 0x000fca0000000000 */
[----:B------:R-:W-:-:S05]  /*0970*/  IMAD.U32 R2, RZ, RZ, UR4 ;  /* 0x00000004ff027e24 */ /* 0x000fca000f8e00ff */
[----:B------:R0:W-:Y:S01]  /*0980*/  STL [R1+0x30], R2 ;  /* 0x0000300201007387 */ /* 0x0001e20000100800 */
[----:B-12-4-:R-:W-:Y:S06]  /*0990*/  BAR.SYNC.DEFER_BLOCKING 0x0 ;  /* 0x0000000000007b1d */ /* 0x016fec0000010000 */
[----:B------:R-:W-:Y:S05]  /*09a0*/  @!P0 BRA `(.L_x_255) ;  /* 0x0000008400188947 */ /* 0x000fea0003800000 */
.L_x_256:
[----:B------:R-:W-:-:S08]  /*09b0*/  NOP ;  /* 0x0000000000007918 */ /* 0x000fd00000000000 */
[----:B------:R-:W1:Y:S02]  /*09c0*/  USETMAXREG.TRY_ALLOC.CTAPOOL UP0, 0xf0 ;  /* 0x000000f0000079c8 */ /* 0x000e640008000600 */
[----:B-1----:R-:W-:-:S13]  /*09d0*/  PLOP3.LUT P0, PT, PT, PT, UP0, 0x80, 0x0 ;  /* 0x000000000000781c */ /* 0x002fda0003f0f008 */
[----:B------:R-:W-:Y:S05]  /*09e0*/  @!P0 BRA `(.L_x_256) ;  /* 0xfffffffc00f08947 */ /* 0x000fea000383ffff */
[----:B------:R-:W1:Y:S08]  /*09f0*/  S2UR UR5, SR_CgaCtaId ;  /* 0x00000000000579c3 */ /* 0x000e700000008800 */
[----:B------:R-:W-:Y:S06]  /*0a00*/  BAR.ARV 0x8, 0x120 ;  /* 0x0204800000007b1d */ /* 0x000fec0000002000 */
[----:B------:R-:W-:-:S02]  /*0a10*/  UMOV UR4, 0x400 ;  /* 0x0000040000047882 */ /* 0x000fc40000000000 */
[----:B------:R-:W-:Y:S01]  /*0a20*/  BAR.SYNC.DEFER_BLOCKING 0x5, 0x120 ;  /* 0x0144800000007b1d */ /* 0x000fe20000010000 */
[----:B-1----:R-:W-:-:S09]  /*0a30*/  ULEA UR4, UR5, UR4, 0x18 ;  /* 0x0000000405047291 */ /* 0x002fd2000f8ec03f */
[----:B------:R-:W1:Y:S01]  /*0a40*/  LDS.128 R44, [UR4+0x348d0] ;  /* 0x0348d004ff2c7984 */ /* 0x000e620008000c00 */
[----:B------:R-:W-:Y:S01]  /*0a50*/  ULDC UR4, c[0x0][0xc14] ;  /* 0x0003050000047ab9 */ /* 0x000fe20000000800 */
[----:B------:R-:W-:Y:S06]  /*0a60*/  BAR.ARV 0x4, 0x120 ;  /* 0x0104800000007b1d */ /* 0x000fec0000002000 */
[----:B-1----:R-:W-:-:S13]  /*0a70*/  ISETP.GE.AND P0, PT, R47, UR4, PT ;  /* 0x000000042f007c0c */ /* 0x002fda000bf06270 */
[----:B------:R-:W-:Y:S05]  /*0a80*/  @P0 EXIT ;  /* 0x000000000000094d */ /* 0x000fea0003800000 */
[----:B0-----:R-:W2:Y:S01]  /*0a90*/  LDL R2, [R1+0x30] ;  /* 0x0000300001027983 */ /* 0x001ea20000100800 */
[----:B------:R-:W-:Y:S01]  /*0aa0*/  R2UR UR5, R46 ;  /* 0x000000002e0572ca */ /* 0x000fe200000e0000 */
[----:B------:R-:W-:Y:S01]  /*0ab0*/  IMAD.MOV.U32 R188, RZ, RZ, -0x2 ;  /* 0xfffffffeffbc7424 */ /* 0x000fe200078e00ff */
[----:B------:R-:W0:Y:S01]  /*0ac0*/  S2R R0, SR_TID.X ;  /* 0x0000000000007919 */ /* 0x000e220000002100 */
[----:B------:R-:W-:Y:S02]  /*0ad0*/  IMAD.MOV.U32 R185, RZ, RZ, RZ ;  /* 0x000000ffffb97224 */ /* 0x000fe400078e00ff */
[----:B------:R-:W-:Y:S02]  /*0ae0*/  IMAD.MOV.U32 R16, RZ, RZ, RZ ;  /* 0x000000ffff107224 */ /* 0x000fe400078e00ff */
[----:B0-----:R-:W-:-:S05]  /*0af0*/  VIADD R192, R0, 0xffffff80 ;  /* 0xffffff8000c07836 */ /* 0x001fca0000000000 */
[----:B------:R-:W-:-:S04]  /*0b00*/  SHF.R.S32.HI R3, RZ, 0x1f, R192 ;  /* 0x0000001fff037819 */ /* 0x000fc800000114c0 */
[CC--:B------:R-:W-:Y:S02]  /*0b10*/  LEA.HI R0, R3.reuse, R192.reuse, RZ, 0x7 ;  /* 0x000000c003007211 */ /* 0x0c0fe400078f38ff */
[----:B------:R-:W-:Y:S02]  /*0b20*/  LEA.HI R4, R3, R192, RZ, 0x5 ;  /* 0x000000c003047211 */ /* 0x000fe400078f28ff */
[----:B------:R-:W-:Y:S02]  /*0b30*/  LOP3.LUT R5, R0, 0xffffff80, RZ, 0xc0, !PT ;  /* 0xffffff8000057812 */ /* 0x000fe400078ec0ff */
[----:B------:R-:W-:Y:S01]  /*0b40*/  SHF.R.S32.HI R187, RZ, 0x7, R0 ;  /* 0x00000007ffbb7819 */ /* 0x000fe20000011400 */
[----:B------:R-:W-:Y:S02]  /*0b50*/  IMAD.SHL.U32 R4, R4, 0x20, RZ ;  /* 0x0000002004047824 */ /* 0x000fe400078e00ff */
[----:B------:R-:W-:Y:S01]  /*0b60*/  IMAD.IADD R186, R192, 0x1, -R5 ;  /* 0x00000001c0ba7824 */ /* 0x000fe200078e0a05 */
[----:B------:R-:W-:-:S02]  /*0b70*/  LEA.HI R0, R0, R187, RZ, 0x1 ;  /* 0x000000bb00007211 */ /* 0x000fc400078f08ff */
[----:B------:R-:W-:Y:S02]  /*0b80*/  LOP3.LUT R4, R4, 0xfffffc00, RZ, 0xc0, !PT ;  /* 0xfffffc0004047812 */ /* 0x000fe400078ec0ff */
[----:B------:R-:W-:Y:S02]  /*0b90*/  SHF.R.S32.HI R9, RZ, 0x1f, R186 ;  /* 0x0000001fff097819 */ /* 0x000fe400000114ba */
[----:B------:R-:W-:Y:S02]  /*0ba0*/  LOP3.LUT R0, R0, 0x3fffffe, RZ, 0xc0, !PT ;  /* 0x03fffffe00007812 */ /* 0x000fe400078ec0ff */
[CC--:B------:R-:W-:Y:S02]  /*0bb0*/  LEA.HI R6, R9.reuse, R186.reuse, RZ, 0x2 ;  /* 0x000000ba09067211 */ /* 0x0c0fe400078f10ff */
[----:B------:R-:W-:Y:S01]  /*0bc0*/  LEA.HI R9, R9, R186, RZ, 0x5 ;  /* 0x000000ba09097211 */ /* 0x000fe200078f28ff */
[----:B------:R-:W-:Y:S01]  /*0bd0*/  IMAD.IADD R0, R187, 0x1, -R0 ;  /* 0x00000001bb007824 */ /* 0x000fe200078e0a00 */
[----:B------:R-:W-:-:S02]  /*0be0*/  SHF.R.S32.HI R8, RZ, 0x2, R6 ;  /* 0x00000002ff087819 */ /* 0x000fc40000011406 */
[----:B------:R-:W-:Y:S02]  /*0bf0*/  SHF.R.S32.HI R11, RZ, 0x1f, R6 ;  /* 0x0000001fff0b7819 */ /* 0x000fe40000011406 */
[----:B------:R-:W-:Y:S02]  /*0c00*/  SHF.R.S32.HI R9, RZ, 0x5, R9 ;  /* 0x00000005ff097819 */ /* 0x000fe40000011409 */
[----:B------:R-:W-:-:S04]  /*0c10*/  LEA.HI R11, R11, R8, RZ, 0x3 ;  /* 0x000000080b0b7211 */ /* 0x000fc800078f18ff */
[----:B------:R-:W-:-:S05]  /*0c20*/  LOP3.LUT R11, R11, 0xfffffff8, RZ, 0xc0, !PT ;  /* 0xfffffff80b0b7812 */ /* 0x000fca00078ec0ff */
[----:B------:R-:W-:-:S04]  /*0c30*/  IMAD.IADD R8, R8, 0x1, -R11 ;  /* 0x0000000108087824 */ /* 0x000fc800078e0a0b */
[----:B------:R-:W-:-:S04]  /*0c40*/  IMAD R9, R9, 0x10, R8 ;  /* 0x0000001009097824 */ /* 0x000fc800078e0208 */
[----:B------:R-:W-:Y:S01]  /*0c50*/  IMAD R189, R0, 0x40, R9 ;  /* 0x0000004000bd7824 */ /* 0x000fe200078e0209 */
[----:B--2---:R-:W-:Y:S02]  /*0c60*/  R2UR UR4, R2 ;  /* 0x00000000020472ca */ /* 0x004fe400000e0000 */
[CC--:B------:R-:W-:Y:S02]  /*0c70*/  LEA.HI R2, R3.reuse, R192.reuse, RZ, 0x4 ;  /* 0x000000c003027211 */ /* 0x0c0fe400078f20ff */
[----:B------:R-:W-:Y:S02]  /*0c80*/  LEA.HI R3, R3, R192, RZ, 0x3 ;  /* 0x000000c003037211 */ /* 0x000fe400078f18ff */
[----:B------:R-:W-:Y:S02]  /*0c90*/  SHF.R.S32.HI R7, RZ, 0x4, R2 ;  /* 0x00000004ff077819 */ /* 0x000fe40000011402 */
[C---:B------:R-:W-:Y:S02]  /*0ca0*/  LOP3.LUT R5, R2.reuse, 0x3fffff0, RZ, 0xc0, !PT ;  /* 0x03fffff002057812 */ /* 0x040fe400078ec0ff */
[----:B------:R-:W-:-:S02]  /*0cb0*/  LEA.HI R2, R2, R7, RZ, 0x1 ;  /* 0x0000000702027211 */ /* 0x000fc400078f08ff */
[----:B------:R-:W-:Y:S01]  /*0cc0*/  SHF.R.S32.HI R18, RZ, 0x3, R3 ;  /* 0x00000003ff127819 */ /* 0x000fe20000011403 */
[----:B------:R-:W-:Y:S01]  /*0cd0*/  IMAD.IADD R5, R192, 0x1, -R5 ;  /* 0x00000001c0057824 */ /* 0x000fe200078e0a05 */
[----:B------:R-:W-:Y:S01]  /*0ce0*/  LOP3.LUT R2, R2, 0x1ffffffe, RZ, 0xc0, !PT ;  /* 0x1ffffffe02027812 */ /* 0x000fe200078ec0ff */
[----:B------:R-:W-:Y:S02]  /*0cf0*/  ULOP3.LUT UR4, UR4, 0x1, URZ, 0xfc, !UPT ;  /* 0x0000000104047892 */ /* 0x000fe4000f8efc3f */
[----:B------:R-:W-:Y:S02]  /*0d00*/  IMAD R5, R5, 0x40, R4 ;  /* 0x0000004005057824 */ /* 0x000fe400078e0204 */
[----:B------:R-:W-:Y:S01]  /*0d10*/  IMAD.IADD R2, R7, 0x1, -R2 ;  /* 0x0000000107027824 */ /* 0x000fe200078e0a02 */
[----:B------:R-:W-:Y:S01]  /*0d20*/  LOP3.LUT R7, R6, 0x7ffffffc, RZ, 0xc0, !PT ;  /* 0x7ffffffc06077812 */ /* 0x000fe200078ec0ff */
[----:B------:R-:W-:Y:S02]  /*0d30*/  IMAD.U32 R191, RZ, RZ, UR4 ;  /* 0x00000004ffbf7e24 */ /* 0x000fe4000f8e00ff */
[----:B------:R-:W-:Y:S01]  /*0d40*/  IMAD R190, R2, 0x8, R5 ;  /* 0x0000000802be7824 */ /* 0x000fe200078e0205 */
[----:B------:R-:W-:Y:S01]  /*0d50*/  LOP3.LUT R5, R3, 0x1ffffff8, RZ, 0xc0, !PT ;  /* 0x1ffffff803057812 */ /* 0x000fe200078ec0ff */
[----:B------:R-:W-:-:S02]  /*0d60*/  IMAD.IADD R7, R186, 0x1, -R7 ;  /* 0x00000001ba077824 */ /* 0x000fc400078e0a07 */
[----:B------:R-:W-:Y:S02]  /*0d70*/  IMAD.MOV.U32 R2, RZ, RZ, RZ ;  /* 0x000000ffff027224 */ /* 0x000fe400078e00ff */
[----:B------:R-:W-:Y:S02]  /*0d80*/  IMAD.IADD R5, R192, 0x1, -R5 ;  /* 0x00000001c0057824 */ /* 0x000fe400078e0a05 */
[----:B------:R-:W-:Y:S02]  /*0d90*/  IMAD R188, R7, R188, 0x80 ;  /* 0x0000008007bc7424 */ /* 0x000fe400078e02bc */
[----:B------:R-:W-:-:S07]  /*0da0*/  IMAD.SHL.U32 R17, R5, 0x8, RZ ;  /* 0x0000000805117824 */ /* 0x000fce00078e00ff */
.L_x_299:
[----:B0---45:R-:W0:Y:S01]  /*0db0*/  LDC.64 R4, c[0x0][0xc60] ;  /* 0x00031800ff047b82 */ /* 0x031e220000000a00 */
[----:B------:R-:W-:Y:S01]  /*0dc0*/  ULDC.64 UR10, c[0x0][0x208] ;  /* 0x00008200000a7ab9 */ /* 0x000fe20000000a00 */
[----:B------:R-:W-:Y:S01]  /*0dd0*/  ULDC.64 UR6, c[0x0][0xa28] ;  /* 0x00028a0000067ab9 */ /* 0x000fe20000000a00 */
[----:B------:R-:W-:Y:S01]  /*0de0*/  ULDC.64 UR8, c[0x0][0xa20] ;  /* 0x0002880000087ab9 */ /* 0x000fe20000000a00 */
[----:B0-----:R-:W-:-:S06]  /*0df0*/  IMAD.WIDE R4, R47, 0x4, R4 ;  /* 0x000000042f047825 */ /* 0x001fcc00078e0204 */
[----:B--2---:R-:W2:Y:S01]  /*0e00*/  LDG.E R4, desc[UR10][R4.64] ;  /* 0x0000000a04047981 */ /* 0x004ea2000c1e1900 */
[----:B------:R-:W-:Y:S02]  /*0e10*/  UISETP.NE.U32.AND UP0, UPT, UR6, URZ, UPT ;  /* 0x0000003f0600728c */ /* 0x000fe4000bf05070 */
[----:B------:R-:W-:Y:S02]  /*0e20*/  UISETP.NE.U32.AND UP1, UPT, UR8, URZ, UPT ;  /* 0x0000003f0800728c */ /* 0x000fe4000bf25070 */
[----:B------:R-:W-:Y:S02]  /*0e30*/  UISETP.NE.AND.EX UP0, UPT, UR7, URZ, UPT, UP0 ;  /* 0x0000003f0700728c */ /* 0x000fe4000bf05300 */
[----:B------:R-:W-:-:S04]  /*0e40*/  UISETP.NE.AND.EX UP1, UPT, UR9, URZ, UPT, UP1 ;  /* 0x0000003f0900728c */ /* 0x000fc8000bf25310 */
[----:B------:R-:W-:Y:S02]  /*0e50*/  PLOP3.LUT P0, PT, PT, PT, UP0, 0x80, 0x0 ;  /* 0x000000000000781c */ /* 0x000fe40003f0f008 */
[----:B------:R-:W-:Y:S02]  /*0e60*/  PLOP3.LUT P1, PT, PT, PT, UP1, 0x80, 0x0 ;  /* 0x000000000000781c */ /* 0x000fe40003f2f018 */
[----:B--2---:R-:W-:-:S13]  /*0e70*/  R2UR UR61, R4 ;  /* 0x00000000043d72ca */ /* 0x004fda00000e0000 */
[----:B------:R-:W-:Y:S02]  /*0e80*/  USHF.R.S32.HI UR4, URZ, 0x1f, UR61 ;  /* 0x0000001f3f047899 */ /* 0x000fe4000801143d */
[----:B------:R-:W-:Y:S02]  /*0e90*/  @UP0 ULEA UR6, UP2, UR61, UR6, 0x2 ;  /* 0x000000063d060291 */ /* 0x000fe4000f84103f */
[----:B------:R-:W-:Y:S02]  /*0ea0*/  @UP1 ULEA UR8, UP3, UR61, UR8, 0x2 ;  /* 0x000000083d081291 */ /* 0x000fe4000f86103f */
[----:B------:R-:W-:Y:S02]  /*0eb0*/  @UP0 ULEA.HI.X UR7, UR61, UR7, UR4, 0x2, UP2 ;  /* 0x000000073d070291 */ /* 0x000fe400090f1404 */
[----:B------:R-:W-:Y:S01]  /*0ec0*/  IMAD.U32 R184, RZ, RZ, UR4 ;  /* 0x00000004ffb87e24 */ /* 0x000fe2000f8e00ff */
[----:B------:R-:W-:Y:S01]  /*0ed0*/  @UP1 ULEA.HI.X UR9, UR61, UR9, UR4, 0x2, UP3 ;  /* 0x000000093d091291 */ /* 0x000fe200098f1404 */
[----:B------:R-:W-:-:S02]  /*0ee0*/  IMAD.U32 R4, RZ, RZ, UR6 ;  /* 0x00000006ff047e24 */ /* 0x000fc4000f8e00ff */
[----:B---3--:R-:W-:Y:S01]  /*0ef0*/  IMAD.U32 R6, RZ, RZ, UR8 ;  /* 0x00000008ff067e24 */ /* 0x008fe2000f8e00ff */
[----:B------:R-:W-:Y:S01]  /*0f00*/  ULDC UR4, c[0x0][0x404] ;  /* 0x0001010000047ab9 */ /* 0x000fe20000000800 */
[----:B------:R-:W-:Y:S01]  /*0f10*/  IMAD.U32 R5, RZ, RZ, UR7 ;  /* 0x00000007ff057e24 */ /* 0x000fe2000f8e00ff */
[----:B------:R-:W-:Y:S01]  /*0f20*/  ULDC.64 UR6, c[0x0][0x3f8] ;  /* 0x0000fe0000067ab9 */ /* 0x000fe20000000a00 */
[----:B------:R-:W-:-:S03]  /*0f30*/  IMAD.U32 R7, RZ, RZ, UR9 ;  /* 0x00000009ff077e24 */ /* 0x000fc6000f8e00ff */
[----:B------:R-:W2:Y:S04]  /*0f40*/  @P0 LDG.E R4, desc[UR10][R4.64] ;  /* 0x0000000a04040981 */ /* 0x000ea8000c1e1900 */
[----:B------:R-:W3:Y:S01]  /*0f50*/  @P1 LDG.E R6, desc[UR10][R6.64] ;  /* 0x0000000a06061981 */ /* 0x000ee2000c1e1900 */
[----:B------:R-:W-:Y:S01]  /*0f60*/  UISETP.NE.U32.AND UP0, UPT, UR6, URZ, UPT ;  /* 0x0000003f0600728c */ /* 0x000fe2000bf05070 */
[----:B------:R-:W-:Y:S01]  /*0f70*/  IMAD.MOV.U32 R22, RZ, RZ, R45 ;  /* 0x000000ffff167224 */ /* 0x000fe200078e002d */
[----:B------:R-:W-:Y:S01]  /*0f80*/  UMOV UR48, URZ ;  /* 0x0000003f00307c82 */ /* 0x000fe20008000000 */
[----:B------:R-:W-:Y:S01]  /*0f90*/  ULDC UR6, c[0x0][0x2e0] ;  /* 0x0000b80000067ab9 */ /* 0x000fe20000000800 */
[----:B------:R-:W-:Y:S01]  /*0fa0*/  UISETP.NE.AND.EX UP0, UPT, UR7, URZ, UPT, UP0 ;  /* 0x0000003f0700728c */ /* 0x000fe2000bf05300 */
[----:B------:R-:W-:Y:S01]  /*0fb0*/  IMAD.MOV.U32 R0, RZ, RZ, RZ ;  /* 0x000000ffff007224 */ /* 0x000fe200078e00ff */
[----:B------:R-:W-:-:S02]  /*0fc0*/  CS2R R20, SRZ ;  /* 0x0000000000147805 */ /* 0x000fc4000001ff00 */
[----:B------:R-:W-:Y:S01]  /*0fd0*/  CS2R R86, SRZ ;  /* 0x0000000000567805 */ /* 0x000fe2000001ff00 */
[----:B------:R-:W-:Y:S01]  /*0fe0*/  USEL UR4, UR4, 0x1, UP0 ;  /* 0x0000000104047887 */ /* 0x000fe20008000000 */
[----:B------:R-:W-:Y:S02]  /*0ff0*/  CS2R R84, SRZ ;  /* 0x0000000000547805 */ /* 0x000fe4000001ff00 */
[----:B------:R-:W-:Y:S02]  /*1000*/  CS2R R82, SRZ ;  /* 0x0000000000527805 */ /* 0x000fe4000001ff00 */
[----:B------:R-:W-:Y:S01]  /*1010*/  CS2R R80, SRZ ;  /* 0x0000000000507805 */ /* 0x000fe2000001ff00 */
[----:B------:R-:W-:Y:S01]  /*1020*/  UIMAD UR4, UR4, UR6, URZ ;  /* 0x00000006040472a4 */ /* 0x000fe2000f8e023f */
        /* <DEDUP_REMOVED lines=14> */
[----:B-1----:R-:W-:Y:S02]  /*1110*/  CS2R R50, SRZ ;  /* 0x0000000000327805 */ /* 0x002fe4000001ff00 */
[----:B------:R-:W-:Y:S02]  /*1120*/  CS2R R48, SRZ ;  /* 0x0000000000307805 */ /* 0x000fe4000001ff00 */
[----:B------:R-:W-:Y:S02]  /*1130*/  CS2R R32, SRZ ;  /* 0x0000000000207805 */ /* 0x000fe4000001ff00 */
[----:B------:R-:W-:Y:S02]  /*1140*/  CS2R R36, SRZ ;  /* 0x0000000000247805 */ /* 0x000fe4000001ff00 */
[----:B------:R-:W-:Y:S02]  /*1150*/  CS2R R42, SRZ ;  /* 0x00000000002a7805 */ /* 0x000fe4000001ff00 */
[----:B------:R-:W-:-:S02]  /*1160*/  CS2R R40, SRZ ;  /* 0x0000000000287805 */ /* 0x000fc4000001ff00 */
[----:B------:R-:W-:Y:S01]  /*1170*/  CS2R R38, SRZ ;  /* 0x0000000000267805 */ /* 0x000fe2000001ff00 */
[----:B------:R-:W-:Y:S01]  /*1180*/  IMAD.U32 R23, RZ, RZ, UR5 ;  /* 0x00000005ff177e24 */ /* 0x000fe2000f8e00ff */
[----:B--2---:R-:W-:Y:S02]  /*1190*/  @P0 R2UR UR48, R4 ;  /* 0x00000000043002ca */ /* 0x004fe400000e0000 */
[----:B------:R-:W-:Y:S02]  /*11a0*/  PLOP3.LUT P0, PT, PT, PT, PT, 0x80, 0x0 ;  /* 0x000000000000781c */ /* 0x000fe40003f0f070 */
[----:B---3--:R-:W-:Y:S01]  /*11b0*/  @P1 R2UR UR4, R6 ;  /* 0x00000000060412ca */ /* 0x008fe200000e0000 */
[----:B------:R-:W-:-:S14]  /*11c0*/  @P1 BRA `(.L_x_257) ;  /* 0x0000000000381947 */ /* 0x000fdc0003800000 */
[----:B------:R-:W-:Y:S02]  /*11d0*/  ULDC.64 UR6, c[0x0][0xa08] ;  /* 0x0002820000067ab9 */ /* 0x000fe40000000a00 */
[----:B------:R-:W-:-:S04]  /*11e0*/  ISETP.NE.U32.AND P1, PT, RZ, UR6, PT ;  /* 0x00000006ff007c0c */ /* 0x000fc8000bf25070 */
[----:B------:R-:W-:-:S13]  /*11f0*/  ISETP.NE.AND.EX P1, PT, RZ, UR7, PT, P1 ;  /* 0x00000007ff007c0c */ /* 0x000fda000bf25310 */
[----:B------:R-:W-:Y:S05]  /*1200*/  @!P1 BRA `(.L_x_257) ;  /* 0x0000000000289947 */ /* 0x000fea0003800000 */
[----:B------:R-:W-:Y:S01]  /*1210*/  ULDC.64 UR4, c[0x0][0xa08] ;  /* 0x0002820000047ab9 */ /* 0x000fe20000000a00 */
[----:B------:R-:W-:Y:S01]  /*1220*/  ULDC.64 UR6, c[0x0][0x208] ;  /* 0x0000820000067ab9 */ /* 0x000fe20000000a00 */
[----:B------:R-:W-:-:S06]  /*1230*/  UIMAD.WIDE UR4, UR61, 0x4, UR4 ;  /* 0x000000043d0478a5 */ /* 0x000fcc000f8e0204 */
[----:B------:R-:W-:Y:S02]  /*1240*/  IMAD.U32 R4, RZ, RZ, UR4 ;  /* 0x00000004ff047e24 */ /* 0x000fe4000f8e00ff */
[----:B------:R-:W-:-:S05]  /*1250*/  IMAD.U32 R5, RZ, RZ, UR5 ;  /* 0x00000005ff057e24 */ /* 0x000fca000f8e00ff */
[----:B------:R-:W2:Y:S04]  /*1260*/  LDG.E R6, desc[UR6][R4.64] ;  /* 0x0000000604067981 */ /* 0x000ea8000c1e1900 */
[----:B------:R-:W3:Y:S01]  /*1270*/  LDG.E R3, desc[UR6][R4.64+0x4] ;  /* 0x0000040604037981 */ /* 0x000ee2000c1e1900 */
[----:B--2---:R-:W-:Y:S02]  /*1280*/  R2UR UR4, R6 ;  /* 0x00000000060472ca */ /* 0x004fe400000e0000 */
[----:B---3--:R-:W-:-:S13]  /*1290*/  R2UR UR5, R3 ;  /* 0x00000000030572ca */ /* 0x008fda00000e0000 */
[----:B------:R-:W-:-:S12]  /*12a0*/  UIADD3 UR4, -UR4, UR5, URZ ;  /* 0x0000000504047290 */ /* 0x000fd8000fffe13f */
.L_x_257:
[----:B------:R-:W-:Y:S01]  /*12b0*/  UIADD3 UR48, -UR48, UR4, URZ ;  /* 0x0000000430307290 */ /* 0x000fe2000fffe13f */
[----:B------:R-:W-:Y:S02]  /*12c0*/  CS2R R88, SRZ ;  /* 0x0000000000587805 */ /* 0x000fe4000001ff00 */
[----:B------:R-:W-:Y:S02]  /*12d0*/  CS2R R34, SRZ ;  /* 0x0000000000227805 */ /* 0x000fe4000001ff00 */
[----:B------:R-:W-:Y:S01]  /*12e0*/  CS2R R90, SRZ ;  /* 0x00000000005a7805 */ /* 0x000fe2000001ff00 */
[----:B------:R-:W-:Y:S01]  /*12f0*/  UISETP.GE.AND UP0, UPT, UR48, 0x1, UPT ;  /* 0x000000013000788c */ /* 0x000fe2000bf06270 */
[----:B------:R-:W-:Y:S01]  /*1300*/  CS2R R6, SRZ ;  /* 0x0000000000067805 */ /* 0x000fe2000001ff00 */
[----:B------:R-:W-:Y:S01]  /*1310*/  UIADD3 UR4, UR48, 0x7f, URZ ;  /* 0x0000007f30047890 */ /* 0x000fe2000fffe03f */
[----:B------:R-:W-:Y:S02]  /*1320*/  IMAD.MOV.U32 R8, RZ, RZ, RZ ;  /* 0x000000ffff087224 */ /* 0x000fe400078e00ff */
[----:B------:R-:W-:Y:S01]  /*1330*/  IMAD.MOV.U32 R10, RZ, RZ, RZ ;  /* 0x000000ffff0a7224 */ /* 0x000fe200078e00ff */
[----:B------:R-:W-:Y:S01]  /*1340*/  PLOP3.LUT P1, PT, PT, PT, UP0, 0x80, 0x0 ;  /* 0x000000000000781c */ /* 0x000fe20003f2f008 */
[----:B------:R-:W-:Y:S01]  /*1350*/  USHF.R.S32.HI UR5, URZ, 0x1f, UR4 ;  /* 0x0000001f3f057899 */ /* 0x000fe20008011404 */
[----:B------:R-:W-:-:S02]  /*1360*/  IMAD.MOV.U32 R93, RZ, RZ, RZ ;  /* 0x000000ffff5d7224 */ /* 0x000fc400078e00ff */
[----:B------:R-:W-:Y:S01]  /*1370*/  IMAD.MOV.U32 R12, RZ, RZ, RZ ;  /* 0x000000ffff0c7224 */ /* 0x000fe200078e00ff */
[----:B------:R-:W-:Y:S01]  /*1380*/  ULEA.HI UR5, UR5, UR4, URZ, 0x7 ;  /* 0x0000000405057291 */ /* 0x000fe2000f8f383f */
[----:B------:R-:W-:-:S07]  /*1390*/  IMAD.MOV.U32 R95, RZ, RZ, RZ ;  /* 0x000000ffff5f7224 */ /* 0x000fce00078e00ff */
[----:B------:R-:W-:Y:S05]  /*13a0*/  @!P1 BRA `(.L_x_258) ;  /* 0x0000005800649947 */ /* 0x000fea0003800000 */
[----:B------:R-:W0:Y:S01]  /*13b0*/  SHFL.IDX PT, R0, R187, RZ, 0x1f ;  /* 0x00001fffbb007589 */ /* 0x000e2200000e0000 */
[----:B------:R-:W1:Y:S01]  /*13c0*/  S2UR UR8, SR_CgaCtaId ;  /* 0x00000000000879c3 */ /* 0x000e620000008800 */
[----:B------:R-:W-:Y:S01]  /*13d0*/  UMOV UR7, 0x400 ;  /* 0x0000040000077882 */ /* 0x000fe20000000000 */
[----:B------:R-:W-:Y:S01]  /*13e0*/  USHF.R.S32.HI UR49, URZ, 0x7, UR5 ;  /* 0x000000073f317899 */ /* 0x000fe20008011405 */
[----:B0-----:R-:W-:Y:S01]  /*13f0*/  R2UR UR4, R0 ;  /* 0x00000000000472ca */ /* 0x001fe200000e0000 */
[----:B-1----:R-:W-:-:S04]  /*1400*/  ULEA UR7, UR8, UR7, 0x18 ;  /* 0x0000000708077291 */ /* 0x002fc8000f8ec03f */
[----:B------:R-:W-:-:S04]  /*1410*/  UIADD3 UR7, UR7, 0x10400, URZ ;  /* 0x0001040007077890 */ /* 0x000fc8000fffe03f */
[----:B------:R-:W-:-:S04]  /*1420*/  ULOP3.LUT UP0, URZ, UR7, 0x3ff, URZ, 0xc0, !UPT ;  /* 0x000003ff073f7892 */ /* 0x000fc8000f80c03f */
[----:B------:R-:W-:Y:S02]  /*1430*/  ULEA.HI UR6, UR4, UR4, URZ, 0x1 ;  /* 0x0000000404067291 */ /* 0x000fe4000f8f083f */
[----:B------:R-:W-:Y:S02]  /*1440*/  PLOP3.LUT P0, PT, PT, PT, UP0, 0x80, 0x0 ;  /* 0x000000000000781c */ /* 0x000fe40003f0f008 */
[----:B------:R-:W-:-:S04]  /*1450*/  ULOP3.LUT UR6, UR6, 0x1e, URZ, 0xc0, !UPT ;  /* 0x0000001e06067892 */ /* 0x000fc8000f8ec03f */
        /* <DEDUP_REMOVED lines=9> */
[----:B------:R0:W1:Y:S01]  /*14f0*/  LDC.64 R14, c[0x4][R0] ;  /* 0x01000000000e7b82 */ /* 0x0000620000000a00 */
        /* <DEDUP_REMOVED lines=8> */
[----:B0-----:R-:W-:-:S07]  /*1580*/  IMAD.MOV.U32 R13, RZ, RZ, RZ ;  /* 0x000000ffff0d7224 */ /* 0x001fce00078e00ff */
[----:B------:R-:W-:-:S07]  /*1590*/  LEPC R20, `(.L_x_259) ;  /* 0x000000001014794e */ /* 0x000fce0000000000 */
[----:B-1----:R-:W-:Y:S05]  /*15a0*/  CALL.ABS.NOINC R14 ;  /* 0x000000000e007343 */ /* 0x002fea0003c00000 */
.L_x_259:
[----:B------:R-:W0:Y:S01]  /*15b0*/  S2UR UR5, SR_CgaCtaId ;  /* 0x00000000000579c3 */ /* 0x000e220000008800 */
[----:B------:R-:W-:Y:S01]  /*15c0*/  LEA.HI R0, R185, R185, RZ, 0x1 ;  /* 0x000000b9b9007211 */ /* 0x000fe200078f08ff */
[----:B------:R-:W-:Y:S01]  /*15d0*/  UMOV UR4, 0x400 ;  /* 0x0000040000047882 */ /* 0x000fe20000000000 */
[----:B------:R-:W-:Y:S01]  /*15e0*/  R2UR UR6, R191 ;  /* 0x00000000bf0672ca */ /* 0x000fe200000e0000 */
[----:B------:R-:W-:Y:S01]  /*15f0*/  BSSY B0, `(.L_x_260) ;  /* 0x000000a000007945 */ /* 0x000fe20003800000 */
[----:B------:R-:W-:-:S05]  /*1600*/  LOP3.LUT R0, R0, 0xfffffffe, RZ, 0xc0, !PT ;  /* 0xfffffffe00007812 */ /* 0x000fca00078ec0ff */
[----:B------:R-:W-:-:S05]  /*1610*/  IMAD.IADD R3, R185, 0x1, -R0 ;  /* 0x00000001b9037824 */ /* 0x000fca00078e0a00 */
[----:B------:R-:W-:Y:S01]  /*1620*/  SHF.L.U32 R3, R3, 0x1f, RZ ;  /* 0x0000001f03037819 */ /* 0x000fe200000006ff */
[----:B------:R-:W-:-:S05]  /*1630*/  IMAD.U32 R4, RZ, RZ, UR6 ;  /* 0x00000006ff047e24 */ /* 0x000fca000f8e00ff */
[----:B------:R-:W-:Y:S01]  /*1640*/  ISETP.NE.AND P0, PT, R4, 0x3, PT ;  /* 0x000000030400780c */ /* 0x000fe20003f05270 */
[----:B0-----:R-:W-:-:S06]  /*1650*/  ULEA UR4, UR5, UR4, 0x18 ;  /* 0x0000000405047291 */ /* 0x001fcc000f8ec03f */
[----:B------:R-:W-:-:S04]  /*1660*/  IMAD.U32 R0, RZ, RZ, UR4 ;  /* 0x00000004ff007e24 */ /* 0x000fc8000f8e00ff */
[----:B------:R-:W0:Y:S02]  /*1670*/  SYNCS.PHASECHK.TRANS64.TRYWAIT P1, [R0+URZ+0x34800], R3 ;  /* 0x03480003000075a7 */ /* 0x000e24000802017f */
[----:B0-----:R-:W-:Y:S05]  /*1680*/  @!P1 BRA `(.L_x_261) ;  /* 0x000000c4003c9947 */ /* 0x001fea0003800000 */
.L_x_385:
[----:B------:R-:W-:Y:S05]  /*1690*/  BSYNC B0 ;  /* 0x0000000000007941 */ /* 0x000fea0003800000 */
.L_x_260:
[----:B------:R-:W-:Y:S05]  /*16a0*/  @!P0 BRA `(.L_x_262) ;  /* 0x0000000000048947 */ /* 0x000fea0003800000 */
[----:B------:R-:W-:Y:S01]  /*16b0*/  BPT.TRAP 0x1 ;  /* 0x000000040000795c */ /* 0x000fe20000300000 */
.L_x_262:
[----:B------:R-:W-:Y:S01]  /*16c0*/  IMAD R5, R2, 0x8, R0 ;  /* 0x0000000802057824 */ /* 0x000fe200078e0200 */
[----:B------:R-:W-:-:S04]  /*16d0*/  SHF.L.U32 R4, R16, 0x1f, RZ ;  /* 0x0000001f10047819 */ /* 0x000fc800000006ff */
[----:B------:R1:W2:Y:S01]  /*16e0*/  SYNCS.PHASECHK.TRANS64.TRYWAIT P2, [R5+URZ+0x34830], R4 ;  /* 0x03483004050075a7 */ /* 0x0002a2000804017f */
[----:B------:R-:W-:Y:S05]  /*16f0*/  @!P0 BRA `(.L_x_263) ;  /* 0x0000000000048947 */ /* 0x000fea0003800000 */
[----:B------:R-:W-:Y:S01]  /*1700*/  BPT.TRAP 0x1 ;  /* 0x000000040000795c */ /* 0x000fe20000300000 */
.L_x_263:
[----:B0-----:R-:W0:Y:S01]  /*1710*/  S2R R3, SR_TID.X ;  /* 0x0000000000037919 */ /* 0x001e220000002100 */
[----:B------:R-:W-:Y:S01]  /*1720*/  IMAD.MOV.U32 R151, RZ, RZ, RZ ;  /* 0x000000ffff977224 */ /* 0x000fe200078e00ff */
[----:B0-----:R-:W-:Y:S01]  /*1730*/  LOP3.LUT P1, RZ, R3, 0x7f, RZ, 0xc0, !PT ;  /* 0x0000007f03ff7812 */ /* 0x001fe2000782c0ff */
[----:B--2---:R-:W-:-:S12]  /*1740*/  @P2 BRA `(.L_x_264) ;  /* 0x0000000000082947 */ /* 0x004fd80003800000 */
[----:B------:R-:W0:Y:S02]  /*1750*/  SYNCS.PHASECHK.TRANS64.TRYWAIT P2, [R5+URZ+0x34830], R4 ;  /* 0x03483004050075a7 */ /* 0x000e24000804017f */
[----:B0-----:R-:W-:Y:S05]  /*1760*/  @!P2 BRA `(.L_x_265) ;  /* 0x000000c40018a947 */ /* 0x001fea0003800000 */
.L_x_264:
[----:B------:R-:W-:Y:S05]  /*1770*/  WARPSYNC.ALL ;  /* 0x0000000000007948 */ /* 0x000fea0003800000 */
[----:B------:R-:W-:Y:S01]  /*1780*/  R2UR UR4, R0 ;  /* 0x00000000000472ca */ /* 0x000fe200000e0000 */
[----:B------:R-:W-:Y:S01]  /*1790*/  ULOP3.LUT UR56, UR56, 0x10000, URZ, 0xfc, !UPT ;  /* 0x0001000038387892 */ /* 0x000fe2000f8efc3f */
[----:B------:R-:W-:Y:S01]  /*17a0*/  R2UR UR58, R2 ;  /* 0x00000000023a72ca */ /* 0x000fe200000e0000 */
[----:B------:R-:W-:Y:S01]  /*17b0*/  WARPGROUP.ARRIVE ;  /* 0x00000000000079c5 */ /* 0x000fe20000000000 */
[----:B------:R-:W-:Y:S01]  /*17c0*/  UMOV UR57, 0x40000040 ;  /* 0x4000004000397882 */ /* 0x000fe20000000000 */
[----:B------:R-:W-:Y:S01]  /*17d0*/  UMOV UR59, 0x40000040 ;  /* 0x40000040003b7882 */ /* 0x000fe20000000000 */
[----:B------:R-:W-:Y:S01]  /*17e0*/  UIADD3 UR8, UR56, 0x2, URZ ;  /* 0x0000000238087890 */ /* 0x000fe2000fffe03f */
[----:B------:R-:W-:Y:S01]  /*17f0*/  VIADD R3, R188, UR48 ;  /* 0x00000030bc037c36 */ /* 0x000fe20008000000 */
[----:B------:R-:W-:Y:S01]  /*1800*/  UMOV UR9, 0x40000040 ;  /* 0x4000004000097882 */ /* 0x000fe20000000000 */
[----:B------:R-:W-:Y:S01]  /*1810*/  UMOV UR11, 0x40000040 ;  /* 0x40000040000b7882 */ /* 0x000fe20000000000 */
[----:B------:R-:W-:Y:S01]  /*1820*/  UIADD3 UR12, UR56, 0x4, URZ ;  /* 0x00000004380c7890 */ /* 0x000fe2000fffe03f */
[----:B------:R-:W-:Y:S01]  /*1830*/  IMAD.U32 R6, RZ, RZ, UR49 ;  /* 0x00000031ff067e24 */ /* 0x000fe2000f8e00ff */
[----:B------:R-:W-:Y:S01]  /*1840*/  UMOV UR13, 0x40000040 ;  /* 0x40000040000d7882 */ /* 0x000fe20000000000 */
[----:B------:R-:W-:Y:S01]  /*1850*/  UIADD3 UR4, UR4, 0x1c400, URZ ;  /* 0x0001c40004047890 */ /* 0x000fe2000fffe03f */
[----:B------:R-:W-:Y:S01]  /*1860*/  P2R R88, PR, RZ, 0x2 ;  /* 0x00000002ff587803 */ /* 0x000fe20000000000 */
[----:B------:R-:W-:Y:S01]  /*1870*/  UMOV UR15, 0x40000040 ;  /* 0x40000040000f7882 */ /* 0x000fe20000000000 */
[----:B------:R-:W-:Y:S01]  /*1880*/  UIADD3 UR16, UR56, 0x6, URZ ;  /* 0x0000000638107890 */ /* 0x000fe2000fffe03f */
[----:B------:R-:W-:Y:S01]  /*1890*/  IMAD R6, R6, -0x80, R3 ;  /* 0xffffff8006067824 */ /* 0x000fe200078e0203 */
[----:B------:R-:W-:Y:S01]  /*18a0*/  USHF.R.U32.HI UR4, URZ, 0x4, UR4 ;  /* 0x000000043f047899 */ /* 0x000fe20008011604 */
[----:B------:R-:W-:Y:S01]  /*18b0*/  P2R R90, PR, RZ, 0x1 ;  /* 0x00000001ff5a7803 */ /* 0x000fe20000000000 */
[----:B------:R-:W-:Y:S01]  /*18c0*/  UMOV UR17, 0x40000040 ;  /* 0x4000004000117882 */ /* 0x000fe20000000000 */
[----:B------:R-:W-:Y:S01]  /*18d0*/  UMOV UR19, 0x40000040 ;  /* 0x4000004000137882 */ /* 0x000fe20000000000 */
[----:B------:R-:W-:Y:S01]  /*18e0*/  ULOP3.LUT UR4, UR4, 0x3fff, URZ, 0xc0, !UPT ;  /* 0x00003fff04047892 */ /* 0x000fe2000f8ec03f */
[C---:B------:R-:W-:Y:S01]  /*18f0*/  ISETP.GT.AND P4, PT, R6.reuse, RZ, PT ;  /* 0x000000ff0600720c */ /* 0x040fe20003f84270 */
[----:B------:R-:W-:Y:S01]  /*1900*/  UIADD3 UR20, UR56, 0x400, URZ ;  /* 0x0000040038147890 */ /* 0x000fe2000fffe03f */
[C---:B------:R-:W-:Y:S01]  /*1910*/  ISETP.GT.AND P3, PT, R6.reuse, 0x1, PT ;  /* 0x000000010600780c */ /* 0x040fe20003f64270 */
[----:B------:R-:W-:Y:S01]  /*1920*/  ULOP3.LUT UR60, UR4, 0x10000, URZ, 0xfc, !UPT ;  /* 0x00010000043c7892 */ /* 0x000fe2000f8efc3f */
[C---:B------:R-:W-:Y:S01]  /*1930*/  ISETP.GT.AND P2, PT, R6.reuse, 0x8, PT ;  /* 0x000000080600780c */ /* 0x040fe20003f44270 */
[----:B------:R-:W-:Y:S01]  /*1940*/  UMOV UR21, 0x40000040 ;  /* 0x4000004000157882 */ /* 0x000fe20000000000 */
[----:B------:R-:W-:Y:S01]  /*1950*/  UMOV UR23, 0x40000040 ;  /* 0x4000004000177882 */ /* 0x000fe20000000000 */
[----:B------:R-:W-:Y:S01]  /*1960*/  UIMAD UR58, UR58, 0xc00, UR60 ;  /* 0x00000c003a3a78a4 */ /* 0x000fe2000f8e023c */
[C---:B------:R-:W-:Y:S01]  /*1970*/  ISETP.GT.AND P6, PT, R6.reuse, 0x9, PT ;  /* 0x000000090600780c */ /* 0x040fe20003fc4270 */
[----:B------:R-:W-:Y:S01]  /*1980*/  UIADD3 UR24, UR56, 0x402, URZ ;  /* 0x0000040238187890 */ /* 0x000fe2000fffe03f */
[C---:B------:R-:W-:Y:S01]  /*1990*/  ISETP.GT.AND P5, PT, R6.reuse, 0x10, PT ;  /* 0x000000100600780c */ /* 0x040fe20003fa4270 */
[----:B------:R-:W-:Y:S01]  /*19a0*/  UIADD3 UR10, UR58, 0x2, URZ ;  /* 0x000000023a0a7890 */ /* 0x000fe2000fffe03f */
[C---:B------:R-:W-:Y:S01]  /*19b0*/  ISETP.GT.AND P1, PT, R6.reuse, 0x59, PT ;  /* 0x000000590600780c */ /* 0x040fe20003f24270 */
[----:B------:R-:W-:Y:S01]  /*19c0*/  UIADD3 UR14, UR58, 0x4, URZ ;  /* 0x000000043a0e7890 */ /* 0x000fe2000fffe03f */
[----:B------:R-:W-:Y:S01]  /*19d0*/  ISETP.GT.AND P0, PT, R6, 0x60, PT ;  /* 0x000000600600780c */ /* 0x000fe20003f04270 */
[----:B------:R-:W-:-:S02]  /*19e0*/  UIADD3 UR18, UR58, 0x6, URZ ;  /* 0x000000063a127890 */ /* 0x000fc4000fffe03f */
[----:B------:R-:W-:Y:S01]  /*19f0*/  HGMMA.64x128x16.F32 R24, gdesc[UR56], RZ, !UPT, gsb0 ;  /* 0x01e00000381879f0 */ /* 0x000fe2000c0008ff */
        /* <DEDUP_REMOVED lines=43> */
[----:B------:R-:W-:Y:S01]  /*1cb0*/  UISETP.GE.AND UP0, UPT, UR48, 0x81, UPT ;  /* 0x000000813000788c */ /* 0x000fe2000bf06270 */
        /* <DEDUP_REMOVED lines=54> */
[----:B01----:R-:W-:-:S02]  /*2020*/  FMNMX.FTZ R4, R9, R8, !PT ;  /* 0x0000000809047209 */ /* 0x003fc40007810000 */
        /* <DEDUP_REMOVED lines=117> */
[----:B------:R-:W-:Y:S01]  /*2780*/  FMNMX.FTZ R10, R147, R4, !PT ;  /* 0x00000004930a7209 */ /* 0x000fe20007810000 */
[----:B------:R-:W-:Y:S01]  /*2790*/  IMAD.U32 R4, RZ, RZ, UR4 ;  /* 0x00000004ff047e24 */ /* 0x000fe2000f8e00ff */
[----:B------:R-:W-:Y:S02]  /*27a0*/  FMNMX.FTZ R6, R21, R6, !PT ;  /* 0x0000000615067209 */ /* 0x000fe40007810000 */
[----:B------:R-:W-:Y:S01]  /*27b0*/  FSEL R71, R71, -INF , P0 ;  /* 0xff80000047477808 */ /* 0x000fe20000000000 */
[----:B------:R-:W0:Y:S01]  /*27c0*/  SHFL.BFLY PT, R3, R10, 0x2, 0x1f ;  /* 0x0c401f000a037f89 */ /* 0x000e2200000e0000 */
[----:B------:R-:W-:-:S02]  /*27d0*/  FMNMX.FTZ R6, R43, R6, !PT ;  /* 0x000000062b067209 */ /* 0x000fc40007810000 */
[----:B------:R-:W-:Y:S02]  /*27e0*/  FSEL R53, R74, -INF , P1 ;  /* 0xff8000004a357808 */ /* 0x000fe40000800000 */
[----:B------:R-:W-:Y:S02]  /*27f0*/  FMNMX.FTZ R6, R25, R6, !PT ;  /* 0x0000000619067209 */ /* 0x000fe40007810000 */
[----:B------:R-:W-:Y:S02]  /*2800*/  ISETP.NE.AND P1, PT, R26, RZ, PT ;  /* 0x000000ff1a00720c */ /* 0x000fe40003f25270 */
[----:B------:R-:W-:Y:S02]  /*2810*/  FMNMX.FTZ R6, R47, R6, !PT ;  /* 0x000000062f067209 */ /* 0x000fe40007810000 */
[----:B------:R-:W-:Y:S02]  /*2820*/  P2R R20, PR, RZ, 0x4 ;  /* 0x00000004ff147803 */ /* 0x000fe40000000000 */
[----:B------:R-:W-:-:S02]  /*2830*/  FMNMX.FTZ R6, R29, R6, !PT ;  /* 0x000000061d067209 */ /* 0x000fc40007810000 */
[----:B------:R-:W-:Y:S02]  /*2840*/  ISETP.NE.AND P0, PT, R24, RZ, PT ;  /* 0x000000ff1800720c */ /* 0x000fe40003f05270 */
[----:B------:R-:W-:Y:S02]  /*2850*/  FMNMX.FTZ R6, R51, R6, !PT ;  /* 0x0000000633067209 */ /* 0x000fe40007810000 */
[----:B------:R-:W-:Y:S02]  /*2860*/  FSEL R75, R75, -INF , P1 ;  /* 0xff8000004b4b7808 */ /* 0x000fe40000800000 */
[----:B------:R-:W-:Y:S02]  /*2870*/  FMNMX.FTZ R6, R33, R6, !PT ;  /* 0x0000000621067209 */ /* 0x000fe40007810000 */
[----:B------:R-:W-:Y:S02]  /*2880*/  FSEL R57, R78, -INF , P0 ;  /* 0xff8000004e397808 */ /* 0x000fe40000000000 */
[----:B0-----:R-:W-:-:S02]  /*2890*/  FMNMX.FTZ R12, R10, R3, !PT ;  /* 0x000000030a0c7209 */ /* 0x001fc40007810000 */
[----:B------:R-:W-:Y:S02]  /*28a0*/  FMNMX.FTZ R6, R55, R6, !PT ;  /* 0x0000000637067209 */ /* 0x000fe40007810000 */
[----:B------:R-:W-:Y:S01]  /*28b0*/  ISETP.NE.AND P1, PT, R88, RZ, PT ;  /* 0x000000ff5800720c */ /* 0x000fe20003f25270 */
[----:B------:R-:W0:Y:S01]  /*28c0*/  SHFL.BFLY PT, R3, R12, 0x1, 0x1f ;  /* 0x0c201f000c037f89 */ /* 0x000e2200000e0000 */
[----:B------:R-:W-:Y:S01]  /*28d0*/  FMNMX.FTZ R6, R37, R6, !PT ;  /* 0x0000000625067209 */ /* 0x000fe20007810000 */
[--C-:B------:R-:W-:Y:S01]  /*28e0*/  IMAD.MOV.U32 R88, RZ, RZ, R151.reuse ;  /* 0x000000ffff587224 */ /* 0x100fe200078e0097 */
[----:B------:R-:W-:Y:S01]  /*28f0*/  ISETP.NE.AND P0, PT, R90, RZ, PT ;  /* 0x000000ff5a00720c */ /* 0x000fe20003f05270 */
[----:B------:R-:W-:Y:S01]  /*2900*/  IMAD.MOV.U32 R90, RZ, RZ, R151 ;  /* 0x000000ffff5a7224 */ /* 0x000fe200078e0097 */
[----:B------:R-:W-:-:S04]  /*2910*/  FMNMX.FTZ R6, R59, R6, !PT ;  /* 0x000000063b067209 */ /* 0x000fc80007810000 */
[----:B------:R-:W-:-:S03]  /*2920*/  FMNMX.FTZ R6, R41, R6, !PT ;  /* 0x0000000629067209 */ /* 0x000fc60007810000 */
[----:B------:R-:W-:Y:S01]  /*2930*/  @!P1 VIADD R5, R5, 0x34840 ;  /* 0x0003484005059836 */ /* 0x000fe20000000000 */
[----:B------:R-:W-:-:S04]  /*2940*/  FMNMX.FTZ R6, R63, R6, !PT ;  /* 0x000000063f067209 */ /* 0x000fc80007810000 */
[----:B------:R-:W-:Y:S02]  /*2950*/  FMNMX.FTZ R6, R45, R6, !PT ;  /* 0x000000062d067209 */ /* 0x000fe40007810000 */
[----:B------:R-:W-:Y:S02]  /*2960*/  @!P1 PRMT R5, RZ, 0x654, R5 ;  /* 0x00000654ff059816 */ /* 0x000fe40000000005 */
[----:B------:R-:W-:Y:S02]  /*2970*/  FMNMX.FTZ R6, R67, R6, !PT ;  /* 0x0000000643067209 */ /* 0x000fe40007810000 */
[----:B------:R1:W-:Y:S01]  /*2980*/  @!P1 SYNCS.ARRIVE.TRANS64.RED.A1T0 RZ, [R5+URZ], RZ ;  /* 0x000000ff05ff99a7 */ /* 0x0003e2000810043f */
[----:B0-----:R-:W-:Y:S02]  /*2990*/  FMNMX.FTZ R3, R12, R3, !PT ;  /* 0x000000030c037209 */ /* 0x001fe40007810000 */
[----:B------:R-:W-:Y:S02]  /*29a0*/  FMNMX.FTZ R6, R49, R6, !PT ;  /* 0x0000000631067209 */ /* 0x000fe40007810000 */
[C---:B------:R-:W-:Y:S01]  /*29b0*/  FSETP.NEU.FTZ.AND P2, PT, R3.reuse, -INF , PT ;  /* 0xff8000000300780b */ /* 0x040fe20003f5d000 */
[----:B------:R-:W-:Y:S01]  /*29c0*/  FMUL.FTZ R14, R3, R4 ;  /* 0x00000004030e7220 */ /* 0x000fe20000410000 */
[----:B------:R-:W-:-:S04]  /*29d0*/  FMNMX.FTZ R6, R71, R6, !PT ;  /* 0x0000000647067209 */ /* 0x000fc80007810000 */
        /* <DEDUP_REMOVED lines=24> */
[-CC-:B------:R-:W-:Y:S01]  /*2b60*/  FFMA.FTZ R77, R103, R4.reuse, -R14.reuse ;  /* 0x00000004674d7223 */ /* 0x180fe2000001080e */
[--C-:B------:R-:W-:Y:S01]  /*2b70*/  FFMA.FTZ R174, R105, R4, -R14.reuse ;  /* 0x0000000469ae7223 */ /* 0x100fe2000001080e */
[----:B------:R-:W-:Y:S01]  /*2b80*/  MUFU.EX2 R180, R180 ;  /* 0x000000b400b47308 */ /* 0x000fe20000000800 */
[----:B------:R-:W-:Y:S01]  /*2b90*/  FMNMX.FTZ R6, R97, R6, !PT ;  /* 0x0000000661067209 */ /* 0x000fe20007810000 */
[-CC-:B------:R-:W-:Y:S01]  /*2ba0*/  FFMA.FTZ R81, R107, R4.reuse, -R14.reuse ;  /* 0x000000046b517223 */ /* 0x180fe2000001080e */
[-CC-:B------:R-:W-:Y:S01]  /*2bb0*/  FFMA.FTZ R168, R109, R4.reuse, -R14.reuse ;  /* 0x000000046da87223 */ /* 0x180fe2000001080e */
[-CC-:B------:R-:W-:Y:S01]  /*2bc0*/  FFMA.FTZ R85, R111, R4.reuse, -R14.reuse ;  /* 0x000000046f557223 */ /* 0x180fe2000001080e */
[-CC-:B------:R-:W-:Y:S01]  /*2bd0*/  FFMA.FTZ R170, R113, R4.reuse, -R14.reuse ;  /* 0x0000000471aa7223 */ /* 0x180fe2000001080e */
[----:B------:R-:W0:Y:S01]  /*2be0*/  SHFL.BFLY PT, R9, R6, 0x2, 0x1f ;  /* 0x0c401f0006097f89 */ /* 0x000e2200000e0000 */
[-CC-:B------:R-:W-:Y:S01]  /*2bf0*/  FFMA.FTZ R115, R115, R4.reuse, -R14.reuse ;  /* 0x0000000473737223 */ /* 0x180fe2000001080e */
        /* <DEDUP_REMOVED lines=18> */
[----:B------:R-:W-:Y:S01]  /*2d20*/  FFMA.FTZ R14, R147, R4, -R14 ;  /* 0x00000004930e7223 */ /* 0x000fe2000001080e */
[----:B------:R-:W-:-:S02]  /*2d30*/  IMAD.MOV.U32 R147, RZ, RZ, R151 ;  /* 0x000000ffff937224 */ /* 0x000fc400078e0097 */
[--C-:B------:R-:W-:Y:S01]  /*2d40*/  IMAD.MOV.U32 R125, RZ, RZ, R151.reuse ;  /* 0x000000ffff7d7224 */ /* 0x100fe200078e0097 */
[----:B0-----:R-:W-:Y:S01]  /*2d50*/  FMNMX.FTZ R8, R6, R9, !PT ;  /* 0x0000000906087209 */ /* 0x001fe20007810000 */
[--C-:B------:R-:W-:Y:S01]  /*2d60*/  IMAD.MOV.U32 R123, RZ, RZ, R151.reuse ;  /* 0x000000ffff7b7224 */ /* 0x100fe200078e0097 */
[----:B------:R-:W0:Y:S01]  /*2d70*/  MUFU.EX2 R69, R69 ;  /* 0x0000004500457308 */ /* 0x000e220000000800 */
[--C-:B------:R-:W-:Y:S02]  /*2d80*/  IMAD.MOV.U32 R121, RZ, RZ, R151.reuse ;  /* 0x000000ffff797224 */ /* 0x100fe400078e0097 */
[----:B------:R-:W5:Y:S01]  /*2d90*/  SHFL.BFLY PT, R9, R8, 0x1, 0x1f ;  /* 0x0c201f0008097f89 */ /* 0x000f6200000e0000 */
[--C-:B------:R-:W-:Y:S02]  /*2da0*/  IMAD.MOV.U32 R119, RZ, RZ, R151.reuse ;  /* 0x000000ffff777224 */ /* 0x100fe400078e0097 */
[--C-:B------:R-:W-:Y:S02]  /*2db0*/  IMAD.MOV.U32 R117, RZ, RZ, R151.reuse ;  /* 0x000000ffff757224 */ /* 0x100fe400078e0097 */
[----:B------:R-:W-:Y:S01]  /*2dc0*/  MUFU.EX2 R178, R178 ;  /* 0x000000b200b27308 */ /* 0x000fe20000000800 */
[----:B------:R-:W-:-:S02]  /*2dd0*/  IMAD.MOV.U32 R113, RZ, RZ, R151 ;  /* 0x000000ffff717224 */ /* 0x000fc400078e0097 */
[--C-:B------:R-:W-:Y:S02]  /*2de0*/  IMAD.MOV.U32 R111, RZ, RZ, R151.reuse ;  /* 0x000000ffff6f7224 */ /* 0x100fe400078e0097 */
[--C-:B------:R-:W-:Y:S02]  /*2df0*/  IMAD.MOV.U32 R109, RZ, RZ, R151.reuse ;  /* 0x000000ffff6d7224 */ /* 0x100fe400078e0097 */
[--C-:B------:R-:W-:Y:S01]  /*2e00*/  IMAD.MOV.U32 R107, RZ, RZ, R151.reuse ;  /* 0x000000ffff6b7224 */ /* 0x100fe200078e0097 */
[----:B------:R-:W-:Y:S01]  /*2e10*/  MUFU.EX2 R73, R73 ;  /* 0x0000004900497308 */ /* 0x000fe20000000800 */
[--C-:B------:R-:W-:Y:S02]  /*2e20*/  IMAD.MOV.U32 R105, RZ, RZ, R151.reuse ;  /* 0x000000ffff697224 */ /* 0x100fe400078e0097 */
[--C-:B------:R-:W-:Y:S02]  /*2e30*/  IMAD.MOV.U32 R103, RZ, RZ, R151.reuse ;  /* 0x000000ffff677224 */ /* 0x100fe400078e0097 */
[----:B------:R-:W-:-:S02]  /*2e40*/  IMAD.MOV.U32 R101, RZ, RZ, R151 ;  /* 0x000000ffff657224 */ /* 0x000fc400078e0097 */
[----:B------:R-:W-:Y:S01]  /*2e50*/  IMAD.MOV.U32 R99, RZ, RZ, R151 ;  /* 0x000000ffff637224 */ /* 0x000fe200078e0097 */
[----:B------:R-:W-:Y:S01]  /*2e60*/  MUFU.EX2 R172, R172 ;  /* 0x000000ac00ac7308 */ /* 0x000fe20000000800 */
[----:B-----5:R-:W-:-:S04]  /*2e70*/  FMNMX.FTZ R9, R8, R9, !PT ;  /* 0x0000000908097209 */ /* 0x020fc80007810000 */
[C---:B------:R-:W-:Y:S01]  /*2e80*/  FSETP.NEU.FTZ.AND P2, PT, R9.reuse, -INF , PT ;  /* 0xff8000000900780b */ /* 0x040fe20003f5d000 */
[----:B------:R-:W-:Y:S02]  /*2e90*/  FMUL.FTZ R6, R9, R4 ;  /* 0x0000000409067220 */ /* 0x000fe40000410000 */
[----:B------:R-:W-:Y:S03]  /*2ea0*/  MUFU.EX2 R77, R77 ;  /* 0x0000004d004d7308 */ /* 0x000fe60000000800 */
[----:B------:R-:W-:Y:S02]  /*2eb0*/  FSEL R6, R6, RZ, P2 ;  /* 0x000000ff06067208 */ /* 0x000fe40001000000 */
[----:B------:R-:W-:-:S03]  /*2ec0*/  PLOP3.LUT P2, PT, PT, PT, UP0, 0x80, 0x0 ;  /* 0x000000000000781c */ /* 0x000fc60003f4f008 */
        /* <DEDUP_REMOVED lines=33> */
[----:B0-----:R-:W-:Y:S01]  /*30e0*/  FADD.FTZ R27, R69, R34 ;  /* 0x00000022451b7221 */ /* 0x001fe20000010000 */
[----:B-----5:R-:W-:Y:S01]  /*30f0*/  FADD.FTZ R34, R7, R8 ;  /* 0x0000000807227221 */ /* 0x020fe20000010000 */
[-CC-:B------:R-:W-:Y:S01]  /*3100*/  FFMA.FTZ R53, R53, R4.reuse, -R6.reuse ;  /* 0x0000000435357223 */ /* 0x180fe20000010806 */
[-CC-:B------:R-:W-:Y:S01]  /*3110*/  FFMA.FTZ R75, R75, R4.reuse, -R6.reuse ;  /* 0x000000044b4b7223 */ /* 0x180fe20000010806 */
[----:B------:R-:W-:Y:S01]  /*3120*/  FADD.FTZ R36, R178, R27 ;  /* 0x0000001bb2247221 */ /* 0x000fe20000010000 */
[-CC-:B------:R-:W-:Y:S01]  /*3130*/  FFMA.FTZ R57, R57, R4.reuse, -R6.reuse ;  /* 0x0000000439397223 */ /* 0x180fe20000010806 */
[-C--:B------:R-:W-:Y:S01]  /*3140*/  FFMA.FTZ R89, R89, R4.reuse, -R6 ;  /* 0x0000000459597223 */ /* 0x080fe20000010806 */
[----:B------:R-:W0:Y:S01]  /*3150*/  MUFU.EX2 R13, R13 ;  /* 0x0000000d000d7308 */ /* 0x000e220000000800 */
        /* <DEDUP_REMOVED lines=16> */
[----:B0-----:R-:W-:Y:S01]  /*3260*/  FADD.FTZ R27, R13, R36 ;  /* 0x000000240d1b7221 */ /* 0x001fe20000010000 */
[----:B------:R-:W-:Y:S01]  /*3270*/  F2FP.F16.F32.PACK_AB R182, R65, R182 ;  /* 0x000000b641b6723e */ /* 0x000fe200000000ff */
[----:B------:R-:W-:Y:S01]  /*3280*/  IMAD.MOV.U32 R11, RZ, RZ, 0x3f800000 ;  /* 0x3f800000ff0b7424 */ /* 0x000fe200078e00ff */
[----:B------:R-:W-:-:S02]  /*3290*/  F2FP.F16.F32.PACK_AB R176, R69, R176 ;  /* 0x000000b045b0723e */ /* 0x000fc400000000ff */
[----:B------:R-:W-:Y:S02]  /*32a0*/  F2FP.F16.F32.PACK_AB R178, R73, R178 ;  /* 0x000000b249b2723e */ /* 0x000fe400000000ff */
[----:B------:R-:W0:Y:S01]  /*32b0*/  MUFU.EX2 R15, R15 ;  /* 0x0000000f000f7308 */ /* 0x000e220000000800 */
[C---:B--2---:R-:W-:Y:S01]  /*32c0*/  FADD.FTZ R36, R12.reuse, R27 ;  /* 0x0000001b0c247221 */ /* 0x044fe20000010000 */
[----:B------:R-:W-:Y:S02]  /*32d0*/  F2FP.F16.F32.PACK_AB R172, R77, R172 ;  /* 0x000000ac4dac723e */ /* 0x000fe400000000ff */
[----:B------:R-:W-:-:S04]  /*32e0*/  F2FP.F16.F32.PACK_AB R177, R12, R13 ;  /* 0x0000000d0cb1723e */ /* 0x000fc800000000ff */
[----:B------:R-:W2:Y:S01]  /*32f0*/  MUFU.EX2 R168, R168 ;  /* 0x000000a800a87308 */ /* 0x000ea20000000800 */
[C---:B---3--:R-:W-:Y:S01]  /*3300*/  FADD.FTZ R31, R81.reuse, R38 ;  /* 0x00000026511f7221 */ /* 0x048fe20000010000 */
[----:B------:R-:W-:-:S06]  /*3310*/  F2FP.F16.F32.PACK_AB R174, R81, R174 ;  /* 0x000000ae51ae723e */ /* 0x000fcc00000000ff */
[----:B------:R-:W3:Y:S01]  /*3320*/  MUFU.EX2 R20, R39 ;  /* 0x0000002700147308 */ /* 0x000ee20000000800 */
[----:B0-----:R-:W-:-:S07]  /*3330*/  FADD.FTZ R27, R15, R36 ;  /* 0x000000240f1b7221 */ /* 0x001fce0000010000 */
[----:B------:R-:W0:Y:S01]  /*3340*/  MUFU.EX2 R85, R85 ;  /* 0x0000005500557308 */ /* 0x000e220000000800 */
[----:B--2---:R-:W-:-:S07]  /*3350*/  FADD.FTZ R40, R168, R31 ;  /* 0x0000001fa8287221 */ /* 0x004fce0000010000 */
[----:B------:R-:W2:Y:S01]  /*3360*/  MUFU.EX2 R21, R21 ;  /* 0x0000001500157308 */ /* 0x000ea20000000800 */
[C---:B---3--:R-:W-:Y:S01]  /*3370*/  FADD.FTZ R38, R20.reuse, R27 ;  /* 0x0000001b14267221 */ /* 0x048fe20000010000 */
[----:B------:R-:W-:-:S06]  /*3380*/  F2FP.F16.F32.PACK_AB R179, R20, R15 ;  /* 0x0000000f14b3723e */ /* 0x000fcc00000000ff */
[----:B------:R-:W3:Y:S01]  /*3390*/  MUFU.EX2 R170, R170 ;  /* 0x000000aa00aa7308 */ /* 0x000ee20000000800 */
[C---:B0-----:R-:W-:Y:S01]  /*33a0*/  FADD.FTZ R31, R85.reuse, R40 ;  /* 0x00000028551f7221 */ /* 0x041fe20000010000 */
[----:B------:R-:W-:-:S06]  /*33b0*/  F2FP.F16.F32.PACK_AB R168, R85, R168 ;  /* 0x000000a855a8723e */ /* 0x000fcc00000000ff */
[----:B------:R-:W0:Y:S01]  /*33c0*/  MUFU.EX2 R24, R43 ;  /* 0x0000002b00187308 */ /* 0x000e220000000800 */
[----:B--2---:R-:W-:-:S07]  /*33d0*/  FADD.FTZ R27, R21, R38 ;  /* 0x00000026151b7221 */ /* 0x004fce0000010000 */
[----:B------:R2:W4:Y:S01]  /*33e0*/  MUFU.EX2 R79, R115 ;  /* 0x00000073004f7308 */ /* 0x0005220000000800 */
[----:B---3--:R-:W-:-:S07]  /*33f0*/  FADD.FTZ R40, R170, R31 ;  /* 0x0000001faa287221 */ /* 0x008fce0000010000 */
[----:B------:R-:W1:Y:S01]  /*3400*/  MUFU.EX2 R25, R25 ;  /* 0x0000001900197308 */ /* 0x000e620000000800 */
[C---:B0-----:R-:W-:Y:S01]  /*3410*/  FADD.FTZ R38, R24.reuse, R27 ;  /* 0x0000001b18267221 */ /* 0x041fe20000010000 */
[----:B------:R-:W-:Y:S01]  /*3420*/  F2FP.F16.F32.PACK_AB R173, R24, R21 ;  /* 0x0000001518ad723e */ /* 0x000fe200000000ff */
[----:B--2---:R-:W-:-:S05]  /*3430*/  IMAD.MOV.U32 R115, RZ, RZ, R151 ;  /* 0x000000ffff737224 */ /* 0x004fca00078e0097 */
[----:B------:R-:W0:Y:S01]  /*3440*/  MUFU.EX2 R152, R152 ;  /* 0x0000009800987308 */ /* 0x000e220000000800 */
[C---:B----4-:R-:W-:Y:S01]  /*3450*/  FADD.FTZ R27, R79.reuse, R40 ;  /* 0x000000284f1b7221 */ /* 0x050fe20000010000 */
[----:B------:R-:W-:-:S06]  /*3460*/  F2FP.F16.F32.PACK_AB R170, R79, R170 ;  /* 0x000000aa4faa723e */ /* 0x000fcc00000000ff */
[----:B------:R-:W2:Y:S01]  /*3470*/  MUFU.EX2 R26, R47 ;  /* 0x0000002f001a7308 */ /* 0x000ea20000000800 */
[----:B-1----:R-:W-:-:S07]  /*3480*/  FADD.FTZ R5, R25, R38 ;  /* 0x0000002619057221 */ /* 0x002fce0000010000 */
[----:B------:R-:W1:Y:S01]  /*3490*/  MUFU.EX2 R83, R83 ;  /* 0x0000005300537308 */ /* 0x000e620000000800 */
[----:B0-----:R-:W-:-:S07]  /*34a0*/  FADD.FTZ R42, R152, R27 ;  /* 0x0000001b982a7221 */ /* 0x001fce0000010000 */
[----:B------:R-:W0:Y:S01]  /*34b0*/  MUFU.EX2 R29, R29 ;  /* 0x0000001d001d7308 */ /* 0x000e220000000800 */
[C---:B--2---:R-:W-:Y:S01]  /*34c0*/  FADD.FTZ R40, R26.reuse, R5 ;  /* 0x000000051a287221 */ /* 0x044fe20000010000 */
[----:B------:R-:W-:-:S06]  /*34d0*/  F2FP.F16.F32.PACK_AB R175, R26, R25 ;  /* 0x000000191aaf723e */ /* 0x000fcc00000000ff */
[----:B------:R-:W2:Y:S01]  /*34e0*/  MUFU.EX2 R154, R154 ;  /* 0x0000009a009a7308 */ /* 0x000ea20000000800 */
[C---:B-1----:R-:W-:Y:S01]  /*34f0*/  FADD.FTZ R27, R83.reuse, R42 ;  /* 0x0000002a531b7221 */ /* 0x042fe20000010000 */
[----:B------:R-:W-:-:S06]  /*3500*/  F2FP.F16.F32.PACK_AB R152, R83, R152 ;  /* 0x000000985398723e */ /* 0x000fcc00000000ff */
[----:B------:R-:W1:Y:S01]  /*3510*/  MUFU.EX2 R28, R51 ;  /* 0x00000033001c7308 */ /* 0x000e620000000800 */
[----:B0-----:R-:W-:-:S07]  /*3520*/  FADD.FTZ R5, R29, R40 ;  /* 0x000000281d057221 */ /* 0x001fce0000010000 */
[----:B------:R-:W0:Y:S01]  /*3530*/  MUFU.EX2 R87, R87 ;  /* 0x0000005700577308 */ /* 0x000e220000000800 */
[----:B--2---:R-:W-:-:S07]  /*3540*/  FADD.FTZ R42, R154, R27 ;  /* 0x0000001b9a2a7221 */ /* 0x004fce0000010000 */
[----:B------:R-:W2:Y:S01]  /*3550*/  MUFU.EX2 R33, R33 ;  /* 0x0000002100217308 */ /* 0x000ea20000000800 */
[C---:B-1----:R-:W-:Y:S01]  /*3560*/  FADD.FTZ R40, R28.reuse, R5 ;  /* 0x000000051c287221 */ /* 0x042fe20000010000 */
[----:B------:R-:W-:-:S06]  /*3570*/  F2FP.F16.F32.PACK_AB R169, R28, R29 ;  /* 0x0000001d1ca9723e */ /* 0x000fcc00000000ff */
[----:B------:R-:W1:Y:S01]  /*3580*/  MUFU.EX2 R156, R156 ;  /* 0x0000009c009c7308 */ /* 0x000e620000000800 */
[C---:B0-----:R-:W-:Y:S01]  /*3590*/  FADD.FTZ R27, R87.reuse, R42 ;  /* 0x0000002a571b7221 */ /* 0x041fe20000010000 */
[----:B------:R-:W-:-:S06]  /*35a0*/  F2FP.F16.F32.PACK_AB R154, R87, R154 ;  /* 0x0000009a579a723e */ /* 0x000fcc00000000ff */
[----:B------:R-:W0:Y:S01]  /*35b0*/  MUFU.EX2 R30, R55 ;  /* 0x00000037001e7308 */ /* 0x000e220000000800 */
[----:B--2---:R-:W-:-:S07]  /*35c0*/  FADD.FTZ R5, R33, R40 ;  /* 0x0000002821057221 */ /* 0x004fce0000010000 */
[----:B------:R-:W2:Y:S01]  /*35d0*/  MUFU.EX2 R127, R127 ;  /* 0x0000007f007f7308 */ /* 0x000ea20000000800 */
[----:B-1----:R-:W-:-:S07]  /*35e0*/  FADD.FTZ R42, R156, R27 ;  /* 0x0000001b9c2a7221 */ /* 0x002fce0000010000 */
[----:B------:R-:W1:Y:S01]  /*35f0*/  MUFU.EX2 R37, R37 ;  /* 0x0000002500257308 */ /* 0x000e620000000800 */
[C---:B0-----:R-:W-:Y:S01]  /*3600*/  FADD.FTZ R6, R30.reuse, R5 ;  /* 0x000000051e067221 */ /* 0x041fe20000010000 */
[----:B------:R-:W-:-:S06]  /*3610*/  F2FP.F16.F32.PACK_AB R171, R30, R33 ;  /* 0x000000211eab723e */ /* 0x000fcc00000000ff */
[----:B------:R-:W0:Y:S01]  /*3620*/  MUFU.EX2 R129, R129 ;  /* 0x0000008100817308 */ /* 0x000e220000000800 */
[C---:B--2---:R-:W-:Y:S01]  /*3630*/  FADD.FTZ R42, R127.reuse, R42 ;  /* 0x0000002a7f2a7221 */ /* 0x044fe20000010000 */
[----:B------:R-:W-:Y:S01]  /*3640*/  F2FP.F16.F32.PACK_AB R156, R127, R156 ;  /* 0x0000009c7f9c723e */ /* 0x000fe200000000ff */
[----:B------:R-:W-:-:S05]  /*3650*/  IMAD.MOV.U32 R127, RZ, RZ, R151 ;  /* 0x000000ffff7f7224 */ /* 0x000fca00078e0097 */
[----:B------:R-:W2:Y:S01]  /*3660*/  MUFU.EX2 R32, R59 ;  /* 0x0000003b00207308 */ /* 0x000ea20000000800 */
[----:B-1----:R-:W-:-:S07]  /*3670*/  FADD.FTZ R5, R37, R6 ;  /* 0x0000000625057221 */ /* 0x002fce0000010000 */
[----:B------:R1:W3:Y:S01]  /*3680*/  MUFU.EX2 R158, R131 ;  /* 0x00000083009e7308 */ /* 0x0002e20000000800 */
[----:B0-----:R-:W-:-:S07]  /*3690*/  FADD.FTZ R27, R129, R42 ;  /* 0x0000002a811b7221 */ /* 0x001fce0000010000 */
[----:B------:R-:W0:Y:S01]  /*36a0*/  MUFU.EX2 R41, R41 ;  /* 0x0000002900297308 */ /* 0x000e220000000800 */
[C---:B--2---:R-:W-:Y:S01]  /*36b0*/  FADD.FTZ R6, R32.reuse, R5 ;  /* 0x0000000520067221 */ /* 0x044fe20000010000 */
[----:B------:R-:W-:Y:S01]  /*36c0*/  F2FP.F16.F32.PACK_AB R153, R32, R37 ;  /* 0x000000252099723e */ /* 0x000fe200000000ff */
[----:B-1----:R-:W-:-:S05]  /*36d0*/  IMAD.MOV.U32 R131, RZ, RZ, R151 ;  /* 0x000000ffff837224 */ /* 0x002fca00078e0097 */
[----:B------:R-:W1:Y:S01]  /*36e0*/  MUFU.EX2 R133, R133 ;  /* 0x0000008500857308 */ /* 0x000e620000000800 */
[C---:B---3--:R-:W-:Y:S01]  /*36f0*/  FADD.FTZ R42, R158.reuse, R27 ;  /* 0x0000001b9e2a7221 */ /* 0x048fe20000010000 */
[----:B------:R-:W-:Y:S01]  /*3700*/  F2FP.F16.F32.PACK_AB R158, R158, R129 ;  /* 0x000000819e9e723e */ /* 0x000fe200000000ff */
[----:B------:R-:W-:-:S05]  /*3710*/  IMAD.MOV.U32 R129, RZ, RZ, R151 ;  /* 0x000000ffff817224 */ /* 0x000fca00078e0097 */
[----:B------:R-:W2:Y:S01]  /*3720*/  MUFU.EX2 R34, R63 ;  /* 0x0000003f00227308 */ /* 0x000ea20000000800 */
[----:B0-----:R-:W-:-:S07]  /*3730*/  FADD.FTZ R5, R41, R6 ;  /* 0x0000000629057221 */ /* 0x001fce0000010000 */
[----:B------:R0:W3:Y:S01]  /*3740*/  MUFU.EX2 R160, R135 ;  /* 0x0000008700a07308 */ /* 0x0000e20000000800 */
[----:B-1----:R-:W-:-:S07]  /*3750*/  FADD.FTZ R27, R133, R42 ;  /* 0x0000002a851b7221 */ /* 0x002fce0000010000 */
[----:B------:R-:W1:Y:S01]  /*3760*/  MUFU.EX2 R45, R45 ;  /* 0x0000002d002d7308 */ /* 0x000e620000000800 */
[C---:B--2---:R-:W-:Y:S01]  /*3770*/  FADD.FTZ R6, R34.reuse, R5 ;  /* 0x0000000522067221 */ /* 0x044fe20000010000 */
[----:B------:R-:W-:Y:S01]  /*3780*/  F2FP.F16.F32.PACK_AB R155, R34, R41 ;  /* 0x00000029229b723e */ /* 0x000fe200000000ff */
[----:B0-----:R-:W-:-:S05]  /*3790*/  IMAD.MOV.U32 R135, RZ, RZ, R151 ;  /* 0x000000ffff877224 */ /* 0x001fca00078e0097 */
[----:B------:R-:W0:Y:S01]  /*37a0*/  MUFU.EX2 R137, R137 ;  /* 0x0000008900897308 */ /* 0x000e220000000800 */
[C---:B---3--:R-:W-:Y:S01]  /*37b0*/  FADD.FTZ R44, R160.reuse, R27 ;  /* 0x0000001ba02c7221 */ /* 0x048fe20000010000 */
        /* <DEDUP_REMOVED lines=28> */
[----:B------:R-:W1:Y:S01]  /*3980*/  MUFU.EX2 R57, R57 ;  /* 0x0000003900397308 */ /* 0x000e620000000800 */
[----:B0-----:R-:W-:-:S07]  /*3990*/  FADD.FTZ R27, R145, R46 ;  /* 0x0000002e911b7221 */ /* 0x001fce0000010000 */
[----:B------:R0:W3:Y:S01]  /*39a0*/  MUFU.EX2 R42, R89 ;  /* 0x00000059002a7308 */ /* 0x0000e20000000800 */
[C---:B--2---:R-:W-:Y:S01]  /*39b0*/  FADD.FTZ R46, R40.reuse, R5 ;  /* 0x00000005282e7221 */ /* 0x044fe20000010000 */
[----:B------:R-:W-:-:S06]  /*39c0*/  F2FP.F16.F32.PACK_AB R161, R40, R53 ;  /* 0x0000003528a1723e */ /* 0x000fcc00000000ff */
[----:B------:R-:W2:Y:S01]  /*39d0*/  MUFU.EX2 R91, R91 ;  /* 0x0000005b005b7308 */ /* 0x000ea20000000800 */
[----:B-1----:R-:W-:Y:S01]  /*39e0*/  FADD.FTZ R5, R57, R46 ;  /* 0x0000002e39057221 */ /* 0x002fe20000010000 */
[----:B0-----:R-:W-:-:S06]  /*39f0*/  IMAD.MOV.U32 R89, RZ, RZ, R151 ;  /* 0x000000ffff597224 */ /* 0x001fcc00078e0097 */
[----:B------:R0:W1:Y:S01]  /*3a00*/  MUFU.EX2 R44, R93 ;  /* 0x0000005d002c7308 */ /* 0x0000620000000800 */
[C---:B---3--:R-:W-:Y:S01]  /*3a10*/  FADD.FTZ R10, R42.reuse, R5 ;  /* 0x000000052a0a7221 */ /* 0x048fe20000010000 */
[----:B------:R-:W-:-:S06]  /*3a20*/  F2FP.F16.F32.PACK_AB R163, R42, R57 ;  /* 0x000000392aa3723e */ /* 0x000fcc00000000ff */
[----:B------:R-:W3:Y:S01]  /*3a30*/  MUFU.EX2 R95, R95 ;  /* 0x0000005f005f7308 */ /* 0x000ee20000000800 */
[----:B--2---:R-:W-:Y:S01]  /*3a40*/  FADD.FTZ R5, R91, R10 ;  /* 0x0000000a5b057221 */ /* 0x004fe20000010000 */
[----:B0-----:R-:W-:-:S06]  /*3a50*/  IMAD.MOV.U32 R93, RZ, RZ, R151 ;  /* 0x000000ffff5d7224 */ /* 0x001fcc00078e0097 */
[----:B------:R-:W0:Y:S01]  /*3a60*/  MUFU.EX2 R14, R14 ;  /* 0x0000000e000e7308 */ /* 0x000e220000000800 */
[C---:B-1----:R-:W-:Y:S01]  /*3a70*/  FADD.FTZ R10, R44.reuse, R5 ;  /* 0x000000052c0a7221 */ /* 0x042fe20000010000 */
[----:B------:R-:W-:Y:S01]  /*3a80*/  F2FP.F16.F32.PACK_AB R165, R44, R91 ;  /* 0x0000005b2ca5723e */ /* 0x000fe200000000ff */
[----:B------:R-:W-:-:S05]  /*3a90*/  IMAD.MOV.U32 R91, RZ, RZ, R151 ;  /* 0x000000ffff5b7224 */ /* 0x000fca00078e0097 */
[----:B------:R1:W2:Y:S01]  /*3aa0*/  MUFU.EX2 R8, R97 ;  /* 0x0000006100087308 */ /* 0x0002a20000000800 */
[----:B---3--:R-:W-:Y:S01]  /*3ab0*/  FADD.FTZ R5, R95, R10 ;  /* 0x0000000a5f057221 */ /* 0x008fe20000010000 */
[C---:B0-----:R-:W-:Y:S01]  /*3ac0*/  F2FP.F16.F32.PACK_AB R166, R14.reuse, R145 ;  /* 0x000000910ea6723e */ /* 0x041fe200000000ff */
[----:B------:R-:W-:Y:S01]  /*3ad0*/  FADD.FTZ R6, R14, R27 ;  /* 0x0000001b0e067221 */ /* 0x000fe20000010000 */
[--C-:B------:R-:W-:Y:S02]  /*3ae0*/  IMAD.MOV.U32 R145, RZ, RZ, R151.reuse ;  /* 0x000000ffff917224 */ /* 0x100fe400078e0097 */
[----:B-1----:R-:W-:Y:S01]  /*3af0*/  IMAD.MOV.U32 R97, RZ, RZ, R151 ;  /* 0x000000ffff617224 */ /* 0x002fe200078e0097 */
[C---:B--2---:R-:W-:Y:S01]  /*3b00*/  F2FP.F16.F32.PACK_AB R167, R8.reuse, R95 ;  /* 0x0000005f08a7723e */ /* 0x044fe200000000ff */
[----:B------:R-:W-:Y:S01]  /*3b10*/  FADD.FTZ R5, R8, R5 ;  /* 0x0000000508057221 */ /* 0x000fe20000010000 */
[----:B------:R-:W-:Y:S01]  /*3b20*/  IMAD.MOV.U32 R95, RZ, RZ, R151 ;  /* 0x000000ffff5f7224 */ /* 0x000fe200078e0097 */
[----:B------:R-:W-:Y:S06]  /*3b30*/  @!P2 BRA `(.L_x_266) ;  /* 0x0000002000d8a947 */ /* 0x000fec0003800000 */
[----:B------:R-:W-:Y:S01]  /*3b40*/  R2UR UR4, R2 ;  /* 0x00000000020472ca */ /* 0x000fe200000e0000 */
[----:B------:R-:W-:Y:S01]  /*3b50*/  IMAD.MOV.U32 R10, RZ, RZ, R9 ;  /* 0x000000ffff0a7224 */ /* 0x000fe200078e0009 */
[----:B------:R-:W-:Y:S01]  /*3b60*/  CS2R R150, SRZ ;  /* 0x0000000000967805 */ /* 0x000fe2000001ff00 */
[----:B------:R-:W-:Y:S01]  /*3b70*/  IMAD.MOV.U32 R12, RZ, RZ, R3 ;  /* 0x000000ffff0c7224 */ /* 0x000fe200078e0003 */
[----:B------:R-:W-:Y:S01]  /*3b80*/  CS2R R146, SRZ ;  /* 0x0000000000927805 */ /* 0x000fe2000001ff00 */
[----:B------:R-:W-:Y:S01]  /*3b90*/  IMAD.MOV.U32 R8, RZ, RZ, R16 ;  /* 0x000000ffff087224 */ /* 0x000fe200078e0010 */
[----:B------:R-:W-:Y:S01]  /*3ba0*/  CS2R R142, SRZ ;  /* 0x00000000008e7805 */ /* 0x000fe2000001ff00 */
[----:B------:R-:W-:Y:S01]  /*3bb0*/  IMAD.MOV.U32 R7, RZ, RZ, 0x3f800000 ;  /* 0x3f800000ff077424 */ /* 0x000fe200078e00ff */
        /* <DEDUP_REMOVED lines=28> */
[----:B------:R-:W-:Y:S01]  /*3d80*/  CS2R R88, SRZ ;  /* 0x0000000000587805 */ /* 0x000fe2000001ff00 */
[----:B------:R-:W-:-:S12]  /*3d90*/  UIADD3 UR5, UR49, -0x2, URZ ;  /* 0xfffffffe31057890 */ /* 0x000fd8000fffe03f */
.L_x_275:
[----:B------:R-:W-:-:S04]  /*3da0*/  UIADD3 UR6, UR4, 0x1, URZ ;  /* 0x0000000104067890 */ /* 0x000fc8000fffe03f */
[----:B------:R-:W-:-:S04]  /*3db0*/  UISETP.NE.AND UP0, UPT, UR6, 0x2, UPT ;  /* 0x000000020600788c */ /* 0x000fc8000bf05270 */
[----:B------:R-:W-:Y:S02]  /*3dc0*/  USEL UR7, URZ, 0x1, UP0 ;  /* 0x000000013f077887 */ /* 0x000fe40008000000 */
[----:B------:R-:W-:-:S04]  /*3dd0*/  USEL UR6, UR6, URZ, UP0 ;  /* 0x0000003f06067287 */ /* 0x000fc80008000000 */
[----:B------:R-:W-:Y:S02]  /*3de0*/  LOP3.LUT R16, R8, UR7, RZ, 0x3c, !PT ;  /* 0x0000000708107c12 */ /* 0x000fe4000f8e3cff */
[----:B------:R-:W-:Y:S01]  /*3df0*/  IMAD.U32 R2, RZ, RZ, UR6 ;  /* 0x00000006ff027e24 */ /* 0x000fe2000f8e00ff */
[----:B------:R-:W-:Y:S06]  /*3e00*/  @!P0 BRA `(.L_x_267) ;  /* 0x0000000000048947 */ /* 0x000fec0003800000 */
[----:B------:R-:W-:Y:S01]  /*3e10*/  BPT.TRAP 0x1 ;  /* 0x000000040000795c */ /* 0x000fe20000300000 */
.L_x_267:
[----:B------:R-:W0:Y:S01]  /*3e20*/  S2UR UR10, SR_CgaCtaId ;  /* 0x00000000000a79c3 */ /* 0x000e220000008800 */
[----:B------:R-:W-:Y:S01]  /*3e30*/  UMOV UR7, 0x400 ;  /* 0x0000040000077882 */ /* 0x000fe20000000000 */
[----:B------:R-:W-:Y:S01]  /*3e40*/  SHF.L.U32 R3, R16, 0x1f, RZ ;  /* 0x0000001f10037819 */ /* 0x000fe200000006ff */
[----:B0-----:R-:W-:-:S06]  /*3e50*/  ULEA UR7, UR10, UR7, 0x18 ;  /* 0x000000070a077291 */ /* 0x001fcc000f8ec03f */
[----:B------:R-:W-:-:S05]  /*3e60*/  IMAD.U32 R0, RZ, RZ, UR7 ;  /* 0x00000007ff007e24 */ /* 0x000fca000f8e00ff */
[----:B------:R-:W-:-:S13]  /*3e70*/  R2UR UR7, R0 ;  /* 0x00000000000772ca */ /* 0x000fda00000e0000 */
[----:B------:R-:W-:-:S09]  /*3e80*/  ULEA UR6, UR6, UR7, 0x3 ;  /* 0x0000000706067291 */ /* 0x000fd2000f8e183f */
[----:B------:R0:W1:Y:S01]  /*3e90*/  SYNCS.PHASECHK.TRANS64.TRYWAIT P2, [UR6+0x34830], R3 ;  /* 0x03483003ff0075a7 */ /* 0x0000620008040146 */
[----:B------:R-:W-:Y:S05]  /*3ea0*/  @!P0 BRA `(.L_x_268) ;  /* 0x0000000000048947 */ /* 0x000fea0003800000 */
[----:B------:R-:W-:Y:S01]  /*3eb0*/  BPT.TRAP 0x1 ;  /* 0x000000040000795c */ /* 0x000fe20000300000 */
.L_x_268:
[----:B-1----:R-:W-:Y:S05]  /*3ec0*/  @P2 BRA `(.L_x_269) ;  /* 0x0000000000082947 */ /* 0x002fea0003800000 */
[----:B------:R-:W1:Y:S02]  /*3ed0*/  SYNCS.PHASECHK.TRANS64.TRYWAIT P2, [UR6+0x34830], R3 ;  /* 0x03483003ff0075a7 */ /* 0x000e640008040146 */
[----:B-1----:R-:W-:Y:S05]  /*3ee0*/  @!P2 BRA `(.L_x_270) ;  /* 0x0000009c004ca947 */ /* 0x002fea0003800000 */
.L_x_269:
[----:B------:R-:W-:Y:S01]  /*3ef0*/  R2UR UR7, R2 ;  /* 0x00000000020772ca */ /* 0x000fe200000e0000 */
[----:B------:R-:W-:Y:S01]  /*3f00*/  WARPGROUP.ARRIVE ;  /* 0x00000000000079c5 */ /* 0x000fe20000000000 */
[----:B------:R-:W-:Y:S01]  /*3f10*/  UMOV UR48, UR56 ;  /* 0x0000003800307c82 */ /* 0x000fe20008000000 */
[----:B------:R-:W-:Y:S01]  /*3f20*/  UMOV UR49, UR57 ;  /* 0x0000003900317c82 */ /* 0x000fe20008000000 */
[----:B------:R-:W-:Y:S01]  /*3f30*/  UMOV UR51, 0x40000040 ;  /* 0x4000004000337882 */ /* 0x000fe20000000000 */
        /* <DEDUP_REMOVED lines=8> */
[----:B------:R-:W-:Y:S01]  /*3fc0*/  UIMAD UR7, UR7, 0xc00, UR60 ;  /* 0x00000c00070778a4 */ /* 0x000fe2000f8e023c */
[-C--:B------:R-:W-:Y:S01]  /*3fd0*/  FMUL.FTZ R88, R88, R11.reuse ;  /* 0x0000000b58587220 */ /* 0x080fe20000410000 */
[----:B------:R-:W-:Y:S01]  /*3fe0*/  UMOV UR43, 0x40000040 ;  /* 0x40000040002b7882 */ /* 0x000fe20000000000 */
[----:B------:R-:W-:Y:S01]  /*3ff0*/  UMOV UR47, 0x40000040 ;  /* 0x40000040002f7882 */ /* 0x000fe20000000000 */
[----:B------:R-:W-:Y:S01]  /*4000*/  UIADD3 UR10, UR7, 0x2, URZ ;  /* 0x00000002070a7890 */ /* 0x000fe2000fffe03f */
[-C--:B------:R-:W-:Y:S01]  /*4010*/  FMUL.FTZ R89, R89, R11.reuse ;  /* 0x0000000b59597220 */ /* 0x080fe20000410000 */
[----:B------:R-:W-:Y:S01]  /*4020*/  UIADD3 UR14, UR7, 0x4, URZ ;  /* 0x00000004070e7890 */ /* 0x000fe2000fffe03f */
[-C--:B------:R-:W-:Y:S01]  /*4030*/  FMUL.FTZ R92, R92, R11.reuse ;  /* 0x0000000b5c5c7220 */ /* 0x080fe20000410000 */
[----:B------:R-:W-:Y:S01]  /*4040*/  UMOV UR50, UR7 ;  /* 0x0000000700327c82 */ /* 0x000fe20008000000 */
[----:B------:R-:W-:Y:S01]  /*4050*/  UIADD3 UR18, UR7, 0x6, URZ ;  /* 0x0000000607127890 */ /* 0x000fe2000fffe03f */
[----:B------:R-:W-:Y:S01]  /*4060*/  HGMMA.64x128x16.F32 R24, gdesc[UR48], RZ, !UPT, gsb0 ;  /* 0x01e00000301879f0 */ /* 0x000fe2000c0008ff */
[----:B------:R-:W-:Y:S01]  /*4070*/  UIADD3 UR22, UR7, 0x400, URZ ;  /* 0x0000040007167890 */ /* 0x000fe2000fffe03f */
[-C--:B------:R-:W-:Y:S01]  /*4080*/  FMUL.FTZ R93, R93, R11.reuse ;  /* 0x0000000b5d5d7220 */ /* 0x080fe20000410000 */
        /* <DEDUP_REMOVED lines=14> */
[----:B------:R-:W-:Y:S01]  /*4170*/  UMOV UR48, UR52 ;  /* 0x0000003400307c82 */ /* 0x000fe20008000000 */
[----:B------:R-:W-:Y:S01]  /*4180*/  UMOV UR49, UR53 ;  /* 0x0000003500317c82 */ /* 0x000fe20008000000 */
        /* <DEDUP_REMOVED lines=90> */
.L_x_271:
[----:B------:R-:W-:Y:S01]  /*4730*/  IMAD.U32 R7, RZ, RZ, UR4 ;  /* 0x00000004ff077e24 */ /* 0x000fe2000f8e00ff */
[----:B01----:R-:W-:-:S03]  /*4740*/  SHF.L.U32 R3, R8, 0x1f, RZ ;  /* 0x0000001f08037819 */ /* 0x003fc600000006ff */
[----:B------:R-:W-:-:S04]  /*4750*/  IMAD R8, R7, 0x8, R0 ;  /* 0x0000000807087824 */ /* 0x000fc800078e0200 */
[----:B------:R0:W1:Y:S01]  /*4760*/  SYNCS.PHASECHK.TRANS64.TRYWAIT P2, [R8+URZ+0x34850], R3 ;  /* 0x03485003080075a7 */ /* 0x000062000804017f */
[----:B------:R-:W-:Y:S05]  /*4770*/  @!P0 BRA `(.L_x_272) ;  /* 0x0000000000048947 */ /* 0x000fea0003800000 */
[----:B------:R-:W-:Y:S01]  /*4780*/  BPT.TRAP 0x1 ;  /* 0x000000040000795c */ /* 0x000fe20000300000 */
.L_x_272:
[----:B-1----:R-:W-:Y:S05]  /*4790*/  @P2 BRA `(.L_x_273) ;  /* 0x0000000000082947 */ /* 0x002fea0003800000 */
[----:B------:R-:W1:Y:S02]  /*47a0*/  SYNCS.PHASECHK.TRANS64.TRYWAIT P2, [R8+URZ+0x34850], R3 ;  /* 0x03485003080075a7 */ /* 0x000e64000804017f */
[----:B-1----:R-:W-:Y:S05]  /*47b0*/  @!P2 BRA `(.L_x_274) ;  /* 0x000000940030a947 */ /* 0x002fea0003800000 */
.L_x_273:
[----:B------:R-:W-:Y:S01]  /*47c0*/  R2UR UR7, R0 ;  /* 0x00000000000772ca */ /* 0x000fe200000e0000 */
[----:B------:R-:W-:Y:S01]  /*47d0*/  WARPGROUP.ARRIVE ;  /* 0x00000000000079c5 */ /* 0x000fe20000000000 */
[----:B------:R-:W-:Y:S01]  /*47e0*/  UMOV UR11, 0x40000040 ;  /* 0x40000040000b7882 */ /* 0x000fe20000000000 */
[----:B------:R-:W-:Y:S02]  /*47f0*/  FMNMX.FTZ R4, R24, R12, !PT ;  /* 0x0000000c18047209 */ /* 0x000fe40007810000 */
[----:B------:R-:W-:Y:S01]  /*4800*/  ISETP.LT.AND P2, PT, RZ, UR5, PT ;  /* 0x00000005ff007c0c */ /* 0x000fe2000bf41270 */
[----:B------:R-:W-:Y:S01]  /*4810*/  UIADD3 UR5, UR5, -0x1, URZ ;  /* 0xffffffff05057890 */ /* 0x000fe2000fffe03f */
[----:B01----:R-:W-:-:S04]  /*4820*/  FMNMX.FTZ R3, R25, R4, !PT ;  /* 0x0000000419037209 */ /* 0x003fc80007810000 */
[----:B------:R-:W-:Y:S02]  /*4830*/  FMNMX.FTZ R4, R28, R3, !PT ;  /* 0x000000031c047209 */ /* 0x000fe40007810000 */
[----:B------:R-:W-:Y:S02]  /*4840*/  UIADD3 UR7, UR7, 0x400, URZ ;  /* 0x0000040007077890 */ /* 0x000fe4000fffe03f */
[----:B------:R-:W-:Y:S02]  /*4850*/  FMNMX.FTZ R3, R29, R4, !PT ;  /* 0x000000041d037209 */ /* 0x000fe40007810000 */
[----:B------:R-:W-:Y:S02]  /*4860*/  USHF.R.U32.HI UR7, URZ, 0x4, UR7 ;  /* 0x000000043f077899 */ /* 0x000fe40008011607 */
[----:B------:R-:W-:Y:S02]  /*4870*/  FMNMX.FTZ R4, R32, R3, !PT ;  /* 0x0000000320047209 */ /* 0x000fe40007810000 */
[----:B------:R-:W-:-:S02]  /*4880*/  ULOP3.LUT UR7, UR7, 0x3fff, URZ, 0xc0, !UPT ;  /* 0x00003fff07077892 */ /* 0x000fc4000f8ec03f */
[----:B------:R-:W-:Y:S02]  /*4890*/  FMNMX.FTZ R3, R33, R4, !PT ;  /* 0x0000000421037209 */ /* 0x000fe40007810000 */
[----:B------:R-:W-:Y:S02]  /*48a0*/  ULOP3.LUT UR7, UR7, 0x4000000, URZ, 0xfc, !UPT ;  /* 0x0400000007077892 */ /* 0x000fe4000f8efc3f */
[----:B------:R-:W-:Y:S02]  /*48b0*/  FMNMX.FTZ R4, R36, R3, !PT ;  /* 0x0000000324047209 */ /* 0x000fe40007810000 */
[----:B------:R-:W-:Y:S02]  /*48c0*/  ULEA UR4, UR4, UR7, 0xb ;  /* 0x0000000704047291 */ /* 0x000fe4000f8e583f */
[----:B------:R-:W-:Y:S01]  /*48d0*/  FMNMX.FTZ R3, R37, R4, !PT ;  /* 0x0000000425037209 */ /* 0x000fe20007810000 */
[----:B------:R-:W-:-:S03]  /*48e0*/  UMOV UR7, 0x40000040 ;  /* 0x4000004000077882 */ /* 0x000fc60000000000 */
[----:B------:R-:W-:Y:S01]  /*48f0*/  FMNMX.FTZ R4, R40, R3, !PT ;  /* 0x0000000328047209 */ /* 0x000fe20007810000 */
        /* <DEDUP_REMOVED lines=27> */
[----:B------:R-:W0:Y:S02]  /*4ab0*/  SHFL.BFLY PT, R4, R9, 0x2, 0x1f ;  /* 0x0c401f0009047f89 */ /* 0x000e2400000e0000 */
[----:B0-----:R-:W-:Y:S02]  /*4ac0*/  FMNMX.FTZ R14, R9, R4, !PT ;  /* 0x00000004090e7209 */ /* 0x001fe40007810000 */
[----:B------:R-:W0:Y:S03]  /*4ad0*/  LDC R4, c[0x0][0x988] ;  /* 0x00026200ff047b82 */ /* 0x000e260000000800 */
[----:B------:R-:W1:Y:S01]  /*4ae0*/  SHFL.BFLY PT, R3, R14, 0x1, 0x1f ;  /* 0x0c201f000e037f89 */ /* 0x000e6200000e0000 */
[----:B------:R-:W-:Y:S02]  /*4af0*/  WARPGROUP.DEPBAR.LE gsb0, 0x0 ;  /* 0x00008000000079c5 */ /* 0x000fe40000010000 */
[----:B------:R-:W-:Y:S01]  /*4b00*/  WARPGROUP.ARRIVE ;  /* 0x00000000000079c5 */ /* 0x000fe20000000000 */
[----:B-1----:R-:W-:-:S05]  /*4b10*/  FMNMX.FTZ R3, R14, R3, !PT ;  /* 0x000000030e037209 */ /* 0x002fca0007810000 */
[----:B------:R-:W-:Y:S01]  /*4b20*/  HGMMA.64x128x16.F32 R88, R176, gdesc[UR8].tnspB, R88, gsb0 ;  /* 0x41e00008b0587df0 */ /* 0x000fe20008000858 */
[----:B------:R-:W-:Y:S01]  /*4b30*/  UIADD3 UR10, UR4, 0x100, URZ ;  /* 0x00000100040a7890 */ /* 0x000fe2000fffe03f */
[----:B------:R-:W-:Y:S01]  /*4b40*/  UMOV UR11, 0x40000040 ;  /* 0x40000040000b7882 */ /* 0x000fe20000000000 */
[----:B------:R-:W-:Y:S01]  /*4b50*/  FADD.FTZ R7, -R3, R12 ;  /* 0x0000000c03077221 */ /* 0x000fe20000010100 */
[----:B------:R-:W-:-:S03]  /*4b60*/  FMNMX.FTZ R12, R26, R10, !PT ;  /* 0x0000000a1a0c7209 */ /* 0x000fc60007810000 */
[----:B0-----:R-:W-:Y:S01]  /*4b70*/  FMUL.FTZ R11, R7, R4 ;  /* 0x00000004070b7220 */ /* 0x001fe20000410000 */
[----:B------:R-:W-:Y:S01]  /*4b80*/  FMNMX.FTZ R9, R27, R12, !PT ;  /* 0x0000000c1b097209 */ /* 0x000fe20007810000 */
[----:B------:R-:W-:-:S03]  /*4b90*/  FMUL.FTZ R7, R3, R4 ;  /* 0x0000000403077220 */ /* 0x000fc60000410000 */
        /* <DEDUP_REMOVED lines=26> */
[----:B------:R-:W-:Y:S01]  /*4d40*/  FFMA.FTZ R73, R85, R4, -R7 ;  /* 0x0000000455497223 */ /* 0x000fe20000010807 */
[----:B------:R-:W-:Y:S01]  /*4d50*/  MUFU.EX2 R11, R11 ;  /* 0x0000000b000b7308 */ /* 0x000fe20000000800 */
[----:B------:R-:W-:-:S04]  /*4d60*/  FMNMX.FTZ R9, R43, R12, !PT ;  /* 0x0000000c2b097209 */ /* 0x000fc80007810000 */
[----:B------:R-:W-:-:S03]  /*4d70*/  FMNMX.FTZ R12, R46, R9, !PT ;  /* 0x000000092e0c7209 */ /* 0x000fc60007810000 */
[----:B------:R-:W0:Y:S01]  /*4d80*/  MUFU.EX2 R180, R180 ;  /* 0x000000b400b47308 */ /* 0x000e220000000800 */
[----:B------:R-:W-:-:S04]  /*4d90*/  FMNMX.FTZ R9, R47, R12, !PT ;  /* 0x0000000c2f097209 */ /* 0x000fc80007810000 */
[----:B------:R-:W-:-:S03]  /*4da0*/  FMNMX.FTZ R12, R50, R9, !PT ;  /* 0x00000009320c7209 */ /* 0x000fc60007810000 */
[----:B------:R-:W1:Y:S01]  /*4db0*/  MUFU.EX2 R13, R13 ;  /* 0x0000000d000d7308 */ /* 0x000e620000000800 */
[----:B------:R-:W-:-:S04]  /*4dc0*/  FMNMX.FTZ R9, R51, R12, !PT ;  /* 0x0000000c33097209 */ /* 0x000fc80007810000 */
[----:B------:R-:W-:-:S03]  /*4dd0*/  FMNMX.FTZ R12, R54, R9, !PT ;  /* 0x00000009360c7209 */ /* 0x000fc60007810000 */
[----:B------:R-:W-:Y:S01]  /*4de0*/  MUFU.EX2 R182, R182 ;  /* 0x000000b600b67308 */ /* 0x000fe20000000800 */
[----:B------:R-:W-:Y:S01]  /*4df0*/  FMNMX.FTZ R9, R55, R12, !PT ;  /* 0x0000000c37097209 */ /* 0x000fe20007810000 */
[----:B0-----:R-:W-:-:S03]  /*4e00*/  FFMA.FTZ R6, R11, R6, R180 ;  /* 0x000000060b067223 */ /* 0x001fc600000100b4 */
[----:B------:R-:W-:-:S03]  /*4e10*/  FMNMX.FTZ R12, R58, R9, !PT ;  /* 0x000000093a0c7209 */ /* 0x000fc60007810000 */
[----:B------:R-:W-:Y:S01]  /*4e20*/  MUFU.EX2 R15, R15 ;  /* 0x0000000f000f7308 */ /* 0x000fe20000000800 */
[----:B------:R-:W-:Y:S02]  /*4e30*/  FMNMX.FTZ R9, R59, R12, !PT ;  /* 0x0000000c3b097209 */ /* 0x000fe40007810000 */
[----:B-1----:R-:W-:Y:S02]  /*4e40*/  F2FP.F16.F32.PACK_AB R180, R13, R180 ;  /* 0x000000b40db4723e */ /* 0x002fe400000000ff */
        /* <DEDUP_REMOVED lines=20> */
[----:B------:R-:W-:Y:S01]  /*4f90*/  FMNMX.FTZ R9, R87, R12, !PT ;  /* 0x0000000c57097209 */ /* 0x000fe20007810000 */
[----:B------:R-:W-:-:S04]  /*4fa0*/  FFMA.FTZ R12, R72, R4, -R7 ;  /* 0x00000004480c7223 */ /* 0x000fc80000010807 */
[----:B------:R-:W0:Y:S02]  /*4fb0*/  SHFL.BFLY PT, R14, R9, 0x2, 0x1f ;  /* 0x0c401f00090e7f89 */ /* 0x000e2400000e0000 */
[----:B------:R-:W-:Y:S01]  /*4fc0*/  MUFU.EX2 R49, R49 ;  /* 0x0000003100317308 */ /* 0x000fe20000000800 */
[----:B------:R-:W-:Y:S02]  /*4fd0*/  WARPGROUP.DEPBAR.LE gsb0, 0x0 ;  /* 0x00008000000079c5 */ /* 0x000fe40000010000 */
[----:B------:R-:W-:Y:S01]  /*4fe0*/  WARPGROUP.ARRIVE ;  /* 0x00000000000079c5 */ /* 0x000fe20000000000 */
[-CC-:B------:R-:W-:Y:S01]  /*4ff0*/  FFMA.FTZ R176, R32, R4.reuse, -R7.reuse ;  /* 0x0000000420b07223 */ /* 0x180fe20000010807 */
[----:B------:R-:W-:-:S03]  /*5000*/  FFMA.FTZ R178, R36, R4, -R7 ;  /* 0x0000000424b27223 */ /* 0x000fc60000010807 */
[----:B------:R-:W-:Y:S01]  /*5010*/  MUFU.EX2 R53, R53 ;  /* 0x0000003500357308 */ /* 0x000fe20000000800 */
[----:B------:R-:W-:Y:S01]  /*5020*/  HGMMA.64x128x16.F32 R88, R172, gdesc[UR8].tnspB, R88, gsb0 ;  /* 0x41e00008ac587df0 */ /* 0x000fe20008000858 */
[----:B------:R-:W-:Y:S01]  /*5030*/  UIADD3 UR10, UR4, 0x180, URZ ;  /* 0x00000180040a7890 */ /* 0x000fe2000fffe03f */
[----:B------:R-:W-:-:S05]  /*5040*/  UMOV UR11, 0x40000040 ;  /* 0x40000040000b7882 */ /* 0x000fca0000000000 */
[----:B------:R-:W-:Y:S01]  /*5050*/  MUFU.EX2 R176, R176 ;  /* 0x000000b000b07308 */ /* 0x000fe20000000800 */
[----:B0-----:R-:W-:Y:S01]  /*5060*/  FMNMX.FTZ R28, R9, R14, !PT ;  /* 0x0000000e091c7209 */ /* 0x001fe20007810000 */
[----:B------:R-:W-:-:S04]  /*5070*/  FFMA.FTZ R14, R76, R4, -R7 ;  /* 0x000000044c0e7223 */ /* 0x000fc80000010807 */
[----:B------:R-:W0:Y:S02]  /*5080*/  SHFL.BFLY PT, R9, R28, 0x1, 0x1f ;  /* 0x0c201f001c097f89 */ /* 0x000e2400000e0000 */
[----:B------:R-:W-:Y:S08]  /*5090*/  MUFU.EX2 R178, R178 ;  /* 0x000000b200b27308 */ /* 0x000ff00000000800 */
[----:B------:R-:W-:Y:S08]  /*50a0*/  MUFU.EX2 R57, R57 ;  /* 0x0000003900397308 */ /* 0x000ff00000000800 */
[----:B------:R-:W-:Y:S01]  /*50b0*/  MUFU.EX2 R12, R12 ;  /* 0x0000000c000c7308 */ /* 0x000fe20000000800 */
[----:B0-----:R-:W-:-:S07]  /*50c0*/  FMNMX.FTZ R9, R28, R9, !PT ;  /* 0x000000091c097209 */ /* 0x001fce0007810000 */
[----:B------:R-:W0:Y:S01]  /*50d0*/  MUFU.EX2 R61, R61 ;  /* 0x0000003d003d7308 */ /* 0x000e220000000800 */
[----:B------:R-:W-:-:S04]  /*50e0*/  FMUL.FTZ R77, R9, R4 ;  /* 0x00000004094d7220 */ /* 0x000fc80000410000 */
[-CC-:B------:R-:W-:Y:S01]  /*50f0*/  FFMA.FTZ R181, R27, R4.reuse, -R77.reuse ;  /* 0x000000041bb57223 */ /* 0x180fe2000001084d */
[----:B------:R-:W-:Y:S02]  /*5100*/  IMAD.U32 R27, RZ, RZ, UR6 ;  /* 0x00000006ff1b7e24 */ /* 0x000fe4000f8e00ff */
[-CC-:B------:R-:W-:Y:S01]  /*5110*/  FFMA.FTZ R183, R30, R4.reuse, -R77.reuse ;  /* 0x000000041eb77223 */ /* 0x180fe2000001084d */
[-CC-:B------:R-:W-:Y:S01]  /*5120*/  FFMA.FTZ R177, R34, R4.reuse, -R77.reuse ;  /* 0x0000000422b17223 */ /* 0x180fe2000001084d */
[-CC-:B------:R-:W-:Y:S01]  /*5130*/  FFMA.FTZ R179, R38, R4.reuse, -R77.reuse ;  /* 0x0000000426b37223 */ /* 0x180fe2000001084d */
[----:B------:R-:W-:Y:S01]  /*5140*/  @!P1 VIADD R27, R27, 0x34840 ;  /* 0x000348401b1b9836 */ /* 0x000fe20000000000 */
[----:B------:R-:W-:Y:S01]  /*5150*/  MUFU.EX2 R181, R181 ;  /* 0x000000b500b57308 */ /* 0x000fe20000000800 */
[-CC-:B------:R-:W-:Y:S01]  /*5160*/  FFMA.FTZ R36, R39, R4.reuse, -R77.reuse ;  /* 0x0000000427247223 */ /* 0x180fe2000001084d */
[-CC-:B------:R-:W-:Y:S01]  /*5170*/  FFMA.FTZ R34, R43, R4.reuse, -R77.reuse ;  /* 0x000000042b227223 */ /* 0x180fe2000001084d */
[-C--:B------:R-:W-:Y:S01]  /*5180*/  FFMA.FTZ R32, R47, R4.reuse, -R77 ;  /* 0x000000042f207223 */ /* 0x080fe2000001084d */
[----:B------:R-:W-:Y:S01]  /*5190*/  @!P1 PRMT R27, RZ, 0x654, R27 ;  /* 0x00000654ff1b9816 */ /* 0x000fe2000000001b */
        /* <DEDUP_REMOVED lines=16> */
[----:B------:R-:W-:-:S03]  /*52a0*/  FFMA.FTZ R86, R86, R4, -R77 ;  /* 0x0000000456567223 */ /* 0x000fc6000001084d */
        /* <DEDUP_REMOVED lines=14> */
[-CC-:B------:R-:W-:Y:S01]  /*5390*/  FFMA.FTZ R173, R42, R4.reuse, -R77.reuse ;  /* 0x000000042aad7223 */ /* 0x180fe2000001084d */
[----:B------:R-:W-:Y:S01]  /*53a0*/  FFMA.FTZ R175, R46, R4, -R77 ;  /* 0x000000042eaf7223 */ /* 0x000fe2000001084d */
[----:B------:R-:W-:Y:S01]  /*53b0*/  HGMMA.64x128x16.F32 R88, R168, gdesc[UR8].tnspB, R88, gsb0 ;  /* 0x41e00008a8587df0 */ /* 0x000fe20008000858 */
[----:B------:R-:W-:Y:S01]  /*53c0*/  UIADD3 UR10, UR4, 0x200, URZ ;  /* 0x00000200040a7890 */ /* 0x000fe2000fffe03f */
[----:B------:R-:W-:Y:S01]  /*53d0*/  MUFU.EX2 R172, R172 ;  /* 0x000000ac00ac7308 */ /* 0x000fe20000000800 */
[----:B------:R-:W-:-:S07]  /*53e0*/  UMOV UR11, 0x40000040 ;  /* 0x40000040000b7882 */ /* 0x000fce0000000000 */
[----:B------:R-:W-:Y:S08]  /*53f0*/  MUFU.EX2 R40, R40 ;  /* 0x0000002800287308 */ /* 0x000ff00000000800 */
[----:B------:R-:W-:Y:S08]  /*5400*/  MUFU.EX2 R173, R173 ;  /* 0x000000ad00ad7308 */ /* 0x000ff00000000800 */
[----:B------:R-:W-:Y:S08]  /*5410*/  MUFU.EX2 R174, R174 ;  /* 0x000000ae00ae7308 */ /* 0x000ff00000000800 */
[----:B------:R-:W-:Y:S08]  /*5420*/  MUFU.EX2 R175, R175 ;  /* 0x000000af00af7308 */ /* 0x000ff00000000800 */
[----:B------:R-:W-:Y:S08]  /*5430*/  MUFU.EX2 R71, R71 ;  /* 0x0000004700477308 */ /* 0x000ff00000000800 */
[----:B------:R-:W-:Y:S08]  /*5440*/  MUFU.EX2 R75, R75 ;  /* 0x0000004b004b7308 */ /* 0x000ff00000000800 */
[----:B------:R-:W-:Y:S08]  /*5450*/  MUFU.EX2 R14, R14 ;  /* 0x0000000e000e7308 */ /* 0x000ff00000000800 */
[----:B------:R-:W1:Y:S08]  /*5460*/  MUFU.EX2 R65, R65 ;  /* 0x0000004100417308 */ /* 0x000e700000000800 */
[----:B------:R-:W-:Y:S08]  /*5470*/  MUFU.EX2 R79, R79 ;  /* 0x0000004f004f7308 */ /* 0x000ff00000000800 */
[----:B------:R-:W-:Y:S08]  /*5480*/  MUFU.EX2 R20, R20 ;  /* 0x0000001400147308 */ /* 0x000ff00000000800 */
[----:B------:R-:W2:Y:S08]  /*5490*/  MUFU.EX2 R69, R69 ;  /* 0x0000004500457308 */ /* 0x000eb00000000800 */
[----:B------:R-:W-:Y:S08]  /*54a0*/  MUFU.EX2 R83, R83 ;  /* 0x0000005300537308 */ /* 0x000ff00000000800 */
[----:B------:R-:W-:Y:S08]  /*54b0*/  MUFU.EX2 R24, R24 ;  /* 0x0000001800187308 */ /* 0x000ff00000000800 */
[----:B------:R-:W3:Y:S01]  /*54c0*/  MUFU.EX2 R73, R73 ;  /* 0x0000004900497308 */ /* 0x000ee20000000800 */
        /* <DEDUP_REMOVED lines=26> */
[----:B------:R-:W-:-:S06]  /*5670*/  R2UR UR4, R2 ;  /* 0x00000000020472ca */ /* 0x000fcc00000e0000 */
        /* <DEDUP_REMOVED lines=14> */
[----:B------:R-:W4:Y:S08]  /*5760*/  MUFU.EX2 R10, R10 ;  /* 0x0000000a000a7308 */ /* 0x000f300000000800 */
[----:B------:R-:W5:Y:S08]  /*5770*/  MUFU.EX2 R26, R26 ;  /* 0x0000001a001a7308 */ /* 0x000f700000000800 */
[----:B------:R-:W5:Y:S08]  /*5780*/  MUFU.EX2 R157, R66 ;  /* 0x00000042009d7308 */ /* 0x000f700000000800 */
[----:B------:R-:W5:Y:S08]  /*5790*/  MUFU.EX2 R158, R158 ;  /* 0x0000009e009e7308 */ /* 0x000f700000000800 */
[----:B------:R-:W5:Y:S01]  /*57a0*/  MUFU.EX2 R159, R70 ;  /* 0x00000046009f7308 */ /* 0x000f620000000800 */
[----:B------:R-:W-:-:S02]  /*57b0*/  WARPGROUP.DEPBAR.LE gsb0, 0x0 ;  /* 0x00008000000079c5 */ /* 0x000fc40000010000 */
[----:B------:R-:W-:-:S05]  /*57c0*/  WARPGROUP.ARRIVE ;  /* 0x00000000000079c5 */ /* 0x000fca0000000000 */
[----:B------:R-:W5:Y:S01]  /*57d0*/  MUFU.EX2 R161, R74 ;  /* 0x0000004a00a17308 */ /* 0x000f620000000800 */
[----:B0-----:R-:W-:Y:S02]  /*57e0*/  F2FP.F16.F32.PACK_AB R160, R61, R12 ;  /* 0x0000000c3da0723e */ /* 0x001fe400000000ff */
[----:B-1----:R-:W-:Y:S01]  /*57f0*/  F2FP.F16.F32.PACK_AB R162, R65, R14 ;  /* 0x0000000e41a2723e */ /* 0x002fe200000000ff */
[----:B------:R-:W-:Y:S04]  /*5800*/  HGMMA.64x128x16.F32 R88, R164, gdesc[UR4].tnspB, R88, gsb0 ;  /* 0x41e00004a4587df0 */ /* 0x000fe80008000858 */
[----:B------:R-:W0:Y:S01]  /*5810*/  MUFU.EX2 R163, R78 ;  /* 0x0000004e00a37308 */ /* 0x000e220000000800 */
[----:B------:R-:W-:Y:S02]  /*5820*/  WARPGROUP.DEPBAR.LE gsb0, 0x0 ;  /* 0x00008000000079c5 */ /* 0x000fe40000010000 */
[----:B------:R1:W-:Y:S05]  /*5830*/  @!P1 SYNCS.ARRIVE.TRANS64.RED.A1T0 RZ, [R27+URZ], RZ ;  /* 0x000000ff1bff99a7 */ /* 0x0003ea000810043f */
[----:B------:R-:W0:Y:S01]  /*5840*/  MUFU.EX2 R165, R82 ;  /* 0x0000005200a57308 */ /* 0x000e220000000800 */
[----:B--2---:R-:W-:-:S02]  /*5850*/  F2FP.F16.F32.PACK_AB R164, R69, R20 ;  /* 0x0000001445a4723e */ /* 0x004fc400000000ff */
[----:B---3--:R-:W-:Y:S01]  /*5860*/  F2FP.F16.F32.PACK_AB R166, R73, R24 ;  /* 0x0000001849a6723e */ /* 0x008fe200000000ff */
[----:B-1----:R-:W-:Y:S02]  /*5870*/  @!P1 VIADD R27, R8, 0x34860 ;  /* 0x00034860081b9836 */ /* 0x002fe40000000000 */
[----:B----4-:R-:W-:Y:S01]  /*5880*/  FFMA.FTZ R8, R7, R5, R10 ;  /* 0x0000000507087223 */ /* 0x010fe2000001000a */
[----:B------:R-:W-:Y:S01]  /*5890*/  FADD.FTZ R5, R13, R6 ;  /* 0x000000060d057221 */ /* 0x000fe20000010000 */
[----:B------:R-:W1:Y:S02]  /*58a0*/  MUFU.EX2 R167, R86 ;  /* 0x0000005600a77308 */ /* 0x000e640000000800 */
[C---:B------:R-:W-:Y:S01]  /*58b0*/  FADD.FTZ R8, R181.reuse, R8 ;  /* 0x00000008b5087221 */ /* 0x040fe20000010000 */
[----:B------:R-:W-:Y:S01]  /*58c0*/  @!P1 PRMT R27, RZ, 0x654, R27 ;  /* 0x00000654ff1b9816 */ /* 0x000fe2000000001b */
[----:B------:R-:W-:Y:S01]  /*58d0*/  FADD.FTZ R6, R182, R5 ;  /* 0x00000005b6067221 */ /* 0x000fe20000010000 */
[----:B------:R-:W-:Y:S01]  /*58e0*/  F2FP.F16.F32.PACK_AB R181, R181, R10 ;  /* 0x0000000ab5b5723e */ /* 0x000fe200000000ff */
[----:B------:R-:W-:Y:S01]  /*58f0*/  FADD.FTZ R5, R183, R8 ;  /* 0x00000008b7057221 */ /* 0x000fe20000010000 */
[----:B------:R2:W-:Y:S01]  /*5900*/  @!P1 SYNCS.ARRIVE.TRANS64.RED.A1T0 RZ, [R27+URZ], RZ ;  /* 0x000000ff1bff99a7 */ /* 0x0005e2000810043f */
[----:B------:R-:W3:Y:S01]  /*5910*/  MUFU.EX2 R10, R77 ;  /* 0x0000004d000a7308 */ /* 0x000ee20000000800 */
[----:B------:R-:W-:-:S02]  /*5920*/  F2FP.F16.F32.PACK_AB R182, R15, R182 ;  /* 0x000000b60fb6723e */ /* 0x000fc400000000ff */
[C---:B-----5:R-:W-:Y:S01]  /*5930*/  F2FP.F16.F32.PACK_AB R183, R26.reuse, R183 ;  /* 0x000000b71ab7723e */ /* 0x060fe200000000ff */
[----:B--2---:R-:W-:Y:S01]  /*5940*/  FADD.FTZ R27, R15, R6 ;  /* 0x000000060f1b7221 */ /* 0x004fe20000010000 */
        /* <DEDUP_REMOVED lines=66> */
[----:B------:R-:W-:-:S03]  /*5d70*/  FADD.FTZ R6, R75, R6 ;  /* 0x000000064b067221 */ /* 0x000fc60000010000 */
[----:B------:R-:W-:Y:S01]  /*5d80*/  FADD.FTZ R8, R14, R5 ;  /* 0x000000050e087221 */ /* 0x000fe20000010000 */
[----:B0-----:R-:W-:Y:S01]  /*5d90*/  FADD.FTZ R6, R163, R6 ;  /* 0x00000006a3067221 */ /* 0x001fe20000010000 */
        /* <DEDUP_REMOVED lines=9> */
[----:B-1----:R-:W-:Y:S01]  /*5e30*/  FADD.FTZ R5, R167, R6 ;  /* 0x00000006a7057221 */ /* 0x002fe20000010000 */
[C---:B---3--:R-:W-:Y:S02]  /*5e40*/  F2FP.F16.F32.PACK_AB R167, R10.reuse, R167 ;  /* 0x000000a70aa7723e */ /* 0x048fe400000000ff */
[----:B------:R-:W-:Y:S01]  /*5e50*/  FADD.FTZ R6, R73, R8 ;  /* 0x0000000849067221 */ /* 0x000fe20000010000 */
[----:B------:R-:W-:Y:S01]  /*5e60*/  FADD.FTZ R5, R10, R5 ;  /* 0x000000050a057221 */ /* 0x000fe20000010000 */
[----:B------:R-:W-:Y:S02]  /*5e70*/  IMAD.MOV.U32 R8, RZ, RZ, R16 ;  /* 0x000000ffff087224 */ /* 0x000fe400078e0010 */
[----:B------:R-:W-:Y:S01]  /*5e80*/  IMAD.MOV.U32 R10, RZ, RZ, R9 ;  /* 0x000000ffff0a7224 */ /* 0x000fe200078e0009 */
[----:B------:R-:W-:Y:S06]  /*5e90*/  @P2 BRA `(.L_x_275) ;  /* 0xffffffdc00c02947 */ /* 0x000fec000383ffff */
.L_x_266:
        /* <DEDUP_REMOVED lines=67> */
.L_x_276:
[----:B------:R-:W-:Y:S01]  /*62d0*/  IMAD R14, R2, 0x8, R0 ;  /* 0x00000008020e7824 */ /* 0x000fe200078e0200 */
[----:B------:R-:W-:-:S04]  /*62e0*/  SHF.L.U32 R7, R16, 0x1f, RZ ;  /* 0x0000001f10077819 */ /* 0x000fc800000006ff */
[----:B------:R0:W1:Y:S01]  /*62f0*/  SYNCS.PHASECHK.TRANS64.TRYWAIT P2, [R14+URZ+0x34850], R7 ;  /* 0x034850070e0075a7 */ /* 0x000062000804017f */
[----:B------:R-:W-:Y:S05]  /*6300*/  @!P0 BRA `(.L_x_277) ;  /* 0x0000000000048947 */ /* 0x000fea0003800000 */
[----:B------:R-:W-:Y:S01]  /*6310*/  BPT.TRAP 0x1 ;  /* 0x000000040000795c */ /* 0x000fe20000300000 */
.L_x_277:
[----:B-1----:R-:W-:Y:S05]  /*6320*/  @P2 BRA `(.L_x_278) ;  /* 0x0000000000082947 */ /* 0x002fea0003800000 */
[----:B------:R-:W1:Y:S02]  /*6330*/  SYNCS.PHASECHK.TRANS64.TRYWAIT P0, [R14+URZ+0x34850], R7 ;  /* 0x034850070e0075a7 */ /* 0x000e64000800017f */
[----:B-1----:R-:W-:Y:S05]  /*6340*/  @!P0 BRA `(.L_x_279) ;  /* 0x0000007800608947 */ /* 0x002fea0003800000 */
.L_x_278:
[----:B------:R-:W-:Y:S05]  /*6350*/  WARPSYNC.ALL ;  /* 0x0000000000007948 */ /* 0x000fea0003800000 */
[----:B------:R-:W-:Y:S01]  /*6360*/  VIADD R0, R0, 0x400 ;  /* 0x0000040000007836 */ /* 0x000fe20000000000 */
[----:B------:R-:W-:Y:S01]  /*6370*/  WARPGROUP.ARRIVE ;  /* 0x00000000000079c5 */ /* 0x000fe20000000000 */
[----:B------:R-:W-:Y:S01]  /*6380*/  IMAD.MOV.U32 R13, RZ, RZ, 0x40000040 ;  /* 0x40000040ff0d7424 */ /* 0x000fe200078e00ff */
[----:B01----:R-:W0:Y:S01]  /*6390*/  SHFL.BFLY PT, R7, R6, 0x2, 0x1f ;  /* 0x0c401f0006077f89 */ /* 0x003e2200000e0000 */
[----:B------:R-:W-:Y:S01]  /*63a0*/  IMAD.MOV.U32 R20, RZ, RZ, -0x800000 ;  /* 0xff800000ff147424 */ /* 0x000fe200078e00ff */
[----:B------:R-:W-:Y:S01]  /*63b0*/  SHF.R.U32.HI R0, RZ, 0x4, R0 ;  /* 0x00000004ff007819 */ /* 0x000fe20000011600 */
[----:B------:R-:W-:-:S03]  /*63c0*/  VIADD R185, R185, 0x1 ;  /* 0x00000001b9b97836 */ /* 0x000fc60000000000 */
[----:B------:R-:W-:-:S04]  /*63d0*/  LOP3.LUT R0, R0, 0x3fff, RZ, 0xc0, !PT ;  /* 0x00003fff00007812 */ /* 0x000fc800078ec0ff */
[----:B------:R-:W-:Y:S02]  /*63e0*/  LOP3.LUT R11, R0, 0x4000000, RZ, 0xfc, !PT ;  /* 0x04000000000b7812 */ /* 0x000fe400078efcff */
[----:B------:R-:W1:Y:S03]  /*63f0*/  SHFL.BFLY PT, R0, R5, 0x2, 0x1f ;  /* 0x0c401f0005007f89 */ /* 0x000e6600000e0000 */
[----:B------:R-:W-:Y:S02]  /*6400*/  IMAD R10, R2, 0x800, R11 ;  /* 0x00000800020a7824 */ /* 0x000fe400078e020b */
[----:B------:R-:W-:Y:S02]  /*6410*/  IMAD.MOV.U32 R11, RZ, RZ, 0x40000040 ;  /* 0x40000040ff0b7424 */ /* 0x000fe400078e00ff */
[C---:B------:R-:W-:Y:S01]  /*6420*/  VIADD R12, R10.reuse, 0x80 ;  /* 0x000000800a0c7836 */ /* 0x040fe20000000000 */
[----:B------:R-:W-:-:S02]  /*6430*/  R2UR UR6, R10 ;  /* 0x000000000a0672ca */ /* 0x000fc400000e0000 */
[----:B------:R-:W-:Y:S01]  /*6440*/  R2UR UR7, R11 ;  /* 0x000000000b0772ca */ /* 0x000fe200000e0000 */
[----:B------:R-:W-:Y:S02]  /*6450*/  IMAD.MOV.U32 R11, RZ, RZ, 0x40000040 ;  /* 0x40000040ff0b7424 */ /* 0x000fe400078e00ff */
[----:B0-----:R-:W-:-:S10]  /*6460*/  FADD.FTZ R7, R7, R6 ;  /* 0x0000000607077221 */ /* 0x001fd40000010000 */
[----:B------:R-:W-:Y:S01]  /*6470*/  HGMMA.64x128x16.F32 R24, R180, gdesc[UR4].tnspB, R24, gsb0 ;  /* 0x41e00004b4187df0 */ /* 0x000fe20008000818 */
[----:B------:R-:W-:Y:S01]  /*6480*/  R2UR UR6, R12 ;  /* 0x000000000c0672ca */ /* 0x000fe200000e0000 */
[----:B------:R-:W-:Y:S01]  /*6490*/  VIADD R12, R10, 0x100 ;  /* 0x000001000a0c7836 */ /* 0x000fe20000000000 */
[----:B------:R-:W-:Y:S01]  /*64a0*/  R2UR UR7, R13 ;  /* 0x000000000d0772ca */ /* 0x000fe200000e0000 */
[----:B------:R-:W-:Y:S02]  /*64b0*/  IMAD.MOV.U32 R13, RZ, RZ, 0x40000040 ;  /* 0x40000040ff0d7424 */ /* 0x000fe400078e00ff */
[----:B-1----:R-:W-:Y:S02]  /*64c0*/  FADD.FTZ R8, R0, R5 ;  /* 0x0000000500087221 */ /* 0x002fe40000010000 */
[----:B------:R-:W0:Y:S02]  /*64d0*/  SHFL.BFLY PT, R0, R7, 0x1, 0x1f ;  /* 0x0c201f0007007f89 */ /* 0x000e2400000e0000 */
[----:B0-----:R-:W-:Y:S01]  /*64e0*/  FADD.FTZ R15, R7, R0 ;  /* 0x00000000070f7221 */ /* 0x001fe20000010000 */
[----:B------:R-:W-:-:S02]  /*64f0*/  @!P1 VIADD R7, R14, 0x34860 ;  /* 0x000348600e079836 */ /* 0x000fc40000000000 */
[----:B------:R-:W-:Y:S02]  /*6500*/  IMAD.MOV.U32 R0, RZ, RZ, -0x800000 ;  /* 0xff800000ff007424 */ /* 0x000fe400078e00ff */
[----:B------:R-:W-:Y:S02]  /*6510*/  FSETP.NE.FTZ.AND P0, PT, R15, RZ, PT ;  /* 0x000000ff0f00720b */ /* 0x000fe40003f15000 */
[----:B------:R-:W-:-:S11]  /*6520*/  @!P1 PRMT R7, RZ, 0x654, R7 ;  /* 0x00000654ff079816 */ /* 0x000fd60000000007 */
[----:B------:R-:W-:Y:S01]  /*6530*/  @P0 FMUL.FTZ R6, R4, 0.69314718246459960938 ;  /* 0x3f31721804060820 */ /* 0x000fe20000410000 */
[----:B------:R-:W-:Y:S02]  /*6540*/  WARPGROUP.DEPBAR.LE gsb0, 0x0 ;  /* 0x00008000000079c5 */ /* 0x000fe40000010000 */
[----:B------:R-:W-:-:S06]  /*6550*/  WARPGROUP.ARRIVE ;  /* 0x00000000000079c5 */ /* 0x000fcc0000000000 */
[----:B------:R-:W-:Y:S01]  /*6560*/  HGMMA.64x128x16.F32 R24, R176, gdesc[UR4].tnspB, R24, gsb0 ;  /* 0x41e00004b0187df0 */ /* 0x000fe20008000818 */
[----:B------:R-:W-:Y:S01]  /*6570*/  R2UR UR6, R12 ;  /* 0x000000000c0672ca */ /* 0x000fe200000e0000 */
[----:B------:R-:W-:Y:S01]  /*6580*/  VIADD R12, R10, 0x180 ;  /* 0x000001800a0c7836 */ /* 0x000fe20000000000 */
[----:B------:R-:W-:Y:S01]  /*6590*/  R2UR UR7, R13 ;  /* 0x000000000d0772ca */ /* 0x000fe200000e0000 */
[----:B------:R-:W-:Y:S01]  /*65a0*/  IMAD.MOV.U32 R13, RZ, RZ, 0x40000040 ;  /* 0x40000040ff0d7424 */ /* 0x000fe200078e00ff */
[----:B------:R-:W-:Y:S02]  /*65b0*/  WARPGROUP.DEPBAR.LE gsb0, 0x0 ;  /* 0x00008000000079c5 */ /* 0x000fe40000010000 */
[----:B------:R-:W-:-:S09]  /*65c0*/  WARPGROUP.ARRIVE ;  /* 0x00000000000079c5 */ /* 0x000fd20000000000 */
        /* <DEDUP_REMOVED lines=16> */
[C---:B------:R-:W-:Y:S01]  /*66d0*/  VIADD R12, R10.reuse, 0x300 ;  /* 0x000003000a0c7836 */ /* 0x040fe20000000000 */
[----:B------:R-:W-:Y:S01]  /*66e0*/  R2UR UR7, R13 ;  /* 0x000000000d0772ca */ /* 0x000fe200000e0000 */
[----:B------:R-:W-:Y:S02]  /*66f0*/  IMAD.MOV.U32 R13, RZ, RZ, 0x40000040 ;  /* 0x40000040ff0d7424 */ /* 0x000fe400078e00ff */
[----:B------:R-:W-:Y:S01]  /*6700*/  VIADD R10, R10, 0x380 ;  /* 0x000003800a0a7836 */ /* 0x000fe20000000000 */
[----:B------:R-:W-:Y:S02]  /*6710*/  WARPGROUP.DEPBAR.LE gsb0, 0x0 ;  /* 0x00008000000079c5 */ /* 0x000fe40000010000 */
[----:B------:R-:W-:-:S07]  /*6720*/  WARPGROUP.ARRIVE ;  /* 0x00000000000079c5 */ /* 0x000fce0000000000 */
[----:B------:R-:W-:Y:S01]  /*6730*/  HGMMA.64x128x16.F32 R24, R156, gdesc[UR4].tnspB, R24, gsb0 ;  /* 0x41e000049c187df0 */ /* 0x000fe20008000818 */
[----:B------:R-:W-:Y:S02]  /*6740*/  R2UR UR6, R12 ;  /* 0x000000000c0672ca */ /* 0x000fe400000e0000 */
[----:B------:R-:W-:Y:S01]  /*6750*/  R2UR UR7, R13 ;  /* 0x000000000d0772ca */ /* 0x000fe200000e0000 */
[----:B------:R-:W-:Y:S02]  /*6760*/  VIADD R13, R2, 0x1 ;  /* 0x00000001020d7836 */ /* 0x000fe40000000000 */
[----:B------:R-:W-:-:S03]  /*6770*/  IMAD.MOV.U32 R2, RZ, RZ, RZ ;  /* 0x000000ffff027224 */ /* 0x000fc600078e00ff */
[----:B------:R-:W-:-:S03]  /*6780*/  ISETP.NE.AND P2, PT, R13, 0x2, PT ;  /* 0x000000020d00780c */ /* 0x000fc60003f45270 */
[----:B------:R-:W-:Y:S01]  /*6790*/  @P0 MUFU.RCP R2, R15 ;  /* 0x0000000f00020308 */ /* 0x000fe20000001000 */
[----:B------:R-:W-:-:S04]  /*67a0*/  SEL R5, RZ, 0x1, P2 ;  /* 0x00000001ff057807 */ /* 0x000fc80001000000 */
[----:B------:R-:W-:Y:S01]  /*67b0*/  LOP3.LUT R16, R16, R5, RZ, 0x3c, !PT ;  /* 0x0000000510107212 */ /* 0x000fe200078e3cff */
[----:B------:R-:W-:Y:S02]  /*67c0*/  WARPGROUP.DEPBAR.LE gsb0, 0x0 ;  /* 0x00008000000079c5 */ /* 0x000fe40000010000 */
[----:B------:R-:W-:-:S06]  /*67d0*/  WARPGROUP.ARRIVE ;  /* 0x00000000000079c5 */ /* 0x000fcc0000000000 */
[----:B------:R-:W-:Y:S01]  /*67e0*/  HGMMA.64x128x16.F32 R24, R160, gdesc[UR4].tnspB, R24, gsb0 ;  /* 0x41e00004a0187df0 */ /* 0x000fe20008000818 */
[----:B------:R-:W-:Y:S02]  /*67f0*/  R2UR UR6, R10 ;  /* 0x000000000a0672ca */ /* 0x000fe400000e0000 */
[----:B------:R-:W-:Y:S01]  /*6800*/  R2UR UR7, R11 ;  /* 0x000000000b0772ca */ /* 0x000fe200000e0000 */
[----:B------:R-:W0:Y:S01]  /*6810*/  @P0 MUFU.LG2 R10, R15 ;  /* 0x0000000f000a0308 */ /* 0x000e220000000c00 */
[----:B------:R-:W1:Y:S01]  /*6820*/  SHFL.BFLY PT, R11, R8, 0x1, 0x1f ;  /* 0x0c201f00080b7f89 */ /* 0x000e6200000e0000 */
[----:B0-----:R-:W-:-:S04]  /*6830*/  @P0 FMUL.FTZ R5, R10, 0.69314718246459960938 ;  /* 0x3f3172180a050820 */ /* 0x001fc80000410000 */
[----:B------:R-:W-:Y:S01]  /*6840*/  @P0 FFMA.FTZ R20, R6, R3, R5 ;  /* 0x0000000306140223 */ /* 0x000fe20000010005 */
[----:B------:R-:W-:Y:S01]  /*6850*/  PLOP3.LUT P0, PT, PT, PT, PT, 0x8, 0x0 ;  /* 0x000000000000781c */ /* 0x000fe20003f0e170 */
[----:B-1----:R-:W-:Y:S01]  /*6860*/  FADD.FTZ R21, R8, R11 ;  /* 0x0000000b08157221 */ /* 0x002fe20000010000 */
[----:B------:R-:W-:-:S04]  /*6870*/  IMAD.MOV.U32 R11, RZ, RZ, RZ ;  /* 0x000000ffff0b7224 */ /* 0x000fc800078e00ff */
[----:B------:R-:W-:-:S13]  /*6880*/  FSETP.NE.FTZ.AND P3, PT, R21, RZ, PT ;  /* 0x000000ff1500720b */ /* 0x000fda0003f75000 */
[----:B------:R-:W0:Y:S01]  /*6890*/  @P3 MUFU.LG2 R12, R21 ;  /* 0x00000015000c3308 */ /* 0x000e220000000c00 */
[----:B------:R-:W-:-:S07]  /*68a0*/  @P3 FMUL.FTZ R89, R4, 0.69314718246459960938 ;  /* 0x3f31721804593820 */ /* 0x000fce0000410000 */
[----:B------:R-:W1:Y:S01]  /*68b0*/  @P3 MUFU.RCP R11, R21 ;  /* 0x00000015000b3308 */ /* 0x000e620000001000 */
[----:B0-----:R-:W-:-:S04]  /*68c0*/  @P3 FMUL.FTZ R12, R12, 0.69314718246459960938 ;  /* 0x3f3172180c0c3820 */ /* 0x001fc80000410000 */
[----:B------:R-:W-:Y:S01]  /*68d0*/  @P3 FFMA.FTZ R0, R89, R9, R12 ;  /* 0x0000000959003223 */ /* 0x000fe2000001000c */
[----:B------:R-:W-:Y:S02]  /*68e0*/  WARPGROUP.DEPBAR.LE gsb0, 0x0 ;  /* 0x00008000000079c5 */ /* 0x000fe40000010000 */
[----:B------:R-:W-:-:S06]  /*68f0*/  WARPGROUP.ARRIVE ;  /* 0x00000000000079c5 */ /* 0x000fcc0000000000 */
[----:B------:R-:W-:Y:S03]  /*6900*/  HGMMA.64x128x16.F32 R24, R164, gdesc[UR4].tnspB, R24, gsb0 ;  /* 0x41e00004a4187df0 */ /* 0x000fe60008000818 */
[----:B------:R-:W-:Y:S02]  /*6910*/  WARPGROUP.DEPBAR.LE gsb0, 0x0 ;  /* 0x00008000000079c5 */ /* 0x000fe40000010000 */
[-C--:B------:R-:W-:Y:S01]  /*6920*/  FMUL.FTZ R89, R33, R2.reuse ;  /* 0x0000000221597220 */ /* 0x080fe20000410000 */
[-C--:B------:R-:W-:Y:S01]  /*6930*/  FMUL.FTZ R88, R36, R2.reuse ;  /* 0x0000000224587220 */ /* 0x080fe20000410000 */
[----:B------:R0:W-:Y:S01]  /*6940*/  @!P1 SYNCS.ARRIVE.TRANS64.RED.A1T0 RZ, [R7+URZ], RZ ;  /* 0x000000ff07ff99a7 */ /* 0x0001e2000810043f */
        /* <DEDUP_REMOVED lines=30> */
[-C--:B-1----:R-:W-:Y:S01]  /*6b30*/  FMUL.FTZ R93, R26, R11.reuse ;  /* 0x0000000b1a5d7220 */ /* 0x082fe20000410000 */
[-C--:B------:R-:W-:Y:S01]  /*6b40*/  FMUL.FTZ R10, R27, R11.reuse ;  /* 0x0000000b1b0a7220 */ /* 0x080fe20000410000 */
[-C--:B------:R-:W-:Y:S01]  /*6b50*/  FMUL.FTZ R8, R30, R11.reuse ;  /* 0x0000000b1e087220 */ /* 0x080fe20000410000 */
[-C--:B0-----:R-:W-:Y:S01]  /*6b60*/  FMUL.FTZ R7, R31, R11.reuse ;  /* 0x0000000b1f077220 */ /* 0x081fe20000410000 */
        /* <DEDUP_REMOVED lines=28> */
[----:B------:R-:W-:-:S07]  /*6d30*/  SEL R2, R13, RZ, P2 ;  /* 0x000000ff0d027207 */ /* 0x000fce0001000000 */
.L_x_258:
[----:B------:R-:W0:Y:S01]  /*6d40*/  S2R R4, SR_CgaCtaId ;  /* 0x0000000000047919 */ /* 0x000e220000008800 */
[----:B------:R-:W-:Y:S01]  /*6d50*/  MOV R3, 0x400 ;  /* 0x0000040000037802 */ /* 0x000fe20000000f00 */
[----:B------:R-:W-:Y:S01]  /*6d60*/  BSSY B0, `(.L_x_280) ;  /* 0x0000206000007945 */ /* 0x000fe20003800000 */
[----:B------:R-:W-:Y:S02]  /*6d70*/  BAR.SYNC.DEFER_BLOCKING 0x5, 0x120 ;  /* 0x0144800000007b1d */ /* 0x000fe40000010000 */
[----:B0-----:R-:W-:-:S05]  /*6d80*/  LEA R3, R4, R3, 0x18 ;  /* 0x0000000304037211 */ /* 0x001fca00078ec0ff */
[----:B------:R-:W0:Y:S02]  /*6d90*/  LDS.128 R44, [R3+0x348d0] ;  /* 0x0348d000032c7984 */ /* 0x000e240000000c00 */
[----:B0-----:R-:W-:Y:S01]  /*6da0*/  R2UR UR5, R46 ;  /* 0x000000002e0572ca */ /* 0x001fe200000e0000 */
[----:B------:R-:W-:Y:S06]  /*6db0*/  BAR.ARV 0x4, 0x120 ;  /* 0x0104800000007b1d */ /* 0x000fec0000002000 */
[----:B------:R-:W-:Y:S08]  /*6dc0*/  @P0 BRA `(.L_x_281) ;  /* 0x0000001400240947 */ /* 0x000ff00003800000 */
[----:B------:R-:W0:Y:S01]  /*6dd0*/  S2R R4, SR_SWINHI ;  /* 0x0000000000047919 */ /* 0x000e220000002f00 */
[----:B------:R-:W-:Y:S01]  /*6de0*/  F2FP.F16.F32.PACK_AB R7, R7, R8 ;  /* 0x000000080707723e */ /* 0x000fe200000000ff */
[----:B------:R-:W-:Y:S01]  /*6df0*/  ULDC.64 UR6, c[0x0][0xbd8] ;  /* 0x0002f60000067ab9 */ /* 0x000fe20000000a00 */
[----:B------:R-:W-:Y:S01]  /*6e00*/  F2FP.F16.F32.PACK_AB R6, R6, R91 ;  /* 0x0000005b0606723e */ /* 0x000fe200000000ff */
[----:B------:R-:W-:Y:S01]  /*6e10*/  UISETP.NE.U32.AND UP0, UPT, UR6, URZ, UPT ;  /* 0x0000003f0600728c */ /* 0x000fe2000bf05070 */
[----:B------:R-:W-:Y:S01]  /*6e20*/  F2FP.F16.F32.PACK_AB R64, R65, R64 ;  /* 0x000000404140723e */ /* 0x000fe200000000ff */
[----:B------:R-:W-:Y:S01]  /*6e30*/  USHF.L.U32 UR8, UR61, 0x2, URZ ;  /* 0x000000023d087899 */ /* 0x000fe2000800063f */
[----:B------:R-:W-:Y:S01]  /*6e40*/  F2FP.F16.F32.PACK_AB R65, R67, R66 ;  /* 0x000000424341723e */ /* 0x000fe200000000ff */
[----:B------:R-:W-:Y:S01]  /*6e50*/  UISETP.NE.AND.EX UP0, UPT, UR7, URZ, UPT, UP0 ;  /* 0x0000003f0700728c */ /* 0x000fe2000bf05300 */
[----:B------:R-:W-:Y:S01]  /*6e60*/  F2FP.F16.F32.PACK_AB R72, R73, R72 ;  /* 0x000000484948723e */ /* 0x000fe200000000ff */
[----:B------:R-:W-:Y:S01]  /*6e70*/  ULDC.64 UR10, c[0x0][0x208] ;  /* 0x00008200000a7ab9 */ /* 0x000fe20000000a00 */
        /* <DEDUP_REMOVED lines=9> */
[----:B------:R-:W-:Y:S02]  /*6f10*/  R2UR UR4, R184 ;  /* 0x00000000b80472ca */ /* 0x000fe400000e0000 */
[----:B------:R-:W-:Y:S02]  /*6f20*/  MOV R24, R3 ;  /* 0x0000000300187202 */ /* 0x000fe40000000f00 */
[----:B0-----:R-:W-:-:S03]  /*6f30*/  MOV R25, R4 ;  /* 0x0000000400197202 */ /* 0x001fc60000000f00 */
[----:B------:R-:W-:-:S03]  /*6f40*/  IMAD.WIDE R4, R190, 0x2, R24 ;  /* 0x00000002be047825 */ /* 0x000fc600078e0218 */
[----:B------:R-:W-:-:S03]  /*6f50*/  LOP3.LUT R9, R4, 0x380, RZ, 0xc0, !PT ;  /* 0x0000038004097812 */ /* 0x000fc600078ec0ff */
[----:B------:R-:W-:Y:S01]  /*6f60*/  USHF.L.U64.HI UR9, UR61, 0x2, UR4 ;  /* 0x000000023d097899 */ /* 0x000fe20008010204 */
[C---:B------:R-:W-:Y:S01]  /*6f70*/  IADD3 R97, P6, R4.reuse, 0x20, RZ ;  /* 0x0000002004617810 */ /* 0x040fe20007fde0ff */
[----:B------:R-:W-:Y:S01]  /*6f80*/  UIADD3 UR4, UP1, UR8, UR6, URZ ;  /* 0x0000000608047290 */ /* 0x000fe2000ff3e03f */
[C---:B------:R-:W-:Y:S02]  /*6f90*/  IADD3 R99, P5, R4.reuse, 0x40, RZ ;  /* 0x0000004004637810 */ /* 0x040fe40007fbe0ff */
[C---:B------:R-:W-:Y:S01]  /*6fa0*/  IADD3 R101, P4, R4.reuse, 0x60, RZ ;  /* 0x0000006004657810 */ /* 0x040fe20007f9e0ff */
[--C-:B------:R-:W-:Y:S01]  /*6fb0*/  IMAD.X R31, RZ, RZ, R5.reuse, P6 ;  /* 0x000000ffff1f7224 */ /* 0x100fe200030e0605 */
[----:B------:R-:W-:Y:S01]  /*6fc0*/  IADD3 R103, P3, R4, 0x4000, RZ ;  /* 0x0000400004677810 */ /* 0x000fe20007f7e0ff */
[--C-:B------:R-:W-:Y:S01]  /*6fd0*/  IMAD.X R29, RZ, RZ, R5.reuse, P5 ;  /* 0x000000ffff1d7224 */ /* 0x100fe200028e0605 */
[----:B------:R-:W-:Y:S01]  /*6fe0*/  SHF.R.U64 R9, R9, 0x3, RZ ;  /* 0x0000000309097819 */ /* 0x000fe200000012ff */
[--C-:B------:R-:W-:Y:S01]  /*6ff0*/  IMAD.X R27, RZ, RZ, R5.reuse, P4 ;  /* 0x000000ffff1b7224 */ /* 0x100fe200020e0605 */
[----:B------:R-:W-:Y:S01]  /*7000*/  LOP3.LUT R14, R97, 0x380, RZ, 0xc0, !PT ;  /* 0x00000380610e7812 */ /* 0x000fe200078ec0ff */
[----:B------:R-:W-:Y:S01]  /*7010*/  IMAD.X R15, RZ, RZ, R5, P3 ;  /* 0x000000ffff0f7224 */ /* 0x000fe200018e0605 */
[----:B------:R-:W-:Y:S01]  /*7020*/  LOP3.LUT R26, R99, 0x380, RZ, 0xc0, !PT ;  /* 0x00000380631a7812 */ /* 0x000fe200078ec0ff */
[----:B------:R-:W-:Y:S01]  /*7030*/  UIADD3.X UR6, UR9, UR7, URZ, UP1, !UPT ;  /* 0x0000000709067290 */ /* 0x000fe20008ffe43f */
[----:B------:R-:W-:-:S02]  /*7040*/  LOP3.LUT R44, R101, 0x380, RZ, 0xc0, !PT ;  /* 0x00000380652c7812 */ /* 0x000fc400078ec0ff */
[----:B------:R-:W-:Y:S01]  /*7050*/  LOP3.LUT R46, R103, 0x380, RZ, 0xc0, !PT ;  /* 0x00000380672e7812 */ /* 0x000fe200078ec0ff */
[----:B------:R-:W-:Y:S01]  /*7060*/  BAR.SYNC.DEFER_BLOCKING 0x1, 0x100 ;  /* 0x0044000000007b1d */ /* 0x000fe20000010000 */
[C---:B------:R-:W-:Y:S02]  /*7070*/  IADD3 R105, P2, R4.reuse, 0x4020, RZ ;  /* 0x0000402004697810 */ /* 0x040fe40007f5e0ff */
[C---:B------:R-:W-:Y:S02]  /*7080*/  IADD3 R107, P1, R4.reuse, 0x4040, RZ ;  /* 0x00004040046b7810 */ /* 0x040fe40007f3e0ff */
[----:B------:R-:W-:Y:S01]  /*7090*/  IADD3 R109, P0, R4, 0x4060, RZ ;  /* 0x00004060046d7810 */ /* 0x000fe20007f1e0ff */
[--C-:B------:R-:W-:Y:S01]  /*70a0*/  IMAD.X R13, RZ, RZ, R5.reuse, P2 ;  /* 0x000000ffff0d7224 */ /* 0x100fe200010e0605 */
[----:B------:R-:W-:Y:S01]  /*70b0*/  LOP3.LUT R4, R9, R4, RZ, 0x3c, !PT ;  /* 0x0000000409047212 */ /* 0x000fe200078e3cff */
[--C-:B------:R-:W-:Y:S01]  /*70c0*/  IMAD.X R11, RZ, RZ, R5.reuse, P1 ;  /* 0x000000ffff0b7224 */ /* 0x100fe200008e0605 */
[----:B------:R-:W-:Y:S01]  /*70d0*/  SHF.R.U64 R14, R14, 0x3, RZ ;  /* 0x000000030e0e7819 */ /* 0x000fe200000012ff */
[----:B------:R-:W-:Y:S01]  /*70e0*/  IMAD.X R9, RZ, RZ, R5, P0 ;  /* 0x000000ffff097224 */ /* 0x000fe200000e0605 */
[----:B------:R-:W-:-:S02]  /*70f0*/  SHF.R.U64 R26, R26, 0x3, RZ ;  /* 0x000000031a1a7819 */ /* 0x000fc400000012ff */
[----:B------:R-:W-:Y:S02]  /*7100*/  SHF.R.U64 R44, R44, 0x3, RZ ;  /* 0x000000032c2c7819 */ /* 0x000fe400000012ff */
[----:B------:R-:W-:Y:S02]  /*7110*/  SHF.R.U64 R46, R46, 0x3, RZ ;  /* 0x000000032e2e7819 */ /* 0x000fe400000012ff */
[----:B------:R-:W-:Y:S02]  /*7120*/  MOV R94, R4 ;  /* 0x00000004005e7202 */ /* 0x000fe40000000f00 */
[----:B------:R-:W-:Y:S02]  /*7130*/  LOP3.LUT R30, R14, R97, RZ, 0x3c, !PT ;  /* 0x000000610e1e7212 */ /* 0x000fe400078e3cff */
[----:B------:R-:W-:Y:S02]  /*7140*/  LOP3.LUT R28, R26, R99, RZ, 0x3c, !PT ;  /* 0x000000631a1c7212 */ /* 0x000fe400078e3cff */
[----:B------:R-:W-:-:S02]  /*7150*/  F2FP.F16.F32.PACK_AB R5, R10, R93 ;  /* 0x0000005d0a05723e */ /* 0x000fc400000000ff */
[----:B------:R-:W-:Y:S02]  /*7160*/  LOP3.LUT R26, R44, R101, RZ, 0x3c, !PT ;  /* 0x000000652c1a7212 */ /* 0x000fe400078e3cff */
[----:B------:R-:W-:Y:S02]  /*7170*/  LOP3.LUT R14, R46, R103, RZ, 0x3c, !PT ;  /* 0x000000672e0e7212 */ /* 0x000fe400078e3cff */
[----:B------:R-:W-:Y:S02]  /*7180*/  LOP3.LUT R10, R105, 0x380, RZ, 0xc0, !PT ;  /* 0x00000380690a7812 */ /* 0x000fe400078ec0ff */
[----:B------:R-:W-:Y:S02]  /*7190*/  LOP3.LUT R44, R107, 0x380, RZ, 0xc0, !PT ;  /* 0x000003806b2c7812 */ /* 0x000fe400078ec0ff */
[----:B------:R-:W-:Y:S02]  /*71a0*/  LOP3.LUT R46, R109, 0x380, RZ, 0xc0, !PT ;  /* 0x000003806d2e7812 */ /* 0x000fe400078ec0ff */
[----:B------:R-:W-:-:S02]  /*71b0*/  SHF.R.U64 R10, R10, 0x3, RZ ;  /* 0x000000030a0a7819 */ /* 0x000fc400000012ff */
[----:B------:R-:W-:Y:S02]  /*71c0*/  SHF.R.U64 R44, R44, 0x3, RZ ;  /* 0x000000032c2c7819 */ /* 0x000fe400000012ff */
[----:B------:R-:W-:Y:S02]  /*71d0*/  SHF.R.U64 R46, R46, 0x3, RZ ;  /* 0x000000032e2e7819 */ /* 0x000fe400000012ff */
[----:B------:R-:W-:Y:S02]  /*71e0*/  F2FP.F16.F32.PACK_AB R4, R12, R95 ;  /* 0x0000005f0c04723e */ /* 0x000fe400000000ff */
[----:B------:R-:W-:Y:S02]  /*71f0*/  LOP3.LUT R12, R10, R105, RZ, 0x3c, !PT ;  /* 0x000000690a0c7212 */ /* 0x000fe400078e3cff */
[----:B------:R-:W-:Y:S01]  /*7200*/  LOP3.LUT R10, R44, R107, RZ, 0x3c, !PT ;  /* 0x0000006b2c0a7212 */ /* 0x000fe200078e3cff */
[----:B------:R0:W-:Y:S01]  /*7210*/  STSM.16.M88.4 [R94], R4 ;  /* 0x000000045e007844 */ /* 0x0001e20000000200 */
[----:B------:R-:W-:-:S02]  /*7220*/  LOP3.LUT R8, R46, R109, RZ, 0x3c, !PT ;  /* 0x0000006d2e087212 */ /* 0x000fc400078e3cff */
[----:B------:R-:W-:Y:S02]  /*7230*/  MOV R91, R26 ;  /* 0x0000001a005b7202 */ /* 0x000fe40000000f00 */
[----:B------:R-:W-:Y:S02]  /*7240*/  MOV R27, R10 ;  /* 0x0000000a001b7202 */ /* 0x000fe40000000f00 */
[----:B------:R-:W-:Y:S02]  /*7250*/  MOV R26, R8 ;  /* 0x00000008001a7202 */ /* 0x000fe40000000f00 */
[----:B------:R-:W-:Y:S02]  /*7260*/  MOV R93, R30 ;  /* 0x0000001e005d7202 */ /* 0x000fe40000000f00 */
[----:B------:R-:W-:Y:S02]  /*7270*/  F2FP.F16.F32.PACK_AB R8, R89, R90 ;  /* 0x0000005a5908723e */ /* 0x000fe400000000ff */
[----:B------:R-:W-:-:S02]  /*7280*/  F2FP.F16.F32.PACK_AB R9, R35, R34 ;  /* 0x000000222309723e */ /* 0x000fc400000000ff */
[----:B------:R-:W-:Y:S02]  /*7290*/  F2FP.F16.F32.PACK_AB R10, R37, R88 ;  /* 0x00000058250a723e */ /* 0x000fe400000000ff */
[----:B------:R-:W-:Y:S02]  /*72a0*/  F2FP.F16.F32.PACK_AB R11, R39, R38 ;  /* 0x00000026270b723e */ /* 0x000fe400000000ff */
[----:B------:R-:W-:Y:S02]  /*72b0*/  MOV R92, R28 ;  /* 0x0000001c005c7202 */ /* 0x000fe40000000f00 */
[----:B------:R-:W-:Y:S01]  /*72c0*/  MOV R46, R14 ;  /* 0x0000000e002e7202 */ /* 0x000fe20000000f00 */
[----:B------:R-:W-:Y:S01]  /*72d0*/  STSM.16.M88.4 [R93], R8 ;  /* 0x000000085d007844 */ /* 0x000fe20000000200 */
[----:B------:R-:W-:Y:S02]  /*72e0*/  MOV R44, R12 ;  /* 0x0000000c002c7202 */ /* 0x000fe40000000f00 */
[----:B0-----:R-:W-:-:S02]  /*72f0*/  F2FP.F16.F32.PACK_AB R4, R41, R40 ;  /* 0x000000282904723e */ /* 0x001fc400000000ff */
[----:B------:R-:W-:Y:S02]  /*7300*/  F2FP.F16.F32.PACK_AB R5, R43, R42 ;  /* 0x0000002a2b05723e */ /* 0x000fe400000000ff */
[----:B------:R-:W-:Y:S02]  /*7310*/  F2FP.F16.F32.PACK_AB R6, R33, R36 ;  /* 0x000000242106723e */ /* 0x000fe400000000ff */
[----:B------:R-:W-:Y:S02]  /*7320*/  F2FP.F16.F32.PACK_AB R7, R21, R32 ;  /* 0x000000201507723e */ /* 0x000fe400000000ff */
[----:B------:R-:W-:Y:S02]  /*7330*/  F2FP.F16.F32.PACK_AB R12, R49, R48 ;  /* 0x00000030310c723e */ /* 0x000fe400000000ff */
[----:B------:R-:W-:Y:S01]  /*7340*/  F2FP.F16.F32.PACK_AB R13, R51, R50 ;  /* 0x00000032330d723e */ /* 0x000fe200000000ff */
[----:B------:R0:W-:Y:S01]  /*7350*/  STSM.16.M88.4 [R92], R4 ;  /* 0x000000045c007844 */ /* 0x0001e20000000200 */
[----:B------:R-:W-:-:S02]  /*7360*/  F2FP.F16.F32.PACK_AB R14, R53, R52 ;  /* 0x00000034350e723e */ /* 0x000fc400000000ff */
[----:B------:R-:W-:Y:S02]  /*7370*/  F2FP.F16.F32.PACK_AB R15, R55, R54 ;  /* 0x00000036370f723e */ /* 0x000fe400000000ff */
[----:B------:R-:W-:Y:S02]  /*7380*/  F2FP.F16.F32.PACK_AB R28, R57, R56 ;  /* 0x00000038391c723e */ /* 0x000fe400000000ff */
[----:B------:R-:W-:Y:S01]  /*7390*/  F2FP.F16.F32.PACK_AB R29, R59, R58 ;  /* 0x0000003a3b1d723e */ /* 0x000fe200000000ff */
[----:B------:R-:W-:Y:S01]  /*73a0*/  STSM.16.M88.4 [R91], R12 ;  /* 0x0000000c5b007844 */ /* 0x000fe20000000200 */
[----:B------:R-:W-:Y:S02]  /*73b0*/  F2FP.F16.F32.PACK_AB R30, R61, R60 ;  /* 0x0000003c3d1e723e */ /* 0x000fe400000000ff */
[----:B------:R-:W-:Y:S02]  /*73c0*/  F2FP.F16.F32.PACK_AB R31, R63, R62 ;  /* 0x0000003e3f1f723e */ /* 0x000fe400000000ff */
[----:B------:R-:W-:-:S03]  /*73d0*/  PLOP3.LUT P0, PT, PT, PT, UP0, 0x80, 0x0 ;  /* 0x000000000000781c */ /* 0x000fc60003f0f008 */
[----:B------:R1:W-:Y:S01]  /*73e0*/  STSM.16.M88.4 [R46], R28 ;  /* 0x0000001c2e007844 */ /* 0x0003e20000000200 */
[----:B0-----:R-:W-:Y:S02]  /*73f0*/  IMAD.U32 R4, RZ, RZ, UR4 ;  /* 0x00000004ff047e24 */ /* 0x001fe4000f8e00ff */
[----:B------:R-:W-:Y:S01]  /*7400*/  IMAD.U32 R5, RZ, RZ, UR6 ;  /* 0x00000006ff057e24 */ /* 0x000fe2000f8e00ff */
[----:B------:R0:W-:Y:S01]  /*7410*/  STSM.16.M88.4 [R44], R64 ;  /* 0x000000402c007844 */ /* 0x0001e20000000200 */
[----:B------:R-:W-:-:S03]  /*7420*/  ULDC.64 UR6, c[0x0][0xbe0] ;  /* 0x0002f80000067ab9 */ /* 0x000fc60000000a00 */
[----:B------:R0:W-:Y:S04]  /*7430*/  STSM.16.M88.4 [R27], R72 ;  /* 0x000000481b007844 */ /* 0x0001e80000000200 */
[----:B------:R0:W-:Y:S01]  /*7440*/  STSM.16.M88.4 [R26], R80 ;  /* 0x000000501a007844 */ /* 0x0001e20000000200 */
[----:B------:R-:W-:Y:S06]  /*7450*/  BAR.SYNC.DEFER_BLOCKING 0x1, 0x100 ;  /* 0x0044000000007b1d */ /* 0x000fec0000010000 */
[----:B------:R-:W2:Y:S01]  /*7460*/  @P0 LDG.E R6, desc[UR10][R4.64] ;  /* 0x0000000a04060981 */ /* 0x000ea2000c1e1900 */
[----:B------:R-:W-:Y:S01]  /*7470*/  UISETP.NE.U32.AND UP1, UPT, UR6, URZ, UPT ;  /* 0x0000003f0600728c */ /* 0x000fe2000bf25070 */
[----:B------:R-:W3:Y:S01]  /*7480*/  LDC R51, c[0x0][0xa88] ;  /* 0x0002a200ff337b82 */ /* 0x000ee20000000800 */
[----:B------:R-:W-:Y:S01]  /*7490*/  IMAD R7, R18, 0x40, R17 ;  /* 0x0000004012077824 */ /* 0x000fe200078e0211 */
[----:B------:R-:W-:Y:S01]  /*74a0*/  UMOV UR4, URZ ;  /* 0x0000003f00047c82 */ /* 0x000fe20008000000 */
[----:B------:R-:W-:-:S02]  /*74b0*/  UISETP.NE.AND.EX UP1, UPT, UR7, URZ, UPT, UP1 ;  /* 0x0000003f0700728c */ /* 0x000fc4000bf25310 */
[----:B------:R-:W-:-:S04]  /*74c0*/  IMAD.WIDE R24, R7, 0x2, R24 ;  /* 0x0000000207187825 */ /* 0x000fc800078e0218 */
[----:B------:R-:W-:Y:S02]  /*74d0*/  PLOP3.LUT P2, PT, PT, PT, UP1, 0x80, 0x0 ;  /* 0x000000000000781c */ /* 0x000fe40003f4f018 */
[----:B-1----:R-:W-:-:S03]  /*74e0*/  IADD3 R29, P1, R24, 0x1000, RZ ;  /* 0x00001000181d7810 */ /* 0x002fc60007f3e0ff */
[----:B------:R-:W-:-:S04]  /*74f0*/  @UP1 UIADD3 UR6, UP2, UR8, UR6, URZ ;  /* 0x0000000608061290 */ /* 0x000fc8000ff5e03f */
[----:B------:R-:W-:-:S06]  /*7500*/  @UP1 UIADD3.X UR7, UR9, UR7, URZ, UP2, !UPT ;  /* 0x0000000709071290 */ /* 0x000fcc00097fe43f */
[----:B------:R-:W-:Y:S01]  /*7510*/  IMAD.U32 R7, RZ, RZ, UR7 ;  /* 0x00000007ff077e24 */ /* 0x000fe2000f8e00ff */
[----:B--2---:R-:W-:Y:S01]  /*7520*/  @P0 R2UR UR4, R6 ;  /* 0x00000000060402ca */ /* 0x004fe200000e0000 */
[----:B------:R-:W-:-:S05]  /*7530*/  IMAD.U32 R6, RZ, RZ, UR6 ;  /* 0x00000006ff067e24 */ /* 0x000fca000f8e00ff */
[----:B---3--:R0:W5:Y:S01]  /*7540*/  @P2 LDG.E R51, desc[UR10][R6.64] ;  /* 0x0000000a06332981 */ /* 0x008162000c1e1900 */
[----:B------:R-:W-:Y:S08]  /*7550*/  @P2 BRA `(.L_x_282) ;  /* 0x0000000000142947 */ /* 0x000ff00003800000 */
[----:B------:R-:W-:Y:S05]  /*7560*/  @!P0 BRA `(.L_x_282) ;  /* 0x0000000000108947 */ /* 0x000fea0003800000 */
[----:B------:R-:W-:Y:S02]  /*7570*/  ULDC.64 UR6, c[0x0][0x208] ;  /* 0x0000820000067ab9 */ /* 0x000fe40000000a00 */
[----:B0-----:R-:W2:Y:S04]  /*7580*/  LDG.E R6, desc[UR6][R4.64] ;  /* 0x0000000604067981 */ /* 0x001ea8000c1e1900 */
[----:B-----5:R-:W2:Y:S02]  /*7590*/  LDG.E R51, desc[UR6][R4.64+0x4] ;  /* 0x0000040604337981 */ /* 0x020ea4000c1e1900 */
[----:B--2---:R-:W-:-:S07]  /*75a0*/  IMAD.IADD R51, R51, 0x1, -R6 ;  /* 0x0000000133337824 */ /* 0x004fce00078e0a06 */
.L_x_282:
[----:B------:R-:W-:Y:S01]  /*75b0*/  R2UR UR15, R23 ;  /* 0x00000000170f72ca */ /* 0x000fe200000e0000 */
[----:B------:R-:W-:Y:S01]  /*75c0*/  ULDC.64 UR12, c[0x0][0xb70] ;  /* 0x0002dc00000c7ab9 */ /* 0x000fe20000000a00 */
[----:B------:R-:W-:Y:S01]  /*75d0*/  R2UR UR14, R184 ;  /* 0x00000000b80e72ca */ /* 0x000fe200000e0000 */
[----:B------:R-:W-:Y:S01]  /*75e0*/  USHF.R.S32.HI UR9, URZ, 0x1f, UR4 ;  /* 0x0000001f3f097899 */ /* 0x000fe20008011404 */
[----:B------:R-:W-:Y:S01]  /*75f0*/  IMAD R8, R22, 0x80, R189 ;  /* 0x0000008016087824 */ /* 0x000fe200078e02bd */
[----:B------:R-:W-:Y:S01]  /*7600*/  UMOV UR8, UR4 ;  /* 0x0000000400087c82 */ /* 0x000fe20008000000 */
[----:B------:R-:W-:Y:S01]  /*7610*/  USEL UR61, UR61, URZ, !UP0 ;  /* 0x0000003f3d3d7287 */ /* 0x000fe2000c000000 */
[----:B------:R-:W-:Y:S01]  /*7620*/  IADD3 R13, P2, R24, 0x2000, RZ ;  /* 0x00002000180d7810 */ /* 0x000fe20007f5e0ff */
[----:B------:R-:W-:Y:S01]  /*7630*/  ULDC.64 UR16, c[0x0][0x208] ;  /* 0x0000820000107ab9 */ /* 0x000fe20000000a00 */
[----:B------:R-:W-:Y:S02]  /*7640*/  SHF.R.S32.HI R5, RZ, 0x1f, R8 ;  /* 0x0000001fff057819 */ /* 0x000fe40000011408 */
[----:B------:R-:W-:-:S02]  /*7650*/  LOP3.LUT R28, R29, 0x380, RZ, 0xc0, !PT ;  /* 0x000003801d1c7812 */ /* 0x000fc400078ec0ff */
[----:B------:R-:W-:Y:S01]  /*7660*/  USHF.R.S32.HI UR11, URZ, 0x1f, UR15 ;  /* 0x0000001f3f0b7899 */ /* 0x000fe2000801140f */
[----:B0-----:R-:W-:Y:S01]  /*7670*/  IADD3 R7, P6, R24, 0x3000, RZ ;  /* 0x0000300018077810 */ /* 0x001fe20007fde0ff */
[----:B------:R-:W-:Y:S01]  /*7680*/  USEL UR14, UR14, URZ, !UP0 ;  /* 0x0000003f0e0e7287 */ /* 0x000fe2000c000000 */
[----:B------:R-:W-:Y:S01]  /*7690*/  LOP3.LUT R12, R13, 0x380, RZ, 0xc0, !PT ;  /* 0x000003800d0c7812 */ /* 0x000fe200078ec0ff */
[----:B------:R-:W-:Y:S01]  /*76a0*/  UIMAD UR10, UR11, UR12, URZ ;  /* 0x0000000c0b0a72a4 */ /* 0x000fe2000f8e023f */
[----:B------:R-:W-:Y:S01]  /*76b0*/  SHF.R.U64 R28, R28, 0x3, RZ ;  /* 0x000000031c1c7819 */ /* 0x000fe200000012ff */
[----:B------:R-:W-:Y:S01]  /*76c0*/  UIMAD.WIDE.U32 UR6, UR15, UR12, UR8 ;  /* 0x0000000c0f0672a5 */ /* 0x000fe2000f8e0008 */
[----:B------:R-:W-:Y:S01]  /*76d0*/  LOP3.LUT R4, R7, 0x380, RZ, 0xc0, !PT ;  /* 0x0000038007047812 */ /* 0x000fe200078ec0ff */
[----:B------:R-:W-:Y:S01]  /*76e0*/  UIMAD UR10, UR15, UR13, UR10 ;  /* 0x0000000d0f0a72a4 */ /* 0x000fe2000f8e020a */
[----:B------:R-:W-:Y:S02]  /*76f0*/  SHF.R.U64 R12, R12, 0x3, RZ ;  /* 0x000000030c0c7819 */ /* 0x000fe400000012ff */
[----:B------:R-:W-:Y:S01]  /*7700*/  ULDC.64 UR12, c[0x0][0xb78] ;  /* 0x0002de00000c7ab9 */ /* 0x000fe20000000a00 */
[----:B------:R-:W-:Y:S01]  /*7710*/  UIADD3 UR7, UR7, UR10, URZ ;  /* 0x0000000a07077290 */ /* 0x000fe2000fffe03f */
[----:B------:R-:W-:Y:S01]  /*7720*/  LOP3.LUT R28, R28, R29, RZ, 0x3c, !PT ;  /* 0x0000001d1c1c7212 */ /* 0x000fe200078e3cff */
[----:B------:R-:W-:Y:S01]  /*7730*/  UIMAD UR8, UR14, UR12, URZ ;  /* 0x0000000c0e0872a4 */ /* 0x000fe2000f8e023f */
[----:B------:R-:W-:Y:S01]  /*7740*/  SHF.R.U64 R4, R4, 0x3, RZ ;  /* 0x0000000304047819 */ /* 0x000fe200000012ff */
[----:B------:R-:W-:Y:S01]  /*7750*/  UIMAD.WIDE.U32 UR6, UR61, UR12, UR6 ;  /* 0x0000000c3d0672a5 */ /* 0x000fe2000f8e0006 */
[--C-:B------:R-:W-:Y:S01]  /*7760*/  IMAD.X R29, RZ, RZ, R25.reuse, P1 ;  /* 0x000000ffff1d7224 */ /* 0x100fe200008e0619 */
[----:B------:R-:W-:Y:S01]  /*7770*/  UIMAD UR8, UR61, UR13, UR8 ;  /* 0x0000000d3d0872a4 */ /* 0x000fe2000f8e0208 */
[----:B------:R-:W-:Y:S01]  /*7780*/  LOP3.LUT R12, R12, R13, RZ, 0x3c, !PT ;  /* 0x0000000d0c0c7212 */ /* 0x000fe200078e3cff */
[----:B------:R-:W-:Y:S01]  /*7790*/  IMAD.X R13, RZ, RZ, R25, P2 ;  /* 0x000000ffff0d7224 */ /* 0x000fe200010e0619 */
[----:B------:R-:W-:Y:S01]  /*77a0*/  IADD3 R41, P5, R24, 0x4000, RZ ;  /* 0x0000400018297810 */ /* 0x000fe20007fbe0ff */
[----:B------:R-:W-:Y:S01]  /*77b0*/  ULDC.64 UR12, c[0x0][0xaa0] ;  /* 0x0002a800000c7ab9 */ /* 0x000fe20000000a00 */
[----:B------:R-:W-:Y:S01]  /*77c0*/  IADD3 R6, P0, R8, UR6, RZ ;  /* 0x0000000608067c10 */ /* 0x000fe2000ff1e0ff */
[----:B------:R-:W-:Y:S01]  /*77d0*/  IMAD.U32 R10, RZ, RZ, UR8 ;  /* 0x00000008ff0a7e24 */ /* 0x000fe2000f8e00ff */
[----:B------:R-:W-:-:S02]  /*77e0*/  LOP3.LUT R4, R4, R7, RZ, 0x3c, !PT ;  /* 0x0000000704047212 */ /* 0x000fc400078e3cff */
[C---:B------:R-:W-:Y:S02]  /*77f0*/  IADD3 R33, P4, R24.reuse, 0x5000, RZ ;  /* 0x0000500018217810 */ /* 0x040fe40007f9e0ff */
[----:B------:R-:W-:Y:S01]  /*7800*/  IADD3.X R5, R5, UR7, R10, P0, !PT ;  /* 0x0000000705057c10 */ /* 0x000fe200087fe40a */
[----:B------:R-:W-:Y:S01]  /*7810*/  ULDC.64 UR6, c[0x0][0xb40] ;  /* 0x0002d00000067ab9 */ /* 0x000fe20000000a00 */
[----:B------:R-:W-:Y:S02]  /*7820*/  IADD3 R27, P3, R24, 0x6000, RZ ;  /* 0x00006000181b7810 */ /* 0x000fe40007f7e0ff */
[----:B------:R-:W-:Y:S02]  /*7830*/  LEA R48, P0, R6, UR6, 0x2 ;  /* 0x0000000606307c11 */ /* 0x000fe4000f8010ff */
[----:B------:R-:W-:Y:S02]  /*7840*/  IADD3 R7, P2, R24, 0x7000, RZ ;  /* 0x0000700018077810 */ /* 0x000fe40007f5e0ff */
[----:B------:R-:W-:Y:S01]  /*7850*/  LEA.HI.X R49, R6, UR7, R5, 0x2, P0 ;  /* 0x0000000706317c11 */ /* 0x000fe200080f1405 */
[----:B------:R-:W-:Y:S01]  /*7860*/  VIADD R6, R8, 0x8 ;  /* 0x0000000808067836 */ /* 0x000fe20000000000 */
[----:B------:R-:W-:-:S02]  /*7870*/  LOP3.LUT P0, RZ, R186, 0x3, RZ, 0xc0, !PT ;  /* 0x00000003baff7812 */ /* 0x000fc4000780c0ff */
[----:B------:R-:W-:Y:S02]  /*7880*/  LOP3.LUT R40, R41, 0x380, RZ, 0xc0, !PT ;  /* 0x0000038029287812 */ /* 0x000fe400078ec0ff */
[----:B------:R-:W-:Y:S02]  /*7890*/  LOP3.LUT R32, R33, 0x380, RZ, 0xc0, !PT ;  /* 0x0000038021207812 */ /* 0x000fe400078ec0ff */
[----:B------:R-:W-:Y:S02]  /*78a0*/  LOP3.LUT R26, R27, 0x380, RZ, 0xc0, !PT ;  /* 0x000003801b1a7812 */ /* 0x000fe400078ec0ff */
[----:B------:R-:W-:Y:S01]  /*78b0*/  LOP3.LUT R37, R24, 0x380, RZ, 0xc0, !PT ;  /* 0x0000038018257812 */ /* 0x000fe200078ec0ff */
[----:B------:R-:W-:Y:S01]  /*78c0*/  UIMAD UR6, UR9, UR12, URZ ;  /* 0x0000000c090672a4 */ /* 0x000fe2000f8e023f */
[-C--:B-----5:R-:W-:Y:S01]  /*78d0*/  ISETP.GE.OR P1, PT, R8, R51.reuse, P0 ;  /* 0x000000330800720c */ /* 0x0a0fe20000726670 */
[----:B------:R-:W-:Y:S01]  /*78e0*/  IMAD.U32 R19, RZ, RZ, UR12 ;  /* 0x0000000cff137e24 */ /* 0x000fe2000f8e00ff */
[----:B------:R-:W-:Y:S01]  /*78f0*/  ISETP.GE.OR P0, PT, R6, R51, P0 ;  /* 0x000000330600720c */ /* 0x000fe20000706670 */
[--C-:B------:R-:W-:Y:S01]  /*7900*/  IMAD.X R5, RZ, RZ, R25.reuse, P6 ;  /* 0x000000ffff057224 */ /* 0x100fe200030e0619 */
[----:B------:R-:W-:Y:S01]  /*7910*/  LOP3.LUT R6, R7, 0x380, RZ, 0xc0, !PT ;  /* 0x0000038007067812 */ /* 0x000fe200078ec0ff */
[----:B------:R-:W-:Y:S01]  /*7920*/  IMAD.X R9, RZ, RZ, R25, P2 ;  /* 0x000000ffff097224 */ /* 0x000fe200010e0619 */
[----:B------:R-:W-:-:S02]  /*7930*/  SHF.R.U64 R40, R40, 0x3, RZ ;  /* 0x0000000328287819 */ /* 0x000fc400000012ff */
[----:B------:R-:W-:Y:S02]  /*7940*/  SHF.R.U64 R32, R32, 0x3, RZ ;  /* 0x0000000320207819 */ /* 0x000fe400000012ff */
[----:B------:R-:W-:Y:S02]  /*7950*/  SHF.R.U64 R26, R26, 0x3, RZ ;  /* 0x000000031a1a7819 */ /* 0x000fe400000012ff */
[----:B------:R-:W-:Y:S01]  /*7960*/  SHF.R.U64 R37, R37, 0x3, RZ ;  /* 0x0000000325257819 */ /* 0x000fe200000012ff */
[----:B------:R0:W-:Y:S01]  /*7970*/  @!P1 STG.E desc[UR16][R48.64], R20 ;  /* 0x0000001430009986 */ /* 0x0001e2000c101910 */
[----:B------:R-:W-:Y:S02]  /*7980*/  SHF.R.U64 R6, R6, 0x3, RZ ;  /* 0x0000000306067819 */ /* 0x000fe400000012ff */
[----:B------:R-:W-:Y:S01]  /*7990*/  SHF.R.S32.HI R21, RZ, 0x1f, R17 ;  /* 0x0000001fff157819 */ /* 0x000fe20000011411 */
[----:B------:R-:W-:Y:S01]  /*79a0*/  UIMAD UR6, UR4, UR13, UR6 ;  /* 0x0000000d040672a4 */ /* 0x000fe2000f8e0206 */
[----:B------:R-:W-:Y:S01]  /*79b0*/  LOP3.LUT R40, R40, R41, RZ, 0x3c, !PT ;  /* 0x0000002928287212 */ /* 0x000fe200078e3cff */
[--C-:B------:R-:W-:Y:S01]  /*79c0*/  IMAD.X R41, RZ, RZ, R25.reuse, P5 ;  /* 0x000000ffff297224 */ /* 0x100fe200028e0619 */
[----:B------:R-:W-:Y:S01]  /*79d0*/  LOP3.LUT R32, R32, R33, RZ, 0x3c, !PT ;  /* 0x0000002120207212 */ /* 0x000fe200078e3cff */
[--C-:B------:R-:W-:Y:S01]  /*79e0*/  IMAD.X R33, RZ, RZ, R25.reuse, P4 ;  /* 0x000000ffff217224 */ /* 0x100fe200020e0619 */
[----:B------:R-:W-:Y:S01]  /*79f0*/  LOP3.LUT R26, R26, R27, RZ, 0x3c, !PT ;  /* 0x0000001b1a1a7212 */ /* 0x000fe200078e3cff */
[----:B------:R-:W-:Y:S01]  /*7a00*/  IMAD.X R27, RZ, RZ, R25, P3 ;  /* 0x000000ffff1b7224 */ /* 0x000fe200018e0619 */
[----:B------:R-:W-:Y:S01]  /*7a10*/  LOP3.LUT R36, R37, R24, RZ, 0x3c, !PT ;  /* 0x0000001825247212 */ /* 0x000fe200078e3cff */
[----:B0-----:R-:W-:Y:S01]  /*7a20*/  IMAD.MOV.U32 R20, RZ, RZ, R17 ;  /* 0x000000ffff147224 */ /* 0x001fe200078e0011 */
[----:B------:R-:W-:Y:S01]  /*7a30*/  LOP3.LUT R8, R6, R7, RZ, 0x3c, !PT ;  /* 0x0000000706087212 */ /* 0x000fe200078e3cff */
[----:B------:R-:W-:Y:S01]  /*7a40*/  IMAD.MOV.U32 R37, RZ, RZ, R25 ;  /* 0x000000ffff257224 */ /* 0x000fe200078e0019 */
[----:B------:R0:W-:Y:S01]  /*7a50*/  @!P0 STG.E desc[UR16][R48.64+0x20], R0 ;  /* 0x0000200030008986 */ /* 0x0001e2000c101910 */
[----:B------:R-:W-:-:S03]  /*7a60*/  IMAD.WIDE.U32 R20, R19, UR4, R20 ;  /* 0x0000000413147c25 */ /* 0x000fc6000f8e0014 */
[----:B------:R-:W5:Y:S01]  /*7a70*/  LD.E.128 R28, desc[UR16][R28.64] ;  /* 0x000000101c1c7980 */ /* 0x000f62000c101d00 */
[----:B------:R-:W-:Y:S01]  /*7a80*/  VIADD R21, R21, UR6 ;  /* 0x0000000615157c36 */ /* 0x000fe20008000000 */
[----:B------:R-:W-:Y:S02]  /*7a90*/  ULDC.64 UR6, c[0x0][0xae0] ;  /* 0x0002b80000067ab9 */ /* 0x000fe40000000a00 */
[----:B------:R-:W5:Y:S04]  /*7aa0*/  LD.E.128 R36, desc[UR16][R36.64] ;  /* 0x0000001024247980 */ /* 0x000f68000c101d00 */
[----:B------:R-:W5:Y:S04]  /*7ab0*/  LD.E.128 R12, desc[UR16][R12.64] ;  /* 0x000000100c0c7980 */ /* 0x000f68000c101d00 */
[----:B------:R-:W5:Y:S04]  /*7ac0*/  LD.E.128 R4, desc[UR16][R4.64] ;  /* 0x0000001004047980 */ /* 0x000f68000c101d00 */
[----:B------:R-:W5:Y:S04]  /*7ad0*/  LD.E.128 R40, desc[UR16][R40.64] ;  /* 0x0000001028287980 */ /* 0x000f68000c101d00 */
[----:B------:R-:W5:Y:S04]  /*7ae0*/  LD.E.128 R32, desc[UR16][R32.64] ;  /* 0x0000001020207980 */ /* 0x000f68000c101d00 */
[----:B------:R-:W5:Y:S04]  /*7af0*/  LD.E.128 R24, desc[UR16][R26.64] ;  /* 0x000000101a187980 */ /* 0x000f68000c101d00 */
[----:B------:R-:W5:Y:S01]  /*7b00*/  LD.E.128 R8, desc[UR16][R8.64] ;  /* 0x0000001008087980 */ /* 0x000f62000c101d00 */
[----:B------:R-:W-:Y:S01]  /*7b10*/  UIMAD UR4, UR11, UR6, URZ ;  /* 0x000000060b0472a4 */ /* 0x000fe2000f8e023f */
[----:B------:R-:W-:Y:S01]  /*7b20*/  @!PT LDS RZ, [RZ] ;  /* 0x00000000fffff984 */ /* 0x000fe20000000800 */
[----:B------:R-:W-:Y:S01]  /*7b30*/  @!PT LDS RZ, [RZ] ;  /* 0x00000000fffff984 */ /* 0x000fe20000000800 */
[----:B------:R-:W-:Y:S01]  /*7b40*/  @!PT LDS RZ, [RZ] ;  /* 0x00000000fffff984 */ /* 0x000fe20000000800 */
[----:B------:R-:W-:Y:S01]  /*7b50*/  @!PT LDS RZ, [RZ] ;  /* 0x00000000fffff984 */ /* 0x000fe20000000800 */
[----:B------:R1:W-:Y:S06]  /*7b60*/  MEMBAR.ALL.CTA ;  /* 0x0000000000007992 */ /* 0x0003ec0000008000 */
[----:B-1----:R-:W1:Y:S01]  /*7b70*/  FENCE.VIEW.ASYNC.S ;  /* 0x00000000000073c6 */ /* 0x002e620000000000 */
[----:B------:R-:W-:Y:S01]  /*7b80*/  IMAD.U32 R23, RZ, RZ, UR6 ;  /* 0x00000006ff177e24 */ /* 0x000fe2000f8e00ff */
[----:B------:R-:W-:Y:S01]  /*7b90*/  UIMAD UR4, UR15, UR7, UR4 ;  /* 0x000000070f0472a4 */ /* 0x000fe2000f8e0204 */
[----:B------:R-:W-:-:S02]  /*7ba0*/  IMAD R51, R22, -0x80, R51 ;  /* 0xffffff8016337824 */ /* 0x000fc400078e0233 */
[----:B------:R-:W-:Y:S01]  /*7bb0*/  IMAD.WIDE.U32 R20, R23, UR15, R20 ;  /* 0x0000000f17147c25 */ /* 0x000fe2000f8e0014 */
[----:B------:R-:W-:Y:S02]  /*7bc0*/  ULDC.64 UR6, c[0x0][0xae8] ;  /* 0x0002ba0000067ab9 */ /* 0x000fe40000000a00 */
[C---:B------:R-:W-:Y:S01]  /*7bd0*/  ISETP.GE.AND P2, PT, R18.reuse, R51, PT ;  /* 0x000000331200720c */ /* 0x040fe20003f46270 */
[----:B------:R-:W-:Y:S01]  /*7be0*/  VIADD R21, R21, UR4 ;  /* 0x0000000415157c36 */ /* 0x000fe20008000000 */
[----:B------:R-:W-:Y:S01]  /*7bf0*/  UIMAD UR4, UR14, UR6, URZ ;  /* 0x000000060e0472a4 */ /* 0x000fe2000f8e023f */
[----:B------:R-:W-:Y:S02]  /*7c00*/  VIADD R3, R3, 0x34820 ;  /* 0x0003482003037836 */ /* 0x000fe40000000000 */
[C---:B0-----:R-:W-:Y:S02]  /*7c10*/  VIADD R0, R18.reuse, 0x20 ;  /* 0x0000002012007836 */ /* 0x041fe40000000000 */
[----:B------:R-:W-:-:S02]  /*7c20*/  VIADD R19, R18, 0x60 ;  /* 0x0000006012137836 */ /* 0x000fc40000000000 */
[----:B------:R-:W-:Y:S01]  /*7c30*/  IMAD.U32 R49, RZ, RZ, UR6 ;  /* 0x00000006ff317e24 */ /* 0x000fe2000f8e00ff */
[----:B------:R-:W-:Y:S01]  /*7c40*/  UIMAD UR4, UR61, UR7, UR4 ;  /* 0x000000073d0472a4 */ /* 0x000fe2000f8e0204 */
[----:B------:R-:W-:Y:S02]  /*7c50*/  PRMT R3, RZ, 0x654, R3 ;  /* 0x00000654ff037816 */ /* 0x000fe40000000003 */
[----:B------:R-:W-:Y:S01]  /*7c60*/  IMAD.WIDE.U32 R48, R49, UR61, R20 ;  /* 0x0000003d31307c25 */ /* 0x000fe2000f8e0014 */
[-C--:B------:R-:W-:Y:S02]  /*7c70*/  ISETP.GE.AND P4, PT, R0, R51.reuse, PT ;  /* 0x000000330000720c */ /* 0x080fe40003f86270 */
[-C--:B------:R-:W-:Y:S01]  /*7c80*/  ISETP.GE.AND P1, PT, R19, R51.reuse, PT ;  /* 0x000000331300720c */ /* 0x080fe20003f26270 */
[----:B------:R-:W-:Y:S01]  /*7c90*/  VIADD R0, R18, 0x40 ;  /* 0x0000004012007836 */ /* 0x000fe20000000000 */
[--C-:B------:R-:W-:Y:S01]  /*7ca0*/  SHF.R.S32.HI R19, RZ, 0x1f, R18.reuse ;  /* 0x0000001fff137819 */ /* 0x100fe20000011412 */
[----:B-1----:R0:W-:Y:S01]  /*7cb0*/  SYNCS.ARRIVE.TRANS64.RED.A1T0 RZ, [R3+URZ], RZ ;  /* 0x000000ff03ff79a7 */ /* 0x0021e2000810043f */
[----:B------:R-:W-:Y:S01]  /*7cc0*/  VIADD R53, R49, UR4 ;  /* 0x0000000431357c36 */ /* 0x000fe20008000000 */
[----:B------:R-:W-:Y:S01]  /*7cd0*/  BSSY B1, `(.L_x_283) ;  /* 0x0000015000017945 */ /* 0x000fe20003800000 */
[----:B------:R-:W-:Y:S01]  /*7ce0*/  ISETP.GE.AND P0, PT, R0, R51, PT ;  /* 0x000000330000720c */ /* 0x000fe20003f06270 */
[----:B------:R-:W-:-:S02]  /*7cf0*/  IMAD.WIDE R22, R22, 0x80, R18 ;  /* 0x0000008016167825 */ /* 0x000fc400078e0212 */
[----:B------:R-:W-:Y:S10]  /*7d00*/  @P2 BRA `(.L_x_284) ;  /* 0x0000000000442947 */ /* 0x000ff40003800000 */
[----:B------:R-:W-:Y:S01]  /*7d10*/  ULDC.64 UR6, c[0x0][0xad8] ;  /* 0x0002b60000067ab9 */ /* 0x000fe20000000a00 */
[----:B------:R-:W-:Y:S01]  /*7d20*/  VIADD R0, R17, 0x40 ;  /* 0x0000004011007836 */ /* 0x000fe20000000000 */
[----:B------:R-:W-:Y:S01]  /*7d30*/  ULDC UR4, c[0x0][0xa8c] ;  /* 0x0002a30000047ab9 */ /* 0x000fe20000000800 */
[----:B0-----:R-:W-:Y:S01]  /*7d40*/  IMAD R3, R23, UR6, RZ ;  /* 0x0000000617037c24 */ /* 0x001fe2000f8e02ff */
[----:B------:R-:W-:Y:S01]  /*7d50*/  ISETP.GE.AND P2, PT, R17, UR4, PT ;  /* 0x0000000411007c0c */ /* 0x000fe2000bf46270 */
[----:B------:R-:W-:Y:S01]  /*7d60*/  IMAD.MOV.U32 R20, RZ, RZ, R48 ;  /* 0x000000ffff147224 */ /* 0x000fe200078e0030 */
[----:B------:R-:W-:Y:S01]  /*7d70*/  ISETP.GE.AND P3, PT, R0, UR4, PT ;  /* 0x0000000400007c0c */ /* 0x000fe2000bf66270 */
[----:B------:R-:W-:Y:S01]  /*7d80*/  IMAD.MOV.U32 R21, RZ, RZ, R53 ;  /* 0x000000ffff157224 */ /* 0x000fe200078e0035 */
[----:B------:R-:W-:Y:S01]  /*7d90*/  ULDC.64 UR8, c[0x0][0x208] ;  /* 0x0000820000087ab9 */ /* 0x000fe20000000a00 */
[C---:B------:R-:W-:Y:S02]  /*7da0*/  IMAD R3, R22.reuse, UR7, R3 ;  /* 0x0000000716037c24 */ /* 0x040fe4000f8e0203 */
[----:B------:R-:W-:Y:S01]  /*7db0*/  IMAD.WIDE.U32 R20, R22, UR6, R20 ;  /* 0x0000000616147c25 */ /* 0x000fe2000f8e0014 */
[----:B------:R-:W-:-:S03]  /*7dc0*/  ULDC.64 UR6, c[0x0][0xa80] ;  /* 0x0002a00000067ab9 */ /* 0x000fc60000000a00 */
[----:B------:R-:W-:Y:S01]  /*7dd0*/  IMAD.IADD R3, R21, 0x1, R3 ;  /* 0x0000000115037824 */ /* 0x000fe200078e0203 */
[----:B------:R-:W-:-:S04]  /*7de0*/  LEA R50, P5, R20, UR6, 0x1 ;  /* 0x0000000614327c11 */ /* 0x000fc8000f8a08ff */
[----:B------:R-:W-:-:S05]  /*7df0*/  LEA.HI.X R51, R20, UR7, R3, 0x1, P5 ;  /* 0x0000000714337c11 */ /* 0x000fca000a8f0c03 */
[----:B-----5:R1:W-:Y:S04]  /*7e00*/  @!P2 STG.E.128 desc[UR8][R50.64], R36 ;  /* 0x000000243200a986 */ /* 0x0203e8000c101d08 */
[----:B------:R1:W-:Y:S02]  /*7e10*/  @!P3 STG.E.128 desc[UR8][R50.64+0x80], R40 ;  /* 0x000080283200b986 */ /* 0x0003e4000c101d08 */
.L_x_284:
[----:B------:R-:W-:Y:S05]  /*7e20*/  BSYNC B1 ;  /* 0x0000000000017941 */ /* 0x000fea0003800000 */
.L_x_283:
[----:B------:R-:W-:Y:S04]  /*7e30*/  BSSY B1, `(.L_x_285) ;  /* 0x0000015000017945 */ /* 0x000fe80003800000 */
[----:B------:R-:W-:Y:S05]  /*7e40*/  @P4 BRA `(.L_x_286) ;  /* 0x00000000004c4947 */ /* 0x000fea0003800000 */
[----:B0-----:R-:W-:Y:S01]  /*7e50*/  IADD3 R3, P2, R22, 0x20, RZ ;  /* 0x0000002016037810 */ /* 0x001fe20007f5e0ff */
[----:B------:R-:W-:Y:S01]  /*7e60*/  ULDC.64 UR6, c[0x0][0xad8] ;  /* 0x0002b60000067ab9 */ /* 0x000fe20000000a00 */
[----:B------:R-:W-:Y:S01]  /*7e70*/  IMAD.MOV.U32 R20, RZ, RZ, R48 ;  /* 0x000000ffff147224 */ /* 0x000fe200078e0030 */
[----:B------:R-:W-:Y:S01]  /*7e80*/  ULDC UR4, c[0x0][0xa8c] ;  /* 0x0002a30000047ab9 */ /* 0x000fe20000000800 */
[----:B------:R-:W-:Y:S01]  /*7e90*/  IMAD.MOV.U32 R21, RZ, RZ, R53 ;  /* 0x000000ffff157224 */ /* 0x000fe200078e0035 */
[C---:B------:R-:W-:Y:S01]  /*7ea0*/  ISETP.GE.AND P3, PT, R17.reuse, UR4, PT ;  /* 0x0000000411007c0c */ /* 0x040fe2000bf66270 */
[----:B------:R-:W-:Y:S01]  /*7eb0*/  IMAD.X R0, RZ, RZ, R23, P2 ;  /* 0x000000ffff007224 */ /* 0x000fe200010e0617 */
[----:B------:R-:W-:Y:S01]  /*7ec0*/  ULDC.64 UR8, c[0x0][0x208] ;  /* 0x0000820000087ab9 */ /* 0x000fe20000000a00 */
[----:B-1---5:R-:W-:Y:S02]  /*7ed0*/  VIADD R36, R17, 0x40 ;  /* 0x0000004011247836 */ /* 0x022fe40000000000 */
[----:B------:R-:W-:-:S02]  /*7ee0*/  IMAD R0, R0, UR6, RZ ;  /* 0x0000000600007c24 */ /* 0x000fc4000f8e02ff */
[----:B------:R-:W-:Y:S01]  /*7ef0*/  IMAD.WIDE.U32 R20, R3, UR6, R20 ;  /* 0x0000000603147c25 */ /* 0x000fe2000f8e0014 */
[----:B------:R-:W-:-:S03]  /*7f00*/  ISETP.GE.AND P4, PT, R36, UR4, PT ;  /* 0x0000000424007c0c */ /* 0x000fc6000bf86270 */
[----:B------:R-:W-:Y:S01]  /*7f10*/  IMAD R3, R3, UR7, R0 ;  /* 0x0000000703037c24 */ /* 0x000fe2000f8e0200 */
[----:B------:R-:W-:Y:S02]  /*7f20*/  ULDC.64 UR6, c[0x0][0xa80] ;  /* 0x0002a00000067ab9 */ /* 0x000fe40000000a00 */
[----:B------:R-:W-:Y:S01]  /*7f30*/  LEA R36, P2, R20, UR6, 0x1 ;  /* 0x0000000614247c11 */ /* 0x000fe2000f8408ff */
[----:B------:R-:W-:-:S05]  /*7f40*/  IMAD.IADD R3, R21, 0x1, R3 ;  /* 0x0000000115037824 */ /* 0x000fca00078e0203 */
[----:B------:R-:W-:-:S05]  /*7f50*/  LEA.HI.X R37, R20, UR7, R3, 0x1, P2 ;  /* 0x0000000714257c11 */ /* 0x000fca00090f0c03 */
[----:B------:R2:W-:Y:S04]  /*7f60*/  @!P3 STG.E.128 desc[UR8][R36.64], R28 ;  /* 0x0000001c2400b986 */ /* 0x0005e8000c101d08 */
[----:B------:R2:W-:Y:S02]  /*7f70*/  @!P4 STG.E.128 desc[UR8][R36.64+0x80], R32 ;  /* 0x000080202400c986 */ /* 0x0005e4000c101d08 */
.L_x_286:
[----:B------:R-:W-:Y:S05]  /*7f80*/  BSYNC B1 ;  /* 0x0000000000017941 */ /* 0x000fea0003800000 */
.L_x_285:
        /* <DEDUP_REMOVED lines=10> */
[----:B--2--5:R-:W-:Y:S02]  /*8030*/  VIADD R28, R17, 0x40 ;  /* 0x00000040111c7836 */ /* 0x024fe40000000000 */
        /* <DEDUP_REMOVED lines=10> */
.L_x_288:
[----:B------:R-:W-:Y:S05]  /*80e0*/  BSYNC B1 ;  /* 0x0000000000017941 */ /* 0x000fea0003800000 */
.L_x_287:
[----:B------:R-:W-:Y:S05]  /*80f0*/  @P1 BRA `(.L_x_289) ;  /* 0x0000000c00301947 */ /* 0x000fea0003800000 */
[----:B0-----:R-:W-:Y:S01]  /*8100*/  IADD3 R3, P0, R22, 0x60, RZ ;  /* 0x0000006016037810 */ /* 0x001fe20007f1e0ff */
[----:B------:R-:W-:Y:S01]  /*8110*/  ULDC.64 UR6, c[0x0][0xad8] ;  /* 0x0002b60000067ab9 */ /* 0x000fe20000000a00 */
[----:B---3-5:R-:W-:Y:S01]  /*8120*/  IMAD.MOV.U32 R12, RZ, RZ, R48 ;  /* 0x000000ffff0c7224 */ /* 0x028fe200078e0030 */
[----:B------:R-:W-:Y:S01]  /*8130*/  ULDC UR4, c[0x0][0xa8c] ;  /* 0x0002a30000047ab9 */ /* 0x000fe20000000800 */
[----:B------:R-:W-:Y:S01]  /*8140*/  IMAD.MOV.U32 R13, RZ, RZ, R53 ;  /* 0x000000ffff0d7224 */ /* 0x000fe200078e0035 */
[----:B------:R-:W-:Y:S01]  /*8150*/  ISETP.GE.AND P1, PT, R17, UR4, PT ;  /* 0x0000000411007c0c */ /* 0x000fe2000bf26270 */
[----:B------:R-:W-:Y:S01]  /*8160*/  IMAD.X R22, RZ, RZ, R23, P0 ;  /* 0x000000ffff167224 */ /* 0x000fe200000e0617 */
[----:B------:R-:W-:Y:S01]  /*8170*/  ULDC.64 UR8, c[0x0][0x208] ;  /* 0x0000820000087ab9 */ /* 0x000fe20000000a00 */
[----:B------:R-:W-:-:S04]  /*8180*/  IMAD.WIDE.U32 R12, R3, UR6, R12 ;  /* 0x00000006030c7c25 */ /* 0x000fc8000f8e000c */
[----:B------:R-:W-:Y:S02]  /*8190*/  IMAD R22, R22, UR6, RZ ;  /* 0x0000000616167c24 */ /* 0x000fe4000f8e02ff */
[----:B------:R-:W-:Y:S02]  /*81a0*/  VIADD R0, R17, 0x40 ;  /* 0x0000004011007836 */ /* 0x000fe40000000000 */
[----:B------:R-:W-:Y:S01]  /*81b0*/  IMAD R3, R3, UR7, R22 ;  /* 0x0000000703037c24 */ /* 0x000fe2000f8e0216 */
[----:B------:R-:W-:Y:S02]  /*81c0*/  ULDC.64 UR6, c[0x0][0xa80] ;  /* 0x0002a00000067ab9 */ /* 0x000fe40000000a00 */
[----:B------:R-:W-:Y:S01]  /*81d0*/  LEA R14, P0, R12, UR6, 0x1 ;  /* 0x000000060c0e7c11 */ /* 0x000fe2000f8008ff */
[----:B------:R-:W-:-:S05]  /*81e0*/  IMAD.IADD R3, R13, 0x1, R3 ;  /* 0x000000010d037824 */ /* 0x000fca00078e0203 */
[----:B------:R-:W-:Y:S02]  /*81f0*/  LEA.HI.X R15, R12, UR7, R3, 0x1, P0 ;  /* 0x000000070c0f7c11 */ /* 0x000fe400080f0c03 */
[----:B------:R-:W-:-:S03]  /*8200*/  ISETP.GE.AND P0, PT, R0, UR4, PT ;  /* 0x0000000400007c0c */ /* 0x000fc6000bf06270 */
[----:B------:R4:W-:Y:S10]  /*8210*/  @!P1 STG.E.128 desc[UR8][R14.64], R4 ;  /* 0x000000040e009986 */ /* 0x0009f4000c101d08 */
[----:B------:R-:W-:Y:S05]  /*8220*/  @P0 BRA `(.L_x_289) ;  /* 0x0000000800e40947 */ /* 0x000fea0003800000 */
[----:B------:R-:W-:Y:S02]  /*8230*/  ULDC.64 UR6, c[0x0][0x208] ;  /* 0x0000820000067ab9 */ /* 0x000fe40000000a00 */
[----:B------:R0:W-:Y:S01]  /*8240*/  STG.E.128 desc[UR6][R14.64+0x80], R8 ;  /* 0x000080080e007986 */ /* 0x0001e2000c101d06 */
[----:B------:R-:W-:Y:S05]  /*8250*/  BRA `(.L_x_289) ;  /* 0x0000000800d87947 */ /* 0x000fea0003800000 */
.L_x_281:
[----:B------:R-:W-:Y:S01]  /*8260*/  R2UR UR4, R184 ;  /* 0x00000000b80472ca */ /* 0x000fe200000e0000 */
[----:B------:R-:W-:Y:S01]  /*8270*/  USHF.L.U32 UR8, UR61, 0x2, URZ ;  /* 0x000000023d087899 */ /* 0x000fe2000800063f */
[----:B------:R-:W-:Y:S01]  /*8280*/  IMAD.MOV.U32 R9, RZ, RZ, RZ ;  /* 0x000000ffff097224 */ /* 0x000fe200078e00ff */
[----:B------:R-:W-:Y:S01]  /*8290*/  ULDC.64 UR6, c[0x0][0xbd8] ;  /* 0x0002f60000067ab9 */ /* 0x000fe20000000a00 */
[----:B------:R-:W-:Y:S01]  /*82a0*/  ULDC.64 UR10, c[0x0][0x208] ;  /* 0x00008200000a7ab9 */ /* 0x000fe20000000a00 */
[----:B------:R-:W-:-:S04]  /*82b0*/  UISETP.NE.U32.AND UP0, UPT, UR6, URZ, UPT ;  /* 0x0000003f0600728c */ /* 0x000fc8000bf05070 */
[----:B------:R-:W-:-:S04]  /*82c0*/  UISETP.NE.AND.EX UP0, UPT, UR7, URZ, UPT, UP0 ;  /* 0x0000003f0700728c */ /* 0x000fc8000bf05300 */
[----:B------:R-:W-:Y:S02]  /*82d0*/  USHF.L.U64.HI UR9, UR61, 0x2, UR4 ;  /* 0x000000023d097899 */ /* 0x000fe40008010204 */
[----:B------:R-:W-:Y:S01]  /*82e0*/  UIADD3 UR4, UP1, UR8, UR6, URZ ;  /* 0x0000000608047290 */ /* 0x000fe2000ff3e03f */
[----:B------:R-:W0:Y:S01]  /*82f0*/  LDC R3, c[0x0][0xa88] ;  /* 0x0002a200ff037b82 */ /* 0x000e220000000800 */
[----:B------:R-:W-:Y:S02]  /*8300*/  PLOP3.LUT P1, PT, PT, PT, UP0, 0x80, 0x0 ;  /* 0x000000000000781c */ /* 0x000fe40003f2f008 */
[----:B------:R-:W-:Y:S02]  /*8310*/  UIADD3.X UR6, UR9, UR7, URZ, UP1, !UPT ;  /* 0x0000000709067290 */ /* 0x000fe40008ffe43f */
[----:B------:R-:W-:-:S04]  /*8320*/  IMAD.U32 R4, RZ, RZ, UR4 ;  /* 0x00000004ff047e24 */ /* 0x000fc8000f8e00ff */
[----:B------:R-:W-:Y:S01]  /*8330*/  IMAD.U32 R5, RZ, RZ, UR6 ;  /* 0x00000006ff057e24 */ /* 0x000fe2000f8e00ff */
[----:B------:R-:W-:Y:S02]  /*8340*/  ULDC.64 UR6, c[0x0][0xbe0] ;  /* 0x0002f80000067ab9 */ /* 0x000fe40000000a00 */
[----:B------:R-:W-:Y:S02]  /*8350*/  UISETP.NE.U32.AND UP1, UPT, UR6, URZ, UPT ;  /* 0x0000003f0600728c */ /* 0x000fe4000bf25070 */
[----:B------:R1:W5:Y:S02]  /*8360*/  @P1 LDG.E R9, desc[UR10][R4.64] ;  /* 0x0000000a04091981 */ /* 0x000364000c1e1900 */
[----:B------:R-:W-:-:S06]  /*8370*/  UISETP.NE.AND.EX UP1, UPT, UR7, URZ, UPT, UP1 ;  /* 0x0000003f0700728c */ /* 0x000fcc000bf25310 */
[----:B------:R-:W-:-:S05]  /*8380*/  PLOP3.LUT P2, PT, PT, PT, UP1, 0x80, 0x0 ;  /* 0x000000000000781c */ /* 0x000fca0003f4f018 */
[----:B------:R-:W-:-:S04]  /*8390*/  @UP1 UIADD3 UR6, UP2, UR8, UR6, URZ ;  /* 0x0000000608061290 */ /* 0x000fc8000ff5e03f */
[----:B------:R-:W-:Y:S02]  /*83a0*/  @UP1 UIADD3.X UR7, UR9, UR7, URZ, UP2, !UPT ;  /* 0x0000000709071290 */ /* 0x000fe400097fe43f */
[----:B------:R-:W-:-:S04]  /*83b0*/  IMAD.U32 R6, RZ, RZ, UR6 ;  /* 0x00000006ff067e24 */ /* 0x000fc8000f8e00ff */
[----:B------:R-:W-:Y:S01]  /*83c0*/  IMAD.U32 R7, RZ, RZ, UR7 ;  /* 0x00000007ff077e24 */ /* 0x000fe2000f8e00ff */
[----:B------:R-:W-:-:S04]  /*83d0*/  ISETP.GE.AND P0, PT, R192, 0x80, PT ;  /* 0x00000080c000780c */ /* 0x000fc80003f06270 */
[----:B0-----:R1:W5:Y:S01]  /*83e0*/  @P2 LDG.E R3, desc[UR10][R6.64] ;  /* 0x0000000a06032981 */ /* 0x001362000c1e1900 */
[----:B------:R-:W-:Y:S08]  /*83f0*/  @P2 BRA `(.L_x_290) ;  /* 0x0000000000142947 */ /* 0x000ff00003800000 */
[----:B------:R-:W-:Y:S05]  /*8400*/  @!P1 BRA `(.L_x_290) ;  /* 0x0000000000109947 */ /* 0x000fea0003800000 */
[----:B------:R-:W-:Y:S02]  /*8410*/  ULDC.64 UR6, c[0x0][0x208] ;  /* 0x0000820000067ab9 */ /* 0x000fe40000000a00 */
[----:B------:R-:W2:Y:S04]  /*8420*/  LDG.E R0, desc[UR6][R4.64] ;  /* 0x0000000604007981 */ /* 0x000ea8000c1e1900 */
[----:B-----5:R-:W2:Y:S02]  /*8430*/  LDG.E R3, desc[UR6][R4.64+0x4] ;  /* 0x0000040604037981 */ /* 0x020ea4000c1e1900 */
[----:B--2---:R-:W-:-:S07]  /*8440*/  IMAD.IADD R3, R3, 0x1, -R0 ;  /* 0x0000000103037824 */ /* 0x004fce00078e0a00 */
.L_x_290:
[----:B------:R-:W-:Y:S01]  /*8450*/  R2UR UR6, R23 ;  /* 0x00000000170672ca */ /* 0x000fe200000e0000 */
[----:B------:R-:W-:Y:S01]  /*8460*/  USEL UR61, UR61, URZ, !UP0 ;  /* 0x0000003f3d3d7287 */ /* 0x000fe2000c000000 */
[----:B------:R-:W-:Y:S01]  /*8470*/  R2UR UR4, R184 ;  /* 0x00000000b80472ca */ /* 0x000fe200000e0000 */
[----:B------:R-:W-:Y:S01]  /*8480*/  BSSY B1, `(.L_x_291) ;  /* 0x0000020000017945 */ /* 0x000fe20003800000 */
[----:B------:R-:W-:Y:S02]  /*8490*/  SHF.R.S32.HI R10, RZ, 0x1f, R17 ;  /* 0x0000001fff0a7819 */ /* 0x000fe40000011411 */
[----:B-----5:R-:W-:-:S07]  /*84a0*/  SHF.R.S32.HI R8, RZ, 0x1f, R9 ;  /* 0x0000001fff087819 */ /* 0x020fce0000011409 */
[----:B------:R-:W-:Y:S02]  /*84b0*/  USHF.R.S32.HI UR7, URZ, 0x1f, UR6 ;  /* 0x0000001f3f077899 */ /* 0x000fe40008011406 */
[----:B------:R-:W-:Y:S01]  /*84c0*/  USEL UR8, UR4, URZ, !UP0 ;  /* 0x0000003f04087287 */ /* 0x000fe2000c000000 */
[----:B------:R-:W-:Y:S11]  /*84d0*/  @P0 BRA `(.L_x_292) ;  /* 0x0000000000680947 */ /* 0x000ff60003800000 */
[----:B------:R-:W0:Y:S02]  /*84e0*/  S2R R0, SR_TID.X ;  /* 0x0000000000007919 */ /* 0x000e240000002100 */
[----:B0-----:R-:W-:-:S04]  /*84f0*/  IMAD R0, R22, 0x80, R0 ;  /* 0x0000008016007824 */ /* 0x001fc800078e0200 */
[----:B------:R-:W-:-:S05]  /*8500*/  VIADD R0, R0, 0xffffff80 ;  /* 0xffffff8000007836 */ /* 0x000fca0000000000 */
[----:B------:R-:W-:-:S13]  /*8510*/  ISETP.GE.AND P0, PT, R0, R3, PT ;  /* 0x000000030000720c */ /* 0x000fda0003f06270 */
[----:B------:R-:W-:Y:S05]  /*8520*/  @P0 BRA `(.L_x_292) ;  /* 0x0000000000540947 */ /* 0x000fea0003800000 */
[----:B------:R-:W-:Y:S01]  /*8530*/  R2UR UR6, R23 ;  /* 0x00000000170672ca */ /* 0x000fe200000e0000 */
[----:B------:R-:W-:Y:S01]  /*8540*/  ULDC.64 UR10, c[0x0][0xb70] ;  /* 0x0002dc00000a7ab9 */ /* 0x000fe20000000a00 */
[C---:B-1----:R-:W-:Y:S01]  /*8550*/  IADD3 R4, P0, R0.reuse, R9, RZ ;  /* 0x0000000900047210 */ /* 0x042fe20007f1e0ff */
[----:B------:R-:W-:Y:S02]  /*8560*/  UIMAD UR4, UR7, UR10, URZ ;  /* 0x0000000a070472a4 */ /* 0x000fe4000f8e023f */
[----:B------:R-:W-:Y:S01]  /*8570*/  IMAD.U32 R7, RZ, RZ, UR10 ;  /* 0x0000000aff077e24 */ /* 0x000fe2000f8e00ff */
[----:B------:R-:W-:Y:S01]  /*8580*/  ULDC.64 UR12, c[0x0][0x208] ;  /* 0x00008200000c7ab9 */ /* 0x000fe20000000a00 */
[----:B------:R-:W-:-:S06]  /*8590*/  LEA.HI.X.SX32 R5, R0, R8, 0x1, P0 ;  /* 0x0000000800057211 */ /* 0x000fcc00000f0eff */
[----:B------:R-:W-:Y:S02]  /*85a0*/  UIMAD UR4, UR6, UR11, UR4 ;  /* 0x0000000b060472a4 */ /* 0x000fe4000f8e0204 */
[----:B------:R-:W-:Y:S01]  /*85b0*/  IMAD.WIDE.U32 R4, R7, UR6, R4 ;  /* 0x0000000607047c25 */ /* 0x000fe2000f8e0004 */
[----:B------:R-:W-:Y:S02]  /*85c0*/  ULDC.64 UR10, c[0x0][0xb78] ;  /* 0x0002de00000a7ab9 */ /* 0x000fe40000000a00 */
[----:B------:R-:W-:Y:S01]  /*85d0*/  UIMAD UR6, UR8, UR10, URZ ;  /* 0x0000000a080672a4 */ /* 0x000fe2000f8e023f */
[----:B------:R-:W-:Y:S02]  /*85e0*/  VIADD R5, R5, UR4 ;  /* 0x0000000405057c36 */ /* 0x000fe40008000000 */
[----:B------:R-:W-:Y:S01]  /*85f0*/  IMAD.U32 R7, RZ, RZ, UR10 ;  /* 0x0000000aff077e24 */ /* 0x000fe2000f8e00ff */
[----:B------:R-:W-:-:S03]  /*8600*/  UIMAD UR6, UR61, UR11, UR6 ;  /* 0x0000000b3d0672a4 */ /* 0x000fc6000f8e0206 */
[----:B------:R-:W-:Y:S01]  /*8610*/  IMAD.WIDE.U32 R4, R7, UR61, R4 ;  /* 0x0000003d07047c25 */ /* 0x000fe2000f8e0004 */
[----:B------:R-:W-:-:S03]  /*8620*/  ULDC.64 UR10, c[0x0][0xb40] ;  /* 0x0002d000000a7ab9 */ /* 0x000fc60000000a00 */
[----:B------:R-:W-:Y:S01]  /*8630*/  VIADD R5, R5, UR6 ;  /* 0x0000000605057c36 */ /* 0x000fe20008000000 */
[----:B------:R-:W-:-:S04]  /*8640*/  LEA R6, P0, R4, UR10, 0x2 ;  /* 0x0000000a04067c11 */ /* 0x000fc8000f8010ff */
[----:B------:R-:W-:Y:S01]  /*8650*/  LEA.HI.X R7, R4, UR11, R5, 0x2, P0 ;  /* 0x0000000b04077c11 */ /* 0x000fe200080f1405 */
[----:B------:R-:W-:-:S05]  /*8660*/  IMAD.MOV.U32 R5, RZ, RZ, -0x800000 ;  /* 0xff800000ff057424 */ /* 0x000fca00078e00ff */
[----:B------:R0:W-:Y:S03]  /*8670*/  STG.E desc[UR12][R6.64], R5 ;  /* 0x0000000506007986 */ /* 0x0001e6000c10190c */
.L_x_292:
[----:B------:R-:W-:Y:S05]  /*8680*/  BSYNC B1 ;  /* 0x0000000000017941 */ /* 0x000fea0003800000 */
.L_x_291:
[----:B------:R-:W-:Y:S01]  /*8690*/  R2UR UR6, R23 ;  /* 0x00000000170672ca */ /* 0x000fe200000e0000 */
[----:B------:R-:W-:Y:S01]  /*86a0*/  ULDC.64 UR10, c[0x0][0xaa0] ;  /* 0x0002a800000a7ab9 */ /* 0x000fe20000000a00 */
[----:B-1----:R-:W-:Y:S01]  /*86b0*/  IMAD.MOV.U32 R4, RZ, RZ, R17 ;  /* 0x000000ffff047224 */ /* 0x002fe200078e0011 */
[----:B------:R-:W-:Y:S01]  /*86c0*/  BSSY B1, `(.L_x_293) ;  /* 0x000002f000017945 */ /* 0x000fe20003800000 */
[----:B0-----:R-:W-:Y:S02]  /*86d0*/  IMAD.MOV.U32 R5, RZ, RZ, R10 ;  /* 0x000000ffff057224 */ /* 0x001fe400078e000a */
[----:B------:R-:W-:Y:S02]  /*86e0*/  IMAD R0, R8, UR10, RZ ;  /* 0x0000000a08007c24 */ /* 0x000fe4000f8e02ff */
[----:B------:R-:W-:-:S04]  /*86f0*/  IMAD.WIDE.U32 R4, R9, UR10, R4 ;  /* 0x0000000a09047c25 */ /* 0x000fc8000f8e0004 */
[----:B------:R-:W-:Y:S01]  /*8700*/  IMAD R9, R9, UR11, R0 ;  /* 0x0000000b09097c24 */ /* 0x000fe2000f8e0200 */
[----:B------:R-:W-:Y:S01]  /*8710*/  ULDC.64 UR10, c[0x0][0xae0] ;  /* 0x0002b800000a7ab9 */ /* 0x000fe20000000a00 */
[----:B------:R-:W-:Y:S01]  /*8720*/  IMAD R3, R22, -0x80, R3 ;  /* 0xffffff8016037824 */ /* 0x000fe200078e0203 */
[----:B------:R-:W-:Y:S01]  /*8730*/  UIMAD UR4, UR7, UR10, URZ ;  /* 0x0000000a070472a4 */ /* 0x000fe2000f8e023f */
[----:B------:R-:W-:Y:S01]  /*8740*/  IMAD.IADD R5, R5, 0x1, R9 ;  /* 0x0000000105057824 */ /* 0x000fe200078e0209 */
[----:B------:R-:W-:Y:S01]  /*8750*/  SHF.R.S32.HI R9, RZ, 0x1f, R18 ;  /* 0x0000001fff097819 */ /* 0x000fe20000011412 */
[----:B------:R-:W-:Y:S01]  /*8760*/  IMAD.U32 R7, RZ, RZ, UR10 ;  /* 0x0000000aff077e24 */ /* 0x000fe2000f8e00ff */
[----:B------:R-:W-:Y:S01]  /*8770*/  UIMAD UR4, UR6, UR11, UR4 ;  /* 0x0000000b060472a4 */ /* 0x000fe2000f8e0204 */
[C---:B------:R-:W-:Y:S01]  /*8780*/  ISETP.GE.AND P2, PT, R18.reuse, R3, PT ;  /* 0x000000031200720c */ /* 0x040fe20003f46270 */
[----:B------:R-:W-:Y:S02]  /*8790*/  VIADD R6, R18, 0x40 ;  /* 0x0000004012067836 */ /* 0x000fe40000000000 */
[----:B------:R-:W-:Y:S01]  /*87a0*/  IMAD.WIDE.U32 R4, R7, UR6, R4 ;  /* 0x0000000607047c25 */ /* 0x000fe2000f8e0004 */
[----:B------:R-:W-:-:S02]  /*87b0*/  ULDC.64 UR6, c[0x0][0xae8] ;  /* 0x0002ba0000067ab9 */ /* 0x000fc40000000a00 */
[-C--:B------:R-:W-:Y:S01]  /*87c0*/  ISETP.GE.AND P1, PT, R6, R3.reuse, PT ;  /* 0x000000030600720c */ /* 0x080fe20003f26270 */
[----:B------:R-:W-:Y:S01]  /*87d0*/  VIADD R5, R5, UR4 ;  /* 0x0000000405057c36 */ /* 0x000fe20008000000 */
[----:B------:R-:W-:Y:S01]  /*87e0*/  UIMAD UR4, UR8, UR6, URZ ;  /* 0x00000006080472a4 */ /* 0x000fe2000f8e023f */
[----:B------:R-:W-:Y:S02]  /*87f0*/  VIADD R0, R18, 0x20 ;  /* 0x0000002012007836 */ /* 0x000fe40000000000 */
[----:B------:R-:W-:Y:S01]  /*8800*/  IMAD.U32 R7, RZ, RZ, UR6 ;  /* 0x00000006ff077e24 */ /* 0x000fe2000f8e00ff */
[----:B------:R-:W-:Y:S01]  /*8810*/  UIMAD UR4, UR61, UR7, UR4 ;  /* 0x000000073d0472a4 */ /* 0x000fe2000f8e0204 */
[----:B------:R-:W-:Y:S01]  /*8820*/  IMAD.MOV.U32 R8, RZ, RZ, R18 ;  /* 0x000000ffff087224 */ /* 0x000fe200078e0012 */
[----:B------:R-:W-:Y:S01]  /*8830*/  ISETP.GE.AND P3, PT, R0, R3, PT ;  /* 0x000000030000720c */ /* 0x000fe20003f66270 */
[----:B------:R-:W-:-:S04]  /*8840*/  IMAD.WIDE.U32 R6, R7, UR61, R4 ;  /* 0x0000003d07067c25 */ /* 0x000fc8000f8e0004 */
[----:B------:R-:W-:Y:S02]  /*8850*/  VIADD R0, R18, 0x60 ;  /* 0x0000006012007836 */ /* 0x000fe40000000000 */
[----:B------:R-:W-:Y:S02]  /*8860*/  VIADD R11, R7, UR4 ;  /* 0x00000004070b7c36 */ /* 0x000fe40008000000 */
[----:B------:R-:W-:Y:S01]  /*8870*/  IMAD.WIDE R8, R22, 0x80, R8 ;  /* 0x0000008016087825 */ /* 0x000fe200078e0208 */
[----:B------:R-:W-:Y:S01]  /*8880*/  ISETP.GE.AND P0, PT, R0, R3, PT ;  /* 0x000000030000720c */ /* 0x000fe20003f06270 */
[----:B------:R-:W-:-:S12]  /*8890*/  @P2 BRA `(.L_x_294) ;  /* 0x0000000000442947 */ /* 0x000fd80003800000 */
[----:B------:R-:W-:Y:S01]  /*88a0*/  ULDC.64 UR6, c[0x0][0xad8] ;  /* 0x0002b60000067ab9 */ /* 0x000fe20000000a00 */
[----:B------:R-:W-:Y:S01]  /*88b0*/  VIADD R0, R17, 0x40 ;  /* 0x0000004011007836 */ /* 0x000fe20000000000 */
[----:B------:R-:W-:Y:S01]  /*88c0*/  ULDC UR4, c[0x0][0xa8c] ;  /* 0x0002a30000047ab9 */ /* 0x000fe20000000800 */
[----:B------:R-:W-:Y:S01]  /*88d0*/  IMAD R3, R9, UR6, RZ ;  /* 0x0000000609037c24 */ /* 0x000fe2000f8e02ff */
        /* <DEDUP_REMOVED lines=11> */
[----:B------:R0:W-:Y:S04]  /*8990*/  @!P4 STG.E.128 desc[UR8][R12.64], RZ ;  /* 0x000000ff0c00c986 */ /* 0x0001e8000c101d08 */
[----:B------:R0:W-:Y:S02]  /*89a0*/  @!P5 STG.E.128 desc[UR8][R12.64+0x80], RZ ;  /* 0x000080ff0c00d986 */ /* 0x0001e4000c101d08 */
.L_x_294:
[----:B------:R-:W-:Y:S05]  /*89b0*/  BSYNC B1 ;  /* 0x0000000000017941 */ /* 0x000fea0003800000 */
.L_x_293:
[----:B------:R-:W-:Y:S04]  /*89c0*/  BSSY B1, `(.L_x_295) ;  /* 0x0000015000017945 */ /* 0x000fe80003800000 */
[----:B------:R-:W-:Y:S05]  /*89d0*/  @P3 BRA `(.L_x_296) ;  /* 0x00000000004c3947 */ /* 0x000fea0003800000 */
[----:B------:R-:W-:Y:S01]  /*89e0*/  IADD3 R3, P2, R8, 0x20, RZ ;  /* 0x0000002008037810 */ /* 0x000fe20007f5e0ff */
[----:B------:R-:W-:Y:S01]  /*89f0*/  ULDC.64 UR6, c[0x0][0xad8] ;  /* 0x0002b60000067ab9 */ /* 0x000fe20000000a00 */
[----:B------:R-:W-:Y:S01]  /*8a00*/  IMAD.MOV.U32 R4, RZ, RZ, R6 ;  /* 0x000000ffff047224 */ /* 0x000fe200078e0006 */
[----:B------:R-:W-:Y:S01]  /*8a10*/  ULDC UR4, c[0x0][0xa8c] ;  /* 0x0002a30000047ab9 */ /* 0x000fe20000000800 */
[----:B------:R-:W-:Y:S01]  /*8a20*/  IMAD.MOV.U32 R5, RZ, RZ, R11 ;  /* 0x000000ffff057224 */ /* 0x000fe200078e000b */
[C---:B------:R-:W-:Y:S01]  /*8a30*/  ISETP.GE.AND P3, PT, R17.reuse, UR4, PT ;  /* 0x0000000411007c0c */ /* 0x040fe2000bf66270 */
[----:B------:R-:W-:Y:S01]  /*8a40*/  IMAD.X R0, RZ, RZ, R9, P2 ;  /* 0x000000ffff007224 */ /* 0x000fe200010e0609 */
[----:B------:R-:W-:Y:S01]  /*8a50*/  ULDC.64 UR8, c[0x0][0x208] ;  /* 0x0000820000087ab9 */ /* 0x000fe20000000a00 */
[----:B------:R-:W-:Y:S02]  /*8a60*/  VIADD R10, R17, 0x40 ;  /* 0x00000040110a7836 */ /* 0x000fe40000000000 */
[----:B------:R-:W-:-:S02]  /*8a70*/  IMAD R0, R0, UR6, RZ ;  /* 0x0000000600007c24 */ /* 0x000fc4000f8e02ff */
[----:B------:R-:W-:Y:S01]  /*8a80*/  IMAD.WIDE.U32 R4, R3, UR6, R4 ;  /* 0x0000000603047c25 */ /* 0x000fe2000f8e0004 */
[----:B------:R-:W-:-:S03]  /*8a90*/  ISETP.GE.AND P4, PT, R10, UR4, PT ;  /* 0x000000040a007c0c */ /* 0x000fc6000bf86270 */
[----:B------:R-:W-:Y:S01]  /*8aa0*/  IMAD R3, R3, UR7, R0 ;  /* 0x0000000703037c24 */ /* 0x000fe2000f8e0200 */
[----:B------:R-:W-:Y:S02]  /*8ab0*/  ULDC.64 UR6, c[0x0][0xa80] ;  /* 0x0002a00000067ab9 */ /* 0x000fe40000000a00 */
[----:B0-----:R-:W-:Y:S01]  /*8ac0*/  LEA R12, P2, R4, UR6, 0x1 ;  /* 0x00000006040c7c11 */ /* 0x001fe2000f8408ff */
[----:B------:R-:W-:-:S05]  /*8ad0*/  IMAD.IADD R3, R5, 0x1, R3 ;  /* 0x0000000105037824 */ /* 0x000fca00078e0203 */
[----:B------:R-:W-:-:S05]  /*8ae0*/  LEA.HI.X R13, R4, UR7, R3, 0x1, P2 ;  /* 0x00000007040d7c11 */ /* 0x000fca00090f0c03 */
[----:B------:R1:W-:Y:S04]  /*8af0*/  @!P3 STG.E.128 desc[UR8][R12.64], RZ ;  /* 0x000000ff0c00b986 */ /* 0x0003e8000c101d08 */
[----:B------:R1:W-:Y:S02]  /*8b00*/  @!P4 STG.E.128 desc[UR8][R12.64+0x80], RZ ;  /* 0x000080ff0c00c986 */ /* 0x0003e4000c101d08 */
.L_x_296:
[----:B------:R-:W-:Y:S05]  /*8b10*/  BSYNC B1 ;  /* 0x0000000000017941 */ /* 0x000fea0003800000 */
.L_x_295:
        /* <DEDUP_REMOVED lines=16> */
[----:B01----:R-:W-:Y:S01]  /*8c20*/  LEA R12, P1, R4, UR6, 0x1 ;  /* 0x00000006040c7c11 */ /* 0x003fe2000f8208ff */
[----:B------:R-:W-:-:S05]  /*8c30*/  IMAD.IADD R3, R5, 0x1, R3 ;  /* 0x0000000105037824 */ /* 0x000fca00078e0203 */
[----:B------:R-:W-:-:S05]  /*8c40*/  LEA.HI.X R13, R4, UR7, R3, 0x1, P1 ;  /* 0x00000007040d7c11 */ /* 0x000fca00088f0c03 */
[----:B------:R2:W-:Y:S04]  /*8c50*/  @!P2 STG.E.128 desc[UR8][R12.64], RZ ;  /* 0x000000ff0c00a986 */ /* 0x0005e8000c101d08 */
[----:B------:R2:W-:Y:S02]  /*8c60*/  @!P3 STG.E.128 desc[UR8][R12.64+0x80], RZ ;  /* 0x000080ff0c00b986 */ /* 0x0005e4000c101d08 */
.L_x_298:
[----:B------:R-:W-:Y:S05]  /*8c70*/  BSYNC B1 ;  /* 0x0000000000017941 */ /* 0x000fea0003800000 */
.L_x_297:
        /* <DEDUP_REMOVED lines=18> */
[----:B------:R3:W-:Y:S04]  /*8da0*/  @!P1 STG.E.128 desc[UR8][R6.64], RZ ;  /* 0x000000ff06009986 */ /* 0x0007e8000c101d08 */
[----:B------:R3:W-:Y:S02]  /*8db0*/  @!P2 STG.E.128 desc[UR8][R6.64+0x80], RZ ;  /* 0x000080ff0600a986 */ /* 0x0007e4000c101d08 */
.L_x_289:
[----:B------:R-:W-:Y:S05]  /*8dc0*/  BSYNC B0 ;  /* 0x0000000000007941 */ /* 0x000fea0003800000 */
.L_x_280:
[----:B------:R-:W-:Y:S02]  /*8dd0*/  ULDC UR4, c[0x0][0xc14] ;  /* 0x0003050000047ab9 */ /* 0x000fe40000000800 */
[----:B------:R-:W-:-:S13]  /*8de0*/  ISETP.GE.AND P0, PT, R47, UR4, PT ;  /* 0x000000042f007c0c */ /* 0x000fda000bf06270 */
[----:B------:R-:W-:Y:S05]  /*8df0*/  @!P0 BRA `(.L_x_299) ;  /* 0xffffff7c00ec8947 */ /* 0x000fea000383ffff */
[----:B------:R-:W-:Y:S05]  /*8e00*/  EXIT ;  /* 0x000000000000794d */ /* 0x000fea0003800000 */
.L_x_255:
[----:B------:R-:W-:-:S08]  /*8e10*/  NOP ;  /* 0x0000000000007918 */ /* 0x000fd00000000000 */
[----:B0-----:R-:W0:-:S00]  /*8e20*/  USETMAXREG.DEALLOC.CTAPOOL 0x18 ;  /* 0x00000018000079c8 */ /* 0x001e0000080e0500 */
[----:B0-----:R-:W-:-:S06]  /*8e30*/  LOP3.LUT R0, R0, 0x3, RZ, 0xc0, !PT ;  /* 0x0000000300007812 */ /* 0x001fcc00078ec0ff */
[----:B------:R-:W0:Y:S02]  /*8e40*/  SHFL.IDX PT, R0, R0, RZ, 0x1f ;  /* 0x00001fff00007589 */ /* 0x000e2400000e0000 */
[----:B0-----:R-:W-:-:S13]  /*8e50*/  ISETP.NE.AND P0, PT, R0, RZ, PT ;  /* 0x000000ff0000720c */ /* 0x001fda0003f05270 */
[----:B------:R-:W-:Y:S05]  /*8e60*/  @P0 EXIT ;  /* 0x000000000000094d */ /* 0x000fea0003800000 */
[----:B------:R-:W0:Y:S01]  /*8e70*/  S2R R2, SR_TID.X ;  /* 0x0000000000027919 */ /* 0x000e220000002100 */
[----:B------:R-:W-:Y:S01]  /*8e80*/  LOP3.LUT R4, R4, 0xffffffdf, RZ, 0xc0, !PT ;  /* 0xffffffdf04047812 */ /* 0x000fe200078ec0ff */
[----:B------:R-:W-:Y:S01]  /*8e90*/  ULDC UR5, c[0x0][0xc14] ;  /* 0x0003050000057ab9 */ /* 0x000fe20000000800 */
[----:B------:R-:W-:Y:S01]  /*8ea0*/  IMAD.MOV.U32 R0, RZ, RZ, RZ ;  /* 0x000000ffff007224 */ /* 0x000fe200078e00ff */
[----:B------:R-:W-:Y:S01]  /*8eb0*/  ULDC.64 UR6, c[0x0][0x208] ;  /* 0x0000820000067ab9 */ /* 0x000fe20000000a00 */
[----:B------:R-:W-:Y:S01]  /*8ec0*/  ULDC UR4, c[0x0][0xc10] ;  /* 0x0003040000047ab9 */ /* 0x000fe20000000800 */
[----:B0-----:R-:W-:-:S04]  /*8ed0*/  LOP3.LUT R8, R2, 0x1f, RZ, 0xc0, !PT ;  /* 0x0000001f02087812 */ /* 0x001fc800078ec0ff */
[----:B------:R-:W-:-:S13]  /*8ee0*/  ISETP.NE.AND P0, PT, R8, 0x1f, PT ;  /* 0x0000001f0800780c */ /* 0x000fda0003f05270 */
[----:B------:R-:W-:Y:S02]  /*8ef0*/  @P0 LOP3.LUT R4, R4, 0x20, RZ, 0xfc, !PT ;  /* 0x0000002004040812 */ /* 0x000fe400078efcff */
[----:B------:R-:W-:-:S13]  /*8f00*/  ISETP.GE.OR P0, PT, R8, UR5, !P0 ;  /* 0x0000000508007c0c */ /* 0x000fda000c706670 */
[----:B------:R-:W0:Y:S02]  /*8f10*/  @!P0 LDC.64 R2, c[0x0][0xc58] ;  /* 0x00031600ff028b82 */ /* 0x000e240000000a00 */
[----:B0-----:R-:W-:-:S05]  /*8f20*/  @!P0 IMAD.WIDE.U32 R2, R8, 0x4, R2 ;  /* 0x0000000408028825 */ /* 0x001fca00078e0002 */
[----:B------:R-:W2:Y:S01]  /*8f30*/  @!P0 LDG.E R0, desc[UR6][R2.64] ;  /* 0x0000000602008981 */ /* 0x000ea2000c1e1900 */
[C---:B------:R-:W-:Y:S01]  /*8f40*/  ISETP.NE.AND P1, PT, R8.reuse, RZ, PT ;  /* 0x000000ff0800720c */ /* 0x040fe20003f25270 */
[----:B------:R-:W0:Y:S01]  /*8f50*/  S2UR UR6, SR_CTAID.X ;  /* 0x00000000000679c3 */ /* 0x000e220000002500 */
[----:B------:R-:W-:Y:S01]  /*8f60*/  ISETP.GE.U32.AND P0, PT, R8, 0x2, PT ;  /* 0x000000020800780c */ /* 0x000fe20003f06070 */
[----:B------:R-:W-:Y:S01]  /*8f70*/  IMAD.MOV.U32 R16, RZ, RZ, RZ ;  /* 0x000000ffff107224 */ /* 0x000fe200078e00ff */
[----:B------:R-:W-:Y:S01]  /*8f80*/  LOP3.LUT R4, R4, 0xfffffffe, RZ, 0xc0, !PT ;  /* 0xfffffffe04047812 */ /* 0x000fe200078ec0ff */
[----:B------:R-:W-:-:S08]  /*8f90*/  IMAD.MOV.U32 R19, RZ, RZ, RZ ;  /* 0x000000ffff137224 */ /* 0x000fd000078e00ff */
[----:B------:R-:W-:-:S04]  /*8fa0*/  @P1 LOP3.LUT R4, R4, 0x1, RZ, 0xfc, !PT ;  /* 0x0000000104041812 */ /* 0x000fc800078efcff */
[----:B------:R-:W-:-:S04]  /*8fb0*/  LOP3.LUT R4, R4, 0xffffffef, RZ, 0xc0, !PT ;  /* 0xffffffef04047812 */ /* 0x000fc800078ec0ff */
[----:B------:R-:W-:-:S04]  /*8fc0*/  @P0 LOP3.LUT R4, R4, 0x10, RZ, 0xfc, !PT ;  /* 0x0000001004040812 */ /* 0x000fc800078efcff */
[----:B------:R-:W-:Y:S01]  /*8fd0*/  LOP3.LUT R4, R4, 0xfffffff7, RZ, 0xc0, !PT ;  /* 0xfffffff704047812 */ /* 0x000fe200078ec0ff */
[----:B--2---:R-:W1:Y:S02]  /*8fe0*/  SHFL.UP PT, R5, R0, 0x1, RZ ;  /* 0x0420000000057989 */ /* 0x004e6400000e00ff */
[----:B-1----:R-:W-:-:S05]  /*8ff0*/  SEL R5, R5, RZ, P1 ;  /* 0x000000ff05057207 */ /* 0x002fca0000800000 */
[----:B------:R-:W-:-:S05]  /*9000*/  IMAD.IADD R5, R0, 0x1, R5 ;  /* 0x0000000100057824 */ /* 0x000fca00078e0205 */
[----:B------:R-:W1:Y:S02]  /*9010*/  SHFL.UP PT, R6, R5, 0x2, RZ ;  /* 0x0440000005067989 */ /* 0x000e6400000e00ff */
[----:B-1----:R-:W-:Y:S02]  /*9020*/  SEL R6, R6, RZ, P0 ;  /* 0x000000ff06067207 */ /* 0x002fe40000000000 */
[----:B------:R-:W-:-:S03]  /*9030*/  ISETP.GE.U32.AND P0, PT, R8, 0x4, PT ;  /* 0x000000040800780c */ /* 0x000fc60003f06070 */
[----:B------:R-:W-:-:S05]  /*9040*/  IMAD.IADD R6, R5, 0x1, R6 ;  /* 0x0000000105067824 */ /* 0x000fca00078e0206 */
[----:B------:R-:W1:Y:S05]  /*9050*/  SHFL.UP PT, R7, R6, 0x4, RZ ;  /* 0x0480000006077989 */ /* 0x000e6a00000e00ff */
[----:B------:R-:W-:-:S04]  /*9060*/  @P0 LOP3.LUT R4, R4, 0x8, RZ, 0xfc, !PT ;  /* 0x0000000804040812 */ /* 0x000fc800078efcff */
[----:B------:R-:W-:Y:S02]  /*9070*/  LOP3.LUT R4, R4, 0xfffffffb, RZ, 0xc0, !PT ;  /* 0xfffffffb04047812 */ /* 0x000fe400078ec0ff */
        /* <DEDUP_REMOVED lines=10> */
[----:B------:R-:W-:Y:S02]  /*9120*/  @P0 LOP3.LUT R4, R4, 0x2, RZ, 0xfc, !PT ;  /* 0x0000000204040812 */ /* 0x000fe400078efcff */
[----:B-1----:R-:W-:-:S04]  /*9130*/  SEL R2, R2, RZ, P0 ;  /* 0x000000ff02027207 */ /* 0x002fc80000000000 */
[----:B------:R-:W-:-:S05]  /*9140*/  IADD3 R2, R3, R2, RZ ;  /* 0x0000000203027210 */ /* 0x000fca0007ffe0ff */
[----:B------:R-:W1:Y:S02]  /*9150*/  SHFL.IDX PT, R5, R2, 0x1f, 0x1f ;  /* 0x03e01f0002057f89 */ /* 0x000e6400000e0000 */
[----:B-1----:R-:W-:-:S04]  /*9160*/  IMAD R5, R5, UR4, RZ ;  /* 0x0000000405057c24 */ /* 0x002fc8000f8e02ff */
[----:B------:R-:W-:Y:S01]  /*9170*/  IMAD.MOV.U32 R6, RZ, RZ, R5 ;  /* 0x000000ffff067224 */ /* 0x000fe200078e0005 */
[----:B0-----:R-:W-:-:S13]  /*9180*/  ISETP.GT.AND P0, PT, R5, UR6, PT ;  /* 0x0000000605007c0c */ /* 0x001fda000bf04270 */
[----:B------:R-:W-:Y:S05]  /*9190*/  @P0 BRA `(.L_x_300) ;  /* 0x0000000000c40947 */ /* 0x000fea0003800000 */
[----:B------:R-:W-:Y:S01]  /*91a0*/  IMAD.MOV.U32 R5, RZ, RZ, R6 ;  /* 0x000000ffff057224 */ /* 0x000fe200078e0006 */
[----:B------:R-:W-:Y:S01]  /*91b0*/  ULDC UR5, c[0x0][0xc14] ;  /* 0x0003050000057ab9 */ /* 0x000fe20000000800 */
[----:B------:R-:W-:Y:S01]  /*91c0*/  IMAD.MOV.U32 R19, RZ, RZ, RZ ;  /* 0x000000ffff137224 */ /* 0x000fe200078e00ff */
[----:B------:R-:W-:Y:S01]  /*91d0*/  ULDC UR7, c[0x0][0xc14] ;  /* 0x0003050000077ab9 */ /* 0x000fe20000000800 */
[----:B------:R-:W-:-:S05]  /*91e0*/  ULDC UR4, c[0x0][0xc10] ;  /* 0x0003040000047ab9 */ /* 0x000fca0000000800 */
.L_x_304:
[----:B------:R-:W-:Y:S02]  /*91f0*/  VIADD R0, R19, 0x1f ;  /* 0x0000001f13007836 */ /* 0x000fe40000000000 */
[----:B------:R-:W-:-:S03]  /*9200*/  IMAD.U32 R19, RZ, RZ, UR7 ;  /* 0x00000007ff137e24 */ /* 0x000fc6000f8e00ff */
[----:B------:R-:W-:-:S13]  /*9210*/  ISETP.GE.AND P0, PT, R0, UR5, PT ;  /* 0x0000000500007c0c */ /* 0x000fda000bf06270 */
[----:B------:R-:W-:Y:S05]  /*9220*/  @P0 BRA `(.L_x_301) ;  /* 0x0000000400440947 */ /* 0x000fea0003800000 */
[----:B------:R-:W0:Y:S01]  /*9230*/  S2R R2, SR_TID.X ;  /* 0x0000000000027919 */ /* 0x000e220000002100 */
[----:B------:R-:W-:Y:S01]  /*9240*/  IMAD.MOV.U32 R19, RZ, RZ, R0 ;  /* 0x000000ffff137224 */ /* 0x000fe200078e0000 */
[----:B------:R-:W-:Y:S01]  /*9250*/  BSSY B0, `(.L_x_302) ;  /* 0x000000b000007945 */ /* 0x000fe20003800000 */
[----:B------:R-:W-:Y:S01]  /*9260*/  IMAD.MOV.U32 R0, RZ, RZ, RZ ;  /* 0x000000ffff007224 */ /* 0x000fe200078e00ff */
[----:B0-----:R-:W-:-:S04]  /*9270*/  LOP3.LUT R8, R2, 0x1f, RZ, 0xc0, !PT ;  /* 0x0000001f02087812 */ /* 0x001fc800078ec0ff */
[C---:B------:R-:W-:Y:S01]  /*9280*/  ISETP.NE.AND P1, PT, R8.reuse, 0x1f, PT ;  /* 0x0000001f0800780c */ /* 0x040fe20003f25270 */
[----:B------:R-:W-:-:S05]  /*9290*/  IMAD.IADD R7, R8, 0x1, R19 ;  /* 0x0000000108077824 */ /* 0x000fca00078e0213 */
[----:B------:R-:W-:-:S13]  /*92a0*/  ISETP.GE.OR P0, PT, R7, UR5, !P1 ;  /* 0x0000000507007c0c */ /* 0x000fda000cf06670 */
[----:B------:R-:W-:Y:S05]  /*92b0*/  @P0 BRA `(.L_x_303) ;  /* 0x0000000000100947 */ /* 0x000fea0003800000 */
[----:B------:R-:W0:Y:S01]  /*92c0*/  LDC.64 R2, c[0x0][0xc58] ;  /* 0x00031600ff027b82 */ /* 0x000e220000000a00 */
[----:B------:R-:W-:Y:S01]  /*92d0*/  ULDC.64 UR8, c[0x0][0x208] ;  /* 0x0000820000087ab9 */ /* 0x000fe20000000a00 */
[----:B0-----:R-:W-:-:S05]  /*92e0*/  IMAD.WIDE R2, R7, 0x4, R2 ;  /* 0x0000000407027825 */ /* 0x001fca00078e0202 */
[----:B------:R0:W5:Y:S02]  /*92f0*/  LDG.E R0, desc[UR8][R2.64] ;  /* 0x0000000802007981 */ /* 0x000164000c1e1900 */
.L_x_303:
[----:B------:R-:W-:Y:S05]  /*9300*/  BSYNC B0 ;  /* 0x0000000000007941 */ /* 0x000fea0003800000 */
.L_x_302:
[----:B0----5:R-:W0:Y:S01]  /*9310*/  SHFL.UP PT, R2, R0, 0x1, RZ ;  /* 0x0420000000027989 */ /* 0x021e2200000e00ff */
[C---:B------:R-:W-:Y:S02]  /*9320*/  ISETP.NE.AND P0, PT, R8.reuse, RZ, PT ;  /* 0x000000ff0800720c */ /* 0x040fe40003f05270 */
[----:B------:R-:W-:Y:S02]  /*9330*/  ISETP.GE.U32.AND P1, PT, R8, 0x2, PT ;  /* 0x000000020800780c */ /* 0x000fe40003f26070 */
[----:B0-----:R-:W-:Y:S02]  /*9340*/  SEL R3, R2, RZ, P0 ;  /* 0x000000ff02037207 */ /* 0x001fe40000000000 */
[----:B------:R-:W-:-:S03]  /*9350*/  ISETP.GE.U32.AND P0, PT, R8, 0x4, PT ;  /* 0x000000040800780c */ /* 0x000fc60003f06070 */
[----:B------:R-:W-:-:S05]  /*9360*/  IMAD.IADD R3, R0, 0x1, R3 ;  /* 0x0000000100037824 */ /* 0x000fca00078e0203 */
[----:B------:R-:W0:Y:S02]  /*9370*/  SHFL.UP PT, R2, R3, 0x2, RZ ;  /* 0x0440000003027989 */ /* 0x000e2400000e00ff */
        /* <DEDUP_REMOVED lines=8> */
[----:B0-----:R-:W-:-:S05]  /*9400*/  SEL R6, R6, RZ, P1 ;  /* 0x000000ff06067207 */ /* 0x001fca0000800000 */
[----:B------:R-:W-:-:S05]  /*9410*/  IMAD.IADD R6, R7, 0x1, R6 ;  /* 0x0000000107067824 */ /* 0x000fca00078e0206 */
[----:B------:R-:W0:Y:S02]  /*9420*/  SHFL.UP PT, R8, R6, 0x10, RZ ;  /* 0x0600000006087989 */ /* 0x000e2400000e00ff */
[----:B0-----:R-:W-:-:S05]  /*9430*/  SEL R9, R8, RZ, P0 ;  /* 0x000000ff08097207 */ /* 0x001fca0000000000 */
[----:B------:R-:W-:-:S05]  /*9440*/  IMAD.IADD R9, R6, 0x1, R9 ;  /* 0x0000000106097824 */ /* 0x000fca00078e0209 */
[----:B------:R-:W0:Y:S02]  /*9450*/  SHFL.IDX PT, R3, R9, 0x1f, 0x1f ;  /* 0x03e01f0009037f89 */ /* 0x000e2400000e0000 */
[----:B0-----:R-:W-:-:S04]  /*9460*/  IMAD R6, R3, UR4, RZ ;  /* 0x0000000403067c24 */ /* 0x001fc8000f8e02ff */
[----:B------:R-:W-:-:S05]  /*9470*/  IMAD.IADD R5, R6, 0x1, R5 ;  /* 0x0000000106057824 */ /* 0x000fca00078e0205 */
[----:B------:R-:W-:-:S13]  /*9480*/  ISETP.GT.AND P0, PT, R5, UR6, PT ;  /* 0x0000000605007c0c */ /* 0x000fda000bf04270 */
[----:B------:R-:W-:Y:S05]  /*9490*/  @!P0 BRA `(.L_x_304) ;  /* 0xfffffffc00548947 */ /* 0x000fea000383ffff */
[----:B------:R-:W-:-:S07]  /*94a0*/  IMAD.MOV.U32 R2, RZ, RZ, R9 ;  /* 0x000000ffff027224 */ /* 0x000fce00078e0009 */
.L_x_300:
[----:B------:R-:W-:-:S04]  /*94b0*/  IMAD.IADD R7, R5, 0x1, -R6 ;  /* 0x0000000105077824 */ /* 0x000fc800078e0a06 */
[----:B------:R-:W-:-:S05]  /*94c0*/  IMAD R3, R2, UR4, R7 ;  /* 0x0000000402037c24 */ /* 0x000fca000f8e0207 */
[----:B------:R-:W-:-:S13]  /*94d0*/  ISETP.GT.AND P0, PT, R3, UR6, PT ;  /* 0x0000000603007c0c */ /* 0x000fda000bf04270 */
[----:B------:R-:W-:-:S04]  /*94e0*/  VOTE.ANY R8, PT, !P0 ;  /* 0x0000000000087806 */ /* 0x000fc800040e0100 */
[----:B------:R-:W0:Y:S01]  /*94f0*/  POPC R5, R8 ;  /* 0x0000000800057309 */ /* 0x000e220000000000 */
[----:B------:R-:W-:Y:S01]  /*9500*/  ISETP.NE.AND P0, PT, R8, RZ, PT ;  /* 0x000000ff0800720c */ /* 0x000fe20003f05270 */
[----:B0-----:R-:W0:Y:S02]  /*9510*/  SHFL.IDX PT, R0, R0, R5, 0x1f ;  /* 0x00001f0500007589 */ /* 0x001e2400000e0000 */
[----:B0-----:R-:W-:-:S04]  /*9520*/  IABS R6, R0 ;  /* 0x0000000000067213 */ /* 0x001fc80000000000 */
[----:B------:R-:W0:Y:S08]  /*9530*/  I2F.RP R9, R6 ;  /* 0x0000000600097306 */ /* 0x000e300000209400 */
[----:B0-----:R-:W0:Y:S02]  /*9540*/  MUFU.RCP R9, R9 ;  /* 0x0000000900097308 */ /* 0x001e240000001000 */
[----:B0-----:R-:W-:-:S06]  /*9550*/  VIADD R3, R9, 0xffffffe ;  /* 0x0ffffffe09037836 */ /* 0x001fcc0000000000 */
[----:B------:R-:W0:Y:S02]  /*9560*/  F2I.FTZ.U32.TRUNC.NTZ R3, R3 ;  /* 0x0000000300037305 */ /* 0x000e24000021f000 */
[----:B0-----:R-:W-:Y:S01]  /*9570*/  IMAD.MOV R11, RZ, RZ, -R3 ;  /* 0x000000ffff0b7224 */ /* 0x001fe200078e0a03 */
[----:B------:R-:W-:Y:S06]  /*9580*/  @!P0 BRA `(.L_x_305) ;  /* 0x0000000000088947 */ /* 0x000fec0003800000 */
[----:B------:R-:W-:-:S05]  /*9590*/  VIADD R9, R5, 0xffffffff ;  /* 0xffffffff05097836 */ /* 0x000fca0000000000 */
[----:B------:R0:W1:Y:S02]  /*95a0*/  SHFL.IDX PT, R16, R2, R9, 0x1f ;  /* 0x00001f0902107589 */ /* 0x00006400000e0000 */
.L_x_305:
[----:B-1----:R-:W-:Y:S02]  /*95b0*/  IMAD R16, R16, UR4, R7 ;  /* 0x0000000410107c24 */ /* 0x002fe4000f8e0207 */
[----:B------:R-:W-:Y:S02]  /*95c0*/  IMAD R7, R11, R6, RZ ;  /* 0x000000060b077224 */ /* 0x000fe400078e02ff */
[----:B0-----:R-:W-:Y:S01]  /*95d0*/  IMAD.MOV.U32 R2, RZ, RZ, RZ ;  /* 0x000000ffff027224 */ /* 0x001fe200078e00ff */
[----:B------:R-:W-:Y:S01]  /*95e0*/  IADD3 R17, -R16, UR6, RZ ;  /* 0x0000000610117c10 */ /* 0x000fe2000fffe1ff */
[----:B------:R-:W-:Y:S02]  /*95f0*/  IMAD.IADD R19, R5, 0x1, R19 ;  /* 0x0000000105137824 */ /* 0x000fe400078e0213 */
[----:B------:R-:W-:Y:S01]  /*9600*/  IMAD.HI.U32 R2, R3, R7, R2 ;  /* 0x0000000703027227 */ /* 0x000fe200078e0002 */
[----:B------:R-:W-:Y:S02]  /*9610*/  IABS R7, R0 ;  /* 0x0000000000077213 */ /* 0x000fe40000000000 */
[----:B------:R-:W-:-:S03]  /*9620*/  IABS R3, R17 ;  /* 0x0000001100037213 */ /* 0x000fc60000000000 */
[----:B------:R-:W-:Y:S02]  /*9630*/  IMAD.MOV R7, RZ, RZ, -R7 ;  /* 0x000000ffff077224 */ /* 0x000fe400078e0a07 */
[----:B------:R-:W-:-:S04]  /*9640*/  IMAD.HI.U32 R2, R2, R3, RZ ;  /* 0x0000000302027227 */ /* 0x000fc800078e00ff */
[----:B------:R-:W-:-:S05]  /*9650*/  IMAD R3, R2, R7, R3 ;  /* 0x0000000702037224 */ /* 0x000fca00078e0203 */
[----:B------:R-:W-:-:S13]  /*9660*/  ISETP.GT.U32.AND P0, PT, R6, R3, PT ;  /* 0x000000030600720c */ /* 0x000fda0003f04070 */
[----:B------:R-:W-:Y:S02]  /*9670*/  @!P0 IMAD.IADD R3, R3, 0x1, -R6 ;  /* 0x0000000103038824 */ /* 0x000fe400078e0a06 */
[----:B------:R-:W-:-:S03]  /*9680*/  @!P0 VIADD R2, R2, 0x1 ;  /* 0x0000000102028836 */ /* 0x000fc60000000000 */
[----:B------:R-:W-:Y:S02]  /*9690*/  ISETP.GE.U32.AND P0, PT, R3, R6, PT ;  /* 0x000000060300720c */ /* 0x000fe40003f06070 */
[----:B------:R-:W-:-:S11]  /*96a0*/  LOP3.LUT R3, R17, R0, RZ, 0x3c, !PT ;  /* 0x0000000011037212 */ /* 0x000fd600078e3cff */
[----:B------:R-:W-:Y:S01]  /*96b0*/  @P0 VIADD R2, R2, 0x1 ;  /* 0x0000000102020836 */ /* 0x000fe20000000000 */
[----:B------:R-:W-:-:S13]  /*96c0*/  ISETP.GE.AND P0, PT, R3, RZ, PT ;  /* 0x000000ff0300720c */ /* 0x000fda0003f06270 */
[----:B------:R-:W-:Y:S01]  /*96d0*/  @!P0 IMAD.MOV R2, RZ, RZ, -R2 ;  /* 0x000000ffff028224 */ /* 0x000fe200078e0a02 */
[----:B------:R-:W-:-:S13]  /*96e0*/  ISETP.NE.AND P0, PT, R0, RZ, PT ;  /* 0x000000ff0000720c */ /* 0x000fda0003f05270 */
[----:B------:R-:W-:-:S05]  /*96f0*/  @!P0 LOP3.LUT R2, RZ, R0, RZ, 0x33, !PT ;  /* 0x00000000ff028212 */ /* 0x000fca00078e33ff */
[--C-:B------:R-:W-:Y:S02]  /*9700*/  IMAD.MOV R3, RZ, RZ, -R2.reuse ;  /* 0x000000ffff037224 */ /* 0x100fe400078e0a02 */
[----:B------:R-:W-:Y:S02]  /*9710*/  IMAD.MOV.U32 R18, RZ, RZ, R2 ;  /* 0x000000ffff127224 */ /* 0x000fe400078e0002 */
[----:B------:R-:W-:Y:S01]  /*9720*/  IMAD R17, R0, R3, R17 ;  /* 0x0000000300117224 */ /* 0x000fe200078e0211 */
[----:B------:R-:W-:Y:S06]  /*9730*/  BRA `(.L_x_306) ;  /* 0x00000000000c7947 */ /* 0x000fec0003800000 */
.L_x_301:
[----:B------:R-:W-:Y:S02]  /*9740*/  IMAD.MOV.U32 R17, RZ, RZ, RZ ;  /* 0x000000ffff117224 */ /* 0x000fe400078e00ff */
[----:B------:R-:W-:Y:S02]  /*9750*/  IMAD.U32 R16, RZ, RZ, UR6 ;  /* 0x00000006ff107e24 */ /* 0x000fe4000f8e00ff */
[----:B------:R-:W-:-:S07]  /*9760*/  IMAD.MOV.U32 R18, RZ, RZ, RZ ;  /* 0x000000ffff127224 */ /* 0x000fce00078e00ff */
.L_x_306:
[----:B------:R-:W0:Y:S01]  /*9770*/  S2R R0, SR_TID.X ;  /* 0x0000000000007919 */ /* 0x000e220000002100 */
[----:B------:R-:W-:Y:S01]  /*9780*/  STL [R1+0x28], RZ ;  /* 0x000028ff01007387 */ /* 0x000fe20000100800 */
[----:B0-----:R-:W-:-:S04]  /*9790*/  LOP3.LUT R0, R0, 0x1f, RZ, 0xc0, !PT ;  /* 0x0000001f00007812 */ /* 0x001fc800078ec0ff */
[----:B------:R-:W-:-:S13]  /*97a0*/  ISETP.NE.AND P0, PT, R0, RZ, PT ;  /* 0x000000ff0000720c */ /* 0x000fda0003f05270 */
[----:B------:R-:W0:Y:S01]  /*97b0*/  @!P0 S2R R3, SR_CgaCtaId ;  /* 0x0000000000038919 */ /* 0x000e220000008800 */
[----:B------:R-:W-:-:S04]  /*97c0*/  @!P0 MOV R0, 0x400 ;  /* 0x0000040000008802 */ /* 0x000fc80000000f00 */
[----:B0-----:R-:W-:-:S05]  /*97d0*/  @!P0 LEA R0, R3, R0, 0x18 ;  /* 0x0000000003008211 */ /* 0x001fca00078ec0ff */
[----:B------:R0:W-:Y:S01]  /*97e0*/  @!P0 STS.128 [R0+0x348d0], R16 ;  /* 0x0348d01000008388 */ /* 0x0001e20000000c00 */
[----:B------:R-:W-:Y:S06]  /*97f0*/  BAR.ARV 0x5, 0x120 ;  /* 0x0144800000007b1d */ /* 0x000fec0000002000 */
[----:B------:R-:W-:Y:S01]  /*9800*/  ISETP.GE.AND P0, PT, R19, UR5, PT ;  /* 0x0000000513007c0c */ /* 0x000fe2000bf06270 */
[----:B0-----:R-:W-:-:S05]  /*9810*/  IMAD.MOV.U32 R0, RZ, RZ, 0x1 ;  /* 0x00000001ff007424 */ /* 0x001fca00078e00ff */
[----:B------:R0:W-:Y:S04]  /*9820*/  STL [R1+0x8], R0 ;  /* 0x0000080001007387 */ /* 0x0001e80000100800 */
[----:B------:R0:W-:Y:S03]  /*9830*/  STL [R1], RZ ;  /* 0x000000ff01007387 */ /* 0x0001e60000100800 */
[----:B------:R-:W-:Y:S05]  /*9840*/  @P0 BRA `(.L_x_307) ;  /* 0x0000003c00d00947 */ /* 0x000fea0003800000 */
[----:B0-----:R-:W-:Y:S01]  /*9850*/  IMAD.MOV.U32 R0, RZ, RZ, 0x1 ;  /* 0x00000001ff007424 */ /* 0x001fe200078e00ff */
[----:B------:R0:W-:Y:S01]  /*9860*/  STL [R1], RZ ;  /* 0x000000ff01007387 */ /* 0x0001e20000100800 */
[----:B------:R-:W-:Y:S01]  /*9870*/  ULDC UR38, c[0x0][0xc] ;  /* 0x0000030000267ab9 */ /* 0x000fe20000000800 */
[----:B------:R-:W-:Y:S02]  /*9880*/  ULDC.64 UR36, c[0x0][0x198] ;  /* 0x0000660000247ab9 */ /* 0x000fe40000000a00 */
[----:B------:R0:W-:Y:S04]  /*9890*/  STL [R1+0x8], R0 ;  /* 0x0000080001007387 */ /* 0x0001e80000100800 */
[----:B------:R0:W-:Y:S02]  /*98a0*/  STL [R1+0x28], RZ ;  /* 0x000028ff01007387 */ /* 0x0001e40000100800 */
.L_x_372:
[----:B-1----:R-:W1:Y:S01]  /*98b0*/  LDC.64 R2, c[0x0][0xc60] ;  /* 0x00031800ff027b82 */ /* 0x002e620000000a00 */
[----:B------:R-:W-:Y:S01]  /*98c0*/  ULDC.64 UR4, c[0x0][0x208] ;  /* 0x0000820000047ab9 */ /* 0x000fe20000000a00 */
[----:B-1----:R-:W-:-:S05]  /*98d0*/  IMAD.WIDE R2, R19, 0x4, R2 ;  /* 0x0000000413027825 */ /* 0x002fca00078e0202 */
[----:B------:R-:W2:Y:S01]  /*98e0*/  LDG.E R5, desc[UR4][R2.64] ;  /* 0x0000000402057981 */ /* 0x000ea2000c1e1900 */
[----:B------:R-:W-:Y:S05]  /*98f0*/  YIELD ;  /* 0x0000000000007946 */ /* 0x000fea0003800000 */
[----:B------:R-:W-:Y:S01]  /*9900*/  ULDC.64 UR4, c[0x0][0xa28] ;  /* 0x00028a0000047ab9 */ /* 0x000fe20000000a00 */
[----:B0-----:R-:W-:Y:S01]  /*9910*/  IMAD.MOV.U32 R0, RZ, RZ, RZ ;  /* 0x000000ffff007224 */ /* 0x001fe200078e00ff */
[----:B------:R-:W-:Y:S01]  /*9920*/  ISETP.NE.U32.AND P0, PT, RZ, UR4, PT ;  /* 0x00000004ff007c0c */ /* 0x000fe2000bf05070 */
[----:B------:R-:W-:-:S03]  /*9930*/  ULDC.64 UR6, c[0x0][0x208] ;  /* 0x0000820000067ab9 */ /* 0x000fc60000000a00 */
[----:B------:R-:W-:Y:S01]  /*9940*/  ISETP.NE.AND.EX P0, PT, RZ, UR5, PT, P0 ;  /* 0x00000005ff007c0c */ /* 0x000fe2000bf05300 */
[----:B------:R-:W-:Y:S01]  /*9950*/  IMAD.MOV.U32 R6, RZ, RZ, RZ ;  /* 0x000000ffff067224 */ /* 0x000fe200078e00ff */
[----:B--2---:R-:W-:Y:S01]  /*9960*/  SHF.R.S32.HI R4, RZ, 0x1f, R5 ;  /* 0x0000001fff047819 */ /* 0x004fe20000011405 */
[----:B------:R-:W-:-:S10]  /*9970*/  IMAD.SHL.U32 R7, R5, 0x4, RZ ;  /* 0x0000000405077824 */ /* 0x000fd400078e00ff */
[C---:B------:R-:W-:Y:S01]  /*9980*/  @P0 LEA R2, P1, R5.reuse, UR4, 0x2 ;  /* 0x0000000405020c11 */ /* 0x040fe2000f8210ff */
[----:B------:R-:W-:Y:S03]  /*9990*/  STL [R1+0x14], R5 ;  /* 0x0000140501007387 */ /* 0x000fe60000100800 */
[----:B------:R-:W-:Y:S01]  /*99a0*/  @P0 LEA.HI.X R3, R5, UR5, R4, 0x2, P1 ;  /* 0x0000000505030c11 */ /* 0x000fe200088f1404 */
[----:B------:R-:W-:-:S04]  /*99b0*/  ULDC.64 UR4, c[0x0][0xa00] ;  /* 0x0002800000047ab9 */ /* 0x000fc80000000a00 */
[----:B------:R0:W5:Y:S01]  /*99c0*/  @P0 LDG.E R0, desc[UR6][R2.64] ;  /* 0x0000000602000981 */ /* 0x000162000c1e1900 */
[----:B------:R-:W-:-:S04]  /*99d0*/  ISETP.NE.U32.AND P0, PT, RZ, UR4, PT ;  /* 0x00000004ff007c0c */ /* 0x000fc8000bf05070 */
[----:B------:R-:W-:-:S13]  /*99e0*/  ISETP.NE.AND.EX P0, PT, RZ, UR5, PT, P0 ;  /* 0x00000005ff007c0c */ /* 0x000fda000bf05300 */
[----:B0-----:R-:W-:-:S04]  /*99f0*/  @P0 LEA R2, P1, R5, UR4, 0x2 ;  /* 0x0000000405020c11 */ /* 0x001fc8000f8210ff */
[----:B------:R-:W-:Y:S01]  /*9a00*/  @P0 LEA.HI.X R3, R5, UR5, R4, 0x2, P1 ;  /* 0x0000000505030c11 */ /* 0x000fe200088f1404 */
[----:B------:R-:W-:-:S04]  /*9a10*/  ULDC.64 UR4, c[0x0][0xa20] ;  /* 0x0002880000047ab9 */ /* 0x000fc80000000a00 */
[----:B------:R-:W2:Y:S01]  /*9a20*/  @P0 LDG.E R6, desc[UR6][R2.64] ;  /* 0x0000000602060981 */ /* 0x000ea2000c1e1900 */
[----:B------:R-:W-:-:S04]  /*9a30*/  ISETP.NE.U32.AND P0, PT, RZ, UR4, PT ;  /* 0x00000004ff007c0c */ /* 0x000fc8000bf05070 */
[----:B------:R-:W-:Y:S01]  /*9a40*/  ISETP.NE.AND.EX P0, PT, RZ, UR5, PT, P0 ;  /* 0x00000005ff007c0c */ /* 0x000fe2000bf05300 */
[----:B--2---:R0:W-:Y:S04]  /*9a50*/  STL [R1+0x2c], R6 ;  /* 0x00002c0601007387 */ /* 0x0041e80000100800 */
[----:B------:R1:W-:Y:S01]  /*9a60*/  STL [R1+0x1c], R7 ;  /* 0x00001c0701007387 */ /* 0x0003e20000100800 */
[----:B0-----:R-:W-:-:S07]  /*9a70*/  SHF.L.U64.HI R6, R5, 0x2, R4 ;  /* 0x0000000205067819 */ /* 0x001fce0000010204 */
[C---:B------:R-:W-:Y:S01]  /*9a80*/  @P0 IADD3 R4, P1, R7.reuse, UR4, RZ ;  /* 0x0000000407040c10 */ /* 0x040fe2000ff3e0ff */
[----:B------:R0:W-:Y:S03]  /*9a90*/  STL [R1+0x20], R6 ;  /* 0x0000200601007387 */ /* 0x0001e60000100800 */
[----:B------:R-:W-:Y:S01]  /*9aa0*/  @P0 IADD3.X R5, R6, UR5, RZ, P1, !PT ;  /* 0x0000000506050c10 */ /* 0x000fe20008ffe4ff */
[----:B------:R-:W-:Y:S02]  /*9ab0*/  ULDC.64 UR4, c[0x0][0xa08] ;  /* 0x0002820000047ab9 */ /* 0x000fe40000000a00 */
[----:B------:R-:W-:Y:S01]  /*9ac0*/  IADD3 R2, P1, R7, UR4, RZ ;  /* 0x0000000407027c10 */ /* 0x000fe2000ff3e0ff */
[----:B-1----:R-:W-:-:S03]  /*9ad0*/  IMAD.MOV.U32 R7, RZ, RZ, RZ ;  /* 0x000000ffff077224 */ /* 0x002fc600078e00ff */
[----:B------:R-:W-:Y:S02]  /*9ae0*/  IADD3.X R3, R6, UR5, RZ, P1, !PT ;  /* 0x0000000506037c10 */ /* 0x000fe40008ffe4ff */
[----:B------:R-:W-:-:S04]  /*9af0*/  ISETP.NE.U32.AND P1, PT, RZ, UR4, PT ;  /* 0x00000004ff007c0c */ /* 0x000fc8000bf25070 */
[----:B------:R-:W-:Y:S01]  /*9b00*/  ISETP.NE.AND.EX P1, PT, RZ, UR5, PT, P1 ;  /* 0x00000005ff007c0c */ /* 0x000fe2000bf25310 */
[----:B------:R-:W-:Y:S02]  /*9b10*/  ULDC.64 UR4, c[0x0][0x3f8] ;  /* 0x0000fe0000047ab9 */ /* 0x000fe40000000a00 */
[----:B------:R-:W-:-:S03]  /*9b20*/  UISETP.NE.U32.AND UP0, UPT, UR4, URZ, UPT ;  /* 0x0000003f0400728c */ /* 0x000fc6000bf05070 */
[----:B------:R-:W-:Y:S01]  /*9b30*/  ULDC UR4, c[0x0][0x404] ;  /* 0x0001010000047ab9 */ /* 0x000fe20000000800 */
[----:B------:R-:W-:-:S03]  /*9b40*/  UISETP.NE.AND.EX UP0, UPT, UR5, URZ, UPT, UP0 ;  /* 0x0000003f0500728c */ /* 0x000fc6000bf05300 */
[----:B------:R-:W-:Y:S01]  /*9b50*/  ULDC UR5, c[0x0][0x2e0] ;  /* 0x0000b80000057ab9 */ /* 0x000fe20000000800 */
[----:B------:R-:W-:Y:S02]  /*9b60*/  USEL UR4, UR4, 0x1, UP0 ;  /* 0x0000000104047887 */ /* 0x000fe40008000000 */
[----:B------:R1:W5:Y:S02]  /*9b70*/  @P1 LDG.E R7, desc[UR6][R2.64] ;  /* 0x0000000602071981 */ /* 0x000364000c1e1900 */
[----:B------:R-:W-:-:S06]  /*9b80*/  UIMAD UR4, UR4, UR5, URZ ;  /* 0x00000005040472a4 */ /* 0x000fcc000f8e023f */
[----:B0-----:R-:W-:-:S06]  /*9b90*/  IMAD.U32 R6, RZ, RZ, UR4 ;  /* 0x00000004ff067e24 */ /* 0x001fcc000f8e00ff */
[----:B------:R1:W5:Y:S01]  /*9ba0*/  @P0 LDG.E R6, desc[UR6][R4.64] ;  /* 0x0000000604060981 */ /* 0x000362000c1e1900 */
[----:B------:R-:W-:Y:S05]  /*9bb0*/  @P0 BRA `(.L_x_308) ;  /* 0x0000000000140947 */ /* 0x000fea0003800000 */
[----:B------:R-:W-:Y:S05]  /*9bc0*/  @!P1 BRA `(.L_x_308) ;  /* 0x0000000000109947 */ /* 0x000fea0003800000 */
[----:B------:R-:W-:Y:S02]  /*9bd0*/  ULDC.64 UR4, c[0x0][0x208] ;  /* 0x0000820000047ab9 */ /* 0x000fe40000000a00 */
[----:B-----5:R-:W2:Y:S04]  /*9be0*/  LDG.E R6, desc[UR4][R2.64] ;  /* 0x0000000402067981 */ /* 0x020ea8000c1e1900 */
[----:B-1----:R-:W2:Y:S02]  /*9bf0*/  LDG.E R5, desc[UR4][R2.64+0x4] ;  /* 0x0000040402057981 */ /* 0x002ea4000c1e1900 */
[----:B--2---:R-:W-:-:S07]  /*9c00*/  IMAD.IADD R6, R5, 0x1, -R6 ;  /* 0x0000000105067824 */ /* 0x004fce00078e0a06 */
.L_x_308:
[--C-:B-1---5:R-:W-:Y:S01]  /*9c10*/  IMAD.IADD R2, R6, 0x1, -R0.reuse ;  /* 0x0000000106027824 */ /* 0x122fe200078e0a00 */
[----:B------:R-:W-:Y:S01]  /*9c20*/  BSSY B6, `(.L_x_309) ;  /* 0x0000317000067945 */ /* 0x000fe20003800000 */
[----:B------:R-:W-:Y:S02]  /*9c30*/  IMAD.IADD R3, R7, 0x1, R0 ;  /* 0x0000000107037824 */ /* 0x000fe400078e0200 */
[C---:B------:R-:W-:Y:S01]  /*9c40*/  VIADD R0, R2.reuse, 0x7f ;  /* 0x0000007f02007836 */ /* 0x040fe20000000000 */
[----:B------:R-:W-:Y:S01]  /*9c50*/  STL [R1+0x24], R2 ;  /* 0x0000240201007387 */ /* 0x000fe20000100800 */
[----:B------:R-:W-:-:S03]  /*9c60*/  ISETP.GT.AND P0, PT, R2, RZ, PT ;  /* 0x000000ff0200720c */ /* 0x000fc60003f04270 */
[----:B------:R0:W-:Y:S02]  /*9c70*/  STL [R1+0x4], R3 ;  /* 0x0000040301007387 */ /* 0x0001e40000100800 */
[----:B0-----:R-:W-:-:S04]  /*9c80*/  SHF.R.S32.HI R3, RZ, 0x1f, R0 ;  /* 0x0000001fff037819 */ /* 0x001fc80000011400 */
[----:B------:R-:W-:-:S04]  /*9c90*/  LEA.HI R3, R3, R0, RZ, 0x7 ;  /* 0x0000000003037211 */ /* 0x000fc800078f38ff */
[----:B------:R-:W-:-:S05]  /*9ca0*/  SHF.R.S32.HI R0, RZ, 0x7, R3 ;  /* 0x00000007ff007819 */ /* 0x000fca0000011403 */
[----:B------:R0:W-:Y:S01]  /*9cb0*/  STL [R1+0x18], R0 ;  /* 0x0000180001007387 */ /* 0x0001e20000100800 */
[----:B------:R-:W-:Y:S05]  /*9cc0*/  @P0 BRA `(.L_x_310) ;  /* 0x0000000000480947 */ /* 0x000fea0003800000 */
[----:B------:R-:W1:Y:S02]  /*9cd0*/  S2R R2, SR_TID.X ;  /* 0x0000000000027919 */ /* 0x000e640000002100 */
[----:B-1----:R-:W-:-:S04]  /*9ce0*/  LOP3.LUT R2, R2, 0x1f, RZ, 0xc0, !PT ;  /* 0x0000001f02027812 */ /* 0x002fc800078ec0ff */
[----:B------:R-:W-:-:S13]  /*9cf0*/  ISETP.NE.AND P1, PT, R2, RZ, PT ;  /* 0x000000ff0200720c */ /* 0x000fda0003f25270 */
[----:B------:R-:W-:Y:S05]  /*9d00*/  @P1 BRA `(.L_x_311) ;  /* 0x0000003000201947 */ /* 0x000fea0003800000 */
[----:B------:R-:W1:Y:S01]  /*9d10*/  S2R R7, SR_LANEID ;  /* 0x0000000000077919 */ /* 0x000e620000000000 */
[----:B------:R-:W-:Y:S01]  /*9d20*/  VOTEU.ANY UR4, UPT, PT ;  /* 0x0000000000047886 */ /* 0x000fe200038e0100 */
[----:B------:R-:W2:Y:S01]  /*9d30*/  LDC.64 R2, c[0x0][0xc38] ;  /* 0x00030e00ff027b82 */ /* 0x000ea20000000a00 */
[----:B0-----:R-:W1:Y:S01]  /*9d40*/  FLO.U32 R0, UR4 ;  /* 0x0000000400007d00 */ /* 0x001e6200080e0000 */
[----:B------:R-:W-:-:S07]  /*9d50*/  ULDC.64 UR6, c[0x0][0x208] ;  /* 0x0000820000067ab9 */ /* 0x000fce0000000a00 */
[----:B------:R-:W2:Y:S01]  /*9d60*/  POPC R5, UR4 ;  /* 0x0000000400057d09 */ /* 0x000ea20008000000 */
[----:B-1----:R-:W-:-:S13]  /*9d70*/  ISETP.EQ.U32.AND P0, PT, R0, R7, PT ;  /* 0x000000070000720c */ /* 0x002fda0003f02070 */
[----:B--2---:R-:W2:Y:S01]  /*9d80*/  @P0 ATOMG.E.ADD.STRONG.GPU PT, R3, desc[UR6][R2.64], R5 ;  /* 0x00000005020309a8 */ /* 0x004ea200081ee1c6 */
[----:B------:R-:W0:Y:S02]  /*9d90*/  S2R R4, SR_LTMASK ;  /* 0x0000000000047919 */ /* 0x000e240000003900 */
[----:B0-----:R-:W-:-:S04]  /*9da0*/  LOP3.LUT R4, R4, UR4, RZ, 0xc0, !PT ;  /* 0x0000000404047c12 */ /* 0x001fc8000f8ec0ff */
[----:B------:R-:W0:Y:S01]  /*9db0*/  POPC R7, R4 ;  /* 0x0000000400077309 */ /* 0x000e220000000000 */
[----:B--2---:R-:W0:Y:S02]  /*9dc0*/  SHFL.IDX PT, R0, R3, R0, 0x1f ;  /* 0x00001f0003007589 */ /* 0x004e2400000e0000 */
[----:B0-----:R-:W-:Y:S01]  /*9dd0*/  IADD3 R16, R0, UR38, R7 ;  /* 0x0000002600107c10 */ /* 0x001fe2000fffe007 */
[----:B------:R-:W-:Y:S06]  /*9de0*/  BRA `(.L_x_311) ;  /* 0x0000002c00e87947 */ /* 0x000fec0003800000 */
.L_x_310:
[----:B------:R-:W1:Y:S01]  /*9df0*/  S2R R3, SR_CgaCtaId ;  /* 0x0000000000037919 */ /* 0x000e620000008800 */
[----:B0-----:R-:W-:-:S04]  /*9e00*/  MOV R0, 0x400 ;  /* 0x0000040000007802 */ /* 0x001fc80000000f00 */
[----:B-1----:R-:W-:-:S05]  /*9e10*/  LEA R2, R3, R0, 0x18 ;  /* 0x0000000003027211 */ /* 0x002fca00078ec0ff */
[----:B------:R0:W-:Y:S01]  /*9e20*/  STL [R1+0x10], R2 ;  /* 0x0000100201007387 */ /* 0x0001e20000100800 */
[----:B------:R-:W-:-:S05]  /*9e30*/  VIADD R0, R2, 0x1c400 ;  /* 0x0001c40002007836 */ /* 0x000fca0000000000 */
[----:B------:R-:W-:-:S13]  /*9e40*/  LOP3.LUT P0, RZ, R0, 0x3ff, RZ, 0xc0, !PT ;  /* 0x000003ff00ff7812 */ /* 0x000fda000780c0ff */
[----:B0-----:R-:W-:Y:S05]  /*9e50*/  @!P0 BRA `(.L_x_312) ;  /* 0x0000000000408947 */ /* 0x001fea0003800000 */
[----:B------:R-:W-:Y:S01]  /*9e60*/  MOV R2, 0x0 ;  /* 0x0000000000027802 */ /* 0x000fe20000000f00 */
[----:B------:R-:W-:Y:S01]  /*9e70*/  ULDC.64 UR6, c[0x4][0x108] ;  /* 0x0100420000067ab9 */ /* 0x000fe20000000a00 */
[----:B------:R-:W-:Y:S01]  /*9e80*/  ULDC.64 UR8, c[0x4][0x110] ;  /* 0x0100440000087ab9 */ /* 0x000fe20000000a00 */
[----:B------:R-:W-:Y:S01]  /*9e90*/  ULDC.64 UR4, c[0x4][0x60] ;  /* 0x0100180000047ab9 */ /* 0x000fe20000000a00 */
[----:B------:R-:W-:Y:S02]  /*9ea0*/  IMAD.U32 R4, RZ, RZ, UR6 ;  /* 0x00000006ff047e24 */ /* 0x000fe4000f8e00ff */
[----:B------:R-:W0:Y:S01]  /*9eb0*/  LDC.64 R2, c[0x4][R2] ;  /* 0x0100000002027b82 */ /* 0x000e220000000a00 */
        /* <DEDUP_REMOVED lines=9> */
[----:B0-----:R-:W-:Y:S05]  /*9f50*/  CALL.ABS.NOINC R2 ;  /* 0x0000000002007343 */ /* 0x001fea0003c00000 */
.L_x_312:
        /* <DEDUP_REMOVED lines=8> */
[----:B------:R0:W1:Y:S01]  /*9fe0*/  LDC.64 R2, c[0x4][R0] ;  /* 0x0100000000027b82 */ /* 0x0000620000000a00 */
        /* <DEDUP_REMOVED lines=8> */
[----:B0-----:R-:W-:-:S07]  /*a070*/  IMAD.MOV.U32 R13, RZ, RZ, RZ ;  /* 0x000000ffff0d7224 */ /* 0x001fce00078e00ff */
[----:B------:R-:W-:-:S07]  /*a080*/  LEPC R20, `(.L_x_314) ;  /* 0x000000001014794e */ /* 0x000fce0000000000 */
[----:B-1----:R-:W-:Y:S05]  /*a090*/  CALL.ABS.NOINC R2 ;  /* 0x0000000002007343 */ /* 0x002fea0003c00000 */
.L_x_314:
        /* <DEDUP_REMOVED lines=16> */
.L_x_313:
[----:B------:R-:W2:Y:S01]  /*a1a0*/  LDL.LU R2, [R1+0x1c] ;  /* 0x00001c0001027983 */ /* 0x000ea20000300800 */
[----:B------:R-:W-:-:S03]  /*a1b0*/  ULDC.64 UR4, c[0x0][0x9f8] ;  /* 0x00027e0000047ab9 */ /* 0x000fc60000000a00 */
[----:B------:R-:W3:Y:S04]  /*a1c0*/  LDL.LU R0, [R1+0x20] ;  /* 0x0000200001007983 */ /* 0x000ee80000300800 */
[----:B------:R-:W4:Y:S04]  /*a1d0*/  LDL.LU R4, [R1+0x2c] ;  /* 0x00002c0001047983 */ /* 0x000f280000300800 */
[----:B------:R-:W4:Y:S01]  /*a1e0*/  LDL.LU R8, [R1+0x14] ;  /* 0x0000140001087983 */ /* 0x000f220000300800 */
[----:B------:R-:W-:Y:S01]  /*a1f0*/  ISETP.NE.U32.AND P0, PT, RZ, UR4, PT ;  /* 0x00000004ff007c0c */ /* 0x000fe2000bf05070 */
[----:B------:R-:W-:-:S03]  /*a200*/  ULDC.64 UR6, c[0x0][0x208] ;  /* 0x0000820000067ab9 */ /* 0x000fc60000000a00 */
[----:B------:R-:W-:Y:S01]  /*a210*/  ISETP.NE.AND.EX P0, PT, RZ, UR5, PT, P0 ;  /* 0x00000005ff007c0c */ /* 0x000fe2000bf05300 */
[----:B------:R-:W0:Y:S02]  /*a220*/  S2R R9, SR_TID.X ;  /* 0x0000000000097919 */ /* 0x000e240000002100 */
[----:B0-----:R-:W-:-:S04]  /*a230*/  LOP3.LUT R9, R9, 0x1f, RZ, 0xc0, !PT ;  /* 0x0000001f09097812 */ /* 0x001fc800078ec0ff */
[----:B------:R-:W-:-:S13]  /*a240*/  ISETP.NE.AND P6, PT, R9, RZ, PT ;  /* 0x000000ff0900720c */ /* 0x000fda0003fc5270 */
[----:B------:R-:W-:-:S05]  /*a250*/  VOTEU.ALL UP1, P6 ;  /* 0x00000000003f7886 */ /* 0x000fca0003020000 */
[----:B------:R-:W-:-:S04]  /*a260*/  @!UP1 UIADD3 UR8, UP0, UR36, 0x270, URZ ;  /* 0x0000027024089890 */ /* 0x000fc8000ff1e03f */
[----:B------:R-:W-:-:S03]  /*a270*/  @!UP1 UIADD3.X UR9, URZ, UR37, URZ, UP0, !UPT ;  /* 0x000000253f099290 */ /* 0x000fc600087fe43f */
[----:B------:R-:W-:Y:S01]  /*a280*/  VOTEU.ALL UP0, P6 ;  /* 0x00000000003f7886 */ /* 0x000fe20003000000 */
[----:B--2---:R-:W-:-:S04]  /*a290*/  @P0 IADD3 R2, P1, R2, UR4, RZ ;  /* 0x0000000402020c10 */ /* 0x004fc8000ff3e0ff */
[----:B---3--:R-:W-:Y:S01]  /*a2a0*/  @P0 IADD3.X R3, R0, UR5, RZ, P1, !PT ;  /* 0x0000000500030c10 */ /* 0x008fe20008ffe4ff */
[----:B------:R-:W-:Y:S01]  /*a2b0*/  ULDC.64 UR4, c[0x0][0xa00] ;  /* 0x0002800000047ab9 */ /* 0x000fe20000000a00 */
[----:B----4-:R-:W-:Y:S02]  /*a2c0*/  IMAD R17, R17, 0x80, R4 ;  /* 0x0000008011117824 */ /* 0x010fe400078e0204 */
[----:B------:R-:W0:Y:S01]  /*a2d0*/  LDC R4, c[0x0][0x428] ;  /* 0x00010a00ff047b82 */ /* 0x000e220000000800 */
[----:B------:R-:W-:-:S06]  /*a2e0*/  IMAD.MOV.U32 R0, RZ, RZ, R8 ;  /* 0x000000ffff007224 */ /* 0x000fcc00078e0008 */
[----:B------:R1:W5:Y:S01]  /*a2f0*/  @P0 LDG.E R0, desc[UR6][R2.64] ;  /* 0x0000000602000981 */ /* 0x000362000c1e1900 */
[----:B------:R-:W-:Y:S02]  /*a300*/  PLOP3.LUT P1, PT, P6, PT, PT, 0x8, 0x0 ;  /* 0x000000000000781c */ /* 0x000fe4000372e170 */
[----:B0-----:R-:W-:Y:S01]  /*a310*/  ISETP.NE.AND P0, PT, R4, 0x1, PT ;  /* 0x000000010400780c */ /* 0x001fe20003f05270 */
[----:B------:R-:W-:-:S12]  /*a320*/  IMAD.MOV.U32 R4, RZ, RZ, R18 ;  /* 0x000000ffff047224 */ /* 0x000fd800078e0012 */
[----:B------:R-:W0:Y:S08]  /*a330*/  @P0 LDC R7, c[0x0][0x42c] ;  /* 0x00010b00ff070b82 */ /* 0x000e300000000800 */
[----:B------:R-:W2:Y:S01]  /*a340*/  @P0 LDC R5, c[0x0][0x430] ;  /* 0x00010c00ff050b82 */ /* 0x000ea20000000800 */
[----:B0-----:R-:W-:-:S05]  /*a350*/  @P0 IMAD.HI.U32 R6, R18, R7, RZ ;  /* 0x0000000712060227 */ /* 0x001fca00078e00ff */
[----:B--2---:R-:W-:Y:S02]  /*a360*/  @P0 SHF.R.U32.HI R4, RZ, R5, R6 ;  /* 0x00000005ff040219 */ /* 0x004fe40000011606 */
[----:B------:R-:W-:-:S04]  /*a370*/  ISETP.NE.U32.AND P0, PT, RZ, UR4, PT ;  /* 0x00000004ff007c0c */ /* 0x000fc8000bf05070 */
[----:B------:R-:W-:-:S04]  /*a380*/  ISETP.NE.AND.EX P0, PT, RZ, UR5, PT, P0 ;  /* 0x00000005ff007c0c */ /* 0x000fc8000bf05300 */
[----:B-1----:R-:W-:-:S09]  /*a390*/  SEL R6, R8, RZ, !P0 ;  /* 0x000000ff08067207 */ /* 0x002fd20004000000 */
.L_x_315:
[----:B------:R-:W-:Y:S02]  /*a3a0*/  PLOP3.LUT P0, PT, P0, P1, PT, 0xa2, 0x0 ;  /* 0x000000000000781c */ /* 0x000fe40000703472 */
[----:B------:R-:W-:Y:S01]  /*a3b0*/  @P1 R2UR P0, UR7, R6 ;  /* 0x00000000060712ca */ /* 0x000fe20000000000 */
[----:B------:R-:W-:-:S07]  /*a3c0*/  UMOV UR4, URZ ;  /* 0x0000003f00047c82 */ /* 0x000fce0008000000 */
[----:B------:R-:W-:Y:S02]  /*a3d0*/  PLOP3.LUT P0, PT, P0, P1, PT, 0xa2, 0x0 ;  /* 0x000000000000781c */ /* 0x000fe40000703472 */
[----:B------:R-:W-:-:S08]  /*a3e0*/  @P1 R2UR.OR P0, UR6, R18 ;  /* 0x00000000120612ca */ /* 0x000fd00000100000 */
[----:B------:R-:W-:Y:S02]  /*a3f0*/  PLOP3.LUT P0, PT, P0, P1, PT, 0xa2, 0x0 ;  /* 0x000000000000781c */ /* 0x000fe40000703472 */
[----:B------:R-:W-:-:S08]  /*a400*/  @P1 R2UR.OR P0, UR5, R17 ;  /* 0x00000000110512ca */ /* 0x000fd00000100000 */
[----:B------:R-:W-:-:S05]  /*a410*/  @P1 PLOP3.LUT P1, PT, P0, PT, PT, 0x80, 0x0 ;  /* 0x000000000000181c */ /* 0x000fca000072f070 */
[----:B------:R0:W-:Y:S08]  /*a420*/  @!UP0 UTMAPF.L2.4D [UR4], [UR8] ;  /* 0x00000004080085b8 */ /* 0x0001f00008018000 */
[----:B0-----:R-:W-:Y:S05]  /*a430*/  @P1 BRA.U.ANY `(.L_x_315) ;  /* 0xfffffffd00d81947 */ /* 0x001fea000393ffff */
[----:B------:R-:W0:Y:S01]  /*a440*/  S2R R2, SR_TID.X ;  /* 0x0000000000027919 */ /* 0x000e220000002100 */
[----:B------:R-:W-:Y:S01]  /*a450*/  UMOV UR4, 0x40 ;  /* 0x0000004000047882 */ /* 0x000fe20000000000 */
[----:B0-----:R-:W-:-:S04]  /*a460*/  LOP3.LUT R2, R2, 0x1f, RZ, 0xc0, !PT ;  /* 0x0000001f02027812 */ /* 0x001fc800078ec0ff */
[----:B------:R-:W-:-:S04]  /*a470*/  ISETP.NE.AND P2, PT, R2, RZ, PT ;  /* 0x000000ff0200720c */ /* 0x000fc80003f45270 */
[----:B------:R-:W-:-:S09]  /*a480*/  PLOP3.LUT P1, PT, P2, PT, PT, 0x8, 0x0 ;  /* 0x000000000000781c */ /* 0x000fd2000172e170 */
[----:B------:R-:W-:-:S05]  /*a490*/  VOTEU.ALL UP0, P2 ;  /* 0x00000000003f7886 */ /* 0x000fca0001000000 */
.L_x_316:
[----:B------:R-:W-:Y:S02]  /*a4a0*/  PLOP3.LUT P0, PT, P0, P1, PT, 0xa2, 0x0 ;  /* 0x000000000000781c */ /* 0x000fe40000703472 */
[----:B------:R-:W-:-:S08]  /*a4b0*/  @P1 R2UR P0, UR7, R6 ;  /* 0x00000000060712ca */ /* 0x000fd00000000000 */
        /* <DEDUP_REMOVED lines=13> */
.L_x_317:
        /* <DEDUP_REMOVED lines=9> */
[----:B------:R-:W0:Y:S01]  /*a620*/  LDC.64 R2, c[0x0][0x3f8] ;  /* 0x0000fe00ff027b82 */ /* 0x000e220000000a00 */
[----:B------:R-:W-:Y:S02]  /*a630*/  ULDC.64 UR4, c[0x0][0xa08] ;  /* 0x0002820000047ab9 */ /* 0x000fe40000000a00 */
[----:B0-----:R-:W-:Y:S01]  /*a640*/  LOP3.LUT P0, RZ, R2, UR4, RZ, 0xfc, !PT ;  /* 0x0000000402ff7c12 */ /* 0x001fe2000f80fcff */
[----:B------:R-:W-:-:S03]  /*a650*/  UMOV UR4, 0xffffffff ;  /* 0xffffffff00047882 */ /* 0x000fc60000000000 */
[----:B------:R-:W-:-:S04]  /*a660*/  LOP3.LUT P0, RZ, R3, UR5, RZ, 0xfc, P0 ;  /* 0x0000000503ff7c12 */ /* 0x000fc8000800fcff */
[----:B-----5:R-:W-:Y:S01]  /*a670*/  SEL R5, R0, RZ, !P0 ;  /* 0x000000ff00057207 */ /* 0x020fe20004000000 */
[----:B------:R-:W-:Y:S08]  /*a680*/  BRA.DIV UR4, `(.L_x_318) ;  /* 0x0000003604a47947 */ /* 0x000ff0000b800000 */
.L_x_388:
[----:B------:R-:W2:Y:S01]  /*a690*/  LDL R7, [R1+0x18] ;  /* 0x0000180001077983 */ /* 0x000ea20000100800 */
[----:B------:R-:W-:Y:S01]  /*a6a0*/  UMOV UR4, 0xffffffff ;  /* 0xffffffff00047882 */ /* 0x000fe20000000000 */
[----:B------:R-:W-:Y:S01]  /*a6b0*/  SHF.R.S32.HI R12, RZ, 0x1f, R0 ;  /* 0x0000001fff0c7819 */ /* 0x000fe20000011400 */
[----:B--2---:R-:W-:Y:S01]  /*a6c0*/  VIADD R7, R7, 0xffffffff ;  /* 0xffffffff07077836 */ /* 0x004fe20000000000 */
[----:B------:R-:W-:Y:S06]  /*a6d0*/  BRA.DIV UR4, `(.L_x_319) ;  /* 0x0000003604c47947 */ /* 0x000fec000b800000 */
[----:B------:R-:W-:-:S13]  /*a6e0*/  ELECT P6, URZ, PT ;  /* 0x00000000003f782f */ /* 0x000fda00038c0000 */
.L_x_391:
[----:B------:R-:W-:Y:S05]  /*a6f0*/  @!P6 BRA `(.L_x_320) ;  /* 0x000000040038e947 */ /* 0x000fea0003800000 */
[----:B------:R0:W-:Y:S01]  /*a700*/  STL [R1+0xc], R7 ;  /* 0x00000c0701007387 */ /* 0x0001e20000100800 */
[----:B------:R-:W-:-:S04]  /*a710*/  ISETP.NE.U32.AND P0, PT, R2, RZ, PT ;  /* 0x000000ff0200720c */ /* 0x000fc80003f05070 */
[----:B------:R-:W-:-:S13]  /*a720*/  ISETP.NE.AND.EX P0, PT, R3, RZ, PT, P0 ;  /* 0x000000ff0300720c */ /* 0x000fda0003f05300 */
[----:B0-----:R-:W-:Y:S05]  /*a730*/  @!P0 BRA `(.L_x_321) ;  /* 0x0000000000508947 */ /* 0x001fea0003800000 */
[----:B------:R-:W0:Y:S01]  /*a740*/  LDC R10, c[0x0][0x41c] ;  /* 0x00010700ff0a7b82 */ /* 0x000e220000000800 */
[----:B------:R-:W-:Y:S01]  /*a750*/  IMAD.MOV.U32 R5, RZ, RZ, R7 ;  /* 0x000000ffff057224 */ /* 0x000fe200078e0007 */
[----:B------:R-:W-:Y:S01]  /*a760*/  ULDC.64 UR4, c[0x0][0x408] ;  /* 0x0001020000047ab9 */ /* 0x000fe20000000a00 */
[----:B------:R-:W-:Y:S01]  /*a770*/  ULDC.64 UR6, c[0x0][0x208] ;  /* 0x0000820000067ab9 */ /* 0x000fe20000000a00 */
[----:B0-----:R-:W-:-:S13]  /*a780*/  ISETP.NE.AND P0, PT, R10, 0x1, PT ;  /* 0x000000010a00780c */ /* 0x001fda0003f05270 */
[----:B------:R-:W0:Y:S02]  /*a790*/  @P0 LDC.64 R8, c[0x0][0x420] ;  /* 0x00010800ff080b82 */ /* 0x000e240000000a00 */
[----:B0-----:R-:W-:-:S05]  /*a7a0*/  @P0 IMAD.HI.U32 R8, R7, R8, RZ ;  /* 0x0000000807080227 */ /* 0x001fca00078e00ff */
[----:B------:R-:W-:-:S05]  /*a7b0*/  @P0 SHF.R.U32.HI R5, RZ, R9, R8 ;  /* 0x00000009ff050219 */ /* 0x000fca0000011608 */
[----:B------:R-:W-:-:S04]  /*a7c0*/  IMAD.MOV R8, RZ, RZ, -R5 ;  /* 0x000000ffff087224 */ /* 0x000fc800078e0a05 */
[----:B------:R-:W-:Y:S02]  /*a7d0*/  IMAD R9, R10, R8, R7 ;  /* 0x000000080a097224 */ /* 0x000fe400078e0207 */
[----:B------:R-:W-:-:S03]  /*a7e0*/  IMAD R8, R12, UR4, RZ ;  /* 0x000000040c087c24 */ /* 0x000fc6000f8e02ff */
[----:B------:R0:W-:Y:S01]  /*a7f0*/  STL [R1+0xc], R9 ;  /* 0x00000c0901007387 */ /* 0x0001e20000100800 */
[----:B------:R-:W-:Y:S02]  /*a800*/  IMAD R10, R0, UR5, R8 ;  /* 0x00000005000a7c24 */ /* 0x000fe4000f8e0208 */
[--C-:B------:R-:W-:Y:S01]  /*a810*/  IMAD.MOV.U32 R8, RZ, RZ, R5.reuse ;  /* 0x000000ffff087224 */ /* 0x100fe200078e0005 */
[----:B0-----:R-:W-:-:S03]  /*a820*/  SHF.R.S32.HI R9, RZ, 0x1f, R5 ;  /* 0x0000001fff097819 */ /* 0x001fc60000011405 */
[----:B------:R-:W-:-:S04]  /*a830*/  IMAD.WIDE.U32 R8, R0, UR4, R8 ;  /* 0x0000000400087c25 */ /* 0x000fc8000f8e0008 */
[----:B------:R-:W-:Y:S01]  /*a840*/  IMAD.IADD R5, R9, 0x1, R10 ;  /* 0x0000000109057824 */ /* 0x000fe200078e020a */
[----:B------:R-:W-:-:S04]  /*a850*/  LEA R10, P0, R8, R2, 0x2 ;  /* 0x00000002080a7211 */ /* 0x000fc800078010ff */
[----:B------:R-:W-:-:S05]  /*a860*/  LEA.HI.X R11, R8, R3, R5, 0x2, P0 ;  /* 0x00000003080b7211 */ /* 0x000fca00000f1405 */
[----:B------:R0:W5:Y:S04]  /*a870*/  LDG.E R5, desc[UR6][R10.64] ;  /* 0x000000060a057981 */ /* 0x000168000c1e1900 */
.L_x_321:
[----:B------:R-:W2:Y:S01]  /*a880*/  LDL R8, [R1] ;  /* 0x0000000001087983 */ /* 0x000ea20000100800 */
[----:B0-----:R-:W-:-:S03]  /*a890*/  MOV R10, 0x400 ;  /* 0x00000400000a7802 */ /* 0x001fc60000000f00 */
[----:B------:R-:W3:Y:S01]  /*a8a0*/  LDL R9, [R1+0x8] ;  /* 0x0000080001097983 */ /* 0x000ee20000100800 */
[----:B------:R-:W0:Y:S02]  /*a8b0*/  S2R R11, SR_CgaCtaId ;  /* 0x00000000000b7919 */ /* 0x000e240000008800 */
[----:B0-----:R-:W-:-:S05]  /*a8c0*/  LEA R10, R11, R10, 0x18 ;  /* 0x0000000a0b0a7211 */ /* 0x001fca00078ec0ff */
[----:B--2---:R-:W-:Y:S01]  /*a8d0*/  IMAD R8, R8, 0x8, R10 ;  /* 0x0000000808087824 */ /* 0x004fe200078e020a */
[----:B---3--:R-:W-:-:S04]  /*a8e0*/  SHF.L.U32 R9, R9, 0x1f, RZ ;  /* 0x0000001f09097819 */ /* 0x008fc800000006ff */
[----:B------:R-:W0:Y:S02]  /*a8f0*/  SYNCS.PHASECHK.TRANS64.TRYWAIT P0, [R8+URZ+0x34840], R9 ;  /* 0x03484009080075a7 */ /* 0x000e24000800017f */
[----:B0-----:R-:W-:Y:S05]  /*a900*/  @!P0 BRA `(.L_x_322) ;  /* 0x0000003400588947 */ /* 0x001fea0003800000 */
.L_x_392:
[----:B------:R-:W1:Y:S02]  /*a910*/  S2R R10, SR_TID.X ;  /* 0x00000000000a7919 */ /* 0x000e640000002100 */
[----:B-1----:R-:W-:-:S04]  /*a920*/  LOP3.LUT R10, R10, 0x7f, RZ, 0xc0, !PT ;  /* 0x0000007f0a0a7812 */ /* 0x002fc800078ec0ff */
[----:B------:R-:W-:-:S13]  /*a930*/  ISETP.NE.AND P0, PT, R10, RZ, PT ;  /* 0x000000ff0a00720c */ /* 0x000fda0003f05270 */
[----:B------:R-:W-:Y:S05]  /*a940*/  @P0 BRA `(.L_x_323) ;  /* 0x00000000001c0947 */ /* 0x000fea0003800000 */
[----:B------:R-:W1:Y:S01]  /*a950*/  S2R R10, SR_TID.X ;  /* 0x00000000000a7919 */ /* 0x000e620000002100 */
[----:B0-----:R-:W-:-:S04]  /*a960*/  IMAD.MOV.U32 R9, RZ, RZ, 0xc000 ;  /* 0x0000c000ff097424 */ /* 0x001fc800078e00ff */
[----:B------:R2:W-:Y:S01]  /*a970*/  SYNCS.ARRIVE.TRANS64 RZ, [R8+URZ+0x34830], R9 ;  /* 0x0348300908ff79a7 */ /* 0x0005e2000800003f */
[----:B-1----:R-:W-:-:S04]  /*a980*/  LOP3.LUT R10, R10, 0x1f, RZ, 0xc0, !PT ;  /* 0x0000001f0a0a7812 */ /* 0x002fc800078ec0ff */
[----:B------:R-:W-:-:S13]  /*a990*/  ISETP.NE.AND P1, PT, R10, RZ, PT ;  /* 0x000000ff0a00720c */ /* 0x000fda0003f25270 */
[----:B--2---:R-:W-:Y:S05]  /*a9a0*/  @!P1 BRA `(.L_x_323) ;  /* 0x0000000000049947 */ /* 0x004fea0003800000 */
[----:B------:R-:W-:Y:S01]  /*a9b0*/  BPT.TRAP 0x1 ;  /* 0x000000040000795c */ /* 0x000fe20000300000 */
.L_x_323:
[----:B------:R-:W2:Y:S01]  /*a9c0*/  LDL R11, [R1] ;  /* 0x00000000010b7983 */ /* 0x000ea20000100800 */
[----:B------:R-:W-:-:S03]  /*a9d0*/  MOV R13, 0x400 ;  /* 0x00000400000d7802 */ /* 0x000fc60000000f00 */
[----:B------:R-:W3:Y:S04]  /*a9e0*/  LDL R10, [R1+0xc] ;  /* 0x00000c00010a7983 */ /* 0x000ee80000100800 */
[----:B0-----:R-:W4:Y:S01]  /*a9f0*/  LDL R9, [R1+0x4] ;  /* 0x0000040001097983 */ /* 0x001f220000100800 */
[----:B------:R-:W0:Y:S01]  /*aa00*/  S2R R14, SR_CgaCtaId ;  /* 0x00000000000e7919 */ /* 0x000e220000008800 */
[----:B------:R-:W-:Y:S01]  /*aa10*/  R2UR UR9, R8 ;  /* 0x00000000080972ca */ /* 0x000fe200000e0000 */
[----:B------:R-:W-:Y:S01]  /*aa20*/  UIADD3 UR4, UP0, UR36, 0x370, URZ ;  /* 0x0000037024047890 */ /* 0x000fe2000ff1e03f */
[----:B------:R-:W-:Y:S02]  /*aa30*/  R2UR UR12, R4 ;  /* 0x00000000040c72ca */ /* 0x000fe400000e0000 */
[----:B-----5:R-:W-:-:S02]  /*aa40*/  R2UR UR13, R5 ;  /* 0x00000000050d72ca */ /* 0x020fc400000e0000 */
[----:B0-----:R-:W-:-:S07]  /*aa50*/  LEA R13, R14, R13, 0x18 ;  /* 0x0000000d0e0d7211 */ /* 0x001fce00078ec0ff */
[----:B------:R-:W-:Y:S01]  /*aa60*/  UIADD3 UR9, UR9, 0x34830, URZ ;  /* 0x0003483009097890 */ /* 0x000fe2000fffe03f */
[----:B------:R-:W-:Y:S01]  /*aa70*/  UMOV UR10, URZ ;  /* 0x0000003f000a7c82 */ /* 0x000fe20008000000 */
[----:B------:R-:W-:Y:S01]  /*aa80*/  UMOV UR6, 0x0 ;  /* 0x0000000000067882 */ /* 0x000fe20000000000 */
[----:B------:R-:W-:Y:S01]  /*aa90*/  UMOV UR7, 0x14f00000 ;  /* 0x14f0000000077882 */ /* 0x000fe20000000000 */
[----:B------:R-:W-:Y:S01]  /*aaa0*/  UMOV UR16, 0x40 ;  /* 0x0000004000107882 */ /* 0x000fe20000000000 */
[----:B--2---:R-:W-:Y:S01]  /*aab0*/  IMAD R8, R11, 0xc000, R13 ;  /* 0x0000c0000b087824 */ /* 0x004fe200078e020d */
[----:B---3--:R-:W-:-:S04]  /*aac0*/  R2UR UR11, R10 ;  /* 0x000000000a0b72ca */ /* 0x008fc800000e0000 */
[----:B------:R-:W-:Y:S02]  /*aad0*/  R2UR UR8, R8 ;  /* 0x00000000080872ca */ /* 0x000fe400000e0000 */
[----:B----4-:R-:W-:-:S11]  /*aae0*/  R2UR UR5, R9 ;  /* 0x00000000090572ca */ /* 0x010fd600000e0000 */
[----:B------:R-:W-:Y:S02]  /*aaf0*/  UIADD3 UR14, UR8, 0x1c400, URZ ;  /* 0x0001c400080e7890 */ /* 0x000fe4000fffe03f */
[----:B------:R-:W-:Y:S02]  /*ab00*/  ULEA UR11, UR11, UR5, 0x7 ;  /* 0x000000050b0b7291 */ /* 0x000fe4000f8e383f */
[----:B------:R-:W-:Y:S02]  /*ab10*/  UIADD3.X UR5, URZ, UR37, URZ, UP0, !UPT ;  /* 0x000000253f057290 */ /* 0x000fe400087fe43f */
[----:B------:R-:W-:Y:S02]  /*ab20*/  UIADD3 UR15, UR8, 0x20400, URZ ;  /* 0x00020400080f7890 */ /* 0x000fe4000fffe03f */
[----:B------:R-:W-:-:S03]  /*ab30*/  UIADD3 UR17, UR8, 0x24400, URZ ;  /* 0x0002440008117890 */ /* 0x000fc6000fffe03f */
[----:B------:R-:W-:Y:S02]  /*ab40*/  UMOV UR8, UR14 ;  /* 0x0000000e00087c82 */ /* 0x000fe40008000000 */
[----:B------:R0:W-:Y:S01]  /*ab50*/  UTMALDG.4D [UR8], [UR4], desc[UR6] ;  /* 0x00000608040075b4 */ /* 0x0001e20008019000 */
[----:B------:R-:W-:Y:S01]  /*ab60*/  UMOV UR14, 0x80 ;  /* 0x00000080000e7882 */ /* 0x000fe20000000000 */
[----:B0-----:R-:W-:Y:S01]  /*ab70*/  UMOV UR8, UR15 ;  /* 0x0000000f00087c82 */ /* 0x001fe20008000000 */
[----:B------:R-:W-:Y:S02]  /*ab80*/  UMOV UR10, UR16 ;  /* 0x00000010000a7c82 */ /* 0x000fe40008000000 */
[----:B------:R0:W-:Y:S02]  /*ab90*/  UTMALDG.4D [UR8], [UR4], desc[UR6] ;  /* 0x00000608040075b4 */ /* 0x0001e40008019000 */
[----:B0-----:R-:W-:Y:S01]  /*aba0*/  UMOV UR8, UR17 ;  /* 0x0000001100087c82 */ /* 0x001fe20008000000 */
[----:B------:R-:W-:-:S02]  /*abb0*/  UMOV UR10, UR14 ;  /* 0x0000000e000a7c82 */ /* 0x000fc40008000000 */
[----:B------:R0:W-:Y:S02]  /*abc0*/  UTMALDG.4D [UR8], [UR4], desc[UR6] ;  /* 0x00000608040075b4 */ /* 0x0001e40008019000 */
[----:B0-----:R-:W-:Y:S01]  /*abd0*/  NOP ;  /* 0x0000000000007918 */ /* 0x001fe20000000000 */
.L_x_320:
[----:B------:R-:W2:Y:S01]  /*abe0*/  LDL.LU R11, [R1+0x28] ;  /* 0x00002800010b7983 */ /* 0x000ea20000300800 */
[----:B------:R-:W-:Y:S01]  /*abf0*/  MOV R9, 0x400 ;  /* 0x0000040000097802 */ /* 0x000fe20000000f00 */
[----:B------:R-:W-:Y:S05]  /*ac00*/  WARPSYNC.ALL ;  /* 0x0000000000007948 */ /* 0x000fea0003800000 */
[----:B------:R-:W0:Y:S01]  /*ac10*/  S2R R10, SR_CgaCtaId ;  /* 0x00000000000a7919 */ /* 0x000e220000008800 */
[----:B------:R-:W-:-:S13]  /*ac20*/  ELECT P0, URZ, PT ;  /* 0x00000000003f782f */ /* 0x000fda0003800000 */
[----:B------:R-:W-:Y:S01]  /*ac30*/  @P0 R2UR UR13, R6 ;  /* 0x00000000060d02ca */ /* 0x000fe200000e0000 */
[----:B------:R-:W-:Y:S01]  /*ac40*/  UIADD3 UR4, UP0, UR36, 0x270, URZ ;  /* 0x0000027024047890 */ /* 0x000fe2000ff1e03f */
[----:B------:R-:W-:Y:S01]  /*ac50*/  @P0 R2UR UR12, R18 ;  /* 0x00000000120c02ca */ /* 0x000fe200000e0000 */
[----:B------:R-:W-:Y:S01]  /*ac60*/  UMOV UR6, 0x0 ;  /* 0x0000000000067882 */ /* 0x000fe20000000000 */
[C---:B------:R-:W-:Y:S01]  /*ac70*/  @P0 R2UR UR11, R17.reuse ;  /* 0x00000000110b02ca */ /* 0x040fe200000e0000 */
[----:B------:R-:W-:Y:S01]  /*ac80*/  UIADD3.X UR5, URZ, UR37, URZ, UP0, !UPT ;  /* 0x000000253f057290 */ /* 0x000fe200087fe43f */
[----:B------:R-:W-:Y:S01]  /*ac90*/  @P0 R2UR UR21, R6 ;  /* 0x00000000061502ca */ /* 0x000fe200000e0000 */
[----:B------:R-:W-:Y:S01]  /*aca0*/  UMOV UR7, 0x12f00000 ;  /* 0x12f0000000077882 */ /* 0x000fe20000000000 */
[----:B------:R-:W-:Y:S01]  /*acb0*/  UMOV UR10, URZ ;  /* 0x0000003f000a7c82 */ /* 0x000fe20008000000 */
[----:B------:R-:W-:Y:S01]  /*acc0*/  @P0 R2UR UR20, R18 ;  /* 0x00000000121402ca */ /* 0x000fe200000e0000 */
[----:B------:R-:W-:Y:S01]  /*acd0*/  UMOV UR14, 0x0 ;  /* 0x00000000000e7882 */ /* 0x000fe20000000000 */
[----:B------:R-:W-:Y:S01]  /*ace0*/  @P0 R2UR UR19, R17 ;  /* 0x00000000111302ca */ /* 0x000fe200000e0000 */
[----:B------:R-:W-:Y:S01]  /*acf0*/  @P0 IMAD.MOV.U32 R8, RZ, RZ, 0xc000 ;  /* 0x0000c000ff080424 */ /* 0x000fe200078e00ff */
[----:B------:R-:W-:Y:S01]  /*ad00*/  UMOV UR15, 0x12f00000 ;  /* 0x12f00000000f7882 */ /* 0x000fe20000000000 */
[----:B------:R-:W-:Y:S01]  /*ad10*/  UMOV UR18, 0x40 ;  /* 0x0000004000127882 */ /* 0x000fe20000000000 */
[----:B------:R-:W-:Y:S01]  /*ad20*/  UMOV UR22, 0x0 ;  /* 0x0000000000167882 */ /* 0x000fe20000000000 */
[----:B------:R-:W-:Y:S01]  /*ad30*/  UMOV UR23, 0x12f00000 ;  /* 0x12f0000000177882 */ /* 0x000fe20000000000 */
[----:B------:R-:W-:Y:S01]  /*ad40*/  BSSY B0, `(.L_x_324) ;  /* 0x0000019000007945 */ /* 0x000fe20003800000 */
[----:B0-----:R-:W-:Y:S01]  /*ad50*/  LEA R9, R10, R9, 0x18 ;  /* 0x000000090a097211 */ /* 0x001fe200078ec0ff */
[----:B------:R-:W-:Y:S03]  /*ad60*/  BAR.SYNC.DEFER_BLOCKING 0x8, 0x120 ;  /* 0x0204800000007b1d */ /* 0x000fe60000010000 */
[----:B------:R-:W-:-:S13]  /*ad70*/  R2UR UR24, R9 ;  /* 0x00000000091872ca */ /* 0x000fda00000e0000 */
[----:B------:R-:W-:Y:S02]  /*ad80*/  UIADD3 UR8, UR24, 0x10400, URZ ;  /* 0x0001040018087890 */ /* 0x000fe4000fffe03f */
[----:B------:R-:W-:Y:S02]  /*ad90*/  UIADD3 UR9, UR24, 0x34800, URZ ;  /* 0x0003480018097890 */ /* 0x000fe4000fffe03f */
[----:B------:R-:W-:Y:S01]  /*ada0*/  UIADD3 UR16, UR24, 0x14400, URZ ;  /* 0x0001440018107890 */ /* 0x000fe2000fffe03f */
[----:B------:R0:W-:Y:S04]  /*adb0*/  @P0 SYNCS.ARRIVE.TRANS64 RZ, [R9+URZ+0x34800], R8 ;  /* 0x0348000809ff09a7 */ /* 0x0001e8000800003f */
[----:B------:R-:W-:Y:S02]  /*adc0*/  UMOV UR17, UR9 ;  /* 0x0000000900117c82 */ /* 0x000fe40008000000 */
[----:B------:R1:W-:Y:S02]  /*add0*/  UTMALDG.4D [UR8], [UR4], desc[UR6] ;  /* 0x00000608040075b4 */ /* 0x0003e40008019000 */
[----:B------:R0:W-:Y:S01]  /*ade0*/  UTMALDG.4D [UR16], [UR4], desc[UR14] ;  /* 0x00000e10040075b4 */ /* 0x0001e20008019000 */
[----:B-1----:R-:W-:Y:S01]  /*adf0*/  @P0 R2UR UR13, R6 ;  /* 0x00000000060d02ca */ /* 0x002fe200000e0000 */
[----:B------:R-:W-:Y:S01]  /*ae00*/  UIADD3 UR8, UR24, 0x18400, URZ ;  /* 0x0001840018087890 */ /* 0x000fe2000fffe03f */
[----:B------:R-:W-:Y:S01]  /*ae10*/  @P0 R2UR UR12, R18 ;  /* 0x00000000120c02ca */ /* 0x000fe200000e0000 */
[----:B------:R-:W-:Y:S01]  /*ae20*/  UMOV UR10, 0x80 ;  /* 0x00000080000a7882 */ /* 0x000fe20000000000 */
[----:B------:R-:W-:-:S13]  /*ae30*/  @P0 R2UR UR11, R17 ;  /* 0x00000000110b02ca */ /* 0x000fda00000e0000 */
[----:B------:R0:W-:Y:S01]  /*ae40*/  UTMALDG.4D [UR8], [UR4], desc[UR22] ;  /* 0x00001608040075b4 */ /* 0x0001e20008019000 */
[----:B--2---:R-:W-:-:S05]  /*ae50*/  VIADD R11, R11, 0x1 ;  /* 0x000000010b0b7836 */ /* 0x004fca0000000000 */
[----:B------:R-:W-:Y:S01]  /*ae60*/  LEA.HI R6, R11, R11, RZ, 0x1 ;  /* 0x0000000b0b067211 */ /* 0x000fe200078f08ff */
[----:B------:R0:W-:Y:S03]  /*ae70*/  STL [R1+0x28], R11 ;  /* 0x0000280b01007387 */ /* 0x0001e60000100800 */
[----:B------:R-:W-:-:S05]  /*ae80*/  LOP3.LUT R6, R6, 0xfffffffe, RZ, 0xc0, !PT ;  /* 0xfffffffe06067812 */ /* 0x000fca00078ec0ff */
[----:B------:R-:W-:-:S05]  /*ae90*/  IMAD.IADD R6, R11, 0x1, -R6 ;  /* 0x000000010b067824 */ /* 0x000fca00078e0a06 */
[----:B------:R-:W-:-:S04]  /*aea0*/  SHF.L.U32 R6, R6, 0x1f, RZ ;  /* 0x0000001f06067819 */ /* 0x000fc800000006ff */
[----:B------:R-:W1:Y:S02]  /*aeb0*/  SYNCS.PHASECHK.TRANS64.TRYWAIT P0, [R9+URZ+0x34820], R6 ;  /* 0x03482006090075a7 */ /* 0x000e64000800017f */
[----:B01----:R-:W-:Y:S05]  /*aec0*/  @!P0 BRA `(.L_x_325) ;  /* 0x0000002c00fc8947 */ /* 0x003fea0003800000 */
.L_x_393:
[----:B------:R-:W-:Y:S05]  /*aed0*/  BSYNC B0 ;  /* 0x0000000000007941 */ /* 0x000fea0003800000 */
.L_x_324:
[----:B0-----:R-:W2:Y:S01]  /*aee0*/  LDL.LU R8, [R1+0x24] ;  /* 0x0000240001087983 */ /* 0x001ea20000300800 */
[----:B------:R-:W-:Y:S01]  /*aef0*/  BSSY B0, `(.L_x_326) ;  /* 0x000019a000007945 */ /* 0x000fe20003800000 */
[----:B--2---:R-:W-:-:S13]  /*af00*/  ISETP.GE.AND P0, PT, R8, 0x81, PT ;  /* 0x000000810800780c */ /* 0x004fda0003f06270 */
[----:B------:R-:W-:Y:S05]  /*af10*/  @!P0 BRA `(.L_x_327) ;  /* 0x00000018005c8947 */ /* 0x000fea0003800000 */
[----:B------:R-:W2:Y:S01]  /*af20*/  LDL R8, [R1+0x18] ;  /* 0x0000180001087983 */ /* 0x000ea20000100800 */
[----:B------:R-:W-:Y:S01]  /*af30*/  IMAD.MOV.U32 R6, RZ, RZ, 0x1 ;  /* 0x00000001ff067424 */ /* 0x000fe200078e00ff */
[----:B------:R-:W-:Y:S01]  /*af40*/  BSSY B1, `(.L_x_328) ;  /* 0x000008f000017945 */ /* 0x000fe20003800000 */
[----:B--2---:R-:W-:-:S05]  /*af50*/  IMAD.MOV R14, RZ, RZ, -R8 ;  /* 0x000000ffff0e7224 */ /* 0x004fca00078e0a08 */
[----:B------:R-:W-:-:S05]  /*af60*/  VIADDMNMX R14, R14, R6, 0xffffffff, !PT ;  /* 0xffffffff0e0e7446 */ /* 0x000fca0007800106 */
[----:B------:R-:W-:-:S05]  /*af70*/  IMAD.IADD R6, R8, 0x1, R14 ;  /* 0x0000000108067824 */ /* 0x000fca00078e020e */
[----:B------:R-:W-:-:S04]  /*af80*/  LOP3.LUT R6, R6, 0x1, RZ, 0xc0, !PT ;  /* 0x0000000106067812 */ /* 0x000fc800078ec0ff */
[----:B------:R-:W-:Y:S01]  /*af90*/  ISETP.NE.U32.AND P0, PT, R6, 0x1, PT ;  /* 0x000000010600780c */ /* 0x000fe20003f05070 */
[----:B------:R-:W-:-:S12]  /*afa0*/  VIADD R6, R8, 0xfffffffe ;  /* 0xfffffffe08067836 */ /* 0x000fd80000000000 */
[----:B------:R-:W-:Y:S05]  /*afb0*/  @P0 BRA `(.L_x_329) ;  /* 0x00000008001c0947 */ /* 0x000fea0003800000 */
[----:B------:R-:W2:Y:S04]  /*afc0*/  LDL R9, [R1] ;  /* 0x0000000001097983 */ /* 0x000ea80000100800 */
[----:B------:R-:W3:Y:S01]  /*afd0*/  LDL R8, [R1+0x8] ;  /* 0x0000080001087983 */ /* 0x000ee20000100800 */
[----:B------:R-:W-:Y:S01]  /*afe0*/  BSSY B2, `(.L_x_330) ;  /* 0x0000080000027945 */ /* 0x000fe20003800000 */
[----:B--2---:R-:W-:-:S05]  /*aff0*/  VIADD R13, R9, 0x1 ;  /* 0x00000001090d7836 */ /* 0x004fca0000000000 */
[----:B------:R-:W-:-:S04]  /*b000*/  ISETP.NE.AND P0, PT, R13, 0x2, PT ;  /* 0x000000020d00780c */ /* 0x000fc80003f05270 */
[----:B------:R-:W-:Y:S02]  /*b010*/  SEL R15, RZ, 0x1, P0 ;  /* 0x00000001ff0f7807 */ /* 0x000fe40000000000 */
[----:B------:R-:W-:Y:S02]  /*b020*/  SEL R13, R13, RZ, P0 ;  /* 0x000000ff0d0d7207 */ /* 0x000fe40000000000 */
[----:B---3--:R-:W-:Y:S01]  /*b030*/  LOP3.LUT R15, R8, R15, RZ, 0x3c, !PT ;  /* 0x0000000f080f7212 */ /* 0x008fe200078e3cff */
[----:B------:R-:W-:Y:S06]  /*b040*/  @!P6 BRA `(.L_x_331) ;  /* 0x0000000400e4e947 */ /* 0x000fec0003800000 */
[----:B------:R-:W-:Y:S01]  /*b050*/  ISETP.NE.U32.AND P0, PT, R2, RZ, PT ;  /* 0x000000ff0200720c */ /* 0x000fe20003f05070 */
[----:B------:R-:W-:-:S03]  /*b060*/  IMAD.MOV.U32 R8, RZ, RZ, R5 ;  /* 0x000000ffff087224 */ /* 0x000fc600078e0005 */
[----:B------:R-:W-:-:S13]  /*b070*/  ISETP.NE.AND.EX P0, PT, R3, RZ, PT, P0 ;  /* 0x000000ff0300720c */ /* 0x000fda0003f05300 */
[----:B------:R-:W-:Y:S05]  /*b080*/  @!P0 BRA `(.L_x_332) ;  /* 0x0000000000488947 */ /* 0x000fea0003800000 */
[----:B------:R-:W0:Y:S01]  /*b090*/  LDC R18, c[0x0][0x41c] ;  /* 0x00010700ff127b82 */ /* 0x000e220000000800 */
[----:B------:R-:W-:Y:S01]  /*b0a0*/  ULDC.64 UR4, c[0x0][0x408] ;  /* 0x0001020000047ab9 */ /* 0x000fe20000000a00 */
[----:B------:R-:W-:Y:S01]  /*b0b0*/  ULDC.64 UR6, c[0x0][0x208] ;  /* 0x0000820000067ab9 */ /* 0x000fe20000000a00 */
[----:B0-----:R-:W-:-:S13]  /*b0c0*/  ISETP.NE.AND P0, PT, R18, 0x1, PT ;  /* 0x000000011200780c */ /* 0x001fda0003f05270 */
[----:B------:R-:W0:Y:S02]  /*b0d0*/  @P0 LDC.64 R8, c[0x0][0x420] ;  /* 0x00010800ff080b82 */ /* 0x000e240000000a00 */
[----:B0-----:R-:W-:-:S04]  /*b0e0*/  @P0 IMAD.HI.U32 R10, R6, R8, RZ ;  /* 0x00000008060a0227 */ /* 0x001fc800078e00ff */
[----:B------:R-:W-:Y:S01]  /*b0f0*/  IMAD.MOV.U32 R8, RZ, RZ, R6 ;  /* 0x000000ffff087224 */ /* 0x000fe200078e0006 */
[----:B------:R-:W-:Y:S01]  /*b100*/  @P0 SHF.R.U32.HI R8, RZ, R9, R10 ;  /* 0x00000009ff080219 */ /* 0x000fe2000001160a */
[----:B------:R-:W-:-:S03]  /*b110*/  IMAD R10, R12, UR4, RZ ;  /* 0x000000040c0a7c24 */ /* 0x000fc6000f8e02ff */
[----:B------:R-:W-:Y:S01]  /*b120*/  SHF.R.S32.HI R9, RZ, 0x1f, R8 ;  /* 0x0000001fff097819 */ /* 0x000fe20000011408 */
[C---:B------:R-:W-:Y:S02]  /*b130*/  IMAD R17, R0.reuse, UR5, R10 ;  /* 0x0000000500117c24 */ /* 0x040fe4000f8e020a */
[----:B------:R-:W-:-:S04]  /*b140*/  IMAD.WIDE.U32 R10, R0, UR4, R8 ;  /* 0x00000004000a7c25 */ /* 0x000fc8000f8e0008 */
[----:B------:R-:W-:Y:S01]  /*b150*/  IMAD.IADD R17, R17, 0x1, R11 ;  /* 0x0000000111117824 */ /* 0x000fe200078e020b */
[----:B------:R-:W-:Y:S01]  /*b160*/  LEA R2, P0, R10, R2, 0x2 ;  /* 0x000000020a027211 */ /* 0x000fe200078010ff */
[----:B------:R-:W-:-:S03]  /*b170*/  IMAD.MOV R8, RZ, RZ, -R8 ;  /* 0x000000ffff087224 */ /* 0x000fc600078e0a08 */
[----:B------:R-:W-:Y:S01]  /*b180*/  LEA.HI.X R3, R10, R3, R17, 0x2, P0 ;  /* 0x000000030a037211 */ /* 0x000fe200000f1411 */
[----:B------:R-:W-:-:S04]  /*b190*/  IMAD R6, R18, R8, R6 ;  /* 0x0000000812067224 */ /* 0x000fc800078e0206 */
[----:B------:R0:W5:Y:S04]  /*b1a0*/  LDG.E R8, desc[UR6][R2.64] ;  /* 0x0000000602087981 */ /* 0x000168000c1e1900 */
.L_x_332:
[----:B0-----:R-:W0:Y:S01]  /*b1b0*/  S2R R3, SR_CgaCtaId ;  /* 0x0000000000037919 */ /* 0x001e220000008800 */
[----:B------:R-:W-:-:S04]  /*b1c0*/  MOV R2, 0x400 ;  /* 0x0000040000027802 */ /* 0x000fc80000000f00 */
[----:B0-----:R-:W-:Y:S02]  /*b1d0*/  LEA R2, R3, R2, 0x18 ;  /* 0x0000000203027211 */ /* 0x001fe400078ec0ff */
[----:B------:R-:W-:-:S03]  /*b1e0*/  SHF.L.U32 R3, R15, 0x1f, RZ ;  /* 0x0000001f0f037819 */ /* 0x000fc600000006ff */
[----:B------:R-:W-:-:S04]  /*b1f0*/  IMAD R2, R13, 0x8, R2 ;  /* 0x000000080d027824 */ /* 0x000fc800078e0202 */
[----:B------:R-:W0:Y:S02]  /*b200*/  SYNCS.PHASECHK.TRANS64.TRYWAIT P0, [R2+URZ+0x34840], R3 ;  /* 0x03484003020075a7 */ /* 0x000e24000800017f */
[----:B0-----:R-:W-:Y:S05]  /*b210*/  @!P0 BRA `(.L_x_333) ;  /* 0x0000002c00488947 */ /* 0x001fea0003800000 */
.L_x_394:
        /* <DEDUP_REMOVED lines=11> */
.L_x_334:
[----:B------:R-:W2:Y:S04]  /*b2d0*/  LDL R17, [R1+0x4] ;  /* 0x0000040001117983 */ /* 0x000ea80000100800 */
[----:B------:R-:W3:Y:S01]  /*b2e0*/  LDL.LU R11, [R1+0x8] ;  /* 0x00000800010b7983 */ /* 0x000ee20000300800 */
[----:B0-----:R-:W-:-:S03]  /*b2f0*/  MOV R3, 0x400 ;  /* 0x0000040000037802 */ /* 0x001fc60000000f00 */
[----:B------:R-:W4:Y:S01]  /*b300*/  LDL R9, [R1] ;  /* 0x0000000001097983 */ /* 0x000f220000100800 */
[----:B------:R-:W0:Y:S01]  /*b310*/  S2R R10, SR_CgaCtaId ;  /* 0x00000000000a7919 */ /* 0x000e220000008800 */
[----:B------:R-:W-:Y:S02]  /*b320*/  R2UR UR9, R2 ;  /* 0x00000000020972ca */ /* 0x000fe400000e0000 */
[----:B------:R-:W-:Y:S01]  /*b330*/  R2UR UR11, R6 ;  /* 0x00000000060b72ca */ /* 0x000fe200000e0000 */
[----:B------:R-:W-:Y:S01]  /*b340*/  UIADD3 UR4, UP0, UR36, 0x370, URZ ;  /* 0x0000037024047890 */ /* 0x000fe2000ff1e03f */
[----:B------:R-:W-:Y:S02]  /*b350*/  R2UR UR12, R4 ;  /* 0x00000000040c72ca */ /* 0x000fe400000e0000 */
[----:B-----5:R-:W-:Y:S02]  /*b360*/  R2UR UR13, R8 ;  /* 0x00000000080d72ca */ /* 0x020fe400000e0000 */
[----:B0-----:R-:W-:-:S05]  /*b370*/  LEA R3, R10, R3, 0x18 ;  /* 0x000000030a037211 */ /* 0x001fca00078ec0ff */
[----:B------:R-:W-:-:S05]  /*b380*/  IMAD R2, R13, 0xc000, R3 ;  /* 0x0000c0000d027824 */ /* 0x000fca00078e0203 */
[----:B------:R-:W-:Y:S01]  /*b390*/  R2UR UR14, R2 ;  /* 0x00000000020e72ca */ /* 0x000fe200000e0000 */
[----:B------:R-:W-:Y:S01]  /*b3a0*/  UIADD3 UR9, UR9, 0x34830, URZ ;  /* 0x0003483009097890 */ /* 0x000fe2000fffe03f */
[----:B------:R-:W-:Y:S01]  /*b3b0*/  VIADD R3, R3, 0x34800 ;  /* 0x0003480003037836 */ /* 0x000fe20000000000 */
[----:B------:R-:W-:Y:S01]  /*b3c0*/  UMOV UR10, URZ ;  /* 0x0000003f000a7c82 */ /* 0x000fe20008000000 */
[----:B------:R-:W-:Y:S01]  /*b3d0*/  UMOV UR6, 0x0 ;  /* 0x0000000000067882 */ /* 0x000fe20000000000 */
[----:B------:R-:W-:-:S08]  /*b3e0*/  UMOV UR7, 0x14f00000 ;  /* 0x14f0000000077882 */ /* 0x000fd00000000000 */
[----:B------:R-:W-:Y:S02]  /*b3f0*/  UIADD3 UR8, UR14, 0x1c400, URZ ;  /* 0x0001c4000e087890 */ /* 0x000fe4000fffe03f */
[----:B------:R-:W-:Y:S02]  /*b400*/  UIADD3 UR15, UR14, 0x20400, URZ ;  /* 0x000204000e0f7890 */ /* 0x000fe4000fffe03f */
[----:B------:R-:W-:Y:S01]  /*b410*/  UIADD3 UR14, UR14, 0x24400, URZ ;  /* 0x000244000e0e7890 */ /* 0x000fe2000fffe03f */
[----:B------:R-:W-:Y:S01]  /*b420*/  UMOV UR17, 0x40 ;  /* 0x0000004000117882 */ /* 0x000fe20000000000 */
[----:B------:R-:W-:Y:S01]  /*b430*/  UMOV UR16, 0x80 ;  /* 0x0000008000107882 */ /* 0x000fe20000000000 */
[----:B--2---:R-:W-:-:S13]  /*b440*/  R2UR UR5, R17 ;  /* 0x00000000110572ca */ /* 0x004fda00000e0000 */
[----:B------:R-:W-:Y:S02]  /*b450*/  ULEA UR11, UR11, UR5, 0x7 ;  /* 0x000000050b0b7291 */ /* 0x000fe4000f8e383f */
[----:B------:R-:W-:Y:S01]  /*b460*/  UIADD3.X UR5, URZ, UR37, URZ, UP0, !UPT ;  /* 0x000000253f057290 */ /* 0x000fe200087fe43f */
[----:B---3--:R-:W-:Y:S01]  /*b470*/  SHF.L.U32 R2, R11, 0x1f, RZ ;  /* 0x0000001f0b027819 */ /* 0x008fe200000006ff */
[----:B----4-:R-:W-:-:S07]  /*b480*/  IMAD R3, R9, 0x8, R3 ;  /* 0x0000000809037824 */ /* 0x010fce00078e0203 */
[----:B------:R0:W-:Y:S02]  /*b490*/  UTMALDG.4D [UR8], [UR4], desc[UR6] ;  /* 0x00000608040075b4 */ /* 0x0001e40008019000 */
[----:B0-----:R-:W-:Y:S01]  /*b4a0*/  UMOV UR8, UR15 ;  /* 0x0000000f00087c82 */ /* 0x001fe20008000000 */
[----:B------:R-:W-:Y:S02]  /*b4b0*/  UMOV UR10, UR17 ;  /* 0x00000011000a7c82 */ /* 0x000fe40008000000 */
[----:B------:R0:W-:Y:S02]  /*b4c0*/  UTMALDG.4D [UR8], [UR4], desc[UR6] ;  /* 0x00000608040075b4 */ /* 0x0001e40008019000 */
[----:B0-----:R-:W-:Y:S01]  /*b4d0*/  UMOV UR8, UR14 ;  /* 0x0000000e00087c82 */ /* 0x001fe20008000000 */
[----:B------:R-:W-:Y:S02]  /*b4e0*/  UMOV UR10, UR16 ;  /* 0x00000010000a7c82 */ /* 0x000fe40008000000 */
[----:B------:R0:W-:Y:S01]  /*b4f0*/  UTMALDG.4D [UR8], [UR4], desc[UR6] ;  /* 0x00000608040075b4 */ /* 0x0001e20008019000 */
[----:B------:R-:W1:Y:S02]  /*b500*/  SYNCS.PHASECHK.TRANS64.TRYWAIT P0, [R3+URZ+0x60], R2 ;  /* 0x00006002030075a7 */ /* 0x000e64000800017f */
[----:B01----:R-:W-:Y:S05]  /*b510*/  @!P0 BRA `(.L_x_335) ;  /* 0x00000028009c8947 */ /* 0x003fea0003800000 */
.L_x_395:
[----:B------:R-:W-:Y:S05]  /*b520*/  @P1 BRA `(.L_x_336) ;  /* 0x0000000000301947 */ /* 0x000fea0003800000 */
[----:B------:R-:W1:Y:S01]  /*b530*/  S2R R9, SR_TID.X ;  /* 0x0000000000097919 */ /* 0x000e620000002100 */
[----:B------:R-:W-:Y:S01]  /*b540*/  MOV R10, 0x400 ;  /* 0x00000400000a7802 */ /* 0x000fe20000000f00 */
[----:B------:R-:W2:Y:S01]  /*b550*/  S2R R11, SR_CgaCtaId ;  /* 0x00000000000b7919 */ /* 0x000ea20000008800 */
[----:B-1----:R-:W-:Y:S02]  /*b560*/  LOP3.LUT R17, R9, 0x1f, RZ, 0xc0, !PT ;  /* 0x0000001f09117812 */ /* 0x002fe400078ec0ff */
[----:B------:R-:W3:Y:S02]  /*b570*/  LDL R9, [R1] ;  /* 0x0000000001097983 */ /* 0x000ee40000100800 */
[----:B------:R-:W-:Y:S02]  /*b580*/  ISETP.NE.AND P0, PT, R17, RZ, PT ;  /* 0x000000ff1100720c */ /* 0x000fe40003f05270 */
[----:B--2---:R-:W-:Y:S01]  /*b590*/  LEA R10, R11, R10, 0x18 ;  /* 0x0000000a0b0a7211 */ /* 0x004fe200078ec0ff */
[----:B0-----:R-:W-:-:S04]  /*b5a0*/  IMAD.MOV.U32 R3, RZ, RZ, 0x8000 ;  /* 0x00008000ff037424 */ /* 0x001fc800078e00ff */
[----:B---3--:R-:W-:-:S04]  /*b5b0*/  IMAD R2, R9, 0x8, R10 ;  /* 0x0000000809027824 */ /* 0x008fc800078e020a */
[----:B------:R1:W-:Y:S02]  /*b5c0*/  SYNCS.ARRIVE.TRANS64 RZ, [R2+URZ+0x34850], R3 ;  /* 0x0348500302ff79a7 */ /* 0x0003e4000800003f */
[----:B------:R-:W-:Y:S05]  /*b5d0*/  @!P0 BRA `(.L_x_336) ;  /* 0x0000000000048947 */ /* 0x000fea0003800000 */
[----:B------:R-:W-:Y:S01]  /*b5e0*/  BPT.TRAP 0x1 ;  /* 0x000000040000795c */ /* 0x000fe20000300000 */
.L_x_336:
[----:B01----:R-:W2:Y:S01]  /*b5f0*/  LDL.LU R2, [R1+0xc] ;  /* 0x00000c0001027983 */ /* 0x003ea20000300800 */
[----:B------:R-:W-:-:S03]  /*b600*/  MOV R10, 0x400 ;  /* 0x00000400000a7802 */ /* 0x000fc60000000f00 */
[----:B------:R-:W3:Y:S04]  /*b610*/  LDL.LU R9, [R1] ;  /* 0x0000000001097983 */ /* 0x000ee80000300800 */
[----:B------:R-:W4:Y:S01]  /*b620*/  LDL R3, [R1+0x4] ;  /* 0x0000040001037983 */ /* 0x000f220000100800 */
[----:B------:R-:W0:Y:S01]  /*b630*/  S2R R11, SR_CgaCtaId ;  /* 0x00000000000b7919 */ /* 0x000e220000008800 */
[----:B------:R-:W-:Y:S01]  /*b640*/  R2UR UR13, R5 ;  /* 0x00000000050d72ca */ /* 0x000fe200000e0000 */
[----:B------:R-:W-:Y:S01]  /*b650*/  UIADD3 UR4, UP0, UR36, 0x470, URZ ;  /* 0x0000047024047890 */ /* 0x000fe2000ff1e03f */
[----:B------:R-:W-:Y:S02]  /*b660*/  R2UR UR12, R4 ;  /* 0x00000000040c72ca */ /* 0x000fe400000e0000 */
[----:B0-----:R-:W-:Y:S01]  /*b670*/  LEA R10, R11, R10, 0x18 ;  /* 0x0000000a0b0a7211 */ /* 0x001fe200078ec0ff */
[----:B------:R-:W-:Y:S01]  /*b680*/  UMOV UR10, URZ ;  /* 0x0000003f000a7c82 */ /* 0x000fe20008000000 */
[----:B------:R-:W-:Y:S01]  /*b690*/  UMOV UR7, 0x14f00000 ;  /* 0x14f0000000077882 */ /* 0x000fe20000000000 */
[----:B------:R-:W-:Y:S01]  /*b6a0*/  UMOV UR15, 0x40 ;  /* 0x00000040000f7882 */ /* 0x000fe20000000000 */
[----:B------:R0:W-:Y:S01]  /*b6b0*/  STL [R1+0xc], R6 ;  /* 0x00000c0601007387 */ /* 0x0001e20000100800 */
[----:B------:R-:W-:Y:S01]  /*b6c0*/  IMAD.MOV.U32 R5, RZ, RZ, R8 ;  /* 0x000000ffff057224 */ /* 0x000fe200078e0008 */
[----:B--2---:R-:W-:Y:S01]  /*b6d0*/  R2UR UR11, R2 ;  /* 0x00000000020b72ca */ /* 0x004fe200000e0000 */
[----:B---3--:R-:W-:-:S05]  /*b6e0*/  IMAD R2, R9, 0x8, R10 ;  /* 0x0000000809027824 */ /* 0x008fca00078e020a */
[----:B------:R-:W-:Y:S01]  /*b6f0*/  R2UR UR9, R2 ;  /* 0x00000000020972ca */ /* 0x000fe200000e0000 */
[----:B------:R-:W-:Y:S01]  /*b700*/  IMAD R2, R9, 0x8000, R10 ;  /* 0x0000800009027824 */ /* 0x000fe200078e020a */
[----:B----4-:R-:W-:-:S04]  /*b710*/  R2UR UR5, R3 ;  /* 0x00000000030572ca */ /* 0x010fc800000e0000 */
[----:B------:R-:W-:-:S07]  /*b720*/  R2UR UR6, R2 ;  /* 0x00000000020672ca */ /* 0x000fce00000e0000 */
[----:B------:R-:W-:Y:S02]  /*b730*/  UIADD3 UR9, UR9, 0x34850, URZ ;  /* 0x0003485009097890 */ /* 0x000fe4000fffe03f */
[----:B------:R-:W-:Y:S02]  /*b740*/  ULEA UR11, UR11, UR5, 0x7 ;  /* 0x000000050b0b7291 */ /* 0x000fe4000f8e383f */
[----:B------:R-:W-:Y:S02]  /*b750*/  UIADD3.X UR5, URZ, UR37, URZ, UP0, !UPT ;  /* 0x000000253f057290 */ /* 0x000fe400087fe43f */
[----:B------:R-:W-:Y:S02]  /*b760*/  UIADD3 UR8, UR6, 0x400, URZ ;  /* 0x0000040006087890 */ /* 0x000fe4000fffe03f */
[----:B------:R-:W-:-:S03]  /*b770*/  UIADD3 UR14, UR6, 0x4400, URZ ;  /* 0x00004400060e7890 */ /* 0x000fc6000fffe03f */
[----:B------:R-:W-:-:S04]  /*b780*/  UMOV UR6, 0x0 ;  /* 0x0000000000067882 */ /* 0x000fc80000000000 */
[----:B------:R1:W-:Y:S02]  /*b790*/  UTMALDG.4D [UR8], [UR4], desc[UR6] ;  /* 0x00000608040075b4 */ /* 0x0003e40008019000 */
[----:B-1----:R-:W-:Y:S01]  /*b7a0*/  UMOV UR8, UR14 ;  /* 0x0000000e00087c82 */ /* 0x002fe20008000000 */
[----:B------:R-:W-:Y:S02]  /*b7b0*/  UMOV UR10, UR15 ;  /* 0x0000000f000a7c82 */ /* 0x000fe40008000000 */
[----:B------:R0:W-:Y:S02]  /*b7c0*/  UTMALDG.4D [UR8], [UR4], desc[UR6] ;  /* 0x00000608040075b4 */ /* 0x0001e40008019000 */
[----:B0-----:R-:W-:Y:S01]  /*b7d0*/  NOP ;  /* 0x0000000000007918 */ /* 0x001fe20000000000 */
.L_x_331:
[----:B------:R-:W-:Y:S05]  /*b7e0*/  BSYNC B2 ;  /* 0x0000000000027941 */ /* 0x000fea0003800000 */
.L_x_330:
[----:B------:R-:W2:Y:S04]  /*b7f0*/  LDL.LU R2, [R1+0x18] ;  /* 0x0000180001027983 */ /* 0x000ea80000300800 */
[----:B------:R0:W-:Y:S04]  /*b800*/  STL [R1], R13 ;  /* 0x0000000d01007387 */ /* 0x0001e80000100800 */
[----:B------:R0:W-:Y:S02]  /*b810*/  STL [R1+0x8], R15 ;  /* 0x0000080f01007387 */ /* 0x0001e40000100800 */
[----:B0-2---:R-:W-:-:S07]  /*b820*/  VIADD R6, R2, 0xfffffffd ;  /* 0xfffffffd02067836 */ /* 0x005fce0000000000 */
.L_x_329:
[----:B------:R-:W-:Y:S05]  /*b830*/  BSYNC B1 ;  /* 0x0000000000017941 */ /* 0x000fea0003800000 */
.L_x_328:
[----:B------:R-:W-:-:S05]  /*b840*/  IMAD.MOV R14, RZ, RZ, -R14 ;  /* 0x000000ffff0e7224 */ /* 0x000fca00078e0a0e */
[----:B------:R-:W-:-:S13]  /*b850*/  ISETP.NE.AND P0, PT, R7, R14, PT ;  /* 0x0000000e0700720c */ /* 0x000fda0003f05270 */
[----:B------:R-:W-:Y:S05]  /*b860*/  @!P0 BRA `(.L_x_327) ;  /* 0x0000001000088947 */ /* 0x000fea0003800000 */
[----:B------:R-:W-:-:S07]  /*b870*/  IMAD.MOV.U32 R10, RZ, RZ, R5 ;  /* 0x000000ffff0a7224 */ /* 0x000fce00078e0005 */
.L_x_351:
[----:B------:R-:W2:Y:S04]  /*b880*/  LDL R3, [R1] ;  /* 0x0000000001037983 */ /* 0x000ea80000100800 */
[----:B------:R-:W3:Y:S01]  /*b890*/  LDL R2, [R1+0x8] ;  /* 0x0000080001027983 */ /* 0x000ee20000100800 */
[----:B------:R-:W-:Y:S05]  /*b8a0*/  YIELD ;  /* 0x0000000000007946 */ /* 0x000fea0003800000 */
[----:B------:R-:W-:Y:S01]  /*b8b0*/  BSSY B1, `(.L_x_337) ;  /* 0x000007b000017945 */ /* 0x000fe20003800000 */
[----:B--2---:R-:W-:-:S05]  /*b8c0*/  VIADD R7, R3, 0x1 ;  /* 0x0000000103077836 */ /* 0x004fca0000000000 */
[----:B------:R-:W-:-:S04]  /*b8d0*/  ISETP.NE.AND P0, PT, R7, 0x2, PT ;  /* 0x000000020700780c */ /* 0x000fc80003f05270 */
[----:B------:R-:W-:Y:S02]  /*b8e0*/  SEL R8, RZ, 0x1, P0 ;  /* 0x00000001ff087807 */ /* 0x000fe40000000000 */
[----:B------:R-:W-:Y:S02]  /*b8f0*/  SEL R7, R7, RZ, P0 ;  /* 0x000000ff07077207 */ /* 0x000fe40000000000 */
[----:B---3--:R-:W-:Y:S01]  /*b900*/  LOP3.LUT R8, R2, R8, RZ, 0x3c, !PT ;  /* 0x0000000802087212 */ /* 0x008fe200078e3cff */
[----:B0-----:R-:W-:Y:S06]  /*b910*/  @!P6 BRA `(.L_x_338) ;  /* 0x0000000400d0e947 */ /* 0x001fec0003800000 */
[----:B------:R-:W-:Y:S01]  /*b920*/  ULDC.64 UR4, c[0x0][0x3f8] ;  /* 0x0000fe0000047ab9 */ /* 0x000fe20000000a00 */
[----:B------:R-:W-:Y:S01]  /*b930*/  IMAD.MOV.U32 R9, RZ, RZ, R6 ;  /* 0x000000ffff097224 */ /* 0x000fe200078e0006 */
[----:B------:R-:W-:-:S04]  /*b940*/  ISETP.NE.U32.AND P0, PT, RZ, UR4, PT ;  /* 0x00000004ff007c0c */ /* 0x000fc8000bf05070 */
[----:B------:R-:W-:-:S13]  /*b950*/  ISETP.NE.AND.EX P0, PT, RZ, UR5, PT, P0 ;  /* 0x00000005ff007c0c */ /* 0x000fda000bf05300 */
        /* <DEDUP_REMOVED lines=9> */
[----:B------:R-:W-:-:S04]  /*b9f0*/  IMAD R10, R12, UR6, RZ ;  /* 0x000000060c0a7c24 */ /* 0x000fc8000f8e02ff */
[----:B------:R-:W-:Y:S02]  /*ba00*/  IMAD.MOV R3, RZ, RZ, -R2 ;  /* 0x000000ffff037224 */ /* 0x000fe400078e0a02 */
[----:B------:R-:W-:Y:S02]  /*ba10*/  IMAD R10, R0, UR7, R10 ;  /* 0x00000007000a7c24 */ /* 0x000fe4000f8e020a */
[----:B------:R-:W-:Y:S01]  /*ba20*/  IMAD R9, R9, R3, R6 ;  /* 0x0000000309097224 */ /* 0x000fe200078e0206 */
[----:B------:R-:W-:-:S03]  /*ba30*/  SHF.R.S32.HI R3, RZ, 0x1f, R2 ;  /* 0x0000001fff037819 */ /* 0x000fc60000011402 */
[----:B------:R-:W-:-:S04]  /*ba40*/  IMAD.WIDE.U32 R2, R0, UR6, R2 ;  /* 0x0000000600027c25 */ /* 0x000fc8000f8e0002 */
[----:B------:R-:W-:Y:S01]  /*ba50*/  IMAD.IADD R3, R10, 0x1, R3 ;  /* 0x000000010a037824 */ /* 0x000fe200078e0203 */
[----:B------:R-:W-:-:S04]  /*ba60*/  LEA R10, P0, R2, UR4, 0x2 ;  /* 0x00000004020a7c11 */ /* 0x000fc8000f8010ff */
[----:B------:R-:W-:-:S05]  /*ba70*/  LEA.HI.X R11, R2, UR5, R3, 0x2, P0 ;  /* 0x00000005020b7c11 */ /* 0x000fca00080f1403 */
[----:B------:R0:W5:Y:S04]  /*ba80*/  LDG.E R10, desc[UR8][R10.64] ;  /* 0x000000080a0a7981 */ /* 0x000168000c1e1900 */
.L_x_339:
[----:B------:R-:W1:Y:S01]  /*ba90*/  S2R R3, SR_CgaCtaId ;  /* 0x0000000000037919 */ /* 0x000e620000008800 */
[----:B------:R-:W-:-:S04]  /*baa0*/  MOV R2, 0x400 ;  /* 0x0000040000027802 */ /* 0x000fc80000000f00 */
[----:B-1----:R-:W-:Y:S02]  /*bab0*/  LEA R2, R3, R2, 0x18 ;  /* 0x0000000203027211 */ /* 0x002fe400078ec0ff */
[----:B------:R-:W-:-:S03]  /*bac0*/  SHF.L.U32 R3, R8, 0x1f, RZ ;  /* 0x0000001f08037819 */ /* 0x000fc600000006ff */
[----:B------:R-:W-:-:S04]  /*bad0*/  IMAD R2, R7, 0x8, R2 ;  /* 0x0000000807027824 */ /* 0x000fc800078e0202 */
[----:B------:R-:W1:Y:S02]  /*bae0*/  SYNCS.PHASECHK.TRANS64.TRYWAIT P0, [R2+URZ+0x34840], R3 ;  /* 0x03484003020075a7 */ /* 0x000e64000800017f */
[----:B-1----:R-:W-:Y:S05]  /*baf0*/  @!P0 BRA `(.L_x_340) ;  /* 0x0000002400388947 */ /* 0x002fea0003800000 */
.L_x_396:
[----:B0-----:R-:W0:Y:S02]  /*bb00*/  S2R R11, SR_TID.X ;  /* 0x00000000000b7919 */ /* 0x001e240000002100 */
[----:B0-----:R-:W-:-:S04]  /*bb10*/  LOP3.LUT R11, R11, 0x7f, RZ, 0xc0, !PT ;  /* 0x0000007f0b0b7812 */ /* 0x001fc800078ec0ff */
[----:B------:R-:W-:-:S13]  /*bb20*/  ISETP.NE.AND P0, PT, R11, RZ, PT ;  /* 0x000000ff0b00720c */ /* 0x000fda0003f05270 */
[----:B------:R-:W-:Y:S05]  /*bb30*/  @P0 BRA `(.L_x_341) ;  /* 0x00000000001c0947 */ /* 0x000fea0003800000 */
[----:B------:R-:W0:Y:S01]  /*bb40*/  S2R R11, SR_TID.X ;  /* 0x00000000000b7919 */ /* 0x000e220000002100 */
[----:B-1----:R-:W-:-:S04]  /*bb50*/  IMAD.MOV.U32 R3, RZ, RZ, 0xc000 ;  /* 0x0000c000ff037424 */ /* 0x002fc800078e00ff */
[----:B------:R2:W-:Y:S01]  /*bb60*/  SYNCS.ARRIVE.TRANS64 RZ, [R2+URZ+0x34830], R3 ;  /* 0x0348300302ff79a7 */ /* 0x0005e2000800003f */
[----:B0-----:R-:W-:-:S04]  /*bb70*/  LOP3.LUT R11, R11, 0x1f, RZ, 0xc0, !PT ;  /* 0x0000001f0b0b7812 */ /* 0x001fc800078ec0ff */
[----:B------:R-:W-:-:S13]  /*bb80*/  ISETP.NE.AND P1, PT, R11, RZ, PT ;  /* 0x000000ff0b00720c */ /* 0x000fda0003f25270 */
[----:B--2---:R-:W-:Y:S05]  /*bb90*/  @!P1 BRA `(.L_x_341) ;  /* 0x0000000000049947 */ /* 0x004fea0003800000 */
[----:B------:R-:W-:Y:S01]  /*bba0*/  BPT.TRAP 0x1 ;  /* 0x000000040000795c */ /* 0x000fe20000300000 */
.L_x_341:
[----:B------:R-:W2:Y:S04]  /*bbb0*/  LDL R15, [R1+0x4] ;  /* 0x00000400010f7983 */ /* 0x000ea80000100800 */
[----:B-1----:R-:W3:Y:S01]  /*bbc0*/  LDL.LU R3, [R1+0x8] ;  /* 0x0000080001037983 */ /* 0x002ee20000300800 */
[----:B------:R-:W-:-:S03]  /*bbd0*/  MOV R13, 0x400 ;  /* 0x00000400000d7802 */ /* 0x000fc60000000f00 */
        /* <DEDUP_REMOVED lines=34> */
.L_x_397:
        /* <DEDUP_REMOVED lines=8> */
.L_x_343:
[----:B------:R-:W2:Y:S01]  /*be80*/  LDL.LU R15, [R1+0xc] ;  /* 0x00000c00010f7983 */ /* 0x000ea20000300800 */
[----:B------:R-:W-:-:S03]  /*be90*/  MOV R13, 0x400 ;  /* 0x00000400000d7802 */ /* 0x000fc60000000f00 */
[----:B0-----:R-:W3:Y:S04]  /*bea0*/  LDL.LU R3, [R1] ;  /* 0x0000000001037983 */ /* 0x001ee80000300800 */
[----:B------:R-:W4:Y:S01]  /*beb0*/  LDL R11, [R1+0x4] ;  /* 0x00000400010b7983 */ /* 0x000f220000100800 */
[----:B------:R-:W0:Y:S01]  /*bec0*/  S2R R14, SR_CgaCtaId ;  /* 0x00000000000e7919 */ /* 0x000e220000008800 */
[----:B------:R-:W-:Y:S01]  /*bed0*/  R2UR UR9, R2 ;  /* 0x00000000020972ca */ /* 0x000fe200000e0000 */
[----:B------:R-:W-:Y:S01]  /*bee0*/  UIADD3 UR4, UP0, UR36, 0x470, URZ ;  /* 0x0000047024047890 */ /* 0x000fe2000ff1e03f */
[----:B------:R-:W-:Y:S02]  /*bef0*/  R2UR UR13, R5 ;  /* 0x00000000050d72ca */ /* 0x000fe400000e0000 */
[----:B------:R-:W-:-:S02]  /*bf00*/  R2UR UR12, R4 ;  /* 0x00000000040c72ca */ /* 0x000fc400000e0000 */
[----:B0-----:R-:W-:-:S07]  /*bf10*/  LEA R13, R14, R13, 0x18 ;  /* 0x0000000d0e0d7211 */ /* 0x001fce00078ec0ff */
[----:B------:R-:W-:Y:S01]  /*bf20*/  UIADD3 UR9, UR9, 0x50, URZ ;  /* 0x0000005009097890 */ /* 0x000fe2000fffe03f */
[----:B------:R-:W-:Y:S01]  /*bf30*/  UMOV UR10, URZ ;  /* 0x0000003f000a7c82 */ /* 0x000fe20008000000 */
[----:B------:R-:W-:Y:S01]  /*bf40*/  UMOV UR7, 0x14f00000 ;  /* 0x14f0000000077882 */ /* 0x000fe20000000000 */
[----:B------:R-:W-:Y:S01]  /*bf50*/  UMOV UR15, 0x40 ;  /* 0x00000040000f7882 */ /* 0x000fe20000000000 */
[----:B------:R0:W-:Y:S01]  /*bf60*/  STL [R1+0xc], R9 ;  /* 0x00000c0901007387 */ /* 0x0001e20000100800 */
[----:B------:R-:W-:Y:S01]  /*bf70*/  IMAD.MOV.U32 R5, RZ, RZ, R10 ;  /* 0x000000ffff057224 */ /* 0x000fe200078e000a */
[----:B--2---:R-:W-:Y:S01]  /*bf80*/  R2UR UR11, R15 ;  /* 0x000000000f0b72ca */ /* 0x004fe200000e0000 */
[----:B---3--:R-:W-:Y:S01]  /*bf90*/  IMAD R3, R3, 0x8000, R13 ;  /* 0x0000800003037824 */ /* 0x008fe200078e020d */
[----:B----4-:R-:W-:-:S04]  /*bfa0*/  R2UR UR5, R11 ;  /* 0x000000000b0572ca */ /* 0x010fc800000e0000 */
[----:B------:R-:W-:-:S09]  /*bfb0*/  R2UR UR6, R3 ;  /* 0x00000000030672ca */ /* 0x000fd200000e0000 */
[----:B------:R-:W-:-:S04]  /*bfc0*/  ULEA UR11, UR11, UR5, 0x7 ;  /* 0x000000050b0b7291 */ /* 0x000fc8000f8e383f */
[----:B------:R-:W-:Y:S02]  /*bfd0*/  UIADD3 UR8, UR6, 0x400, URZ ;  /* 0x0000040006087890 */ /* 0x000fe4000fffe03f */
[----:B------:R-:W-:Y:S02]  /*bfe0*/  UIADD3.X UR5, URZ, UR37, URZ, UP0, !UPT ;  /* 0x000000253f057290 */ /* 0x000fe400087fe43f */
[----:B------:R-:W-:-:S03]  /*bff0*/  UIADD3 UR14, UR6, 0x4400, URZ ;  /* 0x00004400060e7890 */ /* 0x000fc6000fffe03f */
[----:B------:R-:W-:-:S04]  /*c000*/  UMOV UR6, 0x0 ;  /* 0x0000000000067882 */ /* 0x000fc80000000000 */
[----:B------:R1:W-:Y:S02]  /*c010*/  UTMALDG.4D [UR8], [UR4], desc[UR6] ;  /* 0x00000608040075b4 */ /* 0x0003e40008019000 */
[----:B-1----:R-:W-:Y:S01]  /*c020*/  UMOV UR8, UR14 ;  /* 0x0000000e00087c82 */ /* 0x002fe20008000000 */
[----:B------:R-:W-:Y:S02]  /*c030*/  UMOV UR10, UR15 ;  /* 0x0000000f000a7c82 */ /* 0x000fe40008000000 */
[----:B------:R0:W-:Y:S02]  /*c040*/  UTMALDG.4D [UR8], [UR4], desc[UR6] ;  /* 0x00000608040075b4 */ /* 0x0001e40008019000 */
[----:B0-----:R-:W-:Y:S01]  /*c050*/  NOP ;  /* 0x0000000000007918 */ /* 0x001fe20000000000 */
.L_x_338:
[----:B------:R-:W-:Y:S05]  /*c060*/  BSYNC B1 ;  /* 0x0000000000017941 */ /* 0x000fea0003800000 */
.L_x_337:
[----:B------:R-:W-:Y:S01]  /*c070*/  VIADD R2, R7, 0x1 ;  /* 0x0000000107027836 */ /* 0x000fe20000000000 */
[----:B------:R-:W-:Y:S04]  /*c080*/  BSSY B1, `(.L_x_344) ;  /* 0x000007c000017945 */ /* 0x000fe80003800000 */
[----:B------:R-:W-:-:S04]  /*c090*/  ISETP.NE.AND P0, PT, R2, 0x2, PT ;  /* 0x000000020200780c */ /* 0x000fc80003f05270 */
[----:B------:R-:W-:Y:S02]  /*c0a0*/  SEL R3, RZ, 0x1, P0 ;  /* 0x00000001ff037807 */ /* 0x000fe40000000000 */
[----:B------:R-:W-:Y:S02]  /*c0b0*/  SEL R14, R2, RZ, P0 ;  /* 0x000000ff020e7207 */ /* 0x000fe40000000000 */
[----:B------:R-:W-:-:S05]  /*c0c0*/  LOP3.LUT R13, R8, R3, RZ, 0x3c, !PT ;  /* 0x00000003080d7212 */ /* 0x000fca00078e3cff */
[----:B------:R0:W-:Y:S04]  /*c0d0*/  STL [R1+0x8], R13 ;  /* 0x0000080d01007387 */ /* 0x0001e80000100800 */
[----:B------:R0:W-:Y:S01]  /*c0e0*/  STL [R1], R14 ;  /* 0x0000000e01007387 */ /* 0x0001e20000100800 */
[----:B------:R-:W-:Y:S05]  /*c0f0*/  @!P6 BRA `(.L_x_345) ;  /* 0x0000000400d0e947 */ /* 0x000fea0003800000 */
[----:B------:R-:W-:Y:S01]  /*c100*/  ULDC.64 UR4, c[0x0][0x3f8] ;  /* 0x0000fe0000047ab9 */ /* 0x000fe20000000a00 */
[----:B------:R-:W-:Y:S01]  /*c110*/  VIADD R9, R6, 0xffffffff ;  /* 0xffffffff06097836 */ /* 0x000fe20000000000 */
[----:B------:R-:W-:-:S04]  /*c120*/  ISETP.NE.U32.AND P0, PT, RZ, UR4, PT ;  /* 0x00000004ff007c0c */ /* 0x000fc8000bf05070 */
[----:B------:R-:W-:-:S13]  /*c130*/  ISETP.NE.AND.EX P0, PT, RZ, UR5, PT, P0 ;  /* 0x00000005ff007c0c */ /* 0x000fda000bf05300 */
[----:B------:R-:W-:Y:S05]  /*c140*/  @!P0 BRA `(.L_x_346) ;  /* 0x0000000000488947 */ /* 0x000fea0003800000 */
        /* <DEDUP_REMOVED lines=18> */
.L_x_346:
[----:B------:R-:W2:Y:S01]  /*c270*/  S2R R3, SR_CgaCtaId ;  /* 0x0000000000037919 */ /* 0x000ea20000008800 */
[----:B------:R-:W-:-:S04]  /*c280*/  MOV R2, 0x400 ;  /* 0x0000040000027802 */ /* 0x000fc80000000f00 */
[----:B--2---:R-:W-:Y:S02]  /*c290*/  LEA R2, R3, R2, 0x18 ;  /* 0x0000000203027211 */ /* 0x004fe400078ec0ff */
[----:B------:R-:W-:-:S03]  /*c2a0*/  SHF.L.U32 R3, R13, 0x1f, RZ ;  /* 0x0000001f0d037819 */ /* 0x000fc600000006ff */
[----:B------:R-:W-:-:S04]  /*c2b0*/  IMAD R2, R14, 0x8, R2 ;  /* 0x000000080e027824 */ /* 0x000fc800078e0202 */
[----:B------:R-:W2:Y:S02]  /*c2c0*/  SYNCS.PHASECHK.TRANS64.TRYWAIT P0, [R2+URZ+0x34840], R3 ;  /* 0x03484003020075a7 */ /* 0x000ea4000800017f */
[----:B--2---:R-:W-:Y:S05]  /*c2d0*/  @!P0 BRA `(.L_x_347) ;  /* 0x0000001c00688947 */ /* 0x004fea0003800000 */
.L_x_398:
        /* <DEDUP_REMOVED lines=11> */
.L_x_348:
[----:B0-----:R-:W3:Y:S01]  /*c390*/  LDL R13, [R1] ;  /* 0x00000000010d7983 */ /* 0x001ee20000100800 */
[----:B------:R-:W-:-:S03]  /*c3a0*/  MOV R14, 0x400 ;  /* 0x00000400000e7802 */ /* 0x000fc60000000f00 */
[----:B------:R-:W4:Y:S01]  /*c3b0*/  LDL R11, [R1+0x4] ;  /* 0x00000400010b7983 */ /* 0x000f220000100800 */
[----:B------:R-:W0:Y:S01]  /*c3c0*/  S2R R15, SR_CgaCtaId ;  /* 0x00000000000f7919 */ /* 0x000e220000008800 */
[----:B------:R-:W-:Y:S01]  /*c3d0*/  R2UR UR11, R9 ;  /* 0x00000000090b72ca */ /* 0x000fe200000e0000 */
[----:B------:R-:W-:Y:S01]  /*c3e0*/  UIADD3 UR4, UP0, UR36, 0x370, URZ ;  /* 0x0000037024047890 */ /* 0x000fe2000ff1e03f */
[----:B------:R-:W-:Y:S02]  /*c3f0*/  R2UR UR12, R4 ;  /* 0x00000000040c72ca */ /* 0x000fe400000e0000 */
[----:B0-----:R-:W-:-:S05]  /*c400*/  LEA R14, R15, R14, 0x18 ;  /* 0x0000000e0f0e7211 */ /* 0x001fca00078ec0ff */
[----:B--2---:R-:W-:Y:S01]  /*c410*/  VIADD R2, R14, 0x34800 ;  /* 0x000348000e027836 */ /* 0x004fe20000000000 */
[----:B-----5:R-:W-:Y:S01]  /*c420*/  R2UR UR13, R10 ;  /* 0x000000000a0d72ca */ /* 0x020fe200000e0000 */
[----:B------:R-:W-:Y:S01]  /*c430*/  UMOV UR10, URZ ;  /* 0x0000003f000a7c82 */ /* 0x000fe20008000000 */
[----:B------:R-:W-:Y:S01]  /*c440*/  UMOV UR6, 0x0 ;  /* 0x0000000000067882 */ /* 0x000fe20000000000 */
[----:B------:R-:W-:Y:S01]  /*c450*/  UMOV UR7, 0x14f00000 ;  /* 0x14f0000000077882 */ /* 0x000fe20000000000 */
[----:B------:R-:W-:Y:S01]  /*c460*/  UMOV UR18, 0x40 ;  /* 0x0000004000127882 */ /* 0x000fe20000000000 */
[----:B------:R-:W-:Y:S01]  /*c470*/  UMOV UR17, 0x80 ;  /* 0x0000008000117882 */ /* 0x000fe20000000000 */
[----:B------:R-:W-:Y:S01]  /*c480*/  SHF.L.U32 R8, R8, 0x1f, RZ ;  /* 0x0000001f08087819 */ /* 0x000fe200000006ff */
        /* <DEDUP_REMOVED lines=9> */
[----:B------:R-:W-:Y:S02]  /*c520*/  UIADD3 UR15, UR8, 0x20400, URZ ;  /* 0x00020400080f7890 */ /* 0x000fe4000fffe03f */
[----:B------:R-:W-:-:S03]  /*c530*/  UIADD3 UR16, UR8, 0x24400, URZ ;  /* 0x0002440008107890 */ /* 0x000fc6000fffe03f */
[----:B------:R-:W-:Y:S02]  /*c540*/  UMOV UR8, UR14 ;  /* 0x0000000e00087c82 */ /* 0x000fe40008000000 */
[----:B------:R0:W-:Y:S01]  /*c550*/  UTMALDG.4D [UR8], [UR4], desc[UR6] ;  /* 0x00000608040075b4 */ /* 0x0001e20008019000 */
[----:B------:R-:W-:Y:S01]  /*c560*/  IMAD R2, R7, 0x8, R2 ;  /* 0x0000000807027824 */ /* 0x000fe200078e0202 */
[----:B0-----:R-:W-:Y:S01]  /*c570*/  UMOV UR8, UR15 ;  /* 0x0000000f00087c82 */ /* 0x001fe20008000000 */
[----:B------:R-:W-:Y:S02]  /*c580*/  UMOV UR10, UR18 ;  /* 0x00000012000a7c82 */ /* 0x000fe40008000000 */
[----:B------:R0:W-:Y:S02]  /*c590*/  UTMALDG.4D [UR8], [UR4], desc[UR6] ;  /* 0x00000608040075b4 */ /* 0x0001e40008019000 */
[----:B0-----:R-:W-:Y:S01]  /*c5a0*/  UMOV UR8, UR16 ;  /* 0x0000001000087c82 */ /* 0x001fe20008000000 */
[----:B------:R-:W-:-:S02]  /*c5b0*/  UMOV UR10, UR17 ;  /* 0x00000011000a7c82 */ /* 0x000fc40008000000 */
[----:B------:R0:W-:Y:S01]  /*c5c0*/  UTMALDG.4D [UR8], [UR4], desc[UR6] ;  /* 0x00000608040075b4 */ /* 0x0001e20008019000 */
[----:B------:R-:W1:Y:S02]  /*c5d0*/  SYNCS.PHASECHK.TRANS64.TRYWAIT P1, [R2+URZ+0x60], R8 ;  /* 0x00006008020075a7 */ /* 0x000e64000802017f */
[----:B01----:R-:W-:Y:S05]  /*c5e0*/  @!P1 BRA `(.L_x_349) ;  /* 0x0000001800b89947 */ /* 0x003fea0003800000 */
.L_x_399:
[----:B------:R-:W-:Y:S05]  /*c5f0*/  @P0 BRA `(.L_x_350) ;  /* 0x00000000001c0947 */ /* 0x000fea0003800000 */
[----:B------:R-:W1:Y:S02]  /*c600*/  S2R R3, SR_TID.X ;  /* 0x0000000000037919 */ /* 0x000e640000002100 */
[----:B-1----:R-:W-:-:S04]  /*c610*/  LOP3.LUT R3, R3, 0x1f, RZ, 0xc0, !PT ;  /* 0x0000001f03037812 */ /* 0x002fc800078ec0ff */
[----:B------:R-:W-:Y:S01]  /*c620*/  ISETP.NE.AND P1, PT, R3, RZ, PT ;  /* 0x000000ff0300720c */ /* 0x000fe20003f25270 */
[----:B------:R-:W-:-:S04]  /*c630*/  IMAD.MOV.U32 R3, RZ, RZ, 0x8000 ;  /* 0x00008000ff037424 */ /* 0x000fc800078e00ff */
[----:B------:R1:W-:Y:S08]  /*c640*/  SYNCS.ARRIVE.TRANS64 RZ, [R2+URZ+0x50], R3 ;  /* 0x0000500302ff79a7 */ /* 0x0003f0000800003f */
[----:B------:R-:W-:Y:S05]  /*c650*/  @!P1 BRA `(.L_x_350) ;  /* 0x0000000000049947 */ /* 0x000fea0003800000 */
[----:B------:R-:W-:Y:S01]  /*c660*/  BPT.TRAP 0x1 ;  /* 0x000000040000795c */ /* 0x000fe20000300000 */
.L_x_350:
[----:B------:R-:W2:Y:S01]  /*c670*/  LDL.LU R13, [R1+0xc] ;  /* 0x00000c00010d7983 */ /* 0x000ea20000300800 */
[----:B0-----:R-:W-:-:S03]  /*c680*/  MOV R8, 0x400 ;  /* 0x0000040000087802 */ /* 0x001fc60000000f00 */
[----:B-1----:R-:W3:Y:S01]  /*c690*/  LDL R3, [R1+0x4] ;  /* 0x0000040001037983 */ /* 0x002ee20000100800 */
[----:B------:R-:W0:Y:S01]  /*c6a0*/  S2R R11, SR_CgaCtaId ;  /* 0x00000000000b7919 */ /* 0x000e220000008800 */
[----:B------:R-:W-:Y:S01]  /*c6b0*/  R2UR UR9, R2 ;  /* 0x00000000020972ca */ /* 0x000fe200000e0000 */
[----:B------:R-:W-:Y:S01]  /*c6c0*/  UIADD3 UR4, UP0, UR36, 0x470, URZ ;  /* 0x0000047024047890 */ /* 0x000fe2000ff1e03f */
[----:B------:R-:W-:Y:S02]  /*c6d0*/  R2UR UR13, R5 ;  /* 0x00000000050d72ca */ /* 0x000fe400000e0000 */
[----:B------:R-:W-:Y:S02]  /*c6e0*/  R2UR UR12, R4 ;  /* 0x00000000040c72ca */ /* 0x000fe400000e0000 */
[----:B0-----:R-:W-:-:S04]  /*c6f0*/  LEA R8, R11, R8, 0x18 ;  /* 0x000000080b087211 */ /* 0x001fc800078ec0ff */
[----:B------:R-:W-:-:S04]  /*c700*/  LEA R7, R7, R8, 0xf ;  /* 0x0000000807077211 */ /* 0x000fc800078e78ff */
[----:B------:R-:W-:Y:S01]  /*c710*/  R2UR UR6, R7 ;  /* 0x00000000070672ca */ /* 0x000fe200000e0000 */
[----:B------:R-:W-:Y:S01]  /*c720*/  UIADD3 UR9, UR9, 0x50, URZ ;  /* 0x0000005009097890 */ /* 0x000fe2000fffe03f */
[----:B------:R-:W-:Y:S01]  /*c730*/  UMOV UR10, URZ ;  /* 0x0000003f000a7c82 */ /* 0x000fe20008000000 */
[----:B------:R-:W-:Y:S01]  /*c740*/  UMOV UR7, 0x14f00000 ;  /* 0x14f0000000077882 */ /* 0x000fe20000000000 */
[----:B------:R-:W-:-:S09]  /*c750*/  UMOV UR15, 0x40 ;  /* 0x00000040000f7882 */ /* 0x000fd20000000000 */
[----:B------:R-:W-:Y:S02]  /*c760*/  UIADD3 UR8, UR6, 0x400, URZ ;  /* 0x0000040006087890 */ /* 0x000fe4000fffe03f */
[----:B------:R-:W-:-:S03]  /*c770*/  UIADD3 UR14, UR6, 0x4400, URZ ;  /* 0x00004400060e7890 */ /* 0x000fc6000fffe03f */
[----:B------:R-:W-:Y:S01]  /*c780*/  UMOV UR6, 0x0 ;  /* 0x0000000000067882 */ /* 0x000fe20000000000 */
[----:B------:R1:W-:Y:S01]  /*c790*/  STL [R1+0xc], R9 ;  /* 0x00000c0901007387 */ /* 0x0003e20000100800 */
[----:B------:R-:W-:Y:S01]  /*c7a0*/  IMAD.MOV.U32 R5, RZ, RZ, R10 ;  /* 0x000000ffff057224 */ /* 0x000fe200078e000a */
[----:B--2---:R-:W-:Y:S02]  /*c7b0*/  R2UR UR11, R13 ;  /* 0x000000000d0b72ca */ /* 0x004fe400000e0000 */
[----:B---3--:R-:W-:-:S13]  /*c7c0*/  R2UR UR5, R3 ;  /* 0x00000000030572ca */ /* 0x008fda00000e0000 */
[----:B------:R-:W-:Y:S02]  /*c7d0*/  ULEA UR11, UR11, UR5, 0x7 ;  /* 0x000000050b0b7291 */ /* 0x000fe4000f8e383f */
[----:B------:R-:W-:-:S09]  /*c7e0*/  UIADD3.X UR5, URZ, UR37, URZ, UP0, !UPT ;  /* 0x000000253f057290 */ /* 0x000fd200087fe43f */
[----:B------:R0:W-:Y:S02]  /*c7f0*/  UTMALDG.4D [UR8], [UR4], desc[UR6] ;  /* 0x00000608040075b4 */ /* 0x0001e40008019000 */
[----:B0-----:R-:W-:Y:S01]  /*c800*/  UMOV UR8, UR14 ;  /* 0x0000000e00087c82 */ /* 0x001fe20008000000 */
[----:B------:R-:W-:Y:S02]  /*c810*/  UMOV UR10, UR15 ;  /* 0x0000000f000a7c82 */ /* 0x000fe40008000000 */
[----:B------:R1:W-:Y:S02]  /*c820*/  UTMALDG.4D [UR8], [UR4], desc[UR6] ;  /* 0x00000608040075b4 */ /* 0x0003e40008019000 */
[----:B-1----:R-:W-:Y:S01]  /*c830*/  NOP ;  /* 0x0000000000007918 */ /* 0x002fe20000000000 */
.L_x_345:
[----:B------:R-:W-:Y:S05]  /*c840*/  BSYNC B1 ;  /* 0x0000000000017941 */ /* 0x000fea0003800000 */
.L_x_344:
[C---:B------:R-:W-:Y:S01]  /*c850*/  ISETP.GT.AND P0, PT, R6.reuse, 0x1, PT ;  /* 0x000000010600780c */ /* 0x040fe20003f04270 */
[----:B------:R-:W-:-:S04]  /*c860*/  VIADD R2, R6, 0xfffffffe ;  /* 0xfffffffe06027836 */ /* 0x000fc80000000000 */
[----:B------:R-:W-:-:S08]  /*c870*/  IMAD.MOV.U32 R6, RZ, RZ, R2 ;  /* 0x000000ffff067224 */ /* 0x000fd000078e0002 */
[----:B------:R-:W-:Y:S05]  /*c880*/  @P0 BRA `(.L_x_351) ;  /* 0xffffffec00fc0947 */ /* 0x000fea000383ffff */
.L_x_327:
[----:B------:R-:W-:Y:S05]  /*c890*/  BSYNC B0 ;  /* 0x0000000000007941 */ /* 0x000fea0003800000 */
.L_x_326:
[----:B------:R-:W1:Y:S01]  /*c8a0*/  S2R R2, SR_TID.X ;  /* 0x0000000000027919 */ /* 0x000e620000002100 */
[----:B------:R-:W-:Y:S01]  /*c8b0*/  BSSY B0, `(.L_x_352) ;  /* 0x0000011000007945 */ /* 0x000fe20003800000 */
[----:B-1----:R-:W-:-:S04]  /*c8c0*/  LOP3.LUT R2, R2, 0x1f, RZ, 0xc0, !PT ;  /* 0x0000001f02027812 */ /* 0x002fc800078ec0ff */
[----:B------:R-:W-:-:S13]  /*c8d0*/  ISETP.NE.AND P0, PT, R2, RZ, PT ;  /* 0x000000ff0200720c */ /* 0x000fda0003f05270 */
[----:B------:R-:W-:Y:S05]  /*c8e0*/  @P0 BRA `(.L_x_353) ;  /* 0x0000000000340947 */ /* 0x000fea0003800000 */
[----:B------:R-:W1:Y:S01]  /*c8f0*/  S2R R9, SR_LANEID ;  /* 0x0000000000097919 */ /* 0x000e620000000000 */
[----:B------:R-:W-:Y:S01]  /*c900*/  VOTEU.ANY UR4, UPT, PT ;  /* 0x0000000000047886 */ /* 0x000fe200038e0100 */
[----:B------:R-:W2:Y:S01]  /*c910*/  LDC.64 R2, c[0x0][0xc38] ;  /* 0x00030e00ff027b82 */ /* 0x000ea20000000a00 */
[----:B------:R-:W1:Y:S01]  /*c920*/  FLO.U32 R0, UR4 ;  /* 0x0000000400007d00 */ /* 0x000e6200080e0000 */
[----:B------:R-:W-:-:S07]  /*c930*/  ULDC.64 UR6, c[0x0][0x208] ;  /* 0x0000820000067ab9 */ /* 0x000fce0000000a00 */
[----:B------:R-:W2:Y:S01]  /*c940*/  POPC R7, UR4 ;  /* 0x0000000400077d09 */ /* 0x000ea20008000000 */
[----:B-1----:R-:W-:-:S13]  /*c950*/  ISETP.EQ.U32.AND P0, PT, R0, R9, PT ;  /* 0x000000090000720c */ /* 0x002fda0003f02070 */
[----:B--2---:R-:W2:Y:S01]  /*c960*/  @P0 ATOMG.E.ADD.STRONG.GPU PT, R3, desc[UR6][R2.64], R7 ;  /* 0x00000007020309a8 */ /* 0x004ea200081ee1c6 */
[----:B------:R-:W1:Y:S02]  /*c970*/  S2R R6, SR_LTMASK ;  /* 0x0000000000067919 */ /* 0x000e640000003900 */
[----:B-1----:R-:W-:-:S04]  /*c980*/  LOP3.LUT R6, R6, UR4, RZ, 0xc0, !PT ;  /* 0x0000000406067c12 */ /* 0x002fc8000f8ec0ff */
[----:B------:R-:W1:Y:S01]  /*c990*/  POPC R9, R6 ;  /* 0x0000000600097309 */ /* 0x000e620000000000 */
[----:B--2---:R-:W1:Y:S02]  /*c9a0*/  SHFL.IDX PT, R0, R3, R0, 0x1f ;  /* 0x00001f0003007589 */ /* 0x004e6400000e0000 */
[----:B-1----:R-:W-:-:S07]  /*c9b0*/  IADD3 R16, R0, UR38, R9 ;  /* 0x0000002600107c10 */ /* 0x002fce000fffe009 */
.L_x_353:
[----:B------:R-:W-:Y:S05]  /*c9c0*/  BSYNC B0 ;  /* 0x0000000000007941 */ /* 0x000fea0003800000 */
.L_x_352:
[----:B------:R-:W-:Y:S04]  /*c9d0*/  BSSY B0, `(.L_x_354) ;  /* 0x0000032000007945 */ /* 0x000fe80003800000 */
[----:B------:R-:W-:Y:S05]  /*c9e0*/  @!P6 BRA `(.L_x_355) ;  /* 0x0000000000c0e947 */ /* 0x000fea0003800000 */
[----:B------:R-:W2:Y:S01]  /*c9f0*/  LDL R2, [R1] ;  /* 0x0000000001027983 */ /* 0x000ea20000100800 */
[----:B------:R-:W-:-:S03]  /*ca00*/  MOV R3, 0x400 ;  /* 0x0000040000037802 */ /* 0x000fc60000000f00 */
[----:B------:R-:W3:Y:S01]  /*ca10*/  LDL R0, [R1+0x8] ;  /* 0x0000080001007983 */ /* 0x000ee20000100800 */
[----:B------:R-:W1:Y:S02]  /*ca20*/  S2R R6, SR_CgaCtaId ;  /* 0x0000000000067919 */ /* 0x000e640000008800 */
[----:B-1----:R-:W-:-:S05]  /*ca30*/  LEA R3, R6, R3, 0x18 ;  /* 0x0000000306037211 */ /* 0x002fca00078ec0ff */
[----:B--2---:R-:W-:Y:S01]  /*ca40*/  IMAD R3, R2, 0x8, R3 ;  /* 0x0000000802037824 */ /* 0x004fe200078e0203 */
[----:B---3--:R-:W-:-:S04]  /*ca50*/  SHF.L.U32 R0, R0, 0x1f, RZ ;  /* 0x0000001f00007819 */ /* 0x008fc800000006ff */
[----:B------:R-:W1:Y:S02]  /*ca60*/  SYNCS.PHASECHK.TRANS64.TRYWAIT P0, [R3+URZ+0x34860], R0 ;  /* 0x03486000030075a7 */ /* 0x000e64000800017f */
[----:B-1----:R-:W-:Y:S05]  /*ca70*/  @!P0 BRA `(.L_x_356) ;  /* 0x0000001400a88947 */ /* 0x002fea0003800000 */
.L_x_400:
        /* <DEDUP_REMOVED lines=11> */
.L_x_357:
[----:B------:R-:W2:Y:S01]  /*cb30*/  LDL.LU R8, [R1+0x4] ;  /* 0x0000040001087983 */ /* 0x000ea20000300800 */
[----:B------:R-:W-:-:S03]  /*cb40*/  MOV R6, 0x400 ;  /* 0x0000040000067802 */ /* 0x000fc60000000f00 */
[----:B-1----:R-:W3:Y:S04]  /*cb50*/  LDL R0, [R1] ;  /* 0x0000000001007983 */ /* 0x002ee80000100800 */
[----:B------:R-:W4:Y:S01]  /*cb60*/  LDL R2, [R1+0xc] ;  /* 0x00000c0001027983 */ /* 0x000f220000100800 */
[----:B------:R-:W1:Y:S01]  /*cb70*/  S2R R7, SR_CgaCtaId ;  /* 0x0000000000077919 */ /* 0x000e620000008800 */
[----:B------:R-:W-:Y:S01]  /*cb80*/  R2UR UR9, R3 ;  /* 0x00000000030972ca */ /* 0x000fe200000e0000 */
[----:B------:R-:W-:Y:S01]  /*cb90*/  UIADD3 UR4, UP0, UR36, 0x470, URZ ;  /* 0x0000047024047890 */ /* 0x000fe2000ff1e03f */
[----:B------:R-:W-:Y:S02]  /*cba0*/  R2UR UR12, R4 ;  /* 0x00000000040c72ca */ /* 0x000fe400000e0000 */
[----:B------:R-:W-:-:S02]  /*cbb0*/  R2UR UR13, R5 ;  /* 0x00000000050d72ca */ /* 0x000fc400000e0000 */
[----:B-1----:R-:W-:-:S07]  /*cbc0*/  LEA R6, R7, R6, 0x18 ;  /* 0x0000000607067211 */ /* 0x002fce00078ec0ff */
[----:B------:R-:W-:Y:S01]  /*cbd0*/  UIADD3 UR9, UR9, 0x34850, URZ ;  /* 0x0003485009097890 */ /* 0x000fe2000fffe03f */
[----:B------:R-:W-:Y:S01]  /*cbe0*/  UMOV UR10, URZ ;  /* 0x0000003f000a7c82 */ /* 0x000fe20008000000 */
[----:B------:R-:W-:Y:S01]  /*cbf0*/  UMOV UR7, 0x14f00000 ;  /* 0x14f0000000077882 */ /* 0x000fe20000000000 */
[----:B------:R-:W-:Y:S01]  /*cc00*/  UMOV UR15, 0x40 ;  /* 0x00000040000f7882 */ /* 0x000fe20000000000 */
        /* <DEDUP_REMOVED lines=13> */
[----:B-1----:R-:W-:Y:S01]  /*cce0*/  NOP ;  /* 0x0000000000007918 */ /* 0x002fe20000000000 */
.L_x_355:
[----:B------:R-:W-:Y:S05]  /*ccf0*/  BSYNC B0 ;  /* 0x0000000000007941 */ /* 0x000fea0003800000 */
.L_x_354:
[----:B------:R-:W2:Y:S04]  /*cd00*/  LDL.LU R0, [R1] ;  /* 0x0000000001007983 */ /* 0x000ea80000300800 */
[----:B------:R-:W3:Y:S01]  /*cd10*/  LDL.LU R3, [R1+0x8] ;  /* 0x0000080001037983 */ /* 0x000ee20000300800 */
[----:B--2---:R-:W-:-:S05]  /*cd20*/  VIADD R0, R0, 0x1 ;  /* 0x0000000100007836 */ /* 0x004fca0000000000 */
[----:B------:R-:W-:-:S04]  /*cd30*/  ISETP.NE.AND P0, PT, R0, 0x2, PT ;  /* 0x000000020000780c */ /* 0x000fc80003f05270 */
[----:B------:R-:W-:Y:S02]  /*cd40*/  SEL R2, RZ, 0x1, P0 ;  /* 0x00000001ff027807 */ /* 0x000fe40000000000 */
[----:B------:R-:W-:Y:S02]  /*cd50*/  SEL R0, R0, RZ, P0 ;  /* 0x000000ff00007207 */ /* 0x000fe40000000000 */
[----:B---3--:R-:W-:-:S05]  /*cd60*/  LOP3.LUT R3, R3, R2, RZ, 0x3c, !PT ;  /* 0x0000000203037212 */ /* 0x008fca00078e3cff */
[----:B------:R1:W-:Y:S04]  /*cd70*/  STL [R1+0x8], R3 ;  /* 0x0000080301007387 */ /* 0x0003e80000100800 */
[----:B------:R1:W-:Y:S02]  /*cd80*/  STL [R1], R0 ;  /* 0x0000000001007387 */ /* 0x0003e40000100800 */
.L_x_311:
[----:B------:R-:W-:Y:S05]  /*cd90*/  BSYNC B6 ;  /* 0x0000000000067941 */ /* 0x000fea0003800000 */
.L_x_309:
[----:B------:R-:W-:-:S03]  /*cda0*/  UMOV UR4, 0xffffffff ;  /* 0xffffffff00047882 */ /* 0x000fc60000000000 */
[----:B------:R-:W-:Y:S05]  /*cdb0*/  BRA.DIV UR4, `(.L_x_358) ;  /* 0x0000001204ec7947 */ /* 0x000fea000b800000 */
[----:B------:R2:W3:Y:S04]  /*cdc0*/  SHFL.IDX PT, R4, R16, RZ, 0x1f ;  /* 0x00001fff10047589 */ /* 0x0004e800000e0000 */
[----:B------:R2:W4:Y:S02]  /*cdd0*/  SHFL.IDX PT, R5, R16, 0x1, 0x1f ;  /* 0x00201f0010057f89 */ /* 0x00052400000e0000 */
.L_x_404:
[----:B01----:R-:W0:Y:S01]  /*cde0*/  S2R R0, SR_TID.X ;  /* 0x0000000000007919 */ /* 0x003e220000002100 */
[----:B------:R-:W-:Y:S01]  /*cdf0*/  ULDC UR4, c[0x0][0xc14] ;  /* 0x0003050000047ab9 */ /* 0x000fe20000000800 */
[----:B------:R-:W-:Y:S01]  /*ce00*/  BSSY B0, `(.L_x_359) ;  /* 0x000000c000007945 */ /* 0x000fe20003800000 */
[----:B------:R-:W-:Y:S01]  /*ce10*/  IMAD.MOV.U32 R3, RZ, RZ, RZ ;  /* 0x000000ffff037224 */ /* 0x000fe200078e00ff */
[----:B0-----:R-:W-:Y:S01]  /*ce20*/  LOP3.LUT R9, R0, 0x1f, RZ, 0xc0, !PT ;  /* 0x0000001f00097812 */ /* 0x001fe200078ec0ff */
[----:B------:R-:W-:-:S03]  /*ce30*/  IMAD.U32 R0, RZ, RZ, UR4 ;  /* 0x00000004ff007e24 */ /* 0x000fc6000f8e00ff */
[C---:B------:R-:W-:Y:S01]  /*ce40*/  ISETP.NE.AND P0, PT, R9.reuse, 0x1f, PT ;  /* 0x0000001f0900780c */ /* 0x040fe20003f05270 */
[----:B------:R-:W-:-:S05]  /*ce50*/  IMAD.IADD R7, R9, 0x1, R19 ;  /* 0x0000000109077824 */ /* 0x000fca00078e0213 */
[----:B------:R-:W-:-:S13]  /*ce60*/  ISETP.GE.OR P0, PT, R7, R0, !P0 ;  /* 0x000000000700720c */ /* 0x000fda0004706670 */
[----:B------:R-:W-:Y:S05]  /*ce70*/  @P0 BRA `(.L_x_360) ;  /* 0x0000000000100947 */ /* 0x000fea0003800000 */
[----:B------:R-:W0:Y:S01]  /*ce80*/  LDC.64 R2, c[0x0][0xc58] ;  /* 0x00031600ff027b82 */ /* 0x000e220000000a00 */
[----:B------:R-:W-:Y:S01]  /*ce90*/  ULDC.64 UR4, c[0x0][0x208] ;  /* 0x0000820000047ab9 */ /* 0x000fe20000000a00 */
[----:B0-----:R-:W-:-:S06]  /*cea0*/  IMAD.WIDE R2, R7, 0x4, R2 ;  /* 0x0000000407027825 */ /* 0x001fcc00078e0202 */
[----:B------:R0:W5:Y:S02]  /*ceb0*/  LDG.E R3, desc[UR4][R2.64] ;  /* 0x0000000402037981 */ /* 0x000164000c1e1900 */
.L_x_360:
[----:B------:R-:W-:Y:S05]  /*cec0*/  BSYNC B0 ;  /* 0x0000000000007941 */ /* 0x000fea0003800000 */
.L_x_359:
[----:B------:R-:W-:-:S03]  /*ced0*/  UMOV UR4, 0xffffffff ;  /* 0xffffffff00047882 */ /* 0x000fc60000000000 */
[----:B------:R-:W-:Y:S05]  /*cee0*/  BRA.DIV UR4, `(.L_x_361) ;  /* 0x0000001204ec7947 */ /* 0x000fea000b800000 */
[----:B-----5:R-:W1:Y:S01]  /*cef0*/  SHFL.UP PT, R14, R3, 0x1, RZ ;  /* 0x04200000030e7989 */ /* 0x020e6200000e00ff */
[C---:B------:R-:W-:Y:S02]  /*cf00*/  ISETP.NE.AND P0, PT, R9.reuse, RZ, PT ;  /* 0x000000ff0900720c */ /* 0x040fe40003f05270 */
[C---:B------:R-:W-:Y:S02]  /*cf10*/  ISETP.GE.U32.AND P1, PT, R9.reuse, 0x2, PT ;  /* 0x000000020900780c */ /* 0x040fe40003f26070 */
[----:B-1----:R-:W-:Y:S02]  /*cf20*/  SEL R14, R14, RZ, P0 ;  /* 0x000000ff0e0e7207 */ /* 0x002fe40000000000 */
[----:B------:R-:W-:-:S03]  /*cf30*/  ISETP.GE.U32.AND P0, PT, R9, 0x4, PT ;  /* 0x000000040900780c */ /* 0x000fc60003f06070 */
[----:B------:R-:W-:-:S05]  /*cf40*/  IMAD.IADD R13, R3, 0x1, R14 ;  /* 0x00000001030d7824 */ /* 0x000fca00078e020e */
[----:B------:R-:W1:Y:S02]  /*cf50*/  SHFL.UP PT, R14, R13, 0x2, RZ ;  /* 0x044000000d0e7989 */ /* 0x000e6400000e00ff */
        /* <DEDUP_REMOVED lines=8> */
[----:B-1----:R-:W-:-:S05]  /*cfe0*/  SEL R8, R14, RZ, P1 ;  /* 0x000000ff0e087207 */ /* 0x002fca0000800000 */
[----:B------:R-:W-:-:S05]  /*cff0*/  IMAD.IADD R8, R7, 0x1, R8 ;  /* 0x0000000107087824 */ /* 0x000fca00078e0208 */
[----:B------:R-:W1:Y:S02]  /*d000*/  SHFL.UP PT, R14, R8, 0x10, RZ ;  /* 0x06000000080e7989 */ /* 0x000e6400000e00ff */
[----:B-1----:R-:W-:-:S05]  /*d010*/  SEL R9, R14, RZ, P0 ;  /* 0x000000ff0e097207 */ /* 0x002fca0000000000 */
[----:B0-----:R-:W-:-:S05]  /*d020*/  IMAD.IADD R2, R8, 0x1, R9 ;  /* 0x0000000108027824 */ /* 0x001fca00078e0209 */
[----:B------:R0:W1:Y:S02]  /*d030*/  SHFL.IDX PT, R14, R2, 0x1f, 0x1f ;  /* 0x03e01f00020e7f89 */ /* 0x00006400000e0000 */
.L_x_412:
[----:B------:R-:W-:Y:S02]  /*d040*/  ULDC UR4, c[0x0][0xc10] ;  /* 0x0003040000047ab9 */ /* 0x000fe40000000800 */
[----:B--2---:R-:W-:-:S04]  /*d050*/  IMAD.U32 R16, RZ, RZ, UR4 ;  /* 0x00000004ff107e24 */ /* 0x004fc8000f8e00ff */
[----:B-1----:R-:W-:-:S04]  /*d060*/  IMAD R6, R14, R16, RZ ;  /* 0x000000100e067224 */ /* 0x002fc800078e02ff */
[----:B----4-:R-:W-:-:S05]  /*d070*/  IMAD.IADD R5, R5, 0x1, R6 ;  /* 0x0000000105057824 */ /* 0x010fca00078e0206 */
[----:B---3--:R-:W-:-:S13]  /*d080*/  ISETP.GT.AND P0, PT, R5, R4, PT ;  /* 0x000000040500720c */ /* 0x008fda0003f04270 */
[----:B------:R-:W-:Y:S05]  /*d090*/  @P0 BRA `(.L_x_362) ;  /* 0x0000000000b80947 */ /* 0x000fea0003800000 */
[----:B------:R-:W1:Y:S02]  /*d0a0*/  LDC R0, c[0x0][0xc14] ;  /* 0x00030500ff007b82 */ /* 0x000e640000000800 */
.L_x_367:
[----:B------:R-:W-:-:S05]  /*d0b0*/  VIADD R19, R19, 0x1f ;  /* 0x0000001f13137836 */ /* 0x000fca0000000000 */
[----:B-1----:R-:W-:-:S13]  /*d0c0*/  ISETP.GE.AND P0, PT, R19, R0, PT ;  /* 0x000000001300720c */ /* 0x002fda0003f06270 */
[----:B------:R-:W-:Y:S05]  /*d0d0*/  @P0 BRA `(.L_x_363) ;  /* 0x0000000400600947 */ /* 0x000fea0003800000 */
[----:B0-----:R-:W0:Y:S01]  /*d0e0*/  S2R R2, SR_TID.X ;  /* 0x0000000000027919 */ /* 0x001e220000002100 */
[----:B------:R-:W-:Y:S01]  /*d0f0*/  BSSY B0, `(.L_x_364) ;  /* 0x000000b000007945 */ /* 0x000fe20003800000 */
[----:B------:R-:W-:Y:S01]  /*d100*/  IMAD.MOV.U32 R3, RZ, RZ, RZ ;  /* 0x000000ffff037224 */ /* 0x000fe200078e00ff */
[----:B0-----:R-:W-:-:S04]  /*d110*/  LOP3.LUT R8, R2, 0x1f, RZ, 0xc0, !PT ;  /* 0x0000001f02087812 */ /* 0x001fc800078ec0ff */
        /* <DEDUP_REMOVED lines=8> */
.L_x_365:
[----:B------:R-:W-:Y:S05]  /*d1a0*/  BSYNC B0 ;  /* 0x0000000000007941 */ /* 0x000fea0003800000 */
.L_x_364:
[----:B------:R-:W-:-:S03]  /*d1b0*/  UMOV UR4, 0xffffffff ;  /* 0xffffffff00047882 */ /* 0x000fc60000000000 */
[----:B------:R-:W-:Y:S05]  /*d1c0*/  BRA.DIV UR4, `(.L_x_366) ;  /* 0x0000001604047947 */ /* 0x000fea000b800000 */
[----:B-----5:R-:W1:Y:S01]  /*d1d0*/  SHFL.UP PT, R14, R3, 0x1, RZ ;  /* 0x04200000030e7989 */ /* 0x020e6200000e00ff */
[C---:B------:R-:W-:Y:S02]  /*d1e0*/  ISETP.NE.AND P0, PT, R8.reuse, RZ, PT ;  /* 0x000000ff0800720c */ /* 0x040fe40003f05270 */
[----:B------:R-:W-:Y:S02]  /*d1f0*/  ISETP.GE.U32.AND P1, PT, R8, 0x2, PT ;  /* 0x000000020800780c */ /* 0x000fe40003f26070 */
[----:B-1----:R-:W-:Y:S02]  /*d200*/  SEL R14, R14, RZ, P0 ;  /* 0x000000ff0e0e7207 */ /* 0x002fe40000000000 */
        /* <DEDUP_REMOVED lines=16> */
[----:B------:R0:W1:Y:S02]  /*d310*/  SHFL.IDX PT, R14, R2, 0x1f, 0x1f ;  /* 0x03e01f00020e7f89 */ /* 0x00006400000e0000 */
.L_x_420:
[----:B------:R-:W-:Y:S02]  /*d320*/  ULDC UR4, c[0x0][0xc10] ;  /* 0x0003040000047ab9 */ /* 0x000fe40000000800 */
[----:B------:R-:W-:-:S04]  /*d330*/  IMAD.U32 R16, RZ, RZ, UR4 ;  /* 0x00000004ff107e24 */ /* 0x000fc8000f8e00ff */
[----:B-1----:R-:W-:-:S04]  /*d340*/  IMAD R6, R14, R16, RZ ;  /* 0x000000100e067224 */ /* 0x002fc800078e02ff */
[----:B------:R-:W-:-:S05]  /*d350*/  IMAD.IADD R5, R6, 0x1, R5 ;  /* 0x0000000106057824 */ /* 0x000fca00078e0205 */
[----:B------:R-:W-:-:S13]  /*d360*/  ISETP.GT.AND P0, PT, R5, R4, PT ;  /* 0x000000040500720c */ /* 0x000fda0003f04270 */
[----:B------:R-:W-:Y:S05]  /*d370*/  @!P0 BRA `(.L_x_367) ;  /* 0xfffffffc004c8947 */ /* 0x000fea000383ffff */
.L_x_362:
[----:B------:R-:W-:Y:S01]  /*d380*/  IMAD.IADD R6, R5, 0x1, -R6 ;  /* 0x0000000105067824 */ /* 0x000fe200078e0a06 */
[----:B------:R-:W-:-:S03]  /*d390*/  UMOV UR4, 0xffffffff ;  /* 0xffffffff00047882 */ /* 0x000fc60000000000 */
[----:B------:R-:W-:-:S05]  /*d3a0*/  IMAD R5, R2, R16, R6 ;  /* 0x0000001002057224 */ /* 0x000fca00078e0206 */
[----:B------:R-:W-:Y:S01]  /*d3b0*/  ISETP.GT.AND P6, PT, R5, R4, PT ;  /* 0x000000040500720c */ /* 0x000fe20003fc4270 */
[----:B------:R-:W-:-:S12]  /*d3c0*/  BRA.DIV UR4, `(.L_x_368) ;  /* 0x0000001604547947 */ /* 0x000fd8000b800000 */
[----:B------:R-:W-:-:S04]  /*d3d0*/  VOTE.ANY R7, PT, !P6 ;  /* 0x0000000000077806 */ /* 0x000fc800070e0100 */
[----:B------:R-:W1:Y:S02]  /*d3e0*/  POPC R5, R7 ;  /* 0x0000000700057309 */ /* 0x000e640000000000 */
[----:B-1----:R1:W2:Y:S02]  /*d3f0*/  SHFL.IDX PT, R17, R3, R5, 0x1f ;  /* 0x00001f0503117589 */ /* 0x0022a400000e0000 */
.L_x_424:
[----:B------:R-:W-:Y:S01]  /*d400*/  ISETP.NE.AND P0, PT, R7, RZ, PT ;  /* 0x000000ff0700720c */ /* 0x000fe20003f05270 */
[----:B------:R-:W-:-:S12]  /*d410*/  IMAD.MOV.U32 R14, RZ, RZ, RZ ;  /* 0x000000ffff0e7224 */ /* 0x000fd800078e00ff */
[----:B------:R-:W-:Y:S05]  /*d420*/  @!P0 BRA `(.L_x_369) ;  /* 0x0000000000108947 */ /* 0x000fea0003800000 */
[----:B------:R-:W-:Y:S01]  /*d430*/  UMOV UR4, 0xffffffff ;  /* 0xffffffff00047882 */ /* 0x000fe20000000000 */
[----:B------:R-:W-:Y:S02]  /*d440*/  VIADD R12, R5, 0xffffffff ;  /* 0xffffffff050c7836 */ /* 0x000fe40000000000 */
[----:B------:R-:W-:Y:S05]  /*d450*/  BRA.DIV UR4, `(.L_x_370) ;  /* 0x0000001604787947 */ /* 0x000fea000b800000 */
[----:B------:R3:W4:Y:S02]  /*d460*/  SHFL.IDX PT, R14, R2, R12, 0x1f ;  /* 0x00001f0c020e7589 */ /* 0x00072400000e0000 */
.L_x_369:
[-C--:B--2---:R-:W-:Y:S01]  /*d470*/  IABS R7, R17.reuse ;  /* 0x0000001100077213 */ /* 0x084fe20000000000 */
[----:B----4-:R-:W-:Y:S01]  /*d480*/  IMAD R16, R14, R16, R6 ;  /* 0x000000100e107224 */ /* 0x010fe200078e0206 */
[----:B------:R-:W-:Y:S01]  /*d490*/  IABS R6, R17 ;  /* 0x0000001100067213 */ /* 0x000fe20000000000 */
[----:B------:R-:W-:Y:S01]  /*d4a0*/  IMAD.IADD R19, R5, 0x1, R19 ;  /* 0x0000000105137824 */ /* 0x000fe200078e0213 */
[----:B------:R-:W2:Y:S03]  /*d4b0*/  I2F.RP R8, R7 ;  /* 0x0000000700087306 */ /* 0x000ea60000209400 */
[----:B------:R-:W-:-:S05]  /*d4c0*/  IMAD.MOV R6, RZ, RZ, -R6 ;  /* 0x000000ffff067224 */ /* 0x000fca00078e0a06 */
[----:B--2---:R-:W2:Y:S02]  /*d4d0*/  MUFU.RCP R8, R8 ;  /* 0x0000000800087308 */ /* 0x004ea40000001000 */
[----:B--2---:R-:W-:-:S06]  /*d4e0*/  VIADD R9, R8, 0xffffffe ;  /* 0x0ffffffe08097836 */ /* 0x004fcc0000000000 */
[----:B-1----:R-:W0:Y:S02]  /*d4f0*/  F2I.FTZ.U32.TRUNC.NTZ R3, R9 ;  /* 0x0000000900037305 */ /* 0x002e24000021f000 */
[----:B0--3--:R-:W-:-:S04]  /*d500*/  IMAD.MOV R2, RZ, RZ, -R3 ;  /* 0x000000ffff027224 */ /* 0x009fc800078e0a03 */
[----:B------:R-:W-:Y:S02]  /*d510*/  IMAD R11, R2, R7, RZ ;  /* 0x00000007020b7224 */ /* 0x000fe400078e02ff */
[----:B------:R-:W-:-:S04]  /*d520*/  IMAD.MOV.U32 R2, RZ, RZ, RZ ;  /* 0x000000ffff027224 */ /* 0x000fc800078e00ff */
[----:B------:R-:W-:-:S04]  /*d530*/  IMAD.HI.U32 R3, R3, R11, R2 ;  /* 0x0000000b03037227 */ /* 0x000fc800078e0002 */
[----:B------:R-:W-:-:S05]  /*d540*/  IMAD.IADD R2, R4, 0x1, -R16 ;  /* 0x0000000104027824 */ /* 0x000fca00078e0a10 */
[----:B------:R-:W-:-:S05]  /*d550*/  IABS R4, R2 ;  /* 0x0000000200047213 */ /* 0x000fca0000000000 */
        /* <DEDUP_REMOVED lines=16> */
.L_x_363:
[----:B------:R-:W-:Y:S01]  /*d660*/  UMOV UR4, URZ ;  /* 0x0000003f00047c82 */ /* 0x000fe20008000000 */
[----:B------:R-:W-:Y:S01]  /*d670*/  UMOV UR5, URZ ;  /* 0x0000003f00057c82 */ /* 0x000fe20008000000 */
[----:B------:R-:W-:Y:S01]  /*d680*/  ULDC UR6, c[0x0][0xc14] ;  /* 0x0003050000067ab9 */ /* 0x000fe20000000800 */
[----:B------:R-:W-:Y:S02]  /*d690*/  IMAD.MOV.U32 R16, RZ, RZ, R4 ;  /* 0x000000ffff107224 */ /* 0x000fe400078e0004 */
[----:B------:R-:W-:Y:S02]  /*d6a0*/  IMAD.U32 R17, RZ, RZ, UR4 ;  /* 0x00000004ff117e24 */ /* 0x000fe4000f8e00ff */
[----:B------:R-:W-:Y:S02]  /*d6b0*/  IMAD.U32 R18, RZ, RZ, UR5 ;  /* 0x00000005ff127e24 */ /* 0x000fe4000f8e00ff */
[----:B------:R-:W-:-:S07]  /*d6c0*/  IMAD.U32 R19, RZ, RZ, UR6 ;  /* 0x00000006ff137e24 */ /* 0x000fce000f8e00ff */
.L_x_371:
[----:B0-----:R-:W0:Y:S01]  /*d6d0*/  S2R R2, SR_TID.X ;  /* 0x0000000000027919 */ /* 0x001e220000002100 */
[----:B------:R-:W-:Y:S05]  /*d6e0*/  WARPSYNC.ALL ;  /* 0x0000000000007948 */ /* 0x000fea0003800000 */
[----:B------:R-:W-:Y:S01]  /*d6f0*/  BAR.SYNC.DEFER_BLOCKING 0x4, 0x120 ;  /* 0x0104800000007b1d */ /* 0x000fe20000010000 */
[----:B0-----:R-:W-:-:S04]  /*d700*/  LOP3.LUT R2, R2, 0x1f, RZ, 0xc0, !PT ;  /* 0x0000001f02027812 */ /* 0x001fc800078ec0ff */
[----:B------:R-:W-:-:S13]  /*d710*/  ISETP.NE.AND P0, PT, R2, RZ, PT ;  /* 0x000000ff0200720c */ /* 0x000fda0003f05270 */
[----:B------:R-:W0:Y:S01]  /*d720*/  @!P0 S2R R3, SR_CgaCtaId ;  /* 0x0000000000038919 */ /* 0x000e220000008800 */
[----:B------:R-:W-:-:S04]  /*d730*/  @!P0 MOV R2, 0x400 ;  /* 0x0000040000028802 */ /* 0x000fc80000000f00 */
[----:B0-----:R-:W-:-:S05]  /*d740*/  @!P0 LEA R2, R3, R2, 0x18 ;  /* 0x0000000203028211 */ /* 0x001fca00078ec0ff */
[----:B------:R1:W-:Y:S01]  /*d750*/  @!P0 STS.128 [R2+0x348d0], R16 ;  /* 0x0348d01002008388 */ /* 0x0003e20000000c00 */
[----:B------:R-:W-:Y:S06]  /*d760*/  BAR.ARV 0x5, 0x120 ;  /* 0x0144800000007b1d */ /* 0x000fec0000002000 */
[----:B------:R-:W-:-:S13]  /*d770*/  ISETP.GE.AND P0, PT, R19, R0, PT ;  /* 0x000000001300720c */ /* 0x000fda0003f06270 */
[----:B------:R-:W-:Y:S05]  /*d780*/  @!P0 BRA `(.L_x_372) ;  /* 0xffffffc000488947 */ /* 0x000fea000383ffff */
.L_x_307:
[----:B0-----:R-:W2:Y:S01]  /*d790*/  LDL.LU R0, [R1+0x28] ;  /* 0x0000280001007983 */ /* 0x001ea20000300800 */
[----:B------:R-:W-:Y:S01]  /*d7a0*/  BSSY B0, `(.L_x_373) ;  /* 0x000000b000007945 */ /* 0x000fe20003800000 */
[----:B------:R-:W0:Y:S01]  /*d7b0*/  S2R R5, SR_CgaCtaId ;  /* 0x0000000000057919 */ /* 0x000e220000008800 */
[----:B--2---:R-:W-:-:S05]  /*d7c0*/  VIADD R0, R0, 0x1 ;  /* 0x0000000100007836 */ /* 0x004fca0000000000 */
[----:B-1----:R-:W-:-:S04]  /*d7d0*/  LEA.HI R2, R0, R0, RZ, 0x1 ;  /* 0x0000000000027211 */ /* 0x002fc800078f08ff */
[----:B------:R-:W-:-:S05]  /*d7e0*/  LOP3.LUT R3, R2, 0xfffffffe, RZ, 0xc0, !PT ;  /* 0xfffffffe02037812 */ /* 0x000fca00078ec0ff */
[----:B------:R-:W-:Y:S01]  /*d7f0*/  IMAD.IADD R3, R0, 0x1, -R3 ;  /* 0x0000000100037824 */ /* 0x000fe200078e0a03 */
[----:B------:R-:W-:-:S04]  /*d800*/  MOV R0, 0x400 ;  /* 0x0000040000007802 */ /* 0x000fc80000000f00 */
[----:B0-----:R-:W-:Y:S02]  /*d810*/  LEA R0, R5, R0, 0x18 ;  /* 0x0000000005007211 */ /* 0x001fe400078ec0ff */
[----:B------:R-:W-:-:S04]  /*d820*/  SHF.L.U32 R3, R3, 0x1f, RZ ;  /* 0x0000001f03037819 */ /* 0x000fc800000006ff */
[----:B------:R-:W0:Y:S02]  /*d830*/  SYNCS.PHASECHK.TRANS64.TRYWAIT P0, [R0+URZ+0x34820], R3 ;  /* 0x03482003000075a7 */ /* 0x000e24000800017f */
[----:B0-----:R-:W-:Y:S05]  /*d840*/  @!P0 BRA `(.L_x_374) ;  /* 0x0000001000a08947 */ /* 0x001fea0003800000 */
.L_x_427:
[----:B------:R-:W-:Y:S05]  /*d850*/  BSYNC B0 ;  /* 0x0000000000007941 */ /* 0x000fea0003800000 */
.L_x_373:
[----:B------:R-:W-:-:S03]  /*d860*/  UMOV UR4, 0xffffffff ;  /* 0xffffffff00047882 */ /* 0x000fc60000000000 */
[----:B------:R-:W-:Y:S05]  /*d870*/  BRA.DIV UR4, `(.L_x_375) ;  /* 0x0000001204a87947 */ /* 0x000fea000b800000 */
[----:B------:R-:W1:Y:S02]  /*d880*/  S2R R2, SR_TID.X ;  /* 0x0000000000027919 */ /* 0x000e640000002100 */
[----:B-1----:R-:W-:-:S04]  /*d890*/  SHF.R.U32.HI R2, RZ, 0x5, R2 ;  /* 0x00000005ff027819 */ /* 0x002fc80000011602 */
[----:B------:R-:W-:-:S05]  /*d8a0*/  LOP3.LUT R2, R2, 0x3, RZ, 0xc0, !PT ;  /* 0x0000000302027812 */ /* 0x000fca00078ec0ff */
[----:B------:R1:W2:Y:S02]  /*d8b0*/  SHFL.IDX PT, R14, R2, RZ, 0x1f ;  /* 0x00001fff020e7589 */ /* 0x0002a400000e0000 */
.L_x_430:
[----:B--2---:R-:W-:Y:S01]  /*d8c0*/  ISETP.NE.AND P0, PT, R14, RZ, PT ;  /* 0x000000ff0e00720c */ /* 0x004fe20003f05270 */
[----:B------:R-:W-:-:S12]  /*d8d0*/  BSSY B0, `(.L_x_376) ;  /* 0x0000029000007945 */ /* 0x000fd80003800000 */
[----:B------:R-:W-:Y:S05]  /*d8e0*/  @P0 BRA `(.L_x_377) ;  /* 0x00000000009c0947 */ /* 0x000fea0003800000 */
[----:B------:R-:W-:-:S03]  /*d8f0*/  UMOV UR4, 0xffffffff ;  /* 0xffffffff00047882 */ /* 0x000fc60000000000 */
[----:B------:R-:W-:Y:S05]  /*d900*/  BRA.DIV UR4, `(.L_x_378) ;  /* 0x0000001204b87947 */ /* 0x000fea000b800000 */
[----:B------:R-:W-:-:S13]  /*d910*/  ELECT P6, URZ, PT ;  /* 0x00000000003f782f */ /* 0x000fda00038c0000 */
.L_x_433:
[----:B------:R-:W-:Y:S05]  /*d920*/  @!P6 BRA `(.L_x_377) ;  /* 0x00000000008ce947 */ /* 0x000fea0003800000 */
[----:B-1----:R-:W2:Y:S02]  /*d930*/  LDL R2, [R1+0x30] ;  /* 0x0000300001027983 */ /* 0x002ea40000100800 */
[----:B--2---:R-:W-:-:S13]  /*d940*/  R2UR UR4, R2 ;  /* 0x00000000020472ca */ /* 0x004fda00000e0000 */
[----:B------:R-:W-:-:S06]  /*d950*/  ULOP3.LUT UR4, UR4, 0x2, URZ, 0xfc, !UPT ;  /* 0x0000000204047892 */ /* 0x000fcc000f8efc3f */
[----:B------:R-:W-:-:S05]  /*d960*/  IMAD.U32 R2, RZ, RZ, UR4 ;  /* 0x00000004ff027e24 */ /* 0x000fca000f8e00ff */
[----:B------:R-:W-:-:S13]  /*d970*/  ISETP.NE.AND P2, PT, R2, 0x3, PT ;  /* 0x000000030200780c */ /* 0x000fda0003f45270 */
[----:B------:R-:W-:Y:S05]  /*d980*/  @!P2 BRA `(.L_x_379) ;  /* 0x000000000004a947 */ /* 0x000fea0003800000 */
[----:B------:R-:W-:Y:S01]  /*d990*/  BPT.TRAP 0x1 ;  /* 0x000000040000795c */ /* 0x000fe20000300000 */
.L_x_379:
[----:B0-----:R-:W2:Y:S04]  /*d9a0*/  LDL R3, [R1] ;  /* 0x0000000001037983 */ /* 0x001ea80000100800 */
[----:B------:R-:W3:Y:S01]  /*d9b0*/  LDL.LU R7, [R1+0x8] ;  /* 0x0000080001077983 */ /* 0x000ee20000300800 */
[----:B------:R-:W-:-:S04]  /*d9c0*/  VIADD R2, R0, 0x34840 ;  /* 0x0003484000027836 */ /* 0x000fc80000000000 */
[C---:B--2---:R-:W-:Y:S02]  /*d9d0*/  IMAD R6, R3.reuse, 0x8, R2 ;  /* 0x0000000803067824 */ /* 0x044fe400078e0202 */
[----:B------:R-:W-:Y:S01]  /*d9e0*/  VIADD R3, R3, 0x1 ;  /* 0x0000000103037836 */ /* 0x000fe20000000000 */
[----:B---3--:R-:W-:-:S04]  /*d9f0*/  SHF.L.U32 R5, R7, 0x1f, RZ ;  /* 0x0000001f07057819 */ /* 0x008fc800000006ff */
[C---:B------:R-:W-:Y:S01]  /*da00*/  ISETP.NE.AND P1, PT, R3.reuse, 0x2, PT ;  /* 0x000000020300780c */ /* 0x040fe20003f25270 */
[----:B------:R-:W0:Y:S03]  /*da10*/  SYNCS.PHASECHK.TRANS64.TRYWAIT P0, [R6+URZ], R5 ;  /* 0x00000005060075a7 */ /* 0x000e26000800017f */
[----:B------:R-:W-:Y:S02]  /*da20*/  SEL R4, RZ, 0x1, P1 ;  /* 0x00000001ff047807 */ /* 0x000fe40000800000 */
[----:B------:R-:W-:Y:S02]  /*da30*/  SEL R3, R3, RZ, P1 ;  /* 0x000000ff03037207 */ /* 0x000fe40000800000 */
[----:B------:R-:W-:-:S03]  /*da40*/  LOP3.LUT R4, R7, R4, RZ, 0x3c, !PT ;  /* 0x0000000407047212 */ /* 0x000fc600078e3cff */
[----:B------:R-:W-:Y:S01]  /*da50*/  IMAD R7, R3, 0x8, R2 ;  /* 0x0000000803077824 */ /* 0x000fe200078e0202 */
[----:B------:R-:W-:Y:S01]  /*da60*/  SHF.L.U32 R2, R4, 0x1f, RZ ;  /* 0x0000001f04027819 */ /* 0x000fe200000006ff */
[----:B0-----:R-:W-:Y:S06]  /*da70*/  @!P0 BRA `(.L_x_380) ;  /* 0x00000010007c8947 */ /* 0x001fec0003800000 */
.L_x_434:
[----:B------:R-:W1:Y:S02]  /*da80*/  SYNCS.PHASECHK.TRANS64.TRYWAIT P0, [R7+URZ], R2 ;  /* 0x00000002070075a7 */ /* 0x000e64000800017f */
[----:B-1----:R-:W-:Y:S05]  /*da90*/  @!P0 BRA `(.L_x_381) ;  /* 0x0000001000888947 */ /* 0x002fea0003800000 */
.L_x_435:
[----:B------:R-:W-:Y:S05]  /*daa0*/  @!P2 BRA `(.L_x_382) ;  /* 0x000000000004a947 */ /* 0x000fea0003800000 */
[----:B------:R-:W-:Y:S01]  /*dab0*/  BPT.TRAP 0x1 ;  /* 0x000000040000795c */ /* 0x000fe20000300000 */
.L_x_382:
[----:B------:R-:W2:Y:S01]  /*dac0*/  LDL.LU R4, [R1] ;  /* 0x0000000001047983 */ /* 0x000ea20000300800 */
[----:B------:R-:W-:-:S04]  /*dad0*/  VIADD R0, R0, 0x34860 ;  /* 0x0003486000007836 */ /* 0x000fc80000000000 */
[----:B--2---:R-:W-:-:S04]  /*dae0*/  IMAD R4, R4, 0x8, R0 ;  /* 0x0000000804047824 */ /* 0x004fc800078e0200 */
[----:B------:R-:W2:Y:S02]  /*daf0*/  SYNCS.PHASECHK.TRANS64.TRYWAIT P0, [R4+URZ], R5 ;  /* 0x00000005040075a7 */ /* 0x000ea4000800017f */
[----:B--2---:R-:W-:Y:S05]  /*db00*/  @!P0 BRA `(.L_x_383) ;  /* 0x0000001000808947 */ /* 0x004fea0003800000 */
.L_x_436:
[----:B------:R-:W-:-:S07]  /*db10*/  IMAD R3, R3, 0x8, R0 ;  /* 0x0000000803037824 */ /* 0x000fce00078e0200 */
.L_x_384:
[----:B---3--:R3:W4:Y:S02]  /*db20*/  SYNCS.PHASECHK.TRANS64.TRYWAIT P0, [R3+URZ], R2 ;  /* 0x00000002030075a7 */ /* 0x008724000800017f */
[----:B----4-:R-:W-:Y:S05]  /*db30*/  @!P0 NANOSLEEP.SYNCS 0x989680 ;  /* 0x009896800000895d */ /* 0x010fea0003900000 */
[----:B------:R-:W4:Y:S02]  /*db40*/  @!P0 SYNCS.PHASECHK.TRANS64 P0, [R3+URZ], R2 ;  /* 0x00000002030085a7 */ /* 0x000f24000800007f */
[----:B----4-:R-:W-:Y:S05]  /*db50*/  @!P0 BRA `(.L_x_384) ;  /* 0xfffffffc00f08947 */ /* 0x010fea000383ffff */
.L_x_377:
[----:B------:R-:W-:Y:S05]  /*db60*/  BSYNC B0 ;  /* 0x0000000000007941 */ /* 0x000fea0003800000 */
.L_x_376:
[----:B------:R-:W-:Y:S05]  /*db70*/  EXIT ;  /* 0x000000000000794d */ /* 0x000fea0003800000 */
.L_x_261:
[----:B0-----:R0:W1:Y:S02]  /*db80*/  SYNCS.PHASECHK.TRANS64.TRYWAIT P1, [R0+URZ+0x34800], R3 ;  /* 0x03480003000075a7 */ /* 0x001064000802017f */
[----:B-1----:R-:W-:Y:S05]  /*db90*/  @!P1 NANOSLEEP.SYNCS 0x989680 ;  /* 0x009896800000995d */ /* 0x002fea0003900000 */
[----:B------:R-:W1:Y:S02]  /*dba0*/  @!P1 SYNCS.PHASECHK.TRANS64 P1, [R0+URZ+0x34800], R3 ;  /* 0x03480003000095a7 */ /* 0x000e64000802007f */
[----:B-1----:R-:W-:Y:S05]  /*dbb0*/  @!P1 BRA `(.L_x_261) ;  /* 0xfffffffc00f09947 */ /* 0x002fea000383ffff */
[----:B------:R-:W-:Y:S05]  /*dbc0*/  BRA `(.L_x_385) ;  /* 0xffffff3800b07947 */ /* 0x000fea000383ffff */
.L_x_265:
[----:B0-----:R0:W2:Y:S02]  /*dbd0*/  SYNCS.PHASECHK.TRANS64.TRYWAIT P2, [R5+URZ+0x34830], R4 ;  /* 0x03483004050075a7 */ /* 0x0010a4000804017f */
[----:B--2---:R-:W-:Y:S05]  /*dbe0*/  @!P2 NANOSLEEP.SYNCS 0x989680 ;  /* 0x009896800000a95d */ /* 0x004fea0003900000 */
[----:B------:R-:W2:Y:S02]  /*dbf0*/  @!P2 SYNCS.PHASECHK.TRANS64 P2, [R5+URZ+0x34830], R4 ;  /* 0x034830040500a5a7 */ /* 0x000ea4000804007f */
[----:B--2---:R-:W-:Y:S05]  /*dc00*/  @!P2 BRA `(.L_x_265) ;  /* 0xfffffffc00f0a947 */ /* 0x004fea000383ffff */
[----:B------:R-:W-:Y:S05]  /*dc10*/  BRA `(.L_x_264) ;  /* 0xffffff3800d47947 */ /* 0x000fea000383ffff */
.L_x_270:
[----:B-1----:R-:W-:-:S04]  /*dc20*/  IMAD.U32 R4, RZ, RZ, UR6 ;  /* 0x00000006ff047e24 */ /* 0x002fc8000f8e00ff */
[----:B------:R1:W2:Y:S03]  /*dc30*/  SYNCS.PHASECHK.TRANS64.TRYWAIT P2, [R4+URZ+0x34830], R3 ;  /* 0x03483003040075a7 */ /* 0x0002a6000804017f */
[----:B--2---:R-:W-:Y:S05]  /*dc40*/  @!P2 NANOSLEEP.SYNCS 0x989680 ;  /* 0x009896800000a95d */ /* 0x004fea0003900000 */
[----:B------:R-:W2:Y:S02]  /*dc50*/  @!P2 SYNCS.PHASECHK.TRANS64 P2, [R4+URZ+0x34830], R3 ;  /* 0x034830030400a5a7 */ /* 0x000ea4000804007f */
[----:B--2---:R-:W-:Y:S05]  /*dc60*/  @!P2 BRA `(.L_x_270) ;  /* 0xfffffffc00eca947 */ /* 0x004fea000383ffff */
[----:B------:R-:W-:Y:S05]  /*dc70*/  BRA `(.L_x_269) ;  /* 0xffffff60009c7947 */ /* 0x000fea000383ffff */
.L_x_274:
[----:B-1----:R1:W2:Y:S02]  /*dc80*/  SYNCS.PHASECHK.TRANS64.TRYWAIT P2, [R8+URZ+0x34850], R3 ;  /* 0x03485003080075a7 */ /* 0x0022a4000804017f */
[----:B--2---:R-:W-:Y:S05]  /*dc90*/  @!P2 NANOSLEEP.SYNCS 0x989680 ;  /* 0x009896800000a95d */ /* 0x004fea0003900000 */
[----:B------:R-:W2:Y:S02]  /*dca0*/  @!P2 SYNCS.PHASECHK.TRANS64 P2, [R8+URZ+0x34850], R3 ;  /* 0x034850030800a5a7 */ /* 0x000ea4000804007f */
[----:B--2---:R-:W-:Y:S05]  /*dcb0*/  @!P2 BRA `(.L_x_274) ;  /* 0xfffffffc00f0a947 */ /* 0x004fea000383ffff */
[----:B------:R-:W-:Y:S05]  /*dcc0*/  BRA `(.L_x_273) ;  /* 0xffffff6800bc7947 */ /* 0x000fea000383ffff */
.L_x_279:
[----:B-1----:R1:W2:Y:S02]  /*dcd0*/  SYNCS.PHASECHK.TRANS64.TRYWAIT P0, [R14+URZ+0x34850], R7 ;  /* 0x034850070e0075a7 */ /* 0x0022a4000800017f */
[----:B--2---:R-:W-:Y:S05]  /*dce0*/  @!P0 NANOSLEEP.SYNCS 0x989680 ;  /* 0x009896800000895d */ /* 0x004fea0003900000 */
[----:B------:R-:W2:Y:S02]  /*dcf0*/  @!P0 SYNCS.PHASECHK.TRANS64 P0, [R14+URZ+0x34850], R7 ;  /* 0x034850070e0085a7 */ /* 0x000ea4000800007f */
[----:B--2---:R-:W-:Y:S05]  /*dd00*/  @!P0 BRA `(.L_x_279) ;  /* 0xfffffffc00f08947 */ /* 0x004fea000383ffff */
[----:B------:R-:W-:Y:S05]  /*dd10*/  BRA `(.L_x_278) ;  /* 0xffffff84008c7947 */ /* 0x000fea000383ffff */
.L_x_318:
[----:B------:R-:W0:Y:S01]  /*dd20*/  S2R R7, SR_TID.X ;  /* 0x0000000000077919 */ /* 0x000e220000002100 */
[----:B------:R-:W-:Y:S01]  /*dd30*/  BSSY B0, `(.L_x_386) ;  /* 0x000000a000007945 */ /* 0x000fe20003800000 */
[----:B------:R-:W-:Y:S02]  /*dd40*/  IMAD.MOV.U32 R12, RZ, RZ, RZ ;  /* 0x000000ffff0c7224 */ /* 0x000fe400078e00ff */
[----:B------:R-:W-:Y:S02]  /*dd50*/  IMAD.MOV.U32 R11, RZ, RZ, 0x1f ;  /* 0x0000001fff0b7424 */ /* 0x000fe400078e00ff */
[----:B------:R-:W-:Y:S01]  /*dd60*/  IMAD.MOV.U32 R15, RZ, RZ, -0x1 ;  /* 0xffffffffff0f7424 */ /* 0x000fe200078e00ff */
[----:B0-----:R-:W-:-:S04]  /*dd70*/  SHF.R.U32.HI R7, RZ, 0x5, R7 ;  /* 0x00000005ff077819 */ /* 0x001fc80000011607 */
[----:B------:R-:W-:-:S05]  /*dd80*/  LOP3.LUT R7, R7, 0x3, RZ, 0xc0, !PT ;  /* 0x0000000307077812 */ /* 0x000fca00078ec0ff */
[----:B------:R-:W-:-:S07]  /*dd90*/  IMAD.MOV.U32 R13, RZ, RZ, R7 ;  /* 0x000000ffff0d7224 */ /* 0x000fce00078e0007 */
[----:B------:R-:W-:Y:S05]  /*dda0*/  WARPSYNC.COLLECTIVE R15, `(.L_x_387) ;  /* 0x000000000f087348 */ /* 0x000fea0003c00000 */
[----:B------:R0:W1:Y:S02]  /*ddb0*/  SHFL.IDX P6, R14, R13, R12, R11 ;  /* 0x0000000c0d0e7389 */ /* 0x00006400000c000b */
[----:B01----:R-:W-:Y:S01]  /*ddc0*/  ENDCOLLECTIVE ;  /* 0x000000000000791b */ /* 0x003fe20003800000 */
.L_x_387:
[----:B------:R-:W-:Y:S05]  /*ddd0*/  BSYNC B0 ;  /* 0x0000000000007941 */ /* 0x000fea0003800000 */
.L_x_386:
[----:B------:R-:W-:Y:S05]  /*dde0*/  BRA `(.L_x_388) ;  /* 0xffffffc800287947 */ /* 0x000fea000383ffff */
.L_x_319:
[----:B------:R-:W-:Y:S01]  /*ddf0*/  BSSY B0, `(.L_x_389) ;  /* 0x0000006000007945 */ /* 0x000fe20003800000 */
[----:B------:R-:W-:-:S07]  /*de00*/  IMAD.MOV.U32 R15, RZ, RZ, -0x1 ;  /* 0xffffffffff0f7424 */ /* 0x000fce00078e00ff */
[----:B------:R-:W-:Y:S05]  /*de10*/  WARPSYNC.COLLECTIVE R15, `(.L_x_390) ;  /* 0x000000000f0c7348 */ /* 0x000fea0003c00000 */
[----:B------:R-:W-:Y:S02]  /*de20*/  ELECT P6, UR62, PT ;  /* 0x00000000003e782f */ /* 0x000fe400038c0000 */
[----:B------:R-:W-:Y:S01]  /*de30*/  MOV R14, UR62 ;  /* 0x0000003e000e7c02 */ /* 0x000fe20008000f00 */
[----:B------:R-:W-:Y:S10]  /*de40*/  ENDCOLLECTIVE ;  /* 0x000000000000791b */ /* 0x000ff40003800000 */
.L_x_390:
[----:B------:R-:W-:Y:S05]  /*de50*/  BSYNC B0 ;  /* 0x0000000000007941 */ /* 0x000fea0003800000 */
.L_x_389:
[----:B------:R-:W-:Y:S05]  /*de60*/  BRA `(.L_x_391) ;  /* 0xffffffc800207947 */ /* 0x000fea000383ffff */
.L_x_322:
[----:B0-----:R0:W1:Y:S02]  /*de70*/  SYNCS.PHASECHK.TRANS64.TRYWAIT P0, [R8+URZ+0x34840], R9 ;  /* 0x03484009080075a7 */ /* 0x001064000800017f */
[----:B-1----:R-:W-:Y:S05]  /*de80*/  @!P0 NANOSLEEP.SYNCS 0x989680 ;  /* 0x009896800000895d */ /* 0x002fea0003900000 */
[----:B------:R-:W1:Y:S02]  /*de90*/  @!P0 SYNCS.PHASECHK.TRANS64 P0, [R8+URZ+0x34840], R9 ;  /* 0x03484009080085a7 */ /* 0x000e64000800007f */
[----:B-1----:R-:W-:Y:S05]  /*dea0*/  @!P0 BRA `(.L_x_322) ;  /* 0xfffffffc00f08947 */ /* 0x002fea000383ffff */
[----:B------:R-:W-:Y:S05]  /*deb0*/  BRA `(.L_x_392) ;  /* 0xffffffc800947947 */ /* 0x000fea000383ffff */
.L_x_325:
[----:B0-----:R-:W0:Y:S01]  /*dec0*/  S2R R9, SR_CgaCtaId ;  /* 0x0000000000097919 */ /* 0x001e220000008800 */
[----:B------:R-:W-:-:S04]  /*ded0*/  MOV R8, 0x400 ;  /* 0x0000040000087802 */ /* 0x000fc80000000f00 */
[----:B0-----:R-:W-:-:S04]  /*dee0*/  LEA R8, R9, R8, 0x18 ;  /* 0x0000000809087211 */ /* 0x001fc800078ec0ff */
[----:B------:R0:W1:Y:S03]  /*def0*/  SYNCS.PHASECHK.TRANS64.TRYWAIT P0, [R8+URZ+0x34820], R6 ;  /* 0x03482006080075a7 */ /* 0x000066000800017f */
[----:B-1----:R-:W-:Y:S05]  /*df00*/  @!P0 NANOSLEEP.SYNCS 0x989680 ;  /* 0x009896800000895d */ /* 0x002fea0003900000 */
[----:B------:R-:W1:Y:S02]  /*df10*/  @!P0 SYNCS.PHASECHK.TRANS64 P0, [R8+URZ+0x34820], R6 ;  /* 0x03482006080085a7 */ /* 0x000e64000800007f */
[----:B-1----:R-:W-:Y:S05]  /*df20*/  @!P0 BRA `(.L_x_325) ;  /* 0xfffffffc00e48947 */ /* 0x002fea000383ffff */
[----:B------:R-:W-:Y:S05]  /*df30*/  BRA `(.L_x_393) ;  /* 0xffffffcc00e47947 */ /* 0x000fea000383ffff */
.L_x_333:
[----:B0-----:R0:W1:Y:S02]  /*df40*/  SYNCS.PHASECHK.TRANS64.TRYWAIT P0, [R2+URZ+0x34840], R3 ;  /* 0x03484003020075a7 */ /* 0x001064000800017f */
[----:B-1----:R-:W-:Y:S05]  /*df50*/  @!P0 NANOSLEEP.SYNCS 0x989680 ;  /* 0x009896800000895d */ /* 0x002fea0003900000 */
[----:B------:R-:W1:Y:S02]  /*df60*/  @!P0 SYNCS.PHASECHK.TRANS64 P0, [R2+URZ+0x34840], R3 ;  /* 0x03484003020085a7 */ /* 0x000e64000800007f */
[----:B-1----:R-:W-:Y:S05]  /*df70*/  @!P0 BRA `(.L_x_333) ;  /* 0xfffffffc00f08947 */ /* 0x002fea000383ffff */
[----:B------:R-:W-:Y:S05]  /*df80*/  BRA `(.L_x_394) ;  /* 0xffffffd000a47947 */ /* 0x000fea000383ffff */
.L_x_335:
[----:B0-----:R0:W1:Y:S02]  /*df90*/  SYNCS.PHASECHK.TRANS64.TRYWAIT P0, [R3+URZ+0x60], R2 ;  /* 0x00006002030075a7 */ /* 0x001064000800017f */
[----:B-1----:R-:W-:Y:S05]  /*dfa0*/  @!P0 NANOSLEEP.SYNCS 0x989680 ;  /* 0x009896800000895d */ /* 0x002fea0003900000 */
[----:B------:R-:W1:Y:S02]  /*dfb0*/  @!P0 SYNCS.PHASECHK.TRANS64 P0, [R3+URZ+0x60], R2 ;  /* 0x00006002030085a7 */ /* 0x000e64000800007f */
[----:B-1----:R-:W-:Y:S05]  /*dfc0*/  @!P0 BRA `(.L_x_335) ;  /* 0xfffffffc00f08947 */ /* 0x002fea000383ffff */
[----:B------:R-:W-:Y:S05]  /*dfd0*/  BRA `(.L_x_395) ;  /* 0xffffffd400507947 */ /* 0x000fea000383ffff */
.L_x_340:
[----:B-1----:R1:W2:Y:S02]  /*dfe0*/  SYNCS.PHASECHK.TRANS64.TRYWAIT P0, [R2+URZ+0x34840], R3 ;  /* 0x03484003020075a7 */ /* 0x0022a4000800017f */
[----:B--2---:R-:W-:Y:S05]  /*dff0*/  @!P0 NANOSLEEP.SYNCS 0x989680 ;  /* 0x009896800000895d */ /* 0x004fea0003900000 */
[----:B------:R-:W2:Y:S02]  /*e000*/  @!P0 SYNCS.PHASECHK.TRANS64 P0, [R2+URZ+0x34840], R3 ;  /* 0x03484003020085a7 */ /* 0x000ea4000800007f */
[----:B--2---:R-:W-:Y:S05]  /*e010*/  @!P0 BRA `(.L_x_340) ;  /* 0xfffffffc00f08947 */ /* 0x004fea000383ffff */
[----:B------:R-:W-:Y:S05]  /*e020*/  BRA `(.L_x_396) ;  /* 0xffffffd800b47947 */ /* 0x000fea000383ffff */
.L_x_342:
[----:B0-----:R0:W1:Y:S02]  /*e030*/  SYNCS.PHASECHK.TRANS64.TRYWAIT P1, [R2+URZ+0x60], R3 ;  /* 0x00006003020075a7 */ /* 0x001064000802017f */
[----:B-1----:R-:W-:Y:S05]  /*e040*/  @!P1 NANOSLEEP.SYNCS 0x989680 ;  /* 0x009896800000995d */ /* 0x002fea0003900000 */
[----:B------:R-:W1:Y:S02]  /*e050*/  @!P1 SYNCS.PHASECHK.TRANS64 P1, [R2+URZ+0x60], R3 ;  /* 0x00006003020095a7 */ /* 0x000e64000802007f */
[----:B-1----:R-:W-:Y:S05]  /*e060*/  @!P1 BRA `(.L_x_342) ;  /* 0xfffffffc00f09947 */ /* 0x002fea000383ffff */
[----:B------:R-:W-:Y:S05]  /*e070*/  BRA `(.L_x_397) ;  /* 0xffffffdc00607947 */ /* 0x000fea000383ffff */
.L_x_347:
[----:B--2---:R2:W3:Y:S02]  /*e080*/  SYNCS.PHASECHK.TRANS64.TRYWAIT P0, [R2+URZ+0x34840], R3 ;  /* 0x03484003020075a7 */ /* 0x0044e4000800017f */
[----:B---3--:R-:W-:Y:S05]  /*e090*/  @!P0 NANOSLEEP.SYNCS 0x989680 ;  /* 0x009896800000895d */ /* 0x008fea0003900000 */
[----:B------:R-:W3:Y:S02]  /*e0a0*/  @!P0 SYNCS.PHASECHK.TRANS64 P0, [R2+URZ+0x34840], R3 ;  /* 0x03484003020085a7 */ /* 0x000ee4000800007f */
[----:B---3--:R-:W-:Y:S05]  /*e0b0*/  @!P0 BRA `(.L_x_347) ;  /* 0xfffffffc00f08947 */ /* 0x008fea000383ffff */
[----:B------:R-:W-:Y:S05]  /*e0c0*/  BRA `(.L_x_398) ;  /* 0xffffffe000847947 */ /* 0x000fea000383ffff */
.L_x_349:
[----:B0-----:R0:W1:Y:S02]  /*e0d0*/  SYNCS.PHASECHK.TRANS64.TRYWAIT P1, [R2+URZ+0x60], R8 ;  /* 0x00006008020075a7 */ /* 0x001064000802017f */
[----:B-1----:R-:W-:Y:S05]  /*e0e0*/  @!P1 NANOSLEEP.SYNCS 0x989680 ;  /* 0x009896800000995d */ /* 0x002fea0003900000 */
[----:B------:R-:W1:Y:S02]  /*e0f0*/  @!P1 SYNCS.PHASECHK.TRANS64 P1, [R2+URZ+0x60], R8 ;  /* 0x00006008020095a7 */ /* 0x000e64000802007f */
[----:B-1----:R-:W-:Y:S05]  /*e100*/  @!P1 BRA `(.L_x_349) ;  /* 0xfffffffc00f09947 */ /* 0x002fea000383ffff */
[----:B------:R-:W-:Y:S05]  /*e110*/  BRA `(.L_x_399) ;  /* 0xffffffe400347947 */ /* 0x000fea000383ffff */
.L_x_356:
[----:B-1----:R1:W2:Y:S02]  /*e120*/  SYNCS.PHASECHK.TRANS64.TRYWAIT P0, [R3+URZ+0x34860], R0 ;  /* 0x03486000030075a7 */ /* 0x0022a4000800017f */
[----:B--2---:R-:W-:Y:S05]  /*e130*/  @!P0 NANOSLEEP.SYNCS 0x989680 ;  /* 0x009896800000895d */ /* 0x004fea0003900000 */
[----:B------:R-:W2:Y:S02]  /*e140*/  @!P0 SYNCS.PHASECHK.TRANS64 P0, [R3+URZ+0x34860], R0 ;  /* 0x03486000030085a7 */ /* 0x000ea4000800007f */
[----:B--2---:R-:W-:Y:S05]  /*e150*/  @!P0 BRA `(.L_x_356) ;  /* 0xfffffffc00f08947 */ /* 0x004fea000383ffff */
[----:B------:R-:W-:Y:S05]  /*e160*/  BRA `(.L_x_400) ;  /* 0xffffffe800447947 */ /* 0x000fea000383ffff */
.L_x_358:
[----:B------:R-:W-:Y:S01]  /*e170*/  BSSY B0, `(.L_x_401) ;  /* 0x0000008000007945 */ /* 0x000fe20003800000 */
[----:B0-----:R-:W-:Y:S02]  /*e180*/  IMAD.MOV.U32 R13, RZ, RZ, R16 ;  /* 0x000000ffff0d7224 */ /* 0x001fe400078e0010 */
[----:B------:R-:W-:Y:S02]  /*e190*/  IMAD.MOV.U32 R12, RZ, RZ, RZ ;  /* 0x000000ffff0c7224 */ /* 0x000fe400078e00ff */
[----:B------:R-:W-:Y:S02]  /*e1a0*/  IMAD.MOV.U32 R11, RZ, RZ, 0x1f ;  /* 0x0000001fff0b7424 */ /* 0x000fe400078e00ff */
[----:B------:R-:W-:-:S07]  /*e1b0*/  IMAD.MOV.U32 R15, RZ, RZ, -0x1 ;  /* 0xffffffffff0f7424 */ /* 0x000fce00078e00ff */
[----:B-1----:R-:W-:Y:S05]  /*e1c0*/  WARPSYNC.COLLECTIVE R15, `(.L_x_402) ;  /* 0x000000000f087348 */ /* 0x002fea0003c00000 */
[----:B------:R0:W2:Y:S02]  /*e1d0*/  SHFL.IDX P6, R14, R13, R12, R11 ;  /* 0x0000000c0d0e7389 */ /* 0x0000a400000c000b */
[----:B012---:R-:W-:Y:S01]  /*e1e0*/  ENDCOLLECTIVE ;  /* 0x000000000000791b */ /* 0x007fe20003800000 */
.L_x_402:
[----:B------:R-:W-:Y:S05]  /*e1f0*/  BSYNC B0 ;  /* 0x0000000000007941 */ /* 0x000fea0003800000 */
.L_x_401:
[----:B------:R-:W-:Y:S02]  /*e200*/  IMAD.MOV.U32 R13, RZ, RZ, R16 ;  /* 0x000000ffff0d7224 */ /* 0x000fe400078e0010 */
[----:B------:R-:W-:Y:S02]  /*e210*/  IMAD.MOV.U32 R12, RZ, RZ, 0x1 ;  /* 0x00000001ff0c7424 */ /* 0x000fe400078e00ff */
[----:B------:R-:W-:Y:S02]  /*e220*/  IMAD.MOV.U32 R11, RZ, RZ, 0x1f ;  /* 0x0000001fff0b7424 */ /* 0x000fe400078e00ff */
[----:B------:R-:W-:Y:S02]  /*e230*/  IMAD.MOV.U32 R15, RZ, RZ, -0x1 ;  /* 0xffffffffff0f7424 */ /* 0x000fe400078e00ff */
[----:B------:R-:W-:-:S07]  /*e240*/  IMAD.MOV.U32 R4, RZ, RZ, R14 ;  /* 0x000000ffff047224 */ /* 0x000fce00078e000e */
[----:B------:R-:W-:Y:S05]  /*e250*/  WARPSYNC.COLLECTIVE R15, `(.L_x_403) ;  /* 0x000000000f087348 */ /* 0x000fea0003c00000 */
[----:B------:R0:W1:Y:S02]  /*e260*/  SHFL.IDX P6, R14, R13, R12, R11 ;  /* 0x0000000c0d0e7389 */ /* 0x00006400000c000b */
[----:B01----:R-:W-:Y:S01]  /*e270*/  ENDCOLLECTIVE ;  /* 0x000000000000791b */ /* 0x003fe20003800000 */
.L_x_403:
[----:B------:R-:W-:Y:S01]  /*e280*/  IMAD.MOV.U32 R5, RZ, RZ, R14 ;  /* 0x000000ffff057224 */ /* 0x000fe200078e000e */
[----:B------:R-:W-:Y:S06]  /*e290*/  BRA `(.L_x_404) ;  /* 0xffffffe800d07947 */ /* 0x000fec000383ffff */
.L_x_361:
[----:B------:R-:W-:Y:S01]  /*e2a0*/  BSSY B0, `(.L_x_405) ;  /* 0x0000008000007945 */ /* 0x000fe20003800000 */
[----:B-----5:R-:W-:Y:S02]  /*e2b0*/  IMAD.MOV.U32 R13, RZ, RZ, R3 ;  /* 0x000000ffff0d7224 */ /* 0x020fe400078e0003 */
[----:B------:R-:W-:Y:S02]  /*e2c0*/  IMAD.MOV.U32 R12, RZ, RZ, 0x1 ;  /* 0x00000001ff0c7424 */ /* 0x000fe400078e00ff */
[----:B------:R-:W-:Y:S02]  /*e2d0*/  IMAD.MOV.U32 R11, RZ, RZ, RZ ;  /* 0x000000ffff0b7224 */ /* 0x000fe400078e00ff */
[----:B------:R-:W-:-:S07]  /*e2e0*/  IMAD.MOV.U32 R15, RZ, RZ, -0x1 ;  /* 0xffffffffff0f7424 */ /* 0x000fce00078e00ff */
[----:B0-234-:R-:W-:Y:S05]  /*e2f0*/  WARPSYNC.COLLECTIVE R15, `(.L_x_406) ;  /* 0x000000000f087348 */ /* 0x01dfea0003c00000 */
[----:B------:R1:W0:Y:S02]  /*e300*/  SHFL.UP P6, R14, R13, R12, R11 ;  /* 0x0400000c0d0e7389 */ /* 0x00022400000c000b */
[----:B01234-:R-:W-:Y:S01]  /*e310*/  ENDCOLLECTIVE ;  /* 0x000000000000791b */ /* 0x01ffe20003800000 */
.L_x_406:
[----:B------:R-:W-:Y:S05]  /*e320*/  BSYNC B0 ;  /* 0x0000000000007941 */ /* 0x000fea0003800000 */
.L_x_405:
[C---:B------:R-:W-:Y:S01]  /*e330*/  ISETP.NE.AND P0, PT, R9.reuse, RZ, PT ;  /* 0x000000ff0900720c */ /* 0x040fe20003f05270 */
[----:B------:R-:W-:Y:S02]  /*e340*/  IMAD.MOV.U32 R12, RZ, RZ, 0x2 ;  /* 0x00000002ff0c7424 */ /* 0x000fe400078e00ff */
[----:B------:R-:W-:Y:S01]  /*e350*/  IMAD.MOV.U32 R11, RZ, RZ, RZ ;  /* 0x000000ffff0b7224 */ /* 0x000fe200078e00ff */
[----:B------:R-:W-:Y:S01]  /*e360*/  SEL R14, R14, RZ, P0 ;  /* 0x000000ff0e0e7207 */ /* 0x000fe20000000000 */
[----:B------:R-:W-:Y:S01]  /*e370*/  IMAD.MOV.U32 R15, RZ, RZ, -0x1 ;  /* 0xffffffffff0f7424 */ /* 0x000fe200078e00ff */
[----:B------:R-:W-:-:S03]  /*e380*/  ISETP.GE.U32.AND P0, PT, R9, 0x2, PT ;  /* 0x000000020900780c */ /* 0x000fc60003f06070 */
[----:B------:R-:W-:-:S10]  /*e390*/  IMAD.IADD R13, R3, 0x1, R14 ;  /* 0x00000001030d7824 */ /* 0x000fd400078e020e */
[----:B------:R-:W-:Y:S05]  /*e3a0*/  WARPSYNC.COLLECTIVE R15, `(.L_x_407) ;  /* 0x000000000f087348 */ /* 0x000fea0003c00000 */
[----:B------:R0:W1:Y:S02]  /*e3b0*/  SHFL.UP P6, R14, R13, R12, R11 ;  /* 0x0400000c0d0e7389 */ /* 0x00006400000c000b */
[----:B01----:R-:W-:Y:S01]  /*e3c0*/  ENDCOLLECTIVE ;  /* 0x000000000000791b */ /* 0x003fe20003800000 */
.L_x_407:
[----:B------:R-:W-:Y:S01]  /*e3d0*/  IMAD.MOV.U32 R12, RZ, RZ, 0x4 ;  /* 0x00000004ff0c7424 */ /* 0x000fe200078e00ff */
[----:B------:R-:W-:Y:S02]  /*e3e0*/  SEL R6, R14, RZ, P0 ;  /* 0x000000ff0e067207 */ /* 0x000fe40000000000 */
[----:B------:R-:W-:-:S03]  /*e3f0*/  ISETP.GE.U32.AND P0, PT, R9, 0x4, PT ;  /* 0x000000040900780c */ /* 0x000fc60003f06070 */
[----:B------:R-:W-:-:S04]  /*e400*/  IMAD.IADD R6, R13, 0x1, R6 ;  /* 0x000000010d067824 */ /* 0x000fc800078e0206 */
[----:B------:R-:W-:-:S07]  /*e410*/  IMAD.MOV.U32 R13, RZ, RZ, R6 ;  /* 0x000000ffff0d7224 */ /* 0x000fce00078e0006 */
[----:B------:R-:W-:Y:S05]  /*e420*/  WARPSYNC.COLLECTIVE R15, `(.L_x_408) ;  /* 0x000000000f087348 */ /* 0x000fea0003c00000 */
[----:B------:R0:W1:Y:S02]  /*e430*/  SHFL.UP P6, R14, R13, R12, R11 ;  /* 0x0400000c0d0e7389 */ /* 0x00006400000c000b */
[----:B01----:R-:W-:Y:S01]  /*e440*/  ENDCOLLECTIVE ;  /* 0x000000000000791b */ /* 0x003fe20003800000 */
.L_x_408:
        /* <DEDUP_REMOVED lines=8> */
.L_x_409:
        /* <DEDUP_REMOVED lines=8> */
.L_x_410:
[----:B------:R-:W-:Y:S02]  /*e550*/  IMAD.MOV.U32 R12, RZ, RZ, 0x1f ;  /* 0x0000001fff0c7424 */ /* 0x000fe400078e00ff */
[----:B------:R-:W-:Y:S01]  /*e560*/  IMAD.MOV.U32 R11, RZ, RZ, 0x1f ;  /* 0x0000001fff0b7424 */ /* 0x000fe200078e00ff */
[----:B------:R-:W-:-:S05]  /*e570*/  SEL R7, R14, RZ, P0 ;  /* 0x000000ff0e077207 */ /* 0x000fca0000000000 */
[----:B------:R-:W-:-:S04]  /*e580*/  IMAD.IADD R2, R8, 0x1, R7 ;  /* 0x0000000108027824 */ /* 0x000fc800078e0207 */
[----:B------:R-:W-:-:S07]  /*e590*/  IMAD.MOV.U32 R13, RZ, RZ, R2 ;  /* 0x000000ffff0d7224 */ /* 0x000fce00078e0002 */
[----:B------:R-:W-:Y:S05]  /*e5a0*/  WARPSYNC.COLLECTIVE R15, `(.L_x_411) ;  /* 0x000000000f087348 */ /* 0x000fea0003c00000 */
[----:B------:R0:W1:Y:S02]  /*e5b0*/  SHFL.IDX P6, R14, R13, R12, R11 ;  /* 0x0000000c0d0e7389 */ /* 0x00006400000c000b */
[----:B01----:R-:W-:Y:S01]  /*e5c0*/  ENDCOLLECTIVE ;  /* 0x000000000000791b */ /* 0x003fe20003800000 */
.L_x_411:
[----:B------:R-:W-:Y:S05]  /*e5d0*/  BRA `(.L_x_412) ;  /* 0xffffffe800987947 */ /* 0x000fea000383ffff */
.L_x_366:
[----:B------:R-:W-:Y:S01]  /*e5e0*/  BSSY B0, `(.L_x_413) ;  /* 0x0000008000007945 */ /* 0x000fe20003800000 */
[----:B-----5:R-:W-:Y:S02]  /*e5f0*/  IMAD.MOV.U32 R13, RZ, RZ, R3 ;  /* 0x000000ffff0d7224 */ /* 0x020fe400078e0003 */
[----:B------:R-:W-:Y:S02]  /*e600*/  IMAD.MOV.U32 R12, RZ, RZ, 0x1 ;  /* 0x00000001ff0c7424 */ /* 0x000fe400078e00ff */
[----:B------:R-:W-:Y:S02]  /*e610*/  IMAD.MOV.U32 R11, RZ, RZ, RZ ;  /* 0x000000ffff0b7224 */ /* 0x000fe400078e00ff */
[----:B------:R-:W-:-:S07]  /*e620*/  IMAD.MOV.U32 R15, RZ, RZ, -0x1 ;  /* 0xffffffffff0f7424 */ /* 0x000fce00078e00ff */
[----:B0-----:R-:W-:Y:S05]  /*e630*/  WARPSYNC.COLLECTIVE R15, `(.L_x_414) ;  /* 0x000000000f087348 */ /* 0x001fea0003c00000 */
[----:B------:R1:W2:Y:S02]  /*e640*/  SHFL.UP P6, R14, R13, R12, R11 ;  /* 0x0400000c0d0e7389 */ /* 0x0002a400000c000b */
[----:B012---:R-:W-:Y:S01]  /*e650*/  ENDCOLLECTIVE ;  /* 0x000000000000791b */ /* 0x007fe20003800000 */
.L_x_414:
[----:B------:R-:W-:Y:S05]  /*e660*/  BSYNC B0 ;  /* 0x0000000000007941 */ /* 0x000fea0003800000 */
.L_x_413:
[----:B------:R-:W-:Y:S01]  /*e670*/  ISETP.NE.AND P0, PT, R8, RZ, PT ;  /* 0x000000ff0800720c */ /* 0x000fe20003f05270 */
        /* <DEDUP_REMOVED lines=9> */
.L_x_415:
        /* <DEDUP_REMOVED lines=8> */
.L_x_416:
        /* <DEDUP_REMOVED lines=8> */
.L_x_417:
        /* <DEDUP_REMOVED lines=8> */
.L_x_418:
        /* <DEDUP_REMOVED lines=8> */
.L_x_419:
[----:B------:R-:W-:Y:S05]  /*e910*/  BRA `(.L_x_420) ;  /* 0xffffffe800807947 */ /* 0x000fea000383ffff */
.L_x_368:
[----:B------:R-:W-:Y:S01]  /*e920*/  BSSY B0, `(.L_x_421) ;  /* 0x0000006000007945 */ /* 0x000fe20003800000 */
[----:B------:R-:W-:Y:S01]  /*e930*/  PLOP3.LUT P6, PT, P6, PT, PT, 0x8, 0x0 ;  /* 0x000000000000781c */ /* 0x000fe200037ce170 */
[----:B------:R-:W-:-:S12]  /*e940*/  IMAD.MOV.U32 R15, RZ, RZ, -0x1 ;  /* 0xffffffffff0f7424 */ /* 0x000fd800078e00ff */
[----:B0-----:R-:W-:Y:S05]  /*e950*/  WARPSYNC.COLLECTIVE R15, `(.L_x_422) ;  /* 0x000000000f087348 */ /* 0x001fea0003c00000 */
[----:B------:R-:W-:Y:S01]  /*e960*/  VOTE.ANY R14, PT, P6 ;  /* 0x00000000000e7806 */ /* 0x000fe200030e0100 */
[----:B0-----:R-:W-:Y:S06]  /*e970*/  ENDCOLLECTIVE ;  /* 0x000000000000791b */ /* 0x001fec0003800000 */
.L_x_422:
[----:B------:R-:W-:Y:S05]  /*e980*/  BSYNC B0 ;  /* 0x0000000000007941 */ /* 0x000fea0003800000 */
.L_x_421:
[----:B------:R-:W-:Y:S02]  /*e990*/  IMAD.MOV.U32 R7, RZ, RZ, R14 ;  /* 0x000000ffff077224 */ /* 0x000fe400078e000e */
[----:B------:R-:W-:Y:S02]  /*e9a0*/  IMAD.MOV.U32 R13, RZ, RZ, R3 ;  /* 0x000000ffff0d7224 */ /* 0x000fe400078e0003 */
[----:B------:R-:W0:Y:S01]  /*e9b0*/  POPC R5, R7 ;  /* 0x0000000700057309 */ /* 0x000e220000000000 */
[----:B------:R-:W-:Y:S02]  /*e9c0*/  IMAD.MOV.U32 R11, RZ, RZ, 0x1f ;  /* 0x0000001fff0b7424 */ /* 0x000fe400078e00ff */
[----:B------:R-:W-:Y:S02]  /*e9d0*/  IMAD.MOV.U32 R15, RZ, RZ, -0x1 ;  /* 0xffffffffff0f7424 */ /* 0x000fe400078e00ff */
[----:B0-----:R-:W-:-:S07]  /*e9e0*/  IMAD.MOV.U32 R12, RZ, RZ, R5 ;  /* 0x000000ffff0c7224 */ /* 0x001fce00078e0005 */
[----:B------:R-:W-:Y:S05]  /*e9f0*/  WARPSYNC.COLLECTIVE R15, `(.L_x_423) ;  /* 0x000000000f087348 */ /* 0x000fea0003c00000 */
[----:B------:R0:W1:Y:S02]  /*ea00*/  SHFL.IDX P6, R14, R13, R12, R11 ;  /* 0x0000000c0d0e7389 */ /* 0x00006400000c000b */
[----:B01----:R-:W-:Y:S01]  /*ea10*/  ENDCOLLECTIVE ;  /* 0x000000000000791b */ /* 0x003fe20003800000 */
.L_x_423:
[----:B------:R-:W-:Y:S01]  /*ea20*/  IMAD.MOV.U32 R17, RZ, RZ, R14 ;  /* 0x000000ffff117224 */ /* 0x000fe200078e000e */
[----:B------:R-:W-:Y:S06]  /*ea30*/  BRA `(.L_x_424) ;  /* 0xffffffe800707947 */ /* 0x000fec000383ffff */
.L_x_370:
[----:B------:R-:W-:Y:S01]  /*ea40*/  BSSY B0, `(.L_x_425) ;  /* 0x0000007000007945 */ /* 0x000fe20003800000 */
[----:B------:R-:W-:Y:S02]  /*ea50*/  IMAD.MOV.U32 R13, RZ, RZ, R2 ;  /* 0x000000ffff0d7224 */ /* 0x000fe400078e0002 */
[----:B------:R-:W-:Y:S02]  /*ea60*/  IMAD.MOV.U32 R11, RZ, RZ, 0x1f ;  /* 0x0000001fff0b7424 */ /* 0x000fe400078e00ff */
[----:B------:R-:W-:-:S07]  /*ea70*/  IMAD.MOV.U32 R15, RZ, RZ, -0x1 ;  /* 0xffffffffff0f7424 */ /* 0x000fce00078e00ff */
[----:B012---:R-:W-:Y:S05]  /*ea80*/  WARPSYNC.COLLECTIVE R15, `(.L_x_426) ;  /* 0x000000000f087348 */ /* 0x007fea0003c00000 */
[----:B------:R3:W4:Y:S02]  /*ea90*/  SHFL.IDX P6, R14, R13, R12, R11 ;  /* 0x0000000c0d0e7389 */ /* 0x00072400000c000b */
[----:B01234-:R-:W-:Y:S01]  /*eaa0*/  ENDCOLLECTIVE ;  /* 0x000000000000791b */ /* 0x01ffe20003800000 */
.L_x_426:
[----:B------:R-:W-:Y:S05]  /*eab0*/  BSYNC B0 ;  /* 0x0000000000007941 */ /* 0x000fea0003800000 */
.L_x_425:
[----:B------:R-:W-:Y:S05]  /*eac0*/  BRA `(.L_x_369) ;  /* 0xffffffe800687947 */ /* 0x000fea000383ffff */
.L_x_374:
[----:B0-----:R0:W1:Y:S02]  /*ead0*/  SYNCS.PHASECHK.TRANS64.TRYWAIT P0, [R0+URZ+0x34820], R3 ;  /* 0x03482003000075a7 */ /* 0x001064000800017f */
[----:B-1----:R-:W-:Y:S05]  /*eae0*/  @!P0 NANOSLEEP.SYNCS 0x989680 ;  /* 0x009896800000895d */ /* 0x002fea0003900000 */
[----:B------:R-:W1:Y:S02]  /*eaf0*/  @!P0 SYNCS.PHASECHK.TRANS64 P0, [R0+URZ+0x34820], R3 ;  /* 0x03482003000085a7 */ /* 0x000e64000800007f */
[----:B-1----:R-:W-:Y:S05]  /*eb00*/  @!P0 BRA `(.L_x_374) ;  /* 0xfffffffc00f08947 */ /* 0x002fea000383ffff */
[----:B------:R-:W-:Y:S05]  /*eb10*/  BRA `(.L_x_427) ;  /* 0xffffffec004c7947 */ /* 0x000fea000383ffff */
.L_x_375:
        /* <DEDUP_REMOVED lines=8> */
[----:B0-----:R-:W-:Y:S05]  /*eba0*/  WARPSYNC.COLLECTIVE R15, `(.L_x_429) ;  /* 0x000000000f087348 */ /* 0x001fea0003c00000 */
[----:B------:R1:W2:Y:S02]  /*ebb0*/  SHFL.IDX P6, R14, R13, R12, R11 ;  /* 0x0000000c0d0e7389 */ /* 0x0002a400000c000b */
[----:B012---:R-:W-:Y:S01]  /*ebc0*/  ENDCOLLECTIVE ;  /* 0x000000000000791b */ /* 0x007fe20003800000 */
.L_x_429:
[----:B------:R-:W-:Y:S05]  /*ebd0*/  BSYNC B0 ;  /* 0x0000000000007941 */ /* 0x000fea0003800000 */
.L_x_428:
[----:B------:R-:W-:Y:S05]  /*ebe0*/  BRA `(.L_x_430) ;  /* 0xffffffec00347947 */ /* 0x000fea000383ffff */
.L_x_378:
[----:B------:R-:W-:Y:S01]  /*ebf0*/  BSSY B1, `(.L_x_431) ;  /* 0x0000006000017945 */ /* 0x000fe20003800000 */
[----:B------:R-:W-:-:S07]  /*ec00*/  IMAD.MOV.U32 R15, RZ, RZ, -0x1 ;  /* 0xffffffffff0f7424 */ /* 0x000fce00078e00ff */
[----:B01----:R-:W-:Y:S05]  /*ec10*/  WARPSYNC.COLLECTIVE R15, `(.L_x_432) ;  /* 0x000000000f0c7348 */ /* 0x003fea0003c00000 */
[----:B------:R-:W-:Y:S02]  /*ec20*/  ELECT P6, UR62, PT ;  /* 0x00000000003e782f */ /* 0x000fe400038c0000 */
[----:B------:R-:W-:Y:S01]  /*ec30*/  MOV R14, UR62 ;  /* 0x0000003e000e7c02 */ /* 0x000fe20008000f00 */
[----:B01----:R-:W-:Y:S10]  /*ec40*/  ENDCOLLECTIVE ;  /* 0x000000000000791b */ /* 0x003ff40003800000 */
.L_x_432:
[----:B------:R-:W-:Y:S05]  /*ec50*/  BSYNC B1 ;  /* 0x0000000000017941 */ /* 0x000fea0003800000 */
.L_x_431:
[----:B------:R-:W-:Y:S05]  /*ec60*/  BRA `(.L_x_433) ;  /* 0xffffffec002c7947 */ /* 0x000fea000383ffff */
.L_x_380:
[----:B0-----:R0:W1:Y:S02]  /*ec70*/  SYNCS.PHASECHK.TRANS64.TRYWAIT P0, [R6+URZ], R5 ;  /* 0x00000005060075a7 */ /* 0x001064000800017f */
[----:B-1----:R-:W-:Y:S05]  /*ec80*/  @!P0 NANOSLEEP.SYNCS 0x989680 ;  /* 0x009896800000895d */ /* 0x002fea0003900000 */
[----:B------:R-:W1:Y:S02]  /*ec90*/  @!P0 SYNCS.PHASECHK.TRANS64 P0, [R6+URZ], R5 ;  /* 0x00000005060085a7 */ /* 0x000e64000800007f */
[----:B-1----:R-:W-:Y:S05]  /*eca0*/  @!P0 BRA `(.L_x_380) ;  /* 0xfffffffc00f08947 */ /* 0x002fea000383ffff */
[----:B------:R-:W-:Y:S05]  /*ecb0*/  BRA `(.L_x_434) ;  /* 0xffffffec00707947 */ /* 0x000fea000383ffff */
.L_x_381:
[----:B-1----:R1:W2:Y:S02]  /*ecc0*/  SYNCS.PHASECHK.TRANS64.TRYWAIT P0, [R7+URZ], R2 ;  /* 0x00000002070075a7 */ /* 0x0022a4000800017f */
[----:B--2---:R-:W-:Y:S05]  /*ecd0*/  @!P0 NANOSLEEP.SYNCS 0x989680 ;  /* 0x009896800000895d */ /* 0x004fea0003900000 */
[----:B------:R-:W2:Y:S02]  /*ece0*/  @!P0 SYNCS.PHASECHK.TRANS64 P0, [R7+URZ], R2 ;  /* 0x00000002070085a7 */ /* 0x000ea4000800007f */
[----:B--2---:R-:W-:Y:S05]  /*ecf0*/  @!P0 BRA `(.L_x_381) ;  /* 0xfffffffc00f08947 */ /* 0x004fea000383ffff */
[----:B------:R-:W-:Y:S05]  /*ed00*/  BRA `(.L_x_435) ;  /* 0xffffffec00647947 */ /* 0x000fea000383ffff */
.L_x_383:
[----:B--2---:R2:W3:Y:S02]  /*ed10*/  SYNCS.PHASECHK.TRANS64.TRYWAIT P0, [R4+URZ], R5 ;  /* 0x00000005040075a7 */ /* 0x0044e4000800017f */
[----:B---3--:R-:W-:Y:S05]  /*ed20*/  @!P0 NANOSLEEP.SYNCS 0x989680 ;  /* 0x009896800000895d */ /* 0x008fea0003900000 */
[----:B------:R-:W3:Y:S02]  /*ed30*/  @!P0 SYNCS.PHASECHK.TRANS64 P0, [R4+URZ], R5 ;  /* 0x00000005040085a7 */ /* 0x000ee4000800007f */
[----:B---3--:R-:W-:Y:S05]  /*ed40*/  @!P0 BRA `(.L_x_383) ;  /* 0xfffffffc00f08947 */ /* 0x008fea000383ffff */
[----:B------:R-:W-:Y:S05]  /*ed50*/  BRA `(.L_x_436) ;  /* 0xffffffec006c7947 */ /* 0x000fea000383ffff */
.L_x_437:
        /* <DEDUP_REMOVED lines=10> */
.L_x_11932:


//--------------------- .text._ZN7cutlass13device_kernelIN5flash11enable_sm90INS1_16FlashAttnFwdSm90INS1_25CollectiveMainloopFwdSm90ILi2EN4cute5tupleIJNS5_1CILi1EEES8_S8_EEENS6_IJNS7_ILi128EEESA_NS7_ILi192EEEEEELi128ENS_6half_tEfNS_4arch4Sm90ELb0ELb0ELb0ELb1ELb0ELb1ELb0ELb1ELb1ELb0ELb0ELb0EEENS1_21CollectiveEpilogueFwdINS6_IJSA_SA_SA_EEES9_SD_SF_Li256ELb1ELb0ELb0ELb0EEENS1_36VarlenDynamicPersistentTileSchedulerILi128ELi128ELi256ELi32ELb0ELb0ELb1ELb0ELb1ELb1EEEEEEEEEvNT_6ParamsE --------------------------
	.section	.text._ZN7cutlass13device_kernelIN5flash11enable_sm90INS1_16FlashAttnFwdSm90INS1_25CollectiveMainloopFwdSm90ILi2EN4cute5tupleIJNS5_1CILi1EEES8_S8_EEENS6_IJNS7_ILi128EEESA_NS7_ILi192EEEEEELi128ENS_6half_tEfNS_4arch4Sm90ELb0ELb0ELb0ELb1ELb0ELb1ELb0ELb1ELb1ELb0ELb0ELb0EEENS1_21CollectiveEpilogueFwdINS6_IJSA_SA_SA_EEES9_SD_SF_Li256ELb1ELb0ELb0ELb0EEENS1_36VarlenDynamicPersistentTileSchedulerILi128ELi128ELi256ELi32ELb0ELb0ELb1ELb0ELb1ELb1EEEEEEEEEvNT_6ParamsE,"ax",@progbits
	.align	128
.text._ZN7cutlass13device_kernelIN5flash11enable_sm90INS1_16FlashAttnFwdSm90INS1_25CollectiveMainloopFwdSm90ILi2EN4cute5tupleIJNS5_1CILi1EEES8_S8_EEENS6_IJNS7_ILi128EEESA_NS7_ILi192EEEEEELi128ENS_6half_tEfNS_4arch4Sm90ELb0ELb0ELb0ELb1ELb0ELb1ELb0ELb1ELb1ELb0ELb0ELb0EEENS1_21CollectiveEpilogueFwdINS6_IJSA_SA_SA_EEES9_SD_SF_Li256ELb1ELb0ELb0ELb0EEENS1_36VarlenDynamicPersistentTileSchedulerILi128ELi128ELi256ELi32ELb0ELb0ELb1ELb0ELb1ELb1EEEEEEEEEvNT_6ParamsE:
        .type           _ZN7cutlass13device_kernelIN5flash11enable_sm90INS1_16FlashAttnFwdSm90INS1_25CollectiveMainloopFwdSm90ILi2EN4cute5tupleIJNS5_1CILi1EEES8_S8_EEENS6_IJNS7_ILi128EEESA_NS7_ILi192EEEEEELi128ENS_6half_tEfNS_4arch4Sm90ELb0ELb0ELb0ELb1ELb0ELb1ELb0ELb1ELb1ELb0ELb0ELb0EEENS1_21CollectiveEpilogueFwdINS6_IJSA_SA_SA_EEES9_SD_SF_Li256ELb1ELb0ELb0ELb0EEENS1_36VarlenDynamicPersistentTileSchedulerILi128ELi128ELi256ELi32ELb0ELb0ELb1ELb0ELb1ELb1EEEEEEEEEvNT_6ParamsE,@function
        .size           _ZN7cutlass13device_kernelIN5flash11enable_sm90INS1_16FlashAttnFwdSm90INS1_25CollectiveMainloopFwdSm90ILi2EN4cute5tupleIJNS5_1CILi1EEES8_S8_EEENS6_IJNS7_ILi128EEESA_NS7_ILi192EEEEEELi128ENS_6half_tEfNS_4arch4Sm90ELb0ELb0ELb0ELb1ELb0ELb1ELb0ELb1ELb1ELb0ELb0ELb0EEENS1_21CollectiveEpilogueFwdINS6_IJSA_SA_SA_EEES9_SD_SF_Li256ELb1ELb0ELb0ELb0EEENS1_36VarlenDynamicPersistentTileSchedulerILi128ELi128ELi256ELi32ELb0ELb0ELb1ELb0ELb1ELb1EEEEEEEEEvNT_6ParamsE,(.L_x_11933 - _ZN7cutlass13device_kernelIN5flash11enable_sm90INS1_16FlashAttnFwdSm90INS1_25CollectiveMainloopFwdSm90ILi2EN4cute5tupleIJNS5_1CILi1EEES8_S8_EEENS6_IJNS7_ILi128EEESA_NS7_ILi192EEEEEELi128ENS_6half_tEfNS_4arch4Sm90ELb0ELb0ELb0ELb1ELb0ELb1ELb0ELb1ELb1ELb0ELb0ELb0EEENS1_21CollectiveEpilogueFwdINS6_IJSA_SA_SA_EEES9_SD_SF_Li256ELb1ELb0ELb0ELb0EEENS1_36VarlenDynamicPersistentTileSchedulerILi128ELi128ELi256ELi32ELb0ELb0ELb1ELb0ELb1ELb1EEEEEEEEEvNT_6ParamsE)
        .other          _ZN7cutlass13device_kernelIN5flash11enable_sm90INS1_16FlashAttnFwdSm90INS1_25CollectiveMainloopFwdSm90ILi2EN4cute5tupleIJNS5_1CILi1EEES8_S8_EEENS6_IJNS7_ILi128EEESA_NS7_ILi192EEEEEELi128ENS_6half_tEfNS_4arch4Sm90ELb0ELb0ELb0ELb1ELb0ELb1ELb0ELb1ELb1ELb0ELb0ELb0EEENS1_21CollectiveEpilogueFwdINS6_IJSA_SA_SA_EEES9_SD_SF_Li256ELb1ELb0ELb0ELb0EEENS1_36VarlenDynamicPersistentTileSchedulerILi128ELi128ELi256ELi32ELb0ELb0ELb1ELb0ELb1ELb1EEEEEEEEEvNT_6ParamsE,@"STO_CUDA_ENTRY STV_DEFAULT"
_ZN7cutlass13device_kernelIN5flash11enable_sm90INS1_16FlashAttnFwdSm90INS1_25CollectiveMainloopFwdSm90ILi2EN4cute5tupleIJNS5_1CILi1EEES8_S8_EEENS6_IJNS7_ILi128EEESA_NS7_ILi192EEEEEELi128ENS_6half_tEfNS_4arch4Sm90ELb0ELb0ELb0ELb1ELb0ELb1ELb0ELb1ELb1ELb0ELb0ELb0EEENS1_21CollectiveEpilogueFwdINS6_IJSA_SA_SA_EEES9_SD_SF_Li256ELb1ELb0ELb0ELb0EEENS1_36VarlenDynamicPersistentTileSchedulerILi128ELi128ELi256ELi32ELb0ELb0ELb1ELb0ELb1ELb1EEEEEEEEEvNT_6ParamsE:
[----:B------:R-:W0:Y:S02]  /*0000*/  LDC R1, c[0x0][0x28] ;  /* 0x00000a00ff017b82 */ /* 0x000e240000000800 */
[----:B0-----:R-:W-:Y:S01]  /*0010*/  VIADD R1, R1, 0xffffffb8 ;  /* 0xffffffb801017836 */ /* 0x001fe20000000000 */
[----:B------:R-:W0:Y:S01]  /*0020*/  S2R R3, SR_TID.X ;  /* 0x0000000000037919 */ /* 0x000e220000002100 */
[----:B------:R-:W-:Y:S01]  /*0030*/  ELECT P0, URZ, PT ;  /* 0x00000000003f782f */ /* 0x000fe20003800000 */
[----:B------:R-:W-:Y:S01]  /*0040*/  BSSY B0, `(.L_x_438) ;  /* 0x0000016000007945 */ /* 0x000fe20003800000 */
[----:B0-----:R-:W-:-:S05]  /*0050*/  SHF.R.U32.HI R0, RZ, 0x5, R3 ;  /* 0x00000005ff007819 */ /* 0x001fca0000011603 */
[----:B------:R-:W0:Y:S02]  /*0060*/  SHFL.IDX PT, R2, R0, RZ, 0x1f ;  /* 0x00001fff00027589 */ /* 0x000e2400000e0000 */
[----:B0-----:R-:W-:-:S13]  /*0070*/  ISETP.EQ.AND P0, PT, R2, RZ, P0 ;  /* 0x000000ff0200720c */ /* 0x001fda0000702270 */
[----:B------:R-:W-:Y:S05]  /*0080*/  @!P0 BRA `(.L_x_439) ;  /* 0x0000000000448947 */ /* 0x000fea0003800000 */
[----:B------:R-:W-:Y:S02]  /*0090*/  ULDC.64 UR4, c[0x0][0x198] ;  /* 0x0000660000047ab9 */ /* 0x000fe40000000a00 */
[----:B------:R-:W-:Y:S02]  /*00a0*/  UIADD3 UR6, UP0, UR4, 0x270, URZ ;  /* 0x0000027004067890 */ /* 0x000fe4000ff1e03f */
[----:B------:R-:W-:Y:S02]  /*00b0*/  UIADD3 UR8, UP1, UR4, 0x370, URZ ;  /* 0x0000037004087890 */ /* 0x000fe4000ff3e03f */
[----:B------:R-:W-:Y:S02]  /*00c0*/  UIADD3 UR10, UP2, UR4, 0x470, URZ ;  /* 0x00000470040a7890 */ /* 0x000fe4000ff5e03f */
[----:B------:R-:W-:Y:S02]  /*00d0*/  UIADD3 UR12, UP3, UR4, 0x570, URZ ;  /* 0x00000570040c7890 */ /* 0x000fe4000ff7e03f */
[----:B------:R-:W-:-:S02]  /*00e0*/  UIADD3 UR4, UP4, UR4, 0x670, URZ ;  /* 0x0000067004047890 */ /* 0x000fc4000ff9e03f */
[----:B------:R-:W-:Y:S02]  /*00f0*/  UIADD3.X UR7, URZ, UR5, URZ, UP0, !UPT ;  /* 0x000000053f077290 */ /* 0x000fe400087fe43f */
[----:B------:R-:W-:Y:S02]  /*0100*/  UIADD3.X UR9, URZ, UR5, URZ, UP1, !UPT ;  /* 0x000000053f097290 */ /* 0x000fe40008ffe43f */
[----:B------:R-:W-:Y:S02]  /*0110*/  UIADD3.X UR11, URZ, UR5, URZ, UP2, !UPT ;  /* 0x000000053f0b7290 */ /* 0x000fe400097fe43f */
[----:B------:R-:W-:Y:S02]  /*0120*/  UIADD3.X UR13, URZ, UR5, URZ, UP3, !UPT ;  /* 0x000000053f0d7290 */ /* 0x000fe40009ffe43f */
[----:B------:R-:W-:Y:S01]  /*0130*/  UIADD3.X UR5, URZ, UR5, URZ, UP4, !UPT ;  /* 0x000000053f057290 */ /* 0x000fe2000a7fe43f */
[----:B------:R0:W-:Y:S02]  /*0140*/  UTMACCTL.PF [UR6] ;  /* 0x00000000060079b9 */ /* 0x0001e40008040000 */
[----:B------:R0:W-:Y:S02]  /*0150*/  UTMACCTL.PF [UR8] ;  /* 0x00000000080079b9 */ /* 0x0001e40008040000 */
[----:B------:R0:W-:Y:S02]  /*0160*/  UTMACCTL.PF [UR10] ;  /* 0x000000000a0079b9 */ /* 0x0001e40008040000 */
[----:B------:R0:W-:Y:S02]  /*0170*/  UTMACCTL.PF [UR12] ;  /* 0x000000000c0079b9 */ /* 0x0001e40008040000 */
[----:B------:R0:W-:Y:S02]  /*0180*/  UTMACCTL.PF [UR4] ;  /* 0x00000000040079b9 */ /* 0x0001e40008040000 */
[----:B0-----:R-:W-:Y:S01]  /*0190*/  NOP ;  /* 0x0000000000007918 */ /* 0x001fe20000000000 */
.L_x_439:
[----:B------:R-:W-:Y:S05]  /*01a0*/  BSYNC B0 ;  /* 0x0000000000007941 */ /* 0x000fea0003800000 */
.L_x_438:
[----:B------:R-:W-:Y:S01]  /*01b0*/  VOTEU.ANY UP0, P0 ;  /* 0x00000000003f7886 */ /* 0x000fe20000000100 */
[----:B------:R-:W0:Y:S01]  /*01c0*/  SHFL.IDX PT, R2, R0, RZ, 0x1f ;  /* 0x00001fff00027589 */ /* 0x000e2200000e0000 */
[----:B------:R-:W-:Y:S01]  /*01d0*/  UMOV UR4, 0x1 ;  /* 0x0000000100047882 */ /* 0x000fe20000000000 */
[----:B------:R-:W-:Y:S01]  /*01e0*/  UMOV UR7, 0x100 ;  /* 0x0000010000077882 */ /* 0x000fe20000000000 */
[----:B------:R-:W-:Y:S01]  /*01f0*/  VOTEU.ANY UP1, P0 ;  /* 0x00000000003f7886 */ /* 0x000fe20000020100 */
[----:B------:R-:W1:Y:S01]  /*0200*/  @UP0 S2UR UR8, SR_CgaCtaId ;  /* 0x00000000000809c3 */ /* 0x000e620000008800 */
[----:B------:R-:W-:Y:S01]  /*0210*/  @UP0 UMOV UR6, 0x400 ;  /* 0x0000040000060882 */ /* 0x000fe20000000000 */
[----:B------:R-:W-:-:S04]  /*0220*/  @UP0 UIADD3 UR4, -UR4, 0x100000, URZ ;  /* 0x0010000004040890 */ /* 0x000fc8000fffe13f */
[----:B------:R-:W-:Y:S02]  /*0230*/  @UP0 USHF.L.U32 UR5, UR4, 0xb, URZ ;  /* 0x0000000b04050899 */ /* 0x000fe4000800063f */
[----:B------:R-:W-:Y:S01]  /*0240*/  @UP0 USHF.L.U32 UR4, UR4, 0x1, URZ ;  /* 0x0000000104040899 */ /* 0x000fe2000800063f */
[----:B0-----:R-:W-:Y:S02]  /*0250*/  ISETP.NE.AND P1, PT, R2, RZ, PT ;  /* 0x000000ff0200720c */ /* 0x001fe40003f25270 */
[----:B------:R-:W-:Y:S01]  /*0260*/  SHF.R.U32.HI R2, RZ, 0x7, R3 ;  /* 0x00000007ff027819 */ /* 0x000fe20000011603 */
[----:B-1----:R-:W-:Y:S02]  /*0270*/  @UP0 ULEA UR8, UR8, UR6, 0x18 ;  /* 0x0000000608080291 */ /* 0x002fe4000f8ec03f */
[----:B------:R-:W-:-:S04]  /*0280*/  @UP0 UIADD3 UR6, -UR7, 0x100000, URZ ;  /* 0x0010000007060890 */ /* 0x000fc8000fffe13f */
[----:B------:R-:W-:Y:S02]  /*0290*/  @UP0 USHF.L.U32 UR7, UR6, 0xb, URZ ;  /* 0x0000000b06070899 */ /* 0x000fe4000800063f */
[----:B------:R-:W-:Y:S01]  /*02a0*/  @UP0 USHF.L.U32 UR6, UR6, 0x1, URZ ;  /* 0x0000000106060899 */ /* 0x000fe2000800063f */
[----:B------:R-:W-:Y:S01]  /*02b0*/  VOTEU.ANY UP0, P0 ;  /* 0x00000000003f7886 */ /* 0x000fe20000000100 */
[----:B------:R-:W0:Y:S04]  /*02c0*/  SHFL.IDX PT, R2, R2, RZ, 0x1f ;  /* 0x00001fff02027589 */ /* 0x000e2800000e0000 */
[----:B------:R-:W1:Y:S02]  /*02d0*/  FENCE.VIEW.ASYNC.S ;  /* 0x00000000000073c6 */ /* 0x000e640000000000 */
[----:B-1----:R1:W2:Y:S04]  /*02e0*/  @UP0 SYNCS.EXCH.64 URZ, [UR8+0x34800], UR4 ;  /* 0x03480004083f05b2 */ /* 0x0022a80008000100 */
        /* <DEDUP_REMOVED lines=16> */
[----:B------:R4:W0:Y:S01]  /*03f0*/  SYNCS.EXCH.64 URZ, [UR8+0x34840], UR4 ;  /* 0x03484004083f75b2 */ /* 0x0008220008000100 */
[----:B------:R4:W0:Y:S01]  /*0400*/  SYNCS.EXCH.64 URZ, [UR8+0x34838], UR6 ;  /* 0x03483806083f75b2 */ /* 0x0008220008000100 */
[----:B------:R4:W0:Y:S02]  /*0410*/  SYNCS.EXCH.64 URZ, [UR8+0x34848], UR4 ;  /* 0x03484804083f75b2 */ /* 0x0008240008000100 */
[----:B----4-:R-:W-:Y:S01]  /*0420*/  NOP ;  /* 0x0000000000007918 */ /* 0x010fe20000000000 */
.L_x_440:
[----:B------:R-:W4:Y:S01]  /*0430*/  SHFL.IDX PT, R4, R0, RZ, 0x1f ;  /* 0x00001fff00047589 */ /* 0x000f2200000e0000 */
[----:B------:R-:W-:Y:S01]  /*0440*/  NOP ;  /* 0x0000000000007918 */ /* 0x000fe20000000000 */
[----:B----4-:R-:W-:-:S13]  /*0450*/  ISETP.NE.AND P0, PT, R4, RZ, PT ;  /* 0x000000ff0400720c */ /* 0x010fda0003f05270 */
        /* <DEDUP_REMOVED lines=19> */
.L_x_441:
[----:B------:R-:W4:Y:S01]  /*0590*/  SHFL.IDX PT, R4, R0, RZ, 0x1f ;  /* 0x00001fff00047589 */ /* 0x000f2200000e0000 */
[----:B------:R-:W-:Y:S01]  /*05a0*/  NOP ;  /* 0x0000000000007918 */ /* 0x000fe20000000000 */
[----:B----4-:R-:W-:-:S13]  /*05b0*/  ISETP.NE.AND P0, PT, R4, RZ, PT ;  /* 0x000000ff0400720c */ /* 0x010fda0003f05270 */
[----:B------:R-:W-:Y:S05]  /*05c0*/  @P0 BRA `(.L_x_442) ;  /* 0x0000000000380947 */ /* 0x000fea0003800000 */
[----:B-1----:R-:W1:Y:S01]  /*05d0*/  S2UR UR5, SR_CgaCtaId ;  /* 0x00000000000579c3 */ /* 0x002e620000008800 */
[----:B------:R-:W-:Y:S01]  /*05e0*/  UMOV UR4, 0x400 ;  /* 0x0000040000047882 */ /* 0x000fe20000000000 */
[----:B------:R-:W-:Y:S01]  /*05f0*/  UMOV UR7, 0x1 ;  /* 0x0000000100077882 */ /* 0x000fe20000000000 */
[----:B------:R-:W-:Y:S01]  /*0600*/  ELECT P0, URZ, PT ;  /* 0x00000000003f782f */ /* 0x000fe20003800000 */
[----:B-1----:R-:W-:Y:S02]  /*0610*/  ULEA UR6, UR5, UR4, 0x18 ;  /* 0x0000000405067291 */ /* 0x002fe4000f8ec03f */
[----:B------:R-:W-:-:S04]  /*0620*/  UIADD3 UR4, -UR7, 0x100000, URZ ;  /* 0x0010000007047890 */ /* 0x000fc8000fffe13f */
[----:B------:R-:W-:Y:S02]  /*0630*/  USHF.L.U32 UR5, UR4, 0xb, URZ ;  /* 0x0000000b04057899 */ /* 0x000fe4000800063f */
[----:B------:R-:W-:Y:S01]  /*0640*/  USHF.L.U32 UR4, UR4, 0x1, URZ ;  /* 0x0000000104047899 */ /* 0x000fe2000800063f */
[----:B------:R-:W1:Y:S11]  /*0650*/  FENCE.VIEW.ASYNC.S ;  /* 0x00000000000073c6 */ /* 0x000e760000000000 */
[----:B-1----:R4:W1:Y:S01]  /*0660*/  SYNCS.EXCH.64 URZ, [UR6+0x34870], UR4 ;  /* 0x03487004063f75b2 */ /* 0x0028620008000100 */
[----:B------:R4:W0:Y:S01]  /*0670*/  SYNCS.EXCH.64 URZ, [UR6+0x34880], UR4 ;  /* 0x03488004063f75b2 */ /* 0x0008220008000100 */
[----:B------:R4:W0:Y:S01]  /*0680*/  SYNCS.EXCH.64 URZ, [UR6+0x34878], UR4 ;  /* 0x03487804063f75b2 */ /* 0x0008220008000100 */
[----:B------:R4:W0:Y:S02]  /*0690*/  SYNCS.EXCH.64 URZ, [UR6+0x34888], UR4 ;  /* 0x03488804063f75b2 */ /* 0x0008240008000100 */
[----:B----4-:R-:W-:Y:S01]  /*06a0*/  NOP ;  /* 0x0000000000007918 */ /* 0x010fe20000000000 */
.L_x_442:
        /* <DEDUP_REMOVED lines=22> */
.L_x_443:
        /* <DEDUP_REMOVED lines=22> */
.L_x_444:
[----:B0-----:R-:W-:Y:S01]  /*0970*/  ISETP.NE.AND P0, PT, R2, RZ, PT ;  /* 0x000000ff0200720c */ /* 0x001fe20003f05270 */
[----:B------:R-:W-:Y:S01]  /*0980*/  IMAD.MOV.U32 R2, RZ, RZ, 0x1 ;  /* 0x00000001ff027424 */ /* 0x000fe200078e00ff */
[----:B------:R-:W-:Y:S01]  /*0990*/  NOP ;  /* 0x0000000000007918 */ /* 0x000fe20000000000 */
[----:B------:R-:W-:Y:S01]  /*09a0*/  ULDC.64 UR36, c[0x0][0x208] ;  /* 0x0000820000247ab9 */ /* 0x000fe20000000a00 */
[----:B------:R-:W-:Y:S02]  /*09b0*/  BSSY B7, `(.L_x_445) ;  /* 0x0001cdf000077945 */ /* 0x000fe40003800000 */
[----:B------:R-:W-:-:S05]  /*09c0*/  SEL R2, R2, 0x2, !P0 ;  /* 0x0000000202027807 */ /* 0x000fca0004000000 */
[----:B------:R0:W-:Y:S01]  /*09d0*/  STL [R1+0x38], R2 ;  /* 0x0000380201007387 */ /* 0x0001e20000100800 */
[----:B-123--:R-:W-:Y:S06]  /*09e0*/  BAR.SYNC.DEFER_BLOCKING 0x0 ;  /* 0x0000000000007b1d */ /* 0x00efec0000010000 */
[----:B------:R-:W-:Y:S05]  /*09f0*/  @!P0 BRA `(.L_x_446) ;  /* 0x0000016c00ec8947 */ /* 0x000fea0003800000 */
.L_x_447:
        /* <DEDUP_REMOVED lines=8> */
[----:B-1----:R-:W-:-:S06]  /*0a80*/  ULEA UR4, UR5, UR4, 0x18 ;  /* 0x0000000405047291 */ /* 0x002fcc000f8ec03f */
[----:B0-----:R-:W-:Y:S01]  /*0a90*/  MOV R2, UR4 ;  /* 0x0000000400027c02 */ /* 0x001fe20008000f00 */
[----:B------:R-:W-:-:S04]  /*0aa0*/  ULDC UR4, c[0x0][0xc14] ;  /* 0x0003050000047ab9 */ /* 0x000fc80000000800 */
[----:B------:R-:W0:Y:S01]  /*0ab0*/  LDS.128 R148, [R2+0x348d0] ;  /* 0x0348d00002947984 */ /* 0x000e220000000c00 */
[----:B------:R-:W-:Y:S06]  /*0ac0*/  BAR.ARV 0x4, 0x120 ;  /* 0x0104800000007b1d */ /* 0x000fec0000002000 */
[----:B0-----:R-:W-:-:S13]  /*0ad0*/  ISETP.GE.AND P0, PT, R151, UR4, PT ;  /* 0x0000000497007c0c */ /* 0x001fda000bf06270 */
[----:B------:R-:W-:Y:S05]  /*0ae0*/  @P0 BRA `(.L_x_448) ;  /* 0x000001cc002c0947 */ /* 0x000fea0003800000 */
[----:B------:R-:W2:Y:S01]  /*0af0*/  LDL.LU R12, [R1+0x38] ;  /* 0x00003800010c7983 */ /* 0x000ea20000300800 */
[----:B------:R-:W-:Y:S01]  /*0b00*/  VIADD R224, R3, 0xffffff80 ;  /* 0xffffff8003e07836 */ /* 0x000fe20000000000 */
[----:B------:R-:W-:Y:S01]  /*0b10*/  MOV R18, RZ ;  /* 0x000000ff00127202 */ /* 0x000fe20000000f00 */
[----:B------:R-:W-:Y:S02]  /*0b20*/  VIADD R209, R2, 0x10400 ;  /* 0x0001040002d17836 */ /* 0x000fe40000000000 */
[----:B------:R-:W-:Y:S01]  /*0b30*/  IMAD.MOV.U32 R222, RZ, RZ, -0x2 ;  /* 0xfffffffeffde7424 */ /* 0x000fe200078e00ff */
[----:B------:R-:W-:Y:S01]  /*0b40*/  SHF.R.S32.HI R3, RZ, 0x1f, R224 ;  /* 0x0000001fff037819 */ /* 0x000fe200000114e0 */
[----:B------:R-:W-:Y:S02]  /*0b50*/  IMAD.MOV.U32 R205, RZ, RZ, RZ ;  /* 0x000000ffffcd7224 */ /* 0x000fe400078e00ff */
[----:B------:R-:W-:Y:S01]  /*0b60*/  IMAD.MOV.U32 R186, RZ, RZ, RZ ;  /* 0x000000ffffba7224 */ /* 0x000fe200078e00ff */
[CC--:B------:R-:W-:Y:S01]  /*0b70*/  LEA.HI R5, R3.reuse, R224.reuse, RZ, 0x7 ;  /* 0x000000e003057211 */ /* 0x0c0fe200078f38ff */
[----:B------:R-:W-:Y:S01]  /*0b80*/  IMAD.MOV.U32 R194, RZ, RZ, RZ ;  /* 0x000000ffffc27224 */ /* 0x000fe200078e00ff */
[----:B------:R-:W-:Y:S01]  /*0b90*/  LEA.HI R0, R3, R224, RZ, 0x4 ;  /* 0x000000e003007211 */ /* 0x000fe200078f20ff */
[----:B------:R-:W-:Y:S01]  /*0ba0*/  IMAD.MOV.U32 R192, RZ, RZ, RZ ;  /* 0x000000ffffc07224 */ /* 0x000fe200078e00ff */
[----:B------:R-:W-:-:S02]  /*0bb0*/  LOP3.LUT R7, R5, 0xffffff80, RZ, 0xc0, !PT ;  /* 0xffffff8005077812 */ /* 0x000fc400078ec0ff */
[----:B------:R-:W-:Y:S02]  /*0bc0*/  SHF.R.S32.HI R9, RZ, 0x4, R0 ;  /* 0x00000004ff097819 */ /* 0x000fe40000011400 */
[----:B------:R-:W-:Y:S01]  /*0bd0*/  LEA.HI R190, R3, R224, RZ, 0x5 ;  /* 0x000000e003be7211 */ /* 0x000fe200078f28ff */
[----:B------:R-:W-:Y:S01]  /*0be0*/  IMAD.IADD R212, R224, 0x1, -R7 ;  /* 0x00000001e0d47824 */ /* 0x000fe200078e0a07 */
[C---:B------:R-:W-:Y:S02]  /*0bf0*/  LOP3.LUT R7, R0.reuse, 0x3fffff0, RZ, 0xc0, !PT ;  /* 0x03fffff000077812 */ /* 0x040fe400078ec0ff */
[----:B------:R-:W-:Y:S02]  /*0c00*/  LEA.HI R4, R0, R9, RZ, 0x1 ;  /* 0x0000000900047211 */ /* 0x000fe400078f08ff */
[----:B------:R-:W-:Y:S01]  /*0c10*/  SHF.R.S32.HI R11, RZ, 0x1f, R212 ;  /* 0x0000001fff0b7819 */ /* 0x000fe200000114d4 */
[----:B------:R-:W-:Y:S01]  /*0c20*/  IMAD.IADD R7, R224, 0x1, -R7 ;  /* 0x00000001e0077824 */ /* 0x000fe200078e0a07 */
[----:B------:R-:W-:-:S02]  /*0c30*/  LOP3.LUT R4, R4, 0x1ffffffe, RZ, 0xc0, !PT ;  /* 0x1ffffffe04047812 */ /* 0x000fc400078ec0ff */
[----:B------:R-:W-:Y:S02]  /*0c40*/  SHF.R.S32.HI R190, RZ, 0x5, R190 ;  /* 0x00000005ffbe7819 */ /* 0x000fe400000114be */
[----:B------:R-:W-:Y:S02]  /*0c50*/  LEA.HI R0, R11, R212, RZ, 0x2 ;  /* 0x000000d40b007211 */ /* 0x000fe400078f10ff */
[----:B------:R-:W-:Y:S02]  /*0c60*/  IADD3 R4, R9, -R4, RZ ;  /* 0x8000000409047210 */ /* 0x000fe40007ffe0ff */
[----:B------:R-:W-:Y:S02]  /*0c70*/  LEA R7, R190, R7, 0x4 ;  /* 0x00000007be077211 */ /* 0x000fe400078e20ff */
[--C-:B------:R-:W-:Y:S02]  /*0c80*/  SHF.R.S32.HI R6, RZ, 0x2, R0.reuse ;  /* 0x00000002ff067819 */ /* 0x100fe40000011400 */
[----:B------:R-:W-:Y:S01]  /*0c90*/  SHF.R.S32.HI R9, RZ, 0x1f, R0 ;  /* 0x0000001fff097819 */ /* 0x000fe20000011400 */
[----:B------:R-:W-:Y:S01]  /*0ca0*/  IMAD R221, R7, 0x8, R4 ;  /* 0x0000000807dd7824 */ /* 0x000fe200078e0204 */
[----:B------:R-:W-:-:S02]  /*0cb0*/  LOP3.LUT R13, R0, 0x7ffffffc, RZ, 0xc0, !PT ;  /* 0x7ffffffc000d7812 */ /* 0x000fc400078ec0ff */
[----:B------:R-:W-:Y:S01]  /*0cc0*/  LEA.HI R0, R3, R224, RZ, 0x2 ;  /* 0x000000e003007211 */ /* 0x000fe200078f10ff */
[----:B------:R-:W-:Y:S01]  /*0cd0*/  IMAD.SHL.U32 R221, R221, 0x8, RZ ;  /* 0x00000008dddd7824 */ /* 0x000fe200078e00ff */
[----:B------:R-:W-:Y:S01]  /*0ce0*/  LEA.HI R9, R9, R6, RZ, 0x3 ;  /* 0x0000000609097211 */ /* 0x000fe200078f18ff */
[----:B------:R-:W-:Y:S01]  /*0cf0*/  IMAD.IADD R13, R212, 0x1, -R13 ;  /* 0x00000001d40d7824 */ /* 0x000fe200078e0a0d */
[----:B------:R-:W-:Y:S02]  /*0d00*/  LOP3.LUT R7, R0, 0xfffffffc, RZ, 0xc0, !PT ;  /* 0xfffffffc00077812 */ /* 0x000fe400078ec0ff */
[--C-:B------:R-:W-:Y:S01]  /*0d10*/  SHF.R.S32.HI R19, RZ, 0x2, R0.reuse ;  /* 0x00000002ff137819 */ /* 0x100fe20000011400 */
[----:B------:R-:W-:Y:S01]  /*0d20*/  IMAD R222, R13, R222, 0x80 ;  /* 0x000000800dde7424 */ /* 0x000fe200078e02de */
[----:B------:R-:W-:Y:S01]  /*0d30*/  SHF.R.S32.HI R4, RZ, 0x1f, R0 ;  /* 0x0000001fff047819 */ /* 0x000fe20000011400 */
[----:B------:R-:W-:Y:S01]  /*0d40*/  IMAD.IADD R208, R224, 0x1, -R7 ;  /* 0x00000001e0d07824 */ /* 0x000fe200078e0a07 */
[----:B------:R-:W-:-:S02]  /*0d50*/  IADD3 R204, R19, 0x40, RZ ;  /* 0x0000004013cc7810 */ /* 0x000fc40007ffe0ff */
[----:B------:R-:W-:Y:S01]  /*0d60*/  LEA.HI R4, R4, R19, RZ, 0x3 ;  /* 0x0000001304047211 */ /* 0x000fe200078f18ff */
[----:B------:R-:W-:Y:S01]  /*0d70*/  IMAD.SHL.U32 R22, R208, 0x8, RZ ;  /* 0x00000008d0167824 */ /* 0x000fe200078e00ff */
[----:B------:R-:W-:Y:S01]  /*0d80*/  SHF.R.S32.HI R7, RZ, 0x1f, R204 ;  /* 0x0000001fff077819 */ /* 0x000fe200000114cc */
[----:B------:R-:W-:Y:S01]  /*0d90*/  IMAD.SHL.U32 R187, R204, 0x40, RZ ;  /* 0x00000040ccbb7824 */ /* 0x000fe200078e00ff */
[----:B------:R-:W-:Y:S01]  /*0da0*/  LOP3.LUT R4, R4, 0xfffffff8, RZ, 0xc0, !PT ;  /* 0xfffffff804047812 */ /* 0x000fe200078ec0ff */
[C---:B------:R-:W-:Y:S01]  /*0db0*/  VIADD R184, R22.reuse, 0x20 ;  /* 0x0000002016b87836 */ /* 0x040fe20000000000 */
[----:B------:R-:W-:Y:S02]  /*0dc0*/  IADD3 R185, R22, 0x40, RZ ;  /* 0x0000004016b97810 */ /* 0x000fe40007ffe0ff */
[----:B------:R-:W-:Y:S01]  /*0dd0*/  LEA.HI R7, R7, R204, RZ, 0x3 ;  /* 0x000000cc07077211 */ /* 0x000fe200078f18ff */
[----:B------:R-:W-:Y:S01]  /*0de0*/  IMAD.IADD R211, R19, 0x1, -R4 ;  /* 0x0000000113d37824 */ /* 0x000fe200078e0a04 */
[----:B------:R-:W-:-:S02]  /*0df0*/  SHF.R.S32.HI R0, RZ, 0x1f, R185 ;  /* 0x0000001fff007819 */ /* 0x000fc400000114b9 */
[----:B------:R-:W-:Y:S01]  /*0e00*/  LOP3.LUT R9, R9, 0xfffffff8, RZ, 0xc0, !PT ;  /* 0xfffffff809097812 */ /* 0x000fe200078ec0ff */
[----:B------:R-:W-:Y:S01]  /*0e10*/  IMAD.SHL.U32 R7, R7, 0x40, RZ ;  /* 0x0000004007077824 */ /* 0x000fe200078e00ff */
[----:B------:R-:W-:Y:S01]  /*0e20*/  SHF.R.S32.HI R220, RZ, 0x7, R5 ;  /* 0x00000007ffdc7819 */ /* 0x000fe20000011405 */
[----:B------:R-:W-:Y:S01]  /*0e30*/  IMAD.SHL.U32 R189, R211, 0x40, RZ ;  /* 0x00000040d3bd7824 */ /* 0x000fe200078e00ff */
[----:B------:R-:W-:Y:S02]  /*0e40*/  LEA.HI R4, R0, R185, RZ, 0x6 ;  /* 0x000000b900047211 */ /* 0x000fe400078f30ff */
[----:B------:R-:W-:Y:S02]  /*0e50*/  IADD3 R6, R6, -R9, RZ ;  /* 0x8000000906067210 */ /* 0x000fe40007ffe0ff */
[----:B------:R-:W-:Y:S02]  /*0e60*/  SHF.R.S32.HI R9, RZ, 0x1f, R184 ;  /* 0x0000001fff097819 */ /* 0x000fe400000114b8 */
[----:B------:R-:W-:-:S02]  /*0e70*/  LEA.HI R11, R11, R212, RZ, 0x5 ;  /* 0x000000d40b0b7211 */ /* 0x000fc400078f28ff */
[----:B------:R-:W-:Y:S02]  /*0e80*/  LEA.HI R5, R5, R220, RZ, 0x1 ;  /* 0x000000dc05057211 */ /* 0x000fe400078f08ff */
[----:B------:R-:W-:Y:S01]  /*0e90*/  LOP3.LUT R193, R7, 0xfffffe00, RZ, 0xc0, !PT ;  /* 0xfffffe0007c17812 */ /* 0x000fe200078ec0ff */
[----:B------:R-:W-:Y:S01]  /*0ea0*/  IMAD.SHL.U32 R7, R4, 0x80, RZ ;  /* 0x0000008004077824 */ /* 0x000fe200078e00ff */
[----:B------:R-:W-:Y:S02]  /*0eb0*/  LOP3.LUT R189, R189, 0x1c0, RZ, 0xc0, !PT ;  /* 0x000001c0bdbd7812 */ /* 0x000fe400078ec0ff */
[----:B------:R-:W-:Y:S02]  /*0ec0*/  LEA.HI R216, R0, R185, RZ, 0x3 ;  /* 0x000000b900d87211 */ /* 0x000fe400078f18ff */
[----:B------:R-:W-:Y:S02]  /*0ed0*/  LEA.HI R210, R9, R184, RZ, 0x3 ;  /* 0x000000b809d27211 */ /* 0x000fe400078f18ff */
[----:B------:R-:W-:-:S02]  /*0ee0*/  SHF.R.S32.HI R11, RZ, 0x5, R11 ;  /* 0x00000005ff0b7819 */ /* 0x000fc4000001140b */
[----:B------:R-:W-:Y:S02]  /*0ef0*/  LOP3.LUT R187, R187, 0x1c0, RZ, 0xc0, !PT ;  /* 0x000001c0bbbb7812 */ /* 0x000fe400078ec0ff */
[----:B------:R-:W-:Y:S01]  /*0f00*/  LEA.HI R9, R9, R184, RZ, 0x6 ;  /* 0x000000b809097211 */ /* 0x000fe200078f30ff */
[----:B------:R-:W-:Y:S01]  /*0f10*/  IMAD R6, R11, 0x10, R6 ;  /* 0x000000100b067824 */ /* 0x000fe200078e0206 */
[----:B------:R-:W-:Y:S02]  /*0f20*/  LOP3.LUT R5, R5, 0x3fffffe, RZ, 0xc0, !PT ;  /* 0x03fffffe05057812 */ /* 0x000fe400078ec0ff */
[----:B------:R-:W-:Y:S02]  /*0f30*/  SHF.R.U32.HI R191, RZ, 0x3, R189 ;  /* 0x00000003ffbf7819 */ /* 0x000fe400000116bd */
[----:B------:R-:W-:Y:S02]  /*0f40*/  LOP3.LUT R4, R189, 0x38, R216, 0xf8, !PT ;  /* 0x00000038bd047812 */ /* 0x000fe400078ef8d8 */
[----:B------:R-:W-:-:S02]  /*0f50*/  LOP3.LUT R7, R7, 0xffffe000, RZ, 0xc0, !PT ;  /* 0xffffe00007077812 */ /* 0x000fc400078ec0ff */
[----:B------:R-:W-:Y:S02]  /*0f60*/  SHF.R.U32.HI R219, RZ, 0x3, R187 ;  /* 0x00000003ffdb7819 */ /* 0x000fe400000116bb */
[----:B------:R-:W-:Y:S02]  /*0f70*/  SHF.L.U32 R9, R9, 0x7, RZ ;  /* 0x0000000709097819 */ /* 0x000fe400000006ff */
[----:B------:R-:W-:Y:S02]  /*0f80*/  LOP3.LUT R8, R187, 0x38, R210, 0xf8, !PT ;  /* 0x00000038bb087812 */ /* 0x000fe400078ef8d2 */
[----:B------:R-:W-:Y:S02]  /*0f90*/  IADD3 R5, R220, -R5, RZ ;  /* 0x80000005dc057210 */ /* 0x000fe40007ffe0ff */
[----:B------:R-:W-:Y:S02]  /*0fa0*/  LOP3.LUT R11, R4, R191, RZ, 0x3c, !PT ;  /* 0x000000bf040b7212 */ /* 0x000fe400078e3cff */
[----:B------:R-:W-:Y:S01]  /*0fb0*/  LEA R4, R190, R7, 0x9 ;  /* 0x00000007be047211 */ /* 0x000fe200078e48ff */
[----:B------:R-:W-:Y:S01]  /*0fc0*/  IMAD R223, R5, 0x40, R6 ;  /* 0x0000004005df7824 */ /* 0x000fe200078e0206 */
[----:B------:R-:W-:-:S02]  /*0fd0*/  LOP3.LUT R0, R189, 0x38, R210, 0xf8, !PT ;  /* 0x00000038bd007812 */ /* 0x000fc400078ef8d2 */
[----:B------:R-:W-:Y:S02]  /*0fe0*/  LOP3.LUT R10, R187, 0x38, R216, 0xf8, !PT ;  /* 0x00000038bb0a7812 */ /* 0x000fe400078ef8d8 */
[----:B------:R-:W-:Y:S02]  /*0ff0*/  LOP3.LUT R9, R9, 0xffffe000, RZ, 0xc0, !PT ;  /* 0xffffe00009097812 */ /* 0x000fe400078ec0ff */
[----:B------:R-:W-:Y:S02]  /*1000*/  LOP3.LUT R8, R8, R219, RZ, 0x3c, !PT ;  /* 0x000000db08087212 */ /* 0x000fe400078e3cff */
[----:B------:R-:W-:Y:S02]  /*1010*/  LEA.HI R3, R3, R224, RZ, 0x3 ;  /* 0x000000e003037211 */ /* 0x000fe400078f18ff */
[----:B------:R-:W-:Y:S02]  /*1020*/  IADD3 R6, R4, R11, RZ ;  /* 0x0000000b04067210 */ /* 0x000fe40007ffe0ff */
[----:B------:R-:W-:-:S02]  /*1030*/  LOP3.LUT R0, R0, R191, RZ, 0x3c, !PT ;  /* 0x000000bf00007212 */ /* 0x000fc400078e3cff */
[----:B------:R-:W-:Y:S02]  /*1040*/  LOP3.LUT R10, R10, R219, RZ, 0x3c, !PT ;  /* 0x000000db0a0a7212 */ /* 0x000fe400078e3cff */
[----:B------:R-:W-:Y:S01]  /*1050*/  IADD3 R8, R8, R9, R193 ;  /* 0x0000000908087210 */ /* 0x000fe20007ffe0c1 */
[----:B------:R-:W-:Y:S01]  /*1060*/  IMAD R9, R190, 0x200, R9 ;  /* 0x00000200be097824 */ /* 0x000fe200078e0209 */
[----:B------:R-:W-:Y:S02]  /*1070*/  LOP3.LUT R5, R3, 0x1ffffff8, RZ, 0xc0, !PT ;  /* 0x1ffffff803057812 */ /* 0x000fe400078ec0ff */
[----:B------:R-:W-:Y:S01]  /*1080*/  LOP3.LUT R4, R187, 0x38, R22, 0xf8, !PT ;  /* 0x00000038bb047812 */ /* 0x000fe200078ef816 */
[----:B------:R-:W-:Y:S01]  /*1090*/  IMAD.IADD R0, R9, 0x1, R0 ;  /* 0x0000000109007824 */ /* 0x000fe200078e0200 */
[----:B------:R-:W-:Y:S02]  /*10a0*/  IADD3 R10, R10, R7, R193 ;  /* 0x000000070a0a7210 */ /* 0x000fe40007ffe0c1 */
[----:B------:R-:W-:Y:S01]  /*10b0*/  IADD3 R5, R224, -R5, RZ ;  /* 0x80000005e0057210 */ /* 0x000fe20007ffe0ff */
[----:B------:R-:W-:Y:S01]  /*10c0*/  IMAD R218, R0, 0x2, R209 ;  /* 0x0000000200da7824 */ /* 0x000fe200078e02d1 */
[----:B------:R-:W-:Y:S01]  /*10d0*/  LOP3.LUT R4, R193, R4, R219, 0xf6, !PT ;  /* 0x00000004c1047212 */ /* 0x000fe200078ef6db */
[----:B------:R-:W-:Y:S01]  /*10e0*/  IMAD R213, R10, 0x2, R209 ;  /* 0x000000020ad57824 */ /* 0x000fe200078e02d1 */
[----:B------:R-:W-:Y:S01]  /*10f0*/  SHF.R.S32.HI R196, RZ, 0x3, R3 ;  /* 0x00000003ffc47819 */ /* 0x000fe20000011403 */
[----:B------:R-:W-:Y:S01]  /*1100*/  IMAD.SHL.U32 R195, R5, 0x8, RZ ;  /* 0x0000000805c37824 */ /* 0x000fe200078e00ff */
[----:B------:R-:W-:Y:S01]  /*1110*/  SHF.L.U32 R16, R208, 0x2, RZ ;  /* 0x00000002d0107819 */ /* 0x000fe200000006ff */
[----:B------:R-:W-:Y:S01]  /*1120*/  IMAD R217, R4, 0x2, R209 ;  /* 0x0000000204d97824 */ /* 0x000fe200078e02d1 */
[----:B------:R-:W-:-:S02]  /*1130*/  SHF.R.S32.HI R210, RZ, 0x3, R210 ;  /* 0x00000003ffd27819 */ /* 0x000fc400000114d2 */
[----:B------:R-:W-:Y:S02]  /*1140*/  SHF.R.S32.HI R216, RZ, 0x3, R216 ;  /* 0x00000003ffd87819 */ /* 0x000fe400000114d8 */
[-C--:B------:R-:W-:Y:S02]  /*1150*/  LEA R214, R8, R209.reuse, 0x1 ;  /* 0x000000d108d67211 */ /* 0x080fe400078e08ff */
[----:B------:R-:W-:Y:S02]  /*1160*/  LEA R215, R6, R209, 0x1 ;  /* 0x000000d106d77211 */ /* 0x000fe400078e08ff */
[----:B--2---:R-:W-:-:S07]  /*1170*/  LOP3.LUT R188, R12, 0x1, RZ, 0xfc, !PT ;  /* 0x000000010cbc7812 */ /* 0x004fce00078efcff */
.L_x_659:
[----:B0--3-5:R-:W0:Y:S01]  /*1180*/  LDC.64 R4, c[0x0][0xc60] ;  /* 0x00031800ff047b82 */ /* 0x029e220000000a00 */
[----:B------:R-:W-:Y:S01]  /*1190*/  ULDC.64 UR4, c[0x0][0xa28] ;  /* 0x00028a0000047ab9 */ /* 0x000fe20000000a00 */
[----:B------:R-:W-:Y:S01]  /*11a0*/  ULDC.64 UR8, c[0x0][0xa18] ;  /* 0x0002860000087ab9 */ /* 0x000fe20000000a00 */
[----:B------:R-:W-:Y:S01]  /*11b0*/  ULDC.64 UR6, c[0x0][0xa08] ;  /* 0x0002820000067ab9 */ /* 0x000fe20000000a00 */
[----:B0-----:R-:W-:-:S05]  /*11c0*/  IMAD.WIDE R4, R151, 0x4, R4 ;  /* 0x0000000497047825 */ /* 0x001fca00078e0204 */
[----:B--2---:R-:W2:Y:S01]  /*11d0*/  LDG.E R201, desc[UR36][R4.64] ;  /* 0x0000002404c97981 */ /* 0x004ea2000c1e1900 */
[----:B------:R-:W-:Y:S01]  /*11e0*/  ISETP.NE.U32.AND P2, PT, RZ, UR4, PT ;  /* 0x00000004ff007c0c */ /* 0x000fe2000bf45070 */
[----:B------:R-:W-:Y:S01]  /*11f0*/  IMAD.MOV.U32 R3, RZ, RZ, RZ ;  /* 0x000000ffff037224 */ /* 0x000fe200078e00ff */
[----:B------:R-:W-:Y:S02]  /*1200*/  ISETP.NE.U32.AND P1, PT, RZ, UR8, PT ;  /* 0x00000008ff007c0c */ /* 0x000fe4000bf25070 */
[----:B------:R-:W-:Y:S02]  /*1210*/  ISETP.NE.AND.EX P2, PT, RZ, UR5, PT, P2 ;  /* 0x00000005ff007c0c */ /* 0x000fe4000bf45320 */
[----:B------:R-:W-:Y:S02]  /*1220*/  ISETP.NE.AND.EX P1, PT, RZ, UR9, PT, P1 ;  /* 0x00000009ff007c0c */ /* 0x000fe4000bf25310 */
[----:B------:R-:W-:Y:S02]  /*1230*/  ISETP.NE.U32.AND P0, PT, RZ, UR6, PT ;  /* 0x00000006ff007c0c */ /* 0x000fe4000bf05070 */
[----:B------:R-:W-:-:S02]  /*1240*/  MOV R31, RZ ;  /* 0x000000ff001f7202 */ /* 0x000fc40000000f00 */
[----:B------:R-:W-:Y:S02]  /*1250*/  ISETP.NE.AND.EX P0, PT, RZ, UR7, PT, P0 ;  /* 0x00000007ff007c0c */ /* 0x000fe4000bf05300 */
[----:B--2---:R-:W-:Y:S01]  /*1260*/  SHF.R.S32.HI R207, RZ, 0x1f, R201 ;  /* 0x0000001fffcf7819 */ /* 0x004fe200000114c9 */
[C---:B------:R-:W-:Y:S02]  /*1270*/  IMAD.SHL.U32 R199, R201.reuse, 0x4, RZ ;  /* 0x00000004c9c77824 */ /* 0x040fe400078e00ff */
[C---:B------:R-:W-:Y:S02]  /*1280*/  @P2 LEA R4, P3, R201.reuse, UR4, 0x2 ;  /* 0x00000004c9042c11 */ /* 0x040fe4000f8610ff */
[C-C-:B------:R-:W-:Y:S02]  /*1290*/  SHF.L.U64.HI R200, R201.reuse, 0x2, R207.reuse ;  /* 0x00000002c9c87819 */ /* 0x140fe400000102cf */
[----:B------:R-:W-:Y:S01]  /*12a0*/  @P2 LEA.HI.X R5, R201, UR5, R207, 0x2, P3 ;  /* 0x00000005c9052c11 */ /* 0x000fe200098f14cf */
[----:B------:R-:W-:Y:S01]  /*12b0*/  ULDC UR4, c[0x0][0x288] ;  /* 0x0000a20000047ab9 */ /* 0x000fe20000000800 */
[----:B----4-:R-:W-:-:S03]  /*12c0*/  IADD3 R8, P4, R199, UR6, RZ ;  /* 0x00000006c7087c10 */ /* 0x010fc6000ff9e0ff */
[----:B------:R0:W5:Y:S01]  /*12d0*/  @P2 LDG.E R3, desc[UR36][R4.64] ;  /* 0x0000002404032981 */ /* 0x000162000c1e1900 */
[----:B------:R-:W-:Y:S01]  /*12e0*/  @P1 IADD3 R6, P2, R199, UR8, RZ ;  /* 0x00000008c7061c10 */ /* 0x000fe2000ff5e0ff */
[----:B------:R-:W-:Y:S01]  /*12f0*/  IMAD.U32 R154, RZ, RZ, UR4 ;  /* 0x00000004ff9a7e24 */ /* 0x000fe2000f8e00ff */
[C---:B------:R-:W-:Y:S01]  /*1300*/  IADD3.X R9, R200.reuse, UR7, RZ, P4, !PT ;  /* 0x00000007c8097c10 */ /* 0x040fe2000a7fe4ff */
[----:B------:R-:W-:Y:S01]  /*1310*/  ULDC.64 UR4, c[0x0][0x3f8] ;  /* 0x0000fe0000047ab9 */ /* 0x000fe20000000a00 */
[----:B------:R-:W-:-:S03]  /*1320*/  @P1 IADD3.X R7, R200, UR9, RZ, P2, !PT ;  /* 0x00000009c8071c10 */ /* 0x000fc600097fe4ff */
[----:B------:R0:W5:Y:S01]  /*1330*/  @P0 LDG.E R31, desc[UR36][R8.64] ;  /* 0x00000024081f0981 */ /* 0x000162000c1e1900 */
[----:B------:R-:W-:Y:S01]  /*1340*/  UISETP.NE.U32.AND UP0, UPT, UR4, URZ, UPT ;  /* 0x0000003f0400728c */ /* 0x000fe2000bf05070 */
[----:B------:R-:W-:Y:S02]  /*1350*/  ULDC.64 UR8, c[0x0][0xa20] ;  /* 0x0002880000087ab9 */ /* 0x000fe40000000a00 */
[----:B------:R0:W5:Y:S01]  /*1360*/  @P1 LDG.E R154, desc[UR36][R6.64] ;  /* 0x00000024069a1981 */ /* 0x000162000c1e1900 */
[----:B------:R-:W-:Y:S01]  /*1370*/  UISETP.NE.AND.EX UP0, UPT, UR5, URZ, UPT, UP0 ;  /* 0x0000003f0500728c */ /* 0x000fe2000bf05300 */
[----:B------:R-:W-:Y:S01]  /*1380*/  ULDC UR4, c[0x0][0x404] ;  /* 0x0001010000047ab9 */ /* 0x000fe20000000800 */
[----:B------:R-:W-:Y:S02]  /*1390*/  ISETP.NE.U32.AND P2, PT, RZ, UR8, PT ;  /* 0x00000008ff007c0c */ /* 0x000fe4000bf45070 */
[----:B------:R-:W-:Y:S01]  /*13a0*/  USEL UR4, UR4, 0x1, UP0 ;  /* 0x0000000104047887 */ /* 0x000fe20008000000 */
[----:B------:R-:W-:Y:S01]  /*13b0*/  ULDC UR5, c[0x0][0x2e0] ;  /* 0x0000b80000057ab9 */ /* 0x000fe20000000800 */
[----:B------:R-:W-:-:S02]  /*13c0*/  ISETP.NE.AND.EX P2, PT, RZ, UR9, PT, P2 ;  /* 0x00000009ff007c0c */ /* 0x000fc4000bf45320 */
[----:B------:R-:W-:-:S03]  /*13d0*/  UIMAD UR4, UR4, UR5, URZ ;  /* 0x00000005040472a4 */ /* 0x000fc6000f8e023f */
[----:B------:R-:W-:Y:S01]  /*13e0*/  ULDC UR5, c[0x0][0x338] ;  /* 0x0000ce0000057ab9 */ /* 0x000fe20000000800 */
[----:B------:R-:W-:Y:S01]  /*13f0*/  IMAD.MOV.U32 R206, RZ, RZ, R149 ;  /* 0x000000ffffce7224 */ /* 0x000fe200078e0095 */
[----:B------:R-:W-:Y:S01]  /*1400*/  MOV R198, R150 ;  /* 0x0000009600c67202 */ /* 0x000fe20000000f00 */
[----:B------:R-:W-:Y:S01]  /*1410*/  IMAD.MOV.U32 R29, RZ, RZ, R201 ;  /* 0x000000ffff1d7224 */ /* 0x000fe200078e00c9 */
[----:B0-----:R-:W-:Y:S06]  /*1420*/  @P1 BRA `(.L_x_449) ;  /* 0x0000000000241947 */ /* 0x001fec0003800000 */
[----:B------:R-:W-:Y:S02]  /*1430*/  ULDC.64 UR6, c[0x0][0xa00] ;  /* 0x0002800000067ab9 */ /* 0x000fe40000000a00 */
[----:B------:R-:W-:-:S04]  /*1440*/  ISETP.NE.U32.AND P1, PT, RZ, UR6, PT ;  /* 0x00000006ff007c0c */ /* 0x000fc8000bf25070 */
[----:B------:R-:W-:-:S13]  /*1450*/  ISETP.NE.AND.EX P1, PT, RZ, UR7, PT, P1 ;  /* 0x00000007ff007c0c */ /* 0x000fda000bf25310 */
[----:B------:R-:W-:Y:S05]  /*1460*/  @!P1 BRA `(.L_x_449) ;  /* 0x0000000000149947 */ /* 0x000fea0003800000 */
[----:B------:R-:W0:Y:S02]  /*1470*/  LDC.64 R4, c[0x0][0xa00] ;  /* 0x00028000ff047b82 */ /* 0x000e240000000a00 */
[----:B0-----:R-:W-:-:S05]  /*1480*/  IMAD.WIDE R4, R29, 0x4, R4 ;  /* 0x000000041d047825 */ /* 0x001fca00078e0204 */
[----:B-----5:R-:W2:Y:S04]  /*1490*/  LDG.E R154, desc[UR36][R4.64] ;  /* 0x00000024049a7981 */ /* 0x020ea8000c1e1900 */
[----:B------:R-:W2:Y:S02]  /*14a0*/  LDG.E R7, desc[UR36][R4.64+0x4] ;  /* 0x0000042404077981 */ /* 0x000ea4000c1e1900 */
[----:B--2---:R-:W-:-:S07]  /*14b0*/  IMAD.IADD R154, R7, 0x1, -R154 ;  /* 0x00000001079a7824 */ /* 0x004fce00078e0a9a */
.L_x_449:
[----:B------:R-:W-:Y:S01]  /*14c0*/  MOV R27, UR5 ;  /* 0x00000005001b7c02 */ /* 0x000fe20008000f00 */
[----:B------:R-:W-:Y:S01]  /*14d0*/  IMAD.U32 R28, RZ, RZ, UR4 ;  /* 0x00000004ff1c7e24 */ /* 0x000fe2000f8e00ff */
[----:B------:R-:W-:Y:S06]  /*14e0*/  @!P2 BRA `(.L_x_450) ;  /* 0x000000000010a947 */ /* 0x000fec0003800000 */
[----:B------:R-:W-:-:S04]  /*14f0*/  IADD3 R4, P0, R199, UR8, RZ ;  /* 0x00000008c7047c10 */ /* 0x000fc8000ff1e0ff */
[----:B------:R-:W-:-:S05]  /*1500*/  IADD3.X R5, R200, UR9, RZ, P0, !PT ;  /* 0x00000009c8057c10 */ /* 0x000fca00087fe4ff */
[----:B------:R0:W5:Y:S01]  /*1510*/  LDG.E R28, desc[UR36][R4.64] ;  /* 0x00000024041c7981 */ /* 0x000162000c1e1900 */
[----:B------:R-:W-:Y:S05]  /*1520*/  BRA `(.L_x_451) ;  /* 0x0000000000107947 */ /* 0x000fea0003800000 */
.L_x_450:
[----:B------:R-:W-:Y:S05]  /*1530*/  @!P0 BRA `(.L_x_451) ;  /* 0x00000000000c8947 */ /* 0x000fea0003800000 */
[----:B------:R-:W2:Y:S04]  /*1540*/  LDG.E R5, desc[UR36][R8.64] ;  /* 0x0000002408057981 */ /* 0x000ea8000c1e1900 */
[----:B------:R-:W2:Y:S02]  /*1550*/  LDG.E R28, desc[UR36][R8.64+0x4] ;  /* 0x00000424081c7981 */ /* 0x000ea4000c1e1900 */
[----:B--2---:R-:W-:-:S07]  /*1560*/  IMAD.IADD R28, R28, 0x1, -R5 ;  /* 0x000000011c1c7824 */ /* 0x004fce00078e0a05 */
.L_x_451:
[----:B------:R-:W-:Y:S02]  /*1570*/  ULDC.64 UR4, c[0x0][0xa10] ;  /* 0x0002840000047ab9 */ /* 0x000fe40000000a00 */
[----:B------:R-:W-:-:S04]  /*1580*/  ISETP.NE.U32.AND P0, PT, RZ, UR4, PT ;  /* 0x00000004ff007c0c */ /* 0x000fc8000bf05070 */
[----:B------:R-:W-:Y:S01]  /*1590*/  ISETP.NE.AND.EX P0, PT, RZ, UR5, PT, P0 ;  /* 0x00000005ff007c0c */ /* 0x000fe2000bf05300 */
[----:B-----5:R-:W-:Y:S01]  /*15a0*/  IMAD.IADD R8, R28, 0x1, -R3 ;  /* 0x000000011c087824 */ /* 0x020fe200078e0a03 */
[----:B------:R-:W-:-:S11]  /*15b0*/  ULDC.64 UR4, c[0x0][0xa30] ;  /* 0x00028c0000047ab9 */ /* 0x000fd60000000a00 */
[----:B0-----:R-:W0:Y:S02]  /*15c0*/  @P0 LDC.64 R4, c[0x0][0xa10] ;  /* 0x00028400ff040b82 */ /* 0x001e240000000a00 */
[----:B0-----:R-:W-:-:S05]  /*15d0*/  @P0 IMAD.WIDE R4, R29, 0x4, R4 ;  /* 0x000000041d040825 */ /* 0x001fca00078e0204 */
[----:B------:R-:W2:Y:S04]  /*15e0*/  @P0 LDG.E R0, desc[UR36][R4.64] ;  /* 0x0000002404000981 */ /* 0x000ea8000c1e1900 */
[----:B------:R-:W2:Y:S01]  /*15f0*/  @P0 LDG.E R9, desc[UR36][R4.64+0x4] ;  /* 0x0000042404090981 */ /* 0x000ea2000c1e1900 */
[----:B------:R-:W-:Y:S01]  /*1600*/  IMAD.MOV R123, RZ, RZ, -R8 ;  /* 0x000000ffff7b7224 */ /* 0x000fe200078e0a08 */
[----:B------:R-:W-:Y:S02]  /*1610*/  ISETP.NE.U32.AND P1, PT, RZ, UR4, PT ;  /* 0x00000004ff007c0c */ /* 0x000fe4000bf25070 */
[----:B------:R-:W-:Y:S02]  /*1620*/  MOV R147, R28 ;  /* 0x0000001c00937202 */ /* 0x000fe40000000f00 */
[----:B------:R-:W-:-:S02]  /*1630*/  VIMNMX R123, RZ, R123, !PT ;  /* 0x0000007bff7b7248 */ /* 0x000fc40007fe0100 */
[----:B------:R-:W-:-:S13]  /*1640*/  ISETP.NE.AND.EX P1, PT, RZ, UR5, PT, P1 ;  /* 0x00000005ff007c0c */ /* 0x000fda000bf25310 */
[----:B------:R-:W-:-:S04]  /*1650*/  @P1 IADD3 R6, P2, R199, UR4, RZ ;  /* 0x00000004c7061c10 */ /* 0x000fc8000ff5e0ff */
[----:B------:R-:W-:-:S05]  /*1660*/  @P1 IADD3.X R7, R200, UR5, RZ, P2, !PT ;  /* 0x00000005c8071c10 */ /* 0x000fca00097fe4ff */
[----:B------:R0:W5:Y:S01]  /*1670*/  @P1 LDG.E R147, desc[UR36][R6.64] ;  /* 0x0000002406931981 */ /* 0x000162000c1e1900 */
[----:B--2---:R-:W-:-:S05]  /*1680*/  @P0 IMAD.IADD R27, R9, 0x1, -R0 ;  /* 0x00000001091b0824 */ /* 0x004fca00078e0a00 */
[----:B------:R-:W-:-:S05]  /*1690*/  IADD3 R152, R8, R27, RZ ;  /* 0x0000001b08987210 */ /* 0x000fca0007ffe0ff */
[----:B------:R-:W-:-:S05]  /*16a0*/  VIADD R0, R152, 0x7f ;  /* 0x0000007f98007836 */ /* 0x000fca0000000000 */
[----:B------:R-:W-:-:S04]  /*16b0*/  SHF.R.S32.HI R3, RZ, 0x1f, R0 ;  /* 0x0000001fff037819 */ /* 0x000fc80000011400 */
[----:B------:R-:W-:-:S04]  /*16c0*/  LEA.HI R3, R3, R0, RZ, 0x7 ;  /* 0x0000000003037211 */ /* 0x000fc800078f38ff */
[----:B------:R-:W-:Y:S02]  /*16d0*/  LOP3.LUT R0, R3, 0xffffff80, RZ, 0xc0, !PT ;  /* 0xffffff8003007812 */ /* 0x000fe400078ec0ff */
[----:B------:R-:W-:Y:S02]  /*16e0*/  SHF.R.S32.HI R202, RZ, 0x7, R3 ;  /* 0x00000007ffca7819 */ /* 0x000fe40000011403 */
[----:B------:R-:W-:-:S04]  /*16f0*/  VIADDMNMX R0, R0, -R8, R27, PT ;  /* 0x8000000800007246 */ /* 0x000fc8000380011b */
[----:B------:R-:W-:Y:S02]  /*1700*/  ISETP.GT.AND P0, PT, R0, R123, PT ;  /* 0x0000007b0000720c */ /* 0x000fe40003f04270 */
[----:B------:R-:W-:-:S05]  /*1710*/  SHF.R.U32.HI R123, RZ, 0x7, R123 ;  /* 0x00000007ff7b7819 */ /* 0x000fca000001167b */
[----:B------:R-:W-:-:S06]  /*1720*/  IMAD.MOV.U32 R26, RZ, RZ, R123 ;  /* 0x000000ffff1a7224 */ /* 0x000fcc00078e007b */
[----:B------:R-:W-:-:S04]  /*1730*/  @P0 IADD3 R0, R0, 0x7f, RZ ;  /* 0x0000007f00000810 */ /* 0x000fc80007ffe0ff */
[----:B------:R-:W-:-:S04]  /*1740*/  @P0 SHF.R.S32.HI R5, RZ, 0x1f, R0 ;  /* 0x0000001fff050819 */ /* 0x000fc80000011400 */
[----:B------:R-:W-:-:S04]  /*1750*/  @P0 LEA.HI R5, R5, R0, RZ, 0x7 ;  /* 0x0000000005050211 */ /* 0x000fc800078f38ff */
[----:B------:R-:W-:Y:S02]  /*1760*/  @P0 SHF.R.S32.HI R26, RZ, 0x7, R5 ;  /* 0x00000007ff1a0819 */ /* 0x000fe40000011405 */
[----:B------:R-:W-:Y:S02]  /*1770*/  PLOP3.LUT P0, PT, PT, PT, PT, 0x80, 0x0 ;  /* 0x000000000000781c */ /* 0x000fe40003f0f070 */
[----:B------:R-:W-:-:S13]  /*1780*/  ISETP.GT.AND P1, PT, R26, R123, PT ;  /* 0x0000007b1a00720c */ /* 0x000fda0003f24270 */
[----:B0-----:R-:W-:Y:S05]  /*1790*/  @!P1 BRA `(.L_x_452) ;  /* 0x0000008800289947 */ /* 0x001fea0003800000 */
[----:B------:R-:W-:Y:S01]  /*17a0*/  VIADD R25, R2, 0x1c400 ;  /* 0x0001c40002197836 */ /* 0x000fe20000000000 */
[----:B------:R-:W-:Y:S04]  /*17b0*/  BSSY B6, `(.L_x_453) ;  /* 0x0000013000067945 */ /* 0x000fe80003800000 */
[----:B------:R-:W-:-:S13]  /*17c0*/  LOP3.LUT P0, RZ, R25, 0x3ff, RZ, 0xc0, !PT ;  /* 0x000003ff19ff7812 */ /* 0x000fda000780c0ff */
[----:B------:R-:W-:Y:S05]  /*17d0*/  @!P0 BRA `(.L_x_454) ;  /* 0x0000000000408947 */ /* 0x000fea0003800000 */
[----:B------:R-:W-:Y:S01]  /*17e0*/  MOV R0, 0x0 ;  /* 0x0000000000007802 */ /* 0x000fe20000000f00 */
[----:B------:R-:W-:Y:S01]  /*17f0*/  ULDC.64 UR4, c[0x4][0x108] ;  /* 0x0100420000047ab9 */ /* 0x000fe20000000a00 */
[----:B------:R-:W-:Y:S01]  /*1800*/  ULDC.64 UR6, c[0x4][0x78] ;  /* 0x01001e0000067ab9 */ /* 0x000fe20000000a00 */
[----:B------:R-:W-:Y:S01]  /*1810*/  MOV R4, UR4 ;  /* 0x0000000400047c02 */ /* 0x000fe20008000f00 */
[----:B------:R0:W1:Y:S01]  /*1820*/  LDC.64 R14, c[0x4][R0] ;  /* 0x01000000000e7b82 */ /* 0x0000620000000a00 */
[----:B------:R-:W-:Y:S01]  /*1830*/  IMAD.U32 R5, RZ, RZ, UR5 ;  /* 0x00000005ff057e24 */ /* 0x000fe2000f8e00ff */
[----:B------:R-:W-:Y:S01]  /*1840*/  ULDC.64 UR4, c[0x4][0x110] ;  /* 0x0100440000047ab9 */ /* 0x000fe20000000a00 */
[----:B------:R-:W-:Y:S01]  /*1850*/  IMAD.U32 R10, RZ, RZ, UR6 ;  /* 0x00000006ff0a7e24 */ /* 0x000fe2000f8e00ff */
[----:B------:R-:W-:Y:S01]  /*1860*/  MOV R7, UR5 ;  /* 0x0000000500077c02 */ /* 0x000fe20008000f00 */
[----:B------:R-:W-:Y:S01]  /*1870*/  IMAD.U32 R6, RZ, RZ, UR4 ;  /* 0x00000004ff067e24 */ /* 0x000fe2000f8e00ff */
[----:B------:R-:W-:Y:S01]  /*1880*/  MOV R8, 0x70 ;  /* 0x0000007000087802 */ /* 0x000fe20000000f00 */
[----:B------:R-:W-:-:S02]  /*1890*/  IMAD.U32 R11, RZ, RZ, UR7 ;  /* 0x00000007ff0b7e24 */ /* 0x000fc4000f8e00ff */
[----:B------:R-:W-:Y:S02]  /*18a0*/  IMAD.MOV.U32 R12, RZ, RZ, 0x1 ;  /* 0x00000001ff0c7424 */ /* 0x000fe400078e00ff */
[----:B0-----:R-:W-:-:S07]  /*18b0*/  IMAD.MOV.U32 R13, RZ, RZ, RZ ;  /* 0x000000ffff0d7224 */ /* 0x001fce00078e00ff */
[----:B------:R-:W-:-:S07]  /*18c0*/  LEPC R20, `(.L_x_454) ;  /* 0x000000001014794e */ /* 0x000fce0000000000 */
[----:B-1---5:R-:W-:Y:S05]  /*18d0*/  CALL.ABS.NOINC R14 ;  /* 0x000000000e007343 */ /* 0x022fea0003c00000 */
.L_x_454:
[----:B------:R-:W-:Y:S05]  /*18e0*/  BSYNC B6 ;  /* 0x0000000000067941 */ /* 0x000fea0003800000 */
.L_x_453:
[----:B------:R-:W-:Y:S01]  /*18f0*/  IADD3 R24, R2, 0x400, RZ ;  /* 0x0000040002187810 */ /* 0x000fe20007ffe0ff */
[----:B------:R-:W-:Y:S03]  /*1900*/  BSSY B6, `(.L_x_455) ;  /* 0x0000013000067945 */ /* 0x000fe60003800000 */
[----:B------:R-:W-:-:S13]  /*1910*/  LOP3.LUT P0, RZ, R24, 0x3ff, RZ, 0xc0, !PT ;  /* 0x000003ff18ff7812 */ /* 0x000fda000780c0ff */
[----:B------:R-:W-:Y:S05]  /*1920*/  @!P0 BRA `(.L_x_456) ;  /* 0x0000000000408947 */ /* 0x000fea0003800000 */
[----:B------:R-:W-:Y:S01]  /*1930*/  MOV R0, 0x0 ;  /* 0x0000000000007802 */ /* 0x000fe20000000f00 */
[----:B------:R-:W-:Y:S01]  /*1940*/  ULDC.64 UR4, c[0x4][0x108] ;  /* 0x0100420000047ab9 */ /* 0x000fe20000000a00 */
[----:B------:R-:W-:Y:S01]  /*1950*/  ULDC.64 UR6, c[0x4][0x110] ;  /* 0x0100440000067ab9 */ /* 0x000fe20000000a00 */
[----:B------:R-:W-:Y:S01]  /*1960*/  IMAD.U32 R4, RZ, RZ, UR4 ;  /* 0x00000004ff047e24 */ /* 0x000fe2000f8e00ff */
[----:B------:R0:W1:Y:S01]  /*1970*/  LDC.64 R14, c[0x4][R0] ;  /* 0x01000000000e7b82 */ /* 0x0000620000000a00 */
[----:B------:R-:W-:Y:S01]  /*1980*/  IMAD.U32 R5, RZ, RZ, UR5 ;  /* 0x00000005ff057e24 */ /* 0x000fe2000f8e00ff */
[----:B------:R-:W-:Y:S01]  /*1990*/  ULDC.64 UR4, c[0x4][0x70] ;  /* 0x01001c0000047ab9 */ /* 0x000fe20000000a00 */
[----:B------:R-:W-:Y:S01]  /*19a0*/  MOV R6, UR6 ;  /* 0x0000000600067c02 */ /* 0x000fe20008000f00 */
[----:B------:R-:W-:Y:S01]  /*19b0*/  IMAD.U32 R7, RZ, RZ, UR7 ;  /* 0x00000007ff077e24 */ /* 0x000fe2000f8e00ff */
[----:B------:R-:W-:Y:S01]  /*19c0*/  MOV R11, UR5 ;  /* 0x00000005000b7c02 */ /* 0x000fe20008000f00 */
[----:B------:R-:W-:Y:S01]  /*19d0*/  IMAD.U32 R10, RZ, RZ, UR4 ;  /* 0x00000004ff0a7e24 */ /* 0x000fe2000f8e00ff */
[----:B------:R-:W-:Y:S01]  /*19e0*/  MOV R13, RZ ;  /* 0x000000ff000d7202 */ /* 0x000fe20000000f00 */
[----:B------:R-:W-:-:S02]  /*19f0*/  IMAD.MOV.U32 R8, RZ, RZ, 0x70 ;  /* 0x00000070ff087424 */ /* 0x000fc400078e00ff */
[----:B0-----:R-:W-:-:S07]  /*1a00*/  IMAD.MOV.U32 R12, RZ, RZ, 0x1 ;  /* 0x00000001ff0c7424 */ /* 0x001fce00078e00ff */
[----:B------:R-:W-:-:S07]  /*1a10*/  LEPC R20, `(.L_x_456) ;  /* 0x000000001014794e */ /* 0x000fce0000000000 */
[----:B-1---5:R-:W-:Y:S05]  /*1a20*/  CALL.ABS.NOINC R14 ;  /* 0x000000000e007343 */ /* 0x022fea0003c00000 */
.L_x_456:
[----:B------:R-:W-:Y:S05]  /*1a30*/  BSYNC B6 ;  /* 0x0000000000067941 */ /* 0x000fea0003800000 */
.L_x_455:
[----:B------:R-:W-:Y:S01]  /*1a40*/  ULDC.64 UR4, c[0x0][0x9f8] ;  /* 0x00027e0000047ab9 */ /* 0x000fe20000000a00 */
[----:B------:R-:W0:Y:S01]  /*1a50*/  LDC R0, c[0x0][0x428] ;  /* 0x00010a00ff007b82 */ /* 0x000e220000000800 */
[----:B------:R-:W-:-:S07]  /*1a60*/  ISETP.NE.U32.AND P0, PT, RZ, UR4, PT ;  /* 0x00000004ff007c0c */ /* 0x000fce000bf05070 */
[----:B------:R-:W1:Y:S01]  /*1a70*/  LDC.64 R4, c[0x0][0x2f0] ;  /* 0x0000bc00ff047b82 */ /* 0x000e620000000a00 */
[----:B------:R-:W-:Y:S01]  /*1a80*/  ISETP.NE.AND.EX P0, PT, RZ, UR5, PT, P0 ;  /* 0x00000005ff007c0c */ /* 0x000fe2000bf05300 */
[C---:B------:R-:W-:Y:S01]  /*1a90*/  VIADD R102, R22.reuse, 0x60 ;  /* 0x0000006016667836 */ /* 0x040fe20000000000 */
[----:B------:R-:W-:Y:S01]  /*1aa0*/  IADD3 R3, R22, 0xa0, RZ ;  /* 0x000000a016037810 */ /* 0x000fe20007ffe0ff */
[----:B------:R-:W-:Y:S01]  /*1ab0*/  IMAD.IADD R116, R31, 0x1, R28 ;  /* 0x000000011f747824 */ /* 0x000fe200078e021c */
[----:B------:R-:W-:Y:S01]  /*1ac0*/  SHF.R.S32.HI R23, RZ, 0x1f, R22 ;  /* 0x0000001fff177819 */ /* 0x000fe20000011416 */
[----:B------:R-:W-:Y:S02]  /*1ad0*/  ULDC.64 UR6, c[0x0][0xa08] ;  /* 0x0002820000067ab9 */ /* 0x000fe40000000a00 */
[----:B------:R-:W2:Y:S06]  /*1ae0*/  LDC.64 R36, c[0x0][0x3d8] ;  /* 0x0000f600ff247b82 */ /* 0x000eac0000000a00 */
[----:B------:R-:W-:Y:S01]  /*1af0*/  @P0 IADD3 R6, P1, R199, UR4, RZ ;  /* 0x00000004c7060c10 */ /* 0x000fe2000ff3e0ff */
[----:B------:R-:W-:Y:S01]  /*1b00*/  ULDC UR4, c[0x0][0x2e4] ;  /* 0x0000b90000047ab9 */ /* 0x000fe20000000800 */
[----:B------:R-:W3:Y:S02]  /*1b10*/  LDC R119, c[0x0][0x3d4] ;  /* 0x0000f500ff777b82 */ /* 0x000ee40000000800 */
[----:B------:R-:W-:-:S05]  /*1b20*/  @P0 IADD3.X R7, R200, UR5, RZ, P1, !PT ;  /* 0x00000005c8070c10 */ /* 0x000fca0008ffe4ff */
[----:B------:R4:W3:Y:S01]  /*1b30*/  @P0 LDG.E R29, desc[UR36][R6.64] ;  /* 0x00000024061d0981 */ /* 0x0008e2000c1e1900 */
[----:B0-----:R-:W-:Y:S01]  /*1b40*/  ISETP.NE.AND P0, PT, R0, 0x1, PT ;  /* 0x000000010000780c */ /* 0x001fe20003f05270 */
[----:B------:R-:W-:Y:S01]  /*1b50*/  VIADD R0, R22, 0x80 ;  /* 0x0000008016007836 */ /* 0x000fe20000000000 */
[----:B------:R-:W-:Y:S01]  /*1b60*/  ISETP.GE.AND P3, PT, R184, UR4, PT ;  /* 0x00000004b8007c0c */ /* 0x000fe2000bf66270 */
[----:B------:R-:W0:Y:S01]  /*1b70*/  S2R R155, SR_TID.X ;  /* 0x00000000009b7919 */ /* 0x000e220000002100 */
[----:B------:R-:W-:Y:S01]  /*1b80*/  ISETP.GE.AND P2, PT, R22, UR4, PT ;  /* 0x0000000416007c0c */ /* 0x000fe2000bf46270 */
[----:B------:R-:W-:Y:S01]  /*1b90*/  IMAD.MOV.U32 R124, RZ, RZ, 0x20 ;  /* 0x00000020ff7c7424 */ /* 0x000fe200078e00ff */
[----:B------:R-:W-:Y:S01]  /*1ba0*/  ISETP.GE.AND P4, PT, R0, UR4, PT ;  /* 0x0000000400007c0c */ /* 0x000fe2000bf86270 */
[----:B-1----:R-:W-:Y:S01]  /*1bb0*/  IMAD.SHL.U32 R42, R4, 0x80, RZ ;  /* 0x00000080042a7824 */ /* 0x002fe200078e00ff */
[----:B------:R-:W-:Y:S01]  /*1bc0*/  ISETP.GE.AND P1, PT, R3, UR4, PT ;  /* 0x0000000403007c0c */ /* 0x000fe2000bf26270 */
[----:B--2---:R-:W-:Y:S01]  /*1bd0*/  IMAD.WIDE.U32 R114, R19, R36, R22 ;  /* 0x0000002413727225 */ /* 0x004fe200078e0016 */
[----:B----4-:R-:W-:-:S02]  /*1be0*/  SEL R6, RZ, 0xffffffff, P3 ;  /* 0xffffffffff067807 */ /* 0x010fc40001800000 */
[----:B------:R-:W-:Y:S01]  /*1bf0*/  SEL R3, RZ, 0x1, P2 ;  /* 0x00000001ff037807 */ /* 0x000fe20001000000 */
[----:B------:R-:W1:Y:S01]  /*1c00*/  @P0 LDC R9, c[0x0][0x42c] ;  /* 0x00010b00ff090b82 */ /* 0x000e620000000800 */
[----:B------:R-:W-:Y:S01]  /*1c10*/  ISETP.GE.AND P2, PT, R185, UR4, PT ;  /* 0x00000004b9007c0c */ /* 0x000fe2000bf46270 */
[----:B------:R-:W-:Y:S01]  /*1c20*/  IMAD.SHL.U32 R6, R6, 0x2, RZ ;  /* 0x0000000206067824 */ /* 0x000fe200078e00ff */
[----:B------:R-:W-:Y:S01]  /*1c30*/  ISETP.GE.AND P3, PT, R102, UR4, PT ;  /* 0x0000000466007c0c */ /* 0x000fe2000bf66270 */
[----:B------:R-:W-:Y:S01]  /*1c40*/  ULDC.64 UR4, c[0x0][0x320] ;  /* 0x0000c80000047ab9 */ /* 0x000fe20000000a00 */
[----:B------:R-:W-:Y:S02]  /*1c50*/  SHF.R.S32.HI R21, RZ, 0x1f, R116 ;  /* 0x0000001fff157819 */ /* 0x000fe40000011474 */
[----:B------:R-:W-:Y:S01]  /*1c60*/  LOP3.LUT R3, R6, 0x2, R3, 0xe2, !PT ;  /* 0x0000000206037812 */ /* 0x000fe200078ee203 */
[----:B------:R-:W2:Y:S01]  /*1c70*/  @P0 LDC R11, c[0x0][0x430] ;  /* 0x00010c00ff0b0b82 */ /* 0x000ea20000000800 */
[----:B------:R-:W-:-:S02]  /*1c80*/  SEL R6, RZ, 0x8, P3 ;  /* 0x00000008ff067807 */ /* 0x000fc40001800000 */
[----:B------:R-:W-:Y:S02]  /*1c90*/  SHF.R.S32.HI R148, RZ, 0x1f, R19 ;  /* 0x0000001fff947819 */ /* 0x000fe40000011413 */
[--C-:B------:R-:W-:Y:S02]  /*1ca0*/  SHF.R.S32.HI R17, RZ, 0x1f, R16.reuse ;  /* 0x0000001fff117819 */ /* 0x100fe40000011410 */
[-C--:B---3--:R-:W-:Y:S02]  /*1cb0*/  ISETP.GE.AND P3, PT, R22, R119.reuse, PT ;  /* 0x000000771600720c */ /* 0x088fe40003f66270 */
[----:B------:R-:W-:Y:S01]  /*1cc0*/  ISETP.GE.AND P5, PT, R185, R119, PT ;  /* 0x00000077b900720c */ /* 0x000fe20003fa6270 */
[----:B------:R-:W-:Y:S01]  /*1cd0*/  IMAD.WIDE.U32 R112, R19, R36, R16 ;  /* 0x0000002413707225 */ /* 0x000fe200078e0010 */
[C-C-:B------:R-:W-:Y:S02]  /*1ce0*/  SHF.L.U64.HI R126, R36.reuse, 0x7, R37.reuse ;  /* 0x00000007247e7819 */ /* 0x140fe40000010225 */
[----:B------:R-:W-:-:S02]  /*1cf0*/  SHF.L.U64.HI R38, R36, 0x6, R37 ;  /* 0x0000000624267819 */ /* 0x000fc40000010225 */
[--C-:B------:R-:W-:Y:S01]  /*1d00*/  SHF.L.U64.HI R125, R4, 0x7, R5.reuse ;  /* 0x00000007047d7819 */ /* 0x100fe20000010205 */
[----:B-1----:R-:W-:Y:S01]  /*1d10*/  @P0 IMAD.HI.U32 R0, R150, R9, RZ ;  /* 0x0000000996000227 */ /* 0x002fe200078e00ff */
[----:B------:R-:W-:Y:S02]  /*1d20*/  SHF.L.U64.HI R128, R4, 0x6, R5 ;  /* 0x0000000604807819 */ /* 0x000fe40000010205 */
[----:B------:R-:W-:Y:S01]  /*1d30*/  P2R R103, PR, RZ, 0x20 ;  /* 0x00000020ff677803 */ /* 0x000fe20000000000 */
[----:B------:R-:W-:Y:S01]  /*1d40*/  IMAD.WIDE.U32 R8, R116, R4, RZ ;  /* 0x0000000474087225 */ /* 0x000fe200078e00ff */
[----:B------:R-:W-:Y:S02]  /*1d50*/  SHF.L.U32 R129, R4, 0x6, RZ ;  /* 0x0000000604817819 */ /* 0x000fe400000006ff */
[----:B0-----:R-:W-:Y:S02]  /*1d60*/  LEA.HI R155, R155, 0x8, RZ, 0x19 ;  /* 0x000000089b9b7811 */ /* 0x001fe400078fc8ff */
[----:B--2---:R-:W-:-:S02]  /*1d70*/  @P0 SHF.R.U32.HI R150, RZ, R11, R0 ;  /* 0x0000000bff960219 */ /* 0x004fc40000011600 */
[----:B------:R-:W-:Y:S02]  /*1d80*/  SEL R0, RZ, 0x4, P2 ;  /* 0x00000004ff007807 */ /* 0x000fe40001000000 */
[----:B------:R-:W-:Y:S01]  /*1d90*/  SHF.R.S32.HI R12, RZ, 0x1f, R150 ;  /* 0x0000001fff0c7819 */ /* 0x000fe20000011496 */
[----:B------:R-:W-:Y:S01]  /*1da0*/  IMAD.WIDE.U32 R10, R150, UR4, R22 ;  /* 0x00000004960a7c25 */ /* 0x000fe2000f8e0016 */
[----:B------:R-:W-:Y:S02]  /*1db0*/  LOP3.LUT R0, R6, R3, R0, 0xfe, !PT ;  /* 0x0000000306007212 */ /* 0x000fe400078efe00 */
[----:B------:R-:W-:Y:S01]  /*1dc0*/  ISETP.NE.U32.AND P0, PT, RZ, UR6, PT ;  /* 0x00000006ff007c0c */ /* 0x000fe2000bf05070 */
[----:B------:R-:W-:Y:S01]  /*1dd0*/  IMAD R6, R21, R4, RZ ;  /* 0x0000000415067224 */ /* 0x000fe200078e02ff */
[----:B------:R-:W-:Y:S01]  /*1de0*/  ISETP.GE.AND P2, PT, R184, R119, PT ;  /* 0x00000077b800720c */ /* 0x000fe20003f46270 */
[----:B------:R-:W-:Y:S01]  /*1df0*/  IMAD R3, R12, UR4, RZ ;  /* 0x000000040c037c24 */ /* 0x000fe2000f8e02ff */
[----:B------:R-:W-:Y:S01]  /*1e00*/  ISETP.NE.AND.EX P0, PT, RZ, UR7, PT, P0 ;  /* 0x00000007ff007c0c */ /* 0x000fe2000bf05300 */
[----:B------:R-:W-:-:S02]  /*1e10*/  IMAD R13, R116, R5, R6 ;  /* 0x00000005740d7224 */ /* 0x000fc400078e0206 */
[----:B------:R-:W-:Y:S01]  /*1e20*/  IMAD R15, R150, UR5, R3 ;  /* 0x00000005960f7c24 */ /* 0x000fe2000f8e0203 */
[----:B------:R-:W-:Y:S01]  /*1e30*/  ULDC.64 UR4, c[0x0][0x2f8] ;  /* 0x0000be0000047ab9 */ /* 0x000fe20000000a00 */
[----:B------:R-:W-:Y:S01]  /*1e40*/  IMAD.IADD R9, R9, 0x1, R13 ;  /* 0x0000000109097824 */ /* 0x000fe200078e020d */
[----:B------:R-:W-:Y:S01]  /*1e50*/  SEL R3, RZ, 0x10, P4 ;  /* 0x00000010ff037807 */ /* 0x000fe20002000000 */
[----:B------:R-:W-:Y:S01]  /*1e60*/  IMAD R13, R12, UR4, RZ ;  /* 0x000000040c0d7c24 */ /* 0x000fe2000f8e02ff */
[----:B------:R-:W0:Y:S01]  /*1e70*/  LDC.64 R6, c[0x0][0x3e8] ;  /* 0x0000fa00ff067b82 */ /* 0x000e220000000a00 */
[----:B------:R-:W-:Y:S01]  /*1e80*/  IMAD.WIDE.U32 R8, R150, UR4, R8 ;  /* 0x0000000496087c25 */ /* 0x000fe2000f8e0008 */
[----:B------:R-:W-:Y:S02]  /*1e90*/  LOP3.LUT R3, R0, R3, RZ, 0xfc, !PT ;  /* 0x0000000300037212 */ /* 0x000fe400078efcff */
[----:B------:R-:W-:Y:S01]  /*1ea0*/  IADD3 R11, R11, R15, RZ ;  /* 0x0000000f0b0b7210 */ /* 0x000fe20007ffe0ff */
[----:B------:R-:W-:Y:S01]  /*1eb0*/  IMAD R13, R150, UR5, R13 ;  /* 0x00000005960d7c24 */ /* 0x000fe2000f8e020d */
[----:B------:R-:W-:Y:S01]  /*1ec0*/  ULDC.64 UR4, c[0x0][0x300] ;  /* 0x0000c00000047ab9 */ /* 0x000fe20000000a00 */
[----:B------:R-:W-:-:S02]  /*1ed0*/  IADD3 R116, P4, R19, R116, RZ ;  /* 0x0000007413747210 */ /* 0x000fc40007f9e0ff */
[----:B------:R-:W-:Y:S01]  /*1ee0*/  IMAD.IADD R9, R9, 0x1, R13 ;  /* 0x0000000109097824 */ /* 0x000fe200078e020d */
[----:B------:R-:W-:Y:S02]  /*1ef0*/  SHF.R.S32.HI R150, RZ, 0x1f, R204 ;  /* 0x0000001fff967819 */ /* 0x000fe400000114cc */
[----:B------:R-:W-:Y:S02]  /*1f00*/  IMAD.X R117, R21, 0x1, R148, P4 ;  /* 0x0000000115757824 */ /* 0x000fe400020e0694 */
[-C--:B0-----:R-:W-:Y:S01]  /*1f10*/  IMAD R12, R148, R6.reuse, RZ ;  /* 0x00000006940c7224 */ /* 0x081fe200078e02ff */
[C---:B------:R-:W-:Y:S01]  /*1f20*/  SHF.L.U64.HI R127, R6.reuse, 0x7, R7 ;  /* 0x00000007067f7819 */ /* 0x040fe20000010207 */
[----:B------:R-:W-:Y:S01]  /*1f30*/  IMAD.WIDE.U32 R108, R19, R6, R16 ;  /* 0x00000006136c7225 */ /* 0x000fe200078e0010 */
[----:B------:R-:W-:-:S03]  /*1f40*/  SHF.L.U64.HI R41, R6, 0x6, R7 ;  /* 0x0000000606297819 */ /* 0x000fc60000010207 */
[C---:B------:R-:W-:Y:S02]  /*1f50*/  IMAD R15, R19.reuse, R7, R12 ;  /* 0x00000007130f7224 */ /* 0x040fe400078e020c */
[----:B------:R-:W-:-:S03]  /*1f60*/  IMAD.WIDE.U32 R110, R19, R6, R22 ;  /* 0x00000006136e7225 */ /* 0x000fc600078e0016 */
[----:B------:R-:W-:Y:S01]  /*1f70*/  IADD3 R109, R109, R15, RZ ;  /* 0x0000000f6d6d7210 */ /* 0x000fe20007ffe0ff */
[----:B------:R-:W-:Y:S02]  /*1f80*/  IMAD.IADD R111, R15, 0x1, R111 ;  /* 0x000000010f6f7824 */ /* 0x000fe400078e026f */
[----:B------:R-:W-:Y:S02]  /*1f90*/  IMAD.SHL.U32 R40, R6, 0x80, RZ ;  /* 0x0000008006287824 */ /* 0x000fe400078e00ff */
[----:B-----5:R-:W-:-:S04]  /*1fa0*/  IMAD.WIDE.U32 R108, R147, R6, R108 ;  /* 0x00000006936c7225 */ /* 0x020fc800078e006c */
[----:B------:R-:W-:-:S04]  /*1fb0*/  IMAD.WIDE.U32 R110, R147, R6, R110 ;  /* 0x00000006936e7225 */ /* 0x000fc800078e006e */
[----:B------:R-:W-:Y:S01]  /*1fc0*/  IMAD.SHL.U32 R39, R6, 0x40, RZ ;  /* 0x0000004006277824 */ /* 0x000fe200078e00ff */
[----:B------:R-:W-:Y:S02]  /*1fd0*/  SHF.R.S32.HI R0, RZ, 0x1f, R29 ;  /* 0x0000001fff007819 */ /* 0x000fe4000001141d */
[----:B------:R-:W-:Y:S02]  /*1fe0*/  SEL R13, R29, RZ, !P0 ;  /* 0x000000ff1d0d7207 */ /* 0x000fe40004000000 */
[----:B------:R-:W-:-:S03]  /*1ff0*/  SEL R0, R0, RZ, !P0 ;  /* 0x000000ff00007207 */ /* 0x000fc60004000000 */
[----:B------:R-:W-:-:S04]  /*2000*/  IMAD.WIDE.U32 R104, R13, UR4, R8 ;  /* 0x000000040d687c25 */ /* 0x000fc8000f8e0008 */
[----:B------:R-:W-:Y:S02]  /*2010*/  IMAD R14, R0, UR4, RZ ;  /* 0x00000004000e7c24 */ /* 0x000fe4000f8e02ff */
[-C--:B------:R-:W-:Y:S02]  /*2020*/  IMAD R8, R148, R4.reuse, RZ ;  /* 0x0000000494087224 */ /* 0x080fe400078e02ff */
[----:B------:R-:W-:Y:S01]  /*2030*/  IMAD R101, R13, UR5, R14 ;  /* 0x000000050d657c24 */ /* 0x000fe2000f8e020e */
[----:B------:R-:W-:Y:S01]  /*2040*/  ULDC.64 UR4, c[0x0][0x328] ;  /* 0x0000ca0000047ab9 */ /* 0x000fe20000000a00 */
[C---:B------:R-:W-:Y:S02]  /*2050*/  IMAD R43, R19.reuse, R5, R8 ;  /* 0x00000005132b7224 */ /* 0x040fe400078e0208 */
[----:B------:R-:W-:-:S04]  /*2060*/  IMAD.WIDE.U32 R8, R19, R4, R22 ;  /* 0x0000000413087225 */ /* 0x000fc800078e0016 */
[----:B------:R-:W-:Y:S01]  /*2070*/  IMAD R0, R0, UR4, RZ ;  /* 0x0000000400007c24 */ /* 0x000fe2000f8e02ff */
[----:B------:R-:W-:Y:S01]  /*2080*/  IADD3 R100, P0, R104, R8, RZ ;  /* 0x0000000868647210 */ /* 0x000fe20007f1e0ff */
[----:B------:R-:W-:Y:S02]  /*2090*/  IMAD.IADD R101, R105, 0x1, R101 ;  /* 0x0000000169657824 */ /* 0x000fe400078e0265 */
[----:B------:R-:W-:Y:S02]  /*20a0*/  IMAD R45, R13, UR5, R0 ;  /* 0x000000050d2d7c24 */ /* 0x000fe4000f8e0200 */
[-C--:B------:R-:W-:Y:S01]  /*20b0*/  IMAD R0, R148, R36.reuse, RZ ;  /* 0x0000002494007224 */ /* 0x080fe200078e02ff */
[----:B------:R-:W-:Y:S01]  /*20c0*/  IADD3.X R43, R101, R9, R43, P0, !PT ;  /* 0x00000009652b7210 */ /* 0x000fe200007fe42b */
[----:B------:R-:W-:Y:S01]  /*20d0*/  IMAD.WIDE.U32 R106, R13, UR4, R10 ;  /* 0x000000040d6a7c25 */ /* 0x000fe2000f8e000a */
[C---:B------:R-:W-:Y:S02]  /*20e0*/  SEL R9, R119.reuse, RZ, P3 ;  /* 0x000000ff77097207 */ /* 0x040fe40001800000 */
[----:B------:R-:W-:Y:S01]  /*20f0*/  SEL R11, R119, RZ, P2 ;  /* 0x000000ff770b7207 */ /* 0x000fe20001000000 */
[----:B------:R-:W-:Y:S01]  /*2100*/  IMAD R13, R19, R37, R0 ;  /* 0x00000025130d7224 */ /* 0x000fe200078e0200 */
[----:B------:R-:W-:Y:S01]  /*2110*/  SEL R0, R119, RZ, P5 ;  /* 0x000000ff77007207 */ /* 0x000fe20002800000 */
[----:B------:R-:W-:Y:S01]  /*2120*/  IMAD.IADD R9, R22, 0x1, R9 ;  /* 0x0000000116097824 */ /* 0x000fe200078e0209 */
[----:B------:R-:W-:Y:S01]  /*2130*/  IADD3 R11, R184, R11, RZ ;  /* 0x0000000bb80b7210 */ /* 0x000fe20007ffe0ff */
[----:B------:R-:W-:Y:S01]  /*2140*/  IMAD.IADD R115, R13, 0x1, R115 ;  /* 0x000000010d737824 */ /* 0x000fe200078e0273 */
[----:B------:R-:W-:Y:S01]  /*2150*/  IADD3 R113, R113, R13, RZ ;  /* 0x0000000d71717210 */ /* 0x000fe20007ffe0ff */
[----:B------:R-:W-:Y:S01]  /*2160*/  IMAD.IADD R13, R185, 0x1, R0 ;  /* 0x00000001b90d7824 */ /* 0x000fe200078e0200 */
[----:B------:R-:W-:Y:S01]  /*2170*/  SHF.R.S32.HI R0, RZ, 0x1f, R9 ;  /* 0x0000001fff007819 */ /* 0x000fe20000011409 */
[----:B------:R-:W-:Y:S01]  /*2180*/  IMAD.WIDE.U32 R114, R147, R36, R114 ;  /* 0x0000002493727225 */ /* 0x000fe200078e0072 */
[----:B------:R-:W-:-:S02]  /*2190*/  SHF.R.S32.HI R10, RZ, 0x1f, R11 ;  /* 0x0000001fff0a7819 */ /* 0x000fc4000001140b */
[----:B------:R-:W-:Y:S01]  /*21a0*/  SHF.R.S32.HI R14, RZ, 0x1f, R13 ;  /* 0x0000001fff0e7819 */ /* 0x000fe2000001140d */
[----:B------:R-:W-:Y:S01]  /*21b0*/  IMAD.WIDE.U32 R112, R147, R36, R112 ;  /* 0x0000002493707225 */ /* 0x000fe200078e0070 */
[CC--:B------:R-:W-:Y:S02]  /*21c0*/  LEA.HI R8, R0.reuse, R9.reuse, RZ, 0x3 ;  /* 0x0000000900087211 */ /* 0x0c0fe400078f18ff */
[----:B------:R-:W-:Y:S01]  /*21d0*/  LEA.HI R0, R0, R9, RZ, 0x6 ;  /* 0x0000000900007211 */ /* 0x000fe200078f30ff */
[----:B------:R-:W-:Y:S01]  /*21e0*/  IMAD.SHL.U32 R119, R119, 0x2, RZ ;  /* 0x0000000277777824 */ /* 0x000fe200078e00ff */
[CC--:B------:R-:W-:Y:S01]  /*21f0*/  LEA.HI R44, R14.reuse, R13.reuse, RZ, 0x3 ;  /* 0x0000000d0e2c7211 */ /* 0x0c0fe200078f18ff */
[----:B------:R-:W-:Y:S01]  /*2200*/  IMAD.IADD R5, R107, 0x1, R45 ;  /* 0x000000016b057824 */ /* 0x000fe200078e022d */
[----:B------:R-:W-:Y:S01]  /*2210*/  LEA.HI R14, R14, R13, RZ, 0x6 ;  /* 0x0000000d0e0e7211 */ /* 0x000fe200078f30ff */
[----:B------:R-:W-:Y:S01]  /*2220*/  IMAD.SHL.U32 R9, R0, 0x80, RZ ;  /* 0x0000008000097824 */ /* 0x000fe200078e00ff */
[----:B------:R-:W-:-:S02]  /*2230*/  LOP3.LUT R0, R189, 0x38, R8, 0xf8, !PT ;  /* 0x00000038bd007812 */ /* 0x000fc400078ef808 */
[----:B------:R-:W-:Y:S01]  /*2240*/  LEA.HI R12, R10, R11, RZ, 0x3 ;  /* 0x0000000b0a0c7211 */ /* 0x000fe200078f18ff */
[----:B------:R-:W-:Y:S01]  /*2250*/  IMAD.SHL.U32 R15, R14, 0x80, RZ ;  /* 0x000000800e0f7824 */ /* 0x000fe200078e00ff */
[----:B------:R-:W-:Y:S02]  /*2260*/  LOP3.LUT R14, R187, 0x38, R8, 0xf8, !PT ;  /* 0x00000038bb0e7812 */ /* 0x000fe400078ef808 */
[----:B------:R-:W-:Y:S02]  /*2270*/  LOP3.LUT R9, R9, 0xffffe000, RZ, 0xc0, !PT ;  /* 0xffffe00009097812 */ /* 0x000fe400078ec0ff */
[----:B------:R-:W-:Y:S02]  /*2280*/  LOP3.LUT R14, R14, R219, RZ, 0x3c, !PT ;  /* 0x000000db0e0e7212 */ /* 0x000fe400078e3cff */
[----:B------:R-:W-:Y:S01]  /*2290*/  LEA.HI R10, R10, R11, RZ, 0x6 ;  /* 0x0000000b0a0a7211 */ /* 0x000fe200078f30ff */
[----:B------:R-:W-:Y:S01]  /*22a0*/  IMAD R146, R190, 0x200, R9 ;  /* 0x00000200be927824 */ /* 0x000fe200078e0209 */
[----:B------:R-:W-:-:S02]  /*22b0*/  IADD3 R144, R14, R9, R193 ;  /* 0x000000090e907210 */ /* 0x000fc40007ffe0c1 */
[----:B------:R-:W-:Y:S02]  /*22c0*/  SHF.R.S32.HI R9, RZ, 0x1f, R147 ;  /* 0x0000001fff097819 */ /* 0x000fe40000011493 */
[----:B------:R-:W-:Y:S02]  /*22d0*/  LOP3.LUT R11, R0, R191, RZ, 0x3c, !PT ;  /* 0x000000bf000b7212 */ /* 0x000fe400078e3cff */
[----:B------:R-:W-:Y:S01]  /*22e0*/  SHF.L.U32 R13, R10, 0x7, RZ ;  /* 0x000000070a0d7819 */ /* 0x000fe200000006ff */
[----:B------:R-:W-:Y:S01]  /*22f0*/  IMAD R0, R9, R6, RZ ;  /* 0x0000000609007224 */ /* 0x000fe200078e02ff */
[C---:B------:R-:W-:Y:S01]  /*2300*/  LOP3.LUT R30, R187.reuse, 0x38, R44, 0xf8, !PT ;  /* 0x00000038bb1e7812 */ /* 0x040fe200078ef82c */
[----:B------:R-:W-:Y:S01]  /*2310*/  IMAD.IADD R146, R146, 0x1, R11 ;  /* 0x0000000192927824 */ /* 0x000fe200078e020b */
[----:B------:R-:W-:Y:S01]  /*2320*/  LOP3.LUT R28, R187, 0x38, R12, 0xf8, !PT ;  /* 0x00000038bb1c7812 */ /* 0x000fe200078ef80c */
[----:B------:R-:W-:Y:S01]  /*2330*/  IMAD R33, R147, R7, R0 ;  /* 0x0000000793217224 */ /* 0x000fe200078e0200 */
[----:B------:R-:W-:Y:S01]  /*2340*/  LOP3.LUT R20, R189, 0x38, R44, 0xf8, !PT ;  /* 0x00000038bd147812 */ /* 0x000fe200078ef82c */
[----:B------:R-:W-:Y:S01]  /*2350*/  IMAD R0, R9, R36, RZ ;  /* 0x0000002409007224 */ /* 0x000fe200078e02ff */
[----:B------:R-:W-:Y:S01]  /*2360*/  LOP3.LUT R15, R15, 0xffffe000, RZ, 0xc0, !PT ;  /* 0xffffe0000f0f7812 */ /* 0x000fe200078ec0ff */
[----:B------:R-:W-:Y:S01]  /*2370*/  IMAD.IADD R34, R109, 0x1, R33 ;  /* 0x000000016d227824 */ /* 0x000fe200078e0221 */
[----:B------:R-:W-:Y:S01]  /*2380*/  LOP3.LUT R10, R189, 0x38, R12, 0xf8, !PT ;  /* 0x00000038bd0a7812 */ /* 0x000fe200078ef80c */
[----:B------:R-:W-:Y:S01]  /*2390*/  IMAD R31, R147, R37, R0 ;  /* 0x00000025931f7224 */ /* 0x000fe200078e0200 */
[----:B------:R-:W-:Y:S01]  /*23a0*/  LOP3.LUT R0, R189, 0x18, R22, 0xf8, !PT ;  /* 0x00000018bd007812 */ /* 0x000fe200078ef816 */
[----:B------:R-:W-:Y:S01]  /*23b0*/  IMAD R139, R190, 0x200, R15 ;  /* 0x00000200be8b7824 */ /* 0x000fe200078e020f */
[----:B------:R-:W-:Y:S01]  /*23c0*/  LOP3.LUT R13, R13, 0xffffe000, RZ, 0xc0, !PT ;  /* 0xffffe0000d0d7812 */ /* 0x000fe200078ec0ff */
[----:B------:R-:W-:Y:S01]  /*23d0*/  IMAD.IADD R33, R33, 0x1, R111 ;  /* 0x0000000121217824 */ /* 0x000fe200078e026f */
[----:B------:R-:W-:-:S02]  /*23e0*/  LOP3.LUT R30, R30, R219, RZ, 0x3c, !PT ;  /* 0x000000db1e1e7212 */ /* 0x000fc400078e3cff */
[----:B------:R-:W-:Y:S02]  /*23f0*/  LOP3.LUT R35, R0, R191, RZ, 0x3c, !PT ;  /* 0x000000bf00237212 */ /* 0x000fe400078e3cff */
[----:B------:R-:W-:Y:S02]  /*2400*/  LOP3.LUT P0, RZ, R211, 0x4, RZ, 0xc0, !PT ;  /* 0x00000004d3ff7812 */ /* 0x000fe4000780c0ff */
[----:B------:R-:W-:Y:S02]  /*2410*/  SEL R0, RZ, 0x20, P1 ;  /* 0x00000020ff007807 */ /* 0x000fe40000800000 */
[----:B------:R-:W-:Y:S02]  /*2420*/  LOP3.LUT R28, R28, R219, RZ, 0x3c, !PT ;  /* 0x000000db1c1c7212 */ /* 0x000fe400078e3cff */
[-C--:B------:R-:W-:Y:S02]  /*2430*/  LOP3.LUT R20, R20, R191.reuse, RZ, 0x3c, !PT ;  /* 0x000000bf14147212 */ /* 0x080fe400078e3cff */
[----:B------:R-:W-:-:S02]  /*2440*/  LOP3.LUT R10, R10, R191, RZ, 0x3c, !PT ;  /* 0x000000bf0a0a7212 */ /* 0x000fc400078e3cff */
[----:B------:R-:W-:Y:S01]  /*2450*/  LEA R145, R190, R13, 0x9 ;  /* 0x0000000dbe917211 */ /* 0x000fe200078e48ff */
[----:B------:R-:W-:Y:S01]  /*2460*/  IMAD.IADD R139, R139, 0x1, R20 ;  /* 0x000000018b8b7824 */ /* 0x000fe200078e0214 */
[----:B------:R-:W-:Y:S02]  /*2470*/  IADD3 R135, R30, R15, R193 ;  /* 0x0000000f1e877210 */ /* 0x000fe40007ffe0c1 */
[----:B------:R-:W-:Y:S02]  /*2480*/  SEL R124, R124, 0xffffffe0, !P0 ;  /* 0xffffffe07c7c7807 */ /* 0x000fe40004000000 */
[----:B------:R-:W-:Y:S02]  /*2490*/  LEA R35, R190, R35, 0x9 ;  /* 0x00000023be237211 */ /* 0x000fe400078e48ff */
[----:B------:R-:W-:Y:S02]  /*24a0*/  LOP3.LUT R29, R8, 0xfffffff8, RZ, 0xc0, !PT ;  /* 0xfffffff8081d7812 */ /* 0x000fe400078ec0ff */
[----:B------:R-:W-:-:S02]  /*24b0*/  LOP3.LUT R21, R12, 0xfffffff8, RZ, 0xc0, !PT ;  /* 0xfffffff80c157812 */ /* 0x000fc400078ec0ff */
[----:B------:R-:W-:Y:S02]  /*24c0*/  LOP3.LUT R15, R44, 0xfffffff8, RZ, 0xc0, !PT ;  /* 0xfffffff82c0f7812 */ /* 0x000fe400078ec0ff */
[----:B------:R-:W-:Y:S02]  /*24d0*/  LOP3.LUT R0, R3, R0, RZ, 0xfc, !PT ;  /* 0x0000000003007212 */ /* 0x000fe400078efcff */
[----:B------:R-:W-:Y:S02]  /*24e0*/  IADD3 R138, R28, R13, R193 ;  /* 0x0000000d1c8a7210 */ /* 0x000fe40007ffe0c1 */
[----:B------:R-:W-:Y:S02]  /*24f0*/  IADD3 R145, R145, R10, RZ ;  /* 0x0000000a91917210 */ /* 0x000fe40007ffe0ff */
[C---:B------:R-:W-:Y:S01]  /*2500*/  SHF.L.U32 R37, R36.reuse, 0x7, RZ ;  /* 0x0000000724257819 */ /* 0x040fe200000006ff */
[----:B------:R-:W-:Y:S01]  /*2510*/  IMAD.SHL.U32 R36, R36, 0x40, RZ ;  /* 0x0000004024247824 */ /* 0x000fe200078e00ff */
[----:B------:R-:W-:Y:S01]  /*2520*/  IADD3 R32, R113, R31, RZ ;  /* 0x0000001f71207210 */ /* 0x000fe20007ffe0ff */
[----:B------:R-:W-:Y:S01]  /*2530*/  IMAD.IADD R31, R31, 0x1, R115 ;  /* 0x000000011f1f7824 */ /* 0x000fe200078e0273 */
[----:B------:R-:W-:-:S02]  /*2540*/  SHF.R.S32.HI R30, RZ, 0x3, R8 ;  /* 0x00000003ff1e7819 */ /* 0x000fc40000011408 */
[----:B------:R-:W-:Y:S02]  /*2550*/  SHF.R.S32.HI R28, RZ, 0x3, R12 ;  /* 0x00000003ff1c7819 */ /* 0x000fe4000001140c */
[----:B------:R-:W-:Y:S02]  /*2560*/  IADD3 R134, R124, R35, RZ ;  /* 0x000000237c867210 */ /* 0x000fe40007ffe0ff */
[----:B------:R-:W-:Y:S02]  /*2570*/  SHF.R.S32.HI R20, RZ, 0x3, R44 ;  /* 0x00000003ff147819 */ /* 0x000fe4000001142c */
[----:B------:R-:W-:Y:S02]  /*2580*/  LOP3.LUT R14, R3, 0x1, RZ, 0xc0, !PT ;  /* 0x00000001030e7812 */ /* 0x000fe400078ec0ff */
[----:B------:R-:W-:Y:S02]  /*2590*/  SHF.R.S32.HI R13, RZ, 0x1f, R29 ;  /* 0x0000001fff0d7819 */ /* 0x000fe4000001141d */
[----:B------:R-:W-:-:S02]  /*25a0*/  SHF.R.S32.HI R12, RZ, 0x1f, R21 ;  /* 0x0000001fff0c7819 */ /* 0x000fc40000011415 */
[----:B------:R-:W-:Y:S02]  /*25b0*/  SHF.R.S32.HI R11, RZ, 0x1f, R15 ;  /* 0x0000001fff0b7819 */ /* 0x000fe4000001140f */
[C---:B------:R-:W-:Y:S02]  /*25c0*/  LOP3.LUT R10, R0.reuse, 0x2, RZ, 0xc0, !PT ;  /* 0x00000002000a7812 */ /* 0x040fe400078ec0ff */
[C---:B------:R-:W-:Y:S02]  /*25d0*/  LOP3.LUT R9, R0.reuse, 0x4, RZ, 0xc0, !PT ;  /* 0x0000000400097812 */ /* 0x040fe400078ec0ff */
[C---:B------:R-:W-:Y:S02]  /*25e0*/  LOP3.LUT R8, R0.reuse, 0x8, RZ, 0xc0, !PT ;  /* 0x0000000800087812 */ /* 0x040fe400078ec0ff */
[C---:B------:R-:W-:Y:S02]  /*25f0*/  LOP3.LUT R7, R0.reuse, 0x10, RZ, 0xc0, !PT ;  /* 0x0000001000077812 */ /* 0x040fe400078ec0ff */
[----:B------:R-:W-:-:S07]  /*2600*/  LOP3.LUT R6, R0, 0x20, RZ, 0xc0, !PT ;  /* 0x0000002000067812 */ /* 0x000fce00078ec0ff */
.L_x_556:
[----:B0-----:R-:W0:Y:S01]  /*2610*/  LDC.64 R120, c[0x0][0x2d8] ;  /* 0x0000b600ff787b82 */ /* 0x001e220000000a00 */
[----:B-12---:R-:W-:Y:S01]  /*2620*/  IADD3 R44, R26, -0x1, RZ ;  /* 0xffffffff1a2c7810 */ /* 0x006fe20007ffe0ff */
[----:B------:R-:W-:Y:S01]  /*2630*/  IMAD R54, R18, 0x6000, R134 ;  /* 0x0000600012367824 */ /* 0x000fe200078e0286 */
[----:B------:R-:W-:Y:S05]  /*2640*/  YIELD ;  /* 0x0000000000007946 */ /* 0x000fea0003800000 */
[----:B------:R-:W1:Y:S01]  /*2650*/  LDC R122, c[0x0][0x3d4] ;  /* 0x0000f500ff7a7b82 */ /* 0x000e620000000800 */
[----:B------:R-:W-:Y:S01]  /*2660*/  SHF.R.S32.HI R46, RZ, 0x1f, R44 ;  /* 0x0000001fff2e7819 */ /* 0x000fe2000001142c */
[-C--:B------:R-:W-:Y:S01]  /*2670*/  IMAD R3, R125, R44.reuse, RZ ;  /* 0x0000002c7d037224 */ /* 0x080fe200078e02ff */
[----:B------:R-:W-:Y:S01]  /*2680*/  BSSY B0, `(.L_x_457) ;  /* 0x0000739000007945 */ /* 0x000fe20003800000 */
[----:B------:R-:W-:-:S04]  /*2690*/  IMAD.WIDE.U32 R132, R42, R44, RZ ;  /* 0x0000002c2a847225 */ /* 0x000fc800078e00ff */
[----:B------:R-:W-:Y:S01]  /*26a0*/  IMAD R3, R46, R42, R3 ;  /* 0x0000002a2e037224 */ /* 0x000fe200078e0203 */
[-C--:B------:R-:W-:Y:S01]  /*26b0*/  IADD3 R4, P5, R100, R132.reuse, RZ ;  /* 0x0000008464047210 */ /* 0x080fe20007fbe0ff */
[----:B------:R-:W-:Y:S01]  /*26c0*/  IMAD R54, R54, 0x2, R25 ;  /* 0x0000000236367824 */ /* 0x000fe200078e0219 */
[----:B------:R-:W-:Y:S01]  /*26d0*/  IADD3 R0, P1, P4, R100, R132, R129 ;  /* 0x0000008464007210 */ /* 0x000fe20007c3e081 */
[----:B------:R-:W-:-:S04]  /*26e0*/  IMAD.IADD R96, R133, 0x1, R3 ;  /* 0x0000000185607824 */ /* 0x000fc800078e0203 */
[----:B------:R-:W-:Y:S01]  /*26f0*/  IMAD.X R26, R96, 0x1, R43, P5 ;  /* 0x00000001601a7824 */ /* 0x000fe200028e062b */
[-C--:B0-----:R-:W-:Y:S02]  /*2700*/  LEA R56, P0, R4, R120.reuse, 0x1 ;  /* 0x0000007804387211 */ /* 0x081fe400078008ff */
[----:B------:R-:W-:Y:S02]  /*2710*/  LEA R52, P5, R0, R120, 0x1 ;  /* 0x0000007800347211 */ /* 0x000fe400078a08ff */
[-C--:B------:R-:W-:Y:S01]  /*2720*/  LEA.HI.X R57, R4, R121.reuse, R26, 0x1, P0 ;  /* 0x0000007904397211 */ /* 0x080fe200000f0c1a */
[----:B------:R-:W-:Y:S01]  /*2730*/  IMAD.MOV.U32 R26, RZ, RZ, R44 ;  /* 0x000000ffff1a7224 */ /* 0x000fe200078e002c */
[----:B------:R-:W-:Y:S02]  /*2740*/  IADD3.X R3, R43, R96, R128, P1, P4 ;  /* 0x000000602b037210 */ /* 0x000fe40000fe8480 */
[----:B-1----:R-:W-:Y:S02]  /*2750*/  ISETP.GE.AND P0, PT, R122, 0x1, PT ;  /* 0x000000017a00780c */ /* 0x002fe40003f06270 */
[----:B------:R-:W-:Y:S01]  /*2760*/  LEA.HI.X R53, R0, R121, R3, 0x1, P5 ;  /* 0x0000007900357211 */ /* 0x000fe200028f0c03 */
[----:B------:R-:W-:Y:S01]  /*2770*/  IMAD R0, R18, 0x6000, R35 ;  /* 0x0000600012007824 */ /* 0x000fe200078e0223 */
[----:B------:R-:W-:-:S04]  /*2780*/  ISETP.GT.AND P1, PT, R44, R123, PT ;  /* 0x0000007b2c00720c */ /* 0x000fc80003f24270 */
[----:B------:R-:W-:Y:S02]  /*2790*/  P2R R118, PR, RZ, 0x2 ;  /* 0x00000002ff767803 */ /* 0x000fe40000000000 */
[----:B------:R-:W-:-:S03]  /*27a0*/  LEA R55, R0, R25, 0x1 ;  /* 0x0000001900377211 */ /* 0x000fc600078e08ff */
[----:B------:R-:W-:Y:S05]  /*27b0*/  @!P0 BRA `(.L_x_458) ;  /* 0x0000006c00c08947 */ /* 0x000fea0003800000 */
[----:B------:R-:W-:Y:S01]  /*27c0*/  ULDC.U8 UR4, c[0x0][0x3f0] ;  /* 0x0000fc0000047ab9 */ /* 0x000fe20000000000 */
[-C--:B------:R-:W-:Y:S01]  /*27d0*/  IMAD R0, R126, R44.reuse, RZ ;  /* 0x0000002c7e007224 */ /* 0x080fe200078e02ff */
[----:B------:R-:W-:Y:S01]  /*27e0*/  ISETP.NE.AND P0, PT, RZ, UR4, PT ;  /* 0x00000004ff007c0c */ /* 0x000fe2000bf05270 */
[-C--:B------:R-:W-:Y:S02]  /*27f0*/  IMAD R45, R127, R44.reuse, RZ ;  /* 0x0000002c7f2d7224 */ /* 0x080fe400078e02ff */
[----:B------:R-:W-:Y:S02]  /*2800*/  IMAD R3, R46, R37, R0 ;  /* 0x000000252e037224 */ /* 0x000fe400078e0200 */
[----:B------:R-:W-:-:S04]  /*2810*/  IMAD.WIDE.U32 R94, R37, R44, RZ ;  /* 0x0000002c255e7225 */ /* 0x000fc800078e00ff */
[----:B------:R-:W-:Y:S01]  /*2820*/  IMAD R4, R26, -0x80, R27 ;  /* 0xffffff801a047824 */ /* 0x000fe200078e021b */
[----:B------:R-:W-:Y:S01]  /*2830*/  IADD3 R0, R95, R3, RZ ;  /* 0x000000035f007210 */ /* 0x000fe20007ffe0ff */
[----:B------:R-:W-:Y:S02]  /*2840*/  IMAD R45, R46, R40, R45 ;  /* 0x000000282e2d7224 */ /* 0x000fe400078e022d */
[----:B------:R-:W-:Y:S01]  /*2850*/  IMAD.WIDE.U32 R92, R40, R44, RZ ;  /* 0x0000002c285c7225 */ /* 0x000fe200078e00ff */
[----:B------:R-:W-:-:S03]  /*2860*/  VIMNMX R4, R4, 0x80, PT ;  /* 0x0000008004047848 */ /* 0x000fc60003fe0100 */
[----:B------:R-:W-:Y:S01]  /*2870*/  IMAD.IADD R3, R93, 0x1, R45 ;  /* 0x000000015d037824 */ /* 0x000fe200078e022d */
[----:B------:R-:W-:Y:S06]  /*2880*/  @!P0 BRA `(.L_x_459) ;  /* 0x0000003000f08947 */ /* 0x000fec0003800000 */
[----:B------:R-:W-:Y:S01]  /*2890*/  ISETP.GE.AND P0, PT, R19, R4, PT ;  /* 0x000000041300720c */ /* 0x000fe20003f06270 */
[----:B------:R-:W-:Y:S01]  /*28a0*/  BSSY B1, `(.L_x_460) ;  /* 0x000003c000017945 */ /* 0x000fe20003800000 */
        /* <DEDUP_REMOVED lines=13> */
[----:B------:R-:W-:Y:S06]  /*2980*/  @P0 BRA `(.L_x_461) ;  /* 0x0000000000b40947 */ /* 0x000fec0003800000 */
[----:B------:R-:W-:Y:S01]  /*2990*/  IADD3 R45, P4, R112, R94, RZ ;  /* 0x0000005e702d7210 */ /* 0x000fe20007f9e0ff */
[----:B------:R-:W-:Y:S01]  /*29a0*/  ULDC.64 UR4, c[0x0][0x3c8] ;  /* 0x0000f20000047ab9 */ /* 0x000fe20000000a00 */
[----:B------:R-:W-:Y:S01]  /*29b0*/  IADD3 R47, P1, R108, R92, RZ ;  /* 0x0000005c6c2f7210 */ /* 0x000fe20007f3e0ff */
[----:B------:R-:W-:Y:S01]  /*29c0*/  ULDC.64 UR6, c[0x0][0x3e0] ;  /* 0x0000f80000067ab9 */ /* 0x000fe20000000a00 */
[----:B------:R-:W-:Y:S01]  /*29d0*/  VIADD R51, R16, 0x10 ;  /* 0x0000001010337836 */ /* 0x000fe20000000000 */
[----:B------:R-:W-:Y:S01]  /*29e0*/  CS2R R130, SRZ ;  /* 0x0000000000827805 */ /* 0x000fe2000001ff00 */
[----:B------:R-:W-:Y:S01]  /*29f0*/  IMAD.X R46, R0, 0x1, R32, P4 ;  /* 0x00000001002e7824 */ /* 0x000fe200020e0620 */
[----:B------:R-:W-:Y:S02]  /*2a00*/  LEA R44, P4, R45, UR4, 0x1 ;  /* 0x000000042d2c7c11 */ /* 0x000fe4000f8808ff */
[----:B------:R-:W-:Y:S02]  /*2a10*/  CS2R R98, SRZ ;  /* 0x0000000000627805 */ /* 0x000fe4000001ff00 */
[----:B------:R-:W-:-:S02]  /*2a20*/  IADD3.X R50, R3, R34, RZ, P1, !PT ;  /* 0x0000002203327210 */ /* 0x000fc40000ffe4ff */
[----:B------:R-:W-:Y:S02]  /*2a30*/  CS2R R132, SRZ ;  /* 0x0000000000847805 */ /* 0x000fe4000001ff00 */
[----:B------:R-:W-:Y:S02]  /*2a40*/  LEA.HI.X R45, R45, UR5, R46, 0x1, P4 ;  /* 0x000000052d2d7c11 */ /* 0x000fe4000a0f0c2e */
[----:B------:R-:W-:Y:S02]  /*2a50*/  CS2R R120, SRZ ;  /* 0x0000000000787805 */ /* 0x000fe4000001ff00 */
[C---:B------:R-:W-:Y:S02]  /*2a60*/  LEA R46, P4, R47.reuse, UR6, 0x1 ;  /* 0x000000062f2e7c11 */ /* 0x040fe4000f8808ff */
[----:B------:R-:W-:Y:S02]  /*2a70*/  ISETP.GE.AND P1, PT, R16, R122, PT ;  /* 0x0000007a1000720c */ /* 0x000fe40003f26270 */
[----:B------:R-:W-:-:S02]  /*2a80*/  LEA.HI.X R47, R47, UR7, R50, 0x1, P4 ;  /* 0x000000072f2f7c11 */ /* 0x000fc4000a0f0c32 */
[----:B------:R-:W-:Y:S01]  /*2a90*/  ISETP.GE.AND P4, PT, R51, R122, PT ;  /* 0x0000007a3300720c */ /* 0x000fe20003f86270 */
[C---:B------:R-:W-:Y:S01]  /*2aa0*/  VIADD R51, R16.reuse, 0x20 ;  /* 0x0000002010337836 */ /* 0x040fe20000000000 */
[----:B------:R-:W-:-:S07]  /*2ab0*/  IADD3 R59, R16, 0x30, RZ ;  /* 0x00000030103b7810 */ /* 0x000fce0007ffe0ff */
[----:B------:R0:W5:Y:S04]  /*2ac0*/  @!P1 LDG.E.64 R130, desc[UR36][R44.64] ;  /* 0x000000242c829981 */ /* 0x000168000c1e1b00 */
[----:B------:R0:W5:Y:S01]  /*2ad0*/  @!P1 LDG.E.64 R132, desc[UR36][R46.64] ;  /* 0x000000242e849981 */ /* 0x000162000c1e1b00 */
[----:B------:R-:W-:-:S03]  /*2ae0*/  ISETP.GE.AND P1, PT, R51, R122, PT ;  /* 0x0000007a3300720c */ /* 0x000fc60003f26270 */
[----:B------:R0:W5:Y:S04]  /*2af0*/  @!P4 LDG.E.64 R98, desc[UR36][R44.64+0x20] ;  /* 0x000020242c62c981 */ /* 0x000168000c1e1b00 */
[----:B------:R0:W5:Y:S01]  /*2b00*/  @!P4 LDG.E.64 R120, desc[UR36][R46.64+0x20] ;  /* 0x000020242e78c981 */ /* 0x000162000c1e1b00 */
[----:B------:R-:W-:Y:S02]  /*2b10*/  ISETP.GE.AND P4, PT, R59, R122, PT ;  /* 0x0000007a3b00720c */ /* 0x000fe40003f86270 */
[----:B------:R-:W-:Y:S02]  /*2b20*/  CS2R R90, SRZ ;  /* 0x00000000005a7805 */ /* 0x000fe4000001ff00 */
[----:B------:R-:W-:Y:S02]  /*2b30*/  CS2R R96, SRZ ;  /* 0x0000000000607805 */ /* 0x000fe4000001ff00 */
[----:B------:R-:W-:-:S02]  /*2b40*/  CS2R R86, SRZ ;  /* 0x0000000000567805 */ /* 0x000fc4000001ff00 */
[----:B------:R-:W-:Y:S01]  /*2b50*/  CS2R R88, SRZ ;  /* 0x0000000000587805 */ /* 0x000fe2000001ff00 */
[C---:B------:R-:W-:Y:S02]  /*2b60*/  VIADD R51, R16.reuse, 0x40 ;  /* 0x0000004010337836 */ /* 0x040fe40000000000 */
[----:B------:R-:W-:Y:S01]  /*2b70*/  VIADD R59, R16, 0x50 ;  /* 0x00000050103b7836 */ /* 0x000fe20000000000 */
        /* <DEDUP_REMOVED lines=10> */
[----:B------:R0:W5:Y:S04]  /*2c20*/  @!P1 LDG.E.64 R82, desc[UR36][R44.64+0x80] ;  /* 0x000080242c529981 */ /* 0x000168000c1e1b00 */
[----:B------:R0:W5:Y:S04]  /*2c30*/  @!P1 LDG.E.64 R84, desc[UR36][R46.64+0x80] ;  /* 0x000080242e549981 */ /* 0x000168000c1e1b00 */
[----:B------:R0:W5:Y:S04]  /*2c40*/  @!P4 LDG.E.64 R78, desc[UR36][R44.64+0xa0] ;  /* 0x0000a0242c4ec981 */ /* 0x000168000c1e1b00 */
[----:B------:R0:W5:Y:S02]  /*2c50*/  @!P4 LDG.E.64 R80, desc[UR36][R46.64+0xa0] ;  /* 0x0000a0242e50c981 */ /* 0x000164000c1e1b00 */
.L_x_461:
[----:B------:R-:W-:Y:S05]  /*2c60*/  BSYNC B1 ;  /* 0x0000000000017941 */ /* 0x000fea0003800000 */
.L_x_460:
        /* <DEDUP_REMOVED lines=12> */
[----:B-----5:R-:W-:Y:S01]  /*2d30*/  MOV R136, R78 ;  /* 0x0000004e00887202 */ /* 0x020fe20000000f00 */
[----:B------:R-:W-:Y:S01]  /*2d40*/  IMAD.MOV.U32 R137, RZ, RZ, R79 ;  /* 0x000000ffff897224 */ /* 0x000fe200078e004f */
[----:B------:R-:W-:Y:S01]  /*2d50*/  CS2R R76, SRZ ;  /* 0x00000000004c7805 */ /* 0x000fe2000001ff00 */
[----:B------:R-:W-:Y:S06]  /*2d60*/  @P4 BRA `(.L_x_463) ;  /* 0x0000000000b44947 */ /* 0x000fec0003800000 */
[----:B------:R-:W-:Y:S01]  /*2d70*/  IADD3 R94, P1, P5, R112, R94, R36 ;  /* 0x0000005e705e7210 */ /* 0x000fe20007d3e024 */
[----:B------:R-:W-:Y:S01]  /*2d80*/  ULDC.64 UR4, c[0x0][0x3c8] ;  /* 0x0000f20000047ab9 */ /* 0x000fe20000000a00 */
[----:B------:R-:W-:Y:S01]  /*2d90*/  ULDC.64 UR6, c[0x0][0x3e0] ;  /* 0x0000f80000067ab9 */ /* 0x000fe20000000a00 */
[----:B------:R-:W-:Y:S02]  /*2da0*/  CS2R R74, SRZ ;  /* 0x00000000004a7805 */ /* 0x000fe4000001ff00 */
[----:B0-----:R-:W-:Y:S02]  /*2db0*/  IADD3.X R45, R32, R0, R38, P1, P5 ;  /* 0x00000000202d7210 */ /* 0x001fe40000fea426 */
[----:B------:R-:W-:Y:S02]  /*2dc0*/  CS2R R76, SRZ ;  /* 0x00000000004c7805 */ /* 0x000fe4000001ff00 */
[----:B------:R-:W-:-:S04]  /*2dd0*/  IADD3 R92, P1, P5, R108, R92, R39 ;  /* 0x0000005c6c5c7210 */ /* 0x000fc80007d3e027 */
[----:B------:R-:W-:Y:S02]  /*2de0*/  IADD3.X R3, R34, R3, R41, P1, P5 ;  /* 0x0000000322037210 */ /* 0x000fe40000fea429 */
[----:B------:R-:W-:-:S04]  /*2df0*/  LEA R44, P1, R94, UR4, 0x1 ;  /* 0x000000045e2c7c11 */ /* 0x000fc8000f8208ff */
[----:B------:R-:W-:Y:S02]  /*2e00*/  LEA.HI.X R45, R94, UR5, R45, 0x1, P1 ;  /* 0x000000055e2d7c11 */ /* 0x000fe400088f0c2d */
[----:B------:R-:W-:-:S04]  /*2e10*/  LEA R46, P1, R92, UR6, 0x1 ;  /* 0x000000065c2e7c11 */ /* 0x000fc8000f8208ff */
[----:B------:R-:W-:Y:S01]  /*2e20*/  LEA.HI.X R47, R92, UR7, R3, 0x1, P1 ;  /* 0x000000075c2f7c11 */ /* 0x000fe200088f0c03 */
[C---:B------:R-:W-:Y:S01]  /*2e30*/  VIADD R3, R16.reuse, 0x10 ;  /* 0x0000001010037836 */ /* 0x040fe20000000000 */
[----:B------:R-:W-:Y:S02]  /*2e40*/  ISETP.GE.AND P1, PT, R16, R122, PT ;  /* 0x0000007a1000720c */ /* 0x000fe40003f26270 */
[----:B------:R-:W-:Y:S02]  /*2e50*/  CS2R R70, SRZ ;  /* 0x0000000000467805 */ /* 0x000fe4000001ff00 */
[----:B------:R-:W-:-:S09]  /*2e60*/  CS2R R72, SRZ ;  /* 0x0000000000487805 */ /* 0x000fd2000001ff00 */
[----:B------:R1:W5:Y:S04]  /*2e70*/  @!P1 LDG.E.64 R74, desc[UR36][R44.64] ;  /* 0x000000242c4a9981 */ /* 0x000368000c1e1b00 */
[----:B------:R1:W5:Y:S01]  /*2e80*/  @!P1 LDG.E.64 R76, desc[UR36][R46.64] ;  /* 0x000000242e4c9981 */ /* 0x000362000c1e1b00 */
[----:B------:R-:W-:Y:S02]  /*2e90*/  ISETP.GE.AND P1, PT, R3, R122, PT ;  /* 0x0000007a0300720c */ /* 0x000fe40003f26270 */
[----:B------:R-:W-:Y:S02]  /*2ea0*/  IADD3 R3, R16, 0x20, RZ ;  /* 0x0000002010037810 */ /* 0x000fe40007ffe0ff */
[----:B------:R-:W-:Y:S02]  /*2eb0*/  CS2R R66, SRZ ;  /* 0x0000000000427805 */ /* 0x000fe4000001ff00 */
[----:B------:R-:W-:-:S07]  /*2ec0*/  CS2R R68, SRZ ;  /* 0x0000000000447805 */ /* 0x000fce000001ff00 */
[----:B------:R1:W5:Y:S04]  /*2ed0*/  @!P1 LDG.E.64 R70, desc[UR36][R44.64+0x20] ;  /* 0x000020242c469981 */ /* 0x000368000c1e1b00 */
[----:B------:R1:W5:Y:S01]  /*2ee0*/  @!P1 LDG.E.64 R72, desc[UR36][R46.64+0x20] ;  /* 0x000020242e489981 */ /* 0x000362000c1e1b00 */
[----:B------:R-:W-:Y:S01]  /*2ef0*/  ISETP.GE.AND P1, PT, R3, R122, PT ;  /* 0x0000007a0300720c */ /* 0x000fe20003f26270 */
[----:B------:R-:W-:Y:S01]  /*2f00*/  VIADD R3, R16, 0x30 ;  /* 0x0000003010037836 */ /* 0x000fe20000000000 */
[----:B------:R-:W-:Y:S02]  /*2f10*/  CS2R R62, SRZ ;  /* 0x00000000003e7805 */ /* 0x000fe4000001ff00 */
[----:B------:R-:W-:-:S09]  /*2f20*/  CS2R R64, SRZ ;  /* 0x0000000000407805 */ /* 0x000fd2000001ff00 */
        /* <DEDUP_REMOVED lines=14> */
[----:B------:R-:W-:-:S13]  /*3010*/  ISETP.GE.AND P1, PT, R3, R122, PT ;  /* 0x0000007a0300720c */ /* 0x000fda0003f26270 */
[----:B------:R1:W5:Y:S04]  /*3020*/  @!P1 LDG.E.64 R48, desc[UR36][R44.64+0xa0] ;  /* 0x0000a0242c309981 */ /* 0x000368000c1e1b00 */
[----:B------:R1:W5:Y:S02]  /*3030*/  @!P1 LDG.E.64 R50, desc[UR36][R46.64+0xa0] ;  /* 0x0000a0242e329981 */ /* 0x000364000c1e1b00 */
.L_x_463:
[----:B------:R-:W-:Y:S05]  /*3040*/  BSYNC B1 ;  /* 0x0000000000017941 */ /* 0x000fea0003800000 */
.L_x_462:
[----:B------:R-:W-:Y:S01]  /*3050*/  IMAD.MOV.U32 R0, RZ, RZ, R82 ;  /* 0x000000ffff007224 */ /* 0x000fe200078e0052 */
[----:B01----:R-:W-:Y:S01]  /*3060*/  MOV R45, R91 ;  /* 0x0000005b002d7202 */ /* 0x003fe20000000f00 */
[----:B------:R-:W-:Y:S01]  /*3070*/  IMAD.MOV.U32 R3, RZ, RZ, R83 ;  /* 0x000000ffff037224 */ /* 0x000fe200078e0053 */
[----:B------:R-:W-:Y:S01]  /*3080*/  PRMT R156, R136, 0x5410, R137 ;  /* 0x00005410889c7816 */ /* 0x000fe20000000089 */
[----:B------:R-:W-:Y:S01]  /*3090*/  IMAD.MOV.U32 R44, RZ, RZ, R90 ;  /* 0x000000ffff2c7224 */ /* 0x000fe200078e005a */
[----:B------:R-:W-:Y:S02]  /*30a0*/  ISETP.NE.AND P1, PT, R188, 0x3, PT ;  /* 0x00000003bc00780c */ /* 0x000fe40003f25270 */
[----:B------:R-:W-:Y:S01]  /*30b0*/  PRMT R158, R0, 0x5410, R3 ;  /* 0x00005410009e7816 */ /* 0x000fe20000000003 */
[----:B------:R-:W-:Y:S01]  /*30c0*/  IMAD.MOV.U32 R3, RZ, RZ, R87 ;  /* 0x000000ffff037224 */ /* 0x000fe200078e0057 */
[----:B------:R-:W-:Y:S02]  /*30d0*/  MOV R0, R86 ;  /* 0x0000005600007202 */ /* 0x000fe40000000f00 */
[----:B------:R-:W-:Y:S01]  /*30e0*/  PRMT R168, R44, 0x5410, R45 ;  /* 0x000054102ca87816 */ /* 0x000fe2000000002d */
[----:B------:R-:W-:Y:S01]  /*30f0*/  IMAD.MOV.U32 R45, RZ, RZ, R131 ;  /* 0x000000ffff2d7224 */ /* 0x000fe200078e0083 */
[----:B------:R-:W-:Y:S01]  /*3100*/  PRMT R160, R0, 0x5410, R3 ;  /* 0x0000541000a07816 */ /* 0x000fe20000000003 */
[----:B------:R-:W-:Y:S01]  /*3110*/  IMAD.MOV.U32 R0, RZ, RZ, R98 ;  /* 0x000000ffff007224 */ /* 0x000fe200078e0062 */
[----:B------:R-:W-:Y:S01]  /*3120*/  MOV R44, R130 ;  /* 0x00000082002c7202 */ /* 0x000fe20000000f00 */
[----:B------:R-:W-:-:S03]  /*3130*/  IMAD.MOV.U32 R3, RZ, RZ, R99 ;  /* 0x000000ffff037224 */ /* 0x000fc600078e0063 */
        /* <DEDUP_REMOVED lines=10> */
[----:B------:R-:W-:Y:S02]  /*31e0*/  MOV R0, R88 ;  /* 0x0000005800007202 */ /* 0x000fe40000000f00 */
        /* <DEDUP_REMOVED lines=8> */
[----:B-----5:R-:W-:Y:S01]  /*3270*/  IMAD.MOV.U32 R0, RZ, RZ, R48 ;  /* 0x000000ffff007224 */ /* 0x020fe200078e0030 */
        /* <DEDUP_REMOVED lines=34> */
[----:B------:R-:W-:Y:S02]  /*34a0*/  PRMT R143, R45, 0x5410, R44 ;  /* 0x000054102d8f7816 */ /* 0x000fe4000000002c */
[----:B------:R-:W-:Y:S01]  /*34b0*/  PRMT R153, R3, 0x5410, R0 ;  /* 0x0000541003997816 */ /* 0x000fe20000000000 */
[----:B------:R-:W-:Y:S06]  /*34c0*/  @!P1 BRA `(.L_x_464) ;  /* 0x0000000000049947 */ /* 0x000fec0003800000 */
[----:B------:R-:W-:Y:S01]  /*34d0*/  BPT.TRAP 0x1 ;  /* 0x000000040000795c */ /* 0x000fe20000300000 */
.L_x_464:
[----:B------:R-:W-:Y:S01]  /*34e0*/  IMAD R3, R18, 0x8, R2 ;  /* 0x0000000812037824 */ /* 0x000fe200078e0202 */
[----:B------:R-:W-:Y:S01]  /*34f0*/  SHF.L.U32 R0, R186, 0x1f, RZ ;  /* 0x0000001fba007819 */ /* 0x000fe200000006ff */
[----:B------:R-:W-:Y:S03]  /*3500*/  BSSY B1, `(.L_x_465) ;  /* 0x0000003000017945 */ /* 0x000fe60003800000 */
[----:B------:R-:W0:Y:S02]  /*3510*/  SYNCS.PHASECHK.TRANS64.TRYWAIT P5, [R3+URZ+0x34890], R0 ;  /* 0x03489000030075a7 */ /* 0x000e2400080a017f */
[----:B0-----:R-:W-:Y:S05]  /*3520*/  @!P5 BRA `(.L_x_466) ;  /* 0x000001a000a4d947 */ /* 0x001fea0003800000 */
.L_x_766:
[----:B------:R-:W-:Y:S05]  /*3530*/  BSYNC B1 ;  /* 0x0000000000017941 */ /* 0x000fea0003800000 */
.L_x_465:
[----:B------:R-:W-:Y:S04]  /*3540*/  BSSY B1, `(.L_x_467) ;  /* 0x0000139000017945 */ /* 0x000fe80003800000 */
[----:B------:R-:W-:Y:S05]  /*3550*/  @P0 BRA `(.L_x_468) ;  /* 0x0000001000dc0947 */ /* 0x000fea0003800000 */
[----:B------:R-:W-:Y:S01]  /*3560*/  ISETP.NE.AND P0, PT, R14, RZ, PT ;  /* 0x000000ff0e00720c */ /* 0x000fe20003f05270 */
[----:B------:R-:W-:-:S12]  /*3570*/  BSSY B2, `(.L_x_469) ;  /* 0x0000031000027945 */ /* 0x000fd80003800000 */
[----:B------:R-:W-:Y:S05]  /*3580*/  @!P0 BRA `(.L_x_470) ;  /* 0x0000000000bc8947 */ /* 0x000fea0003800000 */
[----:B------:R1:W2:Y:S01]  /*3590*/  LDS.128 R44, [R55] ;  /* 0x00000000372c7984 */ /* 0x0002a20000000c00 */
[----:B------:R-:W-:Y:S01]  /*35a0*/  ISETP.GE.AND P0, PT, R16, R122, PT ;  /* 0x0000007a1000720c */ /* 0x000fe20003f06270 */
[----:B------:R-:W-:-:S12]  /*35b0*/  BSSY B3, `(.L_x_471) ;  /* 0x000002b000037945 */ /* 0x000fd80003800000 */
[----:B-1----:R-:W-:Y:S05]  /*35c0*/  @P0 BRA `(.L_x_472) ;  /* 0x0000000000a40947 */ /* 0x002fea0003800000 */
[--C-:B------:R-:W-:Y:S01]  /*35d0*/  SHF.R.U64 R161, R130, 0x10, R131.reuse ;  /* 0x0000001082a17819 */ /* 0x100fe20000001283 */
[--C-:B--2---:R-:W-:Y:S01]  /*35e0*/  HADD2.F32 R162, -RZ, R45.reuse.H1_H1 ;  /* 0x3000002dffa27230 */ /* 0x104fe20000004100 */
[----:B------:R-:W-:Y:S01]  /*35f0*/  SHF.R.U32.HI R130, RZ, 0x10, R131 ;  /* 0x00000010ff827819 */ /* 0x000fe20000011683 */
[----:B------:R-:W-:Y:S01]  /*3600*/  HADD2.F32 R166, -RZ, R45.H0_H0 ;  /* 0x2000002dffa67230 */ /* 0x000fe20000004100 */
[--C-:B------:R-:W-:Y:S01]  /*3610*/  SHF.R.U64 R131, R132, 0x10, R133.reuse ;  /* 0x0000001084837819 */ /* 0x100fe20000001285 */
[--C-:B------:R-:W-:Y:S01]  /*3620*/  HADD2.F32 R132, -RZ, R47.reuse.H1_H1 ;  /* 0x3000002fff847230 */ /* 0x100fe20000004100 */
[----:B------:R-:W-:Y:S01]  /*3630*/  SHF.R.U32.HI R133, RZ, 0x10, R133 ;  /* 0x00000010ff857819 */ /* 0x000fe20000011685 */
[----:B------:R-:W-:Y:S02]  /*3640*/  HADD2.F32 R164, -RZ, R47.H0_H0 ;  /* 0x2000002fffa47230 */ /* 0x000fe40000004100 */
[----:B------:R-:W-:Y:S02]  /*3650*/  HADD2.F32 R163, -RZ, R131.H0_H0 ;  /* 0x20000083ffa37230 */ /* 0x000fe40000004100 */
[----:B------:R-:W-:-:S02]  /*3660*/  HADD2.F32 R133, -RZ, R133.H0_H0 ;  /* 0x20000085ff857230 */ /* 0x000fc40000004100 */
[----:B------:R-:W-:Y:S02]  /*3670*/  HADD2.F32 R161, -RZ, R161.H0_H0 ;  /* 0x200000a1ffa17230 */ /* 0x000fe40000004100 */
[----:B------:R-:W-:Y:S01]  /*3680*/  FMUL.FTZ R45, R162, R163 ;  /* 0x000000a3a22d7220 */ /* 0x000fe20000410000 */
[----:B------:R-:W-:Y:S02]  /*3690*/  HADD2.F32 R131, -RZ, R130.H0_H0 ;  /* 0x20000082ff837230 */ /* 0x000fe40000004100 */
[----:B------:R-:W-:Y:S01]  /*36a0*/  FMUL.FTZ R47, R132, R133 ;  /* 0x00000085842f7220 */ /* 0x000fe20000410000 */
[----:B------:R-:W-:Y:S01]  /*36b0*/  FMUL.FTZ R163, R166, R163 ;  /* 0x000000a3a6a37220 */ /* 0x000fe20000410000 */
[----:B------:R-:W-:Y:S01]  /*36c0*/  FMUL.FTZ R133, R164, R133 ;  /* 0x00000085a4857220 */ /* 0x000fe20000410000 */
[----:B------:R-:W-:Y:S01]  /*36d0*/  FFMA.FTZ R45, R166, R161, -R45 ;  /* 0x000000a1a62d7223 */ /* 0x000fe2000001082d */
[----:B------:R-:W-:Y:S01]  /*36e0*/  FFMA.FTZ R47, R164, R131, -R47 ;  /* 0x00000083a42f7223 */ /* 0x000fe2000001082f */
[----:B------:R-:W-:Y:S01]  /*36f0*/  FFMA.FTZ R130, R162, R161, R163 ;  /* 0x000000a1a2827223 */ /* 0x000fe200000100a3 */
[----:B------:R-:W-:Y:S01]  /*3700*/  FFMA.FTZ R132, R132, R131, R133 ;  /* 0x0000008384847223 */ /* 0x000fe20000010085 */
[----:B------:R-:W-:-:S02]  /*3710*/  HADD2.F32 R133, -RZ, R167.H0_H0 ;  /* 0x200000a7ff857230 */ /* 0x000fc40000004100 */
[--C-:B------:R-:W-:Y:S01]  /*3720*/  HADD2.F32 R162, -RZ, R44.reuse.H1_H1 ;  /* 0x3000002cffa27230 */ /* 0x100fe20000004100 */
[----:B------:R-:W-:Y:S01]  /*3730*/  F2FP.F16.F32.PACK_AB R45, R130, R45 ;  /* 0x0000002d822d723e */ /* 0x000fe200000000ff */
[----:B------:R-:W-:Y:S01]  /*3740*/  HADD2.F32 R164, -RZ, R44.H0_H0 ;  /* 0x2000002cffa47230 */ /* 0x000fe20000004100 */
[----:B------:R-:W-:Y:S01]  /*3750*/  F2FP.F16.F32.PACK_AB R47, R132, R47 ;  /* 0x0000002f842f723e */ /* 0x000fe200000000ff */
[----:B------:R-:W-:Y:S02]  /*3760*/  HADD2.F32 R131, -RZ, R167.H1_H1 ;  /* 0x300000a7ff837230 */ /* 0x000fe40000004100 */
[-C--:B------:R-:W-:Y:S01]  /*3770*/  FMUL.FTZ R163, R162, R133.reuse ;  /* 0x00000085a2a37220 */ /* 0x080fe20000410000 */
[--C-:B------:R-:W-:Y:S02]  /*3780*/  HADD2.F32 R44, -RZ, R46.reuse.H1_H1 ;  /* 0x3000002eff2c7230 */ /* 0x100fe40000004100 */
[----:B------:R-:W-:Y:S01]  /*3790*/  FMUL.FTZ R167, R164, R133 ;  /* 0x00000085a4a77220 */ /* 0x000fe20000410000 */
[----:B------:R-:W-:-:S02]  /*37a0*/  HADD2.F32 R46, -RZ, R46.H0_H0 ;  /* 0x2000002eff2e7230 */ /* 0x000fc40000004100 */
[--C-:B------:R-:W-:Y:S02]  /*37b0*/  HADD2.F32 R161, -RZ, R165.reuse.H0_H0 ;  /* 0x200000a5ffa17230 */ /* 0x100fe40000004100 */
[-C--:B------:R-:W-:Y:S01]  /*37c0*/  FMUL.FTZ R133, R44, R131.reuse ;  /* 0x000000832c857220 */ /* 0x080fe20000410000 */
[----:B------:R-:W-:Y:S02]  /*37d0*/  HADD2.F32 R165, -RZ, R165.H1_H1 ;  /* 0x300000a5ffa57230 */ /* 0x000fe40000004100 */
[----:B------:R-:W-:Y:S01]  /*37e0*/  FMUL.FTZ R131, R46, R131 ;  /* 0x000000832e837220 */ /* 0x000fe20000410000 */
[-C--:B------:R-:W-:Y:S01]  /*37f0*/  FFMA.FTZ R163, R164, R161.reuse, -R163 ;  /* 0x000000a1a4a37223 */ /* 0x080fe200000108a3 */
[----:B------:R-:W-:Y:S01]  /*3800*/  FFMA.FTZ R162, R162, R161, R167 ;  /* 0x000000a1a2a27223 */ /* 0x000fe200000100a7 */
[-C--:B------:R-:W-:Y:S01]  /*3810*/  FFMA.FTZ R133, R46, R165.reuse, -R133 ;  /* 0x000000a52e857223 */ /* 0x080fe20000010885 */
[----:B------:R-:W-:-:S03]  /*3820*/  FFMA.FTZ R44, R44, R165, R131 ;  /* 0x000000a52c2c7223 */ /* 0x000fc60000010083 */
[----:B------:R-:W-:Y:S02]  /*3830*/  F2FP.F16.F32.PACK_AB R162, R162, R163 ;  /* 0x000000a3a2a2723e */ /* 0x000fe400000000ff */
[----:B------:R-:W-:Y:S02]  /*3840*/  F2FP.F16.F32.PACK_AB R46, R44, R133 ;  /* 0x000000852c2e723e */ /* 0x000fe400000000ff */
[----:B------:R-:W-:-:S07]  /*3850*/  MOV R44, R162 ;  /* 0x000000a2002c7202 */ /* 0x000fce0000000f00 */
.L_x_472:
[----:B------:R-:W-:Y:S05]  /*3860*/  BSYNC B3 ;  /* 0x0000000000037941 */ /* 0x000fea0003800000 */
.L_x_471:
[----:B--2---:R1:W-:Y:S02]  /*3870*/  STG.E.128 desc[UR36][R56.64], R44 ;  /* 0x0000002c38007986 */ /* 0x0043e4000c101d24 */
.L_x_470:
[----:B------:R-:W-:Y:S05]  /*3880*/  BSYNC B2 ;  /* 0x0000000000027941 */ /* 0x000fea0003800000 */
.L_x_469:
[----:B------:R-:W-:Y:S01]  /*3890*/  ISETP.NE.AND P0, PT, R10, RZ, PT ;  /* 0x000000ff0a00720c */ /* 0x000fe20003f05270 */
[----:B------:R-:W-:-:S12]  /*38a0*/  BSSY B2, `(.L_x_473) ;  /* 0x0000031000027945 */ /* 0x000fd80003800000 */
[----:B------:R-:W-:Y:S05]  /*38b0*/  @!P0 BRA `(.L_x_474) ;  /* 0x0000000000bc8947 */ /* 0x000fea0003800000 */
[----:B-1----:R1:W2:Y:S01]  /*38c0*/  LDS.128 R44, [R54] ;  /* 0x00000000362c7984 */ /* 0x0022a20000000c00 */
[----:B------:R-:W-:Y:S01]  /*38d0*/  VIADD R131, R16, 0x10 ;  /* 0x0000001010837836 */ /* 0x000fe20000000000 */
[----:B------:R-:W-:Y:S04]  /*38e0*/  BSSY B3, `(.L_x_475) ;  /* 0x000002b000037945 */ /* 0x000fe80003800000 */
[----:B------:R-:W-:-:S13]  /*38f0*/  ISETP.GE.AND P0, PT, R131, R122, PT ;  /* 0x0000007a8300720c */ /* 0x000fda0003f06270 */
[----:B-1----:R-:W-:Y:S05]  /*3900*/  @P0 BRA `(.L_x_476) ;  /* 0x0000000000a00947 */ /* 0x002fea0003800000 */
[--C-:B------:R-:W-:Y:S01]  /*3910*/  SHF.R.U64 R120, R120, 0x10, R121.reuse ;  /* 0x0000001078787819 */ /* 0x100fe20000001279 */
[--C-:B--2---:R-:W-:Y:S01]  /*3920*/  HADD2.F32 R131, -RZ, R45.reuse.H1_H1 ;  /* 0x3000002dff837230 */ /* 0x104fe20000004100 */
[----:B------:R-:W-:Y:S01]  /*3930*/  SHF.R.U32.HI R121, RZ, 0x10, R121 ;  /* 0x00000010ff797819 */ /* 0x000fe20000011679 */
[----:B------:R-:W-:Y:S01]  /*3940*/  HADD2.F32 R45, -RZ, R45.H0_H0 ;  /* 0x2000002dff2d7230 */ /* 0x000fe20000004100 */
[--C-:B------:R-:W-:Y:S01]  /*3950*/  SHF.R.U64 R98, R98, 0x10, R99.reuse ;  /* 0x0000001062627819 */ /* 0x100fe20000001263 */
[----:B------:R-:W-:Y:S01]  /*3960*/  HADD2.F32 R120, -RZ, R120.H0_H0 ;  /* 0x20000078ff787230 */ /* 0x000fe20000004100 */
[----:B------:R-:W-:Y:S01]  /*3970*/  SHF.R.U32.HI R99, RZ, 0x10, R99 ;  /* 0x00000010ff637819 */ /* 0x000fe20000011663 */
[----:B------:R-:W-:Y:S02]  /*3980*/  HADD2.F32 R121, -RZ, R121.H0_H0 ;  /* 0x20000079ff797230 */ /* 0x000fe40000004100 */
[--C-:B------:R-:W-:Y:S02]  /*3990*/  HADD2.F32 R130, -RZ, R47.reuse.H1_H1 ;  /* 0x3000002fff827230 */ /* 0x100fe40000004100 */
[----:B------:R-:W-:Y:S01]  /*39a0*/  FMUL.FTZ R162, R131, R120 ;  /* 0x0000007883a27220 */ /* 0x000fe20000410000 */
[----:B------:R-:W-:-:S02]  /*39b0*/  HADD2.F32 R132, -RZ, R47.H0_H0 ;  /* 0x2000002fff847230 */ /* 0x000fc40000004100 */
[C---:B------:R-:W-:Y:S01]  /*39c0*/  FMUL.FTZ R120, R45.reuse, R120 ;  /* 0x000000782d787220 */ /* 0x040fe20000410000 */
[----:B------:R-:W-:Y:S02]  /*39d0*/  HADD2.F32 R98, -RZ, R98.H0_H0 ;  /* 0x20000062ff627230 */ /* 0x000fe40000004100 */
[-C--:B------:R-:W-:Y:S01]  /*39e0*/  FMUL.FTZ R47, R130, R121.reuse ;  /* 0x00000079822f7220 */ /* 0x080fe20000410000 */
[----:B------:R-:W-:Y:S02]  /*39f0*/  HADD2.F32 R99, -RZ, R99.H0_H0 ;  /* 0x20000063ff637230 */ /* 0x000fe40000004100 */
[----:B------:R-:W-:Y:S01]  /*3a00*/  FMUL.FTZ R121, R132, R121 ;  /* 0x0000007984797220 */ /* 0x000fe20000410000 */
[-C--:B------:R-:W-:Y:S01]  /*3a10*/  FFMA.FTZ R162, R45, R98.reuse, -R162 ;  /* 0x000000622da27223 */ /* 0x080fe200000108a2 */
[----:B------:R-:W-:Y:S02]  /*3a20*/  FFMA.FTZ R131, R131, R98, R120 ;  /* 0x0000006283837223 */ /* 0x000fe40000010078 */
[----:B------:R-:W-:Y:S01]  /*3a30*/  FFMA.FTZ R130, R130, R99, R121 ;  /* 0x0000006382827223 */ /* 0x000fe20000010079 */
[----:B------:R-:W-:-:S02]  /*3a40*/  HADD2.F32 R98, -RZ, R44.H1_H1 ;  /* 0x3000002cff627230 */ /* 0x000fc40000004100 */
[----:B------:R-:W-:Y:S01]  /*3a50*/  FFMA.FTZ R47, R132, R99, -R47 ;  /* 0x00000063842f7223 */ /* 0x000fe2000001082f */
[----:B------:R-:W-:Y:S02]  /*3a60*/  HADD2.F32 R121, -RZ, R172.H0_H0 ;  /* 0x200000acff797230 */ /* 0x000fe40000004100 */
[----:B------:R-:W-:Y:S02]  /*3a70*/  HADD2.F32 R44, -RZ, R44.H0_H0 ;  /* 0x2000002cff2c7230 */ /* 0x000fe40000004100 */
[----:B------:R-:W-:Y:S02]  /*3a80*/  HADD2.F32 R45, -RZ, R172.H1_H1 ;  /* 0x300000acff2d7230 */ /* 0x000fe40000004100 */
[-C--:B------:R-:W-:Y:S01]  /*3a90*/  FMUL.FTZ R133, R98, R121.reuse ;  /* 0x0000007962857220 */ /* 0x080fe20000410000 */
[--C-:B------:R-:W-:Y:S02]  /*3aa0*/  HADD2.F32 R120, -RZ, R46.reuse.H1_H1 ;  /* 0x3000002eff787230 */ /* 0x100fe40000004100 */
[----:B------:R-:W-:Y:S01]  /*3ab0*/  FMUL.FTZ R161, R44, R121 ;  /* 0x000000792ca17220 */ /* 0x000fe20000410000 */
[----:B------:R-:W-:Y:S01]  /*3ac0*/  HADD2.F32 R46, -RZ, R46.H0_H0 ;  /* 0x2000002eff2e7230 */ /* 0x000fe20000004100 */
[----:B------:R-:W-:Y:S01]  /*3ad0*/  F2FP.F16.F32.PACK_AB R47, R130, R47 ;  /* 0x0000002f822f723e */ /* 0x000fe200000000ff */
[----:B------:R-:W-:-:S02]  /*3ae0*/  HADD2.F32 R99, -RZ, R169.H0_H0 ;  /* 0x200000a9ff637230 */ /* 0x000fc40000004100 */
[-C--:B------:R-:W-:Y:S01]  /*3af0*/  FMUL.FTZ R121, R120, R45.reuse ;  /* 0x0000002d78797220 */ /* 0x080fe20000410000 */
[----:B------:R-:W-:Y:S02]  /*3b00*/  HADD2.F32 R169, -RZ, R169.H1_H1 ;  /* 0x300000a9ffa97230 */ /* 0x000fe40000004100 */
[----:B------:R-:W-:Y:S01]  /*3b10*/  FMUL.FTZ R45, R46, R45 ;  /* 0x0000002d2e2d7220 */ /* 0x000fe20000410000 */
[-C--:B------:R-:W-:Y:S01]  /*3b20*/  FFMA.FTZ R133, R44, R99.reuse, -R133 ;  /* 0x000000632c857223 */ /* 0x080fe20000010885 */
[----:B------:R-:W-:Y:S01]  /*3b30*/  FFMA.FTZ R98, R98, R99, R161 ;  /* 0x0000006362627223 */ /* 0x000fe200000100a1 */
[-C--:B------:R-:W-:Y:S01]  /*3b40*/  FFMA.FTZ R121, R46, R169.reuse, -R121 ;  /* 0x000000a92e797223 */ /* 0x080fe20000010879 */
[----:B------:R-:W-:Y:S01]  /*3b50*/  FFMA.FTZ R120, R120, R169, R45 ;  /* 0x000000a978787223 */ /* 0x000fe2000001002d */
[----:B------:R-:W-:Y:S02]  /*3b60*/  F2FP.F16.F32.PACK_AB R45, R131, R162 ;  /* 0x000000a2832d723e */ /* 0x000fe400000000ff */
[----:B------:R-:W-:-:S02]  /*3b70*/  F2FP.F16.F32.PACK_AB R44, R98, R133 ;  /* 0x00000085622c723e */ /* 0x000fc400000000ff */
[----:B------:R-:W-:-:S07]  /*3b80*/  F2FP.F16.F32.PACK_AB R46, R120, R121 ;  /* 0x00000079782e723e */ /* 0x000fce00000000ff */
.L_x_476:
[----:B------:R-:W-:Y:S05]  /*3b90*/  BSYNC B3 ;  /* 0x0000000000037941 */ /* 0x000fea0003800000 */
.L_x_475:
[----:B--2---:R2:W-:Y:S02]  /*3ba0*/  STG.E.128 desc[UR36][R56.64+0x40], R44 ;  /* 0x0000402c38007986 */ /* 0x0045e4000c101d24 */
.L_x_474:
[----:B------:R-:W-:Y:S05]  /*3bb0*/  BSYNC B2 ;  /* 0x0000000000027941 */ /* 0x000fea0003800000 */
.L_x_473:
[----:B------:R-:W-:Y:S01]  /*3bc0*/  ISETP.NE.AND P0, PT, R9, RZ, PT ;  /* 0x000000ff0900720c */ /* 0x000fe20003f05270 */
[----:B------:R-:W-:-:S12]  /*3bd0*/  BSSY B2, `(.L_x_477) ;  /* 0x0000034000027945 */ /* 0x000fd80003800000 */
[----:B------:R-:W-:Y:S05]  /*3be0*/  @!P0 BRA `(.L_x_478) ;  /* 0x0000000000c88947 */ /* 0x000fea0003800000 */
[----:B-12---:R1:W2:Y:S01]  /*3bf0*/  LDS.128 R44, [R55+0x4000] ;  /* 0x00400000372c7984 */ /* 0x0062a20000000c00 */
[----:B------:R-:W-:Y:S01]  /*3c00*/  VIADD R99, R16, 0x20 ;  /* 0x0000002010637836 */ /* 0x000fe20000000000 */
[----:B------:R-:W-:Y:S04]  /*3c10*/  BSSY B3, `(.L_x_479) ;  /* 0x000002e000037945 */ /* 0x000fe80003800000 */
[----:B------:R-:W-:-:S13]  /*3c20*/  ISETP.GE.AND P0, PT, R99, R122, PT ;  /* 0x0000007a6300720c */ /* 0x000fda0003f06270 */
[----:B-1----:R-:W-:Y:S05]  /*3c30*/  @P0 BRA `(.L_x_480) ;  /* 0x0000000000ac0947 */ /* 0x002fea0003800000 */
[----:B------:R-:W-:Y:S01]  /*3c40*/  SHF.R.U64 R130, R96, 0x10, R97 ;  /* 0x0000001060827819 */ /* 0x000fe20000001261 */
[----:B--2---:R-:W-:Y:S01]  /*3c50*/  IMAD.MOV.U32 R120, RZ, RZ, R47 ;  /* 0x000000ffff787224 */ /* 0x004fe200078e002f */
[----:B------:R-:W-:Y:S02]  /*3c60*/  SHF.R.U32.HI R96, RZ, 0x10, R97 ;  /* 0x00000010ff607819 */ /* 0x000fe40000011661 */
[----:B------:R-:W-:Y:S01]  /*3c70*/  MOV R97, R45 ;  /* 0x0000002d00617202 */ /* 0x000fe20000000f00 */
[----:B------:R-:W-:Y:S01]  /*3c80*/  HADD2.F32 R130, -RZ, R130.H0_H0 ;  /* 0x20000082ff827230 */ /* 0x000fe20000004100 */
[--C-:B------:R-:W-:Y:S01]  /*3c90*/  SHF.R.U64 R98, R90, 0x10, R91.reuse ;  /* 0x000000105a627819 */ /* 0x100fe2000000125b */
[----:B------:R-:W-:Y:S01]  /*3ca0*/  HADD2.F32 R45, -RZ, R96.H0_H0 ;  /* 0x20000060ff2d7230 */ /* 0x000fe20000004100 */
[----:B------:R-:W-:Y:S01]  /*3cb0*/  SHF.R.U32.HI R90, RZ, 0x10, R91 ;  /* 0x00000010ff5a7819 */ /* 0x000fe2000001165b */
[--C-:B------:R-:W-:Y:S02]  /*3cc0*/  HADD2.F32 R47, -RZ, R97.reuse.H1_H1 ;  /* 0x30000061ff2f7230 */ /* 0x100fe40000004100 */
[----:B------:R-:W-:-:S02]  /*3cd0*/  HADD2.F32 R97, -RZ, R97.H0_H0 ;  /* 0x20000061ff617230 */ /* 0x000fc40000004100 */
[--C-:B------:R-:W-:Y:S02]  /*3ce0*/  HADD2.F32 R96, -RZ, R120.reuse.H1_H1 ;  /* 0x30000078ff607230 */ /* 0x100fe40000004100 */
[----:B------:R-:W-:Y:S02]  /*3cf0*/  HADD2.F32 R120, -RZ, R120.H0_H0 ;  /* 0x20000078ff787230 */ /* 0x000fe40000004100 */
[----:B------:R-:W-:Y:S02]  /*3d00*/  HADD2.F32 R98, -RZ, R98.H0_H0 ;  /* 0x20000062ff627230 */ /* 0x000fe40000004100 */
[-C--:B------:R-:W-:Y:S01]  /*3d10*/  FMUL.FTZ R99, R96, R45.reuse ;  /* 0x0000002d60637220 */ /* 0x080fe20000410000 */
[----:B------:R-:W-:Y:S02]  /*3d20*/  HADD2.F32 R91, -RZ, R90.H0_H0 ;  /* 0x2000005aff5b7230 */ /* 0x000fe40000004100 */
[-C--:B------:R-:W-:Y:S01]  /*3d30*/  FMUL.FTZ R90, R47, R130.reuse ;  /* 0x000000822f5a7220 */ /* 0x080fe20000410000 */
[----:B------:R-:W-:Y:S01]  /*3d40*/  FMUL.FTZ R130, R97, R130 ;  /* 0x0000008261827220 */ /* 0x000fe20000410000 */
[----:B------:R-:W-:-:S02]  /*3d50*/  FMUL.FTZ R121, R120, R45 ;  /* 0x0000002d78797220 */ /* 0x000fc40000410000 */
[-C--:B------:R-:W-:Y:S01]  /*3d60*/  FFMA.FTZ R45, R97, R98.reuse, -R90 ;  /* 0x00000062612d7223 */ /* 0x080fe2000001085a */
[----:B------:R-:W-:Y:S01]  /*3d70*/  FFMA.FTZ R90, R47, R98, R130 ;  /* 0x000000622f5a7223 */ /* 0x000fe20000010082 */
[-C--:B------:R-:W-:Y:S01]  /*3d80*/  FFMA.FTZ R47, R120, R91.reuse, -R99 ;  /* 0x0000005b782f7223 */ /* 0x080fe20000010863 */
[--C-:B------:R-:W-:Y:S02]  /*3d90*/  HADD2.F32 R99, -RZ, R171.reuse.H0_H0 ;  /* 0x200000abff637230 */ /* 0x100fe40000004100 */
[----:B------:R-:W-:Y:S01]  /*3da0*/  FFMA.FTZ R96, R96, R91, R121 ;  /* 0x0000005b60607223 */ /* 0x000fe20000010079 */
[--C-:B------:R-:W-:Y:S01]  /*3db0*/  HADD2.F32 R98, -RZ, R44.reuse.H1_H1 ;  /* 0x3000002cff627230 */ /* 0x100fe20000004100 */
[----:B------:R-:W-:Y:S01]  /*3dc0*/  F2FP.F16.F32.PACK_AB R45, R90, R45 ;  /* 0x0000002d5a2d723e */ /* 0x000fe200000000ff */
[----:B------:R-:W-:Y:S02]  /*3dd0*/  HADD2.F32 R120, -RZ, R44.H0_H0 ;  /* 0x2000002cff787230 */ /* 0x000fe40000004100 */
[----:B------:R-:W-:-:S02]  /*3de0*/  HADD2.F32 R171, -RZ, R171.H1_H1 ;  /* 0x300000abffab7230 */ /* 0x000fc40000004100 */
[-C--:B------:R-:W-:Y:S01]  /*3df0*/  FMUL.FTZ R121, R98, R99.reuse ;  /* 0x0000006362797220 */ /* 0x080fe20000410000 */
[----:B------:R-:W-:Y:S02]  /*3e00*/  HADD2.F32 R44, -RZ, R46.H1_H1 ;  /* 0x3000002eff2c7230 */ /* 0x000fe40000004100 */
[----:B------:R-:W-:Y:S01]  /*3e10*/  FMUL.FTZ R99, R120, R99 ;  /* 0x0000006378637220 */ /* 0x000fe20000410000 */
[----:B------:R-:W-:Y:S01]  /*3e20*/  HADD2.F32 R91, -RZ, R168.H0_H0 ;  /* 0x200000a8ff5b7230 */ /* 0x000fe20000004100 */
[----:B------:R-:W-:Y:S01]  /*3e30*/  F2FP.F16.F32.PACK_AB R47, R96, R47 ;  /* 0x0000002f602f723e */ /* 0x000fe200000000ff */
[----:B------:R-:W-:Y:S02]  /*3e40*/  HADD2.F32 R46, -RZ, R46.H0_H0 ;  /* 0x2000002eff2e7230 */ /* 0x000fe40000004100 */
[----:B------:R-:W-:Y:S01]  /*3e50*/  FMUL.FTZ R131, R44, R171 ;  /* 0x000000ab2c837220 */ /* 0x000fe20000410000 */
[----:B------:R-:W-:Y:S02]  /*3e60*/  HADD2.F32 R97, -RZ, R168.H1_H1 ;  /* 0x300000a8ff617230 */ /* 0x000fe40000004100 */
[-C--:B------:R-:W-:Y:S01]  /*3e70*/  FFMA.FTZ R121, R120, R91.reuse, -R121 ;  /* 0x0000005b78797223 */ /* 0x080fe20000010879 */
[----:B------:R-:W-:Y:S01]  /*3e80*/  FFMA.FTZ R98, R98, R91, R99 ;  /* 0x0000005b62627223 */ /* 0x000fe20000010063 */
[C---:B------:R-:W-:Y:S01]  /*3e90*/  FMUL.FTZ R171, R46.reuse, R171 ;  /* 0x000000ab2eab7220 */ /* 0x040fe20000410000 */
[----:B------:R-:W-:-:S03]  /*3ea0*/  FFMA.FTZ R131, R46, R97, -R131 ;  /* 0x000000612e837223 */ /* 0x000fc60000010883 */
[----:B------:R-:W-:Y:S01]  /*3eb0*/  FFMA.FTZ R44, R44, R97, R171 ;  /* 0x000000612c2c7223 */ /* 0x000fe200000100ab */
[----:B------:R-:W-:-:S04]  /*3ec0*/  F2FP.F16.F32.PACK_AB R98, R98, R121 ;  /* 0x000000796262723e */ /* 0x000fc800000000ff */
[----:B------:R-:W-:Y:S01]  /*3ed0*/  F2FP.F16.F32.PACK_AB R46, R44, R131 ;  /* 0x000000832c2e723e */ /* 0x000fe200000000ff */
[----:B------:R-:W-:-:S07]  /*3ee0*/  IMAD.MOV.U32 R44, RZ, RZ, R98 ;  /* 0x000000ffff2c7224 */ /* 0x000fce00078e0062 */
.L_x_480:
[----:B------:R-:W-:Y:S05]  /*3ef0*/  BSYNC B3 ;  /* 0x0000000000037941 */ /* 0x000fea0003800000 */
.L_x_479:
[----:B--2---:R3:W-:Y:S02]  /*3f00*/  STG.E.128 desc[UR36][R56.64+0x80], R44 ;  /* 0x0000802c38007986 */ /* 0x0047e4000c101d24 */
.L_x_478:
[----:B------:R-:W-:Y:S05]  /*3f10*/  BSYNC B2 ;  /* 0x0000000000027941 */ /* 0x000fea0003800000 */
.L_x_477:
[----:B------:R-:W-:Y:S01]  /*3f20*/  ISETP.NE.AND P0, PT, R8, RZ, PT ;  /* 0x000000ff0800720c */ /* 0x000fe20003f05270 */
[----:B------:R-:W-:-:S12]  /*3f30*/  BSSY B2, `(.L_x_481) ;  /* 0x0000033000027945 */ /* 0x000fd80003800000 */
[----:B------:R-:W-:Y:S05]  /*3f40*/  @!P0 BRA `(.L_x_482) ;  /* 0x0000000000c48947 */ /* 0x000fea0003800000 */
[----:B-123--:R1:W2:Y:S01]  /*3f50*/  LDS.128 R44, [R54+0x4000] ;  /* 0x00400000362c7984 */ /* 0x00e2a20000000c00 */
[----:B------:R-:W-:Y:S01]  /*3f60*/  IADD3 R91, R16, 0x30, RZ ;  /* 0x00000030105b7810 */ /* 0x000fe20007ffe0ff */
[----:B------:R-:W-:Y:S03]  /*3f70*/  BSSY B3, `(.L_x_483) ;  /* 0x000002d000037945 */ /* 0x000fe60003800000 */
[----:B------:R-:W-:-:S13]  /*3f80*/  ISETP.GE.AND P0, PT, R91, R122, PT ;  /* 0x0000007a5b00720c */ /* 0x000fda0003f06270 */
[----:B-1----:R-:W-:Y:S05]  /*3f90*/  @P0 BRA `(.L_x_484) ;  /* 0x0000000000a80947 */ /* 0x002fea0003800000 */
[--C-:B------:R-:W-:Y:S01]  /*3fa0*/  SHF.R.U64 R97, R86, 0x10, R87.reuse ;  /* 0x0000001056617819 */ /* 0x100fe20000001257 */
[----:B--2---:R-:W-:Y:S01]  /*3fb0*/  IMAD.MOV.U32 R86, RZ, RZ, R44 ;  /* 0x000000ffff567224 */ /* 0x004fe200078e002c */
[----:B------:R-:W-:Y:S01]  /*3fc0*/  SHF.R.U32.HI R90, RZ, 0x10, R87 ;  /* 0x00000010ff5a7819 */ /* 0x000fe20000011657 */
[----:B------:R-:W-:Y:S01]  /*3fd0*/  IMAD.MOV.U32 R87, RZ, RZ, R47 ;  /* 0x000000ffff577224 */ /* 0x000fe200078e002f */
[--C-:B------:R-:W-:Y:S01]  /*3fe0*/  SHF.R.U64 R91, R88, 0x10, R89.reuse ;  /* 0x00000010585b7819 */ /* 0x100fe20000001259 */
[--C-:B------:R-:W-:Y:S01]  /*3ff0*/  HADD2.F32 R47, -RZ, R45.reuse.H1_H1 ;  /* 0x3000002dff2f7230 */ /* 0x100fe20000004100 */
[----:B------:R-:W-:Y:S01]  /*4000*/  SHF.R.U32.HI R96, RZ, 0x10, R89 ;  /* 0x00000010ff607819 */ /* 0x000fe20000011659 */
[----:B------:R-:W-:Y:S02]  /*4010*/  HADD2.F32 R44, -RZ, R45.H0_H0 ;  /* 0x2000002dff2c7230 */ /* 0x000fe40000004100 */
[----:B------:R-:W-:Y:S02]  /*4020*/  HADD2.F32 R91, -RZ, R91.H0_H0 ;  /* 0x2000005bff5b7230 */ /* 0x000fe40000004100 */
[----:B------:R-:W-:-:S02]  /*4030*/  HADD2.F32 R88, -RZ, R87.H1_H1 ;  /* 0x30000057ff587230 */ /* 0x000fc40000004100 */
[----:B------:R-:W-:Y:S02]  /*4040*/  HADD2.F32 R96, -RZ, R96.H0_H0 ;  /* 0x20000060ff607230 */ /* 0x000fe40000004100 */
[-C--:B------:R-:W-:Y:S01]  /*4050*/  FMUL.FTZ R45, R47, R91.reuse ;  /* 0x0000005b2f2d7220 */ /* 0x080fe20000410000 */
[----:B------:R-:W-:Y:S02]  /*4060*/  HADD2.F32 R87, -RZ, R87.H0_H0 ;  /* 0x20000057ff577230 */ /* 0x000fe40000004100 */
[----:B------:R-:W-:Y:S01]  /*4070*/  FMUL.FTZ R98, R44, R91 ;  /* 0x0000005b2c627220 */ /* 0x000fe20000410000 */
[----:B------:R-:W-:Y:S02]  /*4080*/  HADD2.F32 R89, -RZ, R97.H0_H0 ;  /* 0x20000061ff597230 */ /* 0x000fe40000004100 */
[-C--:B------:R-:W-:Y:S01]  /*4090*/  FMUL.FTZ R120, R88, R96.reuse ;  /* 0x0000006058787220 */ /* 0x080fe20000410000 */
[----:B------:R-:W-:Y:S02]  /*40a0*/  HADD2.F32 R90, -RZ, R90.H0_H0 ;  /* 0x2000005aff5a7230 */ /* 0x000fe40000004100 */
[----:B------:R-:W-:Y:S01]  /*40b0*/  FMUL.FTZ R91, R87, R96 ;  /* 0x00000060575b7220 */ /* 0x000fe20000410000 */
[----:B------:R-:W-:-:S02]  /*40c0*/  HADD2.F32 R97, -RZ, R170.H1_H1 ;  /* 0x300000aaff617230 */ /* 0x000fc40000004100 */
[-C--:B------:R-:W-:Y:S01]  /*40d0*/  FFMA.FTZ R44, R44, R89.reuse, -R45 ;  /* 0x000000592c2c7223 */ /* 0x080fe2000001082d */
[----:B------:R-:W-:Y:S01]  /*40e0*/  FFMA.FTZ R45, R47, R89, R98 ;  /* 0x000000592f2d7223 */ /* 0x000fe20000010062 */
[-C--:B------:R-:W-:Y:S01]  /*40f0*/  FFMA.FTZ R47, R87, R90.reuse, -R120 ;  /* 0x0000005a572f7223 */ /* 0x080fe20000010878 */
[----:B------:R-:W-:Y:S01]  /*4100*/  FFMA.FTZ R96, R88, R90, R91 ;  /* 0x0000005a58607223 */ /* 0x000fe2000001005b */
[----:B------:R-:W-:Y:S02]  /*4110*/  HADD2.F32 R90, -RZ, R170.H0_H0 ;  /* 0x200000aaff5a7230 */ /* 0x000fe40000004100 */
[----:B------:R-:W-:Y:S01]  /*4120*/  HADD2.F32 R87, -RZ, R86.H1_H1 ;  /* 0x30000056ff577230 */ /* 0x000fe20000004100 */
[----:B------:R-:W-:Y:S01]  /*4130*/  F2FP.F16.F32.PACK_AB R45, R45, R44 ;  /* 0x0000002c2d2d723e */ /* 0x000fe200000000ff */
[----:B------:R-:W-:Y:S01]  /*4140*/  HADD2.F32 R88, -RZ, R46.H1_H1 ;  /* 0x3000002eff587230 */ /* 0x000fe20000004100 */
[----:B------:R-:W-:Y:S01]  /*4150*/  F2FP.F16.F32.PACK_AB R47, R96, R47 ;  /* 0x0000002f602f723e */ /* 0x000fe200000000ff */
[----:B------:R-:W-:-:S02]  /*4160*/  HADD2.F32 R86, -RZ, R86.H0_H0 ;  /* 0x20000056ff567230 */ /* 0x000fc40000004100 */
[CC--:B------:R-:W-:Y:S01]  /*4170*/  FMUL.FTZ R99, R87.reuse, R90.reuse ;  /* 0x0000005a57637220 */ /* 0x0c0fe20000410000 */
[----:B------:R-:W-:Y:S02]  /*4180*/  HADD2.F32 R46, -RZ, R46.H0_H0 ;  /* 0x2000002eff2e7230 */ /* 0x000fe40000004100 */
[-C--:B------:R-:W-:Y:S01]  /*4190*/  FMUL.FTZ R121, R88, R97.reuse ;  /* 0x0000006158797220 */ /* 0x080fe20000410000 */
[--C-:B------:R-:W-:Y:S02]  /*41a0*/  HADD2.F32 R89, -RZ, R160.reuse.H0_H0 ;  /* 0x200000a0ff597230 */ /* 0x100fe40000004100 */
[----:B------:R-:W-:Y:S01]  /*41b0*/  FMUL.FTZ R90, R86, R90 ;  /* 0x0000005a565a7220 */ /* 0x000fe20000410000 */
[----:B------:R-:W-:Y:S02]  /*41c0*/  HADD2.F32 R91, -RZ, R160.H1_H1 ;  /* 0x300000a0ff5b7230 */ /* 0x000fe40000004100 */
[----:B------:R-:W-:Y:S01]  /*41d0*/  FMUL.FTZ R97, R46, R97 ;  /* 0x000000612e617220 */ /* 0x000fe20000410000 */
[-C--:B------:R-:W-:Y:S01]  /*41e0*/  FFMA.FTZ R99, R86, R89.reuse, -R99 ;  /* 0x0000005956637223 */ /* 0x080fe20000010863 */
[----:B------:R-:W-:Y:S01]  /*41f0*/  FFMA.FTZ R90, R87, R89, R90 ;  /* 0x00000059575a7223 */ /* 0x000fe2000001005a */
[-C--:B------:R-:W-:Y:S01]  /*4200*/  FFMA.FTZ R121, R46, R91.reuse, -R121 ;  /* 0x0000005b2e797223 */ /* 0x080fe20000010879 */
[----:B------:R-:W-:-:S03]  /*4210*/  FFMA.FTZ R88, R88, R91, R97 ;  /* 0x0000005b58587223 */ /* 0x000fc60000010061 */
[----:B------:R-:W-:Y:S02]  /*4220*/  F2FP.F16.F32.PACK_AB R44, R90, R99 ;  /* 0x000000635a2c723e */ /* 0x000fe400000000ff */
[----:B------:R-:W-:-:S07]  /*4230*/  F2FP.F16.F32.PACK_AB R46, R88, R121 ;  /* 0x00000079582e723e */ /* 0x000fce00000000ff */
.L_x_484:
[----:B------:R-:W-:Y:S05]  /*4240*/  BSYNC B3 ;  /* 0x0000000000037941 */ /* 0x000fea0003800000 */
.L_x_483:
[----:B--2---:R4:W-:Y:S02]  /*4250*/  STG.E.128 desc[UR36][R56.64+0xc0], R44 ;  /* 0x0000c02c38007986 */ /* 0x0049e4000c101d24 */
.L_x_482:
[----:B------:R-:W-:Y:S05]  /*4260*/  BSYNC B2 ;  /* 0x0000000000027941 */ /* 0x000fea0003800000 */
.L_x_481:
[----:B------:R-:W-:Y:S01]  /*4270*/  ISETP.NE.AND P0, PT, R7, RZ, PT ;  /* 0x000000ff0700720c */ /* 0x000fe20003f05270 */
[----:B------:R-:W-:-:S12]  /*4280*/  BSSY B2, `(.L_x_485) ;  /* 0x0000032000027945 */ /* 0x000fd80003800000 */
[----:B------:R-:W-:Y:S05]  /*4290*/  @!P0 BRA `(.L_x_486) ;  /* 0x0000000000c08947 */ /* 0x000fea0003800000 */
[----:B-1234-:R1:W2:Y:S01]  /*42a0*/  LDS.128 R44, [R55+0x8000] ;  /* 0x00800000372c7984 */ /* 0x01e2a20000000c00 */
[----:B------:R-:W-:Y:S01]  /*42b0*/  IADD3 R87, R16, 0x40, RZ ;  /* 0x0000004010577810 */ /* 0x000fe20007ffe0ff */
[----:B------:R-:W-:Y:S03]  /*42c0*/  BSSY B3, `(.L_x_487) ;  /* 0x000002c000037945 */ /* 0x000fe60003800000 */
[----:B------:R-:W-:-:S13]  /*42d0*/  ISETP.GE.AND P0, PT, R87, R122, PT ;  /* 0x0000007a5700720c */ /* 0x000fda0003f06270 */
[----:B-1----:R-:W-:Y:S05]  /*42e0*/  @P0 BRA `(.L_x_488) ;  /* 0x0000000000a40947 */ /* 0x002fea0003800000 */
[--C-:B------:R-:W-:Y:S01]  /*42f0*/  SHF.R.U64 R87, R82, 0x10, R83.reuse ;  /* 0x0000001052577819 */ /* 0x100fe20000001253 */
[----:B--2---:R-:W-:Y:S01]  /*4300*/  IMAD.MOV.U32 R82, RZ, RZ, R46 ;  /* 0x000000ffff527224 */ /* 0x004fe200078e002e */
[----:B------:R-:W-:Y:S01]  /*4310*/  SHF.R.U32.HI R86, RZ, 0x10, R83 ;  /* 0x00000010ff567819 */ /* 0x000fe20000011653 */
[--C-:B------:R-:W-:Y:S01]  /*4320*/  HADD2.F32 R46, -RZ, R45.reuse.H1_H1 ;  /* 0x3000002dff2e7230 */ /* 0x100fe20000004100 */
[--C-:B------:R-:W-:Y:S01]  /*4330*/  SHF.R.U64 R83, R84, 0x10, R85.reuse ;  /* 0x0000001054537819 */ /* 0x100fe20000001255 */
[----:B------:R-:W-:Y:S01]  /*4340*/  HADD2.F32 R45, -RZ, R45.H0_H0 ;  /* 0x2000002dff2d7230 */ /* 0x000fe20000004100 */
[----:B------:R-:W-:Y:S01]  /*4350*/  SHF.R.U32.HI R88, RZ, 0x10, R85 ;  /* 0x00000010ff587819 */ /* 0x000fe20000011655 */
[----:B------:R-:W-:Y:S02]  /*4360*/  HADD2.F32 R84, -RZ, R87.H0_H0 ;  /* 0x20000057ff547230 */ /* 0x000fe40000004100 */
[----:B------:R-:W-:Y:S02]  /*4370*/  HADD2.F32 R85, -RZ, R83.H0_H0 ;  /* 0x20000053ff557230 */ /* 0x000fe40000004100 */
[----:B------:R-:W-:-:S02]  /*4380*/  HADD2.F32 R88, -RZ, R88.H0_H0 ;  /* 0x20000058ff587230 */ /* 0x000fc40000004100 */
[--C-:B------:R-:W-:Y:S02]  /*4390*/  HADD2.F32 R83, -RZ, R47.reuse.H1_H1 ;  /* 0x3000002fff537230 */ /* 0x100fe40000004100 */
[CC--:B------:R-:W-:Y:S01]  /*43a0*/  FMUL.FTZ R90, R46.reuse, R85.reuse ;  /* 0x000000552e5a7220 */ /* 0x0c0fe20000410000 */
[C---:B------:R-:W-:Y:S01]  /*43b0*/  FMUL.FTZ R85, R45.reuse, R85 ;  /* 0x000000552d557220 */ /* 0x040fe20000410000 */
[----:B------:R-:W-:Y:S02]  /*43c0*/  HADD2.F32 R47, -RZ, R47.H0_H0 ;  /* 0x2000002fff2f7230 */ /* 0x000fe40000004100 */
[-C--:B------:R-:W-:Y:S01]  /*43d0*/  FFMA.FTZ R90, R45, R84.reuse, -R90 ;  /* 0x000000542d5a7223 */ /* 0x080fe2000001085a */
[----:B------:R-:W-:Y:S01]  /*43e0*/  FFMA.FTZ R87, R46, R84, R85 ;  /* 0x000000542e577223 */ /* 0x000fe20000010055 */
[----:B------:R-:W-:Y:S02]  /*43f0*/  HADD2.F32 R86, -RZ, R86.H0_H0 ;  /* 0x20000056ff567230 */ /* 0x000fe40000004100 */
[----:B------:R-:W-:Y:S01]  /*4400*/  FMUL.FTZ R96, R83, R88 ;  /* 0x0000005853607220 */ /* 0x000fe20000410000 */
[----:B------:R-:W-:-:S02]  /*4410*/  HADD2.F32 R84, -RZ, R159.H0_H0 ;  /* 0x2000009fff547230 */ /* 0x000fc40000004100 */
[C---:B------:R-:W-:Y:S01]  /*4420*/  FMUL.FTZ R88, R47.reuse, R88 ;  /* 0x000000582f587220 */ /* 0x040fe20000410000 */
[----:B------:R-:W-:Y:S02]  /*4430*/  HADD2.F32 R159, -RZ, R159.H1_H1 ;  /* 0x3000009fff9f7230 */ /* 0x000fe40000004100 */
[-C--:B------:R-:W-:Y:S01]  /*4440*/  FFMA.FTZ R96, R47, R86.reuse, -R96 ;  /* 0x000000562f607223 */ /* 0x080fe20000010860 */
[----:B------:R-:W-:Y:S02]  /*4450*/  HADD2.F32 R45, -RZ, R44.H1_H1 ;  /* 0x3000002cff2d7230 */ /* 0x000fe40000004100 */
[----:B------:R-:W-:Y:S01]  /*4460*/  FFMA.FTZ R91, R83, R86, R88 ;  /* 0x00000056535b7223 */ /* 0x000fe20000010058 */
[----:B------:R-:W-:Y:S02]  /*4470*/  HADD2.F32 R46, -RZ, R82.H1_H1 ;  /* 0x30000052ff2e7230 */ /* 0x000fe40000004100 */
[----:B------:R-:W-:Y:S02]  /*4480*/  HADD2.F32 R44, -RZ, R44.H0_H0 ;  /* 0x2000002cff2c7230 */ /* 0x000fe40000004100 */
[----:B------:R-:W-:Y:S01]  /*4490*/  FMUL.FTZ R85, R45, R84 ;  /* 0x000000542d557220 */ /* 0x000fe20000410000 */
[----:B------:R-:W-:-:S02]  /*44a0*/  HADD2.F32 R82, -RZ, R82.H0_H0 ;  /* 0x20000052ff527230 */ /* 0x000fc40000004100 */
        /* <DEDUP_REMOVED lines=8> */
[----:B------:R-:W-:Y:S01]  /*4530*/  FFMA.FTZ R46, R46, R83, R159 ;  /* 0x000000532e2e7223 */ /* 0x000fe2000001009f */
[----:B------:R-:W-:-:S02]  /*4540*/  F2FP.F16.F32.PACK_AB R45, R87, R90 ;  /* 0x0000005a572d723e */ /* 0x000fc400000000ff */
[----:B------:R-:W-:Y:S02]  /*4550*/  F2FP.F16.F32.PACK_AB R47, R91, R96 ;  /* 0x000000605b2f723e */ /* 0x000fe400000000ff */
[----:B------:R-:W-:Y:S02]  /*4560*/  F2FP.F16.F32.PACK_AB R44, R84, R85 ;  /* 0x00000055542c723e */ /* 0x000fe400000000ff */
[----:B------:R-:W-:-:S07]  /*4570*/  F2FP.F16.F32.PACK_AB R46, R46, R89 ;  /* 0x000000592e2e723e */ /* 0x000fce00000000ff */
.L_x_488:
[----:B------:R-:W-:Y:S05]  /*4580*/  BSYNC B3 ;  /* 0x0000000000037941 */ /* 0x000fea0003800000 */
.L_x_487:
[----:B--2---:R1:W-:Y:S02]  /*4590*/  STG.E.128 desc[UR36][R56.64+0x100], R44 ;  /* 0x0001002c38007986 */ /* 0x0043e4000c101d24 */
.L_x_486:
[----:B------:R-:W-:Y:S05]  /*45a0*/  BSYNC B2 ;  /* 0x0000000000027941 */ /* 0x000fea0003800000 */
.L_x_485:
[----:B------:R-:W-:-:S13]  /*45b0*/  ISETP.NE.AND P0, PT, R6, RZ, PT ;  /* 0x000000ff0600720c */ /* 0x000fda0003f05270 */
[----:B------:R-:W-:Y:S05]  /*45c0*/  @!P0 BRA `(.L_x_468) ;  /* 0x0000000000c08947 */ /* 0x000fea0003800000 */
[----:B-1234-:R1:W2:Y:S01]  /*45d0*/  LDS.128 R44, [R54+0x8000] ;  /* 0x00800000362c7984 */ /* 0x01e2a20000000c00 */
[----:B------:R-:W-:Y:S01]  /*45e0*/  VIADD R83, R16, 0x50 ;  /* 0x0000005010537836 */ /* 0x000fe20000000000 */
[----:B------:R-:W-:Y:S04]  /*45f0*/  BSSY B2, `(.L_x_489) ;  /* 0x000002c000027945 */ /* 0x000fe80003800000 */
[----:B------:R-:W-:-:S13]  /*4600*/  ISETP.GE.AND P0, PT, R83, R122, PT ;  /* 0x0000007a5300720c */ /* 0x000fda0003f06270 */
[----:B-1----:R-:W-:Y:S05]  /*4610*/  @P0 BRA `(.L_x_490) ;  /* 0x0000000000a40947 */ /* 0x002fea0003800000 */
[--C-:B------:R-:W-:Y:S02]  /*4620*/  SHF.R.U64 R83, R78, 0x10, R79.reuse ;  /* 0x000000104e537819 */ /* 0x100fe4000000124f */
[----:B------:R-:W-:Y:S02]  /*4630*/  SHF.R.U32.HI R82, RZ, 0x10, R79 ;  /* 0x00000010ff527819 */ /* 0x000fe4000001164f */
[--C-:B------:R-:W-:Y:S01]  /*4640*/  SHF.R.U64 R79, R80, 0x10, R81.reuse ;  /* 0x00000010504f7819 */ /* 0x100fe20000001251 */
[----:B------:R-:W-:Y:S01]  /*4650*/  HADD2.F32 R80, -RZ, R83.H0_H0 ;  /* 0x20000053ff507230 */ /* 0x000fe20000004100 */
[----:B------:R-:W-:Y:S01]  /*4660*/  SHF.R.U32.HI R84, RZ, 0x10, R81 ;  /* 0x00000010ff547819 */ /* 0x000fe20000011651 */
[----:B------:R-:W-:Y:S01]  /*4670*/  HADD2.F32 R82, -RZ, R82.H0_H0 ;  /* 0x20000052ff527230 */ /* 0x000fe20000004100 */
[----:B--2---:R-:W-:Y:S01]  /*4680*/  MOV R78, R46 ;  /* 0x0000002e004e7202 */ /* 0x004fe20000000f00 */
[----:B------:R-:W-:Y:S02]  /*4690*/  HADD2.F32 R81, -RZ, R79.H0_H0 ;  /* 0x2000004fff517230 */ /* 0x000fe40000004100 */
[----:B------:R-:W-:-:S02]  /*46a0*/  HADD2.F32 R46, -RZ, R45.H1_H1 ;  /* 0x3000002dff2e7230 */ /* 0x000fc40000004100 */
[----:B------:R-:W-:Y:S02]  /*46b0*/  HADD2.F32 R45, -RZ, R45.H0_H0 ;  /* 0x2000002dff2d7230 */ /* 0x000fe40000004100 */
[----:B------:R-:W-:Y:S02]  /*46c0*/  HADD2.F32 R84, -RZ, R84.H0_H0 ;  /* 0x20000054ff547230 */ /* 0x000fe40000004100 */
[-C--:B------:R-:W-:Y:S01]  /*46d0*/  FMUL.FTZ R86, R46, R81.reuse ;  /* 0x000000512e567220 */ /* 0x080fe20000410000 */
[--C-:B------:R-:W-:Y:S02]  /*46e0*/  HADD2.F32 R79, -RZ, R47.reuse.H1_H1 ;  /* 0x3000002fff4f7230 */ /* 0x100fe40000004100 */
[C---:B------:R-:W-:Y:S01]  /*46f0*/  FMUL.FTZ R81, R45.reuse, R81 ;  /* 0x000000512d517220 */ /* 0x040fe20000410000 */
[----:B------:R-:W-:Y:S02]  /*4700*/  HADD2.F32 R47, -RZ, R47.H0_H0 ;  /* 0x2000002fff2f7230 */ /* 0x000fe40000004100 */
[----:B------:R-:W-:Y:S01]  /*4710*/  FFMA.FTZ R86, R45, R80, -R86 ;  /* 0x000000502d567223 */ /* 0x000fe20000010856 */
[----:B------:R-:W-:-:S02]  /*4720*/  HADD2.F32 R45, -RZ, R44.H1_H1 ;  /* 0x3000002cff2d7230 */ /* 0x000fc40000004100 */
[----:B------:R-:W-:Y:S01]  /*4730*/  FFMA.FTZ R83, R46, R80, R81 ;  /* 0x000000502e537223 */ /* 0x000fe20000010051 */
[-C--:B------:R-:W-:Y:S01]  /*4740*/  FMUL.FTZ R88, R79, R84.reuse ;  /* 0x000000544f587220 */ /* 0x080fe20000410000 */
[--C-:B------:R-:W-:Y:S02]  /*4750*/  HADD2.F32 R80, -RZ, R157.reuse.H0_H0 ;  /* 0x2000009dff507230 */ /* 0x100fe40000004100 */
[C---:B------:R-:W-:Y:S01]  /*4760*/  FMUL.FTZ R84, R47.reuse, R84 ;  /* 0x000000542f547220 */ /* 0x040fe20000410000 */
[----:B------:R-:W-:Y:S02]  /*4770*/  HADD2.F32 R157, -RZ, R157.H1_H1 ;  /* 0x3000009dff9d7230 */ /* 0x000fe40000004100 */
[-C--:B------:R-:W-:Y:S01]  /*4780*/  FFMA.FTZ R88, R47, R82.reuse, -R88 ;  /* 0x000000522f587223 */ /* 0x080fe20000010858 */
[----:B------:R-:W-:Y:S02]  /*4790*/  HADD2.F32 R46, -RZ, R78.H1_H1 ;  /* 0x3000004eff2e7230 */ /* 0x000fe40000004100 */
[----:B------:R-:W-:Y:S01]  /*47a0*/  FFMA.FTZ R87, R79, R82, R84 ;  /* 0x000000524f577223 */ /* 0x000fe20000010054 */
        /* <DEDUP_REMOVED lines=16> */
.L_x_490:
[----:B------:R-:W-:Y:S05]  /*48b0*/  BSYNC B2 ;  /* 0x0000000000027941 */ /* 0x000fea0003800000 */
.L_x_489:
[----:B--2---:R1:W-:Y:S02]  /*48c0*/  STG.E.128 desc[UR36][R56.64+0x140], R44 ;  /* 0x0001402c38007986 */ /* 0x0043e4000c101d24 */
.L_x_468:
[----:B------:R-:W-:Y:S05]  /*48d0*/  BSYNC B1 ;  /* 0x0000000000017941 */ /* 0x000fea0003800000 */
.L_x_467:
[----:B------:R-:W-:Y:S05]  /*48e0*/  @P4 BRA `(.L_x_491) ;  /* 0x0000005000484947 */ /* 0x000fea0003800000 */
[----:B------:R-:W-:Y:S01]  /*48f0*/  ISETP.NE.AND P0, PT, R14, RZ, PT ;  /* 0x000000ff0e00720c */ /* 0x000fe20003f05270 */
[----:B------:R-:W-:-:S12]  /*4900*/  BSSY B1, `(.L_x_492) ;  /* 0x0000031000017945 */ /* 0x000fd80003800000 */
[----:B------:R-:W-:Y:S05]  /*4910*/  @!P0 BRA `(.L_x_493) ;  /* 0x0000000000bc8947 */ /* 0x000fea0003800000 */
[----:B-1234-:R1:W2:Y:S01]  /*4920*/  LDS.128 R44, [R55+0x2000] ;  /* 0x00200000372c7984 */ /* 0x01e2a20000000c00 */
[----:B------:R-:W-:Y:S01]  /*4930*/  ISETP.GE.AND P0, PT, R16, R122, PT ;  /* 0x0000007a1000720c */ /* 0x000fe20003f06270 */
[----:B------:R-:W-:-:S12]  /*4940*/  BSSY B2, `(.L_x_494) ;  /* 0x000002b000027945 */ /* 0x000fd80003800000 */
[----:B-1----:R-:W-:Y:S05]  /*4950*/  @P0 BRA `(.L_x_495) ;  /* 0x0000000000a40947 */ /* 0x002fea0003800000 */
[--C-:B------:R-:W-:Y:S01]  /*4960*/  SHF.R.U64 R74, R74, 0x10, R75.reuse ;  /* 0x000000104a4a7819 */ /* 0x100fe2000000124b */
[----:B--2---:R-:W-:Y:S01]  /*4970*/  IMAD.MOV.U32 R56, RZ, RZ, R46 ;  /* 0x000000ffff387224 */ /* 0x004fe200078e002e */
[----:B------:R-:W-:Y:S01]  /*4980*/  SHF.R.U32.HI R79, RZ, 0x10, R75 ;  /* 0x00000010ff4f7819 */ /* 0x000fe2000001164b */
[----:B------:R-:W-:Y:S01]  /*4990*/  HADD2.F32 R46, -RZ, R45.H1_H1 ;  /* 0x3000002dff2e7230 */ /* 0x000fe20000004100 */
[--C-:B------:R-:W-:Y:S01]  /*49a0*/  SHF.R.U64 R75, R76, 0x10, R77.reuse ;  /* 0x000000104c4b7819 */ /* 0x100fe2000000124d */
[--C-:B------:R-:W-:Y:S01]  /*49b0*/  HADD2.F32 R57, -RZ, R47.reuse.H1_H1 ;  /* 0x3000002fff397230 */ /* 0x100fe20000004100 */
[----:B------:R-:W-:Y:S01]  /*49c0*/  SHF.R.U32.HI R78, RZ, 0x10, R77 ;  /* 0x00000010ff4e7819 */ /* 0x000fe2000001164d */
[----:B------:R-:W-:Y:S02]  /*49d0*/  HADD2.F32 R47, -RZ, R47.H0_H0 ;  /* 0x2000002fff2f7230 */ /* 0x000fe40000004100 */
[----:B------:R-:W-:Y:S02]  /*49e0*/  HADD2.F32 R75, -RZ, R75.H0_H0 ;  /* 0x2000004bff4b7230 */ /* 0x000fe40000004100 */
[----:B------:R-:W-:-:S02]  /*49f0*/  HADD2.F32 R78, -RZ, R78.H0_H0 ;  /* 0x2000004eff4e7230 */ /* 0x000fc40000004100 */
[----:B------:R-:W-:Y:S02]  /*4a00*/  HADD2.F32 R45, -RZ, R45.H0_H0 ;  /* 0x2000002dff2d7230 */ /* 0x000fe40000004100 */
[-C--:B------:R-:W-:Y:S01]  /*4a10*/  FMUL.FTZ R80, R46, R75.reuse ;  /* 0x0000004b2e507220 */ /* 0x080fe20000410000 */
[----:B------:R-:W-:Y:S02]  /*4a20*/  HADD2.F32 R74, -RZ, R74.H0_H0 ;  /* 0x2000004aff4a7230 */ /* 0x000fe40000004100 */
[-C--:B------:R-:W-:Y:S01]  /*4a30*/  FMUL.FTZ R82, R57, R78.reuse ;  /* 0x0000004e39527220 */ /* 0x080fe20000410000 */
[----:B------:R-:W-:Y:S02]  /*4a40*/  HADD2.F32 R76, -RZ, R79.H0_H0 ;  /* 0x2000004fff4c7230 */ /* 0x000fe40000004100 */
[----:B------:R-:W-:Y:S01]  /*4a50*/  FMUL.FTZ R78, R47, R78 ;  /* 0x0000004e2f4e7220 */ /* 0x000fe20000410000 */
[C---:B------:R-:W-:Y:S01]  /*4a60*/  FMUL.FTZ R75, R45.reuse, R75 ;  /* 0x0000004b2d4b7220 */ /* 0x040fe20000410000 */
[----:B------:R-:W-:Y:S01]  /*4a70*/  FFMA.FTZ R80, R45, R74, -R80 ;  /* 0x0000004a2d507223 */ /* 0x000fe20000010850 */
[----:B------:R-:W-:-:S02]  /*4a80*/  HADD2.F32 R45, -RZ, R44.H1_H1 ;  /* 0x3000002cff2d7230 */ /* 0x000fc40000004100 */
[----:B------:R-:W-:Y:S01]  /*4a90*/  FFMA.FTZ R79, R57, R76, R78 ;  /* 0x0000004c394f7223 */ /* 0x000fe2000001004e */
[----:B------:R-:W-:Y:S01]  /*4aa0*/  FFMA.FTZ R77, R46, R74, R75 ;  /* 0x0000004a2e4d7223 */ /* 0x000fe2000001004b */
[--C-:B------:R-:W-:Y:S02]  /*4ab0*/  HADD2.F32 R57, -RZ, R153.reuse.H0_H0 ;  /* 0x20000099ff397230 */ /* 0x100fe40000004100 */
[----:B------:R-:W-:Y:S01]  /*4ac0*/  FFMA.FTZ R82, R47, R76, -R82 ;  /* 0x0000004c2f527223 */ /* 0x000fe20000010852 */
[----:B------:R-:W-:Y:S02]  /*4ad0*/  HADD2.F32 R44, -RZ, R44.H0_H0 ;  /* 0x2000002cff2c7230 */ /* 0x000fe40000004100 */
[----:B------:R-:W-:Y:S02]  /*4ae0*/  HADD2.F32 R153, -RZ, R153.H1_H1 ;  /* 0x30000099ff997230 */ /* 0x000fe40000004100 */
[----:B------:R-:W-:Y:S01]  /*4af0*/  FMUL.FTZ R75, R45, R57 ;  /* 0x000000392d4b7220 */ /* 0x000fe20000410000 */
[----:B------:R-:W-:-:S02]  /*4b00*/  HADD2.F32 R46, -RZ, R56.H1_H1 ;  /* 0x30000038ff2e7230 */ /* 0x000fc40000004100 */
[----:B------:R-:W-:Y:S01]  /*4b10*/  FMUL.FTZ R74, R44, R57 ;  /* 0x000000392c4a7220 */ /* 0x000fe20000410000 */
[----:B------:R-:W-:Y:S02]  /*4b20*/  HADD2.F32 R56, -RZ, R56.H0_H0 ;  /* 0x20000038ff387230 */ /* 0x000fe40000004100 */
[--C-:B------:R-:W-:Y:S02]  /*4b30*/  HADD2.F32 R47, -RZ, R151.reuse.H0_H0 ;  /* 0x20000097ff2f7230 */ /* 0x100fe40000004100 */
[-C--:B------:R-:W-:Y:S01]  /*4b40*/  FMUL.FTZ R57, R46, R153.reuse ;  /* 0x000000992e397220 */ /* 0x080fe20000410000 */
        /* <DEDUP_REMOVED lines=10> */
.L_x_495:
[----:B------:R-:W-:Y:S05]  /*4bf0*/  BSYNC B2 ;  /* 0x0000000000027941 */ /* 0x000fea0003800000 */
.L_x_494:
[----:B--2---:R1:W-:Y:S02]  /*4c00*/  STG.E.128 desc[UR36][R52.64], R44 ;  /* 0x0000002c34007986 */ /* 0x0043e4000c101d24 */
.L_x_493:
[----:B------:R-:W-:Y:S05]  /*4c10*/  BSYNC B1 ;  /* 0x0000000000017941 */ /* 0x000fea0003800000 */
.L_x_492:
[----:B------:R-:W-:Y:S01]  /*4c20*/  ISETP.NE.AND P0, PT, R10, RZ, PT ;  /* 0x000000ff0a00720c */ /* 0x000fe20003f05270 */
[----:B------:R-:W-:-:S12]  /*4c30*/  BSSY B1, `(.L_x_496) ;  /* 0x0000032000017945 */ /* 0x000fd80003800000 */
[----:B------:R-:W-:Y:S05]  /*4c40*/  @!P0 BRA `(.L_x_497) ;  /* 0x0000000000c08947 */ /* 0x000fea0003800000 */
[----:B-1234-:R1:W2:Y:S01]  /*4c50*/  LDS.128 R44, [R54+0x2000] ;  /* 0x00200000362c7984 */ /* 0x01e2a20000000c00 */
        /* <DEDUP_REMOVED lines=10> */
[----:B------:R-:W-:Y:S01]  /*4d00*/  MOV R56, R46 ;  /* 0x0000002e00387202 */ /* 0x000fe20000000f00 */
[----:B------:R-:W-:Y:S01]  /*4d10*/  HADD2.F32 R46, -RZ, R45.H1_H1 ;  /* 0x3000002dff2e7230 */ /* 0x000fe20000004100 */
[----:B------:R-:W-:Y:S01]  /*4d20*/  SHF.R.U32.HI R74, RZ, 0x10, R73 ;  /* 0x00000010ff4a7819 */ /* 0x000fe20000011649 */
[----:B------:R-:W-:Y:S02]  /*4d30*/  HADD2.F32 R71, -RZ, R71.H0_H0 ;  /* 0x20000047ff477230 */ /* 0x000fe40000004100 */
[----:B------:R-:W-:-:S02]  /*4d40*/  HADD2.F32 R45, -RZ, R45.H0_H0 ;  /* 0x2000002dff2d7230 */ /* 0x000fc40000004100 */
[----:B------:R-:W-:Y:S02]  /*4d50*/  HADD2.F32 R74, -RZ, R74.H0_H0 ;  /* 0x2000004aff4a7230 */ /* 0x000fe40000004100 */
[CC--:B------:R-:W-:Y:S01]  /*4d60*/  FMUL.FTZ R76, R46.reuse, R71.reuse ;  /* 0x000000472e4c7220 */ /* 0x0c0fe20000410000 */
[----:B------:R-:W-:Y:S02]  /*4d70*/  HADD2.F32 R72, -RZ, R75.H0_H0 ;  /* 0x2000004bff487230 */ /* 0x000fe40000004100 */
[C---:B------:R-:W-:Y:S01]  /*4d80*/  FMUL.FTZ R71, R45.reuse, R71 ;  /* 0x000000472d477220 */ /* 0x040fe20000410000 */
[----:B------:R-:W-:Y:S01]  /*4d90*/  FFMA.FTZ R76, R45, R70, -R76 ;  /* 0x000000462d4c7223 */ /* 0x000fe2000001084c */
[----:B------:R-:W-:Y:S02]  /*4da0*/  FMUL.FTZ R78, R57, R74 ;  /* 0x0000004a394e7220 */ /* 0x000fe40000410000 */
[----:B------:R-:W-:Y:S01]  /*4db0*/  FFMA.FTZ R73, R46, R70, R71 ;  /* 0x000000462e497223 */ /* 0x000fe20000010047 */
        /* <DEDUP_REMOVED lines=23> */
.L_x_499:
[----:B------:R-:W-:Y:S05]  /*4f30*/  BSYNC B2 ;  /* 0x0000000000027941 */ /* 0x000fea0003800000 */
.L_x_498:
[----:B--2---:R1:W-:Y:S02]  /*4f40*/  STG.E.128 desc[UR36][R52.64+0x40], R44 ;  /* 0x0000402c34007986 */ /* 0x0043e4000c101d24 */
.L_x_497:
[----:B------:R-:W-:Y:S05]  /*4f50*/  BSYNC B1 ;  /* 0x0000000000017941 */ /* 0x000fea0003800000 */
.L_x_496:
        /* <DEDUP_REMOVED lines=49> */
.L_x_503:
[----:B------:R-:W-:Y:S05]  /*5270*/  BSYNC B2 ;  /* 0x0000000000027941 */ /* 0x000fea0003800000 */
.L_x_502:
[----:B--2---:R1:W-:Y:S02]  /*5280*/  STG.E.128 desc[UR36][R52.64+0x80], R44 ;  /* 0x0000802c34007986 */ /* 0x0043e4000c101d24 */
.L_x_501:
[----:B------:R-:W-:Y:S05]  /*5290*/  BSYNC B1 ;  /* 0x0000000000017941 */ /* 0x000fea0003800000 */
.L_x_500:
        /* <DEDUP_REMOVED lines=37> */
[--C-:B------:R-:W-:Y:S02]  /*54f0*/  HADD2.F32 R47, -RZ, R136.reuse.H1_H1 ;  /* 0x30000088ff2f7230 */ /* 0x100fe40000004100 */
[----:B------:R-:W-:Y:S01]  /*5500*/  FMUL.FTZ R62, R44, R62 ;  /* 0x0000003e2c3e7220 */ /* 0x000fe20000410000 */
[----:B------:R-:W-:Y:S02]  /*5510*/  HADD2.F32 R57, -RZ, R136.H0_H0 ;  /* 0x20000088ff397230 */ /* 0x000fe40000004100 */
        /* <DEDUP_REMOVED lines=9> */
.L_x_507:
[----:B------:R-:W-:Y:S05]  /*55b0*/  BSYNC B2 ;  /* 0x0000000000027941 */ /* 0x000fea0003800000 */
.L_x_506:
[----:B--2---:R1:W-:Y:S02]  /*55c0*/  STG.E.128 desc[UR36][R52.64+0xc0], R44 ;  /* 0x0000c02c34007986 */ /* 0x0043e4000c101d24 */
.L_x_505:
[----:B------:R-:W-:Y:S05]  /*55d0*/  BSYNC B1 ;  /* 0x0000000000017941 */ /* 0x000fea0003800000 */
.L_x_504:
        /* <DEDUP_REMOVED lines=15> */
[----:B------:R-:W-:Y:S01]  /*56d0*/  HADD2.F32 R58, -RZ, R58.H0_H0 ;  /* 0x2000003aff3a7230 */ /* 0x000fe20000004100 */
[----:B------:R-:W-:Y:S01]  /*56e0*/  MOV R55, R46 ;  /* 0x0000002e00377202 */ /* 0x000fe20000000f00 */
[----:B------:R-:W-:Y:S02]  /*56f0*/  HADD2.F32 R59, -RZ, R59.H0_H0 ;  /* 0x2000003bff3b7230 */ /* 0x000fe40000004100 */
[----:B------:R-:W-:-:S02]  /*5700*/  HADD2.F32 R60, -RZ, R60.H0_H0 ;  /* 0x2000003cff3c7230 */ /* 0x000fc40000004100 */
[--C-:B------:R-:W-:Y:S02]  /*5710*/  HADD2.F32 R46, -RZ, R45.reuse.H1_H1 ;  /* 0x3000002dff2e7230 */ /* 0x100fe40000004100 */
[----:B------:R-:W-:Y:S02]  /*5720*/  HADD2.F32 R45, -RZ, R45.H0_H0 ;  /* 0x2000002dff2d7230 */ /* 0x000fe40000004100 */
[-C--:B------:R-:W-:Y:S01]  /*5730*/  FMUL.FTZ R61, R47, R60.reuse ;  /* 0x0000003c2f3d7220 */ /* 0x080fe20000410000 */
[----:B------:R-:W-:Y:S01]  /*5740*/  FMUL.FTZ R64, R56, R60 ;  /* 0x0000003c38407220 */ /* 0x000fe20000410000 */
[-C--:B------:R-:W-:Y:S01]  /*5750*/  FMUL.FTZ R62, R46, R59.reuse ;  /* 0x0000003b2e3e7220 */ /* 0x080fe20000410000 */
[C---:B------:R-:W-:Y:S01]  /*5760*/  FMUL.FTZ R59, R45.reuse, R59 ;  /* 0x0000003b2d3b7220 */ /* 0x040fe20000410000 */
[----:B------:R-:W-:Y:S02]  /*5770*/  FFMA.FTZ R61, R56, R58, R61 ;  /* 0x0000003a383d7223 */ /* 0x000fe4000001003d */
[----:B------:R-:W-:Y:S01]  /*5780*/  FFMA.FTZ R62, R45, R57, -R62 ;  /* 0x000000392d3e7223 */ /* 0x000fe2000001083e */
[----:B------:R-:W-:-:S02]  /*5790*/  HADD2.F32 R56, -RZ, R95.H0_H0 ;  /* 0x2000005fff387230 */ /* 0x000fc40000004100 */
[----:B------:R-:W-:Y:S01]  /*57a0*/  FFMA.FTZ R59, R46, R57, R59 ;  /* 0x000000392e3b7223 */ /* 0x000fe2000001003b */
[----:B------:R-:W-:Y:S02]  /*57b0*/  HADD2.F32 R95, -RZ, R95.H1_H1 ;  /* 0x3000005fff5f7230 */ /* 0x000fe40000004100 */
[----:B------:R-:W-:Y:S01]  /*57c0*/  FFMA.FTZ R64, R47, R58, -R64 ;  /* 0x0000003a2f407223 */ /* 0x000fe20000010840 */
[--C-:B------:R-:W-:Y:S02]  /*57d0*/  HADD2.F32 R45, -RZ, R44.reuse.H1_H1 ;  /* 0x3000002cff2d7230 */ /* 0x100fe40000004100 */
[--C-:B------:R-:W-:Y:S02]  /*57e0*/  HADD2.F32 R46, -RZ, R55.reuse.H1_H1 ;  /* 0x30000037ff2e7230 */ /* 0x100fe40000004100 */
[----:B------:R-:W-:Y:S02]  /*57f0*/  HADD2.F32 R44, -RZ, R44.H0_H0 ;  /* 0x2000002cff2c7230 */ /* 0x000fe40000004100 */
[----:B------:R-:W-:Y:S01]  /*5800*/  FMUL.FTZ R57, R45, R56 ;  /* 0x000000382d397220 */ /* 0x000fe20000410000 */
[----:B------:R-:W-:-:S02]  /*5810*/  HADD2.F32 R55, -RZ, R55.H0_H0 ;  /* 0x20000037ff377230 */ /* 0x000fc40000004100 */
[-C--:B------:R-:W-:Y:S01]  /*5820*/  FMUL.FTZ R58, R46, R95.reuse ;  /* 0x0000005f2e3a7220 */ /* 0x080fe20000410000 */
[--C-:B------:R-:W-:Y:S02]  /*5830*/  HADD2.F32 R47, -RZ, R94.reuse.H1_H1 ;  /* 0x3000005eff2f7230 */ /* 0x100fe40000004100 */
[C---:B------:R-:W-:Y:S01]  /*5840*/  FMUL.FTZ R56, R44.reuse, R56 ;  /* 0x000000382c387220 */ /* 0x040fe20000410000 */
        /* <DEDUP_REMOVED lines=10> */
.L_x_511:
[----:B------:R-:W-:Y:S05]  /*58f0*/  BSYNC B2 ;  /* 0x0000000000027941 */ /* 0x000fea0003800000 */
.L_x_510:
[----:B--2---:R1:W-:Y:S02]  /*5900*/  STG.E.128 desc[UR36][R52.64+0x100], R44 ;  /* 0x0001002c34007986 */ /* 0x0043e4000c101d24 */
.L_x_509:
[----:B------:R-:W-:Y:S05]  /*5910*/  BSYNC B1 ;  /* 0x0000000000017941 */ /* 0x000fea0003800000 */
.L_x_508:
[----:B------:R-:W-:-:S13]  /*5920*/  ISETP.NE.AND P0, PT, R6, RZ, PT ;  /* 0x000000ff0600720c */ /* 0x000fda0003f05270 */
        /* <DEDUP_REMOVED lines=47> */
.L_x_513:
[----:B------:R-:W-:Y:S05]  /*5c20*/  BSYNC B1 ;  /* 0x0000000000017941 */ /* 0x000fea0003800000 */
.L_x_512:
[----:B--2---:R1:W-:Y:S01]  /*5c30*/  STG.E.128 desc[UR36][R52.64+0x140], R44 ;  /* 0x0001402c34007986 */ /* 0x0043e2000c101d24 */
[----:B------:R-:W-:Y:S05]  /*5c40*/  BRA `(.L_x_491) ;  /* 0x0000003c00707947 */ /* 0x000fea0003800000 */
.L_x_459:
        /* <DEDUP_REMOVED lines=18> */
[----:B------:R-:W-:Y:S02]  /*5d70*/  IADD3 R44, P1, R110, R92, RZ ;  /* 0x0000005c6e2c7210 */ /* 0x000fe40007f3e0ff */
[----:B------:R-:W-:Y:S02]  /*5d80*/  CS2R R54, SRZ ;  /* 0x0000000000367805 */ /* 0x000fe4000001ff00 */
[----:B------:R-:W-:Y:S02]  /*5d90*/  IADD3.X R46, R0, R31, RZ, P0, !PT ;  /* 0x0000001f002e7210 */ /* 0x000fe400007fe4ff */
[----:B------:R-:W-:Y:S02]  /*5da0*/  CS2R R52, SRZ ;  /* 0x0000000000347805 */ /* 0x000fe4000001ff00 */
[----:B------:R-:W-:-:S02]  /*5db0*/  LEA R68, P0, R45, UR4, 0x1 ;  /* 0x000000042d447c11 */ /* 0x000fc4000f8008ff */
[----:B------:R-:W-:Y:S02]  /*5dc0*/  CS2R R66, SRZ ;  /* 0x0000000000427805 */ /* 0x000fe4000001ff00 */
[----:B------:R-:W-:Y:S02]  /*5dd0*/  CS2R R64, SRZ ;  /* 0x0000000000407805 */ /* 0x000fe4000001ff00 */
[----:B------:R-:W-:Y:S01]  /*5de0*/  LEA.HI.X R69, R45, UR5, R46, 0x1, P0 ;  /* 0x000000052d457c11 */ /* 0x000fe200080f0c2e */
[----:B------:R-:W-:Y:S01]  /*5df0*/  ULDC.64 UR4, c[0x0][0x3e0] ;  /* 0x0000f80000047ab9 */ /* 0x000fe20000000a00 */
[----:B------:R-:W-:Y:S01]  /*5e00*/  ISETP.GE.AND P0, PT, R22, R122, PT ;  /* 0x0000007a1600720c */ /* 0x000fe20003f06270 */
[----:B------:R-:W-:Y:S01]  /*5e10*/  IMAD.X R45, R3, 0x1, R33, P1 ;  /* 0x00000001032d7824 */ /* 0x000fe200008e0621 */
[----:B------:R-:W-:-:S04]  /*5e20*/  LEA R72, P1, R44, UR4, 0x1 ;  /* 0x000000042c487c11 */ /* 0x000fc8000f8208ff */
[----:B------:R-:W-:Y:S02]  /*5e30*/  LEA.HI.X R73, R44, UR5, R45, 0x1, P1 ;  /* 0x000000052c497c11 */ /* 0x000fe400088f0c2d */
[----:B------:R-:W-:-:S05]  /*5e40*/  ISETP.GE.AND P1, PT, R184, R122, PT ;  /* 0x0000007ab800720c */ /* 0x000fca0003f26270 */
[----:B------:R0:W5:Y:S04]  /*5e50*/  @!P0 LDG.E.128 R52, desc[UR36][R68.64] ;  /* 0x0000002444348981 */ /* 0x000168000c1e1d00 */
[----:B------:R0:W5:Y:S01]  /*5e60*/  @!P0 LDG.E.128 R64, desc[UR36][R72.64] ;  /* 0x0000002448408981 */ /* 0x000162000c1e1d00 */
[----:B------:R-:W-:Y:S02]  /*5e70*/  ISETP.GE.AND P0, PT, R185, R122, PT ;  /* 0x0000007ab900720c */ /* 0x000fe40003f06270 */
[----:B------:R-:W-:Y:S02]  /*5e80*/  CS2R R50, SRZ ;  /* 0x0000000000327805 */ /* 0x000fe4000001ff00 */
[----:B------:R-:W-:Y:S02]  /*5e90*/  CS2R R48, SRZ ;  /* 0x0000000000307805 */ /* 0x000fe4000001ff00 */
[----:B------:R-:W-:-:S02]  /*5ea0*/  CS2R R46, SRZ ;  /* 0x00000000002e7805 */ /* 0x000fc4000001ff00 */
[----:B------:R-:W-:Y:S02]  /*5eb0*/  CS2R R44, SRZ ;  /* 0x00000000002c7805 */ /* 0x000fe4000001ff00 */
[----:B------:R-:W-:Y:S02]  /*5ec0*/  CS2R R62, SRZ ;  /* 0x00000000003e7805 */ /* 0x000fe4000001ff00 */
[----:B------:R-:W-:Y:S02]  /*5ed0*/  CS2R R60, SRZ ;  /* 0x00000000003c7805 */ /* 0x000fe4000001ff00 */
[----:B------:R-:W-:Y:S02]  /*5ee0*/  CS2R R58, SRZ ;  /* 0x00000000003a7805 */ /* 0x000fe4000001ff00 */
[----:B------:R-:W-:Y:S01]  /*5ef0*/  CS2R R56, SRZ ;  /* 0x0000000000387805 */ /* 0x000fe2000001ff00 */
[----:B------:R0:W5:Y:S04]  /*5f00*/  @!P1 LDG.E.128 R48, desc[UR36][R68.64+0x40] ;  /* 0x0000402444309981 */ /* 0x000168000c1e1d00 */
[----:B------:R0:W5:Y:S04]  /*5f10*/  @!P0 LDG.E.128 R44, desc[UR36][R68.64+0x80] ;  /* 0x00008024442c8981 */ /* 0x000168000c1e1d00 */
[----:B------:R0:W5:Y:S04]  /*5f20*/  @!P1 LDG.E.128 R60, desc[UR36][R72.64+0x40] ;  /* 0x00004024483c9981 */ /* 0x000168000c1e1d00 */
[----:B------:R0:W5:Y:S02]  /*5f30*/  @!P0 LDG.E.128 R56, desc[UR36][R72.64+0x80] ;  /* 0x0000802448388981 */ /* 0x000164000c1e1d00 */
.L_x_515:
[----:B------:R-:W-:Y:S05]  /*5f40*/  BSYNC B1 ;  /* 0x0000000000017941 */ /* 0x000fea0003800000 */
.L_x_514:
[----:B------:R-:W-:Y:S01]  /*5f50*/  ISETP.GE.AND P0, PT, R204, R4, PT ;  /* 0x00000004cc00720c */ /* 0x000fe20003f06270 */
[----:B------:R-:W-:Y:S01]  /*5f60*/  BSSY B1, `(.L_x_516) ;  /* 0x000002e000017945 */ /* 0x000fe20003800000 */
[----:B0-----:R-:W-:Y:S02]  /*5f70*/  CS2R R68, SRZ ;  /* 0x0000000000447805 */ /* 0x001fe4000001ff00 */
        /* <DEDUP_REMOVED lines=9> */
[----:B-----5:R-:W-:Y:S01]  /*6010*/  IMAD.MOV.U32 R97, RZ, RZ, R46 ;  /* 0x000000ffff617224 */ /* 0x020fe200078e002e */
[----:B------:R-:W-:-:S02]  /*6020*/  MOV R98, R47 ;  /* 0x0000002f00627202 */ /* 0x000fc40000000f00 */
[----:B------:R-:W-:Y:S01]  /*6030*/  CS2R R88, SRZ ;  /* 0x0000000000587805 */ /* 0x000fe2000001ff00 */
[----:B------:R-:W-:Y:S06]  /*6040*/  @P0 BRA `(.L_x_517) ;  /* 0x00000000007c0947 */ /* 0x000fec0003800000 */
[----:B------:R-:W-:Y:S01]  /*6050*/  IADD3 R94, P1, P5, R114, R94, R36 ;  /* 0x0000005e725e7210 */ /* 0x000fe20007d3e024 */
[----:B------:R-:W-:Y:S01]  /*6060*/  ULDC.64 UR4, c[0x0][0x3c8] ;  /* 0x0000f20000047ab9 */ /* 0x000fe20000000a00 */
[----:B------:R-:W-:Y:S01]  /*6070*/  ULDC.64 UR6, c[0x0][0x3e0] ;  /* 0x0000f80000067ab9 */ /* 0x000fe20000000a00 */
[----:B------:R-:W-:Y:S02]  /*6080*/  CS2R R78, SRZ ;  /* 0x00000000004e7805 */ /* 0x000fe4000001ff00 */
[----:B------:R-:W-:Y:S02]  /*6090*/  IADD3.X R69, R31, R0, R38, P1, P5 ;  /* 0x000000001f457210 */ /* 0x000fe40000fea426 */
[----:B------:R-:W-:Y:S02]  /*60a0*/  CS2R R76, SRZ ;  /* 0x00000000004c7805 */ /* 0x000fe4000001ff00 */
[----:B------:R-:W-:Y:S02]  /*60b0*/  IADD3 R0, P1, P5, R110, R92, R39 ;  /* 0x0000005c6e007210 */ /* 0x000fe40007d3e027 */
[----:B------:R-:W-:-:S02]  /*60c0*/  CS2R R90, SRZ ;  /* 0x00000000005a7805 */ /* 0x000fc4000001ff00 */
[----:B------:R-:W-:Y:S02]  /*60d0*/  CS2R R88, SRZ ;  /* 0x0000000000587805 */ /* 0x000fe4000001ff00 */
[----:B------:R-:W-:Y:S02]  /*60e0*/  IADD3.X R3, R33, R3, R41, P1, P5 ;  /* 0x0000000321037210 */ /* 0x000fe40000fea429 */
[----:B------:R-:W-:-:S04]  /*60f0*/  LEA R92, P1, R94, UR4, 0x1 ;  /* 0x000000045e5c7c11 */ /* 0x000fc8000f8208ff */
[----:B------:R-:W-:Y:S02]  /*6100*/  LEA.HI.X R93, R94, UR5, R69, 0x1, P1 ;  /* 0x000000055e5d7c11 */ /* 0x000fe400088f0c45 */
[----:B------:R-:W-:-:S04]  /*6110*/  LEA R94, P1, R0, UR6, 0x1 ;  /* 0x00000006005e7c11 */ /* 0x000fc8000f8208ff */
[----:B------:R-:W-:Y:S02]  /*6120*/  LEA.HI.X R95, R0, UR7, R3, 0x1, P1 ;  /* 0x00000007005f7c11 */ /* 0x000fe400088f0c03 */
[----:B------:R-:W-:Y:S02]  /*6130*/  ISETP.GE.AND P1, PT, R22, R122, PT ;  /* 0x0000007a1600720c */ /* 0x000fe40003f26270 */
[----:B------:R-:W-:Y:S02]  /*6140*/  CS2R R74, SRZ ;  /* 0x00000000004a7805 */ /* 0x000fe4000001ff00 */
[----:B------:R-:W-:Y:S02]  /*6150*/  CS2R R72, SRZ ;  /* 0x0000000000487805 */ /* 0x000fe4000001ff00 */
[----:B------:R-:W-:Y:S02]  /*6160*/  CS2R R86, SRZ ;  /* 0x0000000000567805 */ /* 0x000fe4000001ff00 */
[----:B------:R-:W-:-:S05]  /*6170*/  CS2R R84, SRZ ;  /* 0x0000000000547805 */ /* 0x000fca000001ff00 */
[----:B------:R0:W5:Y:S04]  /*6180*/  @!P1 LDG.E.128 R76, desc[UR36][R92.64] ;  /* 0x000000245c4c9981 */ /* 0x000168000c1e1d00 */
[----:B------:R0:W5:Y:S01]  /*6190*/  @!P1 LDG.E.128 R88, desc[UR36][R94.64] ;  /* 0x000000245e589981 */ /* 0x000162000c1e1d00 */
[----:B------:R-:W-:Y:S02]  /*61a0*/  ISETP.GE.AND P1, PT, R184, R122, PT ;  /* 0x0000007ab800720c */ /* 0x000fe40003f26270 */
[----:B------:R-:W-:Y:S02]  /*61b0*/  CS2R R70, SRZ ;  /* 0x0000000000467805 */ /* 0x000fe4000001ff00 */
[----:B------:R-:W-:Y:S02]  /*61c0*/  CS2R R68, SRZ ;  /* 0x0000000000447805 */ /* 0x000fe4000001ff00 */
[----:B------:R-:W-:-:S02]  /*61d0*/  CS2R R82, SRZ ;  /* 0x0000000000527805 */ /* 0x000fc4000001ff00 */
[----:B------:R-:W-:-:S05]  /*61e0*/  CS2R R80, SRZ ;  /* 0x0000000000507805 */ /* 0x000fca000001ff00 */
[----:B------:R0:W5:Y:S04]  /*61f0*/  @!P1 LDG.E.128 R72, desc[UR36][R92.64+0x40] ;  /* 0x000040245c489981 */ /* 0x000168000c1e1d00 */
[----:B------:R0:W5:Y:S01]  /*6200*/  @!P1 LDG.E.128 R84, desc[UR36][R94.64+0x40] ;  /* 0x000040245e549981 */ /* 0x000162000c1e1d00 */
[----:B------:R-:W-:-:S13]  /*6210*/  ISETP.GE.AND P1, PT, R185, R122, PT ;  /* 0x0000007ab900720c */ /* 0x000fda0003f26270 */
[----:B------:R0:W5:Y:S04]  /*6220*/  @!P1 LDG.E.128 R68, desc[UR36][R92.64+0x80] ;  /* 0x000080245c449981 */ /* 0x000168000c1e1d00 */
[----:B------:R0:W5:Y:S02]  /*6230*/  @!P1 LDG.E.128 R80, desc[UR36][R94.64+0x80] ;  /* 0x000080245e509981 */ /* 0x000164000c1e1d00 */
.L_x_517:
[----:B------:R-:W-:Y:S05]  /*6240*/  BSYNC B1 ;  /* 0x0000000000017941 */ /* 0x000fea0003800000 */
.L_x_516:
[----:B------:R-:W-:Y:S01]  /*6250*/  IMAD.MOV.U32 R0, RZ, RZ, R44 ;  /* 0x000000ffff007224 */ /* 0x000fe200078e002c */
[----:B0-----:R-:W-:Y:S01]  /*6260*/  MOV R93, R49 ;  /* 0x00000031005d7202 */ /* 0x001fe20000000f00 */
[----:B------:R-:W-:Y:S01]  /*6270*/  IMAD.MOV.U32 R3, RZ, RZ, R45 ;  /* 0x000000ffff037224 */ /* 0x000fe200078e002d */
[----:B------:R-:W-:Y:S01]  /*6280*/  ISETP.NE.AND P1, PT, R188, 0x3, PT ;  /* 0x00000003bc00780c */ /* 0x000fe20003f25270 */
[----:B------:R-:W-:Y:S01]  /*6290*/  IMAD.MOV.U32 R92, RZ, RZ, R48 ;  /* 0x000000ffff5c7224 */ /* 0x000fe200078e0030 */
[----:B------:R-:W-:Y:S02]  /*62a0*/  PRMT R176, R97, 0x5410, R98 ;  /* 0x0000541061b07816 */ /* 0x000fe40000000062 */
[----:B------:R-:W-:Y:S01]  /*62b0*/  PRMT R177, R0, 0x5410, R3 ;  /* 0x0000541000b17816 */ /* 0x000fe20000000003 */
[----:B------:R-:W-:Y:S01]  /*62c0*/  IMAD.MOV.U32 R3, RZ, RZ, R51 ;  /* 0x000000ffff037224 */ /* 0x000fe200078e0033 */
[----:B------:R-:W-:Y:S02]  /*62d0*/  MOV R0, R50 ;  /* 0x0000003200007202 */ /* 0x000fe40000000f00 */
[----:B------:R-:W-:-:S02]  /*62e0*/  PRMT R181, R92, 0x7610, R181 ;  /* 0x000076105cb57816 */ /* 0x000fc400000000b5 */
[----:B------:R-:W-:Y:S01]  /*62f0*/  PRMT R180, R180, 0x5410, R0 ;  /* 0x00005410b4b47816 */ /* 0x000fe20000000000 */
[----:B------:R-:W-:Y:S01]  /*6300*/  IMAD.MOV.U32 R0, RZ, RZ, R54 ;  /* 0x000000ffff007224 */ /* 0x000fe200078e0036 */
[----:B------:R-:W-:Y:S01]  /*6310*/  PRMT R182, R3, 0x5410, R93 ;  /* 0x0000541003b67816 */ /* 0x000fe2000000005d */
[----:B------:R-:W-:Y:S01]  /*6320*/  IMAD.MOV.U32 R3, RZ, RZ, R55 ;  /* 0x000000ffff037224 */ /* 0x000fe200078e0037 */
[----:B------:R-:W-:Y:S01]  /*6330*/  MOV R92, R52 ;  /* 0x00000034005c7202 */ /* 0x000fe20000000f00 */
[----:B------:R-:W-:Y:S01]  /*6340*/  IMAD.MOV.U32 R93, RZ, RZ, R53 ;  /* 0x000000ffff5d7224 */ /* 0x000fe200078e0035 */
[----:B------:R-:W-:Y:S01]  /*6350*/  PRMT R183, R0, 0x7610, R183 ;  /* 0x0000761000b77816 */ /* 0x000fe200000000b7 */
[----:B------:R-:W-:Y:S01]  /*6360*/  IMAD.MOV.U32 R0, RZ, RZ, R58 ;  /* 0x000000ffff007224 */ /* 0x000fe200078e003a */
[----:B------:R-:W-:Y:S01]  /*6370*/  PRMT R173, R3, 0x5410, R92 ;  /* 0x0000541003ad7816 */ /* 0x000fe2000000005c */
[----:B------:R-:W-:Y:S01]  /*6380*/  IMAD.MOV.U32 R92, RZ, RZ, R56 ;  /* 0x000000ffff5c7224 */ /* 0x000fe200078e0038 */
[----:B------:R-:W-:Y:S01]  /*6390*/  PRMT R169, R93, 0x7610, R169 ;  /* 0x000076105da97816 */ /* 0x000fe200000000a9 */
[----:B------:R-:W-:Y:S01]  /*63a0*/  IMAD.MOV.U32 R93, RZ, RZ, R57 ;  /* 0x000000ffff5d7224 */ /* 0x000fe200078e0039 */
[----:B------:R-:W-:-:S04]  /*63b0*/  MOV R3, R59 ;  /* 0x0000003b00037202 */ /* 0x000fc80000000f00 */
        /* <DEDUP_REMOVED lines=10> */
[----:B------:R-:W-:Y:S01]  /*6460*/  PRMT R180, R0, 0x7610, R180 ;  /* 0x0000761000b47816 */ /* 0x000fe200000000b4 */
[----:B------:R-:W-:Y:S01]  /*6470*/  IMAD.MOV.U32 R0, RZ, RZ, R66 ;  /* 0x000000ffff007224 */ /* 0x000fe200078e0042 */
[----:B------:R-:W-:-:S02]  /*6480*/  PRMT R181, R181, 0x5410, R92 ;  /* 0x00005410b5b57816 */ /* 0x000fc4000000005c */
[----:B------:R-:W-:Y:S02]  /*6490*/  MOV R92, R64 ;  /* 0x00000040005c7202 */ /* 0x000fe40000000f00 */
[----:B------:R-:W-:Y:S01]  /*64a0*/  PRMT R171, R93, 0x7610, R171 ;  /* 0x000076105dab7816 */ /* 0x000fe200000000ab */
[----:B-----5:R-:W-:Y:S01]  /*64b0*/  IMAD.MOV.U32 R93, RZ, RZ, R69 ;  /* 0x000000ffff5d7224 */ /* 0x020fe200078e0045 */
[----:B------:R-:W-:Y:S01]  /*64c0*/  PRMT R225, R3, 0x5410, R92 ;  /* 0x0000541003e17816 */ /* 0x000fe2000000005c */
[----:B------:R-:W-:Y:S01]  /*64d0*/  IMAD.MOV.U32 R92, RZ, RZ, R68 ;  /* 0x000000ffff5c7224 */ /* 0x000fe200078e0044 */
[----:B------:R-:W-:Y:S01]  /*64e0*/  PRMT R203, R203, 0x5410, R0 ;  /* 0x00005410cbcb7816 */ /* 0x000fe20000000000 */
[----:B------:R-:W-:Y:S01]  /*64f0*/  IMAD.MOV.U32 R0, RZ, RZ, R70 ;  /* 0x000000ffff007224 */ /* 0x000fe200078e0046 */
[----:B------:R-:W-:Y:S02]  /*6500*/  MOV R3, R71 ;  /* 0x0000004700037202 */ /* 0x000fe40000000f00 */
[----:B------:R-:W-:Y:S01]  /*6510*/  PRMT R157, R92, 0x5410, R93 ;  /* 0x000054105c9d7816 */ /* 0x000fe2000000005d */
[----:B------:R-:W-:Y:S01]  /*6520*/  IMAD.MOV.U32 R92, RZ, RZ, R72 ;  /* 0x000000ffff5c7224 */ /* 0x000fe200078e0048 */
[----:B------:R-:W-:Y:S01]  /*6530*/  PRMT R156, R0, 0x5410, R3 ;  /* 0x00005410009c7816 */ /* 0x000fe20000000003 */
[----:B------:R-:W-:Y:S01]  /*6540*/  IMAD.MOV.U32 R3, RZ, RZ, R75 ;  /* 0x000000ffff037224 */ /* 0x000fe200078e004b */
[----:B------:R-:W-:-:S02]  /*6550*/  MOV R93, R73 ;  /* 0x00000049005d7202 */ /* 0x000fc40000000f00 */
        /* <DEDUP_REMOVED lines=29> */
.L_x_518:
[----:B------:R-:W-:Y:S01]  /*6730*/  IMAD R3, R18, 0x8, R2 ;  /* 0x0000000812037824 */ /* 0x000fe200078e0202 */
[----:B------:R-:W-:Y:S01]  /*6740*/  SHF.L.U32 R0, R186, 0x1f, RZ ;  /* 0x0000001fba007819 */ /* 0x000fe200000006ff */
[----:B------:R-:W0:Y:S01]  /*6750*/  LDC R151, c[0x0][0x2e4] ;  /* 0x0000b900ff977b82 */ /* 0x000e220000000800 */
[----:B------:R-:W-:Y:S02]  /*6760*/  BSSY B1, `(.L_x_519) ;  /* 0x0000004000017945 */ /* 0x000fe40003800000 */
[----:B------:R-:W1:Y:S05]  /*6770*/  SYNCS.PHASECHK.TRANS64.TRYWAIT P5, [R3+URZ+0x34890], R0 ;  /* 0x03489000030075a7 */ /* 0x000e6a00080a017f */
[----:B------:R-:W2:Y:S01]  /*6780*/  LDC.64 R130, c[0x0][0x2f0] ;  /* 0x0000bc00ff827b82 */ /* 0x000ea20000000a00 */
[----:B-1----:R-:W-:Y:S05]  /*6790*/  @!P5 BRA `(.L_x_520) ;  /* 0x00000170001cd947 */ /* 0x002fea0003800000 */
.L_x_767:
[----:B------:R-:W-:Y:S05]  /*67a0*/  BSYNC B1 ;  /* 0x0000000000017941 */ /* 0x000fea0003800000 */
.L_x_519:
[----:B------:R-:W-:Y:S01]  /*67b0*/  BSSY B1, `(.L_x_521) ;  /* 0x0000175000017945 */ /* 0x000fe20003800000 */
[----:B0-----:R-:W-:Y:S01]  /*67c0*/  IADD3 R153, -R119, R151, RZ ;  /* 0x0000009777997210 */ /* 0x001fe20007ffe1ff */
[----:B------:R-:W-:Y:S02]  /*67d0*/  IMAD.MOV.U32 R133, RZ, RZ, R96 ;  /* 0x000000ffff857224 */ /* 0x000fe400078e0060 */
[----:B------:R-:W-:Y:S05]  /*67e0*/  @P4 BRA `(.L_x_522) ;  /* 0x0000001400c44947 */ /* 0x000fea0003800000 */
[----:B------:R-:W-:Y:S01]  /*67f0*/  ISETP.NE.AND P4, PT, R14, RZ, PT ;  /* 0x000000ff0e00720c */ /* 0x000fe20003f85270 */
[-C--:B--2---:R-:W-:Y:S01]  /*6800*/  IMAD R92, R148, R130.reuse, RZ ;  /* 0x00000082945c7224 */ /* 0x084fe200078e02ff */
[----:B------:R-:W-:Y:S01]  /*6810*/  BSSY B2, `(.L_x_523) ;  /* 0x0000079000027945 */ /* 0x000fe20003800000 */
[----:B------:R-:W-:-:S04]  /*6820*/  IMAD.WIDE.U32 R136, R19, R130, R132 ;  /* 0x0000008213887225 */ /* 0x000fc800078e0084 */
[----:B------:R-:W-:-:S04]  /*6830*/  IMAD R93, R19, R131, R92 ;  /* 0x00000083135d7224 */ /* 0x000fc800078e025c */
[----:B------:R-:W-:Y:S02]  /*6840*/  IMAD.IADD R164, R93, 0x1, R137 ;  /* 0x000000015da47824 */ /* 0x000fe400078e0289 */
[----:B------:R-:W-:Y:S05]  /*6850*/  @!P4 BRA `(.L_x_524) ;  /* 0x0000000400d0c947 */ /* 0x000fea0003800000 */
[----:B------:R-:W-:Y:S01]  /*6860*/  SEL R92, R119, R153, !P3 ;  /* 0x00000099775c7207 */ /* 0x000fe20005800000 */
[----:B------:R-:W-:Y:S01]  /*6870*/  BSSY B3, `(.L_x_525) ;  /* 0x0000070000037945 */ /* 0x000fe20003800000 */
[----:B------:R-:W-:Y:S02]  /*6880*/  IADD3 R96, P4, P5, R104, R136, R29 ;  /* 0x0000008868607210 */ /* 0x000fe40007d9e01d */
[----:B------:R-:W-:Y:S02]  /*6890*/  SHF.R.S32.HI R93, RZ, 0x1f, R92 ;  /* 0x0000001fff5d7819 */ /* 0x000fe4000001145c */
[----:B------:R-:W-:Y:S02]  /*68a0*/  IADD3.X R97, R101, R164, R13, P4, P5 ;  /* 0x000000a465617210 */ /* 0x000fe400027ea40d */
[----:B------:R-:W-:-:S04]  /*68b0*/  LEA.HI R93, R93, R92, RZ, 0x4 ;  /* 0x0000005c5d5d7211 */ /* 0x000fc800078f20ff */
[----:B------:R-:W-:-:S04]  /*68c0*/  LEA.HI.SX32 R92, R93, R30, 0x1c ;  /* 0x0000001e5d5c7211 */ /* 0x000fc800078fe2ff */
[----:B------:R-:W-:-:S04]  /*68d0*/  SHF.L.U32 R93, R92, 0x3, RZ ;  /* 0x000000035c5d7819 */ /* 0x000fc800000006ff */
[----:B------:R-:W-:-:S13]  /*68e0*/  ISETP.GE.AND P4, PT, R93, R151, PT ;  /* 0x000000975d00720c */ /* 0x000fda0003f86270 */
[--C-:B------:R-:W-:Y:S02]  /*68f0*/  @!P4 SHF.R.S32.HI R95, RZ, 0x1f, R93.reuse ;  /* 0x0000001fff5fc819 */ /* 0x100fe4000001145d */
[----:B------:R-:W-:-:S04]  /*6900*/  @!P4 IADD3 R94, P5, P6, R104, R136, R93 ;  /* 0x00000088685ec210 */ /* 0x000fc80007ebe05d */
[----:B------:R-:W-:Y:S02]  /*6910*/  @!P4 IADD3.X R95, R101, R164, R95, P5, P6 ;  /* 0x000000a4655fc210 */ /* 0x000fe40002fec45f */
[----:B------:R-:W-:-:S04]  /*6920*/  LEA R140, P5, R96, R120, 0x1 ;  /* 0x00000078608c7211 */ /* 0x000fc800078a08ff */
[----:B------:R-:W-:Y:S02]  /*6930*/  LEA.HI.X R141, R96, R121, R97, 0x1, P5 ;  /* 0x00000079608d7211 */ /* 0x000fe400028f0c61 */
[----:B------:R-:W-:-:S04]  /*6940*/  @!P4 LEA R142, P5, R94, R120, 0x1 ;  /* 0x000000785e8ec211 */ /* 0x000fc800078a08ff */
[----:B------:R-:W-:Y:S02]  /*6950*/  @!P4 LEA.HI.X R143, R94, R121, R95, 0x1, P5 ;  /* 0x000000795e8fc211 */ /* 0x000fe400028f0c5f */
[----:B------:R-:W-:Y:S02]  /*6960*/  SHF.R.S32.HI R95, RZ, 0x1f, R92 ;  /* 0x0000001fff5f7819 */ /* 0x000fe4000001145c */
[----:B------:R-:W-:Y:S02]  /*6970*/  LOP3.LUT R94, R189, 0x38, R93, 0xf8, !PT ;  /* 0x00000038bd5e7812 */ /* 0x000fe400078ef85d */
[----:B------:R-:W-:Y:S01]  /*6980*/  LEA.HI R92, R95, R92, RZ, 0x3 ;  /* 0x0000005c5f5c7211 */ /* 0x000fe200078f18ff */
[----:B------:R-:W-:Y:S01]  /*6990*/  IMAD R95, R18, 0x6000, R146 ;  /* 0x00006000125f7824 */ /* 0x000fe200078e0292 */
[----:B------:R-:W-:Y:S02]  /*69a0*/  LOP3.LUT R94, R94, R191, RZ, 0x3c, !PT ;  /* 0x000000bf5e5e7212 */ /* 0x000fe400078e3cff */
[----:B------:R-:W-:Y:S01]  /*69b0*/  ISETP.GE.AND P5, PT, R22, R122, PT ;  /* 0x0000007a1600720c */ /* 0x000fe20003fa6270 */
[----:B------:R-:W-:-:S05]  /*69c0*/  IMAD.SHL.U32 R92, R92, 0x400, RZ ;  /* 0x000004005c5c7824 */ /* 0x000fca00078e00ff */
[----:B------:R-:W-:Y:S01]  /*69d0*/  LOP3.LUT R93, R92, 0x7fffe000, RZ, 0xc0, !PT ;  /* 0x7fffe0005c5d7812 */ /* 0x000fe200078ec0ff */
[----:B------:R-:W-:-:S04]  /*69e0*/  IMAD R92, R95, 0x2, R2 ;  /* 0x000000025f5c7824 */ /* 0x000fc800078e0202 */
[----:B------:R-:W-:-:S05]  /*69f0*/  IMAD R93, R190, 0x200, R93 ;  /* 0x00000200be5d7824 */ /* 0x000fca00078e025d */
[----:B------:R-:W-:-:S05]  /*6a00*/  IADD3 R93, R93, R94, RZ ;  /* 0x0000005e5d5d7210 */ /* 0x000fca0007ffe0ff */
[----:B------:R-:W-:-:S04]  /*6a10*/  IMAD R93, R18, 0x6000, R93 ;  /* 0x00006000125d7824 */ /* 0x000fc800078e025d */
[----:B------:R-:W-:Y:S02]  /*6a20*/  IMAD R96, R93, 0x2, R2 ;  /* 0x000000025d607824 */ /* 0x000fe400078e0202 */
[----:B------:R-:W0:Y:S04]  /*6a30*/  LDS.128 R92, [R92+0x1c400] ;  /* 0x01c400005c5c7984 */ /* 0x000e280000000c00 */
[----:B------:R-:W2:Y:S01]  /*6a40*/  LDS.128 R96, [R96+0x1c400] ;  /* 0x01c4000060607984 */ /* 0x000ea20000000c00 */
[----:B------:R-:W-:Y:S05]  /*6a50*/  @P5 BRA `(.L_x_526) ;  /* 0x0000000400445947 */ /* 0x000fea0003800000 */
[--C-:B------:R-:W-:Y:S01]  /*6a60*/  SHF.R.U64 R52, R52, 0x10, R53.reuse ;  /* 0x0000001034347819 */ /* 0x100fe20000001235 */
[----:B------:R-:W-:Y:S01]  /*6a70*/  HADD2.F32 R171, -RZ, R171.H0_H0 ;  /* 0x200000abffab7230 */ /* 0x000fe20000004100 */
[----:B------:R-:W-:Y:S01]  /*6a80*/  SHF.R.U32.HI R167, RZ, 0x10, R53 ;  /* 0x00000010ffa77819 */ /* 0x000fe20000011635 */
[----:B--2---:R-:W-:Y:S01]  /*6a90*/  HADD2.F32 R168, -RZ, R97.H0_H0 ;  /* 0x20000061ffa87230 */ /* 0x004fe20000004100 */
[--C-:B------:R-:W-:Y:S01]  /*6aa0*/  SHF.R.U64 R53, R64, 0x10, R65.reuse ;  /* 0x0000001040357819 */ /* 0x100fe20000001241 */
[----:B0-----:R-:W-:Y:S01]  /*6ab0*/  HADD2.F32 R170, -RZ, R93.H0_H0 ;  /* 0x2000005dffaa7230 */ /* 0x001fe20000004100 */
[----:B------:R-:W-:Y:S01]  /*6ac0*/  SHF.R.U32.HI R64, RZ, 0x10, R65 ;  /* 0x00000010ff407819 */ /* 0x000fe20000011641 */
[----:B------:R-:W-:Y:S01]  /*6ad0*/  HADD2.F32 R169, -RZ, R169.H0_H0 ;  /* 0x200000a9ffa97230 */ /* 0x000fe20000004100 */
[--C-:B------:R-:W-:Y:S01]  /*6ae0*/  SHF.R.U64 R54, R54, 0x10, R55.reuse ;  /* 0x0000001036367819 */ /* 0x100fe20000001237 */
[----:B------:R-:W-:Y:S01]  /*6af0*/  HADD2.F32 R97, -RZ, R97.H1_H1 ;  /* 0x30000061ff617230 */ /* 0x000fe20000004100 */
[----:B------:R-:W-:Y:S01]  /*6b00*/  SHF.R.U32.HI R65, RZ, 0x10, R55 ;  /* 0x00000010ff417819 */ /* 0x000fe20000011637 */
[----:B------:R-:W-:Y:S01]  /*6b10*/  HADD2.F32 R172, -RZ, R167.H0_H0 ;  /* 0x200000a7ffac7230 */ /* 0x000fe20000004100 */
[--C-:B------:R-:W-:Y:S01]  /*6b20*/  SHF.R.U64 R55, R66, 0x10, R67.reuse ;  /* 0x0000001042377819 */ /* 0x100fe20000001243 */
[----:B------:R-:W-:Y:S01]  /*6b30*/  HADD2.F32 R167, -RZ, R225.H0_H0 ;  /* 0x200000e1ffa77230 */ /* 0x000fe20000004100 */
[----:B------:R-:W-:Y:S01]  /*6b40*/  SHF.R.U32.HI R66, RZ, 0x10, R67 ;  /* 0x00000010ff427819 */ /* 0x000fe20000011643 */
[-C--:B------:R-:W-:Y:S01]  /*6b50*/  FMUL.FTZ R67, R168, R171.reuse ;  /* 0x000000aba8437220 */ /* 0x080fe20000410000 */
[----:B------:R-:W-:Y:S01]  /*6b60*/  FMUL.FTZ R171, R170, R171 ;  /* 0x000000abaaab7220 */ /* 0x000fe20000410000 */
[----:B------:R-:W-:-:S02]  /*6b70*/  HADD2.F32 R53, -RZ, R53.H0_H0 ;  /* 0x20000035ff357230 */ /* 0x000fc40000004100 */
[-C--:B------:R-:W-:Y:S01]  /*6b80*/  FFMA.FTZ R67, R170, R169.reuse, -R67 ;  /* 0x000000a9aa437223 */ /* 0x080fe20000010843 */
[----:B------:R-:W-:Y:S02]  /*6b90*/  HADD2.F32 R170, -RZ, R64.H0_H0 ;  /* 0x20000040ffaa7230 */ /* 0x000fe40000004100 */
[----:B------:R-:W-:Y:S01]  /*6ba0*/  FFMA.FTZ R64, R168, R169, R171 ;  /* 0x000000a9a8407223 */ /* 0x000fe200000100ab */
[----:B------:R-:W-:Y:S01]  /*6bb0*/  HADD2.F32 R169, -RZ, R93.H1_H1 ;  /* 0x3000005dffa97230 */ /* 0x000fe20000004100 */
[----:B------:R-:W-:Y:S01]  /*6bc0*/  MOV R93, R98 ;  /* 0x00000062005d7202 */ /* 0x000fe20000000f00 */
[----:B------:R-:W-:Y:S02]  /*6bd0*/  HADD2.F32 R171, -RZ, R99.H1_H1 ;  /* 0x30000063ffab7230 */ /* 0x000fe40000004100 */
[-C--:B------:R-:W-:Y:S01]  /*6be0*/  FMUL.FTZ R168, R97, R170.reuse ;  /* 0x000000aa61a87220 */ /* 0x080fe20000410000 */
[----:B------:R-:W-:Y:S02]  /*6bf0*/  HADD2.F32 R66, -RZ, R66.H0_H0 ;  /* 0x20000042ff427230 */ /* 0x000fe40000004100 */
[----:B------:R-:W-:Y:S01]  /*6c00*/  FMUL.FTZ R170, R169, R170 ;  /* 0x000000aaa9aa7220 */ /* 0x000fe20000410000 */
[----:B------:R-:W-:-:S02]  /*6c10*/  HADD2.F32 R55, -RZ, R55.H0_H0 ;  /* 0x20000037ff377230 */ /* 0x000fc40000004100 */
[-C--:B------:R-:W-:Y:S01]  /*6c20*/  FFMA.FTZ R98, R169, R172.reuse, -R168 ;  /* 0x000000aca9627223 */ /* 0x080fe200000108a8 */
[----:B------:R-:W-:Y:S02]  /*6c30*/  HADD2.F32 R168, -RZ, R99.H0_H0 ;  /* 0x20000063ffa87230 */ /* 0x000fe40000004100 */
[----:B------:R-:W-:Y:S01]  /*6c40*/  FFMA.FTZ R97, R97, R172, R170 ;  /* 0x000000ac61617223 */ /* 0x000fe200000100aa */
[----:B------:R-:W-:Y:S02]  /*6c50*/  HADD2.F32 R169, -RZ, R173.H0_H0 ;  /* 0x200000adffa97230 */ /* 0x000fe40000004100 */
[----:B------:R-:W-:Y:S01]  /*6c60*/  FMUL.FTZ R172, R171, R66 ;  /* 0x00000042abac7220 */ /* 0x000fe20000410000 */
[--C-:B------:R-:W-:Y:S02]  /*6c70*/  HADD2.F32 R170, -RZ, R95.reuse.H0_H0 ;  /* 0x2000005fffaa7230 */ /* 0x100fe40000004100 */
[-C--:B------:R-:W-:Y:S01]  /*6c80*/  FMUL.FTZ R99, R168, R167.reuse ;  /* 0x000000a7a8637220 */ /* 0x080fe20000410000 */
[----:B------:R-:W-:Y:S01]  /*6c90*/  HADD2.F32 R95, -RZ, R95.H1_H1 ;  /* 0x3000005fff5f7230 */ /* 0x000fe20000004100 */
[----:B------:R-:W-:Y:S01]  /*6ca0*/  F2FP.F16.F32.PACK_AB R97, R97, R64 ;  /* 0x000000406161723e */ /* 0x000fe200000000ff */
[C---:B------:R-:W-:Y:S01]  /*6cb0*/  FMUL.FTZ R167, R170.reuse, R167 ;  /* 0x000000a7aaa77220 */ /* 0x040fe20000410000 */
[----:B------:R-:W-:Y:S01]  /*6cc0*/  FFMA.FTZ R99, R170, R169, -R99 ;  /* 0x000000a9aa637223 */ /* 0x000fe20000010863 */
[----:B------:R-:W-:-:S02]  /*6cd0*/  HADD2.F32 R170, -RZ, R65.H0_H0 ;  /* 0x20000041ffaa7230 */ /* 0x000fc40000004100 */
[C---:B------:R-:W-:Y:S01]  /*6ce0*/  FMUL.FTZ R66, R95.reuse, R66 ;  /* 0x000000425f427220 */ /* 0x040fe20000410000 */
[----:B------:R-:W-:Y:S01]  /*6cf0*/  FFMA.FTZ R167, R168, R169, R167 ;  /* 0x000000a9a8a77223 */ /* 0x000fe200000100a7 */
[----:B------:R-:W-:Y:S02]  /*6d00*/  HADD2.F32 R65, -RZ, R225.H1_H1 ;  /* 0x300000e1ff417230 */ /* 0x000fe40000004100 */
[-C--:B------:R-:W-:Y:S01]  /*6d10*/  FFMA.FTZ R172, R95, R170.reuse, -R172 ;  /* 0x000000aa5fac7223 */ /* 0x080fe200000108ac */
[----:B------:R-:W-:Y:S01]  /*6d20*/  FFMA.FTZ R66, R171, R170, R66 ;  /* 0x000000aaab427223 */ /* 0x000fe20000010042 */
[----:B------:R-:W-:Y:S02]  /*6d30*/  HADD2.F32 R170, -RZ, R96.H0_H0 ;  /* 0x20000060ffaa7230 */ /* 0x000fe40000004100 */
[----:B------:R-:W-:Y:S02]  /*6d40*/  HADD2.F32 R168, -RZ, R92.H0_H0 ;  /* 0x2000005cffa87230 */ /* 0x000fe40000004100 */
[----:B------:R-:W-:-:S02]  /*6d50*/  HADD2.F32 R96, -RZ, R96.H1_H1 ;  /* 0x30000060ff607230 */ /* 0x000fc40000004100 */
[-C--:B------:R-:W-:Y:S01]  /*6d60*/  FMUL.FTZ R169, R170, R65.reuse ;  /* 0x00000041aaa97220 */ /* 0x080fe20000410000 */
[----:B------:R-:W-:Y:S02]  /*6d70*/  HADD2.F32 R95, -RZ, R173.H1_H1 ;  /* 0x300000adff5f7230 */ /* 0x000fe40000004100 */
[----:B------:R-:W-:Y:S01]  /*6d80*/  FMUL.FTZ R173, R168, R65 ;  /* 0x00000041a8ad7220 */ /* 0x000fe20000410000 */
[----:B------:R-:W-:Y:S02]  /*6d90*/  HADD2.F32 R92, -RZ, R92.H1_H1 ;  /* 0x3000005cff5c7230 */ /* 0x000fe40000004100 */
[----:B------:R-:W-:Y:S01]  /*6da0*/  FMUL.FTZ R65, R96, R53 ;  /* 0x0000003560417220 */ /* 0x000fe20000410000 */
[----:B------:R-:W-:Y:S02]  /*6db0*/  HADD2.F32 R171, -RZ, R52.H0_H0 ;  /* 0x20000034ffab7230 */ /* 0x000fe40000004100 */
[-C--:B------:R-:W-:Y:S01]  /*6dc0*/  FFMA.FTZ R169, R168, R95.reuse, -R169 ;  /* 0x0000005fa8a97223 */ /* 0x080fe200000108a9 */
[----:B------:R-:W-:Y:S01]  /*6dd0*/  FFMA.FTZ R173, R170, R95, R173 ;  /* 0x0000005faaad7223 */ /* 0x000fe200000100ad */
[----:B------:R-:W-:Y:S01]  /*6de0*/  FMUL.FTZ R53, R92, R53 ;  /* 0x000000355c357220 */ /* 0x000fe20000410000 */
[----:B------:R-:W-:-:S02]  /*6df0*/  HADD2.F32 R52, -RZ, R203.H1_H1 ;  /* 0x300000cbff347230 */ /* 0x000fc40000004100 */
[-C--:B------:R-:W-:Y:S01]  /*6e00*/  FFMA.FTZ R92, R92, R171.reuse, -R65 ;  /* 0x000000ab5c5c7223 */ /* 0x080fe20000010841 */
[--C-:B------:R-:W-:Y:S02]  /*6e10*/  HADD2.F32 R95, -RZ, R93.reuse.H0_H0 ;  /* 0x2000005dff5f7230 */ /* 0x100fe40000004100 */
[----:B------:R-:W-:Y:S01]  /*6e20*/  FFMA.FTZ R96, R96, R171, R53 ;  /* 0x000000ab60607223 */ /* 0x000fe20000010035 */
[--C-:B------:R-:W-:Y:S02]  /*6e30*/  HADD2.F32 R65, -RZ, R94.reuse.H0_H0 ;  /* 0x2000005eff417230 */ /* 0x100fe40000004100 */
[----:B------:R-:W-:Y:S01]  /*6e40*/  HADD2.F32 R168, -RZ, R93.H1_H1 ;  /* 0x3000005dffa87230 */ /* 0x000fe20000004100 */
[----:B------:R-:W-:Y:S01]  /*6e50*/  F2FP.F16.F32.PACK_AB R92, R92, R169 ;  /* 0x000000a95c5c723e */ /* 0x000fe200000000ff */
[----:B------:R-:W-:Y:S01]  /*6e60*/  HADD2.F32 R94, -RZ, R94.H1_H1 ;  /* 0x3000005eff5e7230 */ /* 0x000fe20000004100 */
[----:B------:R-:W-:Y:S01]  /*6e70*/  F2FP.F16.F32.PACK_AB R96, R96, R173 ;  /* 0x000000ad6060723e */ /* 0x000fe200000000ff */
[----:B------:R-:W-:-:S02]  /*6e80*/  HADD2.F32 R93, -RZ, R54.H0_H0 ;  /* 0x20000036ff5d7230 */ /* 0x000fc40000004100 */
[-C--:B------:R-:W-:Y:S01]  /*6e90*/  FMUL.FTZ R54, R95, R52.reuse ;  /* 0x000000345f367220 */ /* 0x080fe20000410000 */
[----:B------:R-:W-:Y:S02]  /*6ea0*/  HADD2.F32 R53, -RZ, R183.H0_H0 ;  /* 0x200000b7ff357230 */ /* 0x000fe40000004100 */
[-C--:B------:R-:W-:Y:S01]  /*6eb0*/  FMUL.FTZ R171, R168, R55.reuse ;  /* 0x00000037a8ab7220 */ /* 0x080fe20000410000 */
[C---:B------:R-:W-:Y:S01]  /*6ec0*/  FMUL.FTZ R52, R65.reuse, R52 ;  /* 0x0000003441347220 */ /* 0x040fe20000410000 */
[C---:B------:R-:W-:Y:S01]  /*6ed0*/  FMUL.FTZ R55, R94.reuse, R55 ;  /* 0x000000375e377220 */ /* 0x040fe20000410000 */
[-C--:B------:R-:W-:Y:S02]  /*6ee0*/  FFMA.FTZ R54, R65, R53.reuse, -R54 ;  /* 0x0000003541367223 */ /* 0x080fe40000010836 */
[----:B------:R-:W-:Y:S01]  /*6ef0*/  FFMA.FTZ R52, R95, R53, R52 ;  /* 0x000000355f347223 */ /* 0x000fe20000010034 */
[-C--:B------:R-:W-:Y:S01]  /*6f00*/  FFMA.FTZ R171, R94, R93.reuse, -R171 ;  /* 0x0000005d5eab7223 */ /* 0x080fe200000108ab */
[----:B------:R-:W-:Y:S01]  /*6f10*/  FFMA.FTZ R55, R168, R93, R55 ;  /* 0x0000005da8377223 */ /* 0x000fe20000010037 */
[----:B------:R-:W-:-:S02]  /*6f20*/  F2FP.F16.F32.PACK_AB R93, R98, R67 ;  /* 0x00000043625d723e */ /* 0x000fc400000000ff */
[----:B------:R-:W-:Y:S02]  /*6f30*/  F2FP.F16.F32.PACK_AB R95, R172, R99 ;  /* 0x00000063ac5f723e */ /* 0x000fe400000000ff */
[----:B------:R-:W-:Y:S02]  /*6f40*/  F2FP.F16.F32.PACK_AB R99, R66, R167 ;  /* 0x000000a74263723e */ /* 0x000fe400000000ff */
[----:B------:R-:W-:Y:S02]  /*6f50*/  F2FP.F16.F32.PACK_AB R94, R171, R54 ;  /* 0x00000036ab5e723e */ /* 0x000fe400000000ff */
[----:B------:R-:W-:-:S07]  /*6f60*/  F2FP.F16.F32.PACK_AB R98, R55, R52 ;  /* 0x000000343762723e */ /* 0x000fce00000000ff */
.L_x_526:
[----:B------:R-:W-:Y:S05]  /*6f70*/  BSYNC B3 ;  /* 0x0000000000037941 */ /* 0x000fea0003800000 */
.L_x_525:
[----:B0-----:R0:W-:Y:S04]  /*6f80*/  STG.E.128 desc[UR36][R140.64], R92 ;  /* 0x0000005c8c007986 */ /* 0x0011e8000c101d24 */
[----:B--2---:R0:W-:Y:S02]  /*6f90*/  @!P4 STG.E.128 desc[UR36][R142.64], R96 ;  /* 0x000000608e00c986 */ /* 0x0041e4000c101d24 */
.L_x_524:
[----:B------:R-:W-:Y:S05]  /*6fa0*/  BSYNC B2 ;  /* 0x0000000000027941 */ /* 0x000fea0003800000 */
.L_x_523:
[----:B------:R-:W-:Y:S01]  /*6fb0*/  ISETP.NE.AND P4, PT, R10, RZ, PT ;  /* 0x000000ff0a00720c */ /* 0x000fe20003f85270 */
[----:B------:R-:W-:-:S12]  /*6fc0*/  BSSY B2, `(.L_x_527) ;  /* 0x0000077000027945 */ /* 0x000fd80003800000 */
[----:B------:R-:W-:Y:S05]  /*6fd0*/  @!P4 BRA `(.L_x_528) ;  /* 0x0000000400d4c947 */ /* 0x000fea0003800000 */
[----:B------:R-:W-:Y:S01]  /*6fe0*/  SEL R52, R119, R153, !P2 ;  /* 0x0000009977347207 */ /* 0x000fe20005000000 */
[----:B------:R-:W-:Y:S01]  /*6ff0*/  BSSY B3, `(.L_x_529) ;  /* 0x0000071000037945 */ /* 0x000fe20003800000 */
[----:B------:R-:W-:Y:S02]  /*7000*/  IADD3 R64, P4, P5, R104, R136, R21 ;  /* 0x0000008868407210 */ /* 0x000fe40007d9e015 */
[----:B------:R-:W-:Y:S02]  /*7010*/  SHF.R.S32.HI R53, RZ, 0x1f, R52 ;  /* 0x0000001fff357819 */ /* 0x000fe40000011434 */
[----:B------:R-:W-:Y:S02]  /*7020*/  IADD3.X R65, R101, R164, R12, P4, P5 ;  /* 0x000000a465417210 */ /* 0x000fe400027ea40c */
[----:B------:R-:W-:-:S04]  /*7030*/  LEA.HI R53, R53, R52, RZ, 0x4 ;  /* 0x0000003435357211 */ /* 0x000fc800078f20ff */
[----:B------:R-:W-:-:S05]  /*7040*/  LEA.HI.SX32 R52, R53, R28, 0x1c ;  /* 0x0000001c35347211 */ /* 0x000fca00078fe2ff */
[----:B------:R-:W-:-:S05]  /*7050*/  IMAD.SHL.U32 R53, R52, 0x8, RZ ;  /* 0x0000000834357824 */ /* 0x000fca00078e00ff */
[----:B------:R-:W-:-:S13]  /*7060*/  ISETP.GE.AND P4, PT, R53, R151, PT ;  /* 0x000000973500720c */ /* 0x000fda0003f86270 */
[--C-:B------:R-:W-:Y:S02]  /*7070*/  @!P4 SHF.R.S32.HI R55, RZ, 0x1f, R53.reuse ;  /* 0x0000001fff37c819 */ /* 0x100fe40000011435 */
[----:B------:R-:W-:-:S04]  /*7080*/  @!P4 IADD3 R54, P5, P6, R104, R136, R53 ;  /* 0x000000886836c210 */ /* 0x000fc80007ebe035 */
[----:B------:R-:W-:Y:S02]  /*7090*/  @!P4 IADD3.X R55, R101, R164, R55, P5, P6 ;  /* 0x000000a46537c210 */ /* 0x000fe40002fec437 */
[----:B0-----:R-:W-:-:S04]  /*70a0*/  LEA R92, P5, R64, R120, 0x1 ;  /* 0x00000078405c7211 */ /* 0x001fc800078a08ff */
        /* <DEDUP_REMOVED lines=11> */
[----:B------:R-:W-:-:S03]  /*7160*/  IMAD R52, R55, 0x2, R2 ;  /* 0x0000000237347824 */ /* 0x000fc600078e0202 */
[----:B------:R-:W-:-:S05]  /*7170*/  LEA R53, R190, R53, 0x9 ;  /* 0x00000035be357211 */ /* 0x000fca00078e48ff */
[----:B------:R-:W-:-:S04]  /*7180*/  IMAD.IADD R53, R53, 0x1, R54 ;  /* 0x0000000135357824 */ /* 0x000fc800078e0236 */
[----:B------:R-:W-:-:S05]  /*7190*/  IMAD R53, R18, 0x6000, R53 ;  /* 0x0000600012357824 */ /* 0x000fca00078e0235 */
[----:B------:R-:W-:Y:S02]  /*71a0*/  LEA R64, R53, R2, 0x1 ;  /* 0x0000000235407211 */ /* 0x000fe400078e08ff */
[----:B------:R-:W0:Y:S04]  /*71b0*/  LDS.128 R52, [R52+0x1c400] ;  /* 0x01c4000034347984 */ /* 0x000e280000000c00 */
[----:B------:R-:W2:Y:S01]  /*71c0*/  LDS.128 R64, [R64+0x1c400] ;  /* 0x01c4000040407984 */ /* 0x000ea20000000c00 */
[----:B------:R-:W-:Y:S05]  /*71d0*/  @P5 BRA `(.L_x_530) ;  /* 0x0000000400485947 */ /* 0x000fea0003800000 */
[--C-:B------:R-:W-:Y:S01]  /*71e0*/  SHF.R.U64 R48, R48, 0x10, R49.reuse ;  /* 0x0000001030307819 */ /* 0x100fe20000001231 */
[--C-:B--2---:R-:W-:Y:S01]  /*71f0*/  HADD2.F32 R98, -RZ, R65.reuse.H0_H0 ;  /* 0x20000041ff627230 */ /* 0x104fe20000004100 */
[----:B------:R-:W-:Y:S01]  /*7200*/  SHF.R.U32.HI R96, RZ, 0x10, R49 ;  /* 0x00000010ff607819 */ /* 0x000fe20000011631 */
[----:B------:R-:W-:Y:S01]  /*7210*/  HADD2.F32 R65, -RZ, R65.H1_H1 ;  /* 0x30000041ff417230 */ /* 0x000fe20000004100 */
[--C-:B------:R-:W-:Y:S01]  /*7220*/  SHF.R.U64 R49, R60, 0x10, R61.reuse ;  /* 0x000000103c317819 */ /* 0x100fe2000000123d */
[--C-:B0-----:R-:W-:Y:S01]  /*7230*/  HADD2.F32 R140, -RZ, R53.reuse.H0_H0 ;  /* 0x20000035ff8c7230 */ /* 0x101fe20000004100 */
[----:B------:R-:W-:Y:S01]  /*7240*/  SHF.R.U32.HI R60, RZ, 0x10, R61 ;  /* 0x00000010ff3c7819 */ /* 0x000fe2000001163d */
[----:B------:R-:W-:Y:S01]  /*7250*/  HADD2.F32 R53, -RZ, R53.H1_H1 ;  /* 0x30000035ff357230 */ /* 0x000fe20000004100 */
[--C-:B------:R-:W-:Y:S01]  /*7260*/  SHF.R.U64 R61, R62, 0x10, R63.reuse ;  /* 0x000000103e3d7819 */ /* 0x100fe2000000123f */
[----:B------:R-:W-:Y:S01]  /*7270*/  HADD2.F32 R96, -RZ, R96.H0_H0 ;  /* 0x20000060ff607230 */ /* 0x000fe20000004100 */
[----:B------:R-:W-:Y:S01]  /*7280*/  SHF.R.U32.HI R62, RZ, 0x10, R63 ;  /* 0x00000010ff3e7819 */ /* 0x000fe2000001163f */
[----:B------:R-:W-:Y:S01]  /*7290*/  HADD2.F32 R60, -RZ, R60.H0_H0 ;  /* 0x2000003cff3c7230 */ /* 0x000fe20000004100 */
[--C-:B------:R-:W-:Y:S01]  /*72a0*/  SHF.R.U64 R50, R50, 0x10, R51.reuse ;  /* 0x0000001032327819 */ /* 0x100fe20000001233 */
[----:B------:R-:W-:Y:S01]  /*72b0*/  HADD2.F32 R63, -RZ, R203.H0_H0 ;  /* 0x200000cbff3f7230 */ /* 0x000fe20000004100 */
[----:B------:R-:W-:Y:S01]  /*72c0*/  SHF.R.U32.HI R51, RZ, 0x10, R51 ;  /* 0x00000010ff337819 */ /* 0x000fe20000011633 */
[----:B------:R-:W-:-:S02]  /*72d0*/  HADD2.F32 R97, -RZ, R182.H1_H1 ;  /* 0x300000b6ff617230 */ /* 0x000fc40000004100 */
[-C--:B------:R-:W-:Y:S01]  /*72e0*/  FMUL.FTZ R142, R65, R60.reuse ;  /* 0x0000003c418e7220 */ /* 0x080fe20000410000 */
[C---:B------:R-:W-:Y:S01]  /*72f0*/  FMUL.FTZ R60, R53.reuse, R60 ;  /* 0x0000003c353c7220 */ /* 0x040fe20000410000 */
[-C--:B------:R-:W-:Y:S01]  /*7300*/  FMUL.FTZ R99, R98, R63.reuse ;  /* 0x0000003f62637220 */ /* 0x080fe20000410000 */
[----:B------:R-:W-:Y:S01]  /*7310*/  FMUL.FTZ R63, R140, R63 ;  /* 0x0000003f8c3f7220 */ /* 0x000fe20000410000 */
[-C--:B------:R-:W-:Y:S01]  /*7320*/  FFMA.FTZ R142, R53, R96.reuse, -R142 ;  /* 0x00000060358e7223 */ /* 0x080fe2000001088e */
[----:B------:R-:W-:Y:S01]  /*7330*/  FFMA.FTZ R60, R65, R96, R60 ;  /* 0x00000060413c7223 */ /* 0x000fe2000001003c */
[----:B------:R-:W-:Y:S02]  /*7340*/  HADD2.F32 R53, -RZ, R183.H1_H1 ;  /* 0x300000b7ff357230 */ /* 0x000fe40000004100 */
[-C--:B------:R-:W-:Y:S01]  /*7350*/  FFMA.FTZ R63, R98, R97.reuse, R63 ;  /* 0x00000061623f7223 */ /* 0x080fe2000001003f */
[--C-:B------:R-:W-:Y:S02]  /*7360*/  HADD2.F32 R96, -RZ, R67.reuse.H0_H0 ;  /* 0x20000043ff607230 */ /* 0x100fe40000004100 */
[----:B------:R-:W-:Y:S01]  /*7370*/  FFMA.FTZ R99, R140, R97, -R99 ;  /* 0x000000618c637223 */ /* 0x000fe20000010863 */
[----:B------:R-:W-:-:S02]  /*7380*/  HADD2.F32 R67, -RZ, R67.H1_H1 ;  /* 0x30000043ff437230 */ /* 0x000fc40000004100 */
[----:B------:R-:W-:Y:S02]  /*7390*/  HADD2.F32 R98, -RZ, R55.H0_H0 ;  /* 0x20000037ff627230 */ /* 0x000fe40000004100 */
[----:B------:R-:W-:Y:S01]  /*73a0*/  HADD2.F32 R62, -RZ, R62.H0_H0 ;  /* 0x2000003eff3e7230 */ /* 0x000fe20000004100 */
[----:B------:R-:W-:Y:S01]  /*73b0*/  F2FP.F16.F32.PACK_AB R99, R142, R99 ;  /* 0x000000638e63723e */ /* 0x000fe200000000ff */
[----:B------:R-:W-:Y:S02]  /*73c0*/  HADD2.F32 R140, -RZ, R51.H0_H0 ;  /* 0x20000033ff8c7230 */ /* 0x000fe40000004100 */
[-C--:B------:R-:W-:Y:S01]  /*73d0*/  FMUL.FTZ R51, R96, R53.reuse ;  /* 0x0000003560337220 */ /* 0x080fe20000410000 */
[----:B------:R-:W-:Y:S02]  /*73e0*/  HADD2.F32 R65, -RZ, R182.H0_H0 ;  /* 0x200000b6ff417230 */ /* 0x000fe40000004100 */
[----:B------:R-:W-:Y:S01]  /*73f0*/  FMUL.FTZ R53, R98, R53 ;  /* 0x0000003562357220 */ /* 0x000fe20000410000 */
[----:B------:R-:W-:-:S02]  /*7400*/  HADD2.F32 R55, -RZ, R55.H1_H1 ;  /* 0x30000037ff377230 */ /* 0x000fc40000004100 */
[-C--:B------:R-:W-:Y:S01]  /*7410*/  FMUL.FTZ R168, R67, R62.reuse ;  /* 0x0000003e43a87220 */ /* 0x080fe20000410000 */
[----:B------:R-:W-:Y:S02]  /*7420*/  HADD2.F32 R49, -RZ, R49.H0_H0 ;  /* 0x20000031ff317230 */ /* 0x000fe40000004100 */
[-C--:B------:R-:W-:Y:S01]  /*7430*/  FFMA.FTZ R51, R98, R65.reuse, -R51 ;  /* 0x0000004162337223 */ /* 0x080fe20000010833 */
[----:B------:R-:W-:Y:S01]  /*7440*/  FFMA.FTZ R53, R96, R65, R53 ;  /* 0x0000004160357223 */ /* 0x000fe20000010035 */
[C---:B------:R-:W-:Y:S01]  /*7450*/  FMUL.FTZ R62, R55.reuse, R62 ;  /* 0x0000003e373e7220 */ /* 0x040fe20000410000 */
[-C--:B------:R-:W-:Y:S01]  /*7460*/  FFMA.FTZ R168, R55, R140.reuse, -R168 ;  /* 0x0000008c37a87223 */ /* 0x080fe200000108a8 */
[----:B------:R-:W-:Y:S02]  /*7470*/  HADD2.F32 R55, -RZ, R181.H1_H1 ;  /* 0x300000b5ff377230 */ /* 0x000fe40000004100 */
[----:B------:R-:W-:Y:S02]  /*7480*/  HADD2.F32 R98, -RZ, R64.H0_H0 ;  /* 0x20000040ff627230 */ /* 0x000fe40000004100 */
[----:B------:R-:W-:Y:S01]  /*7490*/  FFMA.FTZ R62, R67, R140, R62 ;  /* 0x0000008c433e7223 */ /* 0x000fe2000001003e */
[----:B------:R-:W-:-:S02]  /*74a0*/  HADD2.F32 R96, -RZ, R52.H0_H0 ;  /* 0x20000034ff607230 */ /* 0x000fc40000004100 */
[----:B------:R-:W-:Y:S02]  /*74b0*/  HADD2.F32 R64, -RZ, R64.H1_H1 ;  /* 0x30000040ff407230 */ /* 0x000fe40000004100 */
[-C--:B------:R-:W-:Y:S01]  /*74c0*/  FMUL.FTZ R67, R98, R55.reuse ;  /* 0x0000003762437220 */ /* 0x080fe20000410000 */
[----:B------:R-:W-:Y:S02]  /*74d0*/  HADD2.F32 R65, -RZ, R181.H0_H0 ;  /* 0x200000b5ff417230 */ /* 0x000fe40000004100 */
[----:B------:R-:W-:Y:S01]  /*74e0*/  FMUL.FTZ R141, R96, R55 ;  /* 0x00000037608d7220 */ /* 0x000fe20000410000 */
[----:B------:R-:W-:Y:S02]  /*74f0*/  HADD2.F32 R52, -RZ, R52.H1_H1 ;  /* 0x30000034ff347230 */ /* 0x000fe40000004100 */
[----:B------:R-:W-:Y:S01]  /*7500*/  FMUL.FTZ R55, R64, R49 ;  /* 0x0000003140377220 */ /* 0x000fe20000410000 */
[----:B------:R-:W-:Y:S02]  /*7510*/  HADD2.F32 R97, -RZ, R48.H0_H0 ;  /* 0x20000030ff617230 */ /* 0x000fe40000004100 */
[-C--:B------:R-:W-:Y:S01]  /*7520*/  FFMA.FTZ R67, R96, R65.reuse, -R67 ;  /* 0x0000004160437223 */ /* 0x080fe20000010843 */
[----:B------:R-:W-:Y:S01]  /*7530*/  FFMA.FTZ R141, R98, R65, R141 ;  /* 0x00000041628d7223 */ /* 0x000fe2000001008d */
[----:B------:R-:W-:Y:S01]  /*7540*/  FMUL.FTZ R49, R52, R49 ;  /* 0x0000003134317220 */ /* 0x000fe20000410000 */
[----:B------:R-:W-:-:S02]  /*7550*/  HADD2.F32 R65, -RZ, R66.H0_H0 ;  /* 0x20000042ff417230 */ /* 0x000fc40000004100 */
[-C--:B------:R-:W-:Y:S01]  /*7560*/  FFMA.FTZ R52, R52, R97.reuse, -R55 ;  /* 0x0000006134347223 */ /* 0x080fe20000010837 */
[----:B------:R-:W-:Y:S02]  /*7570*/  HADD2.F32 R48, -RZ, R180.H0_H0 ;  /* 0x200000b4ff307230 */ /* 0x000fe40000004100 */
[----:B------:R-:W-:Y:S01]  /*7580*/  FFMA.FTZ R64, R64, R97, R49 ;  /* 0x0000006140407223 */ /* 0x000fe20000010031 */
[----:B------:R-:W-:Y:S01]  /*7590*/  HADD2.F32 R61, -RZ, R61.H0_H0 ;  /* 0x2000003dff3d7230 */ /* 0x000fe20000004100 */
[----:B------:R-:W-:Y:S01]  /*75a0*/  F2FP.F16.F32.PACK_AB R62, R62, R53 ;  /* 0x000000353e3e723e */ /* 0x000fe200000000ff */
[----:B------:R-:W-:Y:S01]  /*75b0*/  HADD2.F32 R55, -RZ, R54.H0_H0 ;  /* 0x20000036ff377230 */ /* 0x000fe20000004100 */
[----:B------:R-:W-:Y:S01]  /*75c0*/  F2FP.F16.F32.PACK_AB R52, R52, R67 ;  /* 0x000000433434723e */ /* 0x000fe200000000ff */
[----:B------:R-:W-:Y:S01]  /*75d0*/  HADD2.F32 R66, -RZ, R66.H1_H1 ;  /* 0x30000042ff427230 */ /* 0x000fe20000004100 */
[----:B------:R-:W-:Y:S01]  /*75e0*/  F2FP.F16.F32.PACK_AB R64, R64, R141 ;  /* 0x0000008d4040723e */ /* 0x000fe200000000ff */
[----:B------:R-:W-:-:S02]  /*75f0*/  HADD2.F32 R54, -RZ, R54.H1_H1 ;  /* 0x30000036ff367230 */ /* 0x000fc40000004100 */
[----:B------:R-:W-:Y:S02]  /*7600*/  HADD2.F32 R97, -RZ, R50.H0_H0 ;  /* 0x20000032ff617230 */ /* 0x000fe40000004100 */
[-C--:B------:R-:W-:Y:S01]  /*7610*/  FMUL.FTZ R50, R65, R48.reuse ;  /* 0x0000003041327220 */ /* 0x080fe20000410000 */
[----:B------:R-:W-:Y:S02]  /*7620*/  HADD2.F32 R49, -RZ, R180.H1_H1 ;  /* 0x300000b4ff317230 */ /* 0x000fe40000004100 */
[-C--:B------:R-:W-:Y:S01]  /*7630*/  FMUL.FTZ R143, R66, R61.reuse ;  /* 0x0000003d428f7220 */ /* 0x080fe20000410000 */
[C---:B------:R-:W-:Y:S01]  /*7640*/  FMUL.FTZ R48, R55.reuse, R48 ;  /* 0x0000003037307220 */ /* 0x040fe20000410000 */
[C---:B------:R-:W-:Y:S01]  /*7650*/  FMUL.FTZ R61, R54.reuse, R61 ;  /* 0x0000003d363d7220 */ /* 0x040fe20000410000 */
[----:B------:R-:W-:Y:S02]  /*7660*/  IMAD.MOV.U32 R53, RZ, RZ, R99 ;  /* 0x000000ffff357224 */ /* 0x000fe400078e0063 */
[-C--:B------:R-:W-:Y:S01]  /*7670*/  FFMA.FTZ R50, R55, R49.reuse, -R50 ;  /* 0x0000003137327223 */ /* 0x080fe20000010832 */
[----:B------:R-:W-:Y:S01]  /*7680*/  FFMA.FTZ R48, R65, R49, R48 ;  /* 0x0000003141307223 */ /* 0x000fe20000010030 */
[-C--:B------:R-:W-:Y:S01]  /*7690*/  FFMA.FTZ R143, R54, R97.reuse, -R143 ;  /* 0x00000061368f7223 */ /* 0x080fe2000001088f */
[----:B------:R-:W-:Y:S01]  /*76a0*/  FFMA.FTZ R61, R66, R97, R61 ;  /* 0x00000061423d7223 */ /* 0x000fe2000001003d */
[----:B------:R-:W-:Y:S01]  /*76b0*/  F2FP.F16.F32.PACK_AB R55, R168, R51 ;  /* 0x00000033a837723e */ /* 0x000fe200000000ff */
[----:B------:R-:W-:Y:S01]  /*76c0*/  IMAD.MOV.U32 R67, RZ, RZ, R62 ;  /* 0x000000ffff437224 */ /* 0x000fe200078e003e */
[----:B------:R-:W-:-:S02]  /*76d0*/  F2FP.F16.F32.PACK_AB R65, R60, R63 ;  /* 0x0000003f3c41723e */ /* 0x000fc400000000ff */
[----:B------:R-:W-:Y:S02]  /*76e0*/  F2FP.F16.F32.PACK_AB R54, R143, R50 ;  /* 0x000000328f36723e */ /* 0x000fe400000000ff */
[----:B------:R-:W-:-:S07]  /*76f0*/  F2FP.F16.F32.PACK_AB R66, R61, R48 ;  /* 0x000000303d42723e */ /* 0x000fce00000000ff */
.L_x_530:
[----:B------:R-:W-:Y:S05]  /*7700*/  BSYNC B3 ;  /* 0x0000000000037941 */ /* 0x000fea0003800000 */
.L_x_529:
[----:B0-----:R3:W-:Y:S04]  /*7710*/  STG.E.128 desc[UR36][R92.64], R52 ;  /* 0x000000345c007986 */ /* 0x0017e8000c101d24 */
[----:B--2---:R3:W-:Y:S02]  /*7720*/  @!P4 STG.E.128 desc[UR36][R94.64], R64 ;  /* 0x000000405e00c986 */ /* 0x0047e4000c101d24 */
.L_x_528:
[----:B------:R-:W-:Y:S05]  /*7730*/  BSYNC B2 ;  /* 0x0000000000027941 */ /* 0x000fea0003800000 */
.L_x_527:
[----:B------:R-:W-:-:S13]  /*7740*/  ISETP.NE.AND P4, PT, R9, RZ, PT ;  /* 0x000000ff0900720c */ /* 0x000fda0003f85270 */
[----:B------:R-:W-:Y:S05]  /*7750*/  @!P4 BRA `(.L_x_522) ;  /* 0x0000000400e8c947 */ /* 0x000fea0003800000 */
[----:B------:R-:W-:Y:S01]  /*7760*/  ISETP.NE.AND P6, PT, R103, RZ, PT ;  /* 0x000000ff6700720c */ /* 0x000fe20003fc5270 */
[----:B------:R-:W-:Y:S01]  /*7770*/  BSSY B2, `(.L_x_531) ;  /* 0x0000076000027945 */ /* 0x000fe20003800000 */
[----:B------:R-:W-:Y:S02]  /*7780*/  IADD3 R51, P4, P5, R104, R136, R15 ;  /* 0x0000008868337210 */ /* 0x000fe40007d9e00f */
[----:B------:R-:W-:Y:S02]  /*7790*/  SEL R48, R119, R153, !P6 ;  /* 0x0000009977307207 */ /* 0x000fe40007000000 */
[----:B---3--:R-:W-:Y:S02]  /*77a0*/  IADD3.X R52, R101, R164, R11, P4, P5 ;  /* 0x000000a465347210 */ /* 0x008fe400027ea40b */
[----:B------:R-:W-:-:S04]  /*77b0*/  SHF.R.S32.HI R49, RZ, 0x1f, R48 ;  /* 0x0000001fff317819 */ /* 0x000fc80000011430 */
[----:B------:R-:W-:-:S04]  /*77c0*/  LEA.HI R49, R49, R48, RZ, 0x4 ;  /* 0x0000003031317211 */ /* 0x000fc800078f20ff */
[----:B------:R-:W-:-:S04]  /*77d0*/  LEA.HI.SX32 R49, R49, R20, 0x1c ;  /* 0x0000001431317211 */ /* 0x000fc800078fe2ff */
[----:B------:R-:W-:-:S04]  /*77e0*/  SHF.L.U32 R48, R49, 0x3, RZ ;  /* 0x0000000331307819 */ /* 0x000fc800000006ff */
[----:B------:R-:W-:-:S13]  /*77f0*/  ISETP.GE.AND P4, PT, R48, R151, PT ;  /* 0x000000973000720c */ /* 0x000fda0003f86270 */
[--C-:B------:R-:W-:Y:S02]  /*7800*/  @!P4 SHF.R.S32.HI R50, RZ, 0x1f, R48.reuse ;  /* 0x0000001fff32c819 */ /* 0x100fe40000011430 */
[--C-:B------:R-:W-:Y:S02]  /*7810*/  @!P4 IADD3 R136, P5, P6, R104, R136, R48.reuse ;  /* 0x000000886888c210 */ /* 0x100fe40007ebe030 */
[----:B------:R-:W-:Y:S02]  /*7820*/  LOP3.LUT R48, R189, 0x38, R48, 0xf8, !PT ;  /* 0x00000038bd307812 */ /* 0x000fe400078ef830 */
[----:B------:R-:W-:Y:S02]  /*7830*/  @!P4 IADD3.X R50, R101, R164, R50, P5, P6 ;  /* 0x000000a46532c210 */ /* 0x000fe40002fec432 */
[----:B------:R-:W-:Y:S02]  /*7840*/  LEA R60, P5, R51, R120, 0x1 ;  /* 0x00000078333c7211 */ /* 0x000fe400078a08ff */
[----:B------:R-:W-:-:S02]  /*7850*/  LOP3.LUT R48, R48, R191, RZ, 0x3c, !PT ;  /* 0x000000bf30307212 */ /* 0x000fc400078e3cff */
[----:B------:R-:W-:Y:S02]  /*7860*/  LEA.HI.X R61, R51, R121, R52, 0x1, P5 ;  /* 0x00000079333d7211 */ /* 0x000fe400028f0c34 */
[----:B------:R-:W-:-:S04]  /*7870*/  @!P4 LEA R62, P5, R136, R120, 0x1 ;  /* 0x00000078883ec211 */ /* 0x000fc800078a08ff */
[----:B------:R-:W-:Y:S02]  /*7880*/  @!P4 LEA.HI.X R63, R136, R121, R50, 0x1, P5 ;  /* 0x00000079883fc211 */ /* 0x000fe400028f0c32 */
[----:B------:R-:W-:Y:S02]  /*7890*/  SHF.R.S32.HI R50, RZ, 0x1f, R49 ;  /* 0x0000001fff327819 */ /* 0x000fe40000011431 */
[----:B------:R-:W-:Y:S02]  /*78a0*/  ISETP.GE.AND P5, PT, R185, R122, PT ;  /* 0x0000007ab900720c */ /* 0x000fe40003fa6270 */
[----:B------:R-:W-:-:S05]  /*78b0*/  LEA.HI R50, R50, R49, RZ, 0x3 ;  /* 0x0000003132327211 */ /* 0x000fca00078f18ff */
[----:B------:R-:W-:-:S05]  /*78c0*/  IMAD.SHL.U32 R50, R50, 0x400, RZ ;  /* 0x0000040032327824 */ /* 0x000fca00078e00ff */
[----:B------:R-:W-:-:S05]  /*78d0*/  LOP3.LUT R49, R50, 0x7fffe000, RZ, 0xc0, !PT ;  /* 0x7fffe00032317812 */ /* 0x000fca00078ec0ff */
[----:B------:R-:W-:-:S05]  /*78e0*/  IMAD R49, R190, 0x200, R49 ;  /* 0x00000200be317824 */ /* 0x000fca00078e0231 */
[----:B------:R-:W-:Y:S01]  /*78f0*/  IADD3 R51, R49, R48, RZ ;  /* 0x0000003031337210 */ /* 0x000fe20007ffe0ff */
[----:B------:R-:W-:-:S04]  /*7900*/  IMAD R49, R18, 0x6000, R139 ;  /* 0x0000600012317824 */ /* 0x000fc800078e028b */
[----:B------:R-:W-:Y:S02]  /*7910*/  IMAD R51, R18, 0x6000, R51 ;  /* 0x0000600012337824 */ /* 0x000fe400078e0233 */
[--C-:B------:R-:W-:Y:S02]  /*7920*/  IMAD R49, R49, 0x2, R2.reuse ;  /* 0x0000000231317824 */ /* 0x100fe400078e0202 */
[----:B------:R-:W-:-:S04]  /*7930*/  IMAD R52, R51, 0x2, R2 ;  /* 0x0000000233347824 */ /* 0x000fc800078e0202 */
[----:B------:R-:W2:Y:S04]  /*7940*/  LDS.128 R48, [R49+0x1c400] ;  /* 0x01c4000031307984 */ /* 0x000ea80000000c00 */
[----:B------:R-:W3:Y:S01]  /*7950*/  LDS.128 R52, [R52+0x1c400] ;  /* 0x01c4000034347984 */ /* 0x000ee20000000c00 */
[----:B------:R-:W-:Y:S05]  /*7960*/  @P5 BRA `(.L_x_532) ;  /* 0x0000000400585947 */ /* 0x000fea0003800000 */
[--C-:B------:R-:W-:Y:S01]  /*7970*/  SHF.R.U64 R44, R44, 0x10, R45.reuse ;  /* 0x000000102c2c7819 */ /* 0x100fe2000000122d */
[----:B0-----:R-:W-:Y:S01]  /*7980*/  HADD2.F32 R94, -RZ, R179.H1_H1 ;  /* 0x300000b3ff5e7230 */ /* 0x001fe20000004100 */
[----:B------:R-:W-:Y:S01]  /*7990*/  SHF.R.U32.HI R64, RZ, 0x10, R45 ;  /* 0x00000010ff407819 */ /* 0x000fe2000001162d */
[----:B--2---:R-:W-:Y:S01]  /*79a0*/  HADD2.F32 R66, -RZ, R49.H1_H1 ;  /* 0x30000031ff427230 */ /* 0x004fe20000004100 */
[----:B------:R-:W-:Y:S01]  /*79b0*/  SHF.R.U64 R45, R56, 0x10, R57 ;  /* 0x00000010382d7819 */ /* 0x000fe20000001239 */
[----:B------:R-:W-:Y:S01]  /*79c0*/  HADD2.F32 R92, -RZ, R177.H1_H1 ;  /* 0x300000b1ff5c7230 */ /* 0x000fe20000004100 */
[--C-:B------:R-:W-:Y:S01]  /*79d0*/  SHF.R.U64 R46, R46, 0x10, R47.reuse ;  /* 0x000000102e2e7819 */ /* 0x100fe2000000122f */
[----:B------:R-:W-:Y:S01]  /*79e0*/  HADD2.F32 R64, -RZ, R64.H0_H0 ;  /* 0x20000040ff407230 */ /* 0x000fe20000004100 */
[----:B------:R-:W-:Y:S02]  /*79f0*/  SHF.R.U32.HI R56, RZ, 0x10, R47 ;  /* 0x00000010ff387819 */ /* 0x000fe4000001162f */
[----:B------:R-:W-:-:S02]  /*7a00*/  SHF.R.U64 R47, R58, 0x10, R59 ;  /* 0x000000103a2f7819 */ /* 0x000fc4000000123b */
[----:B------:R-:W-:Y:S02]  /*7a10*/  SHF.R.U32.HI R58, RZ, 0x10, R59 ;  /* 0x00000010ff3a7819 */ /* 0x000fe4000001163b */
[----:B---3--:R-:W-:Y:S01]  /*7a20*/  MOV R59, R53 ;  /* 0x00000035003b7202 */ /* 0x008fe20000000f00 */
[----:B------:R-:W-:Y:S01]  /*7a30*/  IMAD.MOV.U32 R53, RZ, RZ, R51 ;  /* 0x000000ffff357224 */ /* 0x000fe200078e0033 */
[----:B------:R-:W-:Y:S01]  /*7a40*/  SHF.R.U32.HI R57, RZ, 0x10, R57 ;  /* 0x00000010ff397819 */ /* 0x000fe20000011639 */
[----:B------:R-:W-:Y:S02]  /*7a50*/  HADD2.F32 R51, -RZ, R49.H0_H0 ;  /* 0x20000031ff337230 */ /* 0x000fe40000004100 */
[--C-:B------:R-:W-:Y:S02]  /*7a60*/  HADD2.F32 R65, -RZ, R59.reuse.H0_H0 ;  /* 0x2000003bff417230 */ /* 0x100fe40000004100 */
[----:B------:R-:W-:Y:S02]  /*7a70*/  HADD2.F32 R59, -RZ, R59.H1_H1 ;  /* 0x3000003bff3b7230 */ /* 0x000fe40000004100 */
[----:B------:R-:W-:-:S02]  /*7a80*/  HADD2.F32 R57, -RZ, R57.H0_H0 ;  /* 0x20000039ff397230 */ /* 0x000fc40000004100 */
[-C--:B------:R-:W-:Y:S01]  /*7a90*/  FMUL.FTZ R96, R65, R94.reuse ;  /* 0x0000005e41607220 */ /* 0x080fe20000410000 */
[----:B------:R-:W-:Y:S02]  /*7aa0*/  FMUL.FTZ R94, R51, R94 ;  /* 0x0000005e335e7220 */ /* 0x000fe40000410000 */
[-C--:B------:R-:W-:Y:S01]  /*7ab0*/  FMUL.FTZ R67, R59, R57.reuse ;  /* 0x000000393b437220 */ /* 0x080fe20000410000 */
[C---:B------:R-:W-:Y:S01]  /*7ac0*/  FMUL.FTZ R98, R66.reuse, R57 ;  /* 0x0000003942627220 */ /* 0x040fe20000410000 */
[-C--:B------:R-:W-:Y:S01]  /*7ad0*/  FFMA.FTZ R49, R65, R92.reuse, R94 ;  /* 0x0000005c41317223 */ /* 0x080fe2000001005e */
[----:B------:R-:W-:Y:S01]  /*7ae0*/  FFMA.FTZ R51, R51, R92, -R96 ;  /* 0x0000005c33337223 */ /* 0x000fe20000010860 */
[-C--:B------:R-:W-:Y:S01]  /*7af0*/  FFMA.FTZ R66, R66, R64.reuse, -R67 ;  /* 0x0000004042427223 */ /* 0x080fe20000010843 */
[----:B------:R-:W-:Y:S01]  /*7b00*/  FFMA.FTZ R64, R59, R64, R98 ;  /* 0x000000403b407223 */ /* 0x000fe20000010062 */
[----:B------:R-:W-:Y:S02]  /*7b10*/  HADD2.F32 R94, -RZ, R178.H1_H1 ;  /* 0x300000b2ff5e7230 */ /* 0x000fe40000004100 */
[--C-:B------:R-:W-:Y:S01]  /*7b20*/  HADD2.F32 R59, -RZ, R55.reuse.H0_H0 ;  /* 0x20000037ff3b7230 */ /* 0x100fe20000004100 */
[----:B------:R-:W-:Y:S01]  /*7b30*/  F2FP.F16.F32.PACK_AB R51, R66, R51 ;  /* 0x000000334233723e */ /* 0x000fe200000000ff */
[----:B------:R-:W-:-:S02]  /*7b40*/  HADD2.F32 R65, -RZ, R55.H1_H1 ;  /* 0x30000037ff417230 */ /* 0x000fc40000004100 */
[----:B------:R-:W-:Y:S02]  /*7b50*/  HADD2.F32 R96, -RZ, R58.H0_H0 ;  /* 0x2000003aff607230 */ /* 0x000fe40000004100 */
[--C-:B------:R-:W-:Y:S02]  /*7b60*/  HADD2.F32 R55, -RZ, R53.reuse.H0_H0 ;  /* 0x20000035ff377230 */ /* 0x100fe40000004100 */
[----:B------:R-:W-:Y:S02]  /*7b70*/  HADD2.F32 R57, -RZ, R53.H1_H1 ;  /* 0x30000035ff397230 */ /* 0x000fe40000004100 */
[----:B------:R-:W-:Y:S01]  /*7b80*/  FMUL.FTZ R98, R65, R96 ;  /* 0x0000006041627220 */ /* 0x000fe20000410000 */
[----:B------:R-:W-:Y:S02]  /*7b90*/  HADD2.F32 R92, -RZ, R176.H1_H1 ;  /* 0x300000b0ff5c7230 */ /* 0x000fe40000004100 */
[----:B------:R-:W-:Y:S02]  /*7ba0*/  HADD2.F32 R58, -RZ, R56.H0_H0 ;  /* 0x20000038ff3a7230 */ /* 0x000fe40000004100 */
[-C--:B------:R-:W-:Y:S01]  /*7bb0*/  FMUL.FTZ R56, R59, R94.reuse ;  /* 0x0000005e3b387220 */ /* 0x080fe20000410000 */
[----:B------:R-:W-:Y:S01]  /*7bc0*/  FMUL.FTZ R94, R55, R94 ;  /* 0x0000005e375e7220 */ /* 0x000fe20000410000 */
[----:B------:R-:W-:Y:S01]  /*7bd0*/  FMUL.FTZ R96, R57, R96 ;  /* 0x0000006039607220 */ /* 0x000fe20000410000 */
[----:B------:R-:W-:-:S02]  /*7be0*/  HADD2.F32 R178, -RZ, R178.H0_H0 ;  /* 0x200000b2ffb27230 */ /* 0x000fc40000004100 */
[----:B------:R-:W-:Y:S01]  /*7bf0*/  FFMA.FTZ R53, R55, R92, -R56 ;  /* 0x0000005c37357223 */ /* 0x000fe20000010838 */
[----:B------:R-:W-:Y:S01]  /*7c00*/  FFMA.FTZ R56, R57, R58, -R98 ;  /* 0x0000003a39387223 */ /* 0x000fe20000010862 */
[----:B------:R-:W-:Y:S01]  /*7c10*/  FFMA.FTZ R55, R59, R92, R94 ;  /* 0x0000005c3b377223 */ /* 0x000fe2000001005e */
[----:B------:R-:W-:Y:S01]  /*7c20*/  FFMA.FTZ R58, R65, R58, R96 ;  /* 0x0000003a413a7223 */ /* 0x000fe20000010060 */
[----:B------:R-:W-:Y:S02]  /*7c30*/  HADD2.F32 R94, -RZ, R179.H0_H0 ;  /* 0x200000b3ff5e7230 */ /* 0x000fe40000004100 */
[----:B------:R-:W-:Y:S01]  /*7c40*/  HADD2.F32 R65, -RZ, R45.H0_H0 ;  /* 0x2000002dff417230 */ /* 0x000fe20000004100 */
[----:B------:R-:W-:Y:S01]  /*7c50*/  F2FP.F16.F32.PACK_AB R56, R56, R53 ;  /* 0x000000353838723e */ /* 0x000fe200000000ff */
[----:B------:R-:W-:Y:S01]  /*7c60*/  HADD2.F32 R57, -RZ, R52.H0_H0 ;  /* 0x20000034ff397230 */ /* 0x000fe20000004100 */
[----:B------:R-:W-:Y:S01]  /*7c70*/  F2FP.F16.F32.PACK_AB R53, R64, R49 ;  /* 0x000000314035723e */ /* 0x000fe200000000ff */
[----:B------:R-:W-:Y:S01]  /*7c80*/  HADD2.F32 R45, -RZ, R48.H0_H0 ;  /* 0x20000030ff2d7230 */ /* 0x000fe20000004100 */
[----:B------:R-:W-:Y:S01]  /*7c90*/  MOV R49, R51 ;  /* 0x0000003300317202 */ /* 0x000fe20000000f00 */
[----:B------:R-:W-:Y:S01]  /*7ca0*/  HADD2.F32 R52, -RZ, R52.H1_H1 ;  /* 0x30000034ff347230 */ /* 0x000fe20000004100 */
[----:B------:R-:W-:Y:S01]  /*7cb0*/  F2FP.F16.F32.PACK_AB R55, R58, R55 ;  /* 0x000000373a37723e */ /* 0x000fe200000000ff */
[----:B------:R-:W-:-:S02]  /*7cc0*/  HADD2.F32 R48, -RZ, R48.H1_H1 ;  /* 0x30000030ff307230 */ /* 0x000fc40000004100 */
[----:B------:R-:W-:Y:S02]  /*7cd0*/  HADD2.F32 R92, -RZ, R177.H0_H0 ;  /* 0x200000b1ff5c7230 */ /* 0x000fe40000004100 */
[-C--:B------:R-:W-:Y:S01]  /*7ce0*/  FMUL.FTZ R67, R52, R65.reuse ;  /* 0x0000004134437220 */ /* 0x080fe20000410000 */
[----:B------:R-:W-:Y:S02]  /*7cf0*/  HADD2.F32 R59, -RZ, R44.H0_H0 ;  /* 0x2000002cff3b7230 */ /* 0x000fe40000004100 */
[-C--:B------:R-:W-:Y:S01]  /*7d00*/  FMUL.FTZ R44, R57, R94.reuse ;  /* 0x0000005e392c7220 */ /* 0x080fe20000410000 */
[C---:B------:R-:W-:Y:S01]  /*7d10*/  FMUL.FTZ R94, R45.reuse, R94 ;  /* 0x0000005e2d5e7220 */ /* 0x040fe20000410000 */
[C---:B------:R-:W-:Y:S01]  /*7d20*/  FMUL.FTZ R65, R48.reuse, R65 ;  /* 0x0000004130417220 */ /* 0x040fe20000410000 */
[----:B------:R-:W-:Y:S02]  /*7d30*/  HADD2.F32 R176, -RZ, R176.H0_H0 ;  /* 0x200000b0ffb07230 */ /* 0x000fe40000004100 */
[-C--:B------:R-:W-:Y:S01]  /*7d40*/  FFMA.FTZ R44, R45, R92.reuse, -R44 ;  /* 0x0000005c2d2c7223 */ /* 0x080fe2000001082c */
[----:B------:R-:W-:Y:S01]  /*7d50*/  FFMA.FTZ R45, R57, R92, R94 ;  /* 0x0000005c392d7223 */ /* 0x000fe2000001005e */
[-C--:B------:R-:W-:Y:S01]  /*7d60*/  FFMA.FTZ R57, R48, R59.reuse, -R67 ;  /* 0x0000003b30397223 */ /* 0x080fe20000010843 */
[----:B------:R-:W-:Y:S01]  /*7d70*/  FFMA.FTZ R48, R52, R59, R65 ;  /* 0x0000003b34307223 */ /* 0x000fe20000010041 */
[----:B------:R-:W-:-:S02]  /*7d80*/  HADD2.F32 R52, -RZ, R54.H0_H0 ;  /* 0x20000036ff347230 */ /* 0x000fc40000004100 */
[----:B------:R-:W-:Y:S02]  /*7d90*/  HADD2.F32 R65, -RZ, R47.H0_H0 ;  /* 0x2000002fff417230 */ /* 0x000fe40000004100 */
[----:B------:R-:W-:Y:S02]  /*7da0*/  HADD2.F32 R54, -RZ, R54.H1_H1 ;  /* 0x30000036ff367230 */ /* 0x000fe40000004100 */
[--C-:B------:R-:W-:Y:S02]  /*7db0*/  HADD2.F32 R47, -RZ, R50.reuse.H0_H0 ;  /* 0x20000032ff2f7230 */ /* 0x100fe40000004100 */
[----:B------:R-:W-:Y:S02]  /*7dc0*/  HADD2.F32 R50, -RZ, R50.H1_H1 ;  /* 0x30000032ff327230 */ /* 0x000fe40000004100 */
[-C--:B------:R-:W-:Y:S01]  /*7dd0*/  FMUL.FTZ R93, R54, R65.reuse ;  /* 0x00000041365d7220 */ /* 0x080fe20000410000 */
[----:B------:R-:W-:Y:S02]  /*7de0*/  HADD2.F32 R59, -RZ, R46.H0_H0 ;  /* 0x2000002eff3b7230 */ /* 0x000fe40000004100 */
[-C--:B------:R-:W-:Y:S01]  /*7df0*/  FMUL.FTZ R46, R52, R178.reuse ;  /* 0x000000b2342e7220 */ /* 0x080fe20000410000 */
[----:B------:R-:W-:Y:S01]  /*7e00*/  FMUL.FTZ R67, R47, R178 ;  /* 0x000000b22f437220 */ /* 0x000fe20000410000 */
[----:B------:R-:W-:Y:S01]  /*7e10*/  FMUL.FTZ R65, R50, R65 ;  /* 0x0000004132417220 */ /* 0x000fe20000410000 */
[----:B------:R-:W-:-:S02]  /*7e20*/  IMAD.MOV.U32 R51, RZ, RZ, R56 ;  /* 0x000000ffff337224 */ /* 0x000fc400078e0038 */
[----:B------:R-:W-:Y:S01]  /*7e30*/  FFMA.FTZ R46, R47, R176, -R46 ;  /* 0x000000b02f2e7223 */ /* 0x000fe2000001082e */
[-C--:B------:R-:W-:Y:S01]  /*7e40*/  FFMA.FTZ R93, R50, R59.reuse, -R93 ;  /* 0x0000003b325d7223 */ /* 0x080fe2000001085d */
[----:B------:R-:W-:Y:S01]  /*7e50*/  F2FP.F16.F32.PACK_AB R50, R57, R44 ;  /* 0x0000002c3932723e */ /* 0x000fe200000000ff */
[----:B------:R-:W-:Y:S01]  /*7e60*/  FFMA.FTZ R67, R52, R176, R67 ;  /* 0x000000b034437223 */ /* 0x000fe20000010043 */
[----:B------:R-:W-:Y:S01]  /*7e70*/  FFMA.FTZ R54, R54, R59, R65 ;  /* 0x0000003b36367223 */ /* 0x000fe20000010041 */
[----:B------:R-:W-:Y:S02]  /*7e80*/  F2FP.F16.F32.PACK_AB R52, R48, R45 ;  /* 0x0000002d3034723e */ /* 0x000fe400000000ff */
[----:B------:R-:W-:Y:S01]  /*7e90*/  F2FP.F16.F32.PACK_AB R93, R93, R46 ;  /* 0x0000002e5d5d723e */ /* 0x000fe200000000ff */
[----:B------:R-:W-:Y:S01]  /*7ea0*/  IMAD.MOV.U32 R48, RZ, RZ, R50 ;  /* 0x000000ffff307224 */ /* 0x000fe200078e0032 */
[----:B------:R-:W-:-:S03]  /*7eb0*/  F2FP.F16.F32.PACK_AB R54, R54, R67 ;  /* 0x000000433636723e */ /* 0x000fc600000000ff */
[----:B------:R-:W-:-:S07]  /*7ec0*/  IMAD.MOV.U32 R50, RZ, RZ, R93 ;  /* 0x000000ffff327224 */ /* 0x000fce00078e005d */
.L_x_532:
[----:B------:R-:W-:Y:S05]  /*7ed0*/  BSYNC B2 ;  /* 0x0000000000027941 */ /* 0x000fea0003800000 */
.L_x_531:
[----:B--2---:R4:W-:Y:S04]  /*7ee0*/  STG.E.128 desc[UR36][R60.64], R48 ;  /* 0x000000303c007986 */ /* 0x0049e8000c101d24 */
[----:B---3--:R4:W-:Y:S02]  /*7ef0*/  @!P4 STG.E.128 desc[UR36][R62.64], R52 ;  /* 0x000000343e00c986 */ /* 0x0089e4000c101d24 */
.L_x_522:
[----:B------:R-:W-:Y:S05]  /*7f00*/  BSYNC B1 ;  /* 0x0000000000017941 */ /* 0x000fea0003800000 */
.L_x_521:
[-C--:B--2---:R-:W-:Y:S02]  /*7f10*/  IMAD R44, R150, R130.reuse, RZ ;  /* 0x00000082962c7224 */ /* 0x084fe400078e02ff */
[----:B------:R-:W-:-:S04]  /*7f20*/  IMAD.WIDE.U32 R132, R204, R130, R132 ;  /* 0x00000082cc847225 */ /* 0x000fc800078e0084 */
[----:B------:R-:W-:Y:S01]  /*7f30*/  IMAD R131, R204, R131, R44 ;  /* 0x00000083cc837224 */ /* 0x000fe200078e022c */
[----:B------:R-:W-:Y:S06]  /*7f40*/  @P0 BRA `(.L_x_491) ;  /* 0x0000001800b00947 */ /* 0x000fec0003800000 */
[----:B------:R-:W-:Y:S01]  /*7f50*/  ISETP.NE.AND P0, PT, R14, RZ, PT ;  /* 0x000000ff0e00720c */ /* 0x000fe20003f05270 */
[----:B------:R-:W-:Y:S01]  /*7f60*/  BSSY B1, `(.L_x_533) ;  /* 0x000007a000017945 */ /* 0x000fe20003800000 */
[----:B------:R-:W-:-:S11]  /*7f70*/  IADD3 R56, R133, R131, RZ ;  /* 0x0000008385387210 */ /* 0x000fd60007ffe0ff */
[----:B------:R-:W-:Y:S05]  /*7f80*/  @!P0 BRA `(.L_x_534) ;  /* 0x0000000400dc8947 */ /* 0x000fea0003800000 */
[----:B------:R-:W-:Y:S01]  /*7f90*/  SEL R44, R119, R153, !P3 ;  /* 0x00000099772c7207 */ /* 0x000fe20005800000 */
[----:B------:R-:W-:Y:S01]  /*7fa0*/  BSSY B2, `(.L_x_535) ;  /* 0x0000073000027945 */ /* 0x000fe20003800000 */
[----:B----4-:R-:W-:Y:S02]  /*7fb0*/  IADD3 R48, P0, P4, R104, R132, R29 ;  /* 0x0000008468307210 */ /* 0x010fe40007c1e01d */
[----:B------:R-:W-:Y:S02]  /*7fc0*/  SHF.R.S32.HI R45, RZ, 0x1f, R44 ;  /* 0x0000001fff2d7819 */ /* 0x000fe4000001142c */
[----:B------:R-:W-:Y:S02]  /*7fd0*/  IADD3.X R50, R101, R56, R13, P0, P4 ;  /* 0x0000003865327210 */ /* 0x000fe400007e840d */
[----:B------:R-:W-:-:S04]  /*7fe0*/  LEA.HI R45, R45, R44, RZ, 0x4 ;  /* 0x0000002c2d2d7211 */ /* 0x000fc800078f20ff */
[----:B------:R-:W-:-:S04]  /*7ff0*/  LEA.HI.SX32 R45, R45, R30, 0x1c ;  /* 0x0000001e2d2d7211 */ /* 0x000fc800078fe2ff */
[----:B---3--:R-:W-:Y:S01]  /*8000*/  SHF.R.S32.HI R52, RZ, 0x1f, R45 ;  /* 0x0000001fff347819 */ /* 0x008fe2000001142d */
[----:B------:R-:W-:-:S03]  /*8010*/  IMAD.SHL.U32 R44, R45, 0x8, RZ ;  /* 0x000000082d2c7824 */ /* 0x000fc600078e00ff */
[----:B------:R-:W-:Y:S01]  /*8020*/  LEA.HI R52, R52, R45, RZ, 0x3 ;  /* 0x0000002d34347211 */ /* 0x000fe200078f18ff */
[----:B------:R-:W-:Y:S01]  /*8030*/  IMAD R45, R18, 0x6000, R144 ;  /* 0x00006000122d7824 */ /* 0x000fe200078e0290 */
[----:B------:R-:W-:-:S03]  /*8040*/  ISETP.GE.AND P0, PT, R44, R151, PT ;  /* 0x000000972c00720c */ /* 0x000fc60003f06270 */
[----:B------:R-:W-:Y:S01]  /*8050*/  IMAD.SHL.U32 R52, R52, 0x400, RZ ;  /* 0x0000040034347824 */ /* 0x000fe200078e00ff */
[----:B------:R-:W-:-:S04]  /*8060*/  LEA R45, R45, R2, 0x1 ;  /* 0x000000022d2d7211 */ /* 0x000fc800078e08ff */
[----:B------:R-:W-:-:S05]  /*8070*/  LOP3.LUT R47, R52, 0x7fffe000, RZ, 0xc0, !PT ;  /* 0x7fffe000342f7812 */ /* 0x000fca00078ec0ff */
[--C-:B------:R-:W-:Y:S02]  /*8080*/  @!P0 SHF.R.S32.HI R49, RZ, 0x1f, R44.reuse ;  /* 0x0000001fff318819 */ /* 0x100fe4000001142c */
[--C-:B------:R-:W-:Y:S02]  /*8090*/  @!P0 IADD3 R46, P4, P5, R104, R132, R44.reuse ;  /* 0x00000084682e8210 */ /* 0x100fe40007d9e02c */
[----:B------:R-:W-:Y:S02]  /*80a0*/  LOP3.LUT R44, R187, 0x38, R44, 0xf8, !PT ;  /* 0x00000038bb2c7812 */ /* 0x000fe400078ef82c */
[----:B------:R-:W-:Y:S02]  /*80b0*/  @!P0 IADD3.X R49, R101, R56, R49, P4, P5 ;  /* 0x0000003865318210 */ /* 0x000fe400027ea431 */
[----:B------:R-:W-:Y:S02]  /*80c0*/  LOP3.LUT R44, R44, R219, RZ, 0x3c, !PT ;  /* 0x000000db2c2c7212 */ /* 0x000fe400078e3cff */
[----:B------:R-:W-:-:S02]  /*80d0*/  LEA R52, P4, R48, R120, 0x1 ;  /* 0x0000007830347211 */ /* 0x000fc400078808ff */
[----:B------:R-:W-:Y:S02]  /*80e0*/  IADD3 R47, R44, R47, R193 ;  /* 0x0000002f2c2f7210 */ /* 0x000fe40007ffe0c1 */
[----:B------:R-:W-:Y:S02]  /*80f0*/  LEA.HI.X R53, R48, R121, R50, 0x1, P4 ;  /* 0x0000007930357211 */ /* 0x000fe400020f0c32 */
[----:B------:R-:W-:Y:S01]  /*8100*/  @!P0 LEA R54, P4, R46, R120, 0x1 ;  /* 0x000000782e368211 */ /* 0x000fe200078808ff */
[----:B------:R-:W-:-:S03]  /*8110*/  IMAD R47, R18, 0x6000, R47 ;  /* 0x00006000122f7824 */ /* 0x000fc600078e022f */
[----:B------:R-:W-:Y:S01]  /*8120*/  @!P0 LEA.HI.X R55, R46, R121, R49, 0x1, P4 ;  /* 0x000000792e378211 */ /* 0x000fe200020f0c31 */
[----:B------:R-:W-:Y:S01]  /*8130*/  IMAD R48, R47, 0x2, R2 ;  /* 0x000000022f307824 */ /* 0x000fe200078e0202 */
[----:B------:R-:W-:Y:S01]  /*8140*/  ISETP.GE.AND P4, PT, R22, R122, PT ;  /* 0x0000007a1600720c */ /* 0x000fe20003f86270 */
[----:B------:R-:W2:Y:S04]  /*8150*/  LDS.128 R44, [R45+0x1c400] ;  /* 0x01c400002d2c7984 */ /* 0x000ea80000000c00 */
[----:B------:R-:W3:Y:S08]  /*8160*/  LDS.128 R48, [R48+0x1c400] ;  /* 0x01c4000030307984 */ /* 0x000ef00000000c00 */
[----:B------:R-:W-:Y:S05]  /*8170*/  @P4 BRA `(.L_x_536) ;  /* 0x0000000400544947 */ /* 0x000fea0003800000 */
[----:B---3--:R-:W-:Y:S01]  /*8180*/  IMAD.MOV.U32 R62, RZ, RZ, R49 ;  /* 0x000000ffff3e7224 */ /* 0x008fe200078e0031 */
[----:B------:R-:W-:Y:S01]  /*8190*/  SHF.R.U32.HI R67, RZ, 0x10, R89 ;  /* 0x00000010ff437819 */ /* 0x000fe20000011659 */
[----:B------:R-:W-:Y:S01]  /*81a0*/  IMAD.MOV.U32 R63, RZ, RZ, R51 ;  /* 0x000000ffff3f7224 */ /* 0x000fe200078e0033 */
[----:B------:R-:W-:Y:S01]  /*81b0*/  SHF.R.U32.HI R65, RZ, 0x10, R77 ;  /* 0x00000010ff417819 */ /* 0x000fe2000001164d */
[----:B--2---:R-:W-:Y:S01]  /*81c0*/  IMAD.MOV.U32 R49, RZ, RZ, R47 ;  /* 0x000000ffff317224 */ /* 0x004fe200078e002f */
[----:B------:R-:W-:Y:S01]  /*81d0*/  MOV R61, R48 ;  /* 0x00000030003d7202 */ /* 0x000fe20000000f00 */
[--C-:B------:R-:W-:Y:S01]  /*81e0*/  HADD2.F32 R51, -RZ, R62.reuse.H0_H0 ;  /* 0x2000003eff337230 */ /* 0x100fe20000004100 */
[----:B------:R-:W-:Y:S01]  /*81f0*/  SHF.R.U64 R57, R76, 0x10, R77 ;  /* 0x000000104c397819 */ /* 0x000fe2000000124d */
[----:B------:R-:W-:Y:S01]  /*8200*/  HADD2.F32 R62, -RZ, R62.H1_H1 ;  /* 0x3000003eff3e7230 */ /* 0x000fe20000004100 */
[--C-:B------:R-:W-:Y:S01]  /*8210*/  SHF.R.U64 R59, R90, 0x10, R91.reuse ;  /* 0x000000105a3b7819 */ /* 0x100fe2000000125b */
[----:B------:R-:W-:Y:S01]  /*8220*/  HADD2.F32 R67, -RZ, R67.H0_H0 ;  /* 0x20000043ff437230 */ /* 0x000fe20000004100 */
[----:B------:R-:W-:Y:S01]  /*8230*/  SHF.R.U32.HI R90, RZ, 0x10, R91 ;  /* 0x00000010ff5a7819 */ /* 0x000fe2000001165b */
[----:B------:R-:W-:Y:S01]  /*8240*/  HADD2.F32 R66, -RZ, R175.H1_H1 ;  /* 0x300000afff427230 */ /* 0x000fe20000004100 */
[----:B------:R-:W-:Y:S01]  /*8250*/  SHF.R.U64 R58, R78, 0x10, R79 ;  /* 0x000000104e3a7819 */ /* 0x000fe2000000124f */
[----:B------:R-:W-:-:S02]  /*8260*/  HADD2.F32 R48, -RZ, R45.H1_H1 ;  /* 0x3000002dff307230 */ /* 0x000fc40000004100 */
[-C--:B------:R-:W-:Y:S01]  /*8270*/  FMUL.FTZ R77, R62, R67.reuse ;  /* 0x000000433e4d7220 */ /* 0x080fe20000410000 */
[----:B------:R-:W-:Y:S02]  /*8280*/  HADD2.F32 R47, -RZ, R45.H0_H0 ;  /* 0x2000002dff2f7230 */ /* 0x000fe40000004100 */
[-C--:B------:R-:W-:Y:S01]  /*8290*/  FMUL.FTZ R76, R51, R66.reuse ;  /* 0x00000042334c7220 */ /* 0x080fe20000410000 */
[----:B------:R-:W-:Y:S02]  /*82a0*/  HADD2.F32 R64, -RZ, R166.H1_H1 ;  /* 0x300000a6ff407230 */ /* 0x000fe40000004100 */
[----:B------:R-:W-:Y:S01]  /*82b0*/  FMUL.FTZ R67, R48, R67 ;  /* 0x0000004330437220 */ /* 0x000fe20000410000 */
[----:B------:R-:W-:Y:S02]  /*82c0*/  HADD2.F32 R65, -RZ, R65.H0_H0 ;  /* 0x20000041ff417230 */ /* 0x000fe40000004100 */
[C---:B------:R-:W-:Y:S01]  /*82d0*/  FMUL.FTZ R66, R47.reuse, R66 ;  /* 0x000000422f427220 */ /* 0x040fe20000410000 */
[----:B------:R-:W-:Y:S01]  /*82e0*/  SHF.R.U32.HI R78, RZ, 0x10, R79 ;  /* 0x00000010ff4e7819 */ /* 0x000fe2000001164f */
[----:B------:R-:W-:Y:S01]  /*82f0*/  FFMA.FTZ R45, R47, R64, -R76 ;  /* 0x000000402f2d7223 */ /* 0x000fe2000001084c */
[----:B------:R-:W-:-:S02]  /*8300*/  HADD2.F32 R76, -RZ, R174.H1_H1 ;  /* 0x300000aeff4c7230 */ /* 0x000fc40000004100 */
[-C--:B------:R-:W-:Y:S01]  /*8310*/  FFMA.FTZ R48, R48, R65.reuse, -R77 ;  /* 0x0000004130307223 */ /* 0x080fe2000001084d */
[----:B------:R-:W-:Y:S01]  /*8320*/  FFMA.FTZ R62, R62, R65, R67 ;  /* 0x000000413e3e7223 */ /* 0x000fe20000010043 */
[----:B------:R-:W-:Y:S01]  /*8330*/  FFMA.FTZ R47, R51, R64, R66 ;  /* 0x00000040332f7223 */ /* 0x000fe20000010042 */
[----:B------:R-:W-:Y:S01]  /*8340*/  HADD2.F32 R65, -RZ, R63.H0_H0 ;  /* 0x2000003fff417230 */ /* 0x000fe20000004100 */
[----:B------:R-:W-:Y:S01]  /*8350*/  SHF.R.U64 R60, R88, 0x10, R89 ;  /* 0x00000010583c7819 */ /* 0x000fe20000001259 */
[--C-:B------:R-:W-:Y:S01]  /*8360*/  HADD2.F32 R51, -RZ, R49.reuse.H0_H0 ;  /* 0x20000031ff337230 */ /* 0x100fe20000004100 */
[----:B------:R-:W-:Y:S01]  /*8370*/  F2FP.F16.F32.PACK_AB R45, R48, R45 ;  /* 0x0000002d302d723e */ /* 0x000fe200000000ff */
[----:B------:R-:W-:Y:S02]  /*8380*/  HADD2.F32 R67, -RZ, R90.H0_H0 ;  /* 0x2000005aff437230 */ /* 0x000fe40000004100 */
[----:B------:R-:W-:Y:S01]  /*8390*/  FMUL.FTZ R88, R65, R76 ;  /* 0x0000004c41587220 */ /* 0x000fe20000410000 */
[----:B------:R-:W-:-:S02]  /*83a0*/  HADD2.F32 R64, -RZ, R49.H1_H1 ;  /* 0x30000031ff407230 */ /* 0x000fc40000004100 */
[C---:B------:R-:W-:Y:S01]  /*83b0*/  FMUL.FTZ R76, R51.reuse, R76 ;  /* 0x0000004c334c7220 */ /* 0x040fe20000410000 */
[----:B------:R-:W-:Y:S02]  /*83c0*/  HADD2.F32 R66, -RZ, R165.H1_H1 ;  /* 0x300000a5ff427230 */ /* 0x000fe40000004100 */
[----:B------:R-:W-:Y:S02]  /*83d0*/  HADD2.F32 R63, -RZ, R63.H1_H1 ;  /* 0x3000003fff3f7230 */ /* 0x000fe40000004100 */
[-C--:B------:R-:W-:Y:S01]  /*83e0*/  FMUL.FTZ R90, R64, R67.reuse ;  /* 0x00000043405a7220 */ /* 0x080fe20000410000 */
[----:B------:R-:W-:Y:S02]  /*83f0*/  HADD2.F32 R78, -RZ, R78.H0_H0 ;  /* 0x2000004eff4e7230 */ /* 0x000fe40000004100 */
[-C--:B------:R-:W-:Y:S01]  /*8400*/  FFMA.FTZ R49, R51, R66.reuse, -R88 ;  /* 0x0000004233317223 */ /* 0x080fe20000010858 */
[----:B------:R-:W-:Y:S01]  /*8410*/  FFMA.FTZ R51, R65, R66, R76 ;  /* 0x0000004241337223 */ /* 0x000fe2000001004c */
[----:B------:R-:W-:Y:S01]  /*8420*/  FMUL.FTZ R77, R63, R67 ;  /* 0x000000433f4d7220 */ /* 0x000fe20000410000 */
[----:B------:R-:W-:-:S02]  /*8430*/  HADD2.F32 R65, -RZ, R60.H0_H0 ;  /* 0x2000003cff417230 */ /* 0x000fc40000004100 */
[-C--:B------:R-:W-:Y:S01]  /*8440*/  FFMA.FTZ R66, R63, R78.reuse, R90 ;  /* 0x0000004e3f427223 */ /* 0x080fe2000001005a */
[----:B------:R-:W-:Y:S02]  /*8450*/  HADD2.F32 R175, -RZ, R175.H0_H0 ;  /* 0x200000afffaf7230 */ /* 0x000fe40000004100 */
[----:B------:R-:W-:Y:S01]  /*8460*/  FFMA.FTZ R64, R64, R78, -R77 ;  /* 0x0000004e40407223 */ /* 0x000fe2000001084d */
[--C-:B------:R-:W-:Y:S02]  /*8470*/  HADD2.F32 R63, -RZ, R61.reuse.H0_H0 ;  /* 0x2000003dff3f7230 */ /* 0x100fe40000004100 */
[--C-:B------:R-:W-:Y:S01]  /*8480*/  HADD2.F32 R60, -RZ, R44.reuse.H0_H0 ;  /* 0x2000002cff3c7230 */ /* 0x100fe20000004100 */
[----:B------:R-:W-:Y:S01]  /*8490*/  F2FP.F16.F32.PACK_AB R51, R66, R51 ;  /* 0x000000334233723e */ /* 0x000fe200000000ff */
[----:B------:R-:W-:Y:S02]  /*84a0*/  HADD2.F32 R61, -RZ, R61.H1_H1 ;  /* 0x3000003dff3d7230 */ /* 0x000fe40000004100 */
[----:B------:R-:W-:Y:S01]  /*84b0*/  FMUL.FTZ R67, R63, R175 ;  /* 0x000000af3f437220 */ /* 0x000fe20000410000 */
[----:B------:R-:W-:-:S02]  /*84c0*/  HADD2.F32 R44, -RZ, R44.H1_H1 ;  /* 0x3000002cff2c7230 */ /* 0x000fc40000004100 */
[----:B------:R-:W-:Y:S01]  /*84d0*/  FMUL.FTZ R76, R60, R175 ;  /* 0x000000af3c4c7220 */ /* 0x000fe20000410000 */
[----:B------:R-:W-:Y:S02]  /*84e0*/  HADD2.F32 R166, -RZ, R166.H0_H0 ;  /* 0x200000a6ffa67230 */ /* 0x000fe40000004100 */
[-C--:B------:R-:W-:Y:S01]  /*84f0*/  FMUL.FTZ R77, R61, R65.reuse ;  /* 0x000000413d4d7220 */ /* 0x080fe20000410000 */
[----:B------:R-:W-:Y:S02]  /*8500*/  HADD2.F32 R57, -RZ, R57.H0_H0 ;  /* 0x20000039ff397230 */ /* 0x000fe40000004100 */
[----:B------:R-:W-:Y:S01]  /*8510*/  FMUL.FTZ R78, R44, R65 ;  /* 0x000000412c4e7220 */ /* 0x000fe20000410000 */
[----:B------:R-:W-:Y:S02]  /*8520*/  HADD2.F32 R174, -RZ, R174.H0_H0 ;  /* 0x200000aeffae7230 */ /* 0x000fe40000004100 */
[-C--:B------:R-:W-:Y:S01]  /*8530*/  FFMA.FTZ R67, R60, R166.reuse, -R67 ;  /* 0x000000a63c437223 */ /* 0x080fe20000010843 */
[----:B------:R-:W-:Y:S01]  /*8540*/  FFMA.FTZ R76, R63, R166, R76 ;  /* 0x000000a63f4c7223 */ /* 0x000fe2000001004c */
[-C--:B------:R-:W-:Y:S01]  /*8550*/  FFMA.FTZ R60, R44, R57.reuse, -R77 ;  /* 0x000000392c3c7223 */ /* 0x080fe2000001084d */
[----:B------:R-:W-:Y:S01]  /*8560*/  FFMA.FTZ R63, R61, R57, R78 ;  /* 0x000000393d3f7223 */ /* 0x000fe2000001004e */
[----:B------:R-:W-:Y:S01]  /*8570*/  HADD2.F32 R57, -RZ, R50.H0_H0 ;  /* 0x20000032ff397230 */ /* 0x000fe20000004100 */
[----:B------:R-:W-:Y:S01]  /*8580*/  F2FP.F16.F32.PACK_AB R64, R64, R49 ;  /* 0x000000314040723e */ /* 0x000fe200000000ff */
[----:B------:R-:W-:Y:S01]  /*8590*/  HADD2.F32 R61, -RZ, R59.H0_H0 ;  /* 0x2000003bff3d7230 */ /* 0x000fe20000004100 */
[----:B------:R-:W-:Y:S01]  /*85a0*/  F2FP.F16.F32.PACK_AB R49, R62, R47 ;  /* 0x0000002f3e31723e */ /* 0x000fe200000000ff */
[----:B------:R-:W-:-:S02]  /*85b0*/  HADD2.F32 R44, -RZ, R46.H0_H0 ;  /* 0x2000002eff2c7230 */ /* 0x000fc40000004100 */
[----:B------:R-:W-:Y:S01]  /*85c0*/  FMUL.FTZ R65, R57, R174 ;  /* 0x000000ae39417220 */ /* 0x000fe20000410000 */
[----:B------:R-:W-:Y:S01]  /*85d0*/  HADD2.F32 R50, -RZ, R50.H1_H1 ;  /* 0x30000032ff327230 */ /* 0x000fe20000004100 */
[----:B------:R-:W-:Y:S01]  /*85e0*/  F2FP.F16.F32.PACK_AB R48, R63, R76 ;  /* 0x0000004c3f30723e */ /* 0x000fe200000000ff */
[----:B------:R-:W-:Y:S02]  /*85f0*/  HADD2.F32 R46, -RZ, R46.H1_H1 ;  /* 0x3000002eff2e7230 */ /* 0x000fe40000004100 */
[----:B------:R-:W-:Y:S01]  /*8600*/  FMUL.FTZ R174, R44, R174 ;  /* 0x000000ae2cae7220 */ /* 0x000fe20000410000 */
[----:B------:R-:W-:Y:S02]  /*8610*/  HADD2.F32 R165, -RZ, R165.H0_H0 ;  /* 0x200000a5ffa57230 */ /* 0x000fe40000004100 */
[-C--:B------:R-:W-:Y:S01]  /*8620*/  FMUL.FTZ R77, R50, R61.reuse ;  /* 0x0000003d324d7220 */ /* 0x080fe20000410000 */
[----:B------:R-:W-:Y:S02]  /*8630*/  HADD2.F32 R59, -RZ, R58.H0_H0 ;  /* 0x2000003aff3b7230 */ /* 0x000fe40000004100 */
[----:B------:R-:W-:Y:S01]  /*8640*/  FMUL.FTZ R61, R46, R61 ;  /* 0x0000003d2e3d7220 */ /* 0x000fe20000410000 */
[----:B------:R-:W-:Y:S01]  /*8650*/  MOV R47, R64 ;  /* 0x00000040002f7202 */ /* 0x000fe20000000f00 */
[-C--:B------:R-:W-:Y:S01]  /*8660*/  FFMA.FTZ R65, R44, R165.reuse, -R65 ;  /* 0x000000a52c417223 */ /* 0x080fe20000010841 */
[----:B------:R-:W-:Y:S01]  /*8670*/  FFMA.FTZ R174, R57, R165, R174 ;  /* 0x000000a539ae7223 */ /* 0x000fe200000100ae */
[-C--:B------:R-:W-:Y:S01]  /*8680*/  FFMA.FTZ R46, R46, R59.reuse, -R77 ;  /* 0x0000003b2e2e7223 */ /* 0x080fe2000001084d */
[----:B------:R-:W-:Y:S01]  /*8690*/  FFMA.FTZ R61, R50, R59, R61 ;  /* 0x0000003b323d7223 */ /* 0x000fe2000001003d */
[----:B------:R-:W-:-:S03]  /*86a0*/  F2FP.F16.F32.PACK_AB R44, R60, R67 ;  /* 0x000000433c2c723e */ /* 0x000fc600000000ff */
[----:B------:R-:W-:Y:S02]  /*86b0*/  F2FP.F16.F32.PACK_AB R46, R46, R65 ;  /* 0x000000412e2e723e */ /* 0x000fe400000000ff */
[----:B------:R-:W-:-:S07]  /*86c0*/  F2FP.F16.F32.PACK_AB R50, R61, R174 ;  /* 0x000000ae3d32723e */ /* 0x000fce00000000ff */
.L_x_536:
[----:B------:R-:W-:Y:S05]  /*86d0*/  BSYNC B2 ;  /* 0x0000000000027941 */ /* 0x000fea0003800000 */
.L_x_535:
[----:B--2---:R2:W-:Y:S04]  /*86e0*/  STG.E.128 desc[UR36][R52.64], R44 ;  /* 0x0000002c34007986 */ /* 0x0045e8000c101d24 */
[----:B---3--:R2:W-:Y:S02]  /*86f0*/  @!P0 STG.E.128 desc[UR36][R54.64], R48 ;  /* 0x0000003036008986 */ /* 0x0085e4000c101d24 */
.L_x_534:
[----:B------:R-:W-:Y:S05]  /*8700*/  BSYNC B1 ;  /* 0x0000000000017941 */ /* 0x000fea0003800000 */
.L_x_533:
[----:B------:R-:W-:Y:S01]  /*8710*/  ISETP.NE.AND P0, PT, R10, RZ, PT ;  /* 0x000000ff0a00720c */ /* 0x000fe20003f05270 */
[----:B------:R-:W-:-:S12]  /*8720*/  BSSY B1, `(.L_x_537) ;  /* 0x000007b000017945 */ /* 0x000fd80003800000 */
[----:B------:R-:W-:Y:S05]  /*8730*/  @!P0 BRA `(.L_x_538) ;  /* 0x0000000400e48947 */ /* 0x000fea0003800000 */
[----:B--2---:R-:W-:Y:S01]  /*8740*/  SEL R44, R119, R153, !P2 ;  /* 0x00000099772c7207 */ /* 0x004fe20005000000 */
        /* <DEDUP_REMOVED lines=30> */
[----:B--2---:R-:W-:Y:S01]  /*8930*/  IMAD.MOV.U32 R61, RZ, RZ, R44 ;  /* 0x000000ffff3d7224 */ /* 0x004fe200078e002c */
[----:B---3--:R-:W-:Y:S01]  /*8940*/  MOV R44, R49 ;  /* 0x00000031002c7202 */ /* 0x008fe20000000f00 */
[----:B------:R-:W-:Y:S01]  /*8950*/  IMAD.MOV.U32 R62, RZ, RZ, R48 ;  /* 0x000000ffff3e7224 */ /* 0x000fe200078e0030 */
[----:B------:R-:W-:Y:S01]  /*8960*/  SHF.R.U32.HI R66, RZ, 0x10, R85 ;  /* 0x00000010ff427819 */ /* 0x000fe20000011655 */
[----:B------:R-:W-:Y:S01]  /*8970*/  HADD2.F32 R67, -RZ, R163.H1_H1 ;  /* 0x300000a3ff437230 */ /* 0x000fe20000004100 */
[----:B------:R-:W-:Y:S01]  /*8980*/  MOV R63, R51 ;  /* 0x00000033003f7202 */ /* 0x000fe20000000f00 */
[--C-:B------:R-:W-:Y:S01]  /*8990*/  HADD2.F32 R48, -RZ, R44.reuse.H0_H0 ;  /* 0x2000002cff307230 */ /* 0x100fe20000004100 */
[--C-:B------:R-:W-:Y:S01]  /*89a0*/  SHF.R.U32.HI R64, RZ, 0x10, R73.reuse ;  /* 0x00000010ff407819 */ /* 0x100fe20000011649 */
[----:B------:R-:W-:Y:S01]  /*89b0*/  HADD2.F32 R51, -RZ, R44.H1_H1 ;  /* 0x3000002cff337230 */ /* 0x000fe20000004100 */
[----:B------:R-:W-:Y:S01]  /*89c0*/  SHF.R.U64 R59, R72, 0x10, R73 ;  /* 0x00000010483b7819 */ /* 0x000fe20000001249 */
[----:B------:R-:W-:Y:S01]  /*89d0*/  IMAD.MOV.U32 R49, RZ, RZ, R47 ;  /* 0x000000ffff317224 */ /* 0x000fe200078e002f */
[--C-:B------:R-:W-:Y:S01]  /*89e0*/  SHF.R.U64 R58, R86, 0x10, R87.reuse ;  /* 0x00000010563a7819 */ /* 0x100fe20000001257 */
[--C-:B------:R-:W-:Y:S01]  /*89f0*/  HADD2.F32 R44, -RZ, R45.reuse.H0_H0 ;  /* 0x2000002dff2c7230 */ /* 0x100fe20000004100 */
[----:B------:R-:W-:Y:S01]  /*8a00*/  SHF.R.U32.HI R86, RZ, 0x10, R87 ;  /* 0x00000010ff567819 */ /* 0x000fe20000011657 */
[----:B------:R-:W-:Y:S01]  /*8a10*/  HADD2.F32 R66, -RZ, R66.H0_H0 ;  /* 0x20000042ff427230 */ /* 0x000fe20000004100 */
[----:B------:R-:W-:Y:S01]  /*8a20*/  SHF.R.U64 R57, R74, 0x10, R75 ;  /* 0x000000104a397819 */ /* 0x000fe2000000124b */
[----:B------:R-:W-:-:S02]  /*8a30*/  HADD2.F32 R47, -RZ, R45.H1_H1 ;  /* 0x3000002dff2f7230 */ /* 0x000fc40000004100 */
[-C--:B------:R-:W-:Y:S01]  /*8a40*/  FMUL.FTZ R45, R48, R67.reuse ;  /* 0x00000043302d7220 */ /* 0x080fe20000410000 */
[----:B------:R-:W-:Y:S02]  /*8a50*/  HADD2.F32 R65, -RZ, R161.H1_H1 ;  /* 0x300000a1ff417230 */ /* 0x000fe40000004100 */
[C---:B------:R-:W-:Y:S01]  /*8a60*/  FMUL.FTZ R67, R44.reuse, R67 ;  /* 0x000000432c437220 */ /* 0x040fe20000410000 */
[----:B------:R-:W-:Y:S02]  /*8a70*/  HADD2.F32 R64, -RZ, R64.H0_H0 ;  /* 0x20000040ff407230 */ /* 0x000fe40000004100 */
[-C--:B------:R-:W-:Y:S01]  /*8a80*/  FMUL.FTZ R72, R51, R66.reuse ;  /* 0x0000004233487220 */ /* 0x080fe20000410000 */
[C---:B------:R-:W-:Y:S01]  /*8a90*/  FMUL.FTZ R66, R47.reuse, R66 ;  /* 0x000000422f427220 */ /* 0x040fe20000410000 */
[-C--:B------:R-:W-:Y:S01]  /*8aa0*/  FFMA.FTZ R44, R44, R65.reuse, -R45 ;  /* 0x000000412c2c7223 */ /* 0x080fe2000001082d */
[----:B------:R-:W-:Y:S01]  /*8ab0*/  FFMA.FTZ R45, R48, R65, R67 ;  /* 0x00000041302d7223 */ /* 0x000fe20000010043 */
[-C--:B------:R-:W-:Y:S01]  /*8ac0*/  FFMA.FTZ R47, R47, R64.reuse, -R72 ;  /* 0x000000402f2f7223 */ /* 0x080fe20000010848 */
[----:B------:R-:W-:Y:S01]  /*8ad0*/  FFMA.FTZ R48, R51, R64, R66 ;  /* 0x0000004033307223 */ /* 0x000fe20000010042 */
[--C-:B------:R-:W-:Y:S01]  /*8ae0*/  HADD2.F32 R64, -RZ, R63.reuse.H0_H0 ;  /* 0x2000003fff407230 */ /* 0x100fe20000004100 */
[----:B------:R-:W-:Y:S01]  /*8af0*/  SHF.R.U32.HI R74, RZ, 0x10, R75 ;  /* 0x00000010ff4a7819 */ /* 0x000fe2000001164b */
[----:B------:R-:W-:Y:S01]  /*8b00*/  HADD2.F32 R63, -RZ, R63.H1_H1 ;  /* 0x3000003fff3f7230 */ /* 0x000fe20000004100 */
[----:B------:R-:W-:Y:S01]  /*8b10*/  SHF.R.U64 R60, R84, 0x10, R85 ;  /* 0x00000010543c7819 */ /* 0x000fe20000001255 */
[----:B------:R-:W-:Y:S01]  /*8b20*/  HADD2.F32 R51, -RZ, R49.H0_H0 ;  /* 0x20000031ff337230 */ /* 0x000fe20000004100 */
[----:B------:R-:W-:Y:S01]  /*8b30*/  F2FP.F16.F32.PACK_AB R47, R47, R44 ;  /* 0x0000002c2f2f723e */ /* 0x000fe200000000ff */
[----:B------:R-:W-:-:S02]  /*8b40*/  HADD2.F32 R72, -RZ, R86.H0_H0 ;  /* 0x20000056ff487230 */ /* 0x000fc40000004100 */
[----:B------:R-:W-:Y:S02]  /*8b50*/  HADD2.F32 R67, -RZ, R162.H1_H1 ;  /* 0x300000a2ff437230 */ /* 0x000fe40000004100 */
[----:B------:R-:W-:Y:S02]  /*8b60*/  HADD2.F32 R49, -RZ, R49.H1_H1 ;  /* 0x30000031ff317230 */ /* 0x000fe40000004100 */
[-C--:B------:R-:W-:Y:S01]  /*8b70*/  FMUL.FTZ R76, R63, R72.reuse ;  /* 0x000000483f4c7220 */ /* 0x080fe20000410000 */
[----:B------:R-:W-:Y:S02]  /*8b80*/  HADD2.F32 R65, -RZ, R160.H1_H1 ;  /* 0x300000a0ff417230 */ /* 0x000fe40000004100 */
[-C--:B------:R-:W-:Y:S01]  /*8b90*/  FMUL.FTZ R73, R51, R67.reuse ;  /* 0x0000004333497220 */ /* 0x080fe20000410000 */
[----:B------:R-:W-:Y:S02]  /*8ba0*/  HADD2.F32 R66, -RZ, R74.H0_H0 ;  /* 0x2000004aff427230 */ /* 0x000fe40000004100 */
[----:B------:R-:W-:Y:S01]  /*8bb0*/  FMUL.FTZ R74, R64, R67 ;  /* 0x00000043404a7220 */ /* 0x000fe20000410000 */
[----:B------:R-:W-:Y:S01]  /*8bc0*/  FMUL.FTZ R72, R49, R72 ;  /* 0x0000004831487220 */ /* 0x000fe20000410000 */
[----:B------:R-:W-:-:S02]  /*8bd0*/  HADD2.F32 R60, -RZ, R60.H0_H0 ;  /* 0x2000003cff3c7230 */ /* 0x000fc40000004100 */
[-C--:B------:R-:W-:Y:S01]  /*8be0*/  FFMA.FTZ R73, R64, R65.reuse, R73 ;  /* 0x0000004140497223 */ /* 0x080fe20000010049 */
[----:B------:R-:W-:Y:S01]  /*8bf0*/  FFMA.FTZ R67, R51, R65, -R74 ;  /* 0x0000004133437223 */ /* 0x000fe2000001084a */
[-C--:B------:R-:W-:Y:S01]  /*8c00*/  FFMA.FTZ R76, R49, R66.reuse, -R76 ;  /* 0x00000042314c7223 */ /* 0x080fe2000001084c */
[----:B------:R-:W-:Y:S01]  /*8c10*/  FFMA.FTZ R78, R63, R66, R72 ;  /* 0x000000423f4e7223 */ /* 0x000fe20000010048 */
[----:B------:R-:W-:Y:S02]  /*8c20*/  HADD2.F32 R66, -RZ, R163.H0_H0 ;  /* 0x200000a3ff427230 */ /* 0x000fe40000004100 */
[--C-:B------:R-:W-:Y:S01]  /*8c30*/  HADD2.F32 R51, -RZ, R62.reuse.H0_H0 ;  /* 0x2000003eff337230 */ /* 0x100fe20000004100 */
[----:B------:R-:W-:Y:S01]  /*8c40*/  F2FP.F16.F32.PACK_AB R67, R76, R67 ;  /* 0x000000434c43723e */ /* 0x000fe200000000ff */
[----:B------:R-:W-:Y:S02]  /*8c50*/  HADD2.F32 R49, -RZ, R61.H0_H0 ;  /* 0x2000003dff317230 */ /* 0x000fe40000004100 */
[----:B------:R-:W-:-:S02]  /*8c60*/  HADD2.F32 R62, -RZ, R62.H1_H1 ;  /* 0x3000003eff3e7230 */ /* 0x000fc40000004100 */
[-C--:B------:R-:W-:Y:S01]  /*8c70*/  FMUL.FTZ R72, R51, R66.reuse ;  /* 0x0000004233487220 */ /* 0x080fe20000410000 */
[----:B------:R-:W-:Y:S02]  /*8c80*/  HADD2.F32 R61, -RZ, R61.H1_H1 ;  /* 0x3000003dff3d7230 */ /* 0x000fe40000004100 */
[----:B------:R-:W-:Y:S01]  /*8c90*/  FMUL.FTZ R66, R49, R66 ;  /* 0x0000004231427220 */ /* 0x000fe20000410000 */
[----:B------:R-:W-:Y:S02]  /*8ca0*/  HADD2.F32 R64, -RZ, R161.H0_H0 ;  /* 0x200000a1ff407230 */ /* 0x000fe40000004100 */
[-C--:B------:R-:W-:Y:S01]  /*8cb0*/  FMUL.FTZ R74, R62, R60.reuse ;  /* 0x0000003c3e4a7220 */ /* 0x080fe20000410000 */
[----:B------:R-:W-:Y:S02]  /*8cc0*/  HADD2.F32 R59, -RZ, R59.H0_H0 ;  /* 0x2000003bff3b7230 */ /* 0x000fe40000004100 */
[----:B------:R-:W-:Y:S01]  /*8cd0*/  FMUL.FTZ R63, R61, R60 ;  /* 0x0000003c3d3f7220 */ /* 0x000fe20000410000 */
[----:B------:R-:W-:-:S02]  /*8ce0*/  HADD2.F32 R162, -RZ, R162.H0_H0 ;  /* 0x200000a2ffa27230 */ /* 0x000fc40000004100 */
[-C--:B------:R-:W-:Y:S01]  /*8cf0*/  FFMA.FTZ R66, R51, R64.reuse, R66 ;  /* 0x0000004033427223 */ /* 0x080fe20000010042 */
[----:B------:R-:W-:Y:S01]  /*8d00*/  FFMA.FTZ R72, R49, R64, -R72 ;  /* 0x0000004031487223 */ /* 0x000fe20000010848 */
[-C--:B------:R-:W-:Y:S01]  /*8d10*/  FFMA.FTZ R61, R61, R59.reuse, -R74 ;  /* 0x0000003b3d3d7223 */ /* 0x080fe2000001084a */
[----:B------:R-:W-:Y:S01]  /*8d20*/  FFMA.FTZ R63, R62, R59, R63 ;  /* 0x0000003b3e3f7223 */ /* 0x000fe2000001003f */
[----:B------:R-:W-:Y:S02]  /*8d30*/  HADD2.F32 R51, -RZ, R50.H0_H0 ;  /* 0x20000032ff337230 */ /* 0x000fe40000004100 */
[----:B------:R-:W-:Y:S01]  /*8d40*/  HADD2.F32 R59, -RZ, R58.H0_H0 ;  /* 0x2000003aff3b7230 */ /* 0x000fe20000004100 */
[----:B------:R-:W-:Y:S01]  /*8d50*/  F2FP.F16.F32.PACK_AB R44, R61, R72 ;  /* 0x000000483d2c723e */ /* 0x000fe200000000ff */
[----:B------:R-:W-:Y:S02]  /*8d60*/  HADD2.F32 R49, -RZ, R46.H0_H0 ;  /* 0x2000002eff317230 */ /* 0x000fe40000004100 */
[----:B------:R-:W-:Y:S01]  /*8d70*/  FMUL.FTZ R58, R51, R162 ;  /* 0x000000a2333a7220 */ /* 0x000fe20000410000 */
[----:B------:R-:W-:-:S02]  /*8d80*/  HADD2.F32 R50, -RZ, R50.H1_H1 ;  /* 0x30000032ff327230 */ /* 0x000fc40000004100 */
[----:B------:R-:W-:Y:S02]  /*8d90*/  HADD2.F32 R46, -RZ, R46.H1_H1 ;  /* 0x3000002eff2e7230 */ /* 0x000fe40000004100 */
[C---:B------:R-:W-:Y:S01]  /*8da0*/  FMUL.FTZ R162, R49.reuse, R162 ;  /* 0x000000a231a27220 */ /* 0x040fe20000410000 */
[----:B------:R-:W-:Y:S02]  /*8db0*/  HADD2.F32 R160, -RZ, R160.H0_H0 ;  /* 0x200000a0ffa07230 */ /* 0x000fe40000004100 */
[-C--:B------:R-:W-:Y:S01]  /*8dc0*/  FMUL.FTZ R65, R50, R59.reuse ;  /* 0x0000003b32417220 */ /* 0x080fe20000410000 */
[----:B------:R-:W-:Y:S02]  /*8dd0*/  HADD2.F32 R57, -RZ, R57.H0_H0 ;  /* 0x20000039ff397230 */ /* 0x000fe40000004100 */
[C---:B------:R-:W-:Y:S01]  /*8de0*/  FMUL.FTZ R59, R46.reuse, R59 ;  /* 0x0000003b2e3b7220 */ /* 0x040fe20000410000 */
[-C--:B------:R-:W-:Y:S01]  /*8df0*/  FFMA.FTZ R58, R49, R160.reuse, -R58 ;  /* 0x000000a0313a7223 */ /* 0x080fe2000001083a */
[----:B------:R-:W-:Y:S01]  /*8e00*/  FFMA.FTZ R162, R51, R160, R162 ;  /* 0x000000a033a27223 */ /* 0x000fe200000100a2 */
[-C--:B------:R-:W-:Y:S01]  /*8e10*/  FFMA.FTZ R65, R46, R57.reuse, -R65 ;  /* 0x000000392e417223 */ /* 0x080fe20000010841 */
[----:B------:R-:W-:Y:S01]  /*8e20*/  FFMA.FTZ R59, R50, R57, R59 ;  /* 0x00000039323b7223 */ /* 0x000fe2000001003b */
[----:B------:R-:W-:Y:S01]  /*8e30*/  F2FP.F16.F32.PACK_AB R49, R48, R45 ;  /* 0x0000002d3031723e */ /* 0x000fe200000000ff */
[----:B------:R-:W-:Y:S01]  /*8e40*/  IMAD.MOV.U32 R45, RZ, RZ, R47 ;  /* 0x000000ffff2d7224 */ /* 0x000fe200078e002f */
[----:B------:R-:W-:Y:S01]  /*8e50*/  F2FP.F16.F32.PACK_AB R51, R78, R73 ;  /* 0x000000494e33723e */ /* 0x000fe200000000ff */
[----:B------:R-:W-:Y:S01]  /*8e60*/  IMAD.MOV.U32 R47, RZ, RZ, R67 ;  /* 0x000000ffff2f7224 */ /* 0x000fe200078e0043 */
[----:B------:R-:W-:-:S02]  /*8e70*/  F2FP.F16.F32.PACK_AB R48, R63, R66 ;  /* 0x000000423f30723e */ /* 0x000fc400000000ff */
[----:B------:R-:W-:Y:S02]  /*8e80*/  F2FP.F16.F32.PACK_AB R46, R65, R58 ;  /* 0x0000003a412e723e */ /* 0x000fe400000000ff */
[----:B------:R-:W-:-:S07]  /*8e90*/  F2FP.F16.F32.PACK_AB R50, R59, R162 ;  /* 0x000000a23b32723e */ /* 0x000fce00000000ff */
.L_x_540:
[----:B------:R-:W-:Y:S05]  /*8ea0*/  BSYNC B2 ;  /* 0x0000000000027941 */ /* 0x000fea0003800000 */
.L_x_539:
[----:B--2---:R2:W-:Y:S04]  /*8eb0*/  STG.E.128 desc[UR36][R52.64], R44 ;  /* 0x0000002c34007986 */ /* 0x0045e8000c101d24 */
[----:B---3--:R2:W-:Y:S02]  /*8ec0*/  @!P0 STG.E.128 desc[UR36][R54.64], R48 ;  /* 0x0000003036008986 */ /* 0x0085e4000c101d24 */
.L_x_538:
[----:B------:R-:W-:Y:S05]  /*8ed0*/  BSYNC B1 ;  /* 0x0000000000017941 */ /* 0x000fea0003800000 */
.L_x_537:
[----:B------:R-:W-:-:S13]  /*8ee0*/  ISETP.NE.AND P0, PT, R9, RZ, PT ;  /* 0x000000ff0900720c */ /* 0x000fda0003f05270 */
[----:B------:R-:W-:Y:S05]  /*8ef0*/  @!P0 BRA `(.L_x_491) ;  /* 0x0000000800c48947 */ /* 0x000fea0003800000 */
[----:B------:R-:W-:Y:S01]  /*8f00*/  ISETP.NE.AND P4, PT, R103, RZ, PT ;  /* 0x000000ff6700720c */ /* 0x000fe20003f85270 */
[----:B--2---:R-:W-:Y:S01]  /*8f10*/  IMAD R45, R18, 0x6000, R135 ;  /* 0x00006000122d7824 */ /* 0x004fe200078e0287 */
[----:B------:R-:W-:Y:S02]  /*8f20*/  BSSY B1, `(.L_x_541) ;  /* 0x000006f000017945 */ /* 0x000fe40003800000 */
[----:B------:R-:W-:Y:S01]  /*8f30*/  SEL R153, R119, R153, !P4 ;  /* 0x0000009977997207 */ /* 0x000fe20006000000 */
[----:B------:R-:W-:Y:S01]  /*8f40*/  IMAD R45, R45, 0x2, R2 ;  /* 0x000000022d2d7824 */ /* 0x000fe200078e0202 */
[----:B---34-:R-:W-:Y:S02]  /*8f50*/  IADD3 R53, P0, P4, R104, R132, R15 ;  /* 0x0000008468357210 */ /* 0x018fe40007c1e00f */
[----:B------:R-:W-:Y:S02]  /*8f60*/  SHF.R.S32.HI R44, RZ, 0x1f, R153 ;  /* 0x0000001fff2c7819 */ /* 0x000fe40000011499 */
[----:B------:R-:W-:-:S02]  /*8f70*/  IADD3.X R58, R101, R56, R11, P0, P4 ;  /* 0x00000038653a7210 */ /* 0x000fc400007e840b */
[----:B------:R-:W-:Y:S02]  /*8f80*/  LEA.HI R153, R44, R153, RZ, 0x4 ;  /* 0x000000992c997211 */ /* 0x000fe400078f20ff */
[----:B------:R-:W-:Y:S02]  /*8f90*/  ISETP.GE.AND P4, PT, R185, R122, PT ;  /* 0x0000007ab900720c */ /* 0x000fe40003f86270 */
[----:B------:R-:W-:Y:S02]  /*8fa0*/  LEA.HI.SX32 R153, R153, R20, 0x1c ;  /* 0x0000001499997211 */ /* 0x000fe400078fe2ff */
[----:B------:R-:W-:Y:S02]  /*8fb0*/  LEA R52, P0, R53, R120, 0x1 ;  /* 0x0000007835347211 */ /* 0x000fe400078008ff */
[----:B------:R-:W-:Y:S02]  /*8fc0*/  SHF.R.S32.HI R44, RZ, 0x1f, R153 ;  /* 0x0000001fff2c7819 */ /* 0x000fe40000011499 */
[----:B------:R-:W-:-:S02]  /*8fd0*/  SHF.L.U32 R54, R153, 0x3, RZ ;  /* 0x0000000399367819 */ /* 0x000fc400000006ff */
[----:B------:R-:W-:Y:S02]  /*8fe0*/  LEA.HI R153, R44, R153, RZ, 0x3 ;  /* 0x000000992c997211 */ /* 0x000fe400078f18ff */
[----:B------:R-:W-:Y:S02]  /*8ff0*/  LOP3.LUT R44, R187, 0x38, R54, 0xf8, !PT ;  /* 0x00000038bb2c7812 */ /* 0x000fe400078ef836 */
[----:B------:R-:W-:Y:S01]  /*9000*/  LEA.HI.X R53, R53, R121, R58, 0x1, P0 ;  /* 0x0000007935357211 */ /* 0x000fe200000f0c3a */
[----:B------:R-:W-:Y:S01]  /*9010*/  IMAD.SHL.U32 R153, R153, 0x400, RZ ;  /* 0x0000040099997824 */ /* 0x000fe200078e00ff */
[----:B------:R-:W-:-:S04]  /*9020*/  LOP3.LUT R44, R44, R219, RZ, 0x3c, !PT ;  /* 0x000000db2c2c7212 */ /* 0x000fc800078e3cff */
[----:B------:R-:W-:-:S04]  /*9030*/  LOP3.LUT R47, R153, 0x7fffe000, RZ, 0xc0, !PT ;  /* 0x7fffe000992f7812 */ /* 0x000fc800078ec0ff */
[----:B------:R-:W-:-:S05]  /*9040*/  IADD3 R47, R44, R47, R193 ;  /* 0x0000002f2c2f7210 */ /* 0x000fca0007ffe0c1 */
[----:B------:R-:W-:-:S05]  /*9050*/  IMAD R47, R18, 0x6000, R47 ;  /* 0x00006000122f7824 */ /* 0x000fca00078e022f */
[----:B------:R-:W-:Y:S02]  /*9060*/  LEA R48, R47, R2, 0x1 ;  /* 0x000000022f307211 */ /* 0x000fe400078e08ff */
[----:B------:R-:W2:Y:S04]  /*9070*/  LDS.128 R44, [R45+0x1c400] ;  /* 0x01c400002d2c7984 */ /* 0x000ea80000000c00 */
[----:B------:R-:W3:Y:S01]  /*9080*/  LDS.128 R48, [R48+0x1c400] ;  /* 0x01c4000030307984 */ /* 0x000ee20000000c00 */
[----:B------:R-:W-:Y:S05]  /*9090*/  @P4 BRA `(.L_x_542) ;  /* 0x00000004005c4947 */ /* 0x000fea0003800000 */
[----:B------:R-:W-:Y:S01]  /*90a0*/  SHF.R.U32.HI R62, RZ, 0x10, R81 ;  /* 0x00000010ff3e7819 */ /* 0x000fe20000011651 */
[----:B---3--:R-:W-:Y:S01]  /*90b0*/  IMAD.MOV.U32 R57, RZ, RZ, R48 ;  /* 0x000000ffff397224 */ /* 0x008fe200078e0030 */
[----:B------:R-:W-:Y:S01]  /*90c0*/  MOV R58, R50 ;  /* 0x00000032003a7202 */ /* 0x000fe20000000f00 */
[----:B--2---:R-:W-:Y:S01]  /*90d0*/  IMAD.MOV.U32 R48, RZ, RZ, R46 ;  /* 0x000000ffff307224 */ /* 0x004fe200078e002e */
[----:B------:R-:W-:Y:S01]  /*90e0*/  SHF.R.U32.HI R60, RZ, 0x10, R69 ;  /* 0x00000010ff3c7819 */ /* 0x000fe20000011645 */
[----:B------:R-:W-:Y:S01]  /*90f0*/  HADD2.F32 R61, -RZ, R159.H1_H1 ;  /* 0x3000009fff3d7230 */ /* 0x000fe20000004100 */
[--C-:B------:R-:W-:Y:S01]  /*9100*/  SHF.R.U64 R67, R82, 0x10, R83.reuse ;  /* 0x0000001052437819 */ /* 0x100fe20000001253 */
[----:B------:R-:W-:Y:S01]  /*9110*/  HADD2.F32 R50, -RZ, R49.H0_H0 ;  /* 0x20000031ff327230 */ /* 0x000fe20000004100 */
[----:B------:R-:W-:Y:S01]  /*9120*/  SHF.R.U32.HI R82, RZ, 0x10, R83 ;  /* 0x00000010ff527819 */ /* 0x000fe20000011653 */
[----:B------:R-:W-:Y:S01]  /*9130*/  HADD2.F32 R46, -RZ, R45.H0_H0 ;  /* 0x2000002dff2e7230 */ /* 0x000fe20000004100 */
[----:B------:R-:W-:Y:S01]  /*9140*/  SHF.R.U64 R55, R70, 0x10, R71 ;  /* 0x0000001046377819 */ /* 0x000fe20000001247 */
[----:B------:R-:W-:-:S02]  /*9150*/  HADD2.F32 R49, -RZ, R49.H1_H1 ;  /* 0x30000031ff317230 */ /* 0x000fc40000004100 */
[-C--:B------:R-:W-:Y:S01]  /*9160*/  FMUL.FTZ R63, R50, R61.reuse ;  /* 0x0000003d323f7220 */ /* 0x080fe20000410000 */
[----:B------:R-:W-:Y:S02]  /*9170*/  HADD2.F32 R62, -RZ, R62.H0_H0 ;  /* 0x2000003eff3e7230 */ /* 0x000fe40000004100 */
[C---:B------:R-:W-:Y:S01]  /*9180*/  FMUL.FTZ R61, R46.reuse, R61 ;  /* 0x0000003d2e3d7220 */ /* 0x040fe20000410000 */
[----:B------:R-:W-:Y:S01]  /*9190*/  HADD2.F32 R59, -RZ, R157.H1_H1 ;  /* 0x3000009dff3b7230 */ /* 0x000fe20000004100 */
[----:B------:R-:W-:Y:S01]  /*91a0*/  SHF.R.U32.HI R70, RZ, 0x10, R71 ;  /* 0x00000010ff467819 */ /* 0x000fe20000011647 */
[----:B------:R-:W-:Y:S02]  /*91b0*/  HADD2.F32 R45, -RZ, R45.H1_H1 ;  /* 0x3000002dff2d7230 */ /* 0x000fe40000004100 */
[-C--:B------:R-:W-:Y:S01]  /*91c0*/  FMUL.FTZ R64, R49, R62.reuse ;  /* 0x0000003e31407220 */ /* 0x080fe20000410000 */
[----:B------:R-:W-:Y:S02]  /*91d0*/  HADD2.F32 R60, -RZ, R60.H0_H0 ;  /* 0x2000003cff3c7230 */ /* 0x000fe40000004100 */
[-C--:B------:R-:W-:Y:S01]  /*91e0*/  FFMA.FTZ R63, R46, R59.reuse, -R63 ;  /* 0x0000003b2e3f7223 */ /* 0x080fe2000001083f */
[----:B------:R-:W-:Y:S01]  /*91f0*/  FFMA.FTZ R61, R50, R59, R61 ;  /* 0x0000003b323d7223 */ /* 0x000fe2000001003d */
[----:B------:R-:W-:Y:S01]  /*9200*/  FMUL.FTZ R62, R45, R62 ;  /* 0x0000003e2d3e7220 */ /* 0x000fe20000410000 */
[----:B------:R-:W-:-:S02]  /*9210*/  HADD2.F32 R59, -RZ, R158.H1_H1 ;  /* 0x3000009eff3b7230 */ /* 0x000fc40000004100 */
[-C--:B------:R-:W-:Y:S01]  /*9220*/  FFMA.FTZ R64, R45, R60.reuse, -R64 ;  /* 0x0000003c2d407223 */ /* 0x080fe20000010840 */
[----:B------:R-:W-:Y:S02]  /*9230*/  HADD2.F32 R46, -RZ, R51.H0_H0 ;  /* 0x20000033ff2e7230 */ /* 0x000fe40000004100 */
[----:B------:R-:W-:Y:S01]  /*9240*/  FFMA.FTZ R62, R49, R60, R62 ;  /* 0x0000003c313e7223 */ /* 0x000fe2000001003e */
[----:B------:R-:W-:Y:S01]  /*9250*/  HADD2.F32 R45, -RZ, R47.H0_H0 ;  /* 0x2000002fff2d7230 */ /* 0x000fe20000004100 */
[----:B------:R-:W-:Y:S01]  /*9260*/  SHF.R.U64 R72, R68, 0x10, R69 ;  /* 0x0000001044487819 */ /* 0x000fe20000001245 */
[----:B------:R-:W-:Y:S02]  /*9270*/  HADD2.F32 R49, -RZ, R156.H1_H1 ;  /* 0x3000009cff317230 */ /* 0x000fe40000004100 */
[-C--:B------:R-:W-:Y:S01]  /*9280*/  FMUL.FTZ R66, R46, R59.reuse ;  /* 0x0000003b2e427220 */ /* 0x080fe20000410000 */
[----:B------:R-:W-:Y:S02]  /*9290*/  HADD2.F32 R51, -RZ, R51.H1_H1 ;  /* 0x30000033ff337230 */ /* 0x000fe40000004100 */
[----:B------:R-:W-:Y:S01]  /*92a0*/  FMUL.FTZ R59, R45, R59 ;  /* 0x0000003b2d3b7220 */ /* 0x000fe20000410000 */
[----:B------:R-:W-:Y:S01]  /*92b0*/  HADD2.F32 R60, -RZ, R82.H0_H0 ;  /* 0x20000052ff3c7230 */ /* 0x000fe20000004100 */
[----:B------:R-:W-:Y:S01]  /*92c0*/  SHF.R.U64 R69, R80, 0x10, R81 ;  /* 0x0000001050457819 */ /* 0x000fe20000001251 */
[----:B------:R-:W-:-:S02]  /*92d0*/  HADD2.F32 R47, -RZ, R47.H1_H1 ;  /* 0x3000002fff2f7230 */ /* 0x000fc40000004100 */
[-C--:B------:R-:W-:Y:S01]  /*92e0*/  FFMA.FTZ R66, R45, R49.reuse, -R66 ;  /* 0x000000312d427223 */ /* 0x080fe20000010842 */
[----:B------:R-:W-:Y:S02]  /*92f0*/  HADD2.F32 R50, -RZ, R70.H0_H0 ;  /* 0x20000046ff327230 */ /* 0x000fe40000004100 */
[-C--:B------:R-:W-:Y:S01]  /*9300*/  FMUL.FTZ R68, R51, R60.reuse ;  /* 0x0000003c33447220 */ /* 0x080fe20000410000 */
[----:B------:R-:W-:Y:S01]  /*9310*/  FFMA.FTZ R59, R46, R49, R59 ;  /* 0x000000312e3b7223 */ /* 0x000fe2000001003b */
[C---:B------:R-:W-:Y:S01]  /*9320*/  FMUL.FTZ R60, R47.reuse, R60 ;  /* 0x0000003c2f3c7220 */ /* 0x040fe20000410000 */
[----:B------:R-:W-:Y:S02]  /*9330*/  HADD2.F32 R159, -RZ, R159.H0_H0 ;  /* 0x2000009fff9f7230 */ /* 0x000fe40000004100 */
[-C--:B------:R-:W-:Y:S01]  /*9340*/  FFMA.FTZ R65, R47, R50.reuse, -R68 ;  /* 0x000000322f417223 */ /* 0x080fe20000010844 */
[----:B------:R-:W-:Y:S02]  /*9350*/  HADD2.F32 R46, -RZ, R57.H0_H0 ;  /* 0x20000039ff2e7230 */ /* 0x000fe40000004100 */
[----:B------:R-:W-:Y:S01]  /*9360*/  FFMA.FTZ R68, R51, R50, R60 ;  /* 0x0000003233447223 */ /* 0x000fe2000001003c */
[----:B------:R-:W-:Y:S01]  /*9370*/  HADD2.F32 R45, -RZ, R44.H0_H0 ;  /* 0x2000002cff2d7230 */ /* 0x000fe20000004100 */
[----:B------:R-:W-:Y:S01]  /*9380*/  F2FP.F16.F32.PACK_AB R61, R62, R61 ;  /* 0x0000003d3e3d723e */ /* 0x000fe200000000ff */
[----:B------:R-:W-:-:S02]  /*9390*/  HADD2.F32 R49, -RZ, R69.H0_H0 ;  /* 0x20000045ff317230 */ /* 0x000fc40000004100 */
[-C--:B------:R-:W-:Y:S01]  /*93a0*/  FMUL.FTZ R50, R46, R159.reuse ;  /* 0x0000009f2e327220 */ /* 0x080fe20000410000 */
[----:B------:R-:W-:Y:S02]  /*93b0*/  HADD2.F32 R57, -RZ, R57.H1_H1 ;  /* 0x30000039ff397230 */ /* 0x000fe40000004100 */
[----:B------:R-:W-:Y:S01]  /*93c0*/  FMUL.FTZ R159, R45, R159 ;  /* 0x0000009f2d9f7220 */ /* 0x000fe20000410000 */
[----:B------:R-:W-:Y:S01]  /*93d0*/  HADD2.F32 R44, -RZ, R44.H1_H1 ;  /* 0x3000002cff2c7230 */ /* 0x000fe20000004100 */
[----:B------:R-:W-:Y:S01]  /*93e0*/  F2FP.F16.F32.PACK_AB R59, R68, R59 ;  /* 0x0000003b443b723e */ /* 0x000fe200000000ff */
[----:B------:R-:W-:Y:S02]  /*93f0*/  HADD2.F32 R157, -RZ, R157.H0_H0 ;  /* 0x2000009dff9d7230 */ /* 0x000fe40000004100 */
[-C--:B------:R-:W-:Y:S01]  /*9400*/  FMUL.FTZ R51, R57, R49.reuse ;  /* 0x0000003139337220 */ /* 0x080fe20000410000 */
[----:B------:R-:W-:Y:S02]  /*9410*/  HADD2.F32 R47, -RZ, R72.H0_H0 ;  /* 0x20000048ff2f7230 */ /* 0x000fe40000004100 */
[----:B------:R-:W-:Y:S01]  /*9420*/  FMUL.FTZ R60, R44, R49 ;  /* 0x000000312c3c7220 */ /* 0x000fe20000410000 */
[----:B------:R-:W-:-:S02]  /*9430*/  HADD2.F32 R158, -RZ, R158.H0_H0 ;  /* 0x2000009eff9e7230 */ /* 0x000fc40000004100 */
[----:B------:R-:W-:Y:S01]  /*9440*/  FFMA.FTZ R50, R45, R157, -R50 ;  /* 0x0000009d2d327223 */ /* 0x000fe20000010832 */
[----:B------:R-:W-:Y:S02]  /*9450*/  HADD2.F32 R45, -RZ, R58.H0_H0 ;  /* 0x2000003aff2d7230 */ /* 0x000fe40000004100 */
[-C--:B------:R-:W-:Y:S01]  /*9460*/  FFMA.FTZ R51, R44, R47.reuse, -R51 ;  /* 0x0000002f2c337223 */ /* 0x080fe20000010833 */
[----:B------:R-:W-:Y:S01]  /*9470*/  FFMA.FTZ R60, R57, R47, R60 ;  /* 0x0000002f393c7223 */ /* 0x000fe2000001003c */
[----:B------:R-:W-:Y:S02]  /*9480*/  HADD2.F32 R47, -RZ, R67.H0_H0 ;  /* 0x20000043ff2f7230 */ /* 0x000fe40000004100 */
[----:B------:R-:W-:Y:S01]  /*9490*/  FFMA.FTZ R159, R46, R157, R159 ;  /* 0x0000009d2e9f7223 */ /* 0x000fe2000001009f */
[----:B------:R-:W-:Y:S02]  /*94a0*/  HADD2.F32 R44, -RZ, R48.H0_H0 ;  /* 0x20000030ff2c7230 */ /* 0x000fe40000004100 */
[----:B------:R-:W-:Y:S01]  /*94b0*/  FMUL.FTZ R49, R45, R158 ;  /* 0x0000009e2d317220 */ /* 0x000fe20000410000 */
[----:B------:R-:W-:Y:S01]  /*94c0*/  HADD2.F32 R58, -RZ, R58.H1_H1 ;  /* 0x3000003aff3a7230 */ /* 0x000fe20000004100 */
[----:B------:R-:W-:Y:S01]  /*94d0*/  F2FP.F16.F32.PACK_AB R65, R65, R66 ;  /* 0x000000424141723e */ /* 0x000fe200000000ff */
[----:B------:R-:W-:-:S02]  /*94e0*/  HADD2.F32 R48, -RZ, R48.H1_H1 ;  /* 0x30000030ff307230 */ /* 0x000fc40000004100 */
[----:B------:R-:W-:Y:S01]  /*94f0*/  FMUL.FTZ R158, R44, R158 ;  /* 0x0000009e2c9e7220 */ /* 0x000fe20000410000 */
[----:B------:R-:W-:Y:S02]  /*9500*/  HADD2.F32 R156, -RZ, R156.H0_H0 ;  /* 0x2000009cff9c7230 */ /* 0x000fe40000004100 */
[-C--:B------:R-:W-:Y:S01]  /*9510*/  FMUL.FTZ R57, R58, R47.reuse ;  /* 0x0000002f3a397220 */ /* 0x080fe20000410000 */
[----:B------:R-:W-:Y:S02]  /*9520*/  HADD2.F32 R55, -RZ, R55.H0_H0 ;  /* 0x20000037ff377230 */ /* 0x000fe40000004100 */
[----:B------:R-:W-:Y:S01]  /*9530*/  FMUL.FTZ R47, R48, R47 ;  /* 0x0000002f302f7220 */ /* 0x000fe20000410000 */
[----:B------:R-:W-:Y:S01]  /*9540*/  F2FP.F16.F32.PACK_AB R60, R60, R159 ;  /* 0x0000009f3c3c723e */ /* 0x000fe200000000ff */
[-C--:B------:R-:W-:Y:S01]  /*9550*/  FFMA.FTZ R49, R44, R156.reuse, -R49 ;  /* 0x0000009c2c317223 */ /* 0x080fe20000010831 */
[----:B------:R-:W-:Y:S01]  /*9560*/  FFMA.FTZ R158, R45, R156, R158 ;  /* 0x0000009c2d9e7223 */ /* 0x000fe2000001009e */
[-C--:B------:R-:W-:Y:S01]  /*9570*/  FFMA.FTZ R48, R48, R55.reuse, -R57 ;  /* 0x0000003730307223 */ /* 0x080fe20000010839 */
[----:B------:R-:W-:Y:S01]  /*9580*/  FFMA.FTZ R47, R58, R55, R47 ;  /* 0x000000373a2f7223 */ /* 0x000fe2000001002f */
[----:B------:R-:W-:Y:S01]  /*9590*/  F2FP.F16.F32.PACK_AB R44, R51, R50 ;  /* 0x00000032332c723e */ /* 0x000fe200000000ff */
[----:B------:R-:W-:Y:S01]  /*95a0*/  IMAD.MOV.U32 R51, RZ, RZ, R59 ;  /* 0x000000ffff337224 */ /* 0x000fe200078e003b */
[----:B------:R-:W-:-:S02]  /*95b0*/  F2FP.F16.F32.PACK_AB R45, R64, R63 ;  /* 0x0000003f402d723e */ /* 0x000fc400000000ff */
[----:B------:R-:W-:Y:S01]  /*95c0*/  F2FP.F16.F32.PACK_AB R46, R48, R49 ;  /* 0x00000031302e723e */ /* 0x000fe200000000ff */
[----:B------:R-:W-:Y:S01]  /*95d0*/  IMAD.MOV.U32 R48, RZ, RZ, R60 ;  /* 0x000000ffff307224 */ /* 0x000fe200078e003c */
[----:B------:R-:W-:Y:S01]  /*95e0*/  F2FP.F16.F32.PACK_AB R50, R47, R158 ;  /* 0x0000009e2f32723e */ /* 0x000fe200000000ff */
[----:B------:R-:W-:Y:S01]  /*95f0*/  IMAD.MOV.U32 R49, RZ, RZ, R61 ;  /* 0x000000ffff317224 */ /* 0x000fe200078e003d */
[----:B------:R-:W-:-:S07]  /*9600*/  MOV R47, R65 ;  /* 0x00000041002f7202 */ /* 0x000fce0000000f00 */
.L_x_542:
[----:B------:R-:W-:Y:S05]  /*9610*/  BSYNC B1 ;  /* 0x0000000000017941 */ /* 0x000fea0003800000 */
.L_x_541:
[----:B--2---:R2:W-:Y:S01]  /*9620*/  STG.E.128 desc[UR36][R52.64], R44 ;  /* 0x0000002c34007986 */ /* 0x0045e2000c101d24 */
[----:B------:R-:W-:-:S13]  /*9630*/  ISETP.GE.AND P0, PT, R54, R151, PT ;  /* 0x000000973600720c */ /* 0x000fda0003f06270 */
[----:B------:R-:W-:Y:S05]  /*9640*/  @P0 BRA `(.L_x_491) ;  /* 0x0000000000f00947 */ /* 0x000fea0003800000 */
[--C-:B------:R-:W-:Y:S02]  /*9650*/  IADD3 R132, P0, P4, R104, R132, R54.reuse ;  /* 0x0000008468847210 */ /* 0x100fe40007c1e036 */
[----:B------:R-:W-:-:S04]  /*9660*/  SHF.R.S32.HI R54, RZ, 0x1f, R54 ;  /* 0x0000001fff367819 */ /* 0x000fc80000011436 */
[----:B------:R-:W-:Y:S02]  /*9670*/  IADD3.X R56, R101, R56, R54, P0, P4 ;  /* 0x0000003865387210 */ /* 0x000fe400007e8436 */
[----:B------:R-:W-:-:S04]  /*9680*/  LEA R120, P0, R132, R120, 0x1 ;  /* 0x0000007884787211 */ /* 0x000fc800078008ff */
[----:B------:R-:W-:-:S05]  /*9690*/  LEA.HI.X R121, R132, R121, R56, 0x1, P0 ;  /* 0x0000007984797211 */ /* 0x000fca00000f0c38 */
[----:B---3--:R3:W-:Y:S01]  /*96a0*/  STG.E.128 desc[UR36][R120.64], R48 ;  /* 0x0000003078007986 */ /* 0x0087e2000c101d24 */
[----:B------:R-:W-:Y:S05]  /*96b0*/  BRA `(.L_x_491) ;  /* 0x0000000000d47947 */ /* 0x000fea0003800000 */
.L_x_458:
[----:B------:R-:W-:-:S13]  /*96c0*/  ISETP.NE.AND P1, PT, R188, 0x3, PT ;  /* 0x00000003bc00780c */ /* 0x000fda0003f25270 */
[----:B------:R-:W-:Y:S05]  /*96d0*/  @!P1 BRA `(.L_x_543) ;  /* 0x0000000000049947 */ /* 0x000fea0003800000 */
[----:B------:R-:W-:Y:S01]  /*96e0*/  BPT.TRAP 0x1 ;  /* 0x000000040000795c */ /* 0x000fe20000300000 */
.L_x_543:
[----:B------:R-:W-:Y:S01]  /*96f0*/  IMAD R3, R18, 0x8, R2 ;  /* 0x0000000812037824 */ /* 0x000fe200078e0202 */
[----:B------:R-:W-:Y:S01]  /*9700*/  SHF.L.U32 R0, R186, 0x1f, RZ ;  /* 0x0000001fba007819 */ /* 0x000fe200000006ff */
[----:B------:R-:W-:Y:S01]  /*9710*/  IMAD R4, R26, -0x80, R27 ;  /* 0xffffff801a047824 */ /* 0x000fe200078e021b */
[----:B------:R-:W-:Y:S02]  /*9720*/  BSSY B1, `(.L_x_544) ;  /* 0x0000005000017945 */ /* 0x000fe40003800000 */
[----:B------:R-:W0:Y:S02]  /*9730*/  SYNCS.PHASECHK.TRANS64.TRYWAIT P4, [R3+URZ+0x34890], R0 ;  /* 0x03489000030075a7 */ /* 0x000e24000808017f */
[----:B------:R-:W-:-:S04]  /*9740*/  VIMNMX R4, R4, 0x80, PT ;  /* 0x0000008004047848 */ /* 0x000fc80003fe0100 */
[----:B------:R-:W-:Y:S01]  /*9750*/  ISETP.GE.AND P0, PT, R19, R4, PT ;  /* 0x000000041300720c */ /* 0x000fe20003f06270 */
[----:B0-----:R-:W-:-:S12]  /*9760*/  @!P4 BRA `(.L_x_545) ;  /* 0x00000140003cc947 */ /* 0x001fd80003800000 */
.L_x_768:
[----:B------:R-:W-:Y:S05]  /*9770*/  BSYNC B1 ;  /* 0x0000000000017941 */ /* 0x000fea0003800000 */
.L_x_544:
[----:B------:R-:W-:Y:S04]  /*9780*/  BSSY B1, `(.L_x_546) ;  /* 0x0000014000017945 */ /* 0x000fe80003800000 */
[----:B------:R-:W-:Y:S05]  /*9790*/  @P0 BRA `(.L_x_547) ;  /* 0x0000000000480947 */ /* 0x000fea0003800000 */
[----:B------:R-:W-:Y:S02]  /*97a0*/  ISETP.NE.AND P4, PT, R14, RZ, PT ;  /* 0x000000ff0e00720c */ /* 0x000fe40003f85270 */
[----:B------:R-:W-:-:S11]  /*97b0*/  ISETP.NE.AND P0, PT, R10, RZ, PT ;  /* 0x000000ff0a00720c */ /* 0x000fd60003f05270 */
[----:B------:R-:W1:Y:S04]  /*97c0*/  @P4 LDS.128 R44, [R55] ;  /* 0x00000000372c4984 */ /* 0x000e680000000c00 */
[----:B------:R-:W2:Y:S04]  /*97d0*/  @P0 LDS.128 R48, [R54] ;  /* 0x0000000036300984 */ /* 0x000ea80000000c00 */
[----:B-1----:R-:W-:Y:S01]  /*97e0*/  @P4 STG.E.128 desc[UR36][R56.64], R44 ;  /* 0x0000002c38004986 */ /* 0x002fe2000c101d24 */
[----:B------:R-:W-:-:S03]  /*97f0*/  ISETP.NE.AND P4, PT, R9, RZ, PT ;  /* 0x000000ff0900720c */ /* 0x000fc60003f85270 */
[----:B--2---:R-:W-:Y:S01]  /*9800*/  @P0 STG.E.128 desc[UR36][R56.64+0x40], R48 ;  /* 0x0000403038000986 */ /* 0x004fe2000c101d24 */
[----:B------:R-:W-:-:S09]  /*9810*/  ISETP.NE.AND P0, PT, R8, RZ, PT ;  /* 0x000000ff0800720c */ /* 0x000fd20003f05270 */
[----:B------:R-:W1:Y:S04]  /*9820*/  @P4 LDS.128 R44, [R55+0x4000] ;  /* 0x00400000372c4984 */ /* 0x000e680000000c00 */
[----:B------:R-:W2:Y:S04]  /*9830*/  @P0 LDS.128 R48, [R54+0x4000] ;  /* 0x0040000036300984 */ /* 0x000ea80000000c00 */
[----:B-1----:R-:W-:Y:S01]  /*9840*/  @P4 STG.E.128 desc[UR36][R56.64+0x80], R44 ;  /* 0x0000802c38004986 */ /* 0x002fe2000c101d24 */
[----:B------:R-:W-:-:S03]  /*9850*/  ISETP.NE.AND P4, PT, R6, RZ, PT ;  /* 0x000000ff0600720c */ /* 0x000fc60003f85270 */
[----:B--2---:R-:W-:Y:S01]  /*9860*/  @P0 STG.E.128 desc[UR36][R56.64+0xc0], R48 ;  /* 0x0000c03038000986 */ /* 0x004fe2000c101d24 */
[----:B------:R-:W-:-:S09]  /*9870*/  ISETP.NE.AND P0, PT, R7, RZ, PT ;  /* 0x000000ff0700720c */ /* 0x000fd20003f05270 */
[----:B------:R-:W1:Y:S04]  /*9880*/  @P4 LDS.128 R48, [R54+0x8000] ;  /* 0x0080000036304984 */ /* 0x000e680000000c00 */
[----:B------:R-:W2:Y:S04]  /*9890*/  @P0 LDS.128 R44, [R55+0x8000] ;  /* 0x00800000372c0984 */ /* 0x000ea80000000c00 */
[----:B-1----:R1:W-:Y:S04]  /*98a0*/  @P4 STG.E.128 desc[UR36][R56.64+0x140], R48 ;  /* 0x0001403038004986 */ /* 0x0023e8000c101d24 */
[----:B--2---:R1:W-:Y:S02]  /*98b0*/  @P0 STG.E.128 desc[UR36][R56.64+0x100], R44 ;  /* 0x0001002c38000986 */ /* 0x0043e4000c101d24 */
.L_x_547:
[----:B------:R-:W-:Y:S05]  /*98c0*/  BSYNC B1 ;  /* 0x0000000000017941 */ /* 0x000fea0003800000 */
.L_x_546:
[----:B------:R-:W-:-:S13]  /*98d0*/  ISETP.GE.AND P0, PT, R204, R4, PT ;  /* 0x00000004cc00720c */ /* 0x000fda0003f06270 */
[----:B------:R-:W-:Y:S05]  /*98e0*/  @P0 BRA `(.L_x_491) ;  /* 0x0000000000480947 */ /* 0x000fea0003800000 */
[----:B------:R-:W-:Y:S02]  /*98f0*/  ISETP.NE.AND P4, PT, R14, RZ, PT ;  /* 0x000000ff0e00720c */ /* 0x000fe40003f85270 */
[----:B------:R-:W-:-:S11]  /*9900*/  ISETP.NE.AND P0, PT, R9, RZ, PT ;  /* 0x000000ff0900720c */ /* 0x000fd60003f05270 */
[----:B-1----:R-:W1:Y:S04]  /*9910*/  @P4 LDS.128 R44, [R55+0x2000] ;  /* 0x00200000372c4984 */ /* 0x002e680000000c00 */
[----:B------:R-:W2:Y:S04]  /*9920*/  @P0 LDS.128 R48, [R55+0x6000] ;  /* 0x0060000037300984 */ /* 0x000ea80000000c00 */
        /* <DEDUP_REMOVED lines=14> */
.L_x_491:
[----:B------:R-:W-:Y:S05]  /*9a10*/  BSYNC B0 ;  /* 0x0000000000007941 */ /* 0x000fea0003800000 */
.L_x_457:
[----:B-1234-:R-:W1:Y:S01]  /*9a20*/  S2R R44, SR_TID.X ;  /* 0x00000000002c7919 */ /* 0x01ee620000002100 */
[----:B------:R-:W-:Y:S01]  /*9a30*/  @!PT LDS RZ, [RZ] ;  /* 0x00000000fffff984 */ /* 0x000fe20000000800 */
[----:B------:R-:W-:Y:S01]  /*9a40*/  @!PT LDS RZ, [RZ] ;  /* 0x00000000fffff984 */ /* 0x000fe20000000800 */
[----:B------:R-:W-:Y:S01]  /*9a50*/  @!PT LDS RZ, [RZ] ;  /* 0x00000000fffff984 */ /* 0x000fe20000000800 */
[----:B------:R-:W-:Y:S01]  /*9a60*/  @!PT LDS RZ, [RZ] ;  /* 0x00000000fffff984 */ /* 0x000fe20000000800 */
[----:B------:R2:W-:Y:S06]  /*9a70*/  MEMBAR.ALL.CTA ;  /* 0x0000000000007992 */ /* 0x0005ec0000008000 */
[----:B--2---:R-:W2:Y:S01]  /*9a80*/  FENCE.VIEW.ASYNC.S ;  /* 0x00000000000073c6 */ /* 0x004ea20000000000 */
[----:B------:R-:W-:Y:S05]  /*9a90*/  WARPSYNC.ALL ;  /* 0x0000000000007948 */ /* 0x000fea0003800000 */
[----:B------:R-:W-:Y:S01]  /*9aa0*/  BSSY B0, `(.L_x_548) ;  /* 0x0000009000007945 */ /* 0x000fe20003800000 */
[----:B-1----:R-:W-:Y:S01]  /*9ab0*/  LOP3.LUT R44, R44, 0x7f, RZ, 0xc0, !PT ;  /* 0x0000007f2c2c7812 */ /* 0x002fe200078ec0ff */
[----:B--2---:R1:W-:Y:S03]  /*9ac0*/  BAR.SYNC.DEFER_BLOCKING R155, 0x80 ;  /* 0x0002009b0000751d */ /* 0x0043e60000010000 */
[----:B------:R-:W-:-:S13]  /*9ad0*/  ISETP.NE.AND P0, PT, R44, RZ, PT ;  /* 0x000000ff2c00720c */ /* 0x000fda0003f05270 */
[----:B------:R-:W-:-:S04]  /*9ae0*/  @!P0 IADD3 R44, R3, 0x348a0, RZ ;  /* 0x000348a0032c8810 */ /* 0x000fc80007ffe0ff */
[----:B------:R-:W-:-:S04]  /*9af0*/  @!P0 PRMT R44, RZ, 0x654, R44 ;  /* 0x00000654ff2c8816 */ /* 0x000fc8000000002c */
[----:B------:R1:W-:Y:S01]  /*9b00*/  @!P0 SYNCS.ARRIVE.TRANS64.RED.A1T0 RZ, [R44+URZ], RZ ;  /* 0x000000ff2cff89a7 */ /* 0x0003e2000810043f */
[----:B------:R-:W-:Y:S05]  /*9b10*/  @!P1 BRA `(.L_x_549) ;  /* 0x0000000000049947 */ /* 0x000fea0003800000 */
[----:B------:R-:W-:Y:S01]  /*9b20*/  BPT.TRAP 0x1 ;  /* 0x000000040000795c */ /* 0x000fe20000300000 */
.L_x_549:
[----:B------:R-:W-:Y:S05]  /*9b30*/  BSYNC B0 ;  /* 0x0000000000007941 */ /* 0x000fea0003800000 */
.L_x_548:
[----:B------:R-:W2:Y:S01]  /*9b40*/  SYNCS.PHASECHK.TRANS64.TRYWAIT P4, [R3+URZ+0x348b0], R0 ;  /* 0x0348b000030075a7 */ /* 0x000ea2000808017f */
[----:B------:R-:W-:Y:S01]  /*9b50*/  IMAD R45, R18, 0x4000, R35 ;  /* 0x00004000122d7824 */ /* 0x000fe200078e0223 */
[----:B------:R-:W-:Y:S01]  /*9b60*/  ULDC.64 UR60, c[0x0][0x318] ;  /* 0x0000c600003c7ab9 */ /* 0x000fe20000000a00 */
[----:B------:R-:W-:Y:S01]  /*9b70*/  ULDC.64 UR38, c[0x0][0x308] ;  /* 0x0000c20000267ab9 */ /* 0x000fe20000000a00 */
[----:B------:R-:W-:Y:S01]  /*9b80*/  BSSY B0, `(.L_x_550) ;  /* 0x0000004000007945 */ /* 0x000fe20003800000 */
[----:B------:R-:W-:Y:S01]  /*9b90*/  ISETP.GE.AND P1, PT, R19, R4, PT ;  /* 0x000000041300720c */ /* 0x000fe20003f26270 */
[----:B------:R-:W-:Y:S02]  /*9ba0*/  IMAD.IADD R47, R124, 0x1, R45 ;  /* 0x000000017c2f7824 */ /* 0x000fe400078e022d */
[----:B--2---:R-:W-:Y:S10]  /*9bb0*/  @!P4 BRA `(.L_x_551) ;  /* 0x0000013c003cc947 */ /* 0x004ff40003800000 */
.L_x_769:
[----:B------:R-:W-:Y:S05]  /*9bc0*/  BSYNC B0 ;  /* 0x0000000000007941 */ /* 0x000fea0003800000 */
.L_x_550:
[----:B------:R-:W-:Y:S01]  /*9bd0*/  BSSY B0, `(.L_x_552) ;  /* 0x000001a000007945 */ /* 0x000fe20003800000 */
[----:B0-2---:R-:W-:Y:S01]  /*9be0*/  LEA R0, R45, R24, 0x1 ;  /* 0x000000182d007211 */ /* 0x005fe200078e08ff */
[----:B------:R-:W-:-:S04]  /*9bf0*/  IMAD.WIDE R52, R26, 0x80, R116 ;  /* 0x000000801a347825 */ /* 0x000fc800078e0274 */
[----:B------:R-:W-:Y:S01]  /*9c00*/  IMAD R56, R47, 0x2, R24 ;  /* 0x000000022f387824 */ /* 0x000fe200078e0218 */
[----:B------:R-:W-:Y:S06]  /*9c10*/  @P1 BRA `(.L_x_553) ;  /* 0x0000000000541947 */ /* 0x000fec0003800000 */
[----:B------:R-:W-:Y:S01]  /*9c20*/  MOV R45, R5 ;  /* 0x00000005002d7202 */ /* 0x000fe20000000f00 */
[----:B------:R-:W-:Y:S01]  /*9c30*/  IMAD R47, R53, UR60, RZ ;  /* 0x0000003c352f7c24 */ /* 0x000fe2000f8e02ff */
[----:B------:R-:W-:Y:S01]  /*9c40*/  ULDC UR4, c[0x0][0x310] ;  /* 0x0000c40000047ab9 */ /* 0x000fe20000000800 */
[----:B-1----:R-:W-:Y:S01]  /*9c50*/  IMAD.MOV.U32 R44, RZ, RZ, R106 ;  /* 0x000000ffff2c7224 */ /* 0x002fe200078e006a */
[----:B------:R-:W-:Y:S01]  /*9c60*/  ISETP.GE.AND P4, PT, R22, UR4, PT ;  /* 0x0000000416007c0c */ /* 0x000fe2000bf86270 */
[C---:B------:R-:W-:Y:S02]  /*9c70*/  IMAD R47, R52.reuse, UR61, R47 ;  /* 0x0000003d342f7c24 */ /* 0x040fe4000f8e022f */
[----:B------:R-:W-:-:S04]  /*9c80*/  IMAD.WIDE.U32 R44, R52, UR60, R44 ;  /* 0x0000003c342c7c25 */ /* 0x000fc8000f8e002c */
[----:B------:R-:W-:Y:S01]  /*9c90*/  IMAD.IADD R45, R45, 0x1, R47 ;  /* 0x000000012d2d7824 */ /* 0x000fe200078e022f */
[----:B------:R-:W-:-:S04]  /*9ca0*/  LEA R54, P1, R44, UR38, 0x1 ;  /* 0x000000262c367c11 */ /* 0x000fc8000f8208ff */
[----:B------:R-:W-:Y:S02]  /*9cb0*/  LEA.HI.X R55, R44, UR39, R45, 0x1, P1 ;  /* 0x000000272c377c11 */ /* 0x000fe400088f0c2d */
[----:B------:R-:W-:Y:S01]  /*9cc0*/  ISETP.GE.AND P1, PT, R184, UR4, PT ;  /* 0x00000004b8007c0c */ /* 0x000fe2000bf26270 */
[----:B------:R-:W0:-:S12]  /*9cd0*/  @!P4 LDS.128 R44, [R0] ;  /* 0x00000000002cc984 */ /* 0x000e180000000c00 */
[----:B------:R-:W1:Y:S04]  /*9ce0*/  @!P1 LDS.128 R48, [R56] ;  /* 0x0000000038309984 */ /* 0x000e680000000c00 */
[----:B0-----:R-:W-:Y:S01]  /*9cf0*/  @!P4 STG.E.128 desc[UR36][R54.64], R44 ;  /* 0x0000002c3600c986 */ /* 0x001fe2000c101d24 */
[----:B------:R-:W-:-:S03]  /*9d00*/  ISETP.GE.AND P4, PT, R185, UR4, PT ;  /* 0x00000004b9007c0c */ /* 0x000fc6000bf86270 */
[----:B-1----:R-:W-:Y:S01]  /*9d10*/  @!P1 STG.E.128 desc[UR36][R54.64+0x40], R48 ;  /* 0x0000403036009986 */ /* 0x002fe2000c101d24 */
[----:B------:R-:W-:-:S09]  /*9d20*/  ISETP.GE.AND P1, PT, R102, UR4, PT ;  /* 0x0000000466007c0c */ /* 0x000fd2000bf26270 */
[----:B------:R-:W0:Y:S04]  /*9d30*/  @!P4 LDS.128 R44, [R0+0x4000] ;  /* 0x00400000002cc984 */ /* 0x000e280000000c00 */
[----:B------:R-:W1:Y:S04]  /*9d40*/  @!P1 LDS.128 R48, [R56+0x4000] ;  /* 0x0040000038309984 */ /* 0x000e680000000c00 */
[----:B0-----:R0:W-:Y:S04]  /*9d50*/  @!P4 STG.E.128 desc[UR36][R54.64+0x80], R44 ;  /* 0x0000802c3600c986 */ /* 0x0011e8000c101d24 */
[----:B-1----:R0:W-:Y:S02]  /*9d60*/  @!P1 STG.E.128 desc[UR36][R54.64+0xc0], R48 ;  /* 0x0000c03036009986 */ /* 0x0021e4000c101d24 */
.L_x_553:
[----:B------:R-:W-:Y:S05]  /*9d70*/  BSYNC B0 ;  /* 0x0000000000007941 */ /* 0x000fea0003800000 */
.L_x_552:
[----:B------:R-:W-:Y:S01]  /*9d80*/  ISETP.GE.AND P1, PT, R204, R4, PT ;  /* 0x00000004cc00720c */ /* 0x000fe20003f26270 */
[----:B------:R-:W-:-:S12]  /*9d90*/  BSSY B0, `(.L_x_554) ;  /* 0x0000018000007945 */ /* 0x000fd80003800000 */
[----:B------:R-:W-:Y:S05]  /*9da0*/  @P1 BRA `(.L_x_555) ;  /* 0x0000000000581947 */ /* 0x000fea0003800000 */
[----:B0-----:R-:W-:Y:S01]  /*9db0*/  IADD3 R47, P1, R52, 0x40, RZ ;  /* 0x00000040342f7810 */ /* 0x001fe20007f3e0ff */
[----:B------:R-:W-:Y:S01]  /*9dc0*/  ULDC UR4, c[0x0][0x310] ;  /* 0x0000c40000047ab9 */ /* 0x000fe20000000800 */
[----:B------:R-:W-:Y:S02]  /*9dd0*/  MOV R4, R106 ;  /* 0x0000006a00047202 */ /* 0x000fe40000000f00 */
[----:B------:R-:W-:Y:S01]  /*9de0*/  ISETP.GE.AND P4, PT, R22, UR4, PT ;  /* 0x0000000416007c0c */ /* 0x000fe2000bf86270 */
[----:B------:R-:W-:Y:S02]  /*9df0*/  IMAD.X R52, RZ, RZ, R53, P1 ;  /* 0x000000ffff347224 */ /* 0x000fe400008e0635 */
[----:B-1----:R-:W-:-:S04]  /*9e00*/  IMAD.WIDE.U32 R44, R47, UR60, R4 ;  /* 0x0000003c2f2c7c25 */ /* 0x002fc8000f8e0004 */
[----:B------:R-:W-:-:S04]  /*9e10*/  IMAD R52, R52, UR60, RZ ;  /* 0x0000003c34347c24 */ /* 0x000fc8000f8e02ff */
[----:B------:R-:W-:Y:S01]  /*9e20*/  IMAD R47, R47, UR61, R52 ;  /* 0x0000003d2f2f7c24 */ /* 0x000fe2000f8e0234 */
[----:B------:R-:W-:-:S03]  /*9e30*/  LEA R52, P1, R44, UR38, 0x1 ;  /* 0x000000262c347c11 */ /* 0x000fc6000f8208ff */
[----:B------:R-:W-:-:S05]  /*9e40*/  IMAD.IADD R45, R45, 0x1, R47 ;  /* 0x000000012d2d7824 */ /* 0x000fca00078e022f */
[----:B------:R-:W-:Y:S02]  /*9e50*/  LEA.HI.X R53, R44, UR39, R45, 0x1, P1 ;  /* 0x000000272c357c11 */ /* 0x000fe400088f0c2d */
[----:B------:R-:W-:Y:S01]  /*9e60*/  ISETP.GE.AND P1, PT, R185, UR4, PT ;  /* 0x00000004b9007c0c */ /* 0x000fe2000bf26270 */
[----:B------:R-:W0:-:S12]  /*9e70*/  @!P4 LDS.128 R44, [R0+0x2000] ;  /* 0x00200000002cc984 */ /* 0x000e180000000c00 */
[----:B------:R-:W1:Y:S04]  /*9e80*/  @!P1 LDS.128 R48, [R0+0x6000] ;  /* 0x0060000000309984 */ /* 0x000e680000000c00 */
        /* <DEDUP_REMOVED lines=8> */
.L_x_555:
[----:B------:R-:W-:Y:S05]  /*9f10*/  BSYNC B0 ;  /* 0x0000000000007941 */ /* 0x000fea0003800000 */
.L_x_554:
[----:B------:R-:W-:Y:S01]  /*9f20*/  @!PT LDS RZ, [RZ] ;  /* 0x00000000fffff984 */ /* 0x000fe20000000800 */
[----:B------:R-:W-:Y:S01]  /*9f30*/  @!PT LDS RZ, [RZ] ;  /* 0x00000000fffff984 */ /* 0x000fe20000000800 */
[----:B------:R-:W-:Y:S01]  /*9f40*/  @!PT LDS RZ, [RZ] ;  /* 0x00000000fffff984 */ /* 0x000fe20000000800 */
[----:B------:R-:W-:Y:S01]  /*9f50*/  @!PT LDS RZ, [RZ] ;  /* 0x00000000fffff984 */ /* 0x000fe20000000800 */
[----:B------:R3:W-:Y:S06]  /*9f60*/  MEMBAR.ALL.CTA ;  /* 0x0000000000007992 */ /* 0x0007ec0000008000 */
[----:B---3--:R-:W3:Y:S02]  /*9f70*/  FENCE.VIEW.ASYNC.S ;  /* 0x00000000000073c6 */ /* 0x008ee40000000000 */
[----:B---3--:R3:W-:Y:S01]  /*9f80*/  BAR.SYNC.DEFER_BLOCKING R155, 0x80 ;  /* 0x0002009b0000751d */ /* 0x0087e20000010000 */
[----:B------:R-:W-:Y:S01]  /*9f90*/  ISETP.NE.AND P4, PT, R118, RZ, PT ;  /* 0x000000ff7600720c */ /* 0x000fe20003f85270 */
[----:B------:R-:W-:Y:S01]  /*9fa0*/  @!P0 VIADD R3, R3, 0x348c0 ;  /* 0x000348c003038836 */ /* 0x000fe20000000000 */
[----:B------:R-:W-:-:S04]  /*9fb0*/  IADD3 R18, R18, 0x1, RZ ;  /* 0x0000000112127810 */ /* 0x000fc80007ffe0ff */
[----:B------:R-:W-:Y:S02]  /*9fc0*/  @!P0 PRMT R3, RZ, 0x654, R3 ;  /* 0x00000654ff038816 */ /* 0x000fe40000000003 */
[----:B------:R-:W-:-:S04]  /*9fd0*/  ISETP.NE.AND P1, PT, R18, 0x2, PT ;  /* 0x000000021200780c */ /* 0x000fc80003f25270 */
[----:B------:R-:W-:Y:S01]  /*9fe0*/  SEL R18, R18, RZ, P1 ;  /* 0x000000ff12127207 */ /* 0x000fe20000800000 */
[----:B------:R4:W-:Y:S01]  /*9ff0*/  @!P0 SYNCS.ARRIVE.TRANS64.RED.A1T0 RZ, [R3+URZ], RZ ;  /* 0x000000ff03ff89a7 */ /* 0x0009e2000810043f */
[----:B------:R-:W-:Y:S02]  /*a000*/  PLOP3.LUT P0, PT, PT, PT, PT, 0x8, 0x0 ;  /* 0x000000000000781c */ /* 0x000fe40003f0e170 */
[----:B----4-:R-:W-:-:S04]  /*a010*/  SEL R3, RZ, 0x1, P1 ;  /* 0x00000001ff037807 */ /* 0x010fc80000800000 */
[----:B------:R-:W-:Y:S01]  /*a020*/  LOP3.LUT R186, R186, R3, RZ, 0x3c, !PT ;  /* 0x00000003baba7212 */ /* 0x000fe200078e3cff */
[----:B---3--:R-:W-:Y:S06]  /*a030*/  @P4 BRA `(.L_x_556) ;  /* 0xffffff8400744947 */ /* 0x008fec000383ffff */
.L_x_452:
[----:B------:R-:W-:Y:S01]  /*a040*/  BSSY B0, `(.L_x_557) ;  /* 0x000002c000007945 */ /* 0x000fe20003800000 */
[----:B------:R-:W-:Y:S02]  /*a050*/  ISETP.GE.AND P2, PT, R152, 0x1, PT ;  /* 0x000000019800780c */ /* 0x000fe40003f46270 */
[----:B------:R-:W-:Y:S02]  /*a060*/  CS2R R20, SRZ ;  /* 0x0000000000147805 */ /* 0x000fe4000001ff00 */
[----:B------:R-:W-:Y:S02]  /*a070*/  PLOP3.LUT P1, PT, PT, PT, PT, 0x80, 0x0 ;  /* 0x000000000000781c */ /* 0x000fe40003f2f070 */
[----:B------:R-:W-:Y:S02]  /*a080*/  CS2R R86, SRZ ;  /* 0x0000000000567805 */ /* 0x000fe4000001ff00 */
[----:B------:R-:W-:Y:S02]  /*a090*/  CS2R R84, SRZ ;  /* 0x0000000000547805 */ /* 0x000fe4000001ff00 */
[----:B------:R-:W-:-:S02]  /*a0a0*/  CS2R R82, SRZ ;  /* 0x0000000000527805 */ /* 0x000fc4000001ff00 */
[----:B------:R-:W-:Y:S01]  /*a0b0*/  CS2R R80, SRZ ;  /* 0x0000000000507805 */ /* 0x000fe2000001ff00 */
[----:B------:R-:W-:Y:S01]  /*a0c0*/  IMAD.MOV.U32 R35, RZ, RZ, RZ ;  /* 0x000000ffff237224 */ /* 0x000fe200078e00ff */
[----:B------:R-:W-:Y:S01]  /*a0d0*/  CS2R R76, SRZ ;  /* 0x00000000004c7805 */ /* 0x000fe2000001ff00 */
[----:B------:R-:W-:Y:S01]  /*a0e0*/  IMAD.MOV.U32 R78, RZ, RZ, RZ ;  /* 0x000000ffff4e7224 */ /* 0x000fe200078e00ff */
[----:B------:R-:W-:Y:S02]  /*a0f0*/  CS2R R74, SRZ ;  /* 0x00000000004a7805 */ /* 0x000fe4000001ff00 */
[----:B------:R-:W-:Y:S02]  /*a100*/  MOV R73, RZ ;  /* 0x000000ff00497202 */ /* 0x000fe40000000f00 */
[----:B------:R-:W-:Y:S02]  /*a110*/  CS2R R32, SRZ ;  /* 0x0000000000207805 */ /* 0x000fe4000001ff00 */
[----:B------:R-:W-:Y:S01]  /*a120*/  CS2R R30, SRZ ;  /* 0x00000000001e7805 */ /* 0x000fe2000001ff00 */
[----:B------:R-:W-:Y:S01]  /*a130*/  IMAD.MOV.U32 R70, RZ, RZ, RZ ;  /* 0x000000ffff467224 */ /* 0x000fe200078e00ff */
[----:B------:R-:W-:-:S02]  /*a140*/  CS2R R68, SRZ ;  /* 0x0000000000447805 */ /* 0x000fc4000001ff00 */
[----:B------:R-:W-:Y:S02]  /*a150*/  CS2R R66, SRZ ;  /* 0x0000000000427805 */ /* 0x000fe4000001ff00 */
[----:B------:R-:W-:Y:S02]  /*a160*/  CS2R R64, SRZ ;  /* 0x0000000000407805 */ /* 0x000fe4000001ff00 */
[----:B------:R-:W-:Y:S02]  /*a170*/  CS2R R62, SRZ ;  /* 0x00000000003e7805 */ /* 0x000fe4000001ff00 */
[----:B------:R-:W-:Y:S02]  /*a180*/  CS2R R60, SRZ ;  /* 0x00000000003c7805 */ /* 0x000fe4000001ff00 */
[----:B------:R-:W-:Y:S02]  /*a190*/  CS2R R58, SRZ ;  /* 0x00000000003a7805 */ /* 0x000fe4000001ff00 */
[----:B------:R-:W-:-:S02]  /*a1a0*/  CS2R R56, SRZ ;  /* 0x0000000000387805 */ /* 0x000fc4000001ff00 */
[----:B0-----:R-:W-:Y:S02]  /*a1b0*/  CS2R R54, SRZ ;  /* 0x0000000000367805 */ /* 0x001fe4000001ff00 */
[----:B--2---:R-:W-:Y:S02]  /*a1c0*/  CS2R R52, SRZ ;  /* 0x0000000000347805 */ /* 0x004fe4000001ff00 */
[----:B------:R-:W-:Y:S02]  /*a1d0*/  CS2R R50, SRZ ;  /* 0x0000000000327805 */ /* 0x000fe4000001ff00 */
[----:B------:R-:W-:Y:S02]  /*a1e0*/  CS2R R48, SRZ ;  /* 0x0000000000307805 */ /* 0x000fe4000001ff00 */
[----:B------:R-:W-:Y:S02]  /*a1f0*/  CS2R R46, SRZ ;  /* 0x00000000002e7805 */ /* 0x000fe4000001ff00 */
[----:B-1----:R-:W-:-:S02]  /*a200*/  CS2R R44, SRZ ;  /* 0x00000000002c7805 */ /* 0x002fc4000001ff00 */
[----:B------:R-:W-:Y:S02]  /*a210*/  CS2R R42, SRZ ;  /* 0x00000000002a7805 */ /* 0x000fe4000001ff00 */
[----:B------:R-:W-:Y:S02]  /*a220*/  CS2R R40, SRZ ;  /* 0x0000000000287805 */ /* 0x000fe4000001ff00 */
[----:B------:R-:W-:Y:S01]  /*a230*/  CS2R R38, SRZ ;  /* 0x0000000000267805 */ /* 0x000fe2000001ff00 */
[----:B------:R-:W-:Y:S01]  /*a240*/  IMAD.MOV.U32 R0, RZ, RZ, RZ ;  /* 0x000000ffff007224 */ /* 0x000fe200078e00ff */
[----:B------:R-:W-:Y:S01]  /*a250*/  MOV R91, RZ ;  /* 0x000000ff005b7202 */ /* 0x000fe20000000f00 */
[----:B------:R-:W-:Y:S01]  /*a260*/  IMAD.MOV.U32 R88, RZ, RZ, RZ ;  /* 0x000000ffff587224 */ /* 0x000fe200078e00ff */
[----:B------:R-:W-:Y:S01]  /*a270*/  MOV R26, RZ ;  /* 0x000000ff001a7202 */ /* 0x000fe20000000f00 */
[----:B------:R-:W-:Y:S01]  /*a280*/  IMAD.MOV.U32 R3, RZ, RZ, RZ ;  /* 0x000000ffff037224 */ /* 0x000fe200078e00ff */
[----:B------:R-:W-:Y:S01]  /*a290*/  CS2R R10, SRZ ;  /* 0x00000000000a7805 */ /* 0x000fe2000001ff00 */
[----:B------:R-:W-:Y:S01]  /*a2a0*/  IMAD.MOV.U32 R93, RZ, RZ, RZ ;  /* 0x000000ffff5d7224 */ /* 0x000fe200078e00ff */
[----:B------:R-:W-:Y:S01]  /*a2b0*/  MOV R95, RZ ;  /* 0x000000ff005f7202 */ /* 0x000fe20000000f00 */
[----:B------:R-:W-:Y:S01]  /*a2c0*/  IMAD.MOV.U32 R28, RZ, RZ, RZ ;  /* 0x000000ffff1c7224 */ /* 0x000fe200078e00ff */
[----:B------:R-:W-:Y:S06]  /*a2d0*/  @P0 BRA `(.L_x_558) ;  /* 0x0000000000080947 */ /* 0x000fec0003800000 */
[----:B------:R-:W0:Y:S02]  /*a2e0*/  FENCE.VIEW.ASYNC.G ;  /* 0x00000000000073c6 */ /* 0x000e240000000100 */
[----:B0-----:R-:W-:Y:S06]  /*a2f0*/  BAR.ARV 0xc, 0x120 ;  /* 0x0304800000007b1d */ /* 0x001fec0000002000 */
.L_x_558:
[----:B------:R-:W-:Y:S05]  /*a300*/  BSYNC B0 ;  /* 0x0000000000007941 */ /* 0x000fea0003800000 */
.L_x_557:
[----:B------:R-:W-:Y:S02]  /*a310*/  IMAD.MOV.U32 R89, RZ, RZ, RZ ;  /* 0x000000ffff597224 */ /* 0x000fe400078e00ff */
[----:B------:R-:W-:Y:S01]  /*a320*/  IMAD.MOV.U32 R24, RZ, RZ, RZ ;  /* 0x000000ffff187224 */ /* 0x000fe200078e00ff */
[----:B------:R-:W-:Y:S06]  /*a330*/  @!P2 BRA `(.L_x_559) ;  /* 0x000000b80024a947 */ /* 0x000fec0003800000 */
[----:B------:R-:W0:Y:S01]  /*a340*/  SHFL.IDX PT, R0, R220, RZ, 0x1f ;  /* 0x00001fffdc007589 */ /* 0x000e2200000e0000 */
[----:B------:R-:W-:-:S04]  /*a350*/  LOP3.LUT P0, RZ, R209, 0x3ff, RZ, 0xc0, !PT ;  /* 0x000003ffd1ff7812 */ /* 0x000fc8000780c0ff */
[----:B------:R-:W-:Y:S02]  /*a360*/  P2R R24, PR, RZ, 0x1 ;  /* 0x00000001ff187803 */ /* 0x000fe40000000000 */
[----:B0-----:R-:W-:-:S04]  /*a370*/  LEA.HI R3, R0, R0, RZ, 0x1 ;  /* 0x0000000000037211 */ /* 0x001fc800078f08ff */
[----:B------:R-:W-:-:S04]  /*a380*/  LOP3.LUT R3, R3, 0x1e, RZ, 0xc0, !PT ;  /* 0x0000001e03037812 */ /* 0x000fc800078ec0ff */
[----:B------:R-:W-:-:S05]  /*a390*/  IADD3 R0, R0, -R3, RZ ;  /* 0x8000000300007210 */ /* 0x000fca0007ffe0ff */
[----:B------:R-:W-:-:S05]  /*a3a0*/  IMAD R0, R0, 0x2000, R209 ;  /* 0x0000200000007824 */ /* 0x000fca00078e02d1 */
[----:B------:R-:W-:-:S04]  /*a3b0*/  SHF.R.U32.HI R0, RZ, 0x4, R0 ;  /* 0x00000004ff007819 */ /* 0x000fc80000011600 */
[----:B------:R-:W-:Y:S01]  /*a3c0*/  LOP3.LUT R40, R0, 0x3fff, RZ, 0xc0, !PT ;  /* 0x00003fff00287812 */ /* 0x000fe200078ec0ff */
[----:B------:R-:W-:Y:S06]  /*a3d0*/  @!P0 BRA `(.L_x_560) ;  /* 0x0000000000408947 */ /* 0x000fec0003800000 */
[----:B------:R-:W-:Y:S01]  /*a3e0*/  MOV R0, 0x0 ;  /* 0x0000000000007802 */ /* 0x000fe20000000f00 */
[----:B------:R-:W-:Y:S01]  /*a3f0*/  ULDC.64 UR4, c[0x4][0x108] ;  /* 0x0100420000047ab9 */ /* 0x000fe20000000a00 */
[----:B------:R-:W-:Y:S01]  /*a400*/  ULDC.64 UR6, c[0x4][0x110] ;  /* 0x0100440000067ab9 */ /* 0x000fe20000000a00 */
[----:B------:R-:W-:Y:S01]  /*a410*/  IMAD.U32 R4, RZ, RZ, UR4 ;  /* 0x00000004ff047e24 */ /* 0x000fe2000f8e00ff */
[----:B------:R0:W1:Y:S01]  /*a420*/  LDC.64 R14, c[0x4][R0] ;  /* 0x01000000000e7b82 */ /* 0x0000620000000a00 */
[----:B------:R-:W-:Y:S01]  /*a430*/  MOV R5, UR5 ;  /* 0x0000000500057c02 */ /* 0x000fe20008000f00 */
        /* <DEDUP_REMOVED lines=10> */
.L_x_560:
[----:B------:R-:W-:Y:S02]  /*a4e0*/  ULDC UR4, c[0x0][0x3d4] ;  /* 0x0000f50000047ab9 */ /* 0x000fe40000000800 */
[----:B------:R-:W-:-:S13]  /*a4f0*/  ISETP.LT.AND P0, PT, RZ, UR4, PT ;  /* 0x00000004ff007c0c */ /* 0x000fda000bf01270 */
[----:B------:R-:W-:Y:S05]  /*a500*/  @P0 BRA `(.L_x_561) ;  /* 0x00000000003c0947 */ /* 0x000fea0003800000 */
[----:B------:R-:W-:-:S04]  /*a510*/  LEA.HI R0, R205, R205, RZ, 0x1 ;  /* 0x000000cdcd007211 */ /* 0x000fc800078f08ff */
[----:B------:R-:W-:-:S05]  /*a520*/  LOP3.LUT R0, R0, 0xfffffffe, RZ, 0xc0, !PT ;  /* 0xfffffffe00007812 */ /* 0x000fca00078ec0ff */
[----:B------:R-:W-:-:S05]  /*a530*/  IMAD.IADD R0, R205, 0x1, -R0 ;  /* 0x00000001cd007824 */ /* 0x000fca00078e0a00 */
[----:B------:R-:W-:-:S04]  /*a540*/  SHF.L.U32 R3, R0, 0x1f, RZ ;  /* 0x0000001f00037819 */ /* 0x000fc800000006ff */
[----:B------:R0:W1:Y:S03]  /*a550*/  SYNCS.PHASECHK.TRANS64.TRYWAIT P0, [R2+URZ+0x34800], R3 ;  /* 0x03480003020075a7 */ /* 0x000066000800017f */
[----:B-1----:R-:W-:Y:S05]  /*a560*/  @!P0 NANOSLEEP.SYNCS 0x989680 ;  /* 0x009896800000895d */ /* 0x002fea0003900000 */
[----:B------:R-:W1:Y:S01]  /*a570*/  @!P0 SYNCS.PHASECHK.TRANS64 P0, [R2+URZ+0x34800], R3 ;  /* 0x03480003020085a7 */ /* 0x000e62000800007f */
[----:B------:R-:W-:Y:S04]  /*a580*/  BSSY B0, `(.L_x_562) ;  /* 0x0000006000007945 */ /* 0x000fe80003800000 */
[----:B-1----:R-:W-:Y:S05]  /*a590*/  @P0 BRA `(.L_x_563) ;  /* 0x0000000000100947 */ /* 0x002fea0003800000 */
.L_x_564:
[----:B-1----:R1:W2:Y:S02]  /*a5a0*/  SYNCS.PHASECHK.TRANS64.TRYWAIT P0, [R2+URZ+0x34800], R3 ;  /* 0x03480003020075a7 */ /* 0x0022a4000800017f */
[----:B--2---:R-:W-:Y:S05]  /*a5b0*/  @!P0 NANOSLEEP.SYNCS 0x989680 ;  /* 0x009896800000895d */ /* 0x004fea0003900000 */
[----:B------:R-:W2:Y:S02]  /*a5c0*/  @!P0 SYNCS.PHASECHK.TRANS64 P0, [R2+URZ+0x34800], R3 ;  /* 0x03480003020085a7 */ /* 0x000ea4000800007f */
[----:B--2---:R-:W-:Y:S05]  /*a5d0*/  @!P0 BRA `(.L_x_564) ;  /* 0xfffffffc00f08947 */ /* 0x004fea000383ffff */
.L_x_563:
[----:B------:R-:W-:Y:S05]  /*a5e0*/  BSYNC B0 ;  /* 0x0000000000007941 */ /* 0x000fea0003800000 */
.L_x_562:
[----:B------:R-:W-:Y:S05]  /*a5f0*/  BRA `(.L_x_565) ;  /* 0x0000005800087947 */ /* 0x000fea0003800000 */
.L_x_561:
[----:B-----5:R-:W-:Y:S01]  /*a600*/  SHF.R.S32.HI R0, RZ, 0x1f, R147 ;  /* 0x0000001fff007819 */ /* 0x020fe20000011493 */
[----:B------:R-:W-:Y:S01]  /*a610*/  ULDC.64 UR4, c[0x0][0x3d8] ;  /* 0x0000f60000047ab9 */ /* 0x000fe20000000a00 */
[----:B------:R-:W-:Y:S01]  /*a620*/  ULDC.64 UR6, c[0x0][0x3e8] ;  /* 0x0000fa0000067ab9 */ /* 0x000fe20000000a00 */
[----:B------:R-:W-:Y:S01]  /*a630*/  IMAD.WIDE.U32 R38, R147, UR4, RZ ;  /* 0x0000000493267c25 */ /* 0x000fe2000f8e00ff */
[----:B------:R-:W-:Y:S02]  /*a640*/  SHF.R.S32.HI R8, RZ, 0x1f, R16 ;  /* 0x0000001fff087819 */ /* 0x000fe40000011410 */
[----:B------:R-:W-:Y:S01]  /*a650*/  ISETP.NE.AND P5, PT, R24, RZ, PT ;  /* 0x000000ff1800720c */ /* 0x000fe20003fa5270 */
[----:B------:R-:W-:Y:S01]  /*a660*/  IMAD R4, R0, UR4, RZ ;  /* 0x0000000400047c24 */ /* 0x000fe2000f8e02ff */
[----:B------:R-:W-:-:S03]  /*a670*/  SHF.R.S32.HI R10, RZ, 0x1f, R22 ;  /* 0x0000001fff0a7819 */ /* 0x000fc60000011416 */
[----:B------:R-:W-:Y:S01]  /*a680*/  IMAD R9, R147, UR5, R4 ;  /* 0x0000000593097c24 */ /* 0x000fe2000f8e0204 */
[----:B------:R-:W-:Y:S01]  /*a690*/  ULDC.64 UR4, c[0x0][0x3c8] ;  /* 0x0000f20000047ab9 */ /* 0x000fe20000000a00 */
[----:B------:R-:W-:Y:S01]  /*a6a0*/  IMAD R4, R0, UR6, RZ ;  /* 0x0000000600047c24 */ /* 0x000fe2000f8e02ff */
[----:B------:R-:W-:Y:S02]  /*a6b0*/  IADD3 R0, P0, R16, R38, RZ ;  /* 0x0000002610007210 */ /* 0x000fe40007f1e0ff */
[----:B------:R-:W-:Y:S01]  /*a6c0*/  IADD3 R9, R9, R39, RZ ;  /* 0x0000002709097210 */ /* 0x000fe20007ffe0ff */
[C---:B------:R-:W-:Y:S01]  /*a6d0*/  IMAD R39, R147.reuse, UR7, R4 ;  /* 0x0000000793277c24 */ /* 0x040fe2000f8e0204 */
[----:B------:R-:W-:Y:S01]  /*a6e0*/  LEA R34, P2, R0, UR4, 0x1 ;  /* 0x0000000400227c11 */ /* 0x000fe2000f8408ff */
[----:B------:R-:W-:Y:S01]  /*a6f0*/  IMAD.WIDE.U32 R4, R147, UR6, RZ ;  /* 0x0000000693047c25 */ /* 0x000fe2000f8e00ff */
[----:B------:R-:W-:Y:S01]  /*a700*/  LEA R36, P1, R38, UR4, 0x1 ;  /* 0x0000000426247c11 */ /* 0x000fe2000f8208ff */
[----:B------:R-:W-:-:S02]  /*a710*/  ULDC.64 UR6, c[0x0][0x3e0] ;  /* 0x0000f80000067ab9 */ /* 0x000fc40000000a00 */
[----:B------:R-:W-:Y:S01]  /*a720*/  IMAD.X R3, R8, 0x1, R9, P0 ;  /* 0x0000000108037824 */ /* 0x000fe200000e0609 */
[----:B------:R-:W-:Y:S01]  /*a730*/  IADD3 R6, P0, R22, R38, RZ ;  /* 0x0000002616067210 */ /* 0x000fe20007f1e0ff */
[----:B------:R-:W-:Y:S01]  /*a740*/  IMAD.IADD R39, R39, 0x1, R5 ;  /* 0x0000000127277824 */ /* 0x000fe200078e0205 */
[-C--:B------:R-:W-:Y:S02]  /*a750*/  IADD3 R7, P3, R16, R4.reuse, RZ ;  /* 0x0000000410077210 */ /* 0x080fe40007f7e0ff */
[----:B------:R-:W-:Y:S01]  /*a760*/  LEA.HI.X R35, R0, UR5, R3, 0x1, P2 ;  /* 0x0000000500237c11 */ /* 0x000fe200090f0c03 */
[--C-:B------:R-:W-:Y:S01]  /*a770*/  IMAD.X R5, R10, 0x1, R9.reuse, P0 ;  /* 0x000000010a057824 */ /* 0x100fe200000e0609 */
[----:B------:R-:W-:Y:S02]  /*a780*/  IADD3 R0, P4, R22, R4, RZ ;  /* 0x0000000416007210 */ /* 0x000fe40007f9e0ff */
[----:B------:R-:W-:Y:S02]  /*a790*/  LEA.HI.X R38, R38, UR5, R9, 0x1, P1 ;  /* 0x0000000526267c11 */ /* 0x000fe400088f0c09 */
[----:B------:R-:W-:Y:S01]  /*a7a0*/  IADD3.X R8, R8, R39, RZ, P3, !PT ;  /* 0x0000002708087210 */ /* 0x000fe20001ffe4ff */
[----:B------:R-:W-:Y:S01]  /*a7b0*/  IMAD.X R3, R10, 0x1, R39, P4 ;  /* 0x000000010a037824 */ /* 0x000fe200020e0627 */
[----:B------:R-:W-:-:S02]  /*a7c0*/  LEA R42, P1, R7, UR6, 0x1 ;  /* 0x00000006072a7c11 */ /* 0x000fc4000f8208ff */
[----:B------:R-:W-:Y:S02]  /*a7d0*/  LEA R44, P2, R6, UR4, 0x1 ;  /* 0x00000004062c7c11 */ /* 0x000fe4000f8408ff */
[----:B------:R-:W-:Y:S02]  /*a7e0*/  LEA R46, P3, R0, UR6, 0x1 ;  /* 0x00000006002e7c11 */ /* 0x000fe4000f8608ff */
[----:B------:R-:W-:Y:S02]  /*a7f0*/  LEA R37, P0, R4, UR6, 0x1 ;  /* 0x0000000604257c11 */ /* 0x000fe4000f8008ff */
[----:B------:R-:W-:Y:S02]  /*a800*/  LEA.HI.X R43, R7, UR7, R8, 0x1, P1 ;  /* 0x00000007072b7c11 */ /* 0x000fe400088f0c08 */
[----:B------:R-:W-:Y:S02]  /*a810*/  LEA.HI.X R45, R6, UR5, R5, 0x1, P2 ;  /* 0x00000005062d7c11 */ /* 0x000fe400090f0c05 */
[----:B------:R-:W-:-:S02]  /*a820*/  LEA.HI.X R47, R0, UR7, R3, 0x1, P3 ;  /* 0x00000007002f7c11 */ /* 0x000fc400098f0c03 */
[----:B------:R-:W-:Y:S01]  /*a830*/  LEA.HI.X R39, R4, UR7, R39, 0x1, P0 ;  /* 0x0000000704277c11 */ /* 0x000fe200080f0c27 */
[----:B------:R-:W-:Y:S06]  /*a840*/  @!P5 BRA `(.L_x_566) ;  /* 0x000000000040d947 */ /* 0x000fec0003800000 */
        /* <DEDUP_REMOVED lines=15> */
[----:B-1----:R-:W-:Y:S05]  /*a940*/  CALL.ABS.NOINC R14 ;  /* 0x000000000e007343 */ /* 0x002fea0003c00000 */
.L_x_566:
[----:B------:R-:W-:Y:S01]  /*a950*/  ULDC.U8 UR4, c[0x0][0x3f0] ;  /* 0x0000fc0000047ab9 */ /* 0x000fe20000000000 */
[----:B------:R-:W-:Y:S01]  /*a960*/  IMAD R0, R149, -0x80, R154 ;  /* 0xffffff8095007824 */ /* 0x000fe200078e029a */
[----:B------:R-:W-:Y:S01]  /*a970*/  ISETP.NE.AND P0, PT, RZ, UR4, PT ;  /* 0x00000004ff007c0c */ /* 0x000fe2000bf05270 */
[----:B------:R-:W-:Y:S03]  /*a980*/  BSSY B0, `(.L_x_567) ;  /* 0x0000541000007945 */ /* 0x000fe60003800000 */
[----:B------:R-:W-:-:S09]  /*a990*/  VIMNMX R0, R0, 0x80, PT ;  /* 0x0000008000007848 */ /* 0x000fd20003fe0100 */
[----:B------:R-:W-:Y:S05]  /*a9a0*/  @!P0 BRA `(.L_x_568) ;  /* 0x0000002800688947 */ /* 0x000fea0003800000 */
        /* <DEDUP_REMOVED lines=13> */
[----:B------:R-:W-:Y:S01]  /*aa80*/  CS2R R32, SRZ ;  /* 0x0000000000207805 */ /* 0x000fe2000001ff00 */
[----:B------:R-:W-:Y:S06]  /*aa90*/  @P0 BRA `(.L_x_570) ;  /* 0x0000000000900947 */ /* 0x000fec0003800000 */
[C---:B------:R-:W-:Y:S01]  /*aaa0*/  IADD3 R3, R16.reuse, 0x10, RZ ;  /* 0x0000001010037810 */ /* 0x040fe20007ffe0ff */
[----:B------:R-:W-:Y:S01]  /*aab0*/  ULDC UR4, c[0x0][0x3d4] ;  /* 0x0000f50000047ab9 */ /* 0x000fe20000000800 */
[C---:B------:R-:W-:Y:S01]  /*aac0*/  VIADD R4, R16.reuse, 0x20 ;  /* 0x0000002010047836 */ /* 0x040fe20000000000 */
[C---:B------:R-:W-:Y:S01]  /*aad0*/  ISETP.GE.AND P1, PT, R16.reuse, UR4, PT ;  /* 0x0000000410007c0c */ /* 0x040fe2000bf26270 */
[C---:B------:R-:W-:Y:S01]  /*aae0*/  VIADD R5, R16.reuse, 0x30 ;  /* 0x0000003010057836 */ /* 0x040fe20000000000 */
[----:B------:R-:W-:Y:S01]  /*aaf0*/  ISETP.GE.AND P2, PT, R3, UR4, PT ;  /* 0x0000000403007c0c */ /* 0x000fe2000bf46270 */
[C---:B------:R-:W-:Y:S01]  /*ab00*/  VIADD R6, R16.reuse, 0x50 ;  /* 0x0000005010067836 */ /* 0x040fe20000000000 */
[----:B------:R-:W-:Y:S02]  /*ab10*/  IADD3 R3, R16, 0x40, RZ ;  /* 0x0000004010037810 */ /* 0x000fe40007ffe0ff */
[----:B------:R-:W-:Y:S02]  /*ab20*/  CS2R R20, SRZ ;  /* 0x0000000000147805 */ /* 0x000fe4000001ff00 */
[----:B------:R-:W-:-:S02]  /*ab30*/  ISETP.GE.AND P3, PT, R4, UR4, PT ;  /* 0x0000000404007c0c */ /* 0x000fc4000bf66270 */
[----:B------:R-:W-:Y:S02]  /*ab40*/  CS2R R24, SRZ ;  /* 0x0000000000187805 */ /* 0x000fe4000001ff00 */
[----:B------:R-:W-:Y:S02]  /*ab50*/  ISETP.GE.AND P4, PT, R5, UR4, PT ;  /* 0x0000000405007c0c */ /* 0x000fe4000bf86270 */
[----:B------:R-:W-:Y:S02]  /*ab60*/  CS2R R26, SRZ ;  /* 0x00000000001a7805 */ /* 0x000fe4000001ff00 */
[----:B------:R-:W-:Y:S02]  /*ab70*/  ISETP.GE.AND P5, PT, R3, UR4, PT ;  /* 0x0000000403007c0c */ /* 0x000fe4000bfa6270 */
[----:B------:R-:W-:Y:S02]  /*ab80*/  CS2R R28, SRZ ;  /* 0x00000000001c7805 */ /* 0x000fe4000001ff00 */
[----:B------:R-:W-:-:S02]  /*ab90*/  ISETP.GE.AND P6, PT, R6, UR4, PT ;  /* 0x0000000406007c0c */ /* 0x000fc4000bfc6270 */
        /* <DEDUP_REMOVED lines=8> */
[----:B------:R0:W5:Y:S04]  /*ac20*/  @!P1 LDG.E.64 R20, desc[UR36][R34.64] ;  /* 0x0000002422149981 */ /* 0x000168000c1e1b00 */
        /* <DEDUP_REMOVED lines=10> */
[----:B------:R0:W5:Y:S02]  /*acd0*/  @!P6 LDG.E.64 R4, desc[UR36][R42.64+0xa0] ;  /* 0x0000a0242a04e981 */ /* 0x000164000c1e1b00 */
.L_x_570:
[----:B------:R-:W-:Y:S05]  /*ace0*/  BSYNC B1 ;  /* 0x0000000000017941 */ /* 0x000fea0003800000 */
.L_x_569:
[----:B0----5:R-:W-:Y:S01]  /*acf0*/  IMAD.MOV.U32 R34, RZ, RZ, R20 ;  /* 0x000000ffff227224 */ /* 0x021fe200078e0014 */
[----:B------:R-:W-:Y:S01]  /*ad00*/  SHF.R.U64 R52, R20, 0x10, R21 ;  /* 0x0000001014347819 */ /* 0x000fe20000001215 */
[----:B------:R-:W-:Y:S01]  /*ad10*/  IMAD.MOV.U32 R20, RZ, RZ, R8 ;  /* 0x000000ffff147224 */ /* 0x000fe200078e0008 */
[----:B------:R-:W-:Y:S01]  /*ad20*/  SHF.R.U64 R64, R8, 0x10, R9 ;  /* 0x0000001008407819 */ /* 0x000fe20000001209 */
[----:B------:R-:W-:Y:S01]  /*ad30*/  IMAD.MOV.U32 R46, RZ, RZ, R25 ;  /* 0x000000ffff2e7224 */ /* 0x000fe200078e0019 */
[----:B------:R-:W-:Y:S01]  /*ad40*/  LOP3.LUT R8, R189, 0x18, R22, 0xf8, !PT ;  /* 0x00000018bd087812 */ /* 0x000fe200078ef816 */
[----:B------:R-:W-:Y:S01]  /*ad50*/  UMOV UR4, 0xffffffff ;  /* 0xffffffff00047882 */ /* 0x000fe20000000000 */
[----:B------:R-:W-:Y:S01]  /*ad60*/  LOP3.LUT P1, RZ, R211, 0x4, RZ, 0xc0, !PT ;  /* 0x00000004d3ff7812 */ /* 0x000fe2000782c0ff */
[----:B------:R-:W-:Y:S01]  /*ad70*/  IMAD.MOV.U32 R51, RZ, RZ, R33 ;  /* 0x000000ffff337224 */ /* 0x000fe200078e0021 */
[----:B------:R-:W-:Y:S01]  /*ad80*/  LOP3.LUT R3, R8, R191, RZ, 0x3c, !PT ;  /* 0x000000bf08037212 */ /* 0x000fe200078e3cff */
[----:B------:R-:W-:Y:S01]  /*ad90*/  IMAD.MOV.U32 R48, RZ, RZ, R30 ;  /* 0x000000ffff307224 */ /* 0x000fe200078e001e */
[----:B------:R-:W-:Y:S01]  /*ada0*/  MOV R45, R21 ;  /* 0x00000015002d7202 */ /* 0x000fe20000000f00 */
[----:B------:R-:W-:Y:S01]  /*adb0*/  IMAD.MOV.U32 R49, RZ, RZ, R31 ;  /* 0x000000ffff317224 */ /* 0x000fe200078e001f */
[----:B------:R-:W-:Y:S01]  /*adc0*/  SHF.R.U32.HI R53, RZ, 0x10, R21 ;  /* 0x00000010ff357819 */ /* 0x000fe20000011615 */
[----:B------:R-:W-:Y:S01]  /*add0*/  IMAD R3, R190, 0x200, R3 ;  /* 0x00000200be037824 */ /* 0x000fe200078e0203 */
[--C-:B------:R-:W-:Y:S01]  /*ade0*/  SHF.R.U64 R54, R24, 0x10, R25.reuse ;  /* 0x0000001018367819 */ /* 0x100fe20000001219 */
[----:B------:R-:W-:Y:S01]  /*adf0*/  IMAD.MOV.U32 R21, RZ, RZ, R24 ;  /* 0x000000ffff157224 */ /* 0x000fe200078e0018 */
[----:B------:R-:W-:Y:S01]  /*ae00*/  SHF.R.U32.HI R55, RZ, 0x10, R25 ;  /* 0x00000010ff377819 */ /* 0x000fe20000011619 */
[----:B------:R-:W-:Y:S01]  /*ae10*/  IMAD R8, R3, 0x2, R2 ;  /* 0x0000000203087824 */ /* 0x000fe200078e0202 */
[--C-:B------:R-:W-:Y:S01]  /*ae20*/  SHF.R.U64 R56, R26, 0x10, R27.reuse ;  /* 0x000000101a387819 */ /* 0x100fe2000000121b */
[--C-:B------:R-:W-:Y:S01]  /*ae30*/  IMAD.MOV.U32 R25, RZ, RZ, R27.reuse ;  /* 0x000000ffff197224 */ /* 0x100fe200078e001b */
[----:B------:R-:W-:Y:S01]  /*ae40*/  SHF.R.U32.HI R57, RZ, 0x10, R27 ;  /* 0x00000010ff397819 */ /* 0x000fe2000001161b */
[----:B------:R-:W-:Y:S01]  /*ae50*/  IMAD.MOV.U32 R44, RZ, RZ, R7 ;  /* 0x000000ffff2c7224 */ /* 0x000fe200078e0007 */
[----:B------:R-:W-:Y:S01]  /*ae60*/  MOV R24, R26 ;  /* 0x0000001a00187202 */ /* 0x000fe20000000f00 */
[----:B------:R-:W-:Y:S01]  /*ae70*/  IMAD.MOV.U32 R26, RZ, RZ, R28 ;  /* 0x000000ffff1a7224 */ /* 0x000fe200078e001c */
[----:B------:R-:W-:Y:S01]  /*ae80*/  MOV R27, R9 ;  /* 0x00000009001b7202 */ /* 0x000fe20000000f00 */
[C---:B------:R-:W-:Y:S01]  /*ae90*/  VIADD R3, R8.reuse, 0x10440 ;  /* 0x0001044008037836 */ /* 0x040fe20000000000 */
[----:B------:R-:W-:Y:S01]  /*aea0*/  SHF.R.U32.HI R65, RZ, 0x10, R9 ;  /* 0x00000010ff417819 */ /* 0x000fe20000011609 */
[----:B------:R-:W-:Y:S01]  /*aeb0*/  IMAD.MOV.U32 R35, RZ, RZ, R10 ;  /* 0x000000ffff237224 */ /* 0x000fe200078e000a */
[----:B------:R-:W-:Y:S01]  /*aec0*/  IADD3 R9, R8, 0x10400, RZ ;  /* 0x0001040008097810 */ /* 0x000fe20007ffe0ff */
[----:B------:R-:W-:Y:S01]  /*aed0*/  IMAD.MOV.U32 R42, RZ, RZ, R15 ;  /* 0x000000ffff2a7224 */ /* 0x000fe200078e000f */
[----:B------:R-:W-:-:S02]  /*aee0*/  MOV R47, R29 ;  /* 0x0000001d002f7202 */ /* 0x000fc40000000f00 */
[----:B------:R-:W-:Y:S01]  /*aef0*/  SHF.R.U64 R58, R28, 0x10, R29 ;  /* 0x000000101c3a7819 */ /* 0x000fe2000000121d */
[----:B------:R-:W-:Y:S01]  /*af00*/  IMAD.MOV.U32 R28, RZ, RZ, R11 ;  /* 0x000000ffff1c7224 */ /* 0x000fe200078e000b */
[----:B------:R-:W-:Y:S02]  /*af10*/  SHF.R.U32.HI R59, RZ, 0x10, R29 ;  /* 0x00000010ff3b7819 */ /* 0x000fe4000001161d */
[--C-:B------:R-:W-:Y:S02]  /*af20*/  SHF.R.U64 R62, R32, 0x10, R33.reuse ;  /* 0x00000010203e7819 */ /* 0x100fe40000001221 */
[----:B------:R-:W-:Y:S02]  /*af30*/  SHF.R.U32.HI R63, RZ, 0x10, R33 ;  /* 0x00000010ff3f7819 */ /* 0x000fe40000011621 */
[----:B------:R-:W-:Y:S02]  /*af40*/  MOV R43, R6 ;  /* 0x00000006002b7202 */ /* 0x000fe40000000f00 */
[----:B------:R-:W-:Y:S01]  /*af50*/  SHF.R.U64 R72, R6, 0x10, R7 ;  /* 0x0000001006487819 */ /* 0x000fe20000001207 */
[----:B------:R-:W-:Y:S01]  /*af60*/  IMAD.MOV.U32 R6, RZ, RZ, R4 ;  /* 0x000000ffff067224 */ /* 0x000fe200078e0004 */
[----:B------:R-:W-:-:S02]  /*af70*/  PRMT R29, R21, 0x5410, R46 ;  /* 0x00005410151d7816 */ /* 0x000fc4000000002e */
[--C-:B------:R-:W-:Y:S02]  /*af80*/  SHF.R.U64 R60, R30, 0x10, R31.reuse ;  /* 0x000000101e3c7819 */ /* 0x100fe4000000121f */
[----:B------:R-:W-:Y:S02]  /*af90*/  SHF.R.U32.HI R61, RZ, 0x10, R31 ;  /* 0x00000010ff3d7819 */ /* 0x000fe4000001161f */
[----:B------:R-:W-:Y:S01]  /*afa0*/  MOV R50, R32 ;  /* 0x0000002000327202 */ /* 0x000fe20000000f00 */
[----:B------:R-:W-:Y:S01]  /*afb0*/  IMAD.MOV.U32 R32, RZ, RZ, R13 ;  /* 0x000000ffff207224 */ /* 0x000fe200078e000d */
[----:B------:R-:W-:Y:S01]  /*afc0*/  SHF.R.U32.HI R73, RZ, 0x10, R7 ;  /* 0x00000010ff497819 */ /* 0x000fe20000011607 */
[--C-:B------:R-:W-:Y:S01]  /*afd0*/  IMAD.MOV.U32 R7, RZ, RZ, R5.reuse ;  /* 0x000000ffff077224 */ /* 0x100fe200078e0005 */
[----:B------:R-:W-:Y:S02]  /*afe0*/  SHF.R.U64 R74, R4, 0x10, R5 ;  /* 0x00000010044a7819 */ /* 0x000fe40000001205 */
[----:B------:R-:W-:-:S02]  /*aff0*/  PRMT R33, R34, 0x5410, R45 ;  /* 0x0000541022217816 */ /* 0x000fc4000000002d */
[----:B------:R-:W-:Y:S02]  /*b000*/  PRMT R21, R24, 0x5410, R25 ;  /* 0x0000541018157816 */ /* 0x000fe40000000019 */
[--C-:B------:R-:W-:Y:S02]  /*b010*/  SHF.R.U64 R66, R10, 0x10, R11.reuse ;  /* 0x000000100a427819 */ /* 0x100fe4000000120b */
[----:B------:R-:W-:Y:S02]  /*b020*/  SHF.R.U32.HI R67, RZ, 0x10, R11 ;  /* 0x00000010ff437819 */ /* 0x000fe4000001160b */
[----:B------:R-:W-:Y:S02]  /*b030*/  MOV R31, R12 ;  /* 0x0000000c001f7202 */ /* 0x000fe40000000f00 */
[--C-:B------:R-:W-:Y:S02]  /*b040*/  SHF.R.U64 R68, R12, 0x10, R13.reuse ;  /* 0x000000100c447819 */ /* 0x100fe4000000120d */
[----:B------:R-:W-:-:S02]  /*b050*/  SHF.R.U32.HI R69, RZ, 0x10, R13 ;  /* 0x00000010ff457819 */ /* 0x000fc4000001160d */
[----:B------:R-:W-:Y:S02]  /*b060*/  MOV R41, R14 ;  /* 0x0000000e00297202 */ /* 0x000fe40000000f00 */
[--C-:B------:R-:W-:Y:S02]  /*b070*/  SHF.R.U64 R70, R14, 0x10, R15.reuse ;  /* 0x000000100e467819 */ /* 0x100fe4000000120f */
[----:B------:R-:W-:Y:S02]  /*b080*/  SHF.R.U32.HI R71, RZ, 0x10, R15 ;  /* 0x00000010ff477819 */ /* 0x000fe4000001160f */
[----:B------:R-:W-:Y:S02]  /*b090*/  SHF.R.U32.HI R75, RZ, 0x10, R5 ;  /* 0x00000010ff4b7819 */ /* 0x000fe40000011605 */
[----:B------:R-:W-:Y:S02]  /*b0a0*/  @P1 IADD3 R3, R9, -0x40, RZ ;  /* 0xffffffc009031810 */ /* 0x000fe40007ffe0ff */
[----:B------:R-:W-:-:S02]  /*b0b0*/  PRMT R34, R52, 0x5410, R53 ;  /* 0x0000541034227816 */ /* 0x000fc40000000035 */
[----:B------:R-:W-:Y:S02]  /*b0c0*/  PRMT R30, R54, 0x5410, R55 ;  /* 0x00005410361e7816 */ /* 0x000fe40000000037 */
[----:B------:R-:W-:Y:S02]  /*b0d0*/  PRMT R24, R56, 0x5410, R57 ;  /* 0x0000541038187816 */ /* 0x000fe40000000039 */
[----:B------:R-:W-:Y:S01]  /*b0e0*/  LEA.HI R4, R205, R205, RZ, 0x1 ;  /* 0x000000cdcd047211 */ /* 0x000fe200078f08ff */
[----:B------:R-:W-:Y:S06]  /*b0f0*/  BRA.DIV UR4, `(.L_x_571) ;  /* 0x0000012a04007947 */ /* 0x000fec000b800000 */
.L_x_772:
[----:B------:R-:W-:Y:S01]  /*b100*/  UMOV UR4, 0xffffffff ;  /* 0xffffffff00047882 */ /* 0x000fe20000000000 */
[----:B------:R-:W-:Y:S02]  /*b110*/  LOP3.LUT R4, R4, 0xfffffffe, RZ, 0xc0, !PT ;  /* 0xfffffffe04047812 */ /* 0x000fe400078ec0ff */
[----:B------:R-:W-:Y:S05]  /*b120*/  BRA.DIV UR4, `(.L_x_572) ;  /* 0x0000012a041c7947 */ /* 0x000fea000b800000 */
.L_x_775:
[----:B------:R-:W-:Y:S01]  /*b130*/  UMOV UR4, 0xffffffff ;  /* 0xffffffff00047882 */ /* 0x000fe20000000000 */
[----:B------:R-:W-:Y:S02]  /*b140*/  IMAD.IADD R4, R205, 0x1, -R4 ;  /* 0x00000001cd047824 */ /* 0x000fe400078e0a04 */
[----:B------:R-:W-:Y:S05]  /*b150*/  BRA.DIV UR4, `(.L_x_573) ;  /* 0x0000012a04387947 */ /* 0x000fea000b800000 */
.L_x_778:
[----:B------:R-:W-:Y:S01]  /*b160*/  UMOV UR4, 0xffffffff ;  /* 0xffffffff00047882 */ /* 0x000fe20000000000 */
[----:B------:R-:W-:Y:S02]  /*b170*/  SHF.L.U32 R5, R4, 0x1f, RZ ;  /* 0x0000001f04057819 */ /* 0x000fe400000006ff */
[----:B------:R-:W-:Y:S05]  /*b180*/  BRA.DIV UR4, `(.L_x_574) ;  /* 0x0000012a04547947 */ /* 0x000fea000b800000 */
.L_x_781:
[----:B------:R-:W0:Y:S01]  /*b190*/  SYNCS.PHASECHK.TRANS64.TRYWAIT P1, [R2+URZ+0x34800], R5 ;  /* 0x03480005020075a7 */ /* 0x000e22000802017f */
[----:B------:R-:W-:Y:S01]  /*b1a0*/  BSSY B1, `(.L_x_575) ;  /* 0x0000013000017945 */ /* 0x000fe20003800000 */
[----:B------:R-:W-:Y:S02]  /*b1b0*/  PRMT R25, R26, 0x5410, R47 ;  /* 0x000054101a197816 */ /* 0x000fe4000000002f */
[----:B------:R-:W-:Y:S02]  /*b1c0*/  PRMT R37, R20, 0x5410, R27 ;  /* 0x0000541014257816 */ /* 0x000fe4000000001b */
[----:B------:R-:W-:Y:S02]  /*b1d0*/  PRMT R35, R35, 0x5410, R28 ;  /* 0x0000541023237816 */ /* 0x000fe4000000001c */
[----:B------:R-:W-:Y:S02]  /*b1e0*/  PRMT R31, R31, 0x5410, R32 ;  /* 0x000054101f1f7816 */ /* 0x000fe40000000020 */
[----:B------:R-:W-:-:S02]  /*b1f0*/  PRMT R26, R58, 0x5410, R59 ;  /* 0x000054103a1a7816 */ /* 0x000fc4000000003b */
[----:B------:R-:W-:Y:S02]  /*b200*/  PRMT R13, R48, 0x5410, R49 ;  /* 0x00005410300d7816 */ /* 0x000fe40000000031 */
        /* <DEDUP_REMOVED lines=10> */
[----:B------:R-:W-:Y:S01]  /*b2b0*/  PRMT R11, R6, 0x5410, R7 ;  /* 0x00005410060b7816 */ /* 0x000fe20000000007 */
[----:B0-----:R-:W-:Y:S06]  /*b2c0*/  @!P1 BRA `(.L_x_576) ;  /* 0x00000128002c9947 */ /* 0x001fec0003800000 */
.L_x_782:
[----:B------:R-:W-:Y:S05]  /*b2d0*/  BSYNC B1 ;  /* 0x0000000000017941 */ /* 0x000fea0003800000 */
.L_x_575:
[----:B------:R-:W-:Y:S01]  /*b2e0*/  BSSY B1, `(.L_x_577) ;  /* 0x0000103000017945 */ /* 0x000fe20003800000 */
[----:B------:R-:W-:-:S03]  /*b2f0*/  PRMT R12, R74, 0x5410, R75 ;  /* 0x000054104a0c7816 */ /* 0x000fc6000000004b */
[----:B------:R-:W-:Y:S05]  /*b300*/  @P0 BRA `(.L_x_578) ;  /* 0x0000001000000947 */ /* 0x000fea0003800000 */
[----:B0-----:R-:W0:Y:S01]  /*b310*/  LDC R5, c[0x0][0x3d4] ;  /* 0x0000f500ff057b82 */ /* 0x001e220000000800 */
[C---:B------:R-:W-:Y:S01]  /*b320*/  VIADD R4, R16.reuse, 0x10 ;  /* 0x0000001010047836 */ /* 0x040fe20000000000 */
[C---:B------:R-:W-:Y:S01]  /*b330*/  IADD3 R6, R16.reuse, 0x20, RZ ;  /* 0x0000002010067810 */ /* 0x040fe20007ffe0ff */
[C---:B------:R-:W-:Y:S01]  /*b340*/  VIADD R42, R16.reuse, 0x30 ;  /* 0x00000030102a7836 */ /* 0x040fe20000000000 */
[----:B------:R-:W-:Y:S01]  /*b350*/  BSSY B2, `(.L_x_579) ;  /* 0x0000030000027945 */ /* 0x000fe20003800000 */
[-C--:B0-----:R-:W-:Y:S02]  /*b360*/  ISETP.GE.AND P0, PT, R16, R5.reuse, PT ;  /* 0x000000051000720c */ /* 0x081fe40003f06270 */
[-C--:B------:R-:W-:Y:S01]  /*b370*/  ISETP.GE.AND P1, PT, R4, R5.reuse, PT ;  /* 0x000000050400720c */ /* 0x080fe20003f26270 */
[----:B------:R-:W-:Y:S01]  /*b380*/  VIADD R4, R16, 0x40 ;  /* 0x0000004010047836 */ /* 0x000fe20000000000 */
[----:B------:R-:W-:Y:S02]  /*b390*/  ISETP.GE.AND P2, PT, R6, R5, PT ;  /* 0x000000050600720c */ /* 0x000fe40003f46270 */
[----:B------:R-:W-:-:S02]  /*b3a0*/  IADD3 R6, R16, 0x50, RZ ;  /* 0x0000005010067810 */ /* 0x000fc40007ffe0ff */
[-C--:B------:R-:W-:Y:S02]  /*b3b0*/  ISETP.GE.AND P3, PT, R42, R5.reuse, PT ;  /* 0x000000052a00720c */ /* 0x080fe40003f66270 */
[-C--:B------:R-:W-:Y:S02]  /*b3c0*/  ISETP.GE.AND P4, PT, R4, R5.reuse, PT ;  /* 0x000000050400720c */ /* 0x080fe40003f86270 */
[----:B------:R-:W-:Y:S01]  /*b3d0*/  ISETP.GE.AND P5, PT, R6, R5, PT ;  /* 0x000000050600720c */ /* 0x000fe20003fa6270 */
[----:B------:R-:W-:-:S12]  /*b3e0*/  @P0 BRA `(.L_x_580) ;  /* 0x0000000000980947 */ /* 0x000fd80003800000 */
[----:B------:R-:W0:Y:S01]  /*b3f0*/  LDS.128 R4, [R8+0x10400] ;  /* 0x0104000008047984 */ /* 0x000e220000000c00 */
[----:B------:R-:W-:Y:S02]  /*b400*/  HADD2.F32 R45, -RZ, R37.H0_H0 ;  /* 0x20000025ff2d7230 */ /* 0x000fe40000004100 */
[----:B------:R-:W-:Y:S02]  /*b410*/  HADD2.F32 R44, -RZ, R33.H0_H0 ;  /* 0x20000021ff2c7230 */ /* 0x000fe40000004100 */
[----:B------:R-:W-:Y:S02]  /*b420*/  HADD2.F32 R46, -RZ, R34.H0_H0 ;  /* 0x20000022ff2e7230 */ /* 0x000fe40000004100 */
[----:B------:R-:W-:Y:S02]  /*b430*/  HADD2.F32 R48, -RZ, R38.H0_H0 ;  /* 0x20000026ff307230 */ /* 0x000fe40000004100 */
[--C-:B0-----:R-:W-:Y:S02]  /*b440*/  HADD2.F32 R39, -RZ, R4.reuse.H0_H0 ;  /* 0x20000004ff277230 */ /* 0x101fe40000004100 */
[----:B------:R-:W-:-:S02]  /*b450*/  HADD2.F32 R4, -RZ, R4.H1_H1 ;  /* 0x30000004ff047230 */ /* 0x000fc40000004100 */
[--C-:B------:R-:W-:Y:S02]  /*b460*/  HADD2.F32 R41, -RZ, R5.reuse.H0_H0 ;  /* 0x20000005ff297230 */ /* 0x100fe40000004100 */
[----:B------:R-:W-:Y:S02]  /*b470*/  HADD2.F32 R5, -RZ, R5.H1_H1 ;  /* 0x30000005ff057230 */ /* 0x000fe40000004100 */
[CC--:B------:R-:W-:Y:S01]  /*b480*/  FMUL.FTZ R50, R4.reuse, R45.reuse ;  /* 0x0000002d04327220 */ /* 0x0c0fe20000410000 */
[----:B------:R-:W-:Y:S01]  /*b490*/  FMUL.FTZ R4, R4, R44 ;  /* 0x0000002c04047220 */ /* 0x000fe20000410000 */
[--C-:B------:R-:W-:Y:S02]  /*b4a0*/  HADD2.F32 R42, -RZ, R6.reuse.H0_H0 ;  /* 0x20000006ff2a7230 */ /* 0x100fe40000004100 */
[----:B------:R-:W-:Y:S02]  /*b4b0*/  HADD2.F32 R43, -RZ, R7.H0_H0 ;  /* 0x20000007ff2b7230 */ /* 0x000fe40000004100 */
[----:B------:R-:W-:Y:S01]  /*b4c0*/  FMUL.FTZ R52, R5, R48 ;  /* 0x0000003005347220 */ /* 0x000fe20000410000 */
[C---:B------:R-:W-:Y:S01]  /*b4d0*/  FFMA.FTZ R50, R39.reuse, R44, -R50 ;  /* 0x0000002c27327223 */ /* 0x040fe20000010832 */
[----:B------:R-:W-:Y:S01]  /*b4e0*/  FFMA.FTZ R45, R39, R45, R4 ;  /* 0x0000002d272d7223 */ /* 0x000fe20000010004 */
[----:B------:R-:W-:Y:S01]  /*b4f0*/  FMUL.FTZ R54, R5, R46 ;  /* 0x0000002e05367220 */ /* 0x000fe20000410000 */
[----:B------:R-:W-:-:S02]  /*b500*/  HADD2.F32 R6, -RZ, R6.H1_H1 ;  /* 0x30000006ff067230 */ /* 0x000fc40000004100 */
[C---:B------:R-:W-:Y:S01]  /*b510*/  FFMA.FTZ R52, R41.reuse, R46, -R52 ;  /* 0x0000002e29347223 */ /* 0x040fe20000010834 */
[----:B------:R-:W-:Y:S02]  /*b520*/  HADD2.F32 R7, -RZ, R7.H1_H1 ;  /* 0x30000007ff077230 */ /* 0x000fe40000004100 */
[----:B------:R-:W-:Y:S01]  /*b530*/  FFMA.FTZ R41, R41, R48, R54 ;  /* 0x0000003029297223 */ /* 0x000fe20000010036 */
[----:B------:R-:W-:Y:S02]  /*b540*/  HADD2.F32 R39, -RZ, R37.H1_H1 ;  /* 0x30000025ff277230 */ /* 0x000fe40000004100 */
[----:B------:R-:W-:Y:S02]  /*b550*/  HADD2.F32 R5, -RZ, R33.H1_H1 ;  /* 0x30000021ff057230 */ /* 0x000fe40000004100 */
[----:B------:R-:W-:Y:S02]  /*b560*/  HADD2.F32 R44, -RZ, R38.H1_H1 ;  /* 0x30000026ff2c7230 */ /* 0x000fe40000004100 */
[----:B------:R-:W-:Y:S01]  /*b570*/  FMUL.FTZ R47, R6, R39 ;  /* 0x00000027062f7220 */ /* 0x000fe20000410000 */
[----:B------:R-:W-:-:S02]  /*b580*/  HADD2.F32 R4, -RZ, R34.H1_H1 ;  /* 0x30000022ff047230 */ /* 0x000fc40000004100 */
[-C--:B------:R-:W-:Y:S01]  /*b590*/  FMUL.FTZ R46, R6, R5.reuse ;  /* 0x00000005062e7220 */ /* 0x080fe20000410000 */
[C---:B------:R-:W-:Y:S01]  /*b5a0*/  FMUL.FTZ R48, R7.reuse, R44 ;  /* 0x0000002c07307220 */ /* 0x040fe20000410000 */
[C---:B------:R-:W-:Y:S01]  /*b5b0*/  FFMA.FTZ R6, R42.reuse, R5, -R47 ;  /* 0x000000052a067223 */ /* 0x040fe2000001082f */
[-C--:B------:R-:W-:Y:S01]  /*b5c0*/  FMUL.FTZ R49, R7, R4.reuse ;  /* 0x0000000407317220 */ /* 0x080fe20000410000 */
[----:B------:R-:W-:Y:S01]  /*b5d0*/  FFMA.FTZ R39, R42, R39, R46 ;  /* 0x000000272a277223 */ /* 0x000fe2000001002e */
[----:B------:R-:W-:Y:S01]  /*b5e0*/  FFMA.FTZ R7, R43, R4, -R48 ;  /* 0x000000042b077223 */ /* 0x000fe20000010830 */
[----:B------:R-:W-:Y:S01]  /*b5f0*/  F2FP.F16.F32.PACK_AB R4, R45, R50 ;  /* 0x000000322d04723e */ /* 0x000fe200000000ff */
[----:B------:R-:W-:Y:S01]  /*b600*/  FFMA.FTZ R44, R43, R44, R49 ;  /* 0x0000002c2b2c7223 */ /* 0x000fe20000010031 */
[----:B------:R-:W-:Y:S02]  /*b610*/  F2FP.F16.F32.PACK_AB R5, R41, R52 ;  /* 0x000000342905723e */ /* 0x000fe400000000ff */
[----:B------:R-:W-:-:S02]  /*b620*/  F2FP.F16.F32.PACK_AB R6, R39, R6 ;  /* 0x000000062706723e */ /* 0x000fc400000000ff */
[----:B------:R-:W-:-:S05]  /*b630*/  F2FP.F16.F32.PACK_AB R7, R44, R7 ;  /* 0x000000072c07723e */ /* 0x000fca00000000ff */
[----:B------:R0:W-:Y:S02]  /*b640*/  STS.128 [R8+0x10400], R4 ;  /* 0x0104000408007388 */ /* 0x0001e40000000c00 */
.L_x_580:
[----:B------:R-:W-:Y:S05]  /*b650*/  BSYNC B2 ;  /* 0x0000000000027941 */ /* 0x000fea0003800000 */
.L_x_579:
[----:B------:R-:W-:Y:S04]  /*b660*/  BSSY B2, `(.L_x_581) ;  /* 0x0000028000027945 */ /* 0x000fe80003800000 */
[----:B------:R-:W-:Y:S05]  /*b670*/  @P1 BRA `(.L_x_582) ;  /* 0x0000000000981947 */ /* 0x000fea0003800000 */
[----:B0-----:R-:W0:Y:S01]  /*b680*/  LDS.128 R4, [R3] ;  /* 0x0000000003047984 */ /* 0x001e220000000c00 */
        /* <DEDUP_REMOVED lines=36> */
[----:B------:R1:W-:Y:S02]  /*b8d0*/  STS.128 [R3], R4 ;  /* 0x0000000403007388 */ /* 0x0003e40000000c00 */
.L_x_582:
[----:B------:R-:W-:Y:S05]  /*b8e0*/  BSYNC B2 ;  /* 0x0000000000027941 */ /* 0x000fea0003800000 */
.L_x_581:
[----:B------:R-:W-:Y:S04]  /*b8f0*/  BSSY B2, `(.L_x_583) ;  /* 0x0000028000027945 */ /* 0x000fe80003800000 */
[----:B------:R-:W-:Y:S05]  /*b900*/  @P2 BRA `(.L_x_584) ;  /* 0x0000000000982947 */ /* 0x000fea0003800000 */
[----:B01----:R-:W0:Y:S01]  /*b910*/  LDS.128 R4, [R8+0x14400] ;  /* 0x0144000008047984 */ /* 0x003e220000000c00 */
        /* <DEDUP_REMOVED lines=37> */
.L_x_584:
[----:B------:R-:W-:Y:S05]  /*bb70*/  BSYNC B2 ;  /* 0x0000000000027941 */ /* 0x000fea0003800000 */
.L_x_583:
[----:B------:R-:W-:Y:S04]  /*bb80*/  BSSY B2, `(.L_x_585) ;  /* 0x0000028000027945 */ /* 0x000fe80003800000 */
[----:B------:R-:W-:Y:S05]  /*bb90*/  @P3 BRA `(.L_x_586) ;  /* 0x0000000000983947 */ /* 0x000fea0003800000 */
[----:B012---:R-:W0:Y:S01]  /*bba0*/  LDS.128 R4, [R3+0x4000] ;  /* 0x0040000003047984 */ /* 0x007e220000000c00 */
        /* <DEDUP_REMOVED lines=37> */
.L_x_586:
[----:B------:R-:W-:Y:S05]  /*be00*/  BSYNC B2 ;  /* 0x0000000000027941 */ /* 0x000fea0003800000 */
.L_x_585:
[----:B------:R-:W-:Y:S04]  /*be10*/  BSSY B2, `(.L_x_587) ;  /* 0x0000028000027945 */ /* 0x000fe80003800000 */
[----:B------:R-:W-:Y:S05]  /*be20*/  @P4 BRA `(.L_x_588) ;  /* 0x0000000000984947 */ /* 0x000fea0003800000 */
[----:B0123--:R-:W0:Y:S01]  /*be30*/  LDS.128 R4, [R8+0x18400] ;  /* 0x0184000008047984 */ /* 0x00fe220000000c00 */
        /* <DEDUP_REMOVED lines=37> */
.L_x_588:
[----:B------:R-:W-:Y:S05]  /*c090*/  BSYNC B2 ;  /* 0x0000000000027941 */ /* 0x000fea0003800000 */
.L_x_587:
[----:B------:R-:W-:Y:S05]  /*c0a0*/  @P5 BRA `(.L_x_578) ;  /* 0x0000000000985947 */ /* 0x000fea0003800000 */
[----:B01234-:R-:W0:Y:S01]  /*c0b0*/  LDS.128 R4, [R3+0x8000] ;  /* 0x0080000003047984 */ /* 0x01fe220000000c00 */
        /* <DEDUP_REMOVED lines=37> */
.L_x_578:
[----:B------:R-:W-:Y:S05]  /*c310*/  BSYNC B1 ;  /* 0x0000000000017941 */ /* 0x000fea0003800000 */
.L_x_577:
[----:B------:R-:W-:-:S13]  /*c320*/  ISETP.GE.AND P0, PT, R204, R0, PT ;  /* 0x00000000cc00720c */ /* 0x000fda0003f06270 */
[----:B------:R-:W-:Y:S05]  /*c330*/  @P0 BRA `(.L_x_589) ;  /* 0x0000003800940947 */ /* 0x000fea0003800000 */
[----:B01234-:R-:W0:Y:S01]  /*c340*/  LDC R5, c[0x0][0x3d4] ;  /* 0x0000f500ff057b82 */ /* 0x01fe220000000800 */
[C---:B------:R-:W-:Y:S01]  /*c350*/  VIADD R0, R16.reuse, 0x10 ;  /* 0x0000001010007836 */ /* 0x040fe20000000000 */
[C---:B------:R-:W-:Y:S01]  /*c360*/  IADD3 R6, R16.reuse, 0x30, RZ ;  /* 0x0000003010067810 */ /* 0x040fe20007ffe0ff */
[C---:B------:R-:W-:Y:S01]  /*c370*/  VIADD R4, R16.reuse, 0x20 ;  /* 0x0000002010047836 */ /* 0x040fe20000000000 */
[----:B------:R-:W-:Y:S01]  /*c380*/  BSSY B1, `(.L_x_590) ;  /* 0x0000030000017945 */ /* 0x000fe20003800000 */
[-C--:B0-----:R-:W-:Y:S02]  /*c390*/  ISETP.GE.AND P0, PT, R16, R5.reuse, PT ;  /* 0x000000051000720c */ /* 0x081fe40003f06270 */
[-C--:B------:R-:W-:Y:S01]  /*c3a0*/  ISETP.GE.AND P1, PT, R0, R5.reuse, PT ;  /* 0x000000050000720c */ /* 0x080fe20003f26270 */
[----:B------:R-:W-:Y:S01]  /*c3b0*/  VIADD R0, R16, 0x40 ;  /* 0x0000004010007836 */ /* 0x000fe20000000000 */
[-C--:B------:R-:W-:Y:S01]  /*c3c0*/  ISETP.GE.AND P2, PT, R4, R5.reuse, PT ;  /* 0x000000050400720c */ /* 0x080fe20003f46270 */
[----:B------:R-:W-:Y:S01]  /*c3d0*/  VIADD R4, R16, 0x50 ;  /* 0x0000005010047836 */ /* 0x000fe20000000000 */
[----:B------:R-:W-:-:S02]  /*c3e0*/  ISETP.GE.AND P3, PT, R6, R5, PT ;  /* 0x000000050600720c */ /* 0x000fc40003f66270 */
[-C--:B------:R-:W-:Y:S02]  /*c3f0*/  ISETP.GE.AND P4, PT, R0, R5.reuse, PT ;  /* 0x000000050000720c */ /* 0x080fe40003f86270 */
[----:B------:R-:W-:-:S03]  /*c400*/  ISETP.GE.AND P5, PT, R4, R5, PT ;  /* 0x000000050400720c */ /* 0x000fc60003fa6270 */
[----:B------:R-:W-:Y:S10]  /*c410*/  @P0 BRA `(.L_x_591) ;  /* 0x0000000000980947 */ /* 0x000ff40003800000 */
        /* <DEDUP_REMOVED lines=9> */
[-C--:B------:R-:W-:Y:S01]  /*c4b0*/  FMUL.FTZ R43, R48, R4.reuse ;  /* 0x00000004302b7220 */ /* 0x080fe20000410000 */
[C---:B------:R-:W-:Y:S01]  /*c4c0*/  FMUL.FTZ R45, R46.reuse, R4 ;  /* 0x000000042e2d7220 */ /* 0x040fe20000410000 */
[----:B------:R-:W-:Y:S02]  /*c4d0*/  HADD2.F32 R41, -RZ, R6.H0_H0 ;  /* 0x20000006ff297230 */ /* 0x000fe40000004100 */
[-C--:B------:R-:W-:Y:S01]  /*c4e0*/  FMUL.FTZ R44, R49, R5.reuse ;  /* 0x00000005312c7220 */ /* 0x080fe20000410000 */
[-C--:B------:R-:W-:Y:S01]  /*c4f0*/  FFMA.FTZ R4, R46, R0.reuse, -R43 ;  /* 0x000000002e047223 */ /* 0x080fe2000001082b */
[----:B------:R-:W-:Y:S01]  /*c500*/  FFMA.FTZ R45, R48, R0, R45 ;  /* 0x00000000302d7223 */ /* 0x000fe2000001002d */
[----:B------:R-:W-:Y:S01]  /*c510*/  FMUL.FTZ R0, R47, R5 ;  /* 0x000000052f007220 */ /* 0x000fe20000410000 */
[----:B------:R-:W-:-:S02]  /*c520*/  HADD2.F32 R42, -RZ, R7.H0_H0 ;  /* 0x20000007ff2a7230 */ /* 0x000fc40000004100 */
[-C--:B------:R-:W-:Y:S01]  /*c530*/  FFMA.FTZ R5, R47, R39.reuse, -R44 ;  /* 0x000000272f057223 */ /* 0x080fe2000001082c */
[----:B------:R-:W-:Y:S02]  /*c540*/  HADD2.F32 R6, -RZ, R6.H1_H1 ;  /* 0x30000006ff067230 */ /* 0x000fe40000004100 */
[----:B------:R-:W-:Y:S01]  /*c550*/  FFMA.FTZ R0, R49, R39, R0 ;  /* 0x0000002731007223 */ /* 0x000fe20000010000 */
[----:B------:R-:W-:Y:S01]  /*c560*/  HADD2.F32 R7, -RZ, R7.H1_H1 ;  /* 0x30000007ff077230 */ /* 0x000fe20000004100 */
[----:B------:R-:W-:Y:S01]  /*c570*/  F2FP.F16.F32.PACK_AB R4, R45, R4 ;  /* 0x000000042d04723e */ /* 0x000fe200000000ff */
[----:B------:R-:W-:Y:S02]  /*c580*/  HADD2.F32 R47, -RZ, R37.H1_H1 ;  /* 0x30000025ff2f7230 */ /* 0x000fe40000004100 */
[----:B------:R-:W-:Y:S01]  /*c590*/  HADD2.F32 R46, -RZ, R38.H1_H1 ;  /* 0x30000026ff2e7230 */ /* 0x000fe20000004100 */
[----:B------:R-:W-:Y:S01]  /*c5a0*/  F2FP.F16.F32.PACK_AB R5, R0, R5 ;  /* 0x000000050005723e */ /* 0x000fe200000000ff */
[----:B------:R-:W-:-:S02]  /*c5b0*/  HADD2.F32 R43, -RZ, R33.H1_H1 ;  /* 0x30000021ff2b7230 */ /* 0x000fc40000004100 */
[----:B------:R-:W-:Y:S02]  /*c5c0*/  HADD2.F32 R44, -RZ, R34.H1_H1 ;  /* 0x30000022ff2c7230 */ /* 0x000fe40000004100 */
[-C--:B------:R-:W-:Y:S01]  /*c5d0*/  FMUL.FTZ R34, R47, R6.reuse ;  /* 0x000000062f227220 */ /* 0x080fe20000410000 */
[-C--:B------:R-:W-:Y:S01]  /*c5e0*/  FMUL.FTZ R33, R46, R7.reuse ;  /* 0x000000072e217220 */ /* 0x080fe20000410000 */
[C---:B------:R-:W-:Y:S01]  /*c5f0*/  FMUL.FTZ R38, R43.reuse, R6 ;  /* 0x000000062b267220 */ /* 0x040fe20000410000 */
[C---:B------:R-:W-:Y:S01]  /*c600*/  FMUL.FTZ R37, R44.reuse, R7 ;  /* 0x000000072c257220 */ /* 0x040fe20000410000 */
[-C--:B------:R-:W-:Y:S01]  /*c610*/  FFMA.FTZ R6, R43, R41.reuse, -R34 ;  /* 0x000000292b067223 */ /* 0x080fe20000010822 */
[-C--:B------:R-:W-:Y:S01]  /*c620*/  FFMA.FTZ R7, R44, R42.reuse, -R33 ;  /* 0x0000002a2c077223 */ /* 0x080fe20000010821 */
[----:B------:R-:W-:Y:S01]  /*c630*/  FFMA.FTZ R41, R47, R41, R38 ;  /* 0x000000292f297223 */ /* 0x000fe20000010026 */
[----:B------:R-:W-:-:S04]  /*c640*/  FFMA.FTZ R42, R46, R42, R37 ;  /* 0x0000002a2e2a7223 */ /* 0x000fc80000010025 */
[----:B------:R-:W-:Y:S02]  /*c650*/  F2FP.F16.F32.PACK_AB R6, R41, R6 ;  /* 0x000000062906723e */ /* 0x000fe400000000ff */
[----:B------:R-:W-:-:S05]  /*c660*/  F2FP.F16.F32.PACK_AB R7, R42, R7 ;  /* 0x000000072a07723e */ /* 0x000fca00000000ff */
[----:B------:R0:W-:Y:S02]  /*c670*/  STS.128 [R8+0x12400], R4 ;  /* 0x0124000408007388 */ /* 0x0001e40000000c00 */
.L_x_591:
[----:B------:R-:W-:Y:S05]  /*c680*/  BSYNC B1 ;  /* 0x0000000000017941 */ /* 0x000fea0003800000 */
.L_x_590:
[----:B------:R-:W-:Y:S04]  /*c690*/  BSSY B1, `(.L_x_592) ;  /* 0x0000028000017945 */ /* 0x000fe80003800000 */
[----:B------:R-:W-:Y:S05]  /*c6a0*/  @P1 BRA `(.L_x_593) ;  /* 0x0000000000981947 */ /* 0x000fea0003800000 */
[----:B0-----:R-:W0:Y:S01]  /*c6b0*/  LDS.128 R4, [R3+0x2000] ;  /* 0x0020000003047984 */ /* 0x001e220000000c00 */
        /* <DEDUP_REMOVED lines=22> */
[----:B------:R-:W-:Y:S02]  /*c820*/  HADD2.F32 R38, -RZ, R29.H1_H1 ;  /* 0x3000001dff267230 */ /* 0x000fe40000004100 */
[----:B------:R-:W-:Y:S01]  /*c830*/  FMUL.FTZ R29, R42, R6 ;  /* 0x000000062a1d7220 */ /* 0x000fe20000410000 */
[----:B------:R-:W-:Y:S01]  /*c840*/  HADD2.F32 R39, -RZ, R36.H1_H1 ;  /* 0x30000024ff277230 */ /* 0x000fe20000004100 */
[----:B------:R-:W-:Y:S01]  /*c850*/  F2FP.F16.F32.PACK_AB R5, R0, R5 ;  /* 0x000000050005723e */ /* 0x000fe200000000ff */
[----:B------:R-:W-:-:S02]  /*c860*/  HADD2.F32 R35, -RZ, R30.H1_H1 ;  /* 0x3000001eff237230 */ /* 0x000fc40000004100 */
[C---:B------:R-:W-:Y:S01]  /*c870*/  FMUL.FTZ R33, R38.reuse, R6 ;  /* 0x0000000626217220 */ /* 0x040fe20000410000 */
[-C--:B------:R-:W-:Y:S01]  /*c880*/  FFMA.FTZ R6, R38, R34.reuse, -R29 ;  /* 0x0000002226067223 */ /* 0x080fe2000001081d */
[-C--:B------:R-:W-:Y:S01]  /*c890*/  FMUL.FTZ R30, R39, R7.reuse ;  /* 0x00000007271e7220 */ /* 0x080fe20000410000 */
[C---:B------:R-:W-:Y:S01]  /*c8a0*/  FMUL.FTZ R36, R35.reuse, R7 ;  /* 0x0000000723247220 */ /* 0x040fe20000410000 */
[----:B------:R-:W-:Y:S02]  /*c8b0*/  FFMA.FTZ R33, R42, R34, R33 ;  /* 0x000000222a217223 */ /* 0x000fe40000010021 */
[-C--:B------:R-:W-:Y:S01]  /*c8c0*/  FFMA.FTZ R7, R35, R37.reuse, -R30 ;  /* 0x0000002523077223 */ /* 0x080fe2000001081e */
[----:B------:R-:W-:Y:S02]  /*c8d0*/  FFMA.FTZ R36, R39, R37, R36 ;  /* 0x0000002527247223 */ /* 0x000fe40000010024 */
[----:B------:R-:W-:-:S03]  /*c8e0*/  F2FP.F16.F32.PACK_AB R6, R33, R6 ;  /* 0x000000062106723e */ /* 0x000fc600000000ff */
[----:B------:R-:W-:-:S05]  /*c8f0*/  F2FP.F16.F32.PACK_AB R7, R36, R7 ;  /* 0x000000072407723e */ /* 0x000fca00000000ff */
[----:B------:R1:W-:Y:S02]  /*c900*/  STS.128 [R3+0x2000], R4 ;  /* 0x0020000403007388 */ /* 0x0003e40000000c00 */
.L_x_593:
[----:B------:R-:W-:Y:S05]  /*c910*/  BSYNC B1 ;  /* 0x0000000000017941 */ /* 0x000fea0003800000 */
.L_x_592:
        /* <DEDUP_REMOVED lines=40> */
.L_x_595:
[----:B------:R-:W-:Y:S05]  /*cba0*/  BSYNC B1 ;  /* 0x0000000000017941 */ /* 0x000fea0003800000 */
.L_x_594:
        /* <DEDUP_REMOVED lines=40> */
.L_x_597:
[----:B------:R-:W-:Y:S05]  /*ce30*/  BSYNC B1 ;  /* 0x0000000000017941 */ /* 0x000fea0003800000 */
.L_x_596:
        /* <DEDUP_REMOVED lines=28> */
[-C--:B------:R-:W-:Y:S01]  /*d000*/  FMUL.FTZ R13, R28, R6.reuse ;  /* 0x000000061c0d7220 */ /* 0x080fe20000410000 */
[----:B------:R-:W-:Y:S02]  /*d010*/  HADD2.F32 R27, -RZ, R14.H1_H1 ;  /* 0x3000000eff1b7230 */ /* 0x000fe40000004100 */
[C---:B------:R-:W-:Y:S01]  /*d020*/  FMUL.FTZ R15, R26.reuse, R6 ;  /* 0x000000061a0f7220 */ /* 0x040fe20000410000 */
[-C--:B------:R-:W-:Y:S01]  /*d030*/  FMUL.FTZ R14, R31, R7.reuse ;  /* 0x000000071f0e7220 */ /* 0x080fe20000410000 */
[-C--:B------:R-:W-:Y:S01]  /*d040*/  FFMA.FTZ R6, R26, R24.reuse, -R13 ;  /* 0x000000181a067223 */ /* 0x080fe2000001080d */
[C---:B------:R-:W-:Y:S01]  /*d050*/  FMUL.FTZ R20, R27.reuse, R7 ;  /* 0x000000071b147220 */ /* 0x040fe20000410000 */
[----:B------:R-:W-:Y:S01]  /*d060*/  FFMA.FTZ R15, R28, R24, R15 ;  /* 0x000000181c0f7223 */ /* 0x000fe2000001000f */
[-C--:B------:R-:W-:Y:S02]  /*d070*/  FFMA.FTZ R7, R27, R25.reuse, -R14 ;  /* 0x000000191b077223 */ /* 0x080fe4000001080e */
[----:B------:R-:W-:-:S02]  /*d080*/  FFMA.FTZ R20, R31, R25, R20 ;  /* 0x000000191f147223 */ /* 0x000fc40000010014 */
[----:B------:R-:W-:-:S03]  /*d090*/  F2FP.F16.F32.PACK_AB R6, R15, R6 ;  /* 0x000000060f06723e */ /* 0x000fc600000000ff */
[----:B------:R-:W-:-:S05]  /*d0a0*/  F2FP.F16.F32.PACK_AB R7, R20, R7 ;  /* 0x000000071407723e */ /* 0x000fca00000000ff */
[----:B------:R4:W-:Y:S02]  /*d0b0*/  STS.128 [R8+0x1a400], R4 ;  /* 0x01a4000408007388 */ /* 0x0009e40000000c00 */
.L_x_599:
[----:B------:R-:W-:Y:S05]  /*d0c0*/  BSYNC B1 ;  /* 0x0000000000017941 */ /* 0x000fea0003800000 */
.L_x_598:
[----:B------:R-:W-:Y:S05]  /*d0d0*/  @P5 BRA `(.L_x_589) ;  /* 0x0000002c002c5947 */ /* 0x000fea0003800000 */
[----:B01234-:R-:W0:Y:S01]  /*d0e0*/  LDS.128 R4, [R3+0xa000] ;  /* 0x00a0000003047984 */ /* 0x01fe220000000c00 */
[----:B------:R-:W-:Y:S02]  /*d0f0*/  HADD2.F32 R26, -RZ, R11.H0_H0 ;  /* 0x2000000bff1a7230 */ /* 0x000fe40000004100 */
[----:B------:R-:W-:Y:S02]  /*d100*/  HADD2.F32 R28, -RZ, R12.H0_H0 ;  /* 0x2000000cff1c7230 */ /* 0x000fe40000004100 */
[----:B------:R-:W-:Y:S02]  /*d110*/  HADD2.F32 R20, -RZ, R9.H0_H0 ;  /* 0x20000009ff147230 */ /* 0x000fe40000004100 */
[----:B------:R-:W-:Y:S02]  /*d120*/  HADD2.F32 R24, -RZ, R10.H0_H0 ;  /* 0x2000000aff187230 */ /* 0x000fe40000004100 */
[----:B------:R-:W-:Y:S02]  /*d130*/  HADD2.F32 R27, -RZ, R11.H1_H1 ;  /* 0x3000000bff1b7230 */ /* 0x000fe40000004100 */
[----:B------:R-:W-:-:S02]  /*d140*/  HADD2.F32 R12, -RZ, R12.H1_H1 ;  /* 0x3000000cff0c7230 */ /* 0x000fc40000004100 */
[----:B------:R-:W-:Y:S02]  /*d150*/  HADD2.F32 R10, -RZ, R10.H1_H1 ;  /* 0x3000000aff0a7230 */ /* 0x000fe40000004100 */
[--C-:B0-----:R-:W-:Y:S02]  /*d160*/  HADD2.F32 R0, -RZ, R4.reuse.H0_H0 ;  /* 0x20000004ff007230 */ /* 0x101fe40000004100 */
[----:B------:R-:W-:Y:S02]  /*d170*/  HADD2.F32 R4, -RZ, R4.H1_H1 ;  /* 0x30000004ff047230 */ /* 0x000fe40000004100 */
[--C-:B------:R-:W-:Y:S02]  /*d180*/  HADD2.F32 R8, -RZ, R5.reuse.H0_H0 ;  /* 0x20000005ff087230 */ /* 0x100fe40000004100 */
[----:B------:R-:W-:Y:S02]  /*d190*/  HADD2.F32 R5, -RZ, R5.H1_H1 ;  /* 0x30000005ff057230 */ /* 0x000fe40000004100 */
[-C--:B------:R-:W-:Y:S01]  /*d1a0*/  FMUL.FTZ R15, R26, R4.reuse ;  /* 0x000000041a0f7220 */ /* 0x080fe20000410000 */
[----:B------:R-:W-:Y:S01]  /*d1b0*/  FMUL.FTZ R21, R20, R4 ;  /* 0x0000000414157220 */ /* 0x000fe20000410000 */
[----:B------:R-:W-:-:S02]  /*d1c0*/  HADD2.F32 R13, -RZ, R6.H0_H0 ;  /* 0x20000006ff0d7230 */ /* 0x000fc40000004100 */
[-C--:B------:R-:W-:Y:S01]  /*d1d0*/  FMUL.FTZ R25, R28, R5.reuse ;  /* 0x000000051c197220 */ /* 0x080fe20000410000 */
[----:B------:R-:W-:Y:S01]  /*d1e0*/  FFMA.FTZ R4, R20, R0, -R15 ;  /* 0x0000000014047223 */ /* 0x000fe2000001080f */
[--C-:B------:R-:W-:Y:S02]  /*d1f0*/  HADD2.F32 R14, -RZ, R7.reuse.H0_H0 ;  /* 0x20000007ff0e7230 */ /* 0x100fe40000004100 */
[C---:B------:R-:W-:Y:S01]  /*d200*/  FMUL.FTZ R15, R24.reuse, R5 ;  /* 0x00000005180f7220 */ /* 0x040fe20000410000 */
[----:B------:R-:W-:Y:S02]  /*d210*/  HADD2.F32 R6, -RZ, R6.H1_H1 ;  /* 0x30000006ff067230 */ /* 0x000fe40000004100 */
[----:B------:R-:W-:Y:S01]  /*d220*/  FFMA.FTZ R5, R24, R8, -R25 ;  /* 0x0000000818057223 */ /* 0x000fe20000010819 */
[----:B------:R-:W-:Y:S02]  /*d230*/  HADD2.F32 R7, -RZ, R7.H1_H1 ;  /* 0x30000007ff077230 */ /* 0x000fe40000004100 */
[----:B------:R-:W-:Y:S01]  /*d240*/  FFMA.FTZ R21, R26, R0, R21 ;  /* 0x000000001a157223 */ /* 0x000fe20000010015 */
[----:B------:R-:W-:-:S02]  /*d250*/  HADD2.F32 R25, -RZ, R9.H1_H1 ;  /* 0x30000009ff197230 */ /* 0x000fc40000004100 */
[----:B------:R-:W-:Y:S01]  /*d260*/  FMUL.FTZ R0, R27, R6 ;  /* 0x000000061b007220 */ /* 0x000fe20000410000 */
[----:B------:R-:W-:Y:S01]  /*d270*/  FFMA.FTZ R8, R28, R8, R15 ;  /* 0x000000081c087223 */ /* 0x000fe2000001000f */
[-C--:B------:R-:W-:Y:S01]  /*d280*/  FMUL.FTZ R9, R12, R7.reuse ;  /* 0x000000070c097220 */ /* 0x080fe20000410000 */
[C---:B------:R-:W-:Y:S01]  /*d290*/  FMUL.FTZ R11, R10.reuse, R7 ;  /* 0x000000070a0b7220 */ /* 0x040fe20000410000 */
[C---:B------:R-:W-:Y:S01]  /*d2a0*/  FMUL.FTZ R6, R25.reuse, R6 ;  /* 0x0000000619067220 */ /* 0x040fe20000410000 */
[-C--:B------:R-:W-:Y:S01]  /*d2b0*/  FFMA.FTZ R0, R25, R13.reuse, -R0 ;  /* 0x0000000d19007223 */ /* 0x080fe20000010800 */
[-C--:B------:R-:W-:Y:S01]  /*d2c0*/  FFMA.FTZ R7, R10, R14.reuse, -R9 ;  /* 0x0000000e0a077223 */ /* 0x080fe20000010809 */
[----:B------:R-:W-:Y:S01]  /*d2d0*/  FFMA.FTZ R14, R12, R14, R11 ;  /* 0x0000000e0c0e7223 */ /* 0x000fe2000001000b */
[----:B------:R-:W-:Y:S01]  /*d2e0*/  FFMA.FTZ R13, R27, R13, R6 ;  /* 0x0000000d1b0d7223 */ /* 0x000fe20000010006 */
[----:B------:R-:W-:Y:S02]  /*d2f0*/  F2FP.F16.F32.PACK_AB R4, R21, R4 ;  /* 0x000000041504723e */ /* 0x000fe400000000ff */
[----:B------:R-:W-:-:S02]  /*d300*/  F2FP.F16.F32.PACK_AB R5, R8, R5 ;  /* 0x000000050805723e */ /* 0x000fc400000000ff */
[----:B------:R-:W-:Y:S02]  /*d310*/  F2FP.F16.F32.PACK_AB R6, R13, R0 ;  /* 0x000000000d06723e */ /* 0x000fe400000000ff */
[----:B------:R-:W-:-:S05]  /*d320*/  F2FP.F16.F32.PACK_AB R7, R14, R7 ;  /* 0x000000070e07723e */ /* 0x000fca00000000ff */
[----:B------:R0:W-:Y:S01]  /*d330*/  STS.128 [R3+0xa000], R4 ;  /* 0x00a0000403007388 */ /* 0x0001e20000000c00 */
[----:B------:R-:W-:Y:S05]  /*d340*/  BRA `(.L_x_589) ;  /* 0x0000002800907947 */ /* 0x000fea0003800000 */
.L_x_568:
        /* <DEDUP_REMOVED lines=15> */
[----:B------:R-:W-:Y:S01]  /*d440*/  ULDC UR4, c[0x0][0x3d4] ;  /* 0x0000f50000047ab9 */ /* 0x000fe20000000800 */
        /* <DEDUP_REMOVED lines=15> */
[----:B------:R0:W5:Y:S04]  /*d540*/  @!P0 LDG.E.128 R24, desc[UR36][R44.64] ;  /* 0x000000242c188981 */ /* 0x000168000c1e1d00 */
[----:B------:R0:W5:Y:S04]  /*d550*/  @!P2 LDG.E.128 R28, desc[UR36][R44.64+0x40] ;  /* 0x000040242c1ca981 */ /* 0x000168000c1e1d00 */
[----:B------:R0:W5:Y:S04]  /*d560*/  @!P3 LDG.E.128 R32, desc[UR36][R44.64+0x80] ;  /* 0x000080242c20b981 */ /* 0x000168000c1e1d00 */
[----:B------:R0:W5:Y:S04]  /*d570*/  @!P0 LDG.E.128 R4, desc[UR36][R46.64] ;  /* 0x000000242e048981 */ /* 0x000168000c1e1d00 */
[----:B------:R0:W5:Y:S04]  /*d580*/  @!P2 LDG.E.128 R8, desc[UR36][R46.64+0x40] ;  /* 0x000040242e08a981 */ /* 0x000168000c1e1d00 */
[----:B------:R0:W5:Y:S02]  /*d590*/  @!P3 LDG.E.128 R12, desc[UR36][R46.64+0x80] ;  /* 0x000080242e0cb981 */ /* 0x000164000c1e1d00 */
.L_x_601:
[----:B------:R-:W-:Y:S05]  /*d5a0*/  BSYNC B1 ;  /* 0x0000000000017941 */ /* 0x000fea0003800000 */
.L_x_600:
[--C-:B-----5:R-:W-:Y:S01]  /*d5b0*/  IMAD.MOV.U32 R41, RZ, RZ, R25.reuse ;  /* 0x000000ffff297224 */ /* 0x120fe200078e0019 */
[--C-:B------:R-:W-:Y:S01]  /*d5c0*/  SHF.R.U64 R48, R24, 0x10, R25.reuse ;  /* 0x0000001018307819 */ /* 0x100fe20000001219 */
[----:B------:R-:W-:Y:S01]  /*d5d0*/  UMOV UR4, 0xffffffff ;  /* 0xffffffff00047882 */ /* 0x000fe20000000000 */
[----:B------:R-:W-:Y:S01]  /*d5e0*/  SHF.R.U32.HI R49, RZ, 0x10, R25 ;  /* 0x00000010ff317819 */ /* 0x000fe20000011619 */
[----:B------:R-:W-:Y:S01]  /*d5f0*/  IMAD.MOV.U32 R25, RZ, RZ, R26 ;  /* 0x000000ffff197224 */ /* 0x000fe200078e001a */
[----:B0-----:R-:W-:Y:S01]  /*d600*/  MOV R44, R27 ;  /* 0x0000001b002c7202 */ /* 0x001fe20000000f00 */
[----:B------:R-:W-:Y:S01]  /*d610*/  IMAD.MOV.U32 R47, RZ, RZ, R35 ;  /* 0x000000ffff2f7224 */ /* 0x000fe200078e0023 */
[--C-:B------:R-:W-:Y:S01]  /*d620*/  SHF.R.U64 R50, R26, 0x10, R27.reuse ;  /* 0x000000101a327819 */ /* 0x100fe2000000121b */
[----:B------:R-:W-:Y:S01]  /*d630*/  IMAD.MOV.U32 R26, RZ, RZ, R28 ;  /* 0x000000ffff1a7224 */ /* 0x000fe200078e001c */
[----:B------:R-:W-:Y:S01]  /*d640*/  SHF.R.U32.HI R51, RZ, 0x10, R27 ;  /* 0x00000010ff337819 */ /* 0x000fe2000001161b */
[----:B------:R-:W-:Y:S01]  /*d650*/  IMAD.MOV.U32 R27, RZ, RZ, R29 ;  /* 0x000000ffff1b7224 */ /* 0x000fe200078e001d */
[----:B------:R-:W-:Y:S01]  /*d660*/  MOV R3, R24 ;  /* 0x0000001800037202 */ /* 0x000fe20000000f00 */
[----:B------:R-:W-:Y:S01]  /*d670*/  IMAD.MOV.U32 R45, RZ, RZ, R31 ;  /* 0x000000ffff2d7224 */ /* 0x000fe200078e001f */
[--C-:B------:R-:W-:Y:S01]  /*d680*/  SHF.R.U64 R52, R28, 0x10, R29.reuse ;  /* 0x000000101c347819 */ /* 0x100fe2000000121d */
[----:B------:R-:W-:Y:S01]  /*d690*/  IMAD.MOV.U32 R24, RZ, RZ, R6 ;  /* 0x000000ffff187224 */ /* 0x000fe200078e0006 */
[----:B------:R-:W-:Y:S01]  /*d6a0*/  SHF.R.U32.HI R53, RZ, 0x10, R29 ;  /* 0x00000010ff357819 */ /* 0x000fe2000001161d */
[----:B------:R-:W-:Y:S01]  /*d6b0*/  IMAD.MOV.U32 R21, RZ, RZ, R5 ;  /* 0x000000ffff157224 */ /* 0x000fe200078e0005 */
[----:B------:R-:W-:Y:S01]  /*d6c0*/  MOV R28, R30 ;  /* 0x0000001e001c7202 */ /* 0x000fe20000000f00 */
[----:B------:R-:W-:Y:S01]  /*d6d0*/  IMAD.MOV.U32 R42, RZ, RZ, R14 ;  /* 0x000000ffff2a7224 */ /* 0x000fe200078e000e */
[----:B------:R-:W-:Y:S01]  /*d6e0*/  SHF.R.U64 R54, R30, 0x10, R31 ;  /* 0x000000101e367819 */ /* 0x000fe2000000121f */
[----:B------:R-:W-:Y:S01]  /*d6f0*/  IMAD.MOV.U32 R30, RZ, RZ, R32 ;  /* 0x000000ffff1e7224 */ /* 0x000fe200078e0020 */
[----:B------:R-:W-:Y:S01]  /*d700*/  SHF.R.U64 R58, R34, 0x10, R35 ;  /* 0x00000010223a7819 */ /* 0x000fe20000001223 */
[----:B------:R-:W-:Y:S01]  /*d710*/  IMAD.MOV.U32 R43, RZ, RZ, R15 ;  /* 0x000000ffff2b7224 */ /* 0x000fe200078e000f */
[----:B------:R-:W-:-:S02]  /*d720*/  SHF.R.U32.HI R59, RZ, 0x10, R35 ;  /* 0x00000010ff3b7819 */ /* 0x000fc40000011623 */
[----:B------:R-:W-:Y:S02]  /*d730*/  SHF.R.U32.HI R55, RZ, 0x10, R31 ;  /* 0x00000010ff377819 */ /* 0x000fe4000001161f */
[----:B------:R-:W-:Y:S02]  /*d740*/  MOV R46, R33 ;  /* 0x00000021002e7202 */ /* 0x000fe40000000f00 */
[--C-:B------:R-:W-:Y:S01]  /*d750*/  SHF.R.U64 R56, R32, 0x10, R33.reuse ;  /* 0x0000001020387819 */ /* 0x100fe20000001221 */
[----:B------:R-:W-:Y:S01]  /*d760*/  IMAD.MOV.U32 R32, RZ, RZ, R34 ;  /* 0x000000ffff207224 */ /* 0x000fe200078e0022 */
[----:B------:R-:W-:Y:S02]  /*d770*/  SHF.R.U32.HI R57, RZ, 0x10, R33 ;  /* 0x00000010ff397819 */ /* 0x000fe40000011621 */
[----:B------:R-:W-:Y:S02]  /*d780*/  MOV R29, R7 ;  /* 0x00000007001d7202 */ /* 0x000fe40000000f00 */
[--C-:B------:R-:W-:Y:S01]  /*d790*/  SHF.R.U64 R62, R6, 0x10, R7.reuse ;  /* 0x00000010063e7819 */ /* 0x100fe20000001207 */
[----:B------:R-:W-:Y:S01]  /*d7a0*/  IMAD.MOV.U32 R6, RZ, RZ, R8 ;  /* 0x000000ffff067224 */ /* 0x000fe200078e0008 */
[----:B------:R-:W-:Y:S01]  /*d7b0*/  SHF.R.U32.HI R63, RZ, 0x10, R7 ;  /* 0x00000010ff3f7819 */ /* 0x000fe20000011607 */
[----:B------:R-:W-:Y:S01]  /*d7c0*/  IMAD.MOV.U32 R7, RZ, RZ, R9 ;  /* 0x000000ffff077224 */ /* 0x000fe200078e0009 */
[----:B------:R-:W-:-:S02]  /*d7d0*/  PRMT R35, R25, 0x5410, R44 ;  /* 0x0000541019237816 */ /* 0x000fc4000000002c */
[----:B------:R-:W-:Y:S01]  /*d7e0*/  SHF.R.U64 R64, R8, 0x10, R9 ;  /* 0x0000001008407819 */ /* 0x000fe20000001209 */
[----:B------:R-:W-:Y:S01]  /*d7f0*/  IMAD.MOV.U32 R8, RZ, RZ, R11 ;  /* 0x000000ffff087224 */ /* 0x000fe200078e000b */
[----:B------:R-:W-:Y:S01]  /*d800*/  SHF.R.U32.HI R65, RZ, 0x10, R9 ;  /* 0x00000010ff417819 */ /* 0x000fe20000011609 */
[----:B------:R-:W-:Y:S01]  /*d810*/  IMAD.MOV.U32 R9, RZ, RZ, R12 ;  /* 0x000000ffff097224 */ /* 0x000fe200078e000c */
[----:B------:R-:W-:Y:S02]  /*d820*/  MOV R31, R10 ;  /* 0x0000000a001f7202 */ /* 0x000fe40000000f00 */
[----:B------:R-:W-:Y:S02]  /*d830*/  SHF.R.U64 R66, R10, 0x10, R11 ;  /* 0x000000100a427819 */ /* 0x000fe4000000120b */
[----:B------:R-:W-:Y:S02]  /*d840*/  PRMT R33, R3, 0x5410, R41 ;  /* 0x0000541003217816 */ /* 0x000fe40000000029 */
[----:B------:R-:W-:-:S02]  /*d850*/  PRMT R25, R26, 0x5410, R27 ;  /* 0x000054101a197816 */ /* 0x000fc4000000001b */
[----:B------:R-:W-:Y:S02]  /*d860*/  MOV R20, R4 ;  /* 0x0000000400147202 */ /* 0x000fe40000000f00 */
[--C-:B------:R-:W-:Y:S02]  /*d870*/  SHF.R.U64 R60, R4, 0x10, R5.reuse ;  /* 0x00000010043c7819 */ /* 0x100fe40000001205 */
[----:B------:R-:W-:Y:S02]  /*d880*/  SHF.R.U32.HI R61, RZ, 0x10, R5 ;  /* 0x00000010ff3d7819 */ /* 0x000fe40000011605 */
[----:B------:R-:W-:Y:S02]  /*d890*/  SHF.R.U32.HI R67, RZ, 0x10, R11 ;  /* 0x00000010ff437819 */ /* 0x000fe4000001160b */
[----:B------:R-:W-:Y:S02]  /*d8a0*/  MOV R10, R13 ;  /* 0x0000000d000a7202 */ /* 0x000fe40000000f00 */
[----:B------:R-:W-:-:S02]  /*d8b0*/  SHF.R.U64 R68, R12, 0x10, R13 ;  /* 0x000000100c447819 */ /* 0x000fc4000000120d */
[----:B------:R-:W-:Y:S02]  /*d8c0*/  SHF.R.U32.HI R69, RZ, 0x10, R13 ;  /* 0x00000010ff457819 */ /* 0x000fe4000001160d */
[--C-:B------:R-:W-:Y:S02]  /*d8d0*/  SHF.R.U64 R70, R14, 0x10, R15.reuse ;  /* 0x000000100e467819 */ /* 0x100fe4000000120f */
[----:B------:R-:W-:Y:S02]  /*d8e0*/  SHF.R.U32.HI R71, RZ, 0x10, R15 ;  /* 0x00000010ff477819 */ /* 0x000fe4000001160f */
[----:B------:R-:W-:Y:S02]  /*d8f0*/  PRMT R34, R48, 0x5410, R49 ;  /* 0x0000541030227816 */ /* 0x000fe40000000031 */
[----:B------:R-:W-:Y:S02]  /*d900*/  PRMT R41, R50, 0x5410, R51 ;  /* 0x0000541032297816 */ /* 0x000fe40000000033 */
[----:B------:R-:W-:-:S02]  /*d910*/  PRMT R26, R52, 0x5410, R53 ;  /* 0x00005410341a7816 */ /* 0x000fc40000000035 */
[----:B------:R-:W-:Y:S01]  /*d920*/  LEA.HI R3, R205, R205, RZ, 0x1 ;  /* 0x000000cdcd037211 */ /* 0x000fe200078f08ff */
[----:B------:R-:W-:Y:S06]  /*d930*/  BRA.DIV UR4, `(.L_x_602) ;  /* 0x0000010204a47947 */ /* 0x000fec000b800000 */
.L_x_785:
[----:B------:R-:W-:Y:S01]  /*d940*/  UMOV UR4, 0xffffffff ;  /* 0xffffffff00047882 */ /* 0x000fe20000000000 */
[----:B------:R-:W-:Y:S02]  /*d950*/  LOP3.LUT R4, R3, 0xfffffffe, RZ, 0xc0, !PT ;  /* 0xfffffffe03047812 */ /* 0x000fe400078ec0ff */
[----:B------:R-:W-:Y:S05]  /*d960*/  BRA.DIV UR4, `(.L_x_603) ;  /* 0x0000010204c07947 */ /* 0x000fea000b800000 */
.L_x_788:
[----:B------:R-:W-:Y:S01]  /*d970*/  UMOV UR4, 0xffffffff ;  /* 0xffffffff00047882 */ /* 0x000fe20000000000 */
[----:B------:R-:W-:Y:S02]  /*d980*/  IADD3 R4, R205, -R4, RZ ;  /* 0x80000004cd047210 */ /* 0x000fe40007ffe0ff */
[----:B------:R-:W-:Y:S05]  /*d990*/  BRA.DIV UR4, `(.L_x_604) ;  /* 0x0000010204dc7947 */ /* 0x000fea000b800000 */
.L_x_791:
[----:B------:R-:W-:Y:S01]  /*d9a0*/  UMOV UR4, 0xffffffff ;  /* 0xffffffff00047882 */ /* 0x000fe20000000000 */
[----:B------:R-:W-:Y:S02]  /*d9b0*/  SHF.L.U32 R5, R4, 0x1f, RZ ;  /* 0x0000001f04057819 */ /* 0x000fe400000006ff */
[----:B------:R-:W-:Y:S05]  /*d9c0*/  BRA.DIV UR4, `(.L_x_605) ;  /* 0x0000010204f87947 */ /* 0x000fea000b800000 */
.L_x_794:
        /* <DEDUP_REMOVED lines=20> */
.L_x_795:
[----:B------:R-:W-:Y:S05]  /*db10*/  BSYNC B1 ;  /* 0x0000000000017941 */ /* 0x000fea0003800000 */
.L_x_606:
[----:B------:R-:W-:Y:S01]  /*db20*/  BSSY B1, `(.L_x_608) ;  /* 0x0000117000017945 */ /* 0x000fe20003800000 */
[----:B------:R-:W-:-:S03]  /*db30*/  PRMT R24, R70, 0x5410, R71 ;  /* 0x0000541046187816 */ /* 0x000fc60000000047 */
[----:B------:R-:W-:Y:S05]  /*db40*/  @P1 BRA `(.L_x_609) ;  /* 0x0000001000501947 */ /* 0x000fea0003800000 */
[----:B------:R-:W1:Y:S01]  /*db50*/  LDC R43, c[0x0][0x3d4] ;  /* 0x0000f500ff2b7b82 */ /* 0x000e620000000800 */
[----:B------:R-:W-:Y:S01]  /*db60*/  BSSY B2, `(.L_x_610) ;  /* 0x0000060000027945 */ /* 0x000fe20003800000 */
[-C--:B-1----:R-:W-:Y:S02]  /*db70*/  ISETP.GE.AND P0, PT, R22, R43.reuse, PT ;  /* 0x0000002b1600720c */ /* 0x082fe40003f06270 */
[-C--:B------:R-:W-:Y:S02]  /*db80*/  ISETP.GE.AND P1, PT, R184, R43.reuse, PT ;  /* 0x0000002bb800720c */ /* 0x080fe40003f26270 */
[----:B------:R-:W-:-:S09]  /*db90*/  ISETP.GE.AND P2, PT, R185, R43, PT ;  /* 0x0000002bb900720c */ /* 0x000fd20003f46270 */
[----:B------:R-:W-:Y:S05]  /*dba0*/  @P0 BRA `(.L_x_611) ;  /* 0x00000004006c0947 */ /* 0x000fea0003800000 */
[----:B------:R-:W-:Y:S01]  /*dbb0*/  LEA.HI R6, R43, R208, RZ, 0x1d ;  /* 0x000000d02b067211 */ /* 0x000fe200078fe8ff */
[----:B------:R-:W-:Y:S01]  /*dbc0*/  HADD2.F32 R52, -RZ, R36.H0_H0 ;  /* 0x20000024ff347230 */ /* 0x000fe20000004100 */
[----:B------:R-:W-:Y:S01]  /*dbd0*/  LOP3.LUT R4, R189, 0x38, R22, 0xf8, !PT ;  /* 0x00000038bd047812 */ /* 0x000fe200078ef816 */
[----:B------:R-:W-:Y:S01]  /*dbe0*/  HADD2.F32 R51, -RZ, R33.H0_H0 ;  /* 0x20000021ff337230 */ /* 0x000fe20000004100 */
[----:B0-----:R-:W-:Y:S01]  /*dbf0*/  SHF.R.S32.HI R5, RZ, 0x1f, R6 ;  /* 0x0000001fff057819 */ /* 0x001fe20000011406 */
[----:B------:R-:W-:-:S03]  /*dc00*/  HADD2.F32 R53, -RZ, R37.H0_H0 ;  /* 0x20000025ff357230 */ /* 0x000fc60000004100 */
[----:B------:R-:W-:Y:S01]  /*dc10*/  LEA.HI R7, R5, R6, RZ, 0x3 ;  /* 0x0000000605077211 */ /* 0x000fe200078f18ff */
[----:B------:R-:W-:Y:S01]  /*dc20*/  IMAD.SHL.U32 R6, R6, 0x8, RZ ;  /* 0x0000000806067824 */ /* 0x000fe200078e00ff */
[----:B------:R-:W-:-:S03]  /*dc30*/  LOP3.LUT R5, R4, R191, RZ, 0x3c, !PT ;  /* 0x000000bf04057212 */ /* 0x000fc600078e3cff */
[----:B------:R-:W-:Y:S01]  /*dc40*/  IMAD.SHL.U32 R7, R7, 0x400, RZ ;  /* 0x0000040007077824 */ /* 0x000fe200078e00ff */
[----:B------:R-:W-:Y:S02]  /*dc50*/  LOP3.LUT R6, R189, 0x38, R6, 0xf8, !PT ;  /* 0x00000038bd067812 */ /* 0x000fe400078ef806 */
[----:B------:R-:W-:Y:S02]  /*dc60*/  LEA R5, R190, R5, 0x9 ;  /* 0x00000005be057211 */ /* 0x000fe400078e48ff */
[----:B------:R-:W-:Y:S02]  /*dc70*/  LOP3.LUT R7, R7, 0x7fffe000, RZ, 0xc0, !PT ;  /* 0x7fffe00007077812 */ /* 0x000fe400078ec0ff */
[----:B------:R-:W-:Y:S01]  /*dc80*/  LOP3.LUT R9, R6, R191, RZ, 0x3c, !PT ;  /* 0x000000bf06097212 */ /* 0x000fe200078e3cff */
[----:B------:R-:W-:Y:S02]  /*dc90*/  IMAD R58, R5, 0x2, R2 ;  /* 0x00000002053a7824 */ /* 0x000fe400078e0202 */
[----:B------:R-:W-:-:S03]  /*dca0*/  IMAD R8, R190, 0x200, R7 ;  /* 0x00000200be087824 */ /* 0x000fc600078e0207 */
[----:B------:R-:W0:Y:S02]  /*dcb0*/  LDS.128 R4, [R58+0x10400] ;  /* 0x010400003a047984 */ /* 0x000e240000000c00 */
[----:B------:R-:W-:-:S05]  /*dcc0*/  IADD3 R9, R8, R9, RZ ;  /* 0x0000000908097210 */ /* 0x000fca0007ffe0ff */
[----:B------:R-:W-:-:S05]  /*dcd0*/  IMAD R60, R9, 0x2, R2 ;  /* 0x00000002093c7824 */ /* 0x000fca00078e0202 */
[----:B------:R-:W1:Y:S01]  /*dce0*/  LDS.128 R8, [R60+0x10400] ;  /* 0x010400003c087984 */ /* 0x000e620000000c00 */
[--C-:B0-----:R-:W-:Y:S02]  /*dcf0*/  HADD2.F32 R42, -RZ, R4.reuse.H0_H0 ;  /* 0x20000004ff2a7230 */ /* 0x101fe40000004100 */
[----:B------:R-:W-:Y:S02]  /*dd00*/  HADD2.F32 R4, -RZ, R4.H1_H1 ;  /* 0x30000004ff047230 */ /* 0x000fe40000004100 */
[--C-:B------:R-:W-:Y:S02]  /*dd10*/  HADD2.F32 R44, -RZ, R5.reuse.H0_H0 ;  /* 0x20000005ff2c7230 */ /* 0x100fe40000004100 */
[----:B------:R-:W-:Y:S02]  /*dd20*/  HADD2.F32 R5, -RZ, R5.H1_H1 ;  /* 0x30000005ff057230 */ /* 0x000fe40000004100 */
[--C-:B------:R-:W-:Y:S02]  /*dd30*/  HADD2.F32 R45, -RZ, R6.reuse.H0_H0 ;  /* 0x20000006ff2d7230 */ /* 0x100fe40000004100 */
[----:B------:R-:W-:-:S02]  /*dd40*/  HADD2.F32 R6, -RZ, R6.H1_H1 ;  /* 0x30000006ff067230 */ /* 0x000fc40000004100 */
[--C-:B-1----:R-:W-:Y:S02]  /*dd50*/  HADD2.F32 R47, -RZ, R8.reuse.H0_H0 ;  /* 0x20000008ff2f7230 */ /* 0x102fe40000004100 */
[----:B------:R-:W-:Y:S02]  /*dd60*/  HADD2.F32 R8, -RZ, R8.H1_H1 ;  /* 0x30000008ff087230 */ /* 0x000fe40000004100 */
[----:B------:R-:W-:Y:S02]  /*dd70*/  HADD2.F32 R48, -RZ, R9.H0_H0 ;  /* 0x20000009ff307230 */ /* 0x000fe40000004100 */
[C---:B------:R-:W-:Y:S01]  /*dd80*/  FMUL.FTZ R55, R47.reuse, R52 ;  /* 0x000000342f377220 */ /* 0x040fe20000410000 */
[----:B------:R-:W-:Y:S01]  /*dd90*/  FMUL.FTZ R57, R47, R51 ;  /* 0x000000332f397220 */ /* 0x000fe20000410000 */
[----:B------:R-:W-:Y:S02]  /*dda0*/  HADD2.F32 R47, -RZ, R34.H0_H0 ;  /* 0x20000022ff2f7230 */ /* 0x000fe40000004100 */
[----:B------:R-:W-:Y:S01]  /*ddb0*/  FMUL.FTZ R59, R8, R53 ;  /* 0x00000035083b7220 */ /* 0x000fe20000410000 */
[----:B------:R-:W-:Y:S01]  /*ddc0*/  FFMA.FTZ R54, R42, R51, -R55 ;  /* 0x000000332a367223 */ /* 0x000fe20000010837 */
[----:B------:R-:W-:-:S02]  /*ddd0*/  HADD2.F32 R55, -RZ, R36.H1_H1 ;  /* 0x30000024ff377230 */ /* 0x000fc40000004100 */
[----:B------:R-:W-:Y:S01]  /*dde0*/  FFMA.FTZ R57, R42, R52, R57 ;  /* 0x000000342a397223 */ /* 0x000fe20000010039 */
[----:B------:R-:W-:Y:S02]  /*ddf0*/  HADD2.F32 R51, -RZ, R33.H1_H1 ;  /* 0x30000021ff337230 */ /* 0x000fe40000004100 */
[-C--:B------:R-:W-:Y:S01]  /*de00*/  FMUL.FTZ R61, R8, R47.reuse ;  /* 0x0000002f083d7220 */ /* 0x080fe20000410000 */
[----:B------:R-:W-:Y:S01]  /*de10*/  FFMA.FTZ R59, R4, R47, -R59 ;  /* 0x0000002f043b7223 */ /* 0x000fe2000001083b */
[----:B------:R-:W-:Y:S02]  /*de20*/  HADD2.F32 R9, -RZ, R9.H1_H1 ;  /* 0x30000009ff097230 */ /* 0x000fe40000004100 */
[C---:B------:R-:W-:Y:S01]  /*de30*/  FMUL.FTZ R47, R48.reuse, R55 ;  /* 0x00000037302f7220 */ /* 0x040fe20000410000 */
[----:B------:R-:W-:Y:S02]  /*de40*/  HADD2.F32 R42, -RZ, R37.H1_H1 ;  /* 0x30000025ff2a7230 */ /* 0x000fe40000004100 */
[----:B------:R-:W-:Y:S01]  /*de50*/  FMUL.FTZ R8, R48, R51 ;  /* 0x0000003330087220 */ /* 0x000fe20000410000 */
[----:B------:R-:W-:Y:S01]  /*de60*/  FFMA.FTZ R48, R4, R53, R61 ;  /* 0x0000003504307223 */ /* 0x000fe2000001003d */
[----:B------:R-:W-:-:S02]  /*de70*/  HADD2.F32 R4, -RZ, R34.H1_H1 ;  /* 0x30000022ff047230 */ /* 0x000fc40000004100 */
[C---:B------:R-:W-:Y:S01]  /*de80*/  FFMA.FTZ R51, R44.reuse, R51, -R47 ;  /* 0x000000332c337223 */ /* 0x040fe2000001082f */
[----:B------:R-:W-:Y:S01]  /*de90*/  FFMA.FTZ R55, R44, R55, R8 ;  /* 0x000000372c377223 */ /* 0x000fe20000010008 */
[----:B------:R-:W-:Y:S02]  /*dea0*/  HADD2.F32 R49, -RZ, R10.H0_H0 ;  /* 0x2000000aff317230 */ /* 0x000fe40000004100 */
[C---:B------:R-:W-:Y:S01]  /*deb0*/  FMUL.FTZ R52, R9.reuse, R42 ;  /* 0x0000002a09347220 */ /* 0x040fe20000410000 */
[----:B------:R-:W-:Y:S02]  /*dec0*/  HADD2.F32 R44, -RZ, R38.H0_H0 ;  /* 0x20000026ff2c7230 */ /* 0x000fe40000004100 */
[-C--:B------:R-:W-:Y:S01]  /*ded0*/  FMUL.FTZ R56, R9, R4.reuse ;  /* 0x0000000409387220 */ /* 0x080fe20000410000 */
[----:B------:R-:W-:Y:S02]  /*dee0*/  HADD2.F32 R8, -RZ, R35.H0_H0 ;  /* 0x20000023ff087230 */ /* 0x000fe40000004100 */
[----:B------:R-:W-:Y:S01]  /*def0*/  FFMA.FTZ R52, R5, R4, -R52 ;  /* 0x0000000405347223 */ /* 0x000fe20000010834 */
[----:B------:R-:W-:-:S02]  /*df00*/  HADD2.F32 R10, -RZ, R10.H1_H1 ;  /* 0x3000000aff0a7230 */ /* 0x000fc40000004100 */
[C---:B------:R-:W-:Y:S01]  /*df10*/  FMUL.FTZ R4, R49.reuse, R44 ;  /* 0x0000002c31047220 */ /* 0x040fe20000410000 */
[----:B------:R-:W-:Y:S02]  /*df20*/  HADD2.F32 R47, -RZ, R39.H0_H0 ;  /* 0x20000027ff2f7230 */ /* 0x000fe40000004100 */
[----:B------:R-:W-:Y:S01]  /*df30*/  FMUL.FTZ R49, R49, R8 ;  /* 0x0000000831317220 */ /* 0x000fe20000410000 */
[----:B------:R-:W-:Y:S02]  /*df40*/  HADD2.F32 R9, -RZ, R41.H0_H0 ;  /* 0x20000029ff097230 */ /* 0x000fe40000004100 */
[----:B------:R-:W-:Y:S01]  /*df50*/  FFMA.FTZ R56, R5, R42, R56 ;  /* 0x0000002a05387223 */ /* 0x000fe20000010038 */
[C---:B------:R-:W-:Y:S01]  /*df60*/  FFMA.FTZ R42, R45.reuse, R8, -R4 ;  /* 0x000000082d2a7223 */ /* 0x040fe20000010804 */
[C---:B------:R-:W-:Y:S01]  /*df70*/  FMUL.FTZ R5, R10.reuse, R47 ;  /* 0x0000002f0a057220 */ /* 0x040fe20000410000 */
[----:B------:R-:W-:Y:S01]  /*df80*/  FFMA.FTZ R49, R45, R44, R49 ;  /* 0x0000002c2d317223 */ /* 0x000fe20000010031 */
[----:B------:R-:W-:Y:S01]  /*df90*/  FMUL.FTZ R53, R10, R9 ;  /* 0x000000090a357220 */ /* 0x000fe20000410000 */
[----:B------:R-:W-:-:S02]  /*dfa0*/  HADD2.F32 R50, -RZ, R11.H0_H0 ;  /* 0x2000000bff327230 */ /* 0x000fc40000004100 */
[C---:B------:R-:W-:Y:S01]  /*dfb0*/  FFMA.FTZ R45, R6.reuse, R9, -R5 ;  /* 0x00000009062d7223 */ /* 0x040fe20000010805 */
[----:B------:R-:W-:Y:S02]  /*dfc0*/  HADD2.F32 R9, -RZ, R38.H1_H1 ;  /* 0x30000026ff097230 */ /* 0x000fe40000004100 */
[----:B------:R-:W-:Y:S01]  /*dfd0*/  FFMA.FTZ R10, R6, R47, R53 ;  /* 0x0000002f060a7223 */ /* 0x000fe20000010035 */
[----:B------:R-:W-:Y:S02]  /*dfe0*/  HADD2.F32 R11, -RZ, R11.H1_H1 ;  /* 0x3000000bff0b7230 */ /* 0x000fe40000004100 */
[----:B------:R-:W-:Y:S02]  /*dff0*/  HADD2.F32 R5, -RZ, R35.H1_H1 ;  /* 0x30000023ff057230 */ /* 0x000fe40000004100 */
[----:B------:R-:W-:Y:S01]  /*e000*/  FMUL.FTZ R47, R50, R9 ;  /* 0x00000009322f7220 */ /* 0x000fe20000410000 */
[----:B------:R-:W-:Y:S01]  /*e010*/  HADD2.F32 R8, -RZ, R39.H1_H1 ;  /* 0x30000027ff087230 */ /* 0x000fe20000004100 */
[----:B------:R-:W-:Y:S01]  /*e020*/  F2FP.F16.F32.PACK_AB R10, R10, R49 ;  /* 0x000000310a0a723e */ /* 0x000fe200000000ff */
[----:B------:R-:W-:-:S02]  /*e030*/  HADD2.F32 R4, -RZ, R41.H1_H1 ;  /* 0x30000029ff047230 */ /* 0x000fc40000004100 */
[-C--:B------:R-:W-:Y:S01]  /*e040*/  FMUL.FTZ R50, R50, R5.reuse ;  /* 0x0000000532327220 */ /* 0x080fe20000410000 */
[--C-:B------:R-:W-:Y:S02]  /*e050*/  HADD2.F32 R46, -RZ, R7.reuse.H0_H0 ;  /* 0x20000007ff2e7230 */ /* 0x100fe40000004100 */
[C---:B------:R-:W-:Y:S01]  /*e060*/  FMUL.FTZ R6, R11.reuse, R8 ;  /* 0x000000080b067220 */ /* 0x040fe20000410000 */
[----:B------:R-:W-:Y:S02]  /*e070*/  HADD2.F32 R7, -RZ, R7.H1_H1 ;  /* 0x30000007ff077230 */ /* 0x000fe40000004100 */
[-C--:B------:R-:W-:Y:S01]  /*e080*/  FMUL.FTZ R53, R11, R4.reuse ;  /* 0x000000040b357220 */ /* 0x080fe20000410000 */
[C---:B------:R-:W-:Y:S01]  /*e090*/  FFMA.FTZ R47, R46.reuse, R5, -R47 ;  /* 0x000000052e2f7223 */ /* 0x040fe2000001082f */
[----:B------:R-:W-:Y:S01]  /*e0a0*/  FFMA.FTZ R11, R46, R9, R50 ;  /* 0x000000092e0b7223 */ /* 0x000fe20000010032 */
[C---:B------:R-:W-:Y:S01]  /*e0b0*/  FFMA.FTZ R44, R7.reuse, R4, -R6 ;  /* 0x00000004072c7223 */ /* 0x040fe20000010806 */
[----:B------:R-:W-:Y:S01]  /*e0c0*/  FFMA.FTZ R46, R7, R8, R53 ;  /* 0x00000008072e7223 */ /* 0x000fe20000010035 */
[----:B------:R-:W-:-:S02]  /*e0d0*/  F2FP.F16.F32.PACK_AB R4, R59, R54 ;  /* 0x000000363b04723e */ /* 0x000fc400000000ff */
[----:B------:R-:W-:Y:S02]  /*e0e0*/  F2FP.F16.F32.PACK_AB R5, R52, R51 ;  /* 0x000000333405723e */ /* 0x000fe400000000ff */
[----:B------:R-:W-:Y:S02]  /*e0f0*/  F2FP.F16.F32.PACK_AB R6, R45, R42 ;  /* 0x0000002a2d06723e */ /* 0x000fe400000000ff */
[----:B------:R-:W-:Y:S02]  /*e100*/  F2FP.F16.F32.PACK_AB R7, R44, R47 ;  /* 0x0000002f2c07723e */ /* 0x000fe400000000ff */
[----:B------:R-:W-:Y:S02]  /*e110*/  F2FP.F16.F32.PACK_AB R8, R48, R57 ;  /* 0x000000393008723e */ /* 0x000fe400000000ff */
[----:B------:R-:W-:Y:S01]  /*e120*/  F2FP.F16.F32.PACK_AB R9, R56, R55 ;  /* 0x000000373809723e */ /* 0x000fe200000000ff */
[----:B------:R1:W-:Y:S01]  /*e130*/  STS.128 [R58+0x10400], R4 ;  /* 0x010400043a007388 */ /* 0x0003e20000000c00 */
[----:B------:R-:W-:-:S05]  /*e140*/  F2FP.F16.F32.PACK_AB R11, R46, R11 ;  /* 0x0000000b2e0b723e */ /* 0x000fca00000000ff */
[----:B------:R1:W-:Y:S02]  /*e150*/  STS.128 [R60+0x10400], R8 ;  /* 0x010400083c007388 */ /* 0x0003e40000000c00 */
.L_x_611:
[----:B------:R-:W-:Y:S05]  /*e160*/  BSYNC B2 ;  /* 0x0000000000027941 */ /* 0x000fea0003800000 */
.L_x_610:
[----:B------:R-:W-:Y:S04]  /*e170*/  BSSY B2, `(.L_x_612) ;  /* 0x0000059000027945 */ /* 0x000fe80003800000 */
[----:B------:R-:W-:Y:S05]  /*e180*/  @P1 BRA `(.L_x_613) ;  /* 0x00000004005c1947 */ /* 0x000fea0003800000 */
[----:B-1----:R-:W-:Y:S01]  /*e190*/  LEA.HI R4, R43, R210, RZ, 0x1d ;  /* 0x000000d22b047211 */ /* 0x002fe200078fe8ff */
[----:B------:R-:W-:Y:S02]  /*e1a0*/  HADD2.F32 R55, -RZ, R29.H0_H0 ;  /* 0x2000001dff377230 */ /* 0x000fe40000004100 */
[----:B------:R-:W-:Y:S01]  /*e1b0*/  HADD2.F32 R53, -RZ, R25.H0_H0 ;  /* 0x20000019ff357230 */ /* 0x000fe20000004100 */
[----:B0-----:R-:W-:Y:S01]  /*e1c0*/  SHF.R.S32.HI R5, RZ, 0x1f, R4 ;  /* 0x0000001fff057819 */ /* 0x001fe20000011404 */
[----:B------:R-:W-:-:S03]  /*e1d0*/  HADD2.F32 R57, -RZ, R30.H0_H0 ;  /* 0x2000001eff397230 */ /* 0x000fc60000004100 */
[----:B------:R-:W-:Y:S01]  /*e1e0*/  LEA.HI R5, R5, R4, RZ, 0x3 ;  /* 0x0000000405057211 */ /* 0x000fe200078f18ff */
[----:B------:R-:W-:-:S03]  /*e1f0*/  IMAD.SHL.U32 R4, R4, 0x8, RZ ;  /* 0x0000000804047824 */ /* 0x000fc600078e00ff */
[----:B------:R-:W-:Y:S02]  /*e200*/  SHF.L.U32 R5, R5, 0xa, RZ ;  /* 0x0000000a05057819 */ /* 0x000fe400000006ff */
[----:B------:R-:W-:Y:S02]  /*e210*/  LOP3.LUT R4, R189, 0x38, R4, 0xf8, !PT ;  /* 0x00000038bd047812 */ /* 0x000fe400078ef804 */
[----:B------:R-:W-:Y:S02]  /*e220*/  LOP3.LUT R5, R5, 0x7fffe000, RZ, 0xc0, !PT ;  /* 0x7fffe00005057812 */ /* 0x000fe400078ec0ff */
[----:B------:R-:W-:-:S03]  /*e230*/  LOP3.LUT R9, R4, R191, RZ, 0x3c, !PT ;  /* 0x000000bf04097212 */ /* 0x000fc600078e3cff */
[----:B------:R-:W-:Y:S02]  /*e240*/  IMAD R8, R190, 0x200, R5 ;  /* 0x00000200be087824 */ /* 0x000fe400078e0205 */
[----:B------:R-:W0:Y:S02]  /*e250*/  LDS.128 R4, [R218] ;  /* 0x00000000da047984 */ /* 0x000e240000000c00 */
[----:B------:R-:W-:-:S05]  /*e260*/  IMAD.IADD R9, R8, 0x1, R9 ;  /* 0x0000000108097824 */ /* 0x000fca00078e0209 */
[----:B------:R-:W-:-:S05]  /*e270*/  LEA R42, R9, R2, 0x1 ;  /* 0x00000002092a7211 */ /* 0x000fca00078e08ff */
        /* <DEDUP_REMOVED lines=12> */
[----:B------:R-:W-:Y:S02]  /*e340*/  HADD2.F32 R48, -RZ, R29.H1_H1 ;  /* 0x3000001dff307230 */ /* 0x000fe40000004100 */
[----:B------:R-:W-:Y:S01]  /*e350*/  FMUL.FTZ R63, R8, R57 ;  /* 0x00000039083f7220 */ /* 0x000fe20000410000 */
[----:B------:R-:W-:Y:S01]  /*e360*/  FFMA.FTZ R59, R44, R53, -R59 ;  /* 0x000000352c3b7223 */ /* 0x000fe2000001083b */
[----:B------:R-:W-:-:S02]  /*e370*/  HADD2.F32 R53, -RZ, R26.H0_H0 ;  /* 0x2000001aff357230 */ /* 0x000fc40000004100 */
[----:B------:R-:W-:Y:S01]  /*e380*/  FFMA.FTZ R61, R44, R55, R61 ;  /* 0x000000372c3d7223 */ /* 0x000fe2000001003d */
[----:B------:R-:W-:Y:S02]  /*e390*/  HADD2.F32 R44, -RZ, R25.H1_H1 ;  /* 0x30000019ff2c7230 */ /* 0x000fe40000004100 */
[C---:B------:R-:W-:Y:S01]  /*e3a0*/  FMUL.FTZ R56, R49.reuse, R48 ;  /* 0x0000003031387220 */ /* 0x040fe20000410000 */
[----:B------:R-:W-:Y:S02]  /*e3b0*/  HADD2.F32 R9, -RZ, R9.H1_H1 ;  /* 0x30000009ff097230 */ /* 0x000fe40000004100 */
[-C--:B------:R-:W-:Y:S01]  /*e3c0*/  FMUL.FTZ R55, R8, R53.reuse ;  /* 0x0000003508377220 */ /* 0x080fe20000410000 */
[C---:B------:R-:W-:Y:S01]  /*e3d0*/  FFMA.FTZ R52, R4.reuse, R53, -R63 ;  /* 0x0000003504347223 */ /* 0x040fe2000001083f */
[----:B------:R-:W-:Y:S01]  /*e3e0*/  FMUL.FTZ R49, R49, R44 ;  /* 0x0000002c31317220 */ /* 0x000fe20000410000 */
[----:B------:R-:W-:Y:S02]  /*e3f0*/  HADD2.F32 R8, -RZ, R30.H1_H1 ;  /* 0x3000001eff087230 */ /* 0x000fe40000004100 */
[----:B------:R-:W-:Y:S01]  /*e400*/  FFMA.FTZ R54, R4, R57, R55 ;  /* 0x0000003904367223 */ /* 0x000fe20000010037 */
[----:B------:R-:W-:-:S02]  /*e410*/  HADD2.F32 R4, -RZ, R26.H1_H1 ;  /* 0x3000001aff047230 */ /* 0x000fc40000004100 */
[C---:B------:R-:W-:Y:S01]  /*e420*/  FFMA.FTZ R48, R45.reuse, R48, R49 ;  /* 0x000000302d307223 */ /* 0x040fe20000010031 */
[--C-:B------:R-:W-:Y:S02]  /*e430*/  HADD2.F32 R50, -RZ, R10.reuse.H0_H0 ;  /* 0x2000000aff327230 */ /* 0x100fe40000004100 */
[----:B------:R-:W-:Y:S01]  /*e440*/  FFMA.FTZ R56, R45, R44, -R56 ;  /* 0x0000002c2d387223 */ /* 0x000fe20000010838 */
[----:B------:R-:W-:Y:S02]  /*e450*/  HADD2.F32 R49, -RZ, R31.H0_H0 ;  /* 0x2000001fff317230 */ /* 0x000fe40000004100 */
[C---:B------:R-:W-:Y:S01]  /*e460*/  FMUL.FTZ R44, R9.reuse, R8 ;  /* 0x00000008092c7220 */ /* 0x040fe20000410000 */
[----:B------:R-:W-:Y:S02]  /*e470*/  HADD2.F32 R45, -RZ, R27.H0_H0 ;  /* 0x2000001bff2d7230 */ /* 0x000fe40000004100 */
[----:B------:R-:W-:Y:S01]  /*e480*/  FMUL.FTZ R58, R9, R4 ;  /* 0x00000004093a7220 */ /* 0x000fe20000410000 */
[----:B------:R-:W-:-:S02]  /*e490*/  HADD2.F32 R10, -RZ, R10.H1_H1 ;  /* 0x3000000aff0a7230 */ /* 0x000fc40000004100 */
[C---:B------:R-:W-:Y:S01]  /*e4a0*/  FMUL.FTZ R63, R50.reuse, R49 ;  /* 0x00000031323f7220 */ /* 0x040fe20000410000 */
[----:B------:R-:W-:Y:S02]  /*e4b0*/  HADD2.F32 R53, -RZ, R32.H0_H0 ;  /* 0x20000020ff357230 */ /* 0x000fe40000004100 */
[C---:B------:R-:W-:Y:S01]  /*e4c0*/  FFMA.FTZ R55, R5.reuse, R4, -R44 ;  /* 0x0000000405377223 */ /* 0x040fe2000001082c */
[----:B------:R-:W-:Y:S02]  /*e4d0*/  HADD2.F32 R9, -RZ, R28.H0_H0 ;  /* 0x2000001cff097230 */ /* 0x000fe40000004100 */
[-C--:B------:R-:W-:Y:S01]  /*e4e0*/  FMUL.FTZ R50, R50, R45.reuse ;  /* 0x0000002d32327220 */ /* 0x080fe20000410000 */
[----:B------:R-:W-:Y:S01]  /*e4f0*/  FFMA.FTZ R57, R5, R8, R58 ;  /* 0x0000000805397223 */ /* 0x000fe2000001003a */
[----:B------:R-:W-:Y:S01]  /*e500*/  FFMA.FTZ R63, R46, R45, -R63 ;  /* 0x0000002d2e3f7223 */ /* 0x000fe2000001083f */
[--C-:B------:R-:W-:Y:S02]  /*e510*/  HADD2.F32 R51, -RZ, R11.reuse.H0_H0 ;  /* 0x2000000bff337230 */ /* 0x100fe40000004100 */
[C---:B------:R-:W-:Y:S01]  /*e520*/  FMUL.FTZ R5, R10.reuse, R53 ;  /* 0x000000350a057220 */ /* 0x040fe20000410000 */
[----:B------:R-:W-:Y:S01]  /*e530*/  FMUL.FTZ R45, R10, R9 ;  /* 0x000000090a2d7220 */ /* 0x000fe20000410000 */
[----:B------:R-:W-:-:S02]  /*e540*/  HADD2.F32 R11, -RZ, R11.H1_H1 ;  /* 0x3000000bff0b7230 */ /* 0x000fc40000004100 */
[----:B------:R-:W-:Y:S01]  /*e550*/  FFMA.FTZ R50, R46, R49, R50 ;  /* 0x000000312e327223 */ /* 0x000fe20000010032 */
[----:B------:R-:W-:Y:S02]  /*e560*/  HADD2.F32 R10, -RZ, R31.H1_H1 ;  /* 0x3000001fff0a7230 */ /* 0x000fe40000004100 */
[C---:B------:R-:W-:Y:S01]  /*e570*/  FFMA.FTZ R46, R6.reuse, R9, -R5 ;  /* 0x00000009062e7223 */ /* 0x040fe20000010805 */
[----:B------:R-:W-:Y:S02]  /*e580*/  HADD2.F32 R44, -RZ, R32.H1_H1 ;  /* 0x30000020ff2c7230 */ /* 0x000fe40000004100 */
[----:B------:R-:W-:Y:S01]  /*e590*/  FFMA.FTZ R45, R6, R53, R45 ;  /* 0x00000035062d7223 */ /* 0x000fe2000001002d */
[----:B------:R-:W-:Y:S02]  /*e5a0*/  HADD2.F32 R4, -RZ, R27.H1_H1 ;  /* 0x3000001bff047230 */ /* 0x000fe40000004100 */
[----:B------:R-:W-:Y:S01]  /*e5b0*/  FMUL.FTZ R6, R51, R10 ;  /* 0x0000000a33067220 */ /* 0x000fe20000410000 */
[----:B------:R-:W-:-:S02]  /*e5c0*/  HADD2.F32 R8, -RZ, R28.H1_H1 ;  /* 0x3000001cff087230 */ /* 0x000fc40000004100 */
[----:B------:R-:W-:Y:S01]  /*e5d0*/  FMUL.FTZ R58, R11, R44 ;  /* 0x0000002c0b3a7220 */ /* 0x000fe20000410000 */
[--C-:B------:R-:W-:Y:S02]  /*e5e0*/  HADD2.F32 R47, -RZ, R7.reuse.H0_H0 ;  /* 0x20000007ff2f7230 */ /* 0x100fe40000004100 */
[----:B------:R-:W-:Y:S01]  /*e5f0*/  FMUL.FTZ R51, R51, R4 ;  /* 0x0000000433337220 */ /* 0x000fe20000410000 */
[----:B------:R-:W-:Y:S02]  /*e600*/  HADD2.F32 R7, -RZ, R7.H1_H1 ;  /* 0x30000007ff077230 */ /* 0x000fe40000004100 */
[----:B------:R-:W-:Y:S01]  /*e610*/  FMUL.FTZ R5, R11, R8 ;  /* 0x000000080b057220 */ /* 0x000fe20000410000 */
[----:B------:R-:W-:Y:S01]  /*e620*/  F2FP.F16.F32.PACK_AB R9, R57, R48 ;  /* 0x000000303909723e */ /* 0x000fe200000000ff */
        /* <DEDUP_REMOVED lines=10> */
[----:B------:R2:W-:Y:S01]  /*e6d0*/  STS.128 [R218], R4 ;  /* 0x00000004da007388 */ /* 0x0005e20000000c00 */
[----:B------:R-:W-:-:S05]  /*e6e0*/  F2FP.F16.F32.PACK_AB R11, R44, R51 ;  /* 0x000000332c0b723e */ /* 0x000fca00000000ff */
[----:B------:R2:W-:Y:S02]  /*e6f0*/  STS.128 [R42+0x10400], R8 ;  /* 0x010400082a007388 */ /* 0x0005e40000000c00 */
.L_x_613:
[----:B------:R-:W-:Y:S05]  /*e700*/  BSYNC B2 ;  /* 0x0000000000027941 */ /* 0x000fea0003800000 */
.L_x_612:
[----:B------:R-:W-:Y:S05]  /*e710*/  @P2 BRA `(.L_x_609) ;  /* 0x00000004005c2947 */ /* 0x000fea0003800000 */
[----:B------:R-:W-:Y:S01]  /*e720*/  LEA.HI R43, R43, R216, RZ, 0x1d ;  /* 0x000000d82b2b7211 */ /* 0x000fe200078fe8ff */
[----:B------:R-:W-:Y:S02]  /*e730*/  HADD2.F32 R52, -RZ, R3.H0_H0 ;  /* 0x20000003ff347230 */ /* 0x000fe40000004100 */
[--C-:B------:R-:W-:Y:S01]  /*e740*/  HADD2.F32 R54, -RZ, R15.reuse.H0_H0 ;  /* 0x2000000fff367230 */ /* 0x100fe20000004100 */
[----:B-12---:R-:W-:Y:S01]  /*e750*/  SHF.R.S32.HI R4, RZ, 0x1f, R43 ;  /* 0x0000001fff047819 */ /* 0x006fe2000001142b */
[----:B------:R-:W-:Y:S02]  /*e760*/  HADD2.F32 R51, -RZ, R20.H0_H0 ;  /* 0x20000014ff337230 */ /* 0x000fe40000004100 */
[----:B------:R-:W-:Y:S01]  /*e770*/  HADD2.F32 R53, -RZ, R15.H1_H1 ;  /* 0x3000000fff357230 */ /* 0x000fe20000004100 */
[----:B0-----:R-:W-:Y:S01]  /*e780*/  LEA.HI R5, R4, R43, RZ, 0x3 ;  /* 0x0000002b04057211 */ /* 0x001fe200078f18ff */
[----:B------:R-:W-:-:S04]  /*e790*/  IMAD.SHL.U32 R4, R43, 0x8, RZ ;  /* 0x000000082b047824 */ /* 0x000fc800078e00ff */
[----:B------:R-:W-:Y:S01]  /*e7a0*/  IMAD.SHL.U32 R5, R5, 0x400, RZ ;  /* 0x0000040005057824 */ /* 0x000fe200078e00ff */
[----:B------:R-:W-:-:S04]  /*e7b0*/  LOP3.LUT R4, R189, 0x38, R4, 0xf8, !PT ;  /* 0x00000038bd047812 */ /* 0x000fc800078ef804 */
[----:B------:R-:W-:Y:S02]  /*e7c0*/  LOP3.LUT R5, R5, 0x7fffe000, RZ, 0xc0, !PT ;  /* 0x7fffe00005057812 */ /* 0x000fe400078ec0ff */
[----:B------:R-:W-:Y:S02]  /*e7d0*/  LOP3.LUT R9, R4, R191, RZ, 0x3c, !PT ;  /* 0x000000bf04097212 */ /* 0x000fe400078e3cff */
[----:B------:R-:W-:Y:S02]  /*e7e0*/  LEA R8, R190, R5, 0x9 ;  /* 0x00000005be087211 */ /* 0x000fe400078e48ff */
[----:B------:R-:W0:Y:S03]  /*e7f0*/  LDS.128 R4, [R215] ;  /* 0x00000000d7047984 */ /* 0x000e260000000c00 */
[----:B------:R-:W-:-:S04]  /*e800*/  IMAD.IADD R9, R8, 0x1, R9 ;  /* 0x0000000108097824 */ /* 0x000fc800078e0209 */
        /* <DEDUP_REMOVED lines=12> */
[-C--:B------:R-:W-:Y:S01]  /*e8d0*/  FMUL.FTZ R58, R47, R52.reuse ;  /* 0x000000342f3a7220 */ /* 0x080fe20000410000 */
[----:B------:R-:W-:Y:S02]  /*e8e0*/  HADD2.F32 R47, -RZ, R12.H0_H0 ;  /* 0x2000000cff2f7230 */ /* 0x000fe40000004100 */
[----:B------:R-:W-:Y:S01]  /*e8f0*/  FMUL.FTZ R55, R8, R51 ;  /* 0x0000003308377220 */ /* 0x000fe20000410000 */
[C---:B------:R-:W-:Y:S01]  /*e900*/  FFMA.FTZ R56, R43.reuse, R52, -R56 ;  /* 0x000000342b387223 */ /* 0x040fe20000010838 */
[----:B------:R-:W-:Y:S01]  /*e910*/  FFMA.FTZ R58, R43, R54, R58 ;  /* 0x000000362b3a7223 */ /* 0x000fe2000001003a */
[----:B------:R-:W-:-:S02]  /*e920*/  HADD2.F32 R43, -RZ, R3.H1_H1 ;  /* 0x30000003ff2b7230 */ /* 0x000fc40000004100 */
[-C--:B------:R-:W-:Y:S01]  /*e930*/  FMUL.FTZ R57, R8, R47.reuse ;  /* 0x0000002f08397220 */ /* 0x080fe20000410000 */
[----:B------:R-:W-:Y:S01]  /*e940*/  FFMA.FTZ R55, R4, R47, -R55 ;  /* 0x0000002f04377223 */ /* 0x000fe20000010837 */
[C---:B------:R-:W-:Y:S01]  /*e950*/  FMUL.FTZ R47, R48.reuse, R53 ;  /* 0x00000035302f7220 */ /* 0x040fe20000410000 */
[----:B------:R-:W-:Y:S02]  /*e960*/  HADD2.F32 R9, -RZ, R9.H1_H1 ;  /* 0x30000009ff097230 */ /* 0x000fe40000004100 */
[----:B------:R-:W-:Y:S01]  /*e970*/  FMUL.FTZ R48, R48, R43 ;  /* 0x0000002b30307220 */ /* 0x000fe20000410000 */
[----:B------:R-:W-:Y:S02]  /*e980*/  HADD2.F32 R52, -RZ, R20.H1_H1 ;  /* 0x30000014ff347230 */ /* 0x000fe40000004100 */
[----:B------:R-:W-:Y:S01]  /*e990*/  FFMA.FTZ R57, R4, R51, R57 ;  /* 0x0000003304397223 */ /* 0x000fe20000010039 */
[----:B------:R-:W-:Y:S02]  /*e9a0*/  HADD2.F32 R4, -RZ, R12.H1_H1 ;  /* 0x3000000cff047230 */ /* 0x000fe40000004100 */
[C---:B------:R-:W-:Y:S01]  /*e9b0*/  FFMA.FTZ R47, R44.reuse, R43, -R47 ;  /* 0x0000002b2c2f7223 */ /* 0x040fe2000001082f */
[----:B------:R-:W-:Y:S01]  /*e9c0*/  FFMA.FTZ R48, R44, R53, R48 ;  /* 0x000000352c307223 */ /* 0x000fe20000010030 */
[----:B------:R-:W-:-:S02]  /*e9d0*/  HADD2.F32 R49, -RZ, R10.H0_H0 ;  /* 0x2000000aff317230 */ /* 0x000fc40000004100 */
[C---:B------:R-:W-:Y:S01]  /*e9e0*/  FMUL.FTZ R54, R9.reuse, R52 ;  /* 0x0000003409367220 */ /* 0x040fe20000410000 */
[----:B------:R-:W-:Y:S02]  /*e9f0*/  HADD2.F32 R8, -RZ, R13.H0_H0 ;  /* 0x2000000dff087230 */ /* 0x000fe40000004100 */
[-C--:B------:R-:W-:Y:S01]  /*ea00*/  FMUL.FTZ R60, R9, R4.reuse ;  /* 0x00000004093c7220 */ /* 0x080fe20000410000 */
[----:B------:R-:W-:Y:S02]  /*ea10*/  HADD2.F32 R44, -RZ, R21.H0_H0 ;  /* 0x20000015ff2c7230 */ /* 0x000fe40000004100 */
[----:B------:R-:W-:Y:S01]  /*ea20*/  FFMA.FTZ R54, R5, R4, -R54 ;  /* 0x0000000405367223 */ /* 0x000fe20000010836 */
[----:B------:R-:W-:Y:S02]  /*ea30*/  HADD2.F32 R10, -RZ, R10.H1_H1 ;  /* 0x3000000aff0a7230 */ /* 0x000fe40000004100 */
[----:B------:R-:W-:Y:S01]  /*ea40*/  FMUL.FTZ R53, R49, R8 ;  /* 0x0000000831357220 */ /* 0x000fe20000410000 */
[----:B------:R-:W-:-:S02]  /*ea50*/  HADD2.F32 R43, -RZ, R24.H0_H0 ;  /* 0x20000018ff2b7230 */ /* 0x000fc40000004100 */
[----:B------:R-:W-:Y:S01]  /*ea60*/  FMUL.FTZ R4, R49, R44 ;  /* 0x0000002c31047220 */ /* 0x000fe20000410000 */
[----:B------:R-:W-:Y:S02]  /*ea70*/  HADD2.F32 R9, -RZ, R14.H0_H0 ;  /* 0x2000000eff097230 */ /* 0x000fe40000004100 */
[----:B------:R-:W-:Y:S01]  /*ea80*/  FFMA.FTZ R49, R5, R52, R60 ;  /* 0x0000003405317223 */ /* 0x000fe2000001003c */
[C---:B------:R-:W-:Y:S01]  /*ea90*/  FFMA.FTZ R53, R45.reuse, R44, R53 ;  /* 0x0000002c2d357223 */ /* 0x040fe20000010035 */
[C---:B------:R-:W-:Y:S01]  /*eaa0*/  FMUL.FTZ R5, R10.reuse, R43 ;  /* 0x0000002b0a057220 */ /* 0x040fe20000410000 */
[----:B------:R-:W-:Y:S01]  /*eab0*/  FFMA.FTZ R51, R45, R8, -R4 ;  /* 0x000000082d337223 */ /* 0x000fe20000010804 */
[-C--:B------:R-:W-:Y:S01]  /*eac0*/  FMUL.FTZ R45, R10, R9.reuse ;  /* 0x000000090a2d7220 */ /* 0x080fe20000410000 */
[----:B------:R-:W-:Y:S02]  /*ead0*/  HADD2.F32 R50, -RZ, R11.H0_H0 ;  /* 0x2000000bff327230 */ /* 0x000fe40000004100 */
[----:B------:R-:W-:Y:S01]  /*eae0*/  FFMA.FTZ R10, R6, R9, -R5 ;  /* 0x00000009060a7223 */ /* 0x000fe20000010805 */
[----:B------:R-:W-:-:S02]  /*eaf0*/  HADD2.F32 R9, -RZ, R21.H1_H1 ;  /* 0x30000015ff097230 */ /* 0x000fc40000004100 */
[----:B------:R-:W-:Y:S01]  /*eb00*/  FFMA.FTZ R44, R6, R43, R45 ;  /* 0x0000002b062c7223 */ /* 0x000fe2000001002d */
[----:B------:R-:W-:Y:S02]  /*eb10*/  HADD2.F32 R5, -RZ, R13.H1_H1 ;  /* 0x3000000dff057230 */ /* 0x000fe40000004100 */
[----:B------:R-:W-:Y:S02]  /*eb20*/  HADD2.F32 R11, -RZ, R11.H1_H1 ;  /* 0x3000000bff0b7230 */ /* 0x000fe40000004100 */
[C---:B------:R-:W-:Y:S01]  /*eb30*/  FMUL.FTZ R43, R50.reuse, R9 ;  /* 0x00000009322b7220 */ /* 0x040fe20000410000 */
[----:B------:R-:W-:Y:S02]  /*eb40*/  HADD2.F32 R8, -RZ, R24.H1_H1 ;  /* 0x30000018ff087230 */ /* 0x000fe40000004100 */
[----:B------:R-:W-:Y:S01]  /*eb50*/  FMUL.FTZ R50, R50, R5 ;  /* 0x0000000532327220 */ /* 0x000fe20000410000 */
[----:B------:R-:W-:Y:S02]  /*eb60*/  HADD2.F32 R4, -RZ, R14.H1_H1 ;  /* 0x3000000eff047230 */ /* 0x000fe40000004100 */
[----:B------:R-:W-:-:S02]  /*eb70*/  HADD2.F32 R46, -RZ, R7.H0_H0 ;  /* 0x20000007ff2e7230 */ /* 0x000fc40000004100 */
[C---:B------:R-:W-:Y:S01]  /*eb80*/  FMUL.FTZ R6, R11.reuse, R8 ;  /* 0x000000080b067220 */ /* 0x040fe20000410000 */
[----:B------:R-:W-:Y:S02]  /*eb90*/  HADD2.F32 R7, -RZ, R7.H1_H1 ;  /* 0x30000007ff077230 */ /* 0x000fe40000004100 */
[-C--:B------:R-:W-:Y:S01]  /*eba0*/  FMUL.FTZ R45, R11, R4.reuse ;  /* 0x000000040b2d7220 */ /* 0x080fe20000410000 */
[C---:B------:R-:W-:Y:S01]  /*ebb0*/  FFMA.FTZ R43, R46.reuse, R5, -R43 ;  /* 0x000000052e2b7223 */ /* 0x040fe2000001082b */
[----:B------:R-:W-:Y:S01]  /*ebc0*/  FFMA.FTZ R11, R46, R9, R50 ;  /* 0x000000092e0b7223 */ /* 0x000fe20000010032 */
[C---:B------:R-:W-:Y:S01]  /*ebd0*/  FFMA.FTZ R46, R7.reuse, R4, -R6 ;  /* 0x00000004072e7223 */ /* 0x040fe20000010806 */
[----:B------:R-:W-:Y:S01]  /*ebe0*/  FFMA.FTZ R50, R7, R8, R45 ;  /* 0x0000000807327223 */ /* 0x000fe2000001002d */
[----:B------:R-:W-:Y:S02]  /*ebf0*/  F2FP.F16.F32.PACK_AB R4, R55, R56 ;  /* 0x000000383704723e */ /* 0x000fe400000000ff */
[----:B------:R-:W-:-:S02]  /*ec00*/  F2FP.F16.F32.PACK_AB R5, R54, R47 ;  /* 0x0000002f3605723e */ /* 0x000fc400000000ff */
[----:B------:R-:W-:Y:S02]  /*ec10*/  F2FP.F16.F32.PACK_AB R6, R10, R51 ;  /* 0x000000330a06723e */ /* 0x000fe400000000ff */
[----:B------:R-:W-:Y:S02]  /*ec20*/  F2FP.F16.F32.PACK_AB R7, R46, R43 ;  /* 0x0000002b2e07723e */ /* 0x000fe400000000ff */
[----:B------:R-:W-:Y:S02]  /*ec30*/  F2FP.F16.F32.PACK_AB R8, R57, R58 ;  /* 0x0000003a3908723e */ /* 0x000fe400000000ff */
[----:B------:R-:W-:Y:S01]  /*ec40*/  F2FP.F16.F32.PACK_AB R9, R49, R48 ;  /* 0x000000303109723e */ /* 0x000fe200000000ff */
[----:B------:R3:W-:Y:S01]  /*ec50*/  STS.128 [R215], R4 ;  /* 0x00000004d7007388 */ /* 0x0007e20000000c00 */
[----:B------:R-:W-:Y:S02]  /*ec60*/  F2FP.F16.F32.PACK_AB R10, R44, R53 ;  /* 0x000000352c0a723e */ /* 0x000fe400000000ff */
[----:B------:R-:W-:-:S05]  /*ec70*/  F2FP.F16.F32.PACK_AB R11, R50, R11 ;  /* 0x0000000b320b723e */ /* 0x000fca00000000ff */
[----:B------:R3:W-:Y:S02]  /*ec80*/  STS.128 [R42+0x10400], R8 ;  /* 0x010400082a007388 */ /* 0x0007e40000000c00 */
.L_x_609:
[----:B------:R-:W-:Y:S05]  /*ec90*/  BSYNC B1 ;  /* 0x0000000000017941 */ /* 0x000fea0003800000 */
.L_x_608:
[----:B------:R-:W-:-:S13]  /*eca0*/  ISETP.GE.AND P0, PT, R204, R0, PT ;  /* 0x00000000cc00720c */ /* 0x000fda0003f06270 */
[----:B------:R-:W-:Y:S05]  /*ecb0*/  @P0 BRA `(.L_x_589) ;  /* 0x0000001000340947 */ /* 0x000fea0003800000 */
[----:B------:R-:W4:Y:S01]  /*ecc0*/  LDC R43, c[0x0][0x3d4] ;  /* 0x0000f500ff2b7b82 */ /* 0x000f220000000800 */
[----:B------:R-:W-:Y:S01]  /*ecd0*/  BSSY B1, `(.L_x_614) ;  /* 0x000005b000017945 */ /* 0x000fe20003800000 */
[-C--:B----4-:R-:W-:Y:S02]  /*ece0*/  ISETP.GE.AND P0, PT, R22, R43.reuse, PT ;  /* 0x0000002b1600720c */ /* 0x090fe40003f06270 */
[-C--:B------:R-:W-:Y:S02]  /*ecf0*/  ISETP.GE.AND P1, PT, R184, R43.reuse, PT ;  /* 0x0000002bb800720c */ /* 0x080fe40003f26270 */
[----:B------:R-:W-:-:S09]  /*ed00*/  ISETP.GE.AND P2, PT, R185, R43, PT ;  /* 0x0000002bb900720c */ /* 0x000fd20003f46270 */
[----:B------:R-:W-:Y:S05]  /*ed10*/  @P0 BRA `(.L_x_615) ;  /* 0x0000000400580947 */ /* 0x000fea0003800000 */
[----:B------:R-:W-:Y:S01]  /*ed20*/  LEA.HI R0, R43, R208, RZ, 0x1d ;  /* 0x000000d02b007211 */ /* 0x000fe200078fe8ff */
[--C-:B------:R-:W-:Y:S02]  /*ed30*/  HADD2.F32 R54, -RZ, R36.reuse.H0_H0 ;  /* 0x20000024ff367230 */ /* 0x100fe40000004100 */
[----:B------:R-:W-:Y:S01]  /*ed40*/  HADD2.F32 R52, -RZ, R33.H0_H0 ;  /* 0x20000021ff347230 */ /* 0x000fe20000004100 */
[----:B0123--:R-:W-:Y:S01]  /*ed50*/  SHF.R.S32.HI R5, RZ, 0x1f, R0 ;  /* 0x0000001fff057819 */ /* 0x00ffe20000011400 */
[--C-:B------:R-:W-:Y:S01]  /*ed60*/  HADD2.F32 R56, -RZ, R37.reuse.H0_H0 ;  /* 0x20000025ff387230 */ /* 0x100fe20000004100 */
[----:B------:R-:W-:Y:S01]  /*ed70*/  SHF.L.U32 R4, R0, 0x3, RZ ;  /* 0x0000000300047819 */ /* 0x000fe200000006ff */
[----:B------:R-:W-:Y:S01]  /*ed80*/  HADD2.F32 R58, -RZ, R36.H1_H1 ;  /* 0x30000024ff3a7230 */ /* 0x000fe20000004100 */
[----:B------:R-:W-:Y:S01]  /*ed90*/  LEA.HI R5, R5, R0, RZ, 0x3 ;  /* 0x0000000005057211 */ /* 0x000fe200078f18ff */
[----:B------:R-:W-:Y:S01]  /*eda0*/  HADD2.F32 R57, -RZ, R37.H1_H1 ;  /* 0x30000025ff397230 */ /* 0x000fe20000004100 */
[----:B------:R-:W-:Y:S01]  /*edb0*/  LOP3.LUT R0, R187, 0x38, R4, 0xf8, !PT ;  /* 0x00000038bb007812 */ /* 0x000fe200078ef804 */
[----:B------:R-:W-:-:S02]  /*edc0*/  HADD2.F32 R59, -RZ, R38.H0_H0 ;  /* 0x20000026ff3b7230 */ /* 0x000fc40000004100 */
[----:B------:R-:W-:Y:S01]  /*edd0*/  IMAD.SHL.U32 R5, R5, 0x400, RZ ;  /* 0x0000040005057824 */ /* 0x000fe200078e00ff */
[----:B------:R-:W-:Y:S01]  /*ede0*/  LOP3.LUT R0, R0, R219, RZ, 0x3c, !PT ;  /* 0x000000db00007212 */ /* 0x000fe200078e3cff */
[----:B------:R-:W-:-:S03]  /*edf0*/  HADD2.F32 R55, -RZ, R35.H0_H0 ;  /* 0x20000023ff377230 */ /* 0x000fc60000004100 */
[----:B------:R-:W-:Y:S02]  /*ee00*/  LOP3.LUT R9, R5, 0x7fffe000, RZ, 0xc0, !PT ;  /* 0x7fffe00005097812 */ /* 0x000fe400078ec0ff */
[----:B------:R-:W0:Y:S02]  /*ee10*/  LDS.128 R4, [R217] ;  /* 0x00000000d9047984 */ /* 0x000e240000000c00 */
[----:B------:R-:W-:-:S05]  /*ee20*/  IADD3 R9, R0, R9, R193 ;  /* 0x0000000900097210 */ /* 0x000fca0007ffe0c1 */
        /* <DEDUP_REMOVED lines=10> */
[--C-:B------:R-:W-:Y:S02]  /*eed0*/  HADD2.F32 R48, -RZ, R9.reuse.H0_H0 ;  /* 0x20000009ff307230 */ /* 0x100fe40000004100 */
[-C--:B------:R-:W-:Y:S01]  /*eee0*/  FMUL.FTZ R51, R54, R47.reuse ;  /* 0x0000002f36337220 */ /* 0x080fe20000410000 */
[----:B------:R-:W-:Y:S01]  /*eef0*/  FMUL.FTZ R47, R52, R47 ;  /* 0x0000002f342f7220 */ /* 0x000fe20000410000 */
[----:B------:R-:W-:Y:S01]  /*ef00*/  FMUL.FTZ R53, R56, R8 ;  /* 0x0000000838357220 */ /* 0x000fe20000410000 */
[----:B------:R-:W-:Y:S02]  /*ef10*/  HADD2.F32 R9, -RZ, R9.H1_H1 ;  /* 0x30000009ff097230 */ /* 0x000fe40000004100 */
[----:B------:R-:W-:Y:S01]  /*ef20*/  FFMA.FTZ R51, R52, R42, -R51 ;  /* 0x0000002a34337223 */ /* 0x000fe20000010833 */
[----:B------:R-:W-:-:S02]  /*ef30*/  HADD2.F32 R52, -RZ, R34.H0_H0 ;  /* 0x20000022ff347230 */ /* 0x000fc40000004100 */
[----:B------:R-:W-:Y:S01]  /*ef40*/  FFMA.FTZ R47, R54, R42, R47 ;  /* 0x0000002a362f7223 */ /* 0x000fe2000001002f */
[----:B------:R-:W-:Y:S02]  /*ef50*/  HADD2.F32 R42, -RZ, R33.H1_H1 ;  /* 0x30000021ff2a7230 */ /* 0x000fe40000004100 */
[----:B------:R-:W-:Y:S02]  /*ef60*/  HADD2.F32 R49, -RZ, R10.H0_H0 ;  /* 0x2000000aff317230 */ /* 0x000fe40000004100 */
[C---:B------:R-:W-:Y:S01]  /*ef70*/  FMUL.FTZ R33, R52.reuse, R8 ;  /* 0x0000000834217220 */ /* 0x040fe20000410000 */
[----:B------:R-:W-:Y:S01]  /*ef80*/  FFMA.FTZ R8, R52, R4, -R53 ;  /* 0x0000000434087223 */ /* 0x000fe20000010835 */
[-C--:B------:R-:W-:Y:S01]  /*ef90*/  FMUL.FTZ R53, R58, R48.reuse ;  /* 0x000000303a357220 */ /* 0x080fe20000410000 */
[----:B------:R-:W-:Y:S01]  /*efa0*/  FMUL.FTZ R37, R42, R48 ;  /* 0x000000302a257220 */ /* 0x000fe20000410000 */
[----:B------:R-:W-:Y:S01]  /*efb0*/  FFMA.FTZ R36, R56, R4, R33 ;  /* 0x0000000438247223 */ /* 0x000fe20000010021 */
[----:B------:R-:W-:-:S02]  /*efc0*/  HADD2.F32 R33, -RZ, R34.H1_H1 ;  /* 0x30000022ff217230 */ /* 0x000fc40000004100 */
[----:B------:R-:W-:Y:S01]  /*efd0*/  FFMA.FTZ R53, R42, R44, -R53 ;  /* 0x0000002c2a357223 */ /* 0x000fe20000010835 */
[----:B------:R-:W-:Y:S02]  /*efe0*/  HADD2.F32 R10, -RZ, R10.H1_H1 ;  /* 0x3000000aff0a7230 */ /* 0x000fe40000004100 */
[-C--:B------:R-:W-:Y:S01]  /*eff0*/  FMUL.FTZ R4, R57, R9.reuse ;  /* 0x0000000939047220 */ /* 0x080fe20000410000 */
[----:B------:R-:W-:Y:S02]  /*f000*/  HADD2.F32 R52, -RZ, R39.H0_H0 ;  /* 0x20000027ff347230 */ /* 0x000fe40000004100 */
[C---:B------:R-:W-:Y:S01]  /*f010*/  FMUL.FTZ R42, R33.reuse, R9 ;  /* 0x00000009212a7220 */ /* 0x040fe20000410000 */
[----:B------:R-:W-:Y:S02]  /*f020*/  HADD2.F32 R48, -RZ, R41.H0_H0 ;  /* 0x20000029ff307230 */ /* 0x000fe40000004100 */
[----:B------:R-:W-:Y:S01]  /*f030*/  FFMA.FTZ R34, R33, R5, -R4 ;  /* 0x0000000521227223 */ /* 0x000fe20000010804 */
[----:B------:R-:W-:-:S02]  /*f040*/  HADD2.F32 R50, -RZ, R11.H0_H0 ;  /* 0x2000000bff327230 */ /* 0x000fc40000004100 */
[----:B------:R-:W-:Y:S01]  /*f050*/  FFMA.FTZ R42, R57, R5, R42 ;  /* 0x00000005392a7223 */ /* 0x000fe2000001002a */
[-C--:B------:R-:W-:Y:S01]  /*f060*/  FMUL.FTZ R5, R52, R10.reuse ;  /* 0x0000000a34057220 */ /* 0x080fe20000410000 */
[C---:B------:R-:W-:Y:S01]  /*f070*/  FMUL.FTZ R9, R48.reuse, R10 ;  /* 0x0000000a30097220 */ /* 0x040fe20000410000 */
[----:B------:R-:W-:Y:S02]  /*f080*/  HADD2.F32 R11, -RZ, R11.H1_H1 ;  /* 0x3000000bff0b7230 */ /* 0x000fe40000004100 */
[----:B------:R-:W-:Y:S01]  /*f090*/  FMUL.FTZ R4, R59, R49 ;  /* 0x000000313b047220 */ /* 0x000fe20000410000 */
[----:B------:R-:W-:Y:S01]  /*f0a0*/  FFMA.FTZ R10, R48, R6, -R5 ;  /* 0x00000006300a7223 */ /* 0x000fe20000010805 */
[----:B------:R-:W-:Y:S02]  /*f0b0*/  HADD2.F32 R48, -RZ, R38.H1_H1 ;  /* 0x30000026ff307230 */ /* 0x000fe40000004100 */
[----:B------:R-:W-:Y:S01]  /*f0c0*/  FFMA.FTZ R37, R58, R44, R37 ;  /* 0x0000002c3a257223 */ /* 0x000fe20000010025 */
[----:B------:R-:W-:-:S02]  /*f0d0*/  HADD2.F32 R39, -RZ, R39.H1_H1 ;  /* 0x30000027ff277230 */ /* 0x000fc40000004100 */
[----:B------:R-:W-:Y:S01]  /*f0e0*/  FFMA.FTZ R33, R55, R45, -R4 ;  /* 0x0000002d37217223 */ /* 0x000fe20000010804 */
[----:B------:R-:W-:Y:S02]  /*f0f0*/  HADD2.F32 R38, -RZ, R35.H1_H1 ;  /* 0x30000023ff267230 */ /* 0x000fe40000004100 */
[----:B------:R-:W-:Y:S01]  /*f100*/  FMUL.FTZ R5, R48, R50 ;  /* 0x0000003230057220 */ /* 0x000fe20000410000 */
[----:B------:R-:W-:Y:S02]  /*f110*/  HADD2.F32 R41, -RZ, R41.H1_H1 ;  /* 0x30000029ff297230 */ /* 0x000fe40000004100 */
[----:B------:R-:W-:Y:S01]  /*f120*/  FFMA.FTZ R35, R52, R6, R9 ;  /* 0x0000000634237223 */ /* 0x000fe20000010009 */
[--C-:B------:R-:W-:Y:S02]  /*f130*/  HADD2.F32 R46, -RZ, R7.reuse.H0_H0 ;  /* 0x20000007ff2e7230 */ /* 0x100fe40000004100 */
[----:B------:R-:W-:Y:S01]  /*f140*/  FMUL.FTZ R4, R39, R11 ;  /* 0x0000000b27047220 */ /* 0x000fe20000410000 */
[----:B------:R-:W-:-:S02]  /*f150*/  HADD2.F32 R7, -RZ, R7.H1_H1 ;  /* 0x30000007ff077230 */ /* 0x000fc40000004100 */
[----:B------:R-:W-:Y:S01]  /*f160*/  FMUL.FTZ R44, R55, R49 ;  /* 0x00000031372c7220 */ /* 0x000fe20000410000 */
[C---:B------:R-:W-:Y:S01]  /*f170*/  FMUL.FTZ R9, R38.reuse, R50 ;  /* 0x0000003226097220 */ /* 0x040fe20000410000 */
[C---:B------:R-:W-:Y:S01]  /*f180*/  FMUL.FTZ R6, R41.reuse, R11 ;  /* 0x0000000b29067220 */ /* 0x040fe20000410000 */
[-C--:B------:R-:W-:Y:S01]  /*f190*/  FFMA.FTZ R11, R38, R46.reuse, -R5 ;  /* 0x0000002e260b7223 */ /* 0x080fe20000010805 */
[----:B------:R-:W-:Y:S01]  /*f1a0*/  FFMA.FTZ R38, R41, R7, -R4 ;  /* 0x0000000729267223 */ /* 0x000fe20000010804 */
[----:B------:R-:W-:Y:S01]  /*f1b0*/  FFMA.FTZ R44, R59, R45, R44 ;  /* 0x0000002d3b2c7223 */ /* 0x000fe2000001002c */
[----:B------:R-:W-:Y:S01]  /*f1c0*/  FFMA.FTZ R46, R48, R46, R9 ;  /* 0x0000002e302e7223 */ /* 0x000fe20000010009 */
        /* <DEDUP_REMOVED lines=11> */
.L_x_615:
[----:B------:R-:W-:Y:S05]  /*f280*/  BSYNC B1 ;  /* 0x0000000000017941 */ /* 0x000fea0003800000 */
.L_x_614:
[----:B------:R-:W-:Y:S04]  /*f290*/  BSSY B1, `(.L_x_616) ;  /* 0x0000058000017945 */ /* 0x000fe80003800000 */
[----:B------:R-:W-:Y:S05]  /*f2a0*/  @P1 BRA `(.L_x_617) ;  /* 0x0000000400581947 */ /* 0x000fea0003800000 */
[----:B----4-:R-:W-:Y:S01]  /*f2b0*/  LEA.HI R0, R43, R210, RZ, 0x1d ;  /* 0x000000d22b007211 */ /* 0x010fe200078fe8ff */
[----:B------:R-:W-:Y:S02]  /*f2c0*/  HADD2.F32 R45, -RZ, R25.H0_H0 ;  /* 0x20000019ff2d7230 */ /* 0x000fe40000004100 */
[--C-:B------:R-:W-:Y:S01]  /*f2d0*/  HADD2.F32 R47, -RZ, R29.reuse.H0_H0 ;  /* 0x2000001dff2f7230 */ /* 0x100fe20000004100 */
[----:B0123--:R-:W-:Y:S01]  /*f2e0*/  SHF.R.S32.HI R5, RZ, 0x1f, R0 ;  /* 0x0000001fff057819 */ /* 0x00ffe20000011400 */
[----:B------:R-:W-:Y:S01]  /*f2f0*/  HADD2.F32 R50, -RZ, R30.H0_H0 ;  /* 0x2000001eff327230 */ /* 0x000fe20000004100 */
[----:B------:R-:W-:Y:S01]  /*f300*/  SHF.L.U32 R4, R0, 0x3, RZ ;  /* 0x0000000300047819 */ /* 0x000fe200000006ff */
[----:B------:R-:W-:Y:S01]  /*f310*/  HADD2.F32 R46, -RZ, R26.H0_H0 ;  /* 0x2000001aff2e7230 */ /* 0x000fe20000004100 */
[----:B------:R-:W-:Y:S01]  /*f320*/  LEA.HI R5, R5, R0, RZ, 0x3 ;  /* 0x0000000005057211 */ /* 0x000fe200078f18ff */
[----:B------:R-:W-:Y:S01]  /*f330*/  HADD2.F32 R52, -RZ, R29.H1_H1 ;  /* 0x3000001dff347230 */ /* 0x000fe20000004100 */
[----:B------:R-:W-:Y:S01]  /*f340*/  LOP3.LUT R0, R187, 0x38, R4, 0xf8, !PT ;  /* 0x00000038bb007812 */ /* 0x000fe200078ef804 */
[----:B------:R-:W-:-:S02]  /*f350*/  HADD2.F32 R48, -RZ, R25.H1_H1 ;  /* 0x30000019ff307230 */ /* 0x000fc40000004100 */
[----:B------:R-:W-:Y:S01]  /*f360*/  IMAD.SHL.U32 R5, R5, 0x400, RZ ;  /* 0x0000040005057824 */ /* 0x000fe200078e00ff */
[----:B------:R-:W-:Y:S01]  /*f370*/  LOP3.LUT R0, R0, R219, RZ, 0x3c, !PT ;  /* 0x000000db00007212 */ /* 0x000fe200078e3cff */
[----:B------:R-:W-:Y:S02]  /*f380*/  HADD2.F32 R49, -RZ, R30.H1_H1 ;  /* 0x3000001eff317230 */ /* 0x000fe40000004100 */
[----:B------:R-:W-:Y:S01]  /*f390*/  HADD2.F32 R51, -RZ, R31.H0_H0 ;  /* 0x2000001fff337230 */ /* 0x000fe20000004100 */
        /* <DEDUP_REMOVED lines=15> */
[C---:B------:R-:W-:Y:S01]  /*f490*/  FMUL.FTZ R44, R45.reuse, R37 ;  /* 0x000000252d2c7220 */ /* 0x040fe20000410000 */
[----:B------:R-:W-:Y:S02]  /*f4a0*/  HADD2.F32 R9, -RZ, R9.H1_H1 ;  /* 0x30000009ff097230 */ /* 0x000fe40000004100 */
[-C--:B------:R-:W-:Y:S01]  /*f4b0*/  FMUL.FTZ R29, R50, R8.reuse ;  /* 0x00000008321d7220 */ /* 0x080fe20000410000 */
[-C--:B------:R-:W-:Y:S01]  /*f4c0*/  FFMA.FTZ R42, R45, R33.reuse, -R42 ;  /* 0x000000212d2a7223 */ /* 0x080fe2000001082a */
[----:B------:R-:W-:Y:S01]  /*f4d0*/  FFMA.FTZ R44, R47, R33, R44 ;  /* 0x000000212f2c7223 */ /* 0x000fe2000001002c */
[----:B------:R-:W-:Y:S01]  /*f4e0*/  FMUL.FTZ R25, R46, R8 ;  /* 0x000000082e197220 */ /* 0x000fe20000410000 */
[----:B------:R-:W-:Y:S01]  /*f4f0*/  FMUL.FTZ R33, R52, R38 ;  /* 0x0000002634217220 */ /* 0x000fe20000410000 */
[----:B------:R-:W-:-:S02]  /*f500*/  HADD2.F32 R45, -RZ, R26.H1_H1 ;  /* 0x3000001aff2d7230 */ /* 0x000fc40000004100 */
[----:B------:R-:W-:Y:S01]  /*f510*/  FFMA.FTZ R29, R46, R4, -R29 ;  /* 0x000000042e1d7223 */ /* 0x000fe2000001081d */
[--C-:B------:R-:W-:Y:S02]  /*f520*/  HADD2.F32 R39, -RZ, R10.reuse.H0_H0 ;  /* 0x2000000aff277230 */ /* 0x100fe40000004100 */
[----:B------:R-:W-:Y:S01]  /*f530*/  FMUL.FTZ R37, R48, R38 ;  /* 0x0000002630257220 */ /* 0x000fe20000410000 */
[----:B------:R-:W-:Y:S01]  /*f540*/  FFMA.FTZ R25, R50, R4, R25 ;  /* 0x0000000432197223 */ /* 0x000fe20000010019 */
[----:B------:R-:W-:Y:S01]  /*f550*/  FFMA.FTZ R33, R48, R34, -R33 ;  /* 0x0000002230217223 */ /* 0x000fe20000010821 */
        /* <DEDUP_REMOVED lines=8> */
[--C-:B------:R-:W-:Y:S02]  /*f5e0*/  HADD2.F32 R41, -RZ, R11.reuse.H0_H0 ;  /* 0x2000000bff297230 */ /* 0x100fe40000004100 */
[-C--:B------:R-:W-:Y:S01]  /*f5f0*/  FMUL.FTZ R4, R51, R39.reuse ;  /* 0x0000002733047220 */ /* 0x080fe20000410000 */
[----:B------:R-:W-:Y:S01]  /*f600*/  FMUL.FTZ R38, R47, R39 ;  /* 0x000000272f267220 */ /* 0x000fe20000410000 */
[-C--:B------:R-:W-:Y:S01]  /*f610*/  FMUL.FTZ R5, R48, R10.reuse ;  /* 0x0000000a30057220 */ /* 0x080fe20000410000 */
[----:B------:R-:W-:Y:S01]  /*f620*/  FMUL.FTZ R9, R46, R10 ;  /* 0x0000000a2e097220 */ /* 0x000fe20000410000 */
[----:B------:R-:W-:-:S02]  /*f630*/  HADD2.F32 R11, -RZ, R11.H1_H1 ;  /* 0x3000000bff0b7230 */ /* 0x000fc40000004100 */
[----:B------:R-:W-:Y:S01]  /*f640*/  FFMA.FTZ R37, R52, R34, R37 ;  /* 0x0000002234257223 */ /* 0x000fe20000010025 */
[----:B------:R-:W-:Y:S02]  /*f650*/  HADD2.F32 R10, -RZ, R31.H1_H1 ;  /* 0x3000001fff0a7230 */ /* 0x000fe40000004100 */
[-C--:B------:R-:W-:Y:S01]  /*f660*/  FFMA.FTZ R34, R47, R35.reuse, -R4 ;  /* 0x000000232f227223 */ /* 0x080fe20000010804 */
[----:B------:R-:W-:Y:S02]  /*f670*/  HADD2.F32 R39, -RZ, R32.H1_H1 ;  /* 0x30000020ff277230 */ /* 0x000fe40000004100 */
[----:B------:R-:W-:Y:S01]  /*f680*/  FFMA.FTZ R38, R51, R35, R38 ;  /* 0x0000002333267223 */ /* 0x000fe20000010026 */
[----:B------:R-:W-:Y:S02]  /*f690*/  HADD2.F32 R8, -RZ, R27.H1_H1 ;  /* 0x3000001bff087230 */ /* 0x000fe40000004100 */
[----:B------:R-:W-:Y:S01]  /*f6a0*/  FFMA.FTZ R35, R46, R6, -R5 ;  /* 0x000000062e237223 */ /* 0x000fe20000010805 */
[----:B------:R-:W-:-:S02]  /*f6b0*/  HADD2.F32 R31, -RZ, R28.H1_H1 ;  /* 0x3000001cff1f7230 */ /* 0x000fc40000004100 */
[----:B------:R-:W-:Y:S01]  /*f6c0*/  FFMA.FTZ R27, R48, R6, R9 ;  /* 0x00000006301b7223 */ /* 0x000fe20000010009 */
[--C-:B------:R-:W-:Y:S02]  /*f6d0*/  HADD2.F32 R36, -RZ, R7.reuse.H0_H0 ;  /* 0x20000007ff247230 */ /* 0x100fe40000004100 */
[----:B------:R-:W-:Y:S01]  /*f6e0*/  FMUL.FTZ R5, R10, R41 ;  /* 0x000000290a057220 */ /* 0x000fe20000410000 */
[----:B------:R-:W-:Y:S02]  /*f6f0*/  HADD2.F32 R7, -RZ, R7.H1_H1 ;  /* 0x30000007ff077230 */ /* 0x000fe40000004100 */
[----:B------:R-:W-:Y:S01]  /*f700*/  FMUL.FTZ R4, R39, R11 ;  /* 0x0000000b27047220 */ /* 0x000fe20000410000 */
[C---:B------:R-:W-:Y:S01]  /*f710*/  FMUL.FTZ R41, R8.reuse, R41 ;  /* 0x0000002908297220 */ /* 0x040fe20000410000 */
[C---:B------:R-:W-:Y:S01]  /*f720*/  FMUL.FTZ R6, R31.reuse, R11 ;  /* 0x0000000b1f067220 */ /* 0x040fe20000410000 */
[-C--:B------:R-:W-:Y:S01]  /*f730*/  FFMA.FTZ R11, R8, R36.reuse, -R5 ;  /* 0x00000024080b7223 */ /* 0x080fe20000010805 */
[-C--:B------:R-:W-:Y:S01]  /*f740*/  FFMA.FTZ R28, R31, R7.reuse, -R4 ;  /* 0x000000071f1c7223 */ /* 0x080fe20000010804 */
[----:B------:R-:W-:Y:S01]  /*f750*/  FFMA.FTZ R41, R10, R36, R41 ;  /* 0x000000240a297223 */ /* 0x000fe20000010029 */
        /* <DEDUP_REMOVED lines=8> */
[----:B------:R-:W-:-:S02]  /*f7e0*/  F2FP.F16.F32.PACK_AB R10, R27, R38 ;  /* 0x000000261b0a723e */ /* 0x000fc400000000ff */
[----:B------:R-:W-:-:S05]  /*f7f0*/  F2FP.F16.F32.PACK_AB R11, R32, R41 ;  /* 0x00000029200b723e */ /* 0x000fca00000000ff */
[----:B------:R0:W-:Y:S02]  /*f800*/  STS.128 [R0+0x10400], R8 ;  /* 0x0104000800007388 */ /* 0x0001e40000000c00 */
.L_x_617:
[----:B------:R-:W-:Y:S05]  /*f810*/  BSYNC B1 ;  /* 0x0000000000017941 */ /* 0x000fea0003800000 */
.L_x_616:
[----:B------:R-:W-:Y:S05]  /*f820*/  @P2 BRA `(.L_x_589) ;  /* 0x0000000400582947 */ /* 0x000fea0003800000 */
[----:B------:R-:W-:Y:S01]  /*f830*/  LEA.HI R43, R43, R216, RZ, 0x1d ;  /* 0x000000d82b2b7211 */ /* 0x000fe200078fe8ff */
[----:B------:R-:W-:Y:S02]  /*f840*/  HADD2.F32 R33, -RZ, R3.H0_H0 ;  /* 0x20000003ff217230 */ /* 0x000fe40000004100 */
[--C-:B------:R-:W-:Y:S01]  /*f850*/  HADD2.F32 R35, -RZ, R15.reuse.H0_H0 ;  /* 0x2000000fff237230 */ /* 0x100fe20000004100 */
[----:B01234-:R-:W-:Y:S01]  /*f860*/  SHF.R.S32.HI R4, RZ, 0x1f, R43 ;  /* 0x0000001fff047819 */ /* 0x01ffe2000001142b */
        /* <DEDUP_REMOVED lines=63> */
[-C--:B------:R-:W-:Y:S01]  /*fc60*/  FMUL.FTZ R5, R10, R32.reuse ;  /* 0x000000200a057220 */ /* 0x080fe20000410000 */
[----:B------:R-:W-:Y:S02]  /*fc70*/  HADD2.F32 R7, -RZ, R7.H1_H1 ;  /* 0x30000007ff077230 */ /* 0x000fe40000004100 */
[-C--:B------:R-:W-:Y:S01]  /*fc80*/  FMUL.FTZ R4, R31, R11.reuse ;  /* 0x0000000b1f047220 */ /* 0x080fe20000410000 */
        /* <DEDUP_REMOVED lines=16> */
.L_x_589:
[----:B------:R-:W-:Y:S05]  /*fd90*/  BSYNC B0 ;  /* 0x0000000000007941 */ /* 0x000fea0003800000 */
.L_x_567:
[----:B------:R-:W-:Y:S01]  /*fda0*/  @!PT LDS RZ, [RZ] ;  /* 0x00000000fffff984 */ /* 0x000fe20000000800 */
[----:B------:R-:W-:Y:S01]  /*fdb0*/  @!PT LDS RZ, [RZ] ;  /* 0x00000000fffff984 */ /* 0x000fe20000000800 */
[----:B------:R-:W-:Y:S01]  /*fdc0*/  @!PT LDS RZ, [RZ] ;  /* 0x00000000fffff984 */ /* 0x000fe20000000800 */
[----:B------:R-:W-:Y:S01]  /*fdd0*/  @!PT LDS RZ, [RZ] ;  /* 0x00000000fffff984 */ /* 0x000fe20000000800 */
[----:B------:R5:W-:Y:S06]  /*fde0*/  MEMBAR.ALL.CTA ;  /* 0x0000000000007992 */ /* 0x000bec0000008000 */
[----:B-----5:R-:W5:Y:S01]  /*fdf0*/  FENCE.VIEW.ASYNC.S ;  /* 0x00000000000073c6 */ /* 0x020f620000000000 */
[----:B------:R-:W-:Y:S05]  /*fe00*/  WARPSYNC.ALL ;  /* 0x0000000000007948 */ /* 0x000fea0003800000 */
[----:B-----5:R-:W-:Y:S06]  /*fe10*/  BAR.SYNC.DEFER_BLOCKING 0xd, 0x100 ;  /* 0x0344000000007b1d */ /* 0x020fec0000010000 */
.L_x_565:
[----:B------:R-:W-:-:S13]  /*fe20*/  ISETP.NE.AND P0, PT, R188, 0x3, PT ;  /* 0x00000003bc00780c */ /* 0x000fda0003f05270 */
[----:B------:R-:W-:Y:S05]  /*fe30*/  @!P0 BRA `(.L_x_618) ;  /* 0x0000000000048947 */ /* 0x000fea0003800000 */
[----:B------:R-:W-:Y:S01]  /*fe40*/  BPT.TRAP 0x1 ;  /* 0x000000040000795c */ /* 0x000fe20000300000 */
.L_x_618:
[----:B01234-:R-:W-:Y:S02]  /*fe50*/  LEA R4, R192, R2, 0x3 ;  /* 0x00000002c0047211 */ /* 0x01ffe400078e18ff */
[----:B------:R-:W-:-:S04]  /*fe60*/  SHF.L.U32 R3, R194, 0x1f, RZ ;  /* 0x0000001fc2037819 */ /* 0x000fc800000006ff */
[----:B------:R0:W1:Y:S01]  /*fe70*/  SYNCS.PHASECHK.TRANS64.TRYWAIT P2, [R4+URZ+0x34830], R3 ;  /* 0x03483003040075a7 */ /* 0x000062000804017f */
[----:B------:R-:W-:Y:S05]  /*fe80*/  @!P0 BRA `(.L_x_619) ;  /* 0x0000000000048947 */ /* 0x000fea0003800000 */
[----:B------:R-:W-:Y:S01]  /*fe90*/  BPT.TRAP 0x1 ;  /* 0x000000040000795c */ /* 0x000fe20000300000 */
.L_x_619:
[----:B------:R-:W2:Y:S01]  /*fea0*/  S2R R0, SR_TID.X ;  /* 0x0000000000007919 */ /* 0x000ea20000002100 */
[----:B------:R-:W-:Y:S01]  /*feb0*/  IMAD.MOV.U32 R151, RZ, RZ, RZ ;  /* 0x000000ffff977224 */ /* 0x000fe200078e00ff */
[----:B--2---:R-:W-:-:S04]  /*fec0*/  LOP3.LUT R0, R0, 0x7f, RZ, 0xc0, !PT ;  /* 0x0000007f00007812 */ /* 0x004fc800078ec0ff */
[----:B------:R-:W-:Y:S01]  /*fed0*/  ISETP.NE.AND P1, PT, R0, RZ, PT ;  /* 0x000000ff0000720c */ /* 0x000fe20003f25270 */
[----:B-1----:R-:W-:-:S12]  /*fee0*/  @P2 BRA `(.L_x_620) ;  /* 0x0000000000082947 */ /* 0x002fd80003800000 */
[----:B------:R-:W1:Y:S02]  /*fef0*/  SYNCS.PHASECHK.TRANS64.TRYWAIT P2, [R4+URZ+0x34830], R3 ;  /* 0x03483003040075a7 */ /* 0x000e64000804017f */
[----:B-1----:R-:W-:Y:S05]  /*ff00*/  @!P2 BRA `(.L_x_621) ;  /* 0x000000dc00e4a947 */ /* 0x002fea0003800000 */
.L_x_620:
[----:B------:R-:W-:Y:S05]  /*ff10*/  WARPSYNC.ALL ;  /* 0x0000000000007948 */ /* 0x000fea0003800000 */
[----:B------:R-:W-:Y:S01]  /*ff20*/  VIADD R0, R2, 0x1c400 ;  /* 0x0001c40002007836 */ /* 0x000fe20000000000 */
[----:B------:R-:W-:Y:S01]  /*ff30*/  R2UR UR4, R40 ;  /* 0x00000000280472ca */ /* 0x000fe200000e0000 */
[----:B------:R-:W-:Y:S01]  /*ff40*/  UMOV UR9, 0x40000040 ;  /* 0x4000004000097882 */ /* 0x000fe20000000000 */
[----:B------:R-:W-:Y:S01]  /*ff50*/  MOV R9, 0x40000040 ;  /* 0x4000004000097802 */ /* 0x000fe20000000f00 */
[----:B------:R-:W-:Y:S01]  /*ff60*/  WARPGROUP.ARRIVE ;  /* 0x00000000000079c5 */ /* 0x000fe20000000000 */
[----:B------:R-:W-:Y:S01]  /*ff70*/  SHF.R.U32.HI R0, RZ, 0x4, R0 ;  /* 0x00000004ff007819 */ /* 0x000fe20000011600 */
[----:B------:R-:W-:Y:S01]  /*ff80*/  IMAD.MOV.U32 R11, RZ, RZ, 0x40000040 ;  /* 0x40000040ff0b7424 */ /* 0x000fe200078e00ff */
[----:B------:R-:W-:Y:S01]  /*ff90*/  R2UR UR11, R9 ;  /* 0x00000000090b72ca */ /* 0x000fe200000e0000 */
[----:B------:R-:W-:Y:S01]  /*ffa0*/  IMAD.U32 R13, RZ, RZ, UR9 ;  /* 0x00000009ff0d7e24 */ /* 0x000fe2000f8e00ff */
[----:B------:R-:W-:Y:S01]  /*ffb0*/  LOP3.LUT R0, R0, 0x3fff, RZ, 0xc0, !PT ;  /* 0x00003fff00007812 */ /* 0x000fe200078ec0ff */
[----:B------:R-:W-:Y:S01]  /*ffc0*/  UMOV UR57, 0x40000040 ;  /* 0x4000004000397882 */ /* 0x000fe20000000000 */
[----:B------:R-:W-:Y:S01]  /*ffd0*/  UMOV UR53, 0x40000040 ;  /* 0x4000004000357882 */ /* 0x000fe20000000000 */
[----:B------:R-:W-:Y:S01]  /*ffe0*/  UMOV UR49, 0x40000040 ;  /* 0x4000004000317882 */ /* 0x000fe20000000000 */
[----:B------:R-:W-:Y:S01]  /*fff0*/  LOP3.LUT R7, R0, 0x10000, RZ, 0xfc, !PT ;  /* 0x0001000000077812 */ /* 0x000fe200078efcff */
[----:B------:R-:W-:Y:S01]  /*10000*/  ULOP3.LUT UR4, UR4, 0x10000, URZ, 0xfc, !UPT ;  /* 0x0001000004047892 */ /* 0x000fe2000f8efc3f */
[----:B------:R-:W-:Y:S01]  /*10010*/  IMAD.MOV.U32 R9, RZ, RZ, 0x40000040 ;  /* 0x40000040ff097424 */ /* 0x000fe200078e00ff */
[----:B------:R-:W-:Y:S01]  /*10020*/  UMOV UR45, 0x40000040 ;  /* 0x40000040002d7882 */ /* 0x000fe20000000000 */
[----:B------:R-:W-:Y:S01]  /*10030*/  UMOV UR41, 0x40000040 ;  /* 0x4000004000297882 */ /* 0x000fe20000000000 */
[----:B------:R-:W-:Y:S01]  /*10040*/  IMAD R8, R192, 0xc00, R7 ;  /* 0x00000c00c0087824 */ /* 0x000fe200078e0207 */
[----:B------:R-:W-:Y:S01]  /*10050*/  UIADD3 UR5, UR4, 0x2, URZ ;  /* 0x0000000204057890 */ /* 0x000fe2000fffe03f */
[----:B------:R-:W-:Y:S01]  /*10060*/  R2UR UR43, R9 ;  /* 0x00000000092b72ca */ /* 0x000fe200000e0000 */
[----:B------:R-:W-:Y:S01]  /*10070*/  UMOV UR8, UR4 ;  /* 0x0000000400087c82 */ /* 0x000fe20008000000 */
[----:B------:R-:W-:Y:S01]  /*10080*/  UIADD3 UR56, UR4, 0x406, URZ ;  /* 0x0000040604387890 */ /* 0x000fe2000fffe03f */
[C---:B------:R-:W-:Y:S01]  /*10090*/  R2UR UR10, R8.reuse ;  /* 0x00000000080a72ca */ /* 0x040fe200000e0000 */
[----:B------:R-:W-:Y:S01]  /*100a0*/  IMAD.U32 R12, RZ, RZ, UR8 ;  /* 0x00000008ff0c7e24 */ /* 0x000fe2000f8e00ff */
[----:B------:R-:W-:Y:S01]  /*100b0*/  IADD3 R10, R8, 0x2, RZ ;  /* 0x00000002080a7810 */ /* 0x000fe20007ffe0ff */
[----:B------:R-:W-:Y:S01]  /*100c0*/  UIADD3 UR52, UR4, 0x800, URZ ;  /* 0x0000080004347890 */ /* 0x000fe2000fffe03f */
[----:B01----:R-:W-:Y:S01]  /*100d0*/  IADD3 R3, R222, R152, RZ ;  /* 0x00000098de037210 */ /* 0x003fe20007ffe0ff */
[----:B------:R-:W-:Y:S01]  /*100e0*/  UIADD3 UR48, UR4, 0x802, URZ ;  /* 0x0000080204307890 */ /* 0x000fe2000fffe03f */
[----:B------:R0:W-:Y:S01]  /*100f0*/  STL.64 [R1+0x30], R12 ;  /* 0x0000300c01007387 */ /* 0x0001e20000100a00 */
[----:B------:R-:W-:Y:S01]  /*10100*/  UIADD3 UR44, UR4, 0x804, URZ ;  /* 0x00000804042c7890 */ /* 0x000fe2000fffe03f */
[----:B------:R-:W-:Y:S01]  /*10110*/  P2R R20, PR, RZ, 0x2 ;  /* 0x00000002ff147803 */ /* 0x000fe20000000000 */
[----:B------:R-:W-:Y:S01]  /*10120*/  UIADD3 UR40, UR4, 0x806, URZ ;  /* 0x0000080604287890 */ /* 0x000fe2000fffe03f */
[----:B------:R-:W-:Y:S01]  /*10130*/  IMAD R6, R202, -0x80, R3 ;  /* 0xffffff80ca067824 */ /* 0x000fe200078e0203 */
[----:B------:R-:W-:Y:S01]  /*10140*/  P2R R14, PR, RZ, 0x1 ;  /* 0x00000001ff0e7803 */ /* 0x000fe20000000000 */
[----:B------:R-:W-:Y:S01]  /*10150*/  BSSY B0, `(.L_x_622) ;  /* 0x00004bc000007945 */ /* 0x000fe20003800000 */
[----:B------:R-:W-:Y:S01]  /*10160*/  HGMMA.64x128x16.F32 R24, gdesc[UR8], RZ, !UPT, gsb0 ;  /* 0x01e00000081879f0 */ /* 0x000fe2000c0008ff */
[----:B------:R-:W-:Y:S01]  /*10170*/  R2UR UR10, R10 ;  /* 0x000000000a0a72ca */ /* 0x000fe200000e0000 */
[----:B------:R-:W-:Y:S01]  /*10180*/  UMOV UR8, UR5 ;  /* 0x0000000500087c82 */ /* 0x000fe20008000000 */
[----:B------:R-:W-:Y:S01]  /*10190*/  R2UR UR11, R11 ;  /* 0x000000000b0b72ca */ /* 0x000fe200000e0000 */
[----:B------:R-:W-:Y:S01]  /*101a0*/  UMOV UR9, 0x40000040 ;  /* 0x4000004000097882 */ /* 0x000fe20000000000 */
[----:B------:R-:W-:Y:S01]  /*101b0*/  VIADD R10, R8, 0x4 ;  /* 0x00000004080a7836 */ /* 0x000fe20000000000 */
[----:B------:R-:W-:Y:S01]  /*101c0*/  UIADD3 UR5, UR4, 0x4, URZ ;  /* 0x0000000404057890 */ /* 0x000fe2000fffe03f */
[----:B------:R-:W-:Y:S01]  /*101d0*/  IMAD.MOV.U32 R11, RZ, RZ, 0x40000040 ;  /* 0x40000040ff0b7424 */ /* 0x000fe200078e00ff */
[----:B0-----:R-:W-:Y:S01]  /*101e0*/  MOV R13, UR9 ;  /* 0x00000009000d7c02 */ /* 0x001fe20008000f00 */
[----:B------:R-:W-:Y:S01]  /*101f0*/  IMAD.U32 R12, RZ, RZ, UR8 ;  /* 0x00000008ff0c7e24 */ /* 0x000fe2000f8e00ff */
[C---:B------:R-:W-:Y:S01]  /*10200*/  ISETP.GT.AND P4, PT, R6.reuse, RZ, PT ;  /* 0x000000ff0600720c */ /* 0x040fe20003f84270 */
[--C-:B------:R-:W-:Y:S01]  /*10210*/  IMAD.MOV.U32 R150, RZ, RZ, R151.reuse ;  /* 0x000000ffff967224 */ /* 0x100fe200078e0097 */
[C---:B------:R-:W-:Y:S01]  /*10220*/  ISETP.GT.AND P3, PT, R6.reuse, 0x1, PT ;  /* 0x000000010600780c */ /* 0x040fe20003f64270 */
[--C-:B------:R-:W-:Y:S01]  /*10230*/  IMAD.MOV.U32 R148, RZ, RZ, R151.reuse ;  /* 0x000000ffff947224 */ /* 0x100fe200078e0097 */
[----:B------:R0:W-:Y:S01]  /*10240*/  STL.64 [R1+0x28], R12 ;  /* 0x0000280c01007387 */ /* 0x0001e20000100a00 */
[C---:B------:R-:W-:Y:S01]  /*10250*/  ISETP.GT.AND P2, PT, R6.reuse, 0x8, PT ;  /* 0x000000080600780c */ /* 0x040fe20003f44270 */
[--C-:B------:R-:W-:Y:S01]  /*10260*/  IMAD.MOV.U32 R146, RZ, RZ, R151.reuse ;  /* 0x000000ffff927224 */ /* 0x100fe200078e0097 */
[C---:B------:R-:W-:Y:S01]  /*10270*/  ISETP.GT.AND P6, PT, R6.reuse, 0x9, PT ;  /* 0x000000090600780c */ /* 0x040fe20003fc4270 */
[--C-:B------:R-:W-:Y:S01]  /*10280*/  IMAD.MOV.U32 R144, RZ, RZ, R151.reuse ;  /* 0x000000ffff907224 */ /* 0x100fe200078e0097 */
[C---:B------:R-:W-:Y:S01]  /*10290*/  ISETP.GT.AND P5, PT, R6.reuse, 0x10, PT ;  /* 0x000000100600780c */ /* 0x040fe20003fa4270 */
[--C-:B------:R-:W-:Y:S01]  /*102a0*/  IMAD.MOV.U32 R142, RZ, RZ, R151.reuse ;  /* 0x000000ffff8e7224 */ /* 0x100fe200078e0097 */
[C---:B------:R-:W-:Y:S01]  /*102b0*/  ISETP.GT.AND P1, PT, R6.reuse, 0x59, PT ;  /* 0x000000590600780c */ /* 0x040fe20003f24270 */
[--C-:B------:R-:W-:Y:S01]  /*102c0*/  IMAD.MOV.U32 R140, RZ, RZ, R151.reuse ;  /* 0x000000ffff8c7224 */ /* 0x100fe200078e0097 */
[----:B------:R-:W-:Y:S01]  /*102d0*/  ISETP.GT.AND P0, PT, R6, 0x60, PT ;  /* 0x000000600600780c */ /* 0x000fe20003f04270 */
[--C-:B------:R-:W-:Y:S01]  /*102e0*/  IMAD.MOV.U32 R138, RZ, RZ, R151.reuse ;  /* 0x000000ffff8a7224 */ /* 0x100fe200078e0097 */
[-C--:B------:R-:W-:Y:S01]  /*102f0*/  MOV R149, R151.reuse ;  /* 0x0000009700957202 */ /* 0x080fe20000000f00 */
[--C-:B------:R-:W-:Y:S01]  /*10300*/  IMAD.MOV.U32 R136, RZ, RZ, R151.reuse ;  /* 0x000000ffff887224 */ /* 0x100fe200078e0097 */
[-C--:B-----5:R-:W-:Y:S01]  /*10310*/  MOV R147, R151.reuse ;  /* 0x0000009700937202 */ /* 0x0a0fe20000000f00 */
[--C-:B------:R-:W-:Y:S01]  /*10320*/  IMAD.MOV.U32 R134, RZ, RZ, R151.reuse ;  /* 0x000000ffff867224 */ /* 0x100fe200078e0097 */
[-C--:B------:R-:W-:Y:S01]  /*10330*/  MOV R145, R151.reuse ;  /* 0x0000009700917202 */ /* 0x080fe20000000f00 */
[--C-:B------:R-:W-:Y:S01]  /*10340*/  IMAD.MOV.U32 R132, RZ, RZ, R151.reuse ;  /* 0x000000ffff847224 */ /* 0x100fe200078e0097 */
[-C--:B------:R-:W-:Y:S01]  /*10350*/  MOV R143, R151.reuse ;  /* 0x00000097008f7202 */ /* 0x080fe20000000f00 */
[--C-:B------:R-:W-:Y:S01]  /*10360*/  IMAD.MOV.U32 R130, RZ, RZ, R151.reuse ;  /* 0x000000ffff827224 */ /* 0x100fe200078e0097 */
        /* <DEDUP_REMOVED lines=24> */
[----:B------:R-:W-:Y:S01]  /*104f0*/  HGMMA.64x128x16.F32 R24, gdesc[UR8], R24, gsb0 ;  /* 0x01e00000081879f0 */ /* 0x000fe20008000818 */
[----:B------:R-:W-:Y:S01]  /*10500*/  R2UR UR10, R10 ;  /* 0x000000000a0a72ca */ /* 0x000fe200000e0000 */
[----:B------:R-:W-:Y:S01]  /*10510*/  UMOV UR8, UR5 ;  /* 0x0000000500087c82 */ /* 0x000fe20008000000 */
[----:B------:R-:W-:Y:S01]  /*10520*/  R2UR UR11, R11 ;  /* 0x000000000b0b72ca */ /* 0x000fe200000e0000 */
[----:B------:R-:W-:Y:S01]  /*10530*/  UMOV UR9, 0x40000040 ;  /* 0x4000004000097882 */ /* 0x000fe20000000000 */
[----:B------:R-:W-:Y:S01]  /*10540*/  VIADD R10, R8, 0x6 ;  /* 0x00000006080a7836 */ /* 0x000fe20000000000 */
[----:B------:R-:W-:Y:S01]  /*10550*/  MOV R11, 0x40000040 ;  /* 0x40000040000b7802 */ /* 0x000fe20000000f00 */
[----:B------:R-:W-:Y:S01]  /*10560*/  UIADD3 UR5, UR4, 0x6, URZ ;  /* 0x0000000604057890 */ /* 0x000fe2000fffe03f */
[----:B0-----:R-:W-:Y:S01]  /*10570*/  MOV R12, UR8 ;  /* 0x00000008000c7c02 */ /* 0x001fe20008000f00 */
[----:B------:R-:W-:-:S05]  /*10580*/  IMAD.U32 R13, RZ, RZ, UR9 ;  /* 0x00000009ff0d7e24 */ /* 0x000fca000f8e00ff */
[----:B------:R0:W-:Y:S01]  /*10590*/  STL.64 [R1+0x20], R12 ;  /* 0x0000200c01007387 */ /* 0x0001e20000100a00 */
[----:B------:R-:W-:Y:S02]  /*105a0*/  WARPGROUP.DEPBAR.LE gsb0, 0x0 ;  /* 0x00008000000079c5 */ /* 0x000fe40000010000 */
[----:B------:R-:W-:-:S06]  /*105b0*/  WARPGROUP.ARRIVE ;  /* 0x00000000000079c5 */ /* 0x000fcc0000000000 */
[----:B------:R-:W-:Y:S01]  /*105c0*/  HGMMA.64x128x16.F32 R24, gdesc[UR8], R24, gsb0 ;  /* 0x01e00000081879f0 */ /* 0x000fe20008000818 */
[----:B------:R-:W-:Y:S01]  /*105d0*/  R2UR UR10, R10 ;  /* 0x000000000a0a72ca */ /* 0x000fe200000e0000 */
[----:B------:R-:W-:Y:S01]  /*105e0*/  UMOV UR8, UR5 ;  /* 0x0000000500087c82 */ /* 0x000fe20008000000 */
[----:B------:R-:W-:Y:S01]  /*105f0*/  R2UR UR11, R11 ;  /* 0x000000000b0b72ca */ /* 0x000fe200000e0000 */
[----:B------:R-:W-:Y:S01]  /*10600*/  UMOV UR9, 0x40000040 ;  /* 0x4000004000097882 */ /* 0x000fe20000000000 */
[----:B------:R-:W-:Y:S01]  /*10610*/  IMAD.MOV.U32 R11, RZ, RZ, 0x40000040 ;  /* 0x40000040ff0b7424 */ /* 0x000fe200078e00ff */
[----:B------:R-:W-:Y:S01]  /*10620*/  IADD3 R10, R8, 0x400, RZ ;  /* 0x00000400080a7810 */ /* 0x000fe20007ffe0ff */
[----:B------:R-:W-:Y:S01]  /*10630*/  UIADD3 UR5, UR4, 0x400, URZ ;  /* 0x0000040004057890 */ /* 0x000fe2000fffe03f */
[----:B0-----:R-:W-:Y:S02]  /*10640*/  IMAD.U32 R12, RZ, RZ, UR8 ;  /* 0x00000008ff0c7e24 */ /* 0x001fe4000f8e00ff */
        /* <DEDUP_REMOVED lines=26> */
[----:B------:R-:W-:Y:S01]  /*107f0*/  IMAD.U32 R13, RZ, RZ, UR9 ;  /* 0x00000009ff0d7e24 */ /* 0x000fe2000f8e00ff */
[----:B------:R-:W-:-:S04]  /*10800*/  ULDC UR4, c[0x0][0x988] ;  /* 0x0002620000047ab9 */ /* 0x000fc80000000800 */
        /* <DEDUP_REMOVED lines=10> */
[----:B0-----:R-:W-:Y:S02]  /*108b0*/  IMAD.U32 R12, RZ, RZ, UR8 ;  /* 0x00000008ff0c7e24 */ /* 0x001fe4000f8e00ff */
[----:B------:R-:W-:Y:S01]  /*108c0*/  IMAD.U32 R13, RZ, RZ, UR9 ;  /* 0x00000009ff0d7e24 */ /* 0x000fe2000f8e00ff */
[----:B------:R-:W-:Y:S01]  /*108d0*/  R2UR UR58, R10 ;  /* 0x000000000a3a72ca */ /* 0x000fe200000e0000 */
[----:B------:R-:W-:Y:S01]  /*108e0*/  VIADD R10, R8, 0x800 ;  /* 0x00000800080a7836 */ /* 0x000fe20000000000 */
[----:B------:R-:W-:-:S02]  /*108f0*/  R2UR UR59, R11 ;  /* 0x000000000b3b72ca */ /* 0x000fc400000e0000 */
[----:B------:R-:W-:Y:S01]  /*10900*/  MOV R11, 0x40000040 ;  /* 0x40000040000b7802 */ /* 0x000fe20000000f00 */
[----:B------:R0:W-:Y:S01]  /*10910*/  STL.64 [R1], R12 ;  /* 0x0000000c01007387 */ /* 0x0001e20000100a00 */
[----:B------:R-:W-:Y:S01]  /*10920*/  R2UR UR54, R10 ;  /* 0x000000000a3672ca */ /* 0x000fe200000e0000 */
[----:B------:R-:W-:Y:S01]  /*10930*/  VIADD R10, R8, 0x802 ;  /* 0x00000802080a7836 */ /* 0x000fe20000000000 */
[----:B------:R-:W-:Y:S01]  /*10940*/  R2UR UR55, R11 ;  /* 0x000000000b3772ca */ /* 0x000fe200000e0000 */
[----:B------:R-:W-:-:S03]  /*10950*/  IMAD.MOV.U32 R11, RZ, RZ, 0x40000040 ;  /* 0x40000040ff0b7424 */ /* 0x000fc600078e00ff */
[----:B------:R-:W-:Y:S02]  /*10960*/  R2UR UR50, R10 ;  /* 0x000000000a3272ca */ /* 0x000fe400000e0000 */
[----:B------:R-:W-:Y:S01]  /*10970*/  R2UR UR51, R11 ;  /* 0x000000000b3372ca */ /* 0x000fe200000e0000 */
[----:B------:R-:W-:Y:S01]  /*10980*/  IMAD.MOV.U32 R11, RZ, RZ, 0x40000040 ;  /* 0x40000040ff0b7424 */ /* 0x000fe200078e00ff */
[C---:B------:R-:W-:Y:S02]  /*10990*/  IADD3 R10, R8.reuse, 0x804, RZ ;  /* 0x00000804080a7810 */ /* 0x040fe40007ffe0ff */
[----:B------:R-:W-:Y:S02]  /*109a0*/  IADD3 R8, R8, 0x806, RZ ;  /* 0x0000080608087810 */ /* 0x000fe40007ffe0ff */
[----:B------:R-:W-:Y:S02]  /*109b0*/  R2UR UR46, R10 ;  /* 0x000000000a2e72ca */ /* 0x000fe400000e0000 */
[----:B------:R-:W-:-:S02]  /*109c0*/  R2UR UR47, R11 ;  /* 0x000000000b2f72ca */ /* 0x000fc400000e0000 */
[----:B------:R-:W-:Y:S01]  /*109d0*/  R2UR UR42, R8 ;  /* 0x00000000082a72ca */ /* 0x000fe200000e0000 */
        /* <DEDUP_REMOVED lines=17> */
[----:B------:R-:W-:Y:S01]  /*10af0*/  HGMMA.64x128x16.F32 R24, gdesc[UR40], R24, gsb0 ;  /* 0x01e00000281879f0 */ /* 0x000fe20008000818 */
[----:B------:R-:W-:Y:S02]  /*10b00*/  ULDC UR42, c[0x0][0x988] ;  /* 0x00026200002a7ab9 */ /* 0x000fe40000000800 */
        /* <DEDUP_REMOVED lines=31> */
[----:B0-----:R-:W-:Y:S02]  /*10d00*/  FSEL R13, R38, -INF , P3 ;  /* 0xff800000260d7808 */ /* 0x001fe40001800000 */
        /* <DEDUP_REMOVED lines=51> */
[----:B------:R-:W-:Y:S02]  /*11040*/  ISETP.GT.AND P1, PT, R6, 0x61, PT ;  /* 0x000000610600780c */ /* 0x000fe40003f24270 */
[----:B------:R-:W-:Y:S02]  /*11050*/  FSEL R107, R72, -INF , P0 ;  /* 0xff800000486b7808 */ /* 0x000fe40000000000 */
[----:B------:R-:W-:Y:S02]  /*11060*/  FMNMX.FTZ R0, R105, R0, !PT ;  /* 0x0000000069007209 */ /* 0x000fe40007810000 */
        /* <DEDUP_REMOVED lines=9> */
[----:B------:R-:W-:Y:S02]  /*11100*/  FMNMX.FTZ R0, R109, R0, !PT ;  /* 0x000000006d007209 */ /* 0x000fe40007810000 */
[----:B------:R-:W-:Y:S02]  /*11110*/  ISETP.GT.AND P3, PT, R6, 0x70, PT ;  /* 0x000000700600780c */ /* 0x000fe40003f64270 */
[----:B------:R-:W-:Y:S02]  /*11120*/  FSEL R41, R66, -INF , P4 ;  /* 0xff80000042297808 */ /* 0x000fe40002000000 */
[----:B------:R-:W-:Y:S02]  /*11130*/  FSEL R113, R80, -INF , P3 ;  /* 0xff80000050717808 */ /* 0x000fe40001800000 */
[----:B------:R-:W-:Y:S02]  /*11140*/  FMNMX.FTZ R0, R111, R0, !PT ;  /* 0x000000006f007209 */ /* 0x000fe40007810000 */
[----:B------:R-:W-:-:S02]  /*11150*/  ISETP.GT.AND P4, PT, R6, 0x71, PT ;  /* 0x000000710600780c */ /* 0x000fc40003f84270 */
[----:B------:R-:W-:Y:S02]  /*11160*/  FSEL R63, R63, -INF , P5 ;  /* 0xff8000003f3f7808 */ /* 0x000fe40002800000 */
[----:B------:R-:W-:Y:S02]  /*11170*/  FSEL R117, R81, -INF , P4 ;  /* 0xff80000051757808 */ /* 0x000fe40002000000 */
[----:B------:R-:W-:Y:S02]  /*11180*/  FMNMX.FTZ R0, R113, R0, !PT ;  /* 0x0000000071007209 */ /* 0x000fe40007810000 */
[----:B------:R-:W-:Y:S02]  /*11190*/  ISETP.GT.AND P5, PT, R6, 0x78, PT ;  /* 0x000000780600780c */ /* 0x000fe40003fa4270 */
[----:B------:R-:W-:Y:S02]  /*111a0*/  FSEL R37, R62, -INF , P6 ;  /* 0xff8000003e257808 */ /* 0x000fe40003000000 */
[----:B------:R-:W-:-:S02]  /*111b0*/  FSEL R115, R84, -INF , P5 ;  /* 0xff80000054737808 */ /* 0x000fc40002800000 */
[----:B------:R-:W-:Y:S02]  /*111c0*/  FMNMX.FTZ R0, R117, R0, !PT ;  /* 0x0000000075007209 */ /* 0x000fe40007810000 */
[C---:B------:R-:W-:Y:S02]  /*111d0*/  ISETP.GT.AND P6, PT, R6.reuse, 0x79, PT ;  /* 0x000000790600780c */ /* 0x040fe40003fc4270 */
[----:B------:R-:W-:Y:S02]  /*111e0*/  FMNMX.FTZ R0, R115, R0, !PT ;  /* 0x0000000073007209 */ /* 0x000fe40007810000 */
[----:B------:R-:W-:Y:S02]  /*111f0*/  FSEL R85, R85, -INF , P6 ;  /* 0xff80000055557808 */ /* 0x000fe40003000000 */
[----:B------:R-:W-:Y:S02]  /*11200*/  P2R R26, PR, RZ, 0x1 ;  /* 0x00000001ff1a7803 */ /* 0x000fe40000000000 */
[----:B------:R-:W-:Y:S01]  /*11210*/  FMNMX.FTZ R8, R85, R0, !PT ;  /* 0x0000000055087209 */ /* 0x000fe20007810000 */
[----:B------:R-:W-:Y:S01]  /*11220*/  IMAD.U32 R0, RZ, RZ, UR4 ;  /* 0x00000004ff007e24 */ /* 0x000fe2000f8e00ff */
[----:B------:R-:W-:-:S02]  /*11230*/  ISETP.GT.AND P0, PT, R6, 0x59, PT ;  /* 0x000000590600780c */ /* 0x000fc40003f04270 */
[----:B------:R-:W-:Y:S01]  /*11240*/  P2R R28, PR, RZ, 0x2 ;  /* 0x00000002ff1c7803 */ /* 0x000fe20000000000 */
[----:B------:R-:W0:Y:S01]  /*11250*/  SHFL.BFLY PT, R3, R8, 0x2, 0x1f ;  /* 0x0c401f0008037f89 */ /* 0x000e2200000e0000 */
[----:B------:R-:W-:Y:S02]  /*11260*/  ISETP.GT.AND P1, PT, R6, 0x60, PT ;  /* 0x000000600600780c */ /* 0x000fe40003f24270 */
[----:B------:R-:W-:Y:S02]  /*11270*/  FSEL R71, R71, -INF , P0 ;  /* 0xff80000047477808 */ /* 0x000fe40000000000 */
[----:B------:R-:W-:Y:S02]  /*11280*/  FSEL R65, R74, -INF , P1 ;  /* 0xff8000004a417808 */ /* 0x000fe40000800000 */
[----:B------:R-:W-:Y:S02]  /*11290*/  ISETP.NE.AND P1, PT, R28, RZ, PT ;  /* 0x000000ff1c00720c */ /* 0x000fe40003f25270 */
[----:B------:R-:W-:-:S02]  /*112a0*/  P2R R24, PR, RZ, 0x4 ;  /* 0x00000004ff187803 */ /* 0x000fc40000000000 */
[----:B------:R-:W-:Y:S02]  /*112b0*/  ISETP.NE.AND P0, PT, R26, RZ, PT ;  /* 0x000000ff1a00720c */ /* 0x000fe40003f05270 */
[----:B------:R-:W-:Y:S02]  /*112c0*/  FSEL R75, R75, -INF , P1 ;  /* 0xff8000004b4b7808 */ /* 0x000fe40000800000 */
[----:B------:R-:W-:Y:S02]  /*112d0*/  FSEL R69, R78, -INF , P0 ;  /* 0xff8000004e457808 */ /* 0x000fe40000000000 */
[----:B------:R-:W-:Y:S02]  /*112e0*/  FSEL R83, R83, -INF , P4 ;  /* 0xff80000053537808 */ /* 0x000fe40002000000 */
[----:B------:R-:W-:Y:S02]  /*112f0*/  FSEL R87, R87, -INF , P6 ;  /* 0xff80000057577808 */ /* 0x000fe40003000000 */
[----:B------:R-:W-:-:S02]  /*11300*/  ISETP.NE.AND P0, PT, R14, RZ, PT ;  /* 0x000000ff0e00720c */ /* 0x000fc40003f05270 */
[----:B------:R-:W-:Y:S02]  /*11310*/  ISETP.NE.AND P1, PT, R20, RZ, PT ;  /* 0x000000ff1400720c */ /* 0x000fe40003f25270 */
[----:B0-----:R-:W-:Y:S02]  /*11320*/  FMNMX.FTZ R10, R8, R3, !PT ;  /* 0x00000003080a7209 */ /* 0x001fe40007810000 */
[----:B------:R-:W-:-:S03]  /*11330*/  FMNMX.FTZ R8, R5, R27, !PT ;  /* 0x0000001b05087209 */ /* 0x000fc60007810000 */
[----:B------:R-:W0:Y:S01]  /*11340*/  SHFL.BFLY PT, R3, R10, 0x1, 0x1f ;  /* 0x0c201f000a037f89 */ /* 0x000e2200000e0000 */
[----:B------:R-:W-:-:S04]  /*11350*/  FMNMX.FTZ R8, R9, R8, !PT ;  /* 0x0000000809087209 */ /* 0x000fc80007810000 */
[----:B------:R-:W-:Y:S02]  /*11360*/  FMNMX.FTZ R8, R31, R8, !PT ;  /* 0x000000081f087209 */ /* 0x000fe40007810000 */
[----:B------:R-:W-:Y:S02]  /*11370*/  @!P1 IADD3 R4, R4, 0x34840, RZ ;  /* 0x0003484004049810 */ /* 0x000fe40007ffe0ff */
[----:B------:R-:W-:Y:S02]  /*11380*/  FMNMX.FTZ R8, R11, R8, !PT ;  /* 0x000000080b087209 */ /* 0x000fe40007810000 */
[----:B------:R-:W-:Y:S02]  /*11390*/  @!P1 PRMT R4, RZ, 0x654, R4 ;  /* 0x00000654ff049816 */ /* 0x000fe40000000004 */
[----:B------:R-:W-:Y:S02]  /*113a0*/  FMNMX.FTZ R8, R35, R8, !PT ;  /* 0x0000000823087209 */ /* 0x000fe40007810000 */
[----:B------:R1:W-:Y:S02]  /*113b0*/  @!P1 SYNCS.ARRIVE.TRANS64.RED.A1T0 RZ, [R4+URZ], RZ ;  /* 0x000000ff04ff99a7 */ /* 0x0003e4000810043f */
[----:B------:R-:W-:-:S04]  /*113c0*/  FMNMX.FTZ R8, R13, R8, !PT ;  /* 0x000000080d087209 */ /* 0x000fc80007810000 */
[----:B------:R-:W-:Y:S02]  /*113d0*/  FMNMX.FTZ R8, R39, R8, !PT ;  /* 0x0000000827087209 */ /* 0x000fe40007810000 */
[----:B0-----:R-:W-:Y:S02]  /*113e0*/  FMNMX.FTZ R3, R10, R3, !PT ;  /* 0x000000030a037209 */ /* 0x001fe40007810000 */
[----:B------:R-:W-:Y:S02]  /*113f0*/  FMNMX.FTZ R8, R15, R8, !PT ;  /* 0x000000080f087209 */ /* 0x000fe40007810000 */
[C---:B------:R-:W-:Y:S01]  /*11400*/  FSETP.NEU.FTZ.AND P2, PT, R3.reuse, -INF , PT ;  /* 0xff8000000300780b */ /* 0x040fe20003f5d000 */
[----:B------:R-:W-:Y:S01]  /*11410*/  FMUL.FTZ R12, R3, R0 ;  /* 0x00000000030c7220 */ /* 0x000fe20000410000 */
[----:B------:R-:W-:-:S04]  /*11420*/  FMNMX.FTZ R8, R43, R8, !PT ;  /* 0x000000082b087209 */ /* 0x000fc80007810000 */
[----:B------:R-:W-:Y:S02]  /*11430*/  FMNMX.FTZ R8, R21, R8, !PT ;  /* 0x0000000815087209 */ /* 0x000fe40007810000 */
        /* <DEDUP_REMOVED lines=23> */
[--C-:B------:R-:W-:Y:S01]  /*115b0*/  FFMA.FTZ R119, R139, R0, -R6.reuse ;  /* 0x000000008b777223 */ /* 0x100fe20000010806 */
[----:B------:R-:W-:Y:S01]  /*115c0*/  FMNMX.FTZ R8, R59, R8, !PT ;  /* 0x000000083b087209 */ /* 0x000fe20007810000 */
[----:B------:R-:W0:Y:S01]  /*115d0*/  MUFU.EX2 R77, R77 ;  /* 0x0000004d004d7308 */ /* 0x000e220000000800 */
[-CC-:B------:R-:W-:Y:S01]  /*115e0*/  FFMA.FTZ R178, R129, R0.reuse, -R6.reuse ;  /* 0x0000000081b27223 */ /* 0x180fe20000010806 */
[--C-:B------:R-:W-:Y:S01]  /*115f0*/  FFMA.FTZ R121, R121, R0, -R6.reuse ;  /* 0x0000000079797223 */ /* 0x100fe20000010806 */
[----:B------:R-:W-:Y:S01]  /*11600*/  FMNMX.FTZ R8, R37, R8, !PT ;  /* 0x0000000825087209 */ /* 0x000fe20007810000 */
[-CC-:B------:R-:W-:Y:S01]  /*11610*/  FFMA.FTZ R172, R127, R0.reuse, -R6.reuse ;  /* 0x000000007fac7223 */ /* 0x180fe20000010806 */
[-CC-:B------:R-:W-:Y:S01]  /*11620*/  FFMA.FTZ R123, R123, R0.reuse, -R6.reuse ;  /* 0x000000007b7b7223 */ /* 0x180fe20000010806 */
[--C-:B------:R-:W-:Y:S01]  /*11630*/  FFMA.FTZ R174, R125, R0, -R6.reuse ;  /* 0x000000007dae7223 */ /* 0x100fe20000010806 */
[----:B------:R-:W-:Y:S01]  /*11640*/  FMNMX.FTZ R8, R63, R8, !PT ;  /* 0x000000083f087209 */ /* 0x000fe20007810000 */
[----:B------:R2:W-:Y:S01]  /*11650*/  MUFU.EX2 R79, R10 ;  /* 0x0000000a004f7308 */ /* 0x0005e20000000800 */
[-CC-:B------:R-:W-:Y:S01]  /*11660*/  FFMA.FTZ R95, R95, R0.reuse, -R6.reuse ;  /* 0x000000005f5f7223 */ /* 0x180fe20000010806 */
[--C-:B------:R-:W-:Y:S01]  /*11670*/  FFMA.FTZ R97, R97, R0, -R6.reuse ;  /* 0x0000000061617223 */ /* 0x100fe20000010806 */
[----:B------:R-:W-:Y:S01]  /*11680*/  FMNMX.FTZ R8, R41, R8, !PT ;  /* 0x0000000829087209 */ /* 0x000fe20007810000 */
[-CC-:B------:R-:W-:Y:S01]  /*11690*/  FFMA.FTZ R57, R57, R0.reuse, -R6.reuse ;  /* 0x0000000039397223 */ /* 0x180fe20000010806 */
[-CC-:B------:R-:W-:Y:S01]  /*116a0*/  FFMA.FTZ R154, R103, R0.reuse, -R6.reuse ;  /* 0x00000000679a7223 */ /* 0x180fe20000010806 */
[--C-:B------:R-:W-:Y:S01]  /*116b0*/  FFMA.FTZ R61, R105, R0, -R6.reuse ;  /* 0x00000000693d7223 */ /* 0x100fe20000010806 */
[----:B------:R-:W-:Y:S01]  /*116c0*/  FMNMX.FTZ R8, R67, R8, !PT ;  /* 0x0000000843087209 */ /* 0x000fe20007810000 */
[----:B------:R-:W3:Y:S01]  /*116d0*/  MUFU.EX2 R182, R182 ;  /* 0x000000b600b67308 */ /* 0x000ee20000000800 */
[-CC-:B--2---:R-:W-:Y:S01]  /*116e0*/  FFMA.FTZ R10, R53, R0.reuse, -R6.reuse ;  /* 0x00000000350a7223 */ /* 0x184fe20000010806 */
[--C-:B------:R-:W-:Y:S01]  /*116f0*/  FFMA.FTZ R53, R91, R0, -R6.reuse ;  /* 0x000000005b357223 */ /* 0x100fe20000010806 */
[----:B------:R-:W-:Y:S01]  /*11700*/  FMNMX.FTZ R8, R45, R8, !PT ;  /* 0x000000082d087209 */ /* 0x000fe20007810000 */
[-CC-:B------:R-:W-:Y:S01]  /*11710*/  FFMA.FTZ R156, R107, R0.reuse, -R6.reuse ;  /* 0x000000006b9c7223 */ /* 0x180fe20000010806 */
[-CC-:B------:R-:W-:Y:S01]  /*11720*/  FFMA.FTZ R73, R73, R0.reuse, -R6.reuse ;  /* 0x0000000049497223 */ /* 0x180fe20000010806 */
[--C-:B------:R-:W-:Y:S01]  /*11730*/  FFMA.FTZ R158, R109, R0, -R6.reuse ;  /* 0x000000006d9e7223 */ /* 0x100fe20000010806 */
[----:B------:R-:W-:Y:S01]  /*11740*/  FMNMX.FTZ R8, R71, R8, !PT ;  /* 0x0000000847087209 */ /* 0x000fe20007810000 */
[-CC-:B------:R-:W-:Y:S01]  /*11750*/  FFMA.FTZ R91, R111, R0.reuse, -R6.reuse ;  /* 0x000000006f5b7223 */ /* 0x180fe20000010806 */
[-CC-:B------:R-:W-:Y:S01]  /*11760*/  FFMA.FTZ R160, R113, R0.reuse, -R6.reuse ;  /* 0x0000000071a07223 */ /* 0x180fe20000010806 */
[--C-:B------:R-:W-:Y:S01]  /*11770*/  FFMA.FTZ R117, R117, R0, -R6.reuse ;  /* 0x0000000075757223 */ /* 0x100fe20000010806 */
[----:B------:R-:W-:Y:S01]  /*11780*/  FMNMX.FTZ R8, R65, R8, !PT ;  /* 0x0000000841087209 */ /* 0x000fe20007810000 */
[-CC-:B------:R-:W-:Y:S01]  /*11790*/  FFMA.FTZ R162, R115, R0.reuse, -R6.reuse ;  /* 0x0000000073a27223 */ /* 0x180fe20000010806 */
[----:B------:R-:W-:Y:S01]  /*117a0*/  FFMA.FTZ R85, R85, R0, -R6 ;  /* 0x0000000055557223 */ /* 0x000fe20000010806 */
[----:B------:R-:W2:Y:S01]  /*117b0*/  MUFU.EX2 R81, R81 ;  /* 0x0000005100517308 */ /* 0x000ea20000000800 */
[----:B------:R-:W-:-:S02]  /*117c0*/  FMNMX.FTZ R8, R75, R8, !PT ;  /* 0x000000084b087209 */ /* 0x000fc40007810000 */
[-C--:B------:R-:W-:Y:S02]  /*117d0*/  MOV R139, R151.reuse ;  /* 0x00000097008b7202 */ /* 0x080fe40000000f00 */
[----:B------:R-:W-:Y:S02]  /*117e0*/  FMNMX.FTZ R8, R69, R8, !PT ;  /* 0x0000000845087209 */ /* 0x000fe40007810000 */
[-C--:B------:R-:W-:Y:S01]  /*117f0*/  MOV R137, R151.reuse ;  /* 0x0000009700897202 */ /* 0x080fe20000000f00 */
[----:B------:R-:W4:Y:S01]  /*11800*/  MUFU.EX2 R176, R176 ;  /* 0x000000b000b07308 */ /* 0x000f220000000800 */
[----:B------:R-:W-:Y:S02]  /*11810*/  FMNMX.FTZ R8, R93, R8, !PT ;  /* 0x000000085d087209 */ /* 0x000fe40007810000 */
[----:B------:R-:W-:Y:S02]  /*11820*/  MOV R135, R151 ;  /* 0x0000009700877202 */ /* 0x000fe40000000f00 */
[----:B------:R-:W-:-:S02]  /*11830*/  FMNMX.FTZ R8, R99, R8, !PT ;  /* 0x0000000863087209 */ /* 0x000fc40007810000 */
[-C--:B------:R-:W-:Y:S01]  /*11840*/  MOV R133, R151.reuse ;  /* 0x0000009700857202 */ /* 0x080fe20000000f00 */
[----:B------:R-:W1:Y:S01]  /*11850*/  MUFU.EX2 R119, R119 ;  /* 0x0000007700777308 */ /* 0x000e620000000800 */
[----:B------:R-:W-:Y:S02]  /*11860*/  FMNMX.FTZ R8, R83, R8, !PT ;  /* 0x0000000853087209 */ /* 0x000fe40007810000 */
[-C--:B------:R-:W-:Y:S02]  /*11870*/  MOV R131, R151.reuse ;  /* 0x0000009700837202 */ /* 0x080fe40000000f00 */
[----:B------:R-:W-:Y:S02]  /*11880*/  FMNMX.FTZ R8, R89, R8, !PT ;  /* 0x0000000859087209 */ /* 0x000fe40007810000 */
[----:B------:R-:W-:Y:S01]  /*11890*/  MOV R129, R151 ;  /* 0x0000009700817202 */ /* 0x000fe20000000f00 */
[----:B------:R-:W1:Y:S01]  /*118a0*/  MUFU.EX2 R178, R178 ;  /* 0x000000b200b27308 */ /* 0x000e620000000800 */
[----:B------:R-:W-:-:S02]  /*118b0*/  FMNMX.FTZ R8, R87, R8, !PT ;  /* 0x0000000857087209 */ /* 0x000fc40007810000 */
[-C--:B------:R-:W-:Y:S02]  /*118c0*/  MOV R127, R151.reuse ;  /* 0x00000097007f7202 */ /* 0x080fe40000000f00 */
[-C--:B------:R-:W-:Y:S01]  /*118d0*/  MOV R125, R151.reuse ;  /* 0x00000097007d7202 */ /* 0x080fe20000000f00 */
[----:B------:R-:W0:Y:S01]  /*118e0*/  SHFL.BFLY PT, R101, R8, 0x2, 0x1f ;  /* 0x0c401f0008657f89 */ /* 0x000e2200000e0000 */
[-C--:B------:R-:W-:Y:S01]  /*118f0*/  MOV R115, R151.reuse ;  /* 0x0000009700737202 */ /* 0x080fe20000000f00 */
[----:B------:R-:W1:Y:S01]  /*11900*/  MUFU.EX2 R121, R121 ;  /* 0x0000007900797308 */ /* 0x000e620000000800 */
[-C--:B------:R-:W-:Y:S02]  /*11910*/  MOV R113, R151.reuse ;  /* 0x0000009700717202 */ /* 0x080fe40000000f00 */
[-C--:B------:R-:W-:Y:S02]  /*11920*/  MOV R111, R151.reuse ;  /* 0x00000097006f7202 */ /* 0x080fe40000000f00 */
[----:B------:R-:W-:-:S02]  /*11930*/  MOV R109, R151 ;  /* 0x00000097006d7202 */ /* 0x000fc40000000f00 */
[-C--:B------:R-:W-:Y:S01]  /*11940*/  MOV R107, R151.reuse ;  /* 0x00000097006b7202 */ /* 0x080fe20000000f00 */
[----:B------:R-:W-:Y:S01]  /*11950*/  MUFU.EX2 R172, R172 ;  /* 0x000000ac00ac7308 */ /* 0x000fe20000000800 */
[-C--:B------:R-:W-:Y:S02]  /*11960*/  MOV R105, R151.reuse ;  /* 0x0000009700697202 */ /* 0x080fe40000000f00 */
[----:B------:R-:W-:-:S05]  /*11970*/  MOV R103, R151 ;  /* 0x0000009700677202 */ /* 0x000fca0000000f00 */
[----:B------:R-:W-:Y:S01]  /*11980*/  MUFU.EX2 R123, R123 ;  /* 0x0000007b007b7308 */ /* 0x000fe20000000800 */
[----:B0-----:R-:W-:-:S07]  /*11990*/  FMNMX.FTZ R101, R8, R101, !PT ;  /* 0x0000006508657209 */ /* 0x001fce0007810000 */
[----:B------:R-:W-:Y:S01]  /*119a0*/  MUFU.EX2 R174, R174 ;  /* 0x000000ae00ae7308 */ /* 0x000fe20000000800 */
[----:B------:R-:W0:Y:S07]  /*119b0*/  SHFL.BFLY PT, R8, R101, 0x1, 0x1f ;  /* 0x0c201f0065087f89 */ /* 0x000e2e00000e0000 */
[----:B------:R-:W-:Y:S08]  /*119c0*/  MUFU.EX2 R95, R95 ;  /* 0x0000005f005f7308 */ /* 0x000ff00000000800 */
[----:B------:R-:W-:Y:S08]  /*119d0*/  MUFU.EX2 R168, R168 ;  /* 0x000000a800a87308 */ /* 0x000ff00000000800 */
[----:B------:R-:W-:Y:S01]  /*119e0*/  MUFU.EX2 R97, R97 ;  /* 0x0000006100617308 */ /* 0x000fe20000000800 */
[----:B0-----:R-:W-:-:S04]  /*119f0*/  FMNMX.FTZ R8, R101, R8, !PT ;  /* 0x0000000865087209 */ /* 0x001fc80007810000 */
[C---:B------:R-:W-:Y:S01]  /*11a00*/  FSETP.NEU.FTZ.AND P2, PT, R8.reuse, -INF , PT ;  /* 0xff8000000800780b */ /* 0x040fe20003f5d000 */
[----:B------:R-:W-:Y:S02]  /*11a10*/  FMUL.FTZ R12, R8, R0 ;  /* 0x00000000080c7220 */ /* 0x000fe40000410000 */
[----:B------:R-:W-:Y:S03]  /*11a20*/  MUFU.EX2 R170, R170 ;  /* 0x000000aa00aa7308 */ /* 0x000fe60000000800 */
[----:B------:R-:W-:Y:S02]  /*11a30*/  FSEL R6, R12, RZ, P2 ;  /* 0x000000ff0c067208 */ /* 0x000fe40001000000 */
[----:B------:R-:W-:-:S03]  /*11a40*/  ISETP.GE.AND P2, PT, R152, 0x81, PT ;  /* 0x000000819800780c */ /* 0x000fc60003f46270 */
[----:B------:R-:W-:Y:S01]  /*11a50*/  MUFU.EX2 R164, R164 ;  /* 0x000000a400a47308 */ /* 0x000fe20000000800 */
[-CC-:B------:R-:W-:Y:S01]  /*11a60*/  FFMA.FTZ R181, R5, R0.reuse, -R6.reuse ;  /* 0x0000000005b57223 */ /* 0x180fe20000010806 */
[-CC-:B------:R-:W-:Y:S01]  /*11a70*/  FFMA.FTZ R12, R27, R0.reuse, -R6.reuse ;  /* 0x000000001b0c7223 */ /* 0x180fe20000010806 */
[-CC-:B------:R-:W-:Y:S01]  /*11a80*/  FFMA.FTZ R183, R9, R0.reuse, -R6.reuse ;  /* 0x0000000009b77223 */ /* 0x180fe20000010806 */
[----:B------:R-:W-:Y:S01]  /*11a90*/  FADD.FTZ R5, R180, R77 ;  /* 0x0000004db4057221 */ /* 0x000fe20000010000 */
[-CC-:B------:R-:W-:Y:S01]  /*11aa0*/  FFMA.FTZ R14, R31, R0.reuse, -R6.reuse ;  /* 0x000000001f0e7223 */ /* 0x180fe20000010806 */
[-CC-:B------:R-:W-:Y:S01]  /*11ab0*/  FFMA.FTZ R177, R11, R0.reuse, -R6.reuse ;  /* 0x000000000bb17223 */ /* 0x180fe20000010806 */
[-CC-:B------:R-:W-:Y:S01]  /*11ac0*/  FFMA.FTZ R20, R35, R0.reuse, -R6.reuse ;  /* 0x0000000023147223 */ /* 0x180fe20000010806 */
[----:B------:R-:W-:Y:S01]  /*11ad0*/  MUFU.EX2 R181, R181 ;  /* 0x000000b500b57308 */ /* 0x000fe20000000800 */
[----:B---3--:R-:W-:Y:S01]  /*11ae0*/  FADD.FTZ R34, R182, R5 ;  /* 0x00000005b6227221 */ /* 0x008fe20000010000 */
[-CC-:B------:R-:W-:Y:S01]  /*11af0*/  FFMA.FTZ R179, R13, R0.reuse, -R6.reuse ;  /* 0x000000000db37223 */ /* 0x180fe20000010806 */
[-CC-:B------:R-:W-:Y:S01]  /*11b00*/  FFMA.FTZ R24, R39, R0.reuse, -R6.reuse ;  /* 0x0000000027187223 */ /* 0x180fe20000010806 */
[-C--:B------:R-:W-:Y:S01]  /*11b10*/  FFMA.FTZ R173, R15, R0.reuse, -R6 ;  /* 0x000000000fad7223 */ /* 0x080fe20000010806 */
[----:B--2---:R-:W-:Y:S01]  /*11b20*/  FADD.FTZ R5, R81, R34 ;  /* 0x0000002251057221 */ /* 0x004fe20000010000 */
[-CC-:B------:R-:W-:Y:S01]  /*11b30*/  FFMA.FTZ R26, R43, R0.reuse, -R6.reuse ;  /* 0x000000002b1a7223 */ /* 0x180fe20000010806 */
[-CC-:B------:R-:W-:Y:S01]  /*11b40*/  FFMA.FTZ R175, R21, R0.reuse, -R6.reuse ;  /* 0x0000000015af7223 */ /* 0x180fe20000010806 */
[----:B------:R-:W0:Y:S01]  /*11b50*/  MUFU.EX2 R12, R12 ;  /* 0x0000000c000c7308 */ /* 0x000e220000000800 */
[----:B----4-:R-:W-:Y:S01]  /*11b60*/  FADD.FTZ R36, R176, R5 ;  /* 0x00000005b0247221 */ /* 0x010fe20000010000 */
[-CC-:B------:R-:W-:Y:S01]  /*11b70*/  FFMA.FTZ R28, R47, R0.reuse, -R6.reuse ;  /* 0x000000002f1c7223 */ /* 0x180fe20000010806 */
[-CC-:B------:R-:W-:Y:S01]  /*11b80*/  FFMA.FTZ R169, R25, R0.reuse, -R6.reuse ;  /* 0x0000000019a97223 */ /* 0x180fe20000010806 */
[-C--:B------:R-:W-:Y:S01]  /*11b90*/  FFMA.FTZ R30, R51, R0.reuse, -R6 ;  /* 0x00000000331e7223 */ /* 0x080fe20000010806 */
[----:B-1----:R-:W-:Y:S01]  /*11ba0*/  FADD.FTZ R5, R119, R36 ;  /* 0x0000002477057221 */ /* 0x002fe20000010000 */
[-CC-:B------:R-:W-:Y:S01]  /*11bb0*/  FFMA.FTZ R171, R29, R0.reuse, -R6.reuse ;  /* 0x000000001dab7223 */ /* 0x180fe20000010806 */
[-CC-:B------:R-:W-:Y:S01]  /*11bc0*/  FFMA.FTZ R32, R55, R0.reuse, -R6.reuse ;  /* 0x0000000037207223 */ /* 0x180fe20000010806 */
[----:B------:R-:W1:Y:S01]  /*11bd0*/  MUFU.EX2 R183, R183 ;  /* 0x000000b700b77308 */ /* 0x000e620000000800 */
[----:B------:R-:W-:Y:S01]  /*11be0*/  FADD.FTZ R38, R178, R5 ;  /* 0x00000005b2267221 */ /* 0x000fe20000010000 */
[-CC-:B------:R-:W-:Y:S01]  /*11bf0*/  FFMA.FTZ R165, R33, R0.reuse, -R6.reuse ;  /* 0x0000000021a57223 */ /* 0x180fe20000010806 */
[-CC-:B------:R-:W-:Y:S01]  /*11c00*/  FFMA.FTZ R34, R59, R0.reuse, -R6.reuse ;  /* 0x000000003b227223 */ /* 0x180fe20000010806 */
[-C--:B------:R-:W-:Y:S01]  /*11c10*/  FFMA.FTZ R167, R37, R0.reuse, -R6 ;  /* 0x0000000025a77223 */ /* 0x080fe20000010806 */
[----:B------:R-:W-:Y:S01]  /*11c20*/  FADD.FTZ R9, R121, R38 ;  /* 0x0000002679097221 */ /* 0x000fe20000010000 */
[-CC-:B------:R-:W-:Y:S01]  /*11c30*/  FFMA.FTZ R63, R63, R0.reuse, -R6.reuse ;  /* 0x000000003f3f7223 */ /* 0x180fe20000010806 */
[-C--:B------:R-:W-:Y:S01]  /*11c40*/  FFMA.FTZ R41, R41, R0.reuse, -R6 ;  /* 0x0000000029297223 */ /* 0x080fe20000010806 */
[----:B------:R-:W2:Y:S01]  /*11c50*/  MUFU.EX2 R14, R14 ;  /* 0x0000000e000e7308 */ /* 0x000ea20000000800 */
[----:B0-----:R-:W-:Y:S01]  /*11c60*/  FADD.FTZ R36, R181, R12 ;  /* 0x0000000cb5247221 */ /* 0x001fe20000010000 */
[----:B------:R-:W-:Y:S01]  /*11c70*/  FADD.FTZ R40, R172, R9 ;  /* 0x00000009ac287221 */ /* 0x000fe20000010000 */
[-CC-:B------:R-:W-:Y:S01]  /*11c80*/  FFMA.FTZ R67, R67, R0.reuse, -R6.reuse ;  /* 0x0000000043437223 */ /* 0x180fe20000010806 */
[-CC-:B------:R-:W-:Y:S01]  /*11c90*/  FFMA.FTZ R45, R45, R0.reuse, -R6.reuse ;  /* 0x000000002d2d7223 */ /* 0x180fe20000010806 */
[-C--:B------:R-:W-:Y:S01]  /*11ca0*/  FFMA.FTZ R71, R71, R0.reuse, -R6 ;  /* 0x0000000047477223 */ /* 0x080fe20000010806 */
[----:B------:R-:W-:Y:S01]  /*11cb0*/  FADD.FTZ R9, R123, R40 ;  /* 0x000000287b097221 */ /* 0x000fe20000010000 */
[-C--:B------:R-:W-:Y:S01]  /*11cc0*/  FFMA.FTZ R65, R65, R0.reuse, -R6 ;  /* 0x0000000041417223 */ /* 0x080fe20000010806 */
[----:B------:R-:W0:Y:S01]  /*11cd0*/  MUFU.EX2 R177, R177 ;  /* 0x000000b100b17308 */ /* 0x000e220000000800 */
[----:B-1----:R-:W-:Y:S01]  /*11ce0*/  FADD.FTZ R5, R183, R36 ;  /* 0x00000024b7057221 */ /* 0x002fe20000010000 */
[----:B------:R-:W-:Y:S01]  /*11cf0*/  FADD.FTZ R40, R174, R9 ;  /* 0x00000009ae287221 */ /* 0x000fe20000010000 */
[-CC-:B------:R-:W-:Y:S01]  /*11d00*/  FFMA.FTZ R75, R75, R0.reuse, -R6.reuse ;  /* 0x000000004b4b7223 */ /* 0x180fe20000010806 */
[-CC-:B------:R-:W-:Y:S01]  /*11d10*/  FFMA.FTZ R69, R69, R0.reuse, -R6.reuse ;  /* 0x0000000045457223 */ /* 0x180fe20000010806 */
[-C--:B------:R-:W-:Y:S01]  /*11d20*/  FFMA.FTZ R93, R93, R0.reuse, -R6 ;  /* 0x000000005d5d7223 */ /* 0x080fe20000010806 */
[----:B------:R-:W-:Y:S01]  /*11d30*/  FADD.FTZ R9, R95, R40 ;  /* 0x000000285f097221 */ /* 0x000fe20000010000 */
[-CC-:B------:R-:W-:Y:S01]  /*11d40*/  FFMA.FTZ R99, R99, R0.reuse, -R6.reuse ;  /* 0x0000000063637223 */ /* 0x180fe20000010806 */
[----:B------:R-:W1:Y:S01]  /*11d50*/  MUFU.EX2 R20, R20 ;  /* 0x0000001400147308 */ /* 0x000e620000000800 */
[----:B--2---:R-:W-:Y:S01]  /*11d60*/  FADD.FTZ R38, R14, R5 ;  /* 0x000000050e267221 */ /* 0x004fe20000010000 */
[----:B------:R-:W-:Y:S01]  /*11d70*/  FADD.FTZ R42, R168, R9 ;  /* 0x00000009a82a7221 */ /* 0x000fe20000010000 */
[-CC-:B------:R-:W-:Y:S01]  /*11d80*/  FFMA.FTZ R83, R83, R0.reuse, -R6.reuse ;  /* 0x0000000053537223 */ /* 0x180fe20000010806 */
[-CC-:B------:R-:W-:Y:S01]  /*11d90*/  FFMA.FTZ R89, R89, R0.reuse, -R6.reuse ;  /* 0x0000000059597223 */ /* 0x180fe20000010806 */
[----:B------:R-:W-:Y:S01]  /*11da0*/  FFMA.FTZ R87, R87, R0, -R6 ;  /* 0x0000000057577223 */ /* 0x000fe20000010806 */
[----:B------:R-:W-:Y:S01]  /*11db0*/  FADD.FTZ R9, R97, R42 ;  /* 0x0000002a61097221 */ /* 0x000fe20000010000 */
[----:B------:R-:W-:Y:S01]  /*11dc0*/  F2FP.F16.F32.PACK_AB R181, R12, R181 ;  /* 0x000000b50cb5723e */ /* 0x000fe200000000ff */
[----:B------:R-:W2:Y:S01]  /*11dd0*/  MUFU.EX2 R179, R179 ;  /* 0x000000b300b37308 */ /* 0x000ea20000000800 */
[----:B0-----:R-:W-:Y:S01]  /*11de0*/  FADD.FTZ R5, R177, R38 ;  /* 0x00000026b1057221 */ /* 0x001fe20000010000 */
[----:B------:R-:W-:-:S02]  /*11df0*/  F2FP.F16.F32.PACK_AB R183, R14, R183 ;  /* 0x000000b70eb7723e */ /* 0x000fc400000000ff */
[----:B------:R-:W-:Y:S02]  /*11e00*/  F2FP.F16.F32.PACK_AB R176, R119, R176 ;  /* 0x000000b077b0723e */ /* 0x000fe400000000ff */
[----:B------:R-:W-:Y:S02]  /*11e10*/  F2FP.F16.F32.PACK_AB R178, R121, R178 ;  /* 0x000000b279b2723e */ /* 0x000fe400000000ff */
[----:B------:R-:W0:Y:S01]  /*11e20*/  MUFU.EX2 R24, R24 ;  /* 0x0000001800187308 */ /* 0x000e220000000800 */
[----:B-1----:R-:W-:Y:S01]  /*11e30*/  FADD.FTZ R38, R20, R5 ;  /* 0x0000000514267221 */ /* 0x002fe20000010000 */
[----:B------:R-:W-:Y:S02]  /*11e40*/  F2FP.F16.F32.PACK_AB R172, R123, R172 ;  /* 0x000000ac7bac723e */ /* 0x000fe400000000ff */
[----:B------:R-:W-:Y:S02]  /*11e50*/  F2FP.F16.F32.PACK_AB R174, R95, R174 ;  /* 0x000000ae5fae723e */ /* 0x000fe400000000ff */
[----:B------:R-:W-:-:S02]  /*11e60*/  F2FP.F16.F32.PACK_AB R168, R97, R168 ;  /* 0x000000a861a8723e */ /* 0x000fc400000000ff */
[----:B------:R-:W1:Y:S01]  /*11e70*/  MUFU.EX2 R173, R173 ;  /* 0x000000ad00ad7308 */ /* 0x000e620000000800 */
[----:B--2---:R-:W-:Y:S01]  /*11e80*/  FADD.FTZ R5, R179, R38 ;  /* 0x00000026b3057221 */ /* 0x004fe20000010000 */
[----:B------:R-:W-:Y:S02]  /*11e90*/  F2FP.F16.F32.PACK_AB R180, R77, R180 ;  /* 0x000000b44db4723e */ /* 0x000fe400000000ff */
[----:B------:R-:W-:Y:S02]  /*11ea0*/  F2FP.F16.F32.PACK_AB R182, R81, R182 ;  /* 0x000000b651b6723e */ /* 0x000fe400000000ff */
[----:B------:R-:W-:Y:S02]  /*11eb0*/  F2FP.F16.F32.PACK_AB R177, R20, R177 ;  /* 0x000000b114b1723e */ /* 0x000fe400000000ff */
[----:B------:R-:W2:Y:S01]  /*11ec0*/  MUFU.EX2 R26, R26 ;  /* 0x0000001a001a7308 */ /* 0x000ea20000000800 */
[C---:B0-----:R-:W-:Y:S01]  /*11ed0*/  FADD.FTZ R40, R24.reuse, R5 ;  /* 0x0000000518287221 */ /* 0x041fe20000010000 */
[----:B------:R-:W-:-:S02]  /*11ee0*/  F2FP.F16.F32.PACK_AB R179, R24, R179 ;  /* 0x000000b318b3723e */ /* 0x000fc400000000ff */
[-C--:B------:R-:W-:Y:S02]  /*11ef0*/  MOV R123, R151.reuse ;  /* 0x00000097007b7202 */ /* 0x080fe40000000f00 */
[-C--:B------:R-:W-:Y:S02]  /*11f00*/  MOV R121, R151.reuse ;  /* 0x0000009700797202 */ /* 0x080fe40000000f00 */
[----:B------:R-:W0:Y:S01]  /*11f10*/  MUFU.EX2 R175, R175 ;  /* 0x000000af00af7308 */ /* 0x000e220000000800 */
[----:B-1----:R-:W-:Y:S01]  /*11f20*/  FADD.FTZ R5, R173, R40 ;  /* 0x00000028ad057221 */ /* 0x002fe20000010000 */
[----:B------:R-:W-:Y:S01]  /*11f30*/  FADD.FTZ R40, R170, R9 ;  /* 0x00000009aa287221 */ /* 0x000fe20000010000 */
[C---:B------:R-:W-:Y:S02]  /*11f40*/  F2FP.F16.F32.PACK_AB R170, R79.reuse, R170 ;  /* 0x000000aa4faa723e */ /* 0x040fe400000000ff */
[-C--:B------:R-:W-:Y:S01]  /*11f50*/  MOV R119, R151.reuse ;  /* 0x0000009700777202 */ /* 0x080fe20000000f00 */
[----:B------:R-:W-:Y:S01]  /*11f60*/  FADD.FTZ R9, R79, R40 ;  /* 0x000000284f097221 */ /* 0x000fe20000010000 */
[----:B------:R-:W-:Y:S01]  /*11f70*/  MOV R97, R151 ;  /* 0x0000009700617202 */ /* 0x000fe20000000f00 */
[----:B------:R-:W1:Y:S01]  /*11f80*/  MUFU.EX2 R28, R28 ;  /* 0x0000001c001c7308 */ /* 0x000e620000000800 */
[----:B--2---:R-:W-:Y:S01]  /*11f90*/  FADD.FTZ R4, R26, R5 ;  /* 0x000000051a047221 */ /* 0x004fe20000010000 */
[----:B------:R-:W-:Y:S01]  /*11fa0*/  FADD.FTZ R42, R164, R9 ;  /* 0x00000009a42a7221 */ /* 0x000fe20000010000 */
[----:B------:R-:W-:-:S02]  /*11fb0*/  F2FP.F16.F32.PACK_AB R173, R26, R173 ;  /* 0x000000ad1aad723e */ /* 0x000fc400000000ff */
[----:B------:R-:W-:-:S03]  /*11fc0*/  MOV R95, R151 ;  /* 0x00000097005f7202 */ /* 0x000fc60000000f00 */
[----:B------:R-:W2:Y:S01]  /*11fd0*/  MUFU.EX2 R169, R169 ;  /* 0x000000a900a97308 */ /* 0x000ea20000000800 */
[----:B0-----:R-:W-:-:S07]  /*11fe0*/  FADD.FTZ R5, R175, R4 ;  /* 0x00000004af057221 */ /* 0x001fce0000010000 */
[----:B------:R-:W0:Y:S01]  /*11ff0*/  MUFU.EX2 R57, R57 ;  /* 0x0000003900397308 */ /* 0x000e220000000800 */
[C---:B-1----:R-:W-:Y:S01]  /*12000*/  FADD.FTZ R40, R28.reuse, R5 ;  /* 0x000000051c287221 */ /* 0x042fe20000010000 */
[----:B------:R-:W-:-:S06]  /*12010*/  F2FP.F16.F32.PACK_AB R175, R28, R175 ;  /* 0x000000af1caf723e */ /* 0x000fcc00000000ff */
[----:B------:R-:W1:Y:S01]  /*12020*/  MUFU.EX2 R30, R30 ;  /* 0x0000001e001e7308 */ /* 0x000e620000000800 */
[----:B--2---:R-:W-:-:S07]  /*12030*/  FADD.FTZ R5, R169, R40 ;  /* 0x00000028a9057221 */ /* 0x004fce0000010000 */
[----:B------:R-:W2:Y:S01]  /*12040*/  MUFU.EX2 R166, R166 ;  /* 0x000000a600a67308 */ /* 0x000ea20000000800 */
[C---:B0-----:R-:W-:Y:S01]  /*12050*/  FADD.FTZ R9, R57.reuse, R42 ;  /* 0x0000002a39097221 */ /* 0x041fe20000010000 */
[----:B------:R-:W-:-:S06]  /*12060*/  F2FP.F16.F32.PACK_AB R164, R57, R164 ;  /* 0x000000a439a4723e */ /* 0x000fcc00000000ff */
[----:B------:R-:W0:Y:S01]  /*12070*/  MUFU.EX2 R171, R171 ;  /* 0x000000ab00ab7308 */ /* 0x000e220000000800 */
[C---:B-1----:R-:W-:Y:S01]  /*12080*/  FADD.FTZ R40, R30.reuse, R5 ;  /* 0x000000051e287221 */ /* 0x042fe20000010000 */
[----:B------:R-:W-:-:S06]  /*12090*/  F2FP.F16.F32.PACK_AB R169, R30, R169 ;  /* 0x000000a91ea9723e */ /* 0x000fcc00000000ff */
[----:B------:R-:W1:Y:S01]  /*120a0*/  MUFU.EX2 R49, R49 ;  /* 0x0000003100317308 */ /* 0x000e620000000800 */
[----:B--2---:R-:W-:-:S07]  /*120b0*/  FADD.FTZ R42, R166, R9 ;  /* 0x00000009a62a7221 */ /* 0x004fce0000010000 */
[----:B------:R-:W2:Y:S01]  /*120c0*/  MUFU.EX2 R32, R32 ;  /* 0x0000002000207308 */ /* 0x000ea20000000800 */
[----:B0-----:R-:W-:-:S07]  /*120d0*/  FADD.FTZ R5, R171, R40 ;  /* 0x00000028ab057221 */ /* 0x001fce0000010000 */
[----:B------:R-:W0:Y:S01]  /*120e0*/  MUFU.EX2 R10, R10 ;  /* 0x0000000a000a7308 */ /* 0x000e220000000800 */
[C---:B-1----:R-:W-:Y:S01]  /*120f0*/  FADD.FTZ R9, R49.reuse, R42 ;  /* 0x0000002a31097221 */ /* 0x042fe20000010000 */
[----:B------:R-:W-:-:S06]  /*12100*/  F2FP.F16.F32.PACK_AB R166, R49, R166 ;  /* 0x000000a631a6723e */ /* 0x000fcc00000000ff */
[----:B------:R-:W1:Y:S01]  /*12110*/  MUFU.EX2 R165, R165 ;  /* 0x000000a500a57308 */ /* 0x000e620000000800 */
[C---:B--2---:R-:W-:Y:S01]  /*12120*/  FADD.FTZ R6, R32.reuse, R5 ;  /* 0x0000000520067221 */ /* 0x044fe20000010000 */
[----:B------:R-:W-:-:S06]  /*12130*/  F2FP.F16.F32.PACK_AB R171, R32, R171 ;  /* 0x000000ab20ab723e */ /* 0x000fcc00000000ff */
[----:B------:R-:W2:Y:S01]  /*12140*/  MUFU.EX2 R53, R53 ;  /* 0x0000003500357308 */ /* 0x000ea20000000800 */
[----:B0-----:R-:W-:-:S07]  /*12150*/  FADD.FTZ R42, R10, R9 ;  /* 0x000000090a2a7221 */ /* 0x001fce0000010000 */
[----:B------:R-:W0:Y:S01]  /*12160*/  MUFU.EX2 R34, R34 ;  /* 0x0000002200227308 */ /* 0x000e220000000800 */
[----:B-1----:R-:W-:-:S07]  /*12170*/  FADD.FTZ R5, R165, R6 ;  /* 0x00000006a5057221 */ /* 0x002fce0000010000 */
[----:B------:R-:W1:Y:S01]  /*12180*/  MUFU.EX2 R154, R154 ;  /* 0x0000009a009a7308 */ /* 0x000e620000000800 */
[C---:B--2---:R-:W-:Y:S01]  /*12190*/  FADD.FTZ R9, R53.reuse, R42 ;  /* 0x0000002a35097221 */ /* 0x044fe20000010000 */
[----:B------:R-:W-:-:S06]  /*121a0*/  F2FP.F16.F32.PACK_AB R152, R53, R10 ;  /* 0x0000000a3598723e */ /* 0x000fcc00000000ff */
[----:B------:R-:W2:Y:S01]  /*121b0*/  MUFU.EX2 R167, R167 ;  /* 0x000000a700a77308 */ /* 0x000ea20000000800 */
[C---:B0-----:R-:W-:Y:S01]  /*121c0*/  FADD.FTZ R6, R34.reuse, R5 ;  /* 0x0000000522067221 */ /* 0x041fe20000010000 */
[----:B------:R-:W-:-:S06]  /*121d0*/  F2FP.F16.F32.PACK_AB R165, R34, R165 ;  /* 0x000000a522a5723e */ /* 0x000fcc00000000ff */
[----:B------:R-:W0:Y:S01]  /*121e0*/  MUFU.EX2 R61, R61 ;  /* 0x0000003d003d7308 */ /* 0x000e220000000800 */
[----:B-1----:R-:W-:-:S07]  /*121f0*/  FADD.FTZ R42, R154, R9 ;  /* 0x000000099a2a7221 */ /* 0x002fce0000010000 */
        /* <DEDUP_REMOVED lines=24> */
[----:B------:R-:W-:Y:S02]  /*12380*/  F2FP.F16.F32.PACK_AB R158, R91, R158 ;  /* 0x0000009e5b9e723e */ /* 0x000fe400000000ff */
[----:B------:R-:W-:-:S04]  /*12390*/  MOV R91, R151 ;  /* 0x00000097005b7202 */ /* 0x000fc80000000f00 */
[----:B------:R-:W2:Y:S01]  /*123a0*/  MUFU.EX2 R65, R65 ;  /* 0x0000004100417308 */ /* 0x000ea20000000800 */
[C---:B0-----:R-:W-:Y:S01]  /*123b0*/  FADD.FTZ R6, R4.reuse, R5 ;  /* 0x0000000504067221 */ /* 0x041fe20000010000 */
[----:B------:R-:W-:Y:S01]  /*123c0*/  F2FP.F16.F32.PACK_AB R155, R4, R45 ;  /* 0x0000002d049b723e */ /* 0x000fe200000000ff */
[----:B------:R-:W-:-:S05]  /*123d0*/  IMAD.MOV.U32 R4, RZ, RZ, 0x3f800000 ;  /* 0x3f800000ff047424 */ /* 0x000fca00078e00ff */
[----:B------:R0:W3:Y:S01]  /*123e0*/  MUFU.EX2 R101, R117 ;  /* 0x0000007500657308 */ /* 0x0000e20000000800 */
[----:B-1----:R-:W-:-:S07]  /*123f0*/  FADD.FTZ R44, R160, R9 ;  /* 0x00000009a02c7221 */ /* 0x002fce0000010000 */
[----:B------:R-:W1:Y:S01]  /*12400*/  MUFU.EX2 R40, R75 ;  /* 0x0000004b00287308 */ /* 0x000e620000000800 */
[----:B--2---:R-:W-:Y:S01]  /*12410*/  FADD.FTZ R5, R65, R6 ;  /* 0x0000000641057221 */ /* 0x004fe20000010000 */
[----:B0-----:R-:W-:-:S06]  /*12420*/  MOV R117, R151 ;  /* 0x0000009700757202 */ /* 0x001fcc0000000f00 */
[----:B------:R-:W0:Y:S01]  /*12430*/  MUFU.EX2 R69, R69 ;  /* 0x0000004500457308 */ /* 0x000e220000000800 */
[C---:B---3--:R-:W-:Y:S01]  /*12440*/  FADD.FTZ R9, R101.reuse, R44 ;  /* 0x0000002c65097221 */ /* 0x048fe20000010000 */
[----:B------:R-:W-:Y:S02]  /*12450*/  F2FP.F16.F32.PACK_AB R160, R101, R160 ;  /* 0x000000a065a0723e */ /* 0x000fe400000000ff */
[----:B------:R-:W-:-:S04]  /*12460*/  MOV R101, R151 ;  /* 0x0000009700657202 */ /* 0x000fc80000000f00 */
[----:B------:R2:W3:Y:S01]  /*12470*/  MUFU.EX2 R42, R93 ;  /* 0x0000005d002a7308 */ /* 0x0004e20000000800 */
[C---:B-1----:R-:W-:Y:S01]  /*12480*/  FADD.FTZ R44, R40.reuse, R5 ;  /* 0x00000005282c7221 */ /* 0x042fe20000010000 */
[----:B------:R-:W-:-:S06]  /*12490*/  F2FP.F16.F32.PACK_AB R157, R40, R65 ;  /* 0x00000041289d723e */ /* 0x000fcc00000000ff */
[----:B------:R-:W1:Y:S01]  /*124a0*/  MUFU.EX2 R99, R99 ;  /* 0x0000006300637308 */ /* 0x000e620000000800 */
[----:B0-----:R-:W-:Y:S01]  /*124b0*/  FADD.FTZ R5, R69, R44 ;  /* 0x0000002c45057221 */ /* 0x001fe20000010000 */
[----:B--2---:R-:W-:-:S06]  /*124c0*/  MOV R93, R151 ;  /* 0x00000097005d7202 */ /* 0x004fcc0000000f00 */
[----:B------:R-:W0:Y:S01]  /*124d0*/  MUFU.EX2 R10, R83 ;  /* 0x00000053000a7308 */ /* 0x000e220000000800 */
[C---:B---3--:R-:W-:Y:S01]  /*124e0*/  FADD.FTZ R14, R42.reuse, R5 ;  /* 0x000000052a0e7221 */ /* 0x048fe20000010000 */
[----:B------:R-:W-:-:S06]  /*124f0*/  F2FP.F16.F32.PACK_AB R159, R42, R69 ;  /* 0x000000452a9f723e */ /* 0x000fcc00000000ff */
[----:B------:R-:W2:Y:S01]  /*12500*/  MUFU.EX2 R162, R162 ;  /* 0x000000a200a27308 */ /* 0x000ea20000000800 */
[----:B-1----:R-:W-:-:S07]  /*12510*/  FADD.FTZ R5, R99, R14 ;  /* 0x0000000e63057221 */ /* 0x002fce0000010000 */
[----:B------:R-:W1:Y:S01]  /*12520*/  MUFU.EX2 R89, R89 ;  /* 0x0000005900597308 */ /* 0x000e620000000800 */
[C---:B0-----:R-:W-:Y:S01]  /*12530*/  FADD.FTZ R14, R10.reuse, R5 ;  /* 0x000000050a0e7221 */ /* 0x041fe20000010000 */
[----:B------:R-:W-:Y:S02]  /*12540*/  F2FP.F16.F32.PACK_AB R161, R10, R99 ;  /* 0x000000630aa1723e */ /* 0x000fe400000000ff */
[----:B------:R-:W-:-:S04]  /*12550*/  MOV R99, R151 ;  /* 0x0000009700637202 */ /* 0x000fc80000000f00 */
[----:B------:R-:W0:Y:S01]  /*12560*/  MUFU.EX2 R12, R87 ;  /* 0x00000057000c7308 */ /* 0x000e220000000800 */
[----:B--2---:R-:W-:Y:S01]  /*12570*/  FADD.FTZ R6, R162, R9 ;  /* 0x00000009a2067221 */ /* 0x004fe20000010000 */
[----:B------:R-:W-:-:S06]  /*12580*/  MOV R9, 0x3f800000 ;  /* 0x3f80000000097802 */ /* 0x000fcc0000000f00 */
[----:B------:R-:W2:Y:S01]  /*12590*/  MUFU.EX2 R85, R85 ;  /* 0x0000005500557308 */ /* 0x000ea20000000800 */
[----:B-1----:R-:W-:Y:S01]  /*125a0*/  FADD.FTZ R5, R89, R14 ;  /* 0x0000000e59057221 */ /* 0x002fe20000010000 */
[----:B0-----:R-:W-:-:S03]  /*125b0*/  F2FP.F16.F32.PACK_AB R163, R12, R89 ;  /* 0x000000590ca3723e */ /* 0x001fc600000000ff */
[----:B------:R-:W-:Y:S01]  /*125c0*/  FADD.FTZ R5, R12, R5 ;  /* 0x000000050c057221 */ /* 0x000fe20000010000 */
[----:B------:R-:W-:Y:S01]  /*125d0*/  MOV R89, R151 ;  /* 0x0000009700597202 */ /* 0x000fe20000000f00 */
[C---:B--2---:R-:W-:Y:S01]  /*125e0*/  FADD.FTZ R6, R85.reuse, R6 ;  /* 0x0000000655067221 */ /* 0x044fe20000010000 */
[----:B------:R-:W-:Y:S01]  /*125f0*/  F2FP.F16.F32.PACK_AB R162, R85, R162 ;  /* 0x000000a255a2723e */ /* 0x000fe200000000ff */
[----:B------:R-:W-:Y:S06]  /*12600*/  @!P2 BRA `(.L_x_623) ;  /* 0x0000002400c0a947 */ /* 0x000fec0003800000 */
[----:B------:R-:W-:Y:S01]  /*12610*/  IADD3 R20, R202, -0x2, RZ ;  /* 0xfffffffeca147810 */ /* 0x000fe20007ffe0ff */
[----:B------:R-:W-:Y:S01]  /*12620*/  IMAD.MOV.U32 R13, RZ, RZ, R8 ;  /* 0x000000ffff0d7224 */ /* 0x000fe200078e0008 */
[----:B------:R-:W-:Y:S01]  /*12630*/  MOV R12, R3 ;  /* 0x00000003000c7202 */ /* 0x000fe20000000f00 */
[----:B------:R-:W-:Y:S01]  /*12640*/  IMAD.MOV.U32 R202, RZ, RZ, R194 ;  /* 0x000000ffffca7224 */ /* 0x000fe200078e00c2 */
[----:B------:R-:W-:Y:S01]  /*12650*/  MOV R203, R192 ;  /* 0x000000c000cb7202 */ /* 0x000fe20000000f00 */
        /* <DEDUP_REMOVED lines=32> */
[----:B------:R-:W-:-:S07]  /*12860*/  CS2R R88, SRZ ;  /* 0x0000000000587805 */ /* 0x000fce000001ff00 */
.L_x_634:
[----:B------:R-:W-:-:S04]  /*12870*/  IADD3 R0, R203, 0x1, RZ ;  /* 0x00000001cb007810 */ /* 0x000fc80007ffe0ff */
[----:B------:R-:W-:-:S04]  /*12880*/  ISETP.NE.AND P2, PT, R0, 0x2, PT ;  /* 0x000000020000780c */ /* 0x000fc80003f45270 */
[----:B------:R-:W-:Y:S02]  /*12890*/  SEL R3, RZ, 0x1, P2 ;  /* 0x00000001ff037807 */ /* 0x000fe40001000000 */
[----:B------:R-:W-:Y:S02]  /*128a0*/  SEL R192, R0, RZ, P2 ;  /* 0x000000ff00c07207 */ /* 0x000fe40001000000 */
[----:B------:R-:W-:Y:S01]  /*128b0*/  LOP3.LUT R194, R202, R3, RZ, 0x3c, !PT ;  /* 0x00000003cac27212 */ /* 0x000fe200078e3cff */
[----:B------:R-:W-:Y:S06]  /*128c0*/  @!P0 BRA `(.L_x_624) ;  /* 0x0000000000048947 */ /* 0x000fec0003800000 */
[----:B------:R-:W-:Y:S01]  /*128d0*/  BPT.TRAP 0x1 ;  /* 0x000000040000795c */ /* 0x000fe20000300000 */
.L_x_624:
[----:B------:R-:W-:Y:S01]  /*128e0*/  IMAD R21, R192, 0x8, R2 ;  /* 0x00000008c0157824 */ /* 0x000fe200078e0202 */
[----:B------:R-:W-:-:S04]  /*128f0*/  SHF.L.U32 R0, R194, 0x1f, RZ ;  /* 0x0000001fc2007819 */ /* 0x000fc800000006ff */
[----:B------:R0:W1:Y:S01]  /*12900*/  SYNCS.PHASECHK.TRANS64.TRYWAIT P2, [R21+URZ+0x34830], R0 ;  /* 0x03483000150075a7 */ /* 0x000062000804017f */
[----:B------:R-:W-:Y:S05]  /*12910*/  @!P0 BRA `(.L_x_625) ;  /* 0x0000000000048947 */ /* 0x000fea0003800000 */
[----:B------:R-:W-:Y:S01]  /*12920*/  BPT.TRAP 0x1 ;  /* 0x000000040000795c */ /* 0x000fe20000300000 */
.L_x_625:
[----:B------:R-:W-:Y:S01]  /*12930*/  BSSY B1, `(.L_x_626) ;  /* 0x0000006000017945 */ /* 0x000fe20003800000 */
[----:B------:R-:W-:Y:S01]  /*12940*/  IMAD R10, R192, 0xc00, R7 ;  /* 0x00000c00c00a7824 */ /* 0x000fe200078e0207 */
[----:B------:R-:W-:Y:S02]  /*12950*/  MOV R11, 0x40000040 ;  /* 0x40000040000b7802 */ /* 0x000fe40000000f00 */
[----:B-1----:R-:W-:Y:S05]  /*12960*/  @P2 BRA `(.L_x_627) ;  /* 0x0000000000082947 */ /* 0x002fea0003800000 */
[----:B------:R-:W1:Y:S02]  /*12970*/  SYNCS.PHASECHK.TRANS64.TRYWAIT P2, [R21+URZ+0x34830], R0 ;  /* 0x03483000150075a7 */ /* 0x000e64000804017f */
[----:B-1----:R-:W-:Y:S05]  /*12980*/  @!P2 BRA `(.L_x_628) ;  /* 0x000000b40058a947 */ /* 0x002fea0003800000 */
.L_x_627:
[----:B------:R-:W-:Y:S05]  /*12990*/  BSYNC B1 ;  /* 0x0000000000017941 */ /* 0x000fea0003800000 */
.L_x_626:
[----:B------:R-:W2:Y:S04]  /*129a0*/  LDL.64 R24, [R1+0x30] ;  /* 0x0000300001187983 */ /* 0x000ea80000100a00 */
[----:B------:R-:W3:Y:S04]  /*129b0*/  LDL.64 R226, [R1+0x28] ;  /* 0x0000280001e27983 */ /* 0x000ee80000100a00 */
[----:B------:R-:W4:Y:S01]  /*129c0*/  LDL.64 R234, [R1+0x20] ;  /* 0x0000200001ea7983 */ /* 0x000f220000100a00 */
[C---:B------:R-:W-:Y:S02]  /*129d0*/  R2UR UR6, R10.reuse ;  /* 0x000000000a0672ca */ /* 0x040fe400000e0000 */
[----:B------:R-:W-:Y:S01]  /*129e0*/  R2UR UR7, R11 ;  /* 0x000000000b0772ca */ /* 0x000fe200000e0000 */
[----:B------:R-:W5:Y:S01]  /*129f0*/  LDL.64 R232, [R1+0x18] ;  /* 0x0000180001e87983 */ /* 0x000f620000100a00 */
[----:B------:R-:W-:Y:S01]  /*12a00*/  VIADD R14, R10, 0x2 ;  /* 0x000000020a0e7836 */ /* 0x000fe20000000000 */
[----:B------:R-:W-:-:S02]  /*12a10*/  MOV R15, 0x40000040 ;  /* 0x40000040000f7802 */ /* 0x000fc40000000f00 */
[----:B------:R-:W5:Y:S04]  /*12a20*/  LDL.64 R230, [R1+0x10] ;  /* 0x0000100001e67983 */ /* 0x000f680000100a00 */
[----:B------:R-:W5:Y:S01]  /*12a30*/  LDL.64 R228, [R1+0x8] ;  /* 0x0000080001e47983 */ /* 0x000f620000100a00 */
[----:B--2---:R-:W-:Y:S02]  /*12a40*/  R2UR UR4, R24 ;  /* 0x00000000180472ca */ /* 0x004fe400000e0000 */
[----:B------:R-:W-:Y:S02]  /*12a50*/  R2UR UR5, R25 ;  /* 0x00000000190572ca */ /* 0x000fe400000e0000 */
[----:B------:R-:W-:-:S11]  /*12a60*/  WARPGROUP.ARRIVE ;  /* 0x00000000000079c5 */ /* 0x000fd60000000000 */
[----:B------:R-:W-:Y:S01]  /*12a70*/  HGMMA.64x128x16.F32 R24, gdesc[UR4], RZ, !UPT, gsb0 ;  /* 0x01e00000041879f0 */ /* 0x000fe2000c0008ff */
[----:B------:R-:W-:Y:S02]  /*12a80*/  R2UR UR6, R14 ;  /* 0x000000000e0672ca */ /* 0x000fe400000e0000 */
[----:B------:R-:W-:Y:S02]  /*12a90*/  R2UR UR7, R15 ;  /* 0x000000000f0772ca */ /* 0x000fe400000e0000 */
[----:B---3--:R-:W-:Y:S02]  /*12aa0*/  R2UR UR4, R226 ;  /* 0x00000000e20472ca */ /* 0x008fe400000e0000 */
[----:B------:R-:W-:Y:S01]  /*12ab0*/  R2UR UR5, R227 ;  /* 0x00000000e30572ca */ /* 0x000fe200000e0000 */
[----:B------:R-:W-:Y:S01]  /*12ac0*/  VIADD R14, R10, 0x4 ;  /* 0x000000040a0e7836 */ /* 0x000fe20000000000 */
[----:B------:R-:W-:Y:S01]  /*12ad0*/  MOV R15, 0x40000040 ;  /* 0x40000040000f7802 */ /* 0x000fe20000000f00 */
[----:B------:R-:W2:Y:S01]  /*12ae0*/  LDL.64 R226, [R1] ;  /* 0x0000000001e27983 */ /* 0x000ea20000100a00 */
[----:B------:R-:W-:-:S02]  /*12af0*/  WARPGROUP.DEPBAR.LE gsb0, 0x0 ;  /* 0x00008000000079c5 */ /* 0x000fc40000010000 */
[----:B------:R-:W-:-:S07]  /*12b00*/  WARPGROUP.ARRIVE ;  /* 0x00000000000079c5 */ /* 0x000fce0000000000 */
[----:B------:R-:W-:Y:S01]  /*12b10*/  HGMMA.64x128x16.F32 R24, gdesc[UR4], R24, gsb0 ;  /* 0x01e00000041879f0 */ /* 0x000fe20008000818 */
[----:B------:R-:W-:Y:S02]  /*12b20*/  R2UR UR6, R14 ;  /* 0x000000000e0672ca */ /* 0x000fe400000e0000 */
[----:B------:R-:W-:Y:S02]  /*12b30*/  R2UR UR7, R15 ;  /* 0x000000000f0772ca */ /* 0x000fe400000e0000 */
[----:B----4-:R-:W-:Y:S02]  /*12b40*/  R2UR UR4, R234 ;  /* 0x00000000ea0472ca */ /* 0x010fe400000e0000 */
[----:B------:R-:W-:Y:S01]  /*12b50*/  R2UR UR5, R235 ;  /* 0x00000000eb0572ca */ /* 0x000fe200000e0000 */
[----:B------:R-:W-:Y:S01]  /*12b60*/  VIADD R14, R10, 0x6 ;  /* 0x000000060a0e7836 */ /* 0x000fe20000000000 */
[----:B------:R-:W-:Y:S01]  /*12b70*/  MOV R15, 0x40000040 ;  /* 0x40000040000f7802 */ /* 0x000fe20000000f00 */
[----:B------:R-:W-:-:S02]  /*12b80*/  WARPGROUP.DEPBAR.LE gsb0, 0x0 ;  /* 0x00008000000079c5 */ /* 0x000fc40000010000 */
[----:B------:R-:W-:-:S08]  /*12b90*/  WARPGROUP.ARRIVE ;  /* 0x00000000000079c5 */ /* 0x000fd00000000000 */
[----:B------:R-:W-:Y:S01]  /*12ba0*/  HGMMA.64x128x16.F32 R24, gdesc[UR4], R24, gsb0 ;  /* 0x01e00000041879f0 */ /* 0x000fe20008000818 */
[----:B------:R-:W-:Y:S02]  /*12bb0*/  R2UR UR6, R14 ;  /* 0x000000000e0672ca */ /* 0x000fe400000e0000 */
[----:B------:R-:W-:Y:S02]  /*12bc0*/  R2UR UR7, R15 ;  /* 0x000000000f0772ca */ /* 0x000fe400000e0000 */
[----:B-----5:R-:W-:Y:S02]  /*12bd0*/  R2UR UR4, R232 ;  /* 0x00000000e80472ca */ /* 0x020fe400000e0000 */
        /* <DEDUP_REMOVED lines=8> */
[----:B------:R-:W-:Y:S02]  /*12c60*/  R2UR UR4, R230 ;  /* 0x00000000e60472ca */ /* 0x000fe400000e0000 */
        /* <DEDUP_REMOVED lines=17> */
[----:B--2---:R-:W-:Y:S02]  /*12d80*/  R2UR UR4, R226 ;  /* 0x00000000e20472ca */ /* 0x004fe400000e0000 */
[----:B------:R-:W-:Y:S01]  /*12d90*/  R2UR UR5, R227 ;  /* 0x00000000e30572ca */ /* 0x000fe200000e0000 */
[----:B------:R-:W-:Y:S01]  /*12da0*/  VIADD R14, R10, 0x406 ;  /* 0x000004060a0e7836 */ /* 0x000fe20000000000 */
[----:B------:R-:W-:Y:S01]  /*12db0*/  MOV R15, 0x40000040 ;  /* 0x40000040000f7802 */ /* 0x000fe20000000f00 */
[----:B------:R-:W-:-:S02]  /*12dc0*/  WARPGROUP.DEPBAR.LE gsb0, 0x0 ;  /* 0x00008000000079c5 */ /* 0x000fc40000010000 */
[----:B------:R-:W-:-:S08]  /*12dd0*/  WARPGROUP.ARRIVE ;  /* 0x00000000000079c5 */ /* 0x000fd00000000000 */
[----:B------:R-:W-:Y:S01]  /*12de0*/  HGMMA.64x128x16.F32 R24, gdesc[UR4], R24, gsb0 ;  /* 0x01e00000041879f0 */ /* 0x000fe20008000818 */
[----:B------:R-:W-:Y:S02]  /*12df0*/  R2UR UR6, R14 ;  /* 0x000000000e0672ca */ /* 0x000fe400000e0000 */
[----:B------:R-:W-:Y:S01]  /*12e00*/  R2UR UR7, R15 ;  /* 0x000000000f0772ca */ /* 0x000fe200000e0000 */
[----:B------:R-:W-:Y:S01]  /*12e10*/  UMOV UR4, UR56 ;  /* 0x0000003800047c82 */ /* 0x000fe20008000000 */
[----:B------:R-:W-:Y:S01]  /*12e20*/  UMOV UR5, UR57 ;  /* 0x0000003900057c82 */ /* 0x000fe20008000000 */
[----:B------:R-:W-:Y:S01]  /*12e30*/  VIADD R14, R10, 0x800 ;  /* 0x000008000a0e7836 */ /* 0x000fe20000000000 */
[----:B------:R-:W-:Y:S01]  /*12e40*/  MOV R15, 0x40000040 ;  /* 0x40000040000f7802 */ /* 0x000fe20000000f00 */
[----:B------:R-:W-:Y:S02]  /*12e50*/  WARPGROUP.DEPBAR.LE gsb0, 0x0 ;  /* 0x00008000000079c5 */ /* 0x000fe40000010000 */
[----:B------:R-:W-:-:S06]  /*12e60*/  WARPGROUP.ARRIVE ;  /* 0x00000000000079c5 */ /* 0x000fcc0000000000 */
        /* <DEDUP_REMOVED lines=100> */
[----:B------:R-:W-:Y:S05]  /*134b0*/  @!P0 BRA `(.L_x_629) ;  /* 0x0000000000048947 */ /* 0x000fea0003800000 */
[----:B------:R-:W-:Y:S01]  /*134c0*/  BPT.TRAP 0x1 ;  /* 0x000000040000795c */ /* 0x000fe20000300000 */
.L_x_629:
[----:B------:R-:W-:Y:S01]  /*134d0*/  SHF.L.U32 R3, R202, 0x1f, RZ ;  /* 0x0000001fca037819 */ /* 0x000fe200000006ff */
[----:B------:R-:W-:-:S04]  /*134e0*/  IMAD R202, R203, 0x8, R2 ;  /* 0x00000008cbca7824 */ /* 0x000fc800078e0202 */
[----:B------:R2:W3:Y:S01]  /*134f0*/  SYNCS.PHASECHK.TRANS64.TRYWAIT P2, [R202+URZ+0x34850], R3 ;  /* 0x03485003ca0075a7 */ /* 0x0004e2000804017f */
[----:B------:R-:W-:Y:S05]  /*13500*/  @!P0 BRA `(.L_x_630) ;  /* 0x0000000000048947 */ /* 0x000fea0003800000 */
[----:B------:R-:W-:Y:S01]  /*13510*/  BPT.TRAP 0x1 ;  /* 0x000000040000795c */ /* 0x000fe20000300000 */
.L_x_630:
[----:B------:R-:W-:Y:S04]  /*13520*/  BSSY B1, `(.L_x_631) ;  /* 0x0000004000017945 */ /* 0x000fe80003800000 */
[----:B---3--:R-:W-:Y:S05]  /*13530*/  @P2 BRA `(.L_x_632) ;  /* 0x0000000000082947 */ /* 0x008fea0003800000 */
[----:B------:R-:W3:Y:S02]  /*13540*/  SYNCS.PHASECHK.TRANS64.TRYWAIT P2, [R202+URZ+0x34850], R3 ;  /* 0x03485003ca0075a7 */ /* 0x000ee4000804017f */
[----:B---3--:R-:W-:Y:S05]  /*13550*/  @!P2 BRA `(.L_x_633) ;  /* 0x000000a80078a947 */ /* 0x008fea0003800000 */
.L_x_632:
[----:B------:R-:W-:Y:S05]  /*13560*/  BSYNC B1 ;  /* 0x0000000000017941 */ /* 0x000fea0003800000 */
.L_x_631:
[----:B01----:R-:W-:Y:S01]  /*13570*/  IADD3 R0, R2, 0x400, RZ ;  /* 0x0000040002007810 */ /* 0x003fe20007ffe0ff */
[----:B------:R-:W-:Y:S01]  /*13580*/  WARPGROUP.ARRIVE ;  /* 0x00000000000079c5 */ /* 0x000fe20000000000 */
[----:B------:R-:W-:Y:S01]  /*13590*/  MOV R11, 0x40000040 ;  /* 0x40000040000b7802 */ /* 0x000fe20000000f00 */
[----:B------:R-:W-:Y:S01]  /*135a0*/  IMAD.MOV.U32 R15, RZ, RZ, 0x40000040 ;  /* 0x40000040ff0f7424 */ /* 0x000fe200078e00ff */
[----:B------:R-:W-:Y:S01]  /*135b0*/  SHF.R.U32.HI R0, RZ, 0x4, R0 ;  /* 0x00000004ff007819 */ /* 0x000fe20000011600 */
[----:B--23--:R-:W-:Y:S01]  /*135c0*/  @!P1 VIADD R202, R202, 0x34860 ;  /* 0x00034860caca9836 */ /* 0x00cfe20000000000 */
[----:B------:R-:W-:Y:S02]  /*135d0*/  R2UR UR7, R11 ;  /* 0x000000000b0772ca */ /* 0x000fe400000e0000 */
[----:B------:R-:W-:Y:S02]  /*135e0*/  LOP3.LUT R0, R0, 0x3fff, RZ, 0xc0, !PT ;  /* 0x00003fff00007812 */ /* 0x000fe400078ec0ff */
[----:B------:R-:W-:-:S02]  /*135f0*/  MOV R9, 0x40000040 ;  /* 0x4000004000097802 */ /* 0x000fc40000000f00 */
[----:B------:R-:W-:Y:S02]  /*13600*/  LOP3.LUT R0, R0, 0x4000000, RZ, 0xfc, !PT ;  /* 0x0400000000007812 */ /* 0x000fe400078efcff */
[----:B------:R-:W-:Y:S02]  /*13610*/  ISETP.GT.AND P2, PT, R20, RZ, PT ;  /* 0x000000ff1400720c */ /* 0x000fe40003f44270 */
[----:B------:R-:W-:Y:S01]  /*13620*/  @!P1 IADD3 R21, R21, 0x34840, RZ ;  /* 0x0003484015159810 */ /* 0x000fe20007ffe0ff */
[----:B------:R-:W-:Y:S01]  /*13630*/  IMAD R10, R203, 0x800, R0 ;  /* 0x00000800cb0a7824 */ /* 0x000fe200078e0200 */
[----:B------:R-:W-:Y:S02]  /*13640*/  FMNMX.FTZ R0, R24, R12, !PT ;  /* 0x0000000c18007209 */ /* 0x000fe40007810000 */
[----:B------:R-:W-:Y:S01]  /*13650*/  @!P1 PRMT R21, RZ, 0x654, R21 ;  /* 0x00000654ff159816 */ /* 0x000fe20000000015 */
[C---:B------:R-:W-:Y:S01]  /*13660*/  VIADD R8, R10.reuse, 0x80 ;  /* 0x000000800a087836 */ /* 0x040fe20000000000 */
[----:B------:R-:W-:-:S02]  /*13670*/  R2UR UR6, R10 ;  /* 0x000000000a0672ca */ /* 0x000fc400000e0000 */
[----:B------:R-:W-:Y:S02]  /*13680*/  FMNMX.FTZ R3, R25, R0, !PT ;  /* 0x0000000019037209 */ /* 0x000fe40007810000 */
[----:B------:R-:W-:Y:S02]  /*13690*/  IADD3 R14, R10, 0x200, RZ ;  /* 0x000002000a0e7810 */ /* 0x000fe40007ffe0ff */
[----:B------:R-:W-:Y:S02]  /*136a0*/  FMNMX.FTZ R0, R28, R3, !PT ;  /* 0x000000031c007209 */ /* 0x000fe40007810000 */
[----:B------:R-:W-:Y:S02]  /*136b0*/  @!P1 PRMT R202, RZ, 0x654, R202 ;  /* 0x00000654ffca9816 */ /* 0x000fe400000000ca */
[----:B------:R-:W-:Y:S02]  /*136c0*/  FMNMX.FTZ R3, R29, R0, !PT ;  /* 0x000000001d037209 */ /* 0x000fe40007810000 */
[----:B------:R-:W-:Y:S01]  /*136d0*/  IADD3 R20, R20, -0x1, RZ ;  /* 0xffffffff14147810 */ /* 0x000fe20007ffe0ff */
[----:B------:R-:W-:Y:S01]  /*136e0*/  HGMMA.64x128x16.F32 R88, R180, gdesc[UR4].tnspB, R88, gsb0 ;  /* 0x41e00004b4587df0 */ /* 0x000fe20008000858 */
[----:B------:R-:W-:Y:S01]  /*136f0*/  R2UR UR6, R8 ;  /* 0x00000000080672ca */ /* 0x000fe200000e0000 */
[----:B------:R-:W-:Y:S01]  /*13700*/  VIADD R8, R10, 0x100 ;  /* 0x000001000a087836 */ /* 0x000fe20000000000 */
[----:B------:R-:W-:-:S02]  /*13710*/  R2UR UR7, R9 ;  /* 0x00000000090772ca */ /* 0x000fc400000e0000 */
[----:B------:R-:W-:Y:S02]  /*13720*/  MOV R9, 0x40000040 ;  /* 0x4000004000097802 */ /* 0x000fe40000000f00 */
[----:B------:R-:W-:Y:S02]  /*13730*/  FMNMX.FTZ R0, R32, R3, !PT ;  /* 0x0000000320007209 */ /* 0x000fe40007810000 */
[----:B------:R-:W-:Y:S02]  /*13740*/  MOV R203, R192 ;  /* 0x000000c000cb7202 */ /* 0x000fe40000000f00 */
        /* <DEDUP_REMOVED lines=26> */
[----:B------:R-:W-:Y:S01]  /*138f0*/  FMNMX.FTZ R4, R85, R0, !PT ;  /* 0x0000000055047209 */ /* 0x000fe20007810000 */
[----:B------:R-:W-:-:S04]  /*13900*/  IMAD.U32 R0, RZ, RZ, UR42 ;  /* 0x0000002aff007e24 */ /* 0x000fc8000f8e00ff */
[----:B------:R-:W0:Y:S01]  /*13910*/  SHFL.BFLY PT, R3, R4, 0x2, 0x1f ;  /* 0x0c401f0004037f89 */ /* 0x000e2200000e0000 */
[----:B------:R-:W-:Y:S02]  /*13920*/  WARPGROUP.DEPBAR.LE gsb0, 0x0 ;  /* 0x00008000000079c5 */ /* 0x000fe40000010000 */
[----:B------:R-:W-:-:S06]  /*13930*/  WARPGROUP.ARRIVE ;  /* 0x00000000000079c5 */ /* 0x000fcc0000000000 */
[----:B------:R-:W-:Y:S01]  /*13940*/  HGMMA.64x128x16.F32 R88, R176, gdesc[UR4].tnspB, R88, gsb0 ;  /* 0x41e00004b0587df0 */ /* 0x000fe20008000858 */
[----:B------:R-:W-:Y:S01]  /*13950*/  R2UR UR6, R8 ;  /* 0x00000000080672ca */ /* 0x000fe200000e0000 */
[----:B------:R-:W-:Y:S01]  /*13960*/  VIADD R8, R10, 0x180 ;  /* 0x000001800a087836 */ /* 0x000fe20000000000 */
[----:B------:R-:W-:Y:S02]  /*13970*/  R2UR UR7, R9 ;  /* 0x00000000090772ca */ /* 0x000fe400000e0000 */
[----:B------:R-:W-:Y:S01]  /*13980*/  MOV R9, 0x40000040 ;  /* 0x4000004000097802 */ /* 0x000fe20000000f00 */
[----:B------:R-:W-:Y:S02]  /*13990*/  WARPGROUP.DEPBAR.LE gsb0, 0x0 ;  /* 0x00008000000079c5 */ /* 0x000fe40000010000 */
[----:B------:R-:W-:-:S08]  /*139a0*/  WARPGROUP.ARRIVE ;  /* 0x00000000000079c5 */ /* 0x000fd00000000000 */
[----:B------:R-:W-:Y:S01]  /*139b0*/  HGMMA.64x128x16.F32 R88, R172, gdesc[UR4].tnspB, R88, gsb0 ;  /* 0x41e00004ac587df0 */ /* 0x000fe20008000858 */
[----:B------:R-:W-:Y:S02]  /*139c0*/  R2UR UR6, R8 ;  /* 0x00000000080672ca */ /* 0x000fe400000e0000 */
[----:B------:R-:W-:Y:S02]  /*139d0*/  R2UR UR7, R9 ;  /* 0x00000000090772ca */ /* 0x000fe400000e0000 */
[----:B0-----:R-:W-:Y:S02]  /*139e0*/  FMNMX.FTZ R8, R4, R3, !PT ;  /* 0x0000000304087209 */ /* 0x001fe40007810000 */
[----:B------:R-:W-:-:S03]  /*139f0*/  FMNMX.FTZ R4, R26, R13, !PT ;  /* 0x0000000d1a047209 */ /* 0x000fc60007810000 */
[----:B------:R-:W0:Y:S02]  /*13a00*/  SHFL.BFLY PT, R3, R8, 0x1, 0x1f ;  /* 0x0c201f0008037f89 */ /* 0x000e2400000e0000 */
[----:B0-----:R-:W-:-:S05]  /*13a10*/  FMNMX.FTZ R3, R8, R3, !PT ;  /* 0x0000000308037209 */ /* 0x001fca0007810000 */
[C---:B------:R-:W-:Y:S01]  /*13a20*/  FMUL.FTZ R11, R3.reuse, R0 ;  /* 0x00000000030b7220 */ /* 0x040fe20000410000 */
[----:B------:R-:W-:-:S03]  /*13a30*/  FADD.FTZ R9, -R3, R12 ;  /* 0x0000000c03097221 */ /* 0x000fc60000010100 */
[-CC-:B------:R-:W-:Y:S01]  /*13a40*/  FFMA.FTZ R182, R28, R0.reuse, -R11.reuse ;  /* 0x000000001cb67223 */ /* 0x180fe2000001080b */
        /* <DEDUP_REMOVED lines=15> */
[-C--:B------:R-:W-:Y:S01]  /*13b40*/  FFMA.FTZ R57, R84, R0.reuse, -R11 ;  /* 0x0000000054397223 */ /* 0x080fe2000001080b */
[----:B------:R-:W-:Y:S01]  /*13b50*/  FMUL.FTZ R9, R9, R0 ;  /* 0x0000000009097220 */ /* 0x000fe20000410000 */
[----:B------:R-:W-:Y:S08]  /*13b60*/  MUFU.EX2 R180, R180 ;  /* 0x000000b400b47308 */ /* 0x000ff00000000800 */
[----:B------:R-:W0:Y:S08]  /*13b70*/  MUFU.EX2 R9, R9 ;  /* 0x0000000900097308 */ /* 0x000e300000000800 */
[----:B------:R-:W1:Y:S08]  /*13b80*/  MUFU.EX2 R12, R12 ;  /* 0x0000000c000c7308 */ /* 0x000e700000000800 */
[----:B------:R-:W2:Y:S08]  /*13b90*/  MUFU.EX2 R182, R182 ;  /* 0x000000b600b67308 */ /* 0x000eb00000000800 */
        /* <DEDUP_REMOVED lines=10> */
[-CC-:B------:R-:W-:Y:S01]  /*13c40*/  FFMA.FTZ R174, R44, R0.reuse, -R11.reuse ;  /* 0x000000002cae7223 */ /* 0x180fe2000001080b */
[-CC-:B------:R-:W-:Y:S01]  /*13c50*/  FFMA.FTZ R40, R65, R0.reuse, -R11.reuse ;  /* 0x0000000041287223 */ /* 0x180fe2000001080b */
[----:B------:R-:W-:Y:S01]  /*13c60*/  FFMA.FTZ R44, R69, R0, -R11 ;  /* 0x00000000452c7223 */ /* 0x000fe2000001080b */
[----:B------:R-:W-:Y:S01]  /*13c70*/  MUFU.EX2 R32, R32 ;  /* 0x0000002000207308 */ /* 0x000fe20000000800 */
[----:B------:R-:W-:Y:S01]  /*13c80*/  HGMMA.64x128x16.F32 R88, R168, gdesc[UR4].tnspB, R88, gsb0 ;  /* 0x41e00004a8587df0 */ /* 0x000fe20008000858 */
[----:B------:R-:W-:Y:S02]  /*13c90*/  R2UR UR6, R14 ;  /* 0x000000000e0672ca */ /* 0x000fe400000e0000 */
[----:B------:R-:W-:Y:S02]  /*13ca0*/  R2UR UR7, R15 ;  /* 0x000000000f0772ca */ /* 0x000fe400000e0000 */
[----:B------:R-:W-:-:S02]  /*13cb0*/  FMNMX.FTZ R15, R27, R4, !PT ;  /* 0x000000041b0f7209 */ /* 0x000fc40007810000 */
[----:B------:R-:W-:Y:S01]  /*13cc0*/  IADD3 R14, R10, 0x280, RZ ;  /* 0x000002800a0e7810 */ /* 0x000fe20007ffe0ff */
        /* <DEDUP_REMOVED lines=29> */
[----:B------:R-:W-:-:S03]  /*13ea0*/  IMAD.MOV.U32 R15, RZ, RZ, 0x40000040 ;  /* 0x40000040ff0f7424 */ /* 0x000fc600078e00ff */
[----:B------:R-:W-:-:S04]  /*13eb0*/  FMNMX.FTZ R37, R67, R4, !PT ;  /* 0x0000000443257209 */ /* 0x000fc80007810000 */
[----:B------:R-:W-:Y:S01]  /*13ec0*/  FMNMX.FTZ R4, R70, R37, !PT ;  /* 0x0000002546047209 */ /* 0x000fe20007810000 */
[----:B------:R-:W-:-:S06]  /*13ed0*/  FFMA.FTZ R37, R72, R0, -R11 ;  /* 0x0000000048257223 */ /* 0x000fcc000001080b */
[----:B------:R-:W-:Y:S01]  /*13ee0*/  MUFU.EX2 R37, R37 ;  /* 0x0000002500257308 */ /* 0x000fe20000000800 */
[----:B------:R-:W-:Y:S02]  /*13ef0*/  WARPGROUP.DEPBAR.LE gsb0, 0x0 ;  /* 0x00008000000079c5 */ /* 0x000fe40000010000 */
[----:B------:R-:W-:Y:S01]  /*13f00*/  WARPGROUP.ARRIVE ;  /* 0x00000000000079c5 */ /* 0x000fe20000000000 */
[-CC-:B------:R-:W-:Y:S01]  /*13f10*/  FFMA.FTZ R168, R48, R0.reuse, -R11.reuse ;  /* 0x0000000030a87223 */ /* 0x180fe2000001080b */
[-CC-:B------:R-:W-:Y:S01]  /*13f20*/  FFMA.FTZ R170, R52, R0.reuse, -R11.reuse ;  /* 0x0000000034aa7223 */ /* 0x180fe2000001080b */
[-CC-:B------:R-:W-:Y:S01]  /*13f30*/  FFMA.FTZ R48, R61, R0.reuse, -R11.reuse ;  /* 0x000000003d307223 */ /* 0x180fe2000001080b */
[----:B------:R-:W-:Y:S02]  /*13f40*/  FFMA.FTZ R52, R77, R0, -R11 ;  /* 0x000000004d347223 */ /* 0x000fe4000001080b */
[----:B------:R-:W-:Y:S01]  /*13f50*/  HGMMA.64x128x16.F32 R88, R164, gdesc[UR4].tnspB, R88, gsb0 ;  /* 0x41e00004a4587df0 */ /* 0x000fe20008000858 */
[----:B------:R-:W-:Y:S01]  /*13f60*/  R2UR UR6, R14 ;  /* 0x000000000e0672ca */ /* 0x000fe200000e0000 */
[----:B------:R-:W-:Y:S01]  /*13f70*/  MUFU.EX2 R168, R168 ;  /* 0x000000a800a87308 */ /* 0x000fe20000000800 */
[----:B------:R-:W-:-:S02]  /*13f80*/  R2UR UR7, R15 ;  /* 0x000000000f0772ca */ /* 0x000fc400000e0000 */
[----:B------:R-:W-:Y:S02]  /*13f90*/  FMNMX.FTZ R15, R71, R4, !PT ;  /* 0x00000004470f7209 */ /* 0x000fe40007810000 */
[----:B------:R-:W-:Y:S02]  /*13fa0*/  IADD3 R14, R10, 0x300, RZ ;  /* 0x000003000a0e7810 */ /* 0x000fe40007ffe0ff */
[----:B------:R-:W-:Y:S01]  /*13fb0*/  FMNMX.FTZ R4, R74, R15, !PT ;  /* 0x0000000f4a047209 */ /* 0x000fe20007810000 */
[----:B------:R-:W-:Y:S01]  /*13fc0*/  MUFU.EX2 R170, R170 ;  /* 0x000000aa00aa7308 */ /* 0x000fe20000000800 */
[----:B------:R-:W-:Y:S02]  /*13fd0*/  IADD3 R10, R10, 0x380, RZ ;  /* 0x000003800a0a7810 */ /* 0x000fe40007ffe0ff */
[----:B------:R-:W-:-:S04]  /*13fe0*/  FMNMX.FTZ R15, R75, R4, !PT ;  /* 0x000000044b0f7209 */ /* 0x000fc80007810000 */
[----:B------:R-:W-:Y:S01]  /*13ff0*/  FMNMX.FTZ R4, R78, R15, !PT ;  /* 0x0000000f4e047209 */ /* 0x000fe20007810000 */
[----:B------:R-:W-:Y:S03]  /*14000*/  MUFU.EX2 R48, R48 ;  /* 0x0000003000307308 */ /* 0x000fe60000000800 */
[----:B------:R-:W-:-:S04]  /*14010*/  FMNMX.FTZ R15, R79, R4, !PT ;  /* 0x000000044f0f7209 */ /* 0x000fc80007810000 */
[----:B------:R-:W-:Y:S01]  /*14020*/  FMNMX.FTZ R4, R82, R15, !PT ;  /* 0x0000000f52047209 */ /* 0x000fe20007810000 */
[----:B------:R-:W-:Y:S03]  /*14030*/  MUFU.EX2 R52, R52 ;  /* 0x0000003400347308 */ /* 0x000fe60000000800 */
[----:B------:R-:W-:-:S04]  /*14040*/  FMNMX.FTZ R15, R83, R4, !PT ;  /* 0x00000004530f7209 */ /* 0x000fc80007810000 */
[----:B------:R-:W-:-:S04]  /*14050*/  FMNMX.FTZ R4, R86, R15, !PT ;  /* 0x0000000f56047209 */ /* 0x000fc80007810000 */
[----:B------:R-:W-:-:S05]  /*14060*/  FMNMX.FTZ R4, R87, R4, !PT ;  /* 0x0000000457047209 */ /* 0x000fca0007810000 */
[----:B------:R-:W3:Y:S02]  /*14070*/  SHFL.BFLY PT, R15, R4, 0x2, 0x1f ;  /* 0x0c401f00040f7f89 */ /* 0x000ee400000e0000 */
[----:B---3--:R-:W-:-:S05]  /*14080*/  FMNMX.FTZ R8, R4, R15, !PT ;  /* 0x0000000f04087209 */ /* 0x008fca0007810000 */
[----:B------:R-:W3:Y:S02]  /*14090*/  SHFL.BFLY PT, R15, R8, 0x1, 0x1f ;  /* 0x0c201f00080f7f89 */ /* 0x000ee400000e0000 */
[----:B---3--:R-:W-:Y:S01]  /*140a0*/  FMNMX.FTZ R8, R8, R15, !PT ;  /* 0x0000000f08087209 */ /* 0x008fe20007810000 */
[----:B------:R-:W-:Y:S01]  /*140b0*/  IMAD.MOV.U32 R15, RZ, RZ, 0x40000040 ;  /* 0x40000040ff0f7424 */ /* 0x000fe200078e00ff */
[----:B------:R-:W-:Y:S02]  /*140c0*/  WARPGROUP.DEPBAR.LE gsb0, 0x0 ;  /* 0x00008000000079c5 */ /* 0x000fe40000010000 */
[----:B------:R-:W-:Y:S01]  /*140d0*/  WARPGROUP.ARRIVE ;  /* 0x00000000000079c5 */ /* 0x000fe20000000000 */
[-CC-:B------:R-:W-:Y:S01]  /*140e0*/  FFMA.FTZ R164, R56, R0.reuse, -R11.reuse ;  /* 0x0000000038a47223 */ /* 0x180fe2000001080b */
[-CC-:B------:R-:W-:Y:S01]  /*140f0*/  FFMA.FTZ R166, R60, R0.reuse, -R11.reuse ;  /* 0x000000003ca67223 */ /* 0x180fe2000001080b */
[----:B------:R-:W-:-:S03]  /*14100*/  FFMA.FTZ R56, R81, R0, -R11 ;  /* 0x0000000051387223 */ /* 0x000fc6000001080b */
[----:B------:R-:W-:Y:S01]  /*14110*/  HGMMA.64x128x16.F32 R88, R152, gdesc[UR4].tnspB, R88, gsb0 ;  /* 0x41e0000498587df0 */ /* 0x000fe20008000858 */
[----:B------:R-:W-:Y:S01]  /*14120*/  R2UR UR6, R14 ;  /* 0x000000000e0672ca */ /* 0x000fe200000e0000 */
[----:B------:R-:W-:Y:S01]  /*14130*/  FFMA.FTZ R14, R85, R0, -R11 ;  /* 0x00000000550e7223 */ /* 0x000fe2000001080b */
[----:B------:R-:W-:Y:S01]  /*14140*/  R2UR UR7, R15 ;  /* 0x000000000f0772ca */ /* 0x000fe200000e0000 */
        /* <DEDUP_REMOVED lines=8> */
[C---:B------:R-:W-:Y:S01]  /*141d0*/  FADD.FTZ R11, -R8.reuse, R13 ;  /* 0x0000000d080b7221 */ /* 0x040fe20000010100 */
[-C--:B------:R-:W-:Y:S02]  /*141e0*/  FMUL.FTZ R13, R8, R0.reuse ;  /* 0x00000000080d7220 */ /* 0x080fe40000410000 */
[----:B------:R-:W-:Y:S01]  /*141f0*/  HGMMA.64x128x16.F32 R88, R156, gdesc[UR4].tnspB, R88, gsb0 ;  /* 0x41e000049c587df0 */ /* 0x000fe20008000858 */
[-C--:B------:R-:W-:Y:S01]  /*14200*/  FMUL.FTZ R11, R11, R0.reuse ;  /* 0x000000000b0b7220 */ /* 0x080fe20000410000 */
        /* <DEDUP_REMOVED lines=12> */
[----:B---3--:R-:W-:Y:S01]  /*142d0*/  IMAD.MOV.U32 R11, RZ, RZ, 0x40000040 ;  /* 0x40000040ff0b7424 */ /* 0x008fe200078e00ff */
[----:B------:R-:W-:Y:S01]  /*142e0*/  R2UR UR6, R10 ;  /* 0x000000000a0672ca */ /* 0x000fe200000e0000 */
[-CC-:B------:R-:W-:Y:S01]  /*142f0*/  FFMA.FTZ R171, R54, R0.reuse, -R13.reuse ;  /* 0x0000000036ab7223 */ /* 0x180fe2000001080d */
[-CC-:B------:R-:W-:Y:S01]  /*14300*/  FFMA.FTZ R38, R43, R0.reuse, -R13.reuse ;  /* 0x000000002b267223 */ /* 0x180fe2000001080d */
[--C-:B------:R-:W-:Y:S01]  /*14310*/  FFMA.FTZ R175, R46, R0, -R13.reuse ;  /* 0x000000002eaf7223 */ /* 0x100fe2000001080d */
[----:B------:R-:W-:Y:S01]  /*14320*/  R2UR UR7, R11 ;  /* 0x000000000b0772ca */ /* 0x000fe200000e0000 */
[----:B0-----:R-:W-:Y:S01]  /*14330*/  FFMA.FTZ R11, R9, R6, R180 ;  /* 0x00000006090b7223 */ /* 0x001fe200000100b4 */
[----:B------:R-:W0:Y:S01]  /*14340*/  MUFU.EX2 R26, R26 ;  /* 0x0000001a001a7308 */ /* 0x000e220000000800 */
[-CC-:B------:R-:W-:Y:S01]  /*14350*/  FFMA.FTZ R165, R58, R0.reuse, -R13.reuse ;  /* 0x000000003aa57223 */ /* 0x180fe2000001080d */
[-C--:B------:R-:W-:Y:S01]  /*14360*/  FFMA.FTZ R42, R47, R0.reuse, -R13 ;  /* 0x000000002f2a7223 */ /* 0x080fe2000001080d */
[----:B-1----:R-:W-:Y:S01]  /*14370*/  FADD.FTZ R11, R12, R11 ;  /* 0x0000000b0c0b7221 */ /* 0x002fe20000010000 */
[-CC-:B------:R-:W-:Y:S01]  /*14380*/  FFMA.FTZ R167, R62, R0.reuse, -R13.reuse ;  /* 0x000000003ea77223 */ /* 0x180fe2000001080d */
[-CC-:B------:R-:W-:Y:S01]  /*14390*/  FFMA.FTZ R34, R51, R0.reuse, -R13.reuse ;  /* 0x0000000033227223 */ /* 0x180fe2000001080d */
[-C--:B------:R-:W-:Y:S01]  /*143a0*/  FFMA.FTZ R46, R55, R0.reuse, -R13 ;  /* 0x00000000372e7223 */ /* 0x080fe2000001080d */
[----:B--2---:R-:W-:Y:S01]  /*143b0*/  FADD.FTZ R11, R182, R11 ;  /* 0x0000000bb60b7221 */ /* 0x004fe20000010000 */
[----:B------:R-:W1:Y:S01]  /*143c0*/  MUFU.EX2 R183, R183 ;  /* 0x000000b700b77308 */ /* 0x000e620000000800 */
[----:B----4-:R-:W-:Y:S01]  /*143d0*/  FFMA.FTZ R5, R4, R5, R181 ;  /* 0x0000000504057223 */ /* 0x010fe200000100b5 */
[----:B------:R-:W-:Y:S01]  /*143e0*/  FFMA.FTZ R10, R59, R0, -R13 ;  /* 0x000000003b0a7223 */ /* 0x000fe2000001080d */
[----:B------:R-:W-:Y:S01]  /*143f0*/  FADD.FTZ R11, R24, R11 ;  /* 0x0000000b180b7221 */ /* 0x000fe20000010000 */
[----:B------:R-:W-:Y:S01]  /*14400*/  F2FP.F16.F32.PACK_AB R180, R12, R180 ;  /* 0x000000b40cb4723e */ /* 0x000fe200000000ff */
[-CC-:B------:R-:W-:Y:S01]  /*14410*/  FFMA.FTZ R6, R63, R0.reuse, -R13.reuse ;  /* 0x000000003f067223 */ /* 0x180fe2000001080d */
[----:B------:R-:W-:Y:S01]  /*14420*/  FFMA.FTZ R153, R66, R0, -R13 ;  /* 0x0000000042997223 */ /* 0x000fe2000001080d */
[----:B------:R-:W-:Y:S01]  /*14430*/  FADD.FTZ R11, R176, R11 ;  /* 0x0000000bb00b7221 */ /* 0x000fe20000010000 */
[----:B------:R-:W2:Y:S01]  /*14440*/  MUFU.EX2 R60, R60 ;  /* 0x0000003c003c7308 */ /* 0x000ea20000000800 */
[----:B0-----:R-:W-:Y:S01]  /*14450*/  FADD.FTZ R50, R26, R5 ;  /* 0x000000051a327221 */ /* 0x001fe20000010000 */
[----:B------:R-:W-:Y:S01]  /*14460*/  F2FP.F16.F32.PACK_AB R182, R24, R182 ;  /* 0x000000b618b6723e */ /* 0x000fe200000000ff */
[----:B------:R-:W-:Y:S01]  /*14470*/  FADD.FTZ R11, R28, R11 ;  /* 0x0000000b1c0b7221 */ /* 0x000fe20000010000 */
[----:B------:R-:W-:Y:S01]  /*14480*/  F2FP.F16.F32.PACK_AB R181, R26, R181 ;  /* 0x000000b51ab5723e */ /* 0x000fe200000000ff */
[-CC-:B------:R-:W-:Y:S01]  /*14490*/  FFMA.FTZ R155, R70, R0.reuse, -R13.reuse ;  /* 0x00000000469b7223 */ /* 0x180fe2000001080d */
[-C--:B------:R-:W-:Y:S01]  /*144a0*/  FFMA.FTZ R75, R75, R0.reuse, -R13 ;  /* 0x000000004b4b7223 */ /* 0x080fe2000001080d */
[----:B------:R-:W-:Y:S01]  /*144b0*/  FADD.FTZ R62, R178, R11 ;  /* 0x0000000bb23e7221 */ /* 0x000fe20000010000 */
[----:B------:R-:W0:Y:S01]  /*144c0*/  MUFU.EX2 R177, R177 ;  /* 0x000000b100b17308 */ /* 0x000e220000000800 */
[----:B-1----:R-:W-:Y:S01]  /*144d0*/  FADD.FTZ R5, R183, R50 ;  /* 0x00000032b7057221 */ /* 0x002fe20000010000 */
[-CC-:B------:R-:W-:Y:S01]  /*144e0*/  FFMA.FTZ R50, R67, R0.reuse, -R13.reuse ;  /* 0x0000000043327223 */ /* 0x180fe2000001080d */
[----:B------:R-:W-:Y:S01]  /*144f0*/  FADD.FTZ R11, R33, R62 ;  /* 0x0000003e210b7221 */ /* 0x000fe20000010000 */
[-CC-:B------:R-:W-:Y:S01]  /*14500*/  FFMA.FTZ R78, R78, R0.reuse, -R13.reuse ;  /* 0x000000004e4e7223 */ /* 0x180fe2000001080d */
[-CC-:B------:R-:W-:Y:S01]  /*14510*/  FFMA.FTZ R79, R79, R0.reuse, -R13.reuse ;  /* 0x000000004f4f7223 */ /* 0x180fe2000001080d */
[-C--:B------:R-:W-:Y:S01]  /*14520*/  FFMA.FTZ R82, R82, R0.reuse, -R13 ;  /* 0x0000000052527223 */ /* 0x080fe2000001080d */
[----:B------:R-:W-:Y:S01]  /*14530*/  FADD.FTZ R62, R172, R11 ;  /* 0x0000000bac3e7221 */ /* 0x000fe20000010000 */
[----:B------:R-:W1:Y:S01]  /*14540*/  MUFU.EX2 R64, R64 ;  /* 0x0000004000407308 */ /* 0x000e620000000800 */
[----:B--2---:R-:W-:Y:S01]  /*14550*/  FADD.FTZ R54, R60, R5 ;  /* 0x000000053c367221 */ /* 0x004fe20000010000 */
[-CC-:B------:R-:W-:Y:S01]  /*14560*/  FFMA.FTZ R83, R83, R0.reuse, -R13.reuse ;  /* 0x0000000053537223 */ /* 0x180fe2000001080d */
[----:B------:R-:W-:Y:S01]  /*14570*/  FADD.FTZ R11, R25, R62 ;  /* 0x0000003e190b7221 */ /* 0x000fe20000010000 */
[----:B------:R-:W-:Y:S01]  /*14580*/  FFMA.FTZ R86, R86, R0, -R13 ;  /* 0x0000000056567223 */ /* 0x000fe2000001080d */
[----:B------:R-:W-:-:S02]  /*14590*/  F2FP.F16.F32.PACK_AB R183, R60, R183 ;  /* 0x000000b73cb7723e */ /* 0x000fc400000000ff */
[----:B------:R-:W-:Y:S01]  /*145a0*/  FADD.FTZ R62, R174, R11 ;  /* 0x0000000bae3e7221 */ /* 0x000fe20000010000 */
[----:B------:R-:W2:Y:S01]  /*145b0*/  MUFU.EX2 R179, R179 ;  /* 0x000000b300b37308 */ /* 0x000ea20000000800 */
[----:B0-----:R-:W-:Y:S01]  /*145c0*/  FADD.FTZ R5, R177, R54 ;  /* 0x00000036b1057221 */ /* 0x001fe20000010000 */
[----:B------:R-:W-:Y:S01]  /*145d0*/  FFMA.FTZ R54, R71, R0, -R13 ;  /* 0x0000000047367223 */ /* 0x000fe2000001080d */
[----:B------:R-:W-:Y:S01]  /*145e0*/  FADD.FTZ R11, R29, R62 ;  /* 0x0000003e1d0b7221 */ /* 0x000fe20000010000 */
[----:B------:R-:W-:Y:S02]  /*145f0*/  F2FP.F16.F32.PACK_AB R176, R28, R176 ;  /* 0x000000b01cb0723e */ /* 0x000fe400000000ff */
[----:B------:R-:W-:Y:S01]  /*14600*/  F2FP.F16.F32.PACK_AB R178, R33, R178 ;  /* 0x000000b221b2723e */ /* 0x000fe200000000ff */
[----:B------:R-:W-:Y:S01]  /*14610*/  FADD.FTZ R11, R168, R11 ;  /* 0x0000000ba80b7221 */ /* 0x000fe20000010000 */
[----:B------:R-:W0:Y:S01]  /*14620*/  MUFU.EX2 R30, R30 ;  /* 0x0000001e001e7308 */ /* 0x000e220000000800 */
[C---:B-1----:R-:W-:Y:S01]  /*14630*/  FADD.FTZ R58, R64.reuse, R5 ;  /* 0x00000005403a7221 */ /* 0x042fe20000010000 */
[----:B------:R-:W-:Y:S01]  /*14640*/  F2FP.F16.F32.PACK_AB R177, R64, R177 ;  /* 0x000000b140b1723e */ /* 0x000fe200000000ff */
[----:B------:R-:W-:Y:S01]  /*14650*/  FADD.FTZ R11, R32, R11 ;  /* 0x0000000b200b7221 */ /* 0x000fe20000010000 */
[----:B------:R-:W-:-:S02]  /*14660*/  F2FP.F16.F32.PACK_AB R172, R25, R172 ;  /* 0x000000ac19ac723e */ /* 0x000fc400000000ff */
[----:B------:R-:W-:Y:S01]  /*14670*/  F2FP.F16.F32.PACK_AB R174, R29, R174 ;  /* 0x000000ae1dae723e */ /* 0x000fe200000000ff */
[----:B------:R-:W-:Y:S01]  /*14680*/  FADD.FTZ R11, R170, R11 ;  /* 0x0000000baa0b7221 */ /* 0x000fe20000010000 */
[----:B------:R-:W1:Y:S01]  /*14690*/  MUFU.EX2 R173, R173 ;  /* 0x000000ad00ad7308 */ /* 0x000e620000000800 */
[----:B--2---:R-:W-:Y:S01]  /*146a0*/  FADD.FTZ R5, R179, R58 ;  /* 0x0000003ab3057221 */ /* 0x004fe20000010000 */
[----:B------:R-:W-:Y:S01]  /*146b0*/  F2FP.F16.F32.PACK_AB R168, R32, R168 ;  /* 0x000000a820a8723e */ /* 0x000fe200000000ff */
[C---:B------:R-:W-:Y:S01]  /*146c0*/  FADD.FTZ R11, R36.reuse, R11 ;  /* 0x0000000b240b7221 */ /* 0x040fe20000010000 */
[----:B------:R-:W-:-:S03]  /*146d0*/  F2FP.F16.F32.PACK_AB R170, R36, R170 ;  /* 0x000000aa24aa723e */ /* 0x000fc600000000ff */
[----:B------:R-:W-:Y:S01]  /*146e0*/  FADD.FTZ R26, R164, R11 ;  /* 0x0000000ba41a7221 */ /* 0x000fe20000010000 */
[----:B------:R-:W2:Y:S01]  /*146f0*/  MUFU.EX2 R38, R38 ;  /* 0x0000002600267308 */ /* 0x000ea20000000800 */
[C---:B0-----:R-:W-:Y:S01]  /*14700*/  FADD.FTZ R58, R30.reuse, R5 ;  /* 0x000000051e3a7221 */ /* 0x041fe20000010000 */
[----:B------:R-:W-:Y:S01]  /*14710*/  F2FP.F16.F32.PACK_AB R179, R30, R179 ;  /* 0x000000b31eb3723e */ /* 0x000fe200000000ff */
[C---:B------:R-:W-:Y:S01]  /*14720*/  FADD.FTZ R11, R41.reuse, R26 ;  /* 0x0000001a290b7221 */ /* 0x040fe20000010000 */
[----:B------:R-:W-:-:S03]  /*14730*/  F2FP.F16.F32.PACK_AB R164, R41, R164 ;  /* 0x000000a429a4723e */ /* 0x000fc600000000ff */
[----:B------:R-:W-:Y:S01]  /*14740*/  FADD.FTZ R11, R166, R11 ;  /* 0x0000000ba60b7221 */ /* 0x000fe20000010000 */
[----:B------:R-:W0:Y:S01]  /*14750*/  MUFU.EX2 R175, R175 ;  /* 0x000000af00af7308 */ /* 0x000e220000000800 */
[----:B-1----:R-:W-:Y:S01]  /*14760*/  FADD.FTZ R5, R173, R58 ;  /* 0x0000003aad057221 */ /* 0x002fe20000010000 */
[C---:B------:R-:W-:Y:S01]  /*14770*/  F2FP.F16.F32.PACK_AB R166, R48.reuse, R166 ;  /* 0x000000a630a6723e */ /* 0x040fe200000000ff */
[----:B------:R-:W-:-:S05]  /*14780*/  FADD.FTZ R11, R48, R11 ;  /* 0x0000000b300b7221 */ /* 0x000fca0000010000 */
[----:B------:R-:W1:Y:S01]  /*14790*/  MUFU.EX2 R42, R42 ;  /* 0x0000002a002a7308 */ /* 0x000e620000000800 */
[C---:B--2---:R-:W-:Y:S01]  /*147a0*/  FADD.FTZ R58, R38.reuse, R5 ;  /* 0x00000005263a7221 */ /* 0x044fe20000010000 */
[----:B------:R-:W-:-:S06]  /*147b0*/  F2FP.F16.F32.PACK_AB R173, R38, R173 ;  /* 0x000000ad26ad723e */ /* 0x000fcc00000000ff */
        /* <DEDUP_REMOVED lines=11> */
[----:B------:R-:W-:Y:S02]  /*14870*/  WARPGROUP.DEPBAR.LE gsb0, 0x0 ;  /* 0x00008000000079c5 */ /* 0x000fe40000010000 */
[----:B------:R-:W-:Y:S01]  /*14880*/  WARPGROUP.ARRIVE ;  /* 0x00000000000079c5 */ /* 0x000fe20000000000 */
[----:B-1----:R-:W-:Y:S01]  /*14890*/  FADD.FTZ R5, R171, R12 ;  /* 0x0000000cab057221 */ /* 0x002fe20000010000 */
[-CC-:B------:R-:W-:Y:S01]  /*148a0*/  FFMA.FTZ R157, R74, R0.reuse, -R13.reuse ;  /* 0x000000004a9d7223 */ /* 0x180fe2000001080d */
[----:B------:R-:W-:Y:S01]  /*148b0*/  FFMA.FTZ R13, R87, R0, -R13 ;  /* 0x00000000570d7223 */ /* 0x000fe2000001080d */
[----:B------:R-:W-:Y:S01]  /*148c0*/  F2FP.F16.F32.PACK_AB R156, R45, R37 ;  /* 0x000000252d9c723e */ /* 0x000fe200000000ff */
[----:B------:R-:W1:Y:S01]  /*148d0*/  MUFU.EX2 R10, R10 ;  /* 0x0000000a000a7308 */ /* 0x000e620000000800 */
[----:B------:R-:W-:Y:S01]  /*148e0*/  HGMMA.64x128x16.F32 R88, R160, gdesc[UR4].tnspB, R88, gsb0 ;  /* 0x41e00004a0587df0 */ /* 0x000fe20008000858 */
[C---:B--2---:R-:W-:Y:S01]  /*148f0*/  FADD.FTZ R24, R46.reuse, R5 ;  /* 0x000000052e187221 */ /* 0x044fe20000010000 */
[----:B------:R-:W-:-:S02]  /*14900*/  F2FP.F16.F32.PACK_AB R171, R46, R171 ;  /* 0x000000ab2eab723e */ /* 0x000fc400000000ff */
[----:B------:R-:W-:-:S03]  /*14910*/  F2FP.F16.F32.PACK_AB R158, R52, R49 ;  /* 0x00000031349e723e */ /* 0x000fc600000000ff */
        /* <DEDUP_REMOVED lines=11> */
[----:B-1----:R-:W-:-:S07]  /*149d0*/  FADD.FTZ R5, R153, R24 ;  /* 0x0000001899057221 */ /* 0x002fce0000010000 */
[----:B------:R-:W1:Y:S01]  /*149e0*/  MUFU.EX2 R155, R155 ;  /* 0x0000009b009b7308 */ /* 0x000e620000000800 */
[----:B--2---:R-:W-:Y:S01]  /*149f0*/  FADD.FTZ R11, R152, R11 ;  /* 0x0000000b980b7221 */ /* 0x004fe20000010000 */
[----:B------:R-:W-:-:S03]  /*14a00*/  F2FP.F16.F32.PACK_AB R152, R40, R152 ;  /* 0x000000982898723e */ /* 0x000fc600000000ff */
[----:B------:R-:W-:-:S03]  /*14a10*/  FADD.FTZ R11, R40, R11 ;  /* 0x0000000b280b7221 */ /* 0x000fc60000010000 */
        /* <DEDUP_REMOVED lines=11> */
[----:B------:R-:W-:Y:S01]  /*14ad0*/  FADD.FTZ R24, R37, R24 ;  /* 0x0000001825187221 */ /* 0x000fe20000010000 */
[----:B------:R-:W-:-:S03]  /*14ae0*/  F2FP.F16.F32.PACK_AB R155, R54, R155 ;  /* 0x0000009b369b723e */ /* 0x000fc600000000ff */
[----:B------:R-:W-:Y:S02]  /*14af0*/  FADD.FTZ R24, R45, R24 ;  /* 0x000000182d187221 */ /* 0x000fe40000010000 */
[----:B------:R-:W0:Y:S01]  /*14b00*/  MUFU.EX2 R78, R78 ;  /* 0x0000004e004e7308 */ /* 0x000e220000000800 */
[----:B-1----:R-:W-:Y:S01]  /*14b10*/  FADD.FTZ R5, R157, R10 ;  /* 0x0000000a9d057221 */ /* 0x002fe20000010000 */
[----:B------:R-:W-:-:S04]  /*14b20*/  FADD.FTZ R11, R49, R24 ;  /* 0x00000018310b7221 */ /* 0x000fc80000010000 */
[----:B------:R-:W-:Y:S02]  /*14b30*/  FADD.FTZ R6, R52, R11 ;  /* 0x0000000b34067221 */ /* 0x000fe40000010000 */
[----:B------:R-:W1:Y:S01]  /*14b40*/  MUFU.EX2 R79, R79 ;  /* 0x0000004f004f7308 */ /* 0x000e620000000800 */
[C---:B--2---:R-:W-:Y:S01]  /*14b50*/  FADD.FTZ R5, R12.reuse, R5 ;  /* 0x000000050c057221 */ /* 0x044fe20000010000 */
[----:B------:R-:W-:Y:S01]  /*14b60*/  FADD.FTZ R11, R53, R6 ;  /* 0x00000006350b7221 */ /* 0x000fe20000010000 */
[----:B------:R-:W-:Y:S02]  /*14b70*/  F2FP.F16.F32.PACK_AB R157, R12, R157 ;  /* 0x0000009d0c9d723e */ /* 0x000fe400000000ff */
[----:B------:R-:W-:Y:S01]  /*14b80*/  MOV R12, R3 ;  /* 0x00000003000c7202 */ /* 0x000fe20000000f00 */
[----:B------:R-:W-:Y:S02]  /*14b90*/  FADD.FTZ R6, R56, R11 ;  /* 0x0000000b38067221 */ /* 0x000fe40000010000 */
[----:B------:R-:W2:Y:S01]  /*14ba0*/  MUFU.EX2 R82, R82 ;  /* 0x0000005200527308 */ /* 0x000ea20000000800 */
[----:B0-----:R-:W-:Y:S01]  /*14bb0*/  FADD.FTZ R5, R78, R5 ;  /* 0x000000054e057221 */ /* 0x001fe20000010000 */
[----:B------:R-:W-:-:S04]  /*14bc0*/  FADD.FTZ R11, R57, R6 ;  /* 0x00000006390b7221 */ /* 0x000fc80000010000 */
[----:B------:R-:W-:Y:S02]  /*14bd0*/  FADD.FTZ R6, R14, R11 ;  /* 0x0000000b0e067221 */ /* 0x000fe40000010000 */
[----:B------:R-:W0:Y:S01]  /*14be0*/  MUFU.EX2 R83, R83 ;  /* 0x0000005300537308 */ /* 0x000e220000000800 */
[C---:B-1----:R-:W-:Y:S01]  /*14bf0*/  FADD.FTZ R5, R79.reuse, R5 ;  /* 0x000000054f057221 */ /* 0x042fe20000010000 */
[----:B------:R-:W-:-:S06]  /*14c00*/  F2FP.F16.F32.PACK_AB R159, R79, R78 ;  /* 0x0000004e4f9f723e */ /* 0x000fcc00000000ff */
[----:B------:R-:W1:Y:S01]  /*14c10*/  MUFU.EX2 R86, R86 ;  /* 0x0000005600567308 */ /* 0x000e620000000800 */
[----:B--2---:R-:W-:-:S07]  /*14c20*/  FADD.FTZ R5, R82, R5 ;  /* 0x0000000552057221 */ /* 0x004fce0000010000 */
[----:B------:R-:W2:Y:S01]  /*14c30*/  MUFU.EX2 R13, R13 ;  /* 0x0000000d000d7308 */ /* 0x000ea20000000800 */
[----:B0-----:R-:W-:-:S04]  /*14c40*/  FADD.FTZ R5, R83, R5 ;  /* 0x0000000553057221 */ /* 0x001fc80000010000 */
[----:B-1----:R-:W-:Y:S01]  /*14c50*/  FADD.FTZ R5, R86, R5 ;  /* 0x0000000556057221 */ /* 0x002fe20000010000 */
[----:B------:R-:W-:Y:S02]  /*14c60*/  WARPGROUP.DEPBAR.LE gsb0, 0x0 ;  /* 0x00008000000079c5 */ /* 0x000fe40000010000 */
[----:B------:R-:W-:Y:S01]  /*14c70*/  @!P1 SYNCS.ARRIVE.TRANS64.RED.A1T0 RZ, [R21+URZ], RZ ;  /* 0x000000ff15ff99a7 */ /* 0x000fe2000810043f */
[C---:B--2---:R-:W-:Y:S01]  /*14c80*/  FADD.FTZ R5, R13.reuse, R5 ;  /* 0x000000050d057221 */ /* 0x044fe20000010000 */
[----:B------:R-:W-:Y:S01]  /*14c90*/  F2FP.F16.F32.PACK_AB R163, R13, R86 ;  /* 0x000000560da3723e */ /* 0x000fe200000000ff */
[----:B------:R-:W-:Y:S01]  /*14ca0*/  IMAD.MOV.U32 R13, RZ, RZ, R8 ;  /* 0x000000ffff0d7224 */ /* 0x000fe200078e0008 */
[----:B------:R-:W-:Y:S02]  /*14cb0*/  F2FP.F16.F32.PACK_AB R160, R56, R53 ;  /* 0x0000003538a0723e */ /* 0x000fe400000000ff */
[----:B------:R-:W-:Y:S01]  /*14cc0*/  F2FP.F16.F32.PACK_AB R161, R83, R82 ;  /* 0x0000005253a1723e */ /* 0x000fe200000000ff */
[----:B------:R0:W-:Y:S01]  /*14cd0*/  @!P1 SYNCS.ARRIVE.TRANS64.RED.A1T0 RZ, [R202+URZ], RZ ;  /* 0x000000ffcaff99a7 */ /* 0x0001e2000810043f */
[----:B------:R-:W-:Y:S01]  /*14ce0*/  F2FP.F16.F32.PACK_AB R162, R14, R57 ;  /* 0x000000390ea2723e */ /* 0x000fe200000000ff */
[----:B0-----:R-:W-:Y:S01]  /*14cf0*/  IMAD.MOV.U32 R202, RZ, RZ, R194 ;  /* 0x000000ffffca7224 */ /* 0x001fe200078e00c2 */
[----:B------:R-:W-:Y:S06]  /*14d00*/  @P2 BRA `(.L_x_634) ;  /* 0xffffffd800d82947 */ /* 0x000fec000383ffff */
.L_x_623:
[----:B------:R-:W-:Y:S05]  /*14d10*/  BSYNC B0 ;  /* 0x0000000000007941 */ /* 0x000fea0003800000 */
.L_x_622:
        /* <DEDUP_REMOVED lines=67> */
.L_x_635:
[----:B------:R-:W-:Y:S01]  /*15150*/  IMAD R13, R192, 0x8, R2 ;  /* 0x00000008c00d7824 */ /* 0x000fe200078e0202 */
[----:B------:R-:W-:-:S04]  /*15160*/  SHF.L.U32 R4, R194, 0x1f, RZ ;  /* 0x0000001fc2047819 */ /* 0x000fc800000006ff */
[----:B------:R0:W1:Y:S01]  /*15170*/  SYNCS.PHASECHK.TRANS64.TRYWAIT P2, [R13+URZ+0x34850], R4 ;  /* 0x034850040d0075a7 */ /* 0x000062000804017f */
[----:B------:R-:W-:Y:S05]  /*15180*/  @!P0 BRA `(.L_x_636) ;  /* 0x0000000000048947 */ /* 0x000fea0003800000 */
[----:B------:R-:W-:Y:S01]  /*15190*/  BPT.TRAP 0x1 ;  /* 0x000000040000795c */ /* 0x000fe20000300000 */
.L_x_636:
[----:B------:R-:W-:Y:S01]  /*151a0*/  IADD3 R2, R2, 0x400, RZ ;  /* 0x0000040002027810 */ /* 0x000fe20007ffe0ff */
[----:B------:R-:W-:Y:S03]  /*151b0*/  BSSY B0, `(.L_x_637) ;  /* 0x0000008000007945 */ /* 0x000fe60003800000 */
[----:B------:R-:W-:-:S04]  /*151c0*/  SHF.R.U32.HI R2, RZ, 0x4, R2 ;  /* 0x00000004ff027819 */ /* 0x000fc80000011602 */
[----:B------:R-:W-:-:S04]  /*151d0*/  LOP3.LUT R2, R2, 0x3fff, RZ, 0xc0, !PT ;  /* 0x00003fff02027812 */ /* 0x000fc800078ec0ff */
[----:B------:R-:W-:-:S05]  /*151e0*/  LOP3.LUT R7, R2, 0x4000000, RZ, 0xfc, !PT ;  /* 0x0400000002077812 */ /* 0x000fca00078efcff */
[----:B------:R-:W-:Y:S01]  /*151f0*/  IMAD R10, R192, 0x800, R7 ;  /* 0x00000800c00a7824 */ /* 0x000fe200078e0207 */
[----:B-1----:R-:W-:Y:S06]  /*15200*/  @P2 BRA `(.L_x_638) ;  /* 0x0000000000082947 */ /* 0x002fec0003800000 */
[----:B------:R-:W1:Y:S02]  /*15210*/  SYNCS.PHASECHK.TRANS64.TRYWAIT P0, [R13+URZ+0x34850], R4 ;  /* 0x034850040d0075a7 */ /* 0x000e64000800017f */
[----:B-1----:R-:W-:Y:S05]  /*15220*/  @!P0 BRA `(.L_x_639) ;  /* 0x0000008c00588947 */ /* 0x002fea0003800000 */
.L_x_638:
[----:B------:R-:W-:Y:S05]  /*15230*/  BSYNC B0 ;  /* 0x0000000000007941 */ /* 0x000fea0003800000 */
.L_x_637:
[----:B------:R-:W-:Y:S01]  /*15240*/  MOV R11, 0x40000040 ;  /* 0x40000040000b7802 */ /* 0x000fe20000000f00 */
[----:B------:R-:W-:Y:S01]  /*15250*/  WARPGROUP.ARRIVE ;  /* 0x00000000000079c5 */ /* 0x000fe20000000000 */
[C---:B------:R-:W-:Y:S01]  /*15260*/  R2UR UR6, R10.reuse ;  /* 0x000000000a0672ca */ /* 0x040fe200000e0000 */
[----:B------:R-:W-:Y:S01]  /*15270*/  VIADD R14, R10, 0x80 ;  /* 0x000000800a0e7836 */ /* 0x000fe20000000000 */
[----:B------:R-:W-:Y:S01]  /*15280*/  R2UR UR7, R11 ;  /* 0x000000000b0772ca */ /* 0x000fe200000e0000 */
[----:B------:R-:W2:Y:S01]  /*15290*/  SHFL.BFLY PT, R7, R6, 0x2, 0x1f ;  /* 0x0c401f0006077f89 */ /* 0x000ea200000e0000 */
[----:B------:R-:W-:Y:S01]  /*152a0*/  MOV R15, 0x40000040 ;  /* 0x40000040000f7802 */ /* 0x000fe20000000f00 */
[----:B------:R-:W-:Y:S01]  /*152b0*/  VIADD R192, R192, 0x1 ;  /* 0x00000001c0c07836 */ /* 0x000fe20000000000 */
[----:B------:R-:W-:Y:S01]  /*152c0*/  MOV R11, 0x40000040 ;  /* 0x40000040000b7802 */ /* 0x000fe20000000f00 */
[----:B------:R-:W0:Y:S01]  /*152d0*/  SHFL.BFLY PT, R2, R5, 0x2, 0x1f ;  /* 0x0c401f0005027f89 */ /* 0x000e2200000e0000 */
[----:B------:R-:W-:Y:S01]  /*152e0*/  MOV R20, 0xff800000 ;  /* 0xff80000000147802 */ /* 0x000fe20000000f00 */
[----:B------:R-:W-:Y:S01]  /*152f0*/  VIADD R205, R205, 0x1 ;  /* 0x00000001cdcd7836 */ /* 0x000fe20000000000 */
[----:B------:R-:W-:-:S02]  /*15300*/  ISETP.NE.AND P0, PT, R192, 0x2, PT ;  /* 0x00000002c000780c */ /* 0x000fc40003f05270 */
[----:B------:R-:W-:Y:S02]  /*15310*/  MOV R21, 0xff800000 ;  /* 0xff80000000157802 */ /* 0x000fe40000000f00 */
[----:B------:R-:W-:Y:S01]  /*15320*/  SEL R192, R192, RZ, P0 ;  /* 0x000000ffc0c07207 */ /* 0x000fe20000000000 */
[----:B------:R-:W-:Y:S01]  /*15330*/  HGMMA.64x128x16.F32 R24, R180, gdesc[UR4].tnspB, R24, gsb0 ;  /* 0x41e00004b4187df0 */ /* 0x000fe20008000818 */
[----:B------:R-:W-:Y:S01]  /*15340*/  R2UR UR6, R14 ;  /* 0x000000000e0672ca */ /* 0x000fe200000e0000 */
[----:B------:R-:W-:Y:S01]  /*15350*/  VIADD R14, R10, 0x100 ;  /* 0x000001000a0e7836 */ /* 0x000fe20000000000 */
[----:B------:R-:W-:Y:S02]  /*15360*/  R2UR UR7, R15 ;  /* 0x000000000f0772ca */ /* 0x000fe400000e0000 */
[----:B------:R-:W-:Y:S01]  /*15370*/  MOV R15, 0x40000040 ;  /* 0x40000040000f7802 */ /* 0x000fe20000000f00 */
[----:B--2---:R-:W-:Y:S01]  /*15380*/  FADD.FTZ R7, R7, R6 ;  /* 0x0000000607077221 */ /* 0x004fe20000010000 */
[----:B01----:R-:W-:Y:S01]  /*15390*/  FADD.FTZ R4, R2, R5 ;  /* 0x0000000502047221 */ /* 0x003fe20000010000 */
[----:B------:R-:W-:-:S03]  /*153a0*/  SEL R5, RZ, 0x1, P0 ;  /* 0x00000001ff057807 */ /* 0x000fc60000000000 */
[----:B------:R-:W-:Y:S01]  /*153b0*/  SHFL.BFLY PT, R2, R7, 0x1, 0x1f ;  /* 0x0c201f0007027f89 */ /* 0x000fe200000e0000 */
[----:B------:R-:W-:-:S03]  /*153c0*/  LOP3.LUT R194, R194, R5, RZ, 0x3c, !PT ;  /* 0x00000005c2c27212 */ /* 0x000fc600078e3cff */
[----:B------:R-:W0:Y:S02]  /*153d0*/  SHFL.BFLY PT, R9, R4, 0x1, 0x1f ;  /* 0x0c201f0004097f89 */ /* 0x000e2400000e0000 */
[----:B0-----:R-:W-:-:S05]  /*153e0*/  FADD.FTZ R12, R4, R9 ;  /* 0x00000009040c7221 */ /* 0x001fca0000010000 */
[----:B------:R-:W-:-:S13]  /*153f0*/  FSETP.NE.FTZ.AND P3, PT, R12, RZ, PT ;  /* 0x000000ff0c00720b */ /* 0x000fda0003f75000 */
[----:B------:R-:W0:Y:S02]  /*15400*/  @P3 MUFU.LG2 R9, R12 ;  /* 0x0000000c00093308 */ /* 0x000e240000000c00 */
[----:B0-----:R-:W-:Y:S01]  /*15410*/  @P3 FMUL.FTZ R9, R9, 0.69314718246459960938 ;  /* 0x3f31721809093820 */ /* 0x001fe20000410000 */
        /* <DEDUP_REMOVED lines=25> */
[C---:B------:R-:W-:Y:S01]  /*155b0*/  VIADD R14, R10.reuse, 0x300 ;  /* 0x000003000a0e7836 */ /* 0x040fe20000000000 */
[----:B------:R-:W-:Y:S01]  /*155c0*/  R2UR UR7, R15 ;  /* 0x000000000f0772ca */ /* 0x000fe200000e0000 */
[----:B------:R-:W-:Y:S01]  /*155d0*/  VIADD R10, R10, 0x380 ;  /* 0x000003800a0a7836 */ /* 0x000fe20000000000 */
[----:B------:R-:W-:Y:S01]  /*155e0*/  MOV R15, 0x40000040 ;  /* 0x40000040000f7802 */ /* 0x000fe20000000f00 */
[----:B------:R-:W-:Y:S02]  /*155f0*/  WARPGROUP.DEPBAR.LE gsb0, 0x0 ;  /* 0x00008000000079c5 */ /* 0x000fe40000010000 */
[----:B------:R-:W-:-:S08]  /*15600*/  WARPGROUP.ARRIVE ;  /* 0x00000000000079c5 */ /* 0x000fd00000000000 */
[----:B------:R-:W-:Y:S01]  /*15610*/  HGMMA.64x128x16.F32 R24, R152, gdesc[UR4].tnspB, R24, gsb0 ;  /* 0x41e0000498187df0 */ /* 0x000fe20008000818 */
[----:B------:R-:W-:Y:S02]  /*15620*/  R2UR UR6, R14 ;  /* 0x000000000e0672ca */ /* 0x000fe400000e0000 */
[----:B------:R-:W-:Y:S01]  /*15630*/  R2UR UR7, R15 ;  /* 0x000000000f0772ca */ /* 0x000fe200000e0000 */
[----:B------:R-:W-:Y:S02]  /*15640*/  WARPGROUP.DEPBAR.LE gsb0, 0x0 ;  /* 0x00008000000079c5 */ /* 0x000fe40000010000 */
[----:B------:R-:W-:-:S10]  /*15650*/  WARPGROUP.ARRIVE ;  /* 0x00000000000079c5 */ /* 0x000fd40000000000 */
[----:B------:R-:W-:Y:S01]  /*15660*/  HGMMA.64x128x16.F32 R24, R156, gdesc[UR4].tnspB, R24, gsb0 ;  /* 0x41e000049c187df0 */ /* 0x000fe20008000818 */
[----:B------:R-:W-:Y:S01]  /*15670*/  R2UR UR6, R10 ;  /* 0x000000000a0672ca */ /* 0x000fe200000e0000 */
[----:B------:R-:W-:Y:S01]  /*15680*/  @!P1 VIADD R10, R13, 0x34860 ;  /* 0x000348600d0a9836 */ /* 0x000fe20000000000 */
[----:B------:R-:W-:Y:S01]  /*15690*/  R2UR UR7, R11 ;  /* 0x000000000b0772ca */ /* 0x000fe200000e0000 */
[----:B------:R-:W-:Y:S01]  /*156a0*/  FADD.FTZ R11, R7, R2 ;  /* 0x00000002070b7221 */ /* 0x000fe20000010000 */
[----:B------:R-:W-:Y:S01]  /*156b0*/  IMAD.MOV.U32 R7, RZ, RZ, RZ ;  /* 0x000000ffff077224 */ /* 0x000fe200078e00ff */
[----:B------:R-:W-:Y:S02]  /*156c0*/  MOV R2, RZ ;  /* 0x000000ff00027202 */ /* 0x000fe40000000f00 */
[----:B------:R-:W-:Y:S02]  /*156d0*/  @!P1 PRMT R10, RZ, 0x654, R10 ;  /* 0x00000654ff0a9816 */ /* 0x000fe4000000000a */
[----:B------:R-:W-:Y:S01]  /*156e0*/  FSETP.NE.FTZ.AND P2, PT, R11, RZ, PT ;  /* 0x000000ff0b00720b */ /* 0x000fe20003f55000 */
[----:B------:R-:W-:-:S12]  /*156f0*/  @P3 MUFU.RCP R7, R12 ;  /* 0x0000000c00073308 */ /* 0x000fd80000001000 */
[----:B------:R-:W0:Y:S01]  /*15700*/  @P2 MUFU.LG2 R6, R11 ;  /* 0x0000000b00062308 */ /* 0x000e220000000c00 */
[C---:B------:R-:W-:Y:S01]  /*15710*/  @P2 FMUL.FTZ R4, R0.reuse, 0.69314718246459960938 ;  /* 0x3f31721800042820 */ /* 0x040fe20000410000 */
[----:B------:R-:W-:-:S04]  /*15720*/  @P3 FMUL.FTZ R0, R0, 0.69314718246459960938 ;  /* 0x3f31721800003820 */ /* 0x000fc80000410000 */
[----:B------:R-:W-:Y:S02]  /*15730*/  @P3 FFMA.FTZ R21, R0, R8, R9 ;  /* 0x0000000800153223 */ /* 0x000fe40000010009 */
[----:B------:R-:W1:Y:S01]  /*15740*/  @P2 MUFU.RCP R2, R11 ;  /* 0x0000000b00022308 */ /* 0x000e620000001000 */
[----:B0-----:R-:W-:-:S04]  /*15750*/  @P2 FMUL.FTZ R5, R6, 0.69314718246459960938 ;  /* 0x3f31721806052820 */ /* 0x001fc80000410000 */
[----:B------:R-:W-:Y:S01]  /*15760*/  @P2 FFMA.FTZ R20, R4, R3, R5 ;  /* 0x0000000304142223 */ /* 0x000fe20000010005 */
[----:B------:R-:W-:Y:S02]  /*15770*/  WARPGROUP.DEPBAR.LE gsb0, 0x0 ;  /* 0x00008000000079c5 */ /* 0x000fe40000010000 */
[----:B------:R-:W-:-:S06]  /*15780*/  WARPGROUP.ARRIVE ;  /* 0x00000000000079c5 */ /* 0x000fcc0000000000 */
[----:B------:R-:W-:Y:S03]  /*15790*/  HGMMA.64x128x16.F32 R24, R160, gdesc[UR4].tnspB, R24, gsb0 ;  /* 0x41e00004a0187df0 */ /* 0x000fe60008000818 */
[----:B------:R-:W-:Y:S02]  /*157a0*/  WARPGROUP.DEPBAR.LE gsb0, 0x0 ;  /* 0x00008000000079c5 */ /* 0x000fe40000010000 */
[----:B------:R0:W-:Y:S01]  /*157b0*/  @!P1 SYNCS.ARRIVE.TRANS64.RED.A1T0 RZ, [R10+URZ], RZ ;  /* 0x000000ff0aff99a7 */ /* 0x0001e2000810043f */
[-C--:B------:R-:W-:Y:S01]  /*157c0*/  FMUL.FTZ R95, R26, R7.reuse ;  /* 0x000000071a5f7220 */ /* 0x080fe20000410000 */
[-C--:B------:R-:W-:Y:S01]  /*157d0*/  FMUL.FTZ R93, R30, R7.reuse ;  /* 0x000000071e5d7220 */ /* 0x080fe20000410000 */
[-C--:B-1----:R-:W-:Y:S01]  /*157e0*/  FMUL.FTZ R3, R32, R2.reuse ;  /* 0x0000000220037220 */ /* 0x082fe20000410000 */
[-C--:B------:R-:W-:Y:S01]  /*157f0*/  FMUL.FTZ R88, R33, R2.reuse ;  /* 0x0000000221587220 */ /* 0x080fe20000410000 */
[-C--:B------:R-:W-:Y:S01]  /*15800*/  FMUL.FTZ R26, R31, R7.reuse ;  /* 0x000000071f1a7220 */ /* 0x080fe20000410000 */
        /* <DEDUP_REMOVED lines=31> */
[----:B------:R-:W-:Y:S01]  /*15a00*/  PLOP3.LUT P1, PT, PT, PT, PT, 0x8, 0x0 ;  /* 0x000000000000781c */ /* 0x000fe20003f2e170 */
        /* <DEDUP_REMOVED lines=27> */
[----:B------:R-:W-:-:S07]  /*15bc0*/  FMUL.FTZ R87, R87, R7 ;  /* 0x0000000757577220 */ /* 0x000fce0000410000 */
.L_x_559:
[----:B------:R-:W0:Y:S08]  /*15bd0*/  S2UR UR5, SR_CgaCtaId ;  /* 0x00000000000579c3 */ /* 0x000e300000008800 */
[----:B------:R-:W-:Y:S06]  /*15be0*/  BAR.SYNC.DEFER_BLOCKING 0x5, 0x120 ;  /* 0x0144800000007b1d */ /* 0x000fec0000010000 */
[----:B------:R-:W-:Y:S01]  /*15bf0*/  UMOV UR4, 0x400 ;  /* 0x0000040000047882 */ /* 0x000fe20000000000 */
[----:B------:R-:W-:Y:S01]  /*15c00*/  BSSY B0, `(.L_x_640) ;  /* 0x00001d6000007945 */ /* 0x000fe20003800000 */
[----:B0-----:R-:W-:-:S06]  /*15c10*/  ULEA UR4, UR5, UR4, 0x18 ;  /* 0x0000000405047291 */ /* 0x001fcc000f8ec03f */
[----:B------:R-:W-:-:S05]  /*15c20*/  MOV R2, UR4 ;  /* 0x0000000400027c02 */ /* 0x000fca0008000f00 */
[----:B------:R0:W1:Y:S01]  /*15c30*/  LDS.128 R148, [R2+0x348d0] ;  /* 0x0348d00002947984 */ /* 0x0000620000000c00 */
[----:B------:R-:W-:Y:S06]  /*15c40*/  BAR.ARV 0x4, 0x120 ;  /* 0x0104800000007b1d */ /* 0x000fec0000002000 */
[----:B------:R-:W-:Y:S05]  /*15c50*/  @P1 BRA `(.L_x_641) ;  /* 0x0000001000c41947 */ /* 0x000fea0003800000 */
[----:B------:R-:W2:Y:S01]  /*15c60*/  S2R R5, SR_SWINHI ;  /* 0x0000000000057919 */ /* 0x000ea20000002f00 */
[----:B------:R-:W-:Y:S01]  /*15c70*/  F2FP.F16.F32.PACK_AB R10, R11, R10 ;  /* 0x0000000a0b0a723e */ /* 0x000fe200000000ff */
[----:B------:R-:W-:Y:S01]  /*15c80*/  ULDC.64 UR4, c[0x0][0xbd8] ;  /* 0x0002f60000047ab9 */ /* 0x000fe20000000a00 */
[----:B------:R-:W-:Y:S02]  /*15c90*/  F2FP.F16.F32.PACK_AB R11, R26, R93 ;  /* 0x0000005d1a0b723e */ /* 0x000fe400000000ff */
[----:B------:R-:W-:Y:S02]  /*15ca0*/  F2FP.F16.F32.PACK_AB R31, R31, R70 ;  /* 0x000000461f1f723e */ /* 0x000fe400000000ff */
[----:B------:R-:W-:Y:S02]  /*15cb0*/  F2FP.F16.F32.PACK_AB R32, R73, R32 ;  /* 0x000000204920723e */ /* 0x000fe400000000ff */
[----:B------:R-:W-:Y:S02]  /*15cc0*/  F2FP.F16.F32.PACK_AB R35, R35, R78 ;  /* 0x0000004e2323723e */ /* 0x000fe400000000ff */
[----:B------:R-:W-:-:S02]  /*15cd0*/  MOV R36, R2 ;  /* 0x0000000200247202 */ /* 0x000fc40000000f00 */
[----:B--2---:R-:W-:-:S03]  /*15ce0*/  MOV R37, R5 ;  /* 0x0000000500257202 */ /* 0x004fc60000000f00 */
[----:B------:R-:W-:-:S03]  /*15cf0*/  IMAD.WIDE R8, R221, 0x2, R36 ;  /* 0x00000002dd087825 */ /* 0x000fc600078e0224 */
[C---:B------:R-:W-:Y:S02]  /*15d00*/  LOP3.LUT R15, R8.reuse, 0x380, RZ, 0xc0, !PT ;  /* 0x00000380080f7812 */ /* 0x040fe400078ec0ff */
[C---:B------:R-:W-:Y:S02]  /*15d10*/  IADD3 R71, P6, R8.reuse, 0x20, RZ ;  /* 0x0000002008477810 */ /* 0x040fe40007fde0ff */
[----:B------:R-:W-:Y:S02]  /*15d20*/  SHF.R.U64 R15, R15, 0x3, RZ ;  /* 0x000000030f0f7819 */ /* 0x000fe400000012ff */
[C---:B------:R-:W-:Y:S01]  /*15d30*/  IADD3 R79, P5, R8.reuse, 0x40, RZ ;  /* 0x00000040084f7810 */ /* 0x040fe20007fbe0ff */
[----:B------:R-:W-:Y:S01]  /*15d40*/  IMAD.X R5, RZ, RZ, R9, P6 ;  /* 0x000000ffff057224 */ /* 0x000fe200030e0609 */
[C---:B------:R-:W-:Y:S02]  /*15d50*/  IADD3 R97, P4, R8.reuse, 0x60, RZ ;  /* 0x0000006008617810 */ /* 0x040fe40007f9e0ff */
[----:B------:R-:W-:-:S02]  /*15d60*/  IADD3 R99, P3, R8, 0x4000, RZ ;  /* 0x0000400008637810 */ /* 0x000fc40007f7e0ff */
[C---:B------:R-:W-:Y:S01]  /*15d70*/  IADD3 R101, P2, R8.reuse, 0x4020, RZ ;  /* 0x0000402008657810 */ /* 0x040fe20007f5e0ff */
[--C-:B------:R-:W-:Y:S01]  /*15d80*/  IMAD.X R13, RZ, RZ, R9.reuse, P4 ;  /* 0x000000ffff0d7224 */ /* 0x100fe200020e0609 */
[C---:B------:R-:W-:Y:S02]  /*15d90*/  IADD3 R103, P1, R8.reuse, 0x4040, RZ ;  /* 0x0000404008677810 */ /* 0x040fe40007f3e0ff */
[----:B------:R-:W-:Y:S01]  /*15da0*/  IADD3 R105, P0, R8, 0x4060, RZ ;  /* 0x0000406008697810 */ /* 0x000fe20007f1e0ff */
[--C-:B------:R-:W-:Y:S01]  /*15db0*/  IMAD.X R25, RZ, RZ, R9.reuse, P2 ;  /* 0x000000ffff197224 */ /* 0x100fe200010e0609 */
[----:B------:R-:W-:Y:S02]  /*15dc0*/  LOP3.LUT R8, R15, R8, RZ, 0x3c, !PT ;  /* 0x000000080f087212 */ /* 0x000fe400078e3cff */
[-C--:B------:R-:W-:Y:S01]  /*15dd0*/  IADD3.X R7, RZ, R9.reuse, RZ, P5, !PT ;  /* 0x00000009ff077210 */ /* 0x080fe20002ffe4ff */
[----:B------:R-:W-:Y:S01]  /*15de0*/  IMAD.X R29, RZ, RZ, R9, P0 ;  /* 0x000000ffff1d7224 */ /* 0x000fe200000e0609 */
[----:B------:R-:W-:-:S02]  /*15df0*/  IADD3.X R15, RZ, R9, RZ, P3, !PT ;  /* 0x00000009ff0f7210 */ /* 0x000fc40001ffe4ff */
[-C--:B------:R-:W-:Y:S02]  /*15e00*/  IADD3.X R27, RZ, R9.reuse, RZ, P1, !PT ;  /* 0x00000009ff1b7210 */ /* 0x080fe40000ffe4ff */
[----:B------:R-:W-:Y:S02]  /*15e10*/  LOP3.LUT R4, R71, 0x380, RZ, 0xc0, !PT ;  /* 0x0000038047047812 */ /* 0x000fe400078ec0ff */
[----:B------:R-:W-:Y:S02]  /*15e20*/  LOP3.LUT R6, R79, 0x380, RZ, 0xc0, !PT ;  /* 0x000003804f067812 */ /* 0x000fe400078ec0ff */
[----:B------:R-:W-:Y:S02]  /*15e30*/  MOV R92, R8 ;  /* 0x00000008005c7202 */ /* 0x000fe40000000f00 */
[----:B------:R-:W-:Y:S02]  /*15e40*/  F2FP.F16.F32.PACK_AB R9, R28, R95 ;  /* 0x0000005f1c09723e */ /* 0x000fe400000000ff */
[----:B------:R-:W-:-:S02]  /*15e50*/  LOP3.LUT R28, R103, 0x380, RZ, 0xc0, !PT ;  /* 0x00000380671c7812 */ /* 0x000fc400078ec0ff */
[----:B------:R-:W-:Y:S02]  /*15e60*/  LOP3.LUT R34, R105, 0x380, RZ, 0xc0, !PT ;  /* 0x0000038069227812 */ /* 0x000fe400078ec0ff */
[----:B------:R-:W-:Y:S02]  /*15e70*/  SHF.R.U64 R4, R4, 0x3, RZ ;  /* 0x0000000304047819 */ /* 0x000fe400000012ff */
[----:B------:R-:W-:Y:S02]  /*15e80*/  SHF.R.U64 R6, R6, 0x3, RZ ;  /* 0x0000000306067819 */ /* 0x000fe400000012ff */
[----:B------:R-:W-:Y:S02]  /*15e90*/  LOP3.LUT R12, R97, 0x380, RZ, 0xc0, !PT ;  /* 0x00000380610c7812 */ /* 0x000fe400078ec0ff */
[----:B------:R-:W-:Y:S02]  /*15ea0*/  LOP3.LUT R14, R99, 0x380, RZ, 0xc0, !PT ;  /* 0x00000380630e7812 */ /* 0x000fe400078ec0ff */
[----:B------:R-:W-:Y:S01]  /*15eb0*/  F2FP.F16.F32.PACK_AB R8, R89, R24 ;  /* 0x000000185908723e */ /* 0x000fe200000000ff */
[----:B------:R-:W-:Y:S01]  /*15ec0*/  BAR.SYNC.DEFER_BLOCKING 0x1, 0x100 ;  /* 0x0044000000007b1d */ /* 0x000fe20000010000 */
[----:B------:R-:W-:-:S02]  /*15ed0*/  SHF.R.U64 R28, R28, 0x3, RZ ;  /* 0x000000031c1c7819 */ /* 0x000fc400000012ff */
[----:B------:R-:W-:Y:S02]  /*15ee0*/  LOP3.LUT R24, R101, 0x380, RZ, 0xc0, !PT ;  /* 0x0000038065187812 */ /* 0x000fe400078ec0ff */
[----:B------:R-:W-:Y:S02]  /*15ef0*/  SHF.R.U64 R34, R34, 0x3, RZ ;  /* 0x0000000322227819 */ /* 0x000fe400000012ff */
[----:B------:R-:W-:Y:S02]  /*15f00*/  LOP3.LUT R4, R4, R71, RZ, 0x3c, !PT ;  /* 0x0000004704047212 */ /* 0x000fe400078e3cff */
[----:B------:R-:W-:Y:S02]  /*15f10*/  LOP3.LUT R6, R6, R79, RZ, 0x3c, !PT ;  /* 0x0000004f06067212 */ /* 0x000fe400078e3cff */
[----:B------:R-:W-:Y:S02]  /*15f20*/  SHF.R.U64 R12, R12, 0x3, RZ ;  /* 0x000000030c0c7819 */ /* 0x000fe400000012ff */
[----:B------:R-:W-:-:S02]  /*15f30*/  SHF.R.U64 R14, R14, 0x3, RZ ;  /* 0x000000030e0e7819 */ /* 0x000fc400000012ff */
[----:B------:R-:W-:Y:S02]  /*15f40*/  LOP3.LUT R26, R28, R103, RZ, 0x3c, !PT ;  /* 0x000000671c1a7212 */ /* 0x000fe400078e3cff */
[----:B------:R-:W-:Y:S02]  /*15f50*/  SHF.R.U64 R24, R24, 0x3, RZ ;  /* 0x0000000318187819 */ /* 0x000fe400000012ff */
[----:B------:R-:W-:Y:S02]  /*15f60*/  LOP3.LUT R28, R34, R105, RZ, 0x3c, !PT ;  /* 0x00000069221c7212 */ /* 0x000fe400078e3cff */
[----:B------:R-:W-:Y:S02]  /*15f70*/  MOV R90, R4 ;  /* 0x00000004005a7202 */ /* 0x000fe40000000f00 */
[----:B------:R-:W-:Y:S01]  /*15f80*/  MOV R34, R6 ;  /* 0x0000000600227202 */ /* 0x000fe20000000f00 */
[----:B------:R2:W-:Y:S01]  /*15f90*/  STSM.16.M88.4 [R92], R8 ;  /* 0x000000085c007844 */ /* 0x0005e20000000200 */
[----:B------:R-:W-:-:S02]  /*15fa0*/  F2FP.F16.F32.PACK_AB R4, R88, R3 ;  /* 0x000000035804723e */ /* 0x000fc400000000ff */
[----:B------:R-:W-:Y:S02]  /*15fb0*/  F2FP.F16.F32.PACK_AB R5, R30, R91 ;  /* 0x0000005b1e05723e */ /* 0x000fe400000000ff */
[----:B------:R-:W-:Y:S02]  /*15fc0*/  F2FP.F16.F32.PACK_AB R6, R33, R0 ;  /* 0x000000002106723e */ /* 0x000fe400000000ff */
[----:B------:R-:W-:Y:S02]  /*15fd0*/  F2FP.F16.F32.PACK_AB R7, R39, R38 ;  /* 0x000000262707723e */ /* 0x000fe400000000ff */
[----:B------:R-:W-:Y:S02]  /*15fe0*/  LOP3.LUT R12, R12, R97, RZ, 0x3c, !PT ;  /* 0x000000610c0c7212 */ /* 0x000fe400078e3cff */
[----:B------:R-:W-:Y:S01]  /*15ff0*/  LOP3.LUT R14, R14, R99, RZ, 0x3c, !PT ;  /* 0x000000630e0e7212 */ /* 0x000fe200078e3cff */
[----:B------:R-:W-:Y:S01]  /*16000*/  STSM.16.M88.4 [R90], R4 ;  /* 0x000000045a007844 */ /* 0x000fe20000000200 */
[----:B------:R-:W-:-:S02]  /*16010*/  LOP3.LUT R24, R24, R101, RZ, 0x3c, !PT ;  /* 0x0000006518187212 */ /* 0x000fc400078e3cff */
[----:B------:R-:W-:Y:S02]  /*16020*/  MOV R89, R12 ;  /* 0x0000000c00597202 */ /* 0x000fe40000000f00 */
[----:B--2---:R-:W-:Y:S02]  /*16030*/  F2FP.F16.F32.PACK_AB R8, R41, R40 ;  /* 0x000000282908723e */ /* 0x004fe400000000ff */
[----:B------:R-:W-:Y:S02]  /*16040*/  F2FP.F16.F32.PACK_AB R9, R43, R42 ;  /* 0x0000002a2b09723e */ /* 0x000fe400000000ff */
[----:B------:R-:W-:Y:S02]  /*16050*/  F2FP.F16.F32.PACK_AB R10, R45, R44 ;  /* 0x0000002c2d0a723e */ /* 0x000fe400000000ff */
[----:B------:R-:W-:Y:S02]  /*16060*/  F2FP.F16.F32.PACK_AB R11, R47, R46 ;  /* 0x0000002e2f0b723e */ /* 0x000fe400000000ff */
[----:B------:R-:W-:-:S02]  /*16070*/  MOV R79, R14 ;  /* 0x0000000e004f7202 */ /* 0x000fc40000000f00 */
[----:B------:R-:W-:Y:S01]  /*16080*/  MOV R72, R24 ;  /* 0x0000001800487202 */ /* 0x000fe20000000f00 */
[----:B------:R2:W-:Y:S01]  /*16090*/  STSM.16.M88.4 [R34], R8 ;  /* 0x0000000822007844 */ /* 0x0005e20000000200 */
[----:B------:R-:W-:Y:S02]  /*160a0*/  MOV R71, R26 ;  /* 0x0000001a00477202 */ /* 0x000fe40000000f00 */
[----:B------:R-:W-:Y:S02]  /*160b0*/  F2FP.F16.F32.PACK_AB R12, R49, R48 ;  /* 0x00000030310c723e */ /* 0x000fe400000000ff */
[----:B------:R-:W-:Y:S02]  /*160c0*/  F2FP.F16.F32.PACK_AB R13, R51, R50 ;  /* 0x00000032330d723e */ /* 0x000fe400000000ff */
[----:B------:R-:W-:Y:S02]  /*160d0*/  F2FP.F16.F32.PACK_AB R14, R53, R52 ;  /* 0x00000034350e723e */ /* 0x000fe400000000ff */
[----:B------:R-:W-:-:S02]  /*160e0*/  F2FP.F16.F32.PACK_AB R15, R55, R54 ;  /* 0x00000036370f723e */ /* 0x000fc400000000ff */
[----:B------:R-:W-:Y:S02]  /*160f0*/  F2FP.F16.F32.PACK_AB R24, R57, R56 ;  /* 0x000000383918723e */ /* 0x000fe400000000ff */
[----:B------:R-:W-:Y:S01]  /*16100*/  F2FP.F16.F32.PACK_AB R25, R59, R58 ;  /* 0x0000003a3b19723e */ /* 0x000fe200000000ff */
[----:B------:R3:W-:Y:S01]  /*16110*/  STSM.16.M88.4 [R89], R12 ;  /* 0x0000000c59007844 */ /* 0x0007e20000000200 */
[----:B------:R-:W-:Y:S02]  /*16120*/  F2FP.F16.F32.PACK_AB R26, R61, R60 ;  /* 0x0000003c3d1a723e */ /* 0x000fe400000000ff */
[----:B------:R-:W-:Y:S02]  /*16130*/  F2FP.F16.F32.PACK_AB R27, R63, R62 ;  /* 0x0000003e3f1b723e */ /* 0x000fe400000000ff */
[----:B------:R-:W-:Y:S02]  /*16140*/  MOV R0, R28 ;  /* 0x0000001c00007202 */ /* 0x000fe40000000f00 */
[----:B------:R-:W-:Y:S01]  /*16150*/  ISETP.NE.U32.AND P0, PT, RZ, UR4, PT ;  /* 0x00000004ff007c0c */ /* 0x000fe2000bf05070 */
[----:B------:R4:W-:Y:S01]  /*16160*/  STSM.16.M88.4 [R79], R24 ;  /* 0x000000184f007844 */ /* 0x0009e20000000200 */
[----:B--2---:R-:W-:-:S02]  /*16170*/  IADD3 R10, P1, R199, UR4, RZ ;  /* 0x00000004c70a7c10 */ /* 0x004fc4000ff3e0ff */
[----:B------:R-:W-:Y:S02]  /*16180*/  F2FP.F16.F32.PACK_AB R28, R65, R64 ;  /* 0x00000040411c723e */ /* 0x000fe400000000ff */
[----:B------:R-:W-:Y:S02]  /*16190*/  F2FP.F16.F32.PACK_AB R29, R67, R66 ;  /* 0x00000042431d723e */ /* 0x000fe400000000ff */
[----:B------:R-:W-:Y:S02]  /*161a0*/  F2FP.F16.F32.PACK_AB R30, R69, R68 ;  /* 0x00000044451e723e */ /* 0x000fe400000000ff */
[----:B------:R-:W-:Y:S02]  /*161b0*/  F2FP.F16.F32.PACK_AB R33, R75, R74 ;  /* 0x0000004a4b21723e */ /* 0x000fe400000000ff */
[----:B------:R-:W-:Y:S01]  /*161c0*/  F2FP.F16.F32.PACK_AB R34, R77, R76 ;  /* 0x0000004c4d22723e */ /* 0x000fe200000000ff */
[----:B------:R4:W-:Y:S01]  /*161d0*/  STSM.16.M88.4 [R72], R28 ;  /* 0x0000001c48007844 */ /* 0x0009e20000000200 */
[----:B------:R-:W-:-:S02]  /*161e0*/  F2FP.F16.F32.PACK_AB R4, R81, R80 ;  /* 0x000000505104723e */ /* 0x000fc400000000ff */
[----:B------:R-:W-:Y:S01]  /*161f0*/  F2FP.F16.F32.PACK_AB R5, R83, R82 ;  /* 0x000000525305723e */ /* 0x000fe200000000ff */
[----:B------:R4:W-:Y:S01]  /*16200*/  STSM.16.M88.4 [R71], R32 ;  /* 0x0000002047007844 */ /* 0x0009e20000000200 */
[----:B------:R-:W-:Y:S02]  /*16210*/  F2FP.F16.F32.PACK_AB R6, R85, R84 ;  /* 0x000000545506723e */ /* 0x000fe400000000ff */
[----:B------:R-:W-:Y:S02]  /*16220*/  F2FP.F16.F32.PACK_AB R7, R87, R86 ;  /* 0x000000565707723e */ /* 0x000fe400000000ff */
[----:B------:R-:W-:Y:S02]  /*16230*/  ISETP.NE.AND.EX P0, PT, RZ, UR5, PT, P0 ;  /* 0x00000005ff007c0c */ /* 0x000fe4000bf05300 */
[----:B------:R-:W-:Y:S01]  /*16240*/  IADD3.X R11, R200, UR5, RZ, P1, !PT ;  /* 0x00000005c80b7c10 */ /* 0x000fe20008ffe4ff */
[----:B------:R-:W-:Y:S01]  /*16250*/  ULDC.64 UR4, c[0x0][0xbe0] ;  /* 0x0002f80000047ab9 */ /* 0x000fe20000000a00 */
[----:B------:R4:W-:Y:S01]  /*16260*/  STSM.16.M88.4 [R0], R4 ;  /* 0x0000000400007844 */ /* 0x0009e20000000200 */
[----:B------:R-:W-:Y:S01]  /*16270*/  BAR.SYNC.DEFER_BLOCKING 0x1, 0x100 ;  /* 0x0044000000007b1d */ /* 0x000fe20000010000 */
[----:B------:R-:W-:-:S02]  /*16280*/  ISETP.NE.U32.AND P1, PT, RZ, UR4, PT ;  /* 0x00000004ff007c0c */ /* 0x000fc4000bf25070 */
[----:B------:R-:W-:Y:S02]  /*16290*/  MOV R44, RZ ;  /* 0x000000ff002c7202 */ /* 0x000fe40000000f00 */
[----:B------:R-:W-:-:S13]  /*162a0*/  ISETP.NE.AND.EX P1, PT, RZ, UR5, PT, P1 ;  /* 0x00000005ff007c0c */ /* 0x000fda000bf25310 */
[----:B------:R-:W-:Y:S01]  /*162b0*/  @P1 IADD3 R8, P2, R199, UR4, RZ ;  /* 0x00000004c7081c10 */ /* 0x000fe2000ff5e0ff */
[----:B------:R-:W-:Y:S02]  /*162c0*/  ULDC UR4, c[0x0][0xa88] ;  /* 0x0002a20000047ab9 */ /* 0x000fe40000000800 */
[----:B------:R-:W-:Y:S02]  /*162d0*/  MOV R3, UR4 ;  /* 0x0000000400037c02 */ /* 0x000fe40008000f00 */
[----:B------:R-:W-:Y:S01]  /*162e0*/  @P1 IADD3.X R9, R200, UR5, RZ, P2, !PT ;  /* 0x00000005c8091c10 */ /* 0x000fe200097fe4ff */
[----:B------:R4:W5:Y:S01]  /*162f0*/  @P0 LDG.E R44, desc[UR36][R10.64] ;  /* 0x000000240a2c0981 */ /* 0x000962000c1e1900 */
[----:B---3--:R-:W-:-:S03]  /*16300*/  IMAD R13, R196, 0x40, R195 ;  /* 0x00000040c40d7824 */ /* 0x008fc600078e02c3 */
[----:B------:R4:W5:Y:S01]  /*16310*/  @P1 LDG.E R3, desc[UR36][R8.64] ;  /* 0x0000002408031981 */ /* 0x000962000c1e1900 */
[----:B------:R-:W-:Y:S01]  /*16320*/  IMAD.WIDE R36, R13, 0x2, R36 ;  /* 0x000000020d247825 */ /* 0x000fe200078e0224 */
[----:B------:R-:W-:Y:S06]  /*16330*/  @P1 BRA `(.L_x_642) ;  /* 0x0000000000101947 */ /* 0x000fec0003800000 */
[----:B------:R-:W-:Y:S05]  /*16340*/  @!P0 BRA `(.L_x_642) ;  /* 0x00000000000c8947 */ /* 0x000fea0003800000 */
[----:B----4-:R-:W2:Y:S04]  /*16350*/  LDG.E R0, desc[UR36][R10.64] ;  /* 0x000000240a007981 */ /* 0x010ea8000c1e1900 */
[----:B-----5:R-:W2:Y:S02]  /*16360*/  LDG.E R3, desc[UR36][R10.64+0x4] ;  /* 0x000004240a037981 */ /* 0x020ea4000c1e1900 */
[----:B--2---:R-:W-:-:S07]  /*16370*/  IMAD.IADD R3, R3, 0x1, -R0 ;  /* 0x0000000103037824 */ /* 0x004fce00078e0a00 */
.L_x_642:
[----:B------:R-:W-:Y:S01]  /*16380*/  SHF.R.S32.HI R50, RZ, 0x1f, R198 ;  /* 0x0000001fff327819 */ /* 0x000fe200000114c6 */
[----:B------:R-:W-:Y:S01]  /*16390*/  ULDC.64 UR4, c[0x0][0xb70] ;  /* 0x0002dc0000047ab9 */ /* 0x000fe20000000a00 */
[--C-:B-----5:R-:W-:Y:S01]  /*163a0*/  SHF.R.S32.HI R45, RZ, 0x1f, R44.reuse ;  /* 0x0000001fff2d7819 */ /* 0x120fe2000001142c */
[----:B----4-:R-:W-:Y:S01]  /*163b0*/  IMAD R10, R206, 0x80, R223 ;  /* 0x00000080ce0a7824 */ /* 0x010fe200078e02df */
[----:B------:R-:W-:Y:S01]  /*163c0*/  SEL R207, R207, RZ, !P0 ;  /* 0x000000ffcfcf7207 */ /* 0x000fe20004000000 */
[----:B------:R-:W-:Y:S01]  /*163d0*/  IMAD R5, R50, UR4, RZ ;  /* 0x0000000432057c24 */ /* 0x000fe2000f8e02ff */
[----:B------:R-:W-:Y:S02]  /*163e0*/  SEL R201, R201, RZ, !P0 ;  /* 0x000000ffc9c97207 */ /* 0x000fe40004000000 */
[----:B------:R-:W-:Y:S01]  /*163f0*/  IADD3 R13, P2, R36, 0x2000, RZ ;  /* 0x00002000240d7810 */ /* 0x000fe20007f5e0ff */
[----:B------:R-:W-:Y:S01]  /*16400*/  IMAD R7, R198, UR5, R5 ;  /* 0x00000005c6077c24 */ /* 0x000fe2000f8e0205 */
[----:B------:R-:W-:Y:S01]  /*16410*/  IADD3 R9, P1, R36, 0x1000, RZ ;  /* 0x0000100024097810 */ /* 0x000fe20007f3e0ff */
[----:B------:R-:W-:Y:S01]  /*16420*/  IMAD.WIDE.U32 R4, R198, UR4, R44 ;  /* 0x00000004c6047c25 */ /* 0x000fe2000f8e002c */
[----:B------:R-:W-:Y:S01]  /*16430*/  ULDC.64 UR4, c[0x0][0xb78] ;  /* 0x0002de0000047ab9 */ /* 0x000fe20000000a00 */
[----:B------:R-:W-:-:S02]  /*16440*/  LOP3.LUT R12, R13, 0x380, RZ, 0xc0, !PT ;  /* 0x000003800d0c7812 */ /* 0x000fc400078ec0ff */
[----:B------:R-:W-:Y:S01]  /*16450*/  IMAD R0, R207, UR4, RZ ;  /* 0x00000004cf007c24 */ /* 0x000fe2000f8e02ff */
[----:B------:R-:W-:Y:S02]  /*16460*/  IADD3 R5, R5, R7, RZ ;  /* 0x0000000705057210 */ /* 0x000fe40007ffe0ff */
[----:B------:R-:W-:Y:S01]  /*16470*/  SHF.R.S32.HI R7, RZ, 0x1f, R10 ;  /* 0x0000001fff077819 */ /* 0x000fe2000001140a */
[----:B------:R-:W-:Y:S01]  /*16480*/  IMAD R6, R201, UR5, R0 ;  /* 0x00000005c9067c24 */ /* 0x000fe2000f8e0200 */
[----:B------:R-:W-:Y:S01]  /*16490*/  LOP3.LUT R8, R9, 0x380, RZ, 0xc0, !PT ;  /* 0x0000038009087812 */ /* 0x000fe200078ec0ff */
[----:B------:R-:W-:Y:S01]  /*164a0*/  IMAD.WIDE.U32 R4, R201, UR4, R4 ;  /* 0x00000004c9047c25 */ /* 0x000fe2000f8e0004 */
[----:B------:R-:W-:Y:S01]  /*164b0*/  ULDC.64 UR4, c[0x0][0xb40] ;  /* 0x0002d00000047ab9 */ /* 0x000fe20000000a00 */
[----:B------:R-:W-:Y:S02]  /*164c0*/  SHF.R.U64 R12, R12, 0x3, RZ ;  /* 0x000000030c0c7819 */ /* 0x000fe400000012ff */
[----:B------:R-:W-:-:S02]  /*164d0*/  SHF.R.U64 R8, R8, 0x3, RZ ;  /* 0x0000000308087819 */ /* 0x000fc400000012ff */
[----:B------:R-:W-:Y:S02]  /*164e0*/  IADD3 R0, P0, R10, R4, RZ ;  /* 0x000000040a007210 */ /* 0x000fe40007f1e0ff */
[----:B------:R-:W-:Y:S02]  /*164f0*/  LOP3.LUT R12, R12, R13, RZ, 0x3c, !PT ;  /* 0x0000000d0c0c7212 */ /* 0x000fe400078e3cff */
[----:B------:R-:W-:Y:S02]  /*16500*/  IADD3.X R7, R7, R5, R6, P0, !PT ;  /* 0x0000000507077210 */ /* 0x000fe400007fe406 */
[----:B------:R-:W-:Y:S02]  /*16510*/  LEA R48, P0, R0, UR4, 0x2 ;  /* 0x0000000400307c11 */ /* 0x000fe4000f8010ff */
[----:B------:R-:W-:Y:S02]  /*16520*/  IADD3 R25, P6, R36, 0x3000, RZ ;  /* 0x0000300024197810 */ /* 0x000fe40007fde0ff */
[----:B------:R-:W-:Y:S01]  /*16530*/  LEA.HI.X R49, R0, UR5, R7, 0x2, P0 ;  /* 0x0000000500317c11 */ /* 0x000fe200080f1407 */
[----:B------:R-:W-:Y:S01]  /*16540*/  VIADD R0, R10, 0x8 ;  /* 0x000000080a007836 */ /* 0x000fe20000000000 */
[----:B------:R-:W-:Y:S01]  /*16550*/  LOP3.LUT P0, RZ, R212, 0x3, RZ, 0xc0, !PT ;  /* 0x00000003d4ff7812 */ /* 0x000fe2000780c0ff */
[----:B------:R-:W-:Y:S01]  /*16560*/  ULDC.64 UR4, c[0x0][0xaa0] ;  /* 0x0002a80000047ab9 */ /* 0x000fe20000000a00 */
[----:B------:R-:W-:-:S02]  /*16570*/  IADD3 R29, P5, R36, 0x4000, RZ ;  /* 0x00004000241d7810 */ /* 0x000fc40007fbe0ff */
[C---:B------:R-:W-:Y:S02]  /*16580*/  IADD3 R33, P4, R36.reuse, 0x5000, RZ ;  /* 0x0000500024217810 */ /* 0x040fe40007f9e0ff */
[----:B------:R-:W-:Y:S02]  /*16590*/  IADD3 R39, P3, R36, 0x6000, RZ ;  /* 0x0000600024277810 */ /* 0x000fe40007f7e0ff */
[----:B------:R-:W-:Y:S02]  /*165a0*/  IADD3.X R13, RZ, R37, RZ, P2, !PT ;  /* 0x00000025ff0d7210 */ /* 0x000fe400017fe4ff */
[----:B------:R-:W-:Y:S02]  /*165b0*/  LOP3.LUT R8, R8, R9, RZ, 0x3c, !PT ;  /* 0x0000000908087212 */ /* 0x000fe400078e3cff */
[----:B------:R-:W-:Y:S02]  /*165c0*/  IADD3 R7, P2, R36, 0x7000, RZ ;  /* 0x0000700024077810 */ /* 0x000fe40007f5e0ff */
[----:B------:R-:W-:-:S02]  /*165d0*/  IADD3.X R9, RZ, R37, RZ, P1, !PT ;  /* 0x00000025ff097210 */ /* 0x000fc40000ffe4ff */
[----:B------:R-:W-:Y:S01]  /*165e0*/  ISETP.GE.OR P1, PT, R10, R3, P0 ;  /* 0x000000030a00720c */ /* 0x000fe20000726670 */
[----:B------:R-:W-:Y:S01]  /*165f0*/  IMAD.X R41, RZ, RZ, R37, P2 ;  /* 0x000000ffff297224 */ /* 0x000fe200010e0625 */
[----:B------:R-:W-:Y:S02]  /*16600*/  LOP3.LUT R24, R25, 0x380, RZ, 0xc0, !PT ;  /* 0x0000038019187812 */ /* 0x000fe400078ec0ff */
[----:B------:R-:W-:Y:S02]  /*16610*/  LOP3.LUT R28, R29, 0x380, RZ, 0xc0, !PT ;  /* 0x000003801d1c7812 */ /* 0x000fe400078ec0ff */
[----:B------:R-:W-:Y:S02]  /*16620*/  LOP3.LUT R32, R33, 0x380, RZ, 0xc0, !PT ;  /* 0x0000038021207812 */ /* 0x000fe400078ec0ff */
[----:B------:R-:W-:Y:S02]  /*16630*/  LOP3.LUT R38, R39, 0x380, RZ, 0xc0, !PT ;  /* 0x0000038027267812 */ /* 0x000fe400078ec0ff */
[----:B------:R-:W-:-:S02]  /*16640*/  LOP3.LUT R5, R36, 0x380, RZ, 0xc0, !PT ;  /* 0x0000038024057812 */ /* 0x000fc400078ec0ff */
[----:B------:R-:W-:Y:S01]  /*16650*/  ISETP.GE.OR P0, PT, R0, R3, P0 ;  /* 0x000000030000720c */ /* 0x000fe20000706670 */
[----:B------:R-:W-:Y:S01]  /*16660*/  @!P1 STG.E desc[UR36][R48.64], R20 ;  /* 0x0000001430009986 */ /* 0x000fe2000c101924 */
[----:B------:R-:W-:Y:S02]  /*16670*/  LOP3.LUT R0, R7, 0x380, RZ, 0xc0, !PT ;  /* 0x0000038007007812 */ /* 0x000fe400078ec0ff */
[----:B------:R-:W-:Y:S02]  /*16680*/  SHF.R.U64 R24, R24, 0x3, RZ ;  /* 0x0000000318187819 */ /* 0x000fe400000012ff */
[----:B------:R-:W-:Y:S02]  /*16690*/  SHF.R.U64 R28, R28, 0x3, RZ ;  /* 0x000000031c1c7819 */ /* 0x000fe400000012ff */
[----:B------:R-:W-:Y:S02]  /*166a0*/  SHF.R.U64 R32, R32, 0x3, RZ ;  /* 0x0000000320207819 */ /* 0x000fe400000012ff */
[----:B------:R-:W-:-:S02]  /*166b0*/  SHF.R.U64 R38, R38, 0x3, RZ ;  /* 0x0000000326267819 */ /* 0x000fc400000012ff */
[----:B------:R-:W-:Y:S01]  /*166c0*/  SHF.R.U64 R5, R5, 0x3, RZ ;  /* 0x0000000305057819 */ /* 0x000fe200000012ff */
[----:B------:R2:W-:Y:S01]  /*166d0*/  @!P0 STG.E desc[UR36][R48.64+0x20], R21 ;  /* 0x0000201530008986 */ /* 0x0005e2000c101924 */
[----:B------:R-:W-:Y:S02]  /*166e0*/  SHF.R.U64 R0, R0, 0x3, RZ ;  /* 0x0000000300007819 */ /* 0x000fe400000012ff */
[----:B------:R-:W-:Y:S01]  /*166f0*/  LOP3.LUT R24, R24, R25, RZ, 0x3c, !PT ;  /* 0x0000001918187212 */ /* 0x000fe200078e3cff */
[--C-:B------:R-:W-:Y:S01]  /*16700*/  IMAD.X R25, RZ, RZ, R37.reuse, P6 ;  /* 0x000000ffff197224 */ /* 0x100fe200030e0625 */
[----:B------:R-:W-:Y:S01]  /*16710*/  LOP3.LUT R28, R28, R29, RZ, 0x3c, !PT ;  /* 0x0000001d1c1c7212 */ /* 0x000fe200078e3cff */
[----:B------:R-:W-:Y:S01]  /*16720*/  IMAD R45, R45, UR4, RZ ;  /* 0x000000042d2d7c24 */ /* 0x000fe2000f8e02ff */
[----:B------:R-:W-:Y:S01]  /*16730*/  LOP3.LUT R32, R32, R33, RZ, 0x3c, !PT ;  /* 0x0000002120207212 */ /* 0x000fe200078e3cff */
[----:B------:R-:W-:Y:S01]  /*16740*/  IMAD.X R33, RZ, RZ, R37, P4 ;  /* 0x000000ffff217224 */ /* 0x000fe200020e0625 */
[----:B------:R-:W-:Y:S01]  /*16750*/  LOP3.LUT R38, R38, R39, RZ, 0x3c, !PT ;  /* 0x0000002726267212 */ /* 0x000fe200078e3cff */
[----:B------:R-:W-:Y:S01]  /*16760*/  IMAD.MOV.U32 R46, RZ, RZ, R195 ;  /* 0x000000ffff2e7224 */ /* 0x000fe200078e00c3 */
[----:B------:R-:W-:Y:S01]  /*16770*/  LOP3.LUT R4, R5, R36, RZ, 0x3c, !PT ;  /* 0x0000002405047212 */ /* 0x000fe200078e3cff */
[----:B------:R-:W5:Y:S01]  /*16780*/  LD.E.128 R8, desc[UR36][R8.64] ;  /* 0x0000002408087980 */ /* 0x000f62000c101d00 */
[----:B------:R-:W-:-:S02]  /*16790*/  IADD3.X R29, RZ, R37, RZ, P5, !PT ;  /* 0x00000025ff1d7210 */ /* 0x000fc40002ffe4ff */
[-C--:B------:R-:W-:Y:S01]  /*167a0*/  IADD3.X R39, RZ, R37.reuse, RZ, P3, !PT ;  /* 0x00000025ff277210 */ /* 0x080fe20001ffe4ff */
[----:B------:R-:W5:Y:S01]  /*167b0*/  LD.E.128 R12, desc[UR36][R12.64] ;  /* 0x000000240c0c7980 */ /* 0x000f62000c101d00 */
[----:B------:R-:W-:Y:S02]  /*167c0*/  MOV R5, R37 ;  /* 0x0000002500057202 */ /* 0x000fe40000000f00 */
[----:B------:R-:W-:Y:S01]  /*167d0*/  LOP3.LUT R40, R0, R7, RZ, 0x3c, !PT ;  /* 0x0000000700287212 */ /* 0x000fe200078e3cff */
[----:B------:R-:W5:Y:S01]  /*167e0*/  LD.E.128 R24, desc[UR36][R24.64] ;  /* 0x0000002418187980 */ /* 0x000f62000c101d00 */
[----:B------:R-:W-:-:S03]  /*167f0*/  SHF.R.S32.HI R47, RZ, 0x1f, R195 ;  /* 0x0000001fff2f7819 */ /* 0x000fc600000114c3 */
[----:B------:R-:W5:Y:S01]  /*16800*/  LD.E.128 R4, desc[UR36][R4.64] ;  /* 0x0000002404047980 */ /* 0x000f62000c101d00 */
[----:B------:R-:W-:-:S03]  /*16810*/  IMAD R45, R44, UR5, R45 ;  /* 0x000000052c2d7c24 */ /* 0x000fc6000f8e022d */
[----:B------:R-:W5:Y:S01]  /*16820*/  LD.E.128 R28, desc[UR36][R28.64] ;  /* 0x000000241c1c7980 */ /* 0x000f62000c101d00 */
[----:B--2---:R-:W-:Y:S01]  /*16830*/  IMAD.WIDE.U32 R20, R44, UR4, R46 ;  /* 0x000000042c147c25 */ /* 0x004fe2000f8e002e */
[----:B------:R-:W-:Y:S02]  /*16840*/  ULDC.64 UR4, c[0x0][0xae0] ;  /* 0x0002b80000047ab9 */ /* 0x000fe40000000a00 */
[----:B------:R-:W5:Y:S04]  /*16850*/  LD.E.128 R32, desc[UR36][R32.64] ;  /* 0x0000002420207980 */ /* 0x000f68000c101d00 */
[----:B------:R-:W5:Y:S04]  /*16860*/  LD.E.128 R36, desc[UR36][R38.64] ;  /* 0x0000002426247980 */ /* 0x000f68000c101d00 */
[----:B------:R-:W5:Y:S01]  /*16870*/  LD.E.128 R40, desc[UR36][R40.64] ;  /* 0x0000002428287980 */ /* 0x000f62000c101d00 */
[----:B------:R-:W-:Y:S01]  /*16880*/  @!PT LDS RZ, [RZ] ;  /* 0x00000000fffff984 */ /* 0x000fe20000000800 */
[----:B------:R-:W-:Y:S01]  /*16890*/  @!PT LDS RZ, [RZ] ;  /* 0x00000000fffff984 */ /* 0x000fe20000000800 */
[----:B------:R-:W-:Y:S01]  /*168a0*/  @!PT LDS RZ, [RZ] ;  /* 0x00000000fffff984 */ /* 0x000fe20000000800 */
[----:B------:R-:W-:Y:S01]  /*168b0*/  @!PT LDS RZ, [RZ] ;  /* 0x00000000fffff984 */ /* 0x000fe20000000800 */
[----:B------:R2:W-:Y:S06]  /*168c0*/  MEMBAR.ALL.CTA ;  /* 0x0000000000007992 */ /* 0x0005ec0000008000 */
[----:B--2---:R-:W2:Y:S01]  /*168d0*/  FENCE.VIEW.ASYNC.S ;  /* 0x00000000000073c6 */ /* 0x004ea20000000000 */
[----:B------:R-:W-:Y:S01]  /*168e0*/  IADD3 R21, R21, R45, RZ ;  /* 0x0000002d15157210 */ /* 0x000fe20007ffe0ff */
[----:B------:R-:W-:-:S02]  /*168f0*/  IMAD R47, R206, -0x80, R3 ;  /* 0xffffff80ce2f7824 */ /* 0x000fc400078e0203 */
[----:B------:R-:W-:Y:S02]  /*16900*/  IMAD R45, R50, UR4, RZ ;  /* 0x00000004322d7c24 */ /* 0x000fe4000f8e02ff */
[C---:B------:R-:W-:Y:S01]  /*16910*/  VIADD R0, R196.reuse, 0x20 ;  /* 0x00000020c4007836 */ /* 0x040fe20000000000 */
[-C--:B------:R-:W-:Y:S01]  /*16920*/  ISETP.GE.AND P2, PT, R196, R47.reuse, PT ;  /* 0x0000002fc400720c */ /* 0x080fe20003f46270 */
[----:B------:R-:W-:Y:S01]  /*16930*/  IMAD R45, R198, UR5, R45 ;  /* 0x00000005c62d7c24 */ /* 0x000fe2000f8e022d */
[----:B------:R-:W-:Y:S01]  /*16940*/  IADD3 R3, R196, 0x40, RZ ;  /* 0x00000040c4037810 */ /* 0x000fe20007ffe0ff */
[----:B------:R-:W-:Y:S01]  /*16950*/  IMAD.WIDE.U32 R20, R198, UR4, R20 ;  /* 0x00000004c6147c25 */ /* 0x000fe2000f8e0014 */
[-C--:B------:R-:W-:Y:S01]  /*16960*/  ISETP.GE.AND P4, PT, R0, R47.reuse, PT ;  /* 0x0000002f0000720c */ /* 0x080fe20003f86270 */
[----:B------:R-:W-:Y:S02]  /*16970*/  ULDC.64 UR4, c[0x0][0xae8] ;  /* 0x0002ba0000047ab9 */ /* 0x000fe40000000a00 */
[----:B------:R-:W-:Y:S01]  /*16980*/  VIADD R0, R2, 0x34820 ;  /* 0x0003482002007836 */ /* 0x000fe20000000000 */
[----:B------:R-:W-:Y:S01]  /*16990*/  ISETP.GE.AND P0, PT, R3, R47, PT ;  /* 0x0000002f0300720c */ /* 0x000fe20003f06270 */
[----:B------:R-:W-:Y:S01]  /*169a0*/  VIADD R44, R196, 0x60 ;  /* 0x00000060c42c7836 */ /* 0x000fe20000000000 */
[----:B------:R-:W-:Y:S01]  /*169b0*/  IADD3 R21, R21, R45, RZ ;  /* 0x0000002d15157210 */ /* 0x000fe20007ffe0ff */
[----:B------:R-:W-:Y:S01]  /*169c0*/  IMAD R3, R207, UR4, RZ ;  /* 0x00000004cf037c24 */ /* 0x000fe2000f8e02ff */
[----:B------:R-:W-:-:S02]  /*169d0*/  PRMT R0, RZ, 0x654, R0 ;  /* 0x00000654ff007816 */ /* 0x000fc40000000000 */
[----:B------:R-:W-:Y:S01]  /*169e0*/  ISETP.GE.AND P1, PT, R44, R47, PT ;  /* 0x0000002f2c00720c */ /* 0x000fe20003f26270 */
[C---:B------:R-:W-:Y:S01]  /*169f0*/  IMAD R3, R201.reuse, UR5, R3 ;  /* 0x00000005c9037c24 */ /* 0x040fe2000f8e0203 */
[----:B------:R-:W-:Y:S01]  /*16a00*/  SHF.R.S32.HI R197, RZ, 0x1f, R196 ;  /* 0x0000001fffc57819 */ /* 0x000fe200000114c4 */
[----:B------:R-:W-:Y:S01]  /*16a10*/  IMAD.WIDE.U32 R46, R201, UR4, R20 ;  /* 0x00000004c92e7c25 */ /* 0x000fe2000f8e0014 */
[----:B--2---:R2:W-:Y:S01]  /*16a20*/  SYNCS.ARRIVE.TRANS64.RED.A1T0 RZ, [R0+URZ], RZ ;  /* 0x000000ff00ff79a7 */ /* 0x0045e2000810043f */
[----:B------:R-:W-:Y:S02]  /*16a30*/  BSSY B1, `(.L_x_643) ;  /* 0x0000014000017945 */ /* 0x000fe40003800000 */
[----:B------:R-:W-:Y:S01]  /*16a40*/  IMAD.WIDE R44, R206, 0x80, R196 ;  /* 0x00000080ce2c7825 */ /* 0x000fe200078e02c4 */
[----:B------:R-:W-:Y:S01]  /*16a50*/  IADD3 R51, R47, R3, RZ ;  /* 0x000000032f337210 */ /* 0x000fe20007ffe0ff */
[----:B------:R-:W-:Y:S06]  /*16a60*/  @P2 BRA `(.L_x_644) ;  /* 0x0000000000402947 */ /* 0x000fec0003800000 */
[----:B------:R-:W-:Y:S01]  /*16a70*/  MOV R20, R46 ;  /* 0x0000002e00147202 */ /* 0x000fe20000000f00 */
[----:B------:R-:W-:Y:S01]  /*16a80*/  ULDC.64 UR4, c[0x0][0xad8] ;  /* 0x0002b60000047ab9 */ /* 0x000fe20000000a00 */
[----:B------:R-:W-:Y:S01]  /*16a90*/  IMAD.MOV.U32 R21, RZ, RZ, R51 ;  /* 0x000000ffff157224 */ /* 0x000fe200078e0033 */
[----:B------:R-:W-:Y:S01]  /*16aa0*/  ULDC.64 UR6, c[0x0][0xa80] ;  /* 0x0002a00000067ab9 */ /* 0x000fe20000000a00 */
[----:B------:R-:W-:Y:S02]  /*16ab0*/  IMAD R3, R45, UR4, RZ ;  /* 0x000000042d037c24 */ /* 0x000fe4000f8e02ff */
[C---:B--2---:R-:W-:Y:S02]  /*16ac0*/  VIADD R0, R195.reuse, 0x40 ;  /* 0x00000040c3007836 */ /* 0x044fe40000000000 */
[C---:B------:R-:W-:Y:S01]  /*16ad0*/  IMAD.WIDE.U32 R20, R44.reuse, UR4, R20 ;  /* 0x000000042c147c25 */ /* 0x040fe2000f8e0014 */
[----:B------:R-:W-:Y:S02]  /*16ae0*/  ULDC UR4, c[0x0][0xa8c] ;  /* 0x0002a30000047ab9 */ /* 0x000fe40000000800 */
[----:B------:R-:W-:Y:S01]  /*16af0*/  ISETP.GE.AND P2, PT, R195, UR4, PT ;  /* 0x00000004c3007c0c */ /* 0x000fe2000bf46270 */
[----:B------:R-:W-:Y:S01]  /*16b00*/  IMAD R3, R44, UR5, R3 ;  /* 0x000000052c037c24 */ /* 0x000fe2000f8e0203 */
[----:B------:R-:W-:-:S02]  /*16b10*/  ISETP.GE.AND P3, PT, R0, UR4, PT ;  /* 0x0000000400007c0c */ /* 0x000fc4000bf66270 */
[----:B------:R-:W-:Y:S02]  /*16b20*/  LEA R48, P5, R20, UR6, 0x1 ;  /* 0x0000000614307c11 */ /* 0x000fe4000f8a08ff */
[----:B------:R-:W-:-:S04]  /*16b30*/  IADD3 R3, R21, R3, RZ ;  /* 0x0000000315037210 */ /* 0x000fc80007ffe0ff */
[----:B------:R-:W-:-:S05]  /*16b40*/  LEA.HI.X R49, R20, UR7, R3, 0x1, P5 ;  /* 0x0000000714317c11 */ /* 0x000fca000a8f0c03 */
[----:B-----5:R3:W-:Y:S04]  /*16b50*/  @!P2 STG.E.128 desc[UR36][R48.64], R4 ;  /* 0x000000043000a986 */ /* 0x0207e8000c101d24 */
[----:B------:R3:W-:Y:S02]  /*16b60*/  @!P3 STG.E.128 desc[UR36][R48.64+0x80], R28 ;  /* 0x0000801c3000b986 */ /* 0x0007e4000c101d24 */
.L_x_644:
[----:B------:R-:W-:Y:S05]  /*16b70*/  BSYNC B1 ;  /* 0x0000000000017941 */ /* 0x000fea0003800000 */
.L_x_643:
[----:B------:R-:W-:Y:S04]  /*16b80*/  BSSY B1, `(.L_x_645) ;  /* 0x0000014000017945 */ /* 0x000fe80003800000 */
[----:B------:R-:W-:Y:S05]  /*16b90*/  @P4 BRA `(.L_x_646) ;  /* 0x0000000000484947 */ /* 0x000fea0003800000 */
[----:B------:R-:W-:Y:S01]  /*16ba0*/  IADD3 R3, P2, R44, 0x20, RZ ;  /* 0x000000202c037810 */ /* 0x000fe20007f5e0ff */
[----:B------:R-:W-:Y:S01]  /*16bb0*/  ULDC.64 UR4, c[0x0][0xad8] ;  /* 0x0002b60000047ab9 */ /* 0x000fe20000000a00 */
[----:B---3-5:R-:W-:Y:S01]  /*16bc0*/  MOV R5, R51 ;  /* 0x0000003300057202 */ /* 0x028fe20000000f00 */
[----:B------:R-:W-:Y:S01]  /*16bd0*/  IMAD.MOV.U32 R4, RZ, RZ, R46 ;  /* 0x000000ffff047224 */ /* 0x000fe200078e002e */
[----:B------:R-:W-:Y:S01]  /*16be0*/  IADD3 R6, R195, 0x40, RZ ;  /* 0x00000040c3067810 */ /* 0x000fe20007ffe0ff */
[----:B--2---:R-:W-:Y:S01]  /*16bf0*/  IMAD.X R0, RZ, RZ, R45, P2 ;  /* 0x000000ffff007224 */ /* 0x004fe200010e062d */
[----:B------:R-:W-:Y:S01]  /*16c00*/  ULDC.64 UR6, c[0x0][0xa80] ;  /* 0x0002a00000067ab9 */ /* 0x000fe20000000a00 */
[----:B------:R-:W-:-:S04]  /*16c10*/  IMAD.WIDE.U32 R4, R3, UR4, R4 ;  /* 0x0000000403047c25 */ /* 0x000fc8000f8e0004 */
[----:B------:R-:W-:Y:S01]  /*16c20*/  IMAD R0, R0, UR4, RZ ;  /* 0x0000000400007c24 */ /* 0x000fe2000f8e02ff */
[----:B------:R-:W-:Y:S02]  /*16c30*/  ULDC UR4, c[0x0][0xa8c] ;  /* 0x0002a30000047ab9 */ /* 0x000fe40000000800 */
[----:B------:R-:W-:Y:S01]  /*16c40*/  ISETP.GE.AND P3, PT, R195, UR4, PT ;  /* 0x00000004c3007c0c */ /* 0x000fe2000bf66270 */
[----:B------:R-:W-:Y:S01]  /*16c50*/  IMAD R3, R3, UR5, R0 ;  /* 0x0000000503037c24 */ /* 0x000fe2000f8e0200 */
[----:B------:R-:W-:Y:S02]  /*16c60*/  ISETP.GE.AND P4, PT, R6, UR4, PT ;  /* 0x0000000406007c0c */ /* 0x000fe4000bf86270 */
[----:B------:R-:W-:Y:S01]  /*16c70*/  LEA R6, P2, R4, UR6, 0x1 ;  /* 0x0000000604067c11 */ /* 0x000fe2000f8408ff */
[----:B------:R-:W-:-:S05]  /*16c80*/  IMAD.IADD R3, R5, 0x1, R3 ;  /* 0x0000000105037824 */ /* 0x000fca00078e0203 */
[----:B------:R-:W-:-:S05]  /*16c90*/  LEA.HI.X R7, R4, UR7, R3, 0x1, P2 ;  /* 0x0000000704077c11 */ /* 0x000fca00090f0c03 */
[----:B------:R4:W-:Y:S04]  /*16ca0*/  @!P3 STG.E.128 desc[UR36][R6.64], R8 ;  /* 0x000000080600b986 */ /* 0x0009e8000c101d24 */
[----:B------:R4:W-:Y:S02]  /*16cb0*/  @!P4 STG.E.128 desc[UR36][R6.64+0x80], R32 ;  /* 0x000080200600c986 */ /* 0x0009e4000c101d24 */
.L_x_646:
[----:B------:R-:W-:Y:S05]  /*16cc0*/  BSYNC B1 ;  /* 0x0000000000017941 */ /* 0x000fea0003800000 */
.L_x_645:
[----:B------:R-:W-:Y:S04]  /*16cd0*/  BSSY B1, `(.L_x_647) ;  /* 0x0000014000017945 */ /* 0x000fe80003800000 */
[----:B------:R-:W-:Y:S05]  /*16ce0*/  @P0 BRA `(.L_x_648) ;  /* 0x0000000000480947 */ /* 0x000fea0003800000 */
[----:B------:R-:W-:Y:S01]  /*16cf0*/  IADD3 R3, P0, R44, 0x40, RZ ;  /* 0x000000402c037810 */ /* 0x000fe20007f1e0ff */
[----:B------:R-:W-:Y:S01]  /*16d00*/  ULDC.64 UR4, c[0x0][0xad8] ;  /* 0x0002b60000047ab9 */ /* 0x000fe20000000a00 */
[----:B---3-5:R-:W-:Y:S01]  /*16d10*/  MOV R4, R46 ;  /* 0x0000002e00047202 */ /* 0x028fe20000000f00 */
[----:B------:R-:W-:Y:S01]  /*16d20*/  IMAD.MOV.U32 R5, RZ, RZ, R51 ;  /* 0x000000ffff057224 */ /* 0x000fe200078e0033 */
[----:B--2---:R-:W-:Y:S01]  /*16d30*/  IADD3.X R0, RZ, R45, RZ, P0, !PT ;  /* 0x0000002dff007210 */ /* 0x004fe200007fe4ff */
[----:B----4-:R-:W-:Y:S01]  /*16d40*/  VIADD R6, R195, 0x40 ;  /* 0x00000040c3067836 */ /* 0x010fe20000000000 */
[----:B------:R-:W-:Y:S01]  /*16d50*/  ULDC.64 UR6, c[0x0][0xa80] ;  /* 0x0002a00000067ab9 */ /* 0x000fe20000000a00 */
[----:B------:R-:W-:-:S04]  /*16d60*/  IMAD.WIDE.U32 R4, R3, UR4, R4 ;  /* 0x0000000403047c25 */ /* 0x000fc8000f8e0004 */
[----:B------:R-:W-:Y:S01]  /*16d70*/  IMAD R0, R0, UR4, RZ ;  /* 0x0000000400007c24 */ /* 0x000fe2000f8e02ff */
[----:B------:R-:W-:Y:S02]  /*16d80*/  ULDC UR4, c[0x0][0xa8c] ;  /* 0x0002a30000047ab9 */ /* 0x000fe40000000800 */
[----:B------:R-:W-:Y:S01]  /*16d90*/  ISETP.GE.AND P2, PT, R195, UR4, PT ;  /* 0x00000004c3007c0c */ /* 0x000fe2000bf46270 */
[----:B------:R-:W-:Y:S01]  /*16da0*/  IMAD R3, R3, UR5, R0 ;  /* 0x0000000503037c24 */ /* 0x000fe2000f8e0200 */
[----:B------:R-:W-:Y:S02]  /*16db0*/  ISETP.GE.AND P3, PT, R6, UR4, PT ;  /* 0x0000000406007c0c */ /* 0x000fe4000bf66270 */
[----:B------:R-:W-:Y:S02]  /*16dc0*/  LEA R6, P0, R4, UR6, 0x1 ;  /* 0x0000000604067c11 */ /* 0x000fe4000f8008ff */
[----:B------:R-:W-:-:S04]  /*16dd0*/  IADD3 R3, R5, R3, RZ ;  /* 0x0000000305037210 */ /* 0x000fc80007ffe0ff */
[----:B------:R-:W-:-:S05]  /*16de0*/  LEA.HI.X R7, R4, UR7, R3, 0x1, P0 ;  /* 0x0000000704077c11 */ /* 0x000fca00080f0c03 */
[----:B------:R2:W-:Y:S04]  /*16df0*/  @!P2 STG.E.128 desc[UR36][R6.64], R12 ;  /* 0x0000000c0600a986 */ /* 0x0005e8000c101d24 */
[----:B------:R2:W-:Y:S02]  /*16e00*/  @!P3 STG.E.128 desc[UR36][R6.64+0x80], R36 ;  /* 0x000080240600b986 */ /* 0x0005e4000c101d24 */
.L_x_648:
[----:B------:R-:W-:Y:S05]  /*16e10*/  BSYNC B1 ;  /* 0x0000000000017941 */ /* 0x000fea0003800000 */
.L_x_647:
[----:B------:R-:W-:Y:S05]  /*16e20*/  @P1 BRA `(.L_x_649) ;  /* 0x0000000800cc1947 */ /* 0x000fea0003800000 */
[----:B------:R-:W-:Y:S01]  /*16e30*/  IADD3 R3, P0, R44, 0x60, RZ ;  /* 0x000000602c037810 */ /* 0x000fe20007f1e0ff */
[----:B------:R-:W-:Y:S01]  /*16e40*/  ULDC.64 UR6, c[0x0][0xad8] ;  /* 0x0002b60000067ab9 */ /* 0x000fe20000000a00 */
[----:B---3-5:R-:W-:Y:S01]  /*16e50*/  MOV R4, R46 ;  /* 0x0000002e00047202 */ /* 0x028fe20000000f00 */
[----:B------:R-:W-:Y:S01]  /*16e60*/  IMAD.MOV.U32 R5, RZ, RZ, R51 ;  /* 0x000000ffff057224 */ /* 0x000fe200078e0033 */
[----:B------:R-:W-:Y:S01]  /*16e70*/  ULDC UR4, c[0x0][0xa8c] ;  /* 0x0002a30000047ab9 */ /* 0x000fe20000000800 */
[----:B------:R-:W-:Y:S01]  /*16e80*/  IMAD.X R44, RZ, RZ, R45, P0 ;  /* 0x000000ffff2c7224 */ /* 0x000fe200000e062d */
[----:B------:R-:W-:Y:S01]  /*16e90*/  ISETP.GE.AND P1, PT, R195, UR4, PT ;  /* 0x00000004c3007c0c */ /* 0x000fe2000bf26270 */
[----:B------:R-:W-:-:S04]  /*16ea0*/  IMAD.WIDE.U32 R4, R3, UR6, R4 ;  /* 0x0000000603047c25 */ /* 0x000fc8000f8e0004 */
[----:B------:R-:W-:Y:S02]  /*16eb0*/  IMAD R44, R44, UR6, RZ ;  /* 0x000000062c2c7c24 */ /* 0x000fe4000f8e02ff */
[----:B--2---:R-:W-:Y:S02]  /*16ec0*/  VIADD R0, R195, 0x40 ;  /* 0x00000040c3007836 */ /* 0x004fe40000000000 */
[----:B------:R-:W-:Y:S01]  /*16ed0*/  IMAD R3, R3, UR7, R44 ;  /* 0x0000000703037c24 */ /* 0x000fe2000f8e022c */
[----:B------:R-:W-:Y:S02]  /*16ee0*/  ULDC.64 UR6, c[0x0][0xa80] ;  /* 0x0002a00000067ab9 */ /* 0x000fe40000000a00 */
[----:B----4-:R-:W-:Y:S02]  /*16ef0*/  LEA R6, P0, R4, UR6, 0x1 ;  /* 0x0000000604067c11 */ /* 0x010fe4000f8008ff */
[----:B------:R-:W-:-:S04]  /*16f00*/  IADD3 R3, R5, R3, RZ ;  /* 0x0000000305037210 */ /* 0x000fc80007ffe0ff */
[----:B------:R-:W-:Y:S02]  /*16f10*/  LEA.HI.X R7, R4, UR7, R3, 0x1, P0 ;  /* 0x0000000704077c11 */ /* 0x000fe400080f0c03 */
[----:B------:R-:W-:-:S03]  /*16f20*/  ISETP.GE.AND P0, PT, R0, UR4, PT ;  /* 0x0000000400007c0c */ /* 0x000fc6000bf06270 */
[----:B------:R2:W-:Y:S10]  /*16f30*/  @!P1 STG.E.128 desc[UR36][R6.64], R24 ;  /* 0x0000001806009986 */ /* 0x0005f4000c101d24 */
[----:B------:R-:W-:Y:S05]  /*16f40*/  @P0 BRA `(.L_x_649) ;  /* 0x0000000800840947 */ /* 0x000fea0003800000 */
[----:B------:R3:W-:Y:S01]  /*16f50*/  STG.E.128 desc[UR36][R6.64+0x80], R40 ;  /* 0x0000802806007986 */ /* 0x0007e2000c101d24 */
[----:B------:R-:W-:Y:S05]  /*16f60*/  BRA `(.L_x_649) ;  /* 0x00000008007c7947 */ /* 0x000fea0003800000 */
.L_x_641:
[----:B------:R-:W-:Y:S01]  /*16f70*/  ULDC.64 UR4, c[0x0][0xbd8] ;  /* 0x0002f60000047ab9 */ /* 0x000fe20000000a00 */
[----:B------:R-:W-:Y:S02]  /*16f80*/  MOV R9, RZ ;  /* 0x000000ff00097202 */ /* 0x000fe40000000f00 */
[----:B------:R-:W-:Y:S02]  /*16f90*/  ISETP.NE.U32.AND P0, PT, RZ, UR4, PT ;  /* 0x00000004ff007c0c */ /* 0x000fe4000bf05070 */
[----:B------:R-:W-:Y:S02]  /*16fa0*/  IADD3 R4, P1, R199, UR4, RZ ;  /* 0x00000004c7047c10 */ /* 0x000fe4000ff3e0ff */
[----:B------:R-:W-:Y:S02]  /*16fb0*/  ISETP.NE.AND.EX P0, PT, RZ, UR5, PT, P0 ;  /* 0x00000005ff007c0c */ /* 0x000fe4000bf05300 */
[----:B------:R-:W-:Y:S01]  /*16fc0*/  IADD3.X R5, R200, UR5, RZ, P1, !PT ;  /* 0x00000005c8057c10 */ /* 0x000fe20008ffe4ff */
[----:B------:R-:W-:-:S02]  /*16fd0*/  ULDC.64 UR4, c[0x0][0xbe0] ;  /* 0x0002f80000047ab9 */ /* 0x000fc40000000a00 */
[----:B------:R-:W-:-:S04]  /*16fe0*/  ISETP.NE.U32.AND P1, PT, RZ, UR4, PT ;  /* 0x00000004ff007c0c */ /* 0x000fc8000bf25070 */
[----:B------:R-:W-:-:S04]  /*16ff0*/  ISETP.NE.AND.EX P1, PT, RZ, UR5, PT, P1 ;  /* 0x00000005ff007c0c */ /* 0x000fc8000bf25310 */
[----:B------:R2:W5:Y:S09]  /*17000*/  @P0 LDG.E R9, desc[UR36][R4.64] ;  /* 0x0000002404090981 */ /* 0x000572000c1e1900 */
[----:B------:R-:W-:Y:S01]  /*17010*/  @P1 IADD3 R6, P2, R199, UR4, RZ ;  /* 0x00000004c7061c10 */ /* 0x000fe2000ff5e0ff */
[----:B------:R-:W-:-:S02]  /*17020*/  ULDC UR4, c[0x0][0xa88] ;  /* 0x0002a20000047ab9 */ /* 0x000fc40000000800 */
[----:B------:R-:W-:Y:S01]  /*17030*/  IMAD.U32 R3, RZ, RZ, UR4 ;  /* 0x00000004ff037e24 */ /* 0x000fe2000f8e00ff */
[----:B------:R-:W-:-:S05]  /*17040*/  @P1 IADD3.X R7, R200, UR5, RZ, P2, !PT ;  /* 0x00000005c8071c10 */ /* 0x000fca00097fe4ff */
[----:B------:R2:W5:Y:S01]  /*17050*/  @P1 LDG.E R3, desc[UR36][R6.64] ;  /* 0x0000002406031981 */ /* 0x000562000c1e1900 */
[----:B------:R-:W-:Y:S01]  /*17060*/  ISETP.GE.AND P2, PT, R224, 0x80, PT ;  /* 0x00000080e000780c */ /* 0x000fe20003f46270 */
[----:B------:R-:W-:-:S12]  /*17070*/  @P1 BRA `(.L_x_650) ;  /* 0x0000000000101947 */ /* 0x000fd80003800000 */
[----:B------:R-:W-:Y:S05]  /*17080*/  @!P0 BRA `(.L_x_650) ;  /* 0x00000000000c8947 */ /* 0x000fea0003800000 */
[----:B------:R-:W3:Y:S04]  /*17090*/  LDG.E R0, desc[UR36][R4.64] ;  /* 0x0000002404007981 */ /* 0x000ee8000c1e1900 */
[----:B-----5:R-:W3:Y:S02]  /*170a0*/  LDG.E R3, desc[UR36][R4.64+0x4] ;  /* 0x0000042404037981 */ /* 0x020ee4000c1e1900 */
[----:B---3--:R-:W-:-:S07]  /*170b0*/  IADD3 R3, -R0, R3, RZ ;  /* 0x0000000300037210 */ /* 0x008fce0007ffe1ff */
.L_x_650:
[----:B------:R-:W-:Y:S01]  /*170c0*/  BSSY B1, `(.L_x_651) ;  /* 0x000001d000017945 */ /* 0x000fe20003800000 */
[----:B------:R-:W-:Y:S02]  /*170d0*/  SHF.R.S32.HI R10, RZ, 0x1f, R198 ;  /* 0x0000001fff0a7819 */ /* 0x000fe400000114c6 */
[----:B------:R-:W-:Y:S02]  /*170e0*/  SHF.R.S32.HI R12, RZ, 0x1f, R195 ;  /* 0x0000001fff0c7819 */ /* 0x000fe400000114c3 */
[----:B------:R-:W-:Y:S02]  /*170f0*/  SEL R201, R201, RZ, !P0 ;  /* 0x000000ffc9c97207 */ /* 0x000fe40004000000 */
[----:B------:R-:W-:Y:S02]  /*17100*/  SEL R207, R207, RZ, !P0 ;  /* 0x000000ffcfcf7207 */ /* 0x000fe40004000000 */
[----:B-----5:R-:W-:Y:S01]  /*17110*/  SHF.R.S32.HI R8, RZ, 0x1f, R9 ;  /* 0x0000001fff087819 */ /* 0x020fe20000011409 */
[----:B------:R-:W-:Y:S06]  /*17120*/  @P2 BRA `(.L_x_652) ;  /* 0x0000000000582947 */ /* 0x000fec0003800000 */
[----:B--2---:R-:W2:Y:S02]  /*17130*/  S2R R5, SR_TID.X ;  /* 0x0000000000057919 */ /* 0x004ea40000002100 */
[----:B--2---:R-:W-:-:S05]  /*17140*/  IMAD R0, R206, 0x80, R5 ;  /* 0x00000080ce007824 */ /* 0x004fca00078e0205 */
[----:B------:R-:W-:-:S04]  /*17150*/  IADD3 R0, R0, -0x80, RZ ;  /* 0xffffff8000007810 */ /* 0x000fc80007ffe0ff */
[----:B------:R-:W-:-:S13]  /*17160*/  ISETP.GE.AND P0, PT, R0, R3, PT ;  /* 0x000000030000720c */ /* 0x000fda0003f06270 */
[----:B------:R-:W-:Y:S05]  /*17170*/  @P0 BRA `(.L_x_652) ;  /* 0x0000000000440947 */ /* 0x000fea0003800000 */
[----:B------:R-:W-:Y:S01]  /*17180*/  IADD3 R4, P0, R0, R9, RZ ;  /* 0x0000000900047210 */ /* 0x000fe20007f1e0ff */
[----:B------:R-:W-:Y:S02]  /*17190*/  ULDC.64 UR4, c[0x0][0xb70] ;  /* 0x0002dc0000047ab9 */ /* 0x000fe40000000a00 */
[----:B------:R-:W-:Y:S01]  /*171a0*/  IMAD R7, R10, UR4, RZ ;  /* 0x000000040a077c24 */ /* 0x000fe2000f8e02ff */
[----:B------:R-:W-:-:S03]  /*171b0*/  LEA.HI.X.SX32 R5, R0, R8, 0x1, P0 ;  /* 0x0000000800057211 */ /* 0x000fc600000f0eff */
[C---:B------:R-:W-:Y:S02]  /*171c0*/  IMAD R7, R198.reuse, UR5, R7 ;  /* 0x00000005c6077c24 */ /* 0x040fe4000f8e0207 */
[----:B------:R-:W-:Y:S01]  /*171d0*/  IMAD.WIDE.U32 R4, R198, UR4, R4 ;  /* 0x00000004c6047c25 */ /* 0x000fe2000f8e0004 */
[----:B------:R-:W-:-:S03]  /*171e0*/  ULDC.64 UR4, c[0x0][0xb78] ;  /* 0x0002de0000047ab9 */ /* 0x000fc60000000a00 */
[----:B------:R-:W-:Y:S02]  /*171f0*/  IMAD R0, R207, UR4, RZ ;  /* 0x00000004cf007c24 */ /* 0x000fe4000f8e02ff */
[----:B------:R-:W-:Y:S02]  /*17200*/  IMAD.IADD R5, R5, 0x1, R7 ;  /* 0x0000000105057824 */ /* 0x000fe400078e0207 */
[C---:B------:R-:W-:Y:S02]  /*17210*/  IMAD R7, R201.reuse, UR5, R0 ;  /* 0x00000005c9077c24 */ /* 0x040fe4000f8e0200 */
[----:B------:R-:W-:Y:S01]  /*17220*/  IMAD.WIDE.U32 R4, R201, UR4, R4 ;  /* 0x00000004c9047c25 */ /* 0x000fe2000f8e0004 */
[----:B------:R-:W-:-:S04]  /*17230*/  ULDC.64 UR4, c[0x0][0xb40] ;  /* 0x0002d00000047ab9 */ /* 0x000fc80000000a00 */
[----:B------:R-:W-:Y:S02]  /*17240*/  IADD3 R5, R5, R7, RZ ;  /* 0x0000000705057210 */ /* 0x000fe40007ffe0ff */
[----:B------:R-:W-:-:S04]  /*17250*/  LEA R6, P0, R4, UR4, 0x2 ;  /* 0x0000000404067c11 */ /* 0x000fc8000f8010ff */
[----:B------:R-:W-:Y:S01]  /*17260*/  LEA.HI.X R7, R4, UR5, R5, 0x2, P0 ;  /* 0x0000000504077c11 */ /* 0x000fe200080f1405 */
[----:B------:R-:W-:-:S05]  /*17270*/  IMAD.MOV.U32 R5, RZ, RZ, -0x800000 ;  /* 0xff800000ff057424 */ /* 0x000fca00078e00ff */
[----:B------:R3:W-:Y:S03]  /*17280*/  STG.E desc[UR36][R6.64], R5 ;  /* 0x0000000506007986 */ /* 0x0007e6000c101924 */
.L_x_652:
[----:B------:R-:W-:Y:S05]  /*17290*/  BSYNC B1 ;  /* 0x0000000000017941 */ /* 0x000fea0003800000 */
.L_x_651:
[----:B------:R-:W-:Y:S01]  /*172a0*/  ULDC.64 UR4, c[0x0][0xaa0] ;  /* 0x0002a80000047ab9 */ /* 0x000fe20000000a00 */
[----:B--2---:R-:W-:Y:S01]  /*172b0*/  MOV R4, R195 ;  /* 0x000000c300047202 */ /* 0x004fe20000000f00 */
[----:B---3--:R-:W-:Y:S01]  /*172c0*/  IMAD.MOV.U32 R5, RZ, RZ, R12 ;  /* 0x000000ffff057224 */ /* 0x008fe200078e000c */
[----:B------:R-:W-:Y:S01]  /*172d0*/  IADD3 R6, R196, 0x40, RZ ;  /* 0x00000040c4067810 */ /* 0x000fe20007ffe0ff */
[----:B------:R-:W-:Y:S01]  /*172e0*/  IMAD R0, R8, UR4, RZ ;  /* 0x0000000408007c24 */ /* 0x000fe2000f8e02ff */
[----:B------:R-:W-:Y:S01]  /*172f0*/  BSSY B1, `(.L_x_653) ;  /* 0x0000029000017945 */ /* 0x000fe20003800000 */
[----:B------:R-:W-:-:S04]  /*17300*/  IMAD.WIDE.U32 R4, R9, UR4, R4 ;  /* 0x0000000409047c25 */ /* 0x000fc8000f8e0004 */
[----:B------:R-:W-:Y:S01]  /*17310*/  IMAD R9, R9, UR5, R0 ;  /* 0x0000000509097c24 */ /* 0x000fe2000f8e0200 */
[----:B------:R-:W-:Y:S01]  /*17320*/  ULDC.64 UR4, c[0x0][0xae0] ;  /* 0x0002b80000047ab9 */ /* 0x000fe20000000a00 */
[----:B------:R-:W-:Y:S02]  /*17330*/  VIADD R0, R196, 0x20 ;  /* 0x00000020c4007836 */ /* 0x000fe40000000000 */
[----:B------:R-:W-:Y:S01]  /*17340*/  IMAD R3, R206, -0x80, R3 ;  /* 0xffffff80ce037824 */ /* 0x000fe200078e0203 */
[----:B------:R-:W-:Y:S01]  /*17350*/  IADD3 R5, R5, R9, RZ ;  /* 0x0000000905057210 */ /* 0x000fe20007ffe0ff */
[----:B------:R-:W-:Y:S01]  /*17360*/  IMAD R7, R10, UR4, RZ ;  /* 0x000000040a077c24 */ /* 0x000fe2000f8e02ff */
[--C-:B------:R-:W-:Y:S01]  /*17370*/  SHF.R.S32.HI R9, RZ, 0x1f, R196.reuse ;  /* 0x0000001fff097819 */ /* 0x100fe200000114c4 */
[----:B------:R-:W-:Y:S01]  /*17380*/  IMAD.MOV.U32 R8, RZ, RZ, R196 ;  /* 0x000000ffff087224 */ /* 0x000fe200078e00c4 */
[-C--:B------:R-:W-:Y:S01]  /*17390*/  ISETP.GE.AND P3, PT, R0, R3.reuse, PT ;  /* 0x000000030000720c */ /* 0x080fe20003f66270 */
[----:B------:R-:W-:Y:S01]  /*173a0*/  IMAD R7, R198, UR5, R7 ;  /* 0x00000005c6077c24 */ /* 0x000fe2000f8e0207 */
[-C--:B------:R-:W-:Y:S01]  /*173b0*/  ISETP.GE.AND P2, PT, R196, R3.reuse, PT ;  /* 0x00000003c400720c */ /* 0x080fe20003f46270 */
[----:B------:R-:W-:Y:S01]  /*173c0*/  IMAD.WIDE.U32 R4, R198, UR4, R4 ;  /* 0x00000004c6047c25 */ /* 0x000fe2000f8e0004 */
[----:B------:R-:W-:Y:S01]  /*173d0*/  ULDC.64 UR4, c[0x0][0xae8] ;  /* 0x0002ba0000047ab9 */ /* 0x000fe20000000a00 */
[----:B------:R-:W-:-:S02]  /*173e0*/  ISETP.GE.AND P1, PT, R6, R3, PT ;  /* 0x000000030600720c */ /* 0x000fc40003f26270 */
[----:B------:R-:W-:Y:S01]  /*173f0*/  VIADD R0, R196, 0x60 ;  /* 0x00000060c4007836 */ /* 0x000fe20000000000 */
[----:B------:R-:W-:Y:S01]  /*17400*/  IADD3 R5, R5, R7, RZ ;  /* 0x0000000705057210 */ /* 0x000fe20007ffe0ff */
[----:B------:R-:W-:-:S03]  /*17410*/  IMAD.WIDE R8, R206, 0x80, R8 ;  /* 0x00000080ce087825 */ /* 0x000fc600078e0208 */
[----:B------:R-:W-:Y:S01]  /*17420*/  ISETP.GE.AND P0, PT, R0, R3, PT ;  /* 0x000000030000720c */ /* 0x000fe20003f06270 */
[----:B------:R-:W-:Y:S02]  /*17430*/  IMAD R0, R207, UR4, RZ ;  /* 0x00000004cf007c24 */ /* 0x000fe4000f8e02ff */
[----:B------:R-:W-:-:S04]  /*17440*/  IMAD.WIDE.U32 R6, R201, UR4, R4 ;  /* 0x00000004c9067c25 */ /* 0x000fc8000f8e0004 */
[----:B------:R-:W-:-:S05]  /*17450*/  IMAD R3, R201, UR5, R0 ;  /* 0x00000005c9037c24 */ /* 0x000fca000f8e0200 */
[----:B------:R-:W-:Y:S01]  /*17460*/  IADD3 R11, R7, R3, RZ ;  /* 0x00000003070b7210 */ /* 0x000fe20007ffe0ff */
[----:B------:R-:W-:Y:S06]  /*17470*/  @P2 BRA `(.L_x_654) ;  /* 0x0000000000402947 */ /* 0x000fec0003800000 */
[----:B------:R-:W-:Y:S01]  /*17480*/  MOV R4, R6 ;  /* 0x0000000600047202 */ /* 0x000fe20000000f00 */
[----:B------:R-:W-:Y:S01]  /*17490*/  ULDC.64 UR4, c[0x0][0xad8] ;  /* 0x0002b60000047ab9 */ /* 0x000fe20000000a00 */
[----:B------:R-:W-:Y:S01]  /*174a0*/  IMAD.MOV.U32 R5, RZ, RZ, R11 ;  /* 0x000000ffff057224 */ /* 0x000fe200078e000b */
[----:B------:R-:W-:Y:S01]  /*174b0*/  ULDC.64 UR6, c[0x0][0xa80] ;  /* 0x0002a00000067ab9 */ /* 0x000fe20000000a00 */
[----:B------:R-:W-:Y:S02]  /*174c0*/  IMAD R3, R9, UR4, RZ ;  /* 0x0000000409037c24 */ /* 0x000fe4000f8e02ff */
[C---:B------:R-:W-:Y:S02]  /*174d0*/  VIADD R0, R195.reuse, 0x40 ;  /* 0x00000040c3007836 */ /* 0x040fe40000000000 */
        /* <DEDUP_REMOVED lines=8> */
[----:B------:R2:W-:Y:S04]  /*17560*/  @!P4 STG.E.128 desc[UR36][R12.64], RZ ;  /* 0x000000ff0c00c986 */ /* 0x0005e8000c101d24 */
[----:B------:R2:W-:Y:S02]  /*17570*/  @!P5 STG.E.128 desc[UR36][R12.64+0x80], RZ ;  /* 0x000080ff0c00d986 */ /* 0x0005e4000c101d24 */
.L_x_654:
[----:B------:R-:W-:Y:S05]  /*17580*/  BSYNC B1 ;  /* 0x0000000000017941 */ /* 0x000fea0003800000 */
.L_x_653:
[----:B------:R-:W-:Y:S04]  /*17590*/  BSSY B1, `(.L_x_655) ;  /* 0x0000014000017945 */ /* 0x000fe80003800000 */
[----:B------:R-:W-:Y:S05]  /*175a0*/  @P3 BRA `(.L_x_656) ;  /* 0x0000000000483947 */ /* 0x000fea0003800000 */
[----:B------:R-:W-:Y:S01]  /*175b0*/  IADD3 R3, P2, R8, 0x20, RZ ;  /* 0x0000002008037810 */ /* 0x000fe20007f5e0ff */
[----:B------:R-:W-:Y:S01]  /*175c0*/  ULDC.64 UR4, c[0x0][0xad8] ;  /* 0x0002b60000047ab9 */ /* 0x000fe20000000a00 */
[----:B------:R-:W-:Y:S01]  /*175d0*/  MOV R5, R11 ;  /* 0x0000000b00057202 */ /* 0x000fe20000000f00 */
[----:B------:R-:W-:Y:S01]  /*175e0*/  IMAD.MOV.U32 R4, RZ, RZ, R6 ;  /* 0x000000ffff047224 */ /* 0x000fe200078e0006 */
[----:B------:R-:W-:Y:S01]  /*175f0*/  IADD3 R10, R195, 0x40, RZ ;  /* 0x00000040c30a7810 */ /* 0x000fe20007ffe0ff */
[----:B------:R-:W-:Y:S01]  /*17600*/  IMAD.X R0, RZ, RZ, R9, P2 ;  /* 0x000000ffff007224 */ /* 0x000fe200010e0609 */
[----:B------:R-:W-:Y:S01]  /*17610*/  ULDC.64 UR6, c[0x0][0xa80] ;  /* 0x0002a00000067ab9 */ /* 0x000fe20000000a00 */
[----:B------:R-:W-:-:S04]  /*17620*/  IMAD.WIDE.U32 R4, R3, UR4, R4 ;  /* 0x0000000403047c25 */ /* 0x000fc8000f8e0004 */
[----:B------:R-:W-:Y:S01]  /*17630*/  IMAD R0, R0, UR4, RZ ;  /* 0x0000000400007c24 */ /* 0x000fe2000f8e02ff */
[----:B------:R-:W-:Y:S01]  /*17640*/  ULDC UR4, c[0x0][0xa8c] ;  /* 0x0002a30000047ab9 */ /* 0x000fe20000000800 */
[----:B--2---:R-:W-:Y:S02]  /*17650*/  LEA R12, P2, R4, UR6, 0x1 ;  /* 0x00000006040c7c11 */ /* 0x004fe4000f8408ff */
[----:B------:R-:W-:Y:S01]  /*17660*/  IMAD R3, R3, UR5, R0 ;  /* 0x0000000503037c24 */ /* 0x000fe2000f8e0200 */
[----:B------:R-:W-:Y:S02]  /*17670*/  ISETP.GE.AND P3, PT, R195, UR4, PT ;  /* 0x00000004c3007c0c */ /* 0x000fe4000bf66270 */
[----:B------:R-:W-:Y:S01]  /*17680*/  ISETP.GE.AND P4, PT, R10, UR4, PT ;  /* 0x000000040a007c0c */ /* 0x000fe2000bf86270 */
[----:B------:R-:W-:-:S05]  /*17690*/  IMAD.IADD R3, R5, 0x1, R3 ;  /* 0x0000000105037824 */ /* 0x000fca00078e0203 */
[----:B------:R-:W-:-:S05]  /*176a0*/  LEA.HI.X R13, R4, UR7, R3, 0x1, P2 ;  /* 0x00000007040d7c11 */ /* 0x000fca00090f0c03 */
[----:B------:R3:W-:Y:S04]  /*176b0*/  @!P3 STG.E.128 desc[UR36][R12.64], RZ ;  /* 0x000000ff0c00b986 */ /* 0x0007e8000c101d24 */
[----:B------:R3:W-:Y:S02]  /*176c0*/  @!P4 STG.E.128 desc[UR36][R12.64+0x80], RZ ;  /* 0x000080ff0c00c986 */ /* 0x0007e4000c101d24 */
.L_x_656:
[----:B------:R-:W-:Y:S05]  /*176d0*/  BSYNC B1 ;  /* 0x0000000000017941 */ /* 0x000fea0003800000 */
.L_x_655:
[----:B------:R-:W-:Y:S04]  /*176e0*/  BSSY B1, `(.L_x_657) ;  /* 0x0000014000017945 */ /* 0x000fe80003800000 */
[----:B------:R-:W-:Y:S05]  /*176f0*/  @P1 BRA `(.L_x_658) ;  /* 0x0000000000481947 */ /* 0x000fea0003800000 */
[----:B------:R-:W-:Y:S01]  /*17700*/  IADD3 R3, P1, R8, 0x40, RZ ;  /* 0x0000004008037810 */ /* 0x000fe20007f3e0ff */
[----:B------:R-:W-:Y:S01]  /*17710*/  ULDC.64 UR4, c[0x0][0xad8] ;  /* 0x0002b60000047ab9 */ /* 0x000fe20000000a00 */
[----:B------:R-:W-:Y:S01]  /*17720*/  MOV R4, R6 ;  /* 0x0000000600047202 */ /* 0x000fe20000000f00 */
[----:B------:R-:W-:Y:S01]  /*17730*/  IMAD.MOV.U32 R5, RZ, RZ, R11 ;  /* 0x000000ffff057224 */ /* 0x000fe200078e000b */
[----:B------:R-:W-:Y:S01]  /*17740*/  IADD3.X R0, RZ, R9, RZ, P1, !PT ;  /* 0x00000009ff007210 */ /* 0x000fe20000ffe4ff */
[----:B------:R-:W-:Y:S01]  /*17750*/  VIADD R10, R195, 0x40 ;  /* 0x00000040c30a7836 */ /* 0x000fe20000000000 */
[----:B------:R-:W-:Y:S01]  /*17760*/  ULDC.64 UR6, c[0x0][0xa80] ;  /* 0x0002a00000067ab9 */ /* 0x000fe20000000a00 */
[----:B------:R-:W-:-:S04]  /*17770*/  IMAD.WIDE.U32 R4, R3, UR4, R4 ;  /* 0x0000000403047c25 */ /* 0x000fc8000f8e0004 */
[----:B------:R-:W-:Y:S01]  /*17780*/  IMAD R0, R0, UR4, RZ ;  /* 0x0000000400007c24 */ /* 0x000fe2000f8e02ff */
[----:B------:R-:W-:Y:S01]  /*17790*/  ULDC UR4, c[0x0][0xa8c] ;  /* 0x0002a30000047ab9 */ /* 0x000fe20000000800 */
[----:B--23--:R-:W-:Y:S02]  /*177a0*/  LEA R12, P1, R4, UR6, 0x1 ;  /* 0x00000006040c7c11 */ /* 0x00cfe4000f8208ff */
[----:B------:R-:W-:Y:S01]  /*177b0*/  IMAD R3, R3, UR5, R0 ;  /* 0x0000000503037c24 */ /* 0x000fe2000f8e0200 */
[----:B------:R-:W-:Y:S02]  /*177c0*/  ISETP.GE.AND P2, PT, R195, UR4, PT ;  /* 0x00000004c3007c0c */ /* 0x000fe4000bf46270 */
[----:B------:R-:W-:Y:S02]  /*177d0*/  ISETP.GE.AND P3, PT, R10, UR4, PT ;  /* 0x000000040a007c0c */ /* 0x000fe4000bf66270 */
[----:B------:R-:W-:-:S04]  /*177e0*/  IADD3 R3, R5, R3, RZ ;  /* 0x0000000305037210 */ /* 0x000fc80007ffe0ff */
[----:B------:R-:W-:-:S05]  /*177f0*/  LEA.HI.X R13, R4, UR7, R3, 0x1, P1 ;  /* 0x00000007040d7c11 */ /* 0x000fca00088f0c03 */
[----:B------:R4:W-:Y:S04]  /*17800*/  @!P2 STG.E.128 desc[UR36][R12.64], RZ ;  /* 0x000000ff0c00a986 */ /* 0x0009e8000c101d24 */
[----:B------:R4:W-:Y:S02]  /*17810*/  @!P3 STG.E.128 desc[UR36][R12.64+0x80], RZ ;  /* 0x000080ff0c00b986 */ /* 0x0009e4000c101d24 */
.L_x_658:
[----:B------:R-:W-:Y:S05]  /*17820*/  BSYNC B1 ;  /* 0x0000000000017941 */ /* 0x000fea0003800000 */
.L_x_657:
        /* <DEDUP_REMOVED lines=11> */
[----:B------:R-:W-:Y:S02]  /*178e0*/  LEA R6, P0, R4, UR6, 0x1 ;  /* 0x0000000604067c11 */ /* 0x000fe4000f8008ff */
[----:B------:R-:W-:Y:S01]  /*178f0*/  IMAD R3, R3, UR5, R8 ;  /* 0x0000000503037c24 */ /* 0x000fe2000f8e0208 */
[----:B------:R-:W-:Y:S02]  /*17900*/  ISETP.GE.AND P1, PT, R195, UR4, PT ;  /* 0x00000004c3007c0c */ /* 0x000fe4000bf26270 */
[----:B------:R-:W-:Y:S01]  /*17910*/  ISETP.GE.AND P2, PT, R0, UR4, PT ;  /* 0x0000000400007c0c */ /* 0x000fe2000bf46270 */
[----:B------:R-:W-:-:S05]  /*17920*/  IMAD.IADD R3, R5, 0x1, R3 ;  /* 0x0000000105037824 */ /* 0x000fca00078e0203 */
[----:B------:R-:W-:-:S05]  /*17930*/  LEA.HI.X R7, R4, UR7, R3, 0x1, P0 ;  /* 0x0000000704077c11 */ /* 0x000fca00080f0c03 */
[----:B------:R0:W-:Y:S04]  /*17940*/  @!P1 STG.E.128 desc[UR36][R6.64], RZ ;  /* 0x000000ff06009986 */ /* 0x0001e8000c101d24 */
[----:B------:R0:W-:Y:S02]  /*17950*/  @!P2 STG.E.128 desc[UR36][R6.64+0x80], RZ ;  /* 0x000080ff0600a986 */ /* 0x0001e4000c101d24 */
.L_x_649:
[----:B------:R-:W-:Y:S05]  /*17960*/  BSYNC B0 ;  /* 0x0000000000007941 */ /* 0x000fea0003800000 */
.L_x_640:
[----:B------:R-:W-:Y:S02]  /*17970*/  ULDC UR4, c[0x0][0xc14] ;  /* 0x0003050000047ab9 */ /* 0x000fe40000000800 */
[----:B-1----:R-:W-:-:S13]  /*17980*/  ISETP.GE.AND P0, PT, R151, UR4, PT ;  /* 0x0000000497007c0c */ /* 0x002fda000bf06270 */
[----:B------:R-:W-:Y:S05]  /*17990*/  @!P0 BRA `(.L_x_659) ;  /* 0xfffffe9400f88947 */ /* 0x000fea000383ffff */
[----:B------:R-:W-:Y:S05]  /*179a0*/  BRA `(.L_x_448) ;  /* 0x0000005c007c7947 */ /* 0x000fea0003800000 */
.L_x_446:
[----:B------:R-:W-:-:S08]  /*179b0*/  NOP ;  /* 0x0000000000007918 */ /* 0x000fd00000000000 */
[----:B0-----:R-:W0:-:S00]  /*179c0*/  USETMAXREG.DEALLOC.CTAPOOL 0x18 ;  /* 0x00000018000079c8 */ /* 0x001e0000080e0500 */
[----:B0-----:R-:W-:-:S06]  /*179d0*/  LOP3.LUT R0, R0, 0x3, RZ, 0xc0, !PT ;  /* 0x0000000300007812 */ /* 0x001fcc00078ec0ff */
[----:B------:R-:W0:Y:S02]  /*179e0*/  SHFL.IDX PT, R0, R0, RZ, 0x1f ;  /* 0x00001fff00007589 */ /* 0x000e2400000e0000 */
[----:B0-----:R-:W-:-:S13]  /*179f0*/  ISETP.NE.AND P0, PT, R0, RZ, PT ;  /* 0x000000ff0000720c */ /* 0x001fda0003f05270 */
[----:B------:R-:W-:Y:S05]  /*17a00*/  @P0 BRA `(.L_x_448) ;  /* 0x0000005c00640947 */ /* 0x000fea0003800000 */
[----:B------:R-:W2:Y:S01]  /*17a10*/  LDL.LU R7, [R1+0x18] ;  /* 0x0000180001077983 */ /* 0x000ea20000300800 */
[----:B------:R-:W-:Y:S01]  /*17a20*/  LOP3.LUT R8, R3, 0x1f, RZ, 0xc0, !PT ;  /* 0x0000001f03087812 */ /* 0x000fe200078ec0ff */
[----:B------:R-:W-:Y:S01]  /*17a30*/  ULDC UR5, c[0x0][0xc14] ;  /* 0x0003050000057ab9 */ /* 0x000fe20000000800 */
[----:B------:R-:W-:Y:S01]  /*17a40*/  MOV R0, RZ ;  /* 0x000000ff00007202 */ /* 0x000fe20000000f00 */
[----:B------:R-:W0:Y:S01]  /*17a50*/  S2UR UR6, SR_CTAID.X ;  /* 0x00000000000679c3 */ /* 0x000e220000002500 */
[----:B------:R-:W-:Y:S01]  /*17a60*/  ISETP.NE.AND P0, PT, R8, 0x1f, PT ;  /* 0x0000001f0800780c */ /* 0x000fe20003f05270 */
[----:B------:R-:W-:Y:S01]  /*17a70*/  ULDC UR4, c[0x0][0xc10] ;  /* 0x0003040000047ab9 */ /* 0x000fe20000000800 */
[----:B--2---:R-:W-:-:S11]  /*17a80*/  LOP3.LUT R7, R7, 0xffffff7f, RZ, 0xc0, !PT ;  /* 0xffffff7f07077812 */ /* 0x004fd600078ec0ff */
[----:B------:R-:W-:Y:S02]  /*17a90*/  @P0 LOP3.LUT R7, R7, 0x80, RZ, 0xfc, !PT ;  /* 0x0000008007070812 */ /* 0x000fe400078efcff */
[----:B------:R-:W-:-:S13]  /*17aa0*/  ISETP.GE.OR P0, PT, R8, UR5, !P0 ;  /* 0x0000000508007c0c */ /* 0x000fda000c706670 */
[----:B------:R-:W1:Y:S02]  /*17ab0*/  @!P0 LDC.64 R2, c[0x0][0xc58] ;  /* 0x00031600ff028b82 */ /* 0x000e640000000a00 */
[----:B-1----:R-:W-:-:S05]  /*17ac0*/  @!P0 IMAD.WIDE.U32 R2, R8, 0x4, R2 ;  /* 0x0000000408028825 */ /* 0x002fca00078e0002 */
[----:B------:R-:W2:Y:S01]  /*17ad0*/  @!P0 LDG.E R0, desc[UR36][R2.64] ;  /* 0x0000002402008981 */ /* 0x000ea2000c1e1900 */
[C---:B------:R-:W-:Y:S01]  /*17ae0*/  ISETP.NE.AND P1, PT, R8.reuse, RZ, PT ;  /* 0x000000ff0800720c */ /* 0x040fe20003f25270 */
[----:B------:R-:W-:Y:S01]  /*17af0*/  IMAD.MOV.U32 R19, RZ, RZ, RZ ;  /* 0x000000ffff137224 */ /* 0x000fe200078e00ff */
[----:B------:R-:W-:Y:S02]  /*17b00*/  ISETP.GE.U32.AND P0, PT, R8, 0x2, PT ;  /* 0x000000020800780c */ /* 0x000fe40003f06070 */
[----:B------:R-:W-:Y:S02]  /*17b10*/  LOP3.LUT R7, R7, 0xfffffffe, RZ, 0xc0, !PT ;  /* 0xfffffffe07077812 */ /* 0x000fe400078ec0ff */
[----:B------:R-:W-:-:S07]  /*17b20*/  MOV R16, RZ ;  /* 0x000000ff00107202 */ /* 0x000fce0000000f00 */
        /* <DEDUP_REMOVED lines=9> */
[----:B------:R-:W-:Y:S02]  /*17bc0*/  ISETP.GE.U32.AND P0, PT, R8, 0x4, PT ;  /* 0x000000040800780c */ /* 0x000fe40003f06070 */
[----:B------:R-:W-:-:S05]  /*17bd0*/  IADD3 R4, R5, R4, RZ ;  /* 0x0000000405047210 */ /* 0x000fca0007ffe0ff */
[----:B------:R-:W1:Y:S06]  /*17be0*/  SHFL.UP PT, R6, R4, 0x4, RZ ;  /* 0x0480000004067989 */ /* 0x000e6c00000e00ff */
        /* <DEDUP_REMOVED lines=9> */
[----:B------:R-:W-:Y:S02]  /*17c80*/  ISETP.GE.U32.AND P0, PT, R8, 0x10, PT ;  /* 0x000000100800780c */ /* 0x000fe40003f06070 */
[----:B------:R-:W-:-:S05]  /*17c90*/  IADD3 R5, R3, R2, RZ ;  /* 0x0000000203057210 */ /* 0x000fca0007ffe0ff */
[----:B------:R-:W1:Y:S06]  /*17ca0*/  SHFL.UP PT, R2, R5, 0x10, RZ ;  /* 0x0600000005027989 */ /* 0x000e6c00000e00ff */
[----:B------:R-:W-:-:S05]  /*17cb0*/  @P0 LOP3.LUT R7, R7, 0x4, RZ, 0xfc, !PT ;  /* 0x0000000407070812 */ /* 0x000fca00078efcff */
[----:B------:R-:W-:Y:S01]  /*17cc0*/  STL [R1+0x18], R7 ;  /* 0x0000180701007387 */ /* 0x000fe20000100800 */
[----:B-1----:R-:W-:-:S05]  /*17cd0*/  SEL R2, R2, RZ, P0 ;  /* 0x000000ff02027207 */ /* 0x002fca0000000000 */
[----:B------:R-:W-:-:S05]  /*17ce0*/  IMAD.IADD R2, R5, 0x1, R2 ;  /* 0x0000000105027824 */ /* 0x000fca00078e0202 */
[----:B------:R-:W1:Y:S02]  /*17cf0*/  SHFL.IDX PT, R4, R2, 0x1f, 0x1f ;  /* 0x03e01f0002047f89 */ /* 0x000e6400000e0000 */
[----:B-1----:R-:W-:-:S05]  /*17d00*/  IMAD R4, R4, UR4, RZ ;  /* 0x0000000404047c24 */ /* 0x002fca000f8e02ff */
[----:B0-----:R-:W-:Y:S02]  /*17d10*/  ISETP.GT.AND P0, PT, R4, UR6, PT ;  /* 0x0000000604007c0c */ /* 0x001fe4000bf04270 */
[----:B------:R-:W-:-:S11]  /*17d20*/  MOV R7, R4 ;  /* 0x0000000400077202 */ /* 0x000fd60000000f00 */
[----:B------:R-:W-:Y:S05]  /*17d30*/  @P0 BRA `(.L_x_660) ;  /* 0x0000000000c40947 */ /* 0x000fea0003800000 */
[----:B------:R-:W-:Y:S01]  /*17d40*/  IMAD.MOV.U32 R4, RZ, RZ, R7 ;  /* 0x000000ffff047224 */ /* 0x000fe200078e0007 */
[----:B------:R-:W-:Y:S01]  /*17d50*/  MOV R19, RZ ;  /* 0x000000ff00137202 */ /* 0x000fe20000000f00 */
[----:B------:R-:W-:Y:S01]  /*17d60*/  ULDC UR5, c[0x0][0xc14] ;  /* 0x0003050000057ab9 */ /* 0x000fe20000000800 */
[----:B------:R-:W-:Y:S01]  /*17d70*/  ULDC UR7, c[0x0][0xc14] ;  /* 0x0003050000077ab9 */ /* 0x000fe20000000800 */
[----:B------:R-:W-:-:S05]  /*17d80*/  ULDC UR4, c[0x0][0xc10] ;  /* 0x0003040000047ab9 */ /* 0x000fca0000000800 */
.L_x_664:
[----:B------:R-:W-:Y:S01]  /*17d90*/  VIADD R0, R19, 0x1f ;  /* 0x0000001f13007836 */ /* 0x000fe20000000000 */
[----:B------:R-:W-:-:S04]  /*17da0*/  MOV R19, UR7 ;  /* 0x0000000700137c02 */ /* 0x000fc80008000f00 */
[----:B------:R-:W-:-:S13]  /*17db0*/  ISETP.GE.AND P0, PT, R0, UR5, PT ;  /* 0x0000000500007c0c */ /* 0x000fda000bf06270 */
[----:B------:R-:W-:Y:S05]  /*17dc0*/  @P0 BRA `(.L_x_661) ;  /* 0x0000000400440947 */ /* 0x000fea0003800000 */
[----:B------:R-:W0:Y:S01]  /*17dd0*/  S2R R7, SR_TID.X ;  /* 0x0000000000077919 */ /* 0x000e220000002100 */
[----:B------:R-:W-:Y:S01]  /*17de0*/  IMAD.MOV.U32 R19, RZ, RZ, R0 ;  /* 0x000000ffff137224 */ /* 0x000fe200078e0000 */
[----:B------:R-:W-:Y:S01]  /*17df0*/  BSSY B0, `(.L_x_662) ;  /* 0x000000a000007945 */ /* 0x000fe20003800000 */
[----:B------:R-:W-:Y:S01]  /*17e00*/  IMAD.MOV.U32 R0, RZ, RZ, RZ ;  /* 0x000000ffff007224 */ /* 0x000fe200078e00ff */
[----:B0-----:R-:W-:-:S04]  /*17e10*/  LOP3.LUT R7, R7, 0x1f, RZ, 0xc0, !PT ;  /* 0x0000001f07077812 */ /* 0x001fc800078ec0ff */
[C---:B------:R-:W-:Y:S02]  /*17e20*/  ISETP.NE.AND P1, PT, R7.reuse, 0x1f, PT ;  /* 0x0000001f0700780c */ /* 0x040fe40003f25270 */
[----:B------:R-:W-:-:S04]  /*17e30*/  IADD3 R5, R7, R19, RZ ;  /* 0x0000001307057210 */ /* 0x000fc80007ffe0ff */
[----:B------:R-:W-:-:S13]  /*17e40*/  ISETP.GE.OR P0, PT, R5, UR5, !P1 ;  /* 0x0000000505007c0c */ /* 0x000fda000cf06670 */
[----:B------:R-:W-:Y:S05]  /*17e50*/  @P0 BRA `(.L_x_663) ;  /* 0x00000000000c0947 */ /* 0x000fea0003800000 */
[----:B------:R-:W0:Y:S02]  /*17e60*/  LDC.64 R2, c[0x0][0xc58] ;  /* 0x00031600ff027b82 */ /* 0x000e240000000a00 */
[----:B0-----:R-:W-:-:S05]  /*17e70*/  IMAD.WIDE R2, R5, 0x4, R2 ;  /* 0x0000000405027825 */ /* 0x001fca00078e0202 */
[----:B------:R0:W5:Y:S02]  /*17e80*/  LDG.E R0, desc[UR36][R2.64] ;  /* 0x0000002402007981 */ /* 0x000164000c1e1900 */
.L_x_663:
[----:B------:R-:W-:Y:S05]  /*17e90*/  BSYNC B0 ;  /* 0x0000000000007941 */ /* 0x000fea0003800000 */
.L_x_662:
[----:B0----5:R-:W0:Y:S01]  /*17ea0*/  SHFL.UP PT, R2, R0, 0x1, RZ ;  /* 0x0420000000027989 */ /* 0x021e2200000e00ff */
[C---:B------:R-:W-:Y:S02]  /*17eb0*/  ISETP.NE.AND P0, PT, R7.reuse, RZ, PT ;  /* 0x000000ff0700720c */ /* 0x040fe40003f05270 */
[C---:B------:R-:W-:Y:S02]  /*17ec0*/  ISETP.GE.U32.AND P1, PT, R7.reuse, 0x2, PT ;  /* 0x000000020700780c */ /* 0x040fe40003f26070 */
[----:B0-----:R-:W-:Y:S02]  /*17ed0*/  SEL R3, R2, RZ, P0 ;  /* 0x000000ff02037207 */ /* 0x001fe40000000000 */
[----:B------:R-:W-:Y:S02]  /*17ee0*/  ISETP.GE.U32.AND P0, PT, R7, 0x4, PT ;  /* 0x000000040700780c */ /* 0x000fe40003f06070 */
[----:B------:R-:W-:-:S05]  /*17ef0*/  IADD3 R3, R0, R3, RZ ;  /* 0x0000000300037210 */ /* 0x000fca0007ffe0ff */
[----:B------:R-:W0:Y:S02]  /*17f00*/  SHFL.UP PT, R2, R3, 0x2, RZ ;  /* 0x0440000003027989 */ /* 0x000e2400000e00ff */
[----:B0-----:R-:W-:Y:S02]  /*17f10*/  SEL R2, R2, RZ, P1 ;  /* 0x000000ff02027207 */ /* 0x001fe40000800000 */
[----:B------:R-:W-:-:S03]  /*17f20*/  ISETP.GE.U32.AND P1, PT, R7, 0x8, PT ;  /* 0x000000080700780c */ /* 0x000fc60003f26070 */
[----:B------:R-:W-:-:S05]  /*17f30*/  IMAD.IADD R2, R3, 0x1, R2 ;  /* 0x0000000103027824 */ /* 0x000fca00078e0202 */
[----:B------:R-:W0:Y:S02]  /*17f40*/  SHFL.UP PT, R5, R2, 0x4, RZ ;  /* 0x0480000002057989 */ /* 0x000e2400000e00ff */
[----:B0-----:R-:W-:Y:S02]  /*17f50*/  SEL R5, R5, RZ, P0 ;  /* 0x000000ff05057207 */ /* 0x001fe40000000000 */
[----:B------:R-:W-:Y:S02]  /*17f60*/  ISETP.GE.U32.AND P0, PT, R7, 0x10, PT ;  /* 0x000000100700780c */ /* 0x000fe40003f06070 */
[----:B------:R-:W-:-:S05]  /*17f70*/  IADD3 R5, R2, R5, RZ ;  /* 0x0000000502057210 */ /* 0x000fca0007ffe0ff */
[----:B------:R-:W0:Y:S02]  /*17f80*/  SHFL.UP PT, R6, R5, 0x8, RZ ;  /* 0x0500000005067989 */ /* 0x000e2400000e00ff */
[----:B0-----:R-:W-:-:S05]  /*17f90*/  SEL R6, R6, RZ, P1 ;  /* 0x000000ff06067207 */ /* 0x001fca0000800000 */
[----:B------:R-:W-:-:S05]  /*17fa0*/  IMAD.IADD R6, R5, 0x1, R6 ;  /* 0x0000000105067824 */ /* 0x000fca00078e0206 */
[----:B------:R-:W0:Y:S02]  /*17fb0*/  SHFL.UP PT, R7, R6, 0x10, RZ ;  /* 0x0600000006077989 */ /* 0x000e2400000e00ff */
[----:B0-----:R-:W-:-:S04]  /*17fc0*/  SEL R7, R7, RZ, P0 ;  /* 0x000000ff07077207 */ /* 0x001fc80000000000 */
[----:B------:R-:W-:-:S05]  /*17fd0*/  IADD3 R7, R6, R7, RZ ;  /* 0x0000000706077210 */ /* 0x000fca0007ffe0ff */
[----:B------:R-:W0:Y:S02]  /*17fe0*/  SHFL.IDX PT, R3, R7, 0x1f, 0x1f ;  /* 0x03e01f0007037f89 */ /* 0x000e2400000e0000 */
[----:B0-----:R-:W-:-:S04]  /*17ff0*/  IMAD R3, R3, UR4, RZ ;  /* 0x0000000403037c24 */ /* 0x001fc8000f8e02ff */
[----:B------:R-:W-:-:S05]  /*18000*/  IMAD.IADD R4, R3, 0x1, R4 ;  /* 0x0000000103047824 */ /* 0x000fca00078e0204 */
[----:B------:R-:W-:-:S13]  /*18010*/  ISETP.GT.AND P0, PT, R4, UR6, PT ;  /* 0x0000000604007c0c */ /* 0x000fda000bf04270 */
[----:B------:R-:W-:Y:S05]  /*18020*/  @!P0 BRA `(.L_x_664) ;  /* 0xfffffffc00588947 */ /* 0x000fea000383ffff */
[----:B------:R-:W-:Y:S01]  /*18030*/  MOV R2, R7 ;  /* 0x0000000700027202 */ /* 0x000fe20000000f00 */
[----:B------:R-:W-:-:S07]  /*18040*/  IMAD.MOV.U32 R7, RZ, RZ, R3 ;  /* 0x000000ffff077224 */ /* 0x000fce00078e0003 */
.L_x_660:
[----:B------:R-:W-:-:S05]  /*18050*/  IADD3 R7, -R7, R4, RZ ;  /* 0x0000000407077210 */ /* 0x000fca0007ffe1ff */
        /* <DEDUP_REMOVED lines=11> */
[----:B0-----:R-:W-:Y:S01]  /*18110*/  IADD3 R10, RZ, -R3, RZ ;  /* 0x80000003ff0a7210 */ /* 0x001fe20007ffe0ff */
[----:B------:R-:W-:Y:S06]  /*18120*/  @!P0 BRA `(.L_x_665) ;  /* 0x0000000000088947 */ /* 0x000fec0003800000 */
[----:B------:R-:W-:-:S05]  /*18130*/  VIADD R9, R4, 0xffffffff ;  /* 0xffffffff04097836 */ /* 0x000fca0000000000 */
[----:B------:R0:W1:Y:S02]  /*18140*/  SHFL.IDX PT, R16, R2, R9, 0x1f ;  /* 0x00001f0902107589 */ /* 0x00006400000e0000 */
.L_x_665:
[----:B-1----:R-:W-:Y:S01]  /*18150*/  IMAD R16, R16, UR4, R7 ;  /* 0x0000000410107c24 */ /* 0x002fe2000f8e0207 */
[----:B0-----:R-:W-:Y:S01]  /*18160*/  MOV R2, RZ ;  /* 0x000000ff00027202 */ /* 0x001fe20000000f00 */
[----:B------:R-:W-:Y:S01]  /*18170*/  IMAD R7, R10, R5, RZ ;  /* 0x000000050a077224 */ /* 0x000fe200078e02ff */
[----:B------:R-:W-:Y:S01]  /*18180*/  IABS R6, R0 ;  /* 0x0000000000067213 */ /* 0x000fe20000000000 */
[----:B------:R-:W-:Y:S01]  /*18190*/  IMAD.IADD R19, R4, 0x1, R19 ;  /* 0x0000000104137824 */ /* 0x000fe200078e0213 */
[----:B------:R-:W-:Y:S01]  /*181a0*/  IADD3 R17, -R16, UR6, RZ ;  /* 0x0000000610117c10 */ /* 0x000fe2000fffe1ff */
[----:B------:R-:W-:-:S03]  /*181b0*/  IMAD.HI.U32 R2, R3, R7, R2 ;  /* 0x0000000703027227 */ /* 0x000fc600078e0002 */
[----:B------:R-:W-:Y:S01]  /*181c0*/  IABS R3, R17 ;  /* 0x0000001100037213 */ /* 0x000fe20000000000 */
[----:B------:R-:W-:-:S04]  /*181d0*/  IMAD.MOV R6, RZ, RZ, -R6 ;  /* 0x000000ffff067224 */ /* 0x000fc800078e0a06 */
[----:B------:R-:W-:-:S04]  /*181e0*/  IMAD.HI.U32 R2, R2, R3, RZ ;  /* 0x0000000302027227 */ /* 0x000fc800078e00ff */
[----:B------:R-:W-:Y:S01]  /*181f0*/  IMAD R6, R2, R6, R3 ;  /* 0x0000000602067224 */ /* 0x000fe200078e0203 */
[----:B------:R-:W-:-:S04]  /*18200*/  LOP3.LUT R3, R17, R0, RZ, 0x3c, !PT ;  /* 0x0000000011037212 */ /* 0x000fc800078e3cff */
[----:B------:R-:W-:-:S13]  /*18210*/  ISETP.GT.U32.AND P0, PT, R5, R6, PT ;  /* 0x000000060500720c */ /* 0x000fda0003f04070 */
[----:B------:R-:W-:Y:S01]  /*18220*/  @!P0 IMAD.IADD R6, R6, 0x1, -R5 ;  /* 0x0000000106068824 */ /* 0x000fe200078e0a05 */
[----:B------:R-:W-:-:S04]  /*18230*/  @!P0 IADD3 R2, R2, 0x1, RZ ;  /* 0x0000000102028810 */ /* 0x000fc80007ffe0ff */
[----:B------:R-:W-:-:S13]  /*18240*/  ISETP.GE.U32.AND P0, PT, R6, R5, PT ;  /* 0x000000050600720c */ /* 0x000fda0003f06070 */
[----:B------:R-:W-:Y:S02]  /*18250*/  @P0 IADD3 R2, R2, 0x1, RZ ;  /* 0x0000000102020810 */ /* 0x000fe40007ffe0ff */
[----:B------:R-:W-:-:S13]  /*18260*/  ISETP.GE.AND P0, PT, R3, RZ, PT ;  /* 0x000000ff0300720c */ /* 0x000fda0003f06270 */
[----:B------:R-:W-:Y:S01]  /*18270*/  @!P0 IMAD.MOV R2, RZ, RZ, -R2 ;  /* 0x000000ffff028224 */ /* 0x000fe200078e0a02 */
[----:B------:R-:W-:-:S13]  /*18280*/  ISETP.NE.AND P0, PT, R0, RZ, PT ;  /* 0x000000ff0000720c */ /* 0x000fda0003f05270 */
[----:B------:R-:W-:-:S04]  /*18290*/  @!P0 LOP3.LUT R2, RZ, R0, RZ, 0x33, !PT ;  /* 0x00000000ff028212 */ /* 0x000fc800078e33ff */
[----:B------:R-:W-:Y:S02]  /*182a0*/  IADD3 R3, -R2, RZ, RZ ;  /* 0x000000ff02037210 */ /* 0x000fe40007ffe1ff */
[----:B------:R-:W-:-:S03]  /*182b0*/  MOV R18, R2 ;  /* 0x0000000200127202 */ /* 0x000fc60000000f00 */
[----:B------:R-:W-:Y:S01]  /*182c0*/  IMAD R17, R0, R3, R17 ;  /* 0x0000000300117224 */ /* 0x000fe200078e0211 */
[----:B------:R-:W-:Y:S06]  /*182d0*/  BRA `(.L_x_666) ;  /* 0x00000000000c7947 */ /* 0x000fec0003800000 */
.L_x_661:
[----:B------:R-:W-:Y:S01]  /*182e0*/  IMAD.MOV.U32 R17, RZ, RZ, RZ ;  /* 0x000000ffff117224 */ /* 0x000fe200078e00ff */
[----:B------:R-:W-:Y:S01]  /*182f0*/  MOV R16, UR6 ;  /* 0x0000000600107c02 */ /* 0x000fe20008000f00 */
[----:B------:R-:W-:-:S07]  /*18300*/  IMAD.MOV.U32 R18, RZ, RZ, RZ ;  /* 0x000000ffff127224 */ /* 0x000fce00078e00ff */
.L_x_666:
[----:B------:R-:W2:Y:S01]  /*18310*/  LDL.LU R2, [R1+0x18] ;  /* 0x0000180001027983 */ /* 0x000ea20000300800 */
[----:B------:R-:W0:Y:S02]  /*18320*/  S2R R5, SR_TID.X ;  /* 0x0000000000057919 */ /* 0x000e240000002100 */
[----:B0-----:R-:W-:-:S04]  /*18330*/  LOP3.LUT R5, R5, 0x1f, RZ, 0xc0, !PT ;  /* 0x0000001f05057812 */ /* 0x001fc800078ec0ff */
[----:B------:R-:W-:-:S13]  /*18340*/  ISETP.NE.AND P0, PT, R5, RZ, PT ;  /* 0x000000ff0500720c */ /* 0x000fda0003f05270 */
[----:B------:R-:W0:Y:S01]  /*18350*/  @!P0 S2R R3, SR_CgaCtaId ;  /* 0x0000000000038919 */ /* 0x000e220000008800 */
[----:B------:R-:W-:-:S04]  /*18360*/  @!P0 MOV R0, 0x400 ;  /* 0x0000040000008802 */ /* 0x000fc80000000f00 */
[----:B0-----:R-:W-:-:S05]  /*18370*/  @!P0 LEA R0, R3, R0, 0x18 ;  /* 0x0000000003008211 */ /* 0x001fca00078ec0ff */
[----:B------:R0:W-:Y:S02]  /*18380*/  @!P0 STS.128 [R0+0x348d0], R16 ;  /* 0x0348d01000008388 */ /* 0x0001e40000000c00 */
[----:B0-----:R-:W-:Y:S02]  /*18390*/  MOV R0, 0x1 ;  /* 0x0000000100007802 */ /* 0x001fe40000000f00 */
[----:B--2---:R-:W-:-:S04]  /*183a0*/  LOP3.LUT R2, R2, 0xfffffeff, RZ, 0xc0, !PT ;  /* 0xfffffeff02027812 */ /* 0x004fc800078ec0ff */
[----:B------:R-:W-:Y:S01]  /*183b0*/  @P0 LOP3.LUT R2, R2, 0x100, RZ, 0xfc, !PT ;  /* 0x0000010002020812 */ /* 0x000fe200078efcff */
[----:B------:R-:W-:Y:S06]  /*183c0*/  BAR.ARV 0x5, 0x120 ;  /* 0x0144800000007b1d */ /* 0x000fec0000002000 */
[----:B------:R-:W-:Y:S01]  /*183d0*/  ISETP.GE.AND P0, PT, R19, UR5, PT ;  /* 0x0000000513007c0c */ /* 0x000fe2000bf06270 */
[----:B------:R0:W-:Y:S04]  /*183e0*/  STL [R1+0x18], R2 ;  /* 0x0000180201007387 */ /* 0x0001e80000100800 */
[----:B------:R0:W-:Y:S04]  /*183f0*/  STL [R1], RZ ;  /* 0x000000ff01007387 */ /* 0x0001e80000100800 */
[----:B------:R0:W-:Y:S04]  /*18400*/  STL [R1+0xc], R0 ;  /* 0x00000c0001007387 */ /* 0x0001e80000100800 */
[----:B------:R0:W-:Y:S01]  /*18410*/  STL [R1+0x3c], RZ ;  /* 0x00003cff01007387 */ /* 0x0001e20000100800 */
[----:B------:R-:W-:Y:S05]  /*18420*/  @P0 BRA `(.L_x_667) ;  /* 0x0000004c00f40947 */ /* 0x000fea0003800000 */
[----:B------:R-:W2:Y:S01]  /*18430*/  LDL R4, [R1+0x38] ;  /* 0x0000380001047983 */ /* 0x000ea20000100800 */
[----:B------:R-:W-:Y:S01]  /*18440*/  ISETP.NE.AND P1, PT, R5, RZ, PT ;  /* 0x000000ff0500720c */ /* 0x000fe20003f25270 */
[----:B0-----:R-:W-:Y:S01]  /*18450*/  IMAD.MOV.U32 R0, RZ, RZ, 0x1 ;  /* 0x00000001ff007424 */ /* 0x001fe200078e00ff */
[----:B------:R-:W-:Y:S01]  /*18460*/  LOP3.LUT R2, R2, 0xffffffbf, RZ, 0xc0, !PT ;  /* 0xffffffbf02027812 */ /* 0x000fe200078ec0ff */
[----:B------:R-:W-:Y:S01]  /*18470*/  ULDC.64 UR38, c[0x0][0x198] ;  /* 0x0000660000267ab9 */ /* 0x000fe20000000a00 */
[----:B------:R-:W-:Y:S02]  /*18480*/  ULDC UR40, c[0x0][0xc] ;  /* 0x0000030000287ab9 */ /* 0x000fe40000000800 */
[----:B------:R-:W-:Y:S02]  /*18490*/  LOP3.LUT R2, R2, 0xfffffffd, RZ, 0xc0, !PT ;  /* 0xfffffffd02027812 */ /* 0x000fe400078ec0ff */
[----:B--2---:R-:W-:Y:S02]  /*184a0*/  LOP3.LUT R3, R4, 0x2, RZ, 0xfc, !PT ;  /* 0x0000000204037812 */ /* 0x004fe400078efcff */
[----:B------:R-:W0:Y:S03]  /*184b0*/  S2R R4, SR_TID.X ;  /* 0x0000000000047919 */ /* 0x000e260000002100 */
[----:B------:R1:W-:Y:S04]  /*184c0*/  STL [R1+0x28], R3 ;  /* 0x0000280301007387 */ /* 0x0003e80000100800 */
[----:B------:R1:W-:Y:S04]  /*184d0*/  STL [R1+0x4], RZ ;  /* 0x000004ff01007387 */ /* 0x0003e80000100800 */
[----:B------:R1:W-:Y:S04]  /*184e0*/  STL [R1+0x14], R0 ;  /* 0x0000140001007387 */ /* 0x0003e80000100800 */
[----:B------:R1:W-:Y:S04]  /*184f0*/  STL [R1+0x3c], RZ ;  /* 0x00003cff01007387 */ /* 0x0003e80000100800 */
[----:B------:R1:W-:Y:S04]  /*18500*/  STL [R1], RZ ;  /* 0x000000ff01007387 */ /* 0x0003e80000100800 */
[----:B------:R1:W-:Y:S01]  /*18510*/  STL [R1+0xc], R0 ;  /* 0x00000c0001007387 */ /* 0x0003e20000100800 */
[----:B0-----:R-:W-:-:S04]  /*18520*/  LOP3.LUT R4, R4, 0x7f, RZ, 0xc0, !PT ;  /* 0x0000007f04047812 */ /* 0x001fc800078ec0ff */
[C---:B------:R-:W-:Y:S02]  /*18530*/  ISETP.NE.AND P2, PT, R4.reuse, RZ, PT ;  /* 0x000000ff0400720c */ /* 0x040fe40003f45270 */
[----:B------:R-:W-:-:S11]  /*18540*/  ISETP.NE.OR P0, PT, R4, RZ, !P1 ;  /* 0x000000ff0400720c */ /* 0x000fd60004f05670 */
[----:B------:R-:W-:-:S04]  /*18550*/  @P2 LOP3.LUT R2, R2, 0x2, RZ, 0xfc, !PT ;  /* 0x0000000202022812 */ /* 0x000fc800078efcff */
[----:B------:R-:W-:-:S05]  /*18560*/  @P0 LOP3.LUT R2, R2, 0x40, RZ, 0xfc, !PT ;  /* 0x0000004002020812 */ /* 0x000fca00078efcff */
[----:B------:R1:W-:Y:S02]  /*18570*/  STL [R1+0x18], R2 ;  /* 0x0000180201007387 */ /* 0x0003e40000100800 */
.L_x_755:
[----:B012---:R-:W0:Y:S02]  /*18580*/  LDC.64 R2, c[0x0][0xc60] ;  /* 0x00031800ff027b82 */ /* 0x007e240000000a00 */
[----:B0-----:R-:W-:-:S05]  /*18590*/  IMAD.WIDE R2, R19, 0x4, R2 ;  /* 0x0000000413027825 */ /* 0x001fca00078e0202 */
[----:B------:R-:W2:Y:S01]  /*185a0*/  LDG.E R11, desc[UR36][R2.64] ;  /* 0x00000024020b7981 */ /* 0x000ea2000c1e1900 */
[----:B------:R-:W-:Y:S05]  /*185b0*/  YIELD ;  /* 0x0000000000007946 */ /* 0x000fea0003800000 */
[----:B------:R-:W-:Y:S01]  /*185c0*/  ULDC.64 UR4, c[0x0][0xa28] ;  /* 0x00028a0000047ab9 */ /* 0x000fe20000000a00 */
[----:B------:R-:W-:Y:S02]  /*185d0*/  CS2R R4, SRZ ;  /* 0x0000000000047805 */ /* 0x000fe4000001ff00 */
[----:B------:R-:W-:Y:S01]  /*185e0*/  ISETP.NE.U32.AND P0, PT, RZ, UR4, PT ;  /* 0x00000004ff007c0c */ /* 0x000fe2000bf05070 */
[----:B------:R-:W-:-:S03]  /*185f0*/  ULDC.64 UR6, c[0x0][0xa10] ;  /* 0x0002840000067ab9 */ /* 0x000fc60000000a00 */
[----:B------:R-:W-:Y:S02]  /*18600*/  ISETP.NE.AND.EX P0, PT, RZ, UR5, PT, P0 ;  /* 0x00000005ff007c0c */ /* 0x000fe4000bf05300 */
[----:B--2---:R-:W-:Y:S01]  /*18610*/  SHF.R.S32.HI R0, RZ, 0x1f, R11 ;  /* 0x0000001fff007819 */ /* 0x004fe2000001140b */
[----:B------:R-:W-:Y:S10]  /*18620*/  STL [R1+0x24], R11 ;  /* 0x0000240b01007387 */ /* 0x000ff40000100800 */
[----:B------:R-:W-:-:S04]  /*18630*/  @P0 LEA R2, P1, R11, UR4, 0x2 ;  /* 0x000000040b020c11 */ /* 0x000fc8000f8210ff */
        /* <DEDUP_REMOVED lines=9> */
[----:B------:R-:W-:Y:S01]  /*186d0*/  ISETP.NE.U32.AND P1, PT, RZ, UR4, PT ;  /* 0x00000004ff007c0c */ /* 0x000fe2000bf25070 */
[----:B------:R-:W-:Y:S01]  /*186e0*/  IMAD.MOV.U32 R10, RZ, RZ, RZ ;  /* 0x000000ffff0a7224 */ /* 0x000fe200078e00ff */
[C---:B------:R-:W-:Y:S02]  /*186f0*/  SHF.L.U64.HI R0, R11.reuse, 0x2, R0 ;  /* 0x000000020b007819 */ /* 0x040fe40000010200 */
[----:B------:R-:W-:Y:S01]  /*18700*/  ISETP.NE.AND.EX P1, PT, RZ, UR5, PT, P1 ;  /* 0x00000005ff007c0c */ /* 0x000fe2000bf25310 */
[----:B--2---:R0:W-:Y:S02]  /*18710*/  STL [R1+0x44], R4 ;  /* 0x0000440401007387 */ /* 0x0041e40000100800 */
[----:B0-----:R-:W-:-:S10]  /*18720*/  SHF.L.U32 R4, R11, 0x2, RZ ;  /* 0x000000020b047819 */ /* 0x001fd400000006ff */
[----:B------:R-:W-:Y:S01]  /*18730*/  @P1 IADD3 R8, P0, R4, UR4, RZ ;  /* 0x0000000404081c10 */ /* 0x000fe2000ff1e0ff */
[----:B------:R-:W-:Y:S03]  /*18740*/  STL [R1+0x30], R4 ;  /* 0x0000300401007387 */ /* 0x000fe60000100800 */
[----:B------:R-:W-:Y:S01]  /*18750*/  @P1 IADD3.X R9, R0, UR5, RZ, P0, !PT ;  /* 0x0000000500091c10 */ /* 0x000fe200087fe4ff */
[----:B------:R-:W-:Y:S01]  /*18760*/  ULDC.64 UR4, c[0x0][0xa08] ;  /* 0x0002820000047ab9 */ /* 0x000fe20000000a00 */
[----:B------:R0:W-:Y:S01]  /*18770*/  STL [R1+0x34], R0 ;  /* 0x0000340001007387 */ /* 0x0001e20000100800 */
[----:B------:R-:W-:Y:S02]  /*18780*/  IADD3 R2, P0, R4, UR4, RZ ;  /* 0x0000000404027c10 */ /* 0x000fe4000ff1e0ff */
[----:B------:R-:W-:Y:S02]  /*18790*/  ISETP.NE.U32.AND P2, PT, RZ, UR4, PT ;  /* 0x00000004ff007c0c */ /* 0x000fe4000bf45070 */
[----:B------:R-:W-:-:S02]  /*187a0*/  IADD3.X R3, R0, UR5, RZ, P0, !PT ;  /* 0x0000000500037c10 */ /* 0x000fc400087fe4ff */
[----:B------:R-:W-:Y:S01]  /*187b0*/  ISETP.NE.AND.EX P2, PT, RZ, UR5, PT, P2 ;  /* 0x00000005ff007c0c */ /* 0x000fe2000bf45320 */
[----:B------:R-:W-:Y:S01]  /*187c0*/  ULDC.64 UR4, c[0x0][0x3f8] ;  /* 0x0000fe0000047ab9 */ /* 0x000fe20000000a00 */
[----:B------:R-:W-:Y:S01]  /*187d0*/  IADD3 R6, P0, R4, UR6, RZ ;  /* 0x0000000604067c10 */ /* 0x000fe2000ff1e0ff */
[----:B------:R-:W-:-:S03]  /*187e0*/  UISETP.NE.U32.AND UP0, UPT, UR4, URZ, UPT ;  /* 0x0000003f0400728c */ /* 0x000fc6000bf05070 */
[----:B------:R-:W-:Y:S01]  /*187f0*/  ULDC UR4, c[0x0][0x404] ;  /* 0x0001010000047ab9 */ /* 0x000fe20000000800 */
[----:B------:R-:W-:Y:S01]  /*18800*/  UISETP.NE.AND.EX UP0, UPT, UR5, URZ, UPT, UP0 ;  /* 0x0000003f0500728c */ /* 0x000fe2000bf05300 */
[----:B------:R-:W-:Y:S02]  /*18810*/  IADD3.X R7, R0, UR7, RZ, P0, !PT ;  /* 0x0000000700077c10 */ /* 0x000fe400087fe4ff */
[----:B------:R-:W-:Y:S01]  /*18820*/  ULDC UR5, c[0x0][0x2e0] ;  /* 0x0000b80000057ab9 */ /* 0x000fe20000000800 */
[----:B------:R-:W-:Y:S02]  /*18830*/  USEL UR4, UR4, 0x1, UP0 ;  /* 0x0000000104047887 */ /* 0x000fe40008000000 */
[----:B------:R1:W5:Y:S02]  /*18840*/  @P2 LDG.E R10, desc[UR36][R2.64] ;  /* 0x00000024020a2981 */ /* 0x000364000c1e1900 */
[----:B------:R-:W-:-:S06]  /*18850*/  UIMAD UR4, UR4, UR5, URZ ;  /* 0x00000005040472a4 */ /* 0x000fcc000f8e023f */
[----:B0-----:R-:W-:-:S06]  /*18860*/  MOV R0, UR4 ;  /* 0x0000000400007c02 */ /* 0x001fcc0008000f00 */
[----:B------:R1:W5:Y:S01]  /*18870*/  @P1 LDG.E R0, desc[UR36][R8.64] ;  /* 0x0000002408001981 */ /* 0x000362000c1e1900 */
[----:B------:R-:W-:Y:S01]  /*18880*/  ISETP.NE.U32.AND P0, PT, RZ, UR6, PT ;  /* 0x00000006ff007c0c */ /* 0x000fe2000bf05070 */
[----:B------:R-:W-:Y:S02]  /*18890*/  ULDC UR4, c[0x0][0x338] ;  /* 0x0000ce0000047ab9 */ /* 0x000fe40000000800 */
[----:B------:R-:W-:Y:S01]  /*188a0*/  IMAD.U32 R4, RZ, RZ, UR4 ;  /* 0x00000004ff047e24 */ /* 0x000fe2000f8e00ff */
[----:B------:R-:W-:Y:S01]  /*188b0*/  ISETP.NE.AND.EX P0, PT, RZ, UR7, PT, P0 ;  /* 0x00000007ff007c0c */ /* 0x000fe2000bf05300 */
[----:B------:R-:W-:-:S12]  /*188c0*/  @P1 BRA `(.L_x_668) ;  /* 0x0000000000101947 */ /* 0x000fd80003800000 */
[----:B------:R-:W-:Y:S05]  /*188d0*/  @!P2 BRA `(.L_x_668) ;  /* 0x00000000000ca947 */ /* 0x000fea0003800000 */
[----:B-1----:R-:W2:Y:S04]  /*188e0*/  LDG.E R8, desc[UR36][R2.64] ;  /* 0x0000002402087981 */ /* 0x002ea8000c1e1900 */
[----:B-----5:R-:W2:Y:S02]  /*188f0*/  LDG.E R0, desc[UR36][R2.64+0x4] ;  /* 0x0000042402007981 */ /* 0x020ea4000c1e1900 */
[----:B--2---:R-:W-:-:S07]  /*18900*/  IADD3 R0, -R8, R0, RZ ;  /* 0x0000000008007210 */ /* 0x004fce0007ffe1ff */
.L_x_668:
[----:B-1----:R-:W2:Y:S04]  /*18910*/  @P0 LDG.E R2, desc[UR36][R6.64] ;  /* 0x0000002406020981 */ /* 0x002ea8000c1e1900 */
[----:B------:R-:W2:Y:S01]  /*18920*/  @P0 LDG.E R3, desc[UR36][R6.64+0x4] ;  /* 0x0000042406030981 */ /* 0x000ea2000c1e1900 */
[----:B-----5:R-:W-:Y:S01]  /*18930*/  IADD3 R0, -R5, R0, RZ ;  /* 0x0000000005007210 */ /* 0x020fe20007ffe1ff */
[----:B------:R-:W-:Y:S02]  /*18940*/  IMAD.IADD R5, R10, 0x1, R5 ;  /* 0x000000010a057824 */ /* 0x000fe400078e0205 */
[----:B--2---:R-:W-:-:S04]  /*18950*/  @P0 IMAD.IADD R4, R3, 0x1, -R2 ;  /* 0x0000000103040824 */ /* 0x004fc800078e0a02 */
[----:B------:R-:W-:-:S05]  /*18960*/  IMAD.IADD R8, R0, 0x1, R4 ;  /* 0x0000000100087824 */ /* 0x000fca00078e0204 */
[----:B------:R0:W-:Y:S01]  /*18970*/  STL [R1+0x40], R8 ;  /* 0x0000400801007387 */ /* 0x0001e20000100800 */
[----:B------:R-:W-:-:S04]  /*18980*/  IADD3 R2, R8, 0x7f, RZ ;  /* 0x0000007f08027810 */ /* 0x000fc80007ffe0ff */
[----:B------:R-:W-:-:S04]  /*18990*/  SHF.R.S32.HI R3, RZ, 0x1f, R2 ;  /* 0x0000001fff037819 */ /* 0x000fc80000011402 */
[----:B------:R-:W-:Y:S02]  /*189a0*/  LEA.HI R2, R3, R2, RZ, 0x7 ;  /* 0x0000000203027211 */ /* 0x000fe400078f38ff */
[----:B0-----:R-:W-:Y:S02]  /*189b0*/  MOV R8, RZ ;  /* 0x000000ff00087202 */ /* 0x001fe40000000f00 */
[----:B------:R-:W-:-:S04]  /*189c0*/  LOP3.LUT R3, R2, 0xffffff80, RZ, 0xc0, !PT ;  /* 0xffffff8002037812 */ /* 0x000fc800078ec0ff */
[----:B------:R0:W5:Y:S01]  /*189d0*/  @P0 LDG.E R8, desc[UR36][R6.64] ;  /* 0x0000002406080981 */ /* 0x000162000c1e1900 */
[----:B------:R-:W-:Y:S01]  /*189e0*/  VIADDMNMX R4, R3, -R0, R4, PT ;  /* 0x8000000003047246 */ /* 0x000fe20003800104 */
[----:B------:R-:W-:-:S05]  /*189f0*/  IMAD.MOV R3, RZ, RZ, -R0 ;  /* 0x000000ffff037224 */ /* 0x000fca00078e0a00 */
[----:B------:R-:W-:-:S04]  /*18a00*/  VIMNMX R3, RZ, R3, !PT ;  /* 0x00000003ff037248 */ /* 0x000fc80007fe0100 */
[----:B------:R-:W-:Y:S02]  /*18a10*/  ISETP.GT.AND P1, PT, R4, R3, PT ;  /* 0x000000030400720c */ /* 0x000fe40003f24270 */
[----:B------:R-:W-:-:S11]  /*18a20*/  SHF.R.U32.HI R3, RZ, 0x7, R3 ;  /* 0x00000007ff037819 */ /* 0x000fd60000011603 */
[----:B------:R-:W-:-:S04]  /*18a30*/  @P1 IADD3 R4, R4, 0x7f, RZ ;  /* 0x0000007f04041810 */ /* 0x000fc80007ffe0ff */
[----:B------:R-:W-:-:S04]  /*18a40*/  @P1 SHF.R.S32.HI R0, RZ, 0x1f, R4 ;  /* 0x0000001fff001819 */ /* 0x000fc80000011404 */
[----:B------:R-:W-:Y:S01]  /*18a50*/  @P1 LEA.HI R0, R0, R4, RZ, 0x7 ;  /* 0x0000000400001211 */ /* 0x000fe200078f38ff */
[----:B------:R-:W-:-:S03]  /*18a60*/  IMAD.MOV.U32 R4, RZ, RZ, R3 ;  /* 0x000000ffff047224 */ /* 0x000fc600078e0003 */
[----:B------:R-:W-:Y:S02]  /*18a70*/  @P1 SHF.R.S32.HI R4, RZ, 0x7, R0 ;  /* 0x00000007ff041819 */ /* 0x000fe40000011400 */
[----:B------:R-:W-:Y:S01]  /*18a80*/  SHF.R.S32.HI R0, RZ, 0x7, R2 ;  /* 0x00000007ff007819 */ /* 0x000fe20000011402 */
[----:B------:R0:W-:Y:S04]  /*18a90*/  STL [R1+0x8], R5 ;  /* 0x0000080501007387 */ /* 0x0001e80000100800 */
[----:B------:R0:W-:Y:S01]  /*18aa0*/  STL [R1+0x2c], R0 ;  /* 0x00002c0001007387 */ /* 0x0001e20000100800 */
[----:B------:R-:W-:Y:S01]  /*18ab0*/  ISETP.GT.AND P1, PT, R4, R3, PT ;  /* 0x000000030400720c */ /* 0x000fe20003f24270 */
[----:B------:R-:W-:Y:S01]  /*18ac0*/  BSSY B0, `(.L_x_669) ;  /* 0x00000dd000007945 */ /* 0x000fe20003800000 */
[----:B------:R-:W-:-:S11]  /*18ad0*/  PLOP3.LUT P2, PT, PT, PT, PT, 0x80, 0x0 ;  /* 0x000000000000781c */ /* 0x000fd60003f4f070 */
[----:B0-----:R-:W-:Y:S05]  /*18ae0*/  @!P1 BRA `(.L_x_670) ;  /* 0x0000000c00689947 */ /* 0x001fea0003800000 */
[----:B------:R-:W0:Y:S01]  /*18af0*/  LDC R0, c[0x0][0x428] ;  /* 0x00010a00ff007b82 */ /* 0x000e220000000800 */
[----:B------:R-:W-:Y:S01]  /*18b00*/  UMOV UR4, 0xffffffff ;  /* 0xffffffff00047882 */ /* 0x000fe20000000000 */
[----:B------:R-:W-:Y:S02]  /*18b10*/  MOV R2, R18 ;  /* 0x0000001200027202 */ /* 0x000fe40000000f00 */
[----:B0-----:R-:W-:-:S13]  /*18b20*/  ISETP.NE.AND P1, PT, R0, 0x1, PT ;  /* 0x000000010000780c */ /* 0x001fda0003f25270 */
[----:B------:R-:W0:Y:S08]  /*18b30*/  @P1 LDC R0, c[0x0][0x42c] ;  /* 0x00010b00ff001b82 */ /* 0x000e300000000800 */
[----:B------:R-:W1:Y:S01]  /*18b40*/  @P1 LDC R5, c[0x0][0x430] ;  /* 0x00010c00ff051b82 */ /* 0x000e620000000800 */
[----:B0-----:R-:W-:-:S05]  /*18b50*/  @P1 IMAD.HI.U32 R0, R18, R0, RZ ;  /* 0x0000000012001227 */ /* 0x001fca00078e00ff */
[----:B-1----:R-:W-:Y:S02]  /*18b60*/  @P1 SHF.R.U32.HI R2, RZ, R5, R0 ;  /* 0x00000005ff021219 */ /* 0x002fe40000011600 */
[----:B------:R-:W-:Y:S01]  /*18b70*/  SEL R0, R11, RZ, !P0 ;  /* 0x000000ff0b007207 */ /* 0x000fe20004000000 */
[----:B------:R-:W-:Y:S06]  /*18b80*/  BRA.DIV UR4, `(.L_x_671) ;  /* 0x0000005604147947 */ /* 0x000fec000b800000 */
.L_x_798:
[----:B------:R-:W-:-:S03]  /*18b90*/  UMOV UR4, 0xffffffff ;  /* 0xffffffff00047882 */ /* 0x000fc60000000000 */
[----:B------:R-:W-:Y:S05]  /*18ba0*/  BRA.DIV UR4, `(.L_x_672) ;  /* 0x0000005604407947 */ /* 0x000fea000b800000 */
[----:B------:R-:W-:-:S13]  /*18bb0*/  ELECT P6, URZ, PT ;  /* 0x00000000003f782f */ /* 0x000fda00038c0000 */
.L_x_801:
[----:B------:R-:W2:Y:S01]  /*18bc0*/  LDL R5, [R1+0x3c] ;  /* 0x00003c0001057983 */ /* 0x000ea20000100800 */
[----:B------:R-:W-:Y:S01]  /*18bd0*/  BSSY B1, `(.L_x_673) ;  /* 0x000000b000017945 */ /* 0x000fe20003800000 */
[----:B------:R-:W0:Y:S01]  /*18be0*/  S2R R9, SR_CgaCtaId ;  /* 0x0000000000097919 */ /* 0x000e220000008800 */
[----:B--2---:R-:W-:-:S05]  /*18bf0*/  VIADD R5, R5, 0x1 ;  /* 0x0000000105057836 */ /* 0x004fca0000000000 */
[----:B------:R-:W-:-:S04]  /*18c00*/  LEA.HI R6, R5, R5, RZ, 0x1 ;  /* 0x0000000505067211 */ /* 0x000fc800078f08ff */
[----:B------:R-:W-:-:S04]  /*18c10*/  LOP3.LUT R6, R6, 0xfffffffe, RZ, 0xc0, !PT ;  /* 0xfffffffe06067812 */ /* 0x000fc800078ec0ff */
[----:B------:R-:W-:Y:S02]  /*18c20*/  IADD3 R5, R5, -R6, RZ ;  /* 0x8000000605057210 */ /* 0x000fe40007ffe0ff */
[----:B------:R-:W-:Y:S02]  /*18c30*/  MOV R6, 0x400 ;  /* 0x0000040000067802 */ /* 0x000fe40000000f00 */
[----:B------:R-:W-:Y:S02]  /*18c40*/  SHF.L.U32 R5, R5, 0x1f, RZ ;  /* 0x0000001f05057819 */ /* 0x000fe400000006ff */
[----:B0-----:R-:W-:-:S04]  /*18c50*/  LEA R9, R9, R6, 0x18 ;  /* 0x0000000609097211 */ /* 0x001fc800078ec0ff */
[----:B------:R-:W0:Y:S02]  /*18c60*/  SYNCS.PHASECHK.TRANS64.TRYWAIT P0, [R9+URZ+0x34820], R5 ;  /* 0x03482005090075a7 */ /* 0x000e24000800017f */
[----:B0-----:R-:W-:Y:S05]  /*18c70*/  @!P0 BRA `(.L_x_674) ;  /* 0x00000054002c8947 */ /* 0x001fea0003800000 */
.L_x_802:
[----:B------:R-:W-:Y:S05]  /*18c80*/  BSYNC B1 ;  /* 0x0000000000017941 */ /* 0x000fea0003800000 */
.L_x_673:
[----:B------:R-:W-:Y:S04]  /*18c90*/  BSSY B1, `(.L_x_675) ;  /* 0x0000053000017945 */ /* 0x000fe80003800000 */
[----:B------:R-:W-:Y:S05]  /*18ca0*/  @!P6 BRA `(.L_x_676) ;  /* 0x000000040044e947 */ /* 0x000fea0003800000 */
[----:B------:R-:W0:Y:S04]  /*18cb0*/  LDL R7, [R1+0x4] ;  /* 0x0000040001077983 */ /* 0x000e280000100800 */
[----:B------:R-:W2:Y:S01]  /*18cc0*/  LDL R6, [R1+0x14] ;  /* 0x0000140001067983 */ /* 0x000ea20000100800 */
[----:B0-----:R-:W-:Y:S01]  /*18cd0*/  IMAD R5, R7, 0x8, R9 ;  /* 0x0000000807057824 */ /* 0x001fe200078e0209 */
[----:B--2---:R-:W-:-:S04]  /*18ce0*/  SHF.L.U32 R7, R6, 0x1f, RZ ;  /* 0x0000001f06077819 */ /* 0x004fc800000006ff */
[----:B------:R-:W0:Y:S02]  /*18cf0*/  SYNCS.PHASECHK.TRANS64.TRYWAIT P0, [R5+URZ+0x348a0], R7 ;  /* 0x0348a007050075a7 */ /* 0x000e24000800017f */
[----:B0-----:R-:W-:Y:S05]  /*18d00*/  @!P0 BRA `(.L_x_677) ;  /* 0x00000054001c8947 */ /* 0x001fea0003800000 */
.L_x_803:
[----:B------:R-:W1:Y:S02]  /*18d10*/  S2R R6, SR_TID.X ;  /* 0x0000000000067919 */ /* 0x000e640000002100 */
[----:B-1----:R-:W-:-:S04]  /*18d20*/  LOP3.LUT R6, R6, 0x7f, RZ, 0xc0, !PT ;  /* 0x0000007f06067812 */ /* 0x002fc800078ec0ff */
[----:B------:R-:W-:-:S13]  /*18d30*/  ISETP.NE.AND P1, PT, R6, RZ, PT ;  /* 0x000000ff0600720c */ /* 0x000fda0003f25270 */
[----:B------:R-:W-:Y:S05]  /*18d40*/  @P1 BRA `(.L_x_678) ;  /* 0x00000000001c1947 */ /* 0x000fea0003800000 */
[----:B------:R-:W1:Y:S02]  /*18d50*/  S2R R6, SR_TID.X ;  /* 0x0000000000067919 */ /* 0x000e640000002100 */
[----:B-1----:R-:W-:-:S04]  /*18d60*/  LOP3.LUT R6, R6, 0x1f, RZ, 0xc0, !PT ;  /* 0x0000001f06067812 */ /* 0x002fc800078ec0ff */
[----:B------:R-:W-:Y:S02]  /*18d70*/  ISETP.NE.AND P0, PT, R6, RZ, PT ;  /* 0x000000ff0600720c */ /* 0x000fe40003f05270 */
[----:B------:R-:W-:-:S04]  /*18d80*/  MOV R6, 0xc000 ;  /* 0x0000c00000067802 */ /* 0x000fc80000000f00 */
[----:B------:R1:W-:Y:S07]  /*18d90*/  SYNCS.ARRIVE.TRANS64 RZ, [R5+URZ+0x34890], R6 ;  /* 0x0348900605ff79a7 */ /* 0x0003ee000800003f */
[----:B------:R-:W-:Y:S05]  /*18da0*/  @!P0 BRA `(.L_x_678) ;  /* 0x0000000000048947 */ /* 0x000fea0003800000 */
[----:B------:R-:W-:Y:S01]  /*18db0*/  BPT.TRAP 0x1 ;  /* 0x000000040000795c */ /* 0x000fe20000300000 */
.L_x_678:
[----:B-1----:R-:W2:Y:S01]  /*18dc0*/  LDL R6, [R1+0x4] ;  /* 0x0000040001067983 */ /* 0x002ea20000100800 */
[----:B------:R-:W-:Y:S01]  /*18dd0*/  R2UR UR9, R5 ;  /* 0x00000000050972ca */ /* 0x000fe200000e0000 */
[----:B------:R-:W-:Y:S01]  /*18de0*/  UIADD3 UR4, UP0, UR38, 0x570, URZ ;  /* 0x0000057026047890 */ /* 0x000fe2000ff1e03f */
[----:B------:R-:W-:Y:S01]  /*18df0*/  R2UR UR12, R2 ;  /* 0x00000000020c72ca */ /* 0x000fe200000e0000 */
[----:B------:R-:W-:Y:S01]  /*18e00*/  UMOV UR10, URZ ;  /* 0x0000003f000a7c82 */ /* 0x000fe20008000000 */
[----:B------:R-:W-:Y:S01]  /*18e10*/  R2UR UR13, R0 ;  /* 0x00000000000d72ca */ /* 0x000fe200000e0000 */
[----:B------:R-:W-:Y:S01]  /*18e20*/  UIADD3.X UR5, URZ, UR39, URZ, UP0, !UPT ;  /* 0x000000273f057290 */ /* 0x000fe200087fe43f */
[----:B------:R-:W-:Y:S01]  /*18e30*/  UMOV UR6, 0x0 ;  /* 0x0000000000067882 */ /* 0x000fe20000000000 */
[----:B------:R-:W-:Y:S01]  /*18e40*/  UMOV UR7, 0x12f00000 ;  /* 0x12f0000000077882 */ /* 0x000fe20000000000 */
[----:B------:R-:W-:-:S05]  /*18e50*/  UMOV UR17, 0x40 ;  /* 0x0000004000117882 */ /* 0x000fca0000000000 */
[----:B------:R-:W-:Y:S01]  /*18e60*/  UIADD3 UR9, UR9, 0x34890, URZ ;  /* 0x0003489009097890 */ /* 0x000fe2000fffe03f */
[----:B--2---:R-:W-:-:S05]  /*18e70*/  IMAD R6, R6, 0xc000, R9 ;  /* 0x0000c00006067824 */ /* 0x004fca00078e0209 */
[----:B------:R-:W-:Y:S01]  /*18e80*/  R2UR UR8, R6 ;  /* 0x00000000060872ca */ /* 0x000fe200000e0000 */
[----:B-----5:R-:W-:-:S05]  /*18e90*/  IMAD R6, R4, 0x80, R8 ;  /* 0x0000008004067824 */ /* 0x020fca00078e0208 */
[----:B------:R-:W-:-:S04]  /*18ea0*/  IADD3 R6, R6, -0x80, RZ ;  /* 0xffffff8006067810 */ /* 0x000fc80007ffe0ff */
[----:B------:R-:W-:-:S03]  /*18eb0*/  R2UR UR11, R6 ;  /* 0x00000000060b72ca */ /* 0x000fc600000e0000 */
[----:B------:R-:W-:Y:S02]  /*18ec0*/  UIADD3 UR14, UR8, 0x1c400, URZ ;  /* 0x0001c400080e7890 */ /* 0x000fe4000fffe03f */
[----:B------:R-:W-:Y:S02]  /*18ed0*/  UIADD3 UR15, UR8, 0x20400, URZ ;  /* 0x00020400080f7890 */ /* 0x000fe4000fffe03f */
[----:B------:R-:W-:-:S03]  /*18ee0*/  UIADD3 UR16, UR8, 0x24400, URZ ;  /* 0x0002440008107890 */ /* 0x000fc6000fffe03f */
[----:B------:R-:W-:Y:S01]  /*18ef0*/  UMOV UR8, UR14 ;  /* 0x0000000e00087c82 */ /* 0x000fe20008000000 */
[----:B------:R-:W-:Y:S02]  /*18f00*/  UMOV UR14, 0x80 ;  /* 0x00000080000e7882 */ /* 0x000fe40000000000 */
        /* <DEDUP_REMOVED lines=9> */
.L_x_804:
[----:B------:R-:W-:Y:S05]  /*18fa0*/  @P1 BRA `(.L_x_680) ;  /* 0x00000000001c1947 */ /* 0x000fea0003800000 */
[----:B------:R-:W2:Y:S01]  /*18fb0*/  S2R R10, SR_TID.X ;  /* 0x00000000000a7919 */ /* 0x000ea20000002100 */
[----:B01----:R-:W-:-:S04]  /*18fc0*/  IMAD.MOV.U32 R7, RZ, RZ, 0x8000 ;  /* 0x00008000ff077424 */ /* 0x003fc800078e00ff */
[----:B------:R3:W-:Y:S01]  /*18fd0*/  SYNCS.ARRIVE.TRANS64 RZ, [R5+URZ+0x348b0], R7 ;  /* 0x0348b00705ff79a7 */ /* 0x0007e2000800003f */
[----:B--2---:R-:W-:-:S04]  /*18fe0*/  LOP3.LUT R10, R10, 0x1f, RZ, 0xc0, !PT ;  /* 0x0000001f0a0a7812 */ /* 0x004fc800078ec0ff */
[----:B------:R-:W-:-:S13]  /*18ff0*/  ISETP.NE.AND P0, PT, R10, RZ, PT ;  /* 0x000000ff0a00720c */ /* 0x000fda0003f05270 */
[----:B---3--:R-:W-:Y:S05]  /*19000*/  @!P0 BRA `(.L_x_680) ;  /* 0x0000000000048947 */ /* 0x008fea0003800000 */
[----:B------:R-:W-:Y:S01]  /*19010*/  BPT.TRAP 0x1 ;  /* 0x000000040000795c */ /* 0x000fe20000300000 */
.L_x_680:
[----:B01----:R-:W2:Y:S01]  /*19020*/  LDL R7, [R1+0x4] ;  /* 0x0000040001077983 */ /* 0x003ea20000100800 */
[----:B------:R-:W-:Y:S01]  /*19030*/  R2UR UR11, R6 ;  /* 0x00000000060b72ca */ /* 0x000fe200000e0000 */
[----:B------:R-:W-:Y:S01]  /*19040*/  UIADD3 UR4, UP0, UR38, 0x670, URZ ;  /* 0x0000067026047890 */ /* 0x000fe2000ff1e03f */
[----:B------:R-:W-:Y:S01]  /*19050*/  IADD3 R6, R9, 0x400, RZ ;  /* 0x0000040009067810 */ /* 0x000fe20007ffe0ff */
[----:B------:R-:W-:Y:S01]  /*19060*/  UMOV UR10, URZ ;  /* 0x0000003f000a7c82 */ /* 0x000fe20008000000 */
[----:B------:R-:W-:Y:S01]  /*19070*/  R2UR UR9, R5 ;  /* 0x00000000050972ca */ /* 0x000fe200000e0000 */
[----:B------:R-:W-:Y:S01]  /*19080*/  UIADD3.X UR5, URZ, UR39, URZ, UP0, !UPT ;  /* 0x000000273f057290 */ /* 0x000fe200087fe43f */
[----:B------:R-:W-:Y:S01]  /*19090*/  R2UR UR15, R6 ;  /* 0x00000000060f72ca */ /* 0x000fe200000e0000 */
[----:B------:R-:W-:Y:S01]  /*190a0*/  UMOV UR6, 0x0 ;  /* 0x0000000000067882 */ /* 0x000fe20000000000 */
[----:B------:R-:W-:Y:S01]  /*190b0*/  R2UR UR12, R2 ;  /* 0x00000000020c72ca */ /* 0x000fe200000e0000 */
[----:B------:R-:W-:Y:S01]  /*190c0*/  UMOV UR7, 0x12f00000 ;  /* 0x12f0000000077882 */ /* 0x000fe20000000000 */
[----:B------:R-:W-:-:S07]  /*190d0*/  R2UR UR13, R0 ;  /* 0x00000000000d72ca */ /* 0x000fce00000e0000 */
[----:B------:R-:W-:Y:S01]  /*190e0*/  UIADD3 UR9, UR9, 0x348b0, URZ ;  /* 0x000348b009097890 */ /* 0x000fe2000fffe03f */
[----:B--2---:R-:W-:-:S05]  /*190f0*/  IMAD R5, R7, 0x8000, R6 ;  /* 0x0000800007057824 */ /* 0x004fca00078e0206 */
[----:B------:R-:W-:Y:S02]  /*19100*/  R2UR UR8, R5 ;  /* 0x00000000050872ca */ /* 0x000fe400000e0000 */
[----:B------:R-:W-:-:S05]  /*19110*/  MOV R5, 0x6000 ;  /* 0x0000600000057802 */ /* 0x000fca0000000f00 */
[----:B------:R-:W-:-:S04]  /*19120*/  IMAD R5, R7, R5, 0x2000 ;  /* 0x0000200007057424 */ /* 0x000fc800078e0205 */
[----:B------:R-:W-:Y:S02]  /*19130*/  IMAD R5, R7, -0x2000, R5 ;  /* 0xffffe00007057824 */ /* 0x000fe400078e0205 */
[----:B------:R0:W-:Y:S03]  /*19140*/  UTMALDG.4D [UR8], [UR4], desc[UR6] ;  /* 0x00000608040075b4 */ /* 0x0001e60008019000 */
[----:B------:R-:W-:-:S13]  /*19150*/  R2UR UR14, R5 ;  /* 0x00000000050e72ca */ /* 0x000fda00000e0000 */
[----:B------:R-:W-:-:S03]  /*19160*/  ULEA UR14, UR14, UR15, 0x1 ;  /* 0x0000000f0e0e7291 */ /* 0x000fc6000f8e083f */
[----:B------:R-:W-:Y:S02]  /*19170*/  UMOV UR15, 0x40 ;  /* 0x00000040000f7882 */ /* 0x000fe40000000000 */
[----:B0-----:R-:W-:Y:S02]  /*19180*/  UMOV UR10, UR15 ;  /* 0x0000000f000a7c82 */ /* 0x001fe40008000000 */
[----:B------:R-:W-:Y:S02]  /*19190*/  UMOV UR8, UR14 ;  /* 0x0000000e00087c82 */ /* 0x000fe40008000000 */
[----:B------:R1:W-:Y:S02]  /*191a0*/  UTMALDG.4D [UR8], [UR4], desc[UR6] ;  /* 0x00000608040075b4 */ /* 0x0003e40008019000 */
[----:B-1----:R-:W-:Y:S01]  /*191b0*/  NOP ;  /* 0x0000000000007918 */ /* 0x002fe20000000000 */
.L_x_676:
[----:B------:R-:W-:Y:S05]  /*191c0*/  BSYNC B1 ;  /* 0x0000000000017941 */ /* 0x000fea0003800000 */
.L_x_675:
[----:B0-----:R-:W2:Y:S04]  /*191d0*/  LDL.LU R5, [R1+0x4] ;  /* 0x0000040001057983 */ /* 0x001ea80000300800 */
[----:B------:R-:W3:Y:S01]  /*191e0*/  LDL.LU R7, [R1+0x14] ;  /* 0x0000140001077983 */ /* 0x000ee20000300800 */
[----:B------:R-:W-:Y:S01]  /*191f0*/  PLOP3.LUT P2, PT, PT, PT, PT, 0x8, 0x0 ;  /* 0x000000000000781c */ /* 0x000fe20003f4e170 */
[----:B--2---:R-:W-:-:S05]  /*19200*/  VIADD R5, R5, 0x1 ;  /* 0x0000000105057836 */ /* 0x004fca0000000000 */
[----:B------:R-:W-:-:S04]  /*19210*/  ISETP.NE.AND P0, PT, R5, 0x2, PT ;  /* 0x000000020500780c */ /* 0x000fc80003f05270 */
[----:B------:R-:W-:Y:S02]  /*19220*/  SEL R6, RZ, 0x1, P0 ;  /* 0x00000001ff067807 */ /* 0x000fe40000000000 */
[----:B------:R-:W-:Y:S02]  /*19230*/  SEL R10, R5, RZ, P0 ;  /* 0x000000ff050a7207 */ /* 0x000fe40000000000 */
[----:B---3--:R-:W-:Y:S02]  /*19240*/  LOP3.LUT R7, R7, R6, RZ, 0x3c, !PT ;  /* 0x0000000607077212 */ /* 0x008fe400078e3cff */
[----:B------:R-:W-:Y:S01]  /*19250*/  IADD3 R5, R4, -0x2, RZ ;  /* 0xfffffffe04057810 */ /* 0x000fe20007ffe0ff */
[----:B------:R0:W-:Y:S03]  /*19260*/  STL [R1+0x4], R10 ;  /* 0x0000040a01007387 */ /* 0x0001e60000100800 */
[----:B------:R-:W-:Y:S01]  /*19270*/  ISETP.GE.AND P0, PT, R5, R3, PT ;  /* 0x000000030500720c */ /* 0x000fe20003f06270 */
[----:B------:R0:W-:-:S12]  /*19280*/  STL [R1+0x14], R7 ;  /* 0x0000140701007387 */ /* 0x0001d80000100800 */
[----:B0-----:R-:W-:Y:S05]  /*19290*/  @!P0 BRA `(.L_x_670) ;  /* 0x00000004007c8947 */ /* 0x001fea0003800000 */
[C---:B-----5:R-:W-:Y:S01]  /*192a0*/  IMAD R5, R4.reuse, 0x80, R8 ;  /* 0x0000008004057824 */ /* 0x060fe200078e0208 */
[----:B------:R-:W-:-:S03]  /*192b0*/  IADD3 R4, R4, -0x1, RZ ;  /* 0xffffffff04047810 */ /* 0x000fc60007ffe0ff */
[----:B------:R-:W-:-:S07]  /*192c0*/  VIADD R5, R5, 0xffffff00 ;  /* 0xffffff0005057836 */ /* 0x000fce0000000000 */
.L_x_687:
[----:B------:R-:W-:Y:S05]  /*192d0*/  YIELD ;  /* 0x0000000000007946 */ /* 0x000fea0003800000 */
[----:B------:R-:W-:Y:S04]  /*192e0*/  BSSY B1, `(.L_x_681) ;  /* 0x000004d000017945 */ /* 0x000fe80003800000 */
[----:B0-----:R-:W-:Y:S05]  /*192f0*/  @!P6 BRA `(.L_x_682) ;  /* 0x00000004002ce947 */ /* 0x001fea0003800000 */
[----:B------:R-:W2:Y:S04]  /*19300*/  LDL R6, [R1+0x4] ;  /* 0x0000040001067983 */ /* 0x000ea80000100800 */
[----:B------:R-:W3:Y:S01]  /*19310*/  LDL R7, [R1+0x14] ;  /* 0x0000140001077983 */ /* 0x000ee20000100800 */
[----:B--2---:R-:W-:Y:S02]  /*19320*/  LEA R6, R6, R9, 0x3 ;  /* 0x0000000906067211 */ /* 0x004fe400078e18ff */
[----:B---3--:R-:W-:-:S04]  /*19330*/  SHF.L.U32 R7, R7, 0x1f, RZ ;  /* 0x0000001f07077819 */ /* 0x008fc800000006ff */
[----:B------:R-:W0:Y:S02]  /*19340*/  SYNCS.PHASECHK.TRANS64.TRYWAIT P0, [R6+URZ+0x348a0], R7 ;  /* 0x0348a007060075a7 */ /* 0x000e24000800017f */
[----:B0-----:R-:W-:Y:S05]  /*19350*/  @!P0 BRA `(.L_x_683) ;  /* 0x0000004c00b08947 */ /* 0x001fea0003800000 */
.L_x_805:
[----:B------:R-:W1:Y:S02]  /*19360*/  S2R R8, SR_TID.X ;  /* 0x0000000000087919 */ /* 0x000e640000002100 */
[----:B-1----:R-:W-:-:S04]  /*19370*/  LOP3.LUT R8, R8, 0x7f, RZ, 0xc0, !PT ;  /* 0x0000007f08087812 */ /* 0x002fc800078ec0ff */
[----:B------:R-:W-:-:S13]  /*19380*/  ISETP.NE.AND P0, PT, R8, RZ, PT ;  /* 0x000000ff0800720c */ /* 0x000fda0003f05270 */
        /* <DEDUP_REMOVED lines=8> */
.L_x_684:
[----:B-1----:R-:W2:Y:S01]  /*19410*/  LDL R8, [R1+0x4] ;  /* 0x0000040001087983 */ /* 0x002ea20000100800 */
[----:B------:R-:W-:Y:S01]  /*19420*/  R2UR UR9, R6 ;  /* 0x00000000060972ca */ /* 0x000fe200000e0000 */
        /* <DEDUP_REMOVED lines=8> */
[----:B------:R-:W-:-:S04]  /*194b0*/  UMOV UR17, 0x40 ;  /* 0x0000004000117882 */ /* 0x000fc80000000000 */
[----:B------:R-:W-:Y:S01]  /*194c0*/  UIADD3 UR9, UR9, 0x34890, URZ ;  /* 0x0003489009097890 */ /* 0x000fe2000fffe03f */
[----:B--2---:R-:W-:-:S05]  /*194d0*/  IMAD R8, R8, 0xc000, R9 ;  /* 0x0000c00008087824 */ /* 0x004fca00078e0209 */
[----:B------:R-:W-:-:S13]  /*194e0*/  R2UR UR8, R8 ;  /* 0x00000000080872ca */ /* 0x000fda00000e0000 */
[----:B------:R-:W-:Y:S02]  /*194f0*/  UIADD3 UR14, UR8, 0x1c400, URZ ;  /* 0x0001c400080e7890 */ /* 0x000fe4000fffe03f */
[----:B------:R-:W-:Y:S02]  /*19500*/  UIADD3 UR15, UR8, 0x20400, URZ ;  /* 0x00020400080f7890 */ /* 0x000fe4000fffe03f */
[----:B------:R-:W-:-:S03]  /*19510*/  UIADD3 UR16, UR8, 0x24400, URZ ;  /* 0x0002440008107890 */ /* 0x000fc6000fffe03f */
[----:B------:R-:W-:Y:S01]  /*19520*/  UMOV UR8, UR14 ;  /* 0x0000000e00087c82 */ /* 0x000fe20008000000 */
[----:B------:R-:W-:Y:S01]  /*19530*/  UMOV UR14, 0x80 ;  /* 0x00000080000e7882 */ /* 0x000fe20000000000 */
        /* <DEDUP_REMOVED lines=9> */
.L_x_806:
[----:B------:R-:W-:Y:S05]  /*195d0*/  @P0 BRA `(.L_x_686) ;  /* 0x00000000001c0947 */ /* 0x000fea0003800000 */
[----:B------:R-:W2:Y:S01]  /*195e0*/  S2R R8, SR_TID.X ;  /* 0x0000000000087919 */ /* 0x000ea20000002100 */
[----:B01----:R-:W-:-:S04]  /*195f0*/  MOV R7, 0x8000 ;  /* 0x0000800000077802 */ /* 0x003fc80000000f00 */
[----:B------:R3:W-:Y:S01]  /*19600*/  SYNCS.ARRIVE.TRANS64 RZ, [R6+URZ+0x348b0], R7 ;  /* 0x0348b00706ff79a7 */ /* 0x0007e2000800003f */
[----:B--2---:R-:W-:-:S04]  /*19610*/  LOP3.LUT R8, R8, 0x1f, RZ, 0xc0, !PT ;  /* 0x0000001f08087812 */ /* 0x004fc800078ec0ff */
[----:B------:R-:W-:-:S13]  /*19620*/  ISETP.NE.AND P1, PT, R8, RZ, PT ;  /* 0x000000ff0800720c */ /* 0x000fda0003f25270 */
[----:B---3--:R-:W-:Y:S05]  /*19630*/  @!P1 BRA `(.L_x_686) ;  /* 0x0000000000049947 */ /* 0x008fea0003800000 */
[----:B------:R-:W-:Y:S01]  /*19640*/  BPT.TRAP 0x1 ;  /* 0x000000040000795c */ /* 0x000fe20000300000 */
.L_x_686:
[----:B01----:R-:W2:Y:S01]  /*19650*/  LDL R7, [R1+0x4] ;  /* 0x0000040001077983 */ /* 0x003ea20000100800 */
        /* <DEDUP_REMOVED lines=9> */
[----:B------:R-:W-:-:S04]  /*196f0*/  UMOV UR15, 0x40 ;  /* 0x00000040000f7882 */ /* 0x000fc80000000000 */
[----:B------:R-:W-:Y:S02]  /*19700*/  UIADD3 UR8, UR8, 0x400, URZ ;  /* 0x0000040008087890 */ /* 0x000fe4000fffe03f */
[----:B------:R-:W-:Y:S01]  /*19710*/  UIADD3 UR9, UR9, 0x348b0, URZ ;  /* 0x000348b009097890 */ /* 0x000fe2000fffe03f */
[----:B--2---:R-:W-:-:S13]  /*19720*/  R2UR UR5, R7 ;  /* 0x00000000070572ca */ /* 0x004fda00000e0000 */
[----:B------:R-:W-:Y:S02]  /*19730*/  ULEA UR8, UR5, UR8, 0xf ;  /* 0x0000000805087291 */ /* 0x000fe4000f8e783f */
[----:B------:R-:W-:Y:S02]  /*19740*/  UIADD3.X UR5, URZ, UR39, URZ, UP0, !UPT ;  /* 0x000000273f057290 */ /* 0x000fe400087fe43f */
[----:B------:R-:W-:-:S07]  /*19750*/  UIADD3 UR14, UR8, 0x4000, URZ ;  /* 0x00004000080e7890 */ /* 0x000fce000fffe03f */
[----:B------:R0:W-:Y:S02]  /*19760*/  UTMALDG.4D [UR8], [UR4], desc[UR6] ;  /* 0x00000608040075b4 */ /* 0x0001e40008019000 */
[----:B0-----:R-:W-:Y:S01]  /*19770*/  UMOV UR8, UR14 ;  /* 0x0000000e00087c82 */ /* 0x001fe20008000000 */
[----:B------:R-:W-:Y:S02]  /*19780*/  UMOV UR10, UR15 ;  /* 0x0000000f000a7c82 */ /* 0x000fe40008000000 */
[----:B------:R0:W-:Y:S02]  /*19790*/  UTMALDG.4D [UR8], [UR4], desc[UR6] ;  /* 0x00000608040075b4 */ /* 0x0001e40008019000 */
[----:B0-----:R-:W-:Y:S01]  /*197a0*/  NOP ;  /* 0x0000000000007918 */ /* 0x001fe20000000000 */
.L_x_682:
[----:B------:R-:W-:Y:S05]  /*197b0*/  BSYNC B1 ;  /* 0x0000000000017941 */ /* 0x000fea0003800000 */
.L_x_681:
[----:B------:R-:W2:Y:S04]  /*197c0*/  LDL.LU R6, [R1+0x4] ;  /* 0x0000040001067983 */ /* 0x000ea80000300800 */
[----:B------:R-:W3:Y:S01]  /*197d0*/  LDL.LU R7, [R1+0x14] ;  /* 0x0000140001077983 */ /* 0x000ee20000300800 */
[----:B------:R-:W-:Y:S01]  /*197e0*/  IADD3 R4, R4, -0x1, RZ ;  /* 0xffffffff04047810 */ /* 0x000fe20007ffe0ff */
[----:B------:R-:W-:Y:S02]  /*197f0*/  VIADD R5, R5, 0xffffff80 ;  /* 0xffffff8005057836 */ /* 0x000fe40000000000 */
[----:B--2---:R-:W-:-:S05]  /*19800*/  VIADD R6, R6, 0x1 ;  /* 0x0000000106067836 */ /* 0x004fca0000000000 */
[----:B------:R-:W-:-:S04]  /*19810*/  ISETP.NE.AND P0, PT, R6, 0x2, PT ;  /* 0x000000020600780c */ /* 0x000fc80003f05270 */
[----:B------:R-:W-:Y:S02]  /*19820*/  SEL R8, R6, RZ, P0 ;  /* 0x000000ff06087207 */ /* 0x000fe40000000000 */
[----:B------:R-:W-:Y:S02]  /*19830*/  SEL R6, RZ, 0x1, P0 ;  /* 0x00000001ff067807 */ /* 0x000fe40000000000 */
[----:B------:R-:W-:Y:S01]  /*19840*/  ISETP.GT.AND P0, PT, R4, R3, PT ;  /* 0x000000030400720c */ /* 0x000fe20003f04270 */
[----:B------:R0:W-:Y:S01]  /*19850*/  STL [R1+0x4], R8 ;  /* 0x0000040801007387 */ /* 0x0001e20000100800 */
[----:B---3--:R-:W-:-:S05]  /*19860*/  LOP3.LUT R7, R7, R6, RZ, 0x3c, !PT ;  /* 0x0000000607077212 */ /* 0x008fca00078e3cff */
[----:B------:R0:W-:Y:S06]  /*19870*/  STL [R1+0x14], R7 ;  /* 0x0000140701007387 */ /* 0x0001ec0000100800 */
[----:B------:R-:W-:Y:S05]  /*19880*/  @P0 BRA `(.L_x_687) ;  /* 0xfffffff800900947 */ /* 0x000fea000383ffff */
.L_x_670:
[----:B------:R-:W-:Y:S05]  /*19890*/  BSYNC B0 ;  /* 0x0000000000007941 */ /* 0x000fea0003800000 */
.L_x_669:
[----:B------:R-:W2:Y:S01]  /*198a0*/  LDL R6, [R1+0x40] ;  /* 0x0000400001067983 */ /* 0x000ea20000100800 */
[----:B------:R-:W-:Y:S05]  /*198b0*/  @!P2 WARPSYNC.ALL ;  /* 0x000000000000a948 */ /* 0x000fea0003800000 */
[----:B------:R-:W-:Y:S01]  /*198c0*/  BSSY B6, `(.L_x_688) ;  /* 0x0000316000067945 */ /* 0x000fe20003800000 */
[----:B------:R-:W-:Y:S01]  /*198d0*/  @!P2 BAR.SYNC.DEFER_BLOCKING 0xc, 0x120 ;  /* 0x030480000000ab1d */ /* 0x000fe20000010000 */
[----:B--2---:R-:W-:-:S13]  /*198e0*/  ISETP.GT.AND P0, PT, R6, RZ, PT ;  /* 0x000000ff0600720c */ /* 0x004fda0003f04270 */
[----:B------:R-:W-:Y:S05]  /*198f0*/  @P0 BRA `(.L_x_689) ;  /* 0x0000000000440947 */ /* 0x000fea0003800000 */
[----:B------:R-:W1:Y:S02]  /*19900*/  S2R R6, SR_TID.X ;  /* 0x0000000000067919 */ /* 0x000e640000002100 */
[----:B-1----:R-:W-:-:S04]  /*19910*/  LOP3.LUT R6, R6, 0x1f, RZ, 0xc0, !PT ;  /* 0x0000001f06067812 */ /* 0x002fc800078ec0ff */
[----:B------:R-:W-:-:S13]  /*19920*/  ISETP.NE.AND P1, PT, R6, RZ, PT ;  /* 0x000000ff0600720c */ /* 0x000fda0003f25270 */
[----:B------:R-:W-:Y:S05]  /*19930*/  @P1 BRA `(.L_x_690) ;  /* 0x0000003000381947 */ /* 0x000fea0003800000 */
[----:B0-----:R-:W0:Y:S01]  /*19940*/  S2R R7, SR_LANEID ;  /* 0x0000000000077919 */ /* 0x001e220000000000 */
[----:B------:R-:W-:Y:S01]  /*19950*/  VOTEU.ANY UR4, UPT, PT ;  /* 0x0000000000047886 */ /* 0x000fe200038e0100 */
[----:B------:R-:W1:Y:S01]  /*19960*/  LDC.64 R2, c[0x0][0xc38] ;  /* 0x00030e00ff027b82 */ /* 0x000e620000000a00 */
[----:B------:R-:W0:Y:S08]  /*19970*/  FLO.U32 R0, UR4 ;  /* 0x0000000400007d00 */ /* 0x000e3000080e0000 */
[----:B------:R-:W1:Y:S01]  /*19980*/  POPC R5, UR4 ;  /* 0x0000000400057d09 */ /* 0x000e620008000000 */
[----:B0-----:R-:W-:-:S13]  /*19990*/  ISETP.EQ.U32.AND P0, PT, R0, R7, PT ;  /* 0x000000070000720c */ /* 0x001fda0003f02070 */
[----:B-1----:R-:W2:Y:S01]  /*199a0*/  @P0 ATOMG.E.ADD.STRONG.GPU PT, R3, desc[UR36][R2.64], R5 ;  /* 0x00000005020309a8 */ /* 0x002ea200081ee1e4 */
[----:B------:R-:W0:Y:S02]  /*199b0*/  S2R R4, SR_LTMASK ;  /* 0x0000000000047919 */ /* 0x000e240000003900 */
[----:B0-----:R-:W-:-:S04]  /*199c0*/  LOP3.LUT R4, R4, UR4, RZ, 0xc0, !PT ;  /* 0x0000000404047c12 */ /* 0x001fc8000f8ec0ff */
[----:B------:R-:W0:Y:S01]  /*199d0*/  POPC R7, R4 ;  /* 0x0000000400077309 */ /* 0x000e220000000000 */
[----:B--2---:R-:W0:Y:S02]  /*199e0*/  SHFL.IDX PT, R0, R3, R0, 0x1f ;  /* 0x00001f0003007589 */ /* 0x004e2400000e0000 */
[----:B0-----:R-:W-:Y:S01]  /*199f0*/  IADD3 R16, R0, UR40, R7 ;  /* 0x0000002800107c10 */ /* 0x001fe2000fffe007 */
[----:B------:R-:W-:Y:S06]  /*19a00*/  BRA `(.L_x_690) ;  /* 0x0000003000047947 */ /* 0x000fec0003800000 */
.L_x_689:
[----:B------:R-:W1:Y:S01]  /*19a10*/  S2R R0, SR_CgaCtaId ;  /* 0x0000000000007919 */ /* 0x000e620000008800 */
[----:B------:R-:W-:-:S04]  /*19a20*/  MOV R2, 0x400 ;  /* 0x0000040000027802 */ /* 0x000fc80000000f00 */
[----:B-1----:R-:W-:-:S04]  /*19a30*/  LEA R3, R0, R2, 0x18 ;  /* 0x0000000200037211 */ /* 0x002fc800078ec0ff */
[----:B------:R-:W-:Y:S01]  /*19a40*/  IADD3 R0, R3, 0x1c400, RZ ;  /* 0x0001c40003007810 */ /* 0x000fe20007ffe0ff */
[----:B------:R1:W-:Y:S03]  /*19a50*/  STL [R1+0x20], R3 ;  /* 0x0000200301007387 */ /* 0x0003e60000100800 */
[----:B------:R-:W-:-:S13]  /*19a60*/  LOP3.LUT P0, RZ, R0, 0x3ff, RZ, 0xc0, !PT ;  /* 0x000003ff00ff7812 */ /* 0x000fda000780c0ff */
[----:B-1----:R-:W-:Y:S05]  /*19a70*/  @!P0 BRA `(.L_x_691) ;  /* 0x0000000000408947 */ /* 0x002fea0003800000 */
[----:B------:R-:W-:Y:S01]  /*19a80*/  MOV R2, 0x0 ;  /* 0x0000000000027802 */ /* 0x000fe20000000f00 */
[----:B------:R-:W-:Y:S01]  /*19a90*/  ULDC.64 UR6, c[0x4][0x108] ;  /* 0x0100420000067ab9 */ /* 0x000fe20000000a00 */
[----:B------:R-:W-:Y:S01]  /*19aa0*/  ULDC.64 UR8, c[0x4][0x110] ;  /* 0x0100440000087ab9 */ /* 0x000fe20000000a00 */
[----:B------:R-:W-:Y:S01]  /*19ab0*/  ULDC.64 UR4, c[0x4][0x60] ;  /* 0x0100180000047ab9 */ /* 0x000fe20000000a00 */
[----:B------:R-:W-:Y:S01]  /*19ac0*/  IMAD.U32 R4, RZ, RZ, UR6 ;  /* 0x00000006ff047e24 */ /* 0x000fe2000f8e00ff */
[----:B------:R-:W-:Y:S01]  /*19ad0*/  MOV R5, UR7 ;  /* 0x0000000700057c02 */ /* 0x000fe20008000f00 */
[----:B------:R-:W1:Y:S01]  /*19ae0*/  LDC.64 R2, c[0x4][R2] ;  /* 0x0100000002027b82 */ /* 0x000e620000000a00 */
[----:B------:R-:W-:Y:S01]  /*19af0*/  IMAD.U32 R6, RZ, RZ, UR8 ;  /* 0x00000008ff067e24 */ /* 0x000fe2000f8e00ff */
[----:B0-----:R-:W-:Y:S01]  /*19b00*/  MOV R7, UR9 ;  /* 0x0000000900077c02 */ /* 0x001fe20008000f00 */
[----:B------:R-:W-:Y:S01]  /*19b10*/  IMAD.U32 R10, RZ, RZ, UR4 ;  /* 0x00000004ff0a7e24 */ /* 0x000fe2000f8e00ff */
[----:B------:R-:W-:Y:S01]  /*19b20*/  MOV R11, UR5 ;  /* 0x00000005000b7c02 */ /* 0x000fe20008000f00 */
[----:B-----5:R-:W-:Y:S01]  /*19b30*/  IMAD.MOV.U32 R8, RZ, RZ, 0x70 ;  /* 0x00000070ff087424 */ /* 0x020fe200078e00ff */
[----:B------:R-:W-:Y:S01]  /*19b40*/  MOV R12, 0x1 ;  /* 0x00000001000c7802 */ /* 0x000fe20000000f00 */
[----:B------:R-:W-:-:S07]  /*19b50*/  IMAD.MOV.U32 R13, RZ, RZ, RZ ;  /* 0x000000ffff0d7224 */ /* 0x000fce00078e00ff */
[----:B------:R-:W-:-:S07]  /*19b60*/  LEPC R20, `(.L_x_691) ;  /* 0x000000001014794e */ /* 0x000fce0000000000 */
[----:B-1----:R-:W-:Y:S05]  /*19b70*/  CALL.ABS.NOINC R2 ;  /* 0x0000000002007343 */ /* 0x002fea0003c00000 */
.L_x_691:
[----:B------:R-:W2:Y:S02]  /*19b80*/  LDL R2, [R1+0x20] ;  /* 0x0000200001027983 */ /* 0x000ea40000100800 */
[----:B--2---:R-:W-:-:S04]  /*19b90*/  IADD3 R0, R2, 0x400, RZ ;  /* 0x0000040002007810 */ /* 0x004fc80007ffe0ff */
        /* <DEDUP_REMOVED lines=8> */
[----:B------:R-:W-:Y:S01]  /*19c20*/  MOV R5, UR7 ;  /* 0x0000000700057c02 */ /* 0x000fe20008000f00 */
[----:B------:R-:W-:Y:S01]  /*19c30*/  IMAD.U32 R6, RZ, RZ, UR8 ;  /* 0x00000008ff067e24 */ /* 0x000fe2000f8e00ff */
[----:B0-----:R-:W-:Y:S01]  /*19c40*/  MOV R7, UR9 ;  /* 0x0000000900077c02 */ /* 0x001fe20008000f00 */
[----:B------:R-:W-:Y:S01]  /*19c50*/  IMAD.U32 R10, RZ, RZ, UR4 ;  /* 0x00000004ff0a7e24 */ /* 0x000fe2000f8e00ff */
[----:B------:R-:W-:Y:S01]  /*19c60*/  MOV R11, UR5 ;  /* 0x00000005000b7c02 */ /* 0x000fe20008000f00 */
[----:B-----5:R-:W-:Y:S01]  /*19c70*/  IMAD.MOV.U32 R8, RZ, RZ, 0x70 ;  /* 0x00000070ff087424 */ /* 0x020fe200078e00ff */
[----:B------:R-:W-:Y:S01]  /*19c80*/  MOV R12, 0x1 ;  /* 0x00000001000c7802 */ /* 0x000fe20000000f00 */
[----:B-1----:R-:W-:-:S07]  /*19c90*/  IMAD.MOV.U32 R13, RZ, RZ, RZ ;  /* 0x000000ffff0d7224 */ /* 0x002fce00078e00ff */
[----:B------:R-:W-:-:S07]  /*19ca0*/  LEPC R20, `(.L_x_693) ;  /* 0x000000001014794e */ /* 0x000fce0000000000 */
[----:B--2---:R-:W-:Y:S05]  /*19cb0*/  CALL.ABS.NOINC R2 ;  /* 0x0000000002007343 */ /* 0x004fea0003c00000 */
.L_x_693:
[----:B------:R-:W-:Y:S01]  /*19cc0*/  MOV R2, 0x0 ;  /* 0x0000000000027802 */ /* 0x000fe20000000f00 */
[----:B------:R-:W-:Y:S01]  /*19cd0*/  ULDC.64 UR4, c[0x4][0x108] ;  /* 0x0100420000047ab9 */ /* 0x000fe20000000a00 */
[----:B------:R-:W-:Y:S01]  /*19ce0*/  ULDC.64 UR6, c[0x4][0x110] ;  /* 0x0100440000067ab9 */ /* 0x000fe20000000a00 */
[----:B------:R-:W-:Y:S01]  /*19cf0*/  ULDC.64 UR8, c[0x4][0x70] ;  /* 0x01001c0000087ab9 */ /* 0x000fe20000000a00 */
[----:B------:R-:W-:Y:S01]  /*19d00*/  MOV R4, UR4 ;  /* 0x0000000400047c02 */ /* 0x000fe20008000f00 */
[----:B------:R-:W-:Y:S01]  /*19d10*/  IMAD.U32 R5, RZ, RZ, UR5 ;  /* 0x00000005ff057e24 */ /* 0x000fe2000f8e00ff */
[----:B------:R-:W0:Y:S01]  /*19d20*/  LDC.64 R2, c[0x4][R2] ;  /* 0x0100000002027b82 */ /* 0x000e220000000a00 */
[----:B------:R-:W-:Y:S01]  /*19d30*/  MOV R6, UR6 ;  /* 0x0000000600067c02 */ /* 0x000fe20008000f00 */
[----:B------:R-:W-:Y:S01]  /*19d40*/  IMAD.U32 R7, RZ, RZ, UR7 ;  /* 0x00000007ff077e24 */ /* 0x000fe2000f8e00ff */
[----:B------:R-:W-:Y:S01]  /*19d50*/  MOV R10, UR8 ;  /* 0x00000008000a7c02 */ /* 0x000fe20008000f00 */
[----:B------:R-:W-:Y:S01]  /*19d60*/  IMAD.U32 R11, RZ, RZ, UR9 ;  /* 0x00000009ff0b7e24 */ /* 0x000fe2000f8e00ff */
[----:B------:R-:W-:Y:S01]  /*19d70*/  MOV R8, 0x70 ;  /* 0x0000007000087802 */ /* 0x000fe20000000f00 */
[----:B------:R-:W-:Y:S01]  /*19d80*/  IMAD.MOV.U32 R12, RZ, RZ, 0x1 ;  /* 0x00000001ff0c7424 */ /* 0x000fe200078e00ff */
[----:B------:R-:W-:-:S07]  /*19d90*/  MOV R13, RZ ;  /* 0x000000ff000d7202 */ /* 0x000fce0000000f00 */
[----:B------:R-:W-:-:S07]  /*19da0*/  LEPC R20, `(.L_x_692) ;  /* 0x000000001014794e */ /* 0x000fce0000000000 */
[----:B0-----:R-:W-:Y:S05]  /*19db0*/  CALL.ABS.NOINC R2 ;  /* 0x0000000002007343 */ /* 0x001fea0003c00000 */
.L_x_692:
[----:B------:R-:W2:Y:S01]  /*19dc0*/  LDL.LU R2, [R1+0x30] ;  /* 0x0000300001027983 */ /* 0x000ea20000300800 */
[----:B------:R-:W-:-:S03]  /*19dd0*/  ULDC.64 UR4, c[0x0][0x9f8] ;  /* 0x00027e0000047ab9 */ /* 0x000fc60000000a00 */
[----:B------:R-:W3:Y:S04]  /*19de0*/  LDL.LU R0, [R1+0x34] ;  /* 0x0000340001007983 */ /* 0x000ee80000300800 */
[----:B------:R-:W4:Y:S04]  /*19df0*/  LDL.LU R4, [R1+0x44] ;  /* 0x0000440001047983 */ /* 0x000f280000300800 */
[----:B------:R-:W4:Y:S01]  /*19e00*/  LDL.LU R5, [R1+0x24] ;  /* 0x0000240001057983 */ /* 0x000f220000300800 */
[----:B------:R-:W-:-:S04]  /*19e10*/  ISETP.NE.U32.AND P0, PT, RZ, UR4, PT ;  /* 0x00000004ff007c0c */ /* 0x000fc8000bf05070 */
[----:B------:R-:W-:Y:S01]  /*19e20*/  ISETP.NE.AND.EX P0, PT, RZ, UR5, PT, P0 ;  /* 0x00000005ff007c0c */ /* 0x000fe2000bf05300 */
[----:B------:R-:W1:Y:S02]  /*19e30*/  S2R R6, SR_TID.X ;  /* 0x0000000000067919 */ /* 0x000e640000002100 */
[----:B-1----:R-:W-:-:S04]  /*19e40*/  LOP3.LUT R6, R6, 0x1f, RZ, 0xc0, !PT ;  /* 0x0000001f06067812 */ /* 0x002fc800078ec0ff */
        /* <DEDUP_REMOVED lines=8> */
[----:B----4-:R-:W-:-:S06]  /*19ed0*/  IMAD.MOV.U32 R0, RZ, RZ, R5 ;  /* 0x000000ffff007224 */ /* 0x010fcc00078e0005 */
[----:B------:R1:W5:Y:S01]  /*19ee0*/  @P0 LDG.E R0, desc[UR36][R2.64] ;  /* 0x0000002402000981 */ /* 0x000362000c1e1900 */
[----:B------:R-:W-:Y:S01]  /*19ef0*/  LEA R17, R17, R4, 0x7 ;  /* 0x0000000411117211 */ /* 0x000fe200078e38ff */
[----:B------:R-:W-:Y:S01]  /*19f00*/  IMAD.MOV.U32 R4, RZ, RZ, R18 ;  /* 0x000000ffff047224 */ /* 0x000fe200078e0012 */
[----:B------:R-:W-:Y:S01]  /*19f10*/  PLOP3.LUT P1, PT, P6, PT, PT, 0x8, 0x0 ;  /* 0x000000000000781c */ /* 0x000fe2000372e170 */
[----:B-1----:R-:W1:Y:S02]  /*19f20*/  LDC R2, c[0x0][0x428] ;  /* 0x00010a00ff027b82 */ /* 0x002e640000000800 */
[----:B-1----:R-:W-:-:S13]  /*19f30*/  ISETP.NE.AND P0, PT, R2, 0x1, PT ;  /* 0x000000010200780c */ /* 0x002fda0003f05270 */
[----:B------:R-:W1:Y:S08]  /*19f40*/  @P0 LDC R2, c[0x0][0x42c] ;  /* 0x00010b00ff020b82 */ /* 0x000e700000000800 */
[----:B------:R-:W2:Y:S01]  /*19f50*/  @P0 LDC R3, c[0x0][0x430] ;  /* 0x00010c00ff030b82 */ /* 0x000ea20000000800 */
[----:B-1----:R-:W-:-:S05]  /*19f60*/  @P0 IMAD.HI.U32 R2, R18, R2, RZ ;  /* 0x0000000212020227 */ /* 0x002fca00078e00ff */
[----:B--2---:R-:W-:Y:S02]  /*19f70*/  @P0 SHF.R.U32.HI R4, RZ, R3, R2 ;  /* 0x00000003ff040219 */ /* 0x004fe40000011602 */
[----:B------:R-:W-:-:S04]  /*19f80*/  ISETP.NE.U32.AND P0, PT, RZ, UR4, PT ;  /* 0x00000004ff007c0c */ /* 0x000fc8000bf05070 */
[----:B------:R-:W-:-:S04]  /*19f90*/  ISETP.NE.AND.EX P0, PT, RZ, UR5, PT, P0 ;  /* 0x00000005ff007c0c */ /* 0x000fc8000bf05300 */
[----:B------:R-:W-:-:S09]  /*19fa0*/  SEL R2, R5, RZ, !P0 ;  /* 0x000000ff05027207 */ /* 0x000fd20004000000 */
.L_x_694:
        /* <DEDUP_REMOVED lines=9> */
[----:B-1----:R-:W-:Y:S05]  /*1a040*/  @P1 BRA.U.ANY `(.L_x_694) ;  /* 0xfffffffd00d81947 */ /* 0x002fea000393ffff */
[----:B------:R-:W1:Y:S01]  /*1a050*/  S2R R3, SR_TID.X ;  /* 0x0000000000037919 */ /* 0x000e620000002100 */
[----:B------:R-:W-:Y:S01]  /*1a060*/  UMOV UR4, 0x40 ;  /* 0x0000004000047882 */ /* 0x000fe20000000000 */
[----:B-1----:R-:W-:-:S04]  /*1a070*/  LOP3.LUT R3, R3, 0x1f, RZ, 0xc0, !PT ;  /* 0x0000001f03037812 */ /* 0x002fc800078ec0ff */
[----:B------:R-:W-:-:S04]  /*1a080*/  ISETP.NE.AND P2, PT, R3, RZ, PT ;  /* 0x000000ff0300720c */ /* 0x000fc80003f45270 */
[----:B------:R-:W-:-:S09]  /*1a090*/  PLOP3.LUT P1, PT, P2, PT, PT, 0x8, 0x0 ;  /* 0x000000000000781c */ /* 0x000fd2000172e170 */
[----:B------:R-:W-:-:S05]  /*1a0a0*/  VOTEU.ALL UP0, P2 ;  /* 0x00000000003f7886 */ /* 0x000fca0001000000 */
.L_x_695:
        /* <DEDUP_REMOVED lines=15> */
.L_x_696:
        /* <DEDUP_REMOVED lines=9> */
[----:B0----5:R-:W0:Y:S01]  /*1a230*/  LDC.64 R8, c[0x0][0x3f8] ;  /* 0x0000fe00ff087b82 */ /* 0x021e220000000a00 */
[----:B------:R-:W-:Y:S02]  /*1a240*/  ULDC.64 UR4, c[0x0][0xa08] ;  /* 0x0002820000047ab9 */ /* 0x000fe40000000a00 */
[----:B0-----:R-:W-:Y:S01]  /*1a250*/  LOP3.LUT P0, RZ, R8, UR4, RZ, 0xfc, !PT ;  /* 0x0000000408ff7c12 */ /* 0x001fe2000f80fcff */
[----:B------:R-:W-:-:S03]  /*1a260*/  UMOV UR4, 0xffffffff ;  /* 0xffffffff00047882 */ /* 0x000fc60000000000 */
[----:B------:R-:W-:-:S04]  /*1a270*/  LOP3.LUT P0, RZ, R9, UR5, RZ, 0xfc, P0 ;  /* 0x0000000509ff7c12 */ /* 0x000fc8000800fcff */
[----:B------:R-:W-:Y:S01]  /*1a280*/  SEL R5, R0, RZ, !P0 ;  /* 0x000000ff00057207 */ /* 0x000fe20004000000 */
[----:B------:R-:W-:Y:S08]  /*1a290*/  BRA.DIV UR4, `(.L_x_697) ;  /* 0x0000004204087947 */ /* 0x000ff0000b800000 */
.L_x_809:
[----:B------:R-:W2:Y:S01]  /*1a2a0*/  LDL R3, [R1+0x2c] ;  /* 0x00002c0001037983 */ /* 0x000ea20000100800 */
[----:B------:R-:W-:Y:S01]  /*1a2b0*/  UMOV UR4, 0xffffffff ;  /* 0xffffffff00047882 */ /* 0x000fe20000000000 */
[----:B------:R-:W-:Y:S02]  /*1a2c0*/  SHF.R.S32.HI R12, RZ, 0x1f, R0 ;  /* 0x0000001fff0c7819 */ /* 0x000fe40000011400 */
[----:B--2---:R-:W-:Y:S01]  /*1a2d0*/  IADD3 R3, R3, -0x1, RZ ;  /* 0xffffffff03037810 */ /* 0x004fe20007ffe0ff */
[----:B------:R-:W-:Y:S06]  /*1a2e0*/  BRA.DIV UR4, `(.L_x_698) ;  /* 0x0000004204287947 */ /* 0x000fec000b800000 */
[----:B------:R-:W-:-:S13]  /*1a2f0*/  ELECT P6, URZ, PT ;  /* 0x00000000003f782f */ /* 0x000fda00038c0000 */
.L_x_812:
        /* <DEDUP_REMOVED lines=8> */
[----:B0-----:R-:W-:-:S13]  /*1a380*/  ISETP.NE.AND P0, PT, R10, 0x1, PT ;  /* 0x000000010a00780c */ /* 0x001fda0003f05270 */
[----:B------:R-:W0:Y:S02]  /*1a390*/  @P0 LDC.64 R6, c[0x0][0x420] ;  /* 0x00010800ff060b82 */ /* 0x000e240000000a00 */
[----:B0-----:R-:W-:-:S05]  /*1a3a0*/  @P0 IMAD.HI.U32 R6, R3, R6, RZ ;  /* 0x0000000603060227 */ /* 0x001fca00078e00ff */
[----:B------:R-:W-:-:S04]  /*1a3b0*/  @P0 SHF.R.U32.HI R5, RZ, R7, R6 ;  /* 0x00000007ff050219 */ /* 0x000fc80000011606 */
[----:B------:R-:W-:-:S05]  /*1a3c0*/  IADD3 R6, -R5, RZ, RZ ;  /* 0x000000ff05067210 */ /* 0x000fca0007ffe1ff */
[----:B------:R-:W-:Y:S02]  /*1a3d0*/  IMAD R7, R10, R6, R3 ;  /* 0x000000060a077224 */ /* 0x000fe400078e0203 */
[----:B------:R-:W-:-:S03]  /*1a3e0*/  IMAD R6, R12, UR4, RZ ;  /* 0x000000040c067c24 */ /* 0x000fc6000f8e02ff */
[----:B------:R0:W-:Y:S01]  /*1a3f0*/  STL [R1+0x10], R7 ;  /* 0x0000100701007387 */ /* 0x0001e20000100800 */
[----:B------:R-:W-:Y:S02]  /*1a400*/  IMAD R10, R0, UR5, R6 ;  /* 0x00000005000a7c24 */ /* 0x000fe4000f8e0206 */
[--C-:B------:R-:W-:Y:S01]  /*1a410*/  IMAD.MOV.U32 R6, RZ, RZ, R5.reuse ;  /* 0x000000ffff067224 */ /* 0x100fe200078e0005 */
[----:B0-----:R-:W-:-:S03]  /*1a420*/  SHF.R.S32.HI R7, RZ, 0x1f, R5 ;  /* 0x0000001fff077819 */ /* 0x001fc60000011405 */
[----:B------:R-:W-:-:S05]  /*1a430*/  IMAD.WIDE.U32 R6, R0, UR4, R6 ;  /* 0x0000000400067c25 */ /* 0x000fca000f8e0006 */
[----:B------:R-:W-:Y:S02]  /*1a440*/  IADD3 R5, R7, R10, RZ ;  /* 0x0000000a07057210 */ /* 0x000fe40007ffe0ff */
[----:B------:R-:W-:-:S04]  /*1a450*/  LEA R10, P0, R6, R8, 0x2 ;  /* 0x00000008060a7211 */ /* 0x000fc800078010ff */
[----:B------:R-:W-:-:S05]  /*1a460*/  LEA.HI.X R11, R6, R9, R5, 0x2, P0 ;  /* 0x00000009060b7211 */ /* 0x000fca00000f1405 */
[----:B------:R0:W5:Y:S04]  /*1a470*/  LDG.E R5, desc[UR36][R10.64] ;  /* 0x000000240a057981 */ /* 0x000168000c1e1900 */
.L_x_700:
        /* <DEDUP_REMOVED lines=9> */
.L_x_813:
[----:B------:R-:W1:Y:S02]  /*1a510*/  S2R R10, SR_TID.X ;  /* 0x00000000000a7919 */ /* 0x000e640000002100 */
[----:B-1----:R-:W-:-:S04]  /*1a520*/  LOP3.LUT R10, R10, 0x7f, RZ, 0xc0, !PT ;  /* 0x0000007f0a0a7812 */ /* 0x002fc800078ec0ff */
[----:B------:R-:W-:-:S13]  /*1a530*/  ISETP.NE.AND P0, PT, R10, RZ, PT ;  /* 0x000000ff0a00720c */ /* 0x000fda0003f05270 */
[----:B------:R-:W-:Y:S05]  /*1a540*/  @P0 BRA `(.L_x_702) ;  /* 0x00000000001c0947 */ /* 0x000fea0003800000 */
[----:B------:R-:W1:Y:S01]  /*1a550*/  S2R R10, SR_TID.X ;  /* 0x00000000000a7919 */ /* 0x000e620000002100 */
[----:B0-----:R-:W-:-:S04]  /*1a560*/  MOV R7, 0xc000 ;  /* 0x0000c00000077802 */ /* 0x001fc80000000f00 */
[----:B------:R2:W-:Y:S01]  /*1a570*/  SYNCS.ARRIVE.TRANS64 RZ, [R6+URZ+0x34830], R7 ;  /* 0x0348300706ff79a7 */ /* 0x0005e2000800003f */
[----:B-1----:R-:W-:-:S04]  /*1a580*/  LOP3.LUT R10, R10, 0x1f, RZ, 0xc0, !PT ;  /* 0x0000001f0a0a7812 */ /* 0x002fc800078ec0ff */
[----:B------:R-:W-:-:S13]  /*1a590*/  ISETP.NE.AND P1, PT, R10, RZ, PT ;  /* 0x000000ff0a00720c */ /* 0x000fda0003f25270 */
[----:B--2---:R-:W-:Y:S05]  /*1a5a0*/  @!P1 BRA `(.L_x_702) ;  /* 0x0000000000049947 */ /* 0x004fea0003800000 */
[----:B------:R-:W-:Y:S01]  /*1a5b0*/  BPT.TRAP 0x1 ;  /* 0x000000040000795c */ /* 0x000fe20000300000 */
.L_x_702:
        /* <DEDUP_REMOVED lines=34> */
.L_x_699:
        /* <DEDUP_REMOVED lines=39> */
[----:B--2---:R-:W-:-:S04]  /*1aa50*/  IADD3 R11, R11, 0x1, RZ ;  /* 0x000000010b0b7810 */ /* 0x004fc80007ffe0ff */
[----:B------:R-:W-:Y:S01]  /*1aa60*/  LEA.HI R2, R11, R11, RZ, 0x1 ;  /* 0x0000000b0b027211 */ /* 0x000fe200078f08ff */
[----:B------:R0:W-:Y:S03]  /*1aa70*/  STL [R1+0x3c], R11 ;  /* 0x00003c0b01007387 */ /* 0x0001e60000100800 */
[----:B------:R-:W-:-:S05]  /*1aa80*/  LOP3.LUT R2, R2, 0xfffffffe, RZ, 0xc0, !PT ;  /* 0xfffffffe02027812 */ /* 0x000fca00078ec0ff */
[----:B------:R-:W-:-:S05]  /*1aa90*/  IMAD.IADD R2, R11, 0x1, -R2 ;  /* 0x000000010b027824 */ /* 0x000fca00078e0a02 */
[----:B------:R-:W-:-:S04]  /*1aaa0*/  SHF.L.U32 R2, R2, 0x1f, RZ ;  /* 0x0000001f02027819 */ /* 0x000fc800000006ff */
[----:B------:R-:W1:Y:S02]  /*1aab0*/  SYNCS.PHASECHK.TRANS64.TRYWAIT P0, [R7+URZ+0x34820], R2 ;  /* 0x03482002070075a7 */ /* 0x000e64000800017f */
[----:B01----:R-:W-:Y:S05]  /*1aac0*/  @!P0 BRA `(.L_x_704) ;  /* 0x0000003800648947 */ /* 0x003fea0003800000 */
.L_x_814:
[----:B------:R-:W-:Y:S05]  /*1aad0*/  BSYNC B0 ;  /* 0x0000000000007941 */ /* 0x000fea0003800000 */
.L_x_703:
[----:B0-----:R-:W2:Y:S01]  /*1aae0*/  LDL.LU R6, [R1+0x40] ;  /* 0x0000400001067983 */ /* 0x001ea20000300800 */
[----:B------:R-:W-:Y:S01]  /*1aaf0*/  BSSY B0, `(.L_x_705) ;  /* 0x00001a1000007945 */ /* 0x000fe20003800000 */
[----:B--2---:R-:W-:-:S13]  /*1ab00*/  ISETP.GE.AND P0, PT, R6, 0x81, PT ;  /* 0x000000810600780c */ /* 0x004fda0003f06270 */
[----:B------:R-:W-:Y:S05]  /*1ab10*/  @!P0 BRA `(.L_x_706) ;  /* 0x0000001800788947 */ /* 0x000fea0003800000 */
[----:B------:R-:W2:Y:S01]  /*1ab20*/  LDL R6, [R1+0x2c] ;  /* 0x00002c0001067983 */ /* 0x000ea20000100800 */
[----:B------:R-:W-:Y:S01]  /*1ab30*/  IMAD.MOV.U32 R2, RZ, RZ, 0x1 ;  /* 0x00000001ff027424 */ /* 0x000fe200078e00ff */
[----:B------:R-:W-:Y:S01]  /*1ab40*/  BSSY B1, `(.L_x_707) ;  /* 0x000008f000017945 */ /* 0x000fe20003800000 */
[----:B--2---:R-:W-:-:S04]  /*1ab50*/  IADD3 R14, -R6, RZ, RZ ;  /* 0x000000ff060e7210 */ /* 0x004fc80007ffe1ff */
[----:B------:R-:W-:-:S04]  /*1ab60*/  VIADDMNMX R14, R14, R2, 0xffffffff, !PT ;  /* 0xffffffff0e0e7446 */ /* 0x000fc80007800102 */
[C---:B------:R-:W-:Y:S01]  /*1ab70*/  IADD3 R2, R6.reuse, R14, RZ ;  /* 0x0000000e06027210 */ /* 0x040fe20007ffe0ff */
[----:B------:R-:W-:-:S03]  /*1ab80*/  VIADD R6, R6, 0xfffffffe ;  /* 0xfffffffe06067836 */ /* 0x000fc60000000000 */
[----:B------:R-:W-:-:S04]  /*1ab90*/  LOP3.LUT R2, R2, 0x1, RZ, 0xc0, !PT ;  /* 0x0000000102027812 */ /* 0x000fc800078ec0ff */
[----:B------:R-:W-:-:S13]  /*1aba0*/  ISETP.NE.U32.AND P0, PT, R2, 0x1, PT ;  /* 0x000000010200780c */ /* 0x000fda0003f05070 */
[----:B------:R-:W-:Y:S05]  /*1abb0*/  @P0 BRA `(.L_x_708) ;  /* 0x00000008001c0947 */ /* 0x000fea0003800000 */
[----:B------:R-:W2:Y:S04]  /*1abc0*/  LDL R10, [R1] ;  /* 0x00000000010a7983 */ /* 0x000ea80000100800 */
[----:B------:R-:W3:Y:S01]  /*1abd0*/  LDL R7, [R1+0xc] ;  /* 0x00000c0001077983 */ /* 0x000ee20000100800 */
[----:B------:R-:W-:Y:S01]  /*1abe0*/  BSSY B2, `(.L_x_709) ;  /* 0x0000080000027945 */ /* 0x000fe20003800000 */
[----:B--2---:R-:W-:-:S04]  /*1abf0*/  IADD3 R13, R10, 0x1, RZ ;  /* 0x000000010a0d7810 */ /* 0x004fc80007ffe0ff */
        /* <DEDUP_REMOVED lines=10> */
[----:B------:R-:W-:Y:S01]  /*1aca0*/  MOV R2, R6 ;  /* 0x0000000600027202 */ /* 0x000fe20000000f00 */
[----:B------:R-:W-:Y:S02]  /*1acb0*/  ULDC.64 UR4, c[0x0][0x408] ;  /* 0x0001020000047ab9 */ /* 0x000fe40000000a00 */
[----:B------:R-:W-:-:S04]  /*1acc0*/  IMAD R7, R12, UR4, RZ ;  /* 0x000000040c077c24 */ /* 0x000fc8000f8e02ff */
[----:B------:R-:W-:Y:S01]  /*1acd0*/  IMAD R7, R0, UR5, R7 ;  /* 0x0000000500077c24 */ /* 0x000fe2000f8e0207 */
[----:B0-----:R-:W-:-:S13]  /*1ace0*/  ISETP.NE.AND P0, PT, R17, 0x1, PT ;  /* 0x000000011100780c */ /* 0x001fda0003f05270 */
[----:B------:R-:W0:Y:S02]  /*1acf0*/  @P0 LDC.64 R10, c[0x0][0x420] ;  /* 0x00010800ff0a0b82 */ /* 0x000e240000000a00 */
[----:B0-----:R-:W-:-:S05]  /*1ad00*/  @P0 IMAD.HI.U32 R10, R6, R10, RZ ;  /* 0x0000000a060a0227 */ /* 0x001fca00078e00ff */
[----:B------:R-:W-:-:S04]  /*1ad10*/  @P0 SHF.R.U32.HI R2, RZ, R11, R10 ;  /* 0x0000000bff020219 */ /* 0x000fc8000001160a */
[--C-:B------:R-:W-:Y:S01]  /*1ad20*/  SHF.R.S32.HI R11, RZ, 0x1f, R2.reuse ;  /* 0x0000001fff0b7819 */ /* 0x100fe20000011402 */
[--C-:B------:R-:W-:Y:S02]  /*1ad30*/  IMAD.MOV.U32 R10, RZ, RZ, R2.reuse ;  /* 0x000000ffff0a7224 */ /* 0x100fe400078e0002 */
[----:B------:R-:W-:Y:S02]  /*1ad40*/  IMAD.MOV R2, RZ, RZ, -R2 ;  /* 0x000000ffff027224 */ /* 0x000fe400078e0a02 */
[----:B------:R-:W-:-:S04]  /*1ad50*/  IMAD.WIDE.U32 R10, R0, UR4, R10 ;  /* 0x00000004000a7c25 */ /* 0x000fc8000f8e000a */
[----:B------:R-:W-:Y:S01]  /*1ad60*/  IMAD R6, R17, R2, R6 ;  /* 0x0000000211067224 */ /* 0x000fe200078e0206 */
[----:B------:R-:W-:Y:S02]  /*1ad70*/  IADD3 R7, R7, R11, RZ ;  /* 0x0000000b07077210 */ /* 0x000fe40007ffe0ff */
[----:B------:R-:W-:-:S04]  /*1ad80*/  LEA R8, P0, R10, R8, 0x2 ;  /* 0x000000080a087211 */ /* 0x000fc800078010ff */
[----:B------:R-:W-:-:S05]  /*1ad90*/  LEA.HI.X R9, R10, R9, R7, 0x2, P0 ;  /* 0x000000090a097211 */ /* 0x000fca00000f1407 */
[----:B------:R0:W5:Y:S04]  /*1ada0*/  LDG.E R2, desc[UR36][R8.64] ;  /* 0x0000002408027981 */ /* 0x000168000c1e1900 */
.L_x_711:
[----:B0-----:R-:W0:Y:S01]  /*1adb0*/  S2R R8, SR_CgaCtaId ;  /* 0x0000000000087919 */ /* 0x001e220000008800 */
[----:B------:R-:W-:-:S04]  /*1adc0*/  MOV R7, 0x400 ;  /* 0x0000040000077802 */ /* 0x000fc80000000f00 */
[----:B0-----:R-:W-:Y:S02]  /*1add0*/  LEA R7, R8, R7, 0x18 ;  /* 0x0000000708077211 */ /* 0x001fe400078ec0ff */
[----:B------:R-:W-:Y:S02]  /*1ade0*/  SHF.L.U32 R8, R15, 0x1f, RZ ;  /* 0x0000001f0f087819 */ /* 0x000fe400000006ff */
[----:B------:R-:W-:-:S04]  /*1adf0*/  LEA R7, R13, R7, 0x3 ;  /* 0x000000070d077211 */ /* 0x000fc800078e18ff */
[----:B------:R-:W0:Y:S02]  /*1ae00*/  SYNCS.PHASECHK.TRANS64.TRYWAIT P0, [R7+URZ+0x34840], R8 ;  /* 0x03484008070075a7 */ /* 0x000e24000800017f */
[----:B0-----:R-:W-:Y:S05]  /*1ae10*/  @!P0 BRA `(.L_x_712) ;  /* 0x0000003400b08947 */ /* 0x001fea0003800000 */
.L_x_815:
        /* <DEDUP_REMOVED lines=11> */
.L_x_713:
[----:B------:R-:W2:Y:S04]  /*1aed0*/  LDL R17, [R1+0x8] ;  /* 0x0000080001117983 */ /* 0x000ea80000100800 */
[----:B0-----:R-:W3:Y:S01]  /*1aee0*/  LDL.LU R8, [R1+0xc] ;  /* 0x00000c0001087983 */ /* 0x001ee20000300800 */
        /* <DEDUP_REMOVED lines=12> */
[----:B------:R-:W-:Y:S01]  /*1afb0*/  UMOV UR10, URZ ;  /* 0x0000003f000a7c82 */ /* 0x000fe20008000000 */
[----:B------:R-:W-:Y:S01]  /*1afc0*/  UMOV UR6, 0x0 ;  /* 0x0000000000067882 */ /* 0x000fe20000000000 */
[----:B------:R-:W-:-:S09]  /*1afd0*/  UMOV UR7, 0x14f00000 ;  /* 0x14f0000000077882 */ /* 0x000fd20000000000 */
[----:B------:R-:W-:Y:S02]  /*1afe0*/  UIADD3 UR14, UR8, 0x1c400, URZ ;  /* 0x0001c400080e7890 */ /* 0x000fe4000fffe03f */
[----:B------:R-:W-:Y:S02]  /*1aff0*/  UIADD3 UR15, UR8, 0x20400, URZ ;  /* 0x00020400080f7890 */ /* 0x000fe4000fffe03f */
[----:B------:R-:W-:Y:S01]  /*1b000*/  UIADD3 UR16, UR8, 0x24400, URZ ;  /* 0x0002440008107890 */ /* 0x000fe2000fffe03f */
[----:B------:R-:W-:Y:S02]  /*1b010*/  UMOV UR18, 0x40 ;  /* 0x0000004000127882 */ /* 0x000fe40000000000 */
[----:B------:R-:W-:Y:S01]  /*1b020*/  UMOV UR8, UR14 ;  /* 0x0000000e00087c82 */ /* 0x000fe20008000000 */
[----:B------:R-:W-:Y:S01]  /*1b030*/  UMOV UR17, 0x80 ;  /* 0x0000008000117882 */ /* 0x000fe20000000000 */
[----:B--2---:R-:W-:-:S13]  /*1b040*/  R2UR UR5, R17 ;  /* 0x00000000110572ca */ /* 0x004fda00000e0000 */
[----:B------:R-:W-:Y:S02]  /*1b050*/  ULEA UR11, UR11, UR5, 0x7 ;  /* 0x000000050b0b7291 */ /* 0x000fe4000f8e383f */
[----:B------:R-:W-:Y:S01]  /*1b060*/  UIADD3.X UR5, URZ, UR39, URZ, UP0, !UPT ;  /* 0x000000273f057290 */ /* 0x000fe200087fe43f */
[----:B---3--:R-:W-:Y:S02]  /*1b070*/  SHF.L.U32 R8, R8, 0x1f, RZ ;  /* 0x0000001f08087819 */ /* 0x008fe400000006ff */
[----:B----4-:R-:W-:-:S06]  /*1b080*/  LEA R7, R9, R10, 0x3 ;  /* 0x0000000a09077211 */ /* 0x010fcc00078e18ff */
        /* <DEDUP_REMOVED lines=9> */
.L_x_816:
[----:B------:R-:W2:Y:S01]  /*1b120*/  LDL R9, [R1+0x28] ;  /* 0x0000280001097983 */ /* 0x000ea20000100800 */
[----:B------:R-:W1:Y:S02]  /*1b130*/  S2R R10, SR_TID.X ;  /* 0x00000000000a7919 */ /* 0x000e640000002100 */
[----:B-1----:R-:W-:-:S04]  /*1b140*/  LOP3.LUT R10, R10, 0x7f, RZ, 0xc0, !PT ;  /* 0x0000007f0a0a7812 */ /* 0x002fc800078ec0ff */
[----:B------:R-:W-:-:S13]  /*1b150*/  ISETP.NE.AND P0, PT, R10, RZ, PT ;  /* 0x000000ff0a00720c */ /* 0x000fda0003f05270 */
[----:B0-----:R-:W-:-:S04]  /*1b160*/  @!P0 IMAD.MOV.U32 R8, RZ, RZ, 0x8000 ;  /* 0x00008000ff088424 */ /* 0x001fc800078e00ff */
[----:B------:R2:W-:Y:S02]  /*1b170*/  @!P0 SYNCS.ARRIVE.TRANS64 RZ, [R7+URZ+0x34850], R8 ;  /* 0x0348500807ff89a7 */ /* 0x0005e4000800003f */
[----:B--2---:R-:W-:-:S04]  /*1b180*/  PRMT R8, R9, 0x9910, RZ ;  /* 0x0000991009087816 */ /* 0x004fc800000000ff */
[----:B------:R-:W-:-:S13]  /*1b190*/  ISETP.NE.AND P0, PT, R8, 0x2, PT ;  /* 0x000000020800780c */ /* 0x000fda0003f05270 */
[----:B------:R-:W-:Y:S05]  /*1b1a0*/  @P0 BRA `(.L_x_715) ;  /* 0x0000000000040947 */ /* 0x000fea0003800000 */
[----:B------:R-:W-:Y:S01]  /*1b1b0*/  BPT.TRAP 0x1 ;  /* 0x000000040000795c */ /* 0x000fe20000300000 */
.L_x_715:
[----:B------:R-:W2:Y:S02]  /*1b1c0*/  LDL R8, [R1+0x18] ;  /* 0x0000180001087983 */ /* 0x000ea40000100800 */
[----:B--2---:R-:W-:-:S13]  /*1b1d0*/  LOP3.LUT P0, RZ, R8, 0x40, RZ, 0xc0, !PT ;  /* 0x0000004008ff7812 */ /* 0x004fda000780c0ff */
[----:B------:R-:W-:Y:S05]  /*1b1e0*/  @P0 BRA `(.L_x_716) ;  /* 0x0000000000040947 */ /* 0x000fea0003800000 */
[----:B------:R-:W-:Y:S01]  /*1b1f0*/  BPT.TRAP 0x1 ;  /* 0x000000040000795c */ /* 0x000fe20000300000 */
.L_x_716:
[----:B------:R-:W2:Y:S01]  /*1b200*/  LDL.LU R17, [R1+0x10] ;  /* 0x0000100001117983 */ /* 0x000ea20000300800 */
[----:B------:R-:W-:-:S03]  /*1b210*/  MOV R10, 0x400 ;  /* 0x00000400000a7802 */ /* 0x000fc60000000f00 */
[----:B------:R-:W3:Y:S04]  /*1b220*/  LDL.LU R8, [R1] ;  /* 0x0000000001087983 */ /* 0x000ee80000300800 */
        /* <DEDUP_REMOVED lines=13> */
[----:B--2---:R-:W-:Y:S02]  /*1b300*/  R2UR UR11, R17 ;  /* 0x00000000110b72ca */ /* 0x004fe400000e0000 */
[----:B---3--:R-:W-:Y:S02]  /*1b310*/  LEA R8, R8, R10, 0xf ;  /* 0x0000000a08087211 */ /* 0x008fe400078e78ff */
[----:B----4-:R-:W-:-:S02]  /*1b320*/  R2UR UR5, R9 ;  /* 0x00000000090572ca */ /* 0x010fc400000e0000 */
[----:B------:R-:W-:-:S11]  /*1b330*/  R2UR UR6, R8 ;  /* 0x00000000080672ca */ /* 0x000fd600000e0000 */
[----:B------:R-:W-:Y:S02]  /*1b340*/  ULEA UR11, UR11, UR5, 0x7 ;  /* 0x000000050b0b7291 */ /* 0x000fe4000f8e383f */
        /* <DEDUP_REMOVED lines=9> */
.L_x_710:
[----:B------:R-:W-:Y:S05]  /*1b3e0*/  BSYNC B2 ;  /* 0x0000000000027941 */ /* 0x000fea0003800000 */
.L_x_709:
[----:B------:R-:W2:Y:S04]  /*1b3f0*/  LDL.LU R2, [R1+0x2c] ;  /* 0x00002c0001027983 */ /* 0x000ea80000300800 */
[----:B------:R0:W-:Y:S04]  /*1b400*/  STL [R1], R13 ;  /* 0x0000000d01007387 */ /* 0x0001e80000100800 */
[----:B------:R0:W-:Y:S02]  /*1b410*/  STL [R1+0xc], R15 ;  /* 0x00000c0f01007387 */ /* 0x0001e40000100800 */
[----:B0-2---:R-:W-:-:S07]  /*1b420*/  IADD3 R6, R2, -0x3, RZ ;  /* 0xfffffffd02067810 */ /* 0x005fce0007ffe0ff */
.L_x_708:
[----:B------:R-:W-:Y:S05]  /*1b430*/  BSYNC B1 ;  /* 0x0000000000017941 */ /* 0x000fea0003800000 */
.L_x_707:
[----:B------:R-:W-:-:S05]  /*1b440*/  IMAD.MOV R14, RZ, RZ, -R14 ;  /* 0x000000ffff0e7224 */ /* 0x000fca00078e0a0e */
[----:B------:R-:W-:-:S13]  /*1b450*/  ISETP.NE.AND P0, PT, R3, R14, PT ;  /* 0x0000000e0300720c */ /* 0x000fda0003f05270 */
[----:B------:R-:W-:Y:S05]  /*1b460*/  @!P0 BRA `(.L_x_706) ;  /* 0x0000001000248947 */ /* 0x000fea0003800000 */
[----:B------:R-:W-:-:S07]  /*1b470*/  MOV R10, R5 ;  /* 0x00000005000a7202 */ /* 0x000fce0000000f00 */
.L_x_733:
        /* <DEDUP_REMOVED lines=11> */
[----:B------:R-:W-:Y:S02]  /*1b530*/  MOV R9, R6 ;  /* 0x0000000600097202 */ /* 0x000fe40000000f00 */
[----:B------:R-:W-:-:S04]  /*1b540*/  ISETP.NE.U32.AND P0, PT, RZ, UR4, PT ;  /* 0x00000004ff007c0c */ /* 0x000fc8000bf05070 */
[----:B------:R-:W-:-:S13]  /*1b550*/  ISETP.NE.AND.EX P0, PT, RZ, UR5, PT, P0 ;  /* 0x00000005ff007c0c */ /* 0x000fda000bf05300 */
[----:B------:R-:W-:Y:S05]  /*1b560*/  @!P0 BRA `(.L_x_719) ;  /* 0x0000000000448947 */ /* 0x000fea0003800000 */
[----:B------:R-:W0:Y:S01]  /*1b570*/  LDC R10, c[0x0][0x41c] ;  /* 0x00010700ff0a7b82 */ /* 0x000e220000000800 */
[----:B------:R-:W-:Y:S01]  /*1b580*/  ULDC.64 UR6, c[0x0][0x408] ;  /* 0x0001020000067ab9 */ /* 0x000fe20000000a00 */
[----:B0-----:R-:W-:-:S13]  /*1b590*/  ISETP.NE.AND P0, PT, R10, 0x1, PT ;  /* 0x000000010a00780c */ /* 0x001fda0003f05270 */
[----:B------:R-:W0:Y:S02]  /*1b5a0*/  @P0 LDC.64 R2, c[0x0][0x420] ;  /* 0x00010800ff020b82 */ /* 0x000e240000000a00 */
[----:B0-----:R-:W-:-:S04]  /*1b5b0*/  @P0 IMAD.HI.U32 R9, R6, R2, RZ ;  /* 0x0000000206090227 */ /* 0x001fc800078e00ff */
[----:B------:R-:W-:Y:S01]  /*1b5c0*/  IMAD.MOV.U32 R2, RZ, RZ, R6 ;  /* 0x000000ffff027224 */ /* 0x000fe200078e0006 */
[----:B------:R-:W-:-:S04]  /*1b5d0*/  @P0 SHF.R.U32.HI R2, RZ, R3, R9 ;  /* 0x00000003ff020219 */ /* 0x000fc80000011609 */
[----:B------:R-:W-:Y:S02]  /*1b5e0*/  IADD3 R9, -R2, RZ, RZ ;  /* 0x000000ff02097210 */ /* 0x000fe40007ffe1ff */
[----:B------:R-:W-:-:S03]  /*1b5f0*/  SHF.R.S32.HI R3, RZ, 0x1f, R2 ;  /* 0x0000001fff037819 */ /* 0x000fc60000011402 */
[----:B------:R-:W-:Y:S02]  /*1b600*/  IMAD R9, R10, R9, R6 ;  /* 0x000000090a097224 */ /* 0x000fe400078e0206 */
[----:B------:R-:W-:Y:S02]  /*1b610*/  IMAD R10, R12, UR6, RZ ;  /* 0x000000060c0a7c24 */ /* 0x000fe4000f8e02ff */
[----:B------:R-:W-:-:S04]  /*1b620*/  IMAD.WIDE.U32 R2, R0, UR6, R2 ;  /* 0x0000000600027c25 */ /* 0x000fc8000f8e0002 */
[----:B------:R-:W-:-:S04]  /*1b630*/  IMAD R10, R0, UR7, R10 ;  /* 0x00000007000a7c24 */ /* 0x000fc8000f8e020a */
[----:B------:R-:W-:Y:S01]  /*1b640*/  IMAD.IADD R3, R10, 0x1, R3 ;  /* 0x000000010a037824 */ /* 0x000fe200078e0203 */
[----:B------:R-:W-:-:S04]  /*1b650*/  LEA R10, P0, R2, UR4, 0x2 ;  /* 0x00000004020a7c11 */ /* 0x000fc8000f8010ff */
[----:B------:R-:W-:-:S05]  /*1b660*/  LEA.HI.X R11, R2, UR5, R3, 0x2, P0 ;  /* 0x00000005020b7c11 */ /* 0x000fca00080f1403 */
[----:B------:R0:W5:Y:S04]  /*1b670*/  LDG.E R10, desc[UR36][R10.64] ;  /* 0x000000240a0a7981 */ /* 0x000168000c1e1900 */
.L_x_719:
[----:B------:R-:W1:Y:S01]  /*1b680*/  S2R R3, SR_CgaCtaId ;  /* 0x0000000000037919 */ /* 0x000e620000008800 */
[----:B------:R-:W-:-:S04]  /*1b690*/  MOV R2, 0x400 ;  /* 0x0000040000027802 */ /* 0x000fc80000000f00 */
[----:B-1----:R-:W-:Y:S02]  /*1b6a0*/  LEA R2, R3, R2, 0x18 ;  /* 0x0000000203027211 */ /* 0x002fe400078ec0ff */
[----:B------:R-:W-:Y:S02]  /*1b6b0*/  SHF.L.U32 R3, R8, 0x1f, RZ ;  /* 0x0000001f08037819 */ /* 0x000fe400000006ff */
[----:B------:R-:W-:-:S04]  /*1b6c0*/  LEA R2, R7, R2, 0x3 ;  /* 0x0000000207027211 */ /* 0x000fc800078e18ff */
[----:B------:R-:W1:Y:S02]  /*1b6d0*/  SYNCS.PHASECHK.TRANS64.TRYWAIT P0, [R2+URZ+0x34840], R3 ;  /* 0x03484003020075a7 */ /* 0x000e64000800017f */
[----:B-1----:R-:W-:Y:S05]  /*1b6e0*/  @!P0 BRA `(.L_x_720) ;  /* 0x0000002c00a48947 */ /* 0x002fea0003800000 */
.L_x_817:
        /* <DEDUP_REMOVED lines=11> */
.L_x_721:
        /* <DEDUP_REMOVED lines=37> */
.L_x_818:
        /* <DEDUP_REMOVED lines=10> */
.L_x_723:
[----:B------:R-:W2:Y:S02]  /*1ba90*/  LDL R3, [R1+0x18] ;  /* 0x0000180001037983 */ /* 0x000ea40000100800 */
[----:B--2---:R-:W-:-:S13]  /*1baa0*/  LOP3.LUT P0, RZ, R3, 0x40, RZ, 0xc0, !PT ;  /* 0x0000004003ff7812 */ /* 0x004fda000780c0ff */
[----:B------:R-:W-:Y:S05]  /*1bab0*/  @P0 BRA `(.L_x_724) ;  /* 0x0000000000040947 */ /* 0x000fea0003800000 */
[----:B------:R-:W-:Y:S01]  /*1bac0*/  BPT.TRAP 0x1 ;  /* 0x000000040000795c */ /* 0x000fe20000300000 */
.L_x_724:
        /* <DEDUP_REMOVED lines=30> */
.L_x_718:
[----:B------:R-:W-:Y:S05]  /*1bcb0*/  BSYNC B1 ;  /* 0x0000000000017941 */ /* 0x000fea0003800000 */
.L_x_717:
[----:B------:R-:W-:Y:S01]  /*1bcc0*/  IADD3 R3, R7, 0x1, RZ ;  /* 0x0000000107037810 */ /* 0x000fe20007ffe0ff */
[----:B------:R-:W-:Y:S03]  /*1bcd0*/  BSSY B1, `(.L_x_725) ;  /* 0x000007f000017945 */ /* 0x000fe60003800000 */
        /* <DEDUP_REMOVED lines=14> */
[----:B-1----:R-:W-:-:S13]  /*1bdc0*/  ISETP.NE.AND P0, PT, R11, 0x1, PT ;  /* 0x000000010b00780c */ /* 0x002fda0003f05270 */
[----:B------:R-:W1:Y:S02]  /*1bdd0*/  @P0 LDC.64 R2, c[0x0][0x420] ;  /* 0x00010800ff020b82 */ /* 0x000e640000000a00 */
[----:B-1----:R-:W-:Y:S01]  /*1bde0*/  @P0 IMAD.HI.U32 R10, R9, R2, RZ ;  /* 0x00000002090a0227 */ /* 0x002fe200078e00ff */
[----:B------:R-:W-:-:S04]  /*1bdf0*/  MOV R2, R9 ;  /* 0x0000000900027202 */ /* 0x000fc80000000f00 */
[----:B------:R-:W-:Y:S01]  /*1be00*/  @P0 SHF.R.U32.HI R2, RZ, R3, R10 ;  /* 0x00000003ff020219 */ /* 0x000fe2000001160a */
[----:B------:R-:W-:-:S04]  /*1be10*/  IMAD R10, R12, UR6, RZ ;  /* 0x000000060c0a7c24 */ /* 0x000fc8000f8e02ff */
[----:B------:R-:W-:Y:S02]  /*1be20*/  IMAD.MOV R3, RZ, RZ, -R2 ;  /* 0x000000ffff037224 */ /* 0x000fe400078e0a02 */
[----:B------:R-:W-:Y:S02]  /*1be30*/  IMAD R10, R0, UR7, R10 ;  /* 0x00000007000a7c24 */ /* 0x000fe4000f8e020a */
[----:B------:R-:W-:Y:S01]  /*1be40*/  IMAD R9, R11, R3, R9 ;  /* 0x000000030b097224 */ /* 0x000fe200078e0209 */
[----:B------:R-:W-:-:S03]  /*1be50*/  SHF.R.S32.HI R3, RZ, 0x1f, R2 ;  /* 0x0000001fff037819 */ /* 0x000fc60000011402 */
[----:B------:R-:W-:-:S05]  /*1be60*/  IMAD.WIDE.U32 R2, R0, UR6, R2 ;  /* 0x0000000600027c25 */ /* 0x000fca000f8e0002 */
[----:B------:R-:W-:Y:S02]  /*1be70*/  IADD3 R3, R10, R3, RZ ;  /* 0x000000030a037210 */ /* 0x000fe40007ffe0ff */
[----:B------:R-:W-:-:S04]  /*1be80*/  LEA R10, P0, R2, UR4, 0x2 ;  /* 0x00000004020a7c11 */ /* 0x000fc8000f8010ff */
[----:B------:R-:W-:-:S05]  /*1be90*/  LEA.HI.X R11, R2, UR5, R3, 0x2, P0 ;  /* 0x00000005020b7c11 */ /* 0x000fca00080f1403 */
[----:B------:R1:W5:Y:S04]  /*1bea0*/  LDG.E R10, desc[UR36][R10.64] ;  /* 0x000000240a0a7981 */ /* 0x000368000c1e1900 */
.L_x_727:
[----:B------:R-:W2:Y:S01]  /*1beb0*/  S2R R3, SR_CgaCtaId ;  /* 0x0000000000037919 */ /* 0x000ea20000008800 */
[----:B------:R-:W-:-:S04]  /*1bec0*/  MOV R2, 0x400 ;  /* 0x0000040000027802 */ /* 0x000fc80000000f00 */
[----:B--2---:R-:W-:Y:S02]  /*1bed0*/  LEA R2, R3, R2, 0x18 ;  /* 0x0000000203027211 */ /* 0x004fe400078ec0ff */
[----:B------:R-:W-:-:S03]  /*1bee0*/  SHF.L.U32 R3, R13, 0x1f, RZ ;  /* 0x0000001f0d037819 */ /* 0x000fc600000006ff */
[----:B------:R-:W-:-:S04]  /*1bef0*/  IMAD R2, R14, 0x8, R2 ;  /* 0x000000080e027824 */ /* 0x000fc800078e0202 */
[----:B------:R-:W2:Y:S02]  /*1bf00*/  SYNCS.PHASECHK.TRANS64.TRYWAIT P0, [R2+URZ+0x34840], R3 ;  /* 0x03484003020075a7 */ /* 0x000ea4000800017f */
[----:B--2---:R-:W-:Y:S05]  /*1bf10*/  @!P0 BRA `(.L_x_728) ;  /* 0x0000002400c08947 */ /* 0x004fea0003800000 */
.L_x_819:
[----:B-1----:R-:W1:Y:S02]  /*1bf20*/  S2R R11, SR_TID.X ;  /* 0x00000000000b7919 */ /* 0x002e640000002100 */
[----:B-1----:R-:W-:-:S04]  /*1bf30*/  LOP3.LUT R11, R11, 0x7f, RZ, 0xc0, !PT ;  /* 0x0000007f0b0b7812 */ /* 0x002fc800078ec0ff */
[----:B------:R-:W-:-:S13]  /*1bf40*/  ISETP.NE.AND P0, PT, R11, RZ, PT ;  /* 0x000000ff0b00720c */ /* 0x000fda0003f05270 */
[----:B------:R-:W-:Y:S05]  /*1bf50*/  @P0 BRA `(.L_x_729) ;  /* 0x00000000001c0947 */ /* 0x000fea0003800000 */
[----:B------:R-:W1:Y:S01]  /*1bf60*/  S2R R11, SR_TID.X ;  /* 0x00000000000b7919 */ /* 0x000e620000002100 */
[----:B--2---:R-:W-:-:S04]  /*1bf70*/  MOV R3, 0xc000 ;  /* 0x0000c00000037802 */ /* 0x004fc80000000f00 */
[----:B------:R3:W-:Y:S01]  /*1bf80*/  SYNCS.ARRIVE.TRANS64 RZ, [R2+URZ+0x34830], R3 ;  /* 0x0348300302ff79a7 */ /* 0x0007e2000800003f */
[----:B-1----:R-:W-:-:S04]  /*1bf90*/  LOP3.LUT R11, R11, 0x1f, RZ, 0xc0, !PT ;  /* 0x0000001f0b0b7812 */ /* 0x002fc800078ec0ff */
[----:B------:R-:W-:-:S13]  /*1bfa0*/  ISETP.NE.AND P1, PT, R11, RZ, PT ;  /* 0x000000ff0b00720c */ /* 0x000fda0003f25270 */
[----:B---3--:R-:W-:Y:S05]  /*1bfb0*/  @!P1 BRA `(.L_x_729) ;  /* 0x0000000000049947 */ /* 0x008fea0003800000 */
[----:B------:R-:W-:Y:S01]  /*1bfc0*/  BPT.TRAP 0x1 ;  /* 0x000000040000795c */ /* 0x000fe20000300000 */
.L_x_729:
[----:B0-----:R-:W3:Y:S04]  /*1bfd0*/  LDL R14, [R1] ;  /* 0x00000000010e7983 */ /* 0x001ee80000100800 */
[----:B------:R-:W4:Y:S01]  /*1bfe0*/  LDL R13, [R1+0x8] ;  /* 0x00000800010d7983 */ /* 0x000f220000100800 */
[----:B--2---:R-:W-:Y:S01]  /*1bff0*/  MOV R3, 0x400 ;  /* 0x0000040000037802 */ /* 0x004fe20000000f00 */
[----:B------:R-:W-:Y:S01]  /*1c000*/  UIADD3 UR4, UP0, UR38, 0x370, URZ ;  /* 0x0000037026047890 */ /* 0x000fe2000ff1e03f */
[----:B------:R-:W-:Y:S01]  /*1c010*/  R2UR UR9, R2 ;  /* 0x00000000020972ca */ /* 0x000fe200000e0000 */
[----:B------:R-:W0:Y:S01]  /*1c020*/  S2R R11, SR_CgaCtaId ;  /* 0x00000000000b7919 */ /* 0x000e220000008800 */
[----:B------:R-:W-:Y:S01]  /*1c030*/  R2UR UR11, R9 ;  /* 0x00000000090b72ca */ /* 0x000fe200000e0000 */
[----:B------:R-:W-:Y:S01]  /*1c040*/  UMOV UR10, URZ ;  /* 0x0000003f000a7c82 */ /* 0x000fe20008000000 */
[----:B------:R-:W-:Y:S01]  /*1c050*/  R2UR UR12, R4 ;  /* 0x00000000040c72ca */ /* 0x000fe200000e0000 */
[----:B------:R-:W-:Y:S01]  /*1c060*/  UMOV UR6, 0x0 ;  /* 0x0000000000067882 */ /* 0x000fe20000000000 */
[----:B-----5:R-:W-:Y:S01]  /*1c070*/  R2UR UR13, R10 ;  /* 0x000000000a0d72ca */ /* 0x020fe200000e0000 */
[----:B------:R-:W-:Y:S01]  /*1c080*/  UMOV UR7, 0x14f00000 ;  /* 0x14f0000000077882 */ /* 0x000fe20000000000 */
[----:B------:R-:W-:Y:S01]  /*1c090*/  UMOV UR18, 0x40 ;  /* 0x0000004000127882 */ /* 0x000fe20000000000 */
[----:B------:R-:W-:Y:S01]  /*1c0a0*/  UMOV UR17, 0x80 ;  /* 0x0000008000117882 */ /* 0x000fe20000000000 */
[----:B------:R-:W-:-:S03]  /*1c0b0*/  SHF.L.U32 R8, R8, 0x1f, RZ ;  /* 0x0000001f08087819 */ /* 0x000fc600000006ff */
[----:B------:R-:W-:Y:S01]  /*1c0c0*/  UIADD3 UR9, UR9, 0x34830, URZ ;  /* 0x0003483009097890 */ /* 0x000fe2000fffe03f */
[----:B0-----:R-:W-:-:S05]  /*1c0d0*/  LEA R3, R11, R3, 0x18 ;  /* 0x000000030b037211 */ /* 0x001fca00078ec0ff */
[----:B---3--:R-:W-:Y:S01]  /*1c0e0*/  IMAD R2, R14, 0xc000, R3 ;  /* 0x0000c0000e027824 */ /* 0x008fe200078e0203 */
[----:B----4-:R-:W-:-:S04]  /*1c0f0*/  R2UR UR5, R13 ;  /* 0x000000000d0572ca */ /* 0x010fc800000e0000 */
[----:B------:R-:W-:Y:S01]  /*1c100*/  R2UR UR8, R2 ;  /* 0x00000000020872ca */ /* 0x000fe200000e0000 */
[----:B------:R-:W-:-:S08]  /*1c110*/  IMAD R2, R7, 0x8, R3 ;  /* 0x0000000807027824 */ /* 0x000fd000078e0203 */
[----:B------:R-:W-:-:S04]  /*1c120*/  ULEA UR11, UR11, UR5, 0x7 ;  /* 0x000000050b0b7291 */ /* 0x000fc8000f8e383f */
[----:B------:R-:W-:Y:S02]  /*1c130*/  UIADD3 UR14, UR8, 0x1c400, URZ ;  /* 0x0001c400080e7890 */ /* 0x000fe4000fffe03f */
[----:B------:R-:W-:Y:S02]  /*1c140*/  UIADD3.X UR5, URZ, UR39, URZ, UP0, !UPT ;  /* 0x000000273f057290 */ /* 0x000fe400087fe43f */
[----:B------:R-:W-:Y:S02]  /*1c150*/  UIADD3 UR15, UR8, 0x20400, URZ ;  /* 0x00020400080f7890 */ /* 0x000fe4000fffe03f */
[----:B------:R-:W-:-:S03]  /*1c160*/  UIADD3 UR16, UR8, 0x24400, URZ ;  /* 0x0002440008107890 */ /* 0x000fc6000fffe03f */
[----:B------:R-:W-:Y:S02]  /*1c170*/  UMOV UR8, UR14 ;  /* 0x0000000e00087c82 */ /* 0x000fe40008000000 */
[----:B------:R0:W-:Y:S02]  /*1c180*/  UTMALDG.4D [UR8], [UR4], desc[UR6] ;  /* 0x00000608040075b4 */ /* 0x0001e40008019000 */
        /* <DEDUP_REMOVED lines=8> */
.L_x_820:
[----:B------:R-:W2:Y:S01]  /*1c210*/  LDL R11, [R1+0x28] ;  /* 0x00002800010b7983 */ /* 0x000ea20000100800 */
[----:B------:R-:W1:Y:S02]  /*1c220*/  S2R R3, SR_TID.X ;  /* 0x0000000000037919 */ /* 0x000e640000002100 */
[----:B-1----:R-:W-:-:S04]  /*1c230*/  LOP3.LUT R3, R3, 0x7f, RZ, 0xc0, !PT ;  /* 0x0000007f03037812 */ /* 0x002fc800078ec0ff */
[----:B------:R-:W-:-:S13]  /*1c240*/  ISETP.NE.AND P0, PT, R3, RZ, PT ;  /* 0x000000ff0300720c */ /* 0x000fda0003f05270 */
[----:B------:R-:W-:-:S04]  /*1c250*/  @!P0 MOV R3, 0x8000 ;  /* 0x0000800000038802 */ /* 0x000fc80000000f00 */
[----:B------:R2:W-:Y:S02]  /*1c260*/  @!P0 SYNCS.ARRIVE.TRANS64 RZ, [R2+URZ+0x34850], R3 ;  /* 0x0348500302ff89a7 */ /* 0x0005e4000800003f */
[----:B--2---:R-:W-:-:S04]  /*1c270*/  PRMT R3, R11, 0x9910, RZ ;  /* 0x000099100b037816 */ /* 0x004fc800000000ff */
[----:B------:R-:W-:-:S13]  /*1c280*/  ISETP.NE.AND P0, PT, R3, 0x2, PT ;  /* 0x000000020300780c */ /* 0x000fda0003f05270 */
[----:B------:R-:W-:Y:S05]  /*1c290*/  @P0 BRA `(.L_x_731) ;  /* 0x0000000000040947 */ /* 0x000fea0003800000 */
[----:B------:R-:W-:Y:S01]  /*1c2a0*/  BPT.TRAP 0x1 ;  /* 0x000000040000795c */ /* 0x000fe20000300000 */
.L_x_731:
[----:B------:R-:W2:Y:S02]  /*1c2b0*/  LDL R3, [R1+0x18] ;  /* 0x0000180001037983 */ /* 0x000ea40000100800 */
[----:B--2---:R-:W-:-:S13]  /*1c2c0*/  LOP3.LUT P0, RZ, R3, 0x40, RZ, 0xc0, !PT ;  /* 0x0000004003ff7812 */ /* 0x004fda000780c0ff */
[----:B------:R-:W-:Y:S05]  /*1c2d0*/  @P0 BRA `(.L_x_732) ;  /* 0x0000000000040947 */ /* 0x000fea0003800000 */
[----:B------:R-:W-:Y:S01]  /*1c2e0*/  BPT.TRAP 0x1 ;  /* 0x000000040000795c */ /* 0x000fe20000300000 */
.L_x_732:
[----:B------:R-:W2:Y:S01]  /*1c2f0*/  LDL.LU R13, [R1+0x10] ;  /* 0x00001000010d7983 */ /* 0x000ea20000300800 */
[----:B0-----:R-:W-:-:S03]  /*1c300*/  MOV R8, 0x400 ;  /* 0x0000040000087802 */ /* 0x001fc60000000f00 */
[----:B------:R-:W3:Y:S01]  /*1c310*/  LDL R3, [R1+0x8] ;  /* 0x0000080001037983 */ /* 0x000ee20000100800 */
[----:B------:R-:W0:Y:S01]  /*1c320*/  S2R R11, SR_CgaCtaId ;  /* 0x00000000000b7919 */ /* 0x000e220000008800 */
[----:B------:R-:W-:Y:S01]  /*1c330*/  R2UR UR9, R2 ;  /* 0x00000000020972ca */ /* 0x000fe200000e0000 */
[----:B------:R-:W-:Y:S01]  /*1c340*/  UIADD3 UR4, UP0, UR38, 0x470, URZ ;  /* 0x0000047026047890 */ /* 0x000fe2000ff1e03f */
[----:B------:R-:W-:Y:S02]  /*1c350*/  R2UR UR13, R5 ;  /* 0x00000000050d72ca */ /* 0x000fe400000e0000 */
[----:B------:R-:W-:Y:S02]  /*1c360*/  R2UR UR12, R4 ;  /* 0x00000000040c72ca */ /* 0x000fe400000e0000 */
        /* <DEDUP_REMOVED lines=11> */
[----:B------:R-:W-:Y:S02]  /*1c420*/  MOV R5, R10 ;  /* 0x0000000a00057202 */ /* 0x000fe40000000f00 */
        /* <DEDUP_REMOVED lines=9> */
.L_x_726:
[----:B------:R-:W-:Y:S05]  /*1c4c0*/  BSYNC B1 ;  /* 0x0000000000017941 */ /* 0x000fea0003800000 */
.L_x_725:
[C---:B------:R-:W-:Y:S01]  /*1c4d0*/  ISETP.GT.AND P0, PT, R6.reuse, 0x1, PT ;  /* 0x000000010600780c */ /* 0x040fe20003f04270 */
[----:B------:R-:W-:-:S12]  /*1c4e0*/  VIADD R6, R6, 0xfffffffe ;  /* 0xfffffffe06067836 */ /* 0x000fd80000000000 */
[----:B------:R-:W-:Y:S05]  /*1c4f0*/  @P0 BRA `(.L_x_733) ;  /* 0xffffffec00e00947 */ /* 0x000fea000383ffff */
.L_x_706:
[----:B------:R-:W-:Y:S05]  /*1c500*/  BSYNC B0 ;  /* 0x0000000000007941 */ /* 0x000fea0003800000 */
.L_x_705:
[----:B------:R-:W1:Y:S01]  /*1c510*/  S2R R2, SR_TID.X ;  /* 0x0000000000027919 */ /* 0x000e620000002100 */
[----:B------:R-:W-:Y:S01]  /*1c520*/  BSSY B0, `(.L_x_734) ;  /* 0x0000010000007945 */ /* 0x000fe20003800000 */
[----:B-1----:R-:W-:-:S04]  /*1c530*/  LOP3.LUT R2, R2, 0x1f, RZ, 0xc0, !PT ;  /* 0x0000001f02027812 */ /* 0x002fc800078ec0ff */
[----:B------:R-:W-:-:S13]  /*1c540*/  ISETP.NE.AND P0, PT, R2, RZ, PT ;  /* 0x000000ff0200720c */ /* 0x000fda0003f05270 */
[----:B------:R-:W-:Y:S05]  /*1c550*/  @P0 BRA `(.L_x_735) ;  /* 0x0000000000300947 */ /* 0x000fea0003800000 */
[----:B------:R-:W1:Y:S01]  /*1c560*/  S2R R3, SR_LANEID ;  /* 0x0000000000037919 */ /* 0x000e620000000000 */
[----:B------:R-:W-:Y:S02]  /*1c570*/  VOTEU.ANY UR4, UPT, PT ;  /* 0x0000000000047886 */ /* 0x000fe400038e0100 */
[----:B------:R-:W1:Y:S08]  /*1c580*/  FLO.U32 R0, UR4 ;  /* 0x0000000400007d00 */ /* 0x000e7000080e0000 */
[----:B------:R-:W2:Y:S01]  /*1c590*/  POPC R7, UR4 ;  /* 0x0000000400077d09 */ /* 0x000ea20008000000 */
[----:B-1----:R-:W-:-:S02]  /*1c5a0*/  ISETP.EQ.U32.AND P0, PT, R0, R3, PT ;  /* 0x000000030000720c */ /* 0x002fc40003f02070 */
[----:B------:R-:W2:Y:S11]  /*1c5b0*/  LDC.64 R2, c[0x0][0xc38] ;  /* 0x00030e00ff027b82 */ /* 0x000eb60000000a00 */
[----:B--2---:R-:W2:Y:S01]  /*1c5c0*/  @P0 ATOMG.E.ADD.STRONG.GPU PT, R3, desc[UR36][R2.64], R7 ;  /* 0x00000007020309a8 */ /* 0x004ea200081ee1e4 */
[----:B------:R-:W1:Y:S02]  /*1c5d0*/  S2R R6, SR_LTMASK ;  /* 0x0000000000067919 */ /* 0x000e640000003900 */
[----:B-1----:R-:W-:-:S04]  /*1c5e0*/  LOP3.LUT R6, R6, UR4, RZ, 0xc0, !PT ;  /* 0x0000000406067c12 */ /* 0x002fc8000f8ec0ff */
[----:B------:R-:W1:Y:S01]  /*1c5f0*/  POPC R9, R6 ;  /* 0x0000000600097309 */ /* 0x000e620000000000 */
[----:B--2---:R-:W1:Y:S02]  /*1c600*/  SHFL.IDX PT, R0, R3, R0, 0x1f ;  /* 0x00001f0003007589 */ /* 0x004e6400000e0000 */
[----:B-1----:R-:W-:-:S07]  /*1c610*/  IADD3 R16, R0, UR40, R9 ;  /* 0x0000002800107c10 */ /* 0x002fce000fffe009 */
.L_x_735:
[----:B------:R-:W-:Y:S05]  /*1c620*/  BSYNC B0 ;  /* 0x0000000000007941 */ /* 0x000fea0003800000 */
.L_x_734:
[----:B------:R-:W-:Y:S04]  /*1c630*/  BSSY B0, `(.L_x_736) ;  /* 0x0000035000007945 */ /* 0x000fe80003800000 */
[----:B------:R-:W-:Y:S05]  /*1c640*/  @!P6 BRA `(.L_x_737) ;  /* 0x0000000000cce947 */ /* 0x000fea0003800000 */
[----:B------:R-:W2:Y:S01]  /*1c650*/  LDL R0, [R1] ;  /* 0x0000000001007983 */ /* 0x000ea20000100800 */
[----:B------:R-:W-:-:S03]  /*1c660*/  MOV R3, 0x400 ;  /* 0x0000040000037802 */ /* 0x000fc60000000f00 */
[----:B------:R-:W3:Y:S01]  /*1c670*/  LDL R2, [R1+0xc] ;  /* 0x00000c0001027983 */ /* 0x000ee20000100800 */
[----:B------:R-:W1:Y:S02]  /*1c680*/  S2R R6, SR_CgaCtaId ;  /* 0x0000000000067919 */ /* 0x000e640000008800 */
[----:B-1----:R-:W-:-:S04]  /*1c690*/  LEA R3, R6, R3, 0x18 ;  /* 0x0000000306037211 */ /* 0x002fc800078ec0ff */
[----:B--2---:R-:W-:Y:S02]  /*1c6a0*/  LEA R0, R0, R3, 0x3 ;  /* 0x0000000300007211 */ /* 0x004fe400078e18ff */
[----:B---3--:R-:W-:-:S04]  /*1c6b0*/  SHF.L.U32 R3, R2, 0x1f, RZ ;  /* 0x0000001f02037819 */ /* 0x008fc800000006ff */
[----:B------:R-:W1:Y:S02]  /*1c6c0*/  SYNCS.PHASECHK.TRANS64.TRYWAIT P0, [R0+URZ+0x34860], R3 ;  /* 0x03486003000075a7 */ /* 0x000e64000800017f */
[----:B-1----:R-:W-:Y:S05]  /*1c6d0*/  @!P0 BRA `(.L_x_738) ;  /* 0x0000001c00f88947 */ /* 0x002fea0003800000 */
.L_x_821:
[----:B------:R-:W2:Y:S01]  /*1c6e0*/  LDL R2, [R1+0x28] ;  /* 0x0000280001027983 */ /* 0x000ea20000100800 */
[----:B------:R-:W3:Y:S02]  /*1c6f0*/  S2R R6, SR_TID.X ;  /* 0x0000000000067919 */ /* 0x000ee40000002100 */
[----:B---3--:R-:W-:-:S04]  /*1c700*/  LOP3.LUT R6, R6, 0x7f, RZ, 0xc0, !PT ;  /* 0x0000007f06067812 */ /* 0x008fc800078ec0ff */
[----:B------:R-:W-:-:S13]  /*1c710*/  ISETP.NE.AND P0, PT, R6, RZ, PT ;  /* 0x000000ff0600720c */ /* 0x000fda0003f05270 */
[----:B-1----:R-:W-:-:S04]  /*1c720*/  @!P0 IMAD.MOV.U32 R3, RZ, RZ, 0x8000 ;  /* 0x00008000ff038424 */ /* 0x002fc800078e00ff */
[----:B------:R1:W-:Y:S01]  /*1c730*/  @!P0 SYNCS.ARRIVE.TRANS64 RZ, [R0+URZ+0x34850], R3 ;  /* 0x0348500300ff89a7 */ /* 0x0003e2000800003f */
[----:B--2---:R-:W-:-:S04]  /*1c740*/  PRMT R2, R2, 0x9910, RZ ;  /* 0x0000991002027816 */ /* 0x004fc800000000ff */
[----:B------:R-:W-:-:S13]  /*1c750*/  ISETP.NE.AND P0, PT, R2, 0x2, PT ;  /* 0x000000020200780c */ /* 0x000fda0003f05270 */
[----:B-1----:R-:W-:Y:S05]  /*1c760*/  @P0 BRA `(.L_x_739) ;  /* 0x0000000000040947 */ /* 0x002fea0003800000 */
[----:B------:R-:W-:Y:S01]  /*1c770*/  BPT.TRAP 0x1 ;  /* 0x000000040000795c */ /* 0x000fe20000300000 */
.L_x_739:
[----:B------:R-:W2:Y:S02]  /*1c780*/  LDL R2, [R1+0x18] ;  /* 0x0000180001027983 */ /* 0x000ea40000100800 */
[----:B--2---:R-:W-:-:S13]  /*1c790*/  LOP3.LUT P0, RZ, R2, 0x40, RZ, 0xc0, !PT ;  /* 0x0000004002ff7812 */ /* 0x004fda000780c0ff */
[----:B------:R-:W-:Y:S05]  /*1c7a0*/  @P0 BRA `(.L_x_740) ;  /* 0x0000000000040947 */ /* 0x000fea0003800000 */
[----:B------:R-:W-:Y:S01]  /*1c7b0*/  BPT.TRAP 0x1 ;  /* 0x000000040000795c */ /* 0x000fe20000300000 */
.L_x_740:
[----:B------:R-:W2:Y:S01]  /*1c7c0*/  LDL.LU R8, [R1+0x8] ;  /* 0x0000080001087983 */ /* 0x000ea20000300800 */
[----:B------:R-:W-:-:S03]  /*1c7d0*/  MOV R6, 0x400 ;  /* 0x0000040000067802 */ /* 0x000fc60000000f00 */
[----:B------:R-:W3:Y:S04]  /*1c7e0*/  LDL R2, [R1] ;  /* 0x0000000001027983 */ /* 0x000ee80000100800 */
        /* <DEDUP_REMOVED lines=11> */
[----:B--2---:R-:W-:Y:S02]  /*1c8a0*/  R2UR UR5, R8 ;  /* 0x00000000080572ca */ /* 0x004fe400000e0000 */
[----:B---3--:R-:W-:Y:S02]  /*1c8b0*/  LEA R2, R2, R6, 0xf ;  /* 0x0000000602027211 */ /* 0x008fe400078e78ff */
[----:B----4-:R-:W-:Y:S02]  /*1c8c0*/  R2UR UR11, R3 ;  /* 0x00000000030b72ca */ /* 0x010fe400000e0000 */
        /* <DEDUP_REMOVED lines=11> */
.L_x_737:
[----:B------:R-:W-:Y:S05]  /*1c980*/  BSYNC B0 ;  /* 0x0000000000007941 */ /* 0x000fea0003800000 */
.L_x_736:
        /* <DEDUP_REMOVED lines=9> */
.L_x_690:
[----:B------:R-:W-:Y:S05]  /*1ca20*/  BSYNC B6 ;  /* 0x0000000000067941 */ /* 0x000fea0003800000 */
.L_x_688:
[----:B------:R-:W-:-:S03]  /*1ca30*/  UMOV UR4, 0xffffffff ;  /* 0xffffffff00047882 */ /* 0x000fc60000000000 */
[----:B------:R-:W-:Y:S05]  /*1ca40*/  BRA.DIV UR4, `(.L_x_741) ;  /* 0x0000001e04307947 */ /* 0x000fea000b800000 */
[----:B------:R2:W3:Y:S04]  /*1ca50*/  SHFL.IDX PT, R4, R16, RZ, 0x1f ;  /* 0x00001fff10047589 */ /* 0x0004e800000e0000 */
[----:B------:R2:W4:Y:S02]  /*1ca60*/  SHFL.IDX PT, R5, R16, 0x1, 0x1f ;  /* 0x00201f0010057f89 */ /* 0x00052400000e0000 */
.L_x_825:
[----:B0----5:R-:W0:Y:S01]  /*1ca70*/  S2R R8, SR_TID.X ;  /* 0x0000000000087919 */ /* 0x021e220000002100 */
[----:B------:R-:W-:Y:S01]  /*1ca80*/  ULDC UR4, c[0x0][0xc14] ;  /* 0x0003050000047ab9 */ /* 0x000fe20000000800 */
[----:B------:R-:W-:Y:S01]  /*1ca90*/  BSSY B0, `(.L_x_742) ;  /* 0x000000b000007945 */ /* 0x000fe20003800000 */
[----:B-1----:R-:W-:Y:S01]  /*1caa0*/  IMAD.U32 R0, RZ, RZ, UR4 ;  /* 0x00000004ff007e24 */ /* 0x002fe2000f8e00ff */
[----:B------:R-:W-:Y:S02]  /*1cab0*/  MOV R2, RZ ;  /* 0x000000ff00027202 */ /* 0x000fe40000000f00 */
[----:B0-----:R-:W-:-:S04]  /*1cac0*/  LOP3.LUT R8, R8, 0x1f, RZ, 0xc0, !PT ;  /* 0x0000001f08087812 */ /* 0x001fc800078ec0ff */
[C---:B------:R-:W-:Y:S02]  /*1cad0*/  ISETP.NE.AND P0, PT, R8.reuse, 0x1f, PT ;  /* 0x0000001f0800780c */ /* 0x040fe40003f05270 */
[----:B------:R-:W-:-:S04]  /*1cae0*/  IADD3 R7, R8, R19, RZ ;  /* 0x0000001308077210 */ /* 0x000fc80007ffe0ff */
[----:B------:R-:W-:-:S13]  /*1caf0*/  ISETP.GE.OR P0, PT, R7, R0, !P0 ;  /* 0x000000000700720c */ /* 0x000fda0004706670 */
[----:B------:R-:W-:Y:S05]  /*1cb00*/  @P0 BRA `(.L_x_743) ;  /* 0x00000000000c0947 */ /* 0x000fea0003800000 */
[----:B------:R-:W0:Y:S02]  /*1cb10*/  LDC.64 R2, c[0x0][0xc58] ;  /* 0x00031600ff027b82 */ /* 0x000e240000000a00 */
[----:B0-----:R-:W-:-:S06]  /*1cb20*/  IMAD.WIDE R2, R7, 0x4, R2 ;  /* 0x0000000407027825 */ /* 0x001fcc00078e0202 */
[----:B------:R0:W5:Y:S02]  /*1cb30*/  LDG.E R2, desc[UR36][R2.64] ;  /* 0x0000002402027981 */ /* 0x000164000c1e1900 */
.L_x_743:
[----:B------:R-:W-:Y:S05]  /*1cb40*/  BSYNC B0 ;  /* 0x0000000000007941 */ /* 0x000fea0003800000 */
.L_x_742:
[----:B------:R-:W-:-:S03]  /*1cb50*/  UMOV UR4, 0xffffffff ;  /* 0xffffffff00047882 */ /* 0x000fc60000000000 */
[----:B------:R-:W-:Y:S05]  /*1cb60*/  BRA.DIV UR4, `(.L_x_744) ;  /* 0x0000001e04347947 */ /* 0x000fea000b800000 */
[----:B-----5:R-:W0:Y:S01]  /*1cb70*/  SHFL.UP PT, R14, R2, 0x1, RZ ;  /* 0x04200000020e7989 */ /* 0x020e2200000e00ff */
[C---:B------:R-:W-:Y:S02]  /*1cb80*/  ISETP.NE.AND P0, PT, R8.reuse, RZ, PT ;  /* 0x000000ff0800720c */ /* 0x040fe40003f05270 */
[----:B------:R-:W-:Y:S02]  /*1cb90*/  ISETP.GE.U32.AND P1, PT, R8, 0x2, PT ;  /* 0x000000020800780c */ /* 0x000fe40003f26070 */
        /* <DEDUP_REMOVED lines=12> */
[----:B0-----:R-:W-:-:S04]  /*1cc60*/  SEL R14, R14, RZ, P1 ;  /* 0x000000ff0e0e7207 */ /* 0x001fc80000800000 */
[----:B------:R-:W-:-:S05]  /*1cc70*/  IADD3 R3, R3, R14, RZ ;  /* 0x0000000e03037210 */ /* 0x000fca0007ffe0ff */
[----:B------:R-:W0:Y:S02]  /*1cc80*/  SHFL.UP PT, R14, R3, 0x10, RZ ;  /* 0x06000000030e7989 */ /* 0x000e2400000e00ff */
[----:B0-----:R-:W-:-:S05]  /*1cc90*/  SEL R6, R14, RZ, P0 ;  /* 0x000000ff0e067207 */ /* 0x001fca0000000000 */
[----:B------:R-:W-:-:S05]  /*1cca0*/  IMAD.IADD R6, R3, 0x1, R6 ;  /* 0x0000000103067824 */ /* 0x000fca00078e0206 */
[----:B------:R0:W1:Y:S02]  /*1ccb0*/  SHFL.IDX PT, R14, R6, 0x1f, 0x1f ;  /* 0x03e01f00060e7f89 */ /* 0x00006400000e0000 */
.L_x_833:
[----:B------:R-:W-:Y:S02]  /*1ccc0*/  ULDC UR4, c[0x0][0xc10] ;  /* 0x0003040000047ab9 */ /* 0x000fe40000000800 */
[----:B--2---:R-:W-:-:S05]  /*1ccd0*/  MOV R16, UR4 ;  /* 0x0000000400107c02 */ /* 0x004fca0008000f00 */
[----:B-1----:R-:W-:-:S04]  /*1cce0*/  IMAD R7, R14, R16, RZ ;  /* 0x000000100e077224 */ /* 0x002fc800078e02ff */
[----:B----4-:R-:W-:-:S05]  /*1ccf0*/  IMAD.IADD R5, R5, 0x1, R7 ;  /* 0x0000000105057824 */ /* 0x010fca00078e0207 */
[----:B---3--:R-:W-:-:S13]  /*1cd00*/  ISETP.GT.AND P0, PT, R5, R4, PT ;  /* 0x000000040500720c */ /* 0x008fda0003f04270 */
[----:B------:R-:W-:Y:S05]  /*1cd10*/  @P0 BRA `(.L_x_745) ;  /* 0x0000000000b40947 */ /* 0x000fea0003800000 */
[----:B------:R-:W1:Y:S02]  /*1cd20*/  LDC R0, c[0x0][0xc14] ;  /* 0x00030500ff007b82 */ /* 0x000e640000000800 */
.L_x_750:
[----:B------:R-:W-:-:S04]  /*1cd30*/  IADD3 R19, R19, 0x1f, RZ ;  /* 0x0000001f13137810 */ /* 0x000fc80007ffe0ff */
[----:B-1----:R-:W-:-:S13]  /*1cd40*/  ISETP.GE.AND P0, PT, R19, R0, PT ;  /* 0x000000001300720c */ /* 0x002fda0003f06270 */
[----:B------:R-:W-:Y:S05]  /*1cd50*/  @P0 BRA `(.L_x_746) ;  /* 0x00000004005c0947 */ /* 0x000fea0003800000 */
[----:B------:R-:W1:Y:S01]  /*1cd60*/  S2R R8, SR_TID.X ;  /* 0x0000000000087919 */ /* 0x000e620000002100 */
[----:B------:R-:W-:Y:S01]  /*1cd70*/  BSSY B0, `(.L_x_747) ;  /* 0x000000a000007945 */ /* 0x000fe20003800000 */
[----:B------:R-:W-:Y:S02]  /*1cd80*/  MOV R2, RZ ;  /* 0x000000ff00027202 */ /* 0x000fe40000000f00 */
[----:B-1----:R-:W-:-:S04]  /*1cd90*/  LOP3.LUT R8, R8, 0x1f, RZ, 0xc0, !PT ;  /* 0x0000001f08087812 */ /* 0x002fc800078ec0ff */
[C---:B------:R-:W-:Y:S01]  /*1cda0*/  ISETP.NE.AND P1, PT, R8.reuse, 0x1f, PT ;  /* 0x0000001f0800780c */ /* 0x040fe20003f25270 */
[----:B------:R-:W-:-:S05]  /*1cdb0*/  IMAD.IADD R7, R8, 0x1, R19 ;  /* 0x0000000108077824 */ /* 0x000fca00078e0213 */
[----:B------:R-:W-:-:S13]  /*1cdc0*/  ISETP.GE.OR P0, PT, R7, R0, !P1 ;  /* 0x000000000700720c */ /* 0x000fda0004f06670 */
[----:B------:R-:W-:Y:S05]  /*1cdd0*/  @P0 BRA `(.L_x_748) ;  /* 0x00000000000c0947 */ /* 0x000fea0003800000 */
[----:B------:R-:W1:Y:S02]  /*1cde0*/  LDC.64 R2, c[0x0][0xc58] ;  /* 0x00031600ff027b82 */ /* 0x000e640000000a00 */
[----:B-1----:R-:W-:-:S06]  /*1cdf0*/  IMAD.WIDE R2, R7, 0x4, R2 ;  /* 0x0000000407027825 */ /* 0x002fcc00078e0202 */
[----:B------:R1:W5:Y:S02]  /*1ce00*/  LDG.E R2, desc[UR36][R2.64] ;  /* 0x0000002402027981 */ /* 0x000364000c1e1900 */
.L_x_748:
[----:B------:R-:W-:Y:S05]  /*1ce10*/  BSYNC B0 ;  /* 0x0000000000007941 */ /* 0x000fea0003800000 */
.L_x_747:
        /* <DEDUP_REMOVED lines=8> */
[----:B------:R-:W1:Y:S02]  /*1cea0*/  SHFL.UP PT, R14, R3, 0x2, RZ ;  /* 0x04400000030e7989 */ /* 0x000e6400000e00ff */
[----:B-1----:R-:W-:Y:S02]  /*1ceb0*/  SEL R14, R14, RZ, P1 ;  /* 0x000000ff0e0e7207 */ /* 0x002fe40000800000 */
[----:B------:R-:W-:Y:S02]  /*1cec0*/  ISETP.GE.U32.AND P1, PT, R8, 0x8, PT ;  /* 0x000000080800780c */ /* 0x000fe40003f26070 */
[----:B------:R-:W-:-:S05]  /*1ced0*/  IADD3 R3, R3, R14, RZ ;  /* 0x0000000e03037210 */ /* 0x000fca0007ffe0ff */
[----:B------:R-:W1:Y:S02]  /*1cee0*/  SHFL.UP PT, R14, R3, 0x4, RZ ;  /* 0x04800000030e7989 */ /* 0x000e6400000e00ff */
[----:B-1----:R-:W-:Y:S02]  /*1cef0*/  SEL R14, R14, RZ, P0 ;  /* 0x000000ff0e0e7207 */ /* 0x002fe40000000000 */
[----:B------:R-:W-:-:S03]  /*1cf00*/  ISETP.GE.U32.AND P0, PT, R8, 0x10, PT ;  /* 0x000000100800780c */ /* 0x000fc60003f06070 */
[----:B------:R-:W-:-:S05]  /*1cf10*/  IMAD.IADD R3, R3, 0x1, R14 ;  /* 0x0000000103037824 */ /* 0x000fca00078e020e */
[----:B------:R-:W1:Y:S02]  /*1cf20*/  SHFL.UP PT, R14, R3, 0x8, RZ ;  /* 0x05000000030e7989 */ /* 0x000e6400000e00ff */
[----:B-1----:R-:W-:-:S04]  /*1cf30*/  SEL R14, R14, RZ, P1 ;  /* 0x000000ff0e0e7207 */ /* 0x002fc80000800000 */
[----:B------:R-:W-:-:S05]  /*1cf40*/  IADD3 R3, R3, R14, RZ ;  /* 0x0000000e03037210 */ /* 0x000fca0007ffe0ff */
[----:B------:R-:W0:Y:S02]  /*1cf50*/  SHFL.UP PT, R14, R3, 0x10, RZ ;  /* 0x06000000030e7989 */ /* 0x000e2400000e00ff */
[----:B0-----:R-:W-:-:S05]  /*1cf60*/  SEL R6, R14, RZ, P0 ;  /* 0x000000ff0e067207 */ /* 0x001fca0000000000 */
[----:B------:R-:W-:-:S05]  /*1cf70*/  IMAD.IADD R6, R3, 0x1, R6 ;  /* 0x0000000103067824 */ /* 0x000fca00078e0206 */
[----:B------:R0:W1:Y:S02]  /*1cf80*/  SHFL.IDX PT, R14, R6, 0x1f, 0x1f ;  /* 0x03e01f00060e7f89 */ /* 0x00006400000e0000 */
.L_x_841:
[----:B------:R-:W-:Y:S02]  /*1cf90*/  ULDC UR4, c[0x0][0xc10] ;  /* 0x0003040000047ab9 */ /* 0x000fe40000000800 */
[----:B------:R-:W-:-:S05]  /*1cfa0*/  MOV R16, UR4 ;  /* 0x0000000400107c02 */ /* 0x000fca0008000f00 */
[----:B-1----:R-:W-:-:S04]  /*1cfb0*/  IMAD R7, R14, R16, RZ ;  /* 0x000000100e077224 */ /* 0x002fc800078e02ff */
[----:B------:R-:W-:-:S05]  /*1cfc0*/  IMAD.IADD R5, R7, 0x1, R5 ;  /* 0x0000000107057824 */ /* 0x000fca00078e0205 */
[----:B------:R-:W-:-:S13]  /*1cfd0*/  ISETP.GT.AND P0, PT, R5, R4, PT ;  /* 0x000000040500720c */ /* 0x000fda0003f04270 */
[----:B------:R-:W-:Y:S05]  /*1cfe0*/  @!P0 BRA `(.L_x_750) ;  /* 0xfffffffc00508947 */ /* 0x000fea000383ffff */
.L_x_745:
[----:B------:R-:W-:Y:S01]  /*1cff0*/  IADD3 R7, -R7, R5, RZ ;  /* 0x0000000507077210 */ /* 0x000fe20007ffe1ff */
[----:B------:R-:W-:-:S04]  /*1d000*/  UMOV UR4, 0xffffffff ;  /* 0xffffffff00047882 */ /* 0x000fc80000000000 */
[----:B------:R-:W-:-:S05]  /*1d010*/  IMAD R3, R6, R16, R7 ;  /* 0x0000001006037224 */ /* 0x000fca00078e0207 */
[----:B------:R-:W-:Y:S01]  /*1d020*/  ISETP.GT.AND P6, PT, R3, R4, PT ;  /* 0x000000040300720c */ /* 0x000fe20003fc4270 */
[----:B------:R-:W-:-:S12]  /*1d030*/  BRA.DIV UR4, `(.L_x_751) ;  /* 0x0000001e04a87947 */ /* 0x000fd8000b800000 */
[----:B------:R-:W-:-:S04]  /*1d040*/  VOTE.ANY R3, PT, !P6 ;  /* 0x0000000000037806 */ /* 0x000fc800070e0100 */
[----:B------:R-:W1:Y:S02]  /*1d050*/  POPC R5, R3 ;  /* 0x0000000300057309 */ /* 0x000e640000000000 */
[----:B-1----:R1:W2:Y:S02]  /*1d060*/  SHFL.IDX PT, R17, R2, R5, 0x1f ;  /* 0x00001f0502117589 */ /* 0x0022a400000e0000 */
.L_x_845:
[----:B------:R-:W-:Y:S01]  /*1d070*/  ISETP.NE.AND P0, PT, R3, RZ, PT ;  /* 0x000000ff0300720c */ /* 0x000fe20003f05270 */
[----:B------:R-:W-:-:S12]  /*1d080*/  IMAD.MOV.U32 R14, RZ, RZ, RZ ;  /* 0x000000ffff0e7224 */ /* 0x000fd800078e00ff */
[----:B------:R-:W-:Y:S05]  /*1d090*/  @!P0 BRA `(.L_x_752) ;  /* 0x0000000000108947 */ /* 0x000fea0003800000 */
[----:B------:R-:W-:Y:S01]  /*1d0a0*/  UMOV UR4, 0xffffffff ;  /* 0xffffffff00047882 */ /* 0x000fe20000000000 */
[----:B------:R-:W-:Y:S02]  /*1d0b0*/  IADD3 R12, R5, -0x1, RZ ;  /* 0xffffffff050c7810 */ /* 0x000fe40007ffe0ff */
[----:B------:R-:W-:Y:S05]  /*1d0c0*/  BRA.DIV UR4, `(.L_x_753) ;  /* 0x0000001e04cc7947 */ /* 0x000fea000b800000 */
[----:B------:R3:W4:Y:S02]  /*1d0d0*/  SHFL.IDX PT, R14, R6, R12, 0x1f ;  /* 0x00001f0c060e7589 */ /* 0x00072400000e0000 */
.L_x_752:
[----:B0-23--:R-:W-:Y:S01]  /*1d0e0*/  IABS R6, R17 ;  /* 0x0000001100067213 */ /* 0x00dfe20000000000 */
[----:B----4-:R-:W-:Y:S02]  /*1d0f0*/  IMAD R16, R14, R16, R7 ;  /* 0x000000100e107224 */ /* 0x010fe400078e0207 */
[----:B------:R-:W-:Y:S01]  /*1d100*/  IMAD.IADD R19, R5, 0x1, R19 ;  /* 0x0000000105137824 */ /* 0x000fe200078e0213 */
[----:B------:R-:W0:Y:S08]  /*1d110*/  I2F.RP R8, R6 ;  /* 0x0000000600087306 */ /* 0x000e300000209400 */
[----:B0-----:R-:W0:Y:S02]  /*1d120*/  MUFU.RCP R8, R8 ;  /* 0x0000000800087308 */ /* 0x001e240000001000 */
[----:B0-----:R-:W-:-:S06]  /*1d130*/  VIADD R9, R8, 0xffffffe ;  /* 0x0ffffffe08097836 */ /* 0x001fcc0000000000 */
[----:B------:R-:W1:Y:S02]  /*1d140*/  F2I.FTZ.U32.TRUNC.NTZ R3, R9 ;  /* 0x0000000900037305 */ /* 0x000e64000021f000 */
[----:B-1----:R-:W-:-:S05]  /*1d150*/  IADD3 R2, RZ, -R3, RZ ;  /* 0x80000003ff027210 */ /* 0x002fca0007ffe0ff */
[----:B------:R-:W-:Y:S02]  /*1d160*/  IMAD R7, R2, R6, RZ ;  /* 0x0000000602077224 */ /* 0x000fe400078e02ff */
[----:B------:R-:W-:-:S04]  /*1d170*/  IMAD.MOV.U32 R2, RZ, RZ, RZ ;  /* 0x000000ffff027224 */ /* 0x000fc800078e00ff */
[----:B------:R-:W-:Y:S01]  /*1d180*/  IMAD.HI.U32 R2, R3, R7, R2 ;  /* 0x0000000703027227 */ /* 0x000fe200078e0002 */
[----:B------:R-:W-:Y:S02]  /*1d190*/  IADD3 R3, R4, -R16, RZ ;  /* 0x8000001004037210 */ /* 0x000fe40007ffe0ff */
[----:B------:R-:W-:Y:S02]  /*1d1a0*/  IABS R7, R17 ;  /* 0x0000001100077213 */ /* 0x000fe40000000000 */
[----:B------:R-:W-:-:S03]  /*1d1b0*/  IABS R4, R3 ;  /* 0x0000000300047213 */ /* 0x000fc60000000000 */
[----:B------:R-:W-:Y:S02]  /*1d1c0*/  IMAD.MOV R7, RZ, RZ, -R7 ;  /* 0x000000ffff077224 */ /* 0x000fe400078e0a07 */
[----:B------:R-:W-:-:S04]  /*1d1d0*/  IMAD.HI.U32 R2, R2, R4, RZ ;  /* 0x0000000402027227 */ /* 0x000fc800078e00ff */
[----:B------:R-:W-:Y:S01]  /*1d1e0*/  IMAD R7, R2, R7, R4 ;  /* 0x0000000702077224 */ /* 0x000fe200078e0204 */
[----:B------:R-:W-:-:S04]  /*1d1f0*/  LOP3.LUT R4, R3, R17, RZ, 0x3c, !PT ;  /* 0x0000001103047212 */ /* 0x000fc800078e3cff */
[----:B------:R-:W-:-:S13]  /*1d200*/  ISETP.GT.U32.AND P0, PT, R6, R7, PT ;  /* 0x000000070600720c */ /* 0x000fda0003f04070 */
[----:B------:R-:W-:Y:S01]  /*1d210*/  @!P0 IADD3 R7, R7, -R6, RZ ;  /* 0x8000000607078210 */ /* 0x000fe20007ffe0ff */
[----:B------:R-:W-:-:S03]  /*1d220*/  @!P0 VIADD R2, R2, 0x1 ;  /* 0x0000000102028836 */ /* 0x000fc60000000000 */
        /* <DEDUP_REMOVED lines=10> */
.L_x_746:
[----:B------:R-:W-:Y:S01]  /*1d2d0*/  UMOV UR4, URZ ;  /* 0x0000003f00047c82 */ /* 0x000fe20008000000 */
[----:B------:R-:W-:Y:S01]  /*1d2e0*/  UMOV UR5, URZ ;  /* 0x0000003f00057c82 */ /* 0x000fe20008000000 */
[----:B------:R-:W-:Y:S01]  /*1d2f0*/  ULDC UR6, c[0x0][0xc14] ;  /* 0x0003050000067ab9 */ /* 0x000fe20000000800 */
[----:B------:R-:W-:Y:S01]  /*1d300*/  IMAD.MOV.U32 R16, RZ, RZ, R4 ;  /* 0x000000ffff107224 */ /* 0x000fe200078e0004 */
[----:B------:R-:W-:Y:S01]  /*1d310*/  MOV R17, UR4 ;  /* 0x0000000400117c02 */ /* 0x000fe20008000f00 */
[----:B------:R-:W-:Y:S01]  /*1d320*/  IMAD.U32 R18, RZ, RZ, UR5 ;  /* 0x00000005ff127e24 */ /* 0x000fe2000f8e00ff */
[----:B------:R-:W-:-:S07]  /*1d330*/  MOV R19, UR6 ;  /* 0x0000000600137c02 */ /* 0x000fce0008000f00 */
.L_x_754:
[----:B------:R-:W1:Y:S01]  /*1d340*/  S2R R2, SR_TID.X ;  /* 0x0000000000027919 */ /* 0x000e620000002100 */
[----:B------:R-:W-:Y:S05]  /*1d350*/  WARPSYNC.ALL ;  /* 0x0000000000007948 */ /* 0x000fea0003800000 */
[----:B------:R-:W-:Y:S01]  /*1d360*/  BAR.SYNC.DEFER_BLOCKING 0x4, 0x120 ;  /* 0x0104800000007b1d */ /* 0x000fe20000010000 */
[----:B-1----:R-:W-:-:S04]  /*1d370*/  LOP3.LUT R2, R2, 0x1f, RZ, 0xc0, !PT ;  /* 0x0000001f02027812 */ /* 0x002fc800078ec0ff */
[----:B------:R-:W-:-:S13]  /*1d380*/  ISETP.NE.AND P0, PT, R2, RZ, PT ;  /* 0x000000ff0200720c */ /* 0x000fda0003f05270 */
[----:B------:R-:W1:Y:S01]  /*1d390*/  @!P0 S2R R3, SR_CgaCtaId ;  /* 0x0000000000038919 */ /* 0x000e620000008800 */
[----:B------:R-:W-:-:S04]  /*1d3a0*/  @!P0 MOV R2, 0x400 ;  /* 0x0000040000028802 */ /* 0x000fc80000000f00 */
[----:B-1----:R-:W-:-:S05]  /*1d3b0*/  @!P0 LEA R2, R3, R2, 0x18 ;  /* 0x0000000203028211 */ /* 0x002fca00078ec0ff */
[----:B------:R2:W-:Y:S01]  /*1d3c0*/  @!P0 STS.128 [R2+0x348d0], R16 ;  /* 0x0348d01002008388 */ /* 0x0005e20000000c00 */
[----:B------:R-:W-:Y:S06]  /*1d3d0*/  BAR.ARV 0x5, 0x120 ;  /* 0x0144800000007b1d */ /* 0x000fec0000002000 */
[----:B------:R-:W-:-:S13]  /*1d3e0*/  ISETP.GE.AND P0, PT, R19, R0, PT ;  /* 0x000000001300720c */ /* 0x000fda0003f06270 */
[----:B------:R-:W-:Y:S05]  /*1d3f0*/  @!P0 BRA `(.L_x_755) ;  /* 0xffffffb000608947 */ /* 0x000fea000383ffff */
.L_x_667:
[----:B0-----:R-:W3:Y:S01]  /*1d400*/  LDL.LU R0, [R1+0x3c] ;  /* 0x00003c0001007983 */ /* 0x001ee20000300800 */
[----:B------:R-:W-:Y:S01]  /*1d410*/  BSSY B0, `(.L_x_756) ;  /* 0x000000b000007945 */ /* 0x000fe20003800000 */
[----:B------:R-:W0:Y:S01]  /*1d420*/  S2R R5, SR_CgaCtaId ;  /* 0x0000000000057919 */ /* 0x000e220000008800 */
[----:B---3--:R-:W-:-:S05]  /*1d430*/  VIADD R0, R0, 0x1 ;  /* 0x0000000100007836 */ /* 0x008fca0000000000 */
[----:B--2---:R-:W-:-:S04]  /*1d440*/  LEA.HI R2, R0, R0, RZ, 0x1 ;  /* 0x0000000000027211 */ /* 0x004fc800078f08ff */
[----:B------:R-:W-:-:S04]  /*1d450*/  LOP3.LUT R3, R2, 0xfffffffe, RZ, 0xc0, !PT ;  /* 0xfffffffe02037812 */ /* 0x000fc800078ec0ff */
[----:B------:R-:W-:Y:S02]  /*1d460*/  IADD3 R3, R0, -R3, RZ ;  /* 0x8000000300037210 */ /* 0x000fe40007ffe0ff */
[----:B------:R-:W-:Y:S02]  /*1d470*/  MOV R0, 0x400 ;  /* 0x0000040000007802 */ /* 0x000fe40000000f00 */
[----:B------:R-:W-:Y:S02]  /*1d480*/  SHF.L.U32 R3, R3, 0x1f, RZ ;  /* 0x0000001f03037819 */ /* 0x000fe400000006ff */
[----:B0-----:R-:W-:-:S04]  /*1d490*/  LEA R0, R5, R0, 0x18 ;  /* 0x0000000005007211 */ /* 0x001fc800078ec0ff */
[----:B------:R-:W0:Y:S02]  /*1d4a0*/  SYNCS.PHASECHK.TRANS64.TRYWAIT P0, [R0+URZ+0x34820], R3 ;  /* 0x03482003000075a7 */ /* 0x000e24000800017f */
[----:B0-----:R-:W-:Y:S05]  /*1d4b0*/  @!P0 BRA `(.L_x_757) ;  /* 0x0000001800f48947 */ /* 0x001fea0003800000 */
.L_x_848:
[----:B------:R-:W-:Y:S05]  /*1d4c0*/  BSYNC B0 ;  /* 0x0000000000007941 */ /* 0x000fea0003800000 */
.L_x_756:
[----:B------:R-:W-:-:S03]  /*1d4d0*/  UMOV UR4, 0xffffffff ;  /* 0xffffffff00047882 */ /* 0x000fc60000000000 */
[----:B------:R-:W-:Y:S05]  /*1d4e0*/  BRA.DIV UR4, `(.L_x_758) ;  /* 0x0000001a04fc7947 */ /* 0x000fea000b800000 */
[----:B------:R-:W1:Y:S02]  /*1d4f0*/  S2R R2, SR_TID.X ;  /* 0x0000000000027919 */ /* 0x000e640000002100 */
[----:B-1----:R-:W-:-:S04]  /*1d500*/  SHF.R.U32.HI R2, RZ, 0x5, R2 ;  /* 0x00000005ff027819 */ /* 0x002fc80000011602 */
[----:B------:R-:W-:-:S05]  /*1d510*/  LOP3.LUT R2, R2, 0x3, RZ, 0xc0, !PT ;  /* 0x0000000302027812 */ /* 0x000fca00078ec0ff */
[----:B------:R1:W2:Y:S02]  /*1d520*/  SHFL.IDX PT, R14, R2, RZ, 0x1f ;  /* 0x00001fff020e7589 */ /* 0x0002a400000e0000 */
.L_x_851:
[----:B--2---:R-:W-:-:S13]  /*1d530*/  ISETP.NE.AND P0, PT, R14, RZ, PT ;  /* 0x000000ff0e00720c */ /* 0x004fda0003f05270 */
[----:B------:R-:W-:Y:S05]  /*1d540*/  @P0 BRA `(.L_x_448) ;  /* 0x0000000000940947 */ /* 0x000fea0003800000 */
[----:B------:R-:W-:-:S03]  /*1d550*/  UMOV UR4, 0xffffffff ;  /* 0xffffffff00047882 */ /* 0x000fc60000000000 */
[----:B------:R-:W-:Y:S05]  /*1d560*/  BRA.DIV UR4, `(.L_x_759) ;  /* 0x0000001e04107947 */ /* 0x000fea000b800000 */
[----:B------:R-:W-:-:S13]  /*1d570*/  ELECT P6, URZ, PT ;  /* 0x00000000003f782f */ /* 0x000fda00038c0000 */
.L_x_854:
[----:B------:R-:W-:Y:S05]  /*1d580*/  @!P6 BRA `(.L_x_448) ;  /* 0x000000000084e947 */ /* 0x000fea0003800000 */
[----:B-1----:R-:W2:Y:S02]  /*1d590*/  LDL.LU R2, [R1+0x38] ;  /* 0x0000380001027983 */ /* 0x002ea40000300800 */
[----:B--2---:R-:W-:-:S04]  /*1d5a0*/  LOP3.LUT R2, R2, 0x2, RZ, 0xfc, !PT ;  /* 0x0000000202027812 */ /* 0x004fc800078efcff */
[----:B------:R-:W-:-:S13]  /*1d5b0*/  ISETP.NE.AND P2, PT, R2, 0x3, PT ;  /* 0x000000030200780c */ /* 0x000fda0003f45270 */
[----:B------:R-:W-:Y:S05]  /*1d5c0*/  @!P2 BRA `(.L_x_760) ;  /* 0x000000000004a947 */ /* 0x000fea0003800000 */
[----:B------:R-:W-:Y:S01]  /*1d5d0*/  BPT.TRAP 0x1 ;  /* 0x000000040000795c */ /* 0x000fe20000300000 */
.L_x_760:
[----:B0-----:R-:W2:Y:S04]  /*1d5e0*/  LDL R3, [R1] ;  /* 0x0000000001037983 */ /* 0x001ea80000100800 */
[----:B------:R-:W3:Y:S01]  /*1d5f0*/  LDL.LU R7, [R1+0xc] ;  /* 0x00000c0001077983 */ /* 0x000ee20000300800 */
[----:B------:R-:W-:-:S05]  /*1d600*/  VIADD R2, R0, 0x34840 ;  /* 0x0003484000027836 */ /* 0x000fca0000000000 */
[C---:B--2---:R-:W-:Y:S01]  /*1d610*/  LEA R6, R3.reuse, R2, 0x3 ;  /* 0x0000000203067211 */ /* 0x044fe200078e18ff */
[----:B------:R-:W-:Y:S01]  /*1d620*/  VIADD R3, R3, 0x1 ;  /* 0x0000000103037836 */ /* 0x000fe20000000000 */
[----:B---3--:R-:W-:-:S04]  /*1d630*/  SHF.L.U32 R5, R7, 0x1f, RZ ;  /* 0x0000001f07057819 */ /* 0x008fc800000006ff */
[C---:B------:R-:W-:Y:S01]  /*1d640*/  ISETP.NE.AND P1, PT, R3.reuse, 0x2, PT ;  /* 0x000000020300780c */ /* 0x040fe20003f25270 */
[----:B------:R-:W0:Y:S03]  /*1d650*/  SYNCS.PHASECHK.TRANS64.TRYWAIT P0, [R6+URZ], R5 ;  /* 0x00000005060075a7 */ /* 0x000e26000800017f */
[----:B------:R-:W-:Y:S02]  /*1d660*/  SEL R4, RZ, 0x1, P1 ;  /* 0x00000001ff047807 */ /* 0x000fe40000800000 */
[----:B------:R-:W-:Y:S02]  /*1d670*/  SEL R3, R3, RZ, P1 ;  /* 0x000000ff03037207 */ /* 0x000fe40000800000 */
[----:B------:R-:W-:Y:S02]  /*1d680*/  LOP3.LUT R4, R7, R4, RZ, 0x3c, !PT ;  /* 0x0000000407047212 */ /* 0x000fe400078e3cff */
[----:B------:R-:W-:-:S02]  /*1d690*/  LEA R7, R3, R2, 0x3 ;  /* 0x0000000203077211 */ /* 0x000fc400078e18ff */
[----:B------:R-:W-:Y:S01]  /*1d6a0*/  SHF.L.U32 R2, R4, 0x1f, RZ ;  /* 0x0000001f04027819 */ /* 0x000fe200000006ff */
[----:B0-----:R-:W-:Y:S06]  /*1d6b0*/  @!P0 BRA `(.L_x_761) ;  /* 0x0000001800dc8947 */ /* 0x001fec0003800000 */
.L_x_855:
[----:B------:R-:W1:Y:S02]  /*1d6c0*/  SYNCS.PHASECHK.TRANS64.TRYWAIT P0, [R7+URZ], R2 ;  /* 0x00000002070075a7 */ /* 0x000e64000800017f */
[----:B-1----:R-:W-:Y:S05]  /*1d6d0*/  @!P0 BRA `(.L_x_762) ;  /* 0x0000001800e88947 */ /* 0x002fea0003800000 */
.L_x_856:
[----:B------:R-:W-:Y:S05]  /*1d6e0*/  @!P2 BRA `(.L_x_763) ;  /* 0x000000000004a947 */ /* 0x000fea0003800000 */
[----:B------:R-:W-:Y:S01]  /*1d6f0*/  BPT.TRAP 0x1 ;  /* 0x000000040000795c */ /* 0x000fe20000300000 */
.L_x_763:
[----:B------:R-:W2:Y:S01]  /*1d700*/  LDL.LU R4, [R1] ;  /* 0x0000000001047983 */ /* 0x000ea20000300800 */
[----:B------:R-:W-:-:S05]  /*1d710*/  VIADD R0, R0, 0x34860 ;  /* 0x0003486000007836 */ /* 0x000fca0000000000 */
[----:B--2---:R-:W-:-:S04]  /*1d720*/  LEA R4, R4, R0, 0x3 ;  /* 0x0000000004047211 */ /* 0x004fc800078e18ff */
[----:B------:R-:W2:Y:S02]  /*1d730*/  SYNCS.PHASECHK.TRANS64.TRYWAIT P0, [R4+URZ], R5 ;  /* 0x00000005040075a7 */ /* 0x000ea4000800017f */
[----:B--2---:R-:W-:Y:S05]  /*1d740*/  @!P0 BRA `(.L_x_764) ;  /* 0x0000001800e08947 */ /* 0x004fea0003800000 */
.L_x_857:
[----:B------:R-:W-:-:S07]  /*1d750*/  IMAD R3, R3, 0x8, R0 ;  /* 0x0000000803037824 */ /* 0x000fce00078e0200 */
.L_x_765:
[----:B---3--:R3:W4:Y:S02]  /*1d760*/  SYNCS.PHASECHK.TRANS64.TRYWAIT P0, [R3+URZ], R2 ;  /* 0x00000002030075a7 */ /* 0x008724000800017f */
[----:B----4-:R-:W-:Y:S05]  /*1d770*/  @!P0 NANOSLEEP.SYNCS 0x989680 ;  /* 0x009896800000895d */ /* 0x010fea0003900000 */
[----:B------:R-:W4:Y:S02]  /*1d780*/  @!P0 SYNCS.PHASECHK.TRANS64 P0, [R3+URZ], R2 ;  /* 0x00000002030085a7 */ /* 0x000f24000800007f */
[----:B----4-:R-:W-:Y:S05]  /*1d790*/  @!P0 BRA `(.L_x_765) ;  /* 0xfffffffc00f08947 */ /* 0x010fea000383ffff */
.L_x_448:
[----:B------:R-:W-:Y:S05]  /*1d7a0*/  BSYNC B7 ;  /* 0x0000000000077941 */ /* 0x000fea0003800000 */
.L_x_445:
[----:B------:R-:W-:Y:S05]  /*1d7b0*/  EXIT ;  /* 0x000000000000794d */ /* 0x000fea0003800000 */
.L_x_466:
[----:B0-----:R0:W1:Y:S02]  /*1d7c0*/  SYNCS.PHASECHK.TRANS64.TRYWAIT P5, [R3+URZ+0x34890], R0 ;  /* 0x03489000030075a7 */ /* 0x00106400080a017f */
[----:B-1----:R-:W-:Y:S05]  /*1d7d0*/  @!P5 NANOSLEEP.SYNCS 0x989680 ;  /* 0x009896800000d95d */ /* 0x002fea0003900000 */
[----:B------:R-:W1:Y:S02]  /*1d7e0*/  @!P5 SYNCS.PHASECHK.TRANS64 P5, [R3+URZ+0x34890], R0 ;  /* 0x034890000300d5a7 */ /* 0x000e6400080a007f */
[----:B-1----:R-:W-:Y:S05]  /*1d7f0*/  @!P5 BRA `(.L_x_466) ;  /* 0xfffffffc00f0d947 */ /* 0x002fea000383ffff */
[----:B------:R-:W-:Y:S05]  /*1d800*/  BRA `(.L_x_766) ;  /* 0xfffffe5c00487947 */ /* 0x000fea000383ffff */
.L_x_520:
[----:B-1----:R1:W3:Y:S02]  /*1d810*/  SYNCS.PHASECHK.TRANS64.TRYWAIT P5, [R3+URZ+0x34890], R0 ;  /* 0x03489000030075a7 */ /* 0x0022e400080a017f */
[----:B---3--:R-:W-:Y:S05]  /*1d820*/  @!P5 NANOSLEEP.SYNCS 0x989680 ;  /* 0x009896800000d95d */ /* 0x008fea0003900000 */
[----:B------:R-:W3:Y:S02]  /*1d830*/  @!P5 SYNCS.PHASECHK.TRANS64 P5, [R3+URZ+0x34890], R0 ;  /* 0x034890000300d5a7 */ /* 0x000ee400080a007f */
[----:B---3--:R-:W-:Y:S05]  /*1d840*/  @!P5 BRA `(.L_x_520) ;  /* 0xfffffffc00f0d947 */ /* 0x008fea000383ffff */
[----:B------:R-:W-:Y:S05]  /*1d850*/  BRA `(.L_x_767) ;  /* 0xfffffe8c00d07947 */ /* 0x000fea000383ffff */
.L_x_545:
[----:B0-----:R0:W1:Y:S02]  /*1d860*/  SYNCS.PHASECHK.TRANS64.TRYWAIT P4, [R3+URZ+0x34890], R0 ;  /* 0x03489000030075a7 */ /* 0x001064000808017f */
[----:B-1----:R-:W-:Y:S05]  /*1d870*/  @!P4 NANOSLEEP.SYNCS 0x989680 ;  /* 0x009896800000c95d */ /* 0x002fea0003900000 */
[----:B------:R-:W1:Y:S02]  /*1d880*/  @!P4 SYNCS.PHASECHK.TRANS64 P4, [R3+URZ+0x34890], R0 ;  /* 0x034890000300c5a7 */ /* 0x000e64000808007f */
[----:B-1----:R-:W-:Y:S05]  /*1d890*/  @!P4 BRA `(.L_x_545) ;  /* 0xfffffffc00f0c947 */ /* 0x002fea000383ffff */
[----:B------:R-:W-:Y:S05]  /*1d8a0*/  BRA `(.L_x_768) ;  /* 0xfffffebc00b07947 */ /* 0x000fea000383ffff */
.L_x_551:
[----:B--2---:R2:W3:Y:S02]  /*1d8b0*/  SYNCS.PHASECHK.TRANS64.TRYWAIT P4, [R3+URZ+0x348b0], R0 ;  /* 0x0348b000030075a7 */ /* 0x0044e4000808017f */
[----:B---3--:R-:W-:Y:S05]  /*1d8c0*/  @!P4 NANOSLEEP.SYNCS 0x989680 ;  /* 0x009896800000c95d */ /* 0x008fea0003900000 */
[----:B------:R-:W3:Y:S02]  /*1d8d0*/  @!P4 SYNCS.PHASECHK.TRANS64 P4, [R3+URZ+0x348b0], R0 ;  /* 0x0348b0000300c5a7 */ /* 0x000ee4000808007f */
[----:B---3--:R-:W-:Y:S05]  /*1d8e0*/  @!P4 BRA `(.L_x_551) ;  /* 0xfffffffc00f0c947 */ /* 0x008fea000383ffff */
[----:B------:R-:W-:Y:S05]  /*1d8f0*/  BRA `(.L_x_769) ;  /* 0xfffffec000b07947 */ /* 0x000fea000383ffff */
.L_x_571:
[----:B------:R-:W-:Y:S01]  /*1d900*/  BSSY B1, `(.L_x_770) ;  /* 0x0000008000017945 */ /* 0x000fe20003800000 */
[----:B------:R-:W-:Y:S01]  /*1d910*/  MOV R13, R38 ;  /* 0x00000026000d7202 */ /* 0x000fe20000000f00 */
[----:B------:R-:W-:Y:S01]  /*1d920*/  IMAD.MOV.U32 R12, RZ, RZ, RZ ;  /* 0x000000ffff0c7224 */ /* 0x000fe200078e00ff */
[----:B------:R-:W-:Y:S01]  /*1d930*/  MOV R11, 0x1c1f ;  /* 0x00001c1f000b7802 */ /* 0x000fe20000000f00 */
[----:B------:R-:W-:-:S07]  /*1d940*/  IMAD.MOV.U32 R15, RZ, RZ, -0x1 ;  /* 0xffffffffff0f7424 */ /* 0x000fce00078e00ff */
[----:B------:R-:W-:Y:S05]  /*1d950*/  WARPSYNC.COLLECTIVE R15, `(.L_x_771) ;  /* 0x000000000f087348 */ /* 0x000fea0003c00000 */
[----:B------:R0:W1:Y:S02]  /*1d960*/  SHFL.IDX P6, R14, R13, R12, R11 ;  /* 0x0000000c0d0e7389 */ /* 0x00006400000c000b */
[----:B01----:R-:W-:Y:S01]  /*1d970*/  ENDCOLLECTIVE ;  /* 0x000000000000791b */ /* 0x003fe20003800000 */
.L_x_771:
[----:B------:R-:W-:Y:S05]  /*1d980*/  BSYNC B1 ;  /* 0x0000000000017941 */ /* 0x000fea0003800000 */
.L_x_770:
[----:B------:R-:W-:Y:S05]  /*1d990*/  BRA `(.L_x_772) ;  /* 0xfffffed400d87947 */ /* 0x000fea000383ffff */
.L_x_572:
        /* <DEDUP_REMOVED lines=8> */
.L_x_774:
[----:B------:R-:W-:Y:S05]  /*1da20*/  BSYNC B1 ;  /* 0x0000000000017941 */ /* 0x000fea0003800000 */
.L_x_773:
[----:B------:R-:W-:Y:S05]  /*1da30*/  BRA `(.L_x_775) ;  /* 0xfffffed400bc7947 */ /* 0x000fea000383ffff */
.L_x_573:
        /* <DEDUP_REMOVED lines=8> */
.L_x_777:
[----:B------:R-:W-:Y:S05]  /*1dac0*/  BSYNC B1 ;  /* 0x0000000000017941 */ /* 0x000fea0003800000 */
.L_x_776:
[----:B------:R-:W-:Y:S05]  /*1dad0*/  BRA `(.L_x_778) ;  /* 0xfffffed400a07947 */ /* 0x000fea000383ffff */
.L_x_574:
        /* <DEDUP_REMOVED lines=8> */
.L_x_780:
[----:B------:R-:W-:Y:S05]  /*1db60*/  BSYNC B1 ;  /* 0x0000000000017941 */ /* 0x000fea0003800000 */
.L_x_779:
[----:B------:R-:W-:Y:S05]  /*1db70*/  BRA `(.L_x_781) ;  /* 0xfffffed400847947 */ /* 0x000fea000383ffff */
.L_x_576:
[----:B0-----:R0:W1:Y:S02]  /*1db80*/  SYNCS.PHASECHK.TRANS64.TRYWAIT P1, [R2+URZ+0x34800], R5 ;  /* 0x03480005020075a7 */ /* 0x001064000802017f */
[----:B-1----:R-:W-:Y:S05]  /*1db90*/  @!P1 NANOSLEEP.SYNCS 0x989680 ;  /* 0x009896800000995d */ /* 0x002fea0003900000 */
[----:B------:R-:W1:Y:S02]  /*1dba0*/  @!P1 SYNCS.PHASECHK.TRANS64 P1, [R2+URZ+0x34800], R5 ;  /* 0x03480005020095a7 */ /* 0x000e64000802007f */
[----:B-1----:R-:W-:Y:S05]  /*1dbb0*/  @!P1 BRA `(.L_x_576) ;  /* 0xfffffffc00f09947 */ /* 0x002fea000383ffff */
[----:B------:R-:W-:Y:S05]  /*1dbc0*/  BRA `(.L_x_782) ;  /* 0xfffffed400c07947 */ /* 0x000fea000383ffff */
.L_x_602:
        /* <DEDUP_REMOVED lines=8> */
.L_x_784:
[----:B------:R-:W-:Y:S05]  /*1dc50*/  BSYNC B1 ;  /* 0x0000000000017941 */ /* 0x000fea0003800000 */
.L_x_783:
[----:B------:R-:W-:Y:S05]  /*1dc60*/  BRA `(.L_x_785) ;  /* 0xfffffefc00347947 */ /* 0x000fea000383ffff */
.L_x_603:
        /* <DEDUP_REMOVED lines=8> */
.L_x_787:
[----:B------:R-:W-:Y:S05]  /*1dcf0*/  BSYNC B1 ;  /* 0x0000000000017941 */ /* 0x000fea0003800000 */
.L_x_786:
[----:B------:R-:W-:Y:S05]  /*1dd00*/  BRA `(.L_x_788) ;  /* 0xfffffefc00187947 */ /* 0x000fea000383ffff */
.L_x_604:
        /* <DEDUP_REMOVED lines=8> */
.L_x_790:
[----:B------:R-:W-:Y:S05]  /*1dd90*/  BSYNC B1 ;  /* 0x0000000000017941 */ /* 0x000fea0003800000 */
.L_x_789:
[----:B------:R-:W-:Y:S05]  /*1dda0*/  BRA `(.L_x_791) ;  /* 0xfffffef800fc7947 */ /* 0x000fea000383ffff */
.L_x_605:
        /* <DEDUP_REMOVED lines=8> */
.L_x_793:
[----:B------:R-:W-:Y:S05]  /*1de30*/  BSYNC B1 ;  /* 0x0000000000017941 */ /* 0x000fea0003800000 */
.L_x_792:
[----:B------:R-:W-:Y:S05]  /*1de40*/  BRA `(.L_x_794) ;  /* 0xfffffef800e07947 */ /* 0x000fea000383ffff */
.L_x_607:
[----:B0-----:R0:W1:Y:S02]  /*1de50*/  SYNCS.PHASECHK.TRANS64.TRYWAIT P0, [R2+URZ+0x34800], R5 ;  /* 0x03480005020075a7 */ /* 0x001064000800017f */
[----:B-1----:R-:W-:Y:S05]  /*1de60*/  @!P0 NANOSLEEP.SYNCS 0x989680 ;  /* 0x009896800000895d */ /* 0x002fea0003900000 */
[----:B------:R-:W1:Y:S02]  /*1de70*/  @!P0 SYNCS.PHASECHK.TRANS64 P0, [R2+URZ+0x34800], R5 ;  /* 0x03480005020085a7 */ /* 0x000e64000800007f */
[----:B-1----:R-:W-:Y:S05]  /*1de80*/  @!P0 BRA `(.L_x_607) ;  /* 0xfffffffc00f08947 */ /* 0x002fea000383ffff */
[----:B------:R-:W-:Y:S05]  /*1de90*/  BRA `(.L_x_795) ;  /* 0xfffffefc001c7947 */ /* 0x000fea000383ffff */
.L_x_621:
[----:B-1----:R1:W2:Y:S02]  /*1dea0*/  SYNCS.PHASECHK.TRANS64.TRYWAIT P2, [R4+URZ+0x34830], R3 ;  /* 0x03483003040075a7 */ /* 0x0022a4000804017f */
[----:B--2---:R-:W-:Y:S05]  /*1deb0*/  @!P2 NANOSLEEP.SYNCS 0x989680 ;  /* 0x009896800000a95d */ /* 0x004fea0003900000 */
[----:B------:R-:W2:Y:S02]  /*1dec0*/  @!P2 SYNCS.PHASECHK.TRANS64 P2, [R4+URZ+0x34830], R3 ;  /* 0x034830030400a5a7 */ /* 0x000ea4000804007f */
[----:B--2---:R-:W-:Y:S05]  /*1ded0*/  @!P2 BRA `(.L_x_621) ;  /* 0xfffffffc00f0a947 */ /* 0x004fea000383ffff */
[----:B------:R-:W-:Y:S05]  /*1dee0*/  BRA `(.L_x_620) ;  /* 0xffffff2000087947 */ /* 0x000fea000383ffff */
.L_x_628:
[----:B-1----:R1:W2:Y:S02]  /*1def0*/  SYNCS.PHASECHK.TRANS64.TRYWAIT P2, [R21+URZ+0x34830], R0 ;  /* 0x03483000150075a7 */ /* 0x0022a4000804017f */
[----:B--2---:R-:W-:Y:S05]  /*1df00*/  @!P2 NANOSLEEP.SYNCS 0x989680 ;  /* 0x009896800000a95d */ /* 0x004fea0003900000 */
[----:B------:R-:W2:Y:S02]  /*1df10*/  @!P2 SYNCS.PHASECHK.TRANS64 P2, [R21+URZ+0x34830], R0 ;  /* 0x034830001500a5a7 */ /* 0x000ea4000804007f */
[----:B--2---:R-:W-:Y:S05]  /*1df20*/  @!P2 BRA `(.L_x_628) ;  /* 0xfffffffc00f0a947 */ /* 0x004fea000383ffff */
[----:B------:R-:W-:Y:S05]  /*1df30*/  BRA `(.L_x_627) ;  /* 0xffffff4800947947 */ /* 0x000fea000383ffff */
.L_x_633:
[----:B---3--:R3:W4:Y:S02]  /*1df40*/  SYNCS.PHASECHK.TRANS64.TRYWAIT P2, [R202+URZ+0x34850], R3 ;  /* 0x03485003ca0075a7 */ /* 0x008724000804017f */
[----:B----4-:R-:W-:Y:S05]  /*1df50*/  @!P2 NANOSLEEP.SYNCS 0x989680 ;  /* 0x009896800000a95d */ /* 0x010fea0003900000 */
[----:B------:R-:W4:Y:S02]  /*1df60*/  @!P2 SYNCS.PHASECHK.TRANS64 P2, [R202+URZ+0x34850], R3 ;  /* 0x03485003ca00a5a7 */ /* 0x000f24000804007f */
[----:B----4-:R-:W-:Y:S05]  /*1df70*/  @!P2 BRA `(.L_x_633) ;  /* 0xfffffffc00f0a947 */ /* 0x010fea000383ffff */
[----:B------:R-:W-:Y:S05]  /*1df80*/  BRA `(.L_x_632) ;  /* 0xffffff5400747947 */ /* 0x000fea000383ffff */
.L_x_639:
[----:B-1----:R1:W2:Y:S02]  /*1df90*/  SYNCS.PHASECHK.TRANS64.TRYWAIT P0, [R13+URZ+0x34850], R4 ;  /* 0x034850040d0075a7 */ /* 0x0022a4000800017f */
[----:B--2---:R-:W-:Y:S05]  /*1dfa0*/  @!P0 NANOSLEEP.SYNCS 0x989680 ;  /* 0x009896800000895d */ /* 0x004fea0003900000 */
[----:B------:R-:W2:Y:S02]  /*1dfb0*/  @!P0 SYNCS.PHASECHK.TRANS64 P0, [R13+URZ+0x34850], R4 ;  /* 0x034850040d0085a7 */ /* 0x000ea4000800007f */
[----:B--2---:R-:W-:Y:S05]  /*1dfc0*/  @!P0 BRA `(.L_x_639) ;  /* 0xfffffffc00f08947 */ /* 0x004fea000383ffff */
[----:B------:R-:W-:Y:S05]  /*1dfd0*/  BRA `(.L_x_638) ;  /* 0xffffff7000947947 */ /* 0x000fea000383ffff */
.L_x_671:
[----:B------:R-:W0:Y:S01]  /*1dfe0*/  S2R R9, SR_TID.X ;  /* 0x0000000000097919 */ /* 0x000e220000002100 */
[----:B------:R-:W-:Y:S01]  /*1dff0*/  BSSY B1, `(.L_x_796) ;  /* 0x000000a000017945 */ /* 0x000fe20003800000 */
[----:B------:R-:W-:Y:S01]  /*1e000*/  IMAD.MOV.U32 R12, RZ, RZ, RZ ;  /* 0x000000ffff0c7224 */ /* 0x000fe200078e00ff */
[----:B------:R-:W-:Y:S01]  /*1e010*/  MOV R11, 0x1f ;  /* 0x0000001f000b7802 */ /* 0x000fe20000000f00 */
[----:B------:R-:W-:Y:S01]  /*1e020*/  IMAD.MOV.U32 R15, RZ, RZ, -0x1 ;  /* 0xffffffffff0f7424 */ /* 0x000fe200078e00ff */
[----:B0-----:R-:W-:-:S04]  /*1e030*/  SHF.R.U32.HI R9, RZ, 0x5, R9 ;  /* 0x00000005ff097819 */ /* 0x001fc80000011609 */
[----:B------:R-:W-:-:S04]  /*1e040*/  LOP3.LUT R9, R9, 0x3, RZ, 0xc0, !PT ;  /* 0x0000000309097812 */ /* 0x000fc800078ec0ff */
[----:B------:R-:W-:-:S07]  /*1e050*/  MOV R13, R9 ;  /* 0x00000009000d7202 */ /* 0x000fce0000000f00 */
[----:B-----5:R-:W-:Y:S05]  /*1e060*/  WARPSYNC.COLLECTIVE R15, `(.L_x_797) ;  /* 0x000000000f087348 */ /* 0x020fea0003c00000 */
[----:B------:R0:W1:Y:S02]  /*1e070*/  SHFL.IDX P6, R14, R13, R12, R11 ;  /* 0x0000000c0d0e7389 */ /* 0x00006400000c000b */
[----:B01---5:R-:W-:Y:S01]  /*1e080*/  ENDCOLLECTIVE ;  /* 0x000000000000791b */ /* 0x023fe20003800000 */
.L_x_797:
[----:B------:R-:W-:Y:S05]  /*1e090*/  BSYNC B1 ;  /* 0x0000000000017941 */ /* 0x000fea0003800000 */
.L_x_796:
[----:B------:R-:W-:Y:S05]  /*1e0a0*/  BRA `(.L_x_798) ;  /* 0xffffffa800b87947 */ /* 0x000fea000383ffff */
.L_x_672:
[----:B------:R-:W-:Y:S01]  /*1e0b0*/  BSSY B1, `(.L_x_799) ;  /* 0x0000006000017945 */ /* 0x000fe20003800000 */
[----:B------:R-:W-:-:S07]  /*1e0c0*/  MOV R15, 0xffffffff ;  /* 0xffffffff000f7802 */ /* 0x000fce0000000f00 */
[----:B-----5:R-:W-:Y:S05]  /*1e0d0*/  WARPSYNC.COLLECTIVE R15, `(.L_x_800) ;  /* 0x000000000f0c7348 */ /* 0x020fea0003c00000 */
[----:B------:R-:W-:Y:S02]  /*1e0e0*/  ELECT P6, UR62, PT ;  /* 0x00000000003e782f */ /* 0x000fe400038c0000 */
[----:B------:R-:W-:Y:S01]  /*1e0f0*/  MOV R14, UR62 ;  /* 0x0000003e000e7c02 */ /* 0x000fe20008000f00 */
[----:B-----5:R-:W-:Y:S10]  /*1e100*/  ENDCOLLECTIVE ;  /* 0x000000000000791b */ /* 0x020ff40003800000 */
.L_x_800:
[----:B------:R-:W-:Y:S05]  /*1e110*/  BSYNC B1 ;  /* 0x0000000000017941 */ /* 0x000fea0003800000 */
.L_x_799:
[----:B------:R-:W-:Y:S05]  /*1e120*/  BRA `(.L_x_801) ;  /* 0xffffffa800a47947 */ /* 0x000fea000383ffff */
.L_x_674:
[----:B0-----:R0:W1:Y:S02]  /*1e130*/  SYNCS.PHASECHK.TRANS64.TRYWAIT P0, [R9+URZ+0x34820], R5 ;  /* 0x03482005090075a7 */ /* 0x001064000800017f */
[----:B-1----:R-:W-:Y:S05]  /*1e140*/  @!P0 NANOSLEEP.SYNCS 0x989680 ;  /* 0x009896800000895d */ /* 0x002fea0003900000 */
[----:B------:R-:W1:Y:S02]  /*1e150*/  @!P0 SYNCS.PHASECHK.TRANS64 P0, [R9+URZ+0x34820], R5 ;  /* 0x03482005090085a7 */ /* 0x000e64000800007f */
[----:B-1----:R-:W-:Y:S05]  /*1e160*/  @!P0 BRA `(.L_x_674) ;  /* 0xfffffffc00f08947 */ /* 0x002fea000383ffff */
[----:B------:R-:W-:Y:S05]  /*1e170*/  BRA `(.L_x_802) ;  /* 0xffffffa800c07947 */ /* 0x000fea000383ffff */
.L_x_677:
[----:B0-----:R0:W1:Y:S02]  /*1e180*/  SYNCS.PHASECHK.TRANS64.TRYWAIT P0, [R5+URZ+0x348a0], R7 ;  /* 0x0348a007050075a7 */ /* 0x001064000800017f */
[----:B-1----:R-:W-:Y:S05]  /*1e190*/  @!P0 NANOSLEEP.SYNCS 0x989680 ;  /* 0x009896800000895d */ /* 0x002fea0003900000 */
[----:B------:R-:W1:Y:S02]  /*1e1a0*/  @!P0 SYNCS.PHASECHK.TRANS64 P0, [R5+URZ+0x348a0], R7 ;  /* 0x0348a007050085a7 */ /* 0x000e64000800007f */
[----:B-1----:R-:W-:Y:S05]  /*1e1b0*/  @!P0 BRA `(.L_x_677) ;  /* 0xfffffffc00f08947 */ /* 0x002fea000383ffff */
[----:B------:R-:W-:Y:S05]  /*1e1c0*/  BRA `(.L_x_803) ;  /* 0xffffffa800d07947 */ /* 0x000fea000383ffff */
.L_x_679:
[----:B-1----:R1:W2:Y:S02]  /*1e1d0*/  SYNCS.PHASECHK.TRANS64.TRYWAIT P0, [R5+URZ+0x348c0], R7 ;  /* 0x0348c007050075a7 */ /* 0x0022a4000800017f */
[----:B--2---:R-:W-:Y:S05]  /*1e1e0*/  @!P0 NANOSLEEP.SYNCS 0x989680 ;  /* 0x009896800000895d */ /* 0x004fea0003900000 */
[----:B------:R-:W2:Y:S02]  /*1e1f0*/  @!P0 SYNCS.PHASECHK.TRANS64 P0, [R5+URZ+0x348c0], R7 ;  /* 0x0348c007050085a7 */ /* 0x000ea4000800007f */
[----:B--2---:R-:W-:Y:S05]  /*1e200*/  @!P0 BRA `(.L_x_679) ;  /* 0xfffffffc00f08947 */ /* 0x004fea000383ffff */
[----:B------:R-:W-:Y:S05]  /*1e210*/  BRA `(.L_x_804) ;  /* 0xffffffac00607947 */ /* 0x000fea000383ffff */
.L_x_683:
[----:B0-----:R0:W1:Y:S02]  /*1e220*/  SYNCS.PHASECHK.TRANS64.TRYWAIT P0, [R6+URZ+0x348a0], R7 ;  /* 0x0348a007060075a7 */ /* 0x001064000800017f */
[----:B-1----:R-:W-:Y:S05]  /*1e230*/  @!P0 NANOSLEEP.SYNCS 0x989680 ;  /* 0x009896800000895d */ /* 0x002fea0003900000 */
[----:B------:R-:W1:Y:S02]  /*1e240*/  @!P0 SYNCS.PHASECHK.TRANS64 P0, [R6+URZ+0x348a0], R7 ;  /* 0x0348a007060085a7 */ /* 0x000e64000800007f */
[----:B-1----:R-:W-:Y:S05]  /*1e250*/  @!P0 BRA `(.L_x_683) ;  /* 0xfffffffc00f08947 */ /* 0x002fea000383ffff */
[----:B------:R-:W-:Y:S05]  /*1e260*/  BRA `(.L_x_805) ;  /* 0xffffffb0003c7947 */ /* 0x000fea000383ffff */
.L_x_685:
[----:B-1----:R1:W2:Y:S02]  /*1e270*/  SYNCS.PHASECHK.TRANS64.TRYWAIT P1, [R6+URZ+0x348c0], R7 ;  /* 0x0348c007060075a7 */ /* 0x0022a4000802017f */
[----:B--2---:R-:W-:Y:S05]  /*1e280*/  @!P1 NANOSLEEP.SYNCS 0x989680 ;  /* 0x009896800000995d */ /* 0x004fea0003900000 */
[----:B------:R-:W2:Y:S02]  /*1e290*/  @!P1 SYNCS.PHASECHK.TRANS64 P1, [R6+URZ+0x348c0], R7 ;  /* 0x0348c007060095a7 */ /* 0x000ea4000802007f */
[----:B--2---:R-:W-:Y:S05]  /*1e2a0*/  @!P1 BRA `(.L_x_685) ;  /* 0xfffffffc00f09947 */ /* 0x004fea000383ffff */
[----:B------:R-:W-:Y:S05]  /*1e2b0*/  BRA `(.L_x_806) ;  /* 0xffffffb000c47947 */ /* 0x000fea000383ffff */
.L_x_697:
[----:B------:R-:W0:Y:S01]  /*1e2c0*/  S2R R3, SR_TID.X ;  /* 0x0000000000037919 */ /* 0x000e220000002100 */
[----:B------:R-:W-:Y:S01]  /*1e2d0*/  BSSY B0, `(.L_x_807) ;  /* 0x000000a000007945 */ /* 0x000fe20003800000 */
[----:B------:R-:W-:Y:S01]  /*1e2e0*/  MOV R12, RZ ;  /* 0x000000ff000c7202 */ /* 0x000fe20000000f00 */
[----:B------:R-:W-:Y:S01]  /*1e2f0*/  IMAD.MOV.U32 R11, RZ, RZ, 0x1f ;  /* 0x0000001fff0b7424 */ /* 0x000fe200078e00ff */
[----:B------:R-:W-:Y:S02]  /*1e300*/  MOV R15, 0xffffffff ;  /* 0xffffffff000f7802 */ /* 0x000fe40000000f00 */
[----:B0-----:R-:W-:-:S04]  /*1e310*/  SHF.R.U32.HI R3, RZ, 0x5, R3 ;  /* 0x00000005ff037819 */ /* 0x001fc80000011603 */
[----:B------:R-:W-:-:S05]  /*1e320*/  LOP3.LUT R3, R3, 0x3, RZ, 0xc0, !PT ;  /* 0x0000000303037812 */ /* 0x000fca00078ec0ff */
[----:B------:R-:W-:-:S07]  /*1e330*/  IMAD.MOV.U32 R13, RZ, RZ, R3 ;  /* 0x000000ffff0d7224 */ /* 0x000fce00078e0003 */
[----:B------:R-:W-:Y:S05]  /*1e340*/  WARPSYNC.COLLECTIVE R15, `(.L_x_808) ;  /* 0x000000000f087348 */ /* 0x000fea0003c00000 */
[----:B------:R0:W1:Y:S02]  /*1e350*/  SHFL.IDX P6, R14, R13, R12, R11 ;  /* 0x0000000c0d0e7389 */ /* 0x00006400000c000b */
[----:B01----:R-:W-:Y:S01]  /*1e360*/  ENDCOLLECTIVE ;  /* 0x000000000000791b */ /* 0x003fe20003800000 */
.L_x_808:
[----:B------:R-:W-:Y:S05]  /*1e370*/  BSYNC B0 ;  /* 0x0000000000007941 */ /* 0x000fea0003800000 */
.L_x_807:
[----:B------:R-:W-:Y:S05]  /*1e380*/  BRA `(.L_x_809) ;  /* 0xffffffbc00c47947 */ /* 0x000fea000383ffff */
.L_x_698:
[----:B------:R-:W-:Y:S01]  /*1e390*/  BSSY B0, `(.L_x_810) ;  /* 0x0000006000007945 */ /* 0x000fe20003800000 */
[----:B------:R-:W-:-:S07]  /*1e3a0*/  IMAD.MOV.U32 R15, RZ, RZ, -0x1 ;  /* 0xffffffffff0f7424 */ /* 0x000fce00078e00ff */
[----:B------:R-:W-:Y:S05]  /*1e3b0*/  WARPSYNC.COLLECTIVE R15, `(.L_x_811) ;  /* 0x000000000f0c7348 */ /* 0x000fea0003c00000 */
[----:B------:R-:W-:Y:S02]  /*1e3c0*/  ELECT P6, UR62, PT ;  /* 0x00000000003e782f */ /* 0x000fe400038c0000 */
[----:B------:R-:W-:Y:S01]  /*1e3d0*/  MOV R14, UR62 ;  /* 0x0000003e000e7c02 */ /* 0x000fe20008000f00 */
[----:B------:R-:W-:Y:S10]  /*1e3e0*/  ENDCOLLECTIVE ;  /* 0x000000000000791b */ /* 0x000ff40003800000 */
.L_x_811:
[----:B------:R-:W-:Y:S05]  /*1e3f0*/  BSYNC B0 ;  /* 0x0000000000007941 */ /* 0x000fea0003800000 */
.L_x_810:
[----:B------:R-:W-:Y:S05]  /*1e400*/  BRA `(.L_x_812) ;  /* 0xffffffbc00bc7947 */ /* 0x000fea000383ffff */
.L_x_701:
[----:B0-----:R0:W1:Y:S02]  /*1e410*/  SYNCS.PHASECHK.TRANS64.TRYWAIT P0, [R6+URZ+0x34840], R7 ;  /* 0x03484007060075a7 */ /* 0x001064000800017f */
[----:B-1----:R-:W-:Y:S05]  /*1e420*/  @!P0 NANOSLEEP.SYNCS 0x989680 ;  /* 0x009896800000895d */ /* 0x002fea0003900000 */
[----:B------:R-:W1:Y:S02]  /*1e430*/  @!P0 SYNCS.PHASECHK.TRANS64 P0, [R6+URZ+0x34840], R7 ;  /* 0x03484007060085a7 */ /* 0x000e64000800007f */
[----:B-1----:R-:W-:Y:S05]  /*1e440*/  @!P0 BRA `(.L_x_701) ;  /* 0xfffffffc00f08947 */ /* 0x002fea000383ffff */
[----:B------:R-:W-:Y:S05]  /*1e450*/  BRA `(.L_x_813) ;  /* 0xffffffc0002c7947 */ /* 0x000fea000383ffff */
.L_x_704:
        /* <DEDUP_REMOVED lines=8> */
.L_x_712:
[----:B0-----:R0:W1:Y:S02]  /*1e4e0*/  SYNCS.PHASECHK.TRANS64.TRYWAIT P0, [R7+URZ+0x34840], R8 ;  /* 0x03484008070075a7 */ /* 0x001064000800017f */
[----:B-1----:R-:W-:Y:S05]  /*1e4f0*/  @!P0 NANOSLEEP.SYNCS 0x989680 ;  /* 0x009896800000895d */ /* 0x002fea0003900000 */
[----:B------:R-:W1:Y:S02]  /*1e500*/  @!P0 SYNCS.PHASECHK.TRANS64 P0, [R7+URZ+0x34840], R8 ;  /* 0x03484008070085a7 */ /* 0x000e64000800007f */
[----:B-1----:R-:W-:Y:S05]  /*1e510*/  @!P0 BRA `(.L_x_712) ;  /* 0xfffffffc00f08947 */ /* 0x002fea000383ffff */
[----:B------:R-:W-:Y:S05]  /*1e520*/  BRA `(.L_x_815) ;  /* 0xffffffc8003c7947 */ /* 0x000fea000383ffff */
.L_x_714:
[----:B0-----:R0:W1:Y:S02]  /*1e530*/  SYNCS.PHASECHK.TRANS64.TRYWAIT P0, [R7+URZ+0x34860], R8 ;  /* 0x03486008070075a7 */ /* 0x001064000800017f */
[----:B-1----:R-:W-:Y:S05]  /*1e540*/  @!P0 NANOSLEEP.SYNCS 0x989680 ;  /* 0x009896800000895d */ /* 0x002fea0003900000 */
[----:B------:R-:W1:Y:S02]  /*1e550*/  @!P0 SYNCS.PHASECHK.TRANS64 P0, [R7+URZ+0x34860], R8 ;  /* 0x03486008070085a7 */ /* 0x000e64000800007f */
[----:B-1----:R-:W-:Y:S05]  /*1e560*/  @!P0 BRA `(.L_x_714) ;  /* 0xfffffffc00f08947 */ /* 0x002fea000383ffff */
[----:B------:R-:W-:Y:S05]  /*1e570*/  BRA `(.L_x_816) ;  /* 0xffffffc800e87947 */ /* 0x000fea000383ffff */
.L_x_720:
[----:B-1----:R1:W2:Y:S02]  /*1e580*/  SYNCS.PHASECHK.TRANS64.TRYWAIT P0, [R2+URZ+0x34840], R3 ;  /* 0x03484003020075a7 */ /* 0x0022a4000800017f */
[----:B--2---:R-:W-:Y:S05]  /*1e590*/  @!P0 NANOSLEEP.SYNCS 0x989680 ;  /* 0x009896800000895d */ /* 0x004fea0003900000 */
[----:B------:R-:W2:Y:S02]  /*1e5a0*/  @!P0 SYNCS.PHASECHK.TRANS64 P0, [R2+URZ+0x34840], R3 ;  /* 0x03484003020085a7 */ /* 0x000ea4000800007f */
[----:B--2---:R-:W-:Y:S05]  /*1e5b0*/  @!P0 BRA `(.L_x_720) ;  /* 0xfffffffc00f08947 */ /* 0x004fea000383ffff */
[----:B------:R-:W-:Y:S05]  /*1e5c0*/  BRA `(.L_x_817) ;  /* 0xffffffd000487947 */ /* 0x000fea000383ffff */
.L_x_722:
[----:B0-----:R0:W1:Y:S02]  /*1e5d0*/  SYNCS.PHASECHK.TRANS64.TRYWAIT P0, [R2+URZ+0x34860], R3 ;  /* 0x03486003020075a7 */ /* 0x001064000800017f */
[----:B-1----:R-:W-:Y:S05]  /*1e5e0*/  @!P0 NANOSLEEP.SYNCS 0x989680 ;  /* 0x009896800000895d */ /* 0x002fea0003900000 */
[----:B------:R-:W1:Y:S02]  /*1e5f0*/  @!P0 SYNCS.PHASECHK.TRANS64 P0, [R2+URZ+0x34860], R3 ;  /* 0x03486003020085a7 */ /* 0x000e64000800007f */
[----:B-1----:R-:W-:Y:S05]  /*1e600*/  @!P0 BRA `(.L_x_722) ;  /* 0xfffffffc00f08947 */ /* 0x002fea000383ffff */
[----:B------:R-:W-:Y:S05]  /*1e610*/  BRA `(.L_x_818) ;  /* 0xffffffd000f47947 */ /* 0x000fea000383ffff */
.L_x_728:
[----:B--2---:R2:W3:Y:S02]  /*1e620*/  SYNCS.PHASECHK.TRANS64.TRYWAIT P0, [R2+URZ+0x34840], R3 ;  /* 0x03484003020075a7 */ /* 0x0044e4000800017f */
[----:B---3--:R-:W-:Y:S05]  /*1e630*/  @!P0 NANOSLEEP.SYNCS 0x989680 ;  /* 0x009896800000895d */ /* 0x008fea0003900000 */
[----:B------:R-:W3:Y:S02]  /*1e640*/  @!P0 SYNCS.PHASECHK.TRANS64 P0, [R2+URZ+0x34840], R3 ;  /* 0x03484003020085a7 */ /* 0x000ee4000800007f */
[----:B---3--:R-:W-:Y:S05]  /*1e650*/  @!P0 BRA `(.L_x_728) ;  /* 0xfffffffc00f08947 */ /* 0x008fea000383ffff */
[----:B------:R-:W-:Y:S05]  /*1e660*/  BRA `(.L_x_819) ;  /* 0xffffffd8002c7947 */ /* 0x000fea000383ffff */
.L_x_730:
[----:B0-----:R0:W1:Y:S02]  /*1e670*/  SYNCS.PHASECHK.TRANS64.TRYWAIT P0, [R2+URZ+0x34860], R8 ;  /* 0x03486008020075a7 */ /* 0x001064000800017f */
[----:B-1----:R-:W-:Y:S05]  /*1e680*/  @!P0 NANOSLEEP.SYNCS 0x989680 ;  /* 0x009896800000895d */ /* 0x002fea0003900000 */
[----:B------:R-:W1:Y:S02]  /*1e690*/  @!P0 SYNCS.PHASECHK.TRANS64 P0, [R2+URZ+0x34860], R8 ;  /* 0x03486008020085a7 */ /* 0x000e64000800007f */
[----:B-1----:R-:W-:Y:S05]  /*1e6a0*/  @!P0 BRA `(.L_x_730) ;  /* 0xfffffffc00f08947 */ /* 0x002fea000383ffff */
[----:B------:R-:W-:Y:S05]  /*1e6b0*/  BRA `(.L_x_820) ;  /* 0xffffffd800d47947 */ /* 0x000fea000383ffff */
.L_x_738:
[----:B-1----:R1:W2:Y:S02]  /*1e6c0*/  SYNCS.PHASECHK.TRANS64.TRYWAIT P0, [R0+URZ+0x34860], R3 ;  /* 0x03486003000075a7 */ /* 0x0022a4000800017f */
[----:B--2---:R-:W-:Y:S05]  /*1e6d0*/  @!P0 NANOSLEEP.SYNCS 0x989680 ;  /* 0x009896800000895d */ /* 0x004fea0003900000 */
[----:B------:R-:W2:Y:S02]  /*1e6e0*/  @!P0 SYNCS.PHASECHK.TRANS64 P0, [R0+URZ+0x34860], R3 ;  /* 0x03486003000085a7 */ /* 0x000ea4000800007f */
[----:B--2---:R-:W-:Y:S05]  /*1e6f0*/  @!P0 BRA `(.L_x_738) ;  /* 0xfffffffc00f08947 */ /* 0x004fea000383ffff */
[----:B------:R-:W-:Y:S05]  /*1e700*/  BRA `(.L_x_821) ;  /* 0xffffffdc00f47947 */ /* 0x000fea000383ffff */
.L_x_741:
[----:B------:R-:W-:Y:S01]  /*1e710*/  BSSY B0, `(.L_x_822) ;  /* 0x0000008000007945 */ /* 0x000fe20003800000 */
[----:B0-----:R-:W-:Y:S01]  /*1e720*/  MOV R13, R16 ;  /* 0x00000010000d7202 */ /* 0x001fe20000000f00 */
[----:B------:R-:W-:Y:S01]  /*1e730*/  IMAD.MOV.U32 R12, RZ, RZ, RZ ;  /* 0x000000ffff0c7224 */ /* 0x000fe200078e00ff */
[----:B------:R-:W-:Y:S01]  /*1e740*/  MOV R11, 0x1f ;  /* 0x0000001f000b7802 */ /* 0x000fe20000000f00 */
[----:B------:R-:W-:-:S07]  /*1e750*/  IMAD.MOV.U32 R15, RZ, RZ, -0x1 ;  /* 0xffffffffff0f7424 */ /* 0x000fce00078e00ff */
[----:B-1---5:R-:W-:Y:S05]  /*1e760*/  WARPSYNC.COLLECTIVE R15, `(.L_x_823) ;  /* 0x000000000f087348 */ /* 0x022fea0003c00000 */
[----:B------:R0:W2:Y:S02]  /*1e770*/  SHFL.IDX P6, R14, R13, R12, R11 ;  /* 0x0000000c0d0e7389 */ /* 0x0000a400000c000b */
[----:B012--5:R-:W-:Y:S01]  /*1e780*/  ENDCOLLECTIVE ;  /* 0x000000000000791b */ /* 0x027fe20003800000 */
.L_x_823:
[----:B------:R-:W-:Y:S05]  /*1e790*/  BSYNC B0 ;  /* 0x0000000000007941 */ /* 0x000fea0003800000 */
.L_x_822:
[----:B------:R-:W-:Y:S01]  /*1e7a0*/  IMAD.MOV.U32 R13, RZ, RZ, R16 ;  /* 0x000000ffff0d7224 */ /* 0x000fe200078e0010 */
[----:B------:R-:W-:Y:S01]  /*1e7b0*/  MOV R12, 0x1 ;  /* 0x00000001000c7802 */ /* 0x000fe20000000f00 */
[----:B------:R-:W-:Y:S01]  /*1e7c0*/  IMAD.MOV.U32 R11, RZ, RZ, 0x1f ;  /* 0x0000001fff0b7424 */ /* 0x000fe200078e00ff */
[----:B------:R-:W-:Y:S02]  /*1e7d0*/  MOV R15, 0xffffffff ;  /* 0xffffffff000f7802 */ /* 0x000fe40000000f00 */
[----:B------:R-:W-:-:S07]  /*1e7e0*/  MOV R4, R14 ;  /* 0x0000000e00047202 */ /* 0x000fce0000000f00 */
[----:B------:R-:W-:Y:S05]  /*1e7f0*/  WARPSYNC.COLLECTIVE R15, `(.L_x_824) ;  /* 0x000000000f087348 */ /* 0x000fea0003c00000 */
[----:B------:R0:W1:Y:S02]  /*1e800*/  SHFL.IDX P6, R14, R13, R12, R11 ;  /* 0x0000000c0d0e7389 */ /* 0x00006400000c000b */
[----:B01----:R-:W-:Y:S01]  /*1e810*/  ENDCOLLECTIVE ;  /* 0x000000000000791b */ /* 0x003fe20003800000 */
.L_x_824:
[----:B------:R-:W-:Y:S01]  /*1e820*/  IMAD.MOV.U32 R5, RZ, RZ, R14 ;  /* 0x000000ffff057224 */ /* 0x000fe200078e000e */
[----:B------:R-:W-:Y:S06]  /*1e830*/  BRA `(.L_x_825) ;  /* 0xffffffe0008c7947 */ /* 0x000fec000383ffff */
.L_x_744:
[----:B------:R-:W-:Y:S01]  /*1e840*/  BSSY B0, `(.L_x_826) ;  /* 0x0000008000007945 */ /* 0x000fe20003800000 */
[----:B-----5:R-:W-:Y:S01]  /*1e850*/  MOV R13, R2 ;  /* 0x00000002000d7202 */ /* 0x020fe20000000f00 */
[----:B------:R-:W-:Y:S01]  /*1e860*/  IMAD.MOV.U32 R12, RZ, RZ, 0x1 ;  /* 0x00000001ff0c7424 */ /* 0x000fe200078e00ff */
[----:B------:R-:W-:Y:S01]  /*1e870*/  MOV R11, RZ ;  /* 0x000000ff000b7202 */ /* 0x000fe20000000f00 */
[----:B------:R-:W-:-:S07]  /*1e880*/  IMAD.MOV.U32 R15, RZ, RZ, -0x1 ;  /* 0xffffffffff0f7424 */ /* 0x000fce00078e00ff */
[----:B0-234-:R-:W-:Y:S05]  /*1e890*/  WARPSYNC.COLLECTIVE R15, `(.L_x_827) ;  /* 0x000000000f087348 */ /* 0x01dfea0003c00000 */
[----:B------:R1:W0:Y:S02]  /*1e8a0*/  SHFL.UP P6, R14, R13, R12, R11 ;  /* 0x0400000c0d0e7389 */ /* 0x00022400000c000b */
[----:B01234-:R-:W-:Y:S01]  /*1e8b0*/  ENDCOLLECTIVE ;  /* 0x000000000000791b */ /* 0x01ffe20003800000 */
.L_x_827:
[----:B------:R-:W-:Y:S05]  /*1e8c0*/  BSYNC B0 ;  /* 0x0000000000007941 */ /* 0x000fea0003800000 */
.L_x_826:
[----:B------:R-:W-:Y:S01]  /*1e8d0*/  ISETP.NE.AND P0, PT, R8, RZ, PT ;  /* 0x000000ff0800720c */ /* 0x000fe20003f05270 */
[----:B------:R-:W-:Y:S01]  /*1e8e0*/  IMAD.MOV.U32 R11, RZ, RZ, RZ ;  /* 0x000000ffff0b7224 */ /* 0x000fe200078e00ff */
[----:B------:R-:W-:Y:S02]  /*1e8f0*/  MOV R12, 0x2 ;  /* 0x00000002000c7802 */ /* 0x000fe40000000f00 */
[----:B------:R-:W-:Y:S02]  /*1e900*/  SEL R3, R14, RZ, P0 ;  /* 0x000000ff0e037207 */ /* 0x000fe40000000000 */
[----:B------:R-:W-:Y:S02]  /*1e910*/  MOV R15, 0xffffffff ;  /* 0xffffffff000f7802 */ /* 0x000fe40000000f00 */
[----:B------:R-:W-:Y:S02]  /*1e920*/  IADD3 R3, R2, R3, RZ ;  /* 0x0000000302037210 */ /* 0x000fe40007ffe0ff */
[----:B------:R-:W-:-:S03]  /*1e930*/  ISETP.GE.U32.AND P0, PT, R8, 0x2, PT ;  /* 0x000000020800780c */ /* 0x000fc60003f06070 */
[----:B------:R-:W-:-:S10]  /*1e940*/  IMAD.MOV.U32 R13, RZ, RZ, R3 ;  /* 0x000000ffff0d7224 */ /* 0x000fd400078e0003 */
[----:B------:R-:W-:Y:S05]  /*1e950*/  WARPSYNC.COLLECTIVE R15, `(.L_x_828) ;  /* 0x000000000f087348 */ /* 0x000fea0003c00000 */
[----:B------:R0:W1:Y:S02]  /*1e960*/  SHFL.UP P6, R14, R13, R12, R11 ;  /* 0x0400000c0d0e7389 */ /* 0x00006400000c000b */
[----:B01----:R-:W-:Y:S01]  /*1e970*/  ENDCOLLECTIVE ;  /* 0x000000000000791b */ /* 0x003fe20003800000 */
.L_x_828:
[----:B------:R-:W-:Y:S01]  /*1e980*/  IMAD.MOV.U32 R12, RZ, RZ, 0x4 ;  /* 0x00000004ff0c7424 */ /* 0x000fe200078e00ff */
[----:B------:R-:W-:Y:S02]  /*1e990*/  SEL R14, R14, RZ, P0 ;  /* 0x000000ff0e0e7207 */ /* 0x000fe40000000000 */
[----:B------:R-:W-:-:S03]  /*1e9a0*/  ISETP.GE.U32.AND P0, PT, R8, 0x4, PT ;  /* 0x000000040800780c */ /* 0x000fc60003f06070 */
[----:B------:R-:W-:-:S05]  /*1e9b0*/  IMAD.IADD R3, R3, 0x1, R14 ;  /* 0x0000000103037824 */ /* 0x000fca00078e020e */
[----:B------:R-:W-:-:S07]  /*1e9c0*/  MOV R13, R3 ;  /* 0x00000003000d7202 */ /* 0x000fce0000000f00 */
[----:B------:R-:W-:Y:S05]  /*1e9d0*/  WARPSYNC.COLLECTIVE R15, `(.L_x_829) ;  /* 0x000000000f087348 */ /* 0x000fea0003c00000 */
[----:B------:R0:W1:Y:S02]  /*1e9e0*/  SHFL.UP P6, R14, R13, R12, R11 ;  /* 0x0400000c0d0e7389 */ /* 0x00006400000c000b */
[----:B01----:R-:W-:Y:S01]  /*1e9f0*/  ENDCOLLECTIVE ;  /* 0x000000000000791b */ /* 0x003fe20003800000 */
.L_x_829:
[----:B------:R-:W-:Y:S02]  /*1ea00*/  MOV R12, 0x8 ;  /* 0x00000008000c7802 */ /* 0x000fe40000000f00 */
[----:B------:R-:W-:Y:S02]  /*1ea10*/  SEL R14, R14, RZ, P0 ;  /* 0x000000ff0e0e7207 */ /* 0x000fe40000000000 */
[----:B------:R-:W-:Y:S02]  /*1ea20*/  ISETP.GE.U32.AND P0, PT, R8, 0x8, PT ;  /* 0x000000080800780c */ /* 0x000fe40003f06070 */
[----:B------:R-:W-:-:S05]  /*1ea30*/  IADD3 R3, R3, R14, RZ ;  /* 0x0000000e03037210 */ /* 0x000fca0007ffe0ff */
[----:B------:R-:W-:-:S07]  /*1ea40*/  IMAD.MOV.U32 R13, RZ, RZ, R3 ;  /* 0x000000ffff0d7224 */ /* 0x000fce00078e0003 */
[----:B------:R-:W-:Y:S05]  /*1ea50*/  WARPSYNC.COLLECTIVE R15, `(.L_x_830) ;  /* 0x000000000f087348 */ /* 0x000fea0003c00000 */
[----:B------:R0:W1:Y:S02]  /*1ea60*/  SHFL.UP P6, R14, R13, R12, R11 ;  /* 0x0400000c0d0e7389 */ /* 0x00006400000c000b */
[----:B01----:R-:W-:Y:S01]  /*1ea70*/  ENDCOLLECTIVE ;  /* 0x000000000000791b */ /* 0x003fe20003800000 */
.L_x_830:
        /* <DEDUP_REMOVED lines=8> */
.L_x_831:
[----:B------:R-:W-:Y:S01]  /*1eb00*/  MOV R12, 0x1f ;  /* 0x0000001f000c7802 */ /* 0x000fe20000000f00 */
[----:B------:R-:W-:Y:S01]  /*1eb10*/  IMAD.MOV.U32 R11, RZ, RZ, 0x1f ;  /* 0x0000001fff0b7424 */ /* 0x000fe200078e00ff */
[----:B------:R-:W-:-:S04]  /*1eb20*/  SEL R6, R14, RZ, P0 ;  /* 0x000000ff0e067207 */ /* 0x000fc80000000000 */
[----:B------:R-:W-:-:S05]  /*1eb30*/  IADD3 R6, R3, R6, RZ ;  /* 0x0000000603067210 */ /* 0x000fca0007ffe0ff */
[----:B------:R-:W-:-:S07]  /*1eb40*/  IMAD.MOV.U32 R13, RZ, RZ, R6 ;  /* 0x000000ffff0d7224 */ /* 0x000fce00078e0006 */
[----:B------:R-:W-:Y:S05]  /*1eb50*/  WARPSYNC.COLLECTIVE R15, `(.L_x_832) ;  /* 0x000000000f087348 */ /* 0x000fea0003c00000 */
[----:B------:R0:W1:Y:S02]  /*1eb60*/  SHFL.IDX P6, R14, R13, R12, R11 ;  /* 0x0000000c0d0e7389 */ /* 0x00006400000c000b */
[----:B01----:R-:W-:Y:S01]  /*1eb70*/  ENDCOLLECTIVE ;  /* 0x000000000000791b */ /* 0x003fe20003800000 */
.L_x_832:
[----:B------:R-:W-:Y:S05]  /*1eb80*/  BRA `(.L_x_833) ;  /* 0xffffffe0004c7947 */ /* 0x000fea000383ffff */
.L_x_749:
[----:B------:R-:W-:Y:S01]  /*1eb90*/  BSSY B0, `(.L_x_834) ;  /* 0x0000008000007945 */ /* 0x000fe20003800000 */
[----:B-----5:R-:W-:Y:S01]  /*1eba0*/  MOV R13, R2 ;  /* 0x00000002000d7202 */ /* 0x020fe20000000f00 */
[----:B------:R-:W-:Y:S01]  /*1ebb0*/  IMAD.MOV.U32 R12, RZ, RZ, 0x1 ;  /* 0x00000001ff0c7424 */ /* 0x000fe200078e00ff */
[----:B------:R-:W-:Y:S01]  /*1ebc0*/  MOV R11, RZ ;  /* 0x000000ff000b7202 */ /* 0x000fe20000000f00 */
[----:B------:R-:W-:-:S07]  /*1ebd0*/  IMAD.MOV.U32 R15, RZ, RZ, -0x1 ;  /* 0xffffffffff0f7424 */ /* 0x000fce00078e00ff */
[----:B01----:R-:W-:Y:S05]  /*1ebe0*/  WARPSYNC.COLLECTIVE R15, `(.L_x_835) ;  /* 0x000000000f087348 */ /* 0x003fea0003c00000 */
[----:B------:R2:W3:Y:S02]  /*1ebf0*/  SHFL.UP P6, R14, R13, R12, R11 ;  /* 0x0400000c0d0e7389 */ /* 0x0004e400000c000b */
[----:B0123--:R-:W-:Y:S01]  /*1ec00*/  ENDCOLLECTIVE ;  /* 0x000000000000791b */ /* 0x00ffe20003800000 */
.L_x_835:
[----:B------:R-:W-:Y:S05]  /*1ec10*/  BSYNC B0 ;  /* 0x0000000000007941 */ /* 0x000fea0003800000 */
.L_x_834:
        /* <DEDUP_REMOVED lines=11> */
.L_x_836:
        /* <DEDUP_REMOVED lines=8> */
.L_x_837:
        /* <DEDUP_REMOVED lines=8> */
.L_x_838:
        /* <DEDUP_REMOVED lines=8> */
.L_x_839:
        /* <DEDUP_REMOVED lines=8> */
.L_x_840:
[----:B------:R-:W-:Y:S05]  /*1eed0*/  BRA `(.L_x_841) ;  /* 0xffffffe0002c7947 */ /* 0x000fea000383ffff */
.L_x_751:
[----:B------:R-:W-:Y:S01]  /*1eee0*/  BSSY B0, `(.L_x_842) ;  /* 0x0000006000007945 */ /* 0x000fe20003800000 */
[----:B------:R-:W-:Y:S02]  /*1eef0*/  PLOP3.LUT P6, PT, P6, PT, PT, 0x8, 0x0 ;  /* 0x000000000000781c */ /* 0x000fe400037ce170 */
[----:B------:R-:W-:-:S11]  /*1ef00*/  MOV R15, 0xffffffff ;  /* 0xffffffff000f7802 */ /* 0x000fd60000000f00 */
[----:B0-----:R-:W-:Y:S05]  /*1ef10*/  WARPSYNC.COLLECTIVE R15, `(.L_x_843) ;  /* 0x000000000f087348 */ /* 0x001fea0003c00000 */
[----:B------:R-:W-:Y:S01]  /*1ef20*/  VOTE.ANY R14, PT, P6 ;  /* 0x00000000000e7806 */ /* 0x000fe200030e0100 */
[----:B0-----:R-:W-:Y:S06]  /*1ef30*/  ENDCOLLECTIVE ;  /* 0x000000000000791b */ /* 0x001fec0003800000 */
.L_x_843:
[----:B------:R-:W-:Y:S05]  /*1ef40*/  BSYNC B0 ;  /* 0x0000000000007941 */ /* 0x000fea0003800000 */
.L_x_842:
[----:B------:R-:W-:Y:S01]  /*1ef50*/  IMAD.MOV.U32 R3, RZ, RZ, R14 ;  /* 0x000000ffff037224 */ /* 0x000fe200078e000e */
[----:B------:R-:W-:Y:S01]  /*1ef60*/  MOV R13, R2 ;  /* 0x00000002000d7202 */ /* 0x000fe20000000f00 */
[----:B------:R-:W-:Y:S01]  /*1ef70*/  IMAD.MOV.U32 R15, RZ, RZ, -0x1 ;  /* 0xffffffffff0f7424 */ /* 0x000fe200078e00ff */
[----:B------:R-:W-:Y:S01]  /*1ef80*/  MOV R11, 0x1f ;  /* 0x0000001f000b7802 */ /* 0x000fe20000000f00 */
[----:B------:R-:W0:Y:S02]  /*1ef90*/  POPC R5, R3 ;  /* 0x0000000300057309 */ /* 0x000e240000000000 */
[----:B0-----:R-:W-:-:S07]  /*1efa0*/  IMAD.MOV.U32 R12, RZ, RZ, R5 ;  /* 0x000000ffff0c7224 */ /* 0x001fce00078e0005 */
[----:B------:R-:W-:Y:S05]  /*1efb0*/  WARPSYNC.COLLECTIVE R15, `(.L_x_844) ;  /* 0x000000000f087348 */ /* 0x000fea0003c00000 */
[----:B------:R0:W1:Y:S02]  /*1efc0*/  SHFL.IDX P6, R14, R13, R12, R11 ;  /* 0x0000000c0d0e7389 */ /* 0x00006400000c000b */
[----:B01----:R-:W-:Y:S01]  /*1efd0*/  ENDCOLLECTIVE ;  /* 0x000000000000791b */ /* 0x003fe20003800000 */
.L_x_844:
[----:B------:R-:W-:Y:S01]  /*1efe0*/  MOV R17, R14 ;  /* 0x0000000e00117202 */ /* 0x000fe20000000f00 */
[----:B------:R-:W-:Y:S06]  /*1eff0*/  BRA `(.L_x_845) ;  /* 0xffffffe0001c7947 */ /* 0x000fec000383ffff */
.L_x_753:
[----:B------:R-:W-:Y:S01]  /*1f000*/  BSSY B0, `(.L_x_846) ;  /* 0x0000007000007945 */ /* 0x000fe20003800000 */
[----:B------:R-:W-:Y:S01]  /*1f010*/  IMAD.MOV.U32 R13, RZ, RZ, R6 ;  /* 0x000000ffff0d7224 */ /* 0x000fe200078e0006 */
[----:B------:R-:W-:Y:S01]  /*1f020*/  MOV R11, 0x1f ;  /* 0x0000001f000b7802 */ /* 0x000fe20000000f00 */
[----:B------:R-:W-:-:S07]  /*1f030*/  IMAD.MOV.U32 R15, RZ, RZ, -0x1 ;  /* 0xffffffffff0f7424 */ /* 0x000fce00078e00ff */
[----:B012---:R-:W-:Y:S05]  /*1f040*/  WARPSYNC.COLLECTIVE R15, `(.L_x_847) ;  /* 0x000000000f087348 */ /* 0x007fea0003c00000 */
[----:B------:R3:W4:Y:S02]  /*1f050*/  SHFL.IDX P6, R14, R13, R12, R11 ;  /* 0x0000000c0d0e7389 */ /* 0x00072400000c000b */
[----:B01234-:R-:W-:Y:S01]  /*1f060*/  ENDCOLLECTIVE ;  /* 0x000000000000791b */ /* 0x01ffe20003800000 */
.L_x_847:
[----:B------:R-:W-:Y:S05]  /*1f070*/  BSYNC B0 ;  /* 0x0000000000007941 */ /* 0x000fea0003800000 */
.L_x_846:
[----:B------:R-:W-:Y:S05]  /*1f080*/  BRA `(.L_x_752) ;  /* 0xffffffe000147947 */ /* 0x000fea000383ffff */
.L_x_757:
[----:B0-----:R0:W1:Y:S02]  /*1f090*/  SYNCS.PHASECHK.TRANS64.TRYWAIT P0, [R0+URZ+0x34820], R3 ;  /* 0x03482003000075a7 */ /* 0x001064000800017f */
[----:B-1----:R-:W-:Y:S05]  /*1f0a0*/  @!P0 NANOSLEEP.SYNCS 0x989680 ;  /* 0x009896800000895d */ /* 0x002fea0003900000 */
[----:B------:R-:W1:Y:S02]  /*1f0b0*/  @!P0 SYNCS.PHASECHK.TRANS64 P0, [R0+URZ+0x34820], R3 ;  /* 0x03482003000085a7 */ /* 0x000e64000800007f */
[----:B-1----:R-:W-:Y:S05]  /*1f0c0*/  @!P0 BRA `(.L_x_757) ;  /* 0xfffffffc00f08947 */ /* 0x002fea000383ffff */
[----:B------:R-:W-:Y:S05]  /*1f0d0*/  BRA `(.L_x_848) ;  /* 0xffffffe000f87947 */ /* 0x000fea000383ffff */
.L_x_758:
[----:B------:R-:W1:Y:S01]  /*1f0e0*/  S2R R2, SR_TID.X ;  /* 0x0000000000027919 */ /* 0x000e620000002100 */
[----:B------:R-:W-:Y:S01]  /*1f0f0*/  BSSY B0, `(.L_x_849) ;  /* 0x000000a000007945 */ /* 0x000fe20003800000 */
[----:B------:R-:W-:Y:S01]  /*1f100*/  IMAD.MOV.U32 R12, RZ, RZ, RZ ;  /* 0x000000ffff0c7224 */ /* 0x000fe200078e00ff */
[----:B------:R-:W-:Y:S01]  /*1f110*/  MOV R11, 0x1f ;  /* 0x0000001f000b7802 */ /* 0x000fe20000000f00 */
[----:B------:R-:W-:Y:S01]  /*1f120*/  IMAD.MOV.U32 R15, RZ, RZ, -0x1 ;  /* 0xffffffffff0f7424 */ /* 0x000fe200078e00ff */
[----:B-1----:R-:W-:-:S04]  /*1f130*/  SHF.R.U32.HI R2, RZ, 0x5, R2 ;  /* 0x00000005ff027819 */ /* 0x002fc80000011602 */
[----:B------:R-:W-:-:S04]  /*1f140*/  LOP3.LUT R2, R2, 0x3, RZ, 0xc0, !PT ;  /* 0x0000000302027812 */ /* 0x000fc800078ec0ff */
[----:B------:R-:W-:-:S07]  /*1f150*/  MOV R13, R2 ;  /* 0x00000002000d7202 */ /* 0x000fce0000000f00 */
[----:B0-----:R-:W-:Y:S05]  /*1f160*/  WARPSYNC.COLLECTIVE R15, `(.L_x_850) ;  /* 0x000000000f087348 */ /* 0x001fea0003c00000 */
[----:B------:R1:W2:Y:S02]  /*1f170*/  SHFL.IDX P6, R14, R13, R12, R11 ;  /* 0x0000000c0d0e7389 */ /* 0x0002a400000c000b */
[----:B012---:R-:W-:Y:S01]  /*1f180*/  ENDCOLLECTIVE ;  /* 0x000000000000791b */ /* 0x007fe20003800000 */
.L_x_850:
[----:B------:R-:W-:Y:S05]  /*1f190*/  BSYNC B0 ;  /* 0x0000000000007941 */ /* 0x000fea0003800000 */
.L_x_849:
[----:B------:R-:W-:Y:S05]  /*1f1a0*/  BRA `(.L_x_851) ;  /* 0xffffffe000e07947 */ /* 0x000fea000383ffff */
.L_x_759:
[----:B------:R-:W-:Y:S01]  /*1f1b0*/  BSSY B0, `(.L_x_852) ;  /* 0x0000006000007945 */ /* 0x000fe20003800000 */
[----:B------:R-:W-:-:S07]  /*1f1c0*/  MOV R15, 0xffffffff ;  /* 0xffffffff000f7802 */ /* 0x000fce0000000f00 */
[----:B01----:R-:W-:Y:S05]  /*1f1d0*/  WARPSYNC.COLLECTIVE R15, `(.L_x_853) ;  /* 0x000000000f0c7348 */ /* 0x003fea0003c00000 */
[----:B------:R-:W-:Y:S02]  /*1f1e0*/  ELECT P6, UR62, PT ;  /* 0x00000000003e782f */ /* 0x000fe400038c0000 */
[----:B------:R-:W-:Y:S01]  /*1f1f0*/  MOV R14, UR62 ;  /* 0x0000003e000e7c02 */ /* 0x000fe20008000f00 */
[----:B01----:R-:W-:Y:S10]  /*1f200*/  ENDCOLLECTIVE ;  /* 0x000000000000791b */ /* 0x003ff40003800000 */
.L_x_853:
[----:B------:R-:W-:Y:S05]  /*1f210*/  BSYNC B0 ;  /* 0x0000000000007941 */ /* 0x000fea0003800000 */
.L_x_852:
[----:B------:R-:W-:Y:S05]  /*1f220*/  BRA `(.L_x_854) ;  /* 0xffffffe000d47947 */ /* 0x000fea000383ffff */
.L_x_761:
[----:B0-----:R0:W1:Y:S02]  /*1f230*/  SYNCS.PHASECHK.TRANS64.TRYWAIT P0, [R6+URZ], R5 ;  /* 0x00000005060075a7 */ /* 0x001064000800017f */
[----:B-1----:R-:W-:Y:S05]  /*1f240*/  @!P0 NANOSLEEP.SYNCS 0x989680 ;  /* 0x009896800000895d */ /* 0x002fea0003900000 */
[----:B------:R-:W1:Y:S02]  /*1f250*/  @!P0 SYNCS.PHASECHK.TRANS64 P0, [R6+URZ], R5 ;  /* 0x00000005060085a7 */ /* 0x000e64000800007f */
[----:B-1----:R-:W-:Y:S05]  /*1f260*/  @!P0 BRA `(.L_x_761) ;  /* 0xfffffffc00f08947 */ /* 0x002fea000383ffff */
[----:B------:R-:W-:Y:S05]  /*1f270*/  BRA `(.L_x_855) ;  /* 0xffffffe400107947 */ /* 0x000fea000383ffff */
.L_x_762:
[----:B-1----:R1:W2:Y:S02]  /*1f280*/  SYNCS.PHASECHK.TRANS64.TRYWAIT P0, [R7+URZ], R2 ;  /* 0x00000002070075a7 */ /* 0x0022a4000800017f */
[----:B--2---:R-:W-:Y:S05]  /*1f290*/  @!P0 NANOSLEEP.SYNCS 0x989680 ;  /* 0x009896800000895d */ /* 0x004fea0003900000 */
[----:B------:R-:W2:Y:S02]  /*1f2a0*/  @!P0 SYNCS.PHASECHK.TRANS64 P0, [R7+URZ], R2 ;  /* 0x00000002070085a7 */ /* 0x000ea4000800007f */
[----:B--2---:R-:W-:Y:S05]  /*1f2b0*/  @!P0 BRA `(.L_x_762) ;  /* 0xfffffffc00f08947 */ /* 0x004fea000383ffff */
[----:B------:R-:W-:Y:S05]  /*1f2c0*/  BRA `(.L_x_856) ;  /* 0xffffffe400047947 */ /* 0x000fea000383ffff */
.L_x_764:
[----:B--2---:R2:W3:Y:S02]  /*1f2d0*/  SYNCS.PHASECHK.TRANS64.TRYWAIT P0, [R4+URZ], R5 ;  /* 0x00000005040075a7 */ /* 0x0044e4000800017f */
[----:B---3--:R-:W-:Y:S05]  /*1f2e0*/  @!P0 NANOSLEEP.SYNCS 0x989680 ;  /* 0x009896800000895d */ /* 0x008fea0003900000 */
[----:B------:R-:W3:Y:S02]  /*1f2f0*/  @!P0 SYNCS.PHASECHK.TRANS64 P0, [R4+URZ], R5 ;  /* 0x00000005040085a7 */ /* 0x000ee4000800007f */
[----:B---3--:R-:W-:Y:S05]  /*1f300*/  @!P0 BRA `(.L_x_764) ;  /* 0xfffffffc00f08947 */ /* 0x008fea000383ffff */
[----:B------:R-:W-:Y:S05]  /*1f310*/  BRA `(.L_x_857) ;  /* 0xffffffe4000c7947 */ /* 0x000fea000383ffff */
.L_x_858:
        /* <DEDUP_REMOVED lines=14> */
.L_x_11933:


//--------------------- .text._ZN7cutlass13device_kernelIN5flash11enable_sm90INS1_16FlashAttnFwdSm90INS1_25CollectiveMainloopFwdSm90ILi2EN4cute5tupleIJNS5_1CILi1EEES8_S8_EEENS6_IJNS7_ILi128EEENS7_ILi96EEENS7_ILi192EEEEEELi128ENS_6half_tEfNS_4arch4Sm90ELb0ELb1ELb0ELb0ELb0ELb0ELb0ELb1ELb1ELb0ELb0ELb0EEENS1_21CollectiveEpilogueFwdINS6_IJSA_SA_SB_EEES9_SE_SG_Li256ELb0ELb0ELb0ELb0EEENS1_30DynamicPersistentTileSchedulerILi256ELi32ELb0ELb0ELb1EEEEEEEEEvNT_6ParamsE --------------------------
	.section	.text._ZN7cutlass13device_kernelIN5flash11enable_sm90INS1_16FlashAttnFwdSm90INS1_25CollectiveMainloopFwdSm90ILi2EN4cute5tupleIJNS5_1CILi1EEES8_S8_EEENS6_IJNS7_ILi128EEENS7_ILi96EEENS7_ILi192EEEEEELi128ENS_6half_tEfNS_4arch4Sm90ELb0ELb1ELb0ELb0ELb0ELb0ELb0ELb1ELb1ELb0ELb0ELb0EEENS1_21CollectiveEpilogueFwdINS6_IJSA_SA_SB_EEES9_SE_SG_Li256ELb0ELb0ELb0ELb0EEENS1_30DynamicPersistentTileSchedulerILi256ELi32ELb0ELb0ELb1EEEEEEEEEvNT_6ParamsE,"ax",@progbits
	.align	128
.text._ZN7cutlass13device_kernelIN5flash11enable_sm90INS1_16FlashAttnFwdSm90INS1_25CollectiveMainloopFwdSm90ILi2EN4cute5tupleIJNS5_1CILi1EEES8_S8_EEENS6_IJNS7_ILi128EEENS7_ILi96EEENS7_ILi192EEEEEELi128ENS_6half_tEfNS_4arch4Sm90ELb0ELb1ELb0ELb0ELb0ELb0ELb0ELb1ELb1ELb0ELb0ELb0EEENS1_21CollectiveEpilogueFwdINS6_IJSA_SA_SB_EEES9_SE_SG_Li256ELb0ELb0ELb0ELb0EEENS1_30DynamicPersistentTileSchedulerILi256ELi32ELb0ELb0ELb1EEEEEEEEEvNT_6ParamsE:
        .type           _ZN7cutlass13device_kernelIN5flash11enable_sm90INS1_16FlashAttnFwdSm90INS1_25CollectiveMainloopFwdSm90ILi2EN4cute5tupleIJNS5_1CILi1EEES8_S8_EEENS6_IJNS7_ILi128EEENS7_ILi96EEENS7_ILi192EEEEEELi128ENS_6half_tEfNS_4arch4Sm90ELb0ELb1ELb0ELb0ELb0ELb0ELb0ELb1ELb1ELb0ELb0ELb0EEENS1_21CollectiveEpilogueFwdINS6_IJSA_SA_SB_EEES9_SE_SG_Li256ELb0ELb0ELb0ELb0EEENS1_30DynamicPersistentTileSchedulerILi256ELi32ELb0ELb0ELb1EEEEEEEEEvNT_6ParamsE,@function
        .size           _ZN7cutlass13device_kernelIN5flash11enable_sm90INS1_16FlashAttnFwdSm90INS1_25CollectiveMainloopFwdSm90ILi2EN4cute5tupleIJNS5_1CILi1EEES8_S8_EEENS6_IJNS7_ILi128EEENS7_ILi96EEENS7_ILi192EEEEEELi128ENS_6half_tEfNS_4arch4Sm90ELb0ELb1ELb0ELb0ELb0ELb0ELb0ELb1ELb1ELb0ELb0ELb0EEENS1_21CollectiveEpilogueFwdINS6_IJSA_SA_SB_EEES9_SE_SG_Li256ELb0ELb0ELb0ELb0EEENS1_30DynamicPersistentTileSchedulerILi256ELi32ELb0ELb0ELb1EEEEEEEEEvNT_6ParamsE,(.L_x_11934 - _ZN7cutlass13device_kernelIN5flash11enable_sm90INS1_16FlashAttnFwdSm90INS1_25CollectiveMainloopFwdSm90ILi2EN4cute5tupleIJNS5_1CILi1EEES8_S8_EEENS6_IJNS7_ILi128EEENS7_ILi96EEENS7_ILi192EEEEEELi128ENS_6half_tEfNS_4arch4Sm90ELb0ELb1ELb0ELb0ELb0ELb0ELb0ELb1ELb1ELb0ELb0ELb0EEENS1_21CollectiveEpilogueFwdINS6_IJSA_SA_SB_EEES9_SE_SG_Li256ELb0ELb0ELb0ELb0EEENS1_30DynamicPersistentTileSchedulerILi256ELi32ELb0ELb0ELb1EEEEEEEEEvNT_6ParamsE)
        .other          _ZN7cutlass13device_kernelIN5flash11enable_sm90INS1_16FlashAttnFwdSm90INS1_25CollectiveMainloopFwdSm90ILi2EN4cute5tupleIJNS5_1CILi1EEES8_S8_EEENS6_IJNS7_ILi128EEENS7_ILi96EEENS7_ILi192EEEEEELi128ENS_6half_tEfNS_4arch4Sm90ELb0ELb1ELb0ELb0ELb0ELb0ELb0ELb1ELb1ELb0ELb0ELb0EEENS1_21CollectiveEpilogueFwdINS6_IJSA_SA_SB_EEES9_SE_SG_Li256ELb0ELb0ELb0ELb0EEENS1_30DynamicPersistentTileSchedulerILi256ELi32ELb0ELb0ELb1EEEEEEEEEvNT_6ParamsE,@"STO_CUDA_ENTRY STV_DEFAULT"
_ZN7cutlass13device_kernelIN5flash11enable_sm90INS1_16FlashAttnFwdSm90INS1_25CollectiveMainloopFwdSm90ILi2EN4cute5tupleIJNS5_1CILi1EEES8_S8_EEENS6_IJNS7_ILi128EEENS7_ILi96EEENS7_ILi192EEEEEELi128ENS_6half_tEfNS_4arch4Sm90ELb0ELb1ELb0ELb0ELb0ELb0ELb0ELb1ELb1ELb0ELb0ELb0EEENS1_21CollectiveEpilogueFwdINS6_IJSA_SA_SB_EEES9_SE_SG_Li256ELb0ELb0ELb0ELb0EEENS1_30DynamicPersistentTileSchedulerILi256ELi32ELb0ELb0ELb1EEEEEEEEEvNT_6ParamsE:
        /* <DEDUP_REMOVED lines=24> */
.L_x_860:
[----:B------:R-:W-:Y:S05]  /*0180*/  BSYNC B0 ;  /* 0x0000000000007941 */ /* 0x000fea0003800000 */
.L_x_859:
[----:B------:R-:W-:Y:S01]  /*0190*/  VOTEU.ANY UP0, P0 ;  /* 0x00000000003f7886 */ /* 0x000fe20000000100 */
[----:B------:R-:W1:Y:S01]  /*01a0*/  SHFL.IDX PT, R2, R2, RZ, 0x1f ;  /* 0x00001fff02027589 */ /* 0x000e6200000e0000 */
[----:B------:R-:W-:Y:S01]  /*01b0*/  UMOV UR4, 0x1 ;  /* 0x0000000100047882 */ /* 0x000fe20000000000 */
[----:B------:R-:W-:Y:S01]  /*01c0*/  VOTEU.ANY UP1, P0 ;  /* 0x00000000003f7886 */ /* 0x000fe20000020100 */
[----:B------:R-:W-:Y:S01]  /*01d0*/  VOTEU.ANY UP2, P0 ;  /* 0x00000000003f7886 */ /* 0x000fe20000040100 */
[----:B------:R-:W2:Y:S01]  /*01e0*/  @UP0 S2UR UR7, SR_CgaCtaId ;  /* 0x00000000000709c3 */ /* 0x000ea20000008800 */
[----:B------:R-:W3:Y:S01]  /*01f0*/  SHFL.IDX PT, R3, R0, RZ, 0x1f ;  /* 0x00001fff00037589 */ /* 0x000ee200000e0000 */
[----:B------:R-:W-:Y:S01]  /*0200*/  @UP0 UMOV UR6, 0x400 ;  /* 0x0000040000060882 */ /* 0x000fe20000000000 */
[----:B------:R-:W-:-:S04]  /*0210*/  @UP0 UIADD3 UR4, -UR4, 0x100000, URZ ;  /* 0x0010000004040890 */ /* 0x000fc8000fffe13f */
[----:B------:R-:W-:Y:S02]  /*0220*/  @UP0 USHF.L.U32 UR5, UR4, 0xb, URZ ;  /* 0x0000000b04050899 */ /* 0x000fe4000800063f */
[----:B------:R-:W-:Y:S01]  /*0230*/  @UP0 USHF.L.U32 UR4, UR4, 0x1, URZ ;  /* 0x0000000104040899 */ /* 0x000fe2000800063f */
[----:B-1----:R-:W-:Y:S01]  /*0240*/  R2UR UR8, R2 ;  /* 0x00000000020872ca */ /* 0x002fe200000e0000 */
[----:B--2---:R-:W-:Y:S01]  /*0250*/  @UP0 ULEA UR6, UR7, UR6, 0x18 ;  /* 0x0000000607060291 */ /* 0x004fe2000f8ec03f */
[----:B---3--:R-:W-:-:S11]  /*0260*/  ISETP.NE.AND P1, PT, R3, RZ, PT ;  /* 0x000000ff0300720c */ /* 0x008fd60003f25270 */
[----:B------:R-:W-:Y:S01]  /*0270*/  UISETP.NE.AND UP0, UPT, UR8, URZ, UPT ;  /* 0x0000003f0800728c */ /* 0x000fe2000bf05270 */
[----:B------:R-:W1:Y:S02]  /*0280*/  FENCE.VIEW.ASYNC.S ;  /* 0x00000000000073c6 */ /* 0x000e640000000000 */
[----:B-1----:R1:W2:Y:S01]  /*0290*/  @UP1 SYNCS.EXCH.64 URZ, [UR6+0x2a800], UR4 ;  /* 0x02a80004063f15b2 */ /* 0x0022a20008000100 */
[----:B------:R1:W3:Y:S01]  /*02a0*/  @UP2 SYNCS.EXCH.64 URZ, [UR6+0x2a820], UR4 ;  /* 0x02a82004063f25b2 */ /* 0x0002e20008000100 */
[----:B------:R-:W-:Y:S06]  /*02b0*/  @P1 BRA `(.L_x_861) ;  /* 0x0000000000481947 */ /* 0x000fec0003800000 */
        /* <DEDUP_REMOVED lines=18> */
.L_x_861:
        /* <DEDUP_REMOVED lines=22> */
.L_x_862:
        /* <DEDUP_REMOVED lines=14> */
[----:B------:R4:W1:Y:S01]  /*0620*/  SYNCS.EXCH.64 URZ, [UR6+0x2a880], UR4 ;  /* 0x02a88004063f75b2 */ /* 0x0008620008000100 */
[----:B------:R4:W1:Y:S01]  /*0630*/  SYNCS.EXCH.64 URZ, [UR6+0x2a878], UR4 ;  /* 0x02a87804063f75b2 */ /* 0x0008620008000100 */
[----:B------:R4:W1:Y:S02]  /*0640*/  SYNCS.EXCH.64 URZ, [UR6+0x2a888], UR4 ;  /* 0x02a88804063f75b2 */ /* 0x0008640008000100 */
[----:B----4-:R-:W-:Y:S01]  /*0650*/  NOP ;  /* 0x0000000000007918 */ /* 0x010fe20000000000 */
.L_x_863:
        /* <DEDUP_REMOVED lines=22> */
.L_x_864:
        /* <DEDUP_REMOVED lines=22> */
.L_x_865:
[----:B-1----:R-:W-:Y:S01]  /*0920*/  UMOV UR4, 0x1 ;  /* 0x0000000100047882 */ /* 0x002fe20000000000 */
[----:B------:R-:W-:Y:S01]  /*0930*/  PLOP3.LUT P0, PT, PT, PT, UP0, 0x80, 0x0 ;  /* 0x000000000000781c */ /* 0x000fe20003f0f008 */
[----:B------:R-:W-:Y:S01]  /*0940*/  USEL UR4, UR4, 0x2, !UP0 ;  /* 0x0000000204047887 */ /* 0x000fe2000c000000 */
[----:B------:R-:W-:Y:S01]  /*0950*/  NOP ;  /* 0x0000000000007918 */ /* 0x000fe20000000000 */
[----:B------:R-:W-:-:S04]  /*0960*/  ULDC.64 UR60, c[0x0][0x208] ;  /* 0x00008200003c7ab9 */ /* 0x000fc80000000a00 */
[----:B------:R-:W-:-:S05]  /*0970*/  IMAD.U32 R2, RZ, RZ, UR4 ;  /* 0x00000004ff027e24 */ /* 0x000fca000f8e00ff */
[----:B------:R1:W-:Y:S01]  /*0980*/  STL [R1], R2 ;  /* 0x0000000201007387 */ /* 0x0003e20000100800 */
[----:B--23--:R-:W-:Y:S06]  /*0990*/  BAR.SYNC.DEFER_BLOCKING 0x0 ;  /* 0x0000000000007b1d */ /* 0x00cfec0000010000 */
[----:B------:R-:W-:Y:S05]  /*09a0*/  @!P0 BRA `(.L_x_866) ;  /* 0x000000d000a48947 */ /* 0x000fea0003800000 */
.L_x_867:
[----:B------:R-:W-:-:S08]  /*09b0*/  NOP ;  /* 0x0000000000007918 */ /* 0x000fd00000000000 */
[----:B------:R-:W2:Y:S02]  /*09c0*/  USETMAXREG.TRY_ALLOC.CTAPOOL UP0, 0xf0 ;  /* 0x000000f0000079c8 */ /* 0x000ea40008000600 */
[----:B--2---:R-:W-:-:S13]  /*09d0*/  PLOP3.LUT P0, PT, PT, PT, UP0, 0x80, 0x0 ;  /* 0x000000000000781c */ /* 0x004fda0003f0f008 */
[----:B------:R-:W-:Y:S05]  /*09e0*/  @!P0 BRA `(.L_x_867) ;  /* 0xfffffffc00f08947 */ /* 0x000fea000383ffff */
[----:B------:R-:W2:Y:S08]  /*09f0*/  S2UR UR7, SR_CTAID.X ;  /* 0x00000000000779c3 */ /* 0x000eb00000002500 */
[----:B------:R-:W-:Y:S08]  /*0a00*/  BAR.ARV 0x4, 0x120 ;  /* 0x0104800000007b1d */ /* 0x000ff00000002000 */
[----:B------:R-:W2:Y:S08]  /*0a10*/  LDC R0, c[0x0][0xda8] ;  /* 0x00036a00ff007b82 */ /* 0x000eb00000000800 */
[----:B------:R-:W-:Y:S06]  /*0a20*/  BAR.ARV 0x8, 0x120 ;  /* 0x0204800000007b1d */ /* 0x000fec0000002000 */
[----:B--2---:R-:W-:-:S13]  /*0a30*/  ISETP.LE.AND P0, PT, R0, UR7, PT ;  /* 0x0000000700007c0c */ /* 0x004fda000bf03270 */
[----:B------:R-:W-:Y:S05]  /*0a40*/  @P0 EXIT ;  /* 0x000000000000094d */ /* 0x000fea0003800000 */
[----:B------:R-:W2:Y:S01]  /*0a50*/  LDL R3, [R1] ;  /* 0x0000000001037983 */ /* 0x000ea20000100800 */
[----:B------:R-:W3:Y:S01]  /*0a60*/  S2UR UR4, SR_CgaCtaId ;  /* 0x00000000000479c3 */ /* 0x000ee20000008800 */
[----:B------:R-:W-:Y:S01]  /*0a70*/  UMOV UR37, 0x400 ;  /* 0x0000040000257882 */ /* 0x000fe20000000000 */
[----:B------:R-:W-:Y:S01]  /*0a80*/  IMAD.MOV.U32 R164, RZ, RZ, RZ ;  /* 0x000000ffffa47224 */ /* 0x000fe200078e00ff */
[----:B-1----:R-:W1:Y:S01]  /*0a90*/  S2R R2, SR_TID.X ;  /* 0x0000000000027919 */ /* 0x002e620000002100 */
[----:B------:R-:W-:Y:S01]  /*0aa0*/  UMOV UR46, URZ ;  /* 0x0000003f002e7c82 */ /* 0x000fe20008000000 */
[----:B------:R-:W-:-:S03]  /*0ab0*/  UMOV UR36, URZ ;  /* 0x0000003f00247c82 */ /* 0x000fc60008000000 */
[----:B------:R-:W4:Y:S01]  /*0ac0*/  S2UR UR6, SR_SWINHI ;  /* 0x00000000000679c3 */ /* 0x000f220000002f00 */
[----:B---3--:R-:W-:-:S07]  /*0ad0*/  ULEA UR37, UR4, UR37, 0x18 ;  /* 0x0000002504257291 */ /* 0x008fce000f8ec03f */
[----:B------:R-:W-:Y:S01]  /*0ae0*/  UMOV UR4, UR37 ;  /* 0x0000002500047c82 */ /* 0x000fe20008000000 */
[----:B----4-:R-:W-:Y:S01]  /*0af0*/  UMOV UR5, UR6 ;  /* 0x0000000600057c82 */ /* 0x010fe20008000000 */
[----:B------:R-:W-:Y:S01]  /*0b00*/  IMAD.U32 R22, RZ, RZ, UR4 ;  /* 0x00000004ff167e24 */ /* 0x000fe2000f8e00ff */
[----:B------:R-:W-:Y:S01]  /*0b10*/  UMOV UR4, UR7 ;  /* 0x0000000700047c82 */ /* 0x000fe20008000000 */
[----:B-1----:R-:W-:Y:S02]  /*0b20*/  VIADD R171, R2, 0xffffff80 ;  /* 0xffffff8002ab7836 */ /* 0x002fe40000000000 */
[----:B------:R-:W-:-:S03]  /*0b30*/  IMAD.U32 R23, RZ, RZ, UR5 ;  /* 0x00000005ff177e24 */ /* 0x000fc6000f8e00ff */
[----:B------:R-:W-:-:S04]  /*0b40*/  SHF.R.S32.HI R0, RZ, 0x1f, R171 ;  /* 0x0000001fff007819 */ /* 0x000fc800000114ab */
[CC--:B------:R-:W-:Y:S02]  /*0b50*/  LEA.HI R2, R0.reuse, R171.reuse, RZ, 0x4 ;  /* 0x000000ab00027211 */ /* 0x0c0fe400078f20ff */
[----:B------:R-:W-:Y:S02]  /*0b60*/  LEA.HI R169, R0, R171, RZ, 0x5 ;  /* 0x000000ab00a97211 */ /* 0x000fe400078f28ff */
[----:B------:R-:W-:Y:S02]  /*0b70*/  SHF.R.S32.HI R5, RZ, 0x4, R2 ;  /* 0x00000004ff057819 */ /* 0x000fe40000011402 */
[----:B------:R-:W-:Y:S02]  /*0b80*/  SHF.R.S32.HI R169, RZ, 0x5, R169 ;  /* 0x00000005ffa97819 */ /* 0x000fe400000114a9 */
[C---:B------:R-:W-:Y:S02]  /*0b90*/  LEA.HI R4, R2.reuse, R5, RZ, 0x1 ;  /* 0x0000000502047211 */ /* 0x040fe400078f08ff */
[----:B------:R-:W-:-:S02]  /*0ba0*/  LOP3.LUT R2, R2, 0x3fffff0, RZ, 0xc0, !PT ;  /* 0x03fffff002027812 */ /* 0x000fc400078ec0ff */
[----:B------:R-:W-:-:S03]  /*0bb0*/  LOP3.LUT R4, R4, 0x1ffffffe, RZ, 0xc0, !PT ;  /* 0x1ffffffe04047812 */ /* 0x000fc600078ec0ff */
[----:B------:R-:W-:Y:S02]  /*0bc0*/  IMAD.IADD R2, R171, 0x1, -R2 ;  /* 0x00000001ab027824 */ /* 0x000fe400078e0a02 */
[----:B------:R-:W-:Y:S02]  /*0bd0*/  IMAD.IADD R4, R5, 0x1, -R4 ;  /* 0x0000000105047824 */ /* 0x000fe400078e0a04 */
[----:B------:R-:W-:-:S04]  /*0be0*/  IMAD R9, R169, 0x10, R2 ;  /* 0x00000010a9097824 */ /* 0x000fc800078e0202 */
[----:B------:R-:W-:Y:S01]  /*0bf0*/  IMAD R4, R9, 0x8, R4 ;  /* 0x0000000809047824 */ /* 0x000fe200078e0204 */
[----:B--2---:R-:W-:Y:S02]  /*0c00*/  R2UR UR8, R3 ;  /* 0x00000000030872ca */ /* 0x004fe400000e0000 */
[CC--:B------:R-:W-:Y:S02]  /*0c10*/  LEA.HI R3, R0.reuse, R171.reuse, RZ, 0x7 ;  /* 0x000000ab00037211 */ /* 0x0c0fe400078f38ff */
[----:B------:R-:W-:Y:S02]  /*0c20*/  LEA.HI R0, R0, R171, RZ, 0x3 ;  /* 0x000000ab00007211 */ /* 0x000fe400078f18ff */
[----:B------:R-:W-:Y:S02]  /*0c30*/  LOP3.LUT R166, R3, 0xffffff80, RZ, 0xc0, !PT ;  /* 0xffffff8003a67812 */ /* 0x000fe400078ec0ff */
[----:B------:R-:W-:Y:S02]  /*0c40*/  SHF.R.S32.HI R168, RZ, 0x7, R3 ;  /* 0x00000007ffa87819 */ /* 0x000fe40000011403 */
[----:B------:R-:W-:Y:S01]  /*0c50*/  LOP3.LUT R2, R0, 0x1ffffff8, RZ, 0xc0, !PT ;  /* 0x1ffffff800027812 */ /* 0x000fe200078ec0ff */
[----:B------:R-:W-:Y:S01]  /*0c60*/  IMAD.IADD R166, R171, 0x1, -R166 ;  /* 0x00000001aba67824 */ /* 0x000fe200078e0aa6 */
[----:B------:R-:W-:Y:S01]  /*0c70*/  LEA.HI R3, R3, R168, RZ, 0x1 ;  /* 0x000000a803037211 */ /* 0x000fe200078f08ff */
[----:B------:R-:W-:Y:S01]  /*0c80*/  ULOP3.LUT UR5, UR8, 0x1, URZ, 0xfc, !UPT ;  /* 0x0000000108057892 */ /* 0x000fe2000f8efc3f */
[----:B------:R-:W-:Y:S01]  /*0c90*/  SHF.R.S32.HI R162, RZ, 0x3, R0 ;  /* 0x00000003ffa27819 */ /* 0x000fe20000011400 */
[----:B------:R-:W-:Y:S01]  /*0ca0*/  IMAD.IADD R2, R171, 0x1, -R2 ;  /* 0x00000001ab027824 */ /* 0x000fe200078e0a02 */
[----:B------:R-:W-:-:S03]  /*0cb0*/  SHF.R.S32.HI R7, RZ, 0x1f, R166 ;  /* 0x0000001fff077819 */ /* 0x000fc600000114a6 */
[----:B------:R-:W-:Y:S01]  /*0cc0*/  IMAD.U32 R170, RZ, RZ, UR5 ;  /* 0x00000005ffaa7e24 */ /* 0x000fe2000f8e00ff */
[CC--:B------:R-:W-:Y:S01]  /*0cd0*/  LEA.HI R6, R7.reuse, R166.reuse, RZ, 0x2 ;  /* 0x000000a607067211 */ /* 0x0c0fe200078f10ff */
[----:B------:R-:W-:Y:S01]  /*0ce0*/  IMAD.SHL.U32 R160, R2, 0x8, RZ ;  /* 0x0000000802a07824 */ /* 0x000fe200078e00ff */
[----:B------:R-:W-:Y:S02]  /*0cf0*/  LEA.HI R7, R7, R166, RZ, 0x5 ;  /* 0x000000a607077211 */ /* 0x000fe400078f28ff */
[--C-:B------:R-:W-:Y:S02]  /*0d00*/  SHF.R.S32.HI R5, RZ, 0x2, R6.reuse ;  /* 0x00000002ff057819 */ /* 0x100fe40000011406 */
[----:B------:R-:W-:Y:S02]  /*0d10*/  SHF.R.S32.HI R8, RZ, 0x1f, R6 ;  /* 0x0000001fff087819 */ /* 0x000fe40000011406 */
[----:B------:R-:W-:Y:S02]  /*0d20*/  SHF.R.S32.HI R7, RZ, 0x5, R7 ;  /* 0x00000005ff077819 */ /* 0x000fe40000011407 */
[----:B------:R-:W-:-:S04]  /*0d30*/  LEA.HI R8, R8, R5, RZ, 0x3 ;  /* 0x0000000508087211 */ /* 0x000fc800078f18ff */
[----:B------:R-:W-:-:S05]  /*0d40*/  LOP3.LUT R8, R8, 0xfffffff8, RZ, 0xc0, !PT ;  /* 0xfffffff808087812 */ /* 0x000fca00078ec0ff */
[----:B------:R-:W-:Y:S01]  /*0d50*/  IMAD.IADD R8, R5, 0x1, -R8 ;  /* 0x0000000105087824 */ /* 0x000fe200078e0a08 */
[----:B------:R-:W-:Y:S01]  /*0d60*/  LOP3.LUT R5, R3, 0x3fffffe, RZ, 0xc0, !PT ;  /* 0x03fffffe03057812 */ /* 0x000fe200078ec0ff */
[----:B------:R-:W-:Y:S02]  /*0d70*/  IMAD.SHL.U32 R3, R4, 0x8, RZ ;  /* 0x0000000804037824 */ /* 0x000fe400078e00ff */
[----:B------:R-:W-:Y:S02]  /*0d80*/  IMAD R8, R7, 0x10, R8 ;  /* 0x0000001007087824 */ /* 0x000fe400078e0208 */
[----:B------:R-:W-:Y:S01]  /*0d90*/  IMAD.WIDE R22, R3, 0x2, R22 ;  /* 0x0000000203167825 */ /* 0x000fe200078e0216 */
[----:B------:R-:W-:-:S03]  /*0da0*/  LOP3.LUT R3, R6, 0x7ffffffc, RZ, 0xc0, !PT ;  /* 0x7ffffffc06037812 */ /* 0x000fc600078ec0ff */
[----:B------:R-:W-:Y:S02]  /*0db0*/  IMAD.IADD R5, R168, 0x1, -R5 ;  /* 0x00000001a8057824 */ /* 0x000fe400078e0a05 */
[----:B------:R-:W-:Y:S02]  /*0dc0*/  IMAD.IADD R16, R166, 0x1, -R3 ;  /* 0x00000001a6107824 */ /* 0x000fe400078e0a03 */
[----:B------:R-:W-:-:S07]  /*0dd0*/  IMAD R167, R5, 0x40, R8 ;  /* 0x0000004005a77824 */ /* 0x000fce00078e0208 */
.L_x_960:
[----:B------:R-:W-:Y:S01]  /*0de0*/  ULDC UR5, c[0x0][0xdd0] ;  /* 0x0003740000057ab9 */ /* 0x000fe20000000800 */
[----:B-1----:R-:W1:Y:S01]  /*0df0*/  LDC R0, c[0x0][0xde8] ;  /* 0x00037a00ff007b82 */ /* 0x002e620000000800 */
[----:B------:R-:W-:Y:S01]  /*0e00*/  UISETP.NE.AND UP0, UPT, UR5, 0x1, UPT ;  /* 0x000000010500788c */ /* 0x000fe2000bf05270 */
[----:B------:R-:W-:-:S10]  /*0e10*/  UMOV UR8, UR4 ;  /* 0x0000000400087c82 */ /* 0x000fd40008000000 */
[----:B------:R-:W-:Y:S01]  /*0e20*/  @UP0 ULDC UR6, c[0x0][0xdd4] ;  /* 0x0003750000060ab9 */ /* 0x000fe20000000800 */
[----:B------:R-:W-:Y:S01]  /*0e30*/  @UP0 ULDC UR9, c[0x0][0xdd8] ;  /* 0x0003760000090ab9 */ /* 0x000fe20000000800 */
[----:B------:R-:W-:-:S04]  /*0e40*/  UIMAD.WIDE.U32 UR6, UR4, UR6, URZ ;  /* 0x00000006040672a5 */ /* 0x000fc8000f8e003f */
[----:B------:R-:W-:-:S04]  /*0e50*/  @UP0 USHF.R.U32.HI UR8, URZ, UR9, UR7 ;  /* 0x000000093f080299 */ /* 0x000fc80008011607 */
[----:B------:R-:W-:Y:S02]  /*0e60*/  UIADD3 UR6, -UR8, URZ, URZ ;  /* 0x0000003f08067290 */ /* 0x000fe4000fffe13f */
[----:B-1----:R-:W-:Y:S02]  /*0e70*/  ISETP.LE.AND P0, PT, R0, UR8, PT ;  /* 0x0000000800007c0c */ /* 0x002fe4000bf03270 */
[----:B------:R-:W-:-:S11]  /*0e80*/  UIMAD UR7, UR5, UR6, UR4 ;  /* 0x00000006050772a4 */ /* 0x000fd6000f8e0204 */
[----:B--234-:R-:W-:Y:S05]  /*0e90*/  @!P0 BRA `(.L_x_868) ;  /* 0x0000000000208947 */ /* 0x01cfea0003800000 */
[----:B------:R-:W-:Y:S01]  /*0ea0*/  ULDC UR6, c[0x0][0xddc] ;  /* 0x0003770000067ab9 */ /* 0x000fe20000000800 */
[----:B------:R-:W-:Y:S01]  /*0eb0*/  UMOV UR45, UR7 ;  /* 0x00000007002d7c82 */ /* 0x000fe20008000000 */
[----:B------:R-:W-:-:S11]  /*0ec0*/  UISETP.NE.AND UP0, UPT, UR6, 0x1, UPT ;  /* 0x000000010600788c */ /* 0x000fd6000bf05270 */
[----:B------:R-:W-:Y:S02]  /*0ed0*/  @UP0 ULDC.64 UR10, c[0x0][0xde0] ;  /* 0x00037800000a0ab9 */ /* 0x000fe40000000a00 */
[----:B------:R-:W-:-:S04]  /*0ee0*/  UIMAD.WIDE.U32 UR4, UR7, UR10, URZ ;  /* 0x0000000a070472a5 */ /* 0x000fc8000f8e003f */
[----:B------:R-:W-:-:S04]  /*0ef0*/  @UP0 USHF.R.U32.HI UR45, URZ, UR11, UR5 ;  /* 0x0000000b3f2d0299 */ /* 0x000fc80008011605 */
[----:B------:R-:W-:Y:S01]  /*0f00*/  UIMAD UR4, UR45, UR6, URZ ;  /* 0x000000062d0472a4 */ /* 0x000fe2000f8e023f */
[----:B------:R-:W-:Y:S11]  /*0f10*/  BRA `(.L_x_869) ;  /* 0x00000000001c7947 */ /* 0x000ff60003800000 */
.L_x_868:
[----:B------:R-:W-:Y:S01]  /*0f20*/  ULDC UR6, c[0x0][0xdc4] ;  /* 0x0003710000067ab9 */ /* 0x000fe20000000800 */
[----:B------:R-:W-:Y:S01]  /*0f30*/  UMOV UR45, UR7 ;  /* 0x00000007002d7c82 */ /* 0x000fe20008000000 */
[----:B------:R-:W-:-:S11]  /*0f40*/  UISETP.NE.AND UP0, UPT, UR6, 0x1, UPT ;  /* 0x000000010600788c */ /* 0x000fd6000bf05270 */
[----:B------:R-:W-:Y:S02]  /*0f50*/  @UP0 ULDC.64 UR10, c[0x0][0xdc8] ;  /* 0x00037200000a0ab9 */ /* 0x000fe40000000a00 */
[----:B------:R-:W-:-:S04]  /*0f60*/  UIMAD.WIDE.U32 UR4, UR7, UR10, URZ ;  /* 0x0000000a070472a5 */ /* 0x000fc8000f8e003f */
[----:B------:R-:W-:-:S04]  /*0f70*/  @UP0 USHF.R.U32.HI UR45, URZ, UR11, UR5 ;  /* 0x0000000b3f2d0299 */ /* 0x000fc80008011605 */
[----:B------:R-:W-:-:S12]  /*0f80*/  UIMAD UR4, UR45, UR6, URZ ;  /* 0x000000062d0472a4 */ /* 0x000fd8000f8e023f */
.L_x_869:
[----:B------:R-:W1:Y:S01]  /*0f90*/  LDC.64 R10, c[0x0][0x9e0] ;  /* 0x00027800ff0a7b82 */ /* 0x000e620000000a00 */
[----:B------:R-:W-:Y:S01]  /*0fa0*/  ULDC UR43, c[0x0][0xdb8] ;  /* 0x00036e00002b7ab9 */ /* 0x000fe20000000800 */
[----:B------:R-:W-:Y:S02]  /*0fb0*/  ULOP3.LUT UR5, URZ, UR45, URZ, 0x33, !UPT ;  /* 0x0000002d3f057292 */ /* 0x000fe4000f8e333f */
[----:B------:R-:W-:Y:S01]  /*0fc0*/  UISETP.NE.AND UP0, UPT, UR43, 0x1, UPT ;  /* 0x000000012b00788c */ /* 0x000fe2000bf05270 */
[----:B------:R-:W-:Y:S01]  /*0fd0*/  ULDC UR6, c[0x0][0xdac] ;  /* 0x00036b0000067ab9 */ /* 0x000fe20000000800 */
[----:B------:R-:W-:Y:S02]  /*0fe0*/  UIADD3 UR4, UR7, -UR4, URZ ;  /* 0x8000000407047290 */ /* 0x000fe4000fffe03f */
[----:B------:R-:W2:Y:S01]  /*0ff0*/  LDC R17, c[0x0][0x404] ;  /* 0x00010100ff117b82 */ /* 0x000ea20000000800 */
[----:B------:R-:W-:Y:S01]  /*1000*/  UIADD3 UR5, UR5, UR6, URZ ;  /* 0x0000000605057290 */ /* 0x000fe2000fffe03f */
[----:B------:R-:W-:Y:S01]  /*1010*/  ULDC UR7, c[0x0][0xdc4] ;  /* 0x0003710000077ab9 */ /* 0x000fe20000000800 */
[----:B------:R-:W-:-:S02]  /*1020*/  ULDC.64 UR10, c[0x0][0x3f8] ;  /* 0x0000fe00000a7ab9 */ /* 0x000fc40000000a00 */
[----:B------:R-:W-:Y:S01]  /*1030*/  USHF.L.U32 UR42, UR5, 0x7, URZ ;  /* 0x00000007052a7899 */ /* 0x000fe2000800063f */
[----:B------:R-:W-:Y:S01]  /*1040*/  ISETP.NE.U32.AND P0, PT, RZ, UR10, PT ;  /* 0x0000000aff007c0c */ /* 0x000fe2000bf05070 */
[----:B------:R-:W-:Y:S01]  /*1050*/  UIMAD UR8, UR8, UR7, UR4 ;  /* 0x00000007080872a4 */ /* 0x000fe2000f8e0204 */
[----:B------:R-:W3:Y:S01]  /*1060*/  LDC R8, c[0x0][0x288] ;  /* 0x0000a200ff087b82 */ /* 0x000ee20000000800 */
[----:B------:R-:W-:Y:S01]  /*1070*/  @UP0 ULDC UR6, c[0x0][0xdc0] ;  /* 0x0003700000060ab9 */ /* 0x000fe20000000800 */
[----:B------:R-:W-:Y:S01]  /*1080*/  @UP0 ULDC UR4, c[0x0][0xdbc] ;  /* 0x00036f0000040ab9 */ /* 0x000fe20000000800 */
[----:B------:R-:W-:Y:S01]  /*1090*/  IMAD.U32 R165, RZ, RZ, UR42 ;  /* 0x0000002affa57e24 */ /* 0x000fe2000f8e00ff */
[----:B------:R-:W-:Y:S01]  /*10a0*/  UIMAD.WIDE.U32 UR4, UR8, UR4, URZ ;  /* 0x00000004080472a5 */ /* 0x000fe2000f8e003f */
[----:B------:R-:W-:Y:S01]  /*10b0*/  ISETP.NE.AND.EX P0, PT, RZ, UR11, PT, P0 ;  /* 0x0000000bff007c0c */ /* 0x000fe2000bf05300 */
[----:B------:R-:W-:Y:S02]  /*10c0*/  UMOV UR44, UR8 ;  /* 0x00000008002c7c82 */ /* 0x000fe40008000000 */
[----:B------:R-:W4:Y:S01]  /*10d0*/  LDC R6, c[0x0][0x2e0] ;  /* 0x0000b800ff067b82 */ /* 0x000f220000000800 */
[----:B-1----:R-:W-:Y:S01]  /*10e0*/  ISETP.GE.AND P1, PT, R11, 0x1, PT ;  /* 0x000000010b00780c */ /* 0x002fe20003f26270 */
[----:B------:R-:W-:-:S04]  /*10f0*/  @UP0 USHF.R.U32.HI UR44, URZ, UR6, UR5 ;  /* 0x000000063f2c0299 */ /* 0x000fc80008011605 */
[----:B------:R-:W-:Y:S01]  /*1100*/  UIADD3 UR4, -UR44, URZ, URZ ;  /* 0x0000003f2c047290 */ /* 0x000fe2000fffe13f */
[----:B--2---:R-:W-:-:S03]  /*1110*/  SEL R17, R17, 0x1, P0 ;  /* 0x0000000111117807 */ /* 0x004fc60000000000 */
[----:B------:R-:W-:Y:S01]  /*1120*/  UIMAD UR43, UR43, UR4, UR8 ;  /* 0x000000042b2b72a4 */ /* 0x000fe2000f8e0208 */
[----:B---3--:R-:W-:-:S05]  /*1130*/  IADD3 R0, R165, 0x80, -R8 ;  /* 0x00000080a5007810 */ /* 0x008fca0007ffe808 */
[CC--:B----4-:R-:W-:Y:S02]  /*1140*/  IMAD R173, R17.reuse, R6.reuse, R0 ;  /* 0x0000000611ad7224 */ /* 0x0d0fe400078e0200 */
[----:B------:R-:W-:Y:S02]  /*1150*/  IMAD R73, R17, R6, RZ ;  /* 0x0000000611497224 */ /* 0x000fe400078e02ff */
[----:B------:R-:W-:Y:S01]  /*1160*/  IMAD.IADD R0, R173, 0x1, R10 ;  /* 0x00000001ad007824 */ /* 0x000fe200078e020a */
[----:B------:R-:W-:Y:S06]  /*1170*/  @!P1 BRA `(.L_x_870) ;  /* 0x0000000000409947 */ /* 0x000fec0003800000 */
[C---:B------:R-:W-:Y:S01]  /*1180*/  ISETP.GT.AND P0, PT, R173.reuse, RZ, PT ;  /* 0x000000ffad00720c */ /* 0x040fe20003f04270 */
[----:B------:R-:W-:-:S12]  /*1190*/  VIADD R2, R173, 0xffffffff ;  /* 0xffffffffad027836 */ /* 0x000fd80000000000 */
[----:B------:R-:W-:Y:S05]  /*11a0*/  @P0 BRA `(.L_x_871) ;  /* 0x00000000001c0947 */ /* 0x000fea0003800000 */
[----:B------:R-:W-:Y:S01]  /*11b0*/  ISETP.NE.AND P0, PT, R11, 0x1, PT ;  /* 0x000000010b00780c */ /* 0x000fe20003f05270 */
[----:B------:R-:W-:-:S12]  /*11c0*/  IMAD.MOV R3, RZ, RZ, -R173 ;  /* 0x000000ffff037224 */ /* 0x000fd800078e0aad */
[----:B------:R-:W1:Y:S02]  /*11d0*/  @P0 LDC.64 R4, c[0x0][0x9e8] ;  /* 0x00027a00ff040b82 */ /* 0x000e640000000a00 */
[----:B-1----:R-:W-:-:S05]  /*11e0*/  @P0 IMAD.HI.U32 R2, R3, R4, RZ ;  /* 0x0000000403020227 */ /* 0x002fca00078e00ff */
[----:B------:R-:W-:-:S04]  /*11f0*/  @P0 SHF.R.U32.HI R3, RZ, R5, R2 ;  /* 0x00000005ff030219 */ /* 0x000fc80000011602 */
[----:B------:R-:W-:Y:S01]  /*1200*/  LOP3.LUT R2, RZ, R3, RZ, 0x33, !PT ;  /* 0x00000003ff027212 */ /* 0x000fe200078e33ff */
[----:B------:R-:W-:Y:S06]  /*1210*/  BRA `(.L_x_872) ;  /* 0x0000000000107947 */ /* 0x000fec0003800000 */
.L_x_871:
[----:B------:R-:W-:-:S13]  /*1220*/  ISETP.NE.AND P0, PT, R11, 0x1, PT ;  /* 0x000000010b00780c */ /* 0x000fda0003f05270 */
[----:B------:R-:W1:Y:S02]  /*1230*/  @P0 LDC.64 R4, c[0x0][0x9e8] ;  /* 0x00027a00ff040b82 */ /* 0x000e640000000a00 */
[----:B-1----:R-:W-:-:S05]  /*1240*/  @P0 IMAD.HI.U32 R4, R2, R4, RZ ;  /* 0x0000000402040227 */ /* 0x002fca00078e00ff */
[----:B------:R-:W-:-:S07]  /*1250*/  @P0 SHF.R.U32.HI R2, RZ, R5, R4 ;  /* 0x00000005ff020219 */ /* 0x000fce0000011604 */
.L_x_872:
[----:B------:R-:W-:-:S05]  /*1260*/  IMAD R3, R2, R11, R11 ;  /* 0x0000000b02037224 */ /* 0x000fca00078e020b */
[----:B------:R-:W-:-:S07]  /*1270*/  VIMNMX R0, R0, R3, PT ;  /* 0x0000000300007248 */ /* 0x000fce0003fe0100 */
.L_x_870:
[----:B------:R-:W-:Y:S01]  /*1280*/  VIADD R2, R0, 0x5f ;  /* 0x0000005f00027836 */ /* 0x000fe20000000000 */
[----:B------:R-:W-:Y:S01]  /*1290*/  IADD3 R4, -R8, UR42, RZ ;  /* 0x0000002a08047c10 */ /* 0x000fe2000fffe1ff */
[----:B------:R-:W-:Y:S01]  /*12a0*/  IMAD R0, R17, R6, 0x5f ;  /* 0x0000005f11007424 */ /* 0x000fe200078e0206 */
[----:B------:R-:W-:Y:S01]  /*12b0*/  ULDC UR4, c[0x0][0x9dc] ;  /* 0x0002770000047ab9 */ /* 0x000fe20000000800 */
[----:B------:R-:W-:-:S04]  /*12c0*/  IMAD.HI R2, R2, 0x2aaaaaab, RZ ;  /* 0x2aaaaaab02027827 */ /* 0x000fc800078e02ff */
[----:B------:R-:W-:Y:S01]  /*12d0*/  IMAD.HI R0, R0, 0x2aaaaaab, RZ ;  /* 0x2aaaaaab00007827 */ /* 0x000fe200078e02ff */
[----:B------:R-:W-:-:S03]  /*12e0*/  SHF.R.U32.HI R5, RZ, 0x1f, R2 ;  /* 0x0000001fff057819 */ /* 0x000fc60000011602 */
[----:B------:R-:W-:Y:S01]  /*12f0*/  IMAD R4, R17, R6, R4 ;  /* 0x0000000611047224 */ /* 0x000fe200078e0204 */
[----:B------:R-:W-:Y:S02]  /*1300*/  SHF.R.U32.HI R3, RZ, 0x1f, R0 ;  /* 0x0000001fff037819 */ /* 0x000fe40000011600 */
[----:B------:R-:W-:Y:S02]  /*1310*/  LEA.HI.SX32 R72, R2, R5, 0x1c ;  /* 0x0000000502487211 */ /* 0x000fe400078fe2ff */
[----:B------:R-:W-:Y:S01]  /*1320*/  LEA.HI.SX32 R3, R0, R3, 0x1c ;  /* 0x0000000300037211 */ /* 0x000fe200078fe2ff */
[----:B------:R-:W-:-:S03]  /*1330*/  VIADD R0, R4, -UR4 ;  /* 0x8000000404007c36 */ /* 0x000fc60008000000 */
[----:B------:R-:W-:Y:S01]  /*1340*/  VIMNMX R72, R3, R72, PT ;  /* 0x0000004803487248 */ /* 0x000fe20003fe0100 */
[----:B------:R-:W-:Y:S06]  /*1350*/  @!P1 BRA `(.L_x_873) ;  /* 0x00000000003c9947 */ /* 0x000fec0003800000 */
[----:B------:R-:W-:-:S13]  /*1360*/  ISETP.GT.AND P0, PT, R4, -0x1, PT ;  /* 0xffffffff0400780c */ /* 0x000fda0003f04270 */
[----:B------:R-:W-:Y:S05]  /*1370*/  @P0 BRA `(.L_x_874) ;  /* 0x00000000001c0947 */ /* 0x000fea0003800000 */
[----:B------:R-:W-:Y:S02]  /*1380*/  ISETP.NE.AND P0, PT, R11, 0x1, PT ;  /* 0x000000010b00780c */ /* 0x000fe40003f05270 */
[----:B------:R-:W-:-:S11]  /*1390*/  LOP3.LUT R3, RZ, R4, RZ, 0x33, !PT ;  /* 0x00000004ff037212 */ /* 0x000fd600078e33ff */
[----:B------:R-:W1:Y:S02]  /*13a0*/  @P0 LDC.64 R6, c[0x0][0x9e8] ;  /* 0x00027a00ff060b82 */ /* 0x000e640000000a00 */
[----:B-1----:R-:W-:-:S05]  /*13b0*/  @P0 IMAD.HI.U32 R2, R3, R6, RZ ;  /* 0x0000000603020227 */ /* 0x002fca00078e00ff */
[----:B------:R-:W-:-:S04]  /*13c0*/  @P0 SHF.R.U32.HI R3, RZ, R7, R2 ;  /* 0x00000007ff030219 */ /* 0x000fc80000011602 */
[----:B------:R-:W-:Y:S01]  /*13d0*/  LOP3.LUT R4, RZ, R3, RZ, 0x33, !PT ;  /* 0x00000003ff047212 */ /* 0x000fe200078e33ff */
[----:B------:R-:W-:Y:S06]  /*13e0*/  BRA `(.L_x_875) ;  /* 0x0000000000107947 */ /* 0x000fec0003800000 */
.L_x_874:
[----:B------:R-:W-:-:S13]  /*13f0*/  ISETP.NE.AND P0, PT, R11, 0x1, PT ;  /* 0x000000010b00780c */ /* 0x000fda0003f05270 */
[----:B------:R-:W1:Y:S02]  /*1400*/  @P0 LDC.64 R2, c[0x0][0x9e8] ;  /* 0x00027a00ff020b82 */ /* 0x000e640000000a00 */
[----:B-1----:R-:W-:-:S05]  /*1410*/  @P0 IMAD.HI.U32 R2, R4, R2, RZ ;  /* 0x0000000204020227 */ /* 0x002fca00078e00ff */
[----:B------:R-:W-:-:S07]  /*1420*/  @P0 SHF.R.U32.HI R4, RZ, R3, R2 ;  /* 0x00000003ff040219 */ /* 0x000fce0000011602 */
.L_x_875:
[----:B------:R-:W-:-:S05]  /*1430*/  IMAD R3, R4, R11, RZ ;  /* 0x0000000b04037224 */ /* 0x000fca00078e02ff */
[----:B------:R-:W-:-:S07]  /*1440*/  VIMNMX R0, R0, R3, !PT ;  /* 0x0000000300007248 */ /* 0x000fce0007fe0100 */
.L_x_873:
[----:B------:R-:W-:Y:S01]  /*1450*/  IMAD.HI R2, R0, 0x2aaaaaab, RZ ;  /* 0x2aaaaaab00027827 */ /* 0x000fe200078e02ff */
[----:B------:R-:W-:Y:S02]  /*1460*/  PLOP3.LUT P0, PT, PT, PT, PT, 0x80, 0x0 ;  /* 0x000000000000781c */ /* 0x000fe40003f0f070 */
[----:B------:R-:W-:Y:S02]  /*1470*/  CS2R R86, SRZ ;  /* 0x0000000000567805 */ /* 0x000fe4000001ff00 */
[----:B------:R-:W-:Y:S01]  /*1480*/  CS2R R84, SRZ ;  /* 0x0000000000547805 */ /* 0x000fe2000001ff00 */
[----:B------:R-:W-:Y:S01]  /*1490*/  IMAD.MOV.U32 R0, RZ, RZ, RZ ;  /* 0x000000ffff007224 */ /* 0x000fe200078e00ff */
[----:B------:R-:W-:Y:S02]  /*14a0*/  SHF.R.U32.HI R3, RZ, 0x1f, R2 ;  /* 0x0000001fff037819 */ /* 0x000fe40000011602 */
[----:B------:R-:W-:Y:S02]  /*14b0*/  CS2R R82, SRZ ;  /* 0x0000000000527805 */ /* 0x000fe4000001ff00 */
[----:B------:R-:W-:-:S02]  /*14c0*/  CS2R R80, SRZ ;  /* 0x0000000000507805 */ /* 0x000fc4000001ff00 */
[----:B------:R-:W-:Y:S02]  /*14d0*/  CS2R R78, SRZ ;  /* 0x00000000004e7805 */ /* 0x000fe4000001ff00 */
[----:B------:R-:W-:Y:S02]  /*14e0*/  LEA.HI.SX32 R3, R2, R3, 0x1c ;  /* 0x0000000302037211 */ /* 0x000fe400078fe2ff */
[----:B------:R-:W-:Y:S02]  /*14f0*/  CS2R R76, SRZ ;  /* 0x00000000004c7805 */ /* 0x000fe4000001ff00 */
[----:B------:R-:W-:Y:S02]  /*1500*/  CS2R R74, SRZ ;  /* 0x00000000004a7805 */ /* 0x000fe4000001ff00 */
[----:B------:R-:W-:Y:S02]  /*1510*/  CS2R R28, SRZ ;  /* 0x00000000001c7805 */ /* 0x000fe4000001ff00 */
[----:B------:R-:W-:-:S02]  /*1520*/  VIMNMX R19, RZ, R3, !PT ;  /* 0x00000003ff137248 */ /* 0x000fc40007fe0100 */
[----:B------:R-:W-:Y:S02]  /*1530*/  CS2R R70, SRZ ;  /* 0x0000000000467805 */ /* 0x000fe4000001ff00 */
[----:B------:R-:W-:Y:S02]  /*1540*/  CS2R R68, SRZ ;  /* 0x0000000000447805 */ /* 0x000fe4000001ff00 */
[----:B------:R-:W-:Y:S02]  /*1550*/  CS2R R66, SRZ ;  /* 0x0000000000427805 */ /* 0x000fe4000001ff00 */
[----:B------:R-:W-:Y:S02]  /*1560*/  ISETP.GT.AND P1, PT, R72, R19, PT ;  /* 0x000000134800720c */ /* 0x000fe40003f24270 */
        /* <DEDUP_REMOVED lines=17> */
[----:B------:R-:W-:Y:S01]  /*1680*/  CS2R R6, SRZ ;  /* 0x0000000000067805 */ /* 0x000fe2000001ff00 */
[----:B------:R-:W-:Y:S01]  /*1690*/  IMAD.MOV.U32 R30, RZ, RZ, RZ ;  /* 0x000000ffff1e7224 */ /* 0x000fe200078e00ff */
[----:B------:R-:W-:Y:S02]  /*16a0*/  CS2R R2, SRZ ;  /* 0x0000000000027805 */ /* 0x000fe4000001ff00 */
[----:B------:R-:W-:Y:S01]  /*16b0*/  CS2R R8, SRZ ;  /* 0x0000000000087805 */ /* 0x000fe2000001ff00 */
[----:B------:R-:W-:-:S02]  /*16c0*/  IMAD.MOV.U32 R25, RZ, RZ, RZ ;  /* 0x000000ffff197224 */ /* 0x000fc400078e00ff */
[----:B------:R-:W-:Y:S01]  /*16d0*/  IMAD.MOV.U32 R10, RZ, RZ, RZ ;  /* 0x000000ffff0a7224 */ /* 0x000fe200078e00ff */
[----:B------:R-:W-:Y:S06]  /*16e0*/  @!P1 BRA `(.L_x_876) ;  /* 0x000000b000bc9947 */ /* 0x000fec0003800000 */
[----:B------:R-:W1:Y:S01]  /*16f0*/  SHFL.IDX PT, R0, R168, RZ, 0x1f ;  /* 0x00001fffa8007589 */ /* 0x000e6200000e0000 */
[----:B------:R-:W-:-:S04]  /*1700*/  UIADD3 UR6, UR37, 0xc400, URZ ;  /* 0x0000c40025067890 */ /* 0x000fc8000fffe03f */
[----:B------:R-:W-:-:S06]  /*1710*/  ULOP3.LUT UP0, URZ, UR6, 0x1bf, URZ, 0xc0, !UPT ;  /* 0x000001bf063f7892 */ /* 0x000fcc000f80c03f */
[----:B------:R-:W-:Y:S02]  /*1720*/  PLOP3.LUT P0, PT, PT, PT, UP0, 0x80, 0x0 ;  /* 0x000000000000781c */ /* 0x000fe40003f0f008 */
[----:B-1----:R-:W-:-:S13]  /*1730*/  R2UR UR4, R0 ;  /* 0x00000000000472ca */ /* 0x002fda00000e0000 */
[----:B------:R-:W-:-:S04]  /*1740*/  ULEA.HI UR5, UR4, UR4, URZ, 0x1 ;  /* 0x0000000404057291 */ /* 0x000fc8000f8f083f */
        /* <DEDUP_REMOVED lines=22> */
.L_x_877:
[----:B------:R-:W-:Y:S02]  /*18b0*/  LEA.HI R0, R164, R164, RZ, 0x1 ;  /* 0x000000a4a4007211 */ /* 0x000fe400078f08ff */
[----:B------:R-:W-:Y:S02]  /*18c0*/  R2UR UR4, R170 ;  /* 0x00000000aa0472ca */ /* 0x000fe400000e0000 */
[----:B------:R-:W-:-:S05]  /*18d0*/  LOP3.LUT R3, R0, 0xfffffffe, RZ, 0xc0, !PT ;  /* 0xfffffffe00037812 */ /* 0x000fca00078ec0ff */
[----:B------:R-:W-:-:S05]  /*18e0*/  IMAD.IADD R0, R164, 0x1, -R3 ;  /* 0x00000001a4007824 */ /* 0x000fca00078e0a03 */
[----:B------:R-:W-:Y:S01]  /*18f0*/  SHF.L.U32 R0, R0, 0x1f, RZ ;  /* 0x0000001f00007819 */ /* 0x000fe200000006ff */
[----:B------:R-:W-:-:S03]  /*1900*/  IMAD.U32 R2, RZ, RZ, UR4 ;  /* 0x00000004ff027e24 */ /* 0x000fc6000f8e00ff */
[----:B------:R-:W1:Y:S02]  /*1910*/  SYNCS.PHASECHK.TRANS64.TRYWAIT P1, [UR37+0x2a800], R0 ;  /* 0x02a80000ff0075a7 */ /* 0x000e640008020165 */
[----:B------:R-:W-:Y:S01]  /*1920*/  ISETP.NE.AND P0, PT, R2, 0x3, PT ;  /* 0x000000030200780c */ /* 0x000fe20003f05270 */
[----:B-1----:R-:W-:-:S12]  /*1930*/  @!P1 BRA `(.L_x_878) ;  /* 0x000000f400c09947 */ /* 0x002fd80003800000 */
.L_x_1025:
[----:B------:R-:W-:Y:S05]  /*1940*/  @!P0 BRA `(.L_x_879) ;  /* 0x0000000000048947 */ /* 0x000fea0003800000 */
[----:B------:R-:W-:Y:S01]  /*1950*/  BPT.TRAP 0x1 ;  /* 0x000000040000795c */ /* 0x000fe20000300000 */
.L_x_879:
[----:B-1----:R-:W-:Y:S02]  /*1960*/  IMAD.U32 R3, RZ, RZ, UR36 ;  /* 0x00000024ff037e24 */ /* 0x002fe4000f8e00ff */
[----:B------:R-:W-:-:S03]  /*1970*/  IMAD.U32 R0, RZ, RZ, UR46 ;  /* 0x0000002eff007e24 */ /* 0x000fc6000f8e00ff */
[----:B------:R-:W-:Y:S02]  /*1980*/  LEA R3, R3, UR37, 0x3 ;  /* 0x0000002503037c11 */ /* 0x000fe4000f8e18ff */
[----:B------:R-:W-:-:S04]  /*1990*/  SHF.L.U32 R0, R0, 0x1f, RZ ;  /* 0x0000001f00007819 */ /* 0x000fc800000006ff */
[----:B------:R1:W2:Y:S01]  /*19a0*/  SYNCS.PHASECHK.TRANS64.TRYWAIT P1, [R3+URZ+0x2a830], R0 ;  /* 0x02a83000030075a7 */ /* 0x0002a2000802017f */
[----:B------:R-:W-:Y:S05]  /*19b0*/  @!P0 BRA `(.L_x_880) ;  /* 0x0000000000048947 */ /* 0x000fea0003800000 */
[----:B------:R-:W-:Y:S01]  /*19c0*/  BPT.TRAP 0x1 ;  /* 0x000000040000795c */ /* 0x000fe20000300000 */
.L_x_880:
[----:B------:R-:W3:Y:S01]  /*19d0*/  S2R R2, SR_TID.X ;  /* 0x0000000000027919 */ /* 0x000ee20000002100 */
[----:B------:R-:W-:Y:S02]  /*19e0*/  LOP3.LUT R18, R18, 0xffefffff, RZ, 0xc0, !PT ;  /* 0xffefffff12127812 */ /* 0x000fe400078ec0ff */
[----:B---3--:R-:W-:-:S13]  /*19f0*/  LOP3.LUT P2, RZ, R2, 0x7f, RZ, 0xc0, !PT ;  /* 0x0000007f02ff7812 */ /* 0x008fda000784c0ff */
[----:B------:R-:W-:Y:S01]  /*1a00*/  @P2 LOP3.LUT R18, R18, 0x100000, RZ, 0xfc, !PT ;  /* 0x0010000012122812 */ /* 0x000fe200078efcff */
[----:B--2---:R-:W-:Y:S06]  /*1a10*/  @P1 BRA `(.L_x_881) ;  /* 0x0000000000081947 */ /* 0x004fec0003800000 */
[----:B------:R-:W2:Y:S02]  /*1a20*/  SYNCS.PHASECHK.TRANS64.TRYWAIT P1, [R3+URZ+0x2a830], R0 ;  /* 0x02a83000030075a7 */ /* 0x000ea4000802017f */
[----:B--2---:R-:W-:Y:S05]  /*1a30*/  @!P1 BRA `(.L_x_882) ;  /* 0x000000f400989947 */ /* 0x004fea0003800000 */
.L_x_881:
[----:B------:R-:W-:Y:S05]  /*1a40*/  WARPSYNC.ALL ;  /* 0x0000000000007948 */ /* 0x000fea0003800000 */
[----:B------:R-:W-:Y:S01]  /*1a50*/  UIADD3 UR4, UR37, 0x18400, URZ ;  /* 0x0001840025047890 */ /* 0x000fe2000fffe03f */
[----:B------:R-:W-:Y:S01]  /*1a60*/  WARPGROUP.ARRIVE ;  /* 0x00000000000079c5 */ /* 0x000fe20000000000 */
[----:B------:R-:W-:-:S05]  /*1a70*/  ULOP3.LUT UR38, UR38, 0x10000, URZ, 0xfc, !UPT ;  /* 0x0001000026267892 */ /* 0x000fca000f8efc3f */
[----:B------:R-:W3:Y:S01]  /*1a80*/  S2R R2, SR_TID.X ;  /* 0x0000000000027919 */ /* 0x000ee20000002100 */
[----:B------:R-:W-:Y:S01]  /*1a90*/  USHF.R.U32.HI UR4, URZ, 0x4, UR4 ;  /* 0x000000043f047899 */ /* 0x000fe20008011604 */
[----:B-12---:R-:W1:Y:S01]  /*1aa0*/  LDC R0, c[0x0][0x288] ;  /* 0x0000a200ff007b82 */ /* 0x006e620000000800 */
[----:B------:R-:W-:Y:S01]  /*1ab0*/  UMOV UR9, 0x40000040 ;  /* 0x4000004000097882 */ /* 0x000fe20000000000 */
[----:B------:R-:W-:Y:S01]  /*1ac0*/  UMOV UR11, 0x40000040 ;  /* 0x40000040000b7882 */ /* 0x000fe20000000000 */
[----:B------:R-:W-:Y:S01]  /*1ad0*/  ULOP3.LUT UR4, UR4, 0x3fff, URZ, 0xc0, !UPT ;  /* 0x00003fff04047892 */ /* 0x000fe2000f8ec03f */
[----:B------:R-:W-:Y:S01]  /*1ae0*/  IMAD.U32 R9, RZ, RZ, UR9 ;  /* 0x00000009ff097e24 */ /* 0x000fe2000f8e00ff */
[----:B------:R-:W-:Y:S01]  /*1af0*/  UMOV UR8, UR38 ;  /* 0x0000002600087c82 */ /* 0x000fe20008000000 */
[----:B------:R-:W-:Y:S01]  /*1b00*/  UMOV UR5, 0x40000040 ;  /* 0x4000004000057882 */ /* 0x000fe20000000000 */
[----:B------:R-:W-:Y:S01]  /*1b10*/  ULOP3.LUT UR39, UR4, 0x10000, URZ, 0xfc, !UPT ;  /* 0x0001000004277892 */ /* 0x000fe2000f8efc3f */
[----:B------:R-:W-:Y:S01]  /*1b20*/  IMAD.U32 R8, RZ, RZ, UR8 ;  /* 0x00000008ff087e24 */ /* 0x000fe2000f8e00ff */
[----:B------:R-:W-:Y:S01]  /*1b30*/  UIADD3 UR4, UR38, 0x2, URZ ;  /* 0x0000000226047890 */ /* 0x000fe2000fffe03f */
[----:B------:R-:W2:Y:S01]  /*1b40*/  LDC.64 R74, c[0x0][0x9e0] ;  /* 0x00027800ff4a7b82 */ /* 0x000ea20000000a00 */
[----:B------:R-:W-:Y:S01]  /*1b50*/  UIMAD UR40, UR36, 0x900, UR39 ;  /* 0x00000900242878a4 */ /* 0x000fe2000f8e0227 */
[----:B------:R-:W-:Y:S01]  /*1b60*/  IMAD.MOV.U32 R5, RZ, RZ, -0x60 ;  /* 0xffffffa0ff057424 */ /* 0x000fe200078e00ff */
[----:B------:R-:W-:Y:S01]  /*1b70*/  UMOV UR7, 0x40000040 ;  /* 0x4000004000077882 */ /* 0x000fe20000000000 */
[----:B------:R-:W-:Y:S01]  /*1b80*/  UIADD3 UR12, UR38, 0x6, URZ ;  /* 0x00000006260c7890 */ /* 0x000fe2000fffe03f */
[----:B------:R-:W-:Y:S01]  /*1b90*/  LOP3.LUT R18, R18, 0xfff7ffff, RZ, 0xc0, !PT ;  /* 0xfff7ffff12127812 */ /* 0x000fe200078ec0ff */
[----:B------:R-:W-:Y:S01]  /*1ba0*/  UIADD3 UR6, UR40, 0x2, URZ ;  /* 0x0000000228067890 */ /* 0x000fe2000fffe03f */
[----:B------:R-:W-:Y:S01]  /*1bb0*/  IMAD R10, R72, R5, 0x60 ;  /* 0x00000060480a7424 */ /* 0x000fe200078e0205 */
[----:B------:R-:W-:Y:S01]  /*1bc0*/  UMOV UR10, UR40 ;  /* 0x00000028000a7c82 */ /* 0x000fe20008000000 */
[----:B------:R-:W-:Y:S01]  /*1bd0*/  UIADD3 UR14, UR40, 0x6, URZ ;  /* 0x00000006280e7890 */ /* 0x000fe2000fffe03f */
[----:B------:R-:W-:Y:S01]  /*1be0*/  HGMMA.64x96x16.F32 R24, gdesc[UR8], RZ, !UPT, gsb0 ;  /* 0x01600000081879f0 */ /* 0x000fe2000c0008ff */
[----:B------:R-:W-:Y:S01]  /*1bf0*/  UIADD3 UR8, UR38, 0x4, URZ ;  /* 0x0000000426087890 */ /* 0x000fe2000fffe03f */
[----:B------:R-:W4:Y:S01]  /*1c00*/  LDC R94, c[0x0][0x2e0] ;  /* 0x0000b800ff5e7b82 */ /* 0x000f220000000800 */
[----:B------:R-:W-:Y:S01]  /*1c10*/  UIADD3 UR10, UR40, 0x4, URZ ;  /* 0x00000004280a7890 */ /* 0x000fe2000fffe03f */
[----:B------:R-:W-:Y:S01]  /*1c20*/  VIADD R5, R167, UR42 ;  /* 0x0000002aa7057c36 */ /* 0x000fe20008000000 */
[----:B------:R-:W-:Y:S01]  /*1c30*/  UMOV UR9, 0x40000040 ;  /* 0x4000004000097882 */ /* 0x000fe20000000000 */
[----:B------:R-:W-:Y:S01]  /*1c40*/  UMOV UR11, 0x40000040 ;  /* 0x40000040000b7882 */ /* 0x000fe20000000000 */
[----:B------:R-:W-:Y:S01]  /*1c50*/  UMOV UR13, 0x40000040 ;  /* 0x40000040000d7882 */ /* 0x000fe20000000000 */
[----:B------:R-:W-:Y:S01]  /*1c60*/  UMOV UR15, 0x40000040 ;  /* 0x40000040000f7882 */ /* 0x000fe20000000000 */
[----:B------:R-:W-:Y:S01]  /*1c70*/  UIADD3 UR16, UR38, 0x400, URZ ;  /* 0x0000040026107890 */ /* 0x000fe2000fffe03f */
[----:B---3--:R-:W-:Y:S01]  /*1c80*/  LOP3.LUT P1, RZ, R2, 0x7f, RZ, 0xc0, !PT ;  /* 0x0000007f02ff7812 */ /* 0x008fe2000782c0ff */
[----:B------:R-:W-:Y:S01]  /*1c90*/  UIADD3 UR18, UR40, 0x300, URZ ;  /* 0x0000030028127890 */ /* 0x000fe2000fffe03f */
[----:B------:R-:W-:Y:S01]  /*1ca0*/  IMAD R20, R16, -0x2, R10 ;  /* 0xfffffffe10147824 */ /* 0x000fe200078e020a */
        /* <DEDUP_REMOVED lines=8> */
[----:B------:R-:W-:Y:S01]  /*1d30*/  @!P1 VIADD R2, R3, 0x2a840 ;  /* 0x0002a84003029836 */ /* 0x000fe20000000000 */
[----:B------:R-:W-:Y:S01]  /*1d40*/  UMOV UR25, 0x40000040 ;  /* 0x4000004000197882 */ /* 0x000fe20000000000 */
[----:B------:R-:W-:Y:S01]  /*1d50*/  UMOV UR27, 0x40000040 ;  /* 0x40000040001b7882 */ /* 0x000fe20000000000 */
[----:B------:R-:W-:Y:S01]  /*1d60*/  UIADD3 UR28, UR38, 0x406, URZ ;  /* 0x00000406261c7890 */ /* 0x000fe2000fffe03f */
[----:B------:R-:W-:Y:S01]  /*1d70*/  IMAD R3, R72, -0x60, R73 ;  /* 0xffffffa048037824 */ /* 0x000fe200078e0249 */
[----:B------:R-:W-:Y:S01]  /*1d80*/  UIADD3 UR30, UR40, 0x306, URZ ;  /* 0x00000306281e7890 */ /* 0x000fe2000fffe03f */
[----:B------:R-:W-:Y:S01]  /*1d90*/  @!P1 PRMT R2, RZ, 0x654, R2 ;  /* 0x00000654ff029816 */ /* 0x000fe20000000002 */
[----:B------:R-:W-:Y:S01]  /*1da0*/  UMOV UR29, 0x40000040 ;  /* 0x40000040001d7882 */ /* 0x000fe20000000000 */
[----:B------:R-:W-:Y:S01]  /*1db0*/  UMOV UR31, 0x40000040 ;  /* 0x40000040001f7882 */ /* 0x000fe20000000000 */
[----:B------:R-:W-:Y:S01]  /*1dc0*/  UIADD3 UR32, UR38, 0x800, URZ ;  /* 0x0000080026207890 */ /* 0x000fe2000fffe03f */
[----:B-1----:R-:W-:Y:S01]  /*1dd0*/  IADD3 R3, -R0, 0x61, R3 ;  /* 0x0000006100037810 */ /* 0x002fe20007ffe103 */
[----:B------:R-:W-:Y:S01]  /*1de0*/  UIADD3 UR34, UR40, 0x600, URZ ;  /* 0x0000060028227890 */ /* 0x000fe2000fffe03f */
[----:B------:R-:W-:Y:S01]  /*1df0*/  UMOV UR33, 0x40000040 ;  /* 0x4000004000217882 */ /* 0x000fe20000000000 */
[----:B------:R-:W-:Y:S01]  /*1e00*/  UMOV UR35, 0x40000040 ;  /* 0x4000004000237882 */ /* 0x000fe20000000000 */
[----:B------:R-:W-:Y:S01]  /*1e10*/  UIADD3 UR48, UR38, 0x802, URZ ;  /* 0x0000080226307890 */ /* 0x000fe2000fffe03f */
[C---:B------:R-:W-:Y:S01]  /*1e20*/  IMAD R11, R16.reuse, -0x2, R3 ;  /* 0xfffffffe100b7824 */ /* 0x040fe200078e0203 */
[----:B------:R-:W-:Y:S01]  /*1e30*/  UIADD3 UR50, UR40, 0x602, URZ ;  /* 0x0000060228327890 */ /* 0x000fe2000fffe03f */
[----:B----4-:R-:W-:Y:S01]  /*1e40*/  IMAD R3, R17, R94, R10 ;  /* 0x0000005e11037224 */ /* 0x010fe200078e020a */
[----:B------:R-:W-:Y:S01]  /*1e50*/  UMOV UR49, 0x40000040 ;  /* 0x4000004000317882 */ /* 0x000fe20000000000 */
[----:B------:R-:W-:Y:S01]  /*1e60*/  UMOV UR51, 0x40000040 ;  /* 0x4000004000337882 */ /* 0x000fe20000000000 */
[----:B------:R-:W-:Y:S01]  /*1e70*/  UIADD3 UR52, UR38, 0x804, URZ ;  /* 0x0000080426347890 */ /* 0x000fe2000fffe03f */
[----:B------:R-:W-:Y:S01]  /*1e80*/  IMAD R12, R16, -0x2, R3 ;  /* 0xfffffffe100c7824 */ /* 0x000fe200078e0203 */
[----:B------:R-:W-:Y:S01]  /*1e90*/  UIADD3 UR54, UR40, 0x604, URZ ;  /* 0x0000060428367890 */ /* 0x000fe2000fffe03f */
[----:B--2---:R-:W-:Y:S01]  /*1ea0*/  IMAD.IADD R13, R11, 0x1, R74 ;  /* 0x000000010b0d7824 */ /* 0x004fe200078e024a */
[----:B------:R-:W-:Y:S01]  /*1eb0*/  UMOV UR53, 0x40000040 ;  /* 0x4000004000357882 */ /* 0x000fe20000000000 */
[----:B------:R-:W-:Y:S01]  /*1ec0*/  UMOV UR55, 0x40000040 ;  /* 0x4000004000377882 */ /* 0x000fe20000000000 */
[----:B------:R-:W-:Y:S01]  /*1ed0*/  UIADD3 UR40, UR40, 0x606, URZ ;  /* 0x0000060628287890 */ /* 0x000fe2000fffe03f */
[----:B------:R-:W-:Y:S01]  /*1ee0*/  UMOV UR57, 0x40000040 ;  /* 0x4000004000397882 */ /* 0x000fe20000000000 */
[----:B------:R-:W-:Y:S01]  /*1ef0*/  UMOV UR59, 0x40000040 ;  /* 0x40000040003b7882 */ /* 0x000fe20000000000 */
[----:B------:R-:W-:Y:S01]  /*1f00*/  ULDC UR47, c[0x0][0x9dc] ;  /* 0x00027700002f7ab9 */ /* 0x000fe20000000800 */
[----:B------:R-:W-:-:S03]  /*1f10*/  IMAD.U32 R7, RZ, RZ, UR57 ;  /* 0x00000039ff077e24 */ /* 0x000fc6000f8e00ff */
[----:B------:R-:W-:Y:S01]  /*1f20*/  UMOV UR58, UR40 ;  /* 0x00000028003a7c82 */ /* 0x000fe20008000000 */
[----:B------:R-:W-:Y:S02]  /*1f30*/  WARPGROUP.DEPBAR.LE gsb0, 0x0 ;  /* 0x00008000000079c5 */ /* 0x000fe40000010000 */
[----:B------:R-:W-:-:S06]  /*1f40*/  WARPGROUP.ARRIVE ;  /* 0x00000000000079c5 */ /* 0x000fcc0000000000 */
[----:B------:R-:W-:Y:S01]  /*1f50*/  HGMMA.64x96x16.F32 R24, gdesc[UR4], R24, gsb0 ;  /* 0x01600000041879f0 */ /* 0x000fe20008000818 */
[----:B------:R-:W-:-:S07]  /*1f60*/  UIADD3 UR6, UR38, 0x806, URZ ;  /* 0x0000080626067890 */ /* 0x000fce000fffe03f */
[----:B------:R-:W-:Y:S01]  /*1f70*/  UMOV UR56, UR6 ;  /* 0x0000000600387c82 */ /* 0x000fe20008000000 */
[----:B------:R-:W-:Y:S01]  /*1f80*/  ULOP3.LUT UR6, URZ, UR47, URZ, 0x33, !UPT ;  /* 0x0000002f3f067292 */ /* 0x000fe2000f8e333f */
[----:B------:R-:W-:-:S05]  /*1f90*/  IMAD.U32 R6, RZ, RZ, UR56 ;  /* 0x00000038ff067e24 */ /* 0x000fca000f8e00ff */
[----:B------:R-:W-:-:S04]  /*1fa0*/  VIADD R14, R11, UR6 ;  /* 0x000000060b0e7c36 */ /* 0x000fc80008000000 */
[----:B------:R-:W-:Y:S01]  /*1fb0*/  IMAD.IADD R3, R14, 0x1, R5 ;  /* 0x000000010e037824 */ /* 0x000fe200078e0205 */
[----:B------:R-:W-:Y:S02]  /*1fc0*/  WARPGROUP.DEPBAR.LE gsb0, 0x0 ;  /* 0x00008000000079c5 */ /* 0x000fe40000010000 */
[----:B------:R-:W-:-:S06]  /*1fd0*/  WARPGROUP.ARRIVE ;  /* 0x00000000000079c5 */ /* 0x000fcc0000000000 */
[----:B------:R-:W-:Y:S03]  /*1fe0*/  HGMMA.64x96x16.F32 R24, gdesc[UR8], R24, gsb0 ;  /* 0x01600000081879f0 */ /* 0x000fe60008000818 */
        /* <DEDUP_REMOVED lines=28> */
[----:B------:R1:W-:Y:S01]  /*21b0*/  @!P1 SYNCS.ARRIVE.TRANS64.RED.A1T0 RZ, [R2+URZ], RZ ;  /* 0x000000ff02ff99a7 */ /* 0x0003e2000810043f */
[----:B------:R-:W-:Y:S02]  /*21c0*/  ISETP.GE.AND P1, PT, R75, 0x1, PT ;  /* 0x000000014b00780c */ /* 0x000fe40003f26270 */
[----:B-1----:R-:W-:-:S11]  /*21d0*/  VIADDMNMX R2, R5, R13, R12, PT ;  /* 0x0000000d05027246 */ /* 0x002fd6000380010c */
[----:B------:R-:W-:Y:S01]  /*21e0*/  @P1 LOP3.LUT R18, R18, 0x80000, RZ, 0xfc, !PT ;  /* 0x0008000012121812 */ /* 0x000fe200078efcff */
[----:B------:R-:W-:Y:S06]  /*21f0*/  @!P1 BRA `(.L_x_883) ;  /* 0x0000000000509947 */ /* 0x000fec0003800000 */
[----:B------:R-:W-:Y:S01]  /*2200*/  IMAD R11, R17, R94, R5 ;  /* 0x0000005e110b7224 */ /* 0x000fe200078e0205 */
[----:B------:R-:W-:Y:S03]  /*2210*/  BSSY B0, `(.L_x_884) ;  /* 0x000000f000007945 */ /* 0x000fe60003800000 */
[----:B------:R-:W-:-:S05]  /*2220*/  IMAD.IADD R11, R11, 0x1, -R0 ;  /* 0x000000010b0b7824 */ /* 0x000fca00078e0a00 */
        /* <DEDUP_REMOVED lines=9> */
.L_x_885:
[----:B------:R-:W-:-:S13]  /*22c0*/  ISETP.NE.AND P1, PT, R75, 0x1, PT ;  /* 0x000000014b00780c */ /* 0x000fda0003f25270 */
[----:B------:R-:W1:Y:S02]  /*22d0*/  @P1 LDC.64 R76, c[0x0][0x9e8] ;  /* 0x00027a00ff4c1b82 */ /* 0x000e640000000a00 */
[----:B-1----:R-:W-:-:S05]  /*22e0*/  @P1 IMAD.HI.U32 R4, R11, R76, RZ ;  /* 0x0000004c0b041227 */ /* 0x002fca00078e00ff */
[----:B------:R-:W-:-:S07]  /*22f0*/  @P1 SHF.R.U32.HI R11, RZ, R77, R4 ;  /* 0x0000004dff0b1219 */ /* 0x000fce0000011604 */
.L_x_886:
[----:B------:R-:W-:Y:S05]  /*2300*/  BSYNC B0 ;  /* 0x0000000000007941 */ /* 0x000fea0003800000 */
.L_x_884:
[----:B------:R-:W-:-:S05]  /*2310*/  IMAD R4, R11, R75, R20 ;  /* 0x0000004b0b047224 */ /* 0x000fca00078e0214 */
[----:B------:R-:W-:Y:S02]  /*2320*/  VIMNMX R3, R3, R4, !PT ;  /* 0x0000000403037248 */ /* 0x000fe40007fe0100 */
[----:B------:R-:W-:-:S07]  /*2330*/  VIADDMNMX R2, R4, R75, R2, PT ;  /* 0x0000004b04027246 */ /* 0x000fce0003800102 */
.L_x_883:
[C---:B------:R-:W-:Y:S01]  /*2340*/  ISETP.GE.AND P6, PT, R10.reuse, 0x9, PT ;  /* 0x000000090a00780c */ /* 0x040fe20003fc6270 */
[----:B------:R-:W-:Y:S01]  /*2350*/  VIADD R4, R5, 0x8 ;  /* 0x0000000805047836 */ /* 0x000fe20000000000 */
[----:B------:R-:W-:Y:S02]  /*2360*/  ISETP.GE.AND P1, PT, R10, 0x2, PT ;  /* 0x000000020a00780c */ /* 0x000fe40003f26270 */
[C---:B------:R-:W-:Y:S02]  /*2370*/  ISETP.GT.AND P2, PT, R3.reuse, 0x8, !P6 ;  /* 0x000000080300780c */ /* 0x040fe40007744270 */
[----:B------:R-:W-:Y:S02]  /*2380*/  ISETP.GT.AND P3, PT, R3, 0x1, !P1 ;  /* 0x000000010300780c */ /* 0x000fe40004f64270 */
[----:B------:R-:W-:Y:S02]  /*2390*/  ISETP.LT.OR P2, PT, R2, 0x9, P2 ;  /* 0x000000090200780c */ /* 0x000fe40001741670 */
[----:B------:R-:W-:-:S02]  /*23a0*/  ISETP.GE.AND P4, PT, R10, 0xa, PT ;  /* 0x0000000a0a00780c */ /* 0x000fc40003f86270 */
[----:B------:R-:W-:Y:S02]  /*23b0*/  FSEL R78, R28, -INF , !P2 ;  /* 0xff8000001c4e7808 */ /* 0x000fe40005000000 */
[C---:B------:R-:W-:Y:S02]  /*23c0*/  ISETP.LT.OR P3, PT, R2.reuse, 0x2, P3 ;  /* 0x000000020200780c */ /* 0x040fe40001f61670 */
[----:B------:R-:W-:Y:S02]  /*23d0*/  ISETP.GT.AND P2, PT, R3, 0x9, !P4 ;  /* 0x000000090300780c */ /* 0x000fe40006744270 */
[----:B------:R-:W-:Y:S02]  /*23e0*/  FSEL R76, R25, -INF , !P3 ;  /* 0xff800000194c7808 */ /* 0x000fe40005800000 */
[----:B------:R-:W-:Y:S02]  /*23f0*/  ISETP.LT.OR P2, PT, R2, 0xa, P2 ;  /* 0x0000000a0200780c */ /* 0x000fe40001741670 */
[----:B------:R-:W-:-:S02]  /*2400*/  ISETP.GE.AND P3, PT, R10, 0x11, PT ;  /* 0x000000110a00780c */ /* 0x000fc40003f66270 */
[----:B------:R-:W-:Y:S02]  /*2410*/  FSEL R80, R29, -INF , !P2 ;  /* 0xff8000001d507808 */ /* 0x000fe40005000000 */
[----:B------:R-:W-:Y:S02]  /*2420*/  ISETP.GT.AND P2, PT, R3, 0x10, !P3 ;  /* 0x000000100300780c */ /* 0x000fe40005f44270 */
[----:B------:R-:W-:Y:S02]  /*2430*/  P2R R77, PR, RZ, 0x8 ;  /* 0x00000008ff4d7803 */ /* 0x000fe40000000000 */
[----:B------:R-:W-:Y:S02]  /*2440*/  ISETP.LT.OR P2, PT, R2, 0x11, P2 ;  /* 0x000000110200780c */ /* 0x000fe40001741670 */
[----:B------:R-:W-:Y:S02]  /*2450*/  ISETP.GE.AND P3, PT, R10, 0x12, PT ;  /* 0x000000120a00780c */ /* 0x000fe40003f66270 */
[----:B------:R-:W-:-:S02]  /*2460*/  FSEL R32, R32, -INF , !P2 ;  /* 0xff80000020207808 */ /* 0x000fc40005000000 */
[----:B------:R-:W-:Y:S02]  /*2470*/  ISETP.GT.AND P2, PT, R3, 0x11, !P3 ;  /* 0x000000110300780c */ /* 0x000fe40005f44270 */
[----:B------:R-:W-:Y:S02]  /*2480*/  P2R R79, PR, RZ, 0x8 ;  /* 0x00000008ff4f7803 */ /* 0x000fe40000000000 */
[----:B------:R-:W-:Y:S02]  /*2490*/  ISETP.LT.OR P2, PT, R2, 0x12, P2 ;  /* 0x000000120200780c */ /* 0x000fe40001741670 */
[----:B------:R-:W-:Y:S02]  /*24a0*/  ISETP.GE.AND P3, PT, R10, 0x19, PT ;  /* 0x000000190a00780c */ /* 0x000fe40003f66270 */
[----:B------:R-:W-:Y:S02]  /*24b0*/  FSEL R82, R33, -INF , !P2 ;  /* 0xff80000021527808 */ /* 0x000fe40005000000 */
[----:B------:R-:W-:-:S02]  /*24c0*/  ISETP.GT.AND P2, PT, R3, 0x18, !P3 ;  /* 0x000000180300780c */ /* 0x000fc40005f44270 */
[----:B------:R-:W-:Y:S02]  /*24d0*/  P2R R33, PR, RZ, 0x8 ;  /* 0x00000008ff217803 */ /* 0x000fe40000000000 */
[----:B------:R-:W-:Y:S02]  /*24e0*/  ISETP.LT.OR P2, PT, R2, 0x19, P2 ;  /* 0x000000190200780c */ /* 0x000fe40001741670 */
[----:B------:R-:W-:Y:S02]  /*24f0*/  ISETP.GE.AND P3, PT, R10, 0x1a, PT ;  /* 0x0000001a0a00780c */ /* 0x000fe40003f66270 */
[----:B------:R-:W-:Y:S02]  /*2500*/  FSEL R36, R36, -INF , !P2 ;  /* 0xff80000024247808 */ /* 0x000fe40005000000 */
[----:B------:R-:W-:Y:S02]  /*2510*/  ISETP.GT.AND P2, PT, R3, 0x19, !P3 ;  /* 0x000000190300780c */ /* 0x000fe40005f44270 */
[----:B------:R-:W-:-:S02]  /*2520*/  P2R R29, PR, RZ, 0x8 ;  /* 0x00000008ff1d7803 */ /* 0x000fc40000000000 */
[----:B------:R-:W-:Y:S02]  /*2530*/  ISETP.LT.OR P2, PT, R2, 0x1a, P2 ;  /* 0x0000001a0200780c */ /* 0x000fe40001741670 */
[----:B------:R-:W-:Y:S02]  /*2540*/  ISETP.GE.AND P3, PT, R10, 0x21, PT ;  /* 0x000000210a00780c */ /* 0x000fe40003f66270 */
[----:B------:R-:W-:Y:S02]  /*2550*/  FSEL R84, R37, -INF , !P2 ;  /* 0xff80000025547808 */ /* 0x000fe40005000000 */
[----:B------:R-:W-:Y:S02]  /*2560*/  ISETP.GT.AND P2, PT, R3, 0x20, !P3 ;  /* 0x000000200300780c */ /* 0x000fe40005f44270 */
[----:B------:R-:W-:Y:S02]  /*2570*/  P2R R81, PR, RZ, 0x8 ;  /* 0x00000008ff517803 */ /* 0x000fe40000000000 */
[----:B------:R-:W-:-:S02]  /*2580*/  ISETP.LT.OR P2, PT, R2, 0x21, P2 ;  /* 0x000000210200780c */ /* 0x000fc40001741670 */
[----:B------:R-:W-:Y:S02]  /*2590*/  ISETP.GE.AND P3, PT, R10, 0x22, PT ;  /* 0x000000220a00780c */ /* 0x000fe40003f66270 */
[----:B------:R-:W-:Y:S02]  /*25a0*/  FSEL R40, R40, -INF , !P2 ;  /* 0xff80000028287808 */ /* 0x000fe40005000000 */
[----:B------:R-:W-:Y:S02]  /*25b0*/  ISETP.GT.AND P2, PT, R3, 0x21, !P3 ;  /* 0x000000210300780c */ /* 0x000fe40005f44270 */
[----:B------:R-:W-:Y:S02]  /*25c0*/  P2R R83, PR, RZ, 0x8 ;  /* 0x00000008ff537803 */ /* 0x000fe40000000000 */
        /* <DEDUP_REMOVED lines=56> */
[----:B------:R-:W-:Y:S02]  /*2950*/  P2R R11, PR, RZ, 0x10 ;  /* 0x00000010ff0b7803 */ /* 0x000fe40000000000 */
[----:B------:R-:W-:Y:S02]  /*2960*/  FSEL R21, R64, -INF , !P2 ;  /* 0xff80000040157808 */ /* 0x000fe40005000000 */
[----:B------:R-:W-:-:S04]  /*2970*/  ISETP.GE.AND P2, PT, R10, 0x52, PT ;  /* 0x000000520a00780c */ /* 0x000fc80003f46270 */
[----:B------:R-:W-:-:S04]  /*2980*/  ISETP.GT.AND P3, PT, R3, 0x51, !P2 ;  /* 0x000000510300780c */ /* 0x000fc80005764270 */
[----:B------:R-:W-:-:S04]  /*2990*/  ISETP.LT.OR P3, PT, R2, 0x52, P3 ;  /* 0x000000520200780c */ /* 0x000fc80001f61670 */
[----:B------:R-:W-:Y:S02]  /*29a0*/  FSEL R65, R65, -INF , !P3 ;  /* 0xff80000041417808 */ /* 0x000fe40005800000 */
[----:B------:R-:W-:-:S04]  /*29b0*/  ISETP.GE.AND P3, PT, R10, 0x59, PT ;  /* 0x000000590a00780c */ /* 0x000fc80003f66270 */
[----:B------:R-:W-:-:S04]  /*29c0*/  ISETP.GT.AND P4, PT, R3, 0x58, !P3 ;  /* 0x000000580300780c */ /* 0x000fc80005f84270 */
[----:B------:R-:W-:-:S04]  /*29d0*/  ISETP.LT.OR P4, PT, R2, 0x59, P4 ;  /* 0x000000590200780c */ /* 0x000fc80002781670 */
[----:B------:R-:W-:Y:S02]  /*29e0*/  FSEL R15, R68, -INF , !P4 ;  /* 0xff800000440f7808 */ /* 0x000fe40006000000 */
[----:B------:R-:W-:-:S04]  /*29f0*/  ISETP.GE.AND P4, PT, R10, 0x1, PT ;  /* 0x000000010a00780c */ /* 0x000fc80003f86270 */
[----:B------:R-:W-:-:S04]  /*2a00*/  ISETP.GT.AND P5, PT, R3, RZ, !P4 ;  /* 0x000000ff0300720c */ /* 0x000fc800067a4270 */
[----:B------:R-:W-:-:S04]  /*2a10*/  ISETP.LT.OR P5, PT, R2, 0x1, P5 ;  /* 0x000000010200780c */ /* 0x000fc80002fa1670 */
[----:B------:R-:W-:Y:S02]  /*2a20*/  FSEL R28, R24, -INF , !P5 ;  /* 0xff800000181c7808 */ /* 0x000fe40006800000 */
[----:B------:R-:W-:Y:S01]  /*2a30*/  ISETP.GE.AND P5, PT, R10, 0x5a, PT ;  /* 0x0000005a0a00780c */ /* 0x000fe20003fa6270 */
[----:B------:R-:W-:-:S03]  /*2a40*/  IMAD.IADD R10, R14, 0x1, R4 ;  /* 0x000000010e0a7824 */ /* 0x000fc600078e0204 */
[----:B------:R-:W-:Y:S02]  /*2a50*/  P2R R64, PR, RZ, 0x20 ;  /* 0x00000020ff407803 */ /* 0x000fe40000000000 */
[----:B------:R-:W-:-:S04]  /*2a60*/  ISETP.GT.AND P5, PT, R3, 0x59, !P5 ;  /* 0x000000590300780c */ /* 0x000fc80006fa4270 */
[----:B------:R-:W-:Y:S02]  /*2a70*/  ISETP.LT.OR P5, PT, R2, 0x5a, P5 ;  /* 0x0000005a0200780c */ /* 0x000fe40002fa1670 */
[----:B------:R-:W-:Y:S02]  /*2a80*/  VIADDMNMX R2, R4, R13, R12, PT ;  /* 0x0000000d04027246 */ /* 0x000fe4000380010c */
[----:B------:R-:W-:Y:S02]  /*2a90*/  FSEL R69, R69, -INF , !P5 ;  /* 0xff80000045457808 */ /* 0x000fe40006800000 */
[----:B------:R-:W-:-:S13]  /*2aa0*/  ISETP.GE.AND P5, PT, R75, 0x1, PT ;  /* 0x000000014b00780c */ /* 0x000fda0003fa6270 */
[----:B------:R-:W-:Y:S05]  /*2ab0*/  @!P5 BRA `(.L_x_887) ;  /* 0x000000000050d947 */ /* 0x000fea0003800000 */
        /* <DEDUP_REMOVED lines=12> */
.L_x_889:
[----:B------:R-:W-:-:S13]  /*2b80*/  ISETP.NE.AND P5, PT, R75, 0x1, PT ;  /* 0x000000014b00780c */ /* 0x000fda0003fa5270 */
[----:B------:R-:W1:Y:S02]  /*2b90*/  @P5 LDC.64 R12, c[0x0][0x9e8] ;  /* 0x00027a00ff0c5b82 */ /* 0x000e640000000a00 */
[----:B-1----:R-:W-:-:S05]  /*2ba0*/  @P5 IMAD.HI.U32 R12, R3, R12, RZ ;  /* 0x0000000c030c5227 */ /* 0x002fca00078e00ff */
[----:B------:R-:W-:-:S07]  /*2bb0*/  @P5 SHF.R.U32.HI R3, RZ, R13, R12 ;  /* 0x0000000dff035219 */ /* 0x000fce000001160c */
.L_x_890:
[----:B------:R-:W-:Y:S05]  /*2bc0*/  BSYNC B0 ;  /* 0x0000000000007941 */ /* 0x000fea0003800000 */
.L_x_888:
[----:B------:R-:W-:-:S05]  /*2bd0*/  IMAD R3, R3, R75, R20 ;  /* 0x0000004b03037224 */ /* 0x000fca00078e0214 */
[----:B------:R-:W-:Y:S02]  /*2be0*/  VIMNMX R10, R10, R3, !PT ;  /* 0x000000030a0a7248 */ /* 0x000fe40007fe0100 */
[----:B------:R-:W-:-:S07]  /*2bf0*/  VIADDMNMX R2, R3, R75, R2, PT ;  /* 0x0000004b03027246 */ /* 0x000fce0003800102 */
.L_x_887:
[C---:B------:R-:W-:Y:S01]  /*2c00*/  ISETP.GT.AND P1, PT, R10.reuse, 0x1, !P1 ;  /* 0x000000010a00780c */ /* 0x040fe20004f24270 */
[----:B------:R-:W-:Y:S01]  /*2c10*/  ULDC UR6, c[0x0][0x988] ;  /* 0x0002620000067ab9 */ /* 0x000fe20000000800 */
[----:B------:R-:W-:Y:S01]  /*2c20*/  ISETP.GT.AND P6, PT, R10, 0x8, !P6 ;  /* 0x000000080a00780c */ /* 0x000fe200077c4270 */
[----:B------:R-:W-:Y:S01]  /*2c30*/  IMAD.U32 R14, RZ, RZ, UR6 ;  /* 0x00000006ff0e7e24 */ /* 0x000fe2000f8e00ff */
[C---:B------:R-:W-:Y:S02]  /*2c40*/  ISETP.LT.OR P1, PT, R2.reuse, 0x2, P1 ;  /* 0x000000020200780c */ /* 0x040fe40000f21670 */
[----:B------:R-:W-:Y:S02]  /*2c50*/  ISETP.LT.OR P6, PT, R2, 0x9, P6 ;  /* 0x000000090200780c */ /* 0x000fe400037c1670 */
[----:B------:R-:W-:Y:S02]  /*2c60*/  FSEL R20, R27, -INF , !P1 ;  /* 0xff8000001b147808 */ /* 0x000fe40004800000 */
[----:B------:R-:W-:-:S02]  /*2c70*/  ISETP.NE.AND P1, PT, R11, RZ, PT ;  /* 0x000000ff0b00720c */ /* 0x000fc40003f25270 */
[----:B------:R-:W-:Y:S02]  /*2c80*/  ISETP.NE.AND P5, PT, R29, RZ, PT ;  /* 0x000000ff1d00720c */ /* 0x000fe40003fa5270 */
[----:B------:R-:W-:Y:S02]  /*2c90*/  ISETP.GT.AND P1, PT, R10, 0x9, !P1 ;  /* 0x000000090a00780c */ /* 0x000fe40004f24270 */
[----:B------:R-:W-:Y:S02]  /*2ca0*/  FSEL R29, R30, -INF , !P6 ;  /* 0xff8000001e1d7808 */ /* 0x000fe40007000000 */
[----:B------:R-:W-:Y:S02]  /*2cb0*/  ISETP.LT.OR P1, PT, R2, 0xa, P1 ;  /* 0x0000000a0200780c */ /* 0x000fe40000f21670 */
[----:B------:R-:W-:Y:S02]  /*2cc0*/  ISETP.NE.AND P6, PT, R33, RZ, PT ;  /* 0x000000ff2100720c */ /* 0x000fe40003fc5270 */
[----:B------:R-:W-:-:S02]  /*2cd0*/  FSEL R31, R31, -INF , !P1 ;  /* 0xff8000001f1f7808 */ /* 0x000fc40004800000 */
[----:B------:R-:W-:Y:S02]  /*2ce0*/  ISETP.NE.AND P1, PT, R77, RZ, PT ;  /* 0x000000ff4d00720c */ /* 0x000fe40003f25270 */
[----:B------:R-:W-:Y:S02]  /*2cf0*/  FMNMX.FTZ R3, R28, R76, !PT ;  /* 0x0000004c1c037209 */ /* 0x000fe40007810000 */
[----:B------:R-:W-:Y:S02]  /*2d00*/  ISETP.GT.AND P1, PT, R10, 0x10, !P1 ;  /* 0x000000100a00780c */ /* 0x000fe40004f24270 */
[----:B------:R-:W-:Y:S02]  /*2d10*/  FMNMX.FTZ R3, R78, R3, !PT ;  /* 0x000000034e037209 */ /* 0x000fe40007810000 */
[----:B------:R-:W-:Y:S02]  /*2d20*/  ISETP.LT.OR P1, PT, R2, 0x11, P1 ;  /* 0x000000110200780c */ /* 0x000fe40000f21670 */
[----:B------:R-:W-:-:S02]  /*2d30*/  FMNMX.FTZ R3, R80, R3, !PT ;  /* 0x0000000350037209 */ /* 0x000fc40007810000 */
[----:B------:R-:W-:Y:S02]  /*2d40*/  FSEL R33, R34, -INF , !P1 ;  /* 0xff80000022217808 */ /* 0x000fe40004800000 */
[----:B------:R-:W-:Y:S02]  /*2d50*/  ISETP.NE.AND P1, PT, R79, RZ, PT ;  /* 0x000000ff4f00720c */ /* 0x000fe40003f25270 */
[----:B------:R-:W-:Y:S02]  /*2d60*/  FMNMX.FTZ R3, R32, R3, !PT ;  /* 0x0000000320037209 */ /* 0x000fe40007810000 */
[----:B------:R-:W-:Y:S02]  /*2d70*/  ISETP.GT.AND P1, PT, R10, 0x11, !P1 ;  /* 0x000000110a00780c */ /* 0x000fe40004f24270 */
[----:B------:R-:W-:Y:S02]  /*2d80*/  FMNMX.FTZ R3, R82, R3, !PT ;  /* 0x0000000352037209 */ /* 0x000fe40007810000 */
[----:B------:R-:W-:-:S02]  /*2d90*/  ISETP.LT.OR P1, PT, R2, 0x12, P1 ;  /* 0x000000120200780c */ /* 0x000fc40000f21670 */
[----:B------:R-:W-:Y:S02]  /*2da0*/  FMNMX.FTZ R3, R36, R3, !PT ;  /* 0x0000000324037209 */ /* 0x000fe40007810000 */
[----:B------:R-:W-:Y:S02]  /*2db0*/  FSEL R35, R35, -INF , !P1 ;  /* 0xff80000023237808 */ /* 0x000fe40004800000 */
[----:B------:R-:W-:Y:S02]  /*2dc0*/  ISETP.GT.AND P1, PT, R10, 0x18, !P6 ;  /* 0x000000180a00780c */ /* 0x000fe40007724270 */
[----:B------:R-:W-:Y:S02]  /*2dd0*/  FMNMX.FTZ R3, R84, R3, !PT ;  /* 0x0000000354037209 */ /* 0x000fe40007810000 */
[----:B------:R-:W-:Y:S02]  /*2de0*/  ISETP.LT.OR P1, PT, R2, 0x19, P1 ;  /* 0x000000190200780c */ /* 0x000fe40000f21670 */
[----:B------:R-:W-:-:S02]  /*2df0*/  FMNMX.FTZ R3, R40, R3, !PT ;  /* 0x0000000328037209 */ /* 0x000fc40007810000 */
[----:B------:R-:W-:Y:S02]  /*2e00*/  FSEL R37, R38, -INF , !P1 ;  /* 0xff80000026257808 */ /* 0x000fe40004800000 */
[----:B------:R-:W-:Y:S02]  /*2e10*/  ISETP.GT.AND P1, PT, R10, 0x19, !P5 ;  /* 0x000000190a00780c */ /* 0x000fe40006f24270 */
[----:B------:R-:W-:Y:S02]  /*2e20*/  FMNMX.FTZ R3, R86, R3, !PT ;  /* 0x0000000356037209 */ /* 0x000fe40007810000 */
[----:B------:R-:W-:Y:S02]  /*2e30*/  ISETP.LT.OR P1, PT, R2, 0x1a, P1 ;  /* 0x0000001a0200780c */ /* 0x000fe40000f21670 */
[----:B------:R-:W-:Y:S02]  /*2e40*/  FMNMX.FTZ R3, R44, R3, !PT ;  /* 0x000000032c037209 */ /* 0x000fe40007810000 */
[----:B------:R-:W-:-:S02]  /*2e50*/  FSEL R39, R39, -INF , !P1 ;  /* 0xff80000027277808 */ /* 0x000fc40004800000 */
[----:B------:R-:W-:Y:S02]  /*2e60*/  ISETP.NE.AND P1, PT, R81, RZ, PT ;  /* 0x000000ff5100720c */ /* 0x000fe40003f25270 */
[----:B------:R-:W-:Y:S02]  /*2e70*/  FMNMX.FTZ R3, R88, R3, !PT ;  /* 0x0000000358037209 */ /* 0x000fe40007810000 */
[----:B------:R-:W-:Y:S02]  /*2e80*/  ISETP.GT.AND P1, PT, R10, 0x20, !P1 ;  /* 0x000000200a00780c */ /* 0x000fe40004f24270 */
[----:B------:R-:W-:Y:S02]  /*2e90*/  ISETP.NE.AND P6, PT, R41, RZ, PT ;  /* 0x000000ff2900720c */ /* 0x000fe40003fc5270 */
        /* <DEDUP_REMOVED lines=10> */
[----:B------:R-:W-:Y:S02]  /*2f40*/  ISETP.NE.AND P1, PT, R85, RZ, PT ;  /* 0x000000ff5500720c */ /* 0x000fe40003f25270 */
[----:B------:R-:W-:Y:S02]  /*2f50*/  FMNMX.FTZ R12, R56, R3, !PT ;  /* 0x00000003380c7209 */ /* 0x000fe40007810000 */
[----:B------:R-:W-:Y:S02]  /*2f60*/  ISETP.GT.AND P1, PT, R10, 0x28, !P1 ;  /* 0x000000280a00780c */ /* 0x000fe40004f24270 */
[----:B------:R-:W-:-:S02]  /*2f70*/  FMNMX.FTZ R12, R57, R12, !PT ;  /* 0x0000000c390c7209 */ /* 0x000fc40007810000 */
[----:B------:R-:W-:Y:S02]  /*2f80*/  ISETP.LT.OR P1, PT, R2, 0x29, P1 ;  /* 0x000000290200780c */ /* 0x000fe40000f21670 */
[----:B------:R-:W-:Y:S02]  /*2f90*/  FMNMX.FTZ R12, R25, R12, !PT ;  /* 0x0000000c190c7209 */ /* 0x000fe40007810000 */
[----:B------:R-:W-:Y:S02]  /*2fa0*/  ISETP.NE.AND P5, PT, R45, RZ, PT ;  /* 0x000000ff2d00720c */ /* 0x000fe40003fa5270 */
[----:B------:R-:W-:Y:S02]  /*2fb0*/  FSEL R45, R46, -INF , !P1 ;  /* 0xff8000002e2d7808 */ /* 0x000fe40004800000 */
[----:B------:R-:W-:Y:S02]  /*2fc0*/  ISETP.NE.AND P1, PT, R87, RZ, PT ;  /* 0x000000ff5700720c */ /* 0x000fe40003f25270 */
[----:B------:R-:W-:-:S02]  /*2fd0*/  FMNMX.FTZ R12, R61, R12, !PT ;  /* 0x0000000c3d0c7209 */ /* 0x000fc40007810000 */
[----:B------:R-:W-:Y:S02]  /*2fe0*/  ISETP.GT.AND P1, PT, R10, 0x29, !P1 ;  /* 0x000000290a00780c */ /* 0x000fe40004f24270 */
[----:B------:R-:W-:Y:S02]  /*2ff0*/  FMNMX.FTZ R12, R21, R12, !PT ;  /* 0x0000000c150c7209 */ /* 0x000fe40007810000 */
[----:B------:R-:W-:Y:S02]  /*3000*/  ISETP.LT.OR P1, PT, R2, 0x2a, P1 ;  /* 0x0000002a0200780c */ /* 0x000fe40000f21670 */
[----:B------:R-:W-:Y:S02]  /*3010*/  FMNMX.FTZ R12, R65, R12, !PT ;  /* 0x0000000c410c7209 */ /* 0x000fe40007810000 */
[----:B------:R-:W-:Y:S02]  /*3020*/  FSEL R47, R47, -INF , !P1 ;  /* 0xff8000002f2f7808 */ /* 0x000fe40004800000 */
[----:B------:R-:W-:-:S02]  /*3030*/  FMNMX.FTZ R12, R15, R12, !PT ;  /* 0x0000000c0f0c7209 */ /* 0x000fc40007810000 */
[----:B------:R-:W-:Y:S02]  /*3040*/  ISETP.NE.AND P1, PT, R89, RZ, PT ;  /* 0x000000ff5900720c */ /* 0x000fe40003f25270 */
[----:B------:R-:W-:Y:S02]  /*3050*/  FMNMX.FTZ R12, R69, R12, !PT ;  /* 0x0000000c450c7209 */ /* 0x000fe40007810000 */
[C---:B------:R-:W-:Y:S02]  /*3060*/  ISETP.GT.AND P1, PT, R10.reuse, 0x30, !P1 ;  /* 0x000000300a00780c */ /* 0x040fe40004f24270 */
[----:B------:R-:W-:Y:S01]  /*3070*/  ISETP.GT.AND P4, PT, R10, RZ, !P4 ;  /* 0x000000ff0a00720c */ /* 0x000fe20006784270 */
[----:B------:R-:W1:Y:S01]  /*3080*/  SHFL.BFLY PT, R3, R12, 0x2, 0x1f ;  /* 0x0c401f000c037f89 */ /* 0x000e6200000e0000 */
[C---:B------:R-:W-:Y:S02]  /*3090*/  ISETP.LT.OR P1, PT, R2.reuse, 0x31, P1 ;  /* 0x000000310200780c */ /* 0x040fe40000f21670 */
[----:B------:R-:W-:-:S02]  /*30a0*/  ISETP.LT.OR P4, PT, R2, 0x1, P4 ;  /* 0x000000010200780c */ /* 0x000fc40002781670 */
[----:B------:R-:W-:Y:S02]  /*30b0*/  FSEL R49, R50, -INF , !P1 ;  /* 0xff80000032317808 */ /* 0x000fe40004800000 */
[----:B------:R-:W-:Y:S02]  /*30c0*/  ISETP.NE.AND P1, PT, R91, RZ, PT ;  /* 0x000000ff5b00720c */ /* 0x000fe40003f25270 */
[----:B------:R-:W-:Y:S02]  /*30d0*/  FSEL R27, R26, -INF , !P4 ;  /* 0xff8000001a1b7808 */ /* 0x000fe40006000000 */
[C---:B------:R-:W-:Y:S02]  /*30e0*/  ISETP.GT.AND P1, PT, R10.reuse, 0x31, !P1 ;  /* 0x000000310a00780c */ /* 0x040fe40004f24270 */
[----:B------:R-:W-:Y:S02]  /*30f0*/  ISETP.GT.AND P2, PT, R10, 0x51, !P2 ;  /* 0x000000510a00780c */ /* 0x000fe40005744270 */
[----:B------:R-:W-:-:S02]  /*3100*/  ISETP.LT.OR P1, PT, R2, 0x32, P1 ;  /* 0x000000320200780c */ /* 0x000fc40000f21670 */
[----:B------:R-:W-:Y:S02]  /*3110*/  ISETP.GT.AND P3, PT, R10, 0x58, !P3 ;  /* 0x000000580a00780c */ /* 0x000fe40005f64270 */
[----:B------:R-:W-:Y:S02]  /*3120*/  FSEL R51, R51, -INF , !P1 ;  /* 0xff80000033337808 */ /* 0x000fe40004800000 */
[----:B------:R-:W-:Y:S02]  /*3130*/  ISETP.NE.AND P1, PT, R93, RZ, PT ;  /* 0x000000ff5d00720c */ /* 0x000fe40003f25270 */
[----:B------:R-:W-:Y:S02]  /*3140*/  ISETP.LT.OR P2, PT, R2, 0x52, P2 ;  /* 0x000000520200780c */ /* 0x000fe40001741670 */
[----:B------:R-:W-:Y:S02]  /*3150*/  ISETP.GT.AND P1, PT, R10, 0x38, !P1 ;  /* 0x000000380a00780c */ /* 0x000fe40004f24270 */
[----:B-1----:R-:W-:-:S02]  /*3160*/  FMNMX.FTZ R24, R12, R3, !PT ;  /* 0x000000030c187209 */ /* 0x002fc40007810000 */
[----:B------:R-:W-:Y:S02]  /*3170*/  FMNMX.FTZ R12, R27, R20, !PT ;  /* 0x000000141b0c7209 */ /* 0x000fe40007810000 */
[----:B------:R-:W-:Y:S01]  /*3180*/  ISETP.LT.OR P1, PT, R2, 0x39, P1 ;  /* 0x000000390200780c */ /* 0x000fe20000f21670 */
[----:B------:R-:W1:Y:S01]  /*3190*/  SHFL.BFLY PT, R3, R24, 0x1, 0x1f ;  /* 0x0c201f0018037f89 */ /* 0x000e6200000e0000 */
[----:B------:R-:W-:Y:S02]  /*31a0*/  FMNMX.FTZ R12, R29, R12, !PT ;  /* 0x0000000c1d0c7209 */ /* 0x000fe40007810000 */
        /* <DEDUP_REMOVED lines=8> */
[----:B------:R-:W-:-:S02]  /*3230*/  ISETP.NE.AND P1, PT, R96, RZ, PT ;  /* 0x000000ff6000720c */ /* 0x000fc40003f25270 */
[----:B------:R-:W-:Y:S02]  /*3240*/  FMNMX.FTZ R12, R37, R12, !PT ;  /* 0x0000000c250c7209 */ /* 0x000fe40007810000 */
[----:B------:R-:W-:Y:S02]  /*3250*/  ISETP.GT.AND P1, PT, R10, 0x40, !P1 ;  /* 0x000000400a00780c */ /* 0x000fe40004f24270 */
[----:B------:R-:W-:Y:S02]  /*3260*/  FMNMX.FTZ R12, R39, R12, !PT ;  /* 0x0000000c270c7209 */ /* 0x000fe40007810000 */
[----:B------:R-:W-:Y:S02]  /*3270*/  ISETP.LT.OR P1, PT, R2, 0x41, P1 ;  /* 0x000000410200780c */ /* 0x000fe40000f21670 */
[----:B------:R-:W-:Y:S02]  /*3280*/  FMNMX.FTZ R12, R41, R12, !PT ;  /* 0x0000000c290c7209 */ /* 0x000fe40007810000 */
[----:B------:R-:W-:-:S02]  /*3290*/  FSEL R13, R58, -INF , !P1 ;  /* 0xff8000003a0d7808 */ /* 0x000fc40004800000 */
[----:B------:R-:W-:Y:S02]  /*32a0*/  ISETP.GT.AND P1, PT, R10, 0x41, !P6 ;  /* 0x000000410a00780c */ /* 0x000fe40007724270 */
[----:B------:R-:W-:Y:S02]  /*32b0*/  FMNMX.FTZ R12, R43, R12, !PT ;  /* 0x0000000c2b0c7209 */ /* 0x000fe40007810000 */
[----:B------:R-:W-:Y:S02]  /*32c0*/  ISETP.LT.OR P1, PT, R2, 0x42, P1 ;  /* 0x000000420200780c */ /* 0x000fe40000f21670 */
[----:B------:R-:W-:Y:S02]  /*32d0*/  FMNMX.FTZ R12, R45, R12, !PT ;  /* 0x0000000c2d0c7209 */ /* 0x000fe40007810000 */
[----:B------:R-:W-:Y:S02]  /*32e0*/  FSEL R59, R59, -INF , !P1 ;  /* 0xff8000003b3b7808 */ /* 0x000fe40004800000 */
[----:B------:R-:W-:-:S02]  /*32f0*/  FMNMX.FTZ R12, R47, R12, !PT ;  /* 0x0000000c2f0c7209 */ /* 0x000fc40007810000 */
[----:B------:R-:W-:Y:S02]  /*3300*/  ISETP.GT.AND P1, PT, R10, 0x48, !P5 ;  /* 0x000000480a00780c */ /* 0x000fe40006f24270 */
[----:B-1----:R-:W-:Y:S02]  /*3310*/  FMNMX.FTZ R3, R24, R3, !PT ;  /* 0x0000000318037209 */ /* 0x002fe40007810000 */
[----:B------:R-:W-:Y:S02]  /*3320*/  FMNMX.FTZ R12, R49, R12, !PT ;  /* 0x0000000c310c7209 */ /* 0x000fe40007810000 */
[----:B------:R-:W-:Y:S01]  /*3330*/  ISETP.LT.OR P1, PT, R2, 0x49, P1 ;  /* 0x000000490200780c */ /* 0x000fe20000f21670 */
[----:B------:R-:W-:Y:S01]  /*3340*/  FMUL.FTZ R26, R3, R14 ;  /* 0x0000000e031a7220 */ /* 0x000fe20000410000 */
[----:B------:R-:W-:Y:S02]  /*3350*/  FMNMX.FTZ R12, R51, R12, !PT ;  /* 0x0000000c330c7209 */ /* 0x000fe40007810000 */
[----:B------:R-:W-:-:S02]  /*3360*/  FSEL R11, R62, -INF , !P1 ;  /* 0xff8000003e0b7808 */ /* 0x000fc40004800000 */
[----:B------:R-:W-:Y:S02]  /*3370*/  FSETP.NEU.FTZ.AND P1, PT, R3, -INF , PT ;  /* 0xff8000000300780b */ /* 0x000fe40003f3d000 */
[----:B------:R-:W-:Y:S02]  /*3380*/  ISETP.NE.AND P5, PT, R60, RZ, PT ;  /* 0x000000ff3c00720c */ /* 0x000fe40003fa5270 */
[----:B------:R-:W-:Y:S02]  /*3390*/  FMNMX.FTZ R12, R53, R12, !PT ;  /* 0x0000000c350c7209 */ /* 0x000fe40007810000 */
[----:B------:R-:W-:Y:S02]  /*33a0*/  FSEL R83, R26, RZ, P1 ;  /* 0x000000ff1a537208 */ /* 0x000fe40000800000 */
[----:B------:R-:W-:Y:S02]  /*33b0*/  ISETP.GT.AND P1, PT, R10, 0x49, !P5 ;  /* 0x000000490a00780c */ /* 0x000fe40006f24270 */
[----:B------:R-:W-:Y:S01]  /*33c0*/  FMNMX.FTZ R12, R55, R12, !PT ;  /* 0x0000000c370c7209 */ /* 0x000fe20007810000 */
[-CC-:B------:R-:W-:Y:S01]  /*33d0*/  FFMA.FTZ R26, R76, R14.reuse, -R83.reuse ;  /* 0x0000000e4c1a7223 */ /* 0x180fe20000010853 */
[----:B------:R-:W-:Y:S01]  /*33e0*/  ISETP.LT.OR P1, PT, R2, 0x4a, P1 ;  /* 0x0000004a0200780c */ /* 0x000fe20000f21670 */
[--C-:B------:R-:W-:Y:S01]  /*33f0*/  FFMA.FTZ R24, R28, R14, -R83.reuse ;  /* 0x0000000e1c187223 */ /* 0x100fe20000010853 */
[----:B------:R-:W-:Y:S01]  /*3400*/  ISETP.NE.AND P6, PT, R97, RZ, PT ;  /* 0x000000ff6100720c */ /* 0x000fe20003fc5270 */
[----:B------:R1:W-:Y:S01]  /*3410*/  MUFU.EX2 R85, R26 ;  /* 0x0000001a00557308 */ /* 0x0003e20000000800 */
[----:B------:R-:W-:Y:S01]  /*3420*/  FMNMX.FTZ R12, R13, R12, !PT ;  /* 0x0000000c0d0c7209 */ /* 0x000fe20007810000 */
[-CC-:B------:R-:W-:Y:S01]  /*3430*/  FFMA.FTZ R28, R78, R14.reuse, -R83.reuse ;  /* 0x0000000e4e1c7223 */ /* 0x180fe20000010853 */
[----:B------:R-:W-:Y:S01]  /*3440*/  FSEL R63, R63, -INF , !P1 ;  /* 0xff8000003f3f7808 */ /* 0x000fe20004800000 */
[-CC-:B------:R-:W-:Y:S01]  /*3450*/  FFMA.FTZ R30, R80, R14.reuse, -R83.reuse ;  /* 0x0000000e501e7223 */ /* 0x180fe20000010853 */
[----:B------:R-:W-:Y:S01]  /*3460*/  ISETP.GT.AND P1, PT, R10, 0x50, !P6 ;  /* 0x000000500a00780c */ /* 0x000fe20007724270 */
[--C-:B------:R-:W-:Y:S01]  /*3470*/  FFMA.FTZ R32, R32, R14, -R83.reuse ;  /* 0x0000000e20207223 */ /* 0x100fe20000010853 */
[----:B------:R-:W-:Y:S01]  /*3480*/  FMNMX.FTZ R12, R59, R12, !PT ;  /* 0x0000000c3b0c7209 */ /* 0x000fe20007810000 */
[----:B------:R-:W2:Y:S01]  /*3490*/  MUFU.EX2 R24, R24 ;  /* 0x0000001800187308 */ /* 0x000ea20000000800 */
[----:B------:R-:W-:Y:S01]  /*34a0*/  ISETP.LT.OR P1, PT, R2, 0x51, P1 ;  /* 0x000000510200780c */ /* 0x000fe20000f21670 */
[--C-:B-1----:R-:W-:Y:S01]  /*34b0*/  FFMA.FTZ R26, R82, R14, -R83.reuse ;  /* 0x0000000e521a7223 */ /* 0x102fe20000010853 */
[----:B------:R-:W-:Y:S01]  /*34c0*/  FMNMX.FTZ R12, R11, R12, !PT ;  /* 0x0000000c0b0c7209 */ /* 0x000fe20007810000 */
[-CC-:B------:R-:W-:Y:S01]  /*34d0*/  FFMA.FTZ R34, R36, R14.reuse, -R83.reuse ;  /* 0x0000000e24227223 */ /* 0x180fe20000010853 */
[----:B------:R-:W-:Y:S01]  /*34e0*/  ISETP.NE.AND P5, PT, R64, RZ, PT ;  /* 0x000000ff4000720c */ /* 0x000fe20003fa5270 */
[--C-:B------:R-:W-:Y:S01]  /*34f0*/  FFMA.FTZ R38, R52, R14, -R83.reuse ;  /* 0x0000000e34267223 */ /* 0x100fe20000010853 */
[----:B------:R-:W-:Y:S01]  /*3500*/  FSEL R77, R66, -INF , !P1 ;  /* 0xff800000424d7808 */ /* 0x000fe20004800000 */
[----:B------:R1:W-:Y:S01]  /*3510*/  MUFU.EX2 R89, R26 ;  /* 0x0000001a00597308 */ /* 0x0003e20000000800 */
[----:B------:R-:W-:Y:S01]  /*3520*/  FMNMX.FTZ R12, R63, R12, !PT ;  /* 0x0000000c3f0c7209 */ /* 0x000fe20007810000 */
[-CC-:B------:R-:W-:Y:S01]  /*3530*/  FFMA.FTZ R36, R48, R14.reuse, -R83.reuse ;  /* 0x0000000e30247223 */ /* 0x180fe20000010853 */
[----:B------:R-:W-:Y:S01]  /*3540*/  ISETP.GT.AND P4, PT, R10, 0x59, !P5 ;  /* 0x000000590a00780c */ /* 0x000fe20006f84270 */
[-CC-:B------:R-:W-:Y:S01]  /*3550*/  FFMA.FTZ R10, R40, R14.reuse, -R83.reuse ;  /* 0x0000000e280a7223 */ /* 0x180fe20000010853 */
[----:B------:R-:W-:Y:S01]  /*3560*/  ISETP.LT.OR P3, PT, R2, 0x59, P3 ;  /* 0x000000590200780c */ /* 0x000fe20001f61670 */
[--C-:B------:R-:W-:Y:S01]  /*3570*/  FFMA.FTZ R40, R92, R14, -R83.reuse ;  /* 0x0000000e5c287223 */ /* 0x100fe20000010853 */
[----:B------:R-:W-:Y:S01]  /*3580*/  FSEL R67, R67, -INF , !P2 ;  /* 0xff80000043437808 */ /* 0x000fe20005000000 */
[----:B------:R-:W-:Y:S01]  /*3590*/  MUFU.EX2 R28, R28 ;  /* 0x0000001c001c7308 */ /* 0x000fe20000000800 */
[----:B------:R-:W-:Y:S01]  /*35a0*/  FMNMX.FTZ R12, R77, R12, !PT ;  /* 0x0000000c4d0c7209 */ /* 0x000fe20007810000 */
[-CC-:B-1----:R-:W-:Y:S01]  /*35b0*/  FFMA.FTZ R26, R86, R14.reuse, -R83.reuse ;  /* 0x0000000e561a7223 */ /* 0x182fe20000010853 */
[----:B------:R-:W-:Y:S01]  /*35c0*/  ISETP.LT.OR P4, PT, R2, 0x5a, P4 ;  /* 0x0000005a0200780c */ /* 0x000fe20002781670 */
[-CC-:B------:R-:W-:Y:S01]  /*35d0*/  FFMA.FTZ R2, R44, R14.reuse, -R83.reuse ;  /* 0x0000000e2c027223 */ /* 0x180fe20000010853 */
[----:B------:R-:W-:Y:S01]  /*35e0*/  FSEL R79, R70, -INF , !P3 ;  /* 0xff800000464f7808 */ /* 0x000fe20005800000 */
[--C-:B------:R-:W-:Y:S01]  /*35f0*/  FFMA.FTZ R42, R56, R14, -R83.reuse ;  /* 0x0000000e382a7223 */ /* 0x100fe20000010853 */
[----:B------:R-:W-:Y:S01]  /*3600*/  FMNMX.FTZ R12, R67, R12, !PT ;  /* 0x0000000c430c7209 */ /* 0x000fe20007810000 */
[----:B------:R1:W-:Y:S01]  /*3610*/  MUFU.EX2 R93, R26 ;  /* 0x0000001a005d7308 */ /* 0x0003e20000000800 */
[----:B------:R-:W-:Y:S01]  /*3620*/  FSEL R71, R71, -INF , !P4 ;  /* 0xff80000047477808 */ /* 0x000fe20006000000 */
[--C-:B------:R-:W-:Y:S01]  /*3630*/  FFMA.FTZ R57, R57, R14, -R83.reuse ;  /* 0x0000000e39397223 */ /* 0x100fe20000010853 */
[----:B------:R-:W-:Y:S01]  /*3640*/  FMNMX.FTZ R12, R79, R12, !PT ;  /* 0x0000000c4f0c7209 */ /* 0x000fe20007810000 */
[-CC-:B------:R-:W-:Y:S01]  /*3650*/  FFMA.FTZ R25, R25, R14.reuse, -R83.reuse ;  /* 0x0000000e19197223 */ /* 0x180fe20000010853 */
[-CC-:B------:R-:W-:Y:S01]  /*3660*/  FFMA.FTZ R61, R61, R14.reuse, -R83.reuse ;  /* 0x0000000e3d3d7223 */ /* 0x180fe20000010853 */
[--C-:B------:R-:W-:Y:S01]  /*3670*/  FFMA.FTZ R21, R21, R14, -R83.reuse ;  /* 0x0000000e15157223 */ /* 0x100fe20000010853 */
[----:B------:R-:W-:Y:S01]  /*3680*/  FMNMX.FTZ R12, R71, R12, !PT ;  /* 0x0000000c470c7209 */ /* 0x000fe20007810000 */
[----:B------:R3:W4:Y:S01]  /*3690*/  MUFU.EX2 R87, R30 ;  /* 0x0000001e00577308 */ /* 0x0007220000000800 */
[-CC-:B-1----:R-:W-:Y:S01]  /*36a0*/  FFMA.FTZ R26, R90, R14.reuse, -R83.reuse ;  /* 0x0000000e5a1a7223 */ /* 0x182fe20000010853 */
[-CC-:B------:R-:W-:Y:S01]  /*36b0*/  FFMA.FTZ R65, R65, R14.reuse, -R83.reuse ;  /* 0x0000000e41417223 */ /* 0x180fe20000010853 */
[--C-:B------:R-:W-:Y:S01]  /*36c0*/  FFMA.FTZ R15, R15, R14, -R83.reuse ;  /* 0x0000000e0f0f7223 */ /* 0x100fe20000010853 */
[----:B------:R-:W1:Y:S01]  /*36d0*/  SHFL.BFLY PT, R81, R12, 0x2, 0x1f ;  /* 0x0c401f000c517f89 */ /* 0x000e6200000e0000 */
[----:B--2---:R-:W-:Y:S01]  /*36e0*/  F2FP.F16.F32.PACK_AB R156, R85, R24 ;  /* 0x00000018559c723e */ /* 0x004fe200000000ff */
[-CC-:B------:R-:W-:Y:S01]  /*36f0*/  FFMA.FTZ R69, R69, R14.reuse, -R83.reuse ;  /* 0x0000000e45457223 */ /* 0x180fe20000010853 */
[----:B------:R-:W-:Y:S01]  /*3700*/  ISETP.GE.AND P5, PT, R75, 0x1, PT ;  /* 0x000000014b00780c */ /* 0x000fe20003fa6270 */
[----:B------:R-:W-:Y:S01]  /*3710*/  MUFU.EX2 R97, R26 ;  /* 0x0000001a00617308 */ /* 0x000fe20000000800 */
[----:B---3--:R-:W-:-:S07]  /*3720*/  FFMA.FTZ R30, R84, R14, -R83 ;  /* 0x0000000e541e7223 */ /* 0x008fce0000010853 */
[----:B------:R2:W-:Y:S01]  /*3730*/  MUFU.EX2 R91, R30 ;  /* 0x0000001e005b7308 */ /* 0x0005e20000000800 */
[----:B----4-:R-:W-:-:S07]  /*3740*/  F2FP.F16.F32.PACK_AB R158, R87, R28 ;  /* 0x0000001c579e723e */ /* 0x010fce00000000ff */
[----:B------:R-:W3:Y:S01]  /*3750*/  MUFU.EX2 R32, R32 ;  /* 0x0000002000207308 */ /* 0x000ee20000000800 */
[----:B--2---:R-:W-:Y:S01]  /*3760*/  FFMA.FTZ R30, R88, R14, -R83 ;  /* 0x0000000e581e7223 */ /* 0x004fe20000010853 */
[----:B-1----:R-:W-:-:S06]  /*3770*/  FMNMX.FTZ R81, R12, R81, !PT ;  /* 0x000000510c517209 */ /* 0x002fcc0007810000 */
[----:B------:R-:W-:Y:S01]  /*3780*/  MUFU.EX2 R95, R30 ;  /* 0x0000001e005f7308 */ /* 0x000fe20000000800 */
[----:B------:R-:W1:Y:S07]  /*3790*/  SHFL.BFLY PT, R12, R81, 0x1, 0x1f ;  /* 0x0c201f00510c7f89 */ /* 0x000e6e00000e0000 */
[----:B------:R-:W2:Y:S01]  /*37a0*/  MUFU.EX2 R34, R34 ;  /* 0x0000002200227308 */ /* 0x000ea20000000800 */
[----:B---3--:R-:W-:-:S07]  /*37b0*/  F2FP.F16.F32.PACK_AB R152, R89, R32 ;  /* 0x000000205998723e */ /* 0x008fce00000000ff */
[----:B------:R-:W3:Y:S08]  /*37c0*/  MUFU.EX2 R10, R10 ;  /* 0x0000000a000a7308 */ /* 0x000ef00000000800 */
[----:B------:R-:W-:Y:S01]  /*37d0*/  MUFU.EX2 R99, R40 ;  /* 0x0000002800637308 */ /* 0x000fe20000000800 */
[----:B-1----:R-:W-:Y:S02]  /*37e0*/  FMNMX.FTZ R12, R81, R12, !PT ;  /* 0x0000000c510c7209 */ /* 0x002fe40007810000 */
[----:B--2---:R-:W-:-:S02]  /*37f0*/  F2FP.F16.F32.PACK_AB R154, R91, R34 ;  /* 0x000000225b9a723e */ /* 0x004fc400000000ff */
[C---:B------:R-:W-:Y:S01]  /*3800*/  FSETP.NEU.FTZ.AND P1, PT, R12.reuse, -INF , PT ;  /* 0xff8000000c00780b */ /* 0x040fe20003f3d000 */
[----:B------:R-:W-:Y:S02]  /*3810*/  FMUL.FTZ R26, R12, R14 ;  /* 0x0000000e0c1a7220 */ /* 0x000fe40000410000 */
[----:B------:R-:W1:Y:S01]  /*3820*/  MUFU.EX2 R2, R2 ;  /* 0x0000000200027308 */ /* 0x000e620000000800 */
[----:B---3--:R-:W-:Y:S02]  /*3830*/  F2FP.F16.F32.PACK_AB R148, R93, R10 ;  /* 0x0000000a5d94723e */ /* 0x008fe400000000ff */
[----:B------:R-:W-:-:S05]  /*3840*/  FSEL R26, R26, RZ, P1 ;  /* 0x000000ff1a1a7208 */ /* 0x000fca0000800000 */
        /* <DEDUP_REMOVED lines=23> */
[----:B------:R-:W-:Y:S01]  /*39c0*/  FADD.FTZ R31, R87, R50 ;  /* 0x00000032571f7221 */ /* 0x000fe20000010000 */
[-CC-:B------:R-:W-:Y:S01]  /*39d0*/  FFMA.FTZ R63, R63, R14.reuse, -R26.reuse ;  /* 0x0000000e3f3f7223 */ /* 0x180fe2000001081a */
[-CC-:B------:R-:W-:Y:S01]  /*39e0*/  FFMA.FTZ R77, R77, R14.reuse, -R26.reuse ;  /* 0x0000000e4d4d7223 */ /* 0x180fe2000001081a */
[-CC-:B------:R-:W-:Y:S01]  /*39f0*/  FFMA.FTZ R67, R67, R14.reuse, -R26.reuse ;  /* 0x0000000e43437223 */ /* 0x180fe2000001081a */
[----:B------:R-:W-:Y:S01]  /*3a00*/  FADD.FTZ R52, R32, R31 ;  /* 0x0000001f20347221 */ /* 0x000fe20000010000 */
[-CC-:B------:R-:W-:Y:S01]  /*3a10*/  FFMA.FTZ R79, R79, R14.reuse, -R26.reuse ;  /* 0x0000000e4f4f7223 */ /* 0x180fe2000001081a */
[----:B------:R-:W-:Y:S01]  /*3a20*/  FFMA.FTZ R71, R71, R14, -R26 ;  /* 0x0000000e47477223 */ /* 0x000fe2000001081a */
[----:B------:R-:W3:Y:S01]  /*3a30*/  MUFU.EX2 R29, R29 ;  /* 0x0000001d001d7308 */ /* 0x000ee20000000800 */
[----:B------:R-:W-:Y:S01]  /*3a40*/  FADD.FTZ R31, R89, R52 ;  /* 0x00000034591f7221 */ /* 0x000fe20000010000 */
[----:B-1----:R-:W-:-:S03]  /*3a50*/  F2FP.F16.F32.PACK_AB R150, R95, R2 ;  /* 0x000000025f96723e */ /* 0x002fc600000000ff */
[----:B------:R-:W-:-:S03]  /*3a60*/  FADD.FTZ R54, R34, R31 ;  /* 0x0000001f22367221 */ /* 0x000fc60000010000 */
[----:B------:R-:W1:Y:S01]  /*3a70*/  MUFU.EX2 R33, R33 ;  /* 0x0000002100217308 */ /* 0x000e620000000800 */
[----:B--2---:R-:W-:Y:S01]  /*3a80*/  FADD.FTZ R52, R27, R20 ;  /* 0x000000141b347221 */ /* 0x004fe20000010000 */
[----:B------:R-:W-:Y:S01]  /*3a90*/  F2FP.F16.F32.PACK_AB R157, R20, R27 ;  /* 0x0000001b149d723e */ /* 0x000fe200000000ff */
[----:B------:R-:W-:-:S05]  /*3aa0*/  VIADD R20, R72, 0xfffffffe ;  /* 0xfffffffe48147836 */ /* 0x000fca0000000000 */
[----:B------:R2:W4:Y:S01]  /*3ab0*/  MUFU.EX2 R40, R35 ;  /* 0x0000002300287308 */ /* 0x0005220000000800 */
[----:B---3--:R-:W-:Y:S01]  /*3ac0*/  FADD.FTZ R31, R29, R52 ;  /* 0x000000341d1f7221 */ /* 0x008fe20000010000 */
[----:B------:R-:W-:-:S06]  /*3ad0*/  F2FP.F16.F32.PACK_AB R159, R30, R29 ;  /* 0x0000001d1e9f723e */ /* 0x000fcc00000000ff */
[----:B------:R-:W3:Y:S01]  /*3ae0*/  MUFU.EX2 R37, R37 ;  /* 0x0000002500257308 */ /* 0x000ee20000000800 */
[----:B--2---:R-:W-:Y:S01]  /*3af0*/  FADD.FTZ R35, R91, R54 ;  /* 0x000000365b237221 */ /* 0x004fe20000010000 */
[----:B------:R-:W-:Y:S01]  /*3b00*/  FADD.FTZ R54, R30, R31 ;  /* 0x0000001f1e367221 */ /* 0x000fe20000010000 */
[----:B------:R-:W-:Y:S02]  /*3b10*/  FFMA.FTZ R31, R13, R14, -R26 ;  /* 0x0000000e0d1f7223 */ /* 0x000fe4000001081a */
[----:B------:R-:W-:Y:S01]  /*3b20*/  FADD.FTZ R56, R10, R35 ;  /* 0x000000230a387221 */ /* 0x000fe20000010000 */
[----:B-1----:R-:W-:Y:S02]  /*3b30*/  FADD.FTZ R13, R33, R54 ;  /* 0x00000036210d7221 */ /* 0x002fe40000010000 */
[----:B------:R1:W2:Y:S01]  /*3b40*/  MUFU.EX2 R44, R39 ;  /* 0x00000027002c7308 */ /* 0x0002a20000000800 */
[----:B------:R-:W-:Y:S01]  /*3b50*/  FADD.FTZ R35, R93, R56 ;  /* 0x000000385d237221 */ /* 0x000fe20000010000 */
[C---:B----4-:R-:W-:Y:S01]  /*3b60*/  FADD.FTZ R54, R40.reuse, R13 ;  /* 0x0000000d28367221 */ /* 0x050fe20000010000 */
[----:B------:R-:W-:Y:S01]  /*3b70*/  IMAD.IADD R13, R73, 0x1, -R0 ;  /* 0x00000001490d7824 */ /* 0x000fe200078e0a00 */
[----:B------:R-:W-:Y:S01]  /*3b80*/  F2FP.F16.F32.PACK_AB R153, R40, R33 ;  /* 0x000000212899723e */ /* 0x000fe200000000ff */
[----:B------:R-:W-:-:S03]  /*3b90*/  FADD.FTZ R56, R2, R35 ;  /* 0x0000002302387221 */ /* 0x000fc60000010000 */
[----:B------:R-:W4:Y:S01]  /*3ba0*/  MUFU.EX2 R41, R41 ;  /* 0x0000002900297308 */ /* 0x000f220000000800 */
[----:B---3--:R-:W-:Y:S01]  /*3bb0*/  FADD.FTZ R35, R37, R54 ;  /* 0x0000003625237221 */ /* 0x008fe20000010000 */
[----:B-1----:R-:W-:-:S06]  /*3bc0*/  FADD.FTZ R39, R95, R56 ;  /* 0x000000385f277221 */ /* 0x002fcc0000010000 */
[----:B------:R-:W1:Y:S01]  /*3bd0*/  MUFU.EX2 R36, R36 ;  /* 0x0000002400247308 */ /* 0x000e620000000800 */
[C---:B--2---:R-:W-:Y:S01]  /*3be0*/  FADD.FTZ R54, R44.reuse, R35 ;  /* 0x000000232c367221 */ /* 0x044fe20000010000 */
[----:B------:R-:W-:-:S06]  /*3bf0*/  F2FP.F16.F32.PACK_AB R155, R44, R37 ;  /* 0x000000252c9b723e */ /* 0x000fcc00000000ff */
[----:B------:R-:W2:Y:S01]  /*3c00*/  MUFU.EX2 R46, R43 ;  /* 0x0000002b002e7308 */ /* 0x000ea20000000800 */
[----:B----4-:R-:W-:-:S07]  /*3c10*/  FADD.FTZ R35, R41, R54 ;  /* 0x0000003629237221 */ /* 0x010fce0000010000 */
[----:B------:R-:W3:Y:S01]  /*3c20*/  MUFU.EX2 R45, R45 ;  /* 0x0000002d002d7308 */ /* 0x000ee20000000800 */
[----:B-1----:R-:W-:Y:S01]  /*3c30*/  FADD.FTZ R56, R36, R39 ;  /* 0x0000002724387221 */ /* 0x002fe20000010000 */
[----:B------:R-:W-:-:S03]  /*3c40*/  F2FP.F16.F32.PACK_AB R144, R97, R36 ;  /* 0x000000246190723e */ /* 0x000fc600000000ff */
[----:B------:R-:W-:-:S03]  /*3c50*/  FADD.FTZ R39, R97, R56 ;  /* 0x0000003861277221 */ /* 0x000fc60000010000 */
[----:B------:R-:W1:Y:S01]  /*3c60*/  MUFU.EX2 R38, R38 ;  /* 0x0000002600267308 */ /* 0x000e620000000800 */
[C---:B--2---:R-:W-:Y:S01]  /*3c70*/  FADD.FTZ R54, R46.reuse, R35 ;  /* 0x000000232e367221 */ /* 0x044fe20000010000 */
[----:B------:R-:W-:-:S06]  /*3c80*/  F2FP.F16.F32.PACK_AB R149, R46, R41 ;  /* 0x000000292e95723e */ /* 0x000fcc00000000ff */
[----:B------:R-:W2:Y:S01]  /*3c90*/  MUFU.EX2 R48, R47 ;  /* 0x0000002f00307308 */ /* 0x000ea20000000800 */
[----:B---3--:R-:W-:-:S07]  /*3ca0*/  FADD.FTZ R35, R45, R54 ;  /* 0x000000362d237221 */ /* 0x008fce0000010000 */
[----:B------:R-:W-:Y:S01]  /*3cb0*/  MUFU.EX2 R49, R49 ;  /* 0x0000003100317308 */ /* 0x000fe20000000800 */
[----:B-1----:R-:W-:Y:S01]  /*3cc0*/  FADD.FTZ R56, R38, R39 ;  /* 0x0000002726387221 */ /* 0x002fe20000010000 */
[----:B------:R-:W-:-:S03]  /*3cd0*/  F2FP.F16.F32.PACK_AB R146, R99, R38 ;  /* 0x000000266392723e */ /* 0x000fc600000000ff */
[----:B------:R-:W-:-:S03]  /*3ce0*/  FADD.FTZ R39, R99, R56 ;  /* 0x0000003863277221 */ /* 0x000fc60000010000 */
[----:B------:R-:W1:Y:S01]  /*3cf0*/  MUFU.EX2 R42, R42 ;  /* 0x0000002a002a7308 */ /* 0x000e620000000800 */
[C---:B--2---:R-:W-:Y:S01]  /*3d00*/  FADD.FTZ R54, R48.reuse, R35 ;  /* 0x0000002330367221 */ /* 0x044fe20000010000 */
[----:B------:R-:W-:-:S06]  /*3d10*/  F2FP.F16.F32.PACK_AB R151, R48, R45 ;  /* 0x0000002d3097723e */ /* 0x000fcc00000000ff */
[----:B------:R-:W2:Y:S08]  /*3d20*/  MUFU.EX2 R50, R51 ;  /* 0x0000003300327308 */ /* 0x000eb00000000800 */
[----:B------:R-:W3:Y:S01]  /*3d30*/  MUFU.EX2 R57, R57 ;  /* 0x0000003900397308 */ /* 0x000ee20000000800 */
[----:B-1----:R-:W-:-:S07]  /*3d40*/  FADD.FTZ R56, R42, R39 ;  /* 0x000000272a387221 */ /* 0x002fce0000010000 */
[----:B------:R-:W-:Y:S01]  /*3d50*/  MUFU.EX2 R53, R53 ;  /* 0x0000003500357308 */ /* 0x000fe20000000800 */
[----:B--2---:R-:W-:-:S07]  /*3d60*/  F2FP.F16.F32.PACK_AB R145, R50, R49 ;  /* 0x000000313291723e */ /* 0x004fce00000000ff */
[----:B------:R-:W1:Y:S01]  /*3d70*/  MUFU.EX2 R25, R25 ;  /* 0x0000001900197308 */ /* 0x000e620000000800 */
[C---:B---3--:R-:W-:Y:S01]  /*3d80*/  FADD.FTZ R56, R57.reuse, R56 ;  /* 0x0000003839387221 */ /* 0x048fe20000010000 */
[----:B------:R-:W-:-:S06]  /*3d90*/  F2FP.F16.F32.PACK_AB R140, R57, R42 ;  /* 0x0000002a398c723e */ /* 0x000fcc00000000ff */
[----:B------:R-:W2:Y:S08]  /*3da0*/  MUFU.EX2 R52, R55 ;  /* 0x0000003700347308 */ /* 0x000eb00000000800 */
[----:B------:R-:W3:Y:S01]  /*3db0*/  MUFU.EX2 R142, R61 ;  /* 0x0000003d008e7308 */ /* 0x000ee20000000800 */
[----:B-1----:R-:W-:-:S07]  /*3dc0*/  FADD.FTZ R35, R25, R56 ;  /* 0x0000003819237221 */ /* 0x002fce0000010000 */
[----:B------:R-:W1:Y:S01]  /*3dd0*/  MUFU.EX2 R31, R31 ;  /* 0x0000001f001f7308 */ /* 0x000e620000000800 */
[----:B--2---:R-:W-:-:S07]  /*3de0*/  F2FP.F16.F32.PACK_AB R147, R52, R53 ;  /* 0x000000353493723e */ /* 0x004fce00000000ff */
[----:B------:R2:W-:Y:S08]  /*3df0*/  MUFU.EX2 R143, R11 ;  /* 0x0000000b008f7308 */ /* 0x0005f00000000800 */
[----:B------:R-:W4:Y:S01]  /*3e00*/  MUFU.EX2 R21, R21 ;  /* 0x0000001500157308 */ /* 0x000f220000000800 */
[----:B--2---:R-:W-:-:S04]  /*3e10*/  FADD.FTZ R11, R49, R54 ;  /* 0x00000036310b7221 */ /* 0x004fc80000010000 */
[----:B------:R-:W-:-:S03]  /*3e20*/  FADD.FTZ R24, R50, R11 ;  /* 0x0000000b32187221 */ /* 0x000fc60000010000 */
[----:B------:R-:W2:Y:S01]  /*3e30*/  MUFU.EX2 R0, R59 ;  /* 0x0000003b00007308 */ /* 0x000ea20000000800 */
[----:B------:R-:W-:Y:S01]  /*3e40*/  FADD.FTZ R11, R53, R24 ;  /* 0x00000018350b7221 */ /* 0x000fe20000010000 */
[C---:B---3--:R-:W-:Y:S01]  /*3e50*/  FADD.FTZ R24, R142.reuse, R35 ;  /* 0x000000238e187221 */ /* 0x048fe20000010000 */
[----:B------:R-:W-:Y:S02]  /*3e60*/  F2FP.F16.F32.PACK_AB R142, R142, R25 ;  /* 0x000000198e8e723e */ /* 0x000fe400000000ff */
[----:B------:R-:W-:-:S03]  /*3e70*/  FADD.FTZ R10, R52, R11 ;  /* 0x0000000b340a7221 */ /* 0x000fc60000010000 */
[----:B------:R-:W3:Y:S01]  /*3e80*/  MUFU.EX2 R136, R65 ;  /* 0x0000004100887308 */ /* 0x000ee20000000800 */
[----:B-1----:R-:W-:Y:S01]  /*3e90*/  FADD.FTZ R11, R31, R10 ;  /* 0x0000000a1f0b7221 */ /* 0x002fe20000010000 */
[----:B----4-:R-:W-:-:S06]  /*3ea0*/  FADD.FTZ R35, R21, R24 ;  /* 0x0000001815237221 */ /* 0x010fcc0000010000 */
[----:B------:R-:W1:Y:S01]  /*3eb0*/  MUFU.EX2 R15, R15 ;  /* 0x0000000f000f7308 */ /* 0x000e620000000800 */
[C---:B--2---:R-:W-:Y:S01]  /*3ec0*/  FADD.FTZ R10, R0.reuse, R11 ;  /* 0x0000000b000a7221 */ /* 0x044fe20000010000 */
[----:B------:R-:W-:-:S06]  /*3ed0*/  F2FP.F16.F32.PACK_AB R141, R0, R31 ;  /* 0x0000001f008d723e */ /* 0x000fcc00000000ff */
[----:B------:R-:W2:Y:S01]  /*3ee0*/  MUFU.EX2 R26, R63 ;  /* 0x0000003f001a7308 */ /* 0x000ea20000000800 */
[C---:B---3--:R-:W-:Y:S01]  /*3ef0*/  FADD.FTZ R24, R136.reuse, R35 ;  /* 0x0000002388187221 */ /* 0x048fe20000010000 */
[----:B------:R-:W-:Y:S01]  /*3f00*/  F2FP.F16.F32.PACK_AB R136, R136, R21 ;  /* 0x000000158888723e */ /* 0x000fe200000000ff */
[----:B------:R-:W-:-:S05]  /*3f10*/  FADD.FTZ R21, R143, R10 ;  /* 0x0000000a8f157221 */ /* 0x000fca0000010000 */
[----:B------:R-:W3:Y:S01]  /*3f20*/  MUFU.EX2 R138, R69 ;  /* 0x00000045008a7308 */ /* 0x000ee20000000800 */
[----:B-1----:R-:W-:-:S07]  /*3f30*/  FADD.FTZ R11, R15, R24 ;  /* 0x000000180f0b7221 */ /* 0x002fce0000010000 */
[----:B------:R-:W1:Y:S01]  /*3f40*/  MUFU.EX2 R77, R77 ;  /* 0x0000004d004d7308 */ /* 0x000e620000000800 */
[C---:B--2---:R-:W-:Y:S01]  /*3f50*/  FADD.FTZ R10, R26.reuse, R21 ;  /* 0x000000151a0a7221 */ /* 0x044fe20000010000 */
[----:B------:R-:W-:Y:S01]  /*3f60*/  VIADD R21, R13, UR42 ;  /* 0x0000002a0d157c36 */ /* 0x000fe20008000000 */
[----:B------:R-:W-:-:S03]  /*3f70*/  F2FP.F16.F32.PACK_AB R143, R26, R143 ;  /* 0x0000008f1a8f723e */ /* 0x000fc600000000ff */
[----:B------:R-:W-:Y:S02]  /*3f80*/  IMAD.IADD R74, R21, 0x1, R74 ;  /* 0x00000001154a7824 */ /* 0x000fe400078e024a */
[----:B------:R-:W2:Y:S01]  /*3f90*/  MUFU.EX2 R2, R67 ;  /* 0x0000004300027308 */ /* 0x000ea20000000800 */
[C---:B---3--:R-:W-:Y:S01]  /*3fa0*/  FADD.FTZ R11, R138.reuse, R11 ;  /* 0x0000000b8a0b7221 */ /* 0x048fe20000010000 */
[----:B------:R-:W-:-:S06]  /*3fb0*/  F2FP.F16.F32.PACK_AB R138, R138, R15 ;  /* 0x0000000f8a8a723e */ /* 0x000fcc00000000ff */
[----:B------:R-:W3:Y:S01]  /*3fc0*/  MUFU.EX2 R79, R79 ;  /* 0x0000004f004f7308 */ /* 0x000ee20000000800 */
[----:B-1----:R-:W-:-:S07]  /*3fd0*/  FADD.FTZ R15, R77, R10 ;  /* 0x0000000a4d0f7221 */ /* 0x002fce0000010000 */
[----:B------:R-:W1:Y:S01]  /*3fe0*/  MUFU.EX2 R24, R71 ;  /* 0x0000004700187308 */ /* 0x000e620000000800 */
[C---:B--2---:R-:W-:Y:S01]  /*3ff0*/  FADD.FTZ R10, R2.reuse, R15 ;  /* 0x0000000f020a7221 */ /* 0x044fe20000010000 */
[----:B------:R-:W-:-:S03]  /*4000*/  F2FP.F16.F32.PACK_AB R137, R2, R77 ;  /* 0x0000004d0289723e */ /* 0x000fc600000000ff */
[----:B---3--:R-:W-:-:S04]  /*4010*/  FADD.FTZ R15, R79, R10 ;  /* 0x0000000a4f0f7221 */ /* 0x008fc80000010000 */
[C---:B-1----:R-:W-:Y:S01]  /*4020*/  FADD.FTZ R10, R24.reuse, R15 ;  /* 0x0000000f180a7221 */ /* 0x042fe20000010000 */
[----:B------:R-:W-:Y:S01]  /*4030*/  F2FP.F16.F32.PACK_AB R139, R24, R79 ;  /* 0x0000004f188b723e */ /* 0x000fe200000000ff */
        /* <DEDUP_REMOVED lines=11> */
.L_x_892:
[----:B------:R-:W-:-:S13]  /*40f0*/  ISETP.NE.AND P1, PT, R75, 0x1, PT ;  /* 0x000000014b00780c */ /* 0x000fda0003f25270 */
[----:B------:R-:W1:Y:S02]  /*4100*/  @P1 LDC.64 R24, c[0x0][0x9e8] ;  /* 0x00027a00ff181b82 */ /* 0x000e640000000a00 */
[----:B-1----:R-:W-:-:S05]  /*4110*/  @P1 IMAD.HI.U32 R2, R0, R24, RZ ;  /* 0x0000001800021227 */ /* 0x002fca00078e00ff */
[----:B------:R-:W-:-:S07]  /*4120*/  @P1 SHF.R.U32.HI R0, RZ, R25, R2 ;  /* 0x00000019ff001219 */ /* 0x000fce0000011602 */
.L_x_893:
[----:B------:R-:W-:-:S05]  /*4130*/  IMAD R75, R0, R75, R75 ;  /* 0x0000004b004b7224 */ /* 0x000fca00078e024b */
[----:B------:R-:W-:-:S07]  /*4140*/  VIMNMX R74, R74, R75, PT ;  /* 0x0000004b4a4a7248 */ /* 0x000fce0003fe0100 */
.L_x_891:
[----:B------:R-:W-:Y:S01]  /*4150*/  IMAD.HI R74, R74, 0x2aaaaaab, RZ ;  /* 0x2aaaaaab4a4a7827 */ /* 0x000fe200078e02ff */
[----:B------:R-:W-:Y:S02]  /*4160*/  CS2R R86, SRZ ;  /* 0x0000000000567805 */ /* 0x000fe4000001ff00 */
[----:B------:R-:W-:Y:S02]  /*4170*/  CS2R R84, SRZ ;  /* 0x0000000000547805 */ /* 0x000fe4000001ff00 */
[----:B------:R-:W-:Y:S01]  /*4180*/  CS2R R82, SRZ ;  /* 0x0000000000527805 */ /* 0x000fe2000001ff00 */
[----:B------:R-:W-:Y:S01]  /*4190*/  IMAD.MOV.U32 R2, RZ, RZ, 0x3f800000 ;  /* 0x3f800000ff027424 */ /* 0x000fe200078e00ff */
[----:B------:R-:W-:Y:S01]  /*41a0*/  SHF.R.U32.HI R15, RZ, 0x1f, R74 ;  /* 0x0000001fff0f7819 */ /* 0x000fe2000001164a */
[----:B------:R-:W-:Y:S01]  /*41b0*/  IMAD.MOV.U32 R0, RZ, RZ, 0x3f800000 ;  /* 0x3f800000ff007424 */ /* 0x000fe200078e00ff */
[----:B------:R-:W-:Y:S02]  /*41c0*/  CS2R R80, SRZ ;  /* 0x0000000000507805 */ /* 0x000fe4000001ff00 */
[----:B------:R-:W-:-:S02]  /*41d0*/  CS2R R78, SRZ ;  /* 0x00000000004e7805 */ /* 0x000fc4000001ff00 */
[----:B------:R-:W-:Y:S02]  /*41e0*/  LEA.HI.SX32 R24, R74, R15, 0x1c ;  /* 0x0000000f4a187211 */ /* 0x000fe400078fe2ff */
[----:B------:R-:W-:Y:S02]  /*41f0*/  CS2R R76, SRZ ;  /* 0x00000000004c7805 */ /* 0x000fe4000001ff00 */
[----:B------:R-:W-:Y:S02]  /*4200*/  CS2R R74, SRZ ;  /* 0x00000000004a7805 */ /* 0x000fe4000001ff00 */
[----:B------:R-:W-:Y:S02]  /*4210*/  CS2R R72, SRZ ;  /* 0x0000000000487805 */ /* 0x000fe4000001ff00 */
[----:B------:R-:W-:Y:S02]  /*4220*/  VIMNMX R21, R19, R24, !PT ;  /* 0x0000001813157248 */ /* 0x000fe40007fe0100 */
[----:B------:R-:W-:-:S02]  /*4230*/  CS2R R70, SRZ ;  /* 0x0000000000467805 */ /* 0x000fc4000001ff00 */
[----:B------:R-:W-:Y:S02]  /*4240*/  CS2R R68, SRZ ;  /* 0x0000000000447805 */ /* 0x000fe4000001ff00 */
[----:B------:R-:W-:Y:S02]  /*4250*/  CS2R R66, SRZ ;  /* 0x0000000000427805 */ /* 0x000fe4000001ff00 */
        /* <DEDUP_REMOVED lines=21> */
[----:B------:R-:W-:Y:S01]  /*43b0*/  CS2R R24, SRZ ;  /* 0x0000000000187805 */ /* 0x000fe2000001ff00 */
[----:B------:R-:W-:Y:S06]  /*43c0*/  @!P1 BRA `(.L_x_894) ;  /* 0x0000002c005c9947 */ /* 0x000fec0003800000 */
[----:B------:R-:W-:Y:S01]  /*43d0*/  IMAD.IADD R15, R5, 0x1, R13 ;  /* 0x00000001050f7824 */ /* 0x000fe200078e020d */
[----:B------:R-:W-:Y:S01]  /*43e0*/  ULDC UR41, c[0x0][0x9e4] ;  /* 0x0002790000297ab9 */ /* 0x000fe20000000800 */
[----:B------:R-:W-:Y:S01]  /*43f0*/  IMAD.MOV.U32 R2, RZ, RZ, 0x3f800000 ;  /* 0x3f800000ff027424 */ /* 0x000fe200078e00ff */
[----:B------:R-:W-:Y:S01]  /*4400*/  ULDC UR47, c[0x0][0x9dc] ;  /* 0x00027700002f7ab9 */ /* 0x000fe20000000800 */
[----:B------:R-:W-:-:S07]  /*4410*/  IMAD.MOV.U32 R87, RZ, RZ, RZ ;  /* 0x000000ffff577224 */ /* 0x000fce00078e00ff */
.L_x_911:
[----:B------:R-:W-:-:S04]  /*4420*/  UIADD3 UR7, UR36, 0x1, URZ ;  /* 0x0000000124077890 */ /* 0x000fc8000fffe03f */
[----:B------:R-:W-:-:S04]  /*4430*/  UISETP.NE.AND UP0, UPT, UR7, 0x2, UPT ;  /* 0x000000020700788c */ /* 0x000fc8000bf05270 */
[----:B------:R-:W-:Y:S02]  /*4440*/  USEL UR40, URZ, 0x1, UP0 ;  /* 0x000000013f287887 */ /* 0x000fe40008000000 */
[----:B------:R-:W-:Y:S02]  /*4450*/  USEL UR7, UR7, URZ, UP0 ;  /* 0x0000003f07077287 */ /* 0x000fe40008000000 */
[----:B------:R-:W-:Y:S01]  /*4460*/  ULOP3.LUT UR40, UR46, UR40, URZ, 0x3c, !UPT ;  /* 0x000000282e287292 */ /* 0x000fe2000f8e3c3f */
[----:B------:R-:W-:Y:S11]  /*4470*/  @!P0 BRA `(.L_x_895) ;  /* 0x0000000000048947 */ /* 0x000ff60003800000 */
[----:B------:R-:W-:Y:S01]  /*4480*/  BPT.TRAP 0x1 ;  /* 0x000000040000795c */ /* 0x000fe20000300000 */
.L_x_895:
[----:B------:R-:W-:Y:S01]  /*4490*/  ULEA UR38, UR7, UR37, 0x3 ;  /* 0x0000002507267291 */ /* 0x000fe2000f8e183f */
[----:B------:R-:W-:-:S05]  /*44a0*/  IMAD.U32 R14, RZ, RZ, UR40 ;  /* 0x00000028ff0e7e24 */ /* 0x000fca000f8e00ff */
[----:B------:R-:W-:-:S04]  /*44b0*/  SHF.L.U32 R14, R14, 0x1f, RZ ;  /* 0x0000001f0e0e7819 */ /* 0x000fc800000006ff */
[----:B------:R1:W2:Y:S01]  /*44c0*/  SYNCS.PHASECHK.TRANS64.TRYWAIT P1, [UR38+0x2a830], R14 ;  /* 0x02a8300eff0075a7 */ /* 0x0002a20008020166 */
[----:B------:R-:W-:Y:S05]  /*44d0*/  @!P0 BRA `(.L_x_896) ;  /* 0x0000000000048947 */ /* 0x000fea0003800000 */
[----:B------:R-:W-:Y:S01]  /*44e0*/  BPT.TRAP 0x1 ;  /* 0x000000040000795c */ /* 0x000fe20000300000 */
.L_x_896:
[----:B--2---:R-:W-:Y:S05]  /*44f0*/  @P1 BRA `(.L_x_897) ;  /* 0x0000000000081947 */ /* 0x004fea0003800000 */
[----:B------:R-:W2:Y:S02]  /*4500*/  SYNCS.PHASECHK.TRANS64.TRYWAIT P1, [UR38+0x2a830], R14 ;  /* 0x02a8300eff0075a7 */ /* 0x000ea40008020166 */
[----:B--2---:R-:W-:Y:S05]  /*4510*/  @!P1 BRA `(.L_x_898) ;  /* 0x000000c800f49947 */ /* 0x004fea0003800000 */
.L_x_897:
[----:B------:R-:W-:Y:S01]  /*4520*/  R2UR UR56, R8 ;  /* 0x00000000083872ca */ /* 0x000fe200000e0000 */
[----:B------:R-:W-:Y:S01]  /*4530*/  UIMAD UR6, UR7, 0x900, UR39 ;  /* 0x00000900070678a4 */ /* 0x000fe2000f8e0227 */
[----:B------:R-:W-:Y:S01]  /*4540*/  R2UR UR57, R9 ;  /* 0x00000000093972ca */ /* 0x000fe200000e0000 */
[----:B--2---:R-:W-:Y:S01]  /*4550*/  WARPGROUP.ARRIVE ;  /* 0x00000000000079c5 */ /* 0x004fe20000000000 */
        /* <DEDUP_REMOVED lines=11> */
[----:B------:R-:W-:Y:S01]  /*4610*/  HGMMA.64x96x16.F32 R88, gdesc[UR56], RZ, !UPT, gsb0 ;  /* 0x01600000385879f0 */ /* 0x000fe2000c0008ff */
        /* <DEDUP_REMOVED lines=79> */
[----:B------:R-:W-:Y:S01]  /*4b10*/  HGMMA.64x96x16.F32 R88, gdesc[UR56], R88, gsb0 ;  /* 0x01600000385879f0 */ /* 0x000fe20008000858 */
[----:B------:R-:W-:Y:S01]  /*4b20*/  R2UR UR56, R6 ;  /* 0x00000000063872ca */ /* 0x000fe200000e0000 */
[----:B------:R-:W-:Y:S01]  /*4b30*/  UIADD3 UR58, UR6, 0x606, URZ ;  /* 0x00000606063a7890 */ /* 0x000fe2000fffe03f */
[----:B------:R-:W-:Y:S01]  /*4b40*/  R2UR UR57, R7 ;  /* 0x00000000073972ca */ /* 0x000fe200000e0000 */
[----:B------:R-:W-:Y:S01]  /*4b50*/  UMOV UR59, 0x40000040 ;  /* 0x40000040003b7882 */ /* 0x000fe20000000000 */
        /* <DEDUP_REMOVED lines=31> */
[----:B------:R-:W-:Y:S05]  /*4d50*/  @!P0 BRA `(.L_x_899) ;  /* 0x0000000000048947 */ /* 0x000fea0003800000 */
[----:B------:R-:W-:Y:S01]  /*4d60*/  BPT.TRAP 0x1 ;  /* 0x000000040000795c */ /* 0x000fe20000300000 */
.L_x_899:
[----:B------:R-:W-:Y:S01]  /*4d70*/  ULEA UR6, UR36, UR37, 0x3 ;  /* 0x0000002524067291 */ /* 0x000fe2000f8e183f */
[----:B------:R-:W-:-:S05]  /*4d80*/  IMAD.U32 R0, RZ, RZ, UR46 ;  /* 0x0000002eff007e24 */ /* 0x000fca000f8e00ff */
[----:B------:R-:W-:-:S04]  /*4d90*/  SHF.L.U32 R0, R0, 0x1f, RZ ;  /* 0x0000001f00007819 */ /* 0x000fc800000006ff */
[----:B------:R2:W3:Y:S01]  /*4da0*/  SYNCS.PHASECHK.TRANS64.TRYWAIT P1, [UR6+0x2a850], R0 ;  /* 0x02a85000ff0075a7 */ /* 0x0004e20008020146 */
[----:B------:R-:W-:Y:S05]  /*4db0*/  @!P0 BRA `(.L_x_900) ;  /* 0x0000000000048947 */ /* 0x000fea0003800000 */
[----:B------:R-:W-:Y:S01]  /*4dc0*/  BPT.TRAP 0x1 ;  /* 0x000000040000795c */ /* 0x000fe20000300000 */
.L_x_900:
[----:B---3--:R-:W-:Y:S05]  /*4dd0*/  @P1 BRA `(.L_x_901) ;  /* 0x0000000000081947 */ /* 0x008fea0003800000 */
[----:B------:R-:W3:Y:S02]  /*4de0*/  SYNCS.PHASECHK.TRANS64.TRYWAIT P1, [UR6+0x2a850], R0 ;  /* 0x02a85000ff0075a7 */ /* 0x000ee40008020146 */
[----:B---3--:R-:W-:Y:S05]  /*4df0*/  @!P1 BRA `(.L_x_902) ;  /* 0x000000c000d49947 */ /* 0x008fea0003800000 */
.L_x_901:
[----:B------:R-:W-:Y:S01]  /*4e00*/  UIADD3 UR10, UR37, 0x400, URZ ;  /* 0x00000400250a7890 */ /* 0x000fe2000fffe03f */
[----:B------:R-:W-:Y:S01]  /*4e10*/  WARPGROUP.ARRIVE ;  /* 0x00000000000079c5 */ /* 0x000fe20000000000 */
[----:B------:R-:W-:-:S05]  /*4e20*/  UMOV UR11, 0x40000040 ;  /* 0x40000040000b7882 */ /* 0x000fca0000000000 */
[----:B------:R-:W4:Y:S01]  /*4e30*/  S2R R176, SR_TID.X ;  /* 0x0000000000b07919 */ /* 0x000f220000002100 */
[----:B------:R-:W-:Y:S01]  /*4e40*/  USHF.R.U32.HI UR10, URZ, 0x4, UR10 ;  /* 0x000000043f0a7899 */ /* 0x000fe2000801160a */
[----:B--23--:R-:W-:Y:S01]  /*4e50*/  IMAD.U32 R0, RZ, RZ, UR38 ;  /* 0x00000026ff007e24 */ /* 0x00cfe2000f8e00ff */
[----:B------:R-:W-:Y:S01]  /*4e60*/  ULDC UR15, c[0x0][0x2e0] ;  /* 0x0000b800000f7ab9 */ /* 0x000fe20000000800 */
[----:B------:R-:W-:Y:S01]  /*4e70*/  LOP3.LUT P1, RZ, R18, 0x80000, RZ, 0xc0, !PT ;  /* 0x0008000012ff7812 */ /* 0x000fe2000782c0ff */
[----:B------:R-:W-:-:S04]  /*4e80*/  ULOP3.LUT UR10, UR10, 0x3fff, URZ, 0xc0, !UPT ;  /* 0x00003fff0a0a7892 */ /* 0x000fc8000f8ec03f */
[----:B------:R-:W-:-:S04]  /*4e90*/  ULOP3.LUT UR10, UR10, 0x3000000, URZ, 0xfc, !UPT ;  /* 0x030000000a0a7892 */ /* 0x000fc8000f8efc3f */
[----:B------:R-:W-:-:S07]  /*4ea0*/  UIMAD UR14, UR36, 0x600, UR10 ;  /* 0x00000600240e78a4 */ /* 0x000fce000f8e020a */
[----:B------:R-:W-:Y:S02]  /*4eb0*/  UMOV UR10, UR14 ;  /* 0x0000000e000a7c82 */ /* 0x000fe40008000000 */
[----:B------:R-:W-:Y:S01]  /*4ec0*/  HGMMA.64x128x16.F32 R24, R156, gdesc[UR8].tnspB, R24, gsb0 ;  /* 0x41e000089c187df0 */ /* 0x000fe20008000818 */
[----:B------:R-:W-:Y:S01]  /*4ed0*/  UIADD3 UR10, UR14, 0x80, URZ ;  /* 0x000000800e0a7890 */ /* 0x000fe2000fffe03f */
[----:B------:R-:W-:Y:S01]  /*4ee0*/  UMOV UR11, 0x40000040 ;  /* 0x40000040000b7882 */ /* 0x000fe20000000000 */
[----:B----4-:R-:W-:-:S13]  /*4ef0*/  LOP3.LUT P2, RZ, R176, 0x7f, RZ, 0xc0, !PT ;  /* 0x0000007fb0ff7812 */ /* 0x010fda000784c0ff */
[----:B------:R-:W-:-:S05]  /*4f00*/  @!P2 VIADD R0, R0, 0x2a840 ;  /* 0x0002a8400000a836 */ /* 0x000fca0000000000 */
[----:B------:R-:W-:Y:S01]  /*4f10*/  @!P2 PRMT R0, RZ, 0x654, R0 ;  /* 0x00000654ff00a816 */ /* 0x000fe20000000000 */
        /* <DEDUP_REMOVED lines=23> */
[----:B------:R-:W-:Y:S02]  /*5090*/  ULOP3.LUT UR10, URZ, UR47, URZ, 0x33, !UPT ;  /* 0x0000002f3f0a7292 */ /* 0x000fe4000f8e333f */
[----:B------:R-:W-:Y:S02]  /*50a0*/  WARPGROUP.DEPBAR.LE gsb0, 0x0 ;  /* 0x00008000000079c5 */ /* 0x000fe40000010000 */
[----:B------:R-:W2:Y:S01]  /*50b0*/  LDC R137, c[0x0][0x288] ;  /* 0x0000a200ff897b82 */ /* 0x000ea20000000800 */
[----:B------:R-:W-:-:S04]  /*50c0*/  IMAD R138, R20, -0x60, RZ ;  /* 0xffffffa0148a7824 */ /* 0x000fc800078e02ff */
[--C-:B------:R-:W-:Y:S01]  /*50d0*/  IMAD R2, R17, UR15, R138.reuse ;  /* 0x0000000f11027c24 */ /* 0x100fe2000f8e028a */
[----:B------:R-:W-:Y:S01]  /*50e0*/  ULDC UR15, c[0x0][0x9e0] ;  /* 0x00027800000f7ab9 */ /* 0x000fe20000000800 */
[----:B------:R-:W-:Y:S01]  /*50f0*/  IMAD R144, R16, -0x2, R138 ;  /* 0xfffffffe10907824 */ /* 0x000fe200078e028a */
[----:B------:R3:W-:Y:S02]  /*5100*/  @!P2 SYNCS.ARRIVE.TRANS64.RED.A1T0 RZ, [R0+URZ], RZ ;  /* 0x000000ff00ffa9a7 */ /* 0x0007e4000810043f */
[----:B--2---:R-:W-:-:S05]  /*5110*/  IADD3 R137, R2, 0x1, -R137 ;  /* 0x0000000102897810 */ /* 0x004fca0007ffe889 */
[----:B------:R-:W-:-:S04]  /*5120*/  IMAD R137, R16, -0x2, R137 ;  /* 0xfffffffe10897824 */ /* 0x000fc800078e0289 */
[C---:B------:R-:W-:Y:S02]  /*5130*/  VIADD R140, R137.reuse, UR15 ;  /* 0x0000000f898c7c36 */ /* 0x040fe40008000000 */
[----:B------:R-:W-:Y:S02]  /*5140*/  VIADD R142, R137, UR10 ;  /* 0x0000000a898e7c36 */ /* 0x000fe40008000000 */
[C---:B---3--:R-:W-:Y:S02]  /*5150*/  IMAD.IADD R0, R5.reuse, 0x1, R140 ;  /* 0x0000000105007824 */ /* 0x048fe400078e028c */
[----:B------:R-:W-:Y:S01]  /*5160*/  IMAD.IADD R2, R5, 0x1, R142 ;  /* 0x0000000105027824 */ /* 0x000fe200078e028e */
[----:B------:R-:W-:Y:S06]  /*5170*/  @!P1 BRA `(.L_x_903) ;  /* 0x0000000000589947 */ /* 0x000fec0003800000 */
[----:B------:R-:W-:Y:S01]  /*5180*/  ISETP.GT.AND P1, PT, R15, -0x1, PT ;  /* 0xffffffff0f00780c */ /* 0x000fe20003f24270 */
[----:B------:R-:W-:-:S12]  /*5190*/  BSSY B0, `(.L_x_904) ;  /* 0x0000011000007945 */ /* 0x000fd80003800000 */
[----:B------:R-:W-:Y:S05]  /*51a0*/  @P1 BRA `(.L_x_905) ;  /* 0x0000000000201947 */ /* 0x000fea0003800000 */
[----:B------:R-:W-:Y:S01]  /*51b0*/  IMAD.U32 R139, RZ, RZ, UR41 ;  /* 0x00000029ff8b7e24 */ /* 0x000fe2000f8e00ff */
[----:B------:R-:W-:-:S04]  /*51c0*/  LOP3.LUT R137, RZ, R15, RZ, 0x33, !PT ;  /* 0x0000000fff897212 */ /* 0x000fc800078e33ff */
[----:B------:R-:W-:-:S13]  /*51d0*/  ISETP.NE.AND P1, PT, R139, 0x1, PT ;  /* 0x000000018b00780c */ /* 0x000fda0003f25270 */
[----:B------:R-:W1:Y:S02]  /*51e0*/  @P1 LDC.64 R146, c[0x0][0x9e8] ;  /* 0x00027a00ff921b82 */ /* 0x000e640000000a00 */
[----:B-1----:R-:W-:-:S05]  /*51f0*/  @P1 IMAD.HI.U32 R14, R137, R146, RZ ;  /* 0x00000092890e1227 */ /* 0x002fca00078e00ff */
[----:B------:R-:W-:-:S04]  /*5200*/  @P1 SHF.R.U32.HI R137, RZ, R147, R14 ;  /* 0x00000093ff891219 */ /* 0x000fc8000001160e */
[----:B------:R-:W-:Y:S01]  /*5210*/  LOP3.LUT R14, RZ, R137, RZ, 0x33, !PT ;  /* 0x00000089ff0e7212 */ /* 0x000fe200078e33ff */
[----:B------:R-:W-:Y:S06]  /*5220*/  BRA `(.L_x_906) ;  /* 0x00000000001c7947 */ /* 0x000fec0003800000 */
.L_x_905:
[----:B------:R-:W-:Y:S02]  /*5230*/  IMAD.U32 R139, RZ, RZ, UR41 ;  /* 0x00000029ff8b7e24 */ /* 0x000fe4000f8e00ff */
[----:B-1----:R-:W-:-:S03]  /*5240*/  IMAD.MOV.U32 R14, RZ, RZ, R15 ;  /* 0x000000ffff0e7224 */ /* 0x002fc600078e000f */
[----:B------:R-:W-:-:S13]  /*5250*/  ISETP.NE.AND P1, PT, R139, 0x1, PT ;  /* 0x000000018b00780c */ /* 0x000fda0003f25270 */
[----:B------:R-:W1:Y:S01]  /*5260*/  @P1 LDC.64 R146, c[0x0][0x9e8] ;  /* 0x00027a00ff921b82 */ /* 0x000e620000000a00 */
[----:B------:R-:W-:-:S04]  /*5270*/  @P1 IMAD.IADD R137, R5, 0x1, R13 ;  /* 0x0000000105891824 */ /* 0x000fc800078e020d */
[----:B-1----:R-:W-:-:S05]  /*5280*/  @P1 IMAD.HI.U32 R136, R137, R146, RZ ;  /* 0x0000009289881227 */ /* 0x002fca00078e00ff */
[----:B------:R-:W-:-:S07]  /*5290*/  @P1 SHF.R.U32.HI R14, RZ, R147, R136 ;  /* 0x00000093ff0e1219 */ /* 0x000fce0000011688 */
.L_x_906:
[----:B------:R-:W-:Y:S05]  /*52a0*/  BSYNC B0 ;  /* 0x0000000000007941 */ /* 0x000fea0003800000 */
.L_x_904:
[----:B------:R-:W-:-:S05]  /*52b0*/  IMAD R137, R14, R139, R144 ;  /* 0x0000008b0e897224 */ /* 0x000fca00078e0290 */
[----:B------:R-:W-:Y:S02]  /*52c0*/  VIADDMNMX R0, R137, R139, R0, PT ;  /* 0x0000008b89007246 */ /* 0x000fe40003800100 */
[----:B------:R-:W-:-:S07]  /*52d0*/  VIMNMX R2, R2, R137, !PT ;  /* 0x0000008902027248 */ /* 0x000fce0007fe0100 */
.L_x_903:
[C---:B------:R-:W-:Y:S02]  /*52e0*/  ISETP.GE.AND P2, PT, R138.reuse, 0x9, PT ;  /* 0x000000098a00780c */ /* 0x040fe40003f46270 */
[----:B------:R-:W-:Y:S02]  /*52f0*/  ISETP.GE.AND P1, PT, R138, 0x2, PT ;  /* 0x000000028a00780c */ /* 0x000fe40003f26270 */
[C---:B------:R-:W-:Y:S02]  /*5300*/  ISETP.GT.AND P3, PT, R2.reuse, 0x8, !P2 ;  /* 0x000000080200780c */ /* 0x040fe40005764270 */
[----:B------:R-:W-:Y:S02]  /*5310*/  ISETP.GT.AND P4, PT, R2, 0x1, !P1 ;  /* 0x000000010200780c */ /* 0x000fe40004f84270 */
[----:B------:R-:W-:Y:S02]  /*5320*/  ISETP.LT.OR P3, PT, R0, 0x9, P3 ;  /* 0x000000090000780c */ /* 0x000fe40001f61670 */
[----:B------:R-:W-:-:S02]  /*5330*/  ISETP.GE.AND P5, PT, R138, 0xa, PT ;  /* 0x0000000a8a00780c */ /* 0x000fc40003fa6270 */
[----:B------:R-:W-:Y:S02]  /*5340*/  FSEL R191, R92, -INF , !P3 ;  /* 0xff8000005cbf7808 */ /* 0x000fe40005800000 */
[----:B------:R-:W-:Y:S02]  /*5350*/  ISETP.LT.OR P4, PT, R0, 0x2, P4 ;  /* 0x000000020000780c */ /* 0x000fe40002781670 */
        /* <DEDUP_REMOVED lines=98> */
[----:B------:R-:W-:Y:S02]  /*5980*/  P2R R92, PR, RZ, 0x40 ;  /* 0x00000040ff5c7803 */ /* 0x000fe40000000000 */
[----:B------:R-:W-:-:S04]  /*5990*/  ISETP.GT.AND P6, PT, R2, RZ, !P6 ;  /* 0x000000ff0200720c */ /* 0x000fc800077c4270 */
[----:B------:R-:W-:-:S04]  /*59a0*/  ISETP.LT.OR P6, PT, R0, 0x1, P6 ;  /* 0x000000010000780c */ /* 0x000fc800037c1670 */
[----:B------:R-:W-:Y:S02]  /*59b0*/  FSEL R88, R88, -INF , !P6 ;  /* 0xff80000058587808 */ /* 0x000fe40007000000 */
[----:B------:R-:W-:-:S04]  /*59c0*/  ISETP.GE.AND P6, PT, R138, 0x5a, PT ;  /* 0x0000005a8a00780c */ /* 0x000fc80003fc6270 */
[----:B------:R-:W-:Y:S02]  /*59d0*/  P2R R128, PR, RZ, 0x40 ;  /* 0x00000040ff807803 */ /* 0x000fe40000000000 */
[----:B------:R-:W-:Y:S01]  /*59e0*/  ISETP.GT.AND P6, PT, R2, 0x59, !P6 ;  /* 0x000000590200780c */ /* 0x000fe200077c4270 */
[----:B------:R-:W-:-:S03]  /*59f0*/  IMAD.IADD R2, R4, 0x1, R142 ;  /* 0x0000000104027824 */ /* 0x000fc600078e028e */
[----:B------:R-:W-:Y:S01]  /*5a00*/  ISETP.LT.OR P6, PT, R0, 0x5a, P6 ;  /* 0x0000005a0000780c */ /* 0x000fe200037c1670 */
[----:B------:R-:W-:-:S03]  /*5a10*/  IMAD.IADD R0, R4, 0x1, R140 ;  /* 0x0000000104007824 */ /* 0x000fc600078e028c */
[----:B------:R-:W-:Y:S02]  /*5a20*/  FSEL R133, R133, -INF , !P6 ;  /* 0xff80000085857808 */ /* 0x000fe40007000000 */
[----:B------:R-:W-:-:S13]  /*5a30*/  LOP3.LUT P6, RZ, R18, 0x80000, RZ, 0xc0, !PT ;  /* 0x0008000012ff7812 */ /* 0x000fda00078cc0ff */
[----:B------:R-:W-:Y:S05]  /*5a40*/  @!P6 BRA `(.L_x_907) ;  /* 0x000000000054e947 */ /* 0x000fea0003800000 */
[----:B------:R-:W-:Y:S01]  /*5a50*/  IMAD.IADD R153, R4, 0x1, R13 ;  /* 0x0000000104997824 */ /* 0x000fe200078e020d */
[----:B------:R-:W-:Y:S04]  /*5a60*/  BSSY B0, `(.L_x_908) ;  /* 0x0000010000007945 */ /* 0x000fe80003800000 */
[----:B------:R-:W-:-:S13]  /*5a70*/  ISETP.GT.AND P6, PT, R153, -0x1, PT ;  /* 0xffffffff9900780c */ /* 0x000fda0003fc4270 */
[----:B------:R-:W-:Y:S05]  /*5a80*/  @P6 BRA `(.L_x_909) ;  /* 0x0000000000206947 */ /* 0x000fea0003800000 */
[----:B-1----:R-:W-:Y:S01]  /*5a90*/  IMAD.U32 R14, RZ, RZ, UR41 ;  /* 0x00000029ff0e7e24 */ /* 0x002fe2000f8e00ff */
[----:B------:R-:W-:-:S04]  /*5aa0*/  LOP3.LUT R153, RZ, R153, RZ, 0x33, !PT ;  /* 0x00000099ff997212 */ /* 0x000fc800078e33ff */
[----:B------:R-:W-:-:S13]  /*5ab0*/  ISETP.NE.AND P6, PT, R14, 0x1, PT ;  /* 0x000000010e00780c */ /* 0x000fda0003fc5270 */
[----:B------:R-:W1:Y:S02]  /*5ac0*/  @P6 LDC.64 R150, c[0x0][0x9e8] ;  /* 0x00027a00ff966b82 */ /* 0x000e640000000a00 */
[----:B-1----:R-:W-:-:S05]  /*5ad0*/  @P6 IMAD.HI.U32 R150, R153, R150, RZ ;  /* 0x0000009699966227 */ /* 0x002fca00078e00ff */
[----:B------:R-:W-:-:S04]  /*5ae0*/  @P6 SHF.R.U32.HI R153, RZ, R151, R150 ;  /* 0x00000097ff996219 */ /* 0x000fc80000011696 */
[----:B------:R-:W-:Y:S01]  /*5af0*/  LOP3.LUT R153, RZ, R153, RZ, 0x33, !PT ;  /* 0x00000099ff997212 */ /* 0x000fe200078e33ff */
[----:B------:R-:W-:Y:S06]  /*5b00*/  BRA `(.L_x_910) ;  /* 0x0000000000147947 */ /* 0x000fec0003800000 */
.L_x_909:
[----:B-1----:R-:W-:-:S05]  /*5b10*/  IMAD.U32 R14, RZ, RZ, UR41 ;  /* 0x00000029ff0e7e24 */ /* 0x002fca000f8e00ff */
[----:B------:R-:W-:-:S13]  /*5b20*/  ISETP.NE.AND P6, PT, R14, 0x1, PT ;  /* 0x000000010e00780c */ /* 0x000fda0003fc5270 */
[----:B------:R-:W1:Y:S02]  /*5b30*/  @P6 LDC.64 R150, c[0x0][0x9e8] ;  /* 0x00027a00ff966b82 */ /* 0x000e640000000a00 */
[----:B-1----:R-:W-:-:S05]  /*5b40*/  @P6 IMAD.HI.U32 R150, R153, R150, RZ ;  /* 0x0000009699966227 */ /* 0x002fca00078e00ff */
[----:B------:R-:W-:-:S07]  /*5b50*/  @P6 SHF.R.U32.HI R153, RZ, R151, R150 ;  /* 0x00000097ff996219 */ /* 0x000fce0000011696 */
.L_x_910:
[----:B------:R-:W-:Y:S05]  /*5b60*/  BSYNC B0 ;  /* 0x0000000000007941 */ /* 0x000fea0003800000 */
.L_x_908:
[----:B------:R-:W-:-:S05]  /*5b70*/  IMAD R153, R153, R14, R144 ;  /* 0x0000000e99997224 */ /* 0x000fca00078e0290 */
[----:B------:R-:W-:Y:S02]  /*5b80*/  VIADDMNMX R0, R153, R14, R0, PT ;  /* 0x0000000e99007246 */ /* 0x000fe40003800100 */
[----:B------:R-:W-:-:S07]  /*5b90*/  VIMNMX R2, R2, R153, !PT ;  /* 0x0000009902027248 */ /* 0x000fce0007fe0100 */
.L_x_907:
[C---:B------:R-:W-:Y:S01]  /*5ba0*/  ISETP.GT.AND P1, PT, R2.reuse, 0x1, !P1 ;  /* 0x000000010200780c */ /* 0x040fe20004f24270 */
[----:B------:R-:W-:Y:S01]  /*5bb0*/  UMOV UR46, UR40 ;  /* 0x00000028002e7c82 */ /* 0x000fe20008000000 */
[----:B------:R-:W-:Y:S01]  /*5bc0*/  ISETP.GT.AND P2, PT, R2, 0x8, !P2 ;  /* 0x000000080200780c */ /* 0x000fe20005744270 */
[----:B------:R-:W-:Y:S01]  /*5bd0*/  UMOV UR36, UR7 ;  /* 0x0000000700247c82 */ /* 0x000fe20008000000 */
[C---:B------:R-:W-:Y:S02]  /*5be0*/  ISETP.LT.OR P1, PT, R0.reuse, 0x2, P1 ;  /* 0x000000020000780c */ /* 0x040fe40000f21670 */
[----:B------:R-:W-:Y:S02]  /*5bf0*/  ISETP.LT.OR P2, PT, R0, 0x9, P2 ;  /* 0x000000090000780c */ /* 0x000fe40001741670 */
[----:B------:R-:W-:Y:S02]  /*5c00*/  FSEL R175, R91, -INF , !P1 ;  /* 0xff8000005baf7808 */ /* 0x000fe40004800000 */
[----:B------:R-:W-:-:S02]  /*5c10*/  ISETP.NE.AND P1, PT, R136, RZ, PT ;  /* 0x000000ff8800720c */ /* 0x000fc40003f25270 */
[----:B------:R-:W-:Y:S02]  /*5c20*/  FSEL R151, R94, -INF , !P2 ;  /* 0xff8000005e977808 */ /* 0x000fe40005000000 */
[----:B------:R-:W-:Y:S02]  /*5c30*/  ISETP.GT.AND P1, PT, R2, 0x9, !P1 ;  /* 0x000000090200780c */ /* 0x000fe40004f24270 */
[----:B------:R-:W-:Y:S02]  /*5c40*/  ISETP.NE.AND P2, PT, R100, RZ, PT ;  /* 0x000000ff6400720c */ /* 0x000fe40003f45270 */
[----:B------:R-:W-:Y:S02]  /*5c50*/  ISETP.LT.OR P1, PT, R0, 0xa, P1 ;  /* 0x0000000a0000780c */ /* 0x000fe40000f21670 */
[----:B------:R-:W-:Y:S02]  /*5c60*/  ISETP.NE.AND P6, PT, R152, RZ, PT ;  /* 0x000000ff9800720c */ /* 0x000fe40003fc5270 */
[----:B------:R-:W-:-:S02]  /*5c70*/  FSEL R159, R95, -INF , !P1 ;  /* 0xff8000005f9f7808 */ /* 0x000fc40004800000 */
[----:B------:R-:W-:Y:S02]  /*5c80*/  ISETP.NE.AND P1, PT, R146, RZ, PT ;  /* 0x000000ff9200720c */ /* 0x000fe40003f25270 */
[----:B-1----:R-:W-:Y:S02]  /*5c90*/  FMNMX.FTZ R14, R88, R3, !PT ;  /* 0x00000003580e7209 */ /* 0x002fe40007810000 */
        /* <DEDUP_REMOVED lines=18> */
[----:B------:R-:W-:Y:S02]  /*5dc0*/  FSEL R95, R102, -INF , !P1 ;  /* 0xff800000665f7808 */ /* 0x000fe40004800000 */
        /* <DEDUP_REMOVED lines=24> */
[----:B------:R-:W-:Y:S02]  /*5f50*/  ISETP.NE.AND P1, PT, R108, RZ, PT ;  /* 0x000000ff6c00720c */ /* 0x000fe40003f25270 */
[----:B------:R-:W-:Y:S02]  /*5f60*/  FMNMX.FTZ R14, R125, R14, !PT ;  /* 0x0000000e7d0e7209 */ /* 0x000fe40007810000 */
[----:B------:R-:W-:-:S02]  /*5f70*/  ISETP.GT.AND P1, PT, R2, 0x29, !P1 ;  /* 0x000000290200780c */ /* 0x000fc40004f24270 */
[----:B------:R-:W-:Y:S02]  /*5f80*/  ISETP.NE.AND P2, PT, R174, RZ, PT ;  /* 0x000000ffae00720c */ /* 0x000fe40003f45270 */
[----:B------:R-:W-:Y:S02]  /*5f90*/  ISETP.LT.OR P1, PT, R0, 0x2a, P1 ;  /* 0x0000002a0000780c */ /* 0x000fe40000f21670 */
[----:B------:R-:W-:Y:S02]  /*5fa0*/  FMNMX.FTZ R14, R105, R14, !PT ;  /* 0x0000000e690e7209 */ /* 0x000fe40007810000 */
[----:B------:R-:W-:Y:S02]  /*5fb0*/  FSEL R111, R111, -INF , !P1 ;  /* 0xff8000006f6f7808 */ /* 0x000fe40004800000 */
[----:B------:R-:W-:Y:S02]  /*5fc0*/  ISETP.NE.AND P1, PT, R156, RZ, PT ;  /* 0x000000ff9c00720c */ /* 0x000fe40003f25270 */
[----:B------:R-:W-:-:S02]  /*5fd0*/  FMNMX.FTZ R14, R129, R14, !PT ;  /* 0x0000000e810e7209 */ /* 0x000fc40007810000 */
[----:B------:R-:W-:Y:S02]  /*5fe0*/  ISETP.GT.AND P1, PT, R2, 0x30, !P1 ;  /* 0x000000300200780c */ /* 0x000fe40004f24270 */
[----:B------:R-:W-:Y:S02]  /*5ff0*/  ISETP.NE.AND P6, PT, R124, RZ, PT ;  /* 0x000000ff7c00720c */ /* 0x000fe40003fc5270 */
[----:B------:R-:W-:Y:S02]  /*6000*/  ISETP.LT.OR P1, PT, R0, 0x31, P1 ;  /* 0x000000310000780c */ /* 0x000fe40000f21670 */
[----:B------:R-:W-:Y:S02]  /*6010*/  FMNMX.FTZ R14, R101, R14, !PT ;  /* 0x0000000e650e7209 */ /* 0x000fe40007810000 */
[----:B------:R-:W-:Y:S02]  /*6020*/  FSEL R91, R114, -INF , !P1 ;  /* 0xff800000725b7808 */ /* 0x000fe40004800000 */
[----:B------:R-:W-:-:S02]  /*6030*/  ISETP.NE.AND P1, PT, R112, RZ, PT ;  /* 0x000000ff7000720c */ /* 0x000fc40003f25270 */
[C---:B------:R-:W-:Y:S02]  /*6040*/  ISETP.GT.AND P3, PT, R2.reuse, 0x50, !P3 ;  /* 0x000000500200780c */ /* 0x040fe40005f64270 */
[----:B------:R-:W-:Y:S02]  /*6050*/  ISETP.GT.AND P1, PT, R2, 0x31, !P1 ;  /* 0x000000310200780c */ /* 0x000fe40004f24270 */
[C---:B------:R-:W-:Y:S02]  /*6060*/  ISETP.LT.OR P3, PT, R0.reuse, 0x51, P3 ;  /* 0x000000510000780c */ /* 0x040fe40001f61670 */
[----:B------:R-:W-:Y:S02]  /*6070*/  ISETP.LT.OR P1, PT, R0, 0x32, P1 ;  /* 0x000000320000780c */ /* 0x000fe40000f21670 */
[----:B------:R-:W-:Y:S02]  /*6080*/  ISETP.GT.AND P4, PT, R2, 0x51, !P4 ;  /* 0x000000510200780c */ /* 0x000fe40006784270 */
[----:B------:R-:W-:-:S02]  /*6090*/  FSEL R115, R115, -INF , !P1 ;  /* 0xff80000073737808 */ /* 0x000fc40004800000 */
[----:B------:R-:W-:Y:S02]  /*60a0*/  ISETP.NE.AND P1, PT, R158, RZ, PT ;  /* 0x000000ff9e00720c */ /* 0x000fe40003f25270 */
[----:B------:R-:W-:Y:S02]  /*60b0*/  FSEL R189, R130, -INF , !P3 ;  /* 0xff80000082bd7808 */ /* 0x000fe40005800000 */
[C---:B------:R-:W-:Y:S02]  /*60c0*/  ISETP.GT.AND P1, PT, R2.reuse, 0x38, !P1 ;  /* 0x000000380200780c */ /* 0x040fe40004f24270 */
[----:B------:R-:W-:Y:S02]  /*60d0*/  ISETP.GT.AND P5, PT, R2, 0x58, !P5 ;  /* 0x000000580200780c */ /* 0x000fe40006fa4270 */
[C---:B------:R-:W-:Y:S02]  /*60e0*/  ISETP.LT.OR P1, PT, R0.reuse, 0x39, P1 ;  /* 0x000000390000780c */ /* 0x040fe40000f21670 */
[----:B------:R-:W-:-:S02]  /*60f0*/  ISETP.LT.OR P4, PT, R0, 0x52, P4 ;  /* 0x000000520000780c */ /* 0x000fc40002781670 */
[----:B------:R-:W-:Y:S02]  /*6100*/  FSEL R177, R118, -INF , !P1 ;  /* 0xff80000076b17808 */ /* 0x000fe40004800000 */
[----:B------:R-:W-:Y:S02]  /*6110*/  ISETP.NE.AND P1, PT, R116, RZ, PT ;  /* 0x000000ff7400720c */ /* 0x000fe40003f25270 */
[----:B------:R-:W-:Y:S02]  /*6120*/  ISETP.LT.OR P5, PT, R0, 0x59, P5 ;  /* 0x000000590000780c */ /* 0x000fe40002fa1670 */
[----:B------:R-:W-:-:S04]  /*6130*/  ISETP.GT.AND P1, PT, R2, 0x39, !P1 ;  /* 0x000000390200780c */ /* 0x000fc80004f24270 */
[----:B------:R-:W-:-:S04]  /*6140*/  ISETP.LT.OR P1, PT, R0, 0x3a, P1 ;  /* 0x0000003a0000780c */ /* 0x000fc80000f21670 */
[----:B------:R-:W-:Y:S02]  /*6150*/  FSEL R119, R119, -INF , !P1 ;  /* 0xff80000077777808 */ /* 0x000fe40004800000 */
[----:B------:R-:W-:-:S04]  /*6160*/  ISETP.NE.AND P1, PT, R172, RZ, PT ;  /* 0x000000ffac00720c */ /* 0x000fc80003f25270 */
[----:B------:R-:W-:-:S04]  /*6170*/  ISETP.GT.AND P1, PT, R2, 0x40, !P1 ;  /* 0x000000400200780c */ /* 0x000fc80004f24270 */
[----:B------:R-:W-:-:S04]  /*6180*/  ISETP.LT.OR P1, PT, R0, 0x41, P1 ;  /* 0x000000410000780c */ /* 0x000fc80000f21670 */
[----:B------:R-:W-:Y:S02]  /*6190*/  FSEL R181, R122, -INF , !P1 ;  /* 0xff8000007ab57808 */ /* 0x000fe40004800000 */
[----:B------:R-:W-:-:S04]  /*61a0*/  ISETP.NE.AND P1, PT, R120, RZ, PT ;  /* 0x000000ff7800720c */ /* 0x000fc80003f25270 */
[----:B------:R-:W-:-:S04]  /*61b0*/  ISETP.GT.AND P1, PT, R2, 0x41, !P1 ;  /* 0x000000410200780c */ /* 0x000fc80004f24270 */
[----:B------:R-:W-:-:S04]  /*61c0*/  ISETP.LT.OR P1, PT, R0, 0x42, P1 ;  /* 0x000000420000780c */ /* 0x000fc80000f21670 */
[----:B------:R-:W-:Y:S02]  /*61d0*/  FSEL R183, R123, -INF , !P1 ;  /* 0xff8000007bb77808 */ /* 0x000fe40004800000 */
[----:B------:R-:W-:-:S04]  /*61e0*/  ISETP.GT.AND P1, PT, R2, 0x48, !P2 ;  /* 0x000000480200780c */ /* 0x000fc80005724270 */
[----:B------:R-:W-:-:S04]  /*61f0*/  ISETP.LT.OR P1, PT, R0, 0x49, P1 ;  /* 0x000000490000780c */ /* 0x000fc80000f21670 */
[----:B------:R-:W-:Y:S02]  /*6200*/  FSEL R185, R126, -INF , !P1 ;  /* 0xff8000007eb97808 */ /* 0x000fe40004800000 */
[----:B------:R-:W-:Y:S02]  /*6210*/  ISETP.GT.AND P1, PT, R2, 0x49, !P6 ;  /* 0x000000490200780c */ /* 0x000fe40007724270 */
[----:B------:R-:W-:Y:S02]  /*6220*/  ISETP.NE.AND P6, PT, R92, RZ, PT ;  /* 0x000000ff5c00720c */ /* 0x000fe40003fc5270 */
[----:B------:R-:W-:Y:S02]  /*6230*/  FMNMX.FTZ R92, R133, R14, !PT ;  /* 0x0000000e855c7209 */ /* 0x000fe40007810000 */
[----:B------:R-:W1:Y:S01]  /*6240*/  LDC R14, c[0x0][0x988] ;  /* 0x00026200ff0e7b82 */ /* 0x000e620000000800 */
[----:B------:R-:W-:Y:S02]  /*6250*/  ISETP.LT.OR P1, PT, R0, 0x4a, P1 ;  /* 0x0000004a0000780c */ /* 0x000fe40000f21670 */
[----:B------:R-:W2:Y:S02]  /*6260*/  SHFL.BFLY PT, R123, R92, 0x2, 0x1f ;  /* 0x0c401f005c7b7f89 */ /* 0x000ea400000e0000 */
[----:B------:R-:W-:-:S02]  /*6270*/  FSEL R127, R127, -INF , !P1 ;  /* 0xff8000007f7f7808 */ /* 0x000fc40004800000 */
[----:B------:R-:W-:Y:S02]  /*6280*/  ISETP.GT.AND P1, PT, R2, RZ, !P6 ;  /* 0x000000ff0200720c */ /* 0x000fe40007724270 */
[----:B------:R-:W-:Y:S02]  /*6290*/  ISETP.NE.AND P6, PT, R128, RZ, PT ;  /* 0x000000ff8000720c */ /* 0x000fe40003fc5270 */
[----:B------:R-:W-:Y:S02]  /*62a0*/  ISETP.LT.OR P1, PT, R0, 0x1, P1 ;  /* 0x000000010000780c */ /* 0x000fe40000f21670 */
[----:B------:R-:W-:Y:S02]  /*62b0*/  ISETP.GT.AND P2, PT, R2, 0x59, !P6 ;  /* 0x000000590200780c */ /* 0x000fe40007744270 */
[----:B------:R-:W-:Y:S02]  /*62c0*/  FSEL R197, R90, -INF , !P1 ;  /* 0xff8000005ac57808 */ /* 0x000fe40004800000 */
[----:B------:R-:W-:-:S02]  /*62d0*/  ISETP.LT.OR P2, PT, R0, 0x5a, P2 ;  /* 0x0000005a0000780c */ /* 0x000fc40001741670 */
[----:B------:R-:W-:Y:S02]  /*62e0*/  LOP3.LUT P6, RZ, R176, 0x7f, RZ, 0xc0, !PT ;  /* 0x0000007fb0ff7812 */ /* 0x000fe400078cc0ff */
[----:B--2---:R-:W-:-:S05]  /*62f0*/  FMNMX.FTZ R94, R92, R123, !PT ;  /* 0x0000007b5c5e7209 */ /* 0x004fca0007810000 */
[----:B------:R-:W2:Y:S02]  /*6300*/  SHFL.BFLY PT, R123, R94, 0x1, 0x1f ;  /* 0x0c201f005e7b7f89 */ /* 0x000ea400000e0000 */
[----:B--2---:R-:W-:-:S04]  /*6310*/  FMNMX.FTZ R123, R94, R123, !PT ;  /* 0x0000007b5e7b7209 */ /* 0x004fc80007810000 */
[C---:B------:R-:W-:Y:S01]  /*6320*/  FSETP.NEU.FTZ.AND P1, PT, R123.reuse, -INF , PT ;  /* 0xff8000007b00780b */ /* 0x040fe20003f3d000 */
[----:B-1----:R-:W-:-:S05]  /*6330*/  FMUL.FTZ R90, R123, R14 ;  /* 0x0000000e7b5a7220 */ /* 0x002fca0000410000 */
[----:B------:R-:W-:Y:S02]  /*6340*/  FSEL R96, R90, RZ, P1 ;  /* 0x000000ff5a607208 */ /* 0x000fe40000800000 */
[----:B------:R-:W-:-:S03]  /*6350*/  FMNMX.FTZ R90, R197, R12, !PT ;  /* 0x0000000cc55a7209 */ /* 0x000fc60007810000 */
[--C-:B------:R-:W-:Y:S01]  /*6360*/  FFMA.FTZ R2, R143, R14, -R96.reuse ;  /* 0x0000000e8f027223 */ /* 0x100fe20000010860 */
[----:B------:R-:W-:Y:S01]  /*6370*/  FMNMX.FTZ R90, R175, R90, !PT ;  /* 0x0000005aaf5a7209 */ /* 0x000fe20007810000 */
        /* <DEDUP_REMOVED lines=9> */
[----:B------:R-:W-:Y:S01]  /*6410*/  FSEL R139, R135, -INF , !P2 ;  /* 0xff800000878b7808 */ /* 0x000fe20005000000 */
[--C-:B------:R-:W-:Y:S01]  /*6420*/  FFMA.FTZ R135, R137, R14, -R96.reuse ;  /* 0x0000000e89877223 */ /* 0x100fe20000010860 */
[----:B------:R-:W-:Y:S01]  /*6430*/  FMNMX.FTZ R90, R153, R90, !PT ;  /* 0x0000005a995a7209 */ /* 0x000fe20007810000 */
[-CC-:B------:R-:W-:Y:S01]  /*6440*/  FFMA.FTZ R195, R88, R14.reuse, -R96.reuse ;  /* 0x0000000e58c37223 */ /* 0x180fe20000010860 */
[----:B-1----:R-:W-:Y:S01]  /*6450*/  FSEL R2, R123, RZ, P1 ;  /* 0x000000ff7b027208 */ /* 0x002fe20000800000 */
[--C-:B------:R-:W-:Y:S01]  /*6460*/  FFMA.FTZ R156, R193, R14, -R96.reuse ;  /* 0x0000000ec19c7223 */ /* 0x100fe20000010860 */
[----:B------:R-:W-:Y:S01]  /*6470*/  FMNMX.FTZ R90, R157, R90, !PT ;  /* 0x0000005a9d5a7209 */ /* 0x000fe20007810000 */
[-CC-:B------:R-:W-:Y:S01]  /*6480*/  FFMA.FTZ R158, R191, R14.reuse, -R96.reuse ;  /* 0x0000000ebf9e7223 */ /* 0x180fe20000010860 */
[--C-:B------:R-:W-:Y:S01]  /*6490*/  FFMA.FTZ R187, R187, R14, -R96.reuse ;  /* 0x0000000ebbbb7223 */ /* 0x100fe20000010860 */
[----:B------:R-:W-:Y:S01]  /*64a0*/  FADD.FTZ R101, -R2, R3 ;  /* 0x0000000302657221 */ /* 0x000fe20000010100 */
        /* <DEDUP_REMOVED lines=22> */
[----:B------:R-:W-:-:S02]  /*6610*/  FFMA.FTZ R3, R133, R14, -R96 ;  /* 0x0000000e85037223 */ /* 0x000fc40000010860 */
[----:B------:R-:W-:Y:S01]  /*6620*/  FMNMX.FTZ R90, R91, R90, !PT ;  /* 0x0000005a5b5a7209 */ /* 0x000fe20007810000 */
[----:B------:R-:W-:Y:S03]  /*6630*/  MUFU.EX2 R187, R187 ;  /* 0x000000bb00bb7308 */ /* 0x000fe60000000800 */
[----:B------:R-:W-:-:S04]  /*6640*/  FMNMX.FTZ R90, R115, R90, !PT ;  /* 0x0000005a735a7209 */ /* 0x000fc80007810000 */
        /* <DEDUP_REMOVED lines=14> */
[----:B------:R-:W-:-:S05]  /*6730*/  FMNMX.FTZ R90, R139, R90, !PT ;  /* 0x0000005a8b5a7209 */ /* 0x000fca0007810000 */
[----:B------:R-:W1:Y:S01]  /*6740*/  SHFL.BFLY PT, R137, R90, 0x2, 0x1f ;  /* 0x0c401f005a897f89 */ /* 0x000e6200000e0000 */
[----:B------:R-:W-:Y:S08]  /*6750*/  MUFU.EX2 R150, R150 ;  /* 0x0000009600967308 */ /* 0x000ff00000000800 */
[----:B------:R-:W-:Y:S08]  /*6760*/  MUFU.EX2 R135, R135 ;  /* 0x0000008700877308 */ /* 0x000ff00000000800 */
[----:B------:R-:W-:Y:S01]  /*6770*/  MUFU.EX2 R144, R144 ;  /* 0x0000009000907308 */ /* 0x000fe20000000800 */
[----:B-1----:R-:W-:-:S07]  /*6780*/  FMNMX.FTZ R137, R90, R137, !PT ;  /* 0x000000895a897209 */ /* 0x002fce0007810000 */
[----:B------:R-:W-:Y:S01]  /*6790*/  MUFU.EX2 R97, R97 ;  /* 0x0000006100617308 */ /* 0x000fe20000000800 */
[----:B------:R-:W1:Y:S07]  /*67a0*/  SHFL.BFLY PT, R0, R137, 0x1, 0x1f ;  /* 0x0c201f0089007f89 */ /* 0x000e6e00000e0000 */
[----:B------:R-:W-:Y:S08]  /*67b0*/  MUFU.EX2 R146, R146 ;  /* 0x0000009200927308 */ /* 0x000ff00000000800 */
[----:B------:R-:W-:Y:S08]  /*67c0*/  MUFU.EX2 R109, R109 ;  /* 0x0000006d006d7308 */ /* 0x000ff00000000800 */
[----:B------:R-:W-:Y:S01]  /*67d0*/  MUFU.EX2 R140, R140 ;  /* 0x0000008c008c7308 */ /* 0x000fe20000000800 */
[----:B-1----:R-:W-:Y:S01]  /*67e0*/  FMNMX.FTZ R89, R137, R0, !PT ;  /* 0x0000000089597209 */ /* 0x002fe20007810000 */
[----:B------:R-:W-:-:S03]  /*67f0*/  FMUL.FTZ R0, R101, R14 ;  /* 0x0000000e65007220 */ /* 0x000fc60000410000 */
[C---:B------:R-:W-:Y:S01]  /*6800*/  FSETP.NEU.FTZ.AND P1, PT, R89.reuse, -INF , PT ;  /* 0xff8000005900780b */ /* 0x040fe20003f3d000 */
[----:B------:R-:W-:Y:S02]  /*6810*/  FMUL.FTZ R2, R89, R14 ;  /* 0x0000000e59027220 */ /* 0x000fe40000410000 */
[----:B------:R-:W-:Y:S03]  /*6820*/  MUFU.EX2 R93, R93 ;  /* 0x0000005d005d7308 */ /* 0x000fe60000000800 */
[----:B------:R-:W-:-:S05]  /*6830*/  FSEL R98, R2, RZ, P1 ;  /* 0x000000ff02627208 */ /* 0x000fca0000800000 */
[----:B------:R-:W1:Y:S01]  /*6840*/  MUFU.EX2 R0, R0 ;  /* 0x0000000000007308 */ /* 0x000e620000000800 */
[-CC-:B------:R-:W-:Y:S01]  /*6850*/  FFMA.FTZ R94, R95, R14.reuse, -R98.reuse ;  /* 0x0000000e5f5e7223 */ /* 0x180fe20000010862 */
[-CC-:B------:R-:W-:Y:S01]  /*6860*/  FFMA.FTZ R95, R99, R14.reuse, -R98.reuse ;  /* 0x0000000e635f7223 */ /* 0x180fe20000010862 */
[----:B------:R-:W-:Y:S01]  /*6870*/  FSEL R99, R89, RZ, P1 ;  /* 0x000000ff59637208 */ /* 0x000fe20000800000 */
[-CC-:B------:R-:W-:Y:S01]  /*6880*/  FFMA.FTZ R101, R197, R14.reuse, -R98.reuse ;  /* 0x0000000ec5657223 */ /* 0x180fe20000010862 */
[-CC-:B------:R-:W-:Y:S01]  /*6890*/  FFMA.FTZ R88, R175, R14.reuse, -R98.reuse ;  /* 0x0000000eaf587223 */ /* 0x180fe20000010862 */
[-CC-:B------:R-:W-:Y:S01]  /*68a0*/  FFMA.FTZ R90, R151, R14.reuse, -R98.reuse ;  /* 0x0000000e975a7223 */ /* 0x180fe20000010862 */
[-C--:B------:R-:W-:Y:S01]  /*68b0*/  FFMA.FTZ R159, R159, R14.reuse, -R98 ;  /* 0x0000000e9f9f7223 */ /* 0x080fe20000010862 */
[----:B------:R-:W-:Y:S01]  /*68c0*/  FADD.FTZ R99, -R99, R12 ;  /* 0x0000000c63637221 */ /* 0x000fe20000010100 */
[-CC-:B------:R-:W-:Y:S01]  /*68d0*/  FFMA.FTZ R153, R153, R14.reuse, -R98.reuse ;  /* 0x0000000e99997223 */ /* 0x180fe20000010862 */
[----:B------:R-:W-:Y:S01]  /*68e0*/  MUFU.EX2 R101, R101 ;  /* 0x0000006500657308 */ /* 0x000fe20000000800 */
[-CC-:B------:R-:W-:Y:S01]  /*68f0*/  FFMA.FTZ R92, R157, R14.reuse, -R98.reuse ;  /* 0x0000000e9d5c7223 */ /* 0x180fe20000010862 */
[-C--:B------:R-:W-:Y:S01]  /*6900*/  FMUL.FTZ R99, R99, R14.reuse ;  /* 0x0000000e63637220 */ /* 0x080fe20000410000 */
[-CC-:B------:R-:W-:Y:S01]  /*6910*/  FFMA.FTZ R155, R155, R14.reuse, -R98.reuse ;  /* 0x0000000e9b9b7223 */ /* 0x180fe20000010862 */
[-CC-:B------:R-:W-:Y:S01]  /*6920*/  FFMA.FTZ R96, R107, R14.reuse, -R98.reuse ;  /* 0x0000000e6b607223 */ /* 0x180fe20000010862 */
[-CC-:B------:R-:W-:Y:S01]  /*6930*/  FFMA.FTZ R91, R91, R14.reuse, -R98.reuse ;  /* 0x0000000e5b5b7223 */ /* 0x180fe20000010862 */
[-CC-:B------:R-:W-:Y:S01]  /*6940*/  FFMA.FTZ R151, R103, R14.reuse, -R98.reuse ;  /* 0x0000000e67977223 */ /* 0x180fe20000010862 */
[----:B-1----:R-:W-:Y:S01]  /*6950*/  FFMA.FTZ R11, R0, R11, R195 ;  /* 0x0000000b000b7223 */ /* 0x002fe200000100c3 */
[----:B------:R-:W1:Y:S01]  /*6960*/  MUFU.EX2 R2, R99 ;  /* 0x0000006300027308 */ /* 0x000e620000000800 */
[-CC-:B------:R-:W-:Y:S01]  /*6970*/  FFMA.FTZ R111, R111, R14.reuse, -R98.reuse ;  /* 0x0000000e6f6f7223 */ /* 0x180fe20000010862 */
[-CC-:B------:R-:W-:Y:S01]  /*6980*/  FFMA.FTZ R115, R115, R14.reuse, -R98.reuse ;  /* 0x0000000e73737223 */ /* 0x180fe20000010862 */
[----:B------:R-:W-:Y:S01]  /*6990*/  FADD.FTZ R11, R156, R11 ;  /* 0x0000000b9c0b7221 */ /* 0x000fe20000010000 */
[-CC-:B------:R-:W-:Y:S01]  /*69a0*/  FFMA.FTZ R177, R177, R14.reuse, -R98.reuse ;  /* 0x0000000eb1b17223 */ /* 0x180fe20000010862 */
[-CC-:B------:R-:W-:Y:S01]  /*69b0*/  FFMA.FTZ R119, R119, R14.reuse, -R98.reuse ;  /* 0x0000000e77777223 */ /* 0x180fe20000010862 */
[-CC-:B------:R-:W-:Y:S01]  /*69c0*/  FFMA.FTZ R181, R181, R14.reuse, -R98.reuse ;  /* 0x0000000eb5b57223 */ /* 0x180fe20000010862 */
[----:B------:R-:W-:Y:S01]  /*69d0*/  FADD.FTZ R100, R158, R11 ;  /* 0x0000000b9e647221 */ /* 0x000fe20000010000 */
[----:B------:R-:W2:Y:S01]  /*69e0*/  MUFU.EX2 R88, R88 ;  /* 0x0000005800587308 */ /* 0x000ea20000000800 */
[-CC-:B------:R-:W-:Y:S01]  /*69f0*/  FFMA.FTZ R183, R183, R14.reuse, -R98.reuse ;  /* 0x0000000eb7b77223 */ /* 0x180fe20000010862 */
[-C--:B------:R-:W-:Y:S01]  /*6a00*/  FFMA.FTZ R185, R185, R14.reuse, -R98 ;  /* 0x0000000eb9b97223 */ /* 0x080fe20000010862 */
[----:B------:R-:W-:Y:S01]  /*6a10*/  FADD.FTZ R11, R187, R100 ;  /* 0x00000064bb0b7221 */ /* 0x000fe20000010000 */
[-CC-:B------:R-:W-:Y:S01]  /*6a20*/  FFMA.FTZ R127, R127, R14.reuse, -R98.reuse ;  /* 0x0000000e7f7f7223 */ /* 0x180fe20000010862 */
[-CC-:B------:R-:W-:Y:S01]  /*6a30*/  FFMA.FTZ R189, R189, R14.reuse, -R98.reuse ;  /* 0x0000000ebdbd7223 */ /* 0x180fe20000010862 */
[--C-:B------:R-:W-:Y:S01]  /*6a40*/  FFMA.FTZ R143, R143, R14, -R98.reuse ;  /* 0x0000000e8f8f7223 */ /* 0x100fe20000010862 */
[----:B------:R-:W-:Y:S01]  /*6a50*/  FADD.FTZ R100, R152, R11 ;  /* 0x0000000b98647221 */ /* 0x000fe20000010000 */
[----:B------:R-:W3:Y:S01]  /*6a60*/  MUFU.EX2 R90, R90 ;  /* 0x0000005a005a7308 */ /* 0x000ee20000000800 */
[----:B-1----:R-:W-:Y:S01]  /*6a70*/  FFMA.FTZ R11, R2, R10, R101 ;  /* 0x0000000a020b7223 */ /* 0x002fe20000010065 */
[-C--:B------:R-:W-:Y:S01]  /*6a80*/  FFMA.FTZ R145, R145, R14.reuse, -R98 ;  /* 0x0000000e91917223 */ /* 0x080fe20000010862 */
[----:B------:R-:W-:Y:S01]  /*6a90*/  FADD.FTZ R99, R149, R100 ;  /* 0x0000006495637221 */ /* 0x000fe20000010000 */
[----:B------:R-:W-:Y:S01]  /*6aa0*/  FFMA.FTZ R98, R139, R14, -R98 ;  /* 0x0000000e8b627223 */ /* 0x000fe20000010862 */
[C---:B------:R-:W-:Y:S01]  /*6ab0*/  ISETP.GT.AND P1, PT, R20.reuse, R21, PT ;  /* 0x000000151400720c */ /* 0x040fe20003f24270 */
[----:B------:R-:W-:-:S02]  /*6ac0*/  VIADD R20, R20, 0xffffffff ;  /* 0xffffffff14147836 */ /* 0x000fc40000000000 */
[----:B------:R-:W-:Y:S01]  /*6ad0*/  FADD.FTZ R100, R154, R99 ;  /* 0x000000639a647221 */ /* 0x000fe20000010000 */
[----:B------:R-:W1:Y:S01]  /*6ae0*/  MUFU.EX2 R159, R159 ;  /* 0x0000009f009f7308 */ /* 0x000e620000000800 */
[----:B--2---:R-:W-:Y:S01]  /*6af0*/  FADD.FTZ R11, R88, R11 ;  /* 0x0000000b580b7221 */ /* 0x004fe20000010000 */
[----:B------:R-:W-:Y:S01]  /*6b00*/  IMAD.U32 R99, RZ, RZ, UR6 ;  /* 0x00000006ff637e24 */ /* 0x000fe2000f8e00ff */
[----:B------:R-:W-:Y:S02]  /*6b10*/  F2FP.F16.F32.PACK_AB R152, R149, R152 ;  /* 0x000000989598723e */ /* 0x000fe400000000ff */
[C---:B------:R-:W-:Y:S02]  /*6b20*/  F2FP.F16.F32.PACK_AB R154, R141.reuse, R154 ;  /* 0x0000009a8d9a723e */ /* 0x040fe400000000ff */
[----:B------:R-:W-:Y:S01]  /*6b30*/  F2FP.F16.F32.PACK_AB R156, R156, R195 ;  /* 0x000000c39c9c723e */ /* 0x000fe200000000ff */
[----:B------:R-:W2:Y:S01]  /*6b40*/  MUFU.EX2 R153, R153 ;  /* 0x0000009900997308 */ /* 0x000ea20000000800 */
[----:B---3--:R-:W-:Y:S01]  /*6b50*/  FADD.FTZ R10, R90, R11 ;  /* 0x0000000b5a0a7221 */ /* 0x008fe20000010000 */
[----:B------:R-:W-:Y:S01]  /*6b60*/  FADD.FTZ R11, R141, R100 ;  /* 0x000000648d0b7221 */ /* 0x000fe20000010000 */
[----:B------:R-:W-:-:S02]  /*6b70*/  F2FP.F16.F32.PACK_AB R158, R187, R158 ;  /* 0x0000009ebb9e723e */ /* 0x000fc400000000ff */
[----:B------:R-:W-:Y:S01]  /*6b80*/  F2FP.F16.F32.PACK_AB R157, R88, R101 ;  /* 0x00000065589d723e */ /* 0x000fe200000000ff */
[----:B------:R-:W-:Y:S01]  /*6b90*/  FADD.FTZ R100, R148, R11 ;  /* 0x0000000b94647221 */ /* 0x000fe20000010000 */
[----:B------:R-:W-:Y:S01]  /*6ba0*/  F2FP.F16.F32.PACK_AB R148, R131, R148 ;  /* 0x000000948394723e */ /* 0x000fe200000000ff */
[----:B------:R-:W3:Y:S01]  /*6bb0*/  MUFU.EX2 R92, R92 ;  /* 0x0000005c005c7308 */ /* 0x000ee20000000800 */
[C---:B-1----:R-:W-:Y:S01]  /*6bc0*/  FADD.FTZ R10, R159.reuse, R10 ;  /* 0x0000000a9f0a7221 */ /* 0x042fe20000010000 */
[----:B------:R-:W-:-:S06]  /*6bd0*/  F2FP.F16.F32.PACK_AB R159, R159, R90 ;  /* 0x0000005a9f9f723e */ /* 0x000fcc00000000ff */
[----:B------:R-:W1:Y:S01]  /*6be0*/  MUFU.EX2 R94, R94 ;  /* 0x0000005e005e7308 */ /* 0x000e620000000800 */
[----:B--2---:R-:W-:Y:S01]  /*6bf0*/  FADD.FTZ R11, R153, R10 ;  /* 0x0000000a990b7221 */ /* 0x004fe20000010000 */
[----:B------:R-:W-:-:S06]  /*6c00*/  @!P6 VIADD R10, R99, 0x2a860 ;  /* 0x0002a860630ae836 */ /* 0x000fcc0000000000 */
[----:B------:R-:W2:Y:S01]  /*6c10*/  MUFU.EX2 R155, R155 ;  /* 0x0000009b009b7308 */ /* 0x000ea20000000800 */
[C---:B---3--:R-:W-:Y:S01]  /*6c20*/  FADD.FTZ R11, R92.reuse, R11 ;  /* 0x0000000b5c0b7221 */ /* 0x048fe20000010000 */
[----:B------:R-:W-:-:S06]  /*6c30*/  F2FP.F16.F32.PACK_AB R153, R92, R153 ;  /* 0x000000995c99723e */ /* 0x000fcc00000000ff */
[----:B------:R-:W3:Y:S08]  /*6c40*/  MUFU.EX2 R95, R95 ;  /* 0x0000005f005f7308 */ /* 0x000ef00000000800 */
[----:B------:R4:W-:Y:S08]  /*6c50*/  MUFU.EX2 R102, R91 ;  /* 0x0000005b00667308 */ /* 0x0009f00000000800 */
[----:B------:R-:W5:Y:S01]  /*6c60*/  MUFU.EX2 R96, R96 ;  /* 0x0000006000607308 */ /* 0x000f620000000800 */
[----:B----4-:R-:W-:-:S04]  /*6c70*/  FADD.FTZ R91, R131, R100 ;  /* 0x00000064835b7221 */ /* 0x010fc80000010000 */
[----:B------:R-:W-:Y:S01]  /*6c80*/  FADD.FTZ R100, R150, R91 ;  /* 0x0000005b96647221 */ /* 0x000fe20000010000 */
[----:B------:R-:W-:Y:S01]  /*6c90*/  @!P6 PRMT R91, RZ, 0x654, R10 ;  /* 0x00000654ff5be816 */ /* 0x000fe2000000000a */
[----:B-1----:R-:W-:Y:S01]  /*6ca0*/  FADD.FTZ R10, R94, R11 ;  /* 0x0000000b5e0a7221 */ /* 0x002fe20000010000 */
[----:B------:R-:W1:Y:S01]  /*6cb0*/  MUFU.EX2 R151, R151 ;  /* 0x0000009700977308 */ /* 0x000e620000000800 */
[----:B------:R-:W-:Y:S01]  /*6cc0*/  FADD.FTZ R11, R135, R100 ;  /* 0x00000064870b7221 */ /* 0x000fe20000010000 */
[----:B------:R4:W-:Y:S01]  /*6cd0*/  @!P6 SYNCS.ARRIVE.TRANS64.RED.A1T0 RZ, [R91+URZ], RZ ;  /* 0x000000ff5bffe9a7 */ /* 0x0009e2000810043f */
[----:B--2---:R-:W-:Y:S01]  /*6ce0*/  FADD.FTZ R10, R155, R10 ;  /* 0x0000000a9b0a7221 */ /* 0x004fe20000010000 */
[----:B------:R-:W-:Y:S01]  /*6cf0*/  F2FP.F16.F32.PACK_AB R150, R135, R150 ;  /* 0x000000968796723e */ /* 0x000fe200000000ff */
[----:B------:R-:W-:Y:S01]  /*6d00*/  FADD.FTZ R100, R144, R11 ;  /* 0x0000000b90647221 */ /* 0x000fe20000010000 */
[----:B------:R-:W-:Y:S01]  /*6d10*/  F2FP.F16.F32.PACK_AB R144, R97, R144 ;  /* 0x000000906190723e */ /* 0x000fe200000000ff */
[----:B---3--:R-:W-:Y:S01]  /*6d20*/  FADD.FTZ R11, R95, R10 ;  /* 0x0000000a5f0b7221 */ /* 0x008fe20000010000 */
[----:B------:R-:W2:Y:S01]  /*6d30*/  MUFU.EX2 R12, R111 ;  /* 0x0000006f000c7308 */ /* 0x000ea20000000800 */
[----:B------:R-:W-:Y:S01]  /*6d40*/  F2FP.F16.F32.PACK_AB R155, R155, R94 ;  /* 0x0000005e9b9b723e */ /* 0x000fe200000000ff */
[----:B----4-:R-:W-:Y:S01]  /*6d50*/  FADD.FTZ R91, R97, R100 ;  /* 0x00000064615b7221 */ /* 0x010fe20000010000 */
[C---:B-----5:R-:W-:Y:S01]  /*6d60*/  FADD.FTZ R10, R96.reuse, R11 ;  /* 0x0000000b600a7221 */ /* 0x060fe20000010000 */
[----:B------:R-:W-:-:S02]  /*6d70*/  F2FP.F16.F32.PACK_AB R149, R96, R95 ;  /* 0x0000005f6095723e */ /* 0x000fc400000000ff */
[----:B------:R-:W-:Y:S01]  /*6d80*/  FADD.FTZ R100, R146, R91 ;  /* 0x0000005b92647221 */ /* 0x000fe20000010000 */
[----:B------:R-:W-:Y:S01]  /*6d90*/  F2FP.F16.F32.PACK_AB R146, R109, R146 ;  /* 0x000000926d92723e */ /* 0x000fe200000000ff */
[----:B------:R-:W3:Y:S01]  /*6da0*/  MUFU.EX2 R115, R115 ;  /* 0x0000007300737308 */ /* 0x000ee20000000800 */
[----:B-1----:R-:W-:Y:S01]  /*6db0*/  FADD.FTZ R11, R151, R10 ;  /* 0x0000000a970b7221 */ /* 0x002fe20000010000 */
[----:B------:R-:W-:-:S04]  /*6dc0*/  FADD.FTZ R91, R109, R100 ;  /* 0x000000646d5b7221 */ /* 0x000fc80000010000 */
[----:B------:R-:W-:Y:S01]  /*6dd0*/  FADD.FTZ R10, R140, R91 ;  /* 0x0000005b8c0a7221 */ /* 0x000fe20000010000 */
[C---:B------:R-:W-:Y:S01]  /*6de0*/  F2FP.F16.F32.PACK_AB R140, R93.reuse, R140 ;  /* 0x0000008c5d8c723e */ /* 0x040fe200000000ff */
[----:B------:R-:W1:Y:S01]  /*6df0*/  MUFU.EX2 R104, R177 ;  /* 0x000000b100687308 */ /* 0x000e620000000800 */
[C---:B--2---:R-:W-:Y:S01]  /*6e00*/  FADD.FTZ R11, R12.reuse, R11 ;  /* 0x0000000b0c0b7221 */ /* 0x044fe20000010000 */
[----:B------:R-:W-:Y:S01]  /*6e10*/  FADD.FTZ R91, R93, R10 ;  /* 0x0000000a5d5b7221 */ /* 0x000fe20000010000 */
[----:B------:R-:W-:Y:S01]  /*6e20*/  F2FP.F16.F32.PACK_AB R151, R12, R151 ;  /* 0x000000970c97723e */ /* 0x000fe200000000ff */
[----:B------:R-:W-:Y:S02]  /*6e30*/  IMAD.MOV.U32 R12, RZ, RZ, R89 ;  /* 0x000000ffff0c7224 */ /* 0x000fe400078e0059 */
[----:B------:R-:W-:Y:S02]  /*6e40*/  FADD.FTZ R11, R102, R11 ;  /* 0x0000000b660b7221 */ /* 0x000fe40000010000 */
[----:B------:R-:W2:Y:S02]  /*6e50*/  MUFU.EX2 R142, R142 ;  /* 0x0000008e008e7308 */ /* 0x000ea40000000800 */
[----:B---3--:R-:W-:-:S06]  /*6e60*/  FADD.FTZ R11, R115, R11 ;  /* 0x0000000b730b7221 */ /* 0x008fcc0000010000 */
        /* <DEDUP_REMOVED lines=22> */
[----:B------:R3:W4:Y:S01]  /*6fd0*/  MUFU.EX2 R99, R143 ;  /* 0x0000008f00637308 */ /* 0x0007220000000800 */
[----:B-1----:R-:W-:-:S07]  /*6fe0*/  FADD.FTZ R10, R127, R10 ;  /* 0x0000000a7f0a7221 */ /* 0x002fce0000010000 */
[----:B------:R-:W1:Y:S01]  /*6ff0*/  MUFU.EX2 R138, R138 ;  /* 0x0000008a008a7308 */ /* 0x000e620000000800 */
[----:B--2---:R-:W-:Y:S01]  /*7000*/  FADD.FTZ R10, R137, R10 ;  /* 0x0000000a890a7221 */ /* 0x004fe20000010000 */
[----:B---3--:R-:W-:-:S06]  /*7010*/  F2FP.F16.F32.PACK_AB R143, R127, R108 ;  /* 0x0000006c7f8f723e */ /* 0x008fcc00000000ff */
[----:B------:R2:W3:Y:S01]  /*7020*/  MUFU.EX2 R139, R145 ;  /* 0x00000091008b7308 */ /* 0x0004e20000000800 */
[C---:B----4-:R-:W-:Y:S01]  /*7030*/  FADD.FTZ R10, R99.reuse, R10 ;  /* 0x0000000a630a7221 */ /* 0x050fe20000010000 */
[----:B------:R-:W-:-:S06]  /*7040*/  F2FP.F16.F32.PACK_AB R137, R99, R137 ;  /* 0x000000896389723e */ /* 0x000fcc00000000ff */
[----:B------:R-:W4:Y:S01]  /*7050*/  MUFU.EX2 R3, R3 ;  /* 0x0000000300037308 */ /* 0x000f220000000800 */
[----:B-1----:R-:W-:Y:S01]  /*7060*/  FADD.FTZ R100, R138, R91 ;  /* 0x0000005b8a647221 */ /* 0x002fe20000010000 */
[----:B--2---:R-:W-:-:S06]  /*7070*/  F2FP.F16.F32.PACK_AB R145, R115, R102 ;  /* 0x000000667391723e */ /* 0x004fcc00000000ff */
[----:B------:R-:W1:Y:S01]  /*7080*/  MUFU.EX2 R98, R98 ;  /* 0x0000006200627308 */ /* 0x000e620000000800 */
[----:B---3--:R-:W-:Y:S01]  /*7090*/  FADD.FTZ R10, R139, R10 ;  /* 0x0000000a8b0a7221 */ /* 0x008fe20000010000 */
[C---:B----4-:R-:W-:Y:S01]  /*70a0*/  FADD.FTZ R11, R3.reuse, R100 ;  /* 0x00000064030b7221 */ /* 0x050fe20000010000 */
[----:B------:R-:W-:Y:S01]  /*70b0*/  F2FP.F16.F32.PACK_AB R138, R3, R138 ;  /* 0x0000008a038a723e */ /* 0x000fe200000000ff */
[----:B------:R-:W-:Y:S02]  /*70c0*/  IMAD.MOV.U32 R3, RZ, RZ, R123 ;  /* 0x000000ffff037224 */ /* 0x000fe400078e007b */
[C---:B-1----:R-:W-:Y:S01]  /*70d0*/  FADD.FTZ R10, R98.reuse, R10 ;  /* 0x0000000a620a7221 */ /* 0x042fe20000010000 */
[----:B------:R-:W-:Y:S01]  /*70e0*/  F2FP.F16.F32.PACK_AB R139, R98, R139 ;  /* 0x0000008b628b723e */ /* 0x000fe200000000ff */
[----:B------:R-:W-:Y:S06]  /*70f0*/  @P1 BRA `(.L_x_911) ;  /* 0xffffffd000c81947 */ /* 0x000fec000383ffff */
[----:B------:R-:W-:Y:S01]  /*7100*/  IMAD.MOV.U32 R12, RZ, RZ, R89 ;  /* 0x000000ffff0c7224 */ /* 0x000fe200078e0059 */
[----:B------:R-:W-:Y:S01]  /*7110*/  UMOV UR36, UR7 ;  /* 0x0000000700247c82 */ /* 0x000fe20008000000 */
[----:B------:R-:W-:Y:S01]  /*7120*/  IMAD.MOV.U32 R3, RZ, RZ, R123 ;  /* 0x000000ffff037224 */ /* 0x000fe200078e007b */
[----:B------:R-:W-:-:S06]  /*7130*/  UMOV UR46, UR40 ;  /* 0x00000028002e7c82 */ /* 0x000fcc0008000000 */
.L_x_894:
[----:B------:R-:W1:Y:S01]  /*7140*/  LDC R172, c[0x0][0x9e4] ;  /* 0x00027900ffac7b82 */ /* 0x000e620000000800 */
[----:B------:R-:W-:Y:S01]  /*7150*/  VIADD R15, R173, -UR47 ;  /* 0x8000002fad0f7c36 */ /* 0x000fe20008000000 */
[----:B-1----:R-:W-:-:S13]  /*7160*/  ISETP.GE.AND P1, PT, R172, 0x1, PT ;  /* 0x00000001ac00780c */ /* 0x002fda0003f26270 */
[----:B------:R-:W-:Y:S05]  /*7170*/  @!P1 BRA `(.L_x_912) ;  /* 0x00000000003c9947 */ /* 0x000fea0003800000 */
        /* <DEDUP_REMOVED lines=9> */
.L_x_913:
[----:B------:R-:W-:-:S13]  /*7210*/  ISETP.NE.AND P1, PT, R172, 0x1, PT ;  /* 0x00000001ac00780c */ /* 0x000fda0003f25270 */
[----:B------:R-:W1:Y:S02]  /*7220*/  @P1 LDC.64 R88, c[0x0][0x9e8] ;  /* 0x00027a00ff581b82 */ /* 0x000e640000000a00 */
[----:B-1----:R-:W-:-:S05]  /*7230*/  @P1 IMAD.HI.U32 R88, R173, R88, RZ ;  /* 0x00000058ad581227 */ /* 0x002fca00078e00ff */
[----:B------:R-:W-:-:S07]  /*7240*/  @P1 SHF.R.U32.HI R173, RZ, R89, R88 ;  /* 0x00000059ffad1219 */ /* 0x000fce0000011658 */
.L_x_914:
[----:B------:R-:W-:-:S05]  /*7250*/  IMAD R88, R173, R172, RZ ;  /* 0x000000acad587224 */ /* 0x000fca00078e02ff */
[----:B------:R-:W-:-:S07]  /*7260*/  VIMNMX R15, R15, R88, !PT ;  /* 0x000000580f0f7248 */ /* 0x000fce0007fe0100 */
.L_x_912:
[----:B------:R-:W-:-:S04]  /*7270*/  VIADD R15, R15, 0x5f ;  /* 0x0000005f0f0f7836 */ /* 0x000fc80000000000 */
[----:B------:R-:W-:-:S05]  /*7280*/  IMAD.HI R15, R15, 0x2aaaaaab, RZ ;  /* 0x2aaaaaab0f0f7827 */ /* 0x000fca00078e02ff */
[----:B------:R-:W-:-:S04]  /*7290*/  SHF.R.U32.HI R88, RZ, 0x1f, R15 ;  /* 0x0000001fff587819 */ /* 0x000fc8000001160f */
[----:B------:R-:W-:-:S04]  /*72a0*/  LEA.HI.SX32 R88, R15, R88, 0x1c ;  /* 0x000000580f587211 */ /* 0x000fc800078fe2ff */
[----:B------:R-:W-:-:S04]  /*72b0*/  VIMNMX R15, R19, R88, !PT ;  /* 0x00000058130f7248 */ /* 0x000fc80007fe0100 */
[----:B------:R-:W-:-:S13]  /*72c0*/  ISETP.GE.AND P1, PT, R20, R15, PT ;  /* 0x0000000f1400720c */ /* 0x000fda0003f26270 */
[----:B------:R-:W-:Y:S05]  /*72d0*/  @!P1 BRA `(.L_x_915) ;  /* 0x0000001c000c9947 */ /* 0x000fea0003800000 */
[----:B------:R-:W-:Y:S01]  /*72e0*/  IMAD.MOV.U32 R21, RZ, RZ, R12 ;  /* 0x000000ffff157224 */ /* 0x000fe200078e000c */
[----:B------:R-:W-:Y:S01]  /*72f0*/  UMOV UR38, UR46 ;  /* 0x0000002e00267c82 */ /* 0x000fe20008000000 */
[----:B------:R-:W-:Y:S01]  /*7300*/  IMAD.MOV.U32 R173, RZ, RZ, R3 ;  /* 0x000000ffffad7224 */ /* 0x000fe200078e0003 */
[----:B------:R-:W-:-:S06]  /*7310*/  UMOV UR7, UR36 ;  /* 0x0000002400077c82 */ /* 0x000fcc0008000000 */
.L_x_924:
[----:B------:R-:W-:-:S04]  /*7320*/  UIADD3 UR36, UR7, 0x1, URZ ;  /* 0x0000000107247890 */ /* 0x000fc8000fffe03f */
[----:B------:R-:W-:-:S04]  /*7330*/  UISETP.NE.AND UP0, UPT, UR36, 0x2, UPT ;  /* 0x000000022400788c */ /* 0x000fc8000bf05270 */
[----:B------:R-:W-:Y:S02]  /*7340*/  USEL UR46, URZ, 0x1, UP0 ;  /* 0x000000013f2e7887 */ /* 0x000fe40008000000 */
[----:B------:R-:W-:Y:S02]  /*7350*/  USEL UR36, UR36, URZ, UP0 ;  /* 0x0000003f24247287 */ /* 0x000fe40008000000 */
[----:B------:R-:W-:Y:S01]  /*7360*/  ULOP3.LUT UR46, UR38, UR46, URZ, 0x3c, !UPT ;  /* 0x0000002e262e7292 */ /* 0x000fe2000f8e3c3f */
[----:B------:R-:W-:Y:S11]  /*7370*/  @!P0 BRA `(.L_x_916) ;  /* 0x0000000000048947 */ /* 0x000ff60003800000 */
[----:B------:R-:W-:Y:S01]  /*7380*/  BPT.TRAP 0x1 ;  /* 0x000000040000795c */ /* 0x000fe20000300000 */
.L_x_916:
[----:B------:R-:W-:Y:S01]  /*7390*/  ULEA UR6, UR36, UR37, 0x3 ;  /* 0x0000002524067291 */ /* 0x000fe2000f8e183f */
[----:B------:R-:W-:-:S05]  /*73a0*/  IMAD.U32 R3, RZ, RZ, UR46 ;  /* 0x0000002eff037e24 */ /* 0x000fca000f8e00ff */
[----:B------:R-:W-:-:S04]  /*73b0*/  SHF.L.U32 R3, R3, 0x1f, RZ ;  /* 0x0000001f03037819 */ /* 0x000fc800000006ff */
[----:B------:R1:W2:Y:S01]  /*73c0*/  SYNCS.PHASECHK.TRANS64.TRYWAIT P1, [UR6+0x2a830], R3 ;  /* 0x02a83003ff0075a7 */ /* 0x0002a20008020146 */
[----:B------:R-:W-:Y:S05]  /*73d0*/  @!P0 BRA `(.L_x_917) ;  /* 0x0000000000048947 */ /* 0x000fea0003800000 */
[----:B------:R-:W-:Y:S01]  /*73e0*/  BPT.TRAP 0x1 ;  /* 0x000000040000795c */ /* 0x000fe20000300000 */
.L_x_917:
[----:B--2---:R-:W-:Y:S05]  /*73f0*/  @P1 BRA `(.L_x_918) ;  /* 0x0000000000081947 */ /* 0x004fea0003800000 */
[----:B------:R-:W2:Y:S02]  /*7400*/  SYNCS.PHASECHK.TRANS64.TRYWAIT P1, [UR6+0x2a830], R3 ;  /* 0x02a83003ff0075a7 */ /* 0x000ea40008020146 */
[----:B--2---:R-:W-:Y:S05]  /*7410*/  @!P1 BRA `(.L_x_919) ;  /* 0x0000009c00649947 */ /* 0x004fea0003800000 */
.L_x_918:
        /* <DEDUP_REMOVED lines=133> */
.L_x_920:
[----:B------:R-:W-:Y:S01]  /*7c70*/  ULEA UR11, UR7, UR37, 0x3 ;  /* 0x00000025070b7291 */ /* 0x000fe2000f8e183f */
[----:B------:R-:W-:-:S05]  /*7c80*/  IMAD.U32 R0, RZ, RZ, UR38 ;  /* 0x00000026ff007e24 */ /* 0x000fca000f8e00ff */
[----:B------:R-:W-:-:S04]  /*7c90*/  SHF.L.U32 R0, R0, 0x1f, RZ ;  /* 0x0000001f00007819 */ /* 0x000fc800000006ff */
[----:B------:R3:W4:Y:S01]  /*7ca0*/  SYNCS.PHASECHK.TRANS64.TRYWAIT P1, [UR11+0x2a850], R0 ;  /* 0x02a85000ff0075a7 */ /* 0x000722000802014b */
[----:B------:R-:W-:Y:S05]  /*7cb0*/  @!P0 BRA `(.L_x_921) ;  /* 0x0000000000048947 */ /* 0x000fea0003800000 */
[----:B------:R-:W-:Y:S01]  /*7cc0*/  BPT.TRAP 0x1 ;  /* 0x000000040000795c */ /* 0x000fe20000300000 */
.L_x_921:
[----:B----4-:R-:W-:Y:S05]  /*7cd0*/  @P1 BRA `(.L_x_922) ;  /* 0x0000000000081947 */ /* 0x010fea0003800000 */
[----:B------:R-:W4:Y:S02]  /*7ce0*/  SYNCS.PHASECHK.TRANS64.TRYWAIT P1, [UR11+0x2a850], R0 ;  /* 0x02a85000ff0075a7 */ /* 0x000f24000802014b */
[----:B----4-:R-:W-:Y:S05]  /*7cf0*/  @!P1 BRA `(.L_x_923) ;  /* 0x0000009400449947 */ /* 0x010fea0003800000 */
.L_x_922:
[----:B------:R-:W-:Y:S01]  /*7d00*/  UIADD3 UR6, UR37, 0x400, URZ ;  /* 0x0000040025067890 */ /* 0x000fe2000fffe03f */
[----:B------:R-:W-:Y:S01]  /*7d10*/  WARPGROUP.ARRIVE ;  /* 0x00000000000079c5 */ /* 0x000fe20000000000 */
[----:B------:R-:W-:Y:S01]  /*7d20*/  UMOV UR15, 0x40000040 ;  /* 0x40000040000f7882 */ /* 0x000fe20000000000 */
[----:B-1-3--:R-:W-:Y:S01]  /*7d30*/  FMNMX.FTZ R0, R88, R173, !PT ;  /* 0x000000ad58007209 */ /* 0x00afe20007810000 */
[----:B------:R-:W-:Y:S01]  /*7d40*/  USHF.R.U32.HI UR6, URZ, 0x4, UR6 ;  /* 0x000000043f067899 */ /* 0x000fe20008011606 */
[----:B------:R-:W1:Y:S01]  /*7d50*/  LDC R14, c[0x0][0x988] ;  /* 0x00026200ff0e7b82 */ /* 0x000e620000000800 */
[----:B------:R-:W-:Y:S01]  /*7d60*/  FMNMX.FTZ R2, R90, R21, !PT ;  /* 0x000000155a027209 */ /* 0x000fe20007810000 */
[----:B------:R-:W3:Y:S01]  /*7d70*/  S2R R174, SR_TID.X ;  /* 0x0000000000ae7919 */ /* 0x000ee20000002100 */
[----:B------:R-:W-:Y:S01]  /*7d80*/  ULOP3.LUT UR6, UR6, 0x3fff, URZ, 0xc0, !UPT ;  /* 0x00003fff06067892 */ /* 0x000fe2000f8ec03f */
[----:B--2---:R-:W-:Y:S01]  /*7d90*/  FMNMX.FTZ R3, R89, R0, !PT ;  /* 0x0000000059037209 */ /* 0x004fe20007810000 */
[----:B------:R-:W-:-:S02]  /*7da0*/  UMOV UR38, UR46 ;  /* 0x0000002e00267c82 */ /* 0x000fc40008000000 */
[----:B------:R-:W-:Y:S01]  /*7db0*/  ULOP3.LUT UR6, UR6, 0x3000000, URZ, 0xfc, !UPT ;  /* 0x0300000006067892 */ /* 0x000fe2000f8efc3f */
[----:B------:R-:W-:-:S03]  /*7dc0*/  FMNMX.FTZ R0, R92, R3, !PT ;  /* 0x000000035c007209 */ /* 0x000fc60007810000 */
[----:B------:R-:W-:Y:S01]  /*7dd0*/  UIMAD UR6, UR7, 0x600, UR6 ;  /* 0x00000600070678a4 */ /* 0x000fe2000f8e0206 */
[----:B------:R-:W-:Y:S02]  /*7de0*/  FMNMX.FTZ R3, R93, R0, !PT ;  /* 0x000000005d037209 */ /* 0x000fe40007810000 */
[----:B------:R-:W-:Y:S01]  /*7df0*/  UMOV UR7, 0x40000040 ;  /* 0x4000004000077882 */ /* 0x000fe20000000000 */
[----:B------:R-:W-:Y:S01]  /*7e00*/  UIADD3 UR10, UR6, 0x80, URZ ;  /* 0x00000080060a7890 */ /* 0x000fe2000fffe03f */
[----:B------:R-:W-:-:S04]  /*7e10*/  FMNMX.FTZ R0, R96, R3, !PT ;  /* 0x0000000360007209 */ /* 0x000fc80007810000 */
[----:B------:R-:W-:Y:S01]  /*7e20*/  HGMMA.64x128x16.F32 R24, R156, gdesc[UR4].tnspB, R24, gsb0 ;  /* 0x41e000049c187df0 */ /* 0x000fe20008000818 */
[----:B------:R-:W-:Y:S01]  /*7e30*/  FMNMX.FTZ R3, R97, R0, !PT ;  /* 0x0000000061037209 */ /* 0x000fe20007810000 */
[----:B------:R-:W-:Y:S01]  /*7e40*/  UMOV UR14, UR10 ;  /* 0x0000000a000e7c82 */ /* 0x000fe20008000000 */
[----:B------:R-:W-:Y:S02]  /*7e50*/  UIADD3 UR10, UR6, 0x100, URZ ;  /* 0x00000100060a7890 */ /* 0x000fe4000fffe03f */
[----:B------:R-:W-:Y:S01]  /*7e60*/  FMNMX.FTZ R0, R100, R3, !PT ;  /* 0x0000000364007209 */ /* 0x000fe20007810000 */
[----:B------:R-:W-:-:S03]  /*7e70*/  UMOV UR7, 0x40000040 ;  /* 0x4000004000077882 */ /* 0x000fc60000000000 */
[----:B------:R-:W-:-:S04]  /*7e80*/  FMNMX.FTZ R3, R101, R0, !PT ;  /* 0x0000000065037209 */ /* 0x000fc80007810000 */
[----:B------:R-:W-:Y:S02]  /*7e90*/  FMNMX.FTZ R0, R104, R3, !PT ;  /* 0x0000000368007209 */ /* 0x000fe40007810000 */
[----:B---3--:R-:W-:Y:S02]  /*7ea0*/  LOP3.LUT P1, RZ, R174, 0x7f, RZ, 0xc0, !PT ;  /* 0x0000007faeff7812 */ /* 0x008fe4000782c0ff */
        /* <DEDUP_REMOVED lines=17> */
[----:B------:R-:W2:Y:S02]  /*7fc0*/  SHFL.BFLY PT, R3, R12, 0x1, 0x1f ;  /* 0x0c201f000c037f89 */ /* 0x000ea400000e0000 */
[----:B--2---:R-:W-:Y:S01]  /*7fd0*/  FMNMX.FTZ R3, R12, R3, !PT ;  /* 0x000000030c037209 */ /* 0x004fe20007810000 */
[----:B------:R-:W-:Y:S02]  /*7fe0*/  WARPGROUP.DEPBAR.LE gsb0, 0x0 ;  /* 0x00008000000079c5 */ /* 0x000fe40000010000 */
[----:B------:R-:W-:-:S06]  /*7ff0*/  WARPGROUP.ARRIVE ;  /* 0x00000000000079c5 */ /* 0x000fcc0000000000 */
[----:B------:R-:W-:Y:S01]  /*8000*/  HGMMA.64x128x16.F32 R24, R152, gdesc[UR12].tnspB, R24, gsb0 ;  /* 0x41e0000c98187df0 */ /* 0x000fe20008000818 */
[----:B------:R-:W-:Y:S01]  /*8010*/  UMOV UR14, UR10 ;  /* 0x0000000a000e7c82 */ /* 0x000fe20008000000 */
[----:B------:R-:W-:Y:S01]  /*8020*/  UMOV UR15, 0x40000040 ;  /* 0x40000040000f7882 */ /* 0x000fe20000000000 */
[----:B------:R-:W-:Y:S01]  /*8030*/  UIADD3 UR10, UR6, 0x180, URZ ;  /* 0x00000180060a7890 */ /* 0x000fe2000fffe03f */
[----:B------:R-:W-:Y:S02]  /*8040*/  WARPGROUP.DEPBAR.LE gsb0, 0x0 ;  /* 0x00008000000079c5 */ /* 0x000fe40000010000 */
[----:B------:R-:W-:Y:S01]  /*8050*/  WARPGROUP.ARRIVE ;  /* 0x00000000000079c5 */ /* 0x000fe20000000000 */
[----:B-1----:R-:W-:-:S04]  /*8060*/  FMUL.FTZ R153, R3, R14 ;  /* 0x0000000e03997220 */ /* 0x002fc80000410000 */
[-CC-:B------:R-:W-:Y:S01]  /*8070*/  FFMA.FTZ R156, R89, R14.reuse, -R153.reuse ;  /* 0x0000000e599c7223 */ /* 0x180fe20000010899 */
[----:B------:R-:W-:Y:S01]  /*8080*/  HGMMA.64x128x16.F32 R24, R148, gdesc[UR12].tnspB, R24, gsb0 ;  /* 0x41e0000c94187df0 */ /* 0x000fe20008000818 */
[----:B------:R-:W-:Y:S01]  /*8090*/  UMOV UR14, UR10 ;  /* 0x0000000a000e7c82 */ /* 0x000fe20008000000 */
[----:B------:R-:W-:Y:S01]  /*80a0*/  UMOV UR15, 0x40000040 ;  /* 0x40000040000f7882 */ /* 0x000fe20000000000 */
[----:B------:R-:W-:Y:S01]  /*80b0*/  UIADD3 UR10, UR6, 0x200, URZ ;  /* 0x00000200060a7890 */ /* 0x000fe2000fffe03f */
[-CC-:B------:R-:W-:Y:S01]  /*80c0*/  FFMA.FTZ R158, R92, R14.reuse, -R153.reuse ;  /* 0x0000000e5c9e7223 */ /* 0x180fe20000010899 */
[----:B------:R-:W-:Y:S01]  /*80d0*/  UIADD3 UR6, UR6, 0x280, URZ ;  /* 0x0000028006067890 */ /* 0x000fe2000fffe03f */
[----:B------:R-:W-:Y:S01]  /*80e0*/  MUFU.EX2 R156, R156 ;  /* 0x0000009c009c7308 */ /* 0x000fe20000000800 */
[-CC-:B------:R-:W-:Y:S01]  /*80f0*/  FFMA.FTZ R152, R96, R14.reuse, -R153.reuse ;  /* 0x0000000e60987223 */ /* 0x180fe20000010899 */
[-CC-:B------:R-:W-:Y:S01]  /*8100*/  FFMA.FTZ R154, R100, R14.reuse, -R153.reuse ;  /* 0x0000000e649a7223 */ /* 0x180fe20000010899 */
[-CC-:B------:R-:W-:Y:S01]  /*8110*/  FFMA.FTZ R92, R124, R14.reuse, -R153.reuse ;  /* 0x0000000e7c5c7223 */ /* 0x180fe20000010899 */
[-CC-:B------:R-:W-:Y:S01]  /*8120*/  FFMA.FTZ R96, R128, R14.reuse, -R153.reuse ;  /* 0x0000000e80607223 */ /* 0x180fe20000010899 */
[-CC-:B------:R-:W-:Y:S01]  /*8130*/  FFMA.FTZ R100, R132, R14.reuse, -R153.reuse ;  /* 0x0000000e84647223 */ /* 0x180fe20000010899 */
[----:B------:R-:W-:-:S02]  /*8140*/  FFMA.FTZ R133, R133, R14, -R153 ;  /* 0x0000000e85857223 */ /* 0x000fc40000010899 */
        /* <DEDUP_REMOVED lines=8> */
[----:B------:R-:W-:Y:S01]  /*81d0*/  FMNMX.FTZ R151, R91, R2, !PT ;  /* 0x000000025b977209 */ /* 0x000fe20007810000 */
[----:B------:R-:W-:Y:S01]  /*81e0*/  FADD.FTZ R149, -R3, R173 ;  /* 0x000000ad03957221 */ /* 0x000fe20000010100 */
[----:B------:R-:W-:Y:S01]  /*81f0*/  FFMA.FTZ R150, R108, R14, -R153 ;  /* 0x0000000e6c967223 */ /* 0x000fe20000010899 */
[----:B------:R-:W-:Y:S01]  /*8200*/  IMAD.MOV.U32 R173, RZ, RZ, R3 ;  /* 0x000000ffffad7224 */ /* 0x000fe200078e0003 */
[----:B------:R-:W-:Y:S01]  /*8210*/  FMNMX.FTZ R2, R94, R151, !PT ;  /* 0x000000975e027209 */ /* 0x000fe20007810000 */
[----:B------:R-:W-:Y:S01]  /*8220*/  HGMMA.64x128x16.F32 R24, R144, gdesc[UR12].tnspB, R24, gsb0 ;  /* 0x41e0000c90187df0 */ /* 0x000fe20008000818 */
[----:B------:R-:W-:Y:S01]  /*8230*/  UMOV UR14, UR10 ;  /* 0x0000000a000e7c82 */ /* 0x000fe20008000000 */
[----:B------:R-:W-:Y:S01]  /*8240*/  UMOV UR15, 0x40000040 ;  /* 0x40000040000f7882 */ /* 0x000fe20000000000 */
[----:B------:R-:W-:Y:S01]  /*8250*/  FMNMX.FTZ R89, R95, R2, !PT ;  /* 0x000000025f597209 */ /* 0x000fe20007810000 */
[-C--:B------:R-:W-:Y:S01]  /*8260*/  FMUL.FTZ R148, R149, R14.reuse ;  /* 0x0000000e95947220 */ /* 0x080fe20000410000 */
[-CC-:B------:R-:W-:Y:S01]  /*8270*/  FFMA.FTZ R149, R88, R14.reuse, -R153.reuse ;  /* 0x0000000e58957223 */ /* 0x180fe20000010899 */
[----:B------:R-:W-:Y:S01]  /*8280*/  FFMA.FTZ R88, R120, R14, -R153 ;  /* 0x0000000e78587223 */ /* 0x000fe20000010899 */
[----:B------:R-:W-:Y:S01]  /*8290*/  FMNMX.FTZ R2, R98, R89, !PT ;  /* 0x0000005962027209 */ /* 0x000fe20007810000 */
[----:B------:R1:W-:Y:S03]  /*82a0*/  MUFU.EX2 R0, R148 ;  /* 0x0000009400007308 */ /* 0x0003e60000000800 */
[----:B------:R-:W-:-:S04]  /*82b0*/  FMNMX.FTZ R89, R99, R2, !PT ;  /* 0x0000000263597209 */ /* 0x000fc80007810000 */
[----:B------:R-:W-:Y:S01]  /*82c0*/  FMNMX.FTZ R2, R102, R89, !PT ;  /* 0x0000005966027209 */ /* 0x000fe20007810000 */
[-CC-:B------:R-:W-:Y:S01]  /*82d0*/  FFMA.FTZ R89, R93, R14.reuse, -R153.reuse ;  /* 0x0000000e5d597223 */ /* 0x180fe20000010899 */
[----:B------:R-:W2:Y:S01]  /*82e0*/  MUFU.EX2 R149, R149 ;  /* 0x0000009500957308 */ /* 0x000ea20000000800 */
[----:B-1----:R-:W-:Y:S01]  /*82f0*/  FFMA.FTZ R148, R104, R14, -R153 ;  /* 0x0000000e68947223 */ /* 0x002fe20000010899 */
[----:B------:R-:W-:-:S04]  /*8300*/  FMNMX.FTZ R93, R103, R2, !PT ;  /* 0x00000002675d7209 */ /* 0x000fc80007810000 */
[----:B------:R-:W-:Y:S02]  /*8310*/  FMNMX.FTZ R2, R106, R93, !PT ;  /* 0x0000005d6a027209 */ /* 0x000fe40007810000 */
[----:B------:R-:W-:Y:S02]  /*8320*/  MUFU.EX2 R89, R89 ;  /* 0x0000005900597308 */ /* 0x000fe40000000800 */
[----:B------:R-:W-:-:S04]  /*8330*/  FMNMX.FTZ R93, R107, R2, !PT ;  /* 0x000000026b5d7209 */ /* 0x000fc80007810000 */
[----:B------:R-:W-:Y:S01]  /*8340*/  FMNMX.FTZ R2, R110, R93, !PT ;  /* 0x0000005d6e027209 */ /* 0x000fe20007810000 */
[----:B------:R-:W-:Y:S01]  /*8350*/  FFMA.FTZ R93, R97, R14, -R153 ;  /* 0x0000000e615d7223 */ /* 0x000fe20000010899 */
[----:B------:R-:W-:Y:S01]  /*8360*/  MUFU.EX2 R148, R148 ;  /* 0x0000009400947308 */ /* 0x000fe20000000800 */
[----:B--2---:R-:W-:Y:S01]  /*8370*/  FFMA.FTZ R11, R0, R11, R149 ;  /* 0x0000000b000b7223 */ /* 0x004fe20000010095 */
[----:B------:R-:W-:-:S03]  /*8380*/  FMNMX.FTZ R97, R111, R2, !PT ;  /* 0x000000026f617209 */ /* 0x000fc60007810000 */
[----:B------:R-:W-:Y:S01]  /*8390*/  FADD.FTZ R11, R156, R11 ;  /* 0x0000000b9c0b7221 */ /* 0x000fe20000010000 */
[----:B------:R-:W-:Y:S02]  /*83a0*/  FMNMX.FTZ R2, R114, R97, !PT ;  /* 0x0000006172027209 */ /* 0x000fe40007810000 */
[----:B------:R-:W-:Y:S01]  /*83b0*/  MUFU.EX2 R93, R93 ;  /* 0x0000005d005d7308 */ /* 0x000fe20000000800 */
[----:B------:R-:W-:Y:S02]  /*83c0*/  F2FP.F16.F32.PACK_AB R156, R156, R149 ;  /* 0x000000959c9c723e */ /* 0x000fe400000000ff */
[----:B------:R-:W-:-:S04]  /*83d0*/  FMNMX.FTZ R97, R115, R2, !PT ;  /* 0x0000000273617209 */ /* 0x000fc80007810000 */
[----:B------:R-:W-:Y:S01]  /*83e0*/  FMNMX.FTZ R2, R118, R97, !PT ;  /* 0x0000006176027209 */ /* 0x000fe20007810000 */
[----:B------:R-:W-:Y:S01]  /*83f0*/  FFMA.FTZ R97, R101, R14, -R153 ;  /* 0x0000000e65617223 */ /* 0x000fe20000010899 */
[----:B------:R-:W-:Y:S02]  /*8400*/  MUFU.EX2 R150, R150 ;  /* 0x0000009600967308 */ /* 0x000fe40000000800 */
[----:B------:R-:W-:-:S04]  /*8410*/  FMNMX.FTZ R101, R119, R2, !PT ;  /* 0x0000000277657209 */ /* 0x000fc80007810000 */
[----:B------:R-:W-:Y:S02]  /*8420*/  FMNMX.FTZ R2, R122, R101, !PT ;  /* 0x000000657a027209 */ /* 0x000fe40007810000 */
[----:B------:R-:W-:Y:S02]  /*8430*/  MUFU.EX2 R97, R97 ;  /* 0x0000006100617308 */ /* 0x000fe40000000800 */
        /* <DEDUP_REMOVED lines=9> */
[-CC-:B------:R-:W-:Y:S01]  /*84d0*/  FFMA.FTZ R105, R109, R14.reuse, -R153.reuse ;  /* 0x0000000e6d697223 */ /* 0x180fe20000010899 */
[-CC-:B------:R-:W-:Y:S01]  /*84e0*/  FFMA.FTZ R109, R113, R14.reuse, -R153.reuse ;  /* 0x0000000e716d7223 */ /* 0x180fe20000010899 */
[--C-:B------:R-:W-:Y:S01]  /*84f0*/  FFMA.FTZ R113, R117, R14, -R153.reuse ;  /* 0x0000000e75717223 */ /* 0x100fe20000010899 */
[----:B------:R-:W-:Y:S01]  /*8500*/  FMNMX.FTZ R2, R135, R2, !PT ;  /* 0x0000000287027209 */ /* 0x000fe20007810000 */
[-CC-:B------:R-:W-:Y:S01]  /*8510*/  FFMA.FTZ R117, R121, R14.reuse, -R153.reuse ;  /* 0x0000000e79757223 */ /* 0x180fe20000010899 */
[-CC-:B------:R-:W-:Y:S01]  /*8520*/  FFMA.FTZ R121, R125, R14.reuse, -R153.reuse ;  /* 0x0000000e7d797223 */ /* 0x180fe20000010899 */
[----:B------:R-:W-:Y:S01]  /*8530*/  FFMA.FTZ R125, R129, R14, -R153 ;  /* 0x0000000e817d7223 */ /* 0x000fe20000010899 */
[----:B------:R-:W-:Y:S08]  /*8540*/  MUFU.EX2 R105, R105 ;  /* 0x0000006900697308 */ /* 0x000ff00000000800 */
[----:B------:R-:W-:Y:S08]  /*8550*/  MUFU.EX2 R109, R109 ;  /* 0x0000006d006d7308 */ /* 0x000ff00000000800 */
[----:B------:R-:W-:Y:S08]  /*8560*/  MUFU.EX2 R113, R113 ;  /* 0x0000007100717308 */ /* 0x000ff00000000800 */
[----:B------:R-:W1:Y:S08]  /*8570*/  MUFU.EX2 R117, R117 ;  /* 0x0000007500757308 */ /* 0x000e700000000800 */
[----:B------:R-:W2:Y:S08]  /*8580*/  MUFU.EX2 R121, R121 ;  /* 0x0000007900797308 */ /* 0x000eb00000000800 */
[----:B------:R-:W-:Y:S01]  /*8590*/  MUFU.EX2 R125, R125 ;  /* 0x0000007d007d7308 */ /* 0x000fe20000000800 */
[----:B------:R-:W-:-:S02]  /*85a0*/  WARPGROUP.DEPBAR.LE gsb0, 0x0 ;  /* 0x00008000000079c5 */ /* 0x000fc40000010000 */
[----:B------:R-:W-:Y:S01]  /*85b0*/  WARPGROUP.ARRIVE ;  /* 0x00000000000079c5 */ /* 0x000fe20000000000 */
[----:B------:R-:W3:Y:S01]  /*85c0*/  SHFL.BFLY PT, R145, R2, 0x2, 0x1f ;  /* 0x0c401f0002917f89 */ /* 0x000ee200000e0000 */
[-CC-:B------:R-:W-:Y:S01]  /*85d0*/  FFMA.FTZ R144, R112, R14.reuse, -R153.reuse ;  /* 0x0000000e70907223 */ /* 0x180fe20000010899 */
[----:B------:R-:W-:-:S03]  /*85e0*/  FFMA.FTZ R146, R116, R14, -R153 ;  /* 0x0000000e74927223 */ /* 0x000fc60000010899 */
[----:B------:R-:W-:Y:S02]  /*85f0*/  HGMMA.64x128x16.F32 R24, R140, gdesc[UR12].tnspB, R24, gsb0 ;  /* 0x41e0000c8c187df0 */ /* 0x000fe40008000818 */
[----:B------:R-:W-:Y:S08]  /*8600*/  MUFU.EX2 R144, R144 ;  /* 0x0000009000907308 */ /* 0x000ff00000000800 */
[----:B------:R-:W-:Y:S01]  /*8610*/  MUFU.EX2 R146, R146 ;  /* 0x0000009200927308 */ /* 0x000fe20000000800 */
[----:B---3--:R-:W-:-:S05]  /*8620*/  FMNMX.FTZ R145, R2, R145, !PT ;  /* 0x0000009102917209 */ /* 0x008fca0007810000 */
[----:B------:R-:W3:Y:S02]  /*8630*/  SHFL.BFLY PT, R12, R145, 0x1, 0x1f ;  /* 0x0c201f00910c7f89 */ /* 0x000ee400000e0000 */
[----:B---3--:R-:W-:-:S05]  /*8640*/  FMNMX.FTZ R12, R145, R12, !PT ;  /* 0x0000000c910c7209 */ /* 0x008fca0007810000 */
[----:B------:R-:W-:Y:S02]  /*8650*/  FADD.FTZ R129, -R12, R21 ;  /* 0x000000150c817221 */ /* 0x000fe40000010100 */
[----:B------:R-:W-:Y:S02]  /*8660*/  MUFU.EX2 R21, R133 ;  /* 0x0000008500157308 */ /* 0x000fe40000000800 */
[----:B------:R-:W-:-:S06]  /*8670*/  FMUL.FTZ R129, R129, R14 ;  /* 0x0000000e81817220 */ /* 0x000fcc0000410000 */
[----:B------:R-:W-:Y:S01]  /*8680*/  MUFU.EX2 R2, R129 ;  /* 0x0000008100027308 */ /* 0x000fe20000000800 */
[----:B------:R-:W-:Y:S02]  /*8690*/  WARPGROUP.DEPBAR.LE gsb0, 0x0 ;  /* 0x00008000000079c5 */ /* 0x000fe40000010000 */
[----:B------:R-:W-:Y:S01]  /*86a0*/  WARPGROUP.ARRIVE ;  /* 0x00000000000079c5 */ /* 0x000fe20000000000 */
[----:B------:R-:W-:Y:S01]  /*86b0*/  FMUL.FTZ R141, R12, R14 ;  /* 0x0000000e0c8d7220 */ /* 0x000fe20000410000 */
[----:B-1----:R-:W-:Y:S02]  /*86c0*/  F2FP.F16.F32.PACK_AB R140, R117, R88 ;  /* 0x00000058758c723e */ /* 0x002fe400000000ff */
[----:B--2---:R-:W-:Y:S01]  /*86d0*/  F2FP.F16.F32.PACK_AB R142, R121, R92 ;  /* 0x0000005c798e723e */ /* 0x004fe200000000ff */
[-CC-:B------:R-:W-:Y:S01]  /*86e0*/  FFMA.FTZ R90, R90, R14.reuse, -R141.reuse ;  /* 0x0000000e5a5a7223 */ /* 0x180fe2000001088d */
[----:B------:R-:W-:Y:S01]  /*86f0*/  HGMMA.64x128x16.F32 R24, R136, gdesc[UR4].tnspB, R24, gsb0 ;  /* 0x41e0000488187df0 */ /* 0x000fe20008000818 */
[-CC-:B------:R-:W-:Y:S01]  /*8700*/  FFMA.FTZ R91, R91, R14.reuse, -R141.reuse ;  /* 0x0000000e5b5b7223 */ /* 0x180fe2000001088d */
[-CC-:B------:R-:W-:Y:S01]  /*8710*/  FFMA.FTZ R94, R94, R14.reuse, -R141.reuse ;  /* 0x0000000e5e5e7223 */ /* 0x180fe2000001088d */
[----:B------:R1:W2:Y:S01]  /*8720*/  MUFU.EX2 R157, R90 ;  /* 0x0000005a009d7308 */ /* 0x0002a20000000800 */
[-CC-:B------:R-:W-:Y:S01]  /*8730*/  FFMA.FTZ R95, R95, R14.reuse, -R141.reuse ;  /* 0x0000000e5f5f7223 */ /* 0x180fe2000001088d */
[-CC-:B------:R-:W-:Y:S01]  /*8740*/  FFMA.FTZ R98, R98, R14.reuse, -R141.reuse ;  /* 0x0000000e62627223 */ /* 0x180fe2000001088d */
[-CC-:B------:R-:W-:Y:S01]  /*8750*/  FFMA.FTZ R99, R99, R14.reuse, -R141.reuse ;  /* 0x0000000e63637223 */ /* 0x180fe2000001088d */
[-CC-:B------:R-:W-:Y:S01]  /*8760*/  FFMA.FTZ R102, R102, R14.reuse, -R141.reuse ;  /* 0x0000000e66667223 */ /* 0x180fe2000001088d */
[-CC-:B------:R-:W-:Y:S01]  /*8770*/  FFMA.FTZ R103, R103, R14.reuse, -R141.reuse ;  /* 0x0000000e67677223 */ /* 0x180fe2000001088d */
[-CC-:B------:R-:W-:Y:S01]  /*8780*/  FFMA.FTZ R106, R106, R14.reuse, -R141.reuse ;  /* 0x0000000e6a6a7223 */ /* 0x180fe2000001088d */
[----:B------:R-:W-:Y:S01]  /*8790*/  FFMA.FTZ R107, R107, R14, -R141 ;  /* 0x0000000e6b6b7223 */ /* 0x000fe2000001088d */
[----:B------:R-:W3:Y:S01]  /*87a0*/  MUFU.EX2 R91, R91 ;  /* 0x0000005b005b7308 */ /* 0x000ee20000000800 */
[----:B-1----:R-:W-:-:S02]  /*87b0*/  IMAD.U32 R90, RZ, RZ, UR36 ;  /* 0x00000024ff5a7e24 */ /* 0x002fc4000f8e00ff */
[-CC-:B------:R-:W-:Y:S01]  /*87c0*/  FFMA.FTZ R110, R110, R14.reuse, -R141.reuse ;  /* 0x0000000e6e6e7223 */ /* 0x180fe2000001088d */
[-CC-:B------:R-:W-:Y:S01]  /*87d0*/  FFMA.FTZ R111, R111, R14.reuse, -R141.reuse ;  /* 0x0000000e6f6f7223 */ /* 0x180fe2000001088d */
[-CC-:B------:R-:W-:Y:S01]  /*87e0*/  FFMA.FTZ R114, R114, R14.reuse, -R141.reuse ;  /* 0x0000000e72727223 */ /* 0x180fe2000001088d */
[-CC-:B------:R-:W-:Y:S01]  /*87f0*/  FFMA.FTZ R115, R115, R14.reuse, -R141.reuse ;  /* 0x0000000e73737223 */ /* 0x180fe2000001088d */
[----:B------:R-:W-:Y:S01]  /*8800*/  @!P1 LEA R90, R90, UR37, 0x3 ;  /* 0x000000255a5a9c11 */ /* 0x000fe2000f8e18ff */
[----:B------:R-:W-:Y:S01]  /*8810*/  FFMA.FTZ R118, R118, R14, -R141 ;  /* 0x0000000e76767223 */ /* 0x000fe2000001088d */
[----:B------:R1:W4:Y:S01]  /*8820*/  MUFU.EX2 R159, R94 ;  /* 0x0000005e009f7308 */ /* 0x0003220000000800 */
[----:B--2---:R-:W-:Y:S01]  /*8830*/  FFMA.FTZ R10, R2, R10, R157 ;  /* 0x0000000a020a7223 */ /* 0x004fe2000001009d */
[-CC-:B------:R-:W-:Y:S01]  /*8840*/  FFMA.FTZ R119, R119, R14.reuse, -R141.reuse ;  /* 0x0000000e77777223 */ /* 0x180fe2000001088d */
[----:B------:R-:W-:Y:S02]  /*8850*/  @!P1 VIADD R90, R90, 0x2a840 ;  /* 0x0002a8405a5a9836 */ /* 0x000fe40000000000 */
[-CC-:B------:R-:W-:Y:S01]  /*8860*/  FFMA.FTZ R122, R122, R14.reuse, -R141.reuse ;  /* 0x0000000e7a7a7223 */ /* 0x180fe2000001088d */
[-CC-:B------:R-:W-:Y:S01]  /*8870*/  FFMA.FTZ R123, R123, R14.reuse, -R141.reuse ;  /* 0x0000000e7b7b7223 */ /* 0x180fe2000001088d */
[-CC-:B------:R-:W-:Y:S01]  /*8880*/  FFMA.FTZ R126, R126, R14.reuse, -R141.reuse ;  /* 0x0000000e7e7e7223 */ /* 0x180fe2000001088d */
[-CC-:B------:R-:W-:Y:S01]  /*8890*/  FFMA.FTZ R127, R127, R14.reuse, -R141.reuse ;  /* 0x0000000e7f7f7223 */ /* 0x180fe2000001088d */
[----:B------:R-:W-:Y:S01]  /*88a0*/  @!P1 PRMT R90, RZ, 0x654, R90 ;  /* 0x00000654ff5a9816 */ /* 0x000fe2000000005a */
[----:B-1----:R-:W-:Y:S01]  /*88b0*/  IMAD.U32 R94, RZ, RZ, UR11 ;  /* 0x0000000bff5e7e24 */ /* 0x002fe2000f8e00ff */
[----:B------:R-:W1:Y:S01]  /*88c0*/  MUFU.EX2 R95, R95 ;  /* 0x0000005f005f7308 */ /* 0x000e620000000800 */
[----:B---3--:R-:W-:Y:S01]  /*88d0*/  FADD.FTZ R10, R91, R10 ;  /* 0x0000000a5b0a7221 */ /* 0x008fe20000010000 */
[-CC-:B------:R-:W-:Y:S01]  /*88e0*/  FFMA.FTZ R130, R130, R14.reuse, -R141.reuse ;  /* 0x0000000e82827223 */ /* 0x180fe2000001088d */
[-CC-:B------:R-:W-:Y:S01]  /*88f0*/  FFMA.FTZ R131, R131, R14.reuse, -R141.reuse ;  /* 0x0000000e83837223 */ /* 0x180fe2000001088d */
[-CC-:B------:R-:W-:Y:S01]  /*8900*/  FFMA.FTZ R134, R134, R14.reuse, -R141.reuse ;  /* 0x0000000e86867223 */ /* 0x180fe2000001088d */
[----:B------:R-:W-:Y:S01]  /*8910*/  FFMA.FTZ R135, R135, R14, -R141 ;  /* 0x0000000e87877223 */ /* 0x000fe2000001088d */
[----:B------:R-:W-:Y:S01]  /*8920*/  UMOV UR7, UR36 ;  /* 0x0000002400077c82 */ /* 0x000fe20008000000 */
[----:B----4-:R-:W-:Y:S01]  /*8930*/  FADD.FTZ R10, R159, R10 ;  /* 0x0000000a9f0a7221 */ /* 0x010fe20000010000 */
[----:B------:R-:W2:Y:S01]  /*8940*/  MUFU.EX2 R153, R98 ;  /* 0x0000006200997308 */ /* 0x000ea20000000800 */
[----:B------:R-:W-:-:S07]  /*8950*/  F2FP.F16.F32.PACK_AB R157, R91, R157 ;  /* 0x0000009d5b9d723e */ /* 0x000fce00000000ff */
[----:B------:R-:W3:Y:S01]  /*8960*/  MUFU.EX2 R99, R99 ;  /* 0x0000006300637308 */ /* 0x000ee20000000800 */
[C---:B-1----:R-:W-:Y:S01]  /*8970*/  FADD.FTZ R10, R95.reuse, R10 ;  /* 0x0000000a5f0a7221 */ /* 0x042fe20000010000 */
[----:B------:R-:W-:-:S06]  /*8980*/  F2FP.F16.F32.PACK_AB R159, R95, R159 ;  /* 0x0000009f5f9f723e */ /* 0x000fcc00000000ff */
[----:B------:R-:W1:Y:S01]  /*8990*/  MUFU.EX2 R155, R102 ;  /* 0x00000066009b7308 */ /* 0x000e620000000800 */
[----:B--2---:R-:W-:-:S07]  /*89a0*/  FADD.FTZ R10, R153, R10 ;  /* 0x0000000a990a7221 */ /* 0x004fce0000010000 */
[----:B------:R-:W2:Y:S01]  /*89b0*/  MUFU.EX2 R103, R103 ;  /* 0x0000006700677308 */ /* 0x000ea20000000800 */
[C---:B---3--:R-:W-:Y:S01]  /*89c0*/  FADD.FTZ R10, R99.reuse, R10 ;  /* 0x0000000a630a7221 */ /* 0x048fe20000010000 */
[----:B------:R-:W-:-:S06]  /*89d0*/  F2FP.F16.F32.PACK_AB R153, R99, R153 ;  /* 0x000000996399723e */ /* 0x000fcc00000000ff */
[----:B------:R-:W3:Y:S01]  /*89e0*/  MUFU.EX2 R129, R106 ;  /* 0x0000006a00817308 */ /* 0x000ee20000000800 */
[----:B-1----:R-:W-:-:S07]  /*89f0*/  FADD.FTZ R10, R155, R10 ;  /* 0x0000000a9b0a7221 */ /* 0x002fce0000010000 */
[----:B------:R-:W1:Y:S01]  /*8a00*/  MUFU.EX2 R107, R107 ;  /* 0x0000006b006b7308 */ /* 0x000e620000000800 */
[C---:B--2---:R-:W-:Y:S01]  /*8a10*/  FADD.FTZ R10, R103.reuse, R10 ;  /* 0x0000000a670a7221 */ /* 0x044fe20000010000 */
[----:B------:R-:W-:-:S06]  /*8a20*/  F2FP.F16.F32.PACK_AB R155, R103, R155 ;  /* 0x0000009b679b723e */ /* 0x000fcc00000000ff */
[----:B------:R-:W2:Y:S01]  /*8a30*/  MUFU.EX2 R151, R110 ;  /* 0x0000006e00977308 */ /* 0x000ea20000000800 */
[----:B---3--:R-:W-:-:S07]  /*8a40*/  FADD.FTZ R10, R129, R10 ;  /* 0x0000000a810a7221 */ /* 0x008fce0000010000 */
        /* <DEDUP_REMOVED lines=16> */
[----:B------:R-:W-:Y:S02]  /*8b50*/  WARPGROUP.DEPBAR.LE gsb0, 0x0 ;  /* 0x00008000000079c5 */ /* 0x000fe40000010000 */
[----:B------:R4:W-:Y:S01]  /*8b60*/  @!P1 SYNCS.ARRIVE.TRANS64.RED.A1T0 RZ, [R90+URZ], RZ ;  /* 0x000000ff5aff99a7 */ /* 0x0009e2000810043f */
[----:B-1----:R-:W-:Y:S01]  /*8b70*/  FADD.FTZ R10, R119, R10 ;  /* 0x0000000a770a7221 */ /* 0x002fe20000010000 */
[----:B------:R-:W-:Y:S02]  /*8b80*/  F2FP.F16.F32.PACK_AB R138, R21, R100 ;  /* 0x00000064158a723e */ /* 0x000fe400000000ff */
[----:B------:R-:W-:Y:S01]  /*8b90*/  F2FP.F16.F32.PACK_AB R147, R119, R147 ;  /* 0x000000937793723e */ /* 0x000fe200000000ff */
[----:B------:R-:W1:Y:S01]  /*8ba0*/  MUFU.EX2 R143, R126 ;  /* 0x0000007e008f7308 */ /* 0x000e620000000800 */
[----:B--2---:R-:W-:Y:S01]  /*8bb0*/  FADD.FTZ R10, R133, R10 ;  /* 0x0000000a850a7221 */ /* 0x004fe20000010000 */
[----:B------:R-:W-:Y:S01]  /*8bc0*/  F2FP.F16.F32.PACK_AB R136, R125, R96 ;  /* 0x000000607d88723e */ /* 0x000fe200000000ff */
[----:B----4-:R-:W-:-:S05]  /*8bd0*/  @!P1 VIADD R90, R94, 0x2a860 ;  /* 0x0002a8605e5a9836 */ /* 0x010fca0000000000 */
[----:B------:R-:W-:Y:S01]  /*8be0*/  @!P1 PRMT R90, RZ, 0x654, R90 ;  /* 0x00000654ff5a9816 */ /* 0x000fe2000000005a */
[----:B------:R-:W2:Y:S01]  /*8bf0*/  MUFU.EX2 R127, R127 ;  /* 0x0000007f007f7308 */ /* 0x000ea20000000800 */
[C---:B---3--:R-:W-:Y:S01]  /*8c00*/  FADD.FTZ R10, R123.reuse, R10 ;  /* 0x0000000a7b0a7221 */ /* 0x048fe20000010000 */
[----:B------:R-:W-:Y:S01]  /*8c10*/  F2FP.F16.F32.PACK_AB R141, R123, R133 ;  /* 0x000000857b8d723e */ /* 0x000fe200000000ff */
[----:B------:R3:W-:Y:S01]  /*8c20*/  @!P1 SYNCS.ARRIVE.TRANS64.RED.A1T0 RZ, [R90+URZ], RZ ;  /* 0x000000ff5aff99a7 */ /* 0x0007e2000810043f */
[C---:B------:R-:W-:Y:S01]  /*8c30*/  ISETP.GT.AND P1, PT, R20.reuse, R15, PT ;  /* 0x0000000f1400720c */ /* 0x040fe20003f24270 */
[----:B------:R-:W-:-:S03]  /*8c40*/  VIADD R20, R20, 0xffffffff ;  /* 0xffffffff14147836 */ /* 0x000fc60000000000 */
[----:B------:R-:W4:Y:S01]  /*8c50*/  MUFU.EX2 R137, R130 ;  /* 0x0000008200897308 */ /* 0x000f220000000800 */
[----:B-1----:R-:W-:Y:S01]  /*8c60*/  FADD.FTZ R10, R143, R10 ;  /* 0x0000000a8f0a7221 */ /* 0x002fe20000010000 */
[----:B---3--:R-:W-:Y:S01]  /*8c70*/  FADD.FTZ R90, R158, R11 ;  /* 0x0000000b9e5a7221 */ /* 0x008fe20000010000 */
[----:B------:R-:W-:-:S03]  /*8c80*/  F2FP.F16.F32.PACK_AB R158, R89, R158 ;  /* 0x0000009e599e723e */ /* 0x000fc600000000ff */
[----:B------:R-:W-:Y:S02]  /*8c90*/  FADD.FTZ R11, R89, R90 ;  /* 0x0000005a590b7221 */ /* 0x000fe40000010000 */
[----:B------:R-:W1:Y:S01]  /*8ca0*/  MUFU.EX2 R131, R131 ;  /* 0x0000008300837308 */ /* 0x000e620000000800 */
[C---:B--2---:R-:W-:Y:S01]  /*8cb0*/  FADD.FTZ R10, R127.reuse, R10 ;  /* 0x0000000a7f0a7221 */ /* 0x044fe20000010000 */
[----:B------:R-:W-:Y:S01]  /*8cc0*/  F2FP.F16.F32.PACK_AB R143, R127, R143 ;  /* 0x0000008f7f8f723e */ /* 0x000fe200000000ff */
[----:B------:R-:W-:Y:S01]  /*8cd0*/  FADD.FTZ R90, R152, R11 ;  /* 0x0000000b985a7221 */ /* 0x000fe20000010000 */
[----:B------:R-:W-:-:S03]  /*8ce0*/  F2FP.F16.F32.PACK_AB R152, R93, R152 ;  /* 0x000000985d98723e */ /* 0x000fc600000000ff */
[----:B------:R-:W-:Y:S01]  /*8cf0*/  FADD.FTZ R11, R93, R90 ;  /* 0x0000005a5d0b7221 */ /* 0x000fe20000010000 */
[----:B------:R-:W2:Y:S01]  /*8d00*/  MUFU.EX2 R139, R134 ;  /* 0x00000086008b7308 */ /* 0x000ea20000000800 */
[----:B----4-:R-:W-:Y:S02]  /*8d10*/  FADD.FTZ R10, R137, R10 ;  /* 0x0000000a890a7221 */ /* 0x010fe40000010000 */
[----:B------:R-:W-:Y:S01]  /*8d20*/  FADD.FTZ R90, R154, R11 ;  /* 0x0000000b9a5a7221 */ /* 0x000fe20000010000 */
[----:B------:R-:W-:-:S03]  /*8d30*/  F2FP.F16.F32.PACK_AB R154, R97, R154 ;  /* 0x0000009a619a723e */ /* 0x000fc600000000ff */
[----:B------:R-:W-:Y:S01]  /*8d40*/  FADD.FTZ R11, R97, R90 ;  /* 0x0000005a610b7221 */ /* 0x000fe20000010000 */
[----:B------:R-:W3:Y:S01]  /*8d50*/  MUFU.EX2 R135, R135 ;  /* 0x0000008700877308 */ /* 0x000ee20000000800 */
[C---:B-1----:R-:W-:Y:S01]  /*8d60*/  FADD.FTZ R10, R131.reuse, R10 ;  /* 0x0000000a830a7221 */ /* 0x042fe20000010000 */
[----:B------:R-:W-:Y:S01]  /*8d70*/  F2FP.F16.F32.PACK_AB R137, R131, R137 ;  /* 0x000000898389723e */ /* 0x000fe200000000ff */
[----:B------:R-:W-:Y:S01]  /*8d80*/  FADD.FTZ R90, R148, R11 ;  /* 0x0000000b945a7221 */ /* 0x000fe20000010000 */
[----:B------:R-:W-:-:S03]  /*8d90*/  F2FP.F16.F32.PACK_AB R148, R101, R148 ;  /* 0x000000946594723e */ /* 0x000fc600000000ff */
[----:B------:R-:W-:Y:S01]  /*8da0*/  FADD.FTZ R11, R101, R90 ;  /* 0x0000005a650b7221 */ /* 0x000fe20000010000 */
[----:B--2---:R-:W-:-:S03]  /*8db0*/  FADD.FTZ R10, R139, R10 ;  /* 0x0000000a8b0a7221 */ /* 0x004fc60000010000 */
[----:B------:R-:W-:Y:S01]  /*8dc0*/  FADD.FTZ R90, R150, R11 ;  /* 0x0000000b965a7221 */ /* 0x000fe20000010000 */
[----:B------:R-:W-:-:S03]  /*8dd0*/  F2FP.F16.F32.PACK_AB R150, R105, R150 ;  /* 0x000000966996723e */ /* 0x000fc600000000ff */
[----:B------:R-:W-:Y:S01]  /*8de0*/  FADD.FTZ R11, R105, R90 ;  /* 0x0000005a690b7221 */ /* 0x000fe20000010000 */
[C---:B---3--:R-:W-:Y:S01]  /*8df0*/  FADD.FTZ R10, R135.reuse, R10 ;  /* 0x0000000a870a7221 */ /* 0x048fe20000010000 */
[----:B------:R-:W-:Y:S02]  /*8e00*/  F2FP.F16.F32.PACK_AB R139, R135, R139 ;  /* 0x0000008b878b723e */ /* 0x000fe400000000ff */
[----:B------:R-:W-:Y:S01]  /*8e10*/  FADD.FTZ R90, R144, R11 ;  /* 0x0000000b905a7221 */ /* 0x000fe20000010000 */
[----:B------:R-:W-:-:S03]  /*8e20*/  F2FP.F16.F32.PACK_AB R144, R109, R144 ;  /* 0x000000906d90723e */ /* 0x000fc600000000ff */
[----:B------:R-:W-:-:S04]  /*8e30*/  FADD.FTZ R11, R109, R90 ;  /* 0x0000005a6d0b7221 */ /* 0x000fc80000010000 */
[----:B------:R-:W-:Y:S01]  /*8e40*/  FADD.FTZ R90, R146, R11 ;  /* 0x0000000b925a7221 */ /* 0x000fe20000010000 */
[----:B------:R-:W-:-:S03]  /*8e50*/  F2FP.F16.F32.PACK_AB R146, R113, R146 ;  /* 0x000000927192723e */ /* 0x000fc600000000ff */
[----:B------:R-:W-:-:S04]  /*8e60*/  FADD.FTZ R11, R113, R90 ;  /* 0x0000005a710b7221 */ /* 0x000fc80000010000 */
[----:B------:R-:W-:-:S04]  /*8e70*/  FADD.FTZ R90, R88, R11 ;  /* 0x0000000b585a7221 */ /* 0x000fc80000010000 */
[----:B------:R-:W-:-:S04]  /*8e80*/  FADD.FTZ R11, R117, R90 ;  /* 0x0000005a750b7221 */ /* 0x000fc80000010000 */
[----:B------:R-:W-:-:S04]  /*8e90*/  FADD.FTZ R90, R92, R11 ;  /* 0x0000000b5c5a7221 */ /* 0x000fc80000010000 */
[----:B------:R-:W-:-:S04]  /*8ea0*/  FADD.FTZ R11, R121, R90 ;  /* 0x0000005a790b7221 */ /* 0x000fc80000010000 */
[----:B------:R-:W-:-:S04]  /*8eb0*/  FADD.FTZ R88, R96, R11 ;  /* 0x0000000b60587221 */ /* 0x000fc80000010000 */
[----:B------:R-:W-:-:S04]  /*8ec0*/  FADD.FTZ R11, R125, R88 ;  /* 0x000000587d0b7221 */ /* 0x000fc80000010000 */
[----:B------:R-:W-:-:S04]  /*8ed0*/  FADD.FTZ R88, R100, R11 ;  /* 0x0000000b64587221 */ /* 0x000fc80000010000 */
[----:B------:R-:W-:Y:S01]  /*8ee0*/  FADD.FTZ R11, R21, R88 ;  /* 0x00000058150b7221 */ /* 0x000fe20000010000 */
[----:B------:R-:W-:Y:S01]  /*8ef0*/  IMAD.MOV.U32 R21, RZ, RZ, R12 ;  /* 0x000000ffff157224 */ /* 0x000fe200078e000c */
[----:B------:R-:W-:Y:S06]  /*8f00*/  @P1 BRA `(.L_x_924) ;  /* 0xffffffe400041947 */ /* 0x000fec000383ffff */
.L_x_915:
[----:B------:R-:W-:-:S13]  /*8f10*/  ISETP.GE.AND P1, PT, R20, R19, PT ;  /* 0x000000131400720c */ /* 0x000fda0003f26270 */
[----:B------:R-:W-:Y:S05]  /*8f20*/  @!P1 BRA `(.L_x_925) ;  /* 0x0000002c00589947 */ /* 0x000fea0003800000 */
[----:B------:R-:W-:Y:S01]  /*8f30*/  IMAD.MOV.U32 R15, RZ, RZ, R12 ;  /* 0x000000ffff0f7224 */ /* 0x000fe200078e000c */
[----:B------:R-:W-:Y:S01]  /*8f40*/  UMOV UR38, UR46 ;  /* 0x0000002e00267c82 */ /* 0x000fe20008000000 */
[----:B------:R-:W-:Y:S01]  /*8f50*/  IMAD.MOV.U32 R173, RZ, RZ, R3 ;  /* 0x000000ffffad7224 */ /* 0x000fe200078e0003 */
[----:B------:R-:W-:Y:S01]  /*8f60*/  UMOV UR7, UR36 ;  /* 0x0000002400077c82 */ /* 0x000fe20008000000 */
[----:B------:R-:W-:Y:S01]  /*8f70*/  IMAD.IADD R21, R5, 0x1, R13 ;  /* 0x0000000105157824 */ /* 0x000fe200078e020d */
[----:B------:R-:W-:Y:S01]  /*8f80*/  ULDC UR40, c[0x0][0x9e4] ;  /* 0x0002790000287ab9 */ /* 0x000fe20000000800 */
[----:B------:R-:W-:Y:S01]  /*8f90*/  ULDC UR41, c[0x0][0x9dc] ;  /* 0x0002770000297ab9 */ /* 0x000fe20000000800 */
[----:B------:R-:W-:-:S05]  /*8fa0*/  ULDC UR47, c[0x0][0x9e0] ;  /* 0x00027800002f7ab9 */ /* 0x000fca0000000800 */
.L_x_942:
[----:B------:R-:W-:-:S04]  /*8fb0*/  UIADD3 UR36, UR7, 0x1, URZ ;  /* 0x0000000107247890 */ /* 0x000fc8000fffe03f */
[----:B------:R-:W-:-:S04]  /*8fc0*/  UISETP.NE.AND UP0, UPT, UR36, 0x2, UPT ;  /* 0x000000022400788c */ /* 0x000fc8000bf05270 */
[----:B------:R-:W-:Y:S02]  /*8fd0*/  USEL UR46, URZ, 0x1, UP0 ;  /* 0x000000013f2e7887 */ /* 0x000fe40008000000 */
[----:B------:R-:W-:Y:S02]  /*8fe0*/  USEL UR36, UR36, URZ, UP0 ;  /* 0x0000003f24247287 */ /* 0x000fe40008000000 */
[----:B------:R-:W-:Y:S01]  /*8ff0*/  ULOP3.LUT UR46, UR38, UR46, URZ, 0x3c, !UPT ;  /* 0x0000002e262e7292 */ /* 0x000fe2000f8e3c3f */
[----:B------:R-:W-:Y:S11]  /*9000*/  @!P0 BRA `(.L_x_926) ;  /* 0x0000000000048947 */ /* 0x000ff60003800000 */
[----:B------:R-:W-:Y:S01]  /*9010*/  BPT.TRAP 0x1 ;  /* 0x000000040000795c */ /* 0x000fe20000300000 */
.L_x_926:
[----:B------:R-:W-:Y:S01]  /*9020*/  ULEA UR6, UR36, UR37, 0x3 ;  /* 0x0000002524067291 */ /* 0x000fe2000f8e183f */
[----:B------:R-:W-:-:S05]  /*9030*/  IMAD.U32 R3, RZ, RZ, UR46 ;  /* 0x0000002eff037e24 */ /* 0x000fca000f8e00ff */
[----:B------:R-:W-:-:S04]  /*9040*/  SHF.L.U32 R3, R3, 0x1f, RZ ;  /* 0x0000001f03037819 */ /* 0x000fc800000006ff */
[----:B------:R1:W2:Y:S01]  /*9050*/  SYNCS.PHASECHK.TRANS64.TRYWAIT P1, [UR6+0x2a830], R3 ;  /* 0x02a83003ff0075a7 */ /* 0x0002a20008020146 */
[----:B------:R-:W-:Y:S05]  /*9060*/  @!P0 BRA `(.L_x_927) ;  /* 0x0000000000048947 */ /* 0x000fea0003800000 */
[----:B------:R-:W-:Y:S01]  /*9070*/  BPT.TRAP 0x1 ;  /* 0x000000040000795c */ /* 0x000fe20000300000 */
.L_x_927:
[----:B--2---:R-:W-:Y:S05]  /*9080*/  @P1 BRA `(.L_x_928) ;  /* 0x0000000000081947 */ /* 0x004fea0003800000 */
[----:B------:R-:W2:Y:S02]  /*9090*/  SYNCS.PHASECHK.TRANS64.TRYWAIT P1, [UR6+0x2a830], R3 ;  /* 0x02a83003ff0075a7 */ /* 0x000ea40008020146 */
[----:B--2---:R-:W-:Y:S05]  /*90a0*/  @!P1 BRA `(.L_x_929) ;  /* 0x0000008000709947 */ /* 0x004fea0003800000 */
.L_x_928:
        /* <DEDUP_REMOVED lines=133> */
.L_x_930:
[----:B------:R-:W-:Y:S01]  /*9900*/  ULEA UR10, UR7, UR37, 0x3 ;  /* 0x00000025070a7291 */ /* 0x000fe2000f8e183f */
[----:B------:R-:W-:-:S05]  /*9910*/  IMAD.U32 R0, RZ, RZ, UR38 ;  /* 0x00000026ff007e24 */ /* 0x000fca000f8e00ff */
[----:B------:R-:W-:-:S04]  /*9920*/  SHF.L.U32 R0, R0, 0x1f, RZ ;  /* 0x0000001f00007819 */ /* 0x000fc800000006ff */
[----:B------:R3:W4:Y:S01]  /*9930*/  SYNCS.PHASECHK.TRANS64.TRYWAIT P1, [UR10+0x2a850], R0 ;  /* 0x02a85000ff0075a7 */ /* 0x000722000802014a */
[----:B------:R-:W-:Y:S05]  /*9940*/  @!P0 BRA `(.L_x_931) ;  /* 0x0000000000048947 */ /* 0x000fea0003800000 */
[----:B------:R-:W-:Y:S01]  /*9950*/  BPT.TRAP 0x1 ;  /* 0x000000040000795c */ /* 0x000fe20000300000 */
.L_x_931:
[----:B----4-:R-:W-:Y:S05]  /*9960*/  @P1 BRA `(.L_x_932) ;  /* 0x0000000000081947 */ /* 0x010fea0003800000 */
[----:B------:R-:W4:Y:S02]  /*9970*/  SYNCS.PHASECHK.TRANS64.TRYWAIT P1, [UR10+0x2a850], R0 ;  /* 0x02a85000ff0075a7 */ /* 0x000f24000802014a */
[----:B----4-:R-:W-:Y:S05]  /*9980*/  @!P1 BRA `(.L_x_933) ;  /* 0x0000007800509947 */ /* 0x010fea0003800000 */
.L_x_932:
[----:B------:R-:W-:Y:S01]  /*9990*/  UIADD3 UR6, UR37, 0x400, URZ ;  /* 0x0000040025067890 */ /* 0x000fe2000fffe03f */
[----:B------:R-:W-:-:S06]  /*99a0*/  WARPGROUP.ARRIVE ;  /* 0x00000000000079c5 */ /* 0x000fcc0000000000 */
[----:B------:R-:W4:Y:S01]  /*99b0*/  S2R R176, SR_TID.X ;  /* 0x0000000000b07919 */ /* 0x000f220000002100 */
[----:B-12---:R-:W1:Y:S01]  /*99c0*/  LDC R3, c[0x0][0x288] ;  /* 0x0000a200ff037b82 */ /* 0x006e620000000800 */
[----:B------:R-:W-:Y:S01]  /*99d0*/  USHF.R.U32.HI UR6, URZ, 0x4, UR6 ;  /* 0x000000043f067899 */ /* 0x000fe20008011606 */
[----:B---3--:R-:W-:Y:S01]  /*99e0*/  IMAD.U32 R0, RZ, RZ, UR36 ;  /* 0x00000024ff007e24 */ /* 0x008fe2000f8e00ff */
[----:B------:R-:W-:Y:S01]  /*99f0*/  ULDC UR14, c[0x0][0x2e0] ;  /* 0x0000b800000e7ab9 */ /* 0x000fe20000000800 */
[----:B------:R-:W-:Y:S01]  /*9a00*/  IMAD R14, R20, -0x60, RZ ;  /* 0xffffffa0140e7824 */ /* 0x000fe200078e02ff */
[----:B------:R-:W-:-:S03]  /*9a10*/  ULOP3.LUT UR6, UR6, 0x3fff, URZ, 0xc0, !UPT ;  /* 0x00003fff06067892 */ /* 0x000fc6000f8ec03f */
[----:B------:R-:W-:Y:S01]  /*9a20*/  IMAD R2, R17, UR14, R14 ;  /* 0x0000000e11027c24 */ /* 0x000fe2000f8e020e */
[----:B------:R-:W-:-:S04]  /*9a30*/  ULOP3.LUT UR6, UR6, 0x3000000, URZ, 0xfc, !UPT ;  /* 0x0300000006067892 */ /* 0x000fc8000f8efc3f */
[----:B------:R-:W-:-:S03]  /*9a40*/  UIMAD UR11, UR7, 0x600, UR6 ;  /* 0x00000600070b78a4 */ /* 0x000fc6000f8e0206 */
[----:B------:R-:W-:-:S04]  /*9a50*/  UMOV UR7, 0x40000040 ;  /* 0x4000004000077882 */ /* 0x000fc80000000000 */
[----:B------:R-:W-:Y:S02]  /*9a60*/  UMOV UR6, UR11 ;  /* 0x0000000b00067c82 */ /* 0x000fe40008000000 */
[----:B------:R-:W-:Y:S01]  /*9a70*/  HGMMA.64x128x16.F32 R24, R156, gdesc[UR4].tnspB, R24, gsb0 ;  /* 0x41e000049c187df0 */ /* 0x000fe20008000818 */
[----:B------:R-:W-:Y:S01]  /*9a80*/  UIADD3 UR6, UR11, 0x80, URZ ;  /* 0x000000800b067890 */ /* 0x000fe2000fffe03f */
[----:B-1----:R-:W-:Y:S01]  /*9a90*/  IADD3 R3, R2, 0x1, -R3 ;  /* 0x0000000102037810 */ /* 0x002fe20007ffe803 */
[----:B------:R-:W-:-:S04]  /*9aa0*/  UMOV UR7, 0x40000040 ;  /* 0x4000004000077882 */ /* 0x000fc80000000000 */
[----:B------:R-:W-:Y:S01]  /*9ab0*/  IMAD R3, R16, -0x2, R3 ;  /* 0xfffffffe10037824 */ /* 0x000fe200078e0203 */
[----:B----4-:R-:W-:-:S13]  /*9ac0*/  LOP3.LUT P1, RZ, R176, 0x7f, RZ, 0xc0, !PT ;  /* 0x0000007fb0ff7812 */ /* 0x010fda000782c0ff */
[----:B------:R-:W-:-:S05]  /*9ad0*/  @!P1 LEA R0, R0, UR37, 0x3 ;  /* 0x0000002500009c11 */ /* 0x000fca000f8e18ff */
        /* <DEDUP_REMOVED lines=23> */
[----:B------:R-:W-:Y:S01]  /*9c50*/  WARPGROUP.ARRIVE ;  /* 0x00000000000079c5 */ /* 0x000fe20000000000 */
[----:B------:R-:W-:-:S06]  /*9c60*/  IMAD R140, R16, -0x2, R14 ;  /* 0xfffffffe108c7824 */ /* 0x000fcc00078e020e */
[----:B------:R-:W-:Y:S01]  /*9c70*/  HGMMA.64x128x16.F32 R24, R136, gdesc[UR4].tnspB, R24, gsb0 ;  /* 0x41e0000488187df0 */ /* 0x000fe20008000818 */
[----:B------:R-:W-:Y:S02]  /*9c80*/  ULOP3.LUT UR6, URZ, UR41, URZ, 0x33, !UPT ;  /* 0x000000293f067292 */ /* 0x000fe4000f8e333f */
[----:B------:R-:W-:Y:S02]  /*9c90*/  WARPGROUP.DEPBAR.LE gsb0, 0x0 ;  /* 0x00008000000079c5 */ /* 0x000fe40000010000 */
[----:B------:R1:W-:Y:S01]  /*9ca0*/  @!P1 SYNCS.ARRIVE.TRANS64.RED.A1T0 RZ, [R0+URZ], RZ ;  /* 0x000000ff00ff99a7 */ /* 0x0003e2000810043f */
[----:B------:R-:W-:Y:S01]  /*9cb0*/  ISETP.GE.AND P1, PT, R172, 0x1, PT ;  /* 0x00000001ac00780c */ /* 0x000fe20003f26270 */
[C---:B------:R-:W-:Y:S02]  /*9cc0*/  VIADD R136, R3.reuse, UR47 ;  /* 0x0000002f03887c36 */ /* 0x040fe40008000000 */
[----:B------:R-:W-:Y:S02]  /*9cd0*/  VIADD R138, R3, UR6 ;  /* 0x00000006038a7c36 */ /* 0x000fe40008000000 */
[----:B-1----:R-:W-:-:S02]  /*9ce0*/  IMAD.IADD R0, R5, 0x1, R136 ;  /* 0x0000000105007824 */ /* 0x002fc400078e0288 */
[----:B------:R-:W-:-:S06]  /*9cf0*/  IMAD.IADD R2, R5, 0x1, R138 ;  /* 0x0000000105027824 */ /* 0x000fcc00078e028a */
[----:B------:R-:W-:Y:S05]  /*9d00*/  @!P1 BRA `(.L_x_934) ;  /* 0x0000000000589947 */ /* 0x000fea0003800000 */
        /* <DEDUP_REMOVED lines=11> */
.L_x_936:
[----:B------:R-:W-:-:S05]  /*9dc0*/  IMAD.U32 R137, RZ, RZ, UR40 ;  /* 0x00000028ff897e24 */ /* 0x000fca000f8e00ff */
[----:B------:R-:W-:-:S13]  /*9dd0*/  ISETP.NE.AND P1, PT, R137, 0x1, PT ;  /* 0x000000018900780c */ /* 0x000fda0003f25270 */
[----:B------:R-:W1:Y:S01]  /*9de0*/  @P1 LDC.64 R142, c[0x0][0x9e8] ;  /* 0x00027a00ff8e1b82 */ /* 0x000e620000000a00 */
[----:B------:R-:W-:-:S04]  /*9df0*/  @P1 IMAD.IADD R3, R5, 0x1, R13 ;  /* 0x0000000105031824 */ /* 0x000fc800078e020d */
[----:B-1----:R-:W-:-:S04]  /*9e00*/  @P1 IMAD.HI.U32 R142, R3, R142, RZ ;  /* 0x0000008e038e1227 */ /* 0x002fc800078e00ff */
[----:B------:R-:W-:Y:S01]  /*9e10*/  IMAD.MOV.U32 R3, RZ, RZ, R21 ;  /* 0x000000ffff037224 */ /* 0x000fe200078e0015 */
[----:B------:R-:W-:-:S07]  /*9e20*/  @P1 SHF.R.U32.HI R3, RZ, R143, R142 ;  /* 0x0000008fff031219 */ /* 0x000fce000001168e */
.L_x_937:
[----:B------:R-:W-:Y:S05]  /*9e30*/  BSYNC B0 ;  /* 0x0000000000007941 */ /* 0x000fea0003800000 */
.L_x_935:
[----:B------:R-:W-:-:S05]  /*9e40*/  IMAD R3, R3, R137, R140 ;  /* 0x0000008903037224 */ /* 0x000fca00078e028c */
[----:B------:R-:W-:Y:S02]  /*9e50*/  VIADDMNMX R0, R3, R137, R0, PT ;  /* 0x0000008903007246 */ /* 0x000fe40003800100 */
[----:B------:R-:W-:-:S07]  /*9e60*/  VIMNMX R2, R2, R3, !PT ;  /* 0x0000000302027248 */ /* 0x000fce0007fe0100 */
.L_x_934:
        /* <DEDUP_REMOVED lines=117> */
[----:B------:R-:W-:-:S13]  /*a5c0*/  ISETP.GE.AND P6, PT, R172, 0x1, PT ;  /* 0x00000001ac00780c */ /* 0x000fda0003fc6270 */
[----:B------:R-:W-:Y:S05]  /*a5d0*/  @!P6 BRA `(.L_x_938) ;  /* 0x000000000054e947 */ /* 0x000fea0003800000 */
[----:B------:R-:W-:Y:S01]  /*a5e0*/  IMAD.IADD R3, R4, 0x1, R13 ;  /* 0x0000000104037824 */ /* 0x000fe200078e020d */
[----:B------:R-:W-:Y:S04]  /*a5f0*/  BSSY B0, `(.L_x_939) ;  /* 0x0000010000007945 */ /* 0x000fe80003800000 */
[----:B------:R-:W-:-:S13]  /*a600*/  ISETP.GT.AND P6, PT, R3, -0x1, PT ;  /* 0xffffffff0300780c */ /* 0x000fda0003fc4270 */
        /* <DEDUP_REMOVED lines=9> */
.L_x_940:
[----:B------:R-:W-:-:S05]  /*a6a0*/  IMAD.U32 R12, RZ, RZ, UR40 ;  /* 0x00000028ff0c7e24 */ /* 0x000fca000f8e00ff */
[----:B------:R-:W-:-:S13]  /*a6b0*/  ISETP.NE.AND P6, PT, R12, 0x1, PT ;  /* 0x000000010c00780c */ /* 0x000fda0003fc5270 */
[----:B------:R-:W1:Y:S02]  /*a6c0*/  @P6 LDC.64 R148, c[0x0][0x9e8] ;  /* 0x00027a00ff946b82 */ /* 0x000e640000000a00 */
[----:B-1----:R-:W-:-:S05]  /*a6d0*/  @P6 IMAD.HI.U32 R148, R3, R148, RZ ;  /* 0x0000009403946227 */ /* 0x002fca00078e00ff */
[----:B------:R-:W-:-:S07]  /*a6e0*/  @P6 SHF.R.U32.HI R3, RZ, R149, R148 ;  /* 0x00000095ff036219 */ /* 0x000fce0000011694 */
.L_x_941:
[----:B------:R-:W-:Y:S05]  /*a6f0*/  BSYNC B0 ;  /* 0x0000000000007941 */ /* 0x000fea0003800000 */
.L_x_939:
[----:B------:R-:W-:-:S05]  /*a700*/  IMAD R3, R3, R12, R140 ;  /* 0x0000000c03037224 */ /* 0x000fca00078e028c */
[----:B------:R-:W-:Y:S02]  /*a710*/  VIADDMNMX R0, R3, R12, R0, PT ;  /* 0x0000000c03007246 */ /* 0x000fe40003800100 */
[----:B------:R-:W-:-:S07]  /*a720*/  VIMNMX R2, R2, R3, !PT ;  /* 0x0000000302027248 */ /* 0x000fce0007fe0100 */
.L_x_938:
[C---:B------:R-:W-:Y:S01]  /*a730*/  ISETP.GT.AND P1, PT, R2.reuse, 0x1, !P1 ;  /* 0x000000010200780c */ /* 0x040fe20004f24270 */
[----:B------:R-:W1:Y:S01]  /*a740*/  LDC R14, c[0x0][0x988] ;  /* 0x00026200ff0e7b82 */ /* 0x000e620000000800 */
[----:B------:R-:W-:Y:S01]  /*a750*/  ISETP.GT.AND P2, PT, R2, 0x8, !P2 ;  /* 0x000000080200780c */ /* 0x000fe20005744270 */
[----:B------:R-:W-:Y:S01]  /*a760*/  UMOV UR38, UR46 ;  /* 0x0000002e00267c82 */ /* 0x000fe20008000000 */
[C---:B------:R-:W-:Y:S01]  /*a770*/  ISETP.LT.OR P1, PT, R0.reuse, 0x2, P1 ;  /* 0x000000020000780c */ /* 0x040fe20000f21670 */
[----:B------:R-:W-:Y:S01]  /*a780*/  UMOV UR7, UR36 ;  /* 0x0000002400077c82 */ /* 0x000fe20008000000 */
        /* <DEDUP_REMOVED lines=57> */
[----:B------:R-:W-:Y:S02]  /*ab20*/  FMNMX.FTZ R12, R105, R12, !PT ;  /* 0x0000000c690c7209 */ /* 0x000fe40007810000 */
[----:B------:R-:W-:Y:S02]  /*ab30*/  ISETP.LT.OR P1, PT, R0, 0x2a, P1 ;  /* 0x0000002a0000780c */ /* 0x000fe40000f21670 */
[----:B------:R-:W-:Y:S02]  /*ab40*/  FMNMX.FTZ R12, R129, R12, !PT ;  /* 0x0000000c810c7209 */ /* 0x000fe40007810000 */
[----:B------:R-:W-:Y:S02]  /*ab50*/  FSEL R111, R111, -INF , !P1 ;  /* 0xff8000006f6f7808 */ /* 0x000fe40004800000 */
[----:B------:R-:W-:Y:S02]  /*ab60*/  ISETP.NE.AND P1, PT, R154, RZ, PT ;  /* 0x000000ff9a00720c */ /* 0x000fe40003f25270 */
[----:B------:R-:W-:-:S02]  /*ab70*/  ISETP.NE.AND P2, PT, R174, RZ, PT ;  /* 0x000000ffae00720c */ /* 0x000fc40003f45270 */
[----:B------:R-:W-:Y:S02]  /*ab80*/  ISETP.GT.AND P1, PT, R2, 0x30, !P1 ;  /* 0x000000300200780c */ /* 0x000fe40004f24270 */
[----:B------:R-:W-:Y:S02]  /*ab90*/  FMNMX.FTZ R12, R101, R12, !PT ;  /* 0x0000000c650c7209 */ /* 0x000fe40007810000 */
[----:B------:R-:W-:Y:S02]  /*aba0*/  ISETP.LT.OR P1, PT, R0, 0x31, P1 ;  /* 0x000000310000780c */ /* 0x000fe40000f21670 */
[----:B------:R-:W-:Y:S02]  /*abb0*/  FMNMX.FTZ R12, R133, R12, !PT ;  /* 0x0000000c850c7209 */ /* 0x000fe40007810000 */
[----:B------:R-:W-:Y:S02]  /*abc0*/  FSEL R91, R114, -INF , !P1 ;  /* 0xff800000725b7808 */ /* 0x000fe40004800000 */
[----:B------:R-:W-:Y:S01]  /*abd0*/  ISETP.NE.AND P1, PT, R112, RZ, PT ;  /* 0x000000ff7000720c */ /* 0x000fe20003f25270 */
[----:B------:R-:W2:Y:S01]  /*abe0*/  SHFL.BFLY PT, R3, R12, 0x2, 0x1f ;  /* 0x0c401f000c037f89 */ /* 0x000ea200000e0000 */
[----:B------:R-:W-:-:S02]  /*abf0*/  ISETP.NE.AND P6, PT, R124, RZ, PT ;  /* 0x000000ff7c00720c */ /* 0x000fc40003fc5270 */
[C---:B------:R-:W-:Y:S02]  /*ac00*/  ISETP.GT.AND P1, PT, R2.reuse, 0x31, !P1 ;  /* 0x000000310200780c */ /* 0x040fe40004f24270 */
[----:B------:R-:W-:Y:S02]  /*ac10*/  ISETP.GT.AND P3, PT, R2, 0x50, !P3 ;  /* 0x000000500200780c */ /* 0x000fe40005f64270 */
[C---:B------:R-:W-:Y:S02]  /*ac20*/  ISETP.LT.OR P1, PT, R0.reuse, 0x32, P1 ;  /* 0x000000320000780c */ /* 0x040fe40000f21670 */
[----:B------:R-:W-:Y:S02]  /*ac30*/  ISETP.LT.OR P3, PT, R0, 0x51, P3 ;  /* 0x000000510000780c */ /* 0x000fe40001f61670 */
[----:B------:R-:W-:Y:S02]  /*ac40*/  FSEL R115, R115, -INF , !P1 ;  /* 0xff80000073737808 */ /* 0x000fe40004800000 */
[----:B------:R-:W-:-:S02]  /*ac50*/  ISETP.NE.AND P1, PT, R156, RZ, PT ;  /* 0x000000ff9c00720c */ /* 0x000fc40003f25270 */
[C---:B------:R-:W-:Y:S02]  /*ac60*/  ISETP.GT.AND P4, PT, R2.reuse, 0x51, !P4 ;  /* 0x000000510200780c */ /* 0x040fe40006784270 */
[----:B------:R-:W-:Y:S02]  /*ac70*/  ISETP.GT.AND P1, PT, R2, 0x38, !P1 ;  /* 0x000000380200780c */ /* 0x000fe40004f24270 */
[----:B------:R-:W-:Y:S02]  /*ac80*/  FSEL R183, R130, -INF , !P3 ;  /* 0xff80000082b77808 */ /* 0x000fe40005800000 */
[----:B------:R-:W-:Y:S02]  /*ac90*/  ISETP.LT.OR P1, PT, R0, 0x39, P1 ;  /* 0x000000390000780c */ /* 0x000fe40000f21670 */
[----:B------:R-:W-:Y:S02]  /*aca0*/  ISETP.GT.AND P5, PT, R2, 0x58, !P5 ;  /* 0x000000580200780c */ /* 0x000fe40006fa4270 */
[----:B------:R-:W-:-:S02]  /*acb0*/  FSEL R175, R118, -INF , !P1 ;  /* 0xff80000076af7808 */ /* 0x000fc40004800000 */
[----:B------:R-:W-:Y:S02]  /*acc0*/  ISETP.NE.AND P1, PT, R116, RZ, PT ;  /* 0x000000ff7400720c */ /* 0x000fe40003f25270 */
[----:B------:R-:W-:Y:S02]  /*acd0*/  ISETP.LT.OR P4, PT, R0, 0x52, P4 ;  /* 0x000000520000780c */ /* 0x000fe40002781670 */
[----:B------:R-:W-:Y:S02]  /*ace0*/  ISETP.GT.AND P1, PT, R2, 0x39, !P1 ;  /* 0x000000390200780c */ /* 0x000fe40004f24270 */
[C---:B------:R-:W-:Y:S02]  /*acf0*/  ISETP.LT.OR P5, PT, R0.reuse, 0x59, P5 ;  /* 0x000000590000780c */ /* 0x040fe40002fa1670 */
        /* <DEDUP_REMOVED lines=15> */
[----:B------:R-:W-:Y:S02]  /*adf0*/  ISETP.LT.OR P1, PT, R0, 0x4a, P1 ;  /* 0x0000004a0000780c */ /* 0x000fe40000f21670 */
[----:B--2---:R-:W-:Y:S02]  /*ae00*/  FMNMX.FTZ R92, R12, R3, !PT ;  /* 0x000000030c5c7209 */ /* 0x004fe40007810000 */
[----:B------:R-:W-:-:S02]  /*ae10*/  FSEL R127, R127, -INF , !P1 ;  /* 0xff8000007f7f7808 */ /* 0x000fc40004800000 */
[----:B------:R-:W-:Y:S01]  /*ae20*/  ISETP.GT.AND P1, PT, R2, RZ, !P6 ;  /* 0x000000ff0200720c */ /* 0x000fe20007724270 */
[----:B------:R-:W2:Y:S01]  /*ae30*/  SHFL.BFLY PT, R3, R92, 0x1, 0x1f ;  /* 0x0c201f005c037f89 */ /* 0x000ea200000e0000 */
[----:B------:R-:W-:Y:S02]  /*ae40*/  ISETP.NE.AND P6, PT, R128, RZ, PT ;  /* 0x000000ff8000720c */ /* 0x000fe40003fc5270 */
[----:B------:R-:W-:Y:S02]  /*ae50*/  ISETP.LT.OR P1, PT, R0, 0x1, P1 ;  /* 0x000000010000780c */ /* 0x000fe40000f21670 */
[----:B------:R-:W-:Y:S02]  /*ae60*/  ISETP.GT.AND P2, PT, R2, 0x59, !P6 ;  /* 0x000000590200780c */ /* 0x000fe40007744270 */
[----:B------:R-:W-:Y:S02]  /*ae70*/  FSEL R90, R90, -INF , !P1 ;  /* 0xff8000005a5a7808 */ /* 0x000fe40004800000 */
[----:B------:R-:W-:-:S02]  /*ae80*/  ISETP.LT.OR P2, PT, R0, 0x5a, P2 ;  /* 0x0000005a0000780c */ /* 0x000fc40001741670 */
[----:B------:R-:W-:Y:S02]  /*ae90*/  FMNMX.FTZ R12, R90, R15, !PT ;  /* 0x0000000f5a0c7209 */ /* 0x000fe40007810000 */
[----:B------:R-:W-:Y:S02]  /*aea0*/  LOP3.LUT P6, RZ, R176, 0x7f, RZ, 0xc0, !PT ;  /* 0x0000007fb0ff7812 */ /* 0x000fe400078cc0ff */
[----:B------:R-:W-:-:S04]  /*aeb0*/  FMNMX.FTZ R12, R159, R12, !PT ;  /* 0x0000000c9f0c7209 */ /* 0x000fc80007810000 */
[----:B------:R-:W-:-:S04]  /*aec0*/  FMNMX.FTZ R12, R149, R12, !PT ;  /* 0x0000000c950c7209 */ /* 0x000fc80007810000 */
[----:B------:R-:W-:Y:S02]  /*aed0*/  FMNMX.FTZ R12, R157, R12, !PT ;  /* 0x0000000c9d0c7209 */ /* 0x000fe40007810000 */
[----:B--2---:R-:W-:Y:S02]  /*aee0*/  FMNMX.FTZ R3, R92, R3, !PT ;  /* 0x000000035c037209 */ /* 0x004fe40007810000 */
[----:B------:R-:W-:Y:S02]  /*aef0*/  FMNMX.FTZ R12, R151, R12, !PT ;  /* 0x0000000c970c7209 */ /* 0x000fe40007810000 */
[C---:B------:R-:W-:Y:S01]  /*af00*/  FSETP.NEU.FTZ.AND P1, PT, R3.reuse, -INF , PT ;  /* 0xff8000000300780b */ /* 0x040fe20003f3d000 */
[----:B-1----:R-:W-:Y:S01]  /*af10*/  FMUL.FTZ R94, R3, R14 ;  /* 0x0000000e035e7220 */ /* 0x002fe20000410000 */
[----:B------:R-:W-:Y:S02]  /*af20*/  FMNMX.FTZ R12, R155, R12, !PT ;  /* 0x0000000c9b0c7209 */ /* 0x000fe40007810000 */
[----:B------:R-:W-:-:S02]  /*af30*/  FSEL R0, R3, RZ, P1 ;  /* 0x000000ff03007208 */ /* 0x000fc40000800000 */
[----:B------:R-:W-:Y:S02]  /*af40*/  FMNMX.FTZ R12, R95, R12, !PT ;  /* 0x0000000c5f0c7209 */ /* 0x000fe40007810000 */
        /* <DEDUP_REMOVED lines=8> */
[-CC-:B------:R-:W-:Y:S01]  /*afd0*/  FFMA.FTZ R144, R97, R14.reuse, -R94.reuse ;  /* 0x0000000e61907223 */ /* 0x180fe2000001085e */
[----:B------:R-:W-:Y:S01]  /*afe0*/  FSEL R143, R134, -INF , !P5 ;  /* 0xff800000868f7808 */ /* 0x000fe20006800000 */
[--C-:B------:R-:W-:Y:S01]  /*aff0*/  FFMA.FTZ R97, R113, R14, -R94.reuse ;  /* 0x0000000e71617223 */ /* 0x100fe2000001085e */
[----:B------:R-:W-:Y:S01]  /*b000*/  FMNMX.FTZ R12, R103, R12, !PT ;  /* 0x0000000c670c7209 */ /* 0x000fe20007810000 */
[----:B------:R-:W-:Y:S01]  /*b010*/  FADD.FTZ R113, -R0, R173 ;  /* 0x000000ad00717221 */ /* 0x000fe20000010100 */
[----:B------:R-:W-:Y:S01]  /*b020*/  FSEL R139, R135, -INF , !P2 ;  /* 0xff800000878b7808 */ /* 0x000fe20005000000 */
[--C-:B------:R-:W-:Y:S01]  /*b030*/  FFMA.FTZ R135, R137, R14, -R94.reuse ;  /* 0x0000000e89877223 */ /* 0x100fe2000001085e */
[----:B------:R-:W-:Y:S01]  /*b040*/  FMNMX.FTZ R12, R111, R12, !PT ;  /* 0x0000000c6f0c7209 */ /* 0x000fe20007810000 */
[-CC-:B------:R-:W-:Y:S01]  /*b050*/  FFMA.FTZ R193, R88, R14.reuse, -R94.reuse ;  /* 0x0000000e58c17223 */ /* 0x180fe2000001085e */
[----:B------:R-:W-:Y:S01]  /*b060*/  FMUL.FTZ R0, R113, R14 ;  /* 0x0000000e71007220 */ /* 0x000fe20000410000 */
        /* <DEDUP_REMOVED lines=20> */
[--C-:B------:R-:W-:Y:S01]  /*b1b0*/  FFMA.FTZ R138, R101, R14, -R94.reuse ;  /* 0x0000000e658a7223 */ /* 0x100fe2000001085e */
[----:B------:R-:W-:Y:S01]  /*b1c0*/  FMNMX.FTZ R12, R123, R12, !PT ;  /* 0x0000000c7b0c7209 */ /* 0x000fe20007810000 */
[-CC-:B------:R-:W-:Y:S01]  /*b1d0*/  FFMA.FTZ R93, R121, R14.reuse, -R94.reuse ;  /* 0x0000000e795d7223 */ /* 0x180fe2000001085e */
[--C-:B------:R-:W-:Y:S01]  /*b1e0*/  FFMA.FTZ R89, R125, R14, -R94.reuse ;  /* 0x0000000e7d597223 */ /* 0x100fe2000001085e */
[----:B------:R-:W2:Y:S01]  /*b1f0*/  MUFU.EX2 R156, R156 ;  /* 0x0000009c009c7308 */ /* 0x000ea20000000800 */
[----:B------:R-:W-:Y:S01]  /*b200*/  FMNMX.FTZ R12, R181, R12, !PT ;  /* 0x0000000cb50c7209 */ /* 0x000fe20007810000 */
[-CC-:B------:R-:W-:Y:S01]  /*b210*/  FFMA.FTZ R105, R129, R14.reuse, -R94.reuse ;  /* 0x0000000e81697223 */ /* 0x180fe2000001085e */
[----:B------:R-:W-:Y:S01]  /*b220*/  FFMA.FTZ R101, R133, R14, -R94 ;  /* 0x0000000e85657223 */ /* 0x000fe2000001085e */
[----:B------:R-:W-:Y:S01]  /*b230*/  IMAD.MOV.U32 R173, RZ, RZ, R3 ;  /* 0x000000ffffad7224 */ /* 0x000fe200078e0003 */
[----:B------:R-:W-:-:S03]  /*b240*/  FMNMX.FTZ R12, R127, R12, !PT ;  /* 0x0000000c7f0c7209 */ /* 0x000fc60007810000 */
[----:B------:R-:W3:Y:S01]  /*b250*/  MUFU.EX2 R158, R158 ;  /* 0x0000009e009e7308 */ /* 0x000ee20000000800 */
[----:B------:R-:W-:Y:S01]  /*b260*/  FMNMX.FTZ R12, R183, R12, !PT ;  /* 0x0000000cb70c7209 */ /* 0x000fe20007810000 */
[----:B-1----:R-:W-:-:S03]  /*b270*/  FFMA.FTZ R11, R0, R11, R193 ;  /* 0x0000000b000b7223 */ /* 0x002fc600000100c1 */
[----:B------:R-:W-:-:S03]  /*b280*/  FMNMX.FTZ R12, R141, R12, !PT ;  /* 0x0000000c8d0c7209 */ /* 0x000fc60007810000 */
[----:B------:R-:W1:Y:S01]  /*b290*/  MUFU.EX2 R187, R187 ;  /* 0x000000bb00bb7308 */ /* 0x000e620000000800 */
[----:B------:R-:W-:Y:S01]  /*b2a0*/  FMNMX.FTZ R12, R143, R12, !PT ;  /* 0x0000000c8f0c7209 */ /* 0x000fe20007810000 */
[C---:B--2---:R-:W-:Y:S01]  /*b2b0*/  FADD.FTZ R11, R156.reuse, R11 ;  /* 0x0000000b9c0b7221 */ /* 0x044fe20000010000 */
[----:B------:R-:W-:Y:S02]  /*b2c0*/  F2FP.F16.F32.PACK_AB R156, R156, R193 ;  /* 0x000000c19c9c723e */ /* 0x000fe400000000ff */
[----:B------:R-:W-:-:S03]  /*b2d0*/  FMNMX.FTZ R12, R139, R12, !PT ;  /* 0x0000000c8b0c7209 */ /* 0x000fc60007810000 */
[----:B------:R-:W2:Y:S01]  /*b2e0*/  MUFU.EX2 R152, R152 ;  /* 0x0000009800987308 */ /* 0x000ea20000000800 */
[----:B---3--:R-:W-:Y:S01]  /*b2f0*/  FADD.FTZ R102, R158, R11 ;  /* 0x0000000b9e667221 */ /* 0x008fe20000010000 */
[----:B------:R-:W3:Y:S06]  /*b300*/  SHFL.BFLY PT, R137, R12, 0x2, 0x1f ;  /* 0x0c401f000c897f89 */ /* 0x000eec00000e0000 */
[----:B------:R-:W4:Y:S01]  /*b310*/  MUFU.EX2 R177, R177 ;  /* 0x000000b100b17308 */ /* 0x000f220000000800 */
[C---:B-1----:R-:W-:Y:S01]  /*b320*/  FADD.FTZ R11, R187.reuse, R102 ;  /* 0x00000066bb0b7221 */ /* 0x042fe20000010000 */
[----:B------:R-:W-:-:S06]  /*b330*/  F2FP.F16.F32.PACK_AB R158, R187, R158 ;  /* 0x0000009ebb9e723e */ /* 0x000fcc00000000ff */
[----:B------:R-:W1:Y:S01]  /*b340*/  MUFU.EX2 R154, R154 ;  /* 0x0000009a009a7308 */ /* 0x000e620000000800 */
[----:B--2---:R-:W-:-:S07]  /*b350*/  FADD.FTZ R102, R152, R11 ;  /* 0x0000000b98667221 */ /* 0x004fce0000010000 */
[----:B------:R-:W-:Y:S01]  /*b360*/  MUFU.EX2 R145, R145 ;  /* 0x0000009100917308 */ /* 0x000fe20000000800 */
[----:B----4-:R-:W-:Y:S02]  /*b370*/  F2FP.F16.F32.PACK_AB R152, R177, R152 ;  /* 0x00000098b198723e */ /* 0x010fe400000000ff */
[----:B---3--:R-:W-:-:S05]  /*b380*/  FMNMX.FTZ R137, R12, R137, !PT ;  /* 0x000000890c897209 */ /* 0x008fca0007810000 */
[----:B------:R-:W2:Y:S01]  /*b390*/  SHFL.BFLY PT, R12, R137, 0x1, 0x1f ;  /* 0x0c201f00890c7f89 */ /* 0x000ea200000e0000 */
[----:B------:R-:W-:Y:S08]  /*b3a0*/  MUFU.EX2 R148, R148 ;  /* 0x0000009400947308 */ /* 0x000ff00000000800 */
[----:B------:R-:W-:Y:S08]  /*b3b0*/  MUFU.EX2 R150, R150 ;  /* 0x0000009600967308 */ /* 0x000ff00000000800 */
[----:B------:R-:W-:Y:S01]  /*b3c0*/  MUFU.EX2 R135, R135 ;  /* 0x0000008700877308 */ /* 0x000fe20000000800 */
[----:B--2---:R-:W-:-:S07]  /*b3d0*/  FMNMX.FTZ R12, R137, R12, !PT ;  /* 0x0000000c890c7209 */ /* 0x004fce0007810000 */
[----:B------:R-:W-:Y:S01]  /*b3e0*/  MUFU.EX2 R144, R144 ;  /* 0x0000009000907308 */ /* 0x000fe20000000800 */
[C---:B------:R-:W-:Y:S01]  /*b3f0*/  FSETP.NEU.FTZ.AND P1, PT, R12.reuse, -INF , PT ;  /* 0xff8000000c00780b */ /* 0x040fe20003f3d000 */
[----:B------:R-:W-:-:S06]  /*b400*/  FMUL.FTZ R2, R12, R14 ;  /* 0x0000000e0c027220 */ /* 0x000fcc0000410000 */
[----:B------:R-:W-:Y:S01]  /*b410*/  MUFU.EX2 R97, R97 ;  /* 0x0000006100617308 */ /* 0x000fe20000000800 */
[----:B------:R-:W-:Y:S02]  /*b420*/  FSEL R100, R2, RZ, P1 ;  /* 0x000000ff02647208 */ /* 0x000fe40000800000 */
[----:B------:R-:W-:Y:S02]  /*b430*/  FSEL R2, R12, RZ, P1 ;  /* 0x000000ff0c027208 */ /* 0x000fe40000800000 */
[----:B------:R-:W-:Y:S01]  /*b440*/  ISETP.GT.AND P1, PT, R20, R19, PT ;  /* 0x000000131400720c */ /* 0x000fe20003f24270 */
[-CC-:B------:R-:W-:Y:S01]  /*b450*/  FFMA.FTZ R113, R90, R14.reuse, -R100.reuse ;  /* 0x0000000e5a717223 */ /* 0x180fe20000010864 */
[-CC-:B------:R-:W-:Y:S01]  /*b460*/  FFMA.FTZ R88, R159, R14.reuse, -R100.reuse ;  /* 0x0000000e9f587223 */ /* 0x180fe20000010864 */
[----:B------:R-:W-:Y:S01]  /*b470*/  FADD.FTZ R15, -R2, R15 ;  /* 0x0000000f020f7221 */ /* 0x000fe20000010100 */
[-CC-:B------:R-:W-:Y:S01]  /*b480*/  FFMA.FTZ R159, R149, R14.reuse, -R100.reuse ;  /* 0x0000000e959f7223 */ /* 0x180fe20000010864 */
[-CC-:B------:R-:W-:Y:S01]  /*b490*/  FFMA.FTZ R90, R157, R14.reuse, -R100.reuse ;  /* 0x0000000e9d5a7223 */ /* 0x180fe20000010864 */
[-CC-:B------:R-:W-:Y:S01]  /*b4a0*/  FFMA.FTZ R92, R151, R14.reuse, -R100.reuse ;  /* 0x0000000e975c7223 */ /* 0x180fe20000010864 */
[-C--:B------:R-:W-:Y:S01]  /*b4b0*/  FMUL.FTZ R15, R15, R14.reuse ;  /* 0x0000000e0f0f7220 */ /* 0x080fe20000410000 */
        /* <DEDUP_REMOVED lines=8> */
[----:B------:R2:W3:Y:S01]  /*b540*/  MUFU.EX2 R2, R15 ;  /* 0x0000000f00027308 */ /* 0x0004e20000000800 */
[-CC-:B------:R-:W-:Y:S01]  /*b550*/  FFMA.FTZ R91, R91, R14.reuse, -R100.reuse ;  /* 0x0000000e5b5b7223 */ /* 0x180fe20000010864 */
[-CC-:B------:R-:W-:Y:S01]  /*b560*/  FFMA.FTZ R115, R115, R14.reuse, -R100.reuse ;  /* 0x0000000e73737223 */ /* 0x180fe20000010864 */
[-CC-:B------:R-:W-:Y:S01]  /*b570*/  FFMA.FTZ R175, R175, R14.reuse, -R100.reuse ;  /* 0x0000000eafaf7223 */ /* 0x180fe20000010864 */
[-CC-:B------:R-:W-:Y:S01]  /*b580*/  FFMA.FTZ R119, R119, R14.reuse, -R100.reuse ;  /* 0x0000000e77777223 */ /* 0x180fe20000010864 */
[-CC-:B------:R-:W-:Y:S01]  /*b590*/  FFMA.FTZ R179, R179, R14.reuse, -R100.reuse ;  /* 0x0000000eb3b37223 */ /* 0x180fe20000010864 */
[-CC-:B------:R-:W-:Y:S01]  /*b5a0*/  FFMA.FTZ R123, R123, R14.reuse, -R100.reuse ;  /* 0x0000000e7b7b7223 */ /* 0x180fe20000010864 */
[-C--:B------:R-:W-:Y:S01]  /*b5b0*/  FFMA.FTZ R181, R181, R14.reuse, -R100 ;  /* 0x0000000eb5b57223 */ /* 0x080fe20000010864 */
[----:B------:R-:W4:Y:S01]  /*b5c0*/  MUFU.EX2 R88, R88 ;  /* 0x0000005800587308 */ /* 0x000f220000000800 */
[----:B--2---:R-:W-:Y:S01]  /*b5d0*/  FADD.FTZ R15, R177, R102 ;  /* 0x00000066b10f7221 */ /* 0x004fe20000010000 */
[-CC-:B------:R-:W-:Y:S01]  /*b5e0*/  FFMA.FTZ R127, R127, R14.reuse, -R100.reuse ;  /* 0x0000000e7f7f7223 */ /* 0x180fe20000010864 */
[-CC-:B------:R-:W-:Y:S01]  /*b5f0*/  FFMA.FTZ R183, R183, R14.reuse, -R100.reuse ;  /* 0x0000000eb7b77223 */ /* 0x180fe20000010864 */
[-CC-:B------:R-:W-:Y:S01]  /*b600*/  FFMA.FTZ R141, R141, R14.reuse, -R100.reuse ;  /* 0x0000000e8d8d7223 */ /* 0x180fe20000010864 */
[----:B-1----:R-:W-:Y:S01]  /*b610*/  FADD.FTZ R102, R154, R15 ;  /* 0x0000000f9a667221 */ /* 0x002fe20000010000 */
[-CC-:B------:R-:W-:Y:S01]  /*b620*/  FFMA.FTZ R143, R143, R14.reuse, -R100.reuse ;  /* 0x0000000e8f8f7223 */ /* 0x180fe20000010864 */
[----:B------:R-:W-:Y:S01]  /*b630*/  FFMA.FTZ R100, R139, R14, -R100 ;  /* 0x0000000e8b647223 */ /* 0x000fe20000010864 */
[----:B------:R-:W1:Y:S01]  /*b640*/  MUFU.EX2 R159, R159 ;  /* 0x0000009f009f7308 */ /* 0x000e620000000800 */
[----:B---3--:R-:W-:Y:S01]  /*b650*/  FFMA.FTZ R11, R2, R10, R113 ;  /* 0x0000000a020b7223 */ /* 0x008fe20000010071 */
[C---:B------:R-:W-:Y:S01]  /*b660*/  FADD.FTZ R15, R145.reuse, R102 ;  /* 0x00000066910f7221 */ /* 0x040fe20000010000 */
[----:B------:R-:W-:Y:S01]  /*b670*/  F2FP.F16.F32.PACK_AB R154, R145, R154 ;  /* 0x0000009a919a723e */ /* 0x000fe200000000ff */
[----:B------:R-:W-:-:S02]  /*b680*/  VIADD R20, R20, 0xffffffff ;  /* 0xffffffff14147836 */ /* 0x000fc40000000000 */
[----:B------:R-:W-:Y:S01]  /*b690*/  FADD.FTZ R102, R148, R15 ;  /* 0x0000000f94667221 */ /* 0x000fe20000010000 */
[----:B------:R-:W-:Y:S01]  /*b6a0*/  IMAD.U32 R15, RZ, RZ, UR10 ;  /* 0x0000000aff0f7e24 */ /* 0x000fe2000f8e00ff */
[----:B------:R-:W2:Y:S01]  /*b6b0*/  MUFU.EX2 R90, R90 ;  /* 0x0000005a005a7308 */ /* 0x000ea20000000800 */
[C---:B----4-:R-:W-:Y:S01]  /*b6c0*/  FADD.FTZ R10, R88.reuse, R11 ;  /* 0x0000000b580a7221 */ /* 0x050fe20000010000 */
[----:B------:R-:W-:Y:S01]  /*b6d0*/  F2FP.F16.F32.PACK_AB R148, R131, R148 ;  /* 0x000000948394723e */ /* 0x000fe200000000ff */
[----:B------:R-:W-:Y:S01]  /*b6e0*/  @!P6 VIADD R15, R15, 0x2a860 ;  /* 0x0002a8600f0fe836 */ /* 0x000fe20000000000 */
[----:B------:R-:W-:-:S04]  /*b6f0*/  F2FP.F16.F32.PACK_AB R157, R88, R113 ;  /* 0x00000071589d723e */ /* 0x000fc800000000ff */
[----:B------:R-:W3:Y:S01]  /*b700*/  MUFU.EX2 R92, R92 ;  /* 0x0000005c005c7308 */ /* 0x000ee20000000800 */
[----:B-1----:R-:W-:-:S07]  /*b710*/  FADD.FTZ R11, R159, R10 ;  /* 0x0000000a9f0b7221 */ /* 0x002fce0000010000 */
[----:B------:R-:W1:Y:S01]  /*b720*/  MUFU.EX2 R117, R117 ;  /* 0x0000007500757308 */ /* 0x000e620000000800 */
[C---:B--2---:R-:W-:Y:S01]  /*b730*/  FADD.FTZ R11, R90.reuse, R11 ;  /* 0x0000000b5a0b7221 */ /* 0x044fe20000010000 */
[----:B------:R-:W-:-:S06]  /*b740*/  F2FP.F16.F32.PACK_AB R159, R90, R159 ;  /* 0x0000009f5a9f723e */ /* 0x000fcc00000000ff */
[----:B------:R-:W2:Y:S01]  /*b750*/  MUFU.EX2 R155, R155 ;  /* 0x0000009b009b7308 */ /* 0x000ea20000000800 */
[----:B---3--:R-:W-:Y:S01]  /*b760*/  FADD.FTZ R10, R92, R11 ;  /* 0x0000000b5c0a7221 */ /* 0x008fe20000010000 */
[----:B------:R-:W-:-:S04]  /*b770*/  FADD.FTZ R11, R131, R102 ;  /* 0x00000066830b7221 */ /* 0x000fc80000010000 */
[----:B------:R-:W-:Y:S01]  /*b780*/  FADD.FTZ R102, R150, R11 ;  /* 0x0000000b96667221 */ /* 0x000fe20000010000 */
[----:B------:R-:W-:Y:S01]  /*b790*/  F2FP.F16.F32.PACK_AB R150, R135, R150 ;  /* 0x000000968796723e */ /* 0x000fe200000000ff */
        /* <DEDUP_REMOVED lines=10> */
[----:B------:R-:W-:Y:S01]  /*b840*/  MUFU.EX2 R146, R146 ;  /* 0x0000009200927308 */ /* 0x000fe20000000800 */
[C---:B--2---:R-:W-:Y:S01]  /*b850*/  FADD.FTZ R10, R96.reuse, R11 ;  /* 0x0000000b600a7221 */ /* 0x044fe20000010000 */
[----:B------:R-:W-:-:S06]  /*b860*/  F2FP.F16.F32.PACK_AB R149, R96, R149 ;  /* 0x000000956095723e */ /* 0x000fcc00000000ff */
[----:B------:R-:W1:Y:S01]  /*b870*/  MUFU.EX2 R98, R98 ;  /* 0x0000006200627308 */ /* 0x000e620000000800 */
[----:B---3--:R-:W-:-:S07]  /*b880*/  FADD.FTZ R11, R151, R10 ;  /* 0x0000000a970b7221 */ /* 0x008fce0000010000 */
[----:B------:R2:W3:Y:S08]  /*b890*/  MUFU.EX2 R104, R91 ;  /* 0x0000005b00687308 */ /* 0x0004f00000000800 */
[----:B------:R-:W4:Y:S01]  /*b8a0*/  MUFU.EX2 R109, R109 ;  /* 0x0000006d006d7308 */ /* 0x000f220000000800 */
[----:B--2---:R-:W-:Y:S01]  /*b8b0*/  @!P6 PRMT R91, RZ, 0x654, R15 ;  /* 0x00000654ff5be816 */ /* 0x004fe2000000000f */
[----:B------:R-:W-:Y:S01]  /*b8c0*/  FADD.FTZ R15, R135, R102 ;  /* 0x00000066870f7221 */ /* 0x000fe20000010000 */
[C---:B-1----:R-:W-:Y:S01]  /*b8d0*/  FADD.FTZ R11, R98.reuse, R11 ;  /* 0x0000000b620b7221 */ /* 0x042fe20000010000 */
[----:B------:R-:W-:Y:S01]  /*b8e0*/  F2FP.F16.F32.PACK_AB R151, R98, R151 ;  /* 0x000000976297723e */ /* 0x000fe200000000ff */
[----:B------:R1:W-:Y:S01]  /*b8f0*/  @!P6 SYNCS.ARRIVE.TRANS64.RED.A1T0 RZ, [R91+URZ], RZ ;  /* 0x000000ff5bffe9a7 */ /* 0x0003e2000810043f */
[----:B------:R-:W-:Y:S01]  /*b900*/  FADD.FTZ R102, R144, R15 ;  /* 0x0000000f90667221 */ /* 0x000fe20000010000 */
[C---:B------:R-:W-:Y:S01]  /*b910*/  F2FP.F16.F32.PACK_AB R144, R97.reuse, R144 ;  /* 0x000000906190723e */ /* 0x040fe200000000ff */
[----:B------:R-:W2:Y:S01]  /*b920*/  MUFU.EX2 R140, R140 ;  /* 0x0000008c008c7308 */ /* 0x000ea20000000800 */
[----:B---3--:R-:W-:Y:S01]  /*b930*/  FADD.FTZ R11, R104, R11 ;  /* 0x0000000b680b7221 */ /* 0x008fe20000010000 */
[----:B------:R-:W-:-:S04]  /*b940*/  FADD.FTZ R15, R97, R102 ;  /* 0x00000066610f7221 */ /* 0x000fc80000010000 */
[----:B------:R-:W-:Y:S02]  /*b950*/  FADD.FTZ R102, R146, R15 ;  /* 0x0000000f92667221 */ /* 0x000fe40000010000 */
[----:B------:R-:W3:Y:S01]  /*b960*/  MUFU.EX2 R115, R115 ;  /* 0x0000007300737308 */ /* 0x000ee20000000800 */
[C---:B----4-:R-:W-:Y:S01]  /*b970*/  F2FP.F16.F32.PACK_AB R146, R109.reuse, R146 ;  /* 0x000000926d92723e */ /* 0x050fe200000000ff */
[----:B------:R-:W-:-:S06]  /*b980*/  FADD.FTZ R15, R109, R102 ;  /* 0x000000666d0f7221 */ /* 0x000fcc0000010000 */
[----:B------:R-:W4:Y:S01]  /*b990*/  MUFU.EX2 R93, R93 ;  /* 0x0000005d005d7308 */ /* 0x000f220000000800 */
[----:B--2---:R-:W-:-:S07]  /*b9a0*/  FADD.FTZ R10, R140, R15 ;  /* 0x0000000f8c0a7221 */ /* 0x004fce0000010000 */
[----:B------:R-:W2:Y:S01]  /*b9b0*/  MUFU.EX2 R106, R175 ;  /* 0x000000af006a7308 */ /* 0x000ea20000000800 */
[C---:B---3--:R-:W-:Y:S01]  /*b9c0*/  FADD.FTZ R11, R115.reuse, R11 ;  /* 0x0000000b730b7221 */ /* 0x048fe20000010000 */
[----:B------:R-:W-:-:S06]  /*b9d0*/  F2FP.F16.F32.PACK_AB R145, R115, R104 ;  /* 0x000000687391723e */ /* 0x000fcc00000000ff */
[----:B------:R-:W3:Y:S01]  /*b9e0*/  MUFU.EX2 R142, R142 ;  /* 0x0000008e008e7308 */ /* 0x000ee20000000800 */
[C---:B----4-:R-:W-:Y:S01]  /*b9f0*/  FADD.FTZ R15, R93.reuse, R10 ;  /* 0x0000000a5d0f7221 */ /* 0x050fe20000010000 */
[----:B------:R-:W-:-:S06]  /*ba00*/  F2FP.F16.F32.PACK_AB R140, R93, R140 ;  /* 0x0000008c5d8c723e */ /* 0x000fcc00000000ff */
[----:B------:R-:W4:Y:S01]  /*ba10*/  MUFU.EX2 R119, R119 ;  /* 0x0000007700777308 */ /* 0x000f220000000800 */
[----:B--2---:R-:W-:-:S07]  /*ba20*/  FADD.FTZ R11, R106, R11 ;  /* 0x0000000b6a0b7221 */ /* 0x004fce0000010000 */
[----:B------:R-:W2:Y:S01]  /*ba30*/  MUFU.EX2 R89, R89 ;  /* 0x0000005900597308 */ /* 0x000ea20000000800 */
[----:B---3--:R-:W-:-:S07]  /*ba40*/  FADD.FTZ R10, R142, R15 ;  /* 0x0000000f8e0a7221 */ /* 0x008fce0000010000 */
[----:B------:R-:W3:Y:S01]  /*ba50*/  MUFU.EX2 R108, R179 ;  /* 0x000000b3006c7308 */ /* 0x000ee20000000800 */
[C---:B----4-:R-:W-:Y:S01]  /*ba60*/  FADD.FTZ R11, R119.reuse, R11 ;  /* 0x0000000b770b7221 */ /* 0x050fe20000010000 */
[----:B------:R-:W-:-:S06]  /*ba70*/  F2FP.F16.F32.PACK_AB R147, R119, R106 ;  /* 0x0000006a7793723e */ /* 0x000fcc00000000ff */
[----:B------:R-:W4:Y:S01]  /*ba80*/  MUFU.EX2 R136, R136 ;  /* 0x0000008800887308 */ /* 0x000f220000000800 */
[C---:B--2---:R-:W-:Y:S01]  /*ba90*/  FADD.FTZ R15, R89.reuse, R10 ;  /* 0x0000000a590f7221 */ /* 0x044fe20000010000 */
[----:B------:R-:W-:-:S06]  /*baa0*/  F2FP.F16.F32.PACK_AB R142, R89, R142 ;  /* 0x0000008e598e723e */ /* 0x000fcc00000000ff */
[----:B------:R-:W2:Y:S01]  /*bab0*/  MUFU.EX2 R123, R123 ;  /* 0x0000007b007b7308 */ /* 0x000ea20000000800 */
[----:B---3--:R-:W-:-:S07]  /*bac0*/  FADD.FTZ R11, R108, R11 ;  /* 0x0000000b6c0b7221 */ /* 0x008fce0000010000 */
[----:B------:R-:W3:Y:S01]  /*bad0*/  MUFU.EX2 R105, R105 ;  /* 0x0000006900697308 */ /* 0x000ee20000000800 */
[----:B----4-:R-:W-:-:S07]  /*bae0*/  FADD.FTZ R10, R136, R15 ;  /* 0x0000000f880a7221 */ /* 0x010fce0000010000 */
[----:B------:R-:W4:Y:S01]  /*baf0*/  MUFU.EX2 R110, R181 ;  /* 0x000000b5006e7308 */ /* 0x000f220000000800 */
[----:B--2---:R-:W-:-:S07]  /*bb00*/  FADD.FTZ R11, R123, R11 ;  /* 0x0000000b7b0b7221 */ /* 0x004fce0000010000 */
[----:B------:R-:W2:Y:S01]  /*bb10*/  MUFU.EX2 R127, R127 ;  /* 0x0000007f007f7308 */ /* 0x000ea20000000800 */
[C---:B---3--:R-:W-:Y:S01]  /*bb20*/  FADD.FTZ R15, R105.reuse, R10 ;  /* 0x0000000a690f7221 */ /* 0x048fe20000010000 */
[----:B------:R-:W-:-:S06]  /*bb30*/  F2FP.F16.F32.PACK_AB R136, R105, R136 ;  /* 0x000000886988723e */ /* 0x000fcc00000000ff */
[----:B------:R-:W3:Y:S01]  /*bb40*/  MUFU.EX2 R137, R183 ;  /* 0x000000b700897308 */ /* 0x000ee20000000800 */
[----:B----4-:R-:W-:-:S07]  /*bb50*/  FADD.FTZ R10, R110, R11 ;  /* 0x0000000b6e0a7221 */ /* 0x010fce0000010000 */
[----:B-1----:R1:W4:Y:S01]  /*bb60*/  MUFU.EX2 R91, R141 ;  /* 0x0000008d005b7308 */ /* 0x0023220000000800 */
[----:B--2---:R-:W-:-:S07]  /*bb70*/  FADD.FTZ R10, R127, R10 ;  /* 0x0000000a7f0a7221 */ /* 0x004fce0000010000 */
[----:B------:R-:W2:Y:S01]  /*bb80*/  MUFU.EX2 R138, R138 ;  /* 0x0000008a008a7308 */ /* 0x000ea20000000800 */
[----:B---3--:R-:W-:Y:S01]  /*bb90*/  FADD.FTZ R10, R137, R10 ;  /* 0x0000000a890a7221 */ /* 0x008fe20000010000 */
[----:B-1----:R-:W-:-:S06]  /*bba0*/  F2FP.F16.F32.PACK_AB R141, R123, R108 ;  /* 0x0000006c7b8d723e */ /* 0x002fcc00000000ff */
[----:B------:R1:W3:Y:S01]  /*bbb0*/  MUFU.EX2 R139, R143 ;  /* 0x0000008f008b7308 */ /* 0x0002e20000000800 */
[C---:B----4-:R-:W-:Y:S01]  /*bbc0*/  FADD.FTZ R10, R91.reuse, R10 ;  /* 0x0000000a5b0a7221 */ /* 0x050fe20000010000 */
[----:B------:R-:W-:-:S06]  /*bbd0*/  F2FP.F16.F32.PACK_AB R137, R91, R137 ;  /* 0x000000895b89723e */ /* 0x000fcc00000000ff */
[----:B------:R-:W4:Y:S01]  /*bbe0*/  MUFU.EX2 R101, R101 ;  /* 0x0000006500657308 */ /* 0x000f220000000800 */
[----:B--2---:R-:W-:Y:S01]  /*bbf0*/  FADD.FTZ R102, R138, R15 ;  /* 0x0000000f8a667221 */ /* 0x004fe20000010000 */
[----:B-1----:R-:W-:Y:S01]  /*bc00*/  F2FP.F16.F32.PACK_AB R143, R127, R110 ;  /* 0x0000006e7f8f723e */ /* 0x002fe200000000ff */
[----:B------:R-:W-:-:S05]  /*bc10*/  IMAD.MOV.U32 R15, RZ, RZ, R12 ;  /* 0x000000ffff0f7224 */ /* 0x000fca00078e000c */
[----:B------:R-:W1:Y:S01]  /*bc20*/  MUFU.EX2 R100, R100 ;  /* 0x0000006400647308 */ /* 0x000e620000000800 */
[----:B---3--:R-:W-:Y:S01]  /*bc30*/  FADD.FTZ R10, R139, R10 ;  /* 0x0000000a8b0a7221 */ /* 0x008fe20000010000 */
[C---:B----4-:R-:W-:Y:S01]  /*bc40*/  FADD.FTZ R11, R101.reuse, R102 ;  /* 0x00000066650b7221 */ /* 0x050fe20000010000 */
[----:B------:R-:W-:Y:S02]  /*bc50*/  F2FP.F16.F32.PACK_AB R138, R101, R138 ;  /* 0x0000008a658a723e */ /* 0x000fe400000000ff */
[C---:B-1----:R-:W-:Y:S01]  /*bc60*/  FADD.FTZ R10, R100.reuse, R10 ;  /* 0x0000000a640a7221 */ /* 0x042fe20000010000 */
[----:B------:R-:W-:Y:S01]  /*bc70*/  F2FP.F16.F32.PACK_AB R139, R100, R139 ;  /* 0x0000008b648b723e */ /* 0x000fe200000000ff */
[----:B------:R-:W-:Y:S06]  /*bc80*/  @P1 BRA `(.L_x_942) ;  /* 0xffffffd000c81947 */ /* 0x000fec000383ffff */
.L_x_925:
        /* <DEDUP_REMOVED lines=67> */
.L_x_943:
[----:B------:R-:W-:Y:S01]  /*c0c0*/  ULEA UR5, UR36, UR37, 0x3 ;  /* 0x0000002524057291 */ /* 0x000fe2000f8e183f */
[----:B------:R-:W-:-:S05]  /*c0d0*/  IMAD.U32 R0, RZ, RZ, UR46 ;  /* 0x0000002eff007e24 */ /* 0x000fca000f8e00ff */
[----:B------:R-:W-:-:S04]  /*c0e0*/  SHF.L.U32 R0, R0, 0x1f, RZ ;  /* 0x0000001f00007819 */ /* 0x000fc800000006ff */
[----:B------:R1:W2:Y:S01]  /*c0f0*/  SYNCS.PHASECHK.TRANS64.TRYWAIT P1, [UR5+0x2a850], R0 ;  /* 0x02a85000ff0075a7 */ /* 0x0002a20008020145 */
[----:B------:R-:W-:Y:S05]  /*c100*/  @!P0 BRA `(.L_x_944) ;  /* 0x0000000000048947 */ /* 0x000fea0003800000 */
[----:B------:R-:W-:Y:S01]  /*c110*/  BPT.TRAP 0x1 ;  /* 0x000000040000795c */ /* 0x000fe20000300000 */
.L_x_944:
[----:B--2---:R-:W-:Y:S05]  /*c120*/  @P1 BRA `(.L_x_945) ;  /* 0x0000000000081947 */ /* 0x004fea0003800000 */
[----:B------:R-:W2:Y:S02]  /*c130*/  SYNCS.PHASECHK.TRANS64.TRYWAIT P0, [UR5+0x2a850], R0 ;  /* 0x02a85000ff0075a7 */ /* 0x000ea40008000145 */
[----:B--2---:R-:W-:Y:S05]  /*c140*/  @!P0 BRA `(.L_x_946) ;  /* 0x0000005000788947 */ /* 0x004fea0003800000 */
.L_x_945:
[----:B------:R-:W-:Y:S01]  /*c150*/  UIADD3 UR37, UR37, 0x400, URZ ;  /* 0x0000040025257890 */ /* 0x000fe2000fffe03f */
[----:B------:R-:W-:Y:S01]  /*c160*/  WARPGROUP.ARRIVE ;  /* 0x00000000000079c5 */ /* 0x000fe20000000000 */
[----:B------:R-:W-:Y:S01]  /*c170*/  UMOV UR7, 0x40000040 ;  /* 0x4000004000077882 */ /* 0x000fe20000000000 */
[----:B-12---:R-:W1:Y:S01]  /*c180*/  SHFL.BFLY PT, R0, R11, 0x2, 0x1f ;  /* 0x0c401f000b007f89 */ /* 0x006e6200000e0000 */
[----:B------:R-:W-:Y:S01]  /*c190*/  USHF.R.U32.HI UR37, URZ, 0x4, UR37 ;  /* 0x000000043f257899 */ /* 0x000fe20008011625 */
[----:B------:R-:W-:Y:S02]  /*c1a0*/  IMAD.MOV.U32 R4, RZ, RZ, RZ ;  /* 0x000000ffff047224 */ /* 0x000fe400078e00ff */
[----:B------:R-:W2:Y:S01]  /*c1b0*/  SHFL.BFLY PT, R5, R10, 0x2, 0x1f ;  /* 0x0c401f000a057f89 */ /* 0x000ea200000e0000 */
[----:B------:R-:W-:Y:S01]  /*c1c0*/  ULOP3.LUT UR37, UR37, 0x3fff, URZ, 0xc0, !UPT ;  /* 0x00003fff25257892 */ /* 0x000fe2000f8ec03f */
[----:B------:R-:W-:Y:S01]  /*c1d0*/  VIADD R164, R164, 0x1 ;  /* 0x00000001a4a47836 */ /* 0x000fe20000000000 */
[----:B------:R-:W3:Y:S02]  /*c1e0*/  S2R R13, SR_TID.X ;  /* 0x00000000000d7919 */ /* 0x000ee40000002100 */
[----:B------:R-:W-:-:S04]  /*c1f0*/  ULOP3.LUT UR4, UR37, 0x3000000, URZ, 0xfc, !UPT ;  /* 0x0300000025047892 */ /* 0x000fc8000f8efc3f */
[----:B------:R-:W-:Y:S02]  /*c200*/  UIMAD UR4, UR36, 0x600, UR4 ;  /* 0x00000600240478a4 */ /* 0x000fe4000f8e0204 */
[----:B------:R-:W-:-:S04]  /*c210*/  UIADD3 UR36, UR36, 0x1, URZ ;  /* 0x0000000124247890 */ /* 0x000fc8000fffe03f */
[----:B------:R-:W-:Y:S01]  /*c220*/  UISETP.NE.AND UP0, UPT, UR36, 0x2, UPT ;  /* 0x000000022400788c */ /* 0x000fe2000bf05270 */
[----:B------:R-:W-:Y:S02]  /*c230*/  UMOV UR6, UR4 ;  /* 0x0000000400067c82 */ /* 0x000fe40008000000 */
[----:B------:R-:W-:Y:S01]  /*c240*/  HGMMA.64x128x16.F32 R24, R156, gdesc[UR4].tnspB, R24, gsb0 ;  /* 0x41e000049c187df0 */ /* 0x000fe20008000818 */
[----:B------:R-:W-:Y:S01]  /*c250*/  UIADD3 UR6, UR4, 0x80, URZ ;  /* 0x0000008004067890 */ /* 0x000fe2000fffe03f */
[----:B-1----:R-:W-:Y:S01]  /*c260*/  FADD.FTZ R0, R0, R11 ;  /* 0x0000000b00007221 */ /* 0x002fe20000010000 */
[----:B------:R-:W-:Y:S01]  /*c270*/  UMOV UR7, 0x40000040 ;  /* 0x4000004000077882 */ /* 0x000fe20000000000 */
[----:B------:R-:W-:Y:S02]  /*c280*/  IMAD.MOV.U32 R11, RZ, RZ, RZ ;  /* 0x000000ffff0b7224 */ /* 0x000fe400078e00ff */
[----:B--2---:R-:W-:Y:S01]  /*c290*/  FADD.FTZ R2, R5, R10 ;  /* 0x0000000a05027221 */ /* 0x004fe20000010000 */
[----:B------:R-:W-:Y:S01]  /*c2a0*/  IMAD.U32 R10, RZ, RZ, UR5 ;  /* 0x00000005ff0a7e24 */ /* 0x000fe2000f8e00ff */
[----:B------:R-:W1:Y:S01]  /*c2b0*/  SHFL.BFLY PT, R5, R0, 0x1, 0x1f ;  /* 0x0c201f0000057f89 */ /* 0x000e6200000e0000 */
[----:B------:R-:W-:-:S03]  /*c2c0*/  USEL UR36, UR36, URZ, UP0 ;  /* 0x0000003f24247287 */ /* 0x000fc60008000000 */
[----:B------:R-:W2:Y:S01]  /*c2d0*/  SHFL.BFLY PT, R7, R2, 0x1, 0x1f ;  /* 0x0c201f0002077f89 */ /* 0x000ea200000e0000 */
[----:B---3--:R-:W-:Y:S01]  /*c2e0*/  LOP3.LUT P2, RZ, R13, 0x7f, RZ, 0xc0, !PT ;  /* 0x0000007f0dff7812 */ /* 0x008fe2000784c0ff */
[----:B-1----:R-:W-:Y:S01]  /*c2f0*/  FADD.FTZ R8, R0, R5 ;  /* 0x0000000500087221 */ /* 0x002fe20000010000 */
[----:B------:R-:W-:Y:S02]  /*c300*/  IMAD.MOV.U32 R0, RZ, RZ, -0x800000 ;  /* 0xff800000ff007424 */ /* 0x000fe400078e00ff */
[----:B--2---:R-:W-:Y:S02]  /*c310*/  FADD.FTZ R9, R2, R7 ;  /* 0x0000000702097221 */ /* 0x004fe40000010000 */
[----:B------:R-:W-:Y:S01]  /*c320*/  FSETP.NE.FTZ.AND P0, PT, R8, RZ, PT ;  /* 0x000000ff0800720b */ /* 0x000fe20003f15000 */
[----:B------:R-:W-:Y:S02]  /*c330*/  IMAD.MOV.U32 R2, RZ, RZ, -0x800000 ;  /* 0xff800000ff027424 */ /* 0x000fe400078e00ff */
[----:B------:R-:W-:-:S10]  /*c340*/  FSETP.NE.FTZ.AND P1, PT, R9, RZ, PT ;  /* 0x000000ff0900720b */ /* 0x000fd40003f35000 */
[----:B------:R-:W1:Y:S01]  /*c350*/  @P0 MUFU.LG2 R5, R8 ;  /* 0x0000000800050308 */ /* 0x000e620000000c00 */
[C---:B------:R-:W-:Y:S02]  /*c360*/  @P0 FMUL.FTZ R6, R14.reuse, 0.69314718246459960938 ;  /* 0x3f3172180e060820 */ /* 0x040fe40000410000 */
[----:B------:R-:W-:-:S05]  /*c370*/  @P1 FMUL.FTZ R14, R14, 0.69314718246459960938 ;  /* 0x3f3172180e0e1820 */ /* 0x000fca0000410000 */
[----:B------:R-:W2:Y:S08]  /*c380*/  @P1 MUFU.LG2 R7, R9 ;  /* 0x0000000900071308 */ /* 0x000eb00000000c00 */
[----:B------:R3:W4:Y:S01]  /*c390*/  @P0 MUFU.RCP R4, R8 ;  /* 0x0000000800040308 */ /* 0x0007220000001000 */
[----:B-1----:R-:W-:-:S04]  /*c3a0*/  @P0 FMUL.FTZ R5, R5, 0.69314718246459960938 ;  /* 0x3f31721805050820 */ /* 0x002fc80000410000 */
[----:B------:R-:W-:Y:S01]  /*c3b0*/  @P0 FFMA.FTZ R2, R6, R3, R5 ;  /* 0x0000000306020223 */ /* 0x000fe20000010005 */
[----:B------:R-:W-:Y:S02]  /*c3c0*/  PLOP3.LUT P0, PT, PT, PT, PT, 0x8, 0x0 ;  /* 0x000000000000781c */ /* 0x000fe40003f0e170 */
[----:B------:R-:W1:Y:S01]  /*c3d0*/  @P1 MUFU.RCP R11, R9 ;  /* 0x00000009000b1308 */ /* 0x000e620000001000 */
[----:B---3--:R-:W-:Y:S02]  /*c3e0*/  @!P2 VIADD R8, R10, 0x2a860 ;  /* 0x0002a8600a08a836 */ /* 0x008fe40000000000 */
[----:B--2---:R-:W-:-:S03]  /*c3f0*/  @P1 FMUL.FTZ R7, R7, 0.69314718246459960938 ;  /* 0x3f31721807071820 */ /* 0x004fc60000410000 */
[----:B------:R-:W-:Y:S01]  /*c400*/  @!P2 PRMT R8, RZ, 0x654, R8 ;  /* 0x00000654ff08a816 */ /* 0x000fe20000000008 */
        /* <DEDUP_REMOVED lines=22> */
[----:B------:R-:W-:-:S04]  /*c570*/  USEL UR4, URZ, 0x1, UP0 ;  /* 0x000000013f047887 */ /* 0x000fc80008000000 */
[----:B------:R-:W-:Y:S01]  /*c580*/  ULOP3.LUT UR46, UR46, UR4, URZ, 0x3c, !UPT ;  /* 0x000000042e2e7292 */ /* 0x000fe2000f8e3c3f */
[----:B------:R-:W-:Y:S02]  /*c590*/  WARPGROUP.DEPBAR.LE gsb0, 0x0 ;  /* 0x00008000000079c5 */ /* 0x000fe40000010000 */
[----:B------:R-:W-:-:S06]  /*c5a0*/  WARPGROUP.ARRIVE ;  /* 0x00000000000079c5 */ /* 0x000fcc0000000000 */
[----:B------:R-:W-:Y:S03]  /*c5b0*/  HGMMA.64x128x16.F32 R24, R136, gdesc[UR4].tnspB, R24, gsb0 ;  /* 0x41e0000488187df0 */ /* 0x000fe60008000818 */
[----:B------:R-:W-:Y:S02]  /*c5c0*/  WARPGROUP.DEPBAR.LE gsb0, 0x0 ;  /* 0x00008000000079c5 */ /* 0x000fe40000010000 */
[-C--:B----4-:R-:W-:Y:S01]  /*c5d0*/  FMUL.FTZ R3, R28, R4.reuse ;  /* 0x000000041c037220 */ /* 0x090fe20000410000 */
        /* <DEDUP_REMOVED lines=33> */
[-C--:B--2---:R-:W-:Y:S01]  /*c7f0*/  FMUL.FTZ R8, R27, R11.reuse ;  /* 0x0000000b1b087220 */ /* 0x084fe20000410000 */
        /* <DEDUP_REMOVED lines=30> */
.L_x_876:
[----:B------:R-:W1:Y:S08]  /*c9e0*/  S2UR UR4, SR_CgaCtaId ;  /* 0x00000000000479c3 */ /* 0x000e700000008800 */
[----:B------:R-:W-:Y:S06]  /*c9f0*/  BAR.SYNC.DEFER_BLOCKING 0x5, 0x120 ;  /* 0x0144800000007b1d */ /* 0x000fec0000010000 */
[----:B------:R-:W-:-:S02]  /*ca00*/  UMOV UR37, 0x400 ;  /* 0x0000040000257882 */ /* 0x000fc40000000000 */
[----:B-1----:R-:W-:-:S09]  /*ca10*/  ULEA UR37, UR4, UR37, 0x18 ;  /* 0x0000002504257291 */ /* 0x002fd2000f8ec03f */
[----:B------:R-:W1:Y:S02]  /*ca20*/  LDS R4, [UR37+0x2a8d0] ;  /* 0x02a8d025ff047984 */ /* 0x000e640008000800 */
[----:B-1----:R-:W-:Y:S01]  /*ca30*/  R2UR UR4, R4 ;  /* 0x00000000040472ca */ /* 0x002fe200000e0000 */
[----:B------:R-:W-:Y:S06]  /*ca40*/  BAR.ARV 0x4, 0x120 ;  /* 0x0104800000007b1d */ /* 0x000fec0000002000 */
[----:B------:R-:W-:Y:S08]  /*ca50*/  @P0 BRA `(.L_x_947) ;  /* 0x0000000800500947 */ /* 0x000ff00003800000 */
[----:B------:R-:W-:Y:S01]  /*ca60*/  VIADD R31, R167, UR42 ;  /* 0x0000002aa71f7c36 */ /* 0x000fe20008000000 */
[C---:B------:R-:W-:Y:S01]  /*ca70*/  LOP3.LUT R5, R22.reuse, 0x380, RZ, 0xc0, !PT ;  /* 0x0000038016057812 */ /* 0x040fe200078ec0ff */
[----:B------:R-:W-:Y:S01]  /*ca80*/  BAR.SYNC.DEFER_BLOCKING 0x1, 0x100 ;  /* 0x0044000000007b1d */ /* 0x000fe20000010000 */
[C---:B------:R-:W-:Y:S01]  /*ca90*/  IADD3 R27, P2, R22.reuse, 0x20, RZ ;  /* 0x00000020161b7810 */ /* 0x040fe20007f5e0ff */
[----:B------:R-:W-:Y:S01]  /*caa0*/  VIADD R4, R31, 0x8 ;  /* 0x000000081f047836 */ /* 0x000fe20000000000 */
[C---:B------:R-:W-:Y:S01]  /*cab0*/  IADD3 R11, P6, R22.reuse, 0x40, RZ ;  /* 0x00000040160b7810 */ /* 0x040fe20007fde0ff */
[----:B------:R-:W-:Y:S01]  /*cac0*/  USHF.R.S32.HI UR5, URZ, 0x1f, UR43 ;  /* 0x0000001f3f057899 */ /* 0x000fe2000801142b */
[----:B------:R-:W-:Y:S01]  /*cad0*/  IADD3 R15, P4, R22, 0x4000, RZ ;  /* 0x00004000160f7810 */ /* 0x000fe20007f9e0ff */
[----:B------:R-:W-:Y:S01]  /*cae0*/  ULDC UR10, c[0x0][0xa88] ;  /* 0x0002a200000a7ab9 */ /* 0x000fe20000000800 */
[----:B------:R-:W-:Y:S01]  /*caf0*/  LOP3.LUT P0, RZ, R166, 0x3, RZ, 0xc0, !PT ;  /* 0x00000003a6ff7812 */ /* 0x000fe2000780c0ff */
[----:B------:R-:W1:Y:S01]  /*cb00*/  LDC.64 R72, c[0x0][0xb78] ;  /* 0x0002de00ff487b82 */ /* 0x000e620000000a00 */
[----:B------:R-:W-:Y:S01]  /*cb10*/  SHF.R.U64 R5, R5, 0x3, RZ ;  /* 0x0000000305057819 */ /* 0x000fe200000012ff */
[----:B------:R-:W-:Y:S01]  /*cb20*/  ULDC.64 UR8, c[0x0][0xb70] ;  /* 0x0002dc0000087ab9 */ /* 0x000fe20000000a00 */
[----:B------:R-:W-:Y:S01]  /*cb30*/  LOP3.LUT R26, R27, 0x380, RZ, 0xc0, !PT ;  /* 0x000003801b1a7812 */ /* 0x000fe200078ec0ff */
[----:B------:R-:W-:Y:S01]  /*cb40*/  UIMAD UR5, UR5, UR8, URZ ;  /* 0x00000008050572a4 */ /* 0x000fe2000f8e023f */
[----:B------:R-:W-:Y:S01]  /*cb50*/  LOP3.LUT R24, R11, 0x380, RZ, 0xc0, !PT ;  /* 0x000003800b187812 */ /* 0x000fe200078ec0ff */
[----:B------:R-:W-:Y:S01]  /*cb60*/  UIMAD.WIDE.U32 UR6, UR43, UR8, URZ ;  /* 0x000000082b0672a5 */ /* 0x000fe2000f8e003f */
[----:B------:R-:W-:Y:S01]  /*cb70*/  LOP3.LUT R14, R15, 0x380, RZ, 0xc0, !PT ;  /* 0x000003800f0e7812 */ /* 0x000fe200078ec0ff */
[----:B------:R-:W-:Y:S01]  /*cb80*/  UIMAD UR5, UR43, UR9, UR5 ;  /* 0x000000092b0572a4 */ /* 0x000fe2000f8e0205 */
[----:B------:R-:W-:Y:S01]  /*cb90*/  ISETP.GE.OR P1, PT, R4, UR10, P0 ;  /* 0x0000000a04007c0c */ /* 0x000fe20008726670 */
[----:B------:R-:W-:Y:S01]  /*cba0*/  USHF.R.S32.HI UR8, URZ, 0x1f, UR44 ;  /* 0x0000001f3f087899 */ /* 0x000fe2000801142c */
[----:B------:R-:W-:Y:S01]  /*cbb0*/  IADD3 R21, P5, R22, 0x60, RZ ;  /* 0x0000006016157810 */ /* 0x000fe20007fbe0ff */
[----:B------:R-:W-:Y:S01]  /*cbc0*/  UIADD3 UR5, UR7, UR5, URZ ;  /* 0x0000000507057290 */ /* 0x000fe2000fffe03f */
[----:B------:R-:W-:Y:S01]  /*cbd0*/  LOP3.LUT R4, R5, R22, RZ, 0x3c, !PT ;  /* 0x0000001605047212 */ /* 0x000fe200078e3cff */
[----:B------:R-:W-:Y:S01]  /*cbe0*/  IMAD.MOV.U32 R5, RZ, RZ, R23 ;  /* 0x000000ffff057224 */ /* 0x000fe200078e0017 */
[----:B------:R-:W-:-:S02]  /*cbf0*/  SHF.R.U64 R26, R26, 0x3, RZ ;  /* 0x000000031a1a7819 */ /* 0x000fc400000012ff */
[----:B------:R-:W-:Y:S02]  /*cc00*/  SHF.R.U64 R24, R24, 0x3, RZ ;  /* 0x0000000318187819 */ /* 0x000fe400000012ff */
[----:B------:R-:W-:Y:S02]  /*cc10*/  SHF.R.U64 R14, R14, 0x3, RZ ;  /* 0x000000030e0e7819 */ /* 0x000fe400000012ff */
[----:B------:R-:W-:Y:S02]  /*cc20*/  LOP3.LUT R20, R21, 0x380, RZ, 0xc0, !PT ;  /* 0x0000038015147812 */ /* 0x000fe400078ec0ff */
[----:B------:R-:W-:Y:S01]  /*cc30*/  LOP3.LUT R26, R26, R27, RZ, 0x3c, !PT ;  /* 0x0000001b1a1a7212 */ /* 0x000fe200078e3cff */
[----:B------:R-:W-:Y:S01]  /*cc40*/  IMAD.X R27, RZ, RZ, R23, P2 ;  /* 0x000000ffff1b7224 */ /* 0x000fe200010e0617 */
[----:B------:R-:W-:Y:S02]  /*cc50*/  LOP3.LUT R24, R24, R11, RZ, 0x3c, !PT ;  /* 0x0000000b18187212 */ /* 0x000fe400078e3cff */
[----:B------:R-:W-:-:S02]  /*cc60*/  LOP3.LUT R14, R14, R15, RZ, 0x3c, !PT ;  /* 0x0000000f0e0e7212 */ /* 0x000fc400078e3cff */
[----:B------:R-:W-:Y:S02]  /*cc70*/  MOV R11, R4 ;  /* 0x00000004000b7202 */ /* 0x000fe40000000f00 */
[----:B------:R-:W-:Y:S02]  /*cc80*/  IADD3 R15, P2, R22, 0x4040, RZ ;  /* 0x00004040160f7810 */ /* 0x000fe40007f5e0ff */
[----:B------:R-:W-:Y:S02]  /*cc90*/  SHF.R.U64 R20, R20, 0x3, RZ ;  /* 0x0000000314147819 */ /* 0x000fe400000012ff */
[----:B------:R-:W-:Y:S01]  /*cca0*/  F2FP.F16.F32.PACK_AB R4, R25, R10 ;  /* 0x0000000a1904723e */ /* 0x000fe200000000ff */
[----:B------:R-:W-:Y:S01]  /*ccb0*/  IMAD.X R25, RZ, RZ, R23, P6 ;  /* 0x000000ffff197224 */ /* 0x000fe200030e0617 */
[----:B------:R-:W-:Y:S02]  /*ccc0*/  IADD3 R17, P6, R22, 0x4060, RZ ;  /* 0x0000406016117810 */ /* 0x000fe40007fde0ff */
[----:B------:R-:W-:-:S02]  /*ccd0*/  LOP3.LUT R10, R15, 0x380, RZ, 0xc0, !PT ;  /* 0x000003800f0a7812 */ /* 0x000fc400078ec0ff */
[----:B------:R-:W-:Y:S01]  /*cce0*/  LOP3.LUT R20, R20, R21, RZ, 0x3c, !PT ;  /* 0x0000001514147212 */ /* 0x000fe200078e3cff */
[--C-:B------:R-:W-:Y:S01]  /*ccf0*/  IMAD.X R21, RZ, RZ, R23.reuse, P5 ;  /* 0x000000ffff157224 */ /* 0x100fe200028e0617 */
[----:B------:R-:W-:Y:S02]  /*cd00*/  IADD3 R13, P3, R22, 0x4020, RZ ;  /* 0x00004020160d7810 */ /* 0x000fe40007f7e0ff */
[----:B------:R-:W-:Y:S01]  /*cd10*/  F2FP.F16.F32.PACK_AB R5, R8, R9 ;  /* 0x000000090805723e */ /* 0x000fe200000000ff */
[----:B------:R-:W-:Y:S01]  /*cd20*/  IMAD.X R9, RZ, RZ, R23, P6 ;  /* 0x000000ffff097224 */ /* 0x000fe200030e0617 */
[----:B------:R-:W-:Y:S02]  /*cd30*/  F2FP.F16.F32.PACK_AB R6, R6, R3 ;  /* 0x000000030606723e */ /* 0x000fe400000000ff */
[----:B------:R-:W-:Y:S02]  /*cd40*/  F2FP.F16.F32.PACK_AB R7, R7, R30 ;  /* 0x0000001e0707723e */ /* 0x000fe400000000ff */
[----:B------:R-:W-:-:S02]  /*cd50*/  LOP3.LUT R8, R17, 0x380, RZ, 0xc0, !PT ;  /* 0x0000038011087812 */ /* 0x000fc400078ec0ff */
[----:B------:R-:W-:Y:S01]  /*cd60*/  SHF.R.U64 R10, R10, 0x3, RZ ;  /* 0x000000030a0a7819 */ /* 0x000fe200000012ff */
[----:B------:R2:W-:Y:S01]  /*cd70*/  STSM.16.M88.4 [R11], R4 ;  /* 0x000000040b007844 */ /* 0x0005e20000000200 */
[----:B------:R-:W-:Y:S02]  /*cd80*/  LOP3.LUT R12, R13, 0x380, RZ, 0xc0, !PT ;  /* 0x000003800d0c7812 */ /* 0x000fe400078ec0ff */
[----:B------:R-:W-:Y:S02]  /*cd90*/  MOV R27, R26 ;  /* 0x0000001a001b7202 */ /* 0x000fe40000000f00 */
[----:B------:R-:W-:Y:S02]  /*cda0*/  MOV R26, R24 ;  /* 0x00000018001a7202 */ /* 0x000fe40000000f00 */
[----:B------:R-:W-:Y:S02]  /*cdb0*/  SHF.R.U64 R8, R8, 0x3, RZ ;  /* 0x0000000308087819 */ /* 0x000fe400000012ff */
[----:B------:R-:W-:Y:S01]  /*cdc0*/  MOV R25, R20 ;  /* 0x0000001400197202 */ /* 0x000fe20000000f00 */
[----:B------:R-:W-:Y:S01]  /*cdd0*/  IMAD.U32 R21, RZ, RZ, UR7 ;  /* 0x00000007ff157e24 */ /* 0x000fe2000f8e00ff */
[----:B------:R-:W-:Y:S01]  /*cde0*/  LOP3.LUT R10, R10, R15, RZ, 0x3c, !PT ;  /* 0x0000000f0a0a7212 */ /* 0x000fe200078e3cff */
[----:B------:R-:W-:Y:S01]  /*cdf0*/  IMAD.U32 R20, RZ, RZ, UR6 ;  /* 0x00000006ff147e24 */ /* 0x000fe2000f8e00ff */
[----:B------:R-:W-:Y:S01]  /*ce00*/  SHF.R.U64 R12, R12, 0x3, RZ ;  /* 0x000000030c0c7819 */ /* 0x000fe200000012ff */
[----:B------:R-:W-:Y:S01]  /*ce10*/  IMAD.U32 R21, RZ, RZ, UR5 ;  /* 0x00000005ff157e24 */ /* 0x000fe2000f8e00ff */
[----:B------:R-:W-:Y:S01]  /*ce20*/  LOP3.LUT R8, R8, R17, RZ, 0x3c, !PT ;  /* 0x0000001108087212 */ /* 0x000fe200078e3cff */
[----:B--2---:R-:W-:Y:S01]  /*ce30*/  IMAD.X R11, RZ, RZ, R23, P2 ;  /* 0x000000ffff0b7224 */ /* 0x004fe200010e0617 */
[----:B------:R-:W-:Y:S01]  /*ce40*/  F2FP.F16.F32.PACK_AB R4, R33, R32 ;  /* 0x000000202104723e */ /* 0x000fe200000000ff */
[C---:B-1----:R-:W-:Y:S01]  /*ce50*/  IMAD.WIDE.U32 R20, R72.reuse, UR44, R20 ;  /* 0x0000002c48147c25 */ /* 0x042fe2000f8e0014 */
[----:B------:R-:W-:Y:S01]  /*ce60*/  F2FP.F16.F32.PACK_AB R5, R35, R34 ;  /* 0x000000222305723e */ /* 0x000fe200000000ff */
[----:B------:R-:W-:Y:S01]  /*ce70*/  ULDC.64 UR6, c[0x0][0xb40] ;  /* 0x0002d00000067ab9 */ /* 0x000fe20000000a00 */
[----:B------:R-:W-:Y:S01]  /*ce80*/  MOV R17, R10 ;  /* 0x0000000a00117202 */ /* 0x000fe20000000f00 */
[----:B------:R-:W-:Y:S01]  /*ce90*/  IMAD R10, R72, UR8, RZ ;  /* 0x00000008480a7c24 */ /* 0x000fe2000f8e02ff */
[----:B------:R-:W-:Y:S01]  /*cea0*/  F2FP.F16.F32.PACK_AB R6, R37, R36 ;  /* 0x000000242506723e */ /* 0x000fe200000000ff */
[--C-:B------:R-:W-:Y:S01]  /*ceb0*/  IMAD.X R15, RZ, RZ, R23.reuse, P4 ;  /* 0x000000ffff0f7224 */ /* 0x100fe200020e0617 */
[----:B------:R-:W-:Y:S01]  /*cec0*/  F2FP.F16.F32.PACK_AB R7, R39, R38 ;  /* 0x000000262707723e */ /* 0x000fe200000000ff */
[----:B------:R-:W-:Y:S01]  /*ced0*/  IMAD R30, R73, UR44, R10 ;  /* 0x0000002c491e7c24 */ /* 0x000fe2000f8e020a */
[----:B------:R-:W-:Y:S01]  /*cee0*/  LOP3.LUT R12, R12, R13, RZ, 0x3c, !PT ;  /* 0x0000000d0c0c7212 */ /* 0x000fe200078e3cff */
[----:B------:R-:W-:Y:S01]  /*cef0*/  IMAD.X R13, RZ, RZ, R23, P3 ;  /* 0x000000ffff0d7224 */ /* 0x000fe200018e0617 */
[----:B------:R-:W-:Y:S01]  /*cf00*/  MOV R3, R8 ;  /* 0x0000000800037202 */ /* 0x000fe20000000f00 */
[----:B------:R1:W-:Y:S01]  /*cf10*/  STSM.16.M88.4 [R27], R4 ;  /* 0x000000041b007844 */ /* 0x0003e20000000200 */
[----:B------:R-:W-:-:S02]  /*cf20*/  IADD3 R20, P2, R31, R20, RZ ;  /* 0x000000141f147210 */ /* 0x000fc40007f5e0ff */
[----:B------:R-:W-:Y:S02]  /*cf30*/  MOV R24, R14 ;  /* 0x0000000e00187202 */ /* 0x000fe40000000f00 */
[----:B------:R-:W-:Y:S02]  /*cf40*/  MOV R19, R12 ;  /* 0x0000000c00137202 */ /* 0x000fe40000000f00 */
[----:B------:R-:W-:Y:S02]  /*cf50*/  F2FP.F16.F32.PACK_AB R8, R41, R40 ;  /* 0x000000282908723e */ /* 0x000fe400000000ff */
[----:B------:R-:W-:Y:S02]  /*cf60*/  F2FP.F16.F32.PACK_AB R9, R43, R42 ;  /* 0x0000002a2b09723e */ /* 0x000fe400000000ff */
[----:B------:R-:W-:Y:S02]  /*cf70*/  F2FP.F16.F32.PACK_AB R10, R45, R44 ;  /* 0x0000002c2d0a723e */ /* 0x000fe400000000ff */
[----:B------:R-:W-:-:S02]  /*cf80*/  F2FP.F16.F32.PACK_AB R11, R47, R46 ;  /* 0x0000002e2f0b723e */ /* 0x000fc400000000ff */
[----:B------:R-:W-:Y:S02]  /*cf90*/  F2FP.F16.F32.PACK_AB R12, R49, R48 ;  /* 0x00000030310c723e */ /* 0x000fe400000000ff */
[----:B-1----:R-:W-:Y:S01]  /*cfa0*/  SHF.R.S32.HI R27, RZ, 0x1f, R31 ;  /* 0x0000001fff1b7819 */ /* 0x002fe2000001141f */
[----:B------:R-:W-:Y:S01]  /*cfb0*/  STSM.16.M88.4 [R26], R8 ;  /* 0x000000081a007844 */ /* 0x000fe20000000200 */
[----:B------:R-:W-:Y:S02]  /*cfc0*/  F2FP.F16.F32.PACK_AB R13, R51, R50 ;  /* 0x00000032330d723e */ /* 0x000fe400000000ff */
[----:B------:R-:W-:Y:S02]  /*cfd0*/  F2FP.F16.F32.PACK_AB R14, R53, R52 ;  /* 0x00000034350e723e */ /* 0x000fe400000000ff */
[----:B------:R-:W-:Y:S02]  /*cfe0*/  F2FP.F16.F32.PACK_AB R15, R55, R54 ;  /* 0x00000036370f723e */ /* 0x000fe400000000ff */
[----:B------:R-:W-:-:S02]  /*cff0*/  F2FP.F16.F32.PACK_AB R64, R65, R64 ;  /* 0x000000404140723e */ /* 0x000fc400000000ff */
[----:B------:R-:W-:Y:S01]  /*d000*/  F2FP.F16.F32.PACK_AB R4, R57, R56 ;  /* 0x000000383904723e */ /* 0x000fe200000000ff */
[----:B------:R-:W-:Y:S01]  /*d010*/  STSM.16.M88.4 [R25], R12 ;  /* 0x0000000c19007844 */ /* 0x000fe20000000200 */
[----:B------:R-:W-:Y:S02]  /*d020*/  F2FP.F16.F32.PACK_AB R5, R59, R58 ;  /* 0x0000003a3b05723e */ /* 0x000fe400000000ff */
[----:B------:R-:W-:Y:S02]  /*d030*/  F2FP.F16.F32.PACK_AB R6, R61, R60 ;  /* 0x0000003c3d06723e */ /* 0x000fe400000000ff */
[----:B------:R-:W-:Y:S02]  /*d040*/  F2FP.F16.F32.PACK_AB R7, R63, R62 ;  /* 0x0000003e3f07723e */ /* 0x000fe400000000ff */
[----:B------:R-:W-:Y:S02]  /*d050*/  F2FP.F16.F32.PACK_AB R65, R67, R66 ;  /* 0x000000424341723e */ /* 0x000fe400000000ff */
[----:B------:R-:W-:Y:S01]  /*d060*/  ISETP.GE.OR P0, PT, R31, UR10, P0 ;  /* 0x0000000a1f007c0c */ /* 0x000fe20008706670 */
[----:B------:R1:W-:Y:S01]  /*d070*/  STSM.16.M88.4 [R24], R4 ;  /* 0x0000000418007844 */ /* 0x0003e20000000200 */
[----:B------:R-:W-:-:S02]  /*d080*/  IADD3.X R27, R27, R21, R30, P2, !PT ;  /* 0x000000151b1b7210 */ /* 0x000fc400017fe41e */
[----:B------:R-:W-:Y:S01]  /*d090*/  F2FP.F16.F32.PACK_AB R66, R69, R68 ;  /* 0x000000444542723e */ /* 0x000fe200000000ff */
[----:B------:R-:W2:Y:S01]  /*d0a0*/  SHFL.IDX PT, R6, R169, RZ, 0x1f ;  /* 0x00001fffa9067589 */ /* 0x000ea200000e0000 */
[----:B------:R-:W-:Y:S02]  /*d0b0*/  F2FP.F16.F32.PACK_AB R67, R71, R70 ;  /* 0x000000464743723e */ /* 0x000fe400000000ff */
[----:B------:R-:W-:Y:S02]  /*d0c0*/  F2FP.F16.F32.PACK_AB R28, R28, R29 ;  /* 0x0000001d1c1c723e */ /* 0x000fe400000000ff */
[----:B------:R-:W-:Y:S01]  /*d0d0*/  F2FP.F16.F32.PACK_AB R80, R81, R80 ;  /* 0x000000505150723e */ /* 0x000fe200000000ff */
[----:B------:R3:W-:Y:S01]  /*d0e0*/  STSM.16.M88.4 [R19], R64 ;  /* 0x0000004013007844 */ /* 0x0007e20000000200 */
[----:B------:R-:W-:Y:S02]  /*d0f0*/  F2FP.F16.F32.PACK_AB R29, R75, R74 ;  /* 0x0000004a4b1d723e */ /* 0x000fe400000000ff */
[----:B------:R-:W-:-:S02]  /*d100*/  F2FP.F16.F32.PACK_AB R30, R77, R76 ;  /* 0x0000004c4d1e723e */ /* 0x000fc400000000ff */
[----:B------:R-:W-:Y:S02]  /*d110*/  F2FP.F16.F32.PACK_AB R31, R79, R78 ;  /* 0x0000004e4f1f723e */ /* 0x000fe400000000ff */
[----:B------:R-:W-:Y:S02]  /*d120*/  F2FP.F16.F32.PACK_AB R81, R83, R82 ;  /* 0x000000525351723e */ /* 0x000fe400000000ff */
[----:B------:R-:W-:Y:S01]  /*d130*/  F2FP.F16.F32.PACK_AB R82, R85, R84 ;  /* 0x000000545552723e */ /* 0x000fe200000000ff */
[----:B------:R3:W-:Y:S01]  /*d140*/  STSM.16.M88.4 [R17], R28 ;  /* 0x0000001c11007844 */ /* 0x0007e20000000200 */
[----:B------:R-:W-:Y:S02]  /*d150*/  F2FP.F16.F32.PACK_AB R83, R87, R86 ;  /* 0x000000565753723e */ /* 0x000fe400000000ff */
[----:B-1----:R-:W-:-:S03]  /*d160*/  LEA R4, P2, R20, UR6, 0x2 ;  /* 0x0000000614047c11 */ /* 0x002fc6000f8410ff */
[----:B------:R3:W-:Y:S01]  /*d170*/  STSM.16.M88.4 [R3], R80 ;  /* 0x0000005003007844 */ /* 0x0007e20000000200 */
[----:B------:R-:W-:Y:S01]  /*d180*/  LEA.HI.X R5, R20, UR7, R27, 0x2, P2 ;  /* 0x0000000714057c11 */ /* 0x000fe200090f141b */
[----:B------:R-:W-:Y:S01]  /*d190*/  @!PT LDS RZ, [RZ] ;  /* 0x00000000fffff984 */ /* 0x000fe20000000800 */
[----:B------:R-:W-:Y:S01]  /*d1a0*/  @!PT LDS RZ, [RZ] ;  /* 0x00000000fffff984 */ /* 0x000fe20000000800 */
[----:B------:R-:W-:Y:S01]  /*d1b0*/  @!PT LDS RZ, [RZ] ;  /* 0x00000000fffff984 */ /* 0x000fe20000000800 */
[----:B------:R1:W-:Y:S06]  /*d1c0*/  MEMBAR.ALL.CTA ;  /* 0x0000000000007992 */ /* 0x0003ec0000008000 */
[----:B-1----:R-:W1:Y:S02]  /*d1d0*/  FENCE.VIEW.ASYNC.S ;  /* 0x00000000000073c6 */ /* 0x002e640000000000 */
[----:B-1----:R-:W-:Y:S06]  /*d1e0*/  BAR.ARV 0x1, 0x120 ;  /* 0x0044800000007b1d */ /* 0x002fec0000002000 */
[----:B------:R3:W-:Y:S04]  /*d1f0*/  @!P1 STG.E desc[UR60][R4.64+0x20], R0 ;  /* 0x0000200004009986 */ /* 0x0007e8000c10193c */
[----:B------:R3:W-:Y:S01]  /*d200*/  @!P0 STG.E desc[UR60][R4.64], R2 ;  /* 0x0000000204008986 */ /* 0x0007e2000c10193c */
[----:B--2---:R-:W-:-:S13]  /*d210*/  ISETP.NE.AND P0, PT, R6, 0x7, PT ;  /* 0x000000070600780c */ /* 0x004fda0003f05270 */
[----:B---3--:R-:W-:Y:S05]  /*d220*/  @P0 BRA `(.L_x_948) ;  /* 0x0000000800740947 */ /* 0x008fea0003800000 */
[----:B------:R-:W-:Y:S01]  /*d230*/  BAR.SYNC.DEFER_BLOCKING 0x1, 0x120 ;  /* 0x0044800000007b1d */ /* 0x000fe20000010000 */
[----:B------:R-:W-:-:S05]  /*d240*/  ELECT P0, URZ, PT ;  /* 0x00000000003f782f */ /* 0x000fca0003800000 */
[----:B------:R-:W-:Y:S08]  /*d250*/  BSSY B0, `(.L_x_949) ;  /* 0x0000013000007945 */ /* 0x000ff00003800000 */
[----:B------:R-:W-:Y:S05]  /*d260*/  @!P0 BRA `(.L_x_950) ;  /* 0x0000000000448947 */ /* 0x000fea0003800000 */
[----:B------:R-:W-:Y:S01]  /*d270*/  ULDC.64 UR8, c[0x0][0x198] ;  /* 0x0000660000087ab9 */ /* 0x000fe20000000a00 */
[----:B------:R-:W-:Y:S02]  /*d280*/  UIADD3 UR5, UR37, 0x4000, URZ ;  /* 0x0000400025057890 */ /* 0x000fe4000fffe03f */
[----:B------:R-:W-:Y:S01]  /*d290*/  UIADD3 UR6, UP0, UR8, 0x9f0, URZ ;  /* 0x000009f008067890 */ /* 0x000fe2000ff1e03f */
[----:B------:R-:W-:Y:S01]  /*d2a0*/  UMOV UR41, URZ ;  /* 0x0000003f00297c82 */ /* 0x000fe20008000000 */
[----:B------:R-:W-:Y:S02]  /*d2b0*/  UMOV UR45, URZ ;  /* 0x0000003f002d7c82 */ /* 0x000fe40008000000 */
[----:B------:R-:W-:Y:S01]  /*d2c0*/  UIADD3.X UR7, URZ, UR9, URZ, UP0, !UPT ;  /* 0x000000093f077290 */ /* 0x000fe200087fe43f */
[----:B------:R-:W-:Y:S01]  /*d2d0*/  UMOV UR40, UR37 ;  /* 0x0000002500287c82 */ /* 0x000fe20008000000 */
[----:B------:R-:W-:-:S07]  /*d2e0*/  UMOV UR8, 0x40 ;  /* 0x0000004000087882 */ /* 0x000fce0000000000 */
[----:B------:R1:W-:Y:S02]  /*d2f0*/  UTMASTG.5D [UR40], [UR6] ;  /* 0x00000028060073b5 */ /* 0x0003e40008020000 */
[----:B-1----:R-:W-:Y:S01]  /*d300*/  UMOV UR40, UR5 ;  /* 0x0000000500287c82 */ /* 0x002fe20008000000 */
[----:B------:R-:W-:Y:S01]  /*d310*/  UMOV UR41, UR8 ;  /* 0x0000000800297c82 */ /* 0x000fe20008000000 */
[----:B------:R-:W-:Y:S01]  /*d320*/  UIADD3 UR5, UR37, 0x2a820, URZ ;  /* 0x0002a82025057890 */ /* 0x000fe2000fffe03f */
[----:B------:R1:W-:Y:S03]  /*d330*/  UTMASTG.5D [UR40], [UR6] ;  /* 0x00000028060073b5 */ /* 0x0003e60008020000 */
[----:B------:R-:W-:Y:S01]  /*d340*/  UPRMT UR5, URZ, 0x654, UR5 ;  /* 0x000006543f057896 */ /* 0x000fe20008000005 */
[----:B------:R0:W-:Y:S01]  /*d350*/  UTMACMDFLUSH ;  /* 0x00000000000079b7 */ /* 0x0001e20000000000 */
[----:B------:R-:W-:-:S07]  /*d360*/  DEPBAR.LE SB0, 0x0 ;  /* 0x000080000000791a */ /* 0x000fce0000000000 */
[----:B-1----:R-:W-:Y:S03]  /*d370*/  SYNCS.ARRIVE.TRANS64.RED.A1T0 RZ, [UR5], RZ ;  /* 0x000000ffffff79a7 */ /* 0x002fe60008100405 */
.L_x_950:
[----:B------:R-:W-:Y:S05]  /*d380*/  BSYNC B0 ;  /* 0x0000000000007941 */ /* 0x000fea0003800000 */
.L_x_949:
[----:B------:R-:W-:Y:S05]  /*d390*/  BRA `(.L_x_948) ;  /* 0x0000000800187947 */ /* 0x000fea0003800000 */
.L_x_947:
[----:B------:R-:W1:Y:S01]  /*d3a0*/  LDC R12, c[0x0][0xdac] ;  /* 0x00036b00ff0c7b82 */ /* 0x000e620000000800 */
[----:B------:R-:W-:Y:S01]  /*d3b0*/  ISETP.GT.AND P0, PT, R171, 0x7f, PT ;  /* 0x0000007fab00780c */ /* 0x000fe20003f04270 */
[----:B------:R-:W-:Y:S01]  /*d3c0*/  USHF.R.S32.HI UR6, URZ, 0x1f, UR43 ;  /* 0x0000001f3f067899 */ /* 0x000fe2000801142b */
[----:B------:R-:W-:Y:S01]  /*d3d0*/  BSSY B0, `(.L_x_951) ;  /* 0x000001b000007945 */ /* 0x000fe20003800000 */
[----:B------:R-:W-:Y:S01]  /*d3e0*/  USHF.R.S32.HI UR7, URZ, 0x1f, UR44 ;  /* 0x0000001f3f077899 */ /* 0x000fe2000801142c */
[----:B------:R-:W-:-:S03]  /*d3f0*/  SHF.R.S32.HI R161, RZ, 0x1f, R160 ;  /* 0x0000001fffa17819 */ /* 0x000fc600000114a0 */
[----:B------:R-:W2:Y:S08]  /*d400*/  LDC.64 R6, c[0x0][0xae0] ;  /* 0x0002b800ff067b82 */ /* 0x000eb00000000a00 */
[----:B------:R-:W3:Y:S01]  /*d410*/  LDC.64 R8, c[0x0][0xae8] ;  /* 0x0002ba00ff087b82 */ /* 0x000ee20000000a00 */
[----:B------:R-:W-:Y:S05]  /*d420*/  @P0 BRA `(.L_x_952) ;  /* 0x0000000000540947 */ /* 0x000fea0003800000 */
[----:B------:R-:W4:Y:S01]  /*d430*/  S2R R0, SR_TID.X ;  /* 0x0000000000007919 */ /* 0x000f220000002100 */
[----:B------:R-:W-:Y:S01]  /*d440*/  ULDC UR5, c[0x0][0xa88] ;  /* 0x0002a20000057ab9 */ /* 0x000fe20000000800 */
[----:B----4-:R-:W-:-:S04]  /*d450*/  IADD3 R2, R165, -0x80, R0 ;  /* 0xffffff80a5027810 */ /* 0x010fc80007ffe000 */
[----:B------:R-:W-:-:S13]  /*d460*/  ISETP.GE.AND P0, PT, R2, UR5, PT ;  /* 0x0000000502007c0c */ /* 0x000fda000bf06270 */
[----:B------:R-:W-:Y:S05]  /*d470*/  @P0 BRA `(.L_x_952) ;  /* 0x0000000000400947 */ /* 0x000fea0003800000 */
[----:B------:R-:W4:Y:S01]  /*d480*/  LDC.64 R4, c[0x0][0xb70] ;  /* 0x0002dc00ff047b82 */ /* 0x000f220000000a00 */
[----:B------:R-:W-:Y:S01]  /*d490*/  SHF.R.S32.HI R3, RZ, 0x1f, R2 ;  /* 0x0000001fff037819 */ /* 0x000fe20000011402 */
[----:B------:R-:W-:-:S06]  /*d4a0*/  ULDC.64 UR8, c[0x0][0xb40] ;  /* 0x0002d00000087ab9 */ /* 0x000fcc0000000a00 */
[----:B------:R-:W5:Y:S01]  /*d4b0*/  LDC.64 R10, c[0x0][0xb78] ;  /* 0x0002de00ff0a7b82 */ /* 0x000f620000000a00 */
[C---:B----4-:R-:W-:Y:S02]  /*d4c0*/  IMAD R0, R4.reuse, UR6, RZ ;  /* 0x0000000604007c24 */ /* 0x050fe4000f8e02ff */
[----:B------:R-:W-:-:S04]  /*d4d0*/  IMAD.WIDE.U32 R2, R4, UR43, R2 ;  /* 0x0000002b04027c25 */ /* 0x000fc8000f8e0002 */
[----:B------:R-:W-:Y:S02]  /*d4e0*/  IMAD R5, R5, UR43, R0 ;  /* 0x0000002b05057c24 */ /* 0x000fe4000f8e0200 */
[C---:B-----5:R-:W-:Y:S02]  /*d4f0*/  IMAD R0, R10.reuse, UR7, RZ ;  /* 0x000000070a007c24 */ /* 0x060fe4000f8e02ff */
[----:B------:R-:W-:Y:S02]  /*d500*/  IMAD.IADD R3, R3, 0x1, R5 ;  /* 0x0000000103037824 */ /* 0x000fe400078e0205 */
[----:B------:R-:W-:Y:S02]  /*d510*/  IMAD R5, R11, UR44, R0 ;  /* 0x0000002c0b057c24 */ /* 0x000fe4000f8e0200 */
[----:B------:R-:W-:-:S04]  /*d520*/  IMAD.WIDE.U32 R2, R10, UR44, R2 ;  /* 0x0000002c0a027c25 */ /* 0x000fc8000f8e0002 */
[----:B------:R-:W-:Y:S01]  /*d530*/  IMAD.IADD R3, R3, 0x1, R5 ;  /* 0x0000000103037824 */ /* 0x000fe200078e0205 */
[----:B------:R-:W-:-:S04]  /*d540*/  LEA R4, P0, R2, UR8, 0x2 ;  /* 0x0000000802047c11 */ /* 0x000fc8000f8010ff */
[----:B------:R-:W-:Y:S01]  /*d550*/  LEA.HI.X R5, R2, UR9, R3, 0x2, P0 ;  /* 0x0000000902057c11 */ /* 0x000fe200080f1403 */
[----:B------:R-:W-:-:S05]  /*d560*/  IMAD.MOV.U32 R3, RZ, RZ, -0x800000 ;  /* 0xff800000ff037424 */ /* 0x000fca00078e00ff */
[----:B------:R4:W-:Y:S03]  /*d570*/  STG.E desc[UR60][R4.64], R3 ;  /* 0x0000000304007986 */ /* 0x0009e6000c10193c */
.L_x_952:
[----:B------:R-:W-:Y:S05]  /*d580*/  BSYNC B0 ;  /* 0x0000000000007941 */ /* 0x000fea0003800000 */
.L_x_951:
[----:B------:R-:W-:Y:S01]  /*d590*/  ULDC UR5, c[0x0][0xa88] ;  /* 0x0002a20000057ab9 */ /* 0x000fe20000000800 */
[C---:B--2---:R-:W-:Y:S01]  /*d5a0*/  IMAD R0, R6.reuse, UR6, RZ ;  /* 0x0000000606007c24 */ /* 0x044fe2000f8e02ff */
[----:B------:R-:W-:Y:S01]  /*d5b0*/  UIADD3 UR42, -UR42, UR5, URZ ;  /* 0x000000052a2a7290 */ /* 0x000fe2000fffe13f */
[----:B----4-:R-:W-:Y:S01]  /*d5c0*/  IMAD.WIDE.U32 R2, R6, UR43, R160 ;  /* 0x0000002b06027c25 */ /* 0x010fe2000f8e00a0 */
[----:B------:R-:W-:Y:S01]  /*d5d0*/  ULOP3.LUT UR45, URZ, UR45, URZ, 0x33, !UPT ;  /* 0x0000002d3f2d7292 */ /* 0x000fe2000f8e333f */
[----:B------:R-:W-:Y:S01]  /*d5e0*/  SHF.R.S32.HI R163, RZ, 0x1f, R162 ;  /* 0x0000001fffa37819 */ /* 0x000fe200000114a2 */
[----:B------:R-:W-:Y:S01]  /*d5f0*/  BSSY B0, `(.L_x_953) ;  /* 0x0000021000007945 */ /* 0x000fe20003800000 */
[----:B------:R-:W-:Y:S01]  /*d600*/  IMAD R5, R7, UR43, R0 ;  /* 0x0000002b07057c24 */ /* 0x000fe2000f8e0200 */
[C---:B------:R-:W-:Y:S01]  /*d610*/  ISETP.GE.AND P2, PT, R162.reuse, UR42, PT ;  /* 0x0000002aa2007c0c */ /* 0x040fe2000bf46270 */
[C---:B------:R-:W-:Y:S02]  /*d620*/  VIADD R0, R162.reuse, 0x40 ;  /* 0x00000040a2007836 */ /* 0x040fe40000000000 */
[----:B------:R-:W-:-:S02]  /*d630*/  VIADD R4, R162, 0x20 ;  /* 0x00000020a2047836 */ /* 0x000fc40000000000 */
[----:B------:R-:W-:Y:S01]  /*d640*/  IMAD.IADD R3, R3, 0x1, R5 ;  /* 0x0000000103037824 */ /* 0x000fe200078e0205 */
[----:B------:R-:W-:Y:S01]  /*d650*/  ISETP.GE.AND P0, PT, R0, UR42, PT ;  /* 0x0000002a00007c0c */ /* 0x000fe2000bf06270 */
[----:B---3--:R-:W-:Y:S01]  /*d660*/  IMAD R0, R8, UR7, RZ ;  /* 0x0000000708007c24 */ /* 0x008fe2000f8e02ff */
[----:B------:R-:W-:Y:S01]  /*d670*/  ISETP.GE.AND P4, PT, R4, UR42, PT ;  /* 0x0000002a04007c0c */ /* 0x000fe2000bf86270 */
[----:B------:R-:W-:Y:S02]  /*d680*/  VIADD R4, R162, 0x60 ;  /* 0x00000060a2047836 */ /* 0x000fe40000000000 */
[----:B------:R-:W-:Y:S02]  /*d690*/  IMAD R9, R9, UR44, R0 ;  /* 0x0000002c09097c24 */ /* 0x000fe4000f8e0200 */
[----:B-1----:R-:W-:Y:S01]  /*d6a0*/  VIADD R5, R12, UR45 ;  /* 0x0000002d0c057c36 */ /* 0x002fe20008000000 */
[----:B------:R-:W-:Y:S01]  /*d6b0*/  ISETP.GE.AND P1, PT, R4, UR42, PT ;  /* 0x0000002a04007c0c */ /* 0x000fe2000bf26270 */
[----:B------:R-:W-:-:S04]  /*d6c0*/  IMAD.WIDE.U32 R6, R8, UR44, R2 ;  /* 0x0000002c08067c25 */ /* 0x000fc8000f8e0002 */
[----:B------:R-:W-:-:S04]  /*d6d0*/  IMAD.WIDE R4, R5, 0x80, R162 ;  /* 0x0000008005047825 */ /* 0x000fc800078e02a2 */
[----:B------:R-:W-:Y:S01]  /*d6e0*/  IMAD.IADD R11, R7, 0x1, R9 ;  /* 0x00000001070b7824 */ /* 0x000fe200078e0209 */
[----:B------:R-:W-:Y:S06]  /*d6f0*/  @P2 BRA `(.L_x_954) ;  /* 0x0000000000402947 */ /* 0x000fec0003800000 */
[----:B------:R-:W-:Y:S01]  /*d700*/  ULDC.64 UR6, c[0x0][0xad8] ;  /* 0x0002b60000067ab9 */ /* 0x000fe20000000a00 */
[C---:B------:R-:W-:Y:S01]  /*d710*/  VIADD R0, R160.reuse, 0x40 ;  /* 0x00000040a0007836 */ /* 0x040fe20000000000 */
[----:B------:R-:W-:Y:S01]  /*d720*/  ULDC UR5, c[0x0][0xa8c] ;  /* 0x0002a30000057ab9 */ /* 0x000fe20000000800 */
[----:B------:R-:W-:Y:S01]  /*d730*/  IMAD R9, R5, UR6, RZ ;  /* 0x0000000605097c24 */ /* 0x000fe2000f8e02ff */
[----:B------:R-:W-:Y:S01]  /*d740*/  ISETP.GE.AND P2, PT, R160, UR5, PT ;  /* 0x00000005a0007c0c */ /* 0x000fe2000bf46270 */
[----:B------:R-:W-:Y:S01]  /*d750*/  IMAD.MOV.U32 R2, RZ, RZ, R6 ;  /* 0x000000ffff027224 */ /* 0x000fe200078e0006 */
[----:B------:R-:W-:Y:S01]  /*d760*/  ISETP.GE.AND P3, PT, R0, UR5, PT ;  /* 0x0000000500007c0c */ /* 0x000fe2000bf66270 */
[----:B------:R-:W-:Y:S02]  /*d770*/  IMAD.MOV.U32 R3, RZ, RZ, R11 ;  /* 0x000000ffff037224 */ /* 0x000fe400078e000b */
        /* <DEDUP_REMOVED lines=8> */
.L_x_954:
[----:B------:R-:W-:Y:S05]  /*d800*/  BSYNC B0 ;  /* 0x0000000000007941 */ /* 0x000fea0003800000 */
.L_x_953:
[----:B------:R-:W-:Y:S04]  /*d810*/  BSSY B0, `(.L_x_955) ;  /* 0x0000014000007945 */ /* 0x000fe80003800000 */
[----:B------:R-:W-:Y:S05]  /*d820*/  @P4 BRA `(.L_x_956) ;  /* 0x0000000000484947 */ /* 0x000fea0003800000 */
[----:B-1----:R-:W-:Y:S01]  /*d830*/  IADD3 R9, P2, R4, 0x20, RZ ;  /* 0x0000002004097810 */ /* 0x002fe20007f5e0ff */
[----:B------:R-:W-:Y:S01]  /*d840*/  ULDC.64 UR6, c[0x0][0xad8] ;  /* 0x0002b60000067ab9 */ /* 0x000fe20000000a00 */
[----:B------:R-:W-:Y:S01]  /*d850*/  IMAD.MOV.U32 R2, RZ, RZ, R6 ;  /* 0x000000ffff027224 */ /* 0x000fe200078e0006 */
[----:B------:R-:W-:Y:S01]  /*d860*/  ULDC UR5, c[0x0][0xa8c] ;  /* 0x0002a30000057ab9 */ /* 0x000fe20000000800 */
[----:B------:R-:W-:Y:S01]  /*d870*/  IMAD.MOV.U32 R3, RZ, RZ, R11 ;  /* 0x000000ffff037224 */ /* 0x000fe200078e000b */
[C---:B------:R-:W-:Y:S01]  /*d880*/  ISETP.GE.AND P3, PT, R160.reuse, UR5, PT ;  /* 0x00000005a0007c0c */ /* 0x040fe2000bf66270 */
[----:B------:R-:W-:Y:S02]  /*d890*/  IMAD.X R0, RZ, RZ, R5, P2 ;  /* 0x000000ffff007224 */ /* 0x000fe400010e0605 */
        /* <DEDUP_REMOVED lines=11> */
.L_x_956:
[----:B------:R-:W-:Y:S05]  /*d950*/  BSYNC B0 ;  /* 0x0000000000007941 */ /* 0x000fea0003800000 */
.L_x_955:
[----:B------:R-:W-:Y:S04]  /*d960*/  BSSY B0, `(.L_x_957) ;  /* 0x0000014000007945 */ /* 0x000fe80003800000 */
[----:B------:R-:W-:Y:S05]  /*d970*/  @P0 BRA `(.L_x_958) ;  /* 0x0000000000480947 */ /* 0x000fea0003800000 */
[----:B-12---:R-:W-:Y:S01]  /*d980*/  IADD3 R9, P0, R4, 0x40, RZ ;  /* 0x0000004004097810 */ /* 0x006fe20007f1e0ff */
        /* <DEDUP_REMOVED lines=17> */
.L_x_958:
[----:B------:R-:W-:Y:S05]  /*daa0*/  BSYNC B0 ;  /* 0x0000000000007941 */ /* 0x000fea0003800000 */
.L_x_957:
        /* <DEDUP_REMOVED lines=20> */
.L_x_959:
[----:B------:R-:W-:Y:S05]  /*dbf0*/  BSYNC B0 ;  /* 0x0000000000007941 */ /* 0x000fea0003800000 */
.L_x_948:
[----:B------:R-:W5:Y:S02]  /*dc00*/  LDC R0, c[0x0][0xda8] ;  /* 0x00036a00ff007b82 */ /* 0x000f640000000800 */
[----:B-----5:R-:W-:-:S13]  /*dc10*/  ISETP.LE.AND P0, PT, R0, UR4, PT ;  /* 0x0000000400007c0c */ /* 0x020fda000bf03270 */
[----:B------:R-:W-:Y:S05]  /*dc20*/  @!P0 BRA `(.L_x_960) ;  /* 0xffffff30006c8947 */ /* 0x000fea000383ffff */
[----:B------:R-:W-:Y:S05]  /*dc30*/  EXIT ;  /* 0x000000000000794d */ /* 0x000fea0003800000 */
.L_x_866:
[----:B------:R-:W-:-:S08]  /*dc40*/  NOP ;  /* 0x0000000000007918 */ /* 0x000fd00000000000 */
[----:B-1----:R-:W1:-:S00]  /*dc50*/  USETMAXREG.DEALLOC.CTAPOOL 0x18 ;  /* 0x00000018000079c8 */ /* 0x002e4000080e0500 */
[----:B-1----:R-:W-:-:S06]  /*dc60*/  LOP3.LUT R0, R0, 0x3, RZ, 0xc0, !PT ;  /* 0x0000000300007812 */ /* 0x002fcc00078ec0ff */
[----:B------:R-:W1:Y:S02]  /*dc70*/  SHFL.IDX PT, R0, R0, RZ, 0x1f ;  /* 0x00001fff00007589 */ /* 0x000e6400000e0000 */
[----:B-1----:R-:W-:-:S13]  /*dc80*/  ISETP.NE.AND P0, PT, R0, RZ, PT ;  /* 0x000000ff0000720c */ /* 0x002fda0003f05270 */
[----:B------:R-:W-:Y:S05]  /*dc90*/  @P0 EXIT ;  /* 0x000000000000094d */ /* 0x000fea0003800000 */
[----:B------:R-:W1:Y:S01]  /*dca0*/  S2UR UR4, SR_CTAID.X ;  /* 0x00000000000479c3 */ /* 0x000e620000002500 */
[----:B------:R-:W-:Y:S01]  /*dcb0*/  UMOV UR47, URZ ;  /* 0x0000003f002f7c82 */ /* 0x000fe20008000000 */
[----:B------:R-:W-:Y:S02]  /*dcc0*/  IMAD.MOV.U32 R16, RZ, RZ, RZ ;  /* 0x000000ffff107224 */ /* 0x000fe400078e00ff */
[----:B------:R-:W-:-:S04]  /*dcd0*/  IMAD.MOV.U32 R17, RZ, RZ, 0x1 ;  /* 0x00000001ff117424 */ /* 0x000fc800078e00ff */
[----:B------:R-:W1:Y:S02]  /*dce0*/  LDC R0, c[0x0][0xda8] ;  /* 0x00036a00ff007b82 */ /* 0x000e640000000800 */
[----:B-1----:R-:W-:-:S13]  /*dcf0*/  ISETP.LE.AND P0, PT, R0, UR4, PT ;  /* 0x0000000400007c0c */ /* 0x002fda000bf03270 */
[----:B------:R-:W-:Y:S05]  /*dd00*/  @P0 BRA `(.L_x_961) ;  /* 0x0000002c00f40947 */ /* 0x000fea0003800000 */
[----:B------:R-:W-:Y:S01]  /*dd10*/  IMAD.U32 R19, RZ, RZ, UR4 ;  /* 0x00000004ff137e24 */ /* 0x000fe2000f8e00ff */
[----:B------:R-:W-:Y:S01]  /*dd20*/  ULDC UR48, c[0x0][0xc] ;  /* 0x0000030000307ab9 */ /* 0x000fe20000000800 */
[----:B------:R-:W-:Y:S01]  /*dd30*/  IMAD.MOV.U32 R17, RZ, RZ, 0x1 ;  /* 0x00000001ff117424 */ /* 0x000fe200078e00ff */
[----:B------:R-:W-:Y:S01]  /*dd40*/  ULDC.64 UR44, c[0x0][0x198] ;  /* 0x00006600002c7ab9 */ /* 0x000fe20000000a00 */
[----:B------:R-:W-:Y:S01]  /*dd50*/  IMAD.MOV.U32 R16, RZ, RZ, RZ ;  /* 0x000000ffff107224 */ /* 0x000fe200078e00ff */
[----:B------:R-:W-:-:S06]  /*dd60*/  UMOV UR47, URZ ;  /* 0x0000003f002f7c82 */ /* 0x000fcc0008000000 */
.L_x_1015:
[----:B------:R-:W-:Y:S01]  /*dd70*/  ULDC UR7, c[0x0][0xdd0] ;  /* 0x0003740000077ab9 */ /* 0x000fe20000000800 */
[----:B-1----:R-:W1:Y:S01]  /*dd80*/  LDC R0, c[0x0][0xde8] ;  /* 0x00037a00ff007b82 */ /* 0x002e620000000800 */
[C---:B------:R-:W-:Y:S01]  /*dd90*/  R2UR UR8, R19.reuse ;  /* 0x00000000130872ca */ /* 0x040fe200000e0000 */
[----:B------:R-:W-:Y:S01]  /*dda0*/  UISETP.NE.AND UP0, UPT, UR7, 0x1, UPT ;  /* 0x000000010700788c */ /* 0x000fe2000bf05270 */
[----:B------:R-:W-:-:S10]  /*ddb0*/  R2UR UR6, R19 ;  /* 0x00000000130672ca */ /* 0x000fd400000e0000 */
[----:B------:R-:W-:Y:S01]  /*ddc0*/  @UP0 ULDC UR4, c[0x0][0xdd4] ;  /* 0x0003750000040ab9 */ /* 0x000fe20000000800 */
[----:B------:R-:W-:Y:S01]  /*ddd0*/  @UP0 ULDC UR9, c[0x0][0xdd8] ;  /* 0x0003760000090ab9 */ /* 0x000fe20000000800 */
[----:B------:R-:W-:-:S04]  /*dde0*/  UIMAD.WIDE.U32 UR4, UR8, UR4, URZ ;  /* 0x00000004080472a5 */ /* 0x000fc8000f8e003f */
[----:B------:R-:W-:-:S04]  /*ddf0*/  @UP0 USHF.R.U32.HI UR8, URZ, UR9, UR5 ;  /* 0x000000093f080299 */ /* 0x000fc80008011605 */
[----:B------:R-:W-:Y:S02]  /*de00*/  UIADD3 UR4, -UR8, URZ, URZ ;  /* 0x0000003f08047290 */ /* 0x000fe4000fffe13f */
[----:B-1----:R-:W-:Y:S02]  /*de10*/  ISETP.LE.AND P0, PT, R0, UR8, PT ;  /* 0x0000000800007c0c */ /* 0x002fe4000bf03270 */
[----:B------:R-:W-:-:S11]  /*de20*/  UIMAD UR7, UR7, UR4, UR6 ;  /* 0x00000004070772a4 */ /* 0x000fd6000f8e0206 */
[----:B------:R-:W-:Y:S05]  /*de30*/  @!P0 BRA `(.L_x_962) ;  /* 0x0000000000208947 */ /* 0x000fea0003800000 */
        /* <DEDUP_REMOVED lines=8> */
.L_x_962:
[----:B------:R-:W-:Y:S01]  /*dec0*/  ULDC UR9, c[0x0][0xdc4] ;  /* 0x0003710000097ab9 */ /* 0x000fe20000000800 */
[----:B------:R-:W-:Y:S01]  /*ded0*/  UMOV UR6, UR7 ;  /* 0x0000000700067c82 */ /* 0x000fe20008000000 */
[----:B------:R-:W-:-:S11]  /*dee0*/  UISETP.NE.AND UP0, UPT, UR9, 0x1, UPT ;  /* 0x000000010900788c */ /* 0x000fd6000bf05270 */
[----:B------:R-:W-:Y:S02]  /*def0*/  @UP0 ULDC.64 UR10, c[0x0][0xdc8] ;  /* 0x00037200000a0ab9 */ /* 0x000fe40000000a00 */
[----:B------:R-:W-:-:S04]  /*df00*/  UIMAD.WIDE.U32 UR4, UR7, UR10, URZ ;  /* 0x0000000a070472a5 */ /* 0x000fc8000f8e003f */
[----:B------:R-:W-:-:S04]  /*df10*/  @UP0 USHF.R.U32.HI UR6, URZ, UR11, UR5 ;  /* 0x0000000b3f060299 */ /* 0x000fc80008011605 */
[----:B------:R-:W-:-:S12]  /*df20*/  UIMAD UR4, UR6, UR9, URZ ;  /* 0x00000009060472a4 */ /* 0x000fd8000f8e023f */
.L_x_963:
[----:B------:R-:W-:Y:S01]  /*df30*/  ULDC.64 UR12, c[0x0][0x3f8] ;  /* 0x0000fe00000c7ab9 */ /* 0x000fe20000000a00 */
[----:B------:R-:W-:Y:S02]  /*df40*/  UIADD3 UR9, UR7, -UR4, URZ ;  /* 0x8000000407097290 */ /* 0x000fe4000fffe03f */
[----:B------:R-:W-:Y:S02]  /*df50*/  UISETP.NE.U32.AND UP0, UPT, UR12, URZ, UPT ;  /* 0x0000003f0c00728c */ /* 0x000fe4000bf05070 */
[----:B------:R-:W-:Y:S01]  /*df60*/  ULOP3.LUT UR10, URZ, UR6, URZ, 0x33, !UPT ;  /* 0x000000063f0a7292 */ /* 0x000fe2000f8e333f */
[----:B------:R-:W-:Y:S01]  /*df70*/  ULDC UR12, c[0x0][0xdb8] ;  /* 0x00036e00000c7ab9 */ /* 0x000fe20000000800 */
[----:B------:R-:W-:Y:S01]  /*df80*/  ULDC.64 UR4, c[0x0][0x9e0] ;  /* 0x0002780000047ab9 */ /* 0x000fe20000000a00 */
[----:B------:R-:W-:Y:S02]  /*df90*/  UISETP.NE.AND UP1, UPT, UR12, 0x1, UPT ;  /* 0x000000010c00788c */ /* 0x000fe4000bf25270 */
[----:B------:R-:W-:Y:S01]  /*dfa0*/  UISETP.NE.AND.EX UP0, UPT, UR13, URZ, UPT, UP0 ;  /* 0x0000003f0d00728c */ /* 0x000fe2000bf05300 */
[----:B------:R-:W-:-:S02]  /*dfb0*/  ULDC UR11, c[0x0][0xdc4] ;  /* 0x00037100000b7ab9 */ /* 0x000fc40000000800 */
[----:B------:R-:W-:Y:S01]  /*dfc0*/  ULDC UR13, c[0x0][0xdac] ;  /* 0x00036b00000d7ab9 */ /* 0x000fe20000000800 */
[----:B------:R-:W-:Y:S02]  /*dfd0*/  UISETP.GE.AND UP2, UPT, UR5, 0x1, UPT ;  /* 0x000000010500788c */ /* 0x000fe4000bf46270 */
[----:B------:R-:W-:Y:S02]  /*dfe0*/  UIMAD UR11, UR8, UR11, UR9 ;  /* 0x0000000b080b72a4 */ /* 0x000fe4000f8e0209 */
[----:B------:R-:W-:Y:S01]  /*dff0*/  UIADD3 UR10, UR10, UR13, URZ ;  /* 0x0000000d0a0a7290 */ /* 0x000fe2000fffe03f */
[----:B------:R-:W-:Y:S01]  /*e000*/  @UP1 ULDC UR8, c[0x0][0xdbc] ;  /* 0x00036f0000081ab9 */ /* 0x000fe20000000800 */
[----:B------:R-:W-:Y:S01]  /*e010*/  PLOP3.LUT P1, PT, PT, PT, UP2, 0x80, 0x0 ;  /* 0x000000000000781c */ /* 0x000fe20003f2f028 */
[----:B------:R-:W-:Y:S02]  /*e020*/  UIMAD.WIDE.U32 UR8, UR11, UR8, URZ ;  /* 0x000000080b0872a5 */ /* 0x000fe4000f8e003f */
[----:B------:R-:W-:Y:S01]  /*e030*/  USHF.L.U32 UR41, UR10, 0x7, URZ ;  /* 0x000000070a297899 */ /* 0x000fe2000800063f */
[----:B------:R-:W-:Y:S01]  /*e040*/  ULDC UR14, c[0x0][0x404] ;  /* 0x00010100000e7ab9 */ /* 0x000fe20000000800 */
[----:B------:R-:W-:Y:S01]  /*e050*/  ULDC UR7, c[0x0][0x288] ;  /* 0x0000a20000077ab9 */ /* 0x000fe20000000800 */
[----:B------:R-:W-:Y:S01]  /*e060*/  @UP1 ULDC UR13, c[0x0][0xdc0] ;  /* 0x00037000000d1ab9 */ /* 0x000fe20000000800 */
[----:B------:R-:W-:Y:S01]  /*e070*/  UMOV UR43, UR11 ;  /* 0x0000000b002b7c82 */ /* 0x000fe20008000000 */
[----:B------:R-:W-:-:S02]  /*e080*/  USEL UR14, UR14, 0x1, UP0 ;  /* 0x000000010e0e7887 */ /* 0x000fc40008000000 */
[----:B------:R-:W-:Y:S02]  /*e090*/  UIADD3 UR10, UR41, 0x80, -UR7 ;  /* 0x00000080290a7890 */ /* 0x000fe4000fffe807 */
[----:B------:R-:W-:Y:S01]  /*e0a0*/  @UP1 USHF.R.U32.HI UR43, URZ, UR13, UR9 ;  /* 0x0000000d3f2b1299 */ /* 0x000fe20008011609 */
[----:B------:R-:W-:Y:S02]  /*e0b0*/  ULDC UR6, c[0x0][0x2e0] ;  /* 0x0000b80000067ab9 */ /* 0x000fe40000000800 */
[----:B------:R-:W-:Y:S02]  /*e0c0*/  UIMAD UR8, UR14, UR6, UR10 ;  /* 0x000000060e0872a4 */ /* 0x000fe4000f8e020a */
[----:B------:R-:W-:Y:S02]  /*e0d0*/  UIADD3 UR42, -UR43, URZ, URZ ;  /* 0x0000003f2b2a7290 */ /* 0x000fe4000fffe13f */
[----:B------:R-:W-:Y:S02]  /*e0e0*/  UIADD3 UR4, UR8, UR4, URZ ;  /* 0x0000000408047290 */ /* 0x000fe4000fffe03f */
[----:B------:R-:W-:Y:S01]  /*e0f0*/  UIMAD UR42, UR12, UR42, UR11 ;  /* 0x0000002a0c2a72a4 */ /* 0x000fe2000f8e020b */
[----:B------:R-:W-:Y:S11]  /*e100*/  @!P1 BRA `(.L_x_964) ;  /* 0x0000000000449947 */ /* 0x000ff60003800000 */
[----:B------:R-:W-:Y:S01]  /*e110*/  ISETP.LT.AND P0, PT, RZ, UR8, PT ;  /* 0x00000008ff007c0c */ /* 0x000fe2000bf01270 */
[----:B------:R-:W-:-:S12]  /*e120*/  UIADD3 UR10, UR8, -0x1, URZ ;  /* 0xffffffff080a7890 */ /* 0x000fd8000fffe03f */
[----:B------:R-:W-:Y:S05]  /*e130*/  @P0 BRA `(.L_x_965) ;  /* 0x00000000001c0947 */ /* 0x000fea0003800000 */
[----:B------:R-:W-:Y:S02]  /*e140*/  UISETP.NE.AND UP0, UPT, UR5, 0x1, UPT ;  /* 0x000000010500788c */ /* 0x000fe4000bf05270 */
[----:B------:R-:W-:-:S09]  /*e150*/  UIADD3 UR10, -UR8, URZ, URZ ;  /* 0x0000003f080a7290 */ /* 0x000fd2000fffe13f */
[----:B------:R-:W-:Y:S02]  /*e160*/  @UP0 ULDC.64 UR12, c[0x0][0x9e8] ;  /* 0x00027a00000c0ab9 */ /* 0x000fe40000000a00 */
[----:B------:R-:W-:-:S04]  /*e170*/  UIMAD.WIDE.U32 UR8, UR10, UR12, URZ ;  /* 0x0000000c0a0872a5 */ /* 0x000fc8000f8e003f */
[----:B------:R-:W-:-:S04]  /*e180*/  @UP0 USHF.R.U32.HI UR10, URZ, UR13, UR9 ;  /* 0x0000000d3f0a0299 */ /* 0x000fc80008011609 */
[----:B------:R-:W-:Y:S01]  /*e190*/  ULOP3.LUT UR10, URZ, UR10, URZ, 0x33, !UPT ;  /* 0x0000000a3f0a7292 */ /* 0x000fe2000f8e333f */
[----:B------:R-:W-:Y:S11]  /*e1a0*/  BRA `(.L_x_966) ;  /* 0x0000000000107947 */ /* 0x000ff60003800000 */
.L_x_965:
[----:B------:R-:W-:-:S11]  /*e1b0*/  UISETP.NE.AND UP0, UPT, UR5, 0x1, UPT ;  /* 0x000000010500788c */ /* 0x000fd6000bf05270 */
[----:B------:R-:W-:Y:S02]  /*e1c0*/  @UP0 ULDC.64 UR12, c[0x0][0x9e8] ;  /* 0x00027a00000c0ab9 */ /* 0x000fe40000000a00 */
[----:B------:R-:W-:-:S04]  /*e1d0*/  UIMAD.WIDE.U32 UR8, UR10, UR12, URZ ;  /* 0x0000000c0a0872a5 */ /* 0x000fc8000f8e003f */
[----:B------:R-:W-:-:S12]  /*e1e0*/  @UP0 USHF.R.U32.HI UR10, URZ, UR13, UR9 ;  /* 0x0000000d3f0a0299 */ /* 0x000fd80008011609 */
.L_x_966:
[----:B------:R-:W-:-:S04]  /*e1f0*/  UIMAD UR10, UR10, UR5, UR5 ;  /* 0x000000050a0a72a4 */ /* 0x000fc8000f8e0205 */
[----:B------:R-:W-:-:S04]  /*e200*/  UISETP.LT.AND UP0, UPT, UR4, UR10, UPT ;  /* 0x0000000a0400728c */ /* 0x000fc8000bf01270 */
[----:B------:R-:W-:-:S12]  /*e210*/  USEL UR4, UR4, UR10, UP0 ;  /* 0x0000000a04047287 */ /* 0x000fd80008000000 */
.L_x_964:
[----:B------:R-:W-:Y:S02]  /*e220*/  UIMAD UR8, UR14, UR6, 0x5f ;  /* 0x0000005f0e0874a4 */ /* 0x000fe4000f8e0206 */
[----:B------:R-:W-:Y:S02]  /*e230*/  UIADD3 UR10, UR4, 0x5f, URZ ;  /* 0x0000005f040a7890 */ /* 0x000fe4000fffe03f */
[----:B------:R-:W-:Y:S02]  /*e240*/  UIMAD.WIDE UR8, UR8, 0x2aaaaaab, URZ ;  /* 0x2aaaaaab080878a5 */ /* 0x000fe4000f8e023f */
[----:B------:R-:W-:Y:S02]  /*e250*/  UIMAD.WIDE UR10, UR10, 0x2aaaaaab, URZ ;  /* 0x2aaaaaab0a0a78a5 */ /* 0x000fe4000f8e023f */
[----:B------:R-:W-:Y:S02]  /*e260*/  USHF.R.U32.HI UR8, URZ, 0x1f, UR9 ;  /* 0x0000001f3f087899 */ /* 0x000fe40008011609 */
[----:B------:R-:W-:-:S02]  /*e270*/  USHF.R.U32.HI UR4, URZ, 0x1f, UR11 ;  /* 0x0000001f3f047899 */ /* 0x000fc4000801160b */
[----:B------:R-:W-:Y:S02]  /*e280*/  UIADD3 UR7, UR41, -UR7, URZ ;  /* 0x8000000729077290 */ /* 0x000fe4000fffe03f */
[----:B------:R-:W-:Y:S02]  /*e290*/  ULEA.HI.SX32 UR9, UR9, UR8, 0x1c ;  /* 0x0000000809097291 */ /* 0x000fe4000f8fe23f */
[----:B------:R-:W-:Y:S02]  /*e2a0*/  ULEA.HI.SX32 UR4, UR11, UR4, 0x1c ;  /* 0x000000040b047291 */ /* 0x000fe4000f8fe23f */
[----:B------:R-:W-:Y:S02]  /*e2b0*/  UIMAD UR7, UR14, UR6, UR7 ;  /* 0x000000060e0772a4 */ /* 0x000fe4000f8e0207 */
[----:B------:R-:W-:Y:S01]  /*e2c0*/  UISETP.LT.AND UP0, UPT, UR9, UR4, UPT ;  /* 0x000000040900728c */ /* 0x000fe2000bf01270 */
[----:B------:R-:W-:Y:S02]  /*e2d0*/  ULDC UR8, c[0x0][0x9dc] ;  /* 0x0002770000087ab9 */ /* 0x000fe40000000800 */
[----:B------:R-:W-:-:S02]  /*e2e0*/  UIADD3 UR8, UR7, -UR8, URZ ;  /* 0x8000000807087290 */ /* 0x000fc4000fffe03f */
[----:B------:R-:W-:Y:S01]  /*e2f0*/  USEL UR46, UR9, UR4, UP0 ;  /* 0x00000004092e7287 */ /* 0x000fe20008000000 */
[----:B------:R-:W-:Y:S11]  /*e300*/  @!P1 BRA `(.L_x_967) ;  /* 0x0000000000489947 */ /* 0x000ff60003800000 */
[----:B------:R-:W-:Y:S02]  /*e310*/  UMOV UR4, UR7 ;  /* 0x0000000700047c82 */ /* 0x000fe40008000000 */
[----:B------:R-:W-:-:S06]  /*e320*/  UISETP.GT.AND UP0, UPT, UR4, -0x1, UPT ;  /* 0xffffffff0400788c */ /* 0x000fcc000bf04270 */
[----:B------:R-:W-:-:S13]  /*e330*/  PLOP3.LUT P0, PT, PT, PT, UP0, 0x80, 0x0 ;  /* 0x000000000000781c */ /* 0x000fda0003f0f008 */
[----:B------:R-:W-:Y:S05]  /*e340*/  @P0 BRA `(.L_x_968) ;  /* 0x00000000001c0947 */ /* 0x000fea0003800000 */
[----:B------:R-:W-:Y:S02]  /*e350*/  UISETP.NE.AND UP0, UPT, UR5, 0x1, UPT ;  /* 0x000000010500788c */ /* 0x000fe4000bf05270 */
[----:B------:R-:W-:-:S09]  /*e360*/  ULOP3.LUT UR4, URZ, UR4, URZ, 0x33, !UPT ;  /* 0x000000043f047292 */ /* 0x000fd2000f8e333f */
[----:B------:R-:W-:Y:S02]  /*e370*/  @UP0 ULDC.64 UR10, c[0x0][0x9e8] ;  /* 0x00027a00000a0ab9 */ /* 0x000fe40000000a00 */
[----:B------:R-:W-:-:S04]  /*e380*/  UIMAD.WIDE.U32 UR6, UR4, UR10, URZ ;  /* 0x0000000a040672a5 */ /* 0x000fc8000f8e003f */
[----:B------:R-:W-:-:S04]  /*e390*/  @UP0 USHF.R.U32.HI UR4, URZ, UR11, UR7 ;  /* 0x0000000b3f040299 */ /* 0x000fc80008011607 */
[----:B------:R-:W-:Y:S01]  /*e3a0*/  ULOP3.LUT UR4, URZ, UR4, URZ, 0x33, !UPT ;  /* 0x000000043f047292 */ /* 0x000fe2000f8e333f */
[----:B------:R-:W-:Y:S11]  /*e3b0*/  BRA `(.L_x_969) ;  /* 0x0000000000107947 */ /* 0x000ff60003800000 */
.L_x_968:
[----:B------:R-:W-:-:S11]  /*e3c0*/  UISETP.NE.AND UP0, UPT, UR5, 0x1, UPT ;  /* 0x000000010500788c */ /* 0x000fd6000bf05270 */
[----:B------:R-:W-:Y:S02]  /*e3d0*/  @UP0 ULDC.64 UR10, c[0x0][0x9e8] ;  /* 0x00027a00000a0ab9 */ /* 0x000fe40000000a00 */
[----:B------:R-:W-:-:S04]  /*e3e0*/  UIMAD.WIDE.U32 UR6, UR4, UR10, URZ ;  /* 0x0000000a040672a5 */ /* 0x000fc8000f8e003f */
[----:B------:R-:W-:-:S12]  /*e3f0*/  @UP0 USHF.R.U32.HI UR4, URZ, UR11, UR7 ;  /* 0x0000000b3f040299 */ /* 0x000fd80008011607 */
.L_x_969:
[----:B------:R-:W-:-:S04]  /*e400*/  UIMAD UR4, UR4, UR5, URZ ;  /* 0x00000005040472a4 */ /* 0x000fc8000f8e023f */
[----:B------:R-:W-:-:S04]  /*e410*/  UISETP.LT.AND UP0, UPT, UR8, UR4, UPT ;  /* 0x000000040800728c */ /* 0x000fc8000bf01270 */
[----:B------:R-:W-:-:S12]  /*e420*/  USEL UR8, UR8, UR4, !UP0 ;  /* 0x0000000408087287 */ /* 0x000fd8000c000000 */
.L_x_967:
[----:B------:R-:W-:Y:S01]  /*e430*/  UIMAD.WIDE UR4, UR8, 0x2aaaaaab, URZ ;  /* 0x2aaaaaab080478a5 */ /* 0x000fe2000f8e023f */
[----:B------:R-:W-:Y:S03]  /*e440*/  BSSY B6, `(.L_x_970) ;  /* 0x0000278000067945 */ /* 0x000fe60003800000 */
[----:B------:R-:W-:-:S04]  /*e450*/  USHF.R.U32.HI UR4, URZ, 0x1f, UR5 ;  /* 0x0000001f3f047899 */ /* 0x000fc80008011605 */
[----:B------:R-:W-:-:S04]  /*e460*/  ULEA.HI.SX32 UR4, UR5, UR4, 0x1c ;  /* 0x0000000405047291 */ /* 0x000fc8000f8fe23f */
[----:B------:R-:W-:-:S04]  /*e470*/  UISETP.LT.AND UP0, UPT, URZ, UR4, UPT ;  /* 0x000000043f00728c */ /* 0x000fc8000bf01270 */
[----:B------:R-:W-:-:S04]  /*e480*/  USEL UR39, URZ, UR4, !UP0 ;  /* 0x000000043f277287 */ /* 0x000fc8000c000000 */
[----:B------:R-:W-:-:S06]  /*e490*/  UISETP.GT.AND UP0, UPT, UR46, UR39, UPT ;  /* 0x000000272e00728c */ /* 0x000fcc000bf04270 */
[----:B------:R-:W-:-:S13]  /*e4a0*/  PLOP3.LUT P0, PT, PT, PT, UP0, 0x80, 0x0 ;  /* 0x000000000000781c */ /* 0x000fda0003f0f008 */
[----:B------:R-:W-:Y:S05]  /*e4b0*/  @P0 BRA `(.L_x_971) ;  /* 0x0000000000480947 */ /* 0x000fea0003800000 */
[----:B------:R-:W1:Y:S01]  /*e4c0*/  S2R R0, SR_TID.X ;  /* 0x0000000000007919 */ /* 0x000e620000002100 */
[----:B------:R-:W-:Y:S01]  /*e4d0*/  IMAD.MOV.U32 R13, RZ, RZ, R19 ;  /* 0x000000ffff0d7224 */ /* 0x000fe200078e0013 */
[----:B-1----:R-:W-:-:S04]  /*e4e0*/  LOP3.LUT R0, R0, 0x1f, RZ, 0xc0, !PT ;  /* 0x0000001f00007812 */ /* 0x002fc800078ec0ff */
[----:B------:R-:W-:-:S13]  /*e4f0*/  ISETP.NE.AND P0, PT, R0, RZ, PT ;  /* 0x000000ff0000720c */ /* 0x000fda0003f05270 */
[----:B------:R-:W-:Y:S05]  /*e500*/  @P0 BRA `(.L_x_972) ;  /* 0x0000002400ac0947 */ /* 0x000fea0003800000 */
[----:B------:R-:W1:Y:S01]  /*e510*/  S2R R5, SR_LANEID ;  /* 0x0000000000057919 */ /* 0x000e620000000000 */
[----:B------:R-:W-:Y:S01]  /*e520*/  VOTEU.ANY UR4, UPT, PT ;  /* 0x0000000000047886 */ /* 0x000fe200038e0100 */
[----:B------:R-:W2:Y:S01]  /*e530*/  LDC.64 R2, c[0x0][0xdf0] ;  /* 0x00037c00ff027b82 */ /* 0x000ea20000000a00 */
[----:B------:R-:W1:Y:S02]  /*e540*/  FLO.U32 R0, UR4 ;  /* 0x0000000400007d00 */ /* 0x000e6400080e0000 */
[----:B-1----:R-:W-:-:S06]  /*e550*/  ISETP.EQ.U32.AND P0, PT, R0, R5, PT ;  /* 0x000000050000720c */ /* 0x002fcc0003f02070 */
[----:B------:R-:W2:Y:S07]  /*e560*/  POPC R5, UR4 ;  /* 0x0000000400057d09 */ /* 0x000eae0008000000 */
[----:B--2---:R-:W2:Y:S01]  /*e570*/  @P0 ATOMG.E.ADD.STRONG.GPU PT, R3, desc[UR60][R2.64], R5 ;  /* 0x00000005020309a8 */ /* 0x004ea200081ee1fc */
[----:B------:R-:W1:Y:S02]  /*e580*/  S2R R4, SR_LTMASK ;  /* 0x0000000000047919 */ /* 0x000e640000003900 */
[----:B-1----:R-:W-:-:S04]  /*e590*/  LOP3.LUT R4, R4, UR4, RZ, 0xc0, !PT ;  /* 0x0000000404047c12 */ /* 0x002fc8000f8ec0ff */
[----:B------:R-:W1:Y:S01]  /*e5a0*/  POPC R13, R4 ;  /* 0x00000004000d7309 */ /* 0x000e620000000000 */
[----:B--2---:R-:W1:Y:S02]  /*e5b0*/  SHFL.IDX PT, R0, R3, R0, 0x1f ;  /* 0x00001f0003007589 */ /* 0x004e6400000e0000 */
[----:B-1----:R-:W-:Y:S01]  /*e5c0*/  IADD3 R13, R0, UR48, R13 ;  /* 0x00000030000d7c10 */ /* 0x002fe2000fffe00d */
[----:B------:R-:W-:Y:S06]  /*e5d0*/  BRA `(.L_x_972) ;  /* 0x0000002400787947 */ /* 0x000fec0003800000 */
.L_x_971:
[----:B------:R-:W1:Y:S01]  /*e5e0*/  S2UR UR4, SR_CgaCtaId ;  /* 0x00000000000479c3 */ /* 0x000e620000008800 */
[----:B------:R-:W-:Y:S02]  /*e5f0*/  UMOV UR38, 0x400 ;  /* 0x0000040000267882 */ /* 0x000fe40000000000 */
[----:B-1----:R-:W-:-:S04]  /*e600*/  ULEA UR38, UR4, UR38, 0x18 ;  /* 0x0000002604267291 */ /* 0x002fc8000f8ec03f */
[----:B------:R-:W-:-:S04]  /*e610*/  UIADD3 UR4, UR38, 0x18400, URZ ;  /* 0x0001840026047890 */ /* 0x000fc8000fffe03f */
[----:B------:R-:W-:-:S06]  /*e620*/  ULOP3.LUT UP0, URZ, UR4, 0x3ff, URZ, 0xc0, !UPT ;  /* 0x000003ff043f7892 */ /* 0x000fcc000f80c03f */
[----:B------:R-:W-:-:S13]  /*e630*/  PLOP3.LUT P0, PT, PT, PT, UP0, 0x80, 0x0 ;  /* 0x000000000000781c */ /* 0x000fda0003f0f008 */
[----:B------:R-:W-:Y:S05]  /*e640*/  @!P0 BRA `(.L_x_973) ;  /* 0x0000000000408947 */ /* 0x000fea0003800000 */
        /* <DEDUP_REMOVED lines=16> */
.L_x_973:
        /* <DEDUP_REMOVED lines=20> */
.L_x_975:
[----:B------:R1:W2:Y:S01]  /*e890*/  LDC.64 R2, c[0x4][R18] ;  /* 0x0100000012027b82 */ /* 0x0002a20000000a00 */
[----:B------:R-:W-:Y:S01]  /*e8a0*/  ULDC.64 UR6, c[0x4][0x108] ;  /* 0x0100420000067ab9 */ /* 0x000fe20000000a00 */
[----:B------:R-:W-:Y:S01]  /*e8b0*/  ULDC.64 UR8, c[0x4][0x110] ;  /* 0x0100440000087ab9 */ /* 0x000fe20000000a00 */
[----:B------:R-:W-:Y:S01]  /*e8c0*/  ULDC.64 UR4, c[0x4][0xa0] ;  /* 0x0100280000047ab9 */ /* 0x000fe20000000a00 */
        /* <DEDUP_REMOVED lines=11> */
.L_x_974:
[----:B------:R-:W-:Y:S01]  /*e980*/  ULDC.64 UR4, c[0x0][0x9f8] ;  /* 0x00027e0000047ab9 */ /* 0x000fe20000000a00 */
[----:B------:R-:W-:Y:S01]  /*e990*/  IMAD.U32 R5, RZ, RZ, UR43 ;  /* 0x0000002bff057e24 */ /* 0x000fe2000f8e00ff */
[----:B------:R-:W-:Y:S01]  /*e9a0*/  ISETP.NE.U32.AND P0, PT, RZ, UR4, PT ;  /* 0x00000004ff007c0c */ /* 0x000fe2000bf05070 */
[----:B------:R-:W-:Y:S01]  /*e9b0*/  IMAD.U32 R0, RZ, RZ, UR43 ;  /* 0x0000002bff007e24 */ /* 0x000fe2000f8e00ff */
[----:B------:R-:W1:Y:S01]  /*e9c0*/  LDC R4, c[0x0][0x428] ;  /* 0x00010a00ff047b82 */ /* 0x000e620000000800 */
[----:B------:R-:W2:Y:S01]  /*e9d0*/  S2R R18, SR_TID.X ;  /* 0x0000000000127919 */ /* 0x000ea20000002100 */
[----:B------:R-:W-:-:S13]  /*e9e0*/  ISETP.NE.AND.EX P0, PT, RZ, UR5, PT, P0 ;  /* 0x00000005ff007c0c */ /* 0x000fda000bf05300 */
[----:B------:R-:W3:Y:S02]  /*e9f0*/  @P0 LDC.64 R2, c[0x0][0x9f8] ;  /* 0x00027e00ff020b82 */ /* 0x000ee40000000a00 */
[----:B---3--:R-:W-:-:S05]  /*ea00*/  @P0 IMAD.WIDE R2, R5, 0x4, R2 ;  /* 0x0000000405020825 */ /* 0x008fca00078e0202 */
[----:B------:R3:W4:Y:S01]  /*ea10*/  @P0 LDG.E R0, desc[UR60][R2.64] ;  /* 0x0000003c02000981 */ /* 0x000722000c1e1900 */
[----:B-1----:R-:W-:Y:S01]  /*ea20*/  ISETP.NE.AND P0, PT, R4, 0x1, PT ;  /* 0x000000010400780c */ /* 0x002fe20003f05270 */
[----:B------:R-:W-:Y:S01]  /*ea30*/  IMAD.U32 R4, RZ, RZ, UR42 ;  /* 0x0000002aff047e24 */ /* 0x000fe2000f8e00ff */
[----:B--2---:R-:W-:Y:S01]  /*ea40*/  LOP3.LUT R18, R18, 0x1f, RZ, 0xc0, !PT ;  /* 0x0000001f12127812 */ /* 0x004fe200078ec0ff */
[----:B------:R-:W-:Y:S01]  /*ea50*/  UMOV UR40, URZ ;  /* 0x0000003f00287c82 */ /* 0x000fe20008000000 */
[----:B------:R-:W-:Y:S01]  /*ea60*/  UMOV UR8, 0x40 ;  /* 0x0000004000087882 */ /* 0x000fe20000000000 */
[----:B------:R-:W-:Y:S01]  /*ea70*/  UMOV UR9, UR41 ;  /* 0x0000002900097c82 */ /* 0x000fe20008000000 */
[----:B------:R-:W-:Y:S01]  /*ea80*/  ISETP.NE.AND P1, PT, R18, RZ, PT ;  /* 0x000000ff1200720c */ /* 0x000fe20003f25270 */
[----:B------:R-:W-:Y:S01]  /*ea90*/  UMOV UR10, UR42 ;  /* 0x0000002a000a7c82 */ /* 0x000fe20008000000 */
[----:B------:R-:W-:Y:S01]  /*eaa0*/  UMOV UR11, UR43 ;  /* 0x0000002b000b7c82 */ /* 0x000fe20008000000 */
[----:B---3--:R-:W1:Y:S01]  /*eab0*/  LDC.64 R2, c[0x0][0x3f8] ;  /* 0x0000fe00ff027b82 */ /* 0x008e620000000a00 */
[----:B------:R-:W-:Y:S01]  /*eac0*/  UMOV UR12, 0x80 ;  /* 0x00000080000c7882 */ /* 0x000fe20000000000 */
[----:B------:R-:W-:Y:S01]  /*ead0*/  UMOV UR13, UR41 ;  /* 0x00000029000d7c82 */ /* 0x000fe20008000000 */
[----:B------:R-:W-:Y:S01]  /*eae0*/  UMOV UR14, UR42 ;  /* 0x0000002a000e7c82 */ /* 0x000fe20008000000 */
[----:B------:R-:W-:Y:S01]  /*eaf0*/  UMOV UR15, UR43 ;  /* 0x0000002b000f7c82 */ /* 0x000fe20008000000 */
[----:B------:R-:W-:-:S03]  /*eb00*/  UMOV UR6, 0xffffffff ;  /* 0xffffffff00067882 */ /* 0x000fc60000000000 */
[----:B------:R-:W2:Y:S02]  /*eb10*/  @P0 LDC R5, c[0x0][0x42c] ;  /* 0x00010b00ff050b82 */ /* 0x000ea40000000800 */
[----:B------:R-:W-:-:S05]  /*eb20*/  VOTEU.ALL UP1, P1 ;  /* 0x00000000003f7886 */ /* 0x000fca0000820000 */
[----:B------:R-:W-:Y:S01]  /*eb30*/  @!UP1 UIADD3 UR4, UP0, UR44, 0x270, URZ ;  /* 0x000002702c049890 */ /* 0x000fe2000ff1e03f */
[----:B------:R-:W3:Y:S03]  /*eb40*/  @P0 LDC R6, c[0x0][0x430] ;  /* 0x00010c00ff060b82 */ /* 0x000ee60000000800 */
[----:B------:R-:W-:-:S09]  /*eb50*/  @!UP1 UIADD3.X UR5, URZ, UR45, URZ, UP0, !UPT ;  /* 0x0000002d3f059290 */ /* 0x000fd200087fe43f */
[----:B------:R1:W-:Y:S01]  /*eb60*/  @!UP1 UTMAPF.L2.4D [UR40], [UR4] ;  /* 0x00000028040095b8 */ /* 0x0003e20008018000 */
[----:B--2---:R-:W-:Y:S01]  /*eb70*/  @P0 IMAD.HI.U32 R5, R5, UR42, RZ ;  /* 0x0000002a05050c27 */ /* 0x004fe2000f8e00ff */
[----:B------:R2:W-:Y:S04]  /*eb80*/  @!UP1 UTMAPF.L2.4D [UR8], [UR4] ;  /* 0x00000008040095b8 */ /* 0x0005e80008018000 */
[----:B---3--:R-:W-:Y:S01]  /*eb90*/  @P0 SHF.R.U32.HI R4, RZ, R6, R5 ;  /* 0x00000006ff040219 */ /* 0x008fe20000011605 */
[----:B------:R-:W-:Y:S01]  /*eba0*/  IMAD.U32 R5, RZ, RZ, UR46 ;  /* 0x0000002eff057e24 */ /* 0x000fe2000f8e00ff */
[----:B-1----:R-:W-:Y:S01]  /*ebb0*/  ISETP.NE.U32.AND P0, PT, R2, RZ, PT ;  /* 0x000000ff0200720c */ /* 0x002fe20003f05070 */
[----:B------:R2:W-:Y:S02]  /*ebc0*/  @!UP1 UTMAPF.L2.4D [UR12], [UR4] ;  /* 0x0000000c040095b8 */ /* 0x0005e40008018000 */
[----:B------:R-:W-:Y:S01]  /*ebd0*/  VIADD R5, R5, 0xffffffff ;  /* 0xffffffff05057836 */ /* 0x000fe20000000000 */
[----:B------:R-:W-:-:S04]  /*ebe0*/  ISETP.NE.AND.EX P0, PT, R3, RZ, PT, P0 ;  /* 0x000000ff0300720c */ /* 0x000fc80003f05300 */
[----:B----4-:R-:W-:Y:S01]  /*ebf0*/  SEL R6, R0, RZ, !P0 ;  /* 0x000000ff00067207 */ /* 0x010fe20004000000 */
[----:B--2---:R-:W-:Y:S08]  /*ec00*/  BRA.DIV UR6, `(.L_x_976) ;  /* 0x0000002606e07947 */ /* 0x004ff0000b800000 */
.L_x_1027:
[----:B------:R-:W-:Y:S01]  /*ec10*/  UMOV UR4, 0xffffffff ;  /* 0xffffffff00047882 */ /* 0x000fe20000000000 */
[----:B------:R-:W-:Y:S02]  /*ec20*/  SHF.R.S32.HI R18, RZ, 0x1f, R0 ;  /* 0x0000001fff127819 */ /* 0x000fe40000011400 */
[----:B------:R-:W-:Y:S05]  /*ec30*/  BRA.DIV UR4, `(.L_x_977) ;  /* 0x0000002a04007947 */ /* 0x000fea000b800000 */
[----:B------:R-:W-:-:S13]  /*ec40*/  ELECT P6, URZ, PT ;  /* 0x00000000003f782f */ /* 0x000fda00038c0000 */
.L_x_1030:
[----:B------:R-:W-:Y:S05]  /*ec50*/  @!P6 BRA `(.L_x_978) ;  /* 0x0000000000f8e947 */ /* 0x000fea0003800000 */
[----:B------:R-:W-:Y:S01]  /*ec60*/  IMAD.MOV.U32 R6, RZ, RZ, R0 ;  /* 0x000000ffff067224 */ /* 0x000fe200078e0000 */
[----:B------:R-:W-:Y:S06]  /*ec70*/  @!P0 BRA `(.L_x_979) ;  /* 0x0000000000488947 */ /* 0x000fec0003800000 */
[----:B------:R-:W1:Y:S01]  /*ec80*/  LDC R11, c[0x0][0x41c] ;  /* 0x00010700ff0b7b82 */ /* 0x000e620000000800 */
[----:B------:R-:W-:Y:S01]  /*ec90*/  IMAD.MOV.U32 R10, RZ, RZ, R5 ;  /* 0x000000ffff0a7224 */ /* 0x000fe200078e0005 */
[----:B------:R-:W-:Y:S02]  /*eca0*/  ULDC.64 UR4, c[0x0][0x408] ;  /* 0x0001020000047ab9 */ /* 0x000fe40000000a00 */
[----:B------:R-:W-:-:S04]  /*ecb0*/  IMAD R9, R18, UR4, RZ ;  /* 0x0000000412097c24 */ /* 0x000fc8000f8e02ff */
[----:B------:R-:W-:Y:S01]  /*ecc0*/  IMAD R9, R0, UR5, R9 ;  /* 0x0000000500097c24 */ /* 0x000fe2000f8e0209 */
[----:B-1----:R-:W-:-:S13]  /*ecd0*/  ISETP.NE.AND P2, PT, R11, 0x1, PT ;  /* 0x000000010b00780c */ /* 0x002fda0003f45270 */
[----:B------:R-:W1:Y:S02]  /*ece0*/  @P2 LDC.64 R6, c[0x0][0x420] ;  /* 0x00010800ff062b82 */ /* 0x000e640000000a00 */
[----:B-1----:R-:W-:-:S05]  /*ecf0*/  @P2 IMAD.HI.U32 R6, R5, R6, RZ ;  /* 0x0000000605062227 */ /* 0x002fca00078e00ff */
[----:B------:R-:W-:-:S04]  /*ed00*/  @P2 SHF.R.U32.HI R10, RZ, R7, R6 ;  /* 0x00000007ff0a2219 */ /* 0x000fc80000011606 */
[--C-:B------:R-:W-:Y:S01]  /*ed10*/  SHF.R.S32.HI R7, RZ, 0x1f, R10.reuse ;  /* 0x0000001fff077819 */ /* 0x100fe2000001140a */
[----:B------:R-:W-:-:S04]  /*ed20*/  IMAD.MOV.U32 R6, RZ, RZ, R10 ;  /* 0x000000ffff067224 */ /* 0x000fc800078e000a */
[----:B------:R-:W-:-:S04]  /*ed30*/  IMAD.WIDE.U32 R6, R0, UR4, R6 ;  /* 0x0000000400067c25 */ /* 0x000fc8000f8e0006 */
[----:B------:R-:W-:Y:S01]  /*ed40*/  IMAD.IADD R7, R7, 0x1, R9 ;  /* 0x0000000107077824 */ /* 0x000fe200078e0209 */
[----:B------:R-:W-:-:S04]  /*ed50*/  LEA R8, P2, R6, R2, 0x2 ;  /* 0x0000000206087211 */ /* 0x000fc800078410ff */
[----:B------:R-:W-:-:S05]  /*ed60*/  LEA.HI.X R9, R6, R3, R7, 0x2, P2 ;  /* 0x0000000306097211 */ /* 0x000fca00010f1407 */
[----:B------:R1:W5:Y:S01]  /*ed70*/  LDG.E R6, desc[UR60][R8.64] ;  /* 0x0000003c08067981 */ /* 0x000362000c1e1900 */
[----:B------:R-:W-:-:S04]  /*ed80*/  IMAD.MOV R10, RZ, RZ, -R10 ;  /* 0x000000ffff0a7224 */ /* 0x000fc800078e0a0a */
[----:B------:R-:W-:-:S07]  /*ed90*/  IMAD R5, R11, R10, R5 ;  /* 0x0000000a0b057224 */ /* 0x000fce00078e0205 */
.L_x_979:
[----:B------:R-:W2:Y:S01]  /*eda0*/  S2R R7, SR_TID.X ;  /* 0x0000000000077919 */ /* 0x000ea20000002100 */
[----:B-1----:R-:W-:Y:S02]  /*edb0*/  LEA R8, R16, UR38, 0x3 ;  /* 0x0000002610087c11 */ /* 0x002fe4000f8e18ff */
[----:B--2---:R-:W-:Y:S02]  /*edc0*/  LOP3.LUT R9, R7, 0x7f, RZ, 0xc0, !PT ;  /* 0x0000007f07097812 */ /* 0x004fe400078ec0ff */
[----:B------:R-:W-:Y:S02]  /*edd0*/  SHF.L.U32 R7, R17, 0x1f, RZ ;  /* 0x0000001f11077819 */ /* 0x000fe400000006ff */
[----:B------:R-:W-:Y:S02]  /*ede0*/  ISETP.NE.AND P3, PT, R9, RZ, PT ;  /* 0x000000ff0900720c */ /* 0x000fe40003f65270 */
[----:B------:R-:W1:Y:S02]  /*edf0*/  SYNCS.PHASECHK.TRANS64.TRYWAIT P2, [R8+URZ+0x2a840], R7 ;  /* 0x02a84007080075a7 */ /* 0x000e64000804017f */
[----:B-1----:R-:W-:Y:S09]  /*ee00*/  @!P2 BRA `(.L_x_980) ;  /* 0x0000002400aca947 */ /* 0x002ff20003800000 */
.L_x_1031:
        /* <DEDUP_REMOVED lines=8> */
.L_x_981:
        /* <DEDUP_REMOVED lines=10> */
[----:B------:R-:W-:-:S03]  /*ef30*/  UMOV UR16, 0x40 ;  /* 0x0000004000107882 */ /* 0x000fc60000000000 */
[----:B------:R-:W-:Y:S02]  /*ef40*/  UIMAD UR8, UR8, 0x9000, UR38 ;  /* 0x00009000080878a4 */ /* 0x000fe4000f8e0226 */
[----:B------:R-:W-:Y:S02]  /*ef50*/  UIADD3 UR9, UR9, 0x2a830, URZ ;  /* 0x0002a83009097890 */ /* 0x000fe4000fffe03f */
[----:B------:R-:W-:Y:S02]  /*ef60*/  UIMAD UR11, UR11, 0x60, URZ ;  /* 0x000000600b0b78a4 */ /* 0x000fe4000f8e023f */
        /* <DEDUP_REMOVED lines=13> */
.L_x_978:
[----:B------:R-:W-:Y:S05]  /*f040*/  WARPSYNC.ALL ;  /* 0x0000000000007948 */ /* 0x000fea0003800000 */
[----:B------:R-:W-:Y:S01]  /*f050*/  BAR.SYNC.DEFER_BLOCKING 0x8, 0x120 ;  /* 0x0204800000007b1d */ /* 0x000fe20000010000 */
[----:B------:R-:W-:Y:S01]  /*f060*/  ELECT P2, URZ, PT ;  /* 0x00000000003f782f */ /* 0x000fe20003840000 */
[----:B------:R-:W-:Y:S02]  /*f070*/  UIADD3 UR47, UR47, 0x1, URZ ;  /* 0x000000012f2f7890 */ /* 0x000fe4000fffe03f */
[----:B------:R-:W-:Y:S02]  /*f080*/  UIADD3 UR4, UP0, UR44, 0x270, URZ ;  /* 0x000002702c047890 */ /* 0x000fe4000ff1e03f */
[----:B------:R-:W-:-:S02]  /*f090*/  ULEA.HI UR5, UR47, UR47, URZ, 0x1 ;  /* 0x0000002f2f057291 */ /* 0x000fc4000f8f083f */
[----:B------:R-:W-:Y:S02]  /*f0a0*/  UIADD3 UR8, UR38, 0xc400, URZ ;  /* 0x0000c40026087890 */ /* 0x000fe4000fffe03f */
[----:B------:R-:W-:Y:S02]  /*f0b0*/  ULOP3.LUT UR5, UR5, 0xfffffffe, URZ, 0xc0, !UPT ;  /* 0xfffffffe05057892 */ /* 0x000fe4000f8ec03f */
[----:B------:R-:W-:Y:S02]  /*f0c0*/  UIADD3 UR9, UR38, 0x2a800, URZ ;  /* 0x0002a80026097890 */ /* 0x000fe4000fffe03f */
[----:B-1----:R-:W-:Y:S01]  /*f0d0*/  @P2 IMAD.MOV.U32 R7, RZ, RZ, 0xc000 ;  /* 0x0000c000ff072424 */ /* 0x002fe200078e00ff */
[----:B------:R-:W-:Y:S02]  /*f0e0*/  UIADD3 UR14, UR47, -UR5, URZ ;  /* 0x800000052f0e7290 */ /* 0x000fe4000fffe03f */
[----:B------:R-:W-:Y:S02]  /*f0f0*/  UIADD3.X UR5, URZ, UR45, URZ, UP0, !UPT ;  /* 0x0000002d3f057290 */ /* 0x000fe400087fe43f */
[----:B------:R-:W-:-:S02]  /*f100*/  UIADD3 UR24, UR38, 0x10400, URZ ;  /* 0x0001040026187890 */ /* 0x000fc4000fffe03f */
[----:B------:R-:W-:Y:S01]  /*f110*/  UIADD3 UR16, UR38, 0x14400, URZ ;  /* 0x0001440026107890 */ /* 0x000fe2000fffe03f */
[----:B------:R-:W-:Y:S01]  /*f120*/  UMOV UR11, UR41 ;  /* 0x00000029000b7c82 */ /* 0x000fe20008000000 */
[----:B------:R1:W-:Y:S01]  /*f130*/  @P2 SYNCS.ARRIVE.TRANS64 RZ, [UR38+0x2a800], R7 ;  /* 0x02a80007ffff29a7 */ /* 0x0003e20008000026 */
[----:B------:R-:W-:Y:S01]  /*f140*/  UMOV UR12, UR42 ;  /* 0x0000002a000c7c82 */ /* 0x000fe20008000000 */
[----:B------:R-:W-:Y:S01]  /*f150*/  UMOV UR13, UR43 ;  /* 0x0000002b000d7c82 */ /* 0x000fe20008000000 */
[----:B------:R-:W-:Y:S01]  /*f160*/  UMOV UR6, 0x0 ;  /* 0x0000000000067882 */ /* 0x000fe20000000000 */
[----:B------:R-:W-:Y:S01]  /*f170*/  UMOV UR7, 0x12f00000 ;  /* 0x12f0000000077882 */ /* 0x000fe20000000000 */
[----:B------:R-:W-:Y:S01]  /*f180*/  UMOV UR10, URZ ;  /* 0x0000003f000a7c82 */ /* 0x000fe20008000000 */
[----:B------:R-:W-:Y:S01]  /*f190*/  UMOV UR27, UR41 ;  /* 0x00000029001b7c82 */ /* 0x000fe20008000000 */
[----:B------:R-:W-:Y:S01]  /*f1a0*/  UMOV UR28, UR42 ;  /* 0x0000002a001c7c82 */ /* 0x000fe20008000000 */
[----:B-1----:R-:W-:Y:S01]  /*f1b0*/  IMAD.U32 R7, RZ, RZ, UR14 ;  /* 0x0000000eff077e24 */ /* 0x002fe2000f8e00ff */
[----:B------:R-:W-:Y:S01]  /*f1c0*/  UMOV UR29, UR43 ;  /* 0x0000002b001d7c82 */ /* 0x000fe20008000000 */
[----:B------:R-:W-:Y:S01]  /*f1d0*/  UMOV UR26, 0x40 ;  /* 0x00000040001a7882 */ /* 0x000fe20000000000 */
[----:B------:R-:W-:Y:S01]  /*f1e0*/  UMOV UR25, UR9 ;  /* 0x0000000900197c82 */ /* 0x000fe20008000000 */
[----:B------:R-:W-:Y:S01]  /*f1f0*/  UMOV UR19, UR41 ;  /* 0x0000002900137c82 */ /* 0x000fe20008000000 */
[----:B------:R-:W-:Y:S01]  /*f200*/  SHF.L.U32 R7, R7, 0x1f, RZ ;  /* 0x0000001f07077819 */ /* 0x000fe200000006ff */
[----:B------:R-:W-:Y:S01]  /*f210*/  UMOV UR20, UR42 ;  /* 0x0000002a00147c82 */ /* 0x000fe20008000000 */
[----:B------:R-:W-:Y:S01]  /*f220*/  UMOV UR21, UR43 ;  /* 0x0000002b00157c82 */ /* 0x000fe20008000000 */
[----:B------:R-:W-:Y:S01]  /*f230*/  UMOV UR18, 0x80 ;  /* 0x0000008000127882 */ /* 0x000fe20000000000 */
[----:B------:R1:W-:Y:S01]  /*f240*/  UTMALDG.4D [UR8], [UR4], desc[UR6] ;  /* 0x00000608040075b4 */ /* 0x0003e20008019000 */
[----:B------:R-:W-:Y:S01]  /*f250*/  UMOV UR17, UR9 ;  /* 0x0000000900117c82 */ /* 0x000fe20008000000 */
[----:B------:R1:W-:Y:S01]  /*f260*/  UTMALDG.4D [UR24], [UR4], desc[UR6] ;  /* 0x00000618040075b4 */ /* 0x0003e20008019000 */
[----:B------:R1:W-:Y:S01]  /*f270*/  UTMALDG.4D [UR16], [UR4], desc[UR6] ;  /* 0x00000610040075b4 */ /* 0x0003e20008019000 */
[----:B------:R-:W2:Y:S02]  /*f280*/  SYNCS.PHASECHK.TRANS64.TRYWAIT P2, [UR38+0x2a820], R7 ;  /* 0x02a82007ff0075a7 */ /* 0x000ea40008040166 */
[----:B-12---:R-:W-:Y:S05]  /*f290*/  @!P2 BRA `(.L_x_982) ;  /* 0x00000020009ca947 */ /* 0x006fea0003800000 */
.L_x_1032:
[----:B------:R-:W-:-:S04]  /*f2a0*/  UIADD3 UR4, UR46, -0x2, URZ ;  /* 0xfffffffe2e047890 */ /* 0x000fc8000fffe03f */
[----:B------:R-:W-:-:S06]  /*f2b0*/  UISETP.GE.AND UP0, UPT, UR4, UR39, UPT ;  /* 0x000000270400728c */ /* 0x000fcc000bf06270 */
[----:B------:R-:W-:-:S13]  /*f2c0*/  PLOP3.LUT P2, PT, PT, PT, UP0, 0x80, 0x0 ;  /* 0x000000000000781c */ /* 0x000fda0003f4f008 */
[----:B------:R-:W-:Y:S05]  /*f2d0*/  @!P2 BRA `(.L_x_983) ;  /* 0x000000140048a947 */ /* 0x000fea0003800000 */
[----:B-1----:R-:W-:Y:S01]  /*f2e0*/  IMAD R8, RZ, RZ, -UR46 ;  /* 0x8000002eff087e24 */ /* 0x002fe2000f8e02ff */
[----:B------:R-:W-:Y:S01]  /*f2f0*/  LOP3.LUT R11, RZ, UR39, RZ, 0x33, !PT ;  /* 0x00000027ff0b7c12 */ /* 0x000fe2000f8e33ff */
[----:B------:R-:W-:-:S03]  /*f300*/  ULDC.64 UR36, c[0x0][0x408] ;  /* 0x0001020000247ab9 */ /* 0x000fc60000000a00 */
[----:B------:R-:W-:-:S05]  /*f310*/  VIADDMNMX R11, R8, 0x1, R11, !PT ;  /* 0x00000001080b7846 */ /* 0x000fca000780010b */
[----:B------:R-:W-:-:S05]  /*f320*/  VIADD R7, R11, UR46 ;  /* 0x0000002e0b077c36 */ /* 0x000fca0008000000 */
[----:B------:R-:W-:-:S04]  /*f330*/  LOP3.LUT R7, R7, 0x1, RZ, 0xc0, !PT ;  /* 0x0000000107077812 */ /* 0x000fc800078ec0ff */
[----:B------:R-:W-:Y:S01]  /*f340*/  ISETP.NE.U32.AND P2, PT, R7, 0x1, PT ;  /* 0x000000010700780c */ /* 0x000fe20003f45070 */
[----:B------:R-:W-:-:S12]  /*f350*/  IMAD.U32 R7, RZ, RZ, UR4 ;  /* 0x00000004ff077e24 */ /* 0x000fd8000f8e00ff */
        /* <DEDUP_REMOVED lines=27> */
.L_x_987:
[----:B-1----:R-:W1:Y:S01]  /*f510*/  S2R R2, SR_TID.X ;  /* 0x0000000000027919 */ /* 0x002e620000002100 */
[----:B------:R-:W-:Y:S02]  /*f520*/  LEA R3, R10, UR38, 0x3 ;  /* 0x000000260a037c11 */ /* 0x000fe4000f8e18ff */
[----:B-1----:R-:W-:Y:S02]  /*f530*/  LOP3.LUT R9, R2, 0x7f, RZ, 0xc0, !PT ;  /* 0x0000007f02097812 */ /* 0x002fe400078ec0ff */
[----:B------:R-:W-:Y:S02]  /*f540*/  SHF.L.U32 R2, R12, 0x1f, RZ ;  /* 0x0000001f0c027819 */ /* 0x000fe400000006ff */
[----:B------:R-:W-:Y:S02]  /*f550*/  ISETP.NE.AND P2, PT, R9, RZ, PT ;  /* 0x000000ff0900720c */ /* 0x000fe40003f45270 */
[----:B------:R-:W1:Y:S02]  /*f560*/  SYNCS.PHASECHK.TRANS64.TRYWAIT P3, [R3+URZ+0x2a840], R2 ;  /* 0x02a84002030075a7 */ /* 0x000e64000806017f */
[----:B-1----:R-:W-:Y:S09]  /*f570*/  @!P3 BRA `(.L_x_988) ;  /* 0x0000001c00fcb947 */ /* 0x002ff20003800000 */
.L_x_1033:
        /* <DEDUP_REMOVED lines=8> */
.L_x_989:
[----:B------:R-:W-:Y:S01]  /*f600*/  R2UR UR8, R10 ;  /* 0x000000000a0872ca */ /* 0x000fe200000e0000 */
[----:B------:R-:W-:Y:S01]  /*f610*/  UIADD3 UR4, UP0, UR44, 0x370, URZ ;  /* 0x000003702c047890 */ /* 0x000fe2000ff1e03f */
[----:B------:R-:W-:Y:S01]  /*f620*/  R2UR UR9, R3 ;  /* 0x00000000030972ca */ /* 0x000fe200000e0000 */
[----:B------:R-:W-:Y:S01]  /*f630*/  UIADD3 UR19, UR38, 0x2a800, URZ ;  /* 0x0002a80026137890 */ /* 0x000fe2000fffe03f */
[----:B------:R-:W-:Y:S01]  /*f640*/  R2UR UR11, R7 ;  /* 0x00000000070b72ca */ /* 0x000fe200000e0000 */
[----:B------:R-:W-:Y:S01]  /*f650*/  UIADD3.X UR5, URZ, UR45, URZ, UP0, !UPT ;  /* 0x0000002d3f057290 */ /* 0x000fe200087fe43f */
[----:B------:R-:W-:Y:S01]  /*f660*/  R2UR UR12, R4 ;  /* 0x00000000040c72ca */ /* 0x000fe200000e0000 */
[----:B------:R-:W-:Y:S01]  /*f670*/  UMOV UR10, URZ ;  /* 0x0000003f000a7c82 */ /* 0x000fe20008000000 */
[----:B-----5:R-:W-:Y:S01]  /*f680*/  R2UR UR13, R8 ;  /* 0x00000000080d72ca */ /* 0x020fe200000e0000 */
[----:B------:R-:W-:Y:S01]  /*f690*/  UMOV UR6, 0x0 ;  /* 0x0000000000067882 */ /* 0x000fe20000000000 */
[----:B------:R-:W-:Y:S01]  /*f6a0*/  UMOV UR7, 0x14f00000 ;  /* 0x14f0000000077882 */ /* 0x000fe20000000000 */
[----:B------:R-:W-:Y:S01]  /*f6b0*/  UMOV UR18, 0x40 ;  /* 0x0000004000127882 */ /* 0x000fe20000000000 */
[----:B------:R-:W-:Y:S01]  /*f6c0*/  UMOV UR17, 0x80 ;  /* 0x0000008000117882 */ /* 0x000fe20000000000 */
[----:B------:R-:W-:Y:S01]  /*f6d0*/  UIMAD UR8, UR8, 0x9000, UR38 ;  /* 0x00009000080878a4 */ /* 0x000fe2000f8e0226 */
[----:B-1----:R-:W-:Y:S01]  /*f6e0*/  SHF.L.U32 R3, R17, 0x1f, RZ ;  /* 0x0000001f11037819 */ /* 0x002fe200000006ff */
[----:B------:R-:W-:Y:S01]  /*f6f0*/  UIADD3 UR9, UR9, 0x2a830, URZ ;  /* 0x0002a83009097890 */ /* 0x000fe2000fffe03f */
[----:B------:R-:W-:Y:S01]  /*f700*/  LEA R2, R16, UR19, 0x3 ;  /* 0x0000001310027c11 */ /* 0x000fe2000f8e18ff */
[----:B------:R-:W-:-:S02]  /*f710*/  UIMAD UR11, UR11, 0x60, URZ ;  /* 0x000000600b0b78a4 */ /* 0x000fc4000f8e023f */
        /* <DEDUP_REMOVED lines=13> */
.L_x_1034:
[----:B------:R-:W-:Y:S05]  /*f7f0*/  @P2 BRA `(.L_x_991) ;  /* 0x0000000000202947 */ /* 0x000fea0003800000 */
[----:B------:R-:W2:Y:S01]  /*f800*/  S2R R9, SR_TID.X ;  /* 0x0000000000097919 */ /* 0x000ea20000002100 */
[----:B-1----:R-:W-:Y:S01]  /*f810*/  LEA R2, R16, UR38, 0x3 ;  /* 0x0000002610027c11 */ /* 0x002fe2000f8e18ff */
[----:B------:R-:W-:-:S04]  /*f820*/  IMAD.MOV.U32 R3, RZ, RZ, 0x6000 ;  /* 0x00006000ff037424 */ /* 0x000fc800078e00ff */
[----:B------:R3:W-:Y:S01]  /*f830*/  SYNCS.ARRIVE.TRANS64 RZ, [R2+URZ+0x2a850], R3 ;  /* 0x02a8500302ff79a7 */ /* 0x0007e2000800003f */
[----:B--2---:R-:W-:-:S04]  /*f840*/  LOP3.LUT R9, R9, 0x1f, RZ, 0xc0, !PT ;  /* 0x0000001f09097812 */ /* 0x004fc800078ec0ff */
[----:B------:R-:W-:-:S13]  /*f850*/  ISETP.NE.AND P2, PT, R9, RZ, PT ;  /* 0x000000ff0900720c */ /* 0x000fda0003f45270 */
[----:B---3--:R-:W-:Y:S05]  /*f860*/  @!P2 BRA `(.L_x_991) ;  /* 0x000000000004a947 */ /* 0x008fea0003800000 */
[----:B------:R-:W-:Y:S01]  /*f870*/  BPT.TRAP 0x1 ;  /* 0x000000040000795c */ /* 0x000fe20000300000 */
.L_x_991:
        /* <DEDUP_REMOVED lines=9> */
[----:B------:R-:W-:Y:S02]  /*f910*/  IMAD.MOV.U32 R6, RZ, RZ, R8 ;  /* 0x000000ffff067224 */ /* 0x000fe400078e0008 */
[----:B------:R-:W-:-:S02]  /*f920*/  IMAD.MOV.U32 R5, RZ, RZ, R7 ;  /* 0x000000ffff057224 */ /* 0x000fc400078e0007 */
[----:B------:R-:W-:Y:S02]  /*f930*/  UIMAD UR6, UR9, 0x6000, UR38 ;  /* 0x00006000090678a4 */ /* 0x000fe4000f8e0226 */
[----:B------:R-:W-:Y:S02]  /*f940*/  ULEA UR9, UR9, UR38, 0x3 ;  /* 0x0000002609097291 */ /* 0x000fe4000f8e183f */
[----:B------:R-:W-:Y:S02]  /*f950*/  UIMAD UR11, UR11, 0x60, URZ ;  /* 0x000000600b0b78a4 */ /* 0x000fe4000f8e023f */
[----:B------:R-:W-:Y:S02]  /*f960*/  UIADD3 UR8, UR6, 0x400, URZ ;  /* 0x0000040006087890 */ /* 0x000fe4000fffe03f */
        /* <DEDUP_REMOVED lines=8> */
.L_x_986:
[----:B------:R-:W-:Y:S05]  /*f9f0*/  BSYNC B0 ;  /* 0x0000000000007941 */ /* 0x000fea0003800000 */
.L_x_985:
[----:B------:R-:W-:Y:S01]  /*fa00*/  UIADD3 UR4, UR46, -0x3, URZ ;  /* 0xfffffffd2e047890 */ /* 0x000fe2000fffe03f */
[----:B------:R-:W-:Y:S02]  /*fa10*/  IMAD.MOV.U32 R16, RZ, RZ, R10 ;  /* 0x000000ffff107224 */ /* 0x000fe400078e000a */
[----:B------:R-:W-:-:S03]  /*fa20*/  IMAD.MOV.U32 R17, RZ, RZ, R12 ;  /* 0x000000ffff117224 */ /* 0x000fc600078e000c */
[----:B------:R-:W-:-:S07]  /*fa30*/  IMAD.U32 R7, RZ, RZ, UR4 ;  /* 0x00000004ff077e24 */ /* 0x000fce000f8e00ff */
.L_x_984:
[----:B------:R-:W-:Y:S01]  /*fa40*/  ULOP3.LUT UR4, URZ, UR46, URZ, 0x33, !UPT ;  /* 0x0000002e3f047292 */ /* 0x000fe2000f8e333f */
[----:B------:R-:W-:Y:S01]  /*fa50*/  VIADD R11, R11, 0xfffffffe ;  /* 0xfffffffe0b0b7836 */ /* 0x000fe20000000000 */
[----:B------:R-:W-:Y:S04]  /*fa60*/  BSSY B0, `(.L_x_983) ;  /* 0x00000d9000007945 */ /* 0x000fe80003800000 */
[----:B------:R-:W-:-:S13]  /*fa70*/  ISETP.NE.AND P2, PT, R11, UR4, PT ;  /* 0x000000040b007c0c */ /* 0x000fda000bf45270 */
[----:B------:R-:W-:Y:S05]  /*fa80*/  @!P2 BRA `(.L_x_992) ;  /* 0x0000000c0058a947 */ /* 0x000fea0003800000 */
[----:B------:R-:W-:-:S07]  /*fa90*/  IMAD.MOV.U32 R8, RZ, RZ, R6 ;  /* 0x000000ffff087224 */ /* 0x000fce00078e0006 */
.L_x_1007:
[----:B------:R-:W-:Y:S01]  /*faa0*/  VIADD R10, R16, 0x1 ;  /* 0x00000001100a7836 */ /* 0x000fe20000000000 */
[----:B------:R-:W-:Y:S05]  /*fab0*/  YIELD ;  /* 0x0000000000007946 */ /* 0x000fea0003800000 */
[----:B------:R-:W-:Y:S01]  /*fac0*/  ISETP.NE.AND P2, PT, R10, 0x2, PT ;  /* 0x000000020a00780c */ /* 0x000fe20003f45270 */
[----:B------:R-:W-:Y:S03]  /*fad0*/  BSSY B1, `(.L_x_993) ;  /* 0x0000065000017945 */ /* 0x000fe60003800000 */
[----:B-1----:R-:W-:-:S02]  /*fae0*/  SEL R2, RZ, 0x1, P2 ;  /* 0x00000001ff027807 */ /* 0x002fc40001000000 */
[----:B------:R-:W-:Y:S02]  /*faf0*/  SEL R10, R10, RZ, P2 ;  /* 0x000000ff0a0a7207 */ /* 0x000fe40001000000 */
[----:B------:R-:W-:Y:S01]  /*fb00*/  LOP3.LUT R11, R17, R2, RZ, 0x3c, !PT ;  /* 0x00000002110b7212 */ /* 0x000fe200078e3cff */
[----:B------:R-:W-:Y:S06]  /*fb10*/  @!P6 BRA `(.L_x_994) ;  /* 0x000000040080e947 */ /* 0x000fec0003800000 */
[----:B------:R-:W-:Y:S01]  /*fb20*/  IMAD.MOV.U32 R12, RZ, RZ, R7 ;  /* 0x000000ffff0c7224 */ /* 0x000fe200078e0007 */
[----:B------:R-:W-:Y:S06]  /*fb30*/  @!P0 BRA `(.L_x_995) ;  /* 0x0000000000448947 */ /* 0x000fec0003800000 */
[----:B------:R-:W1:Y:S01]  /*fb40*/  LDC R9, c[0x0][0x41c] ;  /* 0x00010700ff097b82 */ /* 0x000e620000000800 */
        /* <DEDUP_REMOVED lines=16> */
.L_x_995:
[----:B------:R-:W1:Y:S01]  /*fc50*/  S2R R2, SR_TID.X ;  /* 0x0000000000027919 */ /* 0x000e620000002100 */
[----:B------:R-:W-:Y:S02]  /*fc60*/  LEA R3, R10, UR38, 0x3 ;  /* 0x000000260a037c11 */ /* 0x000fe4000f8e18ff */
[----:B-1----:R-:W-:Y:S02]  /*fc70*/  LOP3.LUT R9, R2, 0x7f, RZ, 0xc0, !PT ;  /* 0x0000007f02097812 */ /* 0x002fe400078ec0ff */
[----:B------:R-:W-:Y:S02]  /*fc80*/  SHF.L.U32 R2, R11, 0x1f, RZ ;  /* 0x0000001f0b027819 */ /* 0x000fe400000006ff */
[----:B------:R-:W-:Y:S02]  /*fc90*/  ISETP.NE.AND P2, PT, R9, RZ, PT ;  /* 0x000000ff0900720c */ /* 0x000fe40003f45270 */
[----:B------:R-:W1:Y:S02]  /*fca0*/  SYNCS.PHASECHK.TRANS64.TRYWAIT P3, [R3+URZ+0x2a840], R2 ;  /* 0x02a84002030075a7 */ /* 0x000e64000806017f */
[----:B-1----:R-:W-:Y:S09]  /*fcb0*/  @!P3 BRA `(.L_x_996) ;  /* 0x000000180054b947 */ /* 0x002ff20003800000 */
.L_x_1035:
        /* <DEDUP_REMOVED lines=8> */
.L_x_997:
        /* <DEDUP_REMOVED lines=14> */
[----:B------:R-:W-:Y:S01]  /*fe20*/  SHF.L.U32 R17, R17, 0x1f, RZ ;  /* 0x0000001f11117819 */ /* 0x000fe200000006ff */
[----:B------:R-:W-:Y:S01]  /*fe30*/  UIADD3 UR9, UR9, 0x2a830, URZ ;  /* 0x0002a83009097890 */ /* 0x000fe2000fffe03f */
[----:B-1----:R-:W-:Y:S01]  /*fe40*/  LEA R2, R16, UR19, 0x3 ;  /* 0x0000001310027c11 */ /* 0x002fe2000f8e18ff */
        /* <DEDUP_REMOVED lines=14> */
.L_x_1036:
[----:B------:R-:W-:Y:S05]  /*ff30*/  @P2 BRA `(.L_x_999) ;  /* 0x00000000001c2947 */ /* 0x000fea0003800000 */
[----:B------:R-:W2:Y:S02]  /*ff40*/  S2R R3, SR_TID.X ;  /* 0x0000000000037919 */ /* 0x000ea40000002100 */
[----:B--2---:R-:W-:Y:S01]  /*ff50*/  LOP3.LUT R9, R3, 0x1f, RZ, 0xc0, !PT ;  /* 0x0000001f03097812 */ /* 0x004fe200078ec0ff */
[----:B------:R-:W-:-:S03]  /*ff60*/  IMAD.MOV.U32 R3, RZ, RZ, 0x6000 ;  /* 0x00006000ff037424 */ /* 0x000fc600078e00ff */
[----:B------:R-:W-:Y:S01]  /*ff70*/  ISETP.NE.AND P2, PT, R9, RZ, PT ;  /* 0x000000ff0900720c */ /* 0x000fe20003f45270 */
[----:B------:R2:W-:-:S12]  /*ff80*/  SYNCS.ARRIVE.TRANS64 RZ, [R2+URZ+0x50], R3 ;  /* 0x0000500302ff79a7 */ /* 0x0005d8000800003f */
[----:B--2---:R-:W-:Y:S05]  /*ff90*/  @!P2 BRA `(.L_x_999) ;  /* 0x000000000004a947 */ /* 0x004fea0003800000 */
[----:B------:R-:W-:Y:S01]  /*ffa0*/  BPT.TRAP 0x1 ;  /* 0x000000040000795c */ /* 0x000fe20000300000 */
.L_x_999:
        /* <DEDUP_REMOVED lines=11> */
[----:B------:R-:W-:Y:S01]  /*10060*/  IMAD.MOV.U32 R6, RZ, RZ, R8 ;  /* 0x000000ffff067224 */ /* 0x000fe200078e0008 */
[----:B------:R-:W-:Y:S02]  /*10070*/  UIMAD UR6, UR6, 0x6000, UR38 ;  /* 0x00006000060678a4 */ /* 0x000fe4000f8e0226 */
        /* <DEDUP_REMOVED lines=10> */
.L_x_994:
[----:B------:R-:W-:Y:S05]  /*10120*/  BSYNC B1 ;  /* 0x0000000000017941 */ /* 0x000fea0003800000 */
.L_x_993:
[----:B------:R-:W-:Y:S01]  /*10130*/  VIADD R16, R10, 0x1 ;  /* 0x000000010a107836 */ /* 0x000fe20000000000 */
[----:B------:R-:W-:Y:S01]  /*10140*/  BSSY B1, `(.L_x_1000) ;  /* 0x0000067000017945 */ /* 0x000fe20003800000 */
[----:B------:R-:W-:-:S03]  /*10150*/  VIADD R12, R7, 0xffffffff ;  /* 0xffffffff070c7836 */ /* 0x000fc60000000000 */
[----:B------:R-:W-:-:S04]  /*10160*/  ISETP.NE.AND P2, PT, R16, 0x2, PT ;  /* 0x000000021000780c */ /* 0x000fc80003f45270 */
[----:B-1----:R-:W-:Y:S02]  /*10170*/  SEL R2, RZ, 0x1, P2 ;  /* 0x00000001ff027807 */ /* 0x002fe40001000000 */
[----:B------:R-:W-:Y:S02]  /*10180*/  SEL R16, R16, RZ, P2 ;  /* 0x000000ff10107207 */ /* 0x000fe40001000000 */
[----:B------:R-:W-:Y:S01]  /*10190*/  LOP3.LUT R17, R11, R2, RZ, 0x3c, !PT ;  /* 0x000000020b117212 */ /* 0x000fe200078e3cff */
[----:B------:R-:W-:Y:S06]  /*101a0*/  @!P6 BRA `(.L_x_1001) ;  /* 0x000000040080e947 */ /* 0x000fec0003800000 */
[----:B------:R-:W-:Y:S01]  /*101b0*/  IMAD.MOV.U32 R13, RZ, RZ, R12 ;  /* 0x000000ffff0d7224 */ /* 0x000fe200078e000c */
[----:B------:R-:W-:Y:S06]  /*101c0*/  @!P0 BRA `(.L_x_1002) ;  /* 0x0000000000448947 */ /* 0x000fec0003800000 */
[----:B------:R-:W1:Y:S02]  /*101d0*/  LDC R8, c[0x0][0x41c] ;  /* 0x00010700ff087b82 */ /* 0x000e640000000800 */
        /* <DEDUP_REMOVED lines=16> */
.L_x_1002:
[----:B------:R-:W-:Y:S02]  /*102e0*/  LEA R2, R16, UR38, 0x3 ;  /* 0x0000002610027c11 */ /* 0x000fe4000f8e18ff */
[----:B------:R-:W-:-:S04]  /*102f0*/  SHF.L.U32 R3, R17, 0x1f, RZ ;  /* 0x0000001f11037819 */ /* 0x000fc800000006ff */
[----:B------:R-:W2:Y:S02]  /*10300*/  SYNCS.PHASECHK.TRANS64.TRYWAIT P2, [R2+URZ+0x2a840], R3 ;  /* 0x02a84003020075a7 */ /* 0x000ea4000804017f */
[----:B--2---:R-:W-:Y:S05]  /*10310*/  @!P2 BRA `(.L_x_1003) ;  /* 0x0000001000e4a947 */ /* 0x004fea0003800000 */
.L_x_1037:
        /* <DEDUP_REMOVED lines=11> */
.L_x_1004:
[----:B------:R-:W-:Y:S01]  /*103d0*/  R2UR UR9, R16 ;  /* 0x00000000100972ca */ /* 0x000fe200000e0000 */
[----:B------:R-:W-:Y:S01]  /*103e0*/  UIADD3 UR19, UR38, 0x2a800, URZ ;  /* 0x0002a80026137890 */ /* 0x000fe2000fffe03f */
[----:B------:R-:W-:Y:S01]  /*103f0*/  R2UR UR11, R13 ;  /* 0x000000000d0b72ca */ /* 0x000fe200000e0000 */
[----:B------:R-:W-:Y:S01]  /*10400*/  UIADD3 UR4, UP0, UR44, 0x370, URZ ;  /* 0x000003702c047890 */ /* 0x000fe2000ff1e03f */
[----:B------:R-:W-:Y:S01]  /*10410*/  R2UR UR12, R4 ;  /* 0x00000000040c72ca */ /* 0x000fe200000e0000 */
[----:B------:R-:W-:Y:S01]  /*10420*/  UMOV UR10, URZ ;  /* 0x0000003f000a7c82 */ /* 0x000fe20008000000 */
[----:B-----5:R-:W-:Y:S01]  /*10430*/  R2UR UR13, R8 ;  /* 0x00000000080d72ca */ /* 0x020fe200000e0000 */
[----:B------:R-:W-:Y:S01]  /*10440*/  UIADD3.X UR5, URZ, UR45, URZ, UP0, !UPT ;  /* 0x0000002d3f057290 */ /* 0x000fe200087fe43f */
[----:B------:R-:W-:Y:S01]  /*10450*/  SHF.L.U32 R11, R11, 0x1f, RZ ;  /* 0x0000001f0b0b7819 */ /* 0x000fe200000006ff */
[----:B------:R-:W-:Y:S01]  /*10460*/  UMOV UR6, 0x0 ;  /* 0x0000000000067882 */ /* 0x000fe20000000000 */
[----:B------:R-:W-:Y:S01]  /*10470*/  UMOV UR7, 0x14f00000 ;  /* 0x14f0000000077882 */ /* 0x000fe20000000000 */
[----:B------:R-:W-:Y:S01]  /*10480*/  UMOV UR18, 0x40 ;  /* 0x0000004000127882 */ /* 0x000fe20000000000 */
[----:B------:R-:W-:Y:S01]  /*10490*/  UMOV UR17, 0x80 ;  /* 0x0000008000117882 */ /* 0x000fe20000000000 */
[----:B------:R-:W-:Y:S01]  /*104a0*/  UIMAD UR8, UR9, 0x9000, UR38 ;  /* 0x00009000090878a4 */ /* 0x000fe2000f8e0226 */
[----:B--2---:R-:W-:Y:S01]  /*104b0*/  LEA R2, R10, UR19, 0x3 ;  /* 0x000000130a027c11 */ /* 0x004fe2000f8e18ff */
[----:B------:R-:W-:-:S02]  /*104c0*/  ULEA UR9, UR9, UR19, 0x3 ;  /* 0x0000001309097291 */ /* 0x000fc4000f8e183f */
[----:B------:R-:W-:Y:S02]  /*104d0*/  UIMAD UR11, UR11, 0x60, URZ ;  /* 0x000000600b0b78a4 */ /* 0x000fe4000f8e023f */
[----:B------:R-:W-:Y:S02]  /*104e0*/  UIADD3 UR14, UR8, 0x18400, URZ ;  /* 0x00018400080e7890 */ /* 0x000fe4000fffe03f */
        /* <DEDUP_REMOVED lines=13> */
.L_x_1038:
        /* <DEDUP_REMOVED lines=8> */
.L_x_1006:
        /* <DEDUP_REMOVED lines=23> */
.L_x_1001:
[----:B------:R-:W-:Y:S05]  /*107b0*/  BSYNC B1 ;  /* 0x0000000000017941 */ /* 0x000fea0003800000 */
.L_x_1000:
[----:B------:R-:W-:Y:S01]  /*107c0*/  ISETP.GT.AND P2, PT, R12, UR39, PT ;  /* 0x000000270c007c0c */ /* 0x000fe2000bf44270 */
[----:B------:R-:W-:-:S12]  /*107d0*/  VIADD R7, R7, 0xfffffffe ;  /* 0xfffffffe07077836 */ /* 0x000fd80000000000 */
[----:B------:R-:W-:Y:S05]  /*107e0*/  @P2 BRA `(.L_x_1007) ;  /* 0xfffffff000ac2947 */ /* 0x000fea000383ffff */
.L_x_992:
[----:B------:R-:W-:Y:S05]  /*107f0*/  BSYNC B0 ;  /* 0x0000000000007941 */ /* 0x000fea0003800000 */
.L_x_983:
[----:B------:R-:W-:Y:S04]  /*10800*/  BSSY B0, `(.L_x_1008) ;  /* 0x000000e000007945 */ /* 0x000fe80003800000 */
[----:B------:R-:W-:Y:S05]  /*10810*/  @P1 BRA `(.L_x_1009) ;  /* 0x0000000000301947 */ /* 0x000fea0003800000 */
[----:B-1----:R-:W1:Y:S01]  /*10820*/  S2R R7, SR_LANEID ;  /* 0x0000000000077919 */ /* 0x002e620000000000 */
        /* <DEDUP_REMOVED lines=10> */
[----:B-1----:R-:W-:-:S07]  /*108d0*/  IADD3 R19, R0, UR48, R19 ;  /* 0x0000003000137c10 */ /* 0x002fce000fffe013 */
.L_x_1009:
[----:B------:R-:W-:Y:S05]  /*108e0*/  BSYNC B0 ;  /* 0x0000000000007941 */ /* 0x000fea0003800000 */
.L_x_1008:
[----:B------:R-:W-:Y:S04]  /*108f0*/  BSSY B0, `(.L_x_1010) ;  /* 0x0000026000007945 */ /* 0x000fe80003800000 */
[----:B------:R-:W-:Y:S05]  /*10900*/  @!P6 BRA `(.L_x_1011) ;  /* 0x000000000090e947 */ /* 0x000fea0003800000 */
[----:B------:R-:W2:Y:S01]  /*10910*/  S2R R0, SR_TID.X ;  /* 0x0000000000007919 */ /* 0x000ea20000002100 */
[----:B-1----:R-:W-:Y:S02]  /*10920*/  LEA R3, R16, UR38, 0x3 ;  /* 0x0000002610037c11 */ /* 0x002fe4000f8e18ff */
[----:B--2---:R-:W-:Y:S02]  /*10930*/  LOP3.LUT R2, R0, 0x7f, RZ, 0xc0, !PT ;  /* 0x0000007f00027812 */ /* 0x004fe400078ec0ff */
[----:B------:R-:W-:Y:S02]  /*10940*/  SHF.L.U32 R0, R17, 0x1f, RZ ;  /* 0x0000001f11007819 */ /* 0x000fe400000006ff */
[----:B------:R-:W-:Y:S02]  /*10950*/  ISETP.NE.AND P1, PT, R2, RZ, PT ;  /* 0x000000ff0200720c */ /* 0x000fe40003f25270 */
[----:B------:R-:W1:Y:S02]  /*10960*/  SYNCS.PHASECHK.TRANS64.TRYWAIT P0, [R3+URZ+0x2a860], R0 ;  /* 0x02a86000030075a7 */ /* 0x000e64000800017f */
[----:B-1----:R-:W-:Y:S09]  /*10970*/  @!P0 BRA `(.L_x_1012) ;  /* 0x0000000c00748947 */ /* 0x002ff20003800000 */
.L_x_1039:
        /* <DEDUP_REMOVED lines=8> */
.L_x_1013:
        /* <DEDUP_REMOVED lines=9> */
[----:B------:R-:W-:-:S04]  /*10a90*/  UMOV UR15, 0x40 ;  /* 0x00000040000f7882 */ /* 0x000fc80000000000 */
        /* <DEDUP_REMOVED lines=11> */
.L_x_1011:
[----:B------:R-:W-:Y:S05]  /*10b50*/  BSYNC B0 ;  /* 0x0000000000007941 */ /* 0x000fea0003800000 */
.L_x_1010:
[----:B------:R-:W-:Y:S02]  /*10b60*/  VIADD R16, R16, 0x1 ;  /* 0x0000000110107836 */ /* 0x000fe40000000000 */
[----:B------:R-:W-:-:S03]  /*10b70*/  IMAD.MOV.U32 R13, RZ, RZ, R19 ;  /* 0x000000ffff0d7224 */ /* 0x000fc600078e0013 */
[----:B------:R-:W-:-:S04]  /*10b80*/  ISETP.NE.AND P0, PT, R16, 0x2, PT ;  /* 0x000000021000780c */ /* 0x000fc80003f05270 */
[----:B-1----:R-:W-:Y:S02]  /*10b90*/  SEL R0, RZ, 0x1, P0 ;  /* 0x00000001ff007807 */ /* 0x002fe40000000000 */
[----:B------:R-:W-:Y:S02]  /*10ba0*/  SEL R16, R16, RZ, P0 ;  /* 0x000000ff10107207 */ /* 0x000fe40000000000 */
[----:B------:R-:W-:-:S07]  /*10bb0*/  LOP3.LUT R17, R17, R0, RZ, 0x3c, !PT ;  /* 0x0000000011117212 */ /* 0x000fce00078e3cff */
.L_x_972:
[----:B------:R-:W-:Y:S05]  /*10bc0*/  BSYNC B6 ;  /* 0x0000000000067941 */ /* 0x000fea0003800000 */
.L_x_970:
[----:B------:R-:W-:-:S03]  /*10bd0*/  UMOV UR4, 0xffffffff ;  /* 0xffffffff00047882 */ /* 0x000fc60000000000 */
[----:B------:R-:W-:Y:S05]  /*10be0*/  BRA.DIV UR4, `(.L_x_1014) ;  /* 0x0000000a04ec7947 */ /* 0x000fea000b800000 */
[----:B------:R1:W2:Y:S02]  /*10bf0*/  SHFL.IDX PT, R14, R13, RZ, 0x1f ;  /* 0x00001fff0d0e7589 */ /* 0x0002a400000e0000 */
.L_x_1042:
[----:B------:R-:W3:Y:S01]  /*10c00*/  S2R R0, SR_TID.X ;  /* 0x0000000000007919 */ /* 0x000ee20000002100 */
[----:B------:R-:W-:Y:S05]  /*10c10*/  WARPSYNC.ALL ;  /* 0x0000000000007948 */ /* 0x000fea0003800000 */
[----:B------:R-:W-:Y:S01]  /*10c20*/  BAR.SYNC.DEFER_BLOCKING 0x4, 0x120 ;  /* 0x0104800000007b1d */ /* 0x000fe20000010000 */
[----:B--2---:R-:W-:-:S05]  /*10c30*/  IMAD.MOV.U32 R19, RZ, RZ, R14 ;  /* 0x000000ffff137224 */ /* 0x004fca00078e000e */
[----:B------:R-:W-:Y:S01]  /*10c40*/  ULDC UR4, c[0x0][0xda8] ;  /* 0x00036a0000047ab9 */ /* 0x000fe20000000800 */
[----:B---3--:R-:W-:-:S04]  /*10c50*/  LOP3.LUT R0, R0, 0x1f, RZ, 0xc0, !PT ;  /* 0x0000001f00007812 */ /* 0x008fc800078ec0ff */
[----:B------:R-:W-:-:S13]  /*10c60*/  ISETP.NE.AND P0, PT, R0, RZ, PT ;  /* 0x000000ff0000720c */ /* 0x000fda0003f05270 */
[----:B------:R-:W2:Y:S01]  /*10c70*/  @!P0 S2R R3, SR_CgaCtaId ;  /* 0x0000000000038919 */ /* 0x000ea20000008800 */
[----:B------:R-:W-:-:S04]  /*10c80*/  @!P0 MOV R0, 0x400 ;  /* 0x0000040000008802 */ /* 0x000fc80000000f00 */
[----:B--2---:R-:W-:-:S05]  /*10c90*/  @!P0 LEA R0, R3, R0, 0x18 ;  /* 0x0000000003008211 */ /* 0x004fca00078ec0ff */
[----:B------:R2:W-:Y:S01]  /*10ca0*/  @!P0 STS [R0+0x2a8d0], R13 ;  /* 0x02a8d00d00008388 */ /* 0x0005e20000000800 */
[----:B------:R-:W-:Y:S06]  /*10cb0*/  BAR.ARV 0x5, 0x120 ;  /* 0x0144800000007b1d */ /* 0x000fec0000002000 */
[----:B------:R-:W-:-:S13]  /*10cc0*/  ISETP.GE.AND P0, PT, R19, UR4, PT ;  /* 0x0000000413007c0c */ /* 0x000fda000bf06270 */
[----:B--2---:R-:W-:Y:S05]  /*10cd0*/  @!P0 BRA `(.L_x_1015) ;  /* 0xffffffd000248947 */ /* 0x004fea000383ffff */
.L_x_961:
[----:B------:R-:W2:Y:S01]  /*10ce0*/  S2R R3, SR_CgaCtaId ;  /* 0x0000000000037919 */ /* 0x000ea20000008800 */
[----:B------:R-:W-:Y:S01]  /*10cf0*/  UIADD3 UR47, UR47, 0x1, URZ ;  /* 0x000000012f2f7890 */ /* 0x000fe2000fffe03f */
[----:B------:R-:W-:-:S03]  /*10d00*/  MOV R0, 0x400 ;  /* 0x0000040000007802 */ /* 0x000fc60000000f00 */
[----:B------:R-:W-:-:S04]  /*10d10*/  ULEA.HI UR4, UR47, UR47, URZ, 0x1 ;  /* 0x0000002f2f047291 */ /* 0x000fc8000f8f083f */
[----:B------:R-:W-:-:S04]  /*10d20*/  ULOP3.LUT UR4, UR4, 0xfffffffe, URZ, 0xc0, !UPT ;  /* 0xfffffffe04047892 */ /* 0x000fc8000f8ec03f */
[----:B------:R-:W-:Y:S01]  /*10d30*/  UIADD3 UR4, UR47, -UR4, URZ ;  /* 0x800000042f047290 */ /* 0x000fe2000fffe03f */
[----:B--2---:R-:W-:-:S05]  /*10d40*/  LEA R7, R3, R0, 0x18 ;  /* 0x0000000003077211 */ /* 0x004fca00078ec0ff */
[----:B------:R-:W-:-:S05]  /*10d50*/  IMAD.U32 R0, RZ, RZ, UR4 ;  /* 0x00000004ff007e24 */ /* 0x000fca000f8e00ff */
[----:B------:R-:W-:-:S04]  /*10d60*/  SHF.L.U32 R0, R0, 0x1f, RZ ;  /* 0x0000001f00007819 */ /* 0x000fc800000006ff */
[----:B------:R-:W2:Y:S02]  /*10d70*/  SYNCS.PHASECHK.TRANS64.TRYWAIT P0, [R7+URZ+0x2a820], R0 ;  /* 0x02a82000070075a7 */ /* 0x000ea4000800017f */
[----:B--2---:R-:W-:Y:S05]  /*10d80*/  @!P0 BRA `(.L_x_1016) ;  /* 0x0000000800a88947 */ /* 0x004fea0003800000 */
.L_x_1043:
[----:B------:R-:W3:Y:S02]  /*10d90*/  S2R R2, SR_TID.X ;  /* 0x0000000000027919 */ /* 0x000ee40000002100 */
[----:B---3--:R-:W-:-:S04]  /*10da0*/  SHF.R.U32.HI R2, RZ, 0x5, R2 ;  /* 0x00000005ff027819 */ /* 0x008fc80000011602 */
[----:B------:R-:W-:-:S05]  /*10db0*/  LOP3.LUT R2, R2, 0x3, RZ, 0xc0, !PT ;  /* 0x0000000302027812 */ /* 0x000fca00078ec0ff */
[----:B--2---:R-:W2:Y:S02]  /*10dc0*/  SHFL.IDX PT, R0, R2, RZ, 0x1f ;  /* 0x00001fff02007589 */ /* 0x004ea400000e0000 */
[----:B--2---:R-:W-:-:S13]  /*10dd0*/  ISETP.NE.AND P0, PT, R0, RZ, PT ;  /* 0x000000ff0000720c */ /* 0x004fda0003f05270 */
[----:B------:R-:W-:Y:S05]  /*10de0*/  @P0 EXIT ;  /* 0x000000000000094d */ /* 0x000fea0003800000 */
[----:B------:R-:W-:Y:S01]  /*10df0*/  ELECT P0, URZ, PT ;  /* 0x00000000003f782f */ /* 0x000fe20003800000 */
[----:B------:R-:W-:-:S12]  /*10e00*/  BSSY B0, `(.L_x_1017) ;  /* 0x0000022000007945 */ /* 0x000fd80003800000 */
[----:B------:R-:W-:Y:S05]  /*10e10*/  @!P0 BRA `(.L_x_1018) ;  /* 0x0000000000808947 */ /* 0x000fea0003800000 */
[----:B------:R-:W2:Y:S02]  /*10e20*/  LDL R2, [R1] ;  /* 0x0000000001027983 */ /* 0x000ea40000100800 */
[----:B--2---:R-:W-:-:S13]  /*10e30*/  R2UR UR4, R2 ;  /* 0x00000000020472ca */ /* 0x004fda00000e0000 */
[----:B------:R-:W-:-:S06]  /*10e40*/  ULOP3.LUT UR4, UR4, 0x2, URZ, 0xfc, !UPT ;  /* 0x0000000204047892 */ /* 0x000fcc000f8efc3f */
[----:B------:R-:W-:-:S05]  /*10e50*/  IMAD.U32 R0, RZ, RZ, UR4 ;  /* 0x00000004ff007e24 */ /* 0x000fca000f8e00ff */
[----:B------:R-:W-:-:S13]  /*10e60*/  ISETP.NE.AND P2, PT, R0, 0x3, PT ;  /* 0x000000030000780c */ /* 0x000fda0003f45270 */
[----:B------:R-:W-:Y:S05]  /*10e70*/  @!P2 BRA `(.L_x_1019) ;  /* 0x000000000004a947 */ /* 0x000fea0003800000 */
[----:B------:R-:W-:Y:S01]  /*10e80*/  BPT.TRAP 0x1 ;  /* 0x000000040000795c */ /* 0x000fe20000300000 */
.L_x_1019:
[----:B------:R-:W-:Y:S01]  /*10e90*/  VIADD R3, R7, 0x2a840 ;  /* 0x0002a84007037836 */ /* 0x000fe20000000000 */
[----:B------:R-:W-:Y:S01]  /*10ea0*/  SHF.L.U32 R4, R17, 0x1f, RZ ;  /* 0x0000001f11047819 */ /* 0x000fe200000006ff */
[C---:B------:R-:W-:Y:S02]  /*10eb0*/  VIADD R0, R16.reuse, 0x1 ;  /* 0x0000000110007836 */ /* 0x040fe40000000000 */
[----:B------:R-:W-:-:S03]  /*10ec0*/  IMAD R5, R16, 0x8, R3 ;  /* 0x0000000810057824 */ /* 0x000fc600078e0203 */
[----:B------:R-:W-:Y:S01]  /*10ed0*/  ISETP.NE.AND P1, PT, R0, 0x2, PT ;  /* 0x000000020000780c */ /* 0x000fe20003f25270 */
[----:B------:R-:W2:Y:S03]  /*10ee0*/  SYNCS.PHASECHK.TRANS64.TRYWAIT P0, [R5+URZ], R4 ;  /* 0x00000004050075a7 */ /* 0x000ea6000800017f */
[----:B------:R-:W-:-:S04]  /*10ef0*/  SEL R2, RZ, 0x1, P1 ;  /* 0x00000001ff027807 */ /* 0x000fc80000800000 */
[----:B------:R-:W-:Y:S02]  /*10f00*/  LOP3.LUT R17, R17, R2, RZ, 0x3c, !PT ;  /* 0x0000000211117212 */ /* 0x000fe400078e3cff */
[----:B------:R-:W-:Y:S02]  /*10f10*/  SEL R2, R0, RZ, P1 ;  /* 0x000000ff00027207 */ /* 0x000fe40000800000 */
[----:B------:R-:W-:-:S03]  /*10f20*/  SHF.L.U32 R0, R17, 0x1f, RZ ;  /* 0x0000001f11007819 */ /* 0x000fc600000006ff */
[----:B------:R-:W-:Y:S01]  /*10f30*/  IMAD R3, R2, 0x8, R3 ;  /* 0x0000000802037824 */ /* 0x000fe200078e0203 */
[----:B--2---:R-:W-:Y:S06]  /*10f40*/  @!P0 BRA `(.L_x_1020) ;  /* 0x00000008004c8947 */ /* 0x004fec0003800000 */
.L_x_1044:
[----:B------:R-:W3:Y:S02]  /*10f50*/  SYNCS.PHASECHK.TRANS64.TRYWAIT P0, [R3+URZ], R0 ;  /* 0x00000000030075a7 */ /* 0x000ee4000800017f */
[----:B---3--:R-:W-:Y:S05]  /*10f60*/  @!P0 BRA `(.L_x_1021) ;  /* 0x0000000800588947 */ /* 0x008fea0003800000 */
.L_x_1045:
[----:B------:R-:W-:Y:S05]  /*10f70*/  @!P2 BRA `(.L_x_1022) ;  /* 0x000000000004a947 */ /* 0x000fea0003800000 */
[----:B------:R-:W-:Y:S01]  /*10f80*/  BPT.TRAP 0x1 ;  /* 0x000000040000795c */ /* 0x000fe20000300000 */
.L_x_1022:
[----:B---3--:R-:W-:-:S04]  /*10f90*/  VIADD R3, R7, 0x2a860 ;  /* 0x0002a86007037836 */ /* 0x008fc80000000000 */
[----:B--2---:R-:W-:-:S04]  /*10fa0*/  IMAD R5, R16, 0x8, R3 ;  /* 0x0000000810057824 */ /* 0x004fc800078e0203 */
[----:B------:R-:W2:Y:S02]  /*10fb0*/  SYNCS.PHASECHK.TRANS64.TRYWAIT P0, [R5+URZ], R4 ;  /* 0x00000004050075a7 */ /* 0x000ea4000800017f */
[----:B--2---:R-:W-:Y:S05]  /*10fc0*/  @!P0 BRA `(.L_x_1023) ;  /* 0x0000000800548947 */ /* 0x004fea0003800000 */
.L_x_1046:
[----:B------:R-:W-:-:S07]  /*10fd0*/  IMAD R3, R2, 0x8, R3 ;  /* 0x0000000802037824 */ /* 0x000fce00078e0203 */
.L_x_1024:
[----:B---3--:R3:W4:Y:S02]  /*10fe0*/  SYNCS.PHASECHK.TRANS64.TRYWAIT P0, [R3+URZ], R0 ;  /* 0x00000000030075a7 */ /* 0x008724000800017f */
[----:B----4-:R-:W-:Y:S05]  /*10ff0*/  @!P0 NANOSLEEP.SYNCS 0x989680 ;  /* 0x009896800000895d */ /* 0x010fea0003900000 */
[----:B------:R-:W4:Y:S02]  /*11000*/  @!P0 SYNCS.PHASECHK.TRANS64 P0, [R3+URZ], R0 ;  /* 0x00000000030085a7 */ /* 0x000f24000800007f */
[----:B----4-:R-:W-:Y:S05]  /*11010*/  @!P0 BRA `(.L_x_1024) ;  /* 0xfffffffc00f08947 */ /* 0x010fea000383ffff */
.L_x_1018:
[----:B------:R-:W-:Y:S05]  /*11020*/  BSYNC B0 ;  /* 0x0000000000007941 */ /* 0x000fea0003800000 */
.L_x_1017:
[----:B------:R-:W-:Y:S05]  /*11030*/  EXIT ;  /* 0x000000000000794d */ /* 0x000fea0003800000 */
.L_x_878:
[----:B-1----:R-:W-:-:S04]  /*11040*/  IMAD.U32 R3, RZ, RZ, UR37 ;  /* 0x00000025ff037e24 */ /* 0x002fc8000f8e00ff */
[----:B------:R1:W2:Y:S03]  /*11050*/  SYNCS.PHASECHK.TRANS64.TRYWAIT P1, [R3+URZ+0x2a800], R0 ;  /* 0x02a80000030075a7 */ /* 0x0002a6000802017f */
[----:B--2---:R-:W-:Y:S05]  /*11060*/  @!P1 NANOSLEEP.SYNCS 0x989680 ;  /* 0x009896800000995d */ /* 0x004fea0003900000 */
[----:B------:R-:W2:Y:S02]  /*11070*/  @!P1 SYNCS.PHASECHK.TRANS64 P1, [R3+URZ+0x2a800], R0 ;  /* 0x02a80000030095a7 */ /* 0x000ea4000802007f */
[----:B--2---:R-:W-:Y:S05]  /*11080*/  @!P1 BRA `(.L_x_878) ;  /* 0xfffffffc00ec9947 */ /* 0x004fea000383ffff */
[----:B------:R-:W-:Y:S05]  /*11090*/  BRA `(.L_x_1025) ;  /* 0xffffff0800287947 */ /* 0x000fea000383ffff */
.L_x_882:
[----:B--2---:R2:W3:Y:S02]  /*110a0*/  SYNCS.PHASECHK.TRANS64.TRYWAIT P1, [R3+URZ+0x2a830], R0 ;  /* 0x02a83000030075a7 */ /* 0x0044e4000802017f */
[----:B---3--:R-:W-:Y:S05]  /*110b0*/  @!P1 NANOSLEEP.SYNCS 0x989680 ;  /* 0x009896800000995d */ /* 0x008fea0003900000 */
[----:B------:R-:W3:Y:S02]  /*110c0*/  @!P1 SYNCS.PHASECHK.TRANS64 P1, [R3+URZ+0x2a830], R0 ;  /* 0x02a83000030095a7 */ /* 0x000ee4000802007f */
[----:B---3--:R-:W-:Y:S05]  /*110d0*/  @!P1 BRA `(.L_x_882) ;  /* 0xfffffffc00f09947 */ /* 0x008fea000383ffff */
[----:B------:R-:W-:Y:S05]  /*110e0*/  BRA `(.L_x_881) ;  /* 0xffffff0800547947 */ /* 0x000fea000383ffff */
.L_x_898:
[----:B--2---:R-:W-:-:S04]  /*110f0*/  IMAD.U32 R89, RZ, RZ, UR38 ;  /* 0x00000026ff597e24 */ /* 0x004fc8000f8e00ff */
[----:B------:R2:W3:Y:S03]  /*11100*/  SYNCS.PHASECHK.TRANS64.TRYWAIT P1, [R89+URZ+0x2a830], R14 ;  /* 0x02a8300e590075a7 */ /* 0x0004e6000802017f */
[----:B---3--:R-:W-:Y:S05]  /*11110*/  @!P1 NANOSLEEP.SYNCS 0x989680 ;  /* 0x009896800000995d */ /* 0x008fea0003900000 */
[----:B------:R-:W3:Y:S02]  /*11120*/  @!P1 SYNCS.PHASECHK.TRANS64 P1, [R89+URZ+0x2a830], R14 ;  /* 0x02a8300e590095a7 */ /* 0x000ee4000802007f */
[----:B---3--:R-:W-:Y:S05]  /*11130*/  @!P1 BRA `(.L_x_898) ;  /* 0xfffffffc00ec9947 */ /* 0x008fea000383ffff */
[----:B------:R-:W-:Y:S05]  /*11140*/  BRA `(.L_x_897) ;  /* 0xffffff3000f47947 */ /* 0x000fea000383ffff */
.L_x_902:
[----:B---3--:R-:W-:-:S04]  /*11150*/  IMAD.U32 R175, RZ, RZ, UR6 ;  /* 0x00000006ffaf7e24 */ /* 0x008fc8000f8e00ff */
[----:B------:R3:W4:Y:S03]  /*11160*/  SYNCS.PHASECHK.TRANS64.TRYWAIT P1, [R175+URZ+0x2a850], R0 ;  /* 0x02a85000af0075a7 */ /* 0x000726000802017f */
[----:B----4-:R-:W-:Y:S05]  /*11170*/  @!P1 NANOSLEEP.SYNCS 0x989680 ;  /* 0x009896800000995d */ /* 0x010fea0003900000 */
[----:B------:R-:W4:Y:S02]  /*11180*/  @!P1 SYNCS.PHASECHK.TRANS64 P1, [R175+URZ+0x2a850], R0 ;  /* 0x02a85000af0095a7 */ /* 0x000f24000802007f */
[----:B----4-:R-:W-:Y:S05]  /*11190*/  @!P1 BRA `(.L_x_902) ;  /* 0xfffffffc00ec9947 */ /* 0x010fea000383ffff */
[----:B------:R-:W-:Y:S05]  /*111a0*/  BRA `(.L_x_901) ;  /* 0xffffff3c00147947 */ /* 0x000fea000383ffff */
.L_x_919:
[----:B--2---:R-:W-:-:S04]  /*111b0*/  IMAD.U32 R12, RZ, RZ, UR6 ;  /* 0x00000006ff0c7e24 */ /* 0x004fc8000f8e00ff */
[----:B------:R2:W3:Y:S03]  /*111c0*/  SYNCS.PHASECHK.TRANS64.TRYWAIT P1, [R12+URZ+0x2a830], R3 ;  /* 0x02a830030c0075a7 */ /* 0x0004e6000802017f */
[----:B---3--:R-:W-:Y:S05]  /*111d0*/  @!P1 NANOSLEEP.SYNCS 0x989680 ;  /* 0x009896800000995d */ /* 0x008fea0003900000 */
[----:B------:R-:W3:Y:S02]  /*111e0*/  @!P1 SYNCS.PHASECHK.TRANS64 P1, [R12+URZ+0x2a830], R3 ;  /* 0x02a830030c0095a7 */ /* 0x000ee4000802007f */
[----:B---3--:R-:W-:Y:S05]  /*111f0*/  @!P1 BRA `(.L_x_919) ;  /* 0xfffffffc00ec9947 */ /* 0x008fea000383ffff */
[----:B------:R-:W-:Y:S05]  /*11200*/  BRA `(.L_x_918) ;  /* 0xffffff6000847947 */ /* 0x000fea000383ffff */
.L_x_923:
[----:B-12---:R-:W-:-:S04]  /*11210*/  IMAD.U32 R3, RZ, RZ, UR11 ;  /* 0x0000000bff037e24 */ /* 0x006fc8000f8e00ff */
[----:B------:R1:W2:Y:S03]  /*11220*/  SYNCS.PHASECHK.TRANS64.TRYWAIT P1, [R3+URZ+0x2a850], R0 ;  /* 0x02a85000030075a7 */ /* 0x0002a6000802017f */
[----:B--2---:R-:W-:Y:S05]  /*11230*/  @!P1 NANOSLEEP.SYNCS 0x989680 ;  /* 0x009896800000995d */ /* 0x004fea0003900000 */
[----:B------:R-:W2:Y:S02]  /*11240*/  @!P1 SYNCS.PHASECHK.TRANS64 P1, [R3+URZ+0x2a850], R0 ;  /* 0x02a85000030095a7 */ /* 0x000ea4000802007f */
[----:B--2---:R-:W-:Y:S05]  /*11250*/  @!P1 BRA `(.L_x_923) ;  /* 0xfffffffc00ec9947 */ /* 0x004fea000383ffff */
[----:B------:R-:W-:Y:S05]  /*11260*/  BRA `(.L_x_922) ;  /* 0xffffff6800a47947 */ /* 0x000fea000383ffff */
.L_x_929:
[----:B--2---:R-:W-:-:S04]  /*11270*/  IMAD.U32 R12, RZ, RZ, UR6 ;  /* 0x00000006ff0c7e24 */ /* 0x004fc8000f8e00ff */
[----:B------:R2:W3:Y:S03]  /*11280*/  SYNCS.PHASECHK.TRANS64.TRYWAIT P1, [R12+URZ+0x2a830], R3 ;  /* 0x02a830030c0075a7 */ /* 0x0004e6000802017f */
[----:B---3--:R-:W-:Y:S05]  /*11290*/  @!P1 NANOSLEEP.SYNCS 0x989680 ;  /* 0x009896800000995d */ /* 0x008fea0003900000 */
[----:B------:R-:W3:Y:S02]  /*112a0*/  @!P1 SYNCS.PHASECHK.TRANS64 P1, [R12+URZ+0x2a830], R3 ;  /* 0x02a830030c0095a7 */ /* 0x000ee4000802007f */
[----:B---3--:R-:W-:Y:S05]  /*112b0*/  @!P1 BRA `(.L_x_929) ;  /* 0xfffffffc00ec9947 */ /* 0x008fea000383ffff */
[----:B------:R-:W-:Y:S05]  /*112c0*/  BRA `(.L_x_928) ;  /* 0xffffff7c00787947 */ /* 0x000fea000383ffff */
.L_x_933:
[----:B-12---:R-:W-:-:S04]  /*112d0*/  IMAD.U32 R3, RZ, RZ, UR10 ;  /* 0x0000000aff037e24 */ /* 0x006fc8000f8e00ff */
[----:B------:R1:W2:Y:S03]  /*112e0*/  SYNCS.PHASECHK.TRANS64.TRYWAIT P1, [R3+URZ+0x2a850], R0 ;  /* 0x02a85000030075a7 */ /* 0x0002a6000802017f */
[----:B--2---:R-:W-:Y:S05]  /*112f0*/  @!P1 NANOSLEEP.SYNCS 0x989680 ;  /* 0x009896800000995d */ /* 0x004fea0003900000 */
[----:B------:R-:W2:Y:S02]  /*11300*/  @!P1 SYNCS.PHASECHK.TRANS64 P1, [R3+URZ+0x2a850], R0 ;  /* 0x02a85000030095a7 */ /* 0x000ea4000802007f */
[----:B--2---:R-:W-:Y:S05]  /*11310*/  @!P1 BRA `(.L_x_933) ;  /* 0xfffffffc00ec9947 */ /* 0x004fea000383ffff */
[----:B------:R-:W-:Y:S05]  /*11320*/  BRA `(.L_x_932) ;  /* 0xffffff8400987947 */ /* 0x000fea000383ffff */
.L_x_946:
[----:B--2---:R-:W-:-:S04]  /*11330*/  IMAD.U32 R5, RZ, RZ, UR5 ;  /* 0x00000005ff057e24 */ /* 0x004fc8000f8e00ff */
[----:B------:R2:W3:Y:S03]  /*11340*/  SYNCS.PHASECHK.TRANS64.TRYWAIT P0, [R5+URZ+0x2a850], R0 ;  /* 0x02a85000050075a7 */ /* 0x0004e6000800017f */
[----:B---3--:R-:W-:Y:S05]  /*11350*/  @!P0 NANOSLEEP.SYNCS 0x989680 ;  /* 0x009896800000895d */ /* 0x008fea0003900000 */
[----:B------:R-:W3:Y:S02]  /*11360*/  @!P0 SYNCS.PHASECHK.TRANS64 P0, [R5+URZ+0x2a850], R0 ;  /* 0x02a85000050085a7 */ /* 0x000ee4000800007f */
[----:B---3--:R-:W-:Y:S05]  /*11370*/  @!P0 BRA `(.L_x_946) ;  /* 0xfffffffc00ec8947 */ /* 0x008fea000383ffff */
[----:B------:R-:W-:Y:S05]  /*11380*/  BRA `(.L_x_945) ;  /* 0xffffffac00707947 */ /* 0x000fea000383ffff */
.L_x_976:
[----:B------:R-:W1:Y:S01]  /*11390*/  S2R R18, SR_TID.X ;  /* 0x0000000000127919 */ /* 0x000e620000002100 */
        /* <DEDUP_REMOVED lines=9> */
.L_x_1026:
[----:B------:R-:W-:Y:S05]  /*11430*/  BRA `(.L_x_1027) ;  /* 0xffffffd400f47947 */ /* 0x000fea000383ffff */
.L_x_977:
[----:B------:R-:W-:Y:S01]  /*11440*/  BSSY B0, `(.L_x_1028) ;  /* 0x0000006000007945 */ /* 0x000fe20003800000 */
[----:B------:R-:W-:-:S07]  /*11450*/  IMAD.MOV.U32 R15, RZ, RZ, -0x1 ;  /* 0xffffffffff0f7424 */ /* 0x000fce00078e00ff */
[----:B------:R-:W-:Y:S05]  /*11460*/  WARPSYNC.COLLECTIVE R15, `(.L_x_1029) ;  /* 0x000000000f0c7348 */ /* 0x000fea0003c00000 */
[----:B------:R-:W-:Y:S02]  /*11470*/  ELECT P6, UR62, PT ;  /* 0x00000000003e782f */ /* 0x000fe400038c0000 */
[----:B------:R-:W-:Y:S01]  /*11480*/  MOV R14, UR62 ;  /* 0x0000003e000e7c02 */ /* 0x000fe20008000f00 */
[----:B------:R-:W-:Y:S10]  /*11490*/  ENDCOLLECTIVE ;  /* 0x000000000000791b */ /* 0x000ff40003800000 */
.L_x_1029:
[----:B------:R-:W-:Y:S05]  /*114a0*/  BSYNC B0 ;  /* 0x0000000000007941 */ /* 0x000fea0003800000 */
.L_x_1028:
[----:B------:R-:W-:Y:S05]  /*114b0*/  BRA `(.L_x_1030) ;  /* 0xffffffd400e47947 */ /* 0x000fea000383ffff */
.L_x_980:
[----:B-1----:R1:W2:Y:S02]  /*114c0*/  SYNCS.PHASECHK.TRANS64.TRYWAIT P2, [R8+URZ+0x2a840], R7 ;  /* 0x02a84007080075a7 */ /* 0x0022a4000804017f */
[----:B--2---:R-:W-:Y:S05]  /*114d0*/  @!P2 NANOSLEEP.SYNCS 0x989680 ;  /* 0x009896800000a95d */ /* 0x004fea0003900000 */
[----:B------:R-:W2:Y:S02]  /*114e0*/  @!P2 SYNCS.PHASECHK.TRANS64 P2, [R8+URZ+0x2a840], R7 ;  /* 0x02a840070800a5a7 */ /* 0x000ea4000804007f */
[----:B--2---:R-:W-:Y:S05]  /*114f0*/  @!P2 BRA `(.L_x_980) ;  /* 0xfffffffc00f0a947 */ /* 0x004fea000383ffff */
[----:B------:R-:W-:Y:S05]  /*11500*/  BRA `(.L_x_1031) ;  /* 0xffffffd800407947 */ /* 0x000fea000383ffff */
.L_x_982:
[----:B-1----:R-:W-:-:S04]  /*11510*/  IMAD.U32 R8, RZ, RZ, UR38 ;  /* 0x00000026ff087e24 */ /* 0x002fc8000f8e00ff */
[----:B------:R1:W2:Y:S03]  /*11520*/  SYNCS.PHASECHK.TRANS64.TRYWAIT P2, [R8+URZ+0x2a820], R7 ;  /* 0x02a82007080075a7 */ /* 0x0002a6000804017f */
[----:B--2---:R-:W-:Y:S05]  /*11530*/  @!P2 NANOSLEEP.SYNCS 0x989680 ;  /* 0x009896800000a95d */ /* 0x004fea0003900000 */
[----:B------:R-:W2:Y:S02]  /*11540*/  @!P2 SYNCS.PHASECHK.TRANS64 P2, [R8+URZ+0x2a820], R7 ;  /* 0x02a820070800a5a7 */ /* 0x000ea4000804007f */
[----:B--2---:R-:W-:Y:S05]  /*11550*/  @!P2 BRA `(.L_x_982) ;  /* 0xfffffffc00eca947 */ /* 0x004fea000383ffff */
[----:B------:R-:W-:Y:S05]  /*11560*/  BRA `(.L_x_1032) ;  /* 0xffffffdc004c7947 */ /* 0x000fea000383ffff */
.L_x_988:
[----:B-1----:R1:W2:Y:S02]  /*11570*/  SYNCS.PHASECHK.TRANS64.TRYWAIT P3, [R3+URZ+0x2a840], R2 ;  /* 0x02a84002030075a7 */ /* 0x0022a4000806017f */
[----:B--2---:R-:W-:Y:S05]  /*11580*/  @!P3 NANOSLEEP.SYNCS 0x989680 ;  /* 0x009896800000b95d */ /* 0x004fea0003900000 */
[----:B------:R-:W2:Y:S02]  /*11590*/  @!P3 SYNCS.PHASECHK.TRANS64 P3, [R3+URZ+0x2a840], R2 ;  /* 0x02a840020300b5a7 */ /* 0x000ea4000806007f */
[----:B--2---:R-:W-:Y:S05]  /*115a0*/  @!P3 BRA `(.L_x_988) ;  /* 0xfffffffc00f0b947 */ /* 0x004fea000383ffff */
[----:B------:R-:W-:Y:S05]  /*115b0*/  BRA `(.L_x_1033) ;  /* 0xffffffdc00f07947 */ /* 0x000fea000383ffff */
.L_x_990:
[----:B-1----:R1:W2:Y:S02]  /*115c0*/  SYNCS.PHASECHK.TRANS64.TRYWAIT P3, [R2+URZ+0x60], R3 ;  /* 0x00006003020075a7 */ /* 0x0022a4000806017f */
[----:B--2---:R-:W-:Y:S05]  /*115d0*/  @!P3 NANOSLEEP.SYNCS 0x989680 ;  /* 0x009896800000b95d */ /* 0x004fea0003900000 */
[----:B------:R-:W2:Y:S02]  /*115e0*/  @!P3 SYNCS.PHASECHK.TRANS64 P3, [R2+URZ+0x60], R3 ;  /* 0x000060030200b5a7 */ /* 0x000ea4000806007f */
[----:B--2---:R-:W-:Y:S05]  /*115f0*/  @!P3 BRA `(.L_x_990) ;  /* 0xfffffffc00f0b947 */ /* 0x004fea000383ffff */
[----:B------:R-:W-:Y:S05]  /*11600*/  BRA `(.L_x_1034) ;  /* 0xffffffe000787947 */ /* 0x000fea000383ffff */
.L_x_996:
[----:B-1----:R1:W2:Y:S02]  /*11610*/  SYNCS.PHASECHK.TRANS64.TRYWAIT P3, [R3+URZ+0x2a840], R2 ;  /* 0x02a84002030075a7 */ /* 0x0022a4000806017f */
[----:B--2---:R-:W-:Y:S05]  /*11620*/  @!P3 NANOSLEEP.SYNCS 0x989680 ;  /* 0x009896800000b95d */ /* 0x004fea0003900000 */
[----:B------:R-:W2:Y:S02]  /*11630*/  @!P3 SYNCS.PHASECHK.TRANS64 P3, [R3+URZ+0x2a840], R2 ;  /* 0x02a840020300b5a7 */ /* 0x000ea4000806007f */
[----:B--2---:R-:W-:Y:S05]  /*11640*/  @!P3 BRA `(.L_x_996) ;  /* 0xfffffffc00f0b947 */ /* 0x004fea000383ffff */
[----:B------:R-:W-:Y:S05]  /*11650*/  BRA `(.L_x_1035) ;  /* 0xffffffe400987947 */ /* 0x000fea000383ffff */
.L_x_998:
[----:B-1----:R1:W2:Y:S02]  /*11660*/  SYNCS.PHASECHK.TRANS64.TRYWAIT P3, [R2+URZ+0x60], R17 ;  /* 0x00006011020075a7 */ /* 0x0022a4000806017f */
[----:B--2---:R-:W-:Y:S05]  /*11670*/  @!P3 NANOSLEEP.SYNCS 0x989680 ;  /* 0x009896800000b95d */ /* 0x004fea0003900000 */
[----:B------:R-:W2:Y:S02]  /*11680*/  @!P3 SYNCS.PHASECHK.TRANS64 P3, [R2+URZ+0x60], R17 ;  /* 0x000060110200b5a7 */ /* 0x000ea4000806007f */
[----:B--2---:R-:W-:Y:S05]  /*11690*/  @!P3 BRA `(.L_x_998) ;  /* 0xfffffffc00f0b947 */ /* 0x004fea000383ffff */
[----:B------:R-:W-:Y:S05]  /*116a0*/  BRA `(.L_x_1036) ;  /* 0xffffffe800207947 */ /* 0x000fea000383ffff */
.L_x_1003:
[----:B--2---:R2:W3:Y:S02]  /*116b0*/  SYNCS.PHASECHK.TRANS64.TRYWAIT P2, [R2+URZ+0x2a840], R3 ;  /* 0x02a84003020075a7 */ /* 0x0044e4000804017f */
[----:B---3--:R-:W-:Y:S05]  /*116c0*/  @!P2 NANOSLEEP.SYNCS 0x989680 ;  /* 0x009896800000a95d */ /* 0x008fea0003900000 */
[----:B------:R-:W3:Y:S02]  /*116d0*/  @!P2 SYNCS.PHASECHK.TRANS64 P2, [R2+URZ+0x2a840], R3 ;  /* 0x02a840030200a5a7 */ /* 0x000ee4000804007f */
[----:B---3--:R-:W-:Y:S05]  /*116e0*/  @!P2 BRA `(.L_x_1003) ;  /* 0xfffffffc00f0a947 */ /* 0x008fea000383ffff */
[----:B------:R-:W-:Y:S05]  /*116f0*/  BRA `(.L_x_1037) ;  /* 0xffffffec00087947 */ /* 0x000fea000383ffff */
.L_x_1005:
[----:B-1----:R1:W2:Y:S02]  /*11700*/  SYNCS.PHASECHK.TRANS64.TRYWAIT P2, [R2+URZ+0x60], R11 ;  /* 0x0000600b020075a7 */ /* 0x0022a4000804017f */
[----:B--2---:R-:W-:Y:S05]  /*11710*/  @!P2 NANOSLEEP.SYNCS 0x989680 ;  /* 0x009896800000a95d */ /* 0x004fea0003900000 */
[----:B------:R-:W2:Y:S02]  /*11720*/  @!P2 SYNCS.PHASECHK.TRANS64 P2, [R2+URZ+0x60], R11 ;  /* 0x0000600b0200a5a7 */ /* 0x000ea4000804007f */
[----:B--2---:R-:W-:Y:S05]  /*11730*/  @!P2 BRA `(.L_x_1005) ;  /* 0xfffffffc00f0a947 */ /* 0x004fea000383ffff */
[----:B------:R-:W-:Y:S05]  /*11740*/  BRA `(.L_x_1038) ;  /* 0xffffffec009c7947 */ /* 0x000fea000383ffff */
.L_x_1012:
[----:B-1----:R1:W2:Y:S02]  /*11750*/  SYNCS.PHASECHK.TRANS64.TRYWAIT P0, [R3+URZ+0x2a860], R0 ;  /* 0x02a86000030075a7 */ /* 0x0022a4000800017f */
[----:B--2---:R-:W-:Y:S05]  /*11760*/  @!P0 NANOSLEEP.SYNCS 0x989680 ;  /* 0x009896800000895d */ /* 0x004fea0003900000 */
[----:B------:R-:W2:Y:S02]  /*11770*/  @!P0 SYNCS.PHASECHK.TRANS64 P0, [R3+URZ+0x2a860], R0 ;  /* 0x02a86000030085a7 */ /* 0x000ea4000800007f */
[----:B--2---:R-:W-:Y:S05]  /*11780*/  @!P0 BRA `(.L_x_1012) ;  /* 0xfffffffc00f08947 */ /* 0x004fea000383ffff */
[----:B------:R-:W-:Y:S05]  /*11790*/  BRA `(.L_x_1039) ;  /* 0xfffffff000787947 */ /* 0x000fea000383ffff */
.L_x_1014:
[----:B------:R-:W-:Y:S01]  /*117a0*/  BSSY B0, `(.L_x_1040) ;  /* 0x0000007000007945 */ /* 0x000fe20003800000 */
[----:B------:R-:W-:Y:S02]  /*117b0*/  IMAD.MOV.U32 R12, RZ, RZ, RZ ;  /* 0x000000ffff0c7224 */ /* 0x000fe400078e00ff */
[----:B------:R-:W-:Y:S02]  /*117c0*/  IMAD.MOV.U32 R11, RZ, RZ, 0x1f ;  /* 0x0000001fff0b7424 */ /* 0x000fe400078e00ff */
[----:B------:R-:W-:-:S07]  /*117d0*/  IMAD.MOV.U32 R15, RZ, RZ, -0x1 ;  /* 0xffffffffff0f7424 */ /* 0x000fce00078e00ff */
[----:B------:R-:W-:Y:S05]  /*117e0*/  WARPSYNC.COLLECTIVE R15, `(.L_x_1041) ;  /* 0x000000000f087348 */ /* 0x000fea0003c00000 */
[----:B------:R1:W2:Y:S02]  /*117f0*/  SHFL.IDX P6, R14, R13, R12, R11 ;  /* 0x0000000c0d0e7389 */ /* 0x0002a400000c000b */
[----:B-12---:R-:W-:Y:S01]  /*11800*/  ENDCOLLECTIVE ;  /* 0x000000000000791b */ /* 0x006fe20003800000 */
.L_x_1041:
[----:B------:R-:W-:Y:S05]  /*11810*/  BSYNC B0 ;  /* 0x0000000000007941 */ /* 0x000fea0003800000 */
.L_x_1040:
[----:B------:R-:W-:Y:S05]  /*11820*/  BRA `(.L_x_1042) ;  /* 0xfffffff000f47947 */ /* 0x000fea000383ffff */
.L_x_1016:
[----:B--2---:R2:W3:Y:S02]  /*11830*/  SYNCS.PHASECHK.TRANS64.TRYWAIT P0, [R7+URZ+0x2a820], R0 ;  /* 0x02a82000070075a7 */ /* 0x0044e4000800017f */
[----:B---3--:R-:W-:Y:S05]  /*11840*/  @!P0 NANOSLEEP.SYNCS 0x989680 ;  /* 0x009896800000895d */ /* 0x008fea0003900000 */
[----:B------:R-:W3:Y:S02]  /*11850*/  @!P0 SYNCS.PHASECHK.TRANS64 P0, [R7+URZ+0x2a820], R0 ;  /* 0x02a82000070085a7 */ /* 0x000ee4000800007f */
[----:B---3--:R-:W-:Y:S05]  /*11860*/  @!P0 BRA `(.L_x_1016) ;  /* 0xfffffffc00f08947 */ /* 0x008fea000383ffff */
[----:B------:R-:W-:Y:S05]  /*11870*/  BRA `(.L_x_1043) ;  /* 0xfffffff400447947 */ /* 0x000fea000383ffff */
.L_x_1020:
[----:B--2---:R2:W3:Y:S02]  /*11880*/  SYNCS.PHASECHK.TRANS64.TRYWAIT P0, [R5+URZ], R4 ;  /* 0x00000004050075a7 */ /* 0x0044e4000800017f */
[----:B---3--:R-:W-:Y:S05]  /*11890*/  @!P0 NANOSLEEP.SYNCS 0x989680 ;  /* 0x009896800000895d */ /* 0x008fea0003900000 */
[----:B------:R-:W3:Y:S02]  /*118a0*/  @!P0 SYNCS.PHASECHK.TRANS64 P0, [R5+URZ], R4 ;  /* 0x00000004050085a7 */ /* 0x000ee4000800007f */
[----:B---3--:R-:W-:Y:S05]  /*118b0*/  @!P0 BRA `(.L_x_1020) ;  /* 0xfffffffc00f08947 */ /* 0x008fea000383ffff */
[----:B------:R-:W-:Y:S05]  /*118c0*/  BRA `(.L_x_1044) ;  /* 0xfffffff400a07947 */ /* 0x000fea000383ffff */
.L_x_1021:
[----:B---3--:R3:W4:Y:S02]  /*118d0*/  SYNCS.PHASECHK.TRANS64.TRYWAIT P0, [R3+URZ], R0 ;  /* 0x00000000030075a7 */ /* 0x008724000800017f */
[----:B----4-:R-:W-:Y:S05]  /*118e0*/  @!P0 NANOSLEEP.SYNCS 0x989680 ;  /* 0x009896800000895d */ /* 0x010fea0003900000 */
[----:B------:R-:W4:Y:S02]  /*118f0*/  @!P0 SYNCS.PHASECHK.TRANS64 P0, [R3+URZ], R0 ;  /* 0x00000000030085a7 */ /* 0x000f24000800007f */
[----:B----4-:R-:W-:Y:S05]  /*11900*/  @!P0 BRA `(.L_x_1021) ;  /* 0xfffffffc00f08947 */ /* 0x010fea000383ffff */
[----:B------:R-:W-:Y:S05]  /*11910*/  BRA `(.L_x_1045) ;  /* 0xfffffff400947947 */ /* 0x000fea000383ffff */
.L_x_1023:
[----:B--2---:R2:W3:Y:S02]  /*11920*/  SYNCS.PHASECHK.TRANS64.TRYWAIT P0, [R5+URZ], R4 ;  /* 0x00000004050075a7 */ /* 0x0044e4000800017f */
[----:B---3--:R-:W-:Y:S05]  /*11930*/  @!P0 NANOSLEEP.SYNCS 0x989680 ;  /* 0x009896800000895d */ /* 0x008fea0003900000 */
[----:B------:R-:W3:Y:S02]  /*11940*/  @!P0 SYNCS.PHASECHK.TRANS64 P0, [R5+URZ], R4 ;  /* 0x00000004050085a7 */ /* 0x000ee4000800007f */
[----:B---3--:R-:W-:Y:S05]  /*11950*/  @!P0 BRA `(.L_x_1023) ;  /* 0xfffffffc00f08947 */ /* 0x008fea000383ffff */
[----:B------:R-:W-:Y:S05]  /*11960*/  BRA `(.L_x_1046) ;  /* 0xfffffff400987947 */ /* 0x000fea000383ffff */
.L_x_1047:
        /* <DEDUP_REMOVED lines=9> */
.L_x_11934:


//--------------------- .text._ZN7cutlass13device_kernelIN5flash11enable_sm90INS1_16FlashAttnFwdSm90INS1_25CollectiveMainloopFwdSm90ILi2EN4cute5tupleIJNS5_1CILi1EEES8_S8_EEENS6_IJNS7_ILi128EEENS7_ILi96EEENS7_ILi192EEEEEELi128ENS_6half_tEfNS_4arch4Sm90ELb0ELb1ELb0ELb1ELb0ELb0ELb0ELb1ELb1ELb0ELb0ELb0EEENS1_21CollectiveEpilogueFwdINS6_IJSA_SA_SB_EEES9_SE_SG_Li256ELb1ELb0ELb0ELb0EEENS1_36VarlenDynamicPersistentTileSchedulerILi128ELi96ELi256ELi32ELb0ELb0ELb1ELb1ELb0ELb1EEEEEEEEEvNT_6ParamsE --------------------------
	.section	.text._ZN7cutlass13device_kernelIN5flash11enable_sm90INS1_16FlashAttnFwdSm90INS1_25CollectiveMainloopFwdSm90ILi2EN4cute5tupleIJNS5_1CILi1EEES8_S8_EEENS6_IJNS7_ILi128EEENS7_ILi96EEENS7_ILi192EEEEEELi128ENS_6half_tEfNS_4arch4Sm90ELb0ELb1ELb0ELb1ELb0ELb0ELb0ELb1ELb1ELb0ELb0ELb0EEENS1_21CollectiveEpilogueFwdINS6_IJSA_SA_SB_EEES9_SE_SG_Li256ELb1ELb0ELb0ELb0EEENS1_36VarlenDynamicPersistentTileSchedulerILi128ELi96ELi256ELi32ELb0ELb0ELb1ELb1ELb0ELb1EEEEEEEEEvNT_6ParamsE,"ax",@progbits
	.align	128
.text._ZN7cutlass13device_kernelIN5flash11enable_sm90INS1_16FlashAttnFwdSm90INS1_25CollectiveMainloopFwdSm90ILi2EN4cute5tupleIJNS5_1CILi1EEES8_S8_EEENS6_IJNS7_ILi128EEENS7_ILi96EEENS7_ILi192EEEEEELi128ENS_6half_tEfNS_4arch4Sm90ELb0ELb1ELb0ELb1ELb0ELb0ELb0ELb1ELb1ELb0ELb0ELb0EEENS1_21CollectiveEpilogueFwdINS6_IJSA_SA_SB_EEES9_SE_SG_Li256ELb1ELb0ELb0ELb0EEENS1_36VarlenDynamicPersistentTileSchedulerILi128ELi96ELi256ELi32ELb0ELb0ELb1ELb1ELb0ELb1EEEEEEEEEvNT_6ParamsE:
        .type           _ZN7cutlass13device_kernelIN5flash11enable_sm90INS1_16FlashAttnFwdSm90INS1_25CollectiveMainloopFwdSm90ILi2EN4cute5tupleIJNS5_1CILi1EEES8_S8_EEENS6_IJNS7_ILi128EEENS7_ILi96EEENS7_ILi192EEEEEELi128ENS_6half_tEfNS_4arch4Sm90ELb0ELb1ELb0ELb1ELb0ELb0ELb0ELb1ELb1ELb0ELb0ELb0EEENS1_21CollectiveEpilogueFwdINS6_IJSA_SA_SB_EEES9_SE_SG_Li256ELb1ELb0ELb0ELb0EEENS1_36VarlenDynamicPersistentTileSchedulerILi128ELi96ELi256ELi32ELb0ELb0ELb1ELb1ELb0ELb1EEEEEEEEEvNT_6ParamsE,@function
        .size           _ZN7cutlass13device_kernelIN5flash11enable_sm90INS1_16FlashAttnFwdSm90INS1_25CollectiveMainloopFwdSm90ILi2EN4cute5tupleIJNS5_1CILi1EEES8_S8_EEENS6_IJNS7_ILi128EEENS7_ILi96EEENS7_ILi192EEEEEELi128ENS_6half_tEfNS_4arch4Sm90ELb0ELb1ELb0ELb1ELb0ELb0ELb0ELb1ELb1ELb0ELb0ELb0EEENS1_21CollectiveEpilogueFwdINS6_IJSA_SA_SB_EEES9_SE_SG_Li256ELb1ELb0ELb0ELb0EEENS1_36VarlenDynamicPersistentTileSchedulerILi128ELi96ELi256ELi32ELb0ELb0ELb1ELb1ELb0ELb1EEEEEEEEEvNT_6ParamsE,(.L_x_11935 - _ZN7cutlass13device_kernelIN5flash11enable_sm90INS1_16FlashAttnFwdSm90INS1_25CollectiveMainloopFwdSm90ILi2EN4cute5tupleIJNS5_1CILi1EEES8_S8_EEENS6_IJNS7_ILi128EEENS7_ILi96EEENS7_ILi192EEEEEELi128ENS_6half_tEfNS_4arch4Sm90ELb0ELb1ELb0ELb1ELb0ELb0ELb0ELb1ELb1ELb0ELb0ELb0EEENS1_21CollectiveEpilogueFwdINS6_IJSA_SA_SB_EEES9_SE_SG_Li256ELb1ELb0ELb0ELb0EEENS1_36VarlenDynamicPersistentTileSchedulerILi128ELi96ELi256ELi32ELb0ELb0ELb1ELb1ELb0ELb1EEEEEEEEEvNT_6ParamsE)
        .other          _ZN7cutlass13device_kernelIN5flash11enable_sm90INS1_16FlashAttnFwdSm90INS1_25CollectiveMainloopFwdSm90ILi2EN4cute5tupleIJNS5_1CILi1EEES8_S8_EEENS6_IJNS7_ILi128EEENS7_ILi96EEENS7_ILi192EEEEEELi128ENS_6half_tEfNS_4arch4Sm90ELb0ELb1ELb0ELb1ELb0ELb0ELb0ELb1ELb1ELb0ELb0ELb0EEENS1_21CollectiveEpilogueFwdINS6_IJSA_SA_SB_EEES9_SE_SG_Li256ELb1ELb0ELb0ELb0EEENS1_36VarlenDynamicPersistentTileSchedulerILi128ELi96ELi256ELi32ELb0ELb0ELb1ELb1ELb0ELb1EEEEEEEEEvNT_6ParamsE,@"STO_CUDA_ENTRY STV_DEFAULT"
_ZN7cutlass13device_kernelIN5flash11enable_sm90INS1_16FlashAttnFwdSm90INS1_25CollectiveMainloopFwdSm90ILi2EN4cute5tupleIJNS5_1CILi1EEES8_S8_EEENS6_IJNS7_ILi128EEENS7_ILi96EEENS7_ILi192EEEEEELi128ENS_6half_tEfNS_4arch4Sm90ELb0ELb1ELb0ELb1ELb0ELb0ELb0ELb1ELb1ELb0ELb0ELb0EEENS1_21CollectiveEpilogueFwdINS6_IJSA_SA_SB_EEES9_SE_SG_Li256ELb1ELb0ELb0ELb0EEENS1_36VarlenDynamicPersistentTileSchedulerILi128ELi96ELi256ELi32ELb0ELb0ELb1ELb1ELb0ELb1EEEEEEEEEvNT_6ParamsE:
        /* <DEDUP_REMOVED lines=20> */
.L_x_1049:
[----:B------:R-:W-:Y:S05]  /*0140*/  BSYNC B0 ;  /* 0x0000000000007941 */ /* 0x000fea0003800000 */
.L_x_1048:
        /* <DEDUP_REMOVED lines=40> */
.L_x_1050:
        /* <DEDUP_REMOVED lines=22> */
.L_x_1051:
        /* <DEDUP_REMOVED lines=18> */
.L_x_1052:
        /* <DEDUP_REMOVED lines=22> */
.L_x_1053:
        /* <DEDUP_REMOVED lines=22> */
.L_x_1054:
[----:B0-----:R-:W-:Y:S01]  /*0910*/  ISETP.NE.AND P0, PT, R2, RZ, PT ;  /* 0x000000ff0200720c */ /* 0x001fe20003f05270 */
[----:B------:R-:W-:Y:S01]  /*0920*/  IMAD.MOV.U32 R2, RZ, RZ, 0x1 ;  /* 0x00000001ff027424 */ /* 0x000fe200078e00ff */
[----:B------:R-:W-:Y:S01]  /*0930*/  NOP ;  /* 0x0000000000007918 */ /* 0x000fe20000000000 */
[----:B------:R-:W-:-:S03]  /*0940*/  ULDC.64 UR60, c[0x0][0x208] ;  /* 0x00008200003c7ab9 */ /* 0x000fc60000000a00 */
[----:B------:R-:W-:-:S05]  /*0950*/  SEL R2, R2, 0x2, !P0 ;  /* 0x0000000202027807 */ /* 0x000fca0004000000 */
[----:B------:R0:W-:Y:S01]  /*0960*/  STL [R1+0x20], R2 ;  /* 0x0000200201007387 */ /* 0x0001e20000100800 */
[----:B-123--:R-:W-:Y:S06]  /*0970*/  BAR.SYNC.DEFER_BLOCKING 0x0 ;  /* 0x0000000000007b1d */ /* 0x00efec0000010000 */
[----:B------:R-:W-:Y:S05]  /*0980*/  @!P0 BRA `(.L_x_1055) ;  /* 0x000000dc003c8947 */ /* 0x000fea0003800000 */
.L_x_1056:
        /* <DEDUP_REMOVED lines=14> */
[----:B------:R-:W2:Y:S01]  /*0a70*/  LDL.LU R8, [R1+0x20] ;  /* 0x0000200001087983 */ /* 0x000ea20000300800 */
[----:B------:R-:W1:Y:S02]  /*0a80*/  S2R R0, SR_TID.X ;  /* 0x0000000000007919 */ /* 0x000e640000002100 */
[----:B-1----:R-:W-:-:S05]  /*0a90*/  VIADD R174, R0, 0xffffff80 ;  /* 0xffffff8000ae7836 */ /* 0x002fca0000000000 */
[----:B------:R-:W-:-:S04]  /*0aa0*/  SHF.R.S32.HI R3, RZ, 0x1f, R174 ;  /* 0x0000001fff037819 */ /* 0x000fc800000114ae */
[----:B------:R-:W-:-:S04]  /*0ab0*/  LEA.HI R5, R3, R174, RZ, 0x7 ;  /* 0x000000ae03057211 */ /* 0x000fc800078f38ff */
[----:B------:R-:W-:-:S05]  /*0ac0*/  LOP3.LUT R7, R5, 0xffffff80, RZ, 0xc0, !PT ;  /* 0xffffff8005077812 */ /* 0x000fca00078ec0ff */
[----:B------:R-:W-:-:S05]  /*0ad0*/  IMAD.IADD R170, R174, 0x1, -R7 ;  /* 0x00000001aeaa7824 */ /* 0x000fca00078e0a07 */
[----:B------:R-:W-:-:S04]  /*0ae0*/  SHF.R.S32.HI R11, RZ, 0x1f, R170 ;  /* 0x0000001fff0b7819 */ /* 0x000fc800000114aa */
[----:B------:R-:W-:-:S04]  /*0af0*/  LEA.HI R4, R11, R170, RZ, 0x2 ;  /* 0x000000aa0b047211 */ /* 0x000fc800078f10ff */
[--C-:B------:R-:W-:Y:S02]  /*0b00*/  SHF.R.S32.HI R6, RZ, 0x2, R4.reuse ;  /* 0x00000002ff067819 */ /* 0x100fe40000011404 */
[----:B------:R-:W-:-:S04]  /*0b10*/  SHF.R.S32.HI R7, RZ, 0x1f, R4 ;  /* 0x0000001fff077819 */ /* 0x000fc80000011404 */
[----:B------:R-:W-:Y:S02]  /*0b20*/  LEA.HI R7, R7, R6, RZ, 0x3 ;  /* 0x0000000607077211 */ /* 0x000fe400078f18ff */
[-C--:B------:R-:W-:Y:S02]  /*0b30*/  LEA.HI R0, R3, R174.reuse, RZ, 0x4 ;  /* 0x000000ae03007211 */ /* 0x080fe400078f20ff */
[----:B------:R-:W-:Y:S02]  /*0b40*/  SHF.R.S32.HI R172, RZ, 0x7, R5 ;  /* 0x00000007ffac7819 */ /* 0x000fe40000011405 */
[----:B------:R-:W-:Y:S02]  /*0b50*/  LOP3.LUT R7, R7, 0xfffffff8, RZ, 0xc0, !PT ;  /* 0xfffffff807077812 */ /* 0x000fe400078ec0ff */
[----:B0-----:R-:W-:Y:S02]  /*0b60*/  LEA.HI R2, R3, R174, RZ, 0x5 ;  /* 0x000000ae03027211 */ /* 0x001fe400078f28ff */
[----:B------:R-:W-:-:S02]  /*0b70*/  SHF.R.S32.HI R9, RZ, 0x4, R0 ;  /* 0x00000004ff097819 */ /* 0x000fc40000011400 */
[----:B------:R-:W-:Y:S02]  /*0b80*/  LEA.HI R11, R11, R170, RZ, 0x5 ;  /* 0x000000aa0b0b7211 */ /* 0x000fe400078f28ff */
[----:B------:R-:W-:Y:S01]  /*0b90*/  LEA.HI R5, R5, R172, RZ, 0x1 ;  /* 0x000000ac05057211 */ /* 0x000fe200078f08ff */
[----:B------:R-:W-:Y:S01]  /*0ba0*/  IMAD.IADD R6, R6, 0x1, -R7 ;  /* 0x0000000106067824 */ /* 0x000fe200078e0a07 */
[----:B------:R-:W-:Y:S01]  /*0bb0*/  LOP3.LUT R7, R0, 0x3fffff0, RZ, 0xc0, !PT ;  /* 0x03fffff000077812 */ /* 0x000fe200078ec0ff */
[----:B------:R-:W-:Y:S01]  /*0bc0*/  IMAD.SHL.U32 R2, R2, 0x20, RZ ;  /* 0x0000002002027824 */ /* 0x000fe200078e00ff */
[----:B------:R-:W-:Y:S02]  /*0bd0*/  LEA.HI R0, R0, R9, RZ, 0x1 ;  /* 0x0000000900007211 */ /* 0x000fe400078f08ff */
[----:B------:R-:W-:Y:S02]  /*0be0*/  SHF.R.S32.HI R11, RZ, 0x5, R11 ;  /* 0x00000005ff0b7819 */ /* 0x000fe4000001140b */
[----:B------:R-:W-:Y:S01]  /*0bf0*/  LOP3.LUT R5, R5, 0x3fffffe, RZ, 0xc0, !PT ;  /* 0x03fffffe05057812 */ /* 0x000fe200078ec0ff */
[----:B------:R-:W-:Y:S01]  /*0c00*/  IMAD.IADD R7, R174, 0x1, -R7 ;  /* 0x00000001ae077824 */ /* 0x000fe200078e0a07 */
[----:B------:R-:W-:Y:S01]  /*0c10*/  LOP3.LUT R2, R2, 0xfffffc00, RZ, 0xc0, !PT ;  /* 0xfffffc0002027812 */ /* 0x000fe200078ec0ff */
[----:B------:R-:W-:Y:S01]  /*0c20*/  IMAD R6, R11, 0x10, R6 ;  /* 0x000000100b067824 */ /* 0x000fe200078e0206 */
[----:B------:R-:W-:Y:S01]  /*0c30*/  LOP3.LUT R0, R0, 0x1ffffffe, RZ, 0xc0, !PT ;  /* 0x1ffffffe00007812 */ /* 0x000fe200078ec0ff */
[----:B------:R-:W-:Y:S01]  /*0c40*/  IMAD.IADD R5, R172, 0x1, -R5 ;  /* 0x00000001ac057824 */ /* 0x000fe200078e0a05 */
[----:B------:R-:W-:Y:S01]  /*0c50*/  LEA.HI R3, R3, R174, RZ, 0x3 ;  /* 0x000000ae03037211 */ /* 0x000fe200078f18ff */
[----:B------:R-:W-:-:S02]  /*0c60*/  IMAD R7, R7, 0x40, R2 ;  /* 0x0000004007077824 */ /* 0x000fc400078e0202 */
[----:B------:R-:W-:Y:S02]  /*0c70*/  IMAD.IADD R0, R9, 0x1, -R0 ;  /* 0x0000000109007824 */ /* 0x000fe400078e0a00 */
[----:B------:R-:W-:Y:S01]  /*0c80*/  IMAD R171, R5, 0x40, R6 ;  /* 0x0000004005ab7824 */ /* 0x000fe200078e0206 */
[----:B------:R-:W-:Y:S01]  /*0c90*/  LOP3.LUT R5, R3, 0x1ffffff8, RZ, 0xc0, !PT ;  /* 0x1ffffff803057812 */ /* 0x000fe200078ec0ff */
[----:B------:R-:W-:Y:S01]  /*0ca0*/  IMAD R173, R0, 0x8, R7 ;  /* 0x0000000800ad7824 */ /* 0x000fe200078e0207 */
[----:B------:R-:W-:-:S03]  /*0cb0*/  LOP3.LUT R7, R4, 0x7ffffffc, RZ, 0xc0, !PT ;  /* 0x7ffffffc04077812 */ /* 0x000fc600078ec0ff */
[----:B------:R-:W-:Y:S01]  /*0cc0*/  IMAD.IADD R5, R174, 0x1, -R5 ;  /* 0x00000001ae057824 */ /* 0x000fe200078e0a05 */
[----:B------:R-:W-:Y:S01]  /*0cd0*/  SHF.R.S32.HI R164, RZ, 0x3, R3 ;  /* 0x00000003ffa47819 */ /* 0x000fe20000011403 */
[----:B------:R-:W-:Y:S02]  /*0ce0*/  IMAD.MOV.U32 R169, RZ, RZ, RZ ;  /* 0x000000ffffa97224 */ /* 0x000fe400078e00ff */
[----:B------:R-:W-:Y:S02]  /*0cf0*/  IMAD.SHL.U32 R22, R5, 0x8, RZ ;  /* 0x0000000805167824 */ /* 0x000fe400078e00ff */
[----:B------:R-:W-:Y:S01]  /*0d00*/  IMAD.IADD R18, R170, 0x1, -R7 ;  /* 0x00000001aa127824 */ /* 0x000fe200078e0a07 */
[----:B------:R-:W-:Y:S01]  /*0d10*/  UMOV UR37, URZ ;  /* 0x0000003f00257c82 */ /* 0x000fe20008000000 */
[----:B------:R-:W-:Y:S01]  /*0d20*/  UMOV UR36, URZ ;  /* 0x0000003f00247c82 */ /* 0x000fe20008000000 */
[----:B--2---:R-:W-:-:S07]  /*0d30*/  LOP3.LUT R19, R8, 0x1, RZ, 0xfc, !PT ;  /* 0x0000000108137812 */ /* 0x004fce00078efcff */
.L_x_1156:
[----:B0---45:R-:W0:Y:S01]  /*0d40*/  LDC.64 R4, c[0x0][0xa18] ;  /* 0x00028600ff047b82 */ /* 0x031e220000000a00 */
[----:B------:R-:W-:Y:S01]  /*0d50*/  IMAD.MOV.U32 R7, RZ, RZ, RZ ;  /* 0x000000ffff077224 */ /* 0x000fe200078e00ff */
[----:B------:R-:W-:-:S06]  /*0d60*/  ULDC.64 UR4, c[0x0][0xa20] ;  /* 0x0002880000047ab9 */ /* 0x000fcc0000000a00 */
[----:B------:R-:W1:Y:S08]  /*0d70*/  LDC R17, c[0x0][0x288] ;  /* 0x0000a200ff117b82 */ /* 0x000e700000000800 */
[----:B--2---:R-:W2:Y:S01]  /*0d80*/  LDC.64 R2, c[0x0][0xa28] ;  /* 0x00028a00ff027b82 */ /* 0x004ea20000000a00 */
[----:B0-----:R-:W-:-:S07]  /*0d90*/  ISETP.NE.U32.AND P1, PT, R4, RZ, PT ;  /* 0x000000ff0400720c */ /* 0x001fce0003f25070 */
[----:B---3--:R-:W0:Y:S01]  /*0da0*/  LDC.64 R8, c[0x0][0x3f8] ;  /* 0x0000fe00ff087b82 */ /* 0x008e220000000a00 */
[----:B------:R-:W-:-:S07]  /*0db0*/  ISETP.NE.AND.EX P1, PT, R5, RZ, PT, P1 ;  /* 0x000000ff0500720c */ /* 0x000fce0003f25310 */
[----:B------:R-:W3:Y:S01]  /*0dc0*/  LDC R0, c[0x0][0x404] ;  /* 0x00010100ff007b82 */ /* 0x000ee20000000800 */
[----:B--2---:R-:W-:-:S07]  /*0dd0*/  ISETP.NE.U32.AND P0, PT, R2, RZ, PT ;  /* 0x000000ff0200720c */ /* 0x004fce0003f05070 */
[----:B------:R-:W2:Y:S01]  /*0de0*/  @P1 LDC.64 R4, c[0x0][0xa18] ;  /* 0x00028600ff041b82 */ /* 0x000ea20000000a00 */
[----:B------:R-:W-:-:S07]  /*0df0*/  ISETP.NE.AND.EX P0, PT, R3, RZ, PT, P0 ;  /* 0x000000ff0300720c */ /* 0x000fce0003f05300 */
[----:B------:R-:W4:Y:S08]  /*0e00*/  LDC R11, c[0x0][0x2e0] ;  /* 0x0000b800ff0b7b82 */ /* 0x000f300000000800 */
[----:B------:R-:W0:Y:S01]  /*0e10*/  @P0 LDC.64 R2, c[0x0][0xa28] ;  /* 0x00028a00ff020b82 */ /* 0x000e220000000a00 */
[----:B--2---:R-:W-:-:S05]  /*0e20*/  @P1 IMAD.WIDE R4, R163, 0x4, R4 ;  /* 0x00000004a3041825 */ /* 0x004fca00078e0204 */
[----:B-1----:R1:W5:Y:S01]  /*0e30*/  @P1 LDG.E R17, desc[UR60][R4.64] ;  /* 0x0000003c04111981 */ /* 0x002362000c1e1900 */
[----:B0-----:R-:W-:-:S05]  /*0e40*/  @P0 IMAD.WIDE R2, R163, 0x4, R2 ;  /* 0x00000004a3020825 */ /* 0x001fca00078e0202 */
[----:B------:R1:W5:Y:S01]  /*0e50*/  @P0 LDG.E R7, desc[UR60][R2.64] ;  /* 0x0000003c02070981 */ /* 0x000362000c1e1900 */
[----:B------:R-:W-:Y:S02]  /*0e60*/  ISETP.NE.U32.AND P0, PT, R8, RZ, PT ;  /* 0x000000ff0800720c */ /* 0x000fe40003f05070 */
[----:B------:R-:W-:Y:S02]  /*0e70*/  ISETP.NE.U32.AND P2, PT, RZ, UR4, PT ;  /* 0x00000004ff007c0c */ /* 0x000fe4000bf45070 */
[----:B------:R-:W-:Y:S02]  /*0e80*/  ISETP.NE.AND.EX P0, PT, R9, RZ, PT, P0 ;  /* 0x000000ff0900720c */ /* 0x000fe40003f05300 */
[----:B------:R-:W-:Y:S02]  /*0e90*/  ISETP.NE.AND.EX P2, PT, RZ, UR5, PT, P2 ;  /* 0x00000005ff007c0c */ /* 0x000fe4000bf45320 */
[----:B---3--:R-:W-:Y:S01]  /*0ea0*/  SEL R0, R0, 0x1, P0 ;  /* 0x0000000100007807 */ /* 0x008fe20000000000 */
[----:B------:R-:W-:-:S04]  /*0eb0*/  IMAD.MOV.U32 R166, RZ, RZ, R162 ;  /* 0x000000ffffa67224 */ /* 0x000fc800078e00a2 */
[----:B----4-:R-:W-:Y:S01]  /*0ec0*/  IMAD R16, R0, R11, RZ ;  /* 0x0000000b00107224 */ /* 0x010fe200078e02ff */
[----:B-1----:R-:W-:Y:S06]  /*0ed0*/  @P1 BRA `(.L_x_1057) ;  /* 0x0000000000241947 */ /* 0x002fec0003800000 */
        /* <DEDUP_REMOVED lines=9> */
.L_x_1057:
[----:B------:R-:W-:Y:S02]  /*0f70*/  IMAD.MOV.U32 R168, RZ, RZ, R161 ;  /* 0x000000ffffa87224 */ /* 0x000fe400078e00a1 */
[----:B------:R-:W-:Y:S01]  /*0f80*/  IMAD.MOV.U32 R167, RZ, RZ, R163 ;  /* 0x000000ffffa77224 */ /* 0x000fe200078e00a3 */
[----:B------:R-:W-:Y:S06]  /*0f90*/  @!P2 BRA `(.L_x_1058) ;  /* 0x000000000010a947 */ /* 0x000fec0003800000 */
[----:B------:R-:W0:Y:S02]  /*0fa0*/  LDC.64 R2, c[0x0][0xa20] ;  /* 0x00028800ff027b82 */ /* 0x000e240000000a00 */
[----:B0-----:R-:W-:-:S05]  /*0fb0*/  IMAD.WIDE R2, R163, 0x4, R2 ;  /* 0x00000004a3027825 */ /* 0x001fca00078e0202 */
[----:B------:R0:W5:Y:S01]  /*0fc0*/  LDG.E R16, desc[UR60][R2.64] ;  /* 0x0000003c02107981 */ /* 0x000162000c1e1900 */
[----:B------:R-:W-:Y:S05]  /*0fd0*/  BRA `(.L_x_1059) ;  /* 0x0000000000247947 */ /* 0x000fea0003800000 */
.L_x_1058:
[----:B------:R-:W-:Y:S02]  /*0fe0*/  ULDC.64 UR4, c[0x0][0xa08] ;  /* 0x0002820000047ab9 */ /* 0x000fe40000000a00 */
[----:B------:R-:W-:-:S04]  /*0ff0*/  ISETP.NE.U32.AND P0, PT, RZ, UR4, PT ;  /* 0x00000004ff007c0c */ /* 0x000fc8000bf05070 */
[----:B------:R-:W-:-:S13]  /*1000*/  ISETP.NE.AND.EX P0, PT, RZ, UR5, PT, P0 ;  /* 0x00000005ff007c0c */ /* 0x000fda000bf05300 */
[----:B------:R-:W-:Y:S05]  /*1010*/  @!P0 BRA `(.L_x_1059) ;  /* 0x0000000000148947 */ /* 0x000fea0003800000 */
[----:B------:R-:W0:Y:S02]  /*1020*/  LDC.64 R2, c[0x0][0xa08] ;  /* 0x00028200ff027b82 */ /* 0x000e240000000a00 */
[----:B0-----:R-:W-:-:S05]  /*1030*/  IMAD.WIDE R2, R163, 0x4, R2 ;  /* 0x00000004a3027825 */ /* 0x001fca00078e0202 */
[----:B------:R-:W2:Y:S04]  /*1040*/  LDG.E R16, desc[UR60][R2.64] ;  /* 0x0000003c02107981 */ /* 0x000ea8000c1e1900 */
[----:B------:R-:W2:Y:S02]  /*1050*/  LDG.E R5, desc[UR60][R2.64+0x4] ;  /* 0x0000043c02057981 */ /* 0x000ea4000c1e1900 */
[----:B--2---:R-:W-:-:S07]  /*1060*/  IMAD.IADD R16, R5, 0x1, -R16 ;  /* 0x0000000105107824 */ /* 0x004fce00078e0a10 */
.L_x_1059:
[----:B------:R-:W1:Y:S01]  /*1070*/  LDC.64 R8, c[0x0][0x9e0] ;  /* 0x00027800ff087b82 */ /* 0x000e620000000a00 */
[----:B-----5:R-:W-:Y:S01]  /*1080*/  IMAD.IADD R16, R16, 0x1, -R7 ;  /* 0x0000000110107824 */ /* 0x020fe200078e0a07 */
[----:B------:R-:W-:-:S04]  /*1090*/  LEA R0, R161, 0x80, 0x7 ;  /* 0x00000080a1007811 */ /* 0x000fc800078e38ff */
[----:B0-----:R-:W-:Y:S02]  /*10a0*/  IADD3 R3, R16, R0, -R17 ;  /* 0x0000000010037210 */ /* 0x001fe40007ffe811 */
[----:B-1----:R-:W-:-:S03]  /*10b0*/  ISETP.GE.AND P1, PT, R9, 0x1, PT ;  /* 0x000000010900780c */ /* 0x002fc60003f26270 */
[----:B------:R-:W-:-:S10]  /*10c0*/  IMAD.IADD R0, R3, 0x1, R8 ;  /* 0x0000000103007824 */ /* 0x000fd400078e0208 */
[----:B------:R-:W-:Y:S05]  /*10d0*/  @!P1 BRA `(.L_x_1060) ;  /* 0x0000000000409947 */ /* 0x000fea0003800000 */
[C---:B------:R-:W-:Y:S01]  /*10e0*/  ISETP.GT.AND P0, PT, R3.reuse, RZ, PT ;  /* 0x000000ff0300720c */ /* 0x040fe20003f04270 */
[----:B------:R-:W-:-:S12]  /*10f0*/  VIADD R2, R3, 0xffffffff ;  /* 0xffffffff03027836 */ /* 0x000fd80000000000 */
[----:B------:R-:W-:Y:S05]  /*1100*/  @P0 BRA `(.L_x_1061) ;  /* 0x00000000001c0947 */ /* 0x000fea0003800000 */
[----:B------:R-:W-:Y:S01]  /*1110*/  ISETP.NE.AND P0, PT, R9, 0x1, PT ;  /* 0x000000010900780c */ /* 0x000fe20003f05270 */
[----:B------:R-:W-:-:S12]  /*1120*/  IMAD.MOV R3, RZ, RZ, -R3 ;  /* 0x000000ffff037224 */ /* 0x000fd800078e0a03 */
[----:B------:R-:W0:Y:S02]  /*1130*/  @P0 LDC.64 R4, c[0x0][0x9e8] ;  /* 0x00027a00ff040b82 */ /* 0x000e240000000a00 */
[----:B0-----:R-:W-:-:S05]  /*1140*/  @P0 IMAD.HI.U32 R2, R3, R4, RZ ;  /* 0x0000000403020227 */ /* 0x001fca00078e00ff */
[----:B------:R-:W-:-:S04]  /*1150*/  @P0 SHF.R.U32.HI R3, RZ, R5, R2 ;  /* 0x00000005ff030219 */ /* 0x000fc80000011602 */
[----:B------:R-:W-:Y:S01]  /*1160*/  LOP3.LUT R2, RZ, R3, RZ, 0x33, !PT ;  /* 0x00000003ff027212 */ /* 0x000fe200078e33ff */
[----:B------:R-:W-:Y:S06]  /*1170*/  BRA `(.L_x_1062) ;  /* 0x0000000000107947 */ /* 0x000fec0003800000 */
.L_x_1061:
[----:B------:R-:W-:-:S13]  /*1180*/  ISETP.NE.AND P0, PT, R9, 0x1, PT ;  /* 0x000000010900780c */ /* 0x000fda0003f05270 */
[----:B------:R-:W0:Y:S02]  /*1190*/  @P0 LDC.64 R4, c[0x0][0x9e8] ;  /* 0x00027a00ff040b82 */ /* 0x000e240000000a00 */
[----:B0-----:R-:W-:-:S05]  /*11a0*/  @P0 IMAD.HI.U32 R4, R2, R4, RZ ;  /* 0x0000000402040227 */ /* 0x001fca00078e00ff */
[----:B------:R-:W-:-:S07]  /*11b0*/  @P0 SHF.R.U32.HI R2, RZ, R5, R4 ;  /* 0x00000005ff020219 */ /* 0x000fce0000011604 */
.L_x_1062:
[----:B------:R-:W-:-:S05]  /*11c0*/  IMAD R3, R2, R9, R9 ;  /* 0x0000000902037224 */ /* 0x000fca00078e0209 */
[----:B------:R-:W-:-:S07]  /*11d0*/  VIMNMX R0, R0, R3, PT ;  /* 0x0000000300007248 */ /* 0x000fce0003fe0100 */
.L_x_1060:
[----:B------:R-:W-:Y:S01]  /*11e0*/  VIADD R2, R0, 0x5f ;  /* 0x0000005f00027836 */ /* 0x000fe20000000000 */
[----:B------:R-:W-:Y:S01]  /*11f0*/  ULDC UR4, c[0x0][0x9dc] ;  /* 0x0002770000047ab9 */ /* 0x000fe20000000800 */
[----:B------:R-:W-:Y:S02]  /*1200*/  VIADD R0, R16, 0x5f ;  /* 0x0000005f10007836 */ /* 0x000fe40000000000 */
[----:B------:R-:W-:-:S04]  /*1210*/  IMAD.HI R2, R2, 0x2aaaaaab, RZ ;  /* 0x2aaaaaab02027827 */ /* 0x000fc800078e02ff */
[----:B------:R-:W-:Y:S01]  /*1220*/  IMAD.HI R0, R0, 0x2aaaaaab, RZ ;  /* 0x2aaaaaab00007827 */ /* 0x000fe200078e02ff */
[----:B------:R-:W-:-:S03]  /*1230*/  SHF.R.U32.HI R5, RZ, 0x1f, R2 ;  /* 0x0000001fff057819 */ /* 0x000fc60000011602 */
[----:B------:R-:W-:Y:S01]  /*1240*/  IMAD R7, R161, 0x80, -R17 ;  /* 0x00000080a1077824 */ /* 0x000fe200078e0a11 */
[----:B------:R-:W-:Y:S02]  /*1250*/  SHF.R.U32.HI R3, RZ, 0x1f, R0 ;  /* 0x0000001fff037819 */ /* 0x000fe40000011600 */
[----:B------:R-:W-:Y:S01]  /*1260*/  LEA.HI.SX32 R72, R2, R5, 0x1c ;  /* 0x0000000502487211 */ /* 0x000fe200078fe2ff */
[----:B------:R-:W-:Y:S01]  /*1270*/  IMAD.IADD R7, R16, 0x1, R7 ;  /* 0x0000000110077824 */ /* 0x000fe200078e0207 */
[----:B------:R-:W-:-:S03]  /*1280*/  LEA.HI.SX32 R3, R0, R3, 0x1c ;  /* 0x0000000300037211 */ /* 0x000fc600078fe2ff */
[----:B------:R-:W-:Y:S01]  /*1290*/  VIADD R0, R7, -UR4 ;  /* 0x8000000407007c36 */ /* 0x000fe20008000000 */
[----:B------:R-:W-:Y:S01]  /*12a0*/  VIMNMX R72, R3, R72, PT ;  /* 0x0000004803487248 */ /* 0x000fe20003fe0100 */
[----:B------:R-:W-:Y:S06]  /*12b0*/  @!P1 BRA `(.L_x_1063) ;  /* 0x00000000003c9947 */ /* 0x000fec0003800000 */
[----:B------:R-:W-:-:S13]  /*12c0*/  ISETP.GT.AND P0, PT, R7, -0x1, PT ;  /* 0xffffffff0700780c */ /* 0x000fda0003f04270 */
[----:B------:R-:W-:Y:S05]  /*12d0*/  @P0 BRA `(.L_x_1064) ;  /* 0x00000000001c0947 */ /* 0x000fea0003800000 */
[----:B------:R-:W-:Y:S02]  /*12e0*/  ISETP.NE.AND P0, PT, R9, 0x1, PT ;  /* 0x000000010900780c */ /* 0x000fe40003f05270 */
[----:B------:R-:W-:-:S11]  /*12f0*/  LOP3.LUT R7, RZ, R7, RZ, 0x33, !PT ;  /* 0x00000007ff077212 */ /* 0x000fd600078e33ff */
[----:B------:R-:W0:Y:S02]  /*1300*/  @P0 LDC.64 R2, c[0x0][0x9e8] ;  /* 0x00027a00ff020b82 */ /* 0x000e240000000a00 */
[----:B0-----:R-:W-:-:S05]  /*1310*/  @P0 IMAD.HI.U32 R2, R7, R2, RZ ;  /* 0x0000000207020227 */ /* 0x001fca00078e00ff */
[----:B------:R-:W-:-:S04]  /*1320*/  @P0 SHF.R.U32.HI R7, RZ, R3, R2 ;  /* 0x00000003ff070219 */ /* 0x000fc80000011602 */
[----:B------:R-:W-:Y:S01]  /*1330*/  LOP3.LUT R7, RZ, R7, RZ, 0x33, !PT ;  /* 0x00000007ff077212 */ /* 0x000fe200078e33ff */
[----:B------:R-:W-:Y:S06]  /*1340*/  BRA `(.L_x_1065) ;  /* 0x0000000000107947 */ /* 0x000fec0003800000 */
.L_x_1064:
[----:B------:R-:W-:-:S13]  /*1350*/  ISETP.NE.AND P0, PT, R9, 0x1, PT ;  /* 0x000000010900780c */ /* 0x000fda0003f05270 */
[----:B------:R-:W0:Y:S02]  /*1360*/  @P0 LDC.64 R2, c[0x0][0x9e8] ;  /* 0x00027a00ff020b82 */ /* 0x000e240000000a00 */
[----:B0-----:R-:W-:-:S05]  /*1370*/  @P0 IMAD.HI.U32 R2, R7, R2, RZ ;  /* 0x0000000207020227 */ /* 0x001fca00078e00ff */
[----:B------:R-:W-:-:S07]  /*1380*/  @P0 SHF.R.U32.HI R7, RZ, R3, R2 ;  /* 0x00000003ff070219 */ /* 0x000fce0000011602 */
.L_x_1065:
[----:B------:R-:W-:-:S05]  /*1390*/  IMAD R7, R7, R9, RZ ;  /* 0x0000000907077224 */ /* 0x000fca00078e02ff */
[----:B------:R-:W-:-:S07]  /*13a0*/  VIMNMX R0, R0, R7, !PT ;  /* 0x0000000700007248 */ /* 0x000fce0007fe0100 */
.L_x_1063:
        /* <DEDUP_REMOVED lines=9> */
[----:B------:R-:W-:Y:S01]  /*1440*/  LEA.HI.SX32 R3, R2, R3, 0x1c ;  /* 0x0000000302037211 */ /* 0x000fe200078fe2ff */
[----:B------:R-:W-:Y:S01]  /*1450*/  IMAD.MOV.U32 R2, RZ, RZ, RZ ;  /* 0x000000ffff027224 */ /* 0x000fe200078e00ff */
[----:B------:R-:W-:Y:S02]  /*1460*/  CS2R R76, SRZ ;  /* 0x00000000004c7805 */ /* 0x000fe4000001ff00 */
[----:B------:R-:W-:Y:S02]  /*1470*/  CS2R R74, SRZ ;  /* 0x00000000004a7805 */ /* 0x000fe4000001ff00 */
[----:B------:R-:W-:Y:S01]  /*1480*/  VIMNMX R23, RZ, R3, !PT ;  /* 0x00000003ff177248 */ /* 0x000fe20007fe0100 */
[----:B------:R-:W-:Y:S01]  /*1490*/  IMAD.MOV.U32 R73, RZ, RZ, RZ ;  /* 0x000000ffff497224 */ /* 0x000fe200078e00ff */
[----:B------:R-:W-:-:S02]  /*14a0*/  CS2R R28, SRZ ;  /* 0x00000000001c7805 */ /* 0x000fc4000001ff00 */
[----:B------:R-:W-:Y:S02]  /*14b0*/  CS2R R70, SRZ ;  /* 0x0000000000467805 */ /* 0x000fe4000001ff00 */
[----:B------:R-:W-:Y:S02]  /*14c0*/  ISETP.GT.AND P1, PT, R72, R23, PT ;  /* 0x000000174800720c */ /* 0x000fe40003f24270 */
        /* <DEDUP_REMOVED lines=20> */
[----:B------:R-:W-:Y:S02]  /*1610*/  IMAD.MOV.U32 R30, RZ, RZ, RZ ;  /* 0x000000ffff1e7224 */ /* 0x000fe400078e00ff */
[----:B------:R-:W-:Y:S02]  /*1620*/  IMAD.MOV.U32 R89, RZ, RZ, RZ ;  /* 0x000000ffff597224 */ /* 0x000fe400078e00ff */
[----:B------:R-:W-:-:S02]  /*1630*/  IMAD.MOV.U32 R8, RZ, RZ, RZ ;  /* 0x000000ffff087224 */ /* 0x000fc400078e00ff */
[----:B------:R-:W-:Y:S02]  /*1640*/  IMAD.MOV.U32 R10, RZ, RZ, RZ ;  /* 0x000000ffff0a7224 */ /* 0x000fe400078e00ff */
[----:B------:R-:W-:Y:S01]  /*1650*/  IMAD.MOV.U32 R91, RZ, RZ, RZ ;  /* 0x000000ffff5b7224 */ /* 0x000fe200078e00ff */
[----:B------:R-:W-:Y:S06]  /*1660*/  @!P1 BRA `(.L_x_1066) ;  /* 0x000000b0009c9947 */ /* 0x000fec0003800000 */
[----:B------:R-:W0:Y:S01]  /*1670*/  SHFL.IDX PT, R0, R172, RZ, 0x1f ;  /* 0x00001fffac007589 */ /* 0x000e2200000e0000 */
[----:B------:R-:W1:Y:S01]  /*1680*/  S2UR UR6, SR_CgaCtaId ;  /* 0x00000000000679c3 */ /* 0x000e620000008800 */
[----:B------:R-:W-:Y:S01]  /*1690*/  UMOV UR38, 0x400 ;  /* 0x0000040000267882 */ /* 0x000fe20000000000 */
        /* <DEDUP_REMOVED lines=28> */
.L_x_1067:
[----:B------:R-:W-:Y:S02]  /*1860*/  LEA.HI R0, R169, R169, RZ, 0x1 ;  /* 0x000000a9a9007211 */ /* 0x000fe400078f08ff */
[----:B------:R-:W-:Y:S02]  /*1870*/  ISETP.NE.AND P0, PT, R19, 0x3, PT ;  /* 0x000000031300780c */ /* 0x000fe40003f05270 */
[----:B------:R-:W-:-:S05]  /*1880*/  LOP3.LUT R0, R0, 0xfffffffe, RZ, 0xc0, !PT ;  /* 0xfffffffe00007812 */ /* 0x000fca00078ec0ff */
[----:B------:R-:W-:-:S05]  /*1890*/  IMAD.IADD R0, R169, 0x1, -R0 ;  /* 0x00000001a9007824 */ /* 0x000fca00078e0a00 */
[----:B------:R-:W-:-:S04]  /*18a0*/  SHF.L.U32 R0, R0, 0x1f, RZ ;  /* 0x0000001f00007819 */ /* 0x000fc800000006ff */
[----:B------:R-:W0:Y:S02]  /*18b0*/  SYNCS.PHASECHK.TRANS64.TRYWAIT P1, [UR38+0x2a800], R0 ;  /* 0x02a80000ff0075a7 */ /* 0x000e240008020166 */
[----:B0-----:R-:W-:Y:S05]  /*18c0*/  @!P1 BRA `(.L_x_1068) ;  /* 0x00000120007c9947 */ /* 0x001fea0003800000 */
.L_x_1252:
[----:B------:R-:W-:Y:S05]  /*18d0*/  @!P0 BRA `(.L_x_1069) ;  /* 0x0000000000048947 */ /* 0x000fea0003800000 */
[----:B------:R-:W-:Y:S01]  /*18e0*/  BPT.TRAP 0x1 ;  /* 0x000000040000795c */ /* 0x000fe20000300000 */
.L_x_1069:
[----:B0-----:R-:W-:Y:S02]  /*18f0*/  IMAD.U32 R3, RZ, RZ, UR36 ;  /* 0x00000024ff037e24 */ /* 0x001fe4000f8e00ff */
[----:B------:R-:W-:-:S03]  /*1900*/  IMAD.U32 R0, RZ, RZ, UR37 ;  /* 0x00000025ff007e24 */ /* 0x000fc6000f8e00ff */
[----:B------:R-:W-:Y:S02]  /*1910*/  LEA R3, R3, UR38, 0x3 ;  /* 0x0000002603037c11 */ /* 0x000fe4000f8e18ff */
[----:B------:R-:W-:-:S04]  /*1920*/  SHF.L.U32 R0, R0, 0x1f, RZ ;  /* 0x0000001f00007819 */ /* 0x000fc800000006ff */
[----:B------:R0:W1:Y:S01]  /*1930*/  SYNCS.PHASECHK.TRANS64.TRYWAIT P1, [R3+URZ+0x2a830], R0 ;  /* 0x02a83000030075a7 */ /* 0x000062000802017f */
[----:B------:R-:W-:Y:S05]  /*1940*/  @!P0 BRA `(.L_x_1070) ;  /* 0x0000000000048947 */ /* 0x000fea0003800000 */
[----:B------:R-:W-:Y:S01]  /*1950*/  BPT.TRAP 0x1 ;  /* 0x000000040000795c */ /* 0x000fe20000300000 */
.L_x_1070:
[----:B------:R-:W2:Y:S01]  /*1960*/  LDL.LU R2, [R1] ;  /* 0x0000000001027983 */ /* 0x000ea20000300800 */
[----:B------:R-:W3:Y:S02]  /*1970*/  S2R R4, SR_TID.X ;  /* 0x0000000000047919 */ /* 0x000ee40000002100 */
[----:B---3--:R-:W-:Y:S02]  /*1980*/  LOP3.LUT P2, RZ, R4, 0x7f, RZ, 0xc0, !PT ;  /* 0x0000007f04ff7812 */ /* 0x008fe4000784c0ff */
[----:B--2---:R-:W-:-:S11]  /*1990*/  LOP3.LUT R2, R2, 0xffefffff, RZ, 0xc0, !PT ;  /* 0xffefffff02027812 */ /* 0x004fd600078ec0ff */
[----:B------:R-:W-:-:S05]  /*19a0*/  @P2 LOP3.LUT R2, R2, 0x100000, RZ, 0xfc, !PT ;  /* 0x0010000002022812 */ /* 0x000fca00078efcff */
[----:B------:R2:W-:Y:S01]  /*19b0*/  STL [R1], R2 ;  /* 0x0000000201007387 */ /* 0x0005e20000100800 */
[----:B-1----:R-:W-:Y:S05]  /*19c0*/  @P1 BRA `(.L_x_1071) ;  /* 0x0000000000081947 */ /* 0x002fea0003800000 */
[----:B------:R-:W1:Y:S02]  /*19d0*/  SYNCS.PHASECHK.TRANS64.TRYWAIT P1, [R3+URZ+0x2a830], R0 ;  /* 0x02a83000030075a7 */ /* 0x000e64000802017f */
[----:B-1----:R-:W-:Y:S05]  /*19e0*/  @!P1 BRA `(.L_x_1072) ;  /* 0x00000120004c9947 */ /* 0x002fea0003800000 */
.L_x_1071:
[----:B------:R-:W-:Y:S05]  /*19f0*/  WARPSYNC.ALL ;  /* 0x0000000000007948 */ /* 0x000fea0003800000 */
[----:B------:R-:W-:Y:S01]  /*1a00*/  UIADD3 UR4, UR38, 0x18400, URZ ;  /* 0x0001840026047890 */ /* 0x000fe2000fffe03f */
[----:B------:R-:W-:Y:S01]  /*1a10*/  WARPGROUP.ARRIVE ;  /* 0x00000000000079c5 */ /* 0x000fe20000000000 */
[----:B------:R-:W-:-:S05]  /*1a20*/  ULOP3.LUT UR5, UR40, 0x10000, URZ, 0xfc, !UPT ;  /* 0x0001000028057892 */ /* 0x000fca000f8efc3f */
[----:B--2---:R-:W2:Y:S01]  /*1a30*/  S2R R2, SR_TID.X ;  /* 0x0000000000027919 */ /* 0x004ea20000002100 */
[----:B------:R-:W-:Y:S01]  /*1a40*/  USHF.R.U32.HI UR4, URZ, 0x4, UR4 ;  /* 0x000000043f047899 */ /* 0x000fe20008011604 */
[----:B------:R-:W3:Y:S01]  /*1a50*/  LDC.64 R14, c[0x0][0x9e0] ;  /* 0x00027800ff0e7b82 */ /* 0x000ee20000000a00 */
[----:B------:R-:W-:Y:S01]  /*1a60*/  UMOV UR9, 0x40000040 ;  /* 0x4000004000097882 */ /* 0x000fe20000000000 */
[----:B------:R-:W-:Y:S01]  /*1a70*/  UMOV UR11, 0x40000040 ;  /* 0x40000040000b7882 */ /* 0x000fe20000000000 */
[----:B------:R-:W-:Y:S01]  /*1a80*/  ULOP3.LUT UR4, UR4, 0x3fff, URZ, 0xc0, !UPT ;  /* 0x00003fff04047892 */ /* 0x000fe2000f8ec03f */
[----:B------:R-:W-:Y:S01]  /*1a90*/  IMAD.U32 R7, RZ, RZ, UR9 ;  /* 0x00000009ff077e24 */ /* 0x000fe2000f8e00ff */
[----:B------:R-:W-:Y:S01]  /*1aa0*/  UMOV UR8, UR5 ;  /* 0x0000000500087c82 */ /* 0x000fe20008000000 */
[----:B------:R-:W-:Y:S01]  /*1ab0*/  UIADD3 UR12, UR5, 0x4, URZ ;  /* 0x00000004050c7890 */ /* 0x000fe2000fffe03f */
[----:B------:R-:W-:Y:S01]  /*1ac0*/  IMAD.U32 R6, RZ, RZ, UR8 ;  /* 0x00000008ff067e24 */ /* 0x000fe2000f8e00ff */
[----:B------:R-:W-:Y:S01]  /*1ad0*/  ULOP3.LUT UR39, UR4, 0x10000, URZ, 0xfc, !UPT ;  /* 0x0001000004277892 */ /* 0x000fe2000f8efc3f */
[----:B------:R-:W-:Y:S01]  /*1ae0*/  IMAD.MOV.U32 R5, RZ, RZ, -0x60 ;  /* 0xffffffa0ff057424 */ /* 0x000fe200078e00ff */
[----:B------:R-:W-:Y:S01]  /*1af0*/  UMOV UR13, 0x40000040 ;  /* 0x40000040000d7882 */ /* 0x000fe20000000000 */
[----:B------:R-:W-:Y:S01]  /*1b00*/  UMOV UR15, 0x40000040 ;  /* 0x40000040000f7882 */ /* 0x000fe20000000000 */
[----:B------:R-:W-:Y:S01]  /*1b10*/  UIMAD UR4, UR36, 0x900, UR39 ;  /* 0x00000900240478a4 */ /* 0x000fe2000f8e0227 */
[----:B------:R-:W-:Y:S01]  /*1b20*/  IMAD R5, R72, R5, 0x60 ;  /* 0x0000006048057424 */ /* 0x000fe200078e0205 */
[----:B------:R-:W-:Y:S01]  /*1b30*/  UIADD3 UR16, UR5, 0x6, URZ ;  /* 0x0000000605107890 */ /* 0x000fe2000fffe03f */
[----:B------:R-:W-:Y:S01]  /*1b40*/  IMAD R4, R161, 0x80, R171 ;  /* 0x00000080a1047824 */ /* 0x000fe200078e02ab */
[----:B------:R-:W-:Y:S01]  /*1b50*/  UIADD3 UR14, UR4, 0x4, URZ ;  /* 0x00000004040e7890 */ /* 0x000fe2000fffe03f */
[----:B------:R-:W-:Y:S01]  /*1b60*/  IMAD R12, R18, -0x2, R5 ;  /* 0xfffffffe120c7824 */ /* 0x000fe200078e0205 */
[----:B------:R-:W-:-:S02]  /*1b70*/  UIADD3 UR18, UR4, 0x6, URZ ;  /* 0x0000000604127890 */ /* 0x000fc4000fffe03f */
[----:B------:R-:W-:Y:S01]  /*1b80*/  UMOV UR10, UR4 ;  /* 0x00000004000a7c82 */ /* 0x000fe20008000000 */
[----:B------:R-:W-:Y:S01]  /*1b90*/  UMOV UR17, 0x40000040 ;  /* 0x4000004000117882 */ /* 0x000fe20000000000 */
[----:B------:R-:W-:Y:S01]  /*1ba0*/  HGMMA.64x96x16.F32 R24, gdesc[UR8], RZ, !UPT, gsb0 ;  /* 0x01600000081879f0 */ /* 0x000fe2000c0008ff */
[----:B------:R-:W-:Y:S02]  /*1bb0*/  UIADD3 UR8, UR5, 0x2, URZ ;  /* 0x0000000205087890 */ /* 0x000fe4000fffe03f */
[----:B------:R-:W-:Y:S01]  /*1bc0*/  UIADD3 UR10, UR4, 0x2, URZ ;  /* 0x00000002040a7890 */ /* 0x000fe2000fffe03f */
[----:B------:R-:W-:Y:S01]  /*1bd0*/  UMOV UR9, 0x40000040 ;  /* 0x4000004000097882 */ /* 0x000fe20000000000 */
[----:B------:R-:W-:Y:S01]  /*1be0*/  UMOV UR11, 0x40000040 ;  /* 0x40000040000b7882 */ /* 0x000fe20000000000 */
[----:B------:R-:W-:Y:S01]  /*1bf0*/  UMOV UR19, 0x40000040 ;  /* 0x4000004000137882 */ /* 0x000fe20000000000 */
[----:B------:R-:W-:Y:S01]  /*1c00*/  UIADD3 UR20, UR5, 0x400, URZ ;  /* 0x0000040005147890 */ /* 0x000fe2000fffe03f */
[----:B--2---:R-:W-:Y:S01]  /*1c10*/  LOP3.LUT P1, RZ, R2, 0x7f, RZ, 0xc0, !PT ;  /* 0x0000007f02ff7812 */ /* 0x004fe2000782c0ff */
[----:B------:R-:W-:Y:S01]  /*1c20*/  UIADD3 UR22, UR4, 0x300, URZ ;  /* 0x0000030004167890 */ /* 0x000fe2000fffe03f */
[----:B------:R-:W-:Y:S01]  /*1c30*/  IMAD.IADD R2, R16, 0x1, R5 ;  /* 0x0000000110027824 */ /* 0x000fe200078e0205 */
[----:B------:R-:W-:Y:S01]  /*1c40*/  UMOV UR21, 0x40000040 ;  /* 0x4000004000157882 */ /* 0x000fe20000000000 */
[----:B------:R-:W-:Y:S01]  /*1c50*/  UMOV UR23, 0x40000040 ;  /* 0x4000004000177882 */ /* 0x000fe20000000000 */
[----:B------:R-:W-:Y:S01]  /*1c60*/  UIADD3 UR24, UR5, 0x402, URZ ;  /* 0x0000040205187890 */ /* 0x000fe2000fffe03f */
[----:B------:R-:W-:Y:S01]  /*1c70*/  IMAD R13, R18, -0x2, R2 ;  /* 0xfffffffe120d7824 */ /* 0x000fe200078e0202 */
[----:B------:R-:W-:Y:S01]  /*1c80*/  UIADD3 UR26, UR4, 0x302, URZ ;  /* 0x00000302041a7890 */ /* 0x000fe2000fffe03f */
[----:B------:R-:W-:Y:S01]  /*1c90*/  UMOV UR25, 0x40000040 ;  /* 0x4000004000197882 */ /* 0x000fe20000000000 */
[----:B------:R-:W-:Y:S01]  /*1ca0*/  UMOV UR27, 0x40000040 ;  /* 0x40000040001b7882 */ /* 0x000fe20000000000 */
[----:B------:R-:W-:-:S02]  /*1cb0*/  UIADD3 UR28, UR5, 0x404, URZ ;  /* 0x00000404051c7890 */ /* 0x000fc4000fffe03f */
[----:B------:R-:W-:Y:S01]  /*1cc0*/  UIADD3 UR30, UR4, 0x304, URZ ;  /* 0x00000304041e7890 */ /* 0x000fe2000fffe03f */
[----:B01----:R-:W-:Y:S01]  /*1cd0*/  @!P1 VIADD R0, R3, 0x2a840 ;  /* 0x0002a84003009836 */ /* 0x003fe20000000000 */
[----:B------:R-:W-:Y:S01]  /*1ce0*/  UMOV UR29, 0x40000040 ;  /* 0x40000040001d7882 */ /* 0x000fe20000000000 */
[----:B------:R-:W-:Y:S01]  /*1cf0*/  UMOV UR31, 0x40000040 ;  /* 0x40000040001f7882 */ /* 0x000fe20000000000 */
[----:B------:R-:W-:Y:S01]  /*1d00*/  UIADD3 UR32, UR5, 0x406, URZ ;  /* 0x0000040605207890 */ /* 0x000fe2000fffe03f */
[----:B------:R-:W-:Y:S01]  /*1d10*/  IADD3 R3, -R17, 0x1, R2 ;  /* 0x0000000111037810 */ /* 0x000fe20007ffe102 */
[----:B------:R-:W-:Y:S01]  /*1d20*/  UIADD3 UR34, UR4, 0x306, URZ ;  /* 0x0000030604227890 */ /* 0x000fe2000fffe03f */
[----:B------:R-:W-:Y:S01]  /*1d30*/  @!P1 PRMT R0, RZ, 0x654, R0 ;  /* 0x00000654ff009816 */ /* 0x000fe20000000000 */
[----:B------:R-:W-:Y:S01]  /*1d40*/  UMOV UR33, 0x40000040 ;  /* 0x4000004000217882 */ /* 0x000fe20000000000 */
[----:B------:R-:W-:Y:S01]  /*1d50*/  UMOV UR35, 0x40000040 ;  /* 0x4000004000237882 */ /* 0x000fe20000000000 */
[----:B------:R-:W-:Y:S01]  /*1d60*/  UIADD3 UR40, UR5, 0x800, URZ ;  /* 0x0000080005287890 */ /* 0x000fe2000fffe03f */
[----:B------:R-:W-:Y:S01]  /*1d70*/  IMAD R3, R18, -0x2, R3 ;  /* 0xfffffffe12037824 */ /* 0x000fe200078e0203 */
[----:B------:R-:W-:Y:S01]  /*1d80*/  UIADD3 UR42, UR4, 0x600, URZ ;  /* 0x00000600042a7890 */ /* 0x000fe2000fffe03f */
[----:B------:R-:W-:Y:S01]  /*1d90*/  UMOV UR41, 0x40000040 ;  /* 0x4000004000297882 */ /* 0x000fe20000000000 */
[----:B------:R-:W-:Y:S01]  /*1da0*/  UMOV UR43, 0x40000040 ;  /* 0x40000040002b7882 */ /* 0x000fe20000000000 */
[----:B------:R-:W-:Y:S01]  /*1db0*/  UIADD3 UR44, UR5, 0x802, URZ ;  /* 0x00000802052c7890 */ /* 0x000fe2000fffe03f */
[----:B---3--:R-:W-:Y:S01]  /*1dc0*/  IMAD.IADD R10, R3, 0x1, R14 ;  /* 0x00000001030a7824 */ /* 0x008fe200078e020e */
        /* <DEDUP_REMOVED lines=43> */
[----:B------:R-:W-:Y:S01]  /*2080*/  HGMMA.64x96x16.F32 R24, gdesc[UR56], R24, gsb0 ;  /* 0x01600000381879f0 */ /* 0x000fe20008000818 */
[----:B------:R-:W-:Y:S02]  /*2090*/  ULDC UR59, c[0x0][0x9dc] ;  /* 0x00027700003b7ab9 */ /* 0x000fe40000000800 */
[----:B------:R-:W-:-:S06]  /*20a0*/  ULOP3.LUT UR4, URZ, UR59, URZ, 0x33, !UPT ;  /* 0x0000003b3f047292 */ /* 0x000fcc000f8e333f */
[----:B------:R-:W-:-:S04]  /*20b0*/  VIADD R21, R3, UR4 ;  /* 0x0000000403157c36 */ /* 0x000fc80008000000 */
[----:B------:R-:W-:Y:S01]  /*20c0*/  IMAD.IADD R2, R21, 0x1, R4 ;  /* 0x0000000115027824 */ /* 0x000fe200078e0204 */
[----:B------:R-:W-:Y:S02]  /*20d0*/  WARPGROUP.DEPBAR.LE gsb0, 0x0 ;  /* 0x00008000000079c5 */ /* 0x000fe40000010000 */
[----:B------:R0:W-:Y:S01]  /*20e0*/  @!P1 SYNCS.ARRIVE.TRANS64.RED.A1T0 RZ, [R0+URZ], RZ ;  /* 0x000000ff00ff99a7 */ /* 0x0001e2000810043f */
[----:B------:R-:W-:-:S04]  /*20f0*/  ISETP.GE.AND P1, PT, R15, 0x1, PT ;  /* 0x000000010f00780c */ /* 0x000fc80003f26270 */
[----:B------:R-:W-:Y:S02]  /*2100*/  P2R R20, PR, RZ, 0x2 ;  /* 0x00000002ff147803 */ /* 0x000fe40000000000 */
[----:B0-----:R-:W-:-:S07]  /*2110*/  VIADDMNMX R0, R4, R10, R13, PT ;  /* 0x0000000a04007246 */ /* 0x001fce000380010d */
[----:B------:R-:W-:Y:S05]  /*2120*/  @!P1 BRA `(.L_x_1073) ;  /* 0x00000000004c9947 */ /* 0x000fea0003800000 */
[----:B------:R-:W-:Y:S01]  /*2130*/  IADD3 R3, -R17, R16, R4 ;  /* 0x0000001011037210 */ /* 0x000fe20007ffe104 */
[----:B------:R-:W-:Y:S03]  /*2140*/  BSSY B0, `(.L_x_1074) ;  /* 0x000000e000007945 */ /* 0x000fe60003800000 */
        /* <DEDUP_REMOVED lines=9> */
.L_x_1075:
[----:B------:R-:W-:-:S13]  /*21e0*/  ISETP.NE.AND P1, PT, R15, 0x1, PT ;  /* 0x000000010f00780c */ /* 0x000fda0003f25270 */
[----:B------:R-:W0:Y:S02]  /*21f0*/  @P1 LDC.64 R8, c[0x0][0x9e8] ;  /* 0x00027a00ff081b82 */ /* 0x000e240000000a00 */
[----:B0-----:R-:W-:-:S05]  /*2200*/  @P1 IMAD.HI.U32 R8, R3, R8, RZ ;  /* 0x0000000803081227 */ /* 0x001fca00078e00ff */
[----:B------:R-:W-:-:S07]  /*2210*/  @P1 SHF.R.U32.HI R3, RZ, R9, R8 ;  /* 0x00000009ff031219 */ /* 0x000fce0000011608 */
.L_x_1076:
[----:B------:R-:W-:Y:S05]  /*2220*/  BSYNC B0 ;  /* 0x0000000000007941 */ /* 0x000fea0003800000 */
.L_x_1074:
[----:B------:R-:W-:-:S05]  /*2230*/  IMAD R3, R3, R15, R12 ;  /* 0x0000000f03037224 */ /* 0x000fca00078e020c */
[----:B------:R-:W-:Y:S02]  /*2240*/  VIMNMX R2, R2, R3, !PT ;  /* 0x0000000302027248 */ /* 0x000fe40007fe0100 */
[----:B------:R-:W-:-:S07]  /*2250*/  VIADDMNMX R0, R3, R15, R0, PT ;  /* 0x0000000f03007246 */ /* 0x000fce0003800100 */
.L_x_1073:
[C---:B------:R-:W-:Y:S02]  /*2260*/  ISETP.GE.AND P6, PT, R5.reuse, 0x9, PT ;  /* 0x000000090500780c */ /* 0x040fe40003fc6270 */
[C---:B------:R-:W-:Y:S02]  /*2270*/  ISETP.GE.AND P1, PT, R5.reuse, 0x2, PT ;  /* 0x000000020500780c */ /* 0x040fe40003f26270 */
        /* <DEDUP_REMOVED lines=34> */
[C---:B------:R-:W-:Y:S02]  /*24a0*/  ISETP.GE.AND P3, PT, R5.reuse, 0x22, PT ;  /* 0x000000220500780c */ /* 0x040fe40003f66270 */
        /* <DEDUP_REMOVED lines=73> */
[----:B------:R-:W-:-:S04]  /*2940*/  ISETP.GE.AND P5, PT, R5, 0x5a, PT ;  /* 0x0000005a0500780c */ /* 0x000fc80003fa6270 */
[----:B------:R-:W-:Y:S02]  /*2950*/  P2R R64, PR, RZ, 0x20 ;  /* 0x00000020ff407803 */ /* 0x000fe40000000000 */
[----:B------:R-:W-:Y:S02]  /*2960*/  ISETP.GT.AND P5, PT, R2, 0x59, !P5 ;  /* 0x000000590200780c */ /* 0x000fe40006fa4270 */
[----:B------:R-:W-:Y:S02]  /*2970*/  IADD3 R2, R21, 0x8, R4 ;  /* 0x0000000815027810 */ /* 0x000fe40007ffe004 */
[----:B------:R-:W-:Y:S01]  /*2980*/  ISETP.LT.OR P5, PT, R0, 0x5a, P5 ;  /* 0x0000005a0000780c */ /* 0x000fe20002fa1670 */
[----:B------:R-:W-:-:S03]  /*2990*/  VIADD R0, R4, 0x8 ;  /* 0x0000000804007836 */ /* 0x000fc60000000000 */
[----:B------:R-:W-:Y:S02]  /*29a0*/  FSEL R69, R69, -INF , !P5 ;  /* 0xff80000045457808 */ /* 0x000fe40006800000 */
[----:B------:R-:W-:Y:S02]  /*29b0*/  ISETP.GE.AND P5, PT, R15, 0x1, PT ;  /* 0x000000010f00780c */ /* 0x000fe40003fa6270 */
[----:B------:R-:W-:-:S11]  /*29c0*/  VIADDMNMX R0, R0, R10, R13, PT ;  /* 0x0000000a00007246 */ /* 0x000fd6000380010d */
[----:B------:R-:W-:Y:S05]  /*29d0*/  @!P5 BRA `(.L_x_1077) ;  /* 0x000000000050d947 */ /* 0x000fea0003800000 */
[----:B------:R-:W-:Y:S01]  /*29e0*/  IADD3 R8, R16, 0x8, R4 ;  /* 0x0000000810087810 */ /* 0x000fe20007ffe004 */
[----:B------:R-:W-:Y:S04]  /*29f0*/  BSSY B0, `(.L_x_1078) ;  /* 0x000000f000007945 */ /* 0x000fe80003800000 */
[----:B------:R-:W-:-:S05]  /*2a00*/  IMAD.IADD R8, R8, 0x1, -R17 ;  /* 0x0000000108087824 */ /* 0x000fca00078e0a11 */
        /* <DEDUP_REMOVED lines=9> */
.L_x_1079:
[----:B------:R-:W-:-:S13]  /*2aa0*/  ISETP.NE.AND P5, PT, R15, 0x1, PT ;  /* 0x000000010f00780c */ /* 0x000fda0003fa5270 */
[----:B------:R-:W0:Y:S02]  /*2ab0*/  @P5 LDC.64 R24, c[0x0][0x9e8] ;  /* 0x00027a00ff185b82 */ /* 0x000e240000000a00 */
[----:B0-----:R-:W-:-:S05]  /*2ac0*/  @P5 IMAD.HI.U32 R10, R8, R24, RZ ;  /* 0x00000018080a5227 */ /* 0x001fca00078e00ff */
[----:B------:R-:W-:-:S07]  /*2ad0*/  @P5 SHF.R.U32.HI R8, RZ, R25, R10 ;  /* 0x00000019ff085219 */ /* 0x000fce000001160a */
.L_x_1080:
[----:B------:R-:W-:Y:S05]  /*2ae0*/  BSYNC B0 ;  /* 0x0000000000007941 */ /* 0x000fea0003800000 */
.L_x_1078:
[----:B------:R-:W-:-:S05]  /*2af0*/  IMAD R3, R8, R15, R12 ;  /* 0x0000000f08037224 */ /* 0x000fca00078e020c */
[----:B------:R-:W-:Y:S02]  /*2b00*/  VIMNMX R2, R2, R3, !PT ;  /* 0x0000000302027248 */ /* 0x000fe40007fe0100 */
[----:B------:R-:W-:-:S07]  /*2b10*/  VIADDMNMX R0, R3, R15, R0, PT ;  /* 0x0000000f03007246 */ /* 0x000fce0003800100 */
.L_x_1077:
[----:B------:R-:W-:Y:S01]  /*2b20*/  ISETP.GT.AND P1, PT, R2, 0x1, !P1 ;  /* 0x000000010200780c */ /* 0x000fe20004f24270 */
[----:B------:R-:W-:Y:S01]  /*2b30*/  ULDC UR4, c[0x0][0x988] ;  /* 0x0002620000047ab9 */ /* 0x000fe20000000800 */
[----:B------:R-:W-:Y:S01]  /*2b40*/  FMNMX.FTZ R3, R28, R74, !PT ;  /* 0x0000004a1c037209 */ /* 0x000fe20007810000 */
[----:B------:R-:W-:Y:S01]  /*2b50*/  IMAD.U32 R10, RZ, RZ, UR4 ;  /* 0x00000004ff0a7e24 */ /* 0x000fe2000f8e00ff */
[----:B------:R-:W-:Y:S02]  /*2b60*/  ISETP.LT.OR P1, PT, R0, 0x2, P1 ;  /* 0x000000020000780c */ /* 0x000fe40000f21670 */
[----:B------:R-:W-:Y:S02]  /*2b70*/  ISETP.GT.AND P6, PT, R2, 0x8, !P6 ;  /* 0x000000080200780c */ /* 0x000fe400077c4270 */
[----:B------:R-:W-:Y:S02]  /*2b80*/  FSEL R27, R27, -INF , !P1 ;  /* 0xff8000001b1b7808 */ /* 0x000fe40004800000 */
[----:B------:R-:W-:-:S02]  /*2b90*/  ISETP.NE.AND P1, PT, R73, RZ, PT ;  /* 0x000000ff4900720c */ /* 0x000fc40003f25270 */
[----:B------:R-:W-:Y:S02]  /*2ba0*/  FMNMX.FTZ R3, R76, R3, !PT ;  /* 0x000000034c037209 */ /* 0x000fe40007810000 */
[----:B------:R-:W-:Y:S02]  /*2bb0*/  ISETP.GT.AND P1, PT, R2, 0x9, !P1 ;  /* 0x000000090200780c */ /* 0x000fe40004f24270 */
[C---:B------:R-:W-:Y:S02]  /*2bc0*/  ISETP.LT.OR P6, PT, R0.reuse, 0x9, P6 ;  /* 0x000000090000780c */ /* 0x040fe400037c1670 */
[----:B------:R-:W-:Y:S02]  /*2bd0*/  ISETP.LT.OR P1, PT, R0, 0xa, P1 ;  /* 0x0000000a0000780c */ /* 0x000fe40000f21670 */
[----:B------:R-:W-:Y:S02]  /*2be0*/  FMNMX.FTZ R3, R78, R3, !PT ;  /* 0x000000034e037209 */ /* 0x000fe40007810000 */
[----:B------:R-:W-:-:S02]  /*2bf0*/  FSEL R31, R31, -INF , !P1 ;  /* 0xff8000001f1f7808 */ /* 0x000fc40004800000 */
[----:B------:R-:W-:Y:S02]  /*2c00*/  ISETP.NE.AND P1, PT, R29, RZ, PT ;  /* 0x000000ff1d00720c */ /* 0x000fe40003f25270 */
[----:B------:R-:W-:Y:S02]  /*2c10*/  FSEL R25, R30, -INF , !P6 ;  /* 0xff8000001e197808 */ /* 0x000fe40007000000 */
        /* <DEDUP_REMOVED lines=8> */
[----:B------:R-:W-:Y:S02]  /*2ca0*/  ISETP.NE.AND P5, PT, R77, RZ, PT ;  /* 0x000000ff4d00720c */ /* 0x000fe40003fa5270 */
        /* <DEDUP_REMOVED lines=42> */
[----:B------:R-:W-:-:S02]  /*2f50*/  FMNMX.FTZ R8, R69, R8, !PT ;  /* 0x0000000845087209 */ /* 0x000fc40007810000 */
[C---:B------:R-:W-:Y:S02]  /*2f60*/  ISETP.GT.AND P1, PT, R2.reuse, 0x30, !P1 ;  /* 0x000000300200780c */ /* 0x040fe40004f24270 */
[----:B------:R-:W-:Y:S01]  /*2f70*/  ISETP.GT.AND P4, PT, R2, RZ, !P4 ;  /* 0x000000ff0200720c */ /* 0x000fe20006784270 */
[----:B------:R-:W0:Y:S01]  /*2f80*/  SHFL.BFLY PT, R3, R8, 0x2, 0x1f ;  /* 0x0c401f0008037f89 */ /* 0x000e2200000e0000 */
        /* <DEDUP_REMOVED lines=11> */
[C---:B------:R-:W-:Y:S02]  /*3040*/  ISETP.GT.AND P2, PT, R2.reuse, 0x51, !P2 ;  /* 0x000000510200780c */ /* 0x040fe40005744270 */
[----:B------:R-:W-:Y:S02]  /*3050*/  ISETP.GT.AND P1, PT, R2, 0x38, !P1 ;  /* 0x000000380200780c */ /* 0x000fe40004f24270 */
[----:B0-----:R-:W-:Y:S02]  /*3060*/  FMNMX.FTZ R12, R8, R3, !PT ;  /* 0x00000003080c7209 */ /* 0x001fe40007810000 */
[----:B------:R-:W-:Y:S02]  /*3070*/  FMNMX.FTZ R8, R21, R27, !PT ;  /* 0x0000001b15087209 */ /* 0x000fe40007810000 */
[----:B------:R-:W-:Y:S01]  /*3080*/  ISETP.LT.OR P1, PT, R0, 0x39, P1 ;  /* 0x000000390000780c */ /* 0x000fe20000f21670 */
[----:B------:R-:W0:Y:S01]  /*3090*/  SHFL.BFLY PT, R3, R12, 0x1, 0x1f ;  /* 0x0c201f000c037f89 */ /* 0x000e2200000e0000 */
        /* <DEDUP_REMOVED lines=21> */
[----:B------:R-:W-:Y:S02]  /*31f0*/  FMNMX.FTZ R8, R47, R8, !PT ;  /* 0x000000082f087209 */ /* 0x000fe40007810000 */
[----:B------:R-:W-:Y:S02]  /*3200*/  ISETP.GT.AND P1, PT, R2, 0x48, !P5 ;  /* 0x000000480200780c */ /* 0x000fe40006f24270 */
[----:B0-----:R-:W-:Y:S02]  /*3210*/  FMNMX.FTZ R3, R12, R3, !PT ;  /* 0x000000030c037209 */ /* 0x001fe40007810000 */
[----:B------:R-:W-:-:S02]  /*3220*/  FMNMX.FTZ R8, R45, R8, !PT ;  /* 0x000000082d087209 */ /* 0x000fc40007810000 */
[----:B------:R-:W-:Y:S01]  /*3230*/  ISETP.LT.OR P1, PT, R0, 0x49, P1 ;  /* 0x000000490000780c */ /* 0x000fe20000f21670 */
[----:B------:R-:W-:Y:S01]  /*3240*/  FMUL.FTZ R24, R3, R10 ;  /* 0x0000000a03187220 */ /* 0x000fe20000410000 */
[----:B------:R-:W-:Y:S02]  /*3250*/  FMNMX.FTZ R8, R51, R8, !PT ;  /* 0x0000000833087209 */ /* 0x000fe40007810000 */
[----:B------:R-:W-:Y:S02]  /*3260*/  FSEL R5, R62, -INF , !P1 ;  /* 0xff8000003e057808 */ /* 0x000fe40004800000 */
[----:B------:R-:W-:Y:S02]  /*3270*/  FSETP.NEU.FTZ.AND P1, PT, R3, -INF , PT ;  /* 0xff8000000300780b */ /* 0x000fe40003f3d000 */
[----:B------:R-:W-:Y:S02]  /*3280*/  ISETP.NE.AND P5, PT, R89, RZ, PT ;  /* 0x000000ff5900720c */ /* 0x000fe40003fa5270 */
[----:B------:R-:W-:-:S02]  /*3290*/  FMNMX.FTZ R8, R49, R8, !PT ;  /* 0x0000000831087209 */ /* 0x000fc40007810000 */
        /* <DEDUP_REMOVED lines=15> */
[----:B------:R1:W-:Y:S01]  /*3390*/  MUFU.EX2 R77, R28 ;  /* 0x0000001c004d7308 */ /* 0x0003e20000000800 */
[----:B------:R-:W-:Y:S01]  /*33a0*/  ISETP.LT.OR P1, PT, R0, 0x51, P1 ;  /* 0x000000510000780c */ /* 0x000fe20000f21670 */
[--C-:B0-----:R-:W-:Y:S01]  /*33b0*/  FFMA.FTZ R38, R9, R10, -R73.reuse ;  /* 0x0000000a09267223 */ /* 0x101fe20000010849 */
[----:B------:R-:W-:Y:S01]  /*33c0*/  FMNMX.FTZ R8, R5, R8, !PT ;  /* 0x0000000805087209 */ /* 0x000fe20007810000 */
[-CC-:B------:R-:W-:Y:S01]  /*33d0*/  FFMA.FTZ R30, R32, R10.reuse, -R73.reuse ;  /* 0x0000000a201e7223 */ /* 0x180fe20000010849 */
[----:B------:R-:W-:Y:S01]  /*33e0*/  ISETP.NE.AND P5, PT, R64, RZ, PT ;  /* 0x000000ff4000720c */ /* 0x000fe20003fa5270 */
[-CC-:B------:R-:W-:Y:S01]  /*33f0*/  FFMA.FTZ R32, R36, R10.reuse, -R73.reuse ;  /* 0x0000000a24207223 */ /* 0x180fe20000010849 */
[----:B------:R-:W-:Y:S01]  /*3400*/  ISETP.GT.AND P3, PT, R2, 0x58, !P3 ;  /* 0x000000580200780c */ /* 0x000fe20005f64270 */
[----:B------:R-:W-:Y:S01]  /*3410*/  MUFU.EX2 R12, R12 ;  /* 0x0000000c000c7308 */ /* 0x000fe20000000800 */
[----:B------:R-:W-:Y:S01]  /*3420*/  ISETP.LT.OR P2, PT, R0, 0x52, P2 ;  /* 0x000000520000780c */ /* 0x000fe20001741670 */
[-CC-:B-1----:R-:W-:Y:S01]  /*3430*/  FFMA.FTZ R28, R82, R10.reuse, -R73.reuse ;  /* 0x0000000a521c7223 */ /* 0x182fe20000010849 */
[----:B------:R-:W-:Y:S01]  /*3440*/  FSEL R53, R66, -INF , !P1 ;  /* 0xff80000042357808 */ /* 0x000fe20004800000 */
[--C-:B------:R-:W-:Y:S01]  /*3450*/  FFMA.FTZ R34, R48, R10, -R73.reuse ;  /* 0x0000000a30227223 */ /* 0x100fe20000010849 */
[----:B------:R-:W-:Y:S01]  /*3460*/  FMNMX.FTZ R8, R63, R8, !PT ;  /* 0x000000083f087209 */ /* 0x000fe20007810000 */
[-CC-:B------:R-:W-:Y:S01]  /*3470*/  FFMA.FTZ R36, R52, R10.reuse, -R73.reuse ;  /* 0x0000000a34247223 */ /* 0x180fe20000010849 */
[----:B------:R-:W-:Y:S01]  /*3480*/  ISETP.GT.AND P4, PT, R2, 0x59, !P5 ;  /* 0x000000590200780c */ /* 0x000fe20006f84270 */
[----:B------:R0:W1:Y:S01]  /*3490*/  MUFU.EX2 R75, R24 ;  /* 0x00000018004b7308 */ /* 0x0000620000000800 */
[----:B------:R-:W-:Y:S01]  /*34a0*/  ISETP.LT.OR P3, PT, R0, 0x59, P3 ;  /* 0x000000590000780c */ /* 0x000fe20001f61670 */
[-CC-:B------:R-:W-:Y:S01]  /*34b0*/  FFMA.FTZ R2, R40, R10.reuse, -R73.reuse ;  /* 0x0000000a28027223 */ /* 0x180fe20000010849 */
[----:B------:R-:W-:Y:S01]  /*34c0*/  FSEL R67, R67, -INF , !P2 ;  /* 0xff80000043437808 */ /* 0x000fe20005000000 */
[--C-:B------:R-:W-:Y:S01]  /*34d0*/  FFMA.FTZ R40, R56, R10, -R73.reuse ;  /* 0x0000000a38287223 */ /* 0x100fe20000010849 */
[----:B------:R-:W-:Y:S01]  /*34e0*/  FMNMX.FTZ R8, R53, R8, !PT ;  /* 0x0000000835087209 */ /* 0x000fe20007810000 */
[-CC-:B------:R-:W-:Y:S01]  /*34f0*/  FFMA.FTZ R65, R65, R10.reuse, -R73.reuse ;  /* 0x0000000a41417223 */ /* 0x180fe20000010849 */
[----:B------:R-:W-:Y:S01]  /*3500*/  ISETP.LT.OR P4, PT, R0, 0x5a, P4 ;  /* 0x0000005a0000780c */ /* 0x000fe20002781670 */
[--C-:B------:R-:W-:Y:S01]  /*3510*/  FFMA.FTZ R0, R44, R10, -R73.reuse ;  /* 0x0000000a2c007223 */ /* 0x100fe20000010849 */
[----:B------:R-:W-:Y:S01]  /*3520*/  FSEL R57, R70, -INF , !P3 ;  /* 0xff80000046397808 */ /* 0x000fe20005800000 */
[----:B------:R-:W2:Y:S01]  /*3530*/  MUFU.EX2 R26, R26 ;  /* 0x0000001a001a7308 */ /* 0x000ea20000000800 */
[----:B------:R-:W-:Y:S01]  /*3540*/  FMNMX.FTZ R8, R67, R8, !PT ;  /* 0x0000000843087209 */ /* 0x000fe20007810000 */
[-CC-:B0-----:R-:W-:Y:S01]  /*3550*/  FFMA.FTZ R24, R80, R10.reuse, -R73.reuse ;  /* 0x0000000a50187223 */ /* 0x181fe20000010849 */
[----:B------:R-:W-:Y:S01]  /*3560*/  FSEL R71, R71, -INF , !P4 ;  /* 0xff80000047477808 */ /* 0x000fe20006000000 */
[--C-:B------:R-:W-:Y:S01]  /*3570*/  FFMA.FTZ R11, R11, R10, -R73.reuse ;  /* 0x0000000a0b0b7223 */ /* 0x100fe20000010849 */
[----:B------:R-:W-:Y:S01]  /*3580*/  FMNMX.FTZ R8, R57, R8, !PT ;  /* 0x0000000839087209 */ /* 0x000fe20007810000 */
[----:B------:R-:W-:Y:S01]  /*3590*/  FFMA.FTZ R69, R69, R10, -R73 ;  /* 0x0000000a45457223 */ /* 0x000fe20000010849 */
[----:B-1----:R-:W-:Y:S01]  /*35a0*/  F2FP.F16.F32.PACK_AB R156, R75, R12 ;  /* 0x0000000c4b9c723e */ /* 0x002fe200000000ff */
[----:B------:R-:W-:Y:S01]  /*35b0*/  MUFU.EX2 R150, R0 ;  /* 0x0000000000967308 */ /* 0x000fe20000000800 */
[----:B------:R-:W-:-:S02]  /*35c0*/  FMNMX.FTZ R8, R71, R8, !PT ;  /* 0x0000000847087209 */ /* 0x000fc40007810000 */
[----:B------:R-:W-:-:S03]  /*35d0*/  ISETP.GE.AND P5, PT, R15, 0x1, PT ;  /* 0x000000010f00780c */ /* 0x000fc60003fa6270 */
[----:B------:R-:W0:Y:S02]  /*35e0*/  SHFL.BFLY PT, R61, R8, 0x2, 0x1f ;  /* 0x0c401f00083d7f89 */ /* 0x000e2400000e0000 */
[----:B------:R1:W-:Y:S01]  /*35f0*/  MUFU.EX2 R81, R28 ;  /* 0x0000001c00517308 */ /* 0x0003e20000000800 */
[----:B--2---:R-:W-:-:S07]  /*3600*/  F2FP.F16.F32.PACK_AB R158, R77, R26 ;  /* 0x0000001a4d9e723e */ /* 0x004fce00000000ff */
[----:B------:R-:W-:Y:S01]  /*3610*/  MUFU.EX2 R30, R30 ;  /* 0x0000001e001e7308 */ /* 0x000fe20000000800 */
[----:B-1----:R-:W-:-:S07]  /*3620*/  FFMA.FTZ R28, R86, R10, -R73 ;  /* 0x0000000a561c7223 */ /* 0x002fce0000010849 */
[----:B------:R1:W-:Y:S01]  /*3630*/  MUFU.EX2 R85, R28 ;  /* 0x0000001c00557308 */ /* 0x0003e20000000800 */
[----:B0-----:R-:W-:Y:S01]  /*3640*/  FMNMX.FTZ R61, R8, R61, !PT ;  /* 0x0000003d083d7209 */ /* 0x001fe20007810000 */
[----:B------:R-:W-:-:S06]  /*3650*/  FFMA.FTZ R8, R92, R10, -R73 ;  /* 0x0000000a5c087223 */ /* 0x000fcc0000010849 */
[----:B------:R0:W2:Y:S01]  /*3660*/  MUFU.EX2 R79, R24 ;  /* 0x00000018004f7308 */ /* 0x0000a20000000800 */
[-CC-:B-1----:R-:W-:Y:S01]  /*3670*/  FFMA.FTZ R28, R94, R10.reuse, -R73.reuse ;  /* 0x0000000a5e1c7223 */ /* 0x182fe20000010849 */
[----:B------:R-:W1:Y:S06]  /*3680*/  SHFL.BFLY PT, R0, R61, 0x1, 0x1f ;  /* 0x0c201f003d007f89 */ /* 0x000e6c00000e0000 */
[----:B------:R-:W-:Y:S01]  /*3690*/  MUFU.EX2 R93, R28 ;  /* 0x0000001c005d7308 */ /* 0x000fe20000000800 */
[----:B0-----:R-:W-:-:S07]  /*36a0*/  FFMA.FTZ R24, R84, R10, -R73 ;  /* 0x0000000a54187223 */ /* 0x001fce0000010849 */
[----:B------:R-:W0:Y:S01]  /*36b0*/  MUFU.EX2 R32, R32 ;  /* 0x0000002000207308 */ /* 0x000e220000000800 */
[----:B--2---:R-:W-:-:S07]  /*36c0*/  F2FP.F16.F32.PACK_AB R152, R79, R30 ;  /* 0x0000001e4f98723e */ /* 0x004fce00000000ff */
[----:B------:R-:W-:Y:S01]  /*36d0*/  MUFU.EX2 R91, R8 ;  /* 0x00000008005b7308 */ /* 0x000fe20000000800 */
[----:B-1----:R-:W-:-:S04]  /*36e0*/  FMNMX.FTZ R9, R61, R0, !PT ;  /* 0x000000003d097209 */ /* 0x002fc80007810000 */
[C---:B------:R-:W-:Y:S01]  /*36f0*/  FSETP.NEU.FTZ.AND P1, PT, R9.reuse, -INF , PT ;  /* 0xff8000000900780b */ /* 0x040fe20003f3d000 */
[----:B------:R-:W-:Y:S02]  /*3700*/  FMUL.FTZ R0, R9, R10 ;  /* 0x0000000a09007220 */ /* 0x000fe40000410000 */
[----:B------:R-:W-:Y:S01]  /*3710*/  MUFU.EX2 R2, R2 ;  /* 0x0000000200027308 */ /* 0x000fe20000000800 */
[----:B0-----:R-:W-:Y:S02]  /*3720*/  F2FP.F16.F32.PACK_AB R154, R81, R32 ;  /* 0x00000020519a723e */ /* 0x001fe400000000ff */
[----:B------:R-:W-:-:S05]  /*3730*/  FSEL R0, R0, RZ, P1 ;  /* 0x000000ff00007208 */ /* 0x000fca0000800000 */
        /* <DEDUP_REMOVED lines=12> */
[-C--:B0-----:R-:W-:Y:S01]  /*3800*/  FFMA.FTZ R24, R88, R10.reuse, -R73 ;  /* 0x0000000a58187223 */ /* 0x081fe20000010849 */
[-CC-:B------:R-:W-:Y:S01]  /*3810*/  FFMA.FTZ R41, R41, R10.reuse, -R0.reuse ;  /* 0x0000000a29297223 */ /* 0x180fe20000010800 */
[-CC-:B------:R-:W-:Y:S01]  /*3820*/  FFMA.FTZ R47, R47, R10.reuse, -R0.reuse ;  /* 0x0000000a2f2f7223 */ /* 0x180fe20000010800 */
[-CC-:B------:R-:W-:Y:S01]  /*3830*/  FFMA.FTZ R45, R45, R10.reuse, -R0.reuse ;  /* 0x0000000a2d2d7223 */ /* 0x180fe20000010800 */
[----:B------:R-:W0:Y:S01]  /*3840*/  MUFU.EX2 R21, R21 ;  /* 0x0000001500157308 */ /* 0x000e220000000800 */
        /* <DEDUP_REMOVED lines=8> */
[----:B------:R-:W-:Y:S01]  /*38d0*/  FADD.FTZ R27, R77, R8 ;  /* 0x000000084d1b7221 */ /* 0x000fe20000010000 */
[-CC-:B------:R-:W-:Y:S01]  /*38e0*/  FFMA.FTZ R5, R5, R10.reuse, -R0.reuse ;  /* 0x0000000a05057223 */ /* 0x180fe20000010800 */
[-CC-:B------:R-:W-:Y:S01]  /*38f0*/  FFMA.FTZ R63, R63, R10.reuse, -R0.reuse ;  /* 0x0000000a3f3f7223 */ /* 0x180fe20000010800 */
[-CC-:B------:R-:W-:Y:S01]  /*3900*/  FFMA.FTZ R53, R53, R10.reuse, -R0.reuse ;  /* 0x0000000a35357223 */ /* 0x180fe20000010800 */
[----:B------:R-:W-:Y:S01]  /*3910*/  FADD.FTZ R8, R30, R27 ;  /* 0x0000001b1e087221 */ /* 0x000fe20000010000 */
[-CC-:B------:R-:W-:Y:S01]  /*3920*/  FFMA.FTZ R67, R67, R10.reuse, -R0.reuse ;  /* 0x0000000a43437223 */ /* 0x180fe20000010800 */
[-C--:B------:R-:W-:Y:S01]  /*3930*/  FFMA.FTZ R57, R57, R10.reuse, -R0 ;  /* 0x0000000a39397223 */ /* 0x080fe20000010800 */
[----:B------:R2:W3:Y:S01]  /*3940*/  MUFU.EX2 R42, R31 ;  /* 0x0000001f002a7308 */ /* 0x0004e20000000800 */
[----:B------:R-:W-:Y:S01]  /*3950*/  FADD.FTZ R27, R79, R8 ;  /* 0x000000084f1b7221 */ /* 0x000fe20000010000 */
[----:B0-----:R-:W-:Y:S01]  /*3960*/  FADD.FTZ R8, R21, R28 ;  /* 0x0000001c15087221 */ /* 0x001fe20000010000 */
[----:B------:R-:W-:Y:S01]  /*3970*/  FFMA.FTZ R71, R71, R10, -R0 ;  /* 0x0000000a47477223 */ /* 0x000fe20000010800 */
[----:B------:R-:W-:Y:S01]  /*3980*/  F2FP.F16.F32.PACK_AB R148, R83, R2 ;  /* 0x000000025394723e */ /* 0x000fe200000000ff */
[----:B------:R-:W-:Y:S01]  /*3990*/  FADD.FTZ R54, R32, R27 ;  /* 0x0000001b20367221 */ /* 0x000fe20000010000 */
[----:B------:R-:W-:-:S02]  /*39a0*/  F2FP.F16.F32.PACK_AB R157, R28, R21 ;  /* 0x000000151c9d723e */ /* 0x000fc400000000ff */
[----:B------:R-:W0:Y:S01]  /*39b0*/  MUFU.EX2 R29, R29 ;  /* 0x0000001d001d7308 */ /* 0x000e220000000800 */
[----:B-1----:R-:W-:Y:S01]  /*39c0*/  FADD.FTZ R27, R25, R8 ;  /* 0x00000008191b7221 */ /* 0x002fe20000010000 */
[----:B--2---:R-:W-:-:S04]  /*39d0*/  FADD.FTZ R31, R81, R54 ;  /* 0x00000036511f7221 */ /* 0x004fc80000010000 */
[----:B------:R-:W-:Y:S02]  /*39e0*/  FADD.FTZ R56, R2, R31 ;  /* 0x0000001f02387221 */ /* 0x000fe40000010000 */
[----:B------:R-:W1:Y:S01]  /*39f0*/  MUFU.EX2 R44, R35 ;  /* 0x00000023002c7308 */ /* 0x000e620000000800 */
[C---:B---3--:R-:W-:Y:S01]  /*3a00*/  FADD.FTZ R8, R42.reuse, R27 ;  /* 0x0000001b2a087221 */ /* 0x048fe20000010000 */
[----:B------:R-:W-:Y:S01]  /*3a10*/  FADD.FTZ R31, R83, R56 ;  /* 0x00000038531f7221 */ /* 0x000fe20000010000 */
[----:B------:R-:W-:-:S03]  /*3a20*/  F2FP.F16.F32.PACK_AB R159, R42, R25 ;  /* 0x000000192a9f723e */ /* 0x000fc600000000ff */
[----:B------:R-:W-:Y:S01]  /*3a30*/  FADD.FTZ R56, R150, R31 ;  /* 0x0000001f96387221 */ /* 0x000fe20000010000 */
[----:B------:R-:W-:Y:S01]  /*3a40*/  F2FP.F16.F32.PACK_AB R150, R85, R150 ;  /* 0x000000965596723e */ /* 0x000fe200000000ff */
[----:B------:R-:W2:Y:S01]  /*3a50*/  MUFU.EX2 R33, R33 ;  /* 0x0000002100217308 */ /* 0x000ea20000000800 */
[----:B0-----:R-:W-:Y:S01]  /*3a60*/  FADD.FTZ R27, R29, R8 ;  /* 0x000000081d1b7221 */ /* 0x001fe20000010000 */
[----:B------:R-:W-:-:S06]  /*3a70*/  FADD.FTZ R31, R85, R56 ;  /* 0x00000038551f7221 */ /* 0x000fcc0000010000 */
        /* <DEDUP_REMOVED lines=10> */
[----:B------:R1:W3:Y:S01]  /*3b20*/  MUFU.EX2 R87, R24 ;  /* 0x0000001800577308 */ /* 0x0002e20000000800 */
[----:B--2---:R-:W-:-:S07]  /*3b30*/  FADD.FTZ R58, R34, R31 ;  /* 0x0000001f223a7221 */ /* 0x004fce0000010000 */
[----:B------:R-:W2:Y:S01]  /*3b40*/  MUFU.EX2 R41, R41 ;  /* 0x0000002900297308 */ /* 0x000ea20000000800 */
[----:B-1----:R-:W-:Y:S01]  /*3b50*/  FFMA.FTZ R24, R60, R10, -R73 ;  /* 0x0000000a3c187223 */ /* 0x002fe20000010849 */
[C---:B0-----:R-:W-:Y:S01]  /*3b60*/  FADD.FTZ R8, R48.reuse, R27 ;  /* 0x0000001b30087221 */ /* 0x041fe20000010000 */
[----:B------:R-:W-:-:S05]  /*3b70*/  F2FP.F16.F32.PACK_AB R149, R48, R37 ;  /* 0x000000253095723e */ /* 0x000fca00000000ff */
[----:B------:R-:W0:Y:S01]  /*3b80*/  MUFU.EX2 R36, R36 ;  /* 0x0000002400247308 */ /* 0x000e220000000800 */
[C---:B---3--:R-:W-:Y:S01]  /*3b90*/  FADD.FTZ R31, R87.reuse, R58 ;  /* 0x0000003a571f7221 */ /* 0x048fe20000010000 */
[----:B------:R-:W-:-:S06]  /*3ba0*/  F2FP.F16.F32.PACK_AB R144, R87, R34 ;  /* 0x000000225790723e */ /* 0x000fcc00000000ff */
[----:B------:R-:W1:Y:S01]  /*3bb0*/  MUFU.EX2 R50, R47 ;  /* 0x0000002f00327308 */ /* 0x000e620000000800 */
[----:B--2---:R-:W-:-:S07]  /*3bc0*/  FADD.FTZ R27, R41, R8 ;  /* 0x00000008291b7221 */ /* 0x004fce0000010000 */
[----:B------:R-:W2:Y:S01]  /*3bd0*/  MUFU.EX2 R45, R45 ;  /* 0x0000002d002d7308 */ /* 0x000ea20000000800 */
[----:B0-----:R-:W-:Y:S01]  /*3be0*/  FADD.FTZ R58, R36, R31 ;  /* 0x0000001f243a7221 */ /* 0x001fe20000010000 */
[----:B------:R-:W-:-:S03]  /*3bf0*/  F2FP.F16.F32.PACK_AB R146, R89, R36 ;  /* 0x000000245992723e */ /* 0x000fc600000000ff */
[----:B------:R-:W-:-:S03]  /*3c00*/  FADD.FTZ R31, R89, R58 ;  /* 0x0000003a591f7221 */ /* 0x000fc60000010000 */
[----:B------:R-:W0:Y:S01]  /*3c10*/  MUFU.EX2 R40, R40 ;  /* 0x0000002800287308 */ /* 0x000e220000000800 */
[C---:B-1----:R-:W-:Y:S01]  /*3c20*/  FADD.FTZ R8, R50.reuse, R27 ;  /* 0x0000001b32087221 */ /* 0x042fe20000010000 */
        /* <DEDUP_REMOVED lines=42> */
[----:B--2---:R-:W-:Y:S01]  /*3ed0*/  FADD.FTZ R24, R2, R11 ;  /* 0x0000000b02187221 */ /* 0x004fe20000010000 */
[----:B------:R-:W-:Y:S01]  /*3ee0*/  IMAD.IADD R11, R16, 0x1, -R17 ;  /* 0x00000001100b7824 */ /* 0x000fe200078e0a11 */
[----:B------:R-:W-:-:S03]  /*3ef0*/  F2FP.F16.F32.PACK_AB R137, R2, R53 ;  /* 0x000000350289723e */ /* 0x000fc600000000ff */
[----:B------:R-:W-:Y:S02]  /*3f00*/  IMAD R21, R161, 0x80, R11 ;  /* 0x00000080a1157824 */ /* 0x000fe400078e020b */
[----:B0-----:R-:W-:Y:S02]  /*3f10*/  FADD.FTZ R13, R57, R24 ;  /* 0x00000018390d7221 */ /* 0x001fe40000010000 */
[----:B------:R-:W-:Y:S02]  /*3f20*/  IMAD.IADD R14, R21, 0x1, R14 ;  /* 0x00000001150e7824 */ /* 0x000fe400078e020e */
[C---:B-1----:R-:W-:Y:S01]  /*3f30*/  FADD.FTZ R5, R12.reuse, R13 ;  /* 0x0000000d0c057221 */ /* 0x042fe20000010000 */
[----:B------:R-:W-:Y:S01]  /*3f40*/  F2FP.F16.F32.PACK_AB R139, R12, R57 ;  /* 0x000000390c8b723e */ /* 0x000fe200000000ff */
[----:B------:R-:W-:Y:S01]  /*3f50*/  VIADD R12, R72, 0xfffffffe ;  /* 0xfffffffe480c7836 */ /* 0x000fe20000000000 */
[----:B------:R-:W-:Y:S06]  /*3f60*/  @!P5 BRA `(.L_x_1081) ;  /* 0x000000000040d947 */ /* 0x000fec0003800000 */
        /* <DEDUP_REMOVED lines=10> */
.L_x_1082:
[----:B------:R-:W-:-:S13]  /*4010*/  ISETP.NE.AND P1, PT, R15, 0x1, PT ;  /* 0x000000010f00780c */ /* 0x000fda0003f25270 */
[----:B------:R-:W0:Y:S02]  /*4020*/  @P1 LDC.64 R24, c[0x0][0x9e8] ;  /* 0x00027a00ff181b82 */ /* 0x000e240000000a00 */
[----:B0-----:R-:W-:-:S05]  /*4030*/  @P1 IMAD.HI.U32 R2, R0, R24, RZ ;  /* 0x0000001800021227 */ /* 0x001fca00078e00ff */
[----:B------:R-:W-:-:S07]  /*4040*/  @P1 SHF.R.U32.HI R0, RZ, R25, R2 ;  /* 0x00000019ff001219 */ /* 0x000fce0000011602 */
.L_x_1083:
[----:B------:R-:W-:-:S05]  /*4050*/  IMAD R15, R0, R15, R15 ;  /* 0x0000000f000f7224 */ /* 0x000fca00078e020f */
[----:B------:R-:W-:-:S07]  /*4060*/  VIMNMX R14, R14, R15, PT ;  /* 0x0000000f0e0e7248 */ /* 0x000fce0003fe0100 */
.L_x_1081:
        /* <DEDUP_REMOVED lines=44> */
[----:B------:R-:W-:Y:S02]  /*4330*/  VIADD R21, R15, 0x8 ;  /* 0x000000080f157836 */ /* 0x000fe40000000000 */
[----:B------:R-:W-:-:S03]  /*4340*/  IMAD.MOV.U32 R87, RZ, RZ, RZ ;  /* 0x000000ffff577224 */ /* 0x000fc600078e00ff */
[----:B------:R-:W-:-:S07]  /*4350*/  LOP3.LUT R163, RZ, R21, RZ, 0x33, !PT ;  /* 0x00000015ffa37212 */ /* 0x000fce00078e33ff */
.L_x_1101:
[----:B------:R-:W-:-:S04]  /*4360*/  UIADD3 UR4, UR36, 0x1, URZ ;  /* 0x0000000124047890 */ /* 0x000fc8000fffe03f */
[----:B------:R-:W-:-:S04]  /*4370*/  UISETP.NE.AND UP0, UPT, UR4, 0x2, UPT ;  /* 0x000000020400788c */ /* 0x000fc8000bf05270 */
[----:B------:R-:W-:Y:S02]  /*4380*/  USEL UR7, URZ, 0x1, UP0 ;  /* 0x000000013f077887 */ /* 0x000fe40008000000 */
[----:B------:R-:W-:Y:S02]  /*4390*/  USEL UR4, UR4, URZ, UP0 ;  /* 0x0000003f04047287 */ /* 0x000fe40008000000 */
[----:B------:R-:W-:Y:S01]  /*43a0*/  ULOP3.LUT UR7, UR37, UR7, URZ, 0x3c, !UPT ;  /* 0x0000000725077292 */ /* 0x000fe2000f8e3c3f */
[----:B------:R-:W-:Y:S11]  /*43b0*/  @!P0 BRA `(.L_x_1085) ;  /* 0x0000000000048947 */ /* 0x000ff60003800000 */
[----:B------:R-:W-:Y:S01]  /*43c0*/  BPT.TRAP 0x1 ;  /* 0x000000040000795c */ /* 0x000fe20000300000 */
.L_x_1085:
[----:B------:R-:W-:Y:S01]  /*43d0*/  ULEA UR5, UR4, UR38, 0x3 ;  /* 0x0000002604057291 */ /* 0x000fe2000f8e183f */
[----:B------:R-:W-:-:S05]  /*43e0*/  IMAD.U32 R10, RZ, RZ, UR7 ;  /* 0x00000007ff0a7e24 */ /* 0x000fca000f8e00ff */
[----:B------:R-:W-:-:S04]  /*43f0*/  SHF.L.U32 R10, R10, 0x1f, RZ ;  /* 0x0000001f0a0a7819 */ /* 0x000fc800000006ff */
[----:B------:R0:W1:Y:S01]  /*4400*/  SYNCS.PHASECHK.TRANS64.TRYWAIT P1, [UR5+0x2a830], R10 ;  /* 0x02a8300aff0075a7 */ /* 0x0000620008020145 */
[----:B------:R-:W-:Y:S05]  /*4410*/  @!P0 BRA `(.L_x_1086) ;  /* 0x0000000000048947 */ /* 0x000fea0003800000 */
[----:B------:R-:W-:Y:S01]  /*4420*/  BPT.TRAP 0x1 ;  /* 0x000000040000795c */ /* 0x000fe20000300000 */
.L_x_1086:
[----:B-1----:R-:W-:Y:S05]  /*4430*/  @P1 BRA `(.L_x_1087) ;  /* 0x0000000000081947 */ /* 0x002fea0003800000 */
[----:B------:R-:W1:Y:S02]  /*4440*/  SYNCS.PHASECHK.TRANS64.TRYWAIT P1, [UR5+0x2a830], R10 ;  /* 0x02a8300aff0075a7 */ /* 0x000e640008020145 */
[----:B-1----:R-:W-:Y:S05]  /*4450*/  @!P1 BRA `(.L_x_1088) ;  /* 0x000000f400c49947 */ /* 0x002fea0003800000 */
.L_x_1087:
[----:B------:R-:W-:Y:S01]  /*4460*/  R2UR UR52, R6 ;  /* 0x00000000063472ca */ /* 0x000fe200000e0000 */
[----:B------:R-:W-:Y:S01]  /*4470*/  UIMAD UR6, UR4, 0x900, UR39 ;  /* 0x00000900040678a4 */ /* 0x000fe2000f8e0227 */
[----:B------:R-:W-:Y:S01]  /*4480*/  R2UR UR53, R7 ;  /* 0x00000000073572ca */ /* 0x000fe200000e0000 */
[----:B-1----:R-:W-:Y:S01]  /*4490*/  WARPGROUP.ARRIVE ;  /* 0x00000000000079c5 */ /* 0x002fe20000000000 */
        /* <DEDUP_REMOVED lines=127> */
.L_x_1089:
[----:B------:R-:W-:Y:S01]  /*4c90*/  ULEA UR11, UR36, UR38, 0x3 ;  /* 0x00000026240b7291 */ /* 0x000fe2000f8e183f */
[----:B------:R-:W-:-:S05]  /*4ca0*/  IMAD.U32 R0, RZ, RZ, UR37 ;  /* 0x00000025ff007e24 */ /* 0x000fca000f8e00ff */
[----:B------:R-:W-:-:S04]  /*4cb0*/  SHF.L.U32 R0, R0, 0x1f, RZ ;  /* 0x0000001f00007819 */ /* 0x000fc800000006ff */
[----:B------:R1:W2:Y:S01]  /*4cc0*/  SYNCS.PHASECHK.TRANS64.TRYWAIT P1, [UR11+0x2a850], R0 ;  /* 0x02a85000ff0075a7 */ /* 0x0002a2000802014b */
[----:B------:R-:W-:Y:S05]  /*4cd0*/  @!P0 BRA `(.L_x_1090) ;  /* 0x0000000000048947 */ /* 0x000fea0003800000 */
[----:B------:R-:W-:Y:S01]  /*4ce0*/  BPT.TRAP 0x1 ;  /* 0x000000040000795c */ /* 0x000fe20000300000 */
.L_x_1090:
[----:B--2---:R-:W-:Y:S05]  /*4cf0*/  @P1 BRA `(.L_x_1091) ;  /* 0x0000000000081947 */ /* 0x004fea0003800000 */
[----:B------:R-:W2:Y:S02]  /*4d00*/  SYNCS.PHASECHK.TRANS64.TRYWAIT P1, [UR11+0x2a850], R0 ;  /* 0x02a85000ff0075a7 */ /* 0x000ea4000802014b */
[----:B--2---:R-:W-:Y:S05]  /*4d10*/  @!P1 BRA `(.L_x_1092) ;  /* 0x000000ec00ac9947 */ /* 0x004fea0003800000 */
.L_x_1091:
[----:B------:R-:W-:Y:S01]  /*4d20*/  UIADD3 UR6, UR38, 0x400, URZ ;  /* 0x0000040026067890 */ /* 0x000fe2000fffe03f */
[----:B------:R-:W-:Y:S01]  /*4d30*/  WARPGROUP.ARRIVE ;  /* 0x00000000000079c5 */ /* 0x000fe20000000000 */
[----:B------:R-:W-:-:S05]  /*4d40*/  UMOV UR15, 0x40000040 ;  /* 0x40000040000f7882 */ /* 0x000fca0000000000 */
[----:B------:R-:W3:Y:S01]  /*4d50*/  S2R R160, SR_TID.X ;  /* 0x0000000000a07919 */ /* 0x000ee20000002100 */
[----:B------:R-:W-:Y:S01]  /*4d60*/  USHF.R.U32.HI UR6, URZ, 0x4, UR6 ;  /* 0x000000043f067899 */ /* 0x000fe20008011606 */
[----:B-12---:R-:W-:Y:S01]  /*4d70*/  IMAD.U32 R0, RZ, RZ, UR5 ;  /* 0x00000005ff007e24 */ /* 0x006fe2000f8e00ff */
[----:B------:R-:W-:Y:S01]  /*4d80*/  ISETP.NE.AND P1, PT, R20, RZ, PT ;  /* 0x000000ff1400720c */ /* 0x000fe20003f25270 */
[----:B------:R-:W-:Y:S02]  /*4d90*/  ULOP3.LUT UR5, URZ, UR59, URZ, 0x33, !UPT ;  /* 0x0000003b3f057292 */ /* 0x000fe4000f8e333f */
[----:B------:R-:W-:Y:S01]  /*4da0*/  ULOP3.LUT UR6, UR6, 0x3fff, URZ, 0xc0, !UPT ;  /* 0x00003fff06067892 */ /* 0x000fe2000f8ec03f */
[----:B------:R-:W-:-:S03]  /*4db0*/  ULDC UR18, c[0x0][0x9e0] ;  /* 0x0002780000127ab9 */ /* 0x000fc60000000800 */
[----:B------:R-:W-:-:S04]  /*4dc0*/  ULOP3.LUT UR6, UR6, 0x3000000, URZ, 0xfc, !UPT ;  /* 0x0300000006067892 */ /* 0x000fc8000f8efc3f */
[----:B------:R-:W-:-:S04]  /*4dd0*/  UIMAD UR6, UR36, 0x600, UR6 ;  /* 0x00000600240678a4 */ /* 0x000fc8000f8e0206 */
[----:B------:R-:W-:-:S03]  /*4de0*/  UIADD3 UR10, UR6, 0x80, URZ ;  /* 0x00000080060a7890 */ /* 0x000fc6000fffe03f */
[----:B------:R-:W-:Y:S02]  /*4df0*/  UMOV UR14, UR6 ;  /* 0x00000006000e7c82 */ /* 0x000fe40008000000 */
[----:B------:R-:W-:Y:S01]  /*4e00*/  HGMMA.64x128x16.F32 R24, R156, gdesc[UR12].tnspB, R24, gsb0 ;  /* 0x41e0000c9c187df0 */ /* 0x000fe20008000818 */
[----:B------:R-:W-:Y:S01]  /*4e10*/  UMOV UR15, 0x40000040 ;  /* 0x40000040000f7882 */ /* 0x000fe20000000000 */
[----:B------:R-:W-:Y:S01]  /*4e20*/  UMOV UR14, UR10 ;  /* 0x0000000a000e7c82 */ /* 0x000fe20008000000 */
[----:B------:R-:W-:Y:S01]  /*4e30*/  UIADD3 UR10, UR6, 0x100, URZ ;  /* 0x00000100060a7890 */ /* 0x000fe2000fffe03f */
[----:B---3--:R-:W-:-:S13]  /*4e40*/  LOP3.LUT P2, RZ, R160, 0x7f, RZ, 0xc0, !PT ;  /* 0x0000007fa0ff7812 */ /* 0x008fda000784c0ff */
[----:B------:R-:W-:-:S05]  /*4e50*/  @!P2 VIADD R0, R0, 0x2a840 ;  /* 0x0002a8400000a836 */ /* 0x000fca0000000000 */
[----:B------:R-:W-:Y:S01]  /*4e60*/  @!P2 PRMT R0, RZ, 0x654, R0 ;  /* 0x00000654ff00a816 */ /* 0x000fe20000000000 */
        /* <DEDUP_REMOVED lines=19> */
[----:B------:R-:W-:Y:S01]  /*4fa0*/  WARPGROUP.ARRIVE ;  /* 0x00000000000079c5 */ /* 0x000fe20000000000 */
[----:B------:R-:W-:-:S04]  /*4fb0*/  IMAD R147, R12, -0x60, RZ ;  /* 0xffffffa00c937824 */ /* 0x000fc800078e02ff */
[----:B------:R-:W-:Y:S02]  /*4fc0*/  IMAD R153, R18, -0x2, R147 ;  /* 0xfffffffe12997824 */ /* 0x000fe400078e0293 */
[----:B------:R-:W-:Y:S01]  /*4fd0*/  HGMMA.64x128x16.F32 R24, R140, gdesc[UR12].tnspB, R24, gsb0 ;  /* 0x41e0000c8c187df0 */ /* 0x000fe20008000818 */
[----:B------:R-:W-:Y:S01]  /*4fe0*/  UMOV UR14, UR6 ;  /* 0x00000006000e7c82 */ /* 0x000fe20008000000 */
[----:B------:R-:W-:Y:S01]  /*4ff0*/  UMOV UR15, 0x40000040 ;  /* 0x40000040000f7882 */ /* 0x000fe20000000000 */
[----:B------:R-:W-:Y:S01]  /*5000*/  IADD3 R2, R147, 0x1, R16 ;  /* 0x0000000193027810 */ /* 0x000fe20007ffe010 */
[----:B------:R-:W-:Y:S02]  /*5010*/  WARPGROUP.DEPBAR.LE gsb0, 0x0 ;  /* 0x00008000000079c5 */ /* 0x000fe40000010000 */
[----:B------:R-:W-:-:S06]  /*5020*/  WARPGROUP.ARRIVE ;  /* 0x00000000000079c5 */ /* 0x000fcc0000000000 */
[----:B------:R-:W-:Y:S03]  /*5030*/  HGMMA.64x128x16.F32 R24, R136, gdesc[UR12].tnspB, R24, gsb0 ;  /* 0x41e0000c88187df0 */ /* 0x000fe60008000818 */
[----:B------:R-:W-:Y:S02]  /*5040*/  WARPGROUP.DEPBAR.LE gsb0, 0x0 ;  /* 0x00008000000079c5 */ /* 0x000fe40000010000 */
[----:B------:R-:W-:Y:S01]  /*5050*/  IMAD.IADD R137, R2, 0x1, -R17 ;  /* 0x0000000102897824 */ /* 0x000fe200078e0a11 */
[----:B------:R1:W-:Y:S03]  /*5060*/  @!P2 SYNCS.ARRIVE.TRANS64.RED.A1T0 RZ, [R0+URZ], RZ ;  /* 0x000000ff00ffa9a7 */ /* 0x0003e6000810043f */
[----:B------:R-:W-:-:S04]  /*5070*/  IMAD R137, R18, -0x2, R137 ;  /* 0xfffffffe12897824 */ /* 0x000fc800078e0289 */
[C---:B------:R-:W-:Y:S02]  /*5080*/  VIADD R149, R137.reuse, UR18 ;  /* 0x0000001289957c36 */ /* 0x040fe40008000000 */
[----:B------:R-:W-:Y:S02]  /*5090*/  VIADD R151, R137, UR5 ;  /* 0x0000000589977c36 */ /* 0x000fe40008000000 */
[C---:B-1----:R-:W-:Y:S02]  /*50a0*/  IMAD.IADD R0, R4.reuse, 0x1, R149 ;  /* 0x0000000104007824 */ /* 0x042fe400078e0295 */
[----:B------:R-:W-:Y:S01]  /*50b0*/  IMAD.IADD R2, R4, 0x1, R151 ;  /* 0x0000000104027824 */ /* 0x000fe200078e0297 */
[----:B------:R-:W-:Y:S06]  /*50c0*/  @!P1 BRA `(.L_x_1093) ;  /* 0x0000000000589947 */ /* 0x000fec0003800000 */
[----:B------:R-:W-:Y:S01]  /*50d0*/  ISETP.GT.AND P1, PT, R15, -0x1, PT ;  /* 0xffffffff0f00780c */ /* 0x000fe20003f24270 */
[----:B------:R-:W-:-:S12]  /*50e0*/  BSSY B0, `(.L_x_1094) ;  /* 0x0000011000007945 */ /* 0x000fd80003800000 */
[----:B------:R-:W-:Y:S05]  /*50f0*/  @P1 BRA `(.L_x_1095) ;  /* 0x0000000000241947 */ /* 0x000fea0003800000 */
[----:B------:R-:W-:Y:S02]  /*5100*/  IMAD.U32 R136, RZ, RZ, UR58 ;  /* 0x0000003aff887e24 */ /* 0x000fe4000f8e00ff */
[----:B------:R-:W-:-:S03]  /*5110*/  IMAD.IADD R137, R4, 0x1, R11 ;  /* 0x0000000104897824 */ /* 0x000fc600078e020b */
[----:B------:R-:W-:Y:S02]  /*5120*/  ISETP.NE.AND P1, PT, R136, 0x1, PT ;  /* 0x000000018800780c */ /* 0x000fe40003f25270 */
[----:B------:R-:W-:-:S11]  /*5130*/  LOP3.LUT R137, RZ, R137, RZ, 0x33, !PT ;  /* 0x00000089ff897212 */ /* 0x000fd600078e33ff */
[----:B------:R-:W0:Y:S02]  /*5140*/  @P1 LDC.64 R138, c[0x0][0x9e8] ;  /* 0x00027a00ff8a1b82 */ /* 0x000e240000000a00 */
[----:B0-----:R-:W-:-:S05]  /*5150*/  @P1 IMAD.HI.U32 R10, R137, R138, RZ ;  /* 0x0000008a890a1227 */ /* 0x001fca00078e00ff */
[----:B------:R-:W-:-:S04]  /*5160*/  @P1 SHF.R.U32.HI R137, RZ, R139, R10 ;  /* 0x0000008bff891219 */ /* 0x000fc8000001160a */
[----:B------:R-:W-:Y:S01]  /*5170*/  LOP3.LUT R10, RZ, R137, RZ, 0x33, !PT ;  /* 0x00000089ff0a7212 */ /* 0x000fe200078e33ff */
[----:B------:R-:W-:Y:S06]  /*5180*/  BRA `(.L_x_1096) ;  /* 0x0000000000187947 */ /* 0x000fec0003800000 */
.L_x_1095:
[----:B------:R-:W-:Y:S02]  /*5190*/  IMAD.U32 R136, RZ, RZ, UR58 ;  /* 0x0000003aff887e24 */ /* 0x000fe4000f8e00ff */
[----:B0-----:R-:W-:-:S03]  /*51a0*/  IMAD.MOV.U32 R10, RZ, RZ, R15 ;  /* 0x000000ffff0a7224 */ /* 0x001fc600078e000f */
[----:B------:R-:W-:-:S13]  /*51b0*/  ISETP.NE.AND P1, PT, R136, 0x1, PT ;  /* 0x000000018800780c */ /* 0x000fda0003f25270 */
[----:B------:R-:W0:Y:S02]  /*51c0*/  @P1 LDC.64 R138, c[0x0][0x9e8] ;  /* 0x00027a00ff8a1b82 */ /* 0x000e240000000a00 */
[----:B0-----:R-:W-:-:S05]  /*51d0*/  @P1 IMAD.HI.U32 R14, R15, R138, RZ ;  /* 0x0000008a0f0e1227 */ /* 0x001fca00078e00ff */
[----:B------:R-:W-:-:S07]  /*51e0*/  @P1 SHF.R.U32.HI R10, RZ, R139, R14 ;  /* 0x0000008bff0a1219 */ /* 0x000fce000001160e */
.L_x_1096:
[----:B------:R-:W-:Y:S05]  /*51f0*/  BSYNC B0 ;  /* 0x0000000000007941 */ /* 0x000fea0003800000 */
.L_x_1094:
[----:B------:R-:W-:-:S05]  /*5200*/  IMAD R137, R10, R136, R153 ;  /* 0x000000880a897224 */ /* 0x000fca00078e0299 */
[----:B------:R-:W-:Y:S02]  /*5210*/  VIADDMNMX R0, R137, R136, R0, PT ;  /* 0x0000008889007246 */ /* 0x000fe40003800100 */
[----:B------:R-:W-:-:S07]  /*5220*/  VIMNMX R2, R2, R137, !PT ;  /* 0x0000008902027248 */ /* 0x000fce0007fe0100 */
.L_x_1093:
        /* <DEDUP_REMOVED lines=112> */
[----:B------:R-:W-:Y:S02]  /*5930*/  ISETP.GT.AND P6, PT, R2, 0x59, !P6 ;  /* 0x000000590200780c */ /* 0x000fe400077c4270 */
[--C-:B------:R-:W-:Y:S02]  /*5940*/  IADD3 R2, R151, 0x8, R4.reuse ;  /* 0x0000000897027810 */ /* 0x100fe40007ffe004 */
[----:B------:R-:W-:Y:S02]  /*5950*/  ISETP.LT.OR P6, PT, R0, 0x5a, P6 ;  /* 0x0000005a0000780c */ /* 0x000fe400037c1670 */
[----:B------:R-:W-:Y:S02]  /*5960*/  IADD3 R0, R149, 0x8, R4 ;  /* 0x0000000895007810 */ /* 0x000fe40007ffe004 */
[----:B------:R-:W-:-:S02]  /*5970*/  FSEL R133, R133, -INF , !P6 ;  /* 0xff80000085857808 */ /* 0x000fc40007000000 */
[----:B------:R-:W-:-:S13]  /*5980*/  ISETP.NE.AND P6, PT, R20, RZ, PT ;  /* 0x000000ff1400720c */ /* 0x000fda0003fc5270 */
[----:B------:R-:W-:Y:S05]  /*5990*/  @!P6 BRA `(.L_x_1097) ;  /* 0x000000000054e947 */ /* 0x000fea0003800000 */
[----:B------:R-:W-:Y:S01]  /*59a0*/  ISETP.GT.AND P6, PT, R21, -0x1, PT ;  /* 0xffffffff1500780c */ /* 0x000fe20003fc4270 */
[----:B------:R-:W-:-:S12]  /*59b0*/  BSSY B0, `(.L_x_1098) ;  /* 0x0000010000007945 */ /* 0x000fd80003800000 */
[----:B------:R-:W-:Y:S05]  /*59c0*/  @P6 BRA `(.L_x_1099) ;  /* 0x0000000000206947 */ /* 0x000fea0003800000 */
[----:B------:R-:W-:Y:S02]  /*59d0*/  IMAD.U32 R14, RZ, RZ, UR58 ;  /* 0x0000003aff0e7e24 */ /* 0x000fe4000f8e00ff */
[----:B0-----:R-:W-:-:S03]  /*59e0*/  IMAD.MOV.U32 R10, RZ, RZ, R163 ;  /* 0x000000ffff0a7224 */ /* 0x001fc600078e00a3 */
[----:B------:R-:W-:-:S13]  /*59f0*/  ISETP.NE.AND P6, PT, R14, 0x1, PT ;  /* 0x000000010e00780c */ /* 0x000fda0003fc5270 */
[----:B------:R-:W0:Y:S02]  /*5a00*/  @P6 LDC.64 R146, c[0x0][0x9e8] ;  /* 0x00027a00ff926b82 */ /* 0x000e240000000a00 */
[----:B0-----:R-:W-:-:S05]  /*5a10*/  @P6 IMAD.HI.U32 R146, R163, R146, RZ ;  /* 0x00000092a3926227 */ /* 0x001fca00078e00ff */
[----:B------:R-:W-:-:S04]  /*5a20*/  @P6 SHF.R.U32.HI R10, RZ, R147, R146 ;  /* 0x00000093ff0a6219 */ /* 0x000fc80000011692 */
[----:B------:R-:W-:Y:S01]  /*5a30*/  LOP3.LUT R10, RZ, R10, RZ, 0x33, !PT ;  /* 0x0000000aff0a7212 */ /* 0x000fe200078e33ff */
[----:B------:R-:W-:Y:S06]  /*5a40*/  BRA `(.L_x_1100) ;  /* 0x0000000000187947 */ /* 0x000fec0003800000 */
.L_x_1099:
[----:B------:R-:W-:Y:S02]  /*5a50*/  IMAD.U32 R14, RZ, RZ, UR58 ;  /* 0x0000003aff0e7e24 */ /* 0x000fe4000f8e00ff */
[----:B0-----:R-:W-:-:S03]  /*5a60*/  IMAD.MOV.U32 R10, RZ, RZ, R21 ;  /* 0x000000ffff0a7224 */ /* 0x001fc600078e0015 */
[----:B------:R-:W-:-:S13]  /*5a70*/  ISETP.NE.AND P6, PT, R14, 0x1, PT ;  /* 0x000000010e00780c */ /* 0x000fda0003fc5270 */
[----:B------:R-:W0:Y:S02]  /*5a80*/  @P6 LDC.64 R146, c[0x0][0x9e8] ;  /* 0x00027a00ff926b82 */ /* 0x000e240000000a00 */
[----:B0-----:R-:W-:-:S05]  /*5a90*/  @P6 IMAD.HI.U32 R146, R21, R146, RZ ;  /* 0x0000009215926227 */ /* 0x001fca00078e00ff */
[----:B------:R-:W-:-:S07]  /*5aa0*/  @P6 SHF.R.U32.HI R10, RZ, R147, R146 ;  /* 0x00000093ff0a6219 */ /* 0x000fce0000011692 */
.L_x_1100:
[----:B------:R-:W-:Y:S05]  /*5ab0*/  BSYNC B0 ;  /* 0x0000000000007941 */ /* 0x000fea0003800000 */
.L_x_1098:
[----:B------:R-:W-:-:S05]  /*5ac0*/  IMAD R147, R10, R14, R153 ;  /* 0x0000000e0a937224 */ /* 0x000fca00078e0299 */
[----:B------:R-:W-:Y:S02]  /*5ad0*/  VIADDMNMX R0, R147, R14, R0, PT ;  /* 0x0000000e93007246 */ /* 0x000fe40003800100 */
[----:B------:R-:W-:-:S07]  /*5ae0*/  VIMNMX R2, R2, R147, !PT ;  /* 0x0000009302027248 */ /* 0x000fce0007fe0100 */
.L_x_1097:
        /* <DEDUP_REMOVED lines=15> */
[----:B0-----:R-:W-:Y:S02]  /*5be0*/  FMNMX.FTZ R10, R195, R3, !PT ;  /* 0x00000003c30a7209 */ /* 0x001fe40007810000 */
        /* <DEDUP_REMOVED lines=44> */
[----:B------:R-:W-:Y:S02]  /*5eb0*/  ISETP.NE.AND P2, PT, R154, RZ, PT ;  /* 0x000000ff9a00720c */ /* 0x000fe40003f45270 */
        /* <DEDUP_REMOVED lines=12> */
[----:B------:R-:W-:-:S02]  /*5f80*/  ISETP.NE.AND P1, PT, R112, RZ, PT ;  /* 0x000000ff7000720c */ /* 0x000fc40003f25270 */
[----:B------:R-:W-:Y:S02]  /*5f90*/  FMNMX.FTZ R14, R133, R10, !PT ;  /* 0x0000000a850e7209 */ /* 0x000fe40007810000 */
[C---:B------:R-:W-:Y:S01]  /*5fa0*/  ISETP.GT.AND P1, PT, R2.reuse, 0x31, !P1 ;  /* 0x000000310200780c */ /* 0x040fe20004f24270 */
[----:B------:R-:W0:Y:S01]  /*5fb0*/  LDC R10, c[0x0][0x988] ;  /* 0x00026200ff0a7b82 */ /* 0x000e220000000800 */
[----:B------:R-:W-:Y:S02]  /*5fc0*/  ISETP.GT.AND P3, PT, R2, 0x50, !P3 ;  /* 0x000000500200780c */ /* 0x000fe40005f64270 */
[C---:B------:R-:W-:Y:S02]  /*5fd0*/  ISETP.LT.OR P1, PT, R0.reuse, 0x32, P1 ;  /* 0x000000320000780c */ /* 0x040fe40000f21670 */
[----:B------:R-:W-:Y:S02]  /*5fe0*/  ISETP.LT.OR P3, PT, R0, 0x51, P3 ;  /* 0x000000510000780c */ /* 0x000fe40001f61670 */
[----:B------:R-:W-:-:S02]  /*5ff0*/  FSEL R115, R115, -INF , !P1 ;  /* 0xff80000073737808 */ /* 0x000fc40004800000 */
[----:B------:R-:W-:Y:S02]  /*6000*/  ISETP.NE.AND P1, PT, R150, RZ, PT ;  /* 0x000000ff9600720c */ /* 0x000fe40003f25270 */
[C---:B------:R-:W-:Y:S02]  /*6010*/  ISETP.GT.AND P4, PT, R2.reuse, 0x51, !P4 ;  /* 0x000000510200780c */ /* 0x040fe40006784270 */
[----:B------:R-:W-:Y:S02]  /*6020*/  ISETP.GT.AND P1, PT, R2, 0x38, !P1 ;  /* 0x000000380200780c */ /* 0x000fe40004f24270 */
[----:B------:R-:W-:Y:S02]  /*6030*/  FSEL R185, R130, -INF , !P3 ;  /* 0xff80000082b97808 */ /* 0x000fe40005800000 */
[----:B------:R-:W-:Y:S02]  /*6040*/  ISETP.LT.OR P1, PT, R0, 0x39, P1 ;  /* 0x000000390000780c */ /* 0x000fe40000f21670 */
[----:B------:R-:W-:-:S02]  /*6050*/  ISETP.GT.AND P5, PT, R2, 0x58, !P5 ;  /* 0x000000580200780c */ /* 0x000fc40006fa4270 */
[----:B------:R-:W-:Y:S02]  /*6060*/  FSEL R175, R118, -INF , !P1 ;  /* 0xff80000076af7808 */ /* 0x000fe40004800000 */
        /* <DEDUP_REMOVED lines=19> */
[----:B------:R-:W-:-:S04]  /*61a0*/  ISETP.LT.OR P1, PT, R0, 0x4a, P1 ;  /* 0x0000004a0000780c */ /* 0x000fc80000f21670 */
[----:B------:R-:W-:Y:S02]  /*61b0*/  FSEL R183, R127, -INF , !P1 ;  /* 0xff8000007fb77808 */ /* 0x000fe40004800000 */
[----:B------:R-:W1:Y:S01]  /*61c0*/  SHFL.BFLY PT, R127, R14, 0x2, 0x1f ;  /* 0x0c401f000e7f7f89 */ /* 0x000e6200000e0000 */
[----:B------:R-:W-:Y:S02]  /*61d0*/  ISETP.GT.AND P1, PT, R2, RZ, !P6 ;  /* 0x000000ff0200720c */ /* 0x000fe40007724270 */
[----:B------:R-:W-:Y:S02]  /*61e0*/  ISETP.NE.AND P6, PT, R128, RZ, PT ;  /* 0x000000ff8000720c */ /* 0x000fe40003fc5270 */
[----:B------:R-:W-:Y:S02]  /*61f0*/  ISETP.LT.OR P1, PT, R0, 0x1, P1 ;  /* 0x000000010000780c */ /* 0x000fe40000f21670 */
[----:B------:R-:W-:Y:S02]  /*6200*/  ISETP.GT.AND P2, PT, R2, 0x59, !P6 ;  /* 0x000000590200780c */ /* 0x000fe40007744270 */
[----:B------:R-:W-:-:S02]  /*6210*/  FSEL R90, R90, -INF , !P1 ;  /* 0xff8000005a5a7808 */ /* 0x000fc40004800000 */
[----:B------:R-:W-:Y:S02]  /*6220*/  ISETP.LT.OR P2, PT, R0, 0x5a, P2 ;  /* 0x0000005a0000780c */ /* 0x000fe40001741670 */
[----:B------:R-:W-:Y:S02]  /*6230*/  LOP3.LUT P6, RZ, R160, 0x7f, RZ, 0xc0, !PT ;  /* 0x0000007fa0ff7812 */ /* 0x000fe400078cc0ff */
        /* <DEDUP_REMOVED lines=11> */
[C---:B------:R-:W-:Y:S01]  /*62f0*/  FSETP.NEU.FTZ.AND P1, PT, R127.reuse, -INF , PT ;  /* 0xff8000007f00780b */ /* 0x040fe20003f3d000 */
[----:B0-----:R-:W-:Y:S01]  /*6300*/  FMUL.FTZ R92, R127, R10 ;  /* 0x0000000a7f5c7220 */ /* 0x001fe20000410000 */
[----:B------:R-:W-:-:S04]  /*6310*/  FMNMX.FTZ R14, R99, R14, !PT ;  /* 0x0000000e630e7209 */ /* 0x000fc80007810000 */
        /* <DEDUP_REMOVED lines=18> */
[----:B0-----:R-:W-:Y:S01]  /*6440*/  FSEL R2, R127, RZ, P1 ;  /* 0x000000ff7f027208 */ /* 0x001fe20000800000 */
        /* <DEDUP_REMOVED lines=30> */
[----:B------:R-:W-:-:S05]  /*6630*/  FMNMX.FTZ R14, R139, R14, !PT ;  /* 0x0000000e8b0e7209 */ /* 0x000fca0007810000 */
[----:B------:R-:W0:Y:S01]  /*6640*/  SHFL.BFLY PT, R137, R14, 0x2, 0x1f ;  /* 0x0c401f000e897f89 */ /* 0x000e2200000e0000 */
[----:B------:R-:W-:Y:S08]  /*6650*/  MUFU.EX2 R152, R152 ;  /* 0x0000009800987308 */ /* 0x000ff00000000800 */
[----:B------:R-:W-:Y:S08]  /*6660*/  MUFU.EX2 R179, R179 ;  /* 0x000000b300b37308 */ /* 0x000ff00000000800 */
[----:B------:R-:W-:Y:S01]  /*6670*/  MUFU.EX2 R154, R154 ;  /* 0x0000009a009a7308 */ /* 0x000fe20000000800 */
[----:B0-----:R-:W-:-:S07]  /*6680*/  FMNMX.FTZ R137, R14, R137, !PT ;  /* 0x000000890e897209 */ /* 0x001fce0007810000 */
[----:B------:R-:W-:Y:S01]  /*6690*/  MUFU.EX2 R145, R145 ;  /* 0x0000009100917308 */ /* 0x000fe20000000800 */
[----:B------:R-:W0:Y:S07]  /*66a0*/  SHFL.BFLY PT, R0, R137, 0x1, 0x1f ;  /* 0x0c201f0089007f89 */ /* 0x000e2e00000e0000 */
[----:B------:R-:W-:Y:S08]  /*66b0*/  MUFU.EX2 R148, R148 ;  /* 0x0000009400947308 */ /* 0x000ff00000000800 */
[----:B------:R-:W-:Y:S08]  /*66c0*/  MUFU.EX2 R150, R150 ;  /* 0x0000009600967308 */ /* 0x000ff00000000800 */
[----:B------:R-:W-:Y:S01]  /*66d0*/  MUFU.EX2 R135, R135 ;  /* 0x0000008700877308 */ /* 0x000fe20000000800 */
[----:B0-----:R-:W-:Y:S01]  /*66e0*/  FMNMX.FTZ R89, R137, R0, !PT ;  /* 0x0000000089597209 */ /* 0x001fe20007810000 */
[----:B------:R-:W-:-:S03]  /*66f0*/  FMUL.FTZ R0, R97, R10 ;  /* 0x0000000a61007220 */ /* 0x000fc60000410000 */
[C---:B------:R-:W-:Y:S01]  /*6700*/  FSETP.NEU.FTZ.AND P1, PT, R89.reuse, -INF , PT ;  /* 0xff8000005900780b */ /* 0x040fe20003f3d000 */
[C---:B------:R-:W-:Y:S02]  /*6710*/  FMUL.FTZ R2, R89.reuse, R10 ;  /* 0x0000000a59027220 */ /* 0x040fe40000410000 */
[----:B------:R-:W-:Y:S03]  /*6720*/  MUFU.EX2 R144, R144 ;  /* 0x0000009000907308 */ /* 0x000fe60000000800 */
[----:B------:R-:W-:Y:S02]  /*6730*/  FSEL R98, R2, RZ, P1 ;  /* 0x000000ff02627208 */ /* 0x000fe40000800000 */
[----:B------:R-:W-:-:S03]  /*6740*/  FSEL R2, R89, RZ, P1 ;  /* 0x000000ff59027208 */ /* 0x000fc60000800000 */
[----:B------:R-:W0:Y:S01]  /*6750*/  MUFU.EX2 R0, R0 ;  /* 0x0000000000007308 */ /* 0x000e220000000800 */
        /* <DEDUP_REMOVED lines=14> */
[--C-:B------:R-:W-:Y:S01]  /*6840*/  FFMA.FTZ R96, R111, R10, -R98.reuse ;  /* 0x0000000a6f607223 */ /* 0x100fe20000010862 */
[----:B------:R-:W1:Y:S01]  /*6850*/  MUFU.EX2 R2, R9 ;  /* 0x0000000900027308 */ /* 0x000e620000000800 */
[----:B0-----:R-:W-:Y:S01]  /*6860*/  FFMA.FTZ R95, R0, R8, R195 ;  /* 0x00000008005f7223 */ /* 0x001fe200000100c3 */
[-CC-:B------:R-:W-:Y:S01]  /*6870*/  FFMA.FTZ R91, R91, R10.reuse, -R98.reuse ;  /* 0x0000000a5b5b7223 */ /* 0x180fe20000010862 */
[-CC-:B------:R-:W-:Y:S01]  /*6880*/  FFMA.FTZ R115, R115, R10.reuse, -R98.reuse ;  /* 0x0000000a73737223 */ /* 0x180fe20000010862 */
[-CC-:B------:R-:W-:Y:S01]  /*6890*/  FFMA.FTZ R175, R175, R10.reuse, -R98.reuse ;  /* 0x0000000aafaf7223 */ /* 0x180fe20000010862 */
[----:B------:R-:W-:Y:S01]  /*68a0*/  FADD.FTZ R95, R156, R95 ;  /* 0x0000005f9c5f7221 */ /* 0x000fe20000010000 */
[-CC-:B------:R-:W-:Y:S01]  /*68b0*/  FFMA.FTZ R119, R119, R10.reuse, -R98.reuse ;  /* 0x0000000a77777223 */ /* 0x180fe20000010862 */
[-CC-:B------:R-:W-:Y:S01]  /*68c0*/  FFMA.FTZ R177, R177, R10.reuse, -R98.reuse ;  /* 0x0000000ab1b17223 */ /* 0x180fe20000010862 */
[----:B------:R-:W0:Y:S01]  /*68d0*/  MUFU.EX2 R14, R14 ;  /* 0x0000000e000e7308 */ /* 0x000e220000000800 */
[----:B------:R-:W-:Y:S01]  /*68e0*/  FADD.FTZ R8, R158, R95 ;  /* 0x0000005f9e087221 */ /* 0x000fe20000010000 */
[-CC-:B------:R-:W-:Y:S01]  /*68f0*/  FFMA.FTZ R123, R123, R10.reuse, -R98.reuse ;  /* 0x0000000a7b7b7223 */ /* 0x180fe20000010862 */
[-CC-:B------:R-:W-:Y:S01]  /*6900*/  FFMA.FTZ R181, R181, R10.reuse, -R98.reuse ;  /* 0x0000000ab5b57223 */ /* 0x180fe20000010862 */
[-C--:B------:R-:W-:Y:S01]  /*6910*/  FFMA.FTZ R183, R183, R10.reuse, -R98 ;  /* 0x0000000ab7b77223 */ /* 0x080fe20000010862 */
[----:B------:R-:W-:Y:S01]  /*6920*/  FADD.FTZ R95, R189, R8 ;  /* 0x00000008bd5f7221 */ /* 0x000fe20000010000 */
[-CC-:B------:R-:W-:Y:S01]  /*6930*/  FFMA.FTZ R185, R185, R10.reuse, -R98.reuse ;  /* 0x0000000ab9b97223 */ /* 0x180fe20000010862 */
[-CC-:B------:R-:W-:Y:S01]  /*6940*/  FFMA.FTZ R141, R141, R10.reuse, -R98.reuse ;  /* 0x0000000a8d8d7223 */ /* 0x180fe20000010862 */
[----:B------:R-:W2:Y:S01]  /*6950*/  MUFU.EX2 R159, R159 ;  /* 0x0000009f009f7308 */ /* 0x000ea20000000800 */
[----:B------:R-:W-:Y:S01]  /*6960*/  FADD.FTZ R8, R152, R95 ;  /* 0x0000005f98087221 */ /* 0x000fe20000010000 */
[----:B-1----:R-:W-:Y:S01]  /*6970*/  FFMA.FTZ R5, R2, R5, R97 ;  /* 0x0000000502057223 */ /* 0x002fe20000010061 */
[-CC-:B------:R-:W-:Y:S01]  /*6980*/  FFMA.FTZ R143, R143, R10.reuse, -R98.reuse ;  /* 0x0000000a8f8f7223 */ /* 0x180fe20000010862 */
[----:B------:R-:W-:Y:S01]  /*6990*/  FFMA.FTZ R98, R139, R10, -R98 ;  /* 0x0000000a8b627223 */ /* 0x000fe20000010862 */
[----:B------:R-:W-:Y:S01]  /*69a0*/  FADD.FTZ R9, R179, R8 ;  /* 0x00000008b3097221 */ /* 0x000fe20000010000 */
[C---:B------:R-:W-:Y:S01]  /*69b0*/  ISETP.GT.AND P1, PT, R12.reuse, R13, PT ;  /* 0x0000000d0c00720c */ /* 0x040fe20003f24270 */
[----:B------:R-:W-:Y:S01]  /*69c0*/  VIADD R12, R12, 0xffffffff ;  /* 0xffffffff0c0c7836 */ /* 0x000fe20000000000 */
[----:B------:R-:W1:Y:S01]  /*69d0*/  MUFU.EX2 R88, R88 ;  /* 0x0000005800587308 */ /* 0x000e620000000800 */
[----:B0-----:R-:W-:Y:S01]  /*69e0*/  FADD.FTZ R8, R14, R5 ;  /* 0x000000050e087221 */ /* 0x001fe20000010000 */
[----:B------:R-:W-:Y:S01]  /*69f0*/  FADD.FTZ R100, R154, R9 ;  /* 0x000000099a647221 */ /* 0x000fe20000010000 */
[----:B------:R-:W-:-:S02]  /*6a00*/  F2FP.F16.F32.PACK_AB R154, R145, R154 ;  /* 0x0000009a919a723e */ /* 0x000fc400000000ff */
[----:B------:R-:W-:Y:S01]  /*6a10*/  F2FP.F16.F32.PACK_AB R156, R156, R195 ;  /* 0x000000c39c9c723e */ /* 0x000fe200000000ff */
[----:B------:R-:W-:Y:S01]  /*6a20*/  FADD.FTZ R9, R145, R100 ;  /* 0x0000006491097221 */ /* 0x000fe20000010000 */
[----:B------:R-:W-:Y:S01]  /*6a30*/  F2FP.F16.F32.PACK_AB R158, R189, R158 ;  /* 0x0000009ebd9e723e */ /* 0x000fe200000000ff */
[----:B------:R-:W0:Y:S01]  /*6a40*/  MUFU.EX2 R90, R90 ;  /* 0x0000005a005a7308 */ /* 0x000e220000000800 */
[----:B--2---:R-:W-:Y:S01]  /*6a50*/  FADD.FTZ R5, R159, R8 ;  /* 0x000000089f057221 */ /* 0x004fe20000010000 */
[----:B------:R-:W-:Y:S01]  /*6a60*/  FADD.FTZ R100, R148, R9 ;  /* 0x0000000994647221 */ /* 0x000fe20000010000 */
[----:B------:R-:W-:Y:S01]  /*6a70*/  IMAD.U32 R9, RZ, RZ, UR11 ;  /* 0x0000000bff097e24 */ /* 0x000fe2000f8e00ff */
[----:B------:R-:W-:Y:S02]  /*6a80*/  F2FP.F16.F32.PACK_AB R152, R179, R152 ;  /* 0x00000098b398723e */ /* 0x000fe400000000ff */
[----:B------:R-:W-:Y:S01]  /*6a90*/  F2FP.F16.F32.PACK_AB R148, R131, R148 ;  /* 0x000000948394723e */ /* 0x000fe200000000ff */
[----:B------:R-:W-:Y:S01]  /*6aa0*/  @!P6 VIADD R9, R9, 0x2a860 ;  /* 0x0002a8600909e836 */ /* 0x000fe20000000000 */
[----:B------:R-:W2:Y:S01]  /*6ab0*/  MUFU.EX2 R153, R153 ;  /* 0x0000009900997308 */ /* 0x000ea20000000800 */
[----:B-1----:R-:W-:Y:S01]  /*6ac0*/  FADD.FTZ R5, R88, R5 ;  /* 0x0000000558057221 */ /* 0x002fe20000010000 */
[----:B------:R-:W-:-:S02]  /*6ad0*/  F2FP.F16.F32.PACK_AB R157, R14, R97 ;  /* 0x000000610e9d723e */ /* 0x000fc400000000ff */
[----:B------:R-:W-:-:S04]  /*6ae0*/  F2FP.F16.F32.PACK_AB R159, R88, R159 ;  /* 0x0000009f589f723e */ /* 0x000fc800000000ff */
[----:B------:R-:W1:Y:S01]  /*6af0*/  MUFU.EX2 R155, R155 ;  /* 0x0000009b009b7308 */ /* 0x000e620000000800 */
[----:B0-----:R-:W-:Y:S01]  /*6b00*/  FADD.FTZ R8, R90, R5 ;  /* 0x000000055a087221 */ /* 0x001fe20000010000 */
[----:B------:R-:W-:-:S04]  /*6b10*/  FADD.FTZ R5, R131, R100 ;  /* 0x0000006483057221 */ /* 0x000fc80000010000 */
[----:B------:R-:W-:Y:S01]  /*6b20*/  FADD.FTZ R100, R150, R5 ;  /* 0x0000000596647221 */ /* 0x000fe20000010000 */
[----:B------:R-:W-:Y:S01]  /*6b30*/  F2FP.F16.F32.PACK_AB R150, R135, R150 ;  /* 0x000000968796723e */ /* 0x000fe200000000ff */
[----:B------:R-:W0:Y:S01]  /*6b40*/  MUFU.EX2 R92, R92 ;  /* 0x0000005c005c7308 */ /* 0x000e220000000800 */
[C---:B--2---:R-:W-:Y:S01]  /*6b50*/  FADD.FTZ R8, R153.reuse, R8 ;  /* 0x0000000899087221 */ /* 0x044fe20000010000 */
[----:B------:R-:W-:-:S06]  /*6b60*/  F2FP.F16.F32.PACK_AB R153, R153, R90 ;  /* 0x0000005a9999723e */ /* 0x000fcc00000000ff */
[----:B------:R-:W2:Y:S01]  /*6b70*/  MUFU.EX2 R149, R149 ;  /* 0x0000009500957308 */ /* 0x000ea20000000800 */
[----:B-1----:R-:W-:-:S07]  /*6b80*/  FADD.FTZ R5, R155, R8 ;  /* 0x000000089b057221 */ /* 0x002fce0000010000 */
[----:B------:R-:W1:Y:S01]  /*6b90*/  MUFU.EX2 R94, R94 ;  /* 0x0000005e005e7308 */ /* 0x000e620000000800 */
[C---:B0-----:R-:W-:Y:S01]  /*6ba0*/  FADD.FTZ R8, R92.reuse, R5 ;  /* 0x000000055c087221 */ /* 0x041fe20000010000 */
[----:B------:R-:W-:-:S06]  /*6bb0*/  F2FP.F16.F32.PACK_AB R155, R92, R155 ;  /* 0x0000009b5c9b723e */ /* 0x000fcc00000000ff */
[----:B------:R-:W0:Y:S01]  /*6bc0*/  MUFU.EX2 R151, R151 ;  /* 0x0000009700977308 */ /* 0x000e220000000800 */
[----:B--2---:R-:W-:-:S07]  /*6bd0*/  FADD.FTZ R5, R149, R8 ;  /* 0x0000000895057221 */ /* 0x004fce0000010000 */
[----:B------:R-:W2:Y:S01]  /*6be0*/  MUFU.EX2 R96, R96 ;  /* 0x0000006000607308 */ /* 0x000ea20000000800 */
[C---:B-1----:R-:W-:Y:S01]  /*6bf0*/  FADD.FTZ R8, R94.reuse, R5 ;  /* 0x000000055e087221 */ /* 0x042fe20000010000 */
[----:B------:R-:W-:-:S06]  /*6c00*/  F2FP.F16.F32.PACK_AB R149, R94, R149 ;  /* 0x000000955e95723e */ /* 0x000fcc00000000ff */
[----:B------:R1:W3:Y:S01]  /*6c10*/  MUFU.EX2 R102, R91 ;  /* 0x0000005b00667308 */ /* 0x0002e20000000800 */
[----:B0-----:R-:W-:-:S07]  /*6c20*/  FADD.FTZ R5, R151, R8 ;  /* 0x0000000897057221 */ /* 0x001fce0000010000 */
[----:B------:R-:W0:Y:S01]  /*6c30*/  MUFU.EX2 R93, R93 ;  /* 0x0000005d005d7308 */ /* 0x000e220000000800 */
[----:B-1----:R-:W-:Y:S01]  /*6c40*/  @!P6 PRMT R91, RZ, 0x654, R9 ;  /* 0x00000654ff5be816 */ /* 0x002fe20000000009 */
[----:B------:R-:W-:Y:S01]  /*6c50*/  FADD.FTZ R9, R135, R100 ;  /* 0x0000006487097221 */ /* 0x000fe20000010000 */
[C---:B--2---:R-:W-:Y:S01]  /*6c60*/  FADD.FTZ R5, R96.reuse, R5 ;  /* 0x0000000560057221 */ /* 0x044fe20000010000 */
[----:B------:R-:W-:Y:S01]  /*6c70*/  F2FP.F16.F32.PACK_AB R151, R96, R151 ;  /* 0x000000976097723e */ /* 0x000fe200000000ff */
[----:B------:R1:W-:Y:S01]  /*6c80*/  @!P6 SYNCS.ARRIVE.TRANS64.RED.A1T0 RZ, [R91+URZ], RZ ;  /* 0x000000ff5bffe9a7 */ /* 0x0003e2000810043f */
[----:B------:R-:W-:Y:S02]  /*6c90*/  FADD.FTZ R100, R144, R9 ;  /* 0x0000000990647221 */ /* 0x000fe40000010000 */
[----:B------:R-:W2:Y:S01]  /*6ca0*/  MUFU.EX2 R115, R115 ;  /* 0x0000007300737308 */ /* 0x000ea20000000800 */
[----:B---3--:R-:W-:-:S07]  /*6cb0*/  FADD.FTZ R5, R102, R5 ;  /* 0x0000000566057221 */ /* 0x008fce0000010000 */
[----:B------:R-:W3:Y:S01]  /*6cc0*/  MUFU.EX2 R146, R146 ;  /* 0x0000009200927308 */ /* 0x000ee20000000800 */
[C---:B0-----:R-:W-:Y:S01]  /*6cd0*/  FADD.FTZ R9, R93.reuse, R100 ;  /* 0x000000645d097221 */ /* 0x041fe20000010000 */
[----:B------:R-:W-:-:S06]  /*6ce0*/  F2FP.F16.F32.PACK_AB R144, R93, R144 ;  /* 0x000000905d90723e */ /* 0x000fcc00000000ff */
[----:B------:R-:W0:Y:S01]  /*6cf0*/  MUFU.EX2 R104, R175 ;  /* 0x000000af00687308 */ /* 0x000e220000000800 */
[C---:B--2---:R-:W-:Y:S01]  /*6d00*/  FADD.FTZ R5, R115.reuse, R5 ;  /* 0x0000000573057221 */ /* 0x044fe20000010000 */
[----:B------:R-:W-:-:S06]  /*6d10*/  F2FP.F16.F32.PACK_AB R145, R115, R102 ;  /* 0x000000667391723e */ /* 0x000fcc00000000ff */
[----:B------:R-:W2:Y:S01]  /*6d20*/  MUFU.EX2 R109, R109 ;  /* 0x0000006d006d7308 */ /* 0x000ea20000000800 */
[----:B---3--:R-:W-:-:S07]  /*6d30*/  FADD.FTZ R100, R146, R9 ;  /* 0x0000000992647221 */ /* 0x008fce0000010000 */
[----:B------:R-:W3:Y:S01]  /*6d40*/  MUFU.EX2 R119, R119 ;  /* 0x0000007700777308 */ /* 0x000ee20000000800 */
[----:B0-----:R-:W-:-:S07]  /*6d50*/  FADD.FTZ R5, R104, R5 ;  /* 0x0000000568057221 */ /* 0x001fce0000010000 */
[----:B------:R-:W0:Y:S01]  /*6d60*/  MUFU.EX2 R140, R140 ;  /* 0x0000008c008c7308 */ /* 0x000e220000000800 */
[C---:B--2---:R-:W-:Y:S01]  /*6d70*/  FADD.FTZ R9, R109.reuse, R100 ;  /* 0x000000646d097221 */ /* 0x044fe20000010000 */
[----:B------:R-:W-:-:S06]  /*6d80*/  F2FP.F16.F32.PACK_AB R146, R109, R146 ;  /* 0x000000926d92723e */ /* 0x000fcc00000000ff */
        /* <DEDUP_REMOVED lines=15> */
[----:B---3--:R-:W-:-:S07]  /*6e80*/  FADD.FTZ R5, R108, R5 ;  /* 0x000000056c057221 */ /* 0x008fce0000010000 */
[----:B------:R-:W3:Y:S01]  /*6e90*/  MUFU.EX2 R136, R136 ;  /* 0x0000008800887308 */ /* 0x000ee20000000800 */
[C---:B0-----:R-:W-:Y:S01]  /*6ea0*/  FADD.FTZ R9, R105.reuse, R8 ;  /* 0x0000000869097221 */ /* 0x041fe20000010000 */
[----:B------:R-:W-:-:S06]  /*6eb0*/  F2FP.F16.F32.PACK_AB R142, R105, R142 ;  /* 0x0000008e698e723e */ /* 0x000fcc00000000ff */
[----:B------:R-:W0:Y:S01]  /*6ec0*/  MUFU.EX2 R100, R185 ;  /* 0x000000b900647308 */ /* 0x000e220000000800 */
[----:B--2---:R-:W-:-:S07]  /*6ed0*/  FADD.FTZ R5, R183, R5 ;  /* 0x00000005b7057221 */ /* 0x004fce0000010000 */
[----:B------:R-:W2:Y:S01]  /*6ee0*/  MUFU.EX2 R101, R101 ;  /* 0x0000006500657308 */ /* 0x000ea20000000800 */
[----:B---3--:R-:W-:-:S07]  /*6ef0*/  FADD.FTZ R8, R136, R9 ;  /* 0x0000000988087221 */ /* 0x008fce0000010000 */
[----:B------:R3:W4:Y:S01]  /*6f00*/  MUFU.EX2 R137, R141 ;  /* 0x0000008d00897308 */ /* 0x0007220000000800 */
[----:B0-----:R-:W-:-:S07]  /*6f10*/  FADD.FTZ R5, R100, R5 ;  /* 0x0000000564057221 */ /* 0x001fce0000010000 */
[----:B------:R-:W0:Y:S01]  /*6f20*/  MUFU.EX2 R138, R138 ;  /* 0x0000008a008a7308 */ /* 0x000e220000000800 */
[C---:B--2---:R-:W-:Y:S01]  /*6f30*/  FADD.FTZ R9, R101.reuse, R8 ;  /* 0x0000000865097221 */ /* 0x044fe20000010000 */
[----:B------:R-:W-:Y:S02]  /*6f40*/  F2FP.F16.F32.PACK_AB R136, R101, R136 ;  /* 0x000000886588723e */ /* 0x000fe400000000ff */
[----:B---3--:R-:W-:-:S04]  /*6f50*/  F2FP.F16.F32.PACK_AB R141, R123, R106 ;  /* 0x0000006a7b8d723e */ /* 0x008fc800000000ff */
[----:B------:R2:W3:Y:S01]  /*6f60*/  MUFU.EX2 R110, R143 ;  /* 0x0000008f006e7308 */ /* 0x0004e20000000800 */
[C---:B----4-:R-:W-:Y:S01]  /*6f70*/  FADD.FTZ R5, R137.reuse, R5 ;  /* 0x0000000589057221 */ /* 0x050fe20000010000 */
[----:B------:R-:W-:-:S06]  /*6f80*/  F2FP.F16.F32.PACK_AB R137, R137, R100 ;  /* 0x000000648989723e */ /* 0x000fcc00000000ff */
[----:B------:R-:W4:Y:S01]  /*6f90*/  MUFU.EX2 R3, R3 ;  /* 0x0000000300037308 */ /* 0x000f220000000800 */
[----:B0-----:R-:W-:Y:S01]  /*6fa0*/  FADD.FTZ R8, R138, R9 ;  /* 0x000000098a087221 */ /* 0x001fe20000010000 */
[----:B--2---:R-:W-:Y:S01]  /*6fb0*/  F2FP.F16.F32.PACK_AB R143, R183, R108 ;  /* 0x0000006cb78f723e */ /* 0x004fe200000000ff */
[----:B------:R-:W-:-:S05]  /*6fc0*/  IMAD.MOV.U32 R9, RZ, RZ, R89 ;  /* 0x000000ffff097224 */ /* 0x000fca00078e0059 */
[----:B------:R-:W0:Y:S01]  /*6fd0*/  MUFU.EX2 R98, R98 ;  /* 0x0000006200627308 */ /* 0x000e220000000800 */
[----:B---3--:R-:W-:Y:S01]  /*6fe0*/  FADD.FTZ R5, R110, R5 ;  /* 0x000000056e057221 */ /* 0x008fe20000010000 */
[C---:B----4-:R-:W-:Y:S01]  /*6ff0*/  FADD.FTZ R8, R3.reuse, R8 ;  /* 0x0000000803087221 */ /* 0x050fe20000010000 */
[----:B------:R-:W-:Y:S01]  /*7000*/  F2FP.F16.F32.PACK_AB R138, R3, R138 ;  /* 0x0000008a038a723e */ /* 0x000fe200000000ff */
[----:B------:R-:W-:Y:S02]  /*7010*/  IMAD.MOV.U32 R3, RZ, RZ, R127 ;  /* 0x000000ffff037224 */ /* 0x000fe400078e007f */
[C---:B0-----:R-:W-:Y:S01]  /*7020*/  FADD.FTZ R5, R98.reuse, R5 ;  /* 0x0000000562057221 */ /* 0x041fe20000010000 */
[----:B------:R-:W-:Y:S01]  /*7030*/  F2FP.F16.F32.PACK_AB R139, R98, R110 ;  /* 0x0000006e628b723e */ /* 0x000fe200000000ff */
[----:B-1----:R-:W-:Y:S06]  /*7040*/  @P1 BRA `(.L_x_1101) ;  /* 0xffffffd000c41947 */ /* 0x002fec000383ffff */
[----:B------:R-:W-:Y:S01]  /*7050*/  IMAD.MOV.U32 R9, RZ, RZ, R89 ;  /* 0x000000ffff097224 */ /* 0x000fe200078e0059 */
[----:B------:R-:W-:Y:S01]  /*7060*/  UMOV UR36, UR4 ;  /* 0x0000000400247c82 */ /* 0x000fe20008000000 */
[----:B------:R-:W-:Y:S01]  /*7070*/  IMAD.MOV.U32 R3, RZ, RZ, R127 ;  /* 0x000000ffff037224 */ /* 0x000fe200078e007f */
[----:B------:R-:W-:-:S06]  /*7080*/  UMOV UR37, UR7 ;  /* 0x0000000700257c82 */ /* 0x000fcc0008000000 */
.L_x_1084:
[----:B------:R-:W0:Y:S01]  /*7090*/  LDC R11, c[0x0][0x9e4] ;  /* 0x00027900ff0b7b82 */ /* 0x000e220000000800 */
[----:B------:R-:W-:-:S05]  /*70a0*/  IADD3 R14, R16, 0x80, -R17 ;  /* 0x00000080100e7810 */ /* 0x000fca0007ffe811 */
[----:B------:R-:W-:-:S04]  /*70b0*/  IMAD R14, R161, 0x80, R14 ;  /* 0x00000080a10e7824 */ /* 0x000fc800078e020e */
[----:B------:R-:W-:Y:S01]  /*70c0*/  VIADD R13, R14, -UR59 ;  /* 0x8000003b0e0d7c36 */ /* 0x000fe20008000000 */
[----:B0-----:R-:W-:-:S13]  /*70d0*/  ISETP.GE.AND P1, PT, R11, 0x1, PT ;  /* 0x000000010b00780c */ /* 0x001fda0003f26270 */
[----:B------:R-:W-:Y:S05]  /*70e0*/  @!P1 BRA `(.L_x_1102) ;  /* 0x00000000003c9947 */ /* 0x000fea0003800000 */
        /* <DEDUP_REMOVED lines=9> */
.L_x_1103:
[----:B------:R-:W-:-:S13]  /*7180*/  ISETP.NE.AND P1, PT, R11, 0x1, PT ;  /* 0x000000010b00780c */ /* 0x000fda0003f25270 */
[----:B------:R-:W0:Y:S02]  /*7190*/  @P1 LDC.64 R20, c[0x0][0x9e8] ;  /* 0x00027a00ff141b82 */ /* 0x000e240000000a00 */
[----:B0-----:R-:W-:-:S05]  /*71a0*/  @P1 IMAD.HI.U32 R20, R14, R20, RZ ;  /* 0x000000140e141227 */ /* 0x001fca00078e00ff */
[----:B------:R-:W-:-:S07]  /*71b0*/  @P1 SHF.R.U32.HI R14, RZ, R21, R20 ;  /* 0x00000015ff0e1219 */ /* 0x000fce0000011614 */
.L_x_1104:
[----:B------:R-:W-:-:S05]  /*71c0*/  IMAD R14, R14, R11, RZ ;  /* 0x0000000b0e0e7224 */ /* 0x000fca00078e02ff */
[----:B------:R-:W-:-:S07]  /*71d0*/  VIMNMX R13, R13, R14, !PT ;  /* 0x0000000e0d0d7248 */ /* 0x000fce0007fe0100 */
.L_x_1102:
        /* <DEDUP_REMOVED lines=11> */
.L_x_1114:
[----:B------:R-:W-:-:S04]  /*7290*/  UIADD3 UR5, UR4, 0x1, URZ ;  /* 0x0000000104057890 */ /* 0x000fc8000fffe03f */
[----:B------:R-:W-:-:S04]  /*72a0*/  UISETP.NE.AND UP0, UPT, UR5, 0x2, UPT ;  /* 0x000000020500788c */ /* 0x000fc8000bf05270 */
[----:B------:R-:W-:Y:S02]  /*72b0*/  USEL UR37, URZ, 0x1, UP0 ;  /* 0x000000013f257887 */ /* 0x000fe40008000000 */
[----:B------:R-:W-:Y:S02]  /*72c0*/  USEL UR36, UR5, URZ, UP0 ;  /* 0x0000003f05247287 */ /* 0x000fe40008000000 */
[----:B------:R-:W-:Y:S01]  /*72d0*/  ULOP3.LUT UR37, UR7, UR37, URZ, 0x3c, !UPT ;  /* 0x0000002507257292 */ /* 0x000fe2000f8e3c3f */
[----:B------:R-:W-:Y:S11]  /*72e0*/  @!P0 BRA `(.L_x_1106) ;  /* 0x0000000000048947 */ /* 0x000ff60003800000 */
[----:B------:R-:W-:Y:S01]  /*72f0*/  BPT.TRAP 0x1 ;  /* 0x000000040000795c */ /* 0x000fe20000300000 */
.L_x_1106:
[----:B------:R-:W-:Y:S01]  /*7300*/  ULEA UR5, UR36, UR38, 0x3 ;  /* 0x0000002624057291 */ /* 0x000fe2000f8e183f */
[----:B------:R-:W-:-:S05]  /*7310*/  IMAD.U32 R3, RZ, RZ, UR37 ;  /* 0x00000025ff037e24 */ /* 0x000fca000f8e00ff */
[----:B------:R-:W-:-:S04]  /*7320*/  SHF.L.U32 R3, R3, 0x1f, RZ ;  /* 0x0000001f03037819 */ /* 0x000fc800000006ff */
[----:B------:R0:W1:Y:S01]  /*7330*/  SYNCS.PHASECHK.TRANS64.TRYWAIT P1, [UR5+0x2a830], R3 ;  /* 0x02a83003ff0075a7 */ /* 0x0000620008020145 */
[----:B------:R-:W-:Y:S05]  /*7340*/  @!P0 BRA `(.L_x_1107) ;  /* 0x0000000000048947 */ /* 0x000fea0003800000 */
[----:B------:R-:W-:Y:S01]  /*7350*/  BPT.TRAP 0x1 ;  /* 0x000000040000795c */ /* 0x000fe20000300000 */
.L_x_1107:
[----:B-1----:R-:W-:Y:S05]  /*7360*/  @P1 BRA `(.L_x_1108) ;  /* 0x0000000000081947 */ /* 0x002fea0003800000 */
[----:B------:R-:W1:Y:S02]  /*7370*/  SYNCS.PHASECHK.TRANS64.TRYWAIT P1, [UR5+0x2a830], R3 ;  /* 0x02a83003ff0075a7 */ /* 0x000e640008020145 */
[----:B-1----:R-:W-:Y:S05]  /*7380*/  @!P1 BRA `(.L_x_1109) ;  /* 0x000000c800289947 */ /* 0x002fea0003800000 */
.L_x_1108:
        /* <DEDUP_REMOVED lines=131> */
.L_x_1110:
[----:B------:R-:W-:Y:S01]  /*7bc0*/  ULEA UR10, UR4, UR38, 0x3 ;  /* 0x00000026040a7291 */ /* 0x000fe2000f8e183f */
[----:B------:R-:W-:-:S05]  /*7bd0*/  IMAD.U32 R0, RZ, RZ, UR7 ;  /* 0x00000007ff007e24 */ /* 0x000fca000f8e00ff */
[----:B------:R-:W-:-:S04]  /*7be0*/  SHF.L.U32 R0, R0, 0x1f, RZ ;  /* 0x0000001f00007819 */ /* 0x000fc800000006ff */
[----:B------:R2:W3:Y:S01]  /*7bf0*/  SYNCS.PHASECHK.TRANS64.TRYWAIT P1, [UR10+0x2a850], R0 ;  /* 0x02a85000ff0075a7 */ /* 0x0004e2000802014a */
[----:B------:R-:W-:Y:S05]  /*7c00*/  @!P0 BRA `(.L_x_1111) ;  /* 0x0000000000048947 */ /* 0x000fea0003800000 */
[----:B------:R-:W-:Y:S01]  /*7c10*/  BPT.TRAP 0x1 ;  /* 0x000000040000795c */ /* 0x000fe20000300000 */
.L_x_1111:
[----:B---3--:R-:W-:Y:S05]  /*7c20*/  @P1 BRA `(.L_x_1112) ;  /* 0x0000000000081947 */ /* 0x008fea0003800000 */
[----:B------:R-:W3:Y:S02]  /*7c30*/  SYNCS.PHASECHK.TRANS64.TRYWAIT P1, [UR10+0x2a850], R0 ;  /* 0x02a85000ff0075a7 */ /* 0x000ee4000802014a */
[----:B---3--:R-:W-:Y:S05]  /*7c40*/  @!P1 BRA `(.L_x_1113) ;  /* 0x000000c000109947 */ /* 0x008fea0003800000 */
.L_x_1112:
[----:B------:R-:W-:Y:S01]  /*7c50*/  UIADD3 UR6, UR38, 0x400, URZ ;  /* 0x0000040026067890 */ /* 0x000fe2000fffe03f */
[----:B------:R-:W-:Y:S01]  /*7c60*/  WARPGROUP.ARRIVE ;  /* 0x00000000000079c5 */ /* 0x000fe20000000000 */
[----:B------:R-:W-:Y:S01]  /*7c70*/  UMOV UR7, 0x40000040 ;  /* 0x4000004000077882 */ /* 0x000fe20000000000 */
[----:B0-2---:R-:W-:Y:S01]  /*7c80*/  FMNMX.FTZ R0, R88, R15, !PT ;  /* 0x0000000f58007209 */ /* 0x005fe20007810000 */
[----:B------:R-:W-:Y:S01]  /*7c90*/  USHF.R.U32.HI UR6, URZ, 0x4, UR6 ;  /* 0x000000043f067899 */ /* 0x000fe20008011606 */
[----:B-1----:R-:W0:Y:S01]  /*7ca0*/  LDC R10, c[0x0][0x988] ;  /* 0x00026200ff0a7b82 */ /* 0x002e220000000800 */
[----:B------:R-:W-:Y:S01]  /*7cb0*/  FMNMX.FTZ R2, R90, R14, !PT ;  /* 0x0000000e5a027209 */ /* 0x000fe20007810000 */
[----:B------:R-:W1:Y:S01]  /*7cc0*/  S2R R160, SR_TID.X ;  /* 0x0000000000a07919 */ /* 0x000e620000002100 */
[----:B------:R-:W-:Y:S01]  /*7cd0*/  ULOP3.LUT UR6, UR6, 0x3fff, URZ, 0xc0, !UPT ;  /* 0x00003fff06067892 */ /* 0x000fe2000f8ec03f */
[----:B------:R-:W-:-:S03]  /*7ce0*/  FMNMX.FTZ R3, R89, R0, !PT ;  /* 0x0000000059037209 */ /* 0x000fc60007810000 */
[----:B------:R-:W-:Y:S01]  /*7cf0*/  ULOP3.LUT UR6, UR6, 0x3000000, URZ, 0xfc, !UPT ;  /* 0x0300000006067892 */ /* 0x000fe2000f8efc3f */
[----:B------:R-:W-:-:S03]  /*7d00*/  FMNMX.FTZ R0, R92, R3, !PT ;  /* 0x000000035c007209 */ /* 0x000fc60007810000 */
[----:B------:R-:W-:Y:S01]  /*7d10*/  UIMAD UR4, UR4, 0x600, UR6 ;  /* 0x00000600040478a4 */ /* 0x000fe2000f8e0206 */
[----:B------:R-:W-:-:S04]  /*7d20*/  FMNMX.FTZ R3, R93, R0, !PT ;  /* 0x000000005d037209 */ /* 0x000fc80007810000 */
        /* <DEDUP_REMOVED lines=8> */
[----:B------:R-:W-:Y:S02]  /*7db0*/  FMNMX.FTZ R0, R104, R3, !PT ;  /* 0x0000000368007209 */ /* 0x000fe40007810000 */
[----:B-1----:R-:W-:Y:S02]  /*7dc0*/  LOP3.LUT P1, RZ, R160, 0x7f, RZ, 0xc0, !PT ;  /* 0x0000007fa0ff7812 */ /* 0x002fe4000782c0ff */
        /* <DEDUP_REMOVED lines=15> */
[----:B------:R-:W1:Y:S02]  /*7ec0*/  SHFL.BFLY PT, R3, R0, 0x2, 0x1f ;  /* 0x0c401f0000037f89 */ /* 0x000e6400000e0000 */
[----:B-1----:R-:W-:-:S05]  /*7ed0*/  FMNMX.FTZ R20, R0, R3, !PT ;  /* 0x0000000300147209 */ /* 0x002fca0007810000 */
[----:B------:R-:W1:Y:S02]  /*7ee0*/  SHFL.BFLY PT, R3, R20, 0x1, 0x1f ;  /* 0x0c201f0014037f89 */ /* 0x000e6400000e0000 */
[----:B-1----:R-:W-:-:S05]  /*7ef0*/  FMNMX.FTZ R3, R20, R3, !PT ;  /* 0x0000000314037209 */ /* 0x002fca0007810000 */
[----:B------:R-:W-:-:S04]  /*7f00*/  FADD.FTZ R9, -R3, R15 ;  /* 0x0000000f03097221 */ /* 0x000fc80000010100 */
[----:B0-----:R-:W-:Y:S01]  /*7f10*/  FMUL.FTZ R21, R9, R10 ;  /* 0x0000000a09157220 */ /* 0x001fe20000410000 */
[----:B------:R-:W-:Y:S02]  /*7f20*/  WARPGROUP.DEPBAR.LE gsb0, 0x0 ;  /* 0x00008000000079c5 */ /* 0x000fe40000010000 */
[----:B------:R-:W-:Y:S01]  /*7f30*/  WARPGROUP.ARRIVE ;  /* 0x00000000000079c5 */ /* 0x000fe20000000000 */
[----:B------:R-:W-:Y:S01]  /*7f40*/  FMNMX.FTZ R9, R91, R2, !PT ;  /* 0x000000025b097209 */ /* 0x000fe20007810000 */
[----:B------:R0:W-:Y:S03]  /*7f50*/  MUFU.EX2 R0, R21 ;  /* 0x0000001500007308 */ /* 0x0001e60000000800 */
[----:B------:R-:W-:Y:S01]  /*7f60*/  FMNMX.FTZ R2, R94, R9, !PT ;  /* 0x000000095e027209 */ /* 0x000fe20007810000 */
[----:B------:R-:W-:Y:S01]  /*7f70*/  HGMMA.64x128x16.F32 R24, R152, gdesc[UR4].tnspB, R24, gsb0 ;  /* 0x41e0000498187df0 */ /* 0x000fe20008000818 */
[----:B------:R-:W-:Y:S01]  /*7f80*/  UIADD3 UR6, UR4, 0x100, URZ ;  /* 0x0000010004067890 */ /* 0x000fe2000fffe03f */
[----:B------:R-:W-:Y:S01]  /*7f90*/  UMOV UR7, 0x40000040 ;  /* 0x4000004000077882 */ /* 0x000fe20000000000 */
        /* <DEDUP_REMOVED lines=23> */
[----:B------:R-:W1:Y:S01]  /*8110*/  SHFL.BFLY PT, R2, R9, 0x1, 0x1f ;  /* 0x0c201f0009027f89 */ /* 0x000e6200000e0000 */
[----:B------:R-:W-:Y:S02]  /*8120*/  WARPGROUP.DEPBAR.LE gsb0, 0x0 ;  /* 0x00008000000079c5 */ /* 0x000fe40000010000 */
[----:B------:R-:W-:Y:S01]  /*8130*/  WARPGROUP.ARRIVE ;  /* 0x00000000000079c5 */ /* 0x000fe20000000000 */
[----:B-1----:R-:W-:-:S05]  /*8140*/  FMNMX.FTZ R9, R9, R2, !PT ;  /* 0x0000000209097209 */ /* 0x002fca0007810000 */
[----:B------:R-:W-:Y:S01]  /*8150*/  HGMMA.64x128x16.F32 R24, R148, gdesc[UR4].tnspB, R24, gsb0 ;  /* 0x41e0000494187df0 */ /* 0x000fe20008000818 */
[----:B------:R-:W-:Y:S01]  /*8160*/  UIADD3 UR6, UR4, 0x180, URZ ;  /* 0x0000018004067890 */ /* 0x000fe2000fffe03f */
[----:B------:R-:W-:Y:S01]  /*8170*/  UMOV UR7, 0x40000040 ;  /* 0x4000004000077882 */ /* 0x000fe20000000000 */
[----:B------:R-:W-:Y:S02]  /*8180*/  WARPGROUP.DEPBAR.LE gsb0, 0x0 ;  /* 0x00008000000079c5 */ /* 0x000fe40000010000 */
[----:B------:R-:W-:Y:S01]  /*8190*/  WARPGROUP.ARRIVE ;  /* 0x00000000000079c5 */ /* 0x000fe20000000000 */
[----:B------:R-:W-:-:S04]  /*81a0*/  FMUL.FTZ R149, R3, R10 ;  /* 0x0000000a03957220 */ /* 0x000fc80000410000 */
[-CC-:B------:R-:W-:Y:S02]  /*81b0*/  FFMA.FTZ R156, R89, R10.reuse, -R149.reuse ;  /* 0x0000000a599c7223 */ /* 0x180fe40000010895 */
[----:B------:R-:W-:Y:S01]  /*81c0*/  HGMMA.64x128x16.F32 R24, R144, gdesc[UR4].tnspB, R24, gsb0 ;  /* 0x41e0000490187df0 */ /* 0x000fe20008000818 */
[----:B------:R-:W-:Y:S01]  /*81d0*/  UIADD3 UR6, UR4, 0x200, URZ ;  /* 0x0000020004067890 */ /* 0x000fe2000fffe03f */
[-CC-:B0-----:R-:W-:Y:S01]  /*81e0*/  FFMA.FTZ R21, R93, R10.reuse, -R149.reuse ;  /* 0x0000000a5d157223 */ /* 0x181fe20000010895 */
[----:B------:R-:W-:Y:S01]  /*81f0*/  UMOV UR7, 0x40000040 ;  /* 0x4000004000077882 */ /* 0x000fe20000000000 */
[----:B------:R-:W-:Y:S01]  /*8200*/  UIADD3 UR4, UR4, 0x280, URZ ;  /* 0x0000028004047890 */ /* 0x000fe2000fffe03f */
        /* <DEDUP_REMOVED lines=10> */
[C---:B------:R-:W-:Y:S01]  /*82b0*/  FADD.FTZ R129, -R9.reuse, R14 ;  /* 0x0000000e09817221 */ /* 0x040fe20000010100 */
[-C--:B------:R-:W-:Y:S01]  /*82c0*/  FMUL.FTZ R133, R9, R10.reuse ;  /* 0x0000000a09857220 */ /* 0x080fe20000410000 */
[-CC-:B------:R-:W-:Y:S01]  /*82d0*/  FFMA.FTZ R15, R88, R10.reuse, -R149.reuse ;  /* 0x0000000a580f7223 */ /* 0x180fe20000010895 */
[-C--:B------:R-:W-:Y:S01]  /*82e0*/  FFMA.FTZ R158, R92, R10.reuse, -R149 ;  /* 0x0000000a5c9e7223 */ /* 0x080fe20000010895 */
[-C--:B------:R-:W-:Y:S01]  /*82f0*/  FMUL.FTZ R129, R129, R10.reuse ;  /* 0x0000000a81817220 */ /* 0x080fe20000410000 */
[-CC-:B------:R-:W-:Y:S01]  /*8300*/  FFMA.FTZ R90, R90, R10.reuse, -R133.reuse ;  /* 0x0000000a5a5a7223 */ /* 0x180fe20000010885 */
[-CC-:B------:R-:W-:Y:S01]  /*8310*/  FFMA.FTZ R91, R91, R10.reuse, -R133.reuse ;  /* 0x0000000a5b5b7223 */ /* 0x180fe20000010885 */
[-C--:B------:R-:W-:Y:S01]  /*8320*/  FFMA.FTZ R94, R94, R10.reuse, -R133 ;  /* 0x0000000a5e5e7223 */ /* 0x080fe20000010885 */
[----:B------:R-:W-:Y:S01]  /*8330*/  MUFU.EX2 R15, R15 ;  /* 0x0000000f000f7308 */ /* 0x000fe20000000800 */
[-C--:B------:R-:W-:Y:S01]  /*8340*/  FFMA.FTZ R154, R100, R10.reuse, -R149 ;  /* 0x0000000a649a7223 */ /* 0x080fe20000010895 */
[-C--:B------:R-:W-:Y:S01]  /*8350*/  FFMA.FTZ R95, R95, R10.reuse, -R133 ;  /* 0x0000000a5f5f7223 */ /* 0x080fe20000010885 */
[-C--:B------:R-:W-:Y:S01]  /*8360*/  FFMA.FTZ R152, R96, R10.reuse, -R149 ;  /* 0x0000000a60987223 */ /* 0x080fe20000010895 */
[-CC-:B------:R-:W-:Y:S01]  /*8370*/  FFMA.FTZ R98, R98, R10.reuse, -R133.reuse ;  /* 0x0000000a62627223 */ /* 0x180fe20000010885 */
[-CC-:B------:R-:W-:Y:S01]  /*8380*/  FFMA.FTZ R99, R99, R10.reuse, -R133.reuse ;  /* 0x0000000a63637223 */ /* 0x180fe20000010885 */
[-CC-:B------:R-:W-:Y:S01]  /*8390*/  FFMA.FTZ R102, R102, R10.reuse, -R133.reuse ;  /* 0x0000000a66667223 */ /* 0x180fe20000010885 */
[-C--:B------:R-:W-:Y:S01]  /*83a0*/  FFMA.FTZ R103, R103, R10.reuse, -R133 ;  /* 0x0000000a67677223 */ /* 0x080fe20000010885 */
[----:B------:R-:W-:Y:S01]  /*83b0*/  MUFU.EX2 R2, R129 ;  /* 0x0000008100027308 */ /* 0x000fe20000000800 */
[-C--:B------:R-:W-:Y:S01]  /*83c0*/  FFMA.FTZ R148, R104, R10.reuse, -R149 ;  /* 0x0000000a68947223 */ /* 0x080fe20000010895 */
[-CC-:B------:R-:W-:Y:S01]  /*83d0*/  FFMA.FTZ R106, R106, R10.reuse, -R133.reuse ;  /* 0x0000000a6a6a7223 */ /* 0x180fe20000010885 */
[-C--:B------:R-:W-:Y:S01]  /*83e0*/  FFMA.FTZ R107, R107, R10.reuse, -R133 ;  /* 0x0000000a6b6b7223 */ /* 0x080fe20000010885 */
[-C--:B------:R-:W-:Y:S01]  /*83f0*/  FFMA.FTZ R150, R108, R10.reuse, -R149 ;  /* 0x0000000a6c967223 */ /* 0x080fe20000010895 */
[-CC-:B------:R-:W-:Y:S01]  /*8400*/  FFMA.FTZ R110, R110, R10.reuse, -R133.reuse ;  /* 0x0000000a6e6e7223 */ /* 0x180fe20000010885 */
[-CC-:B------:R-:W-:Y:S01]  /*8410*/  FFMA.FTZ R111, R111, R10.reuse, -R133.reuse ;  /* 0x0000000a6f6f7223 */ /* 0x180fe20000010885 */
[-CC-:B------:R-:W-:Y:S01]  /*8420*/  FFMA.FTZ R114, R114, R10.reuse, -R133.reuse ;  /* 0x0000000a72727223 */ /* 0x180fe20000010885 */
[----:B------:R-:W0:Y:S01]  /*8430*/  MUFU.EX2 R157, R90 ;  /* 0x0000005a009d7308 */ /* 0x000e220000000800 */
[-CC-:B------:R-:W-:Y:S01]  /*8440*/  FFMA.FTZ R115, R115, R10.reuse, -R133.reuse ;  /* 0x0000000a73737223 */ /* 0x180fe20000010885 */
[-CC-:B------:R-:W-:Y:S01]  /*8450*/  FFMA.FTZ R118, R118, R10.reuse, -R133.reuse ;  /* 0x0000000a76767223 */ /* 0x180fe20000010885 */
[-C--:B------:R-:W-:Y:S01]  /*8460*/  FFMA.FTZ R119, R119, R10.reuse, -R133 ;  /* 0x0000000a77777223 */ /* 0x080fe20000010885 */
[-C--:B------:R-:W-:Y:S01]  /*8470*/  FFMA.FTZ R20, R120, R10.reuse, -R149 ;  /* 0x0000000a78147223 */ /* 0x080fe20000010895 */
[-CC-:B------:R-:W-:Y:S01]  /*8480*/  FFMA.FTZ R122, R122, R10.reuse, -R133.reuse ;  /* 0x0000000a7a7a7223 */ /* 0x180fe20000010885 */
[-C--:B------:R-:W-:Y:S01]  /*8490*/  FFMA.FTZ R123, R123, R10.reuse, -R133 ;  /* 0x0000000a7b7b7223 */ /* 0x080fe20000010885 */
[-C--:B------:R-:W-:Y:S01]  /*84a0*/  FFMA.FTZ R88, R124, R10.reuse, -R149 ;  /* 0x0000000a7c587223 */ /* 0x080fe20000010895 */
[----:B------:R-:W1:Y:S01]  /*84b0*/  MUFU.EX2 R156, R156 ;  /* 0x0000009c009c7308 */ /* 0x000e620000000800 */
[----:B------:R-:W-:Y:S01]  /*84c0*/  FFMA.FTZ R126, R126, R10, -R133 ;  /* 0x0000000a7e7e7223 */ /* 0x000fe20000010885 */
[----:B------:R-:W-:-:S02]  /*84d0*/  IMAD.U32 R14, RZ, RZ, UR5 ;  /* 0x00000005ff0e7e24 */ /* 0x000fc4000f8e00ff */
[-C--:B------:R-:W-:Y:S01]  /*84e0*/  FFMA.FTZ R127, R127, R10.reuse, -R133 ;  /* 0x0000000a7f7f7223 */ /* 0x080fe20000010885 */
[-C--:B------:R-:W-:Y:S01]  /*84f0*/  FFMA.FTZ R92, R128, R10.reuse, -R149 ;  /* 0x0000000a805c7223 */ /* 0x080fe20000010895 */
[-CC-:B------:R-:W-:Y:S01]  /*8500*/  FFMA.FTZ R130, R130, R10.reuse, -R133.reuse ;  /* 0x0000000a82827223 */ /* 0x180fe20000010885 */
[----:B------:R-:W-:Y:S02]  /*8510*/  @!P1 VIADD R14, R14, 0x2a840 ;  /* 0x0002a8400e0e9836 */ /* 0x000fe40000000000 */
[-C--:B------:R-:W-:Y:S01]  /*8520*/  FFMA.FTZ R131, R131, R10.reuse, -R133 ;  /* 0x0000000a83837223 */ /* 0x080fe20000010885 */
[----:B------:R2:W3:Y:S01]  /*8530*/  MUFU.EX2 R100, R91 ;  /* 0x0000005b00647308 */ /* 0x0004e20000000800 */
[----:B0-----:R-:W-:Y:S01]  /*8540*/  FFMA.FTZ R5, R2, R5, R157 ;  /* 0x0000000502057223 */ /* 0x001fe2000001009d */
[----:B------:R-:W-:Y:S01]  /*8550*/  IMAD.U32 R90, RZ, RZ, UR10 ;  /* 0x0000000aff5a7e24 */ /* 0x000fe2000f8e00ff */
[----:B------:R-:W-:Y:S01]  /*8560*/  @!P1 PRMT R14, RZ, 0x654, R14 ;  /* 0x00000654ff0e9816 */ /* 0x000fe2000000000e */
[-C--:B------:R-:W-:Y:S01]  /*8570*/  FFMA.FTZ R96, R132, R10.reuse, -R149 ;  /* 0x0000000a84607223 */ /* 0x080fe20000010895 */
[-CC-:B------:R-:W-:Y:S01]  /*8580*/  FFMA.FTZ R134, R134, R10.reuse, -R133.reuse ;  /* 0x0000000a86867223 */ /* 0x180fe20000010885 */
[----:B------:R-:W-:-:S02]  /*8590*/  FFMA.FTZ R133, R135, R10, -R133 ;  /* 0x0000000a87857223 */ /* 0x000fc40000010885 */
[----:B------:R-:W0:Y:S01]  /*85a0*/  MUFU.EX2 R158, R158 ;  /* 0x0000009e009e7308 */ /* 0x000e220000000800 */
[----:B--2---:R-:W-:-:S04]  /*85b0*/  FFMA.FTZ R91, R0, R8, R15 ;  /* 0x00000008005b7223 */ /* 0x004fc8000001000f */
[C---:B-1----:R-:W-:Y:S01]  /*85c0*/  FADD.FTZ R91, R156.reuse, R91 ;  /* 0x0000005b9c5b7221 */ /* 0x042fe20000010000 */
[----:B------:R-:W-:Y:S02]  /*85d0*/  F2FP.F16.F32.PACK_AB R156, R156, R15 ;  /* 0x0000000f9c9c723e */ /* 0x000fe400000000ff */
[----:B------:R-:W1:Y:S01]  /*85e0*/  MUFU.EX2 R94, R94 ;  /* 0x0000005e005e7308 */ /* 0x000e620000000800 */
[C---:B---3--:R-:W-:Y:S01]  /*85f0*/  FADD.FTZ R5, R100.reuse, R5 ;  /* 0x0000000564057221 */ /* 0x048fe20000010000 */
        /* <DEDUP_REMOVED lines=20> */
[----:B------:R-:W-:Y:S01]  /*8740*/  F2FP.F16.F32.PACK_AB R153, R99, R98 ;  /* 0x000000626399723e */ /* 0x000fe200000000ff */
[----:B------:R-:W-:Y:S02]  /*8750*/  WARPGROUP.DEPBAR.LE gsb0, 0x0 ;  /* 0x00008000000079c5 */ /* 0x000fe40000010000 */
[----:B------:R-:W-:-:S03]  /*8760*/  WARPGROUP.ARRIVE ;  /* 0x00000000000079c5 */ /* 0x000fc60000000000 */
[----:B------:R-:W1:Y:S01]  /*8770*/  MUFU.EX2 R93, R93 ;  /* 0x0000005d005d7308 */ /* 0x000e620000000800 */
[----:B--2---:R-:W-:Y:S01]  /*8780*/  FADD.FTZ R8, R154, R91 ;  /* 0x0000005b9a087221 */ /* 0x004fe20000010000 */
[-CC-:B------:R-:W-:Y:S01]  /*8790*/  FFMA.FTZ R144, R112, R10.reuse, -R149.reuse ;  /* 0x0000000a70907223 */ /* 0x180fe20000010895 */
[----:B------:R-:W-:Y:S01]  /*87a0*/  FFMA.FTZ R146, R116, R10, -R149 ;  /* 0x0000000a74927223 */ /* 0x000fe20000010895 */
[----:B------:R-:W-:Y:S01]  /*87b0*/  HGMMA.64x128x16.F32 R24, R140, gdesc[UR4].tnspB, R24, gsb0 ;  /* 0x41e000048c187df0 */ /* 0x000fe20008000818 */
[----:B------:R-:W-:Y:S01]  /*87c0*/  UMOV UR6, UR4 ;  /* 0x0000000400067c82 */ /* 0x000fe20008000000 */
[----:B------:R-:W-:Y:S02]  /*87d0*/  UMOV UR7, 0x40000040 ;  /* 0x4000004000077882 */ /* 0x000fe40000000000 */
[----:B------:R-:W2:Y:S01]  /*87e0*/  MUFU.EX2 R103, R103 ;  /* 0x0000006700677308 */ /* 0x000ea20000000800 */
[----:B0-----:R-:W-:Y:S01]  /*87f0*/  FADD.FTZ R5, R102, R5 ;  /* 0x0000000566057221 */ /* 0x001fe20000010000 */
[----:B------:R-:W-:-:S06]  /*8800*/  UMOV UR4, UR36 ;  /* 0x0000002400047c82 */ /* 0x000fcc0008000000 */
        /* <DEDUP_REMOVED lines=42> */
[----:B------:R-:W-:Y:S01]  /*8ab0*/  F2FP.F16.F32.PACK_AB R146, R109, R146 ;  /* 0x000000926d92723e */ /* 0x000fe200000000ff */
[----:B------:R-:W-:Y:S02]  /*8ac0*/  WARPGROUP.DEPBAR.LE gsb0, 0x0 ;  /* 0x00008000000079c5 */ /* 0x000fe40000010000 */
[----:B------:R-:W-:-:S03]  /*8ad0*/  WARPGROUP.ARRIVE ;  /* 0x00000000000079c5 */ /* 0x000fc60000000000 */
[----:B------:R-:W2:Y:S01]  /*8ae0*/  MUFU.EX2 R122, R122 ;  /* 0x0000007a007a7308 */ /* 0x000ea20000000800 */
[C---:B0-----:R-:W-:Y:S01]  /*8af0*/  FADD.FTZ R5, R119.reuse, R5 ;  /* 0x0000000577057221 */ /* 0x041fe20000010000 */
[----:B------:R-:W-:Y:S01]  /*8b00*/  F2FP.F16.F32.PACK_AB R147, R119, R118 ;  /* 0x000000767793723e */ /* 0x000fe200000000ff */
[----:B------:R-:W-:Y:S01]  /*8b10*/  HGMMA.64x128x16.F32 R24, R136, gdesc[UR4].tnspB, R24, gsb0 ;  /* 0x41e0000488187df0 */ /* 0x000fe20008000818 */
[----:B------:R-:W-:-:S04]  /*8b20*/  UMOV UR7, UR37 ;  /* 0x0000002500077c82 */ /* 0x000fc80008000000 */
        /* <DEDUP_REMOVED lines=25> */
[----:B--2---:R-:W-:-:S07]  /*8cc0*/  FADD.FTZ R15, R121, R8 ;  /* 0x00000008790f7221 */ /* 0x004fce0000010000 */
[----:B------:R-:W2:Y:S01]  /*8cd0*/  MUFU.EX2 R134, R134 ;  /* 0x0000008600867308 */ /* 0x000ea20000000800 */
[----:B0-----:R-:W-:-:S07]  /*8ce0*/  FADD.FTZ R5, R131, R5 ;  /* 0x0000000583057221 */ /* 0x001fce0000010000 */
[----:B------:R-:W0:Y:S01]  /*8cf0*/  MUFU.EX2 R125, R125 ;  /* 0x0000007d007d7308 */ /* 0x000e220000000800 */
[----:B-1----:R-:W-:Y:S01]  /*8d00*/  FADD.FTZ R8, R96, R15 ;  /* 0x0000000f60087221 */ /* 0x002fe20000010000 */
[----:B------:R-:W-:-:S06]  /*8d10*/  IMAD.MOV.U32 R15, RZ, RZ, R3 ;  /* 0x000000ffff0f7224 */ /* 0x000fcc00078e0003 */
[----:B------:R-:W1:Y:S01]  /*8d20*/  MUFU.EX2 R133, R133 ;  /* 0x0000008500857308 */ /* 0x000e620000000800 */
[----:B--2---:R-:W-:Y:S01]  /*8d30*/  FADD.FTZ R5, R134, R5 ;  /* 0x0000000586057221 */ /* 0x004fe20000010000 */
[----:B0-----:R-:W-:-:S03]  /*8d40*/  FADD.FTZ R8, R125, R8 ;  /* 0x000000087d087221 */ /* 0x001fc60000010000 */
[----:B-1----:R-:W-:Y:S01]  /*8d50*/  FADD.FTZ R5, R133, R5 ;  /* 0x0000000585057221 */ /* 0x002fe20000010000 */
[----:B------:R-:W-:Y:S02]  /*8d60*/  WARPGROUP.DEPBAR.LE gsb0, 0x0 ;  /* 0x00008000000079c5 */ /* 0x000fe40000010000 */
[----:B------:R0:W-:Y:S01]  /*8d70*/  @!P1 SYNCS.ARRIVE.TRANS64.RED.A1T0 RZ, [R14+URZ], RZ ;  /* 0x000000ff0eff99a7 */ /* 0x0001e2000810043f */
[----:B------:R-:W-:Y:S02]  /*8d80*/  F2FP.F16.F32.PACK_AB R136, R121, R92 ;  /* 0x0000005c7988723e */ /* 0x000fe400000000ff */
[----:B------:R-:W-:Y:S02]  /*8d90*/  F2FP.F16.F32.PACK_AB R137, R131, R130 ;  /* 0x000000828389723e */ /* 0x000fe400000000ff */
[----:B------:R-:W-:Y:S02]  /*8da0*/  F2FP.F16.F32.PACK_AB R138, R125, R96 ;  /* 0x000000607d8a723e */ /* 0x000fe400000000ff */
[----:B------:R-:W-:Y:S01]  /*8db0*/  F2FP.F16.F32.PACK_AB R139, R133, R134 ;  /* 0x00000086858b723e */ /* 0x000fe200000000ff */
[----:B0-----:R-:W-:-:S05]  /*8dc0*/  @!P1 VIADD R14, R90, 0x2a860 ;  /* 0x0002a8605a0e9836 */ /* 0x001fca0000000000 */
[----:B------:R-:W-:-:S04]  /*8dd0*/  @!P1 PRMT R14, RZ, 0x654, R14 ;  /* 0x00000654ff0e9816 */ /* 0x000fc8000000000e */
[----:B------:R0:W-:Y:S01]  /*8de0*/  @!P1 SYNCS.ARRIVE.TRANS64.RED.A1T0 RZ, [R14+URZ], RZ ;  /* 0x000000ff0eff99a7 */ /* 0x0001e2000810043f */
[C---:B------:R-:W-:Y:S01]  /*8df0*/  ISETP.GT.AND P1, PT, R12.reuse, R13, PT ;  /* 0x0000000d0c00720c */ /* 0x040fe20003f24270 */
[----:B------:R-:W-:Y:S02]  /*8e00*/  VIADD R12, R12, 0xffffffff ;  /* 0xffffffff0c0c7836 */ /* 0x000fe40000000000 */
[----:B0-----:R-:W-:-:S10]  /*8e10*/  IMAD.MOV.U32 R14, RZ, RZ, R9 ;  /* 0x000000ffff0e7224 */ /* 0x001fd400078e0009 */
[----:B------:R-:W-:Y:S05]  /*8e20*/  @P1 BRA `(.L_x_1114) ;  /* 0xffffffe400181947 */ /* 0x000fea000383ffff */
.L_x_1105:
[----:B------:R-:W-:-:S13]  /*8e30*/  ISETP.GE.AND P1, PT, R12, R23, PT ;  /* 0x000000170c00720c */ /* 0x000fda0003f26270 */
[----:B------:R-:W-:Y:S05]  /*8e40*/  @!P1 BRA `(.L_x_1115) ;  /* 0x0000002c00549947 */ /* 0x000fea0003800000 */
[----:B------:R-:W-:Y:S01]  /*8e50*/  IMAD.IADD R15, R16, 0x1, -R17 ;  /* 0x00000001100f7824 */ /* 0x000fe200078e0a11 */
[----:B------:R-:W-:Y:S01]  /*8e60*/  UMOV UR7, UR37 ;  /* 0x0000002500077c82 */ /* 0x000fe20008000000 */
[----:B------:R-:W-:Y:S01]  /*8e70*/  IMAD.MOV.U32 R13, RZ, RZ, R9 ;  /* 0x000000ffff0d7224 */ /* 0x000fe200078e0009 */
[----:B------:R-:W-:Y:S01]  /*8e80*/  UMOV UR4, UR36 ;  /* 0x0000002400047c82 */ /* 0x000fe20008000000 */
[----:B------:R-:W-:Y:S01]  /*8e90*/  IMAD.MOV.U32 R14, RZ, RZ, R3 ;  /* 0x000000ffff0e7224 */ /* 0x000fe200078e0003 */
[----:B------:R-:W-:Y:S01]  /*8ea0*/  IADD3 R161, R15, 0x8, R4 ;  /* 0x000000080fa17810 */ /* 0x000fe20007ffe004 */
[----:B------:R-:W-:Y:S01]  /*8eb0*/  IMAD.IADD R15, R4, 0x1, R15 ;  /* 0x00000001040f7824 */ /* 0x000fe200078e020f */
[----:B------:R-:W-:Y:S01]  /*8ec0*/  ULDC UR58, c[0x0][0x9e4] ;  /* 0x00027900003a7ab9 */ /* 0x000fe20000000800 */
[----:B------:R-:W-:Y:S01]  /*8ed0*/  ULDC UR59, c[0x0][0x9dc] ;  /* 0x00027700003b7ab9 */ /* 0x000fe20000000800 */
[----:B------:R-:W-:-:S07]  /*8ee0*/  LOP3.LUT R21, RZ, R161, RZ, 0x33, !PT ;  /* 0x000000a1ff157212 */ /* 0x000fce00078e33ff */
.L_x_1132:
[----:B------:R-:W-:-:S04]  /*8ef0*/  UIADD3 UR5, UR4, 0x1, URZ ;  /* 0x0000000104057890 */ /* 0x000fc8000fffe03f */
[----:B------:R-:W-:-:S04]  /*8f00*/  UISETP.NE.AND UP0, UPT, UR5, 0x2, UPT ;  /* 0x000000020500788c */ /* 0x000fc8000bf05270 */
[----:B------:R-:W-:Y:S02]  /*8f10*/  USEL UR37, URZ, 0x1, UP0 ;  /* 0x000000013f257887 */ /* 0x000fe40008000000 */
[----:B------:R-:W-:Y:S02]  /*8f20*/  USEL UR36, UR5, URZ, UP0 ;  /* 0x0000003f05247287 */ /* 0x000fe40008000000 */
[----:B------:R-:W-:Y:S01]  /*8f30*/  ULOP3.LUT UR37, UR7, UR37, URZ, 0x3c, !UPT ;  /* 0x0000002507257292 */ /* 0x000fe2000f8e3c3f */
[----:B------:R-:W-:Y:S11]  /*8f40*/  @!P0 BRA `(.L_x_1116) ;  /* 0x0000000000048947 */ /* 0x000ff60003800000 */
[----:B------:R-:W-:Y:S01]  /*8f50*/  BPT.TRAP 0x1 ;  /* 0x000000040000795c */ /* 0x000fe20000300000 */
.L_x_1116:
[----:B------:R-:W-:Y:S01]  /*8f60*/  ULEA UR5, UR36, UR38, 0x3 ;  /* 0x0000002624057291 */ /* 0x000fe2000f8e183f */
[----:B------:R-:W-:-:S05]  /*8f70*/  IMAD.U32 R3, RZ, RZ, UR37 ;  /* 0x00000025ff037e24 */ /* 0x000fca000f8e00ff */
[----:B------:R-:W-:-:S04]  /*8f80*/  SHF.L.U32 R3, R3, 0x1f, RZ ;  /* 0x0000001f03037819 */ /* 0x000fc800000006ff */
[----:B------:R0:W1:Y:S01]  /*8f90*/  SYNCS.PHASECHK.TRANS64.TRYWAIT P1, [UR5+0x2a830], R3 ;  /* 0x02a83003ff0075a7 */ /* 0x0000620008020145 */
[----:B------:R-:W-:Y:S05]  /*8fa0*/  @!P0 BRA `(.L_x_1117) ;  /* 0x0000000000048947 */ /* 0x000fea0003800000 */
[----:B------:R-:W-:Y:S01]  /*8fb0*/  BPT.TRAP 0x1 ;  /* 0x000000040000795c */ /* 0x000fe20000300000 */
.L_x_1117:
[----:B-1----:R-:W-:Y:S05]  /*8fc0*/  @P1 BRA `(.L_x_1118) ;  /* 0x0000000000081947 */ /* 0x002fea0003800000 */
[----:B------:R-:W1:Y:S02]  /*8fd0*/  SYNCS.PHASECHK.TRANS64.TRYWAIT P1, [UR5+0x2a830], R3 ;  /* 0x02a83003ff0075a7 */ /* 0x000e640008020145 */
[----:B-1----:R-:W-:Y:S05]  /*8fe0*/  @!P1 BRA `(.L_x_1119) ;  /* 0x000000ac00409947 */ /* 0x002fea0003800000 */
.L_x_1118:
        /* <DEDUP_REMOVED lines=131> */
.L_x_1120:
[----:B------:R-:W-:Y:S01]  /*9820*/  ULEA UR10, UR4, UR38, 0x3 ;  /* 0x00000026040a7291 */ /* 0x000fe2000f8e183f */
[----:B------:R-:W-:-:S05]  /*9830*/  IMAD.U32 R0, RZ, RZ, UR7 ;  /* 0x00000007ff007e24 */ /* 0x000fca000f8e00ff */
[----:B------:R-:W-:-:S04]  /*9840*/  SHF.L.U32 R0, R0, 0x1f, RZ ;  /* 0x0000001f00007819 */ /* 0x000fc800000006ff */
[----:B------:R2:W3:Y:S01]  /*9850*/  SYNCS.PHASECHK.TRANS64.TRYWAIT P1, [UR10+0x2a850], R0 ;  /* 0x02a85000ff0075a7 */ /* 0x0004e2000802014a */
[----:B------:R-:W-:Y:S05]  /*9860*/  @!P0 BRA `(.L_x_1121) ;  /* 0x0000000000048947 */ /* 0x000fea0003800000 */
[----:B------:R-:W-:Y:S01]  /*9870*/  BPT.TRAP 0x1 ;  /* 0x000000040000795c */ /* 0x000fe20000300000 */
.L_x_1121:
[----:B---3--:R-:W-:Y:S05]  /*9880*/  @P1 BRA `(.L_x_1122) ;  /* 0x0000000000081947 */ /* 0x008fea0003800000 */
[----:B------:R-:W3:Y:S02]  /*9890*/  SYNCS.PHASECHK.TRANS64.TRYWAIT P1, [UR10+0x2a850], R0 ;  /* 0x02a85000ff0075a7 */ /* 0x000ee4000802014a */
[----:B---3--:R-:W-:Y:S05]  /*98a0*/  @!P1 BRA `(.L_x_1123) ;  /* 0x000000a400289947 */ /* 0x008fea0003800000 */
.L_x_1122:
[----:B------:R-:W-:Y:S01]  /*98b0*/  UIADD3 UR6, UR38, 0x400, URZ ;  /* 0x0000040026067890 */ /* 0x000fe2000fffe03f */
[----:B------:R-:W-:Y:S01]  /*98c0*/  WARPGROUP.ARRIVE ;  /* 0x00000000000079c5 */ /* 0x000fe20000000000 */
[----:B------:R-:W-:-:S05]  /*98d0*/  UMOV UR7, 0x40000040 ;  /* 0x4000004000077882 */ /* 0x000fca0000000000 */
[----:B------:R-:W3:Y:S01]  /*98e0*/  S2R R160, SR_TID.X ;  /* 0x0000000000a07919 */ /* 0x000ee20000002100 */
[----:B------:R-:W-:Y:S01]  /*98f0*/  USHF.R.U32.HI UR6, URZ, 0x4, UR6 ;  /* 0x000000043f067899 */ /* 0x000fe20008011606 */
[----:B0-2---:R-:W-:Y:S01]  /*9900*/  IMAD.U32 R0, RZ, RZ, UR5 ;  /* 0x00000005ff007e24 */ /* 0x005fe2000f8e00ff */
[----:B------:R-:W-:Y:S02]  /*9910*/  ULDC UR11, c[0x0][0x9e0] ;  /* 0x00027800000b7ab9 */ /* 0x000fe40000000800 */
[----:B------:R-:W-:-:S04]  /*9920*/  ULOP3.LUT UR6, UR6, 0x3fff, URZ, 0xc0, !UPT ;  /* 0x00003fff06067892 */ /* 0x000fc8000f8ec03f */
[----:B------:R-:W-:-:S04]  /*9930*/  ULOP3.LUT UR6, UR6, 0x3000000, URZ, 0xfc, !UPT ;  /* 0x0300000006067892 */ /* 0x000fc8000f8efc3f */
[----:B------:R-:W-:-:S07]  /*9940*/  UIMAD UR4, UR4, 0x600, UR6 ;  /* 0x00000600040478a4 */ /* 0x000fce000f8e0206 */
[----:B------:R-:W-:Y:S02]  /*9950*/  UMOV UR6, UR4 ;  /* 0x0000000400067c82 */ /* 0x000fe40008000000 */
[----:B------:R-:W-:Y:S01]  /*9960*/  HGMMA.64x128x16.F32 R24, R156, gdesc[UR4].tnspB, R24, gsb0 ;  /* 0x41e000049c187df0 */ /* 0x000fe20008000818 */
[----:B------:R-:W-:Y:S01]  /*9970*/  UIADD3 UR6, UR4, 0x80, URZ ;  /* 0x0000008004067890 */ /* 0x000fe2000fffe03f */
[----:B------:R-:W-:Y:S01]  /*9980*/  UMOV UR7, 0x40000040 ;  /* 0x4000004000077882 */ /* 0x000fe20000000000 */
[----:B---3--:R-:W-:-:S13]  /*9990*/  LOP3.LUT P1, RZ, R160, 0x7f, RZ, 0xc0, !PT ;  /* 0x0000007fa0ff7812 */ /* 0x008fda000782c0ff */
        /* <DEDUP_REMOVED lines=19> */
[----:B------:R-:W-:Y:S01]  /*9ad0*/  WARPGROUP.ARRIVE ;  /* 0x00000000000079c5 */ /* 0x000fe20000000000 */
[----:B------:R-:W-:-:S04]  /*9ae0*/  IMAD R145, R12, -0x60, RZ ;  /* 0xffffffa00c917824 */ /* 0x000fc800078e02ff */
[----:B------:R-:W-:Y:S01]  /*9af0*/  IMAD R20, R18, -0x2, R145 ;  /* 0xfffffffe12147824 */ /* 0x000fe200078e0291 */
[----:B------:R-:W-:Y:S01]  /*9b00*/  HGMMA.64x128x16.F32 R24, R140, gdesc[UR4].tnspB, R24, gsb0 ;  /* 0x41e000048c187df0 */ /* 0x000fe20008000818 */
[----:B------:R-:W-:Y:S01]  /*9b10*/  UMOV UR6, UR4 ;  /* 0x0000000400067c82 */ /* 0x000fe20008000000 */
[----:B------:R-:W-:Y:S01]  /*9b20*/  UMOV UR7, 0x40000040 ;  /* 0x4000004000077882 */ /* 0x000fe20000000000 */
[----:B------:R-:W-:Y:S01]  /*9b30*/  IADD3 R2, R145, 0x1, R16 ;  /* 0x0000000191027810 */ /* 0x000fe20007ffe010 */
[----:B------:R-:W-:-:S04]  /*9b40*/  ULOP3.LUT UR4, URZ, UR59, URZ, 0x33, !UPT ;  /* 0x0000003b3f047292 */ /* 0x000fc8000f8e333f */
[----:B-1----:R-:W-:-:S04]  /*9b50*/  IMAD.IADD R3, R2, 0x1, -R17 ;  /* 0x0000000102037824 */ /* 0x002fc800078e0a11 */
[----:B------:R-:W-:-:S04]  /*9b60*/  IMAD R3, R18, -0x2, R3 ;  /* 0xfffffffe12037824 */ /* 0x000fc800078e0203 */
[C---:B------:R-:W-:Y:S02]  /*9b70*/  VIADD R147, R3.reuse, UR11 ;  /* 0x0000000b03937c36 */ /* 0x040fe40008000000 */
[----:B------:R-:W-:-:S04]  /*9b80*/  VIADD R149, R3, UR4 ;  /* 0x0000000403957c36 */ /* 0x000fc80008000000 */
[----:B------:R-:W-:Y:S01]  /*9b90*/  IMAD.IADD R2, R4, 0x1, R149 ;  /* 0x0000000104027824 */ /* 0x000fe200078e0295 */
[----:B------:R-:W-:Y:S02]  /*9ba0*/  WARPGROUP.DEPBAR.LE gsb0, 0x0 ;  /* 0x00008000000079c5 */ /* 0x000fe40000010000 */
[----:B------:R-:W-:-:S06]  /*9bb0*/  WARPGROUP.ARRIVE ;  /* 0x00000000000079c5 */ /* 0x000fcc0000000000 */
[----:B------:R-:W-:Y:S03]  /*9bc0*/  HGMMA.64x128x16.F32 R24, R136, gdesc[UR4].tnspB, R24, gsb0 ;  /* 0x41e0000488187df0 */ /* 0x000fe60008000818 */
[----:B------:R-:W-:Y:S02]  /*9bd0*/  WARPGROUP.DEPBAR.LE gsb0, 0x0 ;  /* 0x00008000000079c5 */ /* 0x000fe40000010000 */
[----:B------:R0:W-:Y:S01]  /*9be0*/  @!P1 SYNCS.ARRIVE.TRANS64.RED.A1T0 RZ, [R0+URZ], RZ ;  /* 0x000000ff00ff99a7 */ /* 0x0001e2000810043f */
[----:B------:R-:W-:Y:S01]  /*9bf0*/  ISETP.GE.AND P1, PT, R11, 0x1, PT ;  /* 0x000000010b00780c */ /* 0x000fe20003f26270 */
[----:B0-----:R-:W-:-:S12]  /*9c00*/  IMAD.IADD R0, R4, 0x1, R147 ;  /* 0x0000000104007824 */ /* 0x001fd800078e0293 */
[----:B------:R-:W-:Y:S05]  /*9c10*/  @!P1 BRA `(.L_x_1124) ;  /* 0x0000000000589947 */ /* 0x000fea0003800000 */
[----:B------:R-:W-:Y:S01]  /*9c20*/  ISETP.GT.AND P1, PT, R15, -0x1, PT ;  /* 0xffffffff0f00780c */ /* 0x000fe20003f24270 */
[----:B------:R-:W-:-:S12]  /*9c30*/  BSSY B0, `(.L_x_1125) ;  /* 0x0000011000007945 */ /* 0x000fd80003800000 */
[----:B------:R-:W-:Y:S05]  /*9c40*/  @P1 BRA `(.L_x_1126) ;  /* 0x0000000000241947 */ /* 0x000fea0003800000 */
[----:B------:R-:W-:Y:S01]  /*9c50*/  IMAD.U32 R9, RZ, RZ, UR58 ;  /* 0x0000003aff097e24 */ /* 0x000fe2000f8e00ff */
[----:B------:R-:W-:-:S04]  /*9c60*/  IADD3 R3, R4, R16, -R17 ;  /* 0x0000001004037210 */ /* 0x000fc80007ffe811 */
[----:B------:R-:W-:Y:S02]  /*9c70*/  ISETP.NE.AND P1, PT, R9, 0x1, PT ;  /* 0x000000010900780c */ /* 0x000fe40003f25270 */
[----:B------:R-:W-:-:S11]  /*9c80*/  LOP3.LUT R3, RZ, R3, RZ, 0x33, !PT ;  /* 0x00000003ff037212 */ /* 0x000fd600078e33ff */
[----:B------:R-:W0:Y:S02]  /*9c90*/  @P1 LDC.64 R136, c[0x0][0x9e8] ;  /* 0x00027a00ff881b82 */ /* 0x000e240000000a00 */
[----:B0-----:R-:W-:-:S05]  /*9ca0*/  @P1 IMAD.HI.U32 R10, R3, R136, RZ ;  /* 0x00000088030a1227 */ /* 0x001fca00078e00ff */
[----:B------:R-:W-:-:S04]  /*9cb0*/  @P1 SHF.R.U32.HI R3, RZ, R137, R10 ;  /* 0x00000089ff031219 */ /* 0x000fc8000001160a */
[----:B------:R-:W-:Y:S01]  /*9cc0*/  LOP3.LUT R3, RZ, R3, RZ, 0x33, !PT ;  /* 0x00000003ff037212 */ /* 0x000fe200078e33ff */
[----:B------:R-:W-:Y:S06]  /*9cd0*/  BRA `(.L_x_1127) ;  /* 0x0000000000187947 */ /* 0x000fec0003800000 */
.L_x_1126:
[----:B------:R-:W-:Y:S02]  /*9ce0*/  IMAD.U32 R9, RZ, RZ, UR58 ;  /* 0x0000003aff097e24 */ /* 0x000fe4000f8e00ff */
[----:B------:R-:W-:-:S03]  /*9cf0*/  IMAD.MOV.U32 R3, RZ, RZ, R15 ;  /* 0x000000ffff037224 */ /* 0x000fc600078e000f */
[----:B------:R-:W-:-:S13]  /*9d00*/  ISETP.NE.AND P1, PT, R9, 0x1, PT ;  /* 0x000000010900780c */ /* 0x000fda0003f25270 */
[----:B------:R-:W0:Y:S02]  /*9d10*/  @P1 LDC.64 R136, c[0x0][0x9e8] ;  /* 0x00027a00ff881b82 */ /* 0x000e240000000a00 */
[----:B0-----:R-:W-:-:S05]  /*9d20*/  @P1 IMAD.HI.U32 R10, R15, R136, RZ ;  /* 0x000000880f0a1227 */ /* 0x001fca00078e00ff */
[----:B------:R-:W-:-:S07]  /*9d30*/  @P1 SHF.R.U32.HI R3, RZ, R137, R10 ;  /* 0x00000089ff031219 */ /* 0x000fce000001160a */
.L_x_1127:
[----:B------:R-:W-:Y:S05]  /*9d40*/  BSYNC B0 ;  /* 0x0000000000007941 */ /* 0x000fea0003800000 */
.L_x_1125:
[----:B------:R-:W-:-:S05]  /*9d50*/  IMAD R3, R3, R9, R20 ;  /* 0x0000000903037224 */ /* 0x000fca00078e0214 */
[----:B------:R-:W-:Y:S02]  /*9d60*/  VIADDMNMX R0, R3, R9, R0, PT ;  /* 0x0000000903007246 */ /* 0x000fe40003800100 */
[----:B------:R-:W-:-:S07]  /*9d70*/  VIMNMX R2, R2, R3, !PT ;  /* 0x0000000302027248 */ /* 0x000fce0007fe0100 */
.L_x_1124:
        /* <DEDUP_REMOVED lines=117> */
[----:B------:R-:W-:-:S13]  /*a4d0*/  ISETP.GE.AND P6, PT, R11, 0x1, PT ;  /* 0x000000010b00780c */ /* 0x000fda0003fc6270 */
[----:B------:R-:W-:Y:S05]  /*a4e0*/  @!P6 BRA `(.L_x_1128) ;  /* 0x000000000054e947 */ /* 0x000fea0003800000 */
[----:B------:R-:W-:Y:S01]  /*a4f0*/  ISETP.GT.AND P6, PT, R161, -0x1, PT ;  /* 0xffffffffa100780c */ /* 0x000fe20003fc4270 */
[----:B------:R-:W-:-:S12]  /*a500*/  BSSY B0, `(.L_x_1129) ;  /* 0x0000010000007945 */ /* 0x000fd80003800000 */
[----:B------:R-:W-:Y:S05]  /*a510*/  @P6 BRA `(.L_x_1130) ;  /* 0x0000000000206947 */ /* 0x000fea0003800000 */
[----:B------:R-:W-:Y:S02]  /*a520*/  IMAD.U32 R10, RZ, RZ, UR58 ;  /* 0x0000003aff0a7e24 */ /* 0x000fe4000f8e00ff */
[----:B------:R-:W-:-:S03]  /*a530*/  IMAD.MOV.U32 R3, RZ, RZ, R21 ;  /* 0x000000ffff037224 */ /* 0x000fc600078e0015 */
[----:B------:R-:W-:-:S13]  /*a540*/  ISETP.NE.AND P6, PT, R10, 0x1, PT ;  /* 0x000000010a00780c */ /* 0x000fda0003fc5270 */
[----:B------:R-:W0:Y:S02]  /*a550*/  @P6 LDC.64 R144, c[0x0][0x9e8] ;  /* 0x00027a00ff906b82 */ /* 0x000e240000000a00 */
[----:B0-----:R-:W-:-:S05]  /*a560*/  @P6 IMAD.HI.U32 R144, R21, R144, RZ ;  /* 0x0000009015906227 */ /* 0x001fca00078e00ff */
[----:B------:R-:W-:-:S04]  /*a570*/  @P6 SHF.R.U32.HI R3, RZ, R145, R144 ;  /* 0x00000091ff036219 */ /* 0x000fc80000011690 */
[----:B------:R-:W-:Y:S01]  /*a580*/  LOP3.LUT R3, RZ, R3, RZ, 0x33, !PT ;  /* 0x00000003ff037212 */ /* 0x000fe200078e33ff */
[----:B------:R-:W-:Y:S06]  /*a590*/  BRA `(.L_x_1131) ;  /* 0x0000000000187947 */ /* 0x000fec0003800000 */
.L_x_1130:
[----:B------:R-:W-:Y:S02]  /*a5a0*/  IMAD.U32 R10, RZ, RZ, UR58 ;  /* 0x0000003aff0a7e24 */ /* 0x000fe4000f8e00ff */
[----:B------:R-:W-:-:S03]  /*a5b0*/  IMAD.MOV.U32 R3, RZ, RZ, R161 ;  /* 0x000000ffff037224 */ /* 0x000fc600078e00a1 */
[----:B------:R-:W-:-:S13]  /*a5c0*/  ISETP.NE.AND P6, PT, R10, 0x1, PT ;  /* 0x000000010a00780c */ /* 0x000fda0003fc5270 */
[----:B------:R-:W0:Y:S02]  /*a5d0*/  @P6 LDC.64 R144, c[0x0][0x9e8] ;  /* 0x00027a00ff906b82 */ /* 0x000e240000000a00 */
[----:B0-----:R-:W-:-:S05]  /*a5e0*/  @P6 IMAD.HI.U32 R144, R161, R144, RZ ;  /* 0x00000090a1906227 */ /* 0x001fca00078e00ff */
[----:B------:R-:W-:-:S07]  /*a5f0*/  @P6 SHF.R.U32.HI R3, RZ, R145, R144 ;  /* 0x00000091ff036219 */ /* 0x000fce0000011690 */
.L_x_1131:
[----:B------:R-:W-:Y:S05]  /*a600*/  BSYNC B0 ;  /* 0x0000000000007941 */ /* 0x000fea0003800000 */
.L_x_1129:
[----:B------:R-:W-:-:S05]  /*a610*/  IMAD R3, R3, R10, R20 ;  /* 0x0000000a03037224 */ /* 0x000fca00078e0214 */
[----:B------:R-:W-:Y:S02]  /*a620*/  VIADDMNMX R0, R3, R10, R0, PT ;  /* 0x0000000a03007246 */ /* 0x000fe40003800100 */
[----:B------:R-:W-:-:S07]  /*a630*/  VIMNMX R2, R2, R3, !PT ;  /* 0x0000000302027248 */ /* 0x000fce0007fe0100 */
.L_x_1128:
        /* <DEDUP_REMOVED lines=72> */
[----:B------:R-:W-:Y:S01]  /*aac0*/  FSEL R107, R114, -INF , !P1 ;  /* 0xff800000726b7808 */ /* 0x000fe20004800000 */
[----:B------:R-:W0:Y:S01]  /*aad0*/  LDC R10, c[0x0][0x988] ;  /* 0x00026200ff0a7b82 */ /* 0x000e220000000800 */
[----:B------:R-:W-:Y:S01]  /*aae0*/  ISETP.NE.AND P1, PT, R112, RZ, PT ;  /* 0x000000ff7000720c */ /* 0x000fe20003f25270 */
[----:B------:R-:W1:Y:S01]  /*aaf0*/  SHFL.BFLY PT, R3, R20, 0x2, 0x1f ;  /* 0x0c401f0014037f89 */ /* 0x000e6200000e0000 */
        /* <DEDUP_REMOVED lines=14> */
[----:B-1----:R-:W-:Y:S02]  /*abe0*/  FMNMX.FTZ R88, R20, R3, !PT ;  /* 0x0000000314587209 */ /* 0x002fe40007810000 */
[----:B------:R-:W-:Y:S02]  /*abf0*/  ISETP.GT.AND P1, PT, R2, 0x39, !P1 ;  /* 0x000000390200780c */ /* 0x000fe40004f24270 */
[C---:B------:R-:W-:Y:S01]  /*ac00*/  ISETP.LT.OR P4, PT, R0.reuse, 0x52, P4 ;  /* 0x000000520000780c */ /* 0x040fe20002781670 */
[----:B------:R-:W1:Y:S01]  /*ac10*/  SHFL.BFLY PT, R3, R88, 0x1, 0x1f ;  /* 0x0c201f0058037f89 */ /* 0x000e6200000e0000 */
[C---:B------:R-:W-:Y:S02]  /*ac20*/  ISETP.LT.OR P1, PT, R0.reuse, 0x3a, P1 ;  /* 0x0000003a0000780c */ /* 0x040fe40000f21670 */
[----:B------:R-:W-:-:S02]  /*ac30*/  ISETP.LT.OR P5, PT, R0, 0x59, P5 ;  /* 0x000000590000780c */ /* 0x000fc40002fa1670 */
[----:B------:R-:W-:Y:S02]  /*ac40*/  FSEL R119, R119, -INF , !P1 ;  /* 0xff80000077777808 */ /* 0x000fe40004800000 */
[----:B------:R-:W-:-:S04]  /*ac50*/  ISETP.NE.AND P1, PT, R152, RZ, PT ;  /* 0x000000ff9800720c */ /* 0x000fc80003f25270 */
[----:B------:R-:W-:-:S04]  /*ac60*/  ISETP.GT.AND P1, PT, R2, 0x40, !P1 ;  /* 0x000000400200780c */ /* 0x000fc80004f24270 */
[----:B------:R-:W-:-:S04]  /*ac70*/  ISETP.LT.OR P1, PT, R0, 0x41, P1 ;  /* 0x000000410000780c */ /* 0x000fc80000f21670 */
[----:B------:R-:W-:Y:S02]  /*ac80*/  FSEL R163, R122, -INF , !P1 ;  /* 0xff8000007aa37808 */ /* 0x000fe40004800000 */
[----:B------:R-:W-:Y:S02]  /*ac90*/  ISETP.NE.AND P1, PT, R120, RZ, PT ;  /* 0x000000ff7800720c */ /* 0x000fe40003f25270 */
[----:B-1----:R-:W-:Y:S02]  /*aca0*/  FMNMX.FTZ R3, R88, R3, !PT ;  /* 0x0000000358037209 */ /* 0x002fe40007810000 */
[----:B------:R-:W-:-:S04]  /*acb0*/  ISETP.GT.AND P1, PT, R2, 0x41, !P1 ;  /* 0x000000410200780c */ /* 0x000fc80004f24270 */
[----:B------:R-:W-:-:S04]  /*acc0*/  ISETP.LT.OR P1, PT, R0, 0x42, P1 ;  /* 0x000000420000780c */ /* 0x000fc80000f21670 */
[----:B------:R-:W-:Y:S02]  /*acd0*/  FSEL R123, R123, -INF , !P1 ;  /* 0xff8000007b7b7808 */ /* 0x000fe40004800000 */
[----:B------:R-:W-:-:S04]  /*ace0*/  ISETP.GT.AND P1, PT, R2, 0x48, !P2 ;  /* 0x000000480200780c */ /* 0x000fc80005724270 */
[----:B------:R-:W-:-:S04]  /*acf0*/  ISETP.LT.OR P1, PT, R0, 0x49, P1 ;  /* 0x000000490000780c */ /* 0x000fc80000f21670 */
[----:B------:R-:W-:Y:S02]  /*ad00*/  FSEL R175, R126, -INF , !P1 ;  /* 0xff8000007eaf7808 */ /* 0x000fe40004800000 */
[----:B------:R-:W-:Y:S02]  /*ad10*/  ISETP.GT.AND P1, PT, R2, 0x49, !P6 ;  /* 0x000000490200780c */ /* 0x000fe40007724270 */
[----:B------:R-:W-:Y:S01]  /*ad20*/  ISETP.NE.AND P6, PT, R92, RZ, PT ;  /* 0x000000ff5c00720c */ /* 0x000fe20003fc5270 */
[----:B0-----:R-:W-:Y:S01]  /*ad30*/  FMUL.FTZ R92, R3, R10 ;  /* 0x0000000a035c7220 */ /* 0x001fe20000410000 */
[----:B------:R-:W-:-:S04]  /*ad40*/  ISETP.LT.OR P1, PT, R0, 0x4a, P1 ;  /* 0x0000004a0000780c */ /* 0x000fc80000f21670 */
[----:B------:R-:W-:Y:S02]  /*ad50*/  FSEL R127, R127, -INF , !P1 ;  /* 0xff8000007f7f7808 */ /* 0x000fe40004800000 */
[----:B------:R-:W-:Y:S02]  /*ad60*/  ISETP.GT.AND P1, PT, R2, RZ, !P6 ;  /* 0x000000ff0200720c */ /* 0x000fe40007724270 */
[----:B------:R-:W-:Y:S02]  /*ad70*/  ISETP.NE.AND P6, PT, R128, RZ, PT ;  /* 0x000000ff8000720c */ /* 0x000fe40003fc5270 */
[----:B------:R-:W-:Y:S02]  /*ad80*/  ISETP.LT.OR P1, PT, R0, 0x1, P1 ;  /* 0x000000010000780c */ /* 0x000fe40000f21670 */
[----:B------:R-:W-:Y:S02]  /*ad90*/  ISETP.GT.AND P2, PT, R2, 0x59, !P6 ;  /* 0x000000590200780c */ /* 0x000fe40007744270 */
[----:B------:R-:W-:-:S02]  /*ada0*/  FSEL R90, R90, -INF , !P1 ;  /* 0xff8000005a5a7808 */ /* 0x000fc40004800000 */
[----:B------:R-:W-:Y:S02]  /*adb0*/  FSETP.NEU.FTZ.AND P1, PT, R3, -INF , PT ;  /* 0xff8000000300780b */ /* 0x000fe40003f3d000 */
[----:B------:R-:W-:Y:S02]  /*adc0*/  FMNMX.FTZ R20, R90, R13, !PT ;  /* 0x0000000d5a147209 */ /* 0x000fe40007810000 */
[----:B------:R-:W-:Y:S02]  /*add0*/  FSEL R92, R92, RZ, P1 ;  /* 0x000000ff5c5c7208 */ /* 0x000fe40000800000 */
[----:B------:R-:W-:Y:S02]  /*ade0*/  FMNMX.FTZ R20, R155, R20, !PT ;  /* 0x000000149b147209 */ /* 0x000fe40007810000 */
[----:B------:R-:W-:Y:S01]  /*adf0*/  ISETP.LT.OR P2, PT, R0, 0x5a, P2 ;  /* 0x0000005a0000780c */ /* 0x000fe20001741670 */
        /* <DEDUP_REMOVED lines=14> */
[----:B------:R0:W-:Y:S01]  /*aee0*/  MUFU.EX2 R131, R2 ;  /* 0x0000000200837308 */ /* 0x0001e20000000800 */
[----:B------:R-:W-:Y:S01]  /*aef0*/  FSEL R117, R3, RZ, P1 ;  /* 0x000000ff03757208 */ /* 0x000fe20000800000 */
[--C-:B------:R-:W-:Y:S01]  /*af00*/  FFMA.FTZ R156, R189, R10, -R92.reuse ;  /* 0x0000000abd9c7223 */ /* 0x100fe2000001085c */
[----:B------:R-:W-:Y:S01]  /*af10*/  FMNMX.FTZ R20, R95, R20, !PT ;  /* 0x000000145f147209 */ /* 0x000fe20007810000 */
[-CC-:B------:R-:W-:Y:S01]  /*af20*/  FFMA.FTZ R158, R185, R10.reuse, -R92.reuse ;  /* 0x0000000ab99e7223 */ /* 0x180fe2000001085c */
[----:B------:R-:W-:Y:S01]  /*af30*/  FFMA.FTZ R183, R183, R10, -R92 ;  /* 0x0000000ab7b77223 */ /* 0x000fe2000001085c */
        /* <DEDUP_REMOVED lines=23> */
[----:B------:R-:W-:Y:S01]  /*b0b0*/  FFMA.FTZ R97, R133, R10, -R92 ;  /* 0x0000000a85617223 */ /* 0x000fe2000001085c */
[----:B------:R-:W-:-:S02]  /*b0c0*/  LOP3.LUT P6, RZ, R160, 0x7f, RZ, 0xc0, !PT ;  /* 0x0000007fa0ff7812 */ /* 0x000fc400078cc0ff */
        /* <DEDUP_REMOVED lines=16> */
[----:B------:R-:W-:Y:S04]  /*b1d0*/  MUFU.EX2 R148, R148 ;  /* 0x0000009400947308 */ /* 0x000fe80000000800 */
[----:B------:R-:W1:Y:S04]  /*b1e0*/  SHFL.BFLY PT, R137, R20, 0x2, 0x1f ;  /* 0x0c401f0014897f89 */ /* 0x000e6800000e0000 */
        /* <DEDUP_REMOVED lines=12> */
[CC--:B0-----:R-:W-:Y:S02]  /*b2b0*/  FMUL.FTZ R2, R9.reuse, R10.reuse ;  /* 0x0000000a09027220 */ /* 0x0c1fe40000410000 */
[----:B------:R-:W0:Y:S03]  /*b2c0*/  MUFU.EX2 R0, R0 ;  /* 0x0000000000007308 */ /* 0x000e260000000800 */
        /* <DEDUP_REMOVED lines=11> */
[--C-:B------:R-:W-:Y:S01]  /*b380*/  FFMA.FTZ R88, R151, R10, -R94.reuse ;  /* 0x0000000a97587223 */ /* 0x100fe2000001085e */
[----:B0-----:R-:W-:Y:S01]  /*b390*/  FFMA.FTZ R91, R0, R8, R187 ;  /* 0x00000008005b7223 */ /* 0x001fe200000100bb */
[-CC-:B------:R-:W-:Y:S01]  /*b3a0*/  FFMA.FTZ R155, R95, R10.reuse, -R94.reuse ;  /* 0x0000000a5f9b7223 */ /* 0x180fe2000001085e */
[-CC-:B------:R-:W-:Y:S01]  /*b3b0*/  FFMA.FTZ R90, R149, R10.reuse, -R94.reuse ;  /* 0x0000000a955a7223 */ /* 0x180fe2000001085e */
[-CC-:B------:R-:W-:Y:S01]  /*b3c0*/  FFMA.FTZ R149, R99, R10.reuse, -R94.reuse ;  /* 0x0000000a63957223 */ /* 0x180fe2000001085e */
[----:B------:R-:W-:Y:S01]  /*b3d0*/  FADD.FTZ R91, R156, R91 ;  /* 0x0000005b9c5b7221 */ /* 0x000fe20000010000 */
[-CC-:B------:R-:W-:Y:S01]  /*b3e0*/  FFMA.FTZ R92, R147, R10.reuse, -R94.reuse ;  /* 0x0000000a935c7223 */ /* 0x180fe2000001085e */
[----:B------:R0:W1:Y:S01]  /*b3f0*/  MUFU.EX2 R2, R13 ;  /* 0x0000000d00027308 */ /* 0x0000620000000800 */
[-CC-:B------:R-:W-:Y:S01]  /*b400*/  FFMA.FTZ R151, R103, R10.reuse, -R94.reuse ;  /* 0x0000000a67977223 */ /* 0x180fe2000001085e */
[----:B------:R-:W-:Y:S01]  /*b410*/  FADD.FTZ R8, R158, R91 ;  /* 0x0000005b9e087221 */ /* 0x000fe20000010000 */
[-CC-:B------:R-:W-:Y:S01]  /*b420*/  FFMA.FTZ R111, R111, R10.reuse, -R94.reuse ;  /* 0x0000000a6f6f7223 */ /* 0x180fe2000001085e */
[-CC-:B------:R-:W-:Y:S01]  /*b430*/  FFMA.FTZ R107, R107, R10.reuse, -R94.reuse ;  /* 0x0000000a6b6b7223 */ /* 0x180fe2000001085e */
[-C--:B------:R-:W-:Y:S01]  /*b440*/  FFMA.FTZ R115, R115, R10.reuse, -R94 ;  /* 0x0000000a73737223 */ /* 0x080fe2000001085e */
[----:B------:R-:W-:Y:S01]  /*b450*/  FADD.FTZ R91, R183, R8 ;  /* 0x00000008b75b7221 */ /* 0x000fe20000010000 */
[-CC-:B------:R-:W-:Y:S01]  /*b460*/  FFMA.FTZ R157, R157, R10.reuse, -R94.reuse ;  /* 0x0000000a9d9d7223 */ /* 0x180fe2000001085e */
[----:B------:R-:W2:Y:S01]  /*b470*/  MUFU.EX2 R14, R14 ;  /* 0x0000000e000e7308 */ /* 0x000ea20000000800 */
[-CC-:B------:R-:W-:Y:S01]  /*b480*/  FFMA.FTZ R119, R119, R10.reuse, -R94.reuse ;  /* 0x0000000a77777223 */ /* 0x180fe2000001085e */
[----:B------:R-:W-:Y:S01]  /*b490*/  FADD.FTZ R8, R152, R91 ;  /* 0x0000005b98087221 */ /* 0x000fe20000010000 */
[-CC-:B------:R-:W-:Y:S01]  /*b4a0*/  FFMA.FTZ R163, R163, R10.reuse, -R94.reuse ;  /* 0x0000000aa3a37223 */ /* 0x180fe2000001085e */
[-CC-:B------:R-:W-:Y:S01]  /*b4b0*/  FFMA.FTZ R123, R123, R10.reuse, -R94.reuse ;  /* 0x0000000a7b7b7223 */ /* 0x180fe2000001085e */
[-C--:B------:R-:W-:Y:S01]  /*b4c0*/  FFMA.FTZ R175, R175, R10.reuse, -R94 ;  /* 0x0000000aafaf7223 */ /* 0x080fe2000001085e */
[----:B0-----:R-:W-:Y:S01]  /*b4d0*/  FADD.FTZ R13, R177, R8 ;  /* 0x00000008b10d7221 */ /* 0x001fe20000010000 */
[-CC-:B------:R-:W-:Y:S01]  /*b4e0*/  FFMA.FTZ R127, R127, R10.reuse, -R94.reuse ;  /* 0x0000000a7f7f7223 */ /* 0x180fe2000001085e */
[----:B------:R-:W0:Y:S01]  /*b4f0*/  MUFU.EX2 R159, R159 ;  /* 0x0000009f009f7308 */ /* 0x000e220000000800 */
[----:B-1----:R-:W-:Y:S01]  /*b500*/  FFMA.FTZ R5, R2, R5, R117 ;  /* 0x0000000502057223 */ /* 0x002fe20000010075 */
[----:B------:R-:W-:Y:S01]  /*b510*/  FADD.FTZ R96, R154, R13 ;  /* 0x0000000d9a607221 */ /* 0x000fe20000010000 */
[-CC-:B------:R-:W-:Y:S01]  /*b520*/  FFMA.FTZ R179, R179, R10.reuse, -R94.reuse ;  /* 0x0000000ab3b37223 */ /* 0x180fe2000001085e */
[-CC-:B------:R-:W-:Y:S01]  /*b530*/  FFMA.FTZ R139, R139, R10.reuse, -R94.reuse ;  /* 0x0000000a8b8b7223 */ /* 0x180fe2000001085e */
[-C--:B------:R-:W-:Y:S01]  /*b540*/  FFMA.FTZ R141, R141, R10.reuse, -R94 ;  /* 0x0000000a8d8d7223 */ /* 0x080fe2000001085e */
[----:B------:R-:W-:Y:S01]  /*b550*/  FADD.FTZ R13, R143, R96 ;  /* 0x000000608f0d7221 */ /* 0x000fe20000010000 */
[----:B------:R-:W-:Y:S01]  /*b560*/  FFMA.FTZ R94, R135, R10, -R94 ;  /* 0x0000000a875e7223 */ /* 0x000fe2000001085e */
[----:B------:R-:W1:Y:S01]  /*b570*/  MUFU.EX2 R20, R20 ;  /* 0x0000001400147308 */ /* 0x000e620000000800 */
[----:B--2---:R-:W-:Y:S01]  /*b580*/  FADD.FTZ R8, R14, R5 ;  /* 0x000000050e087221 */ /* 0x004fe20000010000 */
[----:B------:R-:W-:Y:S01]  /*b590*/  FADD.FTZ R96, R148, R13 ;  /* 0x0000000d94607221 */ /* 0x000fe20000010000 */
[----:B------:R-:W-:Y:S01]  /*b5a0*/  IMAD.U32 R91, RZ, RZ, UR10 ;  /* 0x0000000aff5b7e24 */ /* 0x000fe2000f8e00ff */
[----:B------:R-:W-:Y:S01]  /*b5b0*/  F2FP.F16.F32.PACK_AB R154, R143, R154 ;  /* 0x0000009a8f9a723e */ /* 0x000fe200000000ff */
[----:B------:R-:W-:-:S02]  /*b5c0*/  VIADD R12, R12, 0xffffffff ;  /* 0xffffffff0c0c7836 */ /* 0x000fc40000000000 */
[----:B------:R-:W-:Y:S01]  /*b5d0*/  FADD.FTZ R13, R131, R96 ;  /* 0x00000060830d7221 */ /* 0x000fe20000010000 */
[----:B------:R-:W-:Y:S01]  /*b5e0*/  @!P6 VIADD R91, R91, 0x2a860 ;  /* 0x0002a8605b5be836 */ /* 0x000fe20000000000 */
[----:B------:R-:W2:Y:S01]  /*b5f0*/  MUFU.EX2 R153, R153 ;  /* 0x0000009900997308 */ /* 0x000ea20000000800 */
[----:B0-----:R-:W-:Y:S01]  /*b600*/  FADD.FTZ R5, R159, R8 ;  /* 0x000000089f057221 */ /* 0x001fe20000010000 */
[----:B------:R-:W-:Y:S01]  /*b610*/  FADD.FTZ R96, R150, R13 ;  /* 0x0000000d96607221 */ /* 0x000fe20000010000 */
[----:B------:R-:W-:Y:S02]  /*b620*/  F2FP.F16.F32.PACK_AB R156, R156, R187 ;  /* 0x000000bb9c9c723e */ /* 0x000fe400000000ff */
[----:B------:R-:W-:Y:S01]  /*b630*/  @!P6 PRMT R91, RZ, 0x654, R91 ;  /* 0x00000654ff5be816 */ /* 0x000fe2000000005b */
[----:B------:R-:W-:Y:S01]  /*b640*/  FADD.FTZ R13, R109, R96 ;  /* 0x000000606d0d7221 */ /* 0x000fe20000010000 */
[----:B------:R-:W-:Y:S01]  /*b650*/  F2FP.F16.F32.PACK_AB R158, R183, R158 ;  /* 0x0000009eb79e723e */ /* 0x000fe200000000ff */
[----:B------:R-:W0:Y:S01]  /*b660*/  MUFU.EX2 R88, R88 ;  /* 0x0000005800587308 */ /* 0x000e220000000800 */
[----:B-1----:R-:W-:Y:S01]  /*b670*/  FADD.FTZ R8, R20, R5 ;  /* 0x0000000514087221 */ /* 0x002fe20000010000 */
[----:B------:R-:W-:Y:S01]  /*b680*/  FADD.FTZ R96, R144, R13 ;  /* 0x0000000d90607221 */ /* 0x000fe20000010000 */
[----:B------:R1:W-:Y:S01]  /*b690*/  @!P6 SYNCS.ARRIVE.TRANS64.RED.A1T0 RZ, [R91+URZ], RZ ;  /* 0x000000ff5bffe9a7 */ /* 0x0003e2000810043f */
[----:B------:R-:W-:-:S02]  /*b6a0*/  F2FP.F16.F32.PACK_AB R152, R177, R152 ;  /* 0x00000098b198723e */ /* 0x000fc400000000ff */
[----:B------:R-:W-:Y:S01]  /*b6b0*/  FADD.FTZ R13, R93, R96 ;  /* 0x000000605d0d7221 */ /* 0x000fe20000010000 */
[----:B------:R-:W-:Y:S01]  /*b6c0*/  F2FP.F16.F32.PACK_AB R148, R131, R148 ;  /* 0x000000948394723e */ /* 0x000fe200000000ff */
[----:B------:R-:W3:Y:S01]  /*b6d0*/  MUFU.EX2 R155, R155 ;  /* 0x0000009b009b7308 */ /* 0x000ee20000000800 */
[----:B--2---:R-:W-:Y:S01]  /*b6e0*/  FADD.FTZ R5, R153, R8 ;  /* 0x0000000899057221 */ /* 0x004fe20000010000 */
[----:B------:R-:W-:Y:S01]  /*b6f0*/  FADD.FTZ R96, R146, R13 ;  /* 0x0000000d92607221 */ /* 0x000fe20000010000 */
[----:B------:R-:W-:Y:S01]  /*b700*/  F2FP.F16.F32.PACK_AB R150, R109, R150 ;  /* 0x000000966d96723e */ /* 0x000fe200000000ff */
[----:B------:R-:W-:Y:S01]  /*b710*/  IMAD.MOV.U32 R13, RZ, RZ, R9 ;  /* 0x000000ffff0d7224 */ /* 0x000fe200078e0009 */
[----:B------:R-:W-:Y:S02]  /*b720*/  F2FP.F16.F32.PACK_AB R144, R93, R144 ;  /* 0x000000905d90723e */ /* 0x000fe400000000ff */
[----:B------:R-:W-:Y:S01]  /*b730*/  F2FP.F16.F32.PACK_AB R146, R105, R146 ;  /* 0x000000926992723e */ /* 0x000fe200000000ff */
[----:B------:R-:W2:Y:S01]  /*b740*/  MUFU.EX2 R90, R90 ;  /* 0x0000005a005a7308 */ /* 0x000ea20000000800 */
[----:B0-----:R-:W-:Y:S01]  /*b750*/  FADD.FTZ R8, R88, R5 ;  /* 0x0000000558087221 */ /* 0x001fe20000010000 */
[----:B------:R-:W-:-:S02]  /*b760*/  F2FP.F16.F32.PACK_AB R159, R20, R159 ;  /* 0x0000009f149f723e */ /* 0x000fc400000000ff */
[----:B------:R-:W-:-:S04]  /*b770*/  F2FP.F16.F32.PACK_AB R153, R88, R153 ;  /* 0x000000995899723e */ /* 0x000fc800000000ff */
[----:B------:R-:W0:Y:S01]  /*b780*/  MUFU.EX2 R149, R149 ;  /* 0x0000009500957308 */ /* 0x000e220000000800 */
[----:B---3--:R-:W-:-:S07]  /*b790*/  FADD.FTZ R5, R155, R8 ;  /* 0x000000089b057221 */ /* 0x008fce0000010000 */
[----:B------:R-:W3:Y:S01]  /*b7a0*/  MUFU.EX2 R92, R92 ;  /* 0x0000005c005c7308 */ /* 0x000ee20000000800 */
[C---:B--2---:R-:W-:Y:S01]  /*b7b0*/  FADD.FTZ R8, R90.reuse, R5 ;  /* 0x000000055a087221 */ /* 0x044fe20000010000 */
[----:B------:R-:W-:-:S06]  /*b7c0*/  F2FP.F16.F32.PACK_AB R155, R90, R155 ;  /* 0x0000009b5a9b723e */ /* 0x000fcc00000000ff */
[----:B------:R-:W2:Y:S01]  /*b7d0*/  MUFU.EX2 R151, R151 ;  /* 0x0000009700977308 */ /* 0x000ea20000000800 */
[----:B0-----:R-:W-:-:S07]  /*b7e0*/  FADD.FTZ R5, R149, R8 ;  /* 0x0000000895057221 */ /* 0x001fce0000010000 */
[----:B------:R-:W0:Y:S01]  /*b7f0*/  MUFU.EX2 R111, R111 ;  /* 0x0000006f006f7308 */ /* 0x000e220000000800 */
[C---:B---3--:R-:W-:Y:S01]  /*b800*/  FADD.FTZ R8, R92.reuse, R5 ;  /* 0x000000055c087221 */ /* 0x048fe20000010000 */
[----:B------:R-:W-:Y:S01]  /*b810*/  FADD.FTZ R5, R105, R96 ;  /* 0x0000006069057221 */ /* 0x000fe20000010000 */
[----:B------:R-:W-:-:S03]  /*b820*/  F2FP.F16.F32.PACK_AB R149, R92, R149 ;  /* 0x000000955c95723e */ /* 0x000fc600000000ff */
[----:B------:R-:W-:Y:S02]  /*b830*/  FADD.FTZ R96, R140, R5 ;  /* 0x000000058c607221 */ /* 0x000fe40000010000 */
[----:B------:R-:W3:Y:S01]  /*b840*/  MUFU.EX2 R107, R107 ;  /* 0x0000006b006b7308 */ /* 0x000ee20000000800 */
[----:B--2---:R-:W-:-:S07]  /*b850*/  FADD.FTZ R8, R151, R8 ;  /* 0x0000000897087221 */ /* 0x004fce0000010000 */
[----:B------:R-:W2:Y:S01]  /*b860*/  MUFU.EX2 R89, R89 ;  /* 0x0000005900597308 */ /* 0x000ea20000000800 */
[C---:B0-----:R-:W-:Y:S01]  /*b870*/  FADD.FTZ R8, R111.reuse, R8 ;  /* 0x000000086f087221 */ /* 0x041fe20000010000 */
[----:B------:R-:W-:-:S06]  /*b880*/  F2FP.F16.F32.PACK_AB R151, R111, R151 ;  /* 0x000000976f97723e */ /* 0x000fcc00000000ff */
[----:B------:R-:W0:Y:S01]  /*b890*/  MUFU.EX2 R115, R115 ;  /* 0x0000007300737308 */ /* 0x000e220000000800 */
[----:B---3--:R-:W-:-:S07]  /*b8a0*/  FADD.FTZ R8, R107, R8 ;  /* 0x000000086b087221 */ /* 0x008fce0000010000 */
[----:B------:R-:W3:Y:S01]  /*b8b0*/  MUFU.EX2 R142, R142 ;  /* 0x0000008e008e7308 */ /* 0x000ee20000000800 */
[C---:B--2---:R-:W-:Y:S01]  /*b8c0*/  FADD.FTZ R5, R89.reuse, R96 ;  /* 0x0000006059057221 */ /* 0x044fe20000010000 */
[----:B------:R-:W-:-:S06]  /*b8d0*/  F2FP.F16.F32.PACK_AB R140, R89, R140 ;  /* 0x0000008c598c723e */ /* 0x000fcc00000000ff */
[----:B------:R2:W4:Y:S01]  /*b8e0*/  MUFU.EX2 R147, R157 ;  /* 0x0000009d00937308 */ /* 0x0005220000000800 */
[C---:B0-----:R-:W-:Y:S01]  /*b8f0*/  FADD.FTZ R8, R115.reuse, R8 ;  /* 0x0000000873087221 */ /* 0x041fe20000010000 */
[----:B------:R-:W-:-:S06]  /*b900*/  F2FP.F16.F32.PACK_AB R145, R115, R107 ;  /* 0x0000006b7391723e */ /* 0x000fcc00000000ff */
[----:B------:R-:W0:Y:S01]  /*b910*/  MUFU.EX2 R113, R113 ;  /* 0x0000007100717308 */ /* 0x000e220000000800 */
[----:B---3--:R-:W-:Y:S01]  /*b920*/  FADD.FTZ R96, R142, R5 ;  /* 0x000000058e607221 */ /* 0x008fe20000010000 */
[----:B--2---:R-:W-:Y:S01]  /*b930*/  F2FP.F16.F32.PACK_AB R157, R14, R117 ;  /* 0x000000750e9d723e */ /* 0x004fe200000000ff */
[----:B------:R-:W-:-:S05]  /*b940*/  IMAD.MOV.U32 R14, RZ, RZ, R3 ;  /* 0x000000ffff0e7224 */ /* 0x000fca00078e0003 */
[----:B------:R-:W2:Y:S01]  /*b950*/  MUFU.EX2 R119, R119 ;  /* 0x0000007700777308 */ /* 0x000ea20000000800 */
[----:B----4-:R-:W-:-:S07]  /*b960*/  FADD.FTZ R8, R147, R8 ;  /* 0x0000000893087221 */ /* 0x010fce0000010000 */
        /* <DEDUP_REMOVED lines=18> */
[----:B--2---:R-:W-:-:S07]  /*ba90*/  FADD.FTZ R5, R175, R8 ;  /* 0x00000008af057221 */ /* 0x004fce0000010000 */
[----:B------:R-:W2:Y:S01]  /*baa0*/  MUFU.EX2 R137, R139 ;  /* 0x0000008b00897308 */ /* 0x000ea20000000800 */
[C---:B---3--:R-:W-:Y:S01]  /*bab0*/  FADD.FTZ R5, R98.reuse, R5 ;  /* 0x0000000562057221 */ /* 0x048fe20000010000 */
[----:B------:R-:W-:-:S06]  /*bac0*/  F2FP.F16.F32.PACK_AB R143, R98, R175 ;  /* 0x000000af628f723e */ /* 0x000fcc00000000ff */
[----:B------:R3:W4:Y:S01]  /*bad0*/  MUFU.EX2 R102, R141 ;  /* 0x0000008d00667308 */ /* 0x0007220000000800 */
[----:B0-----:R-:W-:-:S07]  /*bae0*/  FADD.FTZ R5, R100, R5 ;  /* 0x0000000564057221 */ /* 0x001fce0000010000 */
[----:B------:R-:W0:Y:S01]  /*baf0*/  MUFU.EX2 R97, R97 ;  /* 0x0000006100617308 */ /* 0x000e220000000800 */
[----:B--2---:R-:W-:Y:S01]  /*bb00*/  FADD.FTZ R5, R137, R5 ;  /* 0x0000000589057221 */ /* 0x004fe20000010000 */
[----:B---3--:R-:W-:Y:S02]  /*bb10*/  F2FP.F16.F32.PACK_AB R141, R123, R163 ;  /* 0x000000a37b8d723e */ /* 0x008fe400000000ff */
[----:B------:R-:W-:-:S04]  /*bb20*/  F2FP.F16.F32.PACK_AB R137, R137, R100 ;  /* 0x000000648989723e */ /* 0x000fc800000000ff */
[----:B------:R-:W2:Y:S01]  /*bb30*/  MUFU.EX2 R94, R94 ;  /* 0x0000005e005e7308 */ /* 0x000ea20000000800 */
[----:B----4-:R-:W-:Y:S01]  /*bb40*/  FADD.FTZ R5, R102, R5 ;  /* 0x0000000566057221 */ /* 0x010fe20000010000 */
[C---:B0-----:R-:W-:Y:S01]  /*bb50*/  FADD.FTZ R8, R97.reuse, R96 ;  /* 0x0000006061087221 */ /* 0x041fe20000010000 */
[----:B------:R-:W-:Y:S02]  /*bb60*/  F2FP.F16.F32.PACK_AB R138, R97, R138 ;  /* 0x0000008a618a723e */ /* 0x000fe400000000ff */
[C---:B--2---:R-:W-:Y:S01]  /*bb70*/  FADD.FTZ R5, R94.reuse, R5 ;  /* 0x000000055e057221 */ /* 0x044fe20000010000 */
[----:B------:R-:W-:Y:S01]  /*bb80*/  F2FP.F16.F32.PACK_AB R139, R94, R102 ;  /* 0x000000665e8b723e */ /* 0x000fe200000000ff */
[----:B-1----:R-:W-:Y:S06]  /*bb90*/  @P1 BRA `(.L_x_1132) ;  /* 0xffffffd000d41947 */ /* 0x002fec000383ffff */
.L_x_1115:
        /* <DEDUP_REMOVED lines=67> */
.L_x_1133:
[----:B------:R-:W-:Y:S01]  /*bfd0*/  ULEA UR5, UR36, UR38, 0x3 ;  /* 0x0000002624057291 */ /* 0x000fe2000f8e183f */
[----:B------:R-:W-:-:S05]  /*bfe0*/  IMAD.U32 R0, RZ, RZ, UR37 ;  /* 0x00000025ff007e24 */ /* 0x000fca000f8e00ff */
[----:B------:R-:W-:-:S04]  /*bff0*/  SHF.L.U32 R0, R0, 0x1f, RZ ;  /* 0x0000001f00007819 */ /* 0x000fc800000006ff */
[----:B------:R0:W1:Y:S01]  /*c000*/  SYNCS.PHASECHK.TRANS64.TRYWAIT P1, [UR5+0x2a850], R0 ;  /* 0x02a85000ff0075a7 */ /* 0x0000620008020145 */
[----:B------:R-:W-:Y:S05]  /*c010*/  @!P0 BRA `(.L_x_1134) ;  /* 0x0000000000048947 */ /* 0x000fea0003800000 */
[----:B------:R-:W-:Y:S01]  /*c020*/  BPT.TRAP 0x1 ;  /* 0x000000040000795c */ /* 0x000fe20000300000 */
.L_x_1134:
[----:B-1----:R-:W-:Y:S05]  /*c030*/  @P1 BRA `(.L_x_1135) ;  /* 0x0000000000081947 */ /* 0x002fea0003800000 */
[----:B------:R-:W1:Y:S02]  /*c040*/  SYNCS.PHASECHK.TRANS64.TRYWAIT P0, [UR5+0x2a850], R0 ;  /* 0x02a85000ff0075a7 */ /* 0x000e640008000145 */
[----:B-1----:R-:W-:Y:S05]  /*c050*/  @!P0 BRA `(.L_x_1136) ;  /* 0x0000007c00548947 */ /* 0x002fea0003800000 */
.L_x_1135:
[----:B------:R-:W-:Y:S01]  /*c060*/  UIADD3 UR38, UR38, 0x400, URZ ;  /* 0x0000040026267890 */ /* 0x000fe2000fffe03f */
[----:B------:R-:W-:Y:S01]  /*c070*/  WARPGROUP.ARRIVE ;  /* 0x00000000000079c5 */ /* 0x000fe20000000000 */
[----:B------:R-:W-:Y:S01]  /*c080*/  UMOV UR7, 0x40000040 ;  /* 0x4000004000077882 */ /* 0x000fe20000000000 */
[----:B-1----:R-:W1:Y:S01]  /*c090*/  SHFL.BFLY PT, R7, R8, 0x2, 0x1f ;  /* 0x0c401f0008077f89 */ /* 0x002e6200000e0000 */
[----:B------:R-:W-:Y:S01]  /*c0a0*/  USHF.R.U32.HI UR38, URZ, 0x4, UR38 ;  /* 0x000000043f267899 */ /* 0x000fe20008011626 */
[----:B------:R-:W-:Y:S02]  /*c0b0*/  VIADD R169, R169, 0x1 ;  /* 0x00000001a9a97836 */ /* 0x000fe40000000000 */
[----:B0-----:R-:W0:Y:S01]  /*c0c0*/  SHFL.BFLY PT, R0, R5, 0x2, 0x1f ;  /* 0x0c401f0005007f89 */ /* 0x001e2200000e0000 */
[----:B------:R-:W-:Y:S01]  /*c0d0*/  ULOP3.LUT UR38, UR38, 0x3fff, URZ, 0xc0, !UPT ;  /* 0x00003fff26267892 */ /* 0x000fe2000f8ec03f */
[----:B------:R-:W2:Y:S03]  /*c0e0*/  S2R R14, SR_TID.X ;  /* 0x00000000000e7919 */ /* 0x000ea60000002100 */
        /* <DEDUP_REMOVED lines=9> */
[----:B------:R-:W-:Y:S01]  /*c180*/  USEL UR36, UR36, URZ, UP0 ;  /* 0x0000003f24247287 */ /* 0x000fe20008000000 */
[----:B0-----:R-:W-:Y:S01]  /*c190*/  FADD.FTZ R2, R0, R5 ;  /* 0x0000000500027221 */ /* 0x001fe20000010000 */
[----:B------:R-:W-:Y:S01]  /*c1a0*/  CS2R R4, SRZ ;  /* 0x0000000000047805 */ /* 0x000fe2000001ff00 */
[----:B------:R-:W0:Y:S04]  /*c1b0*/  SHFL.BFLY PT, R0, R7, 0x1, 0x1f ;  /* 0x0c201f0007007f89 */ /* 0x000e2800000e0000 */
[----:B------:R-:W1:Y:S01]  /*c1c0*/  SHFL.BFLY PT, R11, R2, 0x1, 0x1f ;  /* 0x0c201f00020b7f89 */ /* 0x000e6200000e0000 */
[----:B--2---:R-:W-:Y:S01]  /*c1d0*/  LOP3.LUT P2, RZ, R14, 0x7f, RZ, 0xc0, !PT ;  /* 0x0000007f0eff7812 */ /* 0x004fe2000784c0ff */
[----:B0-----:R-:W-:Y:S01]  /*c1e0*/  FADD.FTZ R12, R7, R0 ;  /* 0x00000000070c7221 */ /* 0x001fe20000010000 */
[----:B------:R-:W-:-:S02]  /*c1f0*/  IMAD.U32 R7, RZ, RZ, UR5 ;  /* 0x00000005ff077e24 */ /* 0x000fc4000f8e00ff */
[----:B------:R-:W-:Y:S02]  /*c200*/  IMAD.MOV.U32 R0, RZ, RZ, -0x800000 ;  /* 0xff800000ff007424 */ /* 0x000fe400078e00ff */
[----:B-1----:R-:W-:Y:S01]  /*c210*/  FADD.FTZ R13, R2, R11 ;  /* 0x0000000b020d7221 */ /* 0x002fe20000010000 */
[----:B------:R-:W-:-:S06]  /*c220*/  FSETP.NE.FTZ.AND P0, PT, R12, RZ, PT ;  /* 0x000000ff0c00720b */ /* 0x000fcc0003f15000 */
[----:B------:R-:W-:Y:S02]  /*c230*/  @!P2 VIADD R7, R7, 0x2a860 ;  /* 0x0002a8600707a836 */ /* 0x000fe40000000000 */
[----:B------:R-:W-:Y:S01]  /*c240*/  IMAD.MOV.U32 R2, RZ, RZ, -0x800000 ;  /* 0xff800000ff027424 */ /* 0x000fe200078e00ff */
[----:B------:R-:W-:Y:S02]  /*c250*/  FSETP.NE.FTZ.AND P1, PT, R13, RZ, PT ;  /* 0x000000ff0d00720b */ /* 0x000fe40003f35000 */
[----:B------:R-:W-:Y:S02]  /*c260*/  @!P2 PRMT R7, RZ, 0x654, R7 ;  /* 0x00000654ff07a816 */ /* 0x000fe40000000007 */
[----:B------:R-:W0:Y:S01]  /*c270*/  @P0 MUFU.LG2 R11, R12 ;  /* 0x0000000c000b0308 */ /* 0x000e220000000c00 */
[----:B------:R-:W-:-:S08]  /*c280*/  @P0 FMUL.FTZ R6, R10, 0.69314718246459960938 ;  /* 0x3f3172180a060820 */ /* 0x000fd00000410000 */
[----:B------:R-:W-:Y:S01]  /*c290*/  @P1 FMUL.FTZ R15, R10, 0.69314718246459960938 ;  /* 0x3f3172180a0f1820 */ /* 0x000fe20000410000 */
[----:B------:R-:W1:Y:S08]  /*c2a0*/  @P1 MUFU.LG2 R8, R13 ;  /* 0x0000000d00081308 */ /* 0x000e700000000c00 */
[----:B------:R-:W2:Y:S01]  /*c2b0*/  @P0 MUFU.RCP R4, R12 ;  /* 0x0000000c00040308 */ /* 0x000ea20000001000 */
[----:B0-----:R-:W-:-:S04]  /*c2c0*/  @P0 FMUL.FTZ R11, R11, 0.69314718246459960938 ;  /* 0x3f3172180b0b0820 */ /* 0x001fc80000410000 */
[----:B------:R-:W-:Y:S01]  /*c2d0*/  @P0 FFMA.FTZ R2, R6, R3, R11 ;  /* 0x0000000306020223 */ /* 0x000fe2000001000b */
[----:B------:R-:W-:Y:S02]  /*c2e0*/  PLOP3.LUT P0, PT, PT, PT, PT, 0x8, 0x0 ;  /* 0x000000000000781c */ /* 0x000fe40003f0e170 */
[----:B------:R-:W0:Y:S01]  /*c2f0*/  @P1 MUFU.RCP R5, R13 ;  /* 0x0000000d00051308 */ /* 0x000e220000001000 */
[----:B-1----:R-:W-:-:S04]  /*c300*/  @P1 FMUL.FTZ R8, R8, 0.69314718246459960938 ;  /* 0x3f31721808081820 */ /* 0x002fc80000410000 */
        /* <DEDUP_REMOVED lines=28> */
[-C--:B--2---:R-:W-:Y:S01]  /*c4d0*/  FMUL.FTZ R89, R28, R4.reuse ;  /* 0x000000041c597220 */ /* 0x084fe20000410000 */
        /* <DEDUP_REMOVED lines=32> */
[-C--:B0-----:R-:W-:Y:S01]  /*c6e0*/  FMUL.FTZ R29, R26, R5.reuse ;  /* 0x000000051a1d7220 */ /* 0x081fe20000410000 */
[-C--:B------:R-:W-:Y:S01]  /*c6f0*/  FMUL.FTZ R8, R27, R5.reuse ;  /* 0x000000051b087220 */ /* 0x080fe20000410000 */
[-C--:B------:R-:W-:Y:S01]  /*c700*/  FMUL.FTZ R30, R30, R5.reuse ;  /* 0x000000051e1e7220 */ /* 0x080fe20000410000 */
[-C--:B-1----:R-:W-:Y:S01]  /*c710*/  FMUL.FTZ R7, R31, R5.reuse ;  /* 0x000000051f077220 */ /* 0x082fe20000410000 */
        /* <DEDUP_REMOVED lines=28> */
.L_x_1066:
[----:B------:R-:W0:Y:S01]  /*c8e0*/  S2R R4, SR_CgaCtaId ;  /* 0x0000000000047919 */ /* 0x000e220000008800 */
[----:B------:R-:W-:Y:S01]  /*c8f0*/  MOV R3, 0x400 ;  /* 0x0000040000037802 */ /* 0x000fe20000000f00 */
[----:B------:R-:W-:Y:S01]  /*c900*/  BSSY B0, `(.L_x_1137) ;  /* 0x00001d3000007945 */ /* 0x000fe20003800000 */
[----:B------:R-:W-:Y:S02]  /*c910*/  BAR.SYNC.DEFER_BLOCKING 0x5, 0x120 ;  /* 0x0144800000007b1d */ /* 0x000fe40000010000 */
[----:B0-----:R-:W-:-:S05]  /*c920*/  LEA R3, R4, R3, 0x18 ;  /* 0x0000000304037211 */ /* 0x001fca00078ec0ff */
[----:B------:R0:W1:Y:S01]  /*c930*/  LDS.128 R160, [R3+0x2a8d0] ;  /* 0x02a8d00003a07984 */ /* 0x0000620000000c00 */
[----:B------:R-:W-:Y:S06]  /*c940*/  BAR.ARV 0x4, 0x120 ;  /* 0x0104800000007b1d */ /* 0x000fec0000002000 */
[----:B------:R-:W-:Y:S05]  /*c950*/  @P0 BRA `(.L_x_1138) ;  /* 0x0000001000c00947 */ /* 0x000fea0003800000 */
[----:B------:R-:W2:Y:S01]  /*c960*/  S2R R4, SR_SWINHI ;  /* 0x0000000000047919 */ /* 0x000ea20000002f00 */
[----:B------:R-:W-:Y:S02]  /*c970*/  F2FP.F16.F32.PACK_AB R6, R6, R89 ;  /* 0x000000590606723e */ /* 0x000fe400000000ff */
[----:B------:R-:W-:Y:S01]  /*c980*/  F2FP.F16.F32.PACK_AB R7, R7, R30 ;  /* 0x0000001e0707723e */ /* 0x000fe200000000ff */
[----:B------:R-:W-:Y:S01]  /*c990*/  BAR.SYNC.DEFER_BLOCKING 0x1, 0x100 ;  /* 0x0044000000007b1d */ /* 0x000fe20000010000 */
        /* <DEDUP_REMOVED lines=10> */
[----:B------:R-:W-:Y:S02]  /*ca40*/  MOV R16, R3 ;  /* 0x0000000300107202 */ /* 0x000fe40000000f00 */
[----:B--2---:R-:W-:-:S03]  /*ca50*/  MOV R17, R4 ;  /* 0x0000000400117202 */ /* 0x004fc60000000f00 */
[----:B------:R-:W-:-:S03]  /*ca60*/  IMAD.WIDE R4, R173, 0x2, R16 ;  /* 0x00000002ad047825 */ /* 0x000fc600078e0210 */
[C---:B------:R-:W-:Y:S02]  /*ca70*/  LOP3.LUT R9, R4.reuse, 0x380, RZ, 0xc0, !PT ;  /* 0x0000038004097812 */ /* 0x040fe400078ec0ff */
[C---:B------:R-:W-:Y:S02]  /*ca80*/  IADD3 R23, P6, R4.reuse, 0x20, RZ ;  /* 0x0000002004177810 */ /* 0x040fe40007fde0ff */
[----:B------:R-:W-:Y:S02]  /*ca90*/  SHF.R.U64 R9, R9, 0x3, RZ ;  /* 0x0000000309097819 */ /* 0x000fe400000012ff */
[----:B------:R-:W-:Y:S01]  /*caa0*/  LOP3.LUT R12, R23, 0x380, RZ, 0xc0, !PT ;  /* 0x00000380170c7812 */ /* 0x000fe200078ec0ff */
[----:B------:R-:W-:Y:S01]  /*cab0*/  IMAD.X R27, RZ, RZ, R5, P6 ;  /* 0x000000ffff1b7224 */ /* 0x000fe200030e0605 */
[C---:B------:R-:W-:Y:S02]  /*cac0*/  IADD3 R31, P5, R4.reuse, 0x40, RZ ;  /* 0x00000040041f7810 */ /* 0x040fe40007fbe0ff */
[----:B------:R-:W-:-:S02]  /*cad0*/  IADD3 R93, P4, R4, 0x60, RZ ;  /* 0x00000060045d7810 */ /* 0x000fc40007f9e0ff */
[C---:B------:R-:W-:Y:S01]  /*cae0*/  IADD3 R95, P3, R4.reuse, 0x4000, RZ ;  /* 0x00004000045f7810 */ /* 0x040fe20007f7e0ff */
[--C-:B------:R-:W-:Y:S01]  /*caf0*/  IMAD.X R25, RZ, RZ, R5.reuse, P5 ;  /* 0x000000ffff197224 */ /* 0x100fe200028e0605 */
[C---:B------:R-:W-:Y:S01]  /*cb00*/  IADD3 R97, P2, R4.reuse, 0x4020, RZ ;  /* 0x0000402004617810 */ /* 0x040fe20007f5e0ff */
[--C-:B------:R-:W-:Y:S01]  /*cb10*/  IMAD.X R21, RZ, RZ, R5.reuse, P4 ;  /* 0x000000ffff157224 */ /* 0x100fe200020e0605 */
[C---:B------:R-:W-:Y:S01]  /*cb20*/  IADD3 R99, P1, R4.reuse, 0x4040, RZ ;  /* 0x0000404004637810 */ /* 0x040fe20007f3e0ff */
[--C-:B------:R-:W-:Y:S01]  /*cb30*/  IMAD.X R15, RZ, RZ, R5.reuse, P3 ;  /* 0x000000ffff0f7224 */ /* 0x100fe200018e0605 */
[----:B------:R-:W-:Y:S01]  /*cb40*/  IADD3 R88, P0, R4, 0x4060, RZ ;  /* 0x0000406004587810 */ /* 0x000fe20007f1e0ff */
[--C-:B------:R-:W-:Y:S01]  /*cb50*/  IMAD.X R13, RZ, RZ, R5.reuse, P2 ;  /* 0x000000ffff0d7224 */ /* 0x100fe200010e0605 */
[----:B------:R-:W-:Y:S01]  /*cb60*/  LOP3.LUT R4, R9, R4, RZ, 0x3c, !PT ;  /* 0x0000000409047212 */ /* 0x000fe200078e3cff */
[--C-:B------:R-:W-:Y:S01]  /*cb70*/  IMAD.X R11, RZ, RZ, R5.reuse, P1 ;  /* 0x000000ffff0b7224 */ /* 0x100fe200008e0605 */
[----:B------:R-:W-:Y:S01]  /*cb80*/  SHF.R.U64 R12, R12, 0x3, RZ ;  /* 0x000000030c0c7819 */ /* 0x000fe200000012ff */
[----:B------:R-:W-:Y:S01]  /*cb90*/  IMAD.X R9, RZ, RZ, R5, P0 ;  /* 0x000000ffff097224 */ /* 0x000fe200000e0605 */
[----:B------:R-:W-:-:S02]  /*cba0*/  MOV R92, R4 ;  /* 0x00000004005c7202 */ /* 0x000fc40000000f00 */
[----:B------:R-:W-:Y:S02]  /*cbb0*/  F2FP.F16.F32.PACK_AB R5, R8, R29 ;  /* 0x0000001d0805723e */ /* 0x000fe400000000ff */
[----:B------:R-:W-:Y:S02]  /*cbc0*/  LOP3.LUT R26, R12, R23, RZ, 0x3c, !PT ;  /* 0x000000170c1a7212 */ /* 0x000fe400078e3cff */
[----:B------:R-:W-:Y:S02]  /*cbd0*/  F2FP.F16.F32.PACK_AB R4, R10, R91 ;  /* 0x0000005b0a04723e */ /* 0x000fe400000000ff */
[----:B------:R-:W-:Y:S02]  /*cbe0*/  LOP3.LUT R8, R97, 0x380, RZ, 0xc0, !PT ;  /* 0x0000038061087812 */ /* 0x000fe400078ec0ff */
[----:B------:R-:W-:Y:S01]  /*cbf0*/  LOP3.LUT R10, R99, 0x380, RZ, 0xc0, !PT ;  /* 0x00000380630a7812 */ /* 0x000fe200078ec0ff */
[----:B------:R2:W-:Y:S01]  /*cc00*/  STSM.16.M88.4 [R92], R4 ;  /* 0x000000045c007844 */ /* 0x0005e20000000200 */
[----:B------:R-:W-:-:S02]  /*cc10*/  LOP3.LUT R23, R88, 0x380, RZ, 0xc0, !PT ;  /* 0x0000038058177812 */ /* 0x000fc400078ec0ff */
[----:B------:R-:W-:Y:S02]  /*cc20*/  LOP3.LUT R14, R31, 0x380, RZ, 0xc0, !PT ;  /* 0x000003801f0e7812 */ /* 0x000fe400078ec0ff */
[----:B------:R-:W-:Y:S02]  /*cc30*/  LOP3.LUT R72, R95, 0x380, RZ, 0xc0, !PT ;  /* 0x000003805f487812 */ /* 0x000fe400078ec0ff */
[----:B------:R-:W-:Y:S02]  /*cc40*/  SHF.R.U64 R8, R8, 0x3, RZ ;  /* 0x0000000308087819 */ /* 0x000fe400000012ff */
[----:B------:R-:W-:Y:S02]  /*cc50*/  SHF.R.U64 R10, R10, 0x3, RZ ;  /* 0x000000030a0a7819 */ /* 0x000fe400000012ff */
[----:B------:R-:W-:Y:S02]  /*cc60*/  SHF.R.U64 R23, R23, 0x3, RZ ;  /* 0x0000000317177819 */ /* 0x000fe400000012ff */
[----:B------:R-:W-:-:S02]  /*cc70*/  SHF.R.U64 R14, R14, 0x3, RZ ;  /* 0x000000030e0e7819 */ /* 0x000fc400000012ff */
[----:B------:R-:W-:Y:S02]  /*cc80*/  SHF.R.U64 R72, R72, 0x3, RZ ;  /* 0x0000000348487819 */ /* 0x000fe400000012ff */
[----:B------:R-:W-:Y:S02]  /*cc90*/  LOP3.LUT R12, R8, R97, RZ, 0x3c, !PT ;  /* 0x00000061080c7212 */ /* 0x000fe400078e3cff */
[----:B------:R-:W-:Y:S02]  /*cca0*/  LOP3.LUT R10, R10, R99, RZ, 0x3c, !PT ;  /* 0x000000630a0a7212 */ /* 0x000fe400078e3cff */
[----:B------:R-:W-:Y:S02]  /*ccb0*/  LOP3.LUT R8, R23, R88, RZ, 0x3c, !PT ;  /* 0x0000005817087212 */ /* 0x000fe400078e3cff */
[----:B------:R-:W-:Y:S02]  /*ccc0*/  LOP3.LUT R24, R14, R31, RZ, 0x3c, !PT ;  /* 0x0000001f0e187212 */ /* 0x000fe400078e3cff */
[----:B------:R-:W-:-:S02]  /*ccd0*/  LOP3.LUT R14, R72, R95, RZ, 0x3c, !PT ;  /* 0x0000005f480e7212 */ /* 0x000fc400078e3cff */
[----:B------:R-:W-:Y:S01]  /*cce0*/  MOV R72, R10 ;  /* 0x0000000a00487202 */ /* 0x000fe20000000f00 */
[----:B------:R-:W3:Y:S01]  /*ccf0*/  LDC.64 R94, c[0x0][0xbd8] ;  /* 0x0002f600ff5e7b82 */ /* 0x000ee20000000a00 */
[----:B------:R-:W-:Y:S02]  /*cd00*/  MOV R23, R8 ;  /* 0x0000000800177202 */ /* 0x000fe40000000f00 */
[----:B------:R-:W-:Y:S02]  /*cd10*/  MOV R29, R26 ;  /* 0x0000001a001d7202 */ /* 0x000fe40000000f00 */
[----:B------:R-:W-:Y:S02]  /*cd20*/  F2FP.F16.F32.PACK_AB R8, R33, R32 ;  /* 0x000000202108723e */ /* 0x000fe400000000ff */
[----:B------:R-:W-:Y:S02]  /*cd30*/  F2FP.F16.F32.PACK_AB R9, R35, R34 ;  /* 0x000000222309723e */ /* 0x000fe400000000ff */
[----:B------:R-:W-:-:S02]  /*cd40*/  F2FP.F16.F32.PACK_AB R10, R37, R36 ;  /* 0x00000024250a723e */ /* 0x000fc400000000ff */
[----:B------:R-:W-:Y:S02]  /*cd50*/  F2FP.F16.F32.PACK_AB R11, R39, R38 ;  /* 0x00000026270b723e */ /* 0x000fe400000000ff */
[----:B------:R-:W-:Y:S02]  /*cd60*/  MOV R31, R24 ;  /* 0x00000018001f7202 */ /* 0x000fe40000000f00 */
[----:B--2---:R-:W-:Y:S01]  /*cd70*/  F2FP.F16.F32.PACK_AB R4, R41, R40 ;  /* 0x000000282904723e */ /* 0x004fe200000000ff */
[----:B------:R-:W-:Y:S01]  /*cd80*/  STSM.16.M88.4 [R29], R8 ;  /* 0x000000081d007844 */ /* 0x000fe20000000200 */
[----:B------:R-:W-:Y:S02]  /*cd90*/  F2FP.F16.F32.PACK_AB R5, R43, R42 ;  /* 0x0000002a2b05723e */ /* 0x000fe400000000ff */
[----:B------:R-:W-:Y:S02]  /*cda0*/  F2FP.F16.F32.PACK_AB R6, R45, R44 ;  /* 0x0000002c2d06723e */ /* 0x000fe400000000ff */
[----:B------:R-:W-:-:S02]  /*cdb0*/  F2FP.F16.F32.PACK_AB R7, R47, R46 ;  /* 0x0000002e2f07723e */ /* 0x000fc400000000ff */
[----:B------:R-:W-:Y:S02]  /*cdc0*/  LOP3.LUT R20, R93, 0x380, RZ, 0xc0, !PT ;  /* 0x000003805d147812 */ /* 0x000fe400078ec0ff */
[----:B------:R-:W-:Y:S01]  /*cdd0*/  MOV R89, R14 ;  /* 0x0000000e00597202 */ /* 0x000fe20000000f00 */
[----:B------:R2:W-:Y:S01]  /*cde0*/  STSM.16.M88.4 [R31], R4 ;  /* 0x000000041f007844 */ /* 0x0005e20000000200 */
[----:B------:R-:W-:Y:S02]  /*cdf0*/  SHF.R.U64 R20, R20, 0x3, RZ ;  /* 0x0000000314147819 */ /* 0x000fe400000012ff */
[----:B------:R-:W-:Y:S02]  /*ce00*/  MOV R88, R12 ;  /* 0x0000000c00587202 */ /* 0x000fe40000000f00 */
[----:B------:R-:W-:Y:S02]  /*ce10*/  LOP3.LUT R20, R20, R93, RZ, 0x3c, !PT ;  /* 0x0000005d14147212 */ /* 0x000fe400078e3cff */
[----:B------:R-:W-:-:S02]  /*ce20*/  F2FP.F16.F32.PACK_AB R12, R49, R48 ;  /* 0x00000030310c723e */ /* 0x000fc400000000ff */
[----:B------:R-:W-:Y:S02]  /*ce30*/  F2FP.F16.F32.PACK_AB R24, R57, R56 ;  /* 0x000000383918723e */ /* 0x000fe400000000ff */
[----:B------:R-:W-:Y:S02]  /*ce40*/  F2FP.F16.F32.PACK_AB R25, R59, R58 ;  /* 0x0000003a3b19723e */ /* 0x000fe400000000ff */
[----:B------:R-:W-:Y:S02]  /*ce50*/  F2FP.F16.F32.PACK_AB R26, R61, R60 ;  /* 0x0000003c3d1a723e */ /* 0x000fe400000000ff */
[----:B------:R-:W-:Y:S01]  /*ce60*/  F2FP.F16.F32.PACK_AB R27, R63, R62 ;  /* 0x0000003e3f1b723e */ /* 0x000fe200000000ff */
[----:B--2---:R-:W2:Y:S01]  /*ce70*/  LDC.64 R4, c[0x0][0xbe0] ;  /* 0x0002f800ff047b82 */ /* 0x004ea20000000a00 */
[----:B------:R-:W-:Y:S01]  /*ce80*/  MOV R90, R20 ;  /* 0x00000014005a7202 */ /* 0x000fe20000000f00 */
[----:B------:R-:W-:Y:S01]  /*ce90*/  IMAD.MOV.U32 R49, RZ, RZ, RZ ;  /* 0x000000ffff317224 */ /* 0x000fe200078e00ff */
[----:B------:R-:W-:-:S02]  /*cea0*/  F2FP.F16.F32.PACK_AB R13, R51, R50 ;  /* 0x00000032330d723e */ /* 0x000fc400000000ff */
[----:B------:R-:W-:Y:S02]  /*ceb0*/  F2FP.F16.F32.PACK_AB R14, R53, R52 ;  /* 0x00000034350e723e */ /* 0x000fe400000000ff */
[----:B------:R-:W-:Y:S01]  /*cec0*/  F2FP.F16.F32.PACK_AB R15, R55, R54 ;  /* 0x00000036370f723e */ /* 0x000fe200000000ff */
[----:B------:R-:W4:Y:S01]  /*ced0*/  LDC.64 R20, c[0x0][0xbd8] ;  /* 0x0002f600ff147b82 */ /* 0x000f220000000a00 */
[----:B------:R-:W-:Y:S02]  /*cee0*/  F2FP.F16.F32.PACK_AB R29, R75, R74 ;  /* 0x0000004a4b1d723e */ /* 0x000fe400000000ff */
[----:B------:R-:W-:Y:S01]  /*cef0*/  F2FP.F16.F32.PACK_AB R31, R79, R78 ;  /* 0x0000004e4f1f723e */ /* 0x000fe200000000ff */
[----:B------:R0:W-:Y:S01]  /*cf00*/  STSM.16.M88.4 [R90], R12 ;  /* 0x0000000c5a007844 */ /* 0x0001e20000000200 */
[----:B---3--:R-:W-:-:S03]  /*cf10*/  ISETP.NE.U32.AND P0, PT, R94, RZ, PT ;  /* 0x000000ff5e00720c */ /* 0x008fc60003f05070 */
[----:B------:R0:W-:Y:S01]  /*cf20*/  STSM.16.M88.4 [R89], R24 ;  /* 0x0000001859007844 */ /* 0x0001e20000000200 */
[----:B------:R-:W3:Y:S01]  /*cf30*/  LDC R47, c[0x0][0xa88] ;  /* 0x0002a200ff2f7b82 */ /* 0x000ee20000000800 */
[----:B------:R-:W-:Y:S02]  /*cf40*/  ISETP.NE.AND.EX P0, PT, R95, RZ, PT, P0 ;  /* 0x000000ff5f00720c */ /* 0x000fe40003f05300 */
[----:B------:R0:W-:Y:S01]  /*cf50*/  STSM.16.M88.4 [R88], R64 ;  /* 0x0000004058007844 */ /* 0x0001e20000000200 */
[----:B--2---:R-:W-:-:S03]  /*cf60*/  ISETP.NE.U32.AND P1, PT, R4, RZ, PT ;  /* 0x000000ff0400720c */ /* 0x004fc60003f25070 */
[----:B------:R0:W-:Y:S01]  /*cf70*/  STSM.16.M88.4 [R72], R28 ;  /* 0x0000001c48007844 */ /* 0x0001e20000000200 */
[----:B------:R-:W-:-:S03]  /*cf80*/  ISETP.NE.AND.EX P1, PT, R5, RZ, PT, P1 ;  /* 0x000000ff0500720c */ /* 0x000fc60003f25310 */
[----:B------:R0:W-:Y:S01]  /*cf90*/  STSM.16.M88.4 [R23], R80 ;  /* 0x0000005017007844 */ /* 0x0001e20000000200 */
[----:B----4-:R-:W-:Y:S01]  /*cfa0*/  IMAD.WIDE R20, R167, 0x4, R20 ;  /* 0x00000004a7147825 */ /* 0x010fe200078e0214 */
[----:B------:R-:W-:Y:S08]  /*cfb0*/  BAR.SYNC.DEFER_BLOCKING 0x1, 0x100 ;  /* 0x0044000000007b1d */ /* 0x000ff00000010000 */
[----:B------:R-:W2:Y:S01]  /*cfc0*/  @P1 LDC.64 R4, c[0x0][0xbe0] ;  /* 0x0002f800ff041b82 */ /* 0x000ea20000000a00 */
[----:B------:R0:W5:Y:S01]  /*cfd0*/  @P0 LDG.E R49, desc[UR60][R20.64] ;  /* 0x0000003c14310981 */ /* 0x000162000c1e1900 */
[----:B------:R-:W-:-:S04]  /*cfe0*/  IMAD R7, R164, 0x40, R22 ;  /* 0x00000040a4077824 */ /* 0x000fc800078e0216 */
[----:B------:R-:W-:-:S04]  /*cff0*/  IMAD.WIDE R16, R7, 0x2, R16 ;  /* 0x0000000207107825 */ /* 0x000fc800078e0210 */
[----:B--2---:R-:W-:-:S05]  /*d000*/  @P1 IMAD.WIDE R4, R167, 0x4, R4 ;  /* 0x00000004a7041825 */ /* 0x004fca00078e0204 */
[----:B---3--:R0:W5:Y:S01]  /*d010*/  @P1 LDG.E R47, desc[UR60][R4.64] ;  /* 0x0000003c042f1981 */ /* 0x008162000c1e1900 */
[----:B------:R-:W-:Y:S05]  /*d020*/  @P1 BRA `(.L_x_1139) ;  /* 0x0000000000101947 */ /* 0x000fea0003800000 */
[----:B------:R-:W-:Y:S05]  /*d030*/  @!P0 BRA `(.L_x_1139) ;  /* 0x00000000000c8947 */ /* 0x000fea0003800000 */
[----:B0-----:R-:W2:Y:S04]  /*d040*/  LDG.E R4, desc[UR60][R20.64] ;  /* 0x0000003c14047981 */ /* 0x001ea8000c1e1900 */
[----:B-----5:R-:W2:Y:S02]  /*d050*/  LDG.E R47, desc[UR60][R20.64+0x4] ;  /* 0x0000043c142f7981 */ /* 0x020ea4000c1e1900 */
[----:B--2---:R-:W-:-:S07]  /*d060*/  IMAD.IADD R47, R47, 0x1, -R4 ;  /* 0x000000012f2f7824 */ /* 0x004fce00078e0a04 */
.L_x_1139:
[----:B------:R-:W-:Y:S01]  /*d070*/  SHF.R.S32.HI R46, RZ, 0x1f, R166 ;  /* 0x0000001fff2e7819 */ /* 0x000fe200000114a6 */
[----:B------:R-:W-:Y:S01]  /*d080*/  ULDC.64 UR4, c[0x0][0xb70] ;  /* 0x0002dc0000047ab9 */ /* 0x000fe20000000a00 */
[--C-:B0----5:R-:W-:Y:S01]  /*d090*/  SHF.R.S32.HI R21, RZ, 0x1f, R49.reuse ;  /* 0x0000001fff157819 */ /* 0x121fe20000011431 */
[----:B------:R-:W-:Y:S01]  /*d0a0*/  IMAD.MOV.U32 R20, RZ, RZ, R49 ;  /* 0x000000ffff147224 */ /* 0x000fe200078e0031 */
[----:B------:R-:W-:Y:S01]  /*d0b0*/  SHF.R.S32.HI R6, RZ, 0x1f, R167 ;  /* 0x0000001fff067819 */ /* 0x000fe200000114a7 */
[----:B------:R-:W-:Y:S01]  /*d0c0*/  IMAD R5, R46, UR4, RZ ;  /* 0x000000042e057c24 */ /* 0x000fe2000f8e02ff */
[----:B------:R-:W-:Y:S01]  /*d0d0*/  SEL R51, R167, RZ, !P0 ;  /* 0x000000ffa7337207 */ /* 0x000fe20004000000 */
[----:B------:R-:W-:Y:S01]  /*d0e0*/  IMAD R11, R168, 0x80, R171 ;  /* 0x00000080a80b7824 */ /* 0x000fe200078e02ab */
[----:B------:R-:W-:Y:S01]  /*d0f0*/  SEL R48, R6, RZ, !P0 ;  /* 0x000000ff06307207 */ /* 0x000fe20004000000 */
[----:B------:R-:W-:Y:S01]  /*d100*/  IMAD R7, R166, UR5, R5 ;  /* 0x00000005a6077c24 */ /* 0x000fe2000f8e0205 */
[----:B------:R-:W-:Y:S01]  /*d110*/  IADD3 R9, P6, R16, 0x3000, RZ ;  /* 0x0000300010097810 */ /* 0x000fe20007fde0ff */
[----:B------:R-:W-:Y:S01]  /*d120*/  IMAD.WIDE.U32 R4, R166, UR4, R20 ;  /* 0x00000004a6047c25 */ /* 0x000fe2000f8e0014 */
[----:B------:R-:W-:Y:S01]  /*d130*/  ULDC.64 UR4, c[0x0][0xb78] ;  /* 0x0002de0000047ab9 */ /* 0x000fe20000000a00 */
[----:B------:R-:W-:-:S02]  /*d140*/  IADD3 R13, P2, R16, 0x2000, RZ ;  /* 0x00002000100d7810 */ /* 0x000fc40007f5e0ff */
[----:B------:R-:W-:Y:S01]  /*d150*/  IMAD.IADD R5, R5, 0x1, R7 ;  /* 0x0000000105057824 */ /* 0x000fe200078e0207 */
[----:B------:R-:W-:Y:S01]  /*d160*/  IADD3 R29, P1, R16, 0x1000, RZ ;  /* 0x00001000101d7810 */ /* 0x000fe20007f3e0ff */
[----:B------:R-:W-:Y:S01]  /*d170*/  IMAD R7, R48, UR4, RZ ;  /* 0x0000000430077c24 */ /* 0x000fe2000f8e02ff */
[----:B------:R-:W-:Y:S01]  /*d180*/  LOP3.LUT R6, R9, 0x380, RZ, 0xc0, !PT ;  /* 0x0000038009067812 */ /* 0x000fe200078ec0ff */
[----:B------:R-:W-:Y:S01]  /*d190*/  IMAD.WIDE.U32 R4, R51, UR4, R4 ;  /* 0x0000000433047c25 */ /* 0x000fe2000f8e0004 */
[----:B------:R-:W-:Y:S02]  /*d1a0*/  LOP3.LUT R12, R13, 0x380, RZ, 0xc0, !PT ;  /* 0x000003800d0c7812 */ /* 0x000fe400078ec0ff */
[----:B------:R-:W-:Y:S01]  /*d1b0*/  LOP3.LUT R28, R29, 0x380, RZ, 0xc0, !PT ;  /* 0x000003801d1c7812 */ /* 0x000fe200078ec0ff */
[----:B------:R-:W-:Y:S01]  /*d1c0*/  IMAD R10, R51, UR5, R7 ;  /* 0x00000005330a7c24 */ /* 0x000fe2000f8e0207 */
[----:B------:R-:W-:Y:S01]  /*d1d0*/  SHF.R.S32.HI R7, RZ, 0x1f, R11 ;  /* 0x0000001fff077819 */ /* 0x000fe2000001140b */
[----:B------:R-:W-:Y:S01]  /*d1e0*/  ULDC.64 UR4, c[0x0][0xb40] ;  /* 0x0002d00000047ab9 */ /* 0x000fe20000000a00 */
[----:B------:R-:W-:-:S02]  /*d1f0*/  IADD3 R8, P0, R11, R4, RZ ;  /* 0x000000040b087210 */ /* 0x000fc40007f1e0ff */
[----:B------:R-:W-:Y:S02]  /*d200*/  SHF.R.U64 R6, R6, 0x3, RZ ;  /* 0x0000000306067819 */ /* 0x000fe400000012ff */
[----:B------:R-:W-:Y:S01]  /*d210*/  IADD3.X R7, R7, R5, R10, P0, !PT ;  /* 0x0000000507077210 */ /* 0x000fe200007fe40a */
[----:B------:R-:W-:Y:S01]  /*d220*/  IMAD.X R5, RZ, RZ, R17, P6 ;  /* 0x000000ffff057224 */ /* 0x000fe200030e0611 */
[----:B------:R-:W-:Y:S02]  /*d230*/  LEA R44, P0, R8, UR4, 0x2 ;  /* 0x00000004082c7c11 */ /* 0x000fe4000f8010ff */
[----:B------:R-:W-:Y:S02]  /*d240*/  SHF.R.U64 R12, R12, 0x3, RZ ;  /* 0x000000030c0c7819 */ /* 0x000fe400000012ff */
[----:B------:R-:W-:Y:S02]  /*d250*/  SHF.R.U64 R28, R28, 0x3, RZ ;  /* 0x000000031c1c7819 */ /* 0x000fe400000012ff */
[----:B------:R-:W-:Y:S01]  /*d260*/  LOP3.LUT R4, R6, R9, RZ, 0x3c, !PT ;  /* 0x0000000906047212 */ /* 0x000fe200078e3cff */
[----:B------:R-:W-:Y:S01]  /*d270*/  VIADD R6, R11, 0x8 ;  /* 0x000000080b067836 */ /* 0x000fe20000000000 */
[----:B------:R-:W-:Y:S01]  /*d280*/  LEA.HI.X R45, R8, UR5, R7, 0x2, P0 ;  /* 0x00000005082d7c11 */ /* 0x000fe200080f1407 */
[----:B------:R-:W-:Y:S01]  /*d290*/  ULDC.64 UR4, c[0x0][0xaa0] ;  /* 0x0002a80000047ab9 */ /* 0x000fe20000000a00 */
[----:B------:R-:W-:Y:S01]  /*d2a0*/  LOP3.LUT R12, R12, R13, RZ, 0x3c, !PT ;  /* 0x0000000d0c0c7212 */ /* 0x000fe200078e3cff */
[----:B------:R-:W-:Y:S01]  /*d2b0*/  IMAD.X R13, RZ, RZ, R17, P2 ;  /* 0x000000ffff0d7224 */ /* 0x000fe200010e0611 */
[----:B------:R-:W-:-:S02]  /*d2c0*/  LOP3.LUT P0, RZ, R170, 0x3, RZ, 0xc0, !PT ;  /* 0x00000003aaff7812 */ /* 0x000fc4000780c0ff */
[C---:B------:R-:W-:Y:S02]  /*d2d0*/  IADD3 R41, P5, R16.reuse, 0x4000, RZ ;  /* 0x0000400010297810 */ /* 0x040fe40007fbe0ff */
[C---:B------:R-:W-:Y:S02]  /*d2e0*/  IADD3 R33, P4, R16.reuse, 0x5000, RZ ;  /* 0x0000500010217810 */ /* 0x040fe40007f9e0ff */
[----:B------:R-:W-:Y:S02]  /*d2f0*/  IADD3 R25, P3, R16, 0x6000, RZ ;  /* 0x0000600010197810 */ /* 0x000fe40007f7e0ff */
[----:B------:R-:W-:Y:S01]  /*d300*/  LOP3.LUT R28, R28, R29, RZ, 0x3c, !PT ;  /* 0x0000001d1c1c7212 */ /* 0x000fe200078e3cff */
[----:B------:R-:W-:Y:S01]  /*d310*/  IMAD.X R29, RZ, RZ, R17, P1 ;  /* 0x000000ffff1d7224 */ /* 0x000fe200008e0611 */
[----:B------:R-:W-:Y:S02]  /*d320*/  IADD3 R7, P2, R16, 0x7000, RZ ;  /* 0x0000700010077810 */ /* 0x000fe40007f5e0ff */
[----:B------:R-:W-:-:S02]  /*d330*/  ISETP.GE.OR P1, PT, R11, R47, P0 ;  /* 0x0000002f0b00720c */ /* 0x000fc40000726670 */
[----:B------:R-:W-:Y:S02]  /*d340*/  LOP3.LUT R40, R41, 0x380, RZ, 0xc0, !PT ;  /* 0x0000038029287812 */ /* 0x000fe400078ec0ff */
[----:B------:R-:W-:Y:S02]  /*d350*/  LOP3.LUT R32, R33, 0x380, RZ, 0xc0, !PT ;  /* 0x0000038021207812 */ /* 0x000fe400078ec0ff */
[----:B------:R-:W-:Y:S02]  /*d360*/  LOP3.LUT R24, R25, 0x380, RZ, 0xc0, !PT ;  /* 0x0000038019187812 */ /* 0x000fe400078ec0ff */
[----:B------:R-:W-:Y:S02]  /*d370*/  LOP3.LUT R9, R16, 0x380, RZ, 0xc0, !PT ;  /* 0x0000038010097812 */ /* 0x000fe400078ec0ff */
[----:B------:R-:W-:Y:S02]  /*d380*/  ISETP.GE.OR P0, PT, R6, R47, P0 ;  /* 0x0000002f0600720c */ /* 0x000fe40000706670 */
[----:B------:R-:W-:Y:S01]  /*d390*/  LOP3.LUT R6, R7, 0x380, RZ, 0xc0, !PT ;  /* 0x0000038007067812 */ /* 0x000fe200078ec0ff */
[----:B------:R-:W-:Y:S01]  /*d3a0*/  @!P1 STG.E desc[UR60][R44.64], R2 ;  /* 0x000000022c009986 */ /* 0x000fe2000c10193c */
[----:B------:R-:W-:-:S02]  /*d3b0*/  SHF.R.U64 R40, R40, 0x3, RZ ;  /* 0x0000000328287819 */ /* 0x000fc400000012ff */
[----:B------:R-:W-:Y:S02]  /*d3c0*/  SHF.R.U64 R32, R32, 0x3, RZ ;  /* 0x0000000320207819 */ /* 0x000fe400000012ff */
[----:B------:R-:W-:Y:S02]  /*d3d0*/  SHF.R.U64 R24, R24, 0x3, RZ ;  /* 0x0000000318187819 */ /* 0x000fe400000012ff */
[----:B------:R-:W-:Y:S02]  /*d3e0*/  SHF.R.U64 R9, R9, 0x3, RZ ;  /* 0x0000000309097819 */ /* 0x000fe400000012ff */
[----:B------:R-:W-:Y:S01]  /*d3f0*/  SHF.R.U64 R6, R6, 0x3, RZ ;  /* 0x0000000306067819 */ /* 0x000fe200000012ff */
[----:B------:R0:W-:Y:S01]  /*d400*/  @!P0 STG.E desc[UR60][R44.64+0x20], R0 ;  /* 0x000020002c008986 */ /* 0x0001e2000c10193c */
[----:B------:R-:W-:Y:S01]  /*d410*/  LOP3.LUT R40, R40, R41, RZ, 0x3c, !PT ;  /* 0x0000002928287212 */ /* 0x000fe200078e3cff */
[--C-:B------:R-:W-:Y:S01]  /*d420*/  IMAD.X R41, RZ, RZ, R17.reuse, P5 ;  /* 0x000000ffff297224 */ /* 0x100fe200028e0611 */
[----:B------:R-:W-:Y:S01]  /*d430*/  LOP3.LUT R32, R32, R33, RZ, 0x3c, !PT ;  /* 0x0000002120207212 */ /* 0x000fe200078e3cff */
[--C-:B------:R-:W-:Y:S01]  /*d440*/  IMAD.X R33, RZ, RZ, R17.reuse, P4 ;  /* 0x000000ffff217224 */ /* 0x100fe200020e0611 */
[----:B------:R-:W-:Y:S01]  /*d450*/  LOP3.LUT R24, R24, R25, RZ, 0x3c, !PT ;  /* 0x0000001918187212 */ /* 0x000fe200078e3cff */
[--C-:B------:R-:W-:Y:S01]  /*d460*/  IMAD.X R25, RZ, RZ, R17.reuse, P3 ;  /* 0x000000ffff197224 */ /* 0x100fe200018e0611 */
[----:B------:R-:W-:Y:S01]  /*d470*/  LOP3.LUT R16, R9, R16, RZ, 0x3c, !PT ;  /* 0x0000001009107212 */ /* 0x000fe200078e3cff */
[----:B------:R-:W-:Y:S01]  /*d480*/  IMAD.X R9, RZ, RZ, R17, P2 ;  /* 0x000000ffff097224 */ /* 0x000fe200010e0611 */
[----:B------:R-:W-:Y:S01]  /*d490*/  LOP3.LUT R8, R6, R7, RZ, 0x3c, !PT ;  /* 0x0000000706087212 */ /* 0x000fe200078e3cff */
[----:B------:R-:W5:Y:S01]  /*d4a0*/  LD.E.128 R28, desc[UR60][R28.64] ;  /* 0x0000003c1c1c7980 */ /* 0x000f62000c101d00 */
[----:B------:R-:W-:-:S03]  /*d4b0*/  SHF.R.S32.HI R23, RZ, 0x1f, R22 ;  /* 0x0000001fff177819 */ /* 0x000fc60000011416 */
[----:B------:R2:W5:Y:S04]  /*d4c0*/  LD.E.128 R36, desc[UR60][R16.64] ;  /* 0x0000003c10247980 */ /* 0x000568000c101d00 */
[----:B------:R-:W5:Y:S04]  /*d4d0*/  LD.E.128 R12, desc[UR60][R12.64] ;  /* 0x0000003c0c0c7980 */ /* 0x000f68000c101d00 */
[----:B------:R-:W5:Y:S04]  /*d4e0*/  LD.E.128 R4, desc[UR60][R4.64] ;  /* 0x0000003c04047980 */ /* 0x000f68000c101d00 */
[----:B------:R-:W5:Y:S04]  /*d4f0*/  LD.E.128 R40, desc[UR60][R40.64] ;  /* 0x0000003c28287980 */ /* 0x000f68000c101d00 */
[----:B------:R-:W5:Y:S04]  /*d500*/  LD.E.128 R32, desc[UR60][R32.64] ;  /* 0x0000003c20207980 */ /* 0x000f68000c101d00 */
[----:B------:R-:W5:Y:S04]  /*d510*/  LD.E.128 R24, desc[UR60][R24.64] ;  /* 0x0000003c18187980 */ /* 0x000f68000c101d00 */
[----:B------:R-:W5:Y:S01]  /*d520*/  LD.E.128 R8, desc[UR60][R8.64] ;  /* 0x0000003c08087980 */ /* 0x000f62000c101d00 */
[----:B0-----:R-:W-:Y:S01]  /*d530*/  IMAD R0, R21, UR4, RZ ;  /* 0x0000000415007c24 */ /* 0x001fe2000f8e02ff */
[----:B------:R-:W-:Y:S01]  /*d540*/  @!PT LDS RZ, [RZ] ;  /* 0x00000000fffff984 */ /* 0x000fe20000000800 */
[----:B------:R-:W-:Y:S01]  /*d550*/  @!PT LDS RZ, [RZ] ;  /* 0x00000000fffff984 */ /* 0x000fe20000000800 */
[----:B------:R-:W-:Y:S01]  /*d560*/  @!PT LDS RZ, [RZ] ;  /* 0x00000000fffff984 */ /* 0x000fe20000000800 */
[----:B------:R-:W-:Y:S01]  /*d570*/  @!PT LDS RZ, [RZ] ;  /* 0x00000000fffff984 */ /* 0x000fe20000000800 */
[----:B------:R0:W-:Y:S06]  /*d580*/  MEMBAR.ALL.CTA ;  /* 0x0000000000007992 */ /* 0x0001ec0000008000 */
[----:B0-----:R-:W0:Y:S01]  /*d590*/  FENCE.VIEW.ASYNC.S ;  /* 0x00000000000073c6 */ /* 0x001e220000000000 */
[----:B--2---:R-:W-:-:S04]  /*d5a0*/  IMAD.WIDE.U32 R16, R49, UR4, R22 ;  /* 0x0000000431107c25 */ /* 0x004fc8000f8e0016 */
[----:B------:R-:W-:Y:S01]  /*d5b0*/  IMAD R49, R49, UR5, R0 ;  /* 0x0000000531317c24 */ /* 0x000fe2000f8e0200 */
[----:B------:R-:W-:Y:S01]  /*d5c0*/  ULDC.64 UR4, c[0x0][0xae0] ;  /* 0x0002b80000047ab9 */ /* 0x000fe20000000a00 */
[----:B------:R-:W-:Y:S02]  /*d5d0*/  IMAD R47, R168, -0x80, R47 ;  /* 0xffffff80a82f7824 */ /* 0x000fe400078e022f */
[----:B------:R-:W-:Y:S02]  /*d5e0*/  IMAD.IADD R17, R17, 0x1, R49 ;  /* 0x0000000111117824 */ /* 0x000fe400078e0231 */
[----:B------:R-:W-:Y:S01]  /*d5f0*/  IMAD R21, R46, UR4, RZ ;  /* 0x000000042e157c24 */ /* 0x000fe2000f8e02ff */
[C---:B------:R-:W-:Y:S01]  /*d600*/  ISETP.GE.AND P2, PT, R164.reuse, R47, PT ;  /* 0x0000002fa400720c */ /* 0x040fe20003f46270 */
[----:B------:R-:W-:Y:S02]  /*d610*/  VIADD R0, R164, 0x20 ;  /* 0x00000020a4007836 */ /* 0x000fe40000000000 */
[----:B------:R-:W-:-:S02]  /*d620*/  IMAD R21, R166, UR5, R21 ;  /* 0x00000005a6157c24 */ /* 0x000fc4000f8e0215 */
[----:B------:R-:W-:Y:S01]  /*d630*/  IMAD.WIDE.U32 R16, R166, UR4, R16 ;  /* 0x00000004a6107c25 */ /* 0x000fe2000f8e0010 */
[----:B------:R-:W-:-:S03]  /*d640*/  ULDC.64 UR4, c[0x0][0xae8] ;  /* 0x0002ba0000047ab9 */ /* 0x000fc60000000a00 */
[----:B------:R-:W-:Y:S01]  /*d650*/  VIADD R3, R3, 0x2a820 ;  /* 0x0002a82003037836 */ /* 0x000fe20000000000 */
[-C--:B------:R-:W-:Y:S01]  /*d660*/  ISETP.GE.AND P4, PT, R0, R47.reuse, PT ;  /* 0x0000002f0000720c */ /* 0x080fe20003f86270 */
[----:B------:R-:W-:Y:S02]  /*d670*/  VIADD R20, R164, 0x60 ;  /* 0x00000060a4147836 */ /* 0x000fe40000000000 */
[----:B------:R-:W-:Y:S01]  /*d680*/  IMAD.IADD R17, R17, 0x1, R21 ;  /* 0x0000000111117824 */ /* 0x000fe200078e0215 */
[----:B------:R-:W-:Y:S01]  /*d690*/  PRMT R3, RZ, 0x654, R3 ;  /* 0x00000654ff037816 */ /* 0x000fe20000000003 */
[----:B------:R-:W-:Y:S01]  /*d6a0*/  IMAD R0, R48, UR4, RZ ;  /* 0x0000000430007c24 */ /* 0x000fe2000f8e02ff */
[-C--:B------:R-:W-:Y:S01]  /*d6b0*/  ISETP.GE.AND P1, PT, R20, R47.reuse, PT ;  /* 0x0000002f1400720c */ /* 0x080fe20003f26270 */
[----:B------:R-:W-:Y:S01]  /*d6c0*/  VIADD R2, R164, 0x40 ;  /* 0x00000040a4027836 */ /* 0x000fe20000000000 */
[----:B------:R-:W-:Y:S01]  /*d6d0*/  SHF.R.S32.HI R165, RZ, 0x1f, R164 ;  /* 0x0000001fffa57819 */ /* 0x000fe200000114a4 */
[C---:B------:R-:W-:Y:S01]  /*d6e0*/  IMAD R23, R51.reuse, UR5, R0 ;  /* 0x0000000533177c24 */ /* 0x040fe2000f8e0200 */
[----:B0-----:R0:W-:Y:S01]  /*d6f0*/  SYNCS.ARRIVE.TRANS64.RED.A1T0 RZ, [R3+URZ], RZ ;  /* 0x000000ff03ff79a7 */ /* 0x0011e2000810043f */
[----:B------:R-:W-:Y:S01]  /*d700*/  IMAD.WIDE.U32 R20, R51, UR4, R16 ;  /* 0x0000000433147c25 */ /* 0x000fe2000f8e0010 */
[----:B------:R-:W-:Y:S01]  /*d710*/  BSSY B1, `(.L_x_1140) ;  /* 0x0000015000017945 */ /* 0x000fe20003800000 */
[----:B------:R-:W-:-:S02]  /*d720*/  ISETP.GE.AND P0, PT, R2, R47, PT ;  /* 0x0000002f0200720c */ /* 0x000fc40003f06270 */
[----:B------:R-:W-:-:S04]  /*d730*/  IMAD.WIDE R16, R168, 0x80, R164 ;  /* 0x00000080a8107825 */ /* 0x000fc800078e02a4 */
[----:B------:R-:W-:Y:S01]  /*d740*/  IMAD.IADD R47, R21, 0x1, R23 ;  /* 0x00000001152f7824 */ /* 0x000fe200078e0217 */
[----:B0-----:R-:W-:Y:S06]  /*d750*/  @P2 BRA `(.L_x_1141) ;  /* 0x0000000000402947 */ /* 0x001fec0003800000 */
[----:B------:R-:W-:Y:S01]  /*d760*/  ULDC.64 UR4, c[0x0][0xad8] ;  /* 0x0002b60000047ab9 */ /* 0x000fe20000000a00 */
[----:B------:R-:W-:Y:S01]  /*d770*/  IMAD.MOV.U32 R2, RZ, RZ, R20 ;  /* 0x000000ffff027224 */ /* 0x000fe200078e0014 */
[----:B------:R-:W-:Y:S01]  /*d780*/  ULDC.64 UR6, c[0x0][0xa80] ;  /* 0x0002a00000067ab9 */ /* 0x000fe20000000a00 */
[----:B------:R-:W-:Y:S02]  /*d790*/  IMAD.MOV.U32 R3, RZ, RZ, R47 ;  /* 0x000000ffff037224 */ /* 0x000fe400078e002f */
[----:B------:R-:W-:Y:S02]  /*d7a0*/  IMAD R23, R17, UR4, RZ ;  /* 0x0000000411177c24 */ /* 0x000fe4000f8e02ff */
[----:B------:R-:W-:Y:S02]  /*d7b0*/  VIADD R0, R22, 0x40 ;  /* 0x0000004016007836 */ /* 0x000fe40000000000 */
[----:B------:R-:W-:Y:S01]  /*d7c0*/  IMAD.WIDE.U32 R2, R16, UR4, R2 ;  /* 0x0000000410027c25 */ /* 0x000fe2000f8e0002 */
[----:B------:R-:W-:-:S02]  /*d7d0*/  ULDC UR4, c[0x0][0xa8c] ;  /* 0x0002a30000047ab9 */ /* 0x000fc40000000800 */
[----:B------:R-:W-:Y:S01]  /*d7e0*/  ISETP.GE.AND P2, PT, R22, UR4, PT ;  /* 0x0000000416007c0c */ /* 0x000fe2000bf46270 */
[----:B------:R-:W-:Y:S01]  /*d7f0*/  IMAD R23, R16, UR5, R23 ;  /* 0x0000000510177c24 */ /* 0x000fe2000f8e0217 */
[----:B------:R-:W-:Y:S02]  /*d800*/  ISETP.GE.AND P3, PT, R0, UR4, PT ;  /* 0x0000000400007c0c */ /* 0x000fe4000bf66270 */
[----:B------:R-:W-:Y:S01]  /*d810*/  LEA R44, P5, R2, UR6, 0x1 ;  /* 0x00000006022c7c11 */ /* 0x000fe2000f8a08ff */
[----:B------:R-:W-:-:S05]  /*d820*/  IMAD.IADD R3, R3, 0x1, R23 ;  /* 0x0000000103037824 */ /* 0x000fca00078e0217 */
[----:B------:R-:W-:-:S05]  /*d830*/  LEA.HI.X R45, R2, UR7, R3, 0x1, P5 ;  /* 0x00000007022d7c11 */ /* 0x000fca000a8f0c03 */
[----:B-----5:R0:W-:Y:S04]  /*d840*/  @!P2 STG.E.128 desc[UR60][R44.64], R36 ;  /* 0x000000242c00a986 */ /* 0x0201e8000c101d3c */
[----:B------:R0:W-:Y:S02]  /*d850*/  @!P3 STG.E.128 desc[UR60][R44.64+0x80], R40 ;  /* 0x000080282c00b986 */ /* 0x0001e4000c101d3c */
.L_x_1141:
[----:B------:R-:W-:Y:S05]  /*d860*/  BSYNC B1 ;  /* 0x0000000000017941 */ /* 0x000fea0003800000 */
.L_x_1140:
[----:B------:R-:W-:Y:S04]  /*d870*/  BSSY B1, `(.L_x_1142) ;  /* 0x0000014000017945 */ /* 0x000fe80003800000 */
[----:B------:R-:W-:Y:S05]  /*d880*/  @P4 BRA `(.L_x_1143) ;  /* 0x0000000000484947 */ /* 0x000fea0003800000 */
[----:B------:R-:W-:Y:S01]  /*d890*/  IADD3 R23, P2, R16, 0x20, RZ ;  /* 0x0000002010177810 */ /* 0x000fe20007f5e0ff */
[----:B------:R-:W-:Y:S01]  /*d8a0*/  ULDC.64 UR4, c[0x0][0xad8] ;  /* 0x0002b60000047ab9 */ /* 0x000fe20000000a00 */
[----:B------:R-:W-:Y:S01]  /*d8b0*/  IMAD.MOV.U32 R2, RZ, RZ, R20 ;  /* 0x000000ffff027224 */ /* 0x000fe200078e0014 */
[----:B------:R-:W-:Y:S01]  /*d8c0*/  ULDC.64 UR6, c[0x0][0xa80] ;  /* 0x0002a00000067ab9 */ /* 0x000fe20000000a00 */
[----:B------:R-:W-:Y:S02]  /*d8d0*/  IMAD.MOV.U32 R3, RZ, RZ, R47 ;  /* 0x000000ffff037224 */ /* 0x000fe400078e002f */
[----:B------:R-:W-:Y:S02]  /*d8e0*/  IMAD.X R0, RZ, RZ, R17, P2 ;  /* 0x000000ffff007224 */ /* 0x000fe400010e0611 */
[----:B0----5:R-:W-:Y:S02]  /*d8f0*/  VIADD R36, R22, 0x40 ;  /* 0x0000004016247836 */ /* 0x021fe40000000000 */
[----:B------:R-:W-:-:S02]  /*d900*/  IMAD R0, R0, UR4, RZ ;  /* 0x0000000400007c24 */ /* 0x000fc4000f8e02ff */
[C---:B------:R-:W-:Y:S01]  /*d910*/  IMAD.WIDE.U32 R2, R23.reuse, UR4, R2 ;  /* 0x0000000417027c25 */ /* 0x040fe2000f8e0002 */
        /* <DEDUP_REMOVED lines=9> */
.L_x_1143:
[----:B------:R-:W-:Y:S05]  /*d9b0*/  BSYNC B1 ;  /* 0x0000000000017941 */ /* 0x000fea0003800000 */
.L_x_1142:
        /* <DEDUP_REMOVED lines=8> */
[----:B--2--5:R-:W-:Y:S02]  /*da40*/  VIADD R28, R22, 0x40 ;  /* 0x00000040161c7836 */ /* 0x024fe40000000000 */
        /* <DEDUP_REMOVED lines=11> */
.L_x_1145:
[----:B------:R-:W-:Y:S05]  /*db00*/  BSYNC B1 ;  /* 0x0000000000017941 */ /* 0x000fea0003800000 */
.L_x_1144:
[----:B------:R-:W-:Y:S05]  /*db10*/  @P1 BRA `(.L_x_1146) ;  /* 0x0000000800c41947 */ /* 0x000fea0003800000 */
[----:B---3-5:R-:W-:Y:S01]  /*db20*/  IADD3 R13, P0, R16, 0x60, RZ ;  /* 0x00000060100d7810 */ /* 0x028fe20007f1e0ff */
[----:B------:R-:W-:Y:S01]  /*db30*/  ULDC.64 UR6, c[0x0][0xad8] ;  /* 0x0002b60000067ab9 */ /* 0x000fe20000000a00 */
[----:B------:R-:W-:Y:S01]  /*db40*/  IMAD.MOV.U32 R2, RZ, RZ, R20 ;  /* 0x000000ffff027224 */ /* 0x000fe200078e0014 */
[----:B------:R-:W-:Y:S01]  /*db50*/  ULDC UR4, c[0x0][0xa8c] ;  /* 0x0002a30000047ab9 */ /* 0x000fe20000000800 */
[----:B------:R-:W-:Y:S01]  /*db60*/  IMAD.MOV.U32 R3, RZ, RZ, R47 ;  /* 0x000000ffff037224 */ /* 0x000fe200078e002f */
[----:B------:R-:W-:Y:S01]  /*db70*/  ISETP.GE.AND P1, PT, R22, UR4, PT ;  /* 0x0000000416007c0c */ /* 0x000fe2000bf26270 */
[----:B------:R-:W-:Y:S02]  /*db80*/  IMAD.X R16, RZ, RZ, R17, P0 ;  /* 0x000000ffff107224 */ /* 0x000fe400000e0611 */
        /* <DEDUP_REMOVED lines=11> */
[----:B------:R3:W-:Y:S01]  /*dc40*/  STG.E.128 desc[UR60][R12.64+0x80], R8 ;  /* 0x000080080c007986 */ /* 0x0007e2000c101d3c */
[----:B------:R-:W-:Y:S05]  /*dc50*/  BRA `(.L_x_1146) ;  /* 0x0000000800747947 */ /* 0x000fea0003800000 */
.L_x_1138:
[----:B------:R-:W2:Y:S01]  /*dc60*/  LDC.64 R4, c[0x0][0xbd8] ;  /* 0x0002f600ff047b82 */ /* 0x000ea20000000a00 */
[----:B------:R-:W-:-:S07]  /*dc70*/  IMAD.MOV.U32 R9, RZ, RZ, RZ ;  /* 0x000000ffff097224 */ /* 0x000fce00078e00ff */
[----:B0-----:R-:W0:Y:S01]  /*dc80*/  LDC.64 R2, c[0x0][0xbd8] ;  /* 0x0002f600ff027b82 */ /* 0x001e220000000a00 */
[----:B--2---:R-:W-:-:S04]  /*dc90*/  ISETP.NE.U32.AND P0, PT, R4, RZ, PT ;  /* 0x000000ff0400720c */ /* 0x004fc80003f05070 */
[----:B------:R-:W-:-:S03]  /*dca0*/  ISETP.NE.AND.EX P0, PT, R5, RZ, PT, P0 ;  /* 0x000000ff0500720c */ /* 0x000fc60003f05300 */
[----:B------:R-:W2:Y:S01]  /*dcb0*/  LDC.64 R4, c[0x0][0xbe0] ;  /* 0x0002f800ff047b82 */ /* 0x000ea20000000a00 */
[----:B0-----:R-:W-:-:S07]  /*dcc0*/  IMAD.WIDE R2, R167, 0x4, R2 ;  /* 0x00000004a7027825 */ /* 0x001fce00078e0202 */
[----:B------:R-:W0:Y:S02]  /*dcd0*/  LDC R7, c[0x0][0xa88] ;  /* 0x0002a200ff077b82 */ /* 0x000e240000000800 */
[----:B------:R3:W5:Y:S01]  /*dce0*/  @P0 LDG.E R9, desc[UR60][R2.64] ;  /* 0x0000003c02090981 */ /* 0x000762000c1e1900 */
[----:B--2---:R-:W-:-:S04]  /*dcf0*/  ISETP.NE.U32.AND P1, PT, R4, RZ, PT ;  /* 0x000000ff0400720c */ /* 0x004fc80003f25070 */
[----:B------:R-:W-:-:S13]  /*dd00*/  ISETP.NE.AND.EX P1, PT, R5, RZ, PT, P1 ;  /* 0x000000ff0500720c */ /* 0x000fda0003f25310 */
[----:B------:R-:W2:Y:S02]  /*dd10*/  @P1 LDC.64 R4, c[0x0][0xbe0] ;  /* 0x0002f800ff041b82 */ /* 0x000ea40000000a00 */
[----:B--2---:R-:W-:-:S05]  /*dd20*/  @P1 IMAD.WIDE R4, R167, 0x4, R4 ;  /* 0x00000004a7041825 */ /* 0x004fca00078e0204 */
[----:B0-----:R3:W5:Y:S01]  /*dd30*/  @P1 LDG.E R7, desc[UR60][R4.64] ;  /* 0x0000003c04071981 */ /* 0x001762000c1e1900 */
[----:B------:R-:W-:Y:S01]  /*dd40*/  ISETP.GT.AND P2, PT, R174, 0x7f, PT ;  /* 0x0000007fae00780c */ /* 0x000fe20003f44270 */
[----:B------:R-:W-:-:S12]  /*dd50*/  @P1 BRA `(.L_x_1147) ;  /* 0x0000000000101947 */ /* 0x000fd80003800000 */
[----:B------:R-:W-:Y:S05]  /*dd60*/  @!P0 BRA `(.L_x_1147) ;  /* 0x00000000000c8947 */ /* 0x000fea0003800000 */
[----:B------:R-:W2:Y:S04]  /*dd70*/  LDG.E R0, desc[UR60][R2.64] ;  /* 0x0000003c02007981 */ /* 0x000ea8000c1e1900 */
[----:B-----5:R-:W2:Y:S02]  /*dd80*/  LDG.E R7, desc[UR60][R2.64+0x4] ;  /* 0x0000043c02077981 */ /* 0x020ea4000c1e1900 */
[----:B--2---:R-:W-:-:S07]  /*dd90*/  IMAD.IADD R7, R7, 0x1, -R0 ;  /* 0x0000000107077824 */ /* 0x004fce00078e0a00 */
.L_x_1147:
[----:B------:R-:W-:Y:S01]  /*dda0*/  SHF.R.S32.HI R0, RZ, 0x1f, R167 ;  /* 0x0000001fff007819 */ /* 0x000fe200000114a7 */
[----:B------:R-:W-:Y:S01]  /*ddb0*/  BSSY B1, `(.L_x_1148) ;  /* 0x000001d000017945 */ /* 0x000fe20003800000 */
[----:B------:R-:W-:Y:S02]  /*ddc0*/  SHF.R.S32.HI R8, RZ, 0x1f, R166 ;  /* 0x0000001fff087819 */ /* 0x000fe400000114a6 */
[----:B------:R-:W-:Y:S02]  /*ddd0*/  SHF.R.S32.HI R23, RZ, 0x1f, R22 ;  /* 0x0000001fff177819 */ /* 0x000fe40000011416 */
[----:B------:R-:W-:Y:S02]  /*dde0*/  SEL R11, R167, RZ, !P0 ;  /* 0x000000ffa70b7207 */ /* 0x000fe40004000000 */
[----:B------:R-:W-:Y:S02]  /*ddf0*/  SEL R10, R0, RZ, !P0 ;  /* 0x000000ff000a7207 */ /* 0x000fe40004000000 */
[----:B-----5:R-:W-:Y:S01]  /*de00*/  SHF.R.S32.HI R6, RZ, 0x1f, R9 ;  /* 0x0000001fff067819 */ /* 0x020fe20000011409 */
[----:B------:R-:W-:Y:S06]  /*de10*/  @P2 BRA `(.L_x_1149) ;  /* 0x0000000000582947 */ /* 0x000fec0003800000 */
[----:B---3--:R-:W0:Y:S02]  /*de20*/  S2R R2, SR_TID.X ;  /* 0x0000000000027919 */ /* 0x008e240000002100 */
[----:B0-----:R-:W-:-:S04]  /*de30*/  IMAD R0, R168, 0x80, R2 ;  /* 0x00000080a8007824 */ /* 0x001fc800078e0202 */
[----:B------:R-:W-:-:S05]  /*de40*/  VIADD R0, R0, 0xffffff80 ;  /* 0xffffff8000007836 */ /* 0x000fca0000000000 */
        /* <DEDUP_REMOVED lines=13> */
[----:B------:R-:W-:-:S03]  /*df20*/  ULDC.64 UR4, c[0x0][0xb40] ;  /* 0x0002d00000047ab9 */ /* 0x000fc60000000a00 */
[----:B------:R-:W-:Y:S01]  /*df30*/  IMAD.IADD R3, R3, 0x1, R5 ;  /* 0x0000000103037824 */ /* 0x000fe200078e0205 */
[----:B------:R-:W-:-:S04]  /*df40*/  LEA R4, P0, R2, UR4, 0x2 ;  /* 0x0000000402047c11 */ /* 0x000fc8000f8010ff */
[----:B------:R-:W-:Y:S01]  /*df50*/  LEA.HI.X R5, R2, UR5, R3, 0x2, P0 ;  /* 0x0000000502057c11 */ /* 0x000fe200080f1403 */
[----:B------:R-:W-:-:S05]  /*df60*/  IMAD.MOV.U32 R3, RZ, RZ, -0x800000 ;  /* 0xff800000ff037424 */ /* 0x000fca00078e00ff */
[----:B------:R0:W-:Y:S03]  /*df70*/  STG.E desc[UR60][R4.64], R3 ;  /* 0x0000000304007986 */ /* 0x0001e6000c10193c */
.L_x_1149:
[----:B------:R-:W-:Y:S05]  /*df80*/  BSYNC B1 ;  /* 0x0000000000017941 */ /* 0x000fea0003800000 */
.L_x_1148:
[----:B------:R-:W-:Y:S01]  /*df90*/  ULDC.64 UR4, c[0x0][0xaa0] ;  /* 0x0002a80000047ab9 */ /* 0x000fe20000000a00 */
[----:B------:R-:W-:Y:S01]  /*dfa0*/  IMAD R7, R168, -0x80, R7 ;  /* 0xffffff80a8077824 */ /* 0x000fe200078e0207 */
[----:B------:R-:W-:Y:S01]  /*dfb0*/  BSSY B1, `(.L_x_1150) ;  /* 0x000002a000017945 */ /* 0x000fe20003800000 */
[----:B------:R-:W-:Y:S02]  /*dfc0*/  IMAD R0, R6, UR4, RZ ;  /* 0x0000000406007c24 */ /* 0x000fe4000f8e02ff */
[----:B0--3--:R-:W-:Y:S01]  /*dfd0*/  IMAD.WIDE.U32 R2, R9, UR4, R22 ;  /* 0x0000000409027c25 */ /* 0x009fe2000f8e0016 */
[----:B------:R-:W-:-:S03]  /*dfe0*/  ISETP.GE.AND P2, PT, R164, R7, PT ;  /* 0x00000007a400720c */ /* 0x000fc60003f46270 */
[----:B------:R-:W-:Y:S01]  /*dff0*/  IMAD R9, R9, UR5, R0 ;  /* 0x0000000509097c24 */ /* 0x000fe2000f8e0200 */
[----:B------:R-:W-:Y:S01]  /*e000*/  ULDC.64 UR4, c[0x0][0xae0] ;  /* 0x0002b80000047ab9 */ /* 0x000fe20000000a00 */
[----:B------:R-:W-:Y:S02]  /*e010*/  VIADD R0, R164, 0x20 ;  /* 0x00000020a4007836 */ /* 0x000fe40000000000 */
[----:B------:R-:W-:Y:S02]  /*e020*/  IMAD.IADD R3, R3, 0x1, R9 ;  /* 0x0000000103037824 */ /* 0x000fe400078e0209 */
[----:B------:R-:W-:Y:S01]  /*e030*/  IMAD R5, R8, UR4, RZ ;  /* 0x0000000408057c24 */ /* 0x000fe2000f8e02ff */
[----:B------:R-:W-:Y:S01]  /*e040*/  ISETP.GE.AND P3, PT, R0, R7, PT ;  /* 0x000000070000720c */ /* 0x000fe20003f66270 */
[----:B------:R-:W-:Y:S02]  /*e050*/  VIADD R0, R164, 0x60 ;  /* 0x00000060a4007836 */ /* 0x000fe40000000000 */
[----:B------:R-:W-:-:S02]  /*e060*/  IMAD R5, R166, UR5, R5 ;  /* 0x00000005a6057c24 */ /* 0x000fc4000f8e0205 */
[----:B------:R-:W-:Y:S01]  /*e070*/  IMAD.WIDE.U32 R2, R166, UR4, R2 ;  /* 0x00000004a6027c25 */ /* 0x000fe2000f8e0002 */
[----:B------:R-:W-:Y:S01]  /*e080*/  ULDC.64 UR4, c[0x0][0xae8] ;  /* 0x0002ba0000047ab9 */ /* 0x000fe20000000a00 */
[-C--:B------:R-:W-:Y:S02]  /*e090*/  ISETP.GE.AND P0, PT, R0, R7.reuse, PT ;  /* 0x000000070000720c */ /* 0x080fe40003f06270 */
[----:B------:R-:W-:Y:S02]  /*e0a0*/  VIADD R4, R164, 0x40 ;  /* 0x00000040a4047836 */ /* 0x000fe40000000000 */
[----:B------:R-:W-:Y:S02]  /*e0b0*/  IMAD.IADD R3, R3, 0x1, R5 ;  /* 0x0000000103037824 */ /* 0x000fe400078e0205 */
[----:B------:R-:W-:Y:S01]  /*e0c0*/  IMAD R0, R10, UR4, RZ ;  /* 0x000000040a007c24 */ /* 0x000fe2000f8e02ff */
[----:B------:R-:W-:Y:S01]  /*e0d0*/  ISETP.GE.AND P1, PT, R4, R7, PT ;  /* 0x000000070400720c */ /* 0x000fe20003f26270 */
[----:B------:R-:W-:Y:S01]  /*e0e0*/  IMAD.WIDE.U32 R4, R11, UR4, R2 ;  /* 0x000000040b047c25 */ /* 0x000fe2000f8e0002 */
[----:B------:R-:W-:-:S03]  /*e0f0*/  SHF.R.S32.HI R7, RZ, 0x1f, R164 ;  /* 0x0000001fff077819 */ /* 0x000fc600000114a4 */
[----:B------:R-:W-:Y:S02]  /*e100*/  IMAD R9, R11, UR5, R0 ;  /* 0x000000050b097c24 */ /* 0x000fe4000f8e0200 */
[----:B------:R-:W-:Y:S02]  /*e110*/  IMAD.MOV.U32 R6, RZ, RZ, R164 ;  /* 0x000000ffff067224 */ /* 0x000fe400078e00a4 */
[----:B------:R-:W-:Y:S02]  /*e120*/  IMAD.IADD R11, R5, 0x1, R9 ;  /* 0x00000001050b7824 */ /* 0x000fe400078e0209 */
[----:B------:R-:W-:Y:S01]  /*e130*/  IMAD.WIDE R6, R168, 0x80, R6 ;  /* 0x00000080a8067825 */ /* 0x000fe200078e0206 */
[----:B------:R-:W-:Y:S06]  /*e140*/  @P2 BRA `(.L_x_1151) ;  /* 0x0000000000402947 */ /* 0x000fec0003800000 */
        /* <DEDUP_REMOVED lines=14> */
[----:B------:R0:W-:Y:S04]  /*e230*/  @!P4 STG.E.128 desc[UR60][R8.64], RZ ;  /* 0x000000ff0800c986 */ /* 0x0001e8000c101d3c */
[----:B------:R0:W-:Y:S02]  /*e240*/  @!P5 STG.E.128 desc[UR60][R8.64+0x80], RZ ;  /* 0x000080ff0800d986 */ /* 0x0001e4000c101d3c */
.L_x_1151:
[----:B------:R-:W-:Y:S05]  /*e250*/  BSYNC B1 ;  /* 0x0000000000017941 */ /* 0x000fea0003800000 */
.L_x_1150:
[----:B------:R-:W-:Y:S04]  /*e260*/  BSSY B1, `(.L_x_1152) ;  /* 0x0000014000017945 */ /* 0x000fe80003800000 */
[----:B------:R-:W-:Y:S05]  /*e270*/  @P3 BRA `(.L_x_1153) ;  /* 0x0000000000483947 */ /* 0x000fea0003800000 */
[----:B0-----:R-:W-:Y:S01]  /*e280*/  IADD3 R9, P2, R6, 0x20, RZ ;  /* 0x0000002006097810 */ /* 0x001fe20007f5e0ff */
[----:B------:R-:W-:Y:S01]  /*e290*/  ULDC.64 UR4, c[0x0][0xad8] ;  /* 0x0002b60000047ab9 */ /* 0x000fe20000000a00 */
[----:B------:R-:W-:Y:S01]  /*e2a0*/  IMAD.MOV.U32 R2, RZ, RZ, R4 ;  /* 0x000000ffff027224 */ /* 0x000fe200078e0004 */
[----:B------:R-:W-:Y:S01]  /*e2b0*/  ULDC.64 UR6, c[0x0][0xa80] ;  /* 0x0002a00000067ab9 */ /* 0x000fe20000000a00 */
[----:B------:R-:W-:Y:S02]  /*e2c0*/  IMAD.MOV.U32 R3, RZ, RZ, R11 ;  /* 0x000000ffff037224 */ /* 0x000fe400078e000b */
[----:B------:R-:W-:Y:S02]  /*e2d0*/  IMAD.X R0, RZ, RZ, R7, P2 ;  /* 0x000000ffff007224 */ /* 0x000fe400010e0607 */
[----:B------:R-:W-:Y:S02]  /*e2e0*/  VIADD R8, R22, 0x40 ;  /* 0x0000004016087836 */ /* 0x000fe40000000000 */
        /* <DEDUP_REMOVED lines=11> */
.L_x_1153:
[----:B------:R-:W-:Y:S05]  /*e3a0*/  BSYNC B1 ;  /* 0x0000000000017941 */ /* 0x000fea0003800000 */
.L_x_1152:
[----:B------:R-:W-:Y:S04]  /*e3b0*/  BSSY B1, `(.L_x_1154) ;  /* 0x0000014000017945 */ /* 0x000fe80003800000 */
[----:B------:R-:W-:Y:S05]  /*e3c0*/  @P1 BRA `(.L_x_1155) ;  /* 0x0000000000481947 */ /* 0x000fea0003800000 */
[----:B0-2---:R-:W-:Y:S01]  /*e3d0*/  IADD3 R9, P1, R6, 0x40, RZ ;  /* 0x0000004006097810 */ /* 0x005fe20007f3e0ff */
        /* <DEDUP_REMOVED lines=17> */
.L_x_1155:
[----:B------:R-:W-:Y:S05]  /*e4f0*/  BSYNC B1 ;  /* 0x0000000000017941 */ /* 0x000fea0003800000 */
.L_x_1154:
[----:B------:R-:W-:Y:S05]  /*e500*/  @P0 BRA `(.L_x_1146) ;  /* 0x0000000000480947 */ /* 0x000fea0003800000 */
[----:B------:R-:W-:Y:S01]  /*e510*/  IADD3 R5, P0, R6, 0x60, RZ ;  /* 0x0000006006057810 */ /* 0x000fe20007f1e0ff */
        /* <DEDUP_REMOVED lines=17> */
.L_x_1146:
[----:B------:R-:W-:Y:S05]  /*e630*/  BSYNC B0 ;  /* 0x0000000000007941 */ /* 0x000fea0003800000 */
.L_x_1137:
[----:B------:R-:W-:Y:S02]  /*e640*/  ULDC UR4, c[0x0][0xc14] ;  /* 0x0003050000047ab9 */ /* 0x000fe40000000800 */
[----:B-1----:R-:W-:-:S13]  /*e650*/  ISETP.GE.AND P0, PT, R163, UR4, PT ;  /* 0x00000004a3007c0c */ /* 0x002fda000bf06270 */
[----:B------:R-:W-:Y:S05]  /*e660*/  @!P0 BRA `(.L_x_1156) ;  /* 0xffffff2400b48947 */ /* 0x000fea000383ffff */
[----:B------:R-:W-:Y:S05]  /*e670*/  EXIT ;  /* 0x000000000000794d */ /* 0x000fea0003800000 */
.L_x_1055:
[----:B------:R-:W-:-:S08]  /*e680*/  NOP ;  /* 0x0000000000007918 */ /* 0x000fd00000000000 */
[----:B0-----:R-:W0:-:S00]  /*e690*/  USETMAXREG.DEALLOC.CTAPOOL 0x18 ;  /* 0x00000018000079c8 */ /* 0x001e0000080e0500 */
[----:B0-----:R-:W-:-:S06]  /*e6a0*/  LOP3.LUT R0, R0, 0x3, RZ, 0xc0, !PT ;  /* 0x0000000300007812 */ /* 0x001fcc00078ec0ff */
[----:B------:R-:W0:Y:S02]  /*e6b0*/  SHFL.IDX PT, R0, R0, RZ, 0x1f ;  /* 0x00001fff00007589 */ /* 0x000e2400000e0000 */
[----:B0-----:R-:W-:-:S13]  /*e6c0*/  ISETP.NE.AND P0, PT, R0, RZ, PT ;  /* 0x000000ff0000720c */ /* 0x001fda0003f05270 */
[----:B------:R-:W-:Y:S05]  /*e6d0*/  @P0 EXIT ;  /* 0x000000000000094d */ /* 0x000fea0003800000 */
[----:B------:R-:W2:Y:S01]  /*e6e0*/  LDL.LU R6, [R1] ;  /* 0x0000000001067983 */ /* 0x000ea20000300800 */
[----:B------:R-:W-:Y:S01]  /*e6f0*/  ULDC UR5, c[0x0][0xc14] ;  /* 0x0003050000057ab9 */ /* 0x000fe20000000800 */
[----:B------:R-:W0:Y:S01]  /*e700*/  S2R R2, SR_TID.X ;  /* 0x0000000000027919 */ /* 0x000e220000002100 */
[----:B------:R-:W-:Y:S01]  /*e710*/  CS2R R16, SRZ ;  /* 0x0000000000107805 */ /* 0x000fe2000001ff00 */
[----:B------:R-:W1:Y:S01]  /*e720*/  S2UR UR6, SR_CTAID.X ;  /* 0x00000000000679c3 */ /* 0x000e620000002500 */
[----:B------:R-:W-:Y:S01]  /*e730*/  ULDC UR4, c[0x0][0xc10] ;  /* 0x0003040000047ab9 */ /* 0x000fe20000000800 */
[----:B0-----:R-:W-:-:S04]  /*e740*/  LOP3.LUT R7, R2, 0x1f, RZ, 0xc0, !PT ;  /* 0x0000001f02077812 */ /* 0x001fc800078ec0ff */
[----:B------:R-:W-:Y:S02]  /*e750*/  ISETP.NE.AND P0, PT, R7, 0x1f, PT ;  /* 0x0000001f0700780c */ /* 0x000fe40003f05270 */
[----:B--2---:R-:W-:-:S11]  /*e760*/  LOP3.LUT R6, R6, 0xffffffdf, RZ, 0xc0, !PT ;  /* 0xffffffdf06067812 */ /* 0x004fd600078ec0ff */
[----:B------:R-:W-:Y:S02]  /*e770*/  @P0 LOP3.LUT R6, R6, 0x20, RZ, 0xfc, !PT ;  /* 0x0000002006060812 */ /* 0x000fe400078efcff */
[----:B------:R-:W-:-:S13]  /*e780*/  ISETP.GE.OR P0, PT, R7, UR5, !P0 ;  /* 0x0000000507007c0c */ /* 0x000fda000c706670 */
[----:B------:R-:W0:Y:S02]  /*e790*/  @!P0 LDC.64 R2, c[0x0][0xc58] ;  /* 0x00031600ff028b82 */ /* 0x000e240000000a00 */
[----:B0-----:R-:W-:-:S05]  /*e7a0*/  @!P0 IMAD.WIDE.U32 R2, R7, 0x4, R2 ;  /* 0x0000000407028825 */ /* 0x001fca00078e0002 */
[----:B------:R-:W2:Y:S01]  /*e7b0*/  @!P0 LDG.E R17, desc[UR60][R2.64] ;  /* 0x0000003c02118981 */ /* 0x000ea2000c1e1900 */
[C---:B------:R-:W-:Y:S02]  /*e7c0*/  ISETP.NE.AND P1, PT, R7.reuse, RZ, PT ;  /* 0x000000ff0700720c */ /* 0x040fe40003f25270 */
[----:B------:R-:W-:Y:S02]  /*e7d0*/  ISETP.GE.U32.AND P0, PT, R7, 0x2, PT ;  /* 0x000000020700780c */ /* 0x000fe40003f06070 */
[----:B------:R-:W-:-:S09]  /*e7e0*/  LOP3.LUT R6, R6, 0xfffffffe, RZ, 0xc0, !PT ;  /* 0xfffffffe06067812 */ /* 0x000fd200078ec0ff */
[----:B------:R-:W-:-:S04]  /*e7f0*/  @P1 LOP3.LUT R6, R6, 0x1, RZ, 0xfc, !PT ;  /* 0x0000000106061812 */ /* 0x000fc800078efcff */
[----:B------:R-:W-:-:S04]  /*e800*/  LOP3.LUT R6, R6, 0xffffffef, RZ, 0xc0, !PT ;  /* 0xffffffef06067812 */ /* 0x000fc800078ec0ff */
[----:B------:R-:W-:-:S04]  /*e810*/  @P0 LOP3.LUT R6, R6, 0x10, RZ, 0xfc, !PT ;  /* 0x0000001006060812 */ /* 0x000fc800078efcff */
[----:B------:R-:W-:Y:S01]  /*e820*/  LOP3.LUT R6, R6, 0xfffffff7, RZ, 0xc0, !PT ;  /* 0xfffffff706067812 */ /* 0x000fe200078ec0ff */
[----:B------:R-:W-:Y:S01]  /*e830*/  IMAD.MOV.U32 R19, RZ, RZ, RZ ;  /* 0x000000ffff137224 */ /* 0x000fe200078e00ff */
[----:B--2---:R-:W0:Y:S02]  /*e840*/  SHFL.UP PT, R0, R17, 0x1, RZ ;  /* 0x0420000011007989 */ /* 0x004e2400000e00ff */
[----:B0-----:R-:W-:-:S05]  /*e850*/  SEL R0, R0, RZ, P1 ;  /* 0x000000ff00007207 */ /* 0x001fca0000800000 */
[----:B------:R-:W-:-:S05]  /*e860*/  IMAD.IADD R0, R17, 0x1, R0 ;  /* 0x0000000111007824 */ /* 0x000fca00078e0200 */
[----:B------:R-:W0:Y:S02]  /*e870*/  SHFL.UP PT, R4, R0, 0x2, RZ ;  /* 0x0440000000047989 */ /* 0x000e2400000e00ff */
[----:B0-----:R-:W-:-:S05]  /*e880*/  SEL R5, R4, RZ, P0 ;  /* 0x000000ff04057207 */ /* 0x001fca0000000000 */
[----:B------:R-:W-:-:S05]  /*e890*/  IMAD.IADD R5, R0, 0x1, R5 ;  /* 0x0000000100057824 */ /* 0x000fca00078e0205 */
[----:B------:R-:W0:Y:S01]  /*e8a0*/  SHFL.UP PT, R4, R5, 0x4, RZ ;  /* 0x0480000005047989 */ /* 0x000e2200000e00ff */
[----:B------:R-:W-:-:S04]  /*e8b0*/  ISETP.GE.U32.AND P0, PT, R7, 0x4, PT ;  /* 0x000000040700780c */ /* 0x000fc80003f06070 */
[----:B0-----:R-:W-:-:S05]  /*e8c0*/  SEL R4, R4, RZ, P0 ;  /* 0x000000ff04047207 */ /* 0x001fca0000000000 */
[----:B------:R-:W-:-:S05]  /*e8d0*/  IMAD.IADD R4, R5, 0x1, R4 ;  /* 0x0000000105047824 */ /* 0x000fca00078e0204 */
[----:B------:R-:W0:Y:S01]  /*e8e0*/  SHFL.UP PT, R2, R4, 0x8, RZ ;  /* 0x0500000004027989 */ /* 0x000e2200000e00ff */
[----:B------:R-:W-:Y:S02]  /*e8f0*/  @P0 LOP3.LUT R6, R6, 0x8, RZ, 0xfc, !PT ;  /* 0x0000000806060812 */ /* 0x000fe400078efcff */
[----:B------:R-:W-:-:S04]  /*e900*/  ISETP.GE.U32.AND P0, PT, R7, 0x8, PT ;  /* 0x000000080700780c */ /* 0x000fc80003f06070 */
[----:B0-----:R-:W-:-:S05]  /*e910*/  SEL R3, R2, RZ, P0 ;  /* 0x000000ff02037207 */ /* 0x001fca0000000000 */
[----:B------:R-:W-:-:S05]  /*e920*/  IMAD.IADD R3, R4, 0x1, R3 ;  /* 0x0000000104037824 */ /* 0x000fca00078e0203 */
[----:B------:R-:W0:Y:S01]  /*e930*/  SHFL.UP PT, R0, R3, 0x10, RZ ;  /* 0x0600000003007989 */ /* 0x000e2200000e00ff */
[----:B------:R-:W-:-:S04]  /*e940*/  LOP3.LUT R6, R6, 0xfffffffb, RZ, 0xc0, !PT ;  /* 0xfffffffb06067812 */ /* 0x000fc800078ec0ff */
[----:B------:R-:W-:Y:S02]  /*e950*/  @P0 LOP3.LUT R6, R6, 0x4, RZ, 0xfc, !PT ;  /* 0x0000000406060812 */ /* 0x000fe400078efcff */
[----:B------:R-:W-:-:S04]  /*e960*/  ISETP.GE.U32.AND P0, PT, R7, 0x10, PT ;  /* 0x000000100700780c */ /* 0x000fc80003f06070 */
[----:B0-----:R-:W-:-:S05]  /*e970*/  SEL R0, R0, RZ, P0 ;  /* 0x000000ff00007207 */ /* 0x001fca0000000000 */
[----:B------:R-:W-:-:S05]  /*e980*/  IMAD.IADD R0, R3, 0x1, R0 ;  /* 0x0000000103007824 */ /* 0x000fca00078e0200 */
[----:B------:R-:W0:Y:S01]  /*e990*/  SHFL.IDX PT, R2, R0, 0x1f, 0x1f ;  /* 0x03e01f0000027f89 */ /* 0x000e2200000e0000 */
[----:B------:R-:W-:-:S04]  /*e9a0*/  LOP3.LUT R6, R6, 0xfffffffd, RZ, 0xc0, !PT ;  /* 0xfffffffd06067812 */ /* 0x000fc800078ec0ff */
[----:B------:R-:W-:-:S05]  /*e9b0*/  @P0 LOP3.LUT R6, R6, 0x2, RZ, 0xfc, !PT ;  /* 0x0000000206060812 */ /* 0x000fca00078efcff */
[----:B------:R2:W-:Y:S01]  /*e9c0*/  STL [R1], R6 ;  /* 0x0000000601007387 */ /* 0x0005e20000100800 */
[----:B0-----:R-:W-:-:S05]  /*e9d0*/  IMAD R4, R2, UR4, RZ ;  /* 0x0000000402047c24 */ /* 0x001fca000f8e02ff */
[----:B-1----:R-:W-:Y:S01]  /*e9e0*/  ISETP.GT.AND P0, PT, R4, UR6, PT ;  /* 0x0000000604007c0c */ /* 0x002fe2000bf04270 */
[----:B------:R-:W-:-:S12]  /*e9f0*/  IMAD.MOV.U32 R5, RZ, RZ, R4 ;  /* 0x000000ffff057224 */ /* 0x000fd800078e0004 */
[----:B--2---:R-:W-:Y:S05]  /*ea00*/  @P0 BRA `(.L_x_1157) ;  /* 0x0000000000bc0947 */ /* 0x004fea0003800000 */
[----:B------:R-:W-:Y:S01]  /*ea10*/  IMAD.MOV.U32 R4, RZ, RZ, R5 ;  /* 0x000000ffff047224 */ /* 0x000fe200078e0005 */
[----:B------:R-:W-:Y:S01]  /*ea20*/  ULDC UR5, c[0x0][0xc14] ;  /* 0x0003050000057ab9 */ /* 0x000fe20000000800 */
[----:B------:R-:W-:Y:S01]  /*ea30*/  IMAD.MOV.U32 R19, RZ, RZ, RZ ;  /* 0x000000ffff137224 */ /* 0x000fe200078e00ff */
[----:B------:R-:W-:Y:S01]  /*ea40*/  ULDC UR7, c[0x0][0xc14] ;  /* 0x0003050000077ab9 */ /* 0x000fe20000000800 */
[----:B------:R-:W-:-:S05]  /*ea50*/  ULDC UR4, c[0x0][0xc10] ;  /* 0x0003040000047ab9 */ /* 0x000fca0000000800 */
.L_x_1161:
        /* <DEDUP_REMOVED lines=13> */
[----:B------:R-:W0:Y:S02]  /*eb30*/  LDC.64 R2, c[0x0][0xc58] ;  /* 0x00031600ff027b82 */ /* 0x000e240000000a00 */
[----:B0-----:R-:W-:-:S05]  /*eb40*/  IMAD.WIDE R2, R5, 0x4, R2 ;  /* 0x0000000405027825 */ /* 0x001fca00078e0202 */
[----:B------:R0:W5:Y:S02]  /*eb50*/  LDG.E R17, desc[UR60][R2.64] ;  /* 0x0000003c02117981 */ /* 0x000164000c1e1900 */
.L_x_1160:
[----:B------:R-:W-:Y:S05]  /*eb60*/  BSYNC B0 ;  /* 0x0000000000007941 */ /* 0x000fea0003800000 */
.L_x_1159:
[----:B-----5:R-:W1:Y:S01]  /*eb70*/  SHFL.UP PT, R0, R17, 0x1, RZ ;  /* 0x0420000011007989 */ /* 0x020e6200000e00ff */
[C---:B------:R-:W-:Y:S02]  /*eb80*/  ISETP.NE.AND P0, PT, R6.reuse, RZ, PT ;  /* 0x000000ff0600720c */ /* 0x040fe40003f05270 */
[----:B------:R-:W-:Y:S02]  /*eb90*/  ISETP.GE.U32.AND P1, PT, R6, 0x2, PT ;  /* 0x000000020600780c */ /* 0x000fe40003f26070 */
[----:B-1----:R-:W-:Y:S02]  /*eba0*/  SEL R0, R0, RZ, P0 ;  /* 0x000000ff00007207 */ /* 0x002fe40000000000 */
[----:B------:R-:W-:-:S03]  /*ebb0*/  ISETP.GE.U32.AND P0, PT, R6, 0x4, PT ;  /* 0x000000040600780c */ /* 0x000fc60003f06070 */
[----:B------:R-:W-:-:S05]  /*ebc0*/  IMAD.IADD R0, R17, 0x1, R0 ;  /* 0x0000000111007824 */ /* 0x000fca00078e0200 */
[----:B0-----:R-:W0:Y:S02]  /*ebd0*/  SHFL.UP PT, R2, R0, 0x2, RZ ;  /* 0x0440000000027989 */ /* 0x001e2400000e00ff */
        /* <DEDUP_REMOVED lines=18> */
.L_x_1157:
[----:B------:R-:W-:-:S04]  /*ed00*/  IMAD.IADD R5, R4, 0x1, -R5 ;  /* 0x0000000104057824 */ /* 0x000fc800078e0a05 */
[----:B------:R-:W-:-:S05]  /*ed10*/  IMAD R2, R0, UR4, R5 ;  /* 0x0000000400027c24 */ /* 0x000fca000f8e0205 */
[----:B------:R-:W-:Y:S02]  /*ed20*/  ISETP.GT.AND P0, PT, R2, UR6, PT ;  /* 0x0000000602007c0c */ /* 0x000fe4000bf04270 */
[----:B------:R-:W0:Y:S11]  /*ed30*/  LDC.64 R2, c[0x0][0xc68] ;  /* 0x00031a00ff027b82 */ /* 0x000e360000000a00 */
[----:B------:R-:W-:-:S04]  /*ed40*/  VOTE.ANY R7, PT, !P0 ;  /* 0x0000000000077806 */ /* 0x000fc800040e0100 */
[----:B------:R-:W1:Y:S02]  /*ed50*/  POPC R4, R7 ;  /* 0x0000000700047309 */ /* 0x000e640000000000 */
[----:B-1----:R-:W-:-:S04]  /*ed60*/  IMAD.IADD R19, R4, 0x1, R19 ;  /* 0x0000000104137824 */ /* 0x002fc800078e0213 */
[----:B0-----:R-:W-:-:S05]  /*ed70*/  IMAD.WIDE R2, R19, 0x4, R2 ;  /* 0x0000000413027825 */ /* 0x001fca00078e0202 */
[----:B------:R-:W2:Y:S01]  /*ed80*/  LDG.E R8, desc[UR60][R2.64] ;  /* 0x0000003c02087981 */ /* 0x000ea2000c1e1900 */
[----:B------:R-:W-:-:S03]  /*ed90*/  ISETP.NE.AND P0, PT, R7, RZ, PT ;  /* 0x000000ff0700720c */ /* 0x000fc60003f05270 */
[----:B------:R-:W2:Y:S02]  /*eda0*/  SHFL.IDX PT, R17, R17, R4, 0x1f ;  /* 0x00001f0411117589 */ /* 0x000ea400000e0000 */
[----:B--2---:R-:W-:-:S05]  /*edb0*/  IMAD R6, R17, R8, RZ ;  /* 0x0000000811067224 */ /* 0x004fca00078e02ff */
[----:B------:R-:W-:-:S04]  /*edc0*/  IABS R9, R6 ;  /* 0x0000000600097213 */ /* 0x000fc80000000000 */
[----:B------:R-:W0:Y:S08]  /*edd0*/  I2F.RP R10, R9 ;  /* 0x00000009000a7306 */ /* 0x000e300000209400 */
[----:B0-----:R-:W0:Y:S02]  /*ede0*/  MUFU.RCP R10, R10 ;  /* 0x0000000a000a7308 */ /* 0x001e240000001000 */
[----:B0-----:R-:W-:-:S06]  /*edf0*/  VIADD R11, R10, 0xffffffe ;  /* 0x0ffffffe0a0b7836 */ /* 0x001fcc0000000000 */
[----:B------:R0:W1:Y:S01]  /*ee00*/  F2I.FTZ.U32.TRUNC.NTZ R3, R11 ;  /* 0x0000000b00037305 */ /* 0x000062000021f000 */
[----:B------:R-:W-:Y:S05]  /*ee10*/  @!P0 BRA `(.L_x_1162) ;  /* 0x0000000000088947 */ /* 0x000fea0003800000 */
[----:B------:R-:W-:-:S05]  /*ee20*/  VIADD R7, R4, 0xffffffff ;  /* 0xffffffff04077836 */ /* 0x000fca0000000000 */
[----:B------:R2:W3:Y:S02]  /*ee30*/  SHFL.IDX PT, R16, R0, R7, 0x1f ;  /* 0x00001f0700107589 */ /* 0x0004e400000e0000 */
.L_x_1162:
[----:B-12---:R-:W-:Y:S02]  /*ee40*/  IMAD.MOV R0, RZ, RZ, -R3 ;  /* 0x000000ffff007224 */ /* 0x006fe400078e0a03 */
[----:B---3--:R-:W-:Y:S02]  /*ee50*/  IMAD R16, R16, UR4, R5 ;  /* 0x0000000410107c24 */ /* 0x008fe4000f8e0205 */
[----:B------:R-:W-:Y:S02]  /*ee60*/  IMAD R5, R0, R9, RZ ;  /* 0x0000000900057224 */ /* 0x000fe400078e02ff */
[----:B------:R-:W-:-:S04]  /*ee70*/  IMAD.MOV.U32 R2, RZ, RZ, RZ ;  /* 0x000000ffff027224 */ /* 0x000fc800078e00ff */
[----:B------:R-:W-:Y:S01]  /*ee80*/  IMAD.HI.U32 R2, R3, R5, R2 ;  /* 0x0000000503027227 */ /* 0x000fe200078e0002 */
[----:B------:R-:W-:Y:S02]  /*ee90*/  IADD3 R5, -R16, UR6, RZ ;  /* 0x0000000610057c10 */ /* 0x000fe4000fffe1ff */
        /* <DEDUP_REMOVED lines=15> */
[----:B------:R-:W-:Y:S02]  /*ef90*/  IMAD R0, R8, R7, RZ ;  /* 0x0000000708007224 */ /* 0x000fe400078e02ff */
[----:B------:R-:W-:Y:S02]  /*efa0*/  IMAD.MOV R7, RZ, RZ, -R7 ;  /* 0x000000ffff077224 */ /* 0x000fe400078e0a07 */
[----:B------:R-:W-:Y:S02]  /*efb0*/  IMAD.MOV R3, RZ, RZ, -R0 ;  /* 0x000000ffff037224 */ /* 0x000fe400078e0a00 */
[----:B------:R-:W-:-:S03]  /*efc0*/  IMAD R5, R6, R7, R5 ;  /* 0x0000000706057224 */ /* 0x000fc600078e0205 */
[----:B------:R-:W-:Y:S01]  /*efd0*/  VIADDMNMX R8, R3, UR4, R8, PT ;  /* 0x0000000403087c46 */ /* 0x000fe2000b800108 */
[----:B------:R-:W-:Y:S01]  /*efe0*/  IMAD.IADD R0, R5, 0x1, R0 ;  /* 0x0000000105007824 */ /* 0x000fe200078e0200 */
[----:B------:R-:W-:Y:S02]  /*eff0*/  IABS R6, R5 ;  /* 0x0000000500067213 */ /* 0x000fe40000000000 */
[----:B------:R-:W-:-:S04]  /*f000*/  IABS R4, R8 ;  /* 0x0000000800047213 */ /* 0x000fc80000000000 */
[----:B------:R-:W1:Y:S08]  /*f010*/  I2F.RP R9, R4 ;  /* 0x0000000400097306 */ /* 0x000e700000209400 */
[----:B-1----:R-:W1:Y:S02]  /*f020*/  MUFU.RCP R9, R9 ;  /* 0x0000000900097308 */ /* 0x002e640000001000 */
[----:B-1----:R-:W-:-:S06]  /*f030*/  VIADD R2, R9, 0xffffffe ;  /* 0x0ffffffe09027836 */ /* 0x002fcc0000000000 */
[----:B------:R1:W2:Y:S02]  /*f040*/  F2I.FTZ.U32.TRUNC.NTZ R3, R2 ;  /* 0x0000000200037305 */ /* 0x0002a4000021f000 */
[----:B-1----:R-:W-:Y:S02]  /*f050*/  IMAD.MOV.U32 R2, RZ, RZ, RZ ;  /* 0x000000ffff027224 */ /* 0x002fe400078e00ff */
[----:B--2---:R-:W-:-:S04]  /*f060*/  IMAD.MOV R7, RZ, RZ, -R3 ;  /* 0x000000ffff077224 */ /* 0x004fc800078e0a03 */
[----:B------:R-:W-:-:S04]  /*f070*/  IMAD R7, R7, R4, RZ ;  /* 0x0000000407077224 */ /* 0x000fc800078e02ff */
[----:B------:R-:W-:Y:S01]  /*f080*/  IMAD.HI.U32 R3, R3, R7, R2 ;  /* 0x0000000703037227 */ /* 0x000fe200078e0002 */
[-C--:B------:R-:W-:Y:S02]  /*f090*/  IABS R7, R8.reuse ;  /* 0x0000000800077213 */ /* 0x080fe40000000000 */
[----:B------:R-:W-:-:S03]  /*f0a0*/  LOP3.LUT R2, R5, R8, RZ, 0x3c, !PT ;  /* 0x0000000805027212 */ /* 0x000fc600078e3cff */
[----:B------:R-:W-:Y:S02]  /*f0b0*/  IMAD.MOV R7, RZ, RZ, -R7 ;  /* 0x000000ffff077224 */ /* 0x000fe400078e0a07 */
[----:B------:R-:W-:-:S04]  /*f0c0*/  IMAD.HI.U32 R3, R3, R6, RZ ;  /* 0x0000000603037227 */ /* 0x000fc800078e00ff */
[----:B------:R-:W-:-:S05]  /*f0d0*/  IMAD R7, R3, R7, R6 ;  /* 0x0000000703077224 */ /* 0x000fca00078e0206 */
[----:B------:R-:W-:-:S13]  /*f0e0*/  ISETP.GT.U32.AND P0, PT, R4, R7, PT ;  /* 0x000000070400720c */ /* 0x000fda0003f04070 */
[----:B------:R-:W-:Y:S02]  /*f0f0*/  @!P0 IMAD.IADD R7, R7, 0x1, -R4 ;  /* 0x0000000107078824 */ /* 0x000fe400078e0a04 */
[----:B------:R-:W-:-:S03]  /*f100*/  @!P0 VIADD R3, R3, 0x1 ;  /* 0x0000000103038836 */ /* 0x000fc60000000000 */
[----:B------:R-:W-:-:S13]  /*f110*/  ISETP.GE.U32.AND P0, PT, R7, R4, PT ;  /* 0x000000040700720c */ /* 0x000fda0003f06070 */
[----:B------:R-:W-:Y:S01]  /*f120*/  @P0 VIADD R3, R3, 0x1 ;  /* 0x0000000103030836 */ /* 0x000fe20000000000 */
[----:B------:R-:W-:-:S13]  /*f130*/  ISETP.GE.AND P0, PT, R2, RZ, PT ;  /* 0x000000ff0200720c */ /* 0x000fda0003f06270 */
[----:B------:R-:W-:Y:S01]  /*f140*/  @!P0 IMAD.MOV R3, RZ, RZ, -R3 ;  /* 0x000000ffff038224 */ /* 0x000fe200078e0a03 */
[----:B------:R-:W-:-:S13]  /*f150*/  ISETP.NE.AND P0, PT, R8, RZ, PT ;  /* 0x000000ff0800720c */ /* 0x000fda0003f05270 */
[----:B------:R-:W-:Y:S01]  /*f160*/  @!P0 LOP3.LUT R3, RZ, R8, RZ, 0x33, !PT ;  /* 0x00000008ff038212 */ /* 0x000fe200078e33ff */
[----:B------:R-:W-:-:S04]  /*f170*/  IMAD.MOV R8, RZ, RZ, -R8 ;  /* 0x000000ffff087224 */ /* 0x000fc800078e0a08 */
[----:B------:R-:W-:Y:S01]  /*f180*/  IMAD R18, R3, R8, R0 ;  /* 0x0000000803127224 */ /* 0x000fe200078e0200 */
[----:B------:R-:W-:-:S05]  /*f190*/  LOP3.LUT R0, RZ, R3, RZ, 0x33, !PT ;  /* 0x00000003ff007212 */ /* 0x000fca00078e33ff */
[----:B------:R-:W-:Y:S01]  /*f1a0*/  IMAD.IADD R17, R17, 0x1, R0 ;  /* 0x0000000111117824 */ /* 0x000fe200078e0200 */
[----:B------:R-:W-:Y:S06]  /*f1b0*/  BRA `(.L_x_1163) ;  /* 0x00000000000c7947 */ /* 0x000fec0003800000 */
.L_x_1158:
[----:B------:R-:W-:Y:S02]  /*f1c0*/  IMAD.MOV.U32 R17, RZ, RZ, RZ ;  /* 0x000000ffff117224 */ /* 0x000fe400078e00ff */
[----:B------:R-:W-:Y:S02]  /*f1d0*/  IMAD.U32 R16, RZ, RZ, UR6 ;  /* 0x00000006ff107e24 */ /* 0x000fe4000f8e00ff */
[----:B------:R-:W-:-:S07]  /*f1e0*/  IMAD.MOV.U32 R18, RZ, RZ, RZ ;  /* 0x000000ffff127224 */ /* 0x000fce00078e00ff */
.L_x_1163:
[----:B------:R-:W1:Y:S01]  /*f1f0*/  S2R R0, SR_TID.X ;  /* 0x0000000000007919 */ /* 0x000e620000002100 */
[----:B------:R-:W-:Y:S01]  /*f200*/  STL [R1], RZ ;  /* 0x000000ff01007387 */ /* 0x000fe20000100800 */
[----:B-1----:R-:W-:-:S04]  /*f210*/  LOP3.LUT R0, R0, 0x1f, RZ, 0xc0, !PT ;  /* 0x0000001f00007812 */ /* 0x002fc800078ec0ff */
[----:B------:R-:W-:-:S13]  /*f220*/  ISETP.NE.AND P0, PT, R0, RZ, PT ;  /* 0x000000ff0000720c */ /* 0x000fda0003f05270 */
[----:B------:R-:W1:Y:S01]  /*f230*/  @!P0 S2R R3, SR_CgaCtaId ;  /* 0x0000000000038919 */ /* 0x000e620000008800 */
[----:B------:R-:W-:-:S04]  /*f240*/  @!P0 MOV R0, 0x400 ;  /* 0x0000040000008802 */ /* 0x000fc80000000f00 */
[----:B-1----:R-:W-:-:S05]  /*f250*/  @!P0 LEA R0, R3, R0, 0x18 ;  /* 0x0000000003008211 */ /* 0x002fca00078ec0ff */
[----:B------:R1:W-:Y:S01]  /*f260*/  @!P0 STS.128 [R0+0x2a8d0], R16 ;  /* 0x02a8d01000008388 */ /* 0x0003e20000000c00 */
[----:B------:R-:W-:Y:S06]  /*f270*/  BAR.ARV 0x5, 0x120 ;  /* 0x0144800000007b1d */ /* 0x000fec0000002000 */
[----:B------:R-:W-:Y:S01]  /*f280*/  ISETP.GE.AND P0, PT, R19, UR5, PT ;  /* 0x0000000513007c0c */ /* 0x000fe2000bf06270 */
[----:B-1----:R-:W-:-:S05]  /*f290*/  IMAD.MOV.U32 R0, RZ, RZ, 0x1 ;  /* 0x00000001ff007424 */ /* 0x002fca00078e00ff */
[----:B------:R1:W-:Y:S04]  /*f2a0*/  STL [R1+0x8], R0 ;  /* 0x0000080001007387 */ /* 0x0003e80000100800 */
[----:B------:R1:W-:Y:S03]  /*f2b0*/  STL [R1+0x18], RZ ;  /* 0x000018ff01007387 */ /* 0x0003e60000100800 */
[----:B------:R-:W-:Y:S05]  /*f2c0*/  @P0 BRA `(.L_x_1164) ;  /* 0x0000004400080947 */ /* 0x000fea0003800000 */
[----:B-1----:R-:W-:Y:S01]  /*f2d0*/  IMAD.MOV.U32 R0, RZ, RZ, 0x1 ;  /* 0x00000001ff007424 */ /* 0x002fe200078e00ff */
[----:B------:R1:W-:Y:S01]  /*f2e0*/  STL [R1+0x18], RZ ;  /* 0x000018ff01007387 */ /* 0x0003e20000100800 */
[----:B------:R-:W-:Y:S01]  /*f2f0*/  ULDC UR38, c[0x0][0xc] ;  /* 0x0000030000267ab9 */ /* 0x000fe20000000800 */
[----:B------:R-:W-:Y:S02]  /*f300*/  ULDC.64 UR36, c[0x0][0x198] ;  /* 0x0000660000247ab9 */ /* 0x000fe40000000a00 */
[----:B------:R1:W-:Y:S04]  /*f310*/  STL [R1+0x8], R0 ;  /* 0x0000080001007387 */ /* 0x0003e80000100800 */
[----:B------:R1:W-:Y:S02]  /*f320*/  STL [R1], RZ ;  /* 0x000000ff01007387 */ /* 0x0003e40000100800 */
.L_x_1239:
[----:B------:R-:W-:Y:S05]  /*f330*/  YIELD ;  /* 0x0000000000007946 */ /* 0x000fea0003800000 */
[----:B------:R-:W-:Y:S01]  /*f340*/  ULDC.64 UR4, c[0x0][0xa28] ;  /* 0x00028a0000047ab9 */ /* 0x000fe20000000a00 */
[----:B------:R-:W-:Y:S01]  /*f350*/  IMAD.MOV.U32 R4, RZ, RZ, RZ ;  /* 0x000000ffff047224 */ /* 0x000fe200078e00ff */
[----:B------:R-:W-:Y:S01]  /*f360*/  ISETP.NE.U32.AND P0, PT, RZ, UR4, PT ;  /* 0x00000004ff007c0c */ /* 0x000fe2000bf05070 */
[----:B-1----:R-:W-:Y:S01]  /*f370*/  IMAD.MOV.U32 R0, RZ, RZ, RZ ;  /* 0x000000ffff007224 */ /* 0x002fe200078e00ff */
[----:B------:R-:W-:Y:S02]  /*f380*/  ULDC.64 UR6, c[0x0][0xa08] ;  /* 0x0002820000067ab9 */ /* 0x000fe40000000a00 */
[----:B------:R-:W-:Y:S01]  /*f390*/  ISETP.NE.AND.EX P0, PT, RZ, UR5, PT, P0 ;  /* 0x00000005ff007c0c */ /* 0x000fe2000bf05300 */
[----:B------:R-:W-:-:S12]  /*f3a0*/  ULDC.64 UR4, c[0x0][0xa00] ;  /* 0x0002800000047ab9 */ /* 0x000fd80000000a00 */
[----:B--2---:R-:W1:Y:S01]  /*f3b0*/  @P0 LDC.64 R2, c[0x0][0xa28] ;  /* 0x00028a00ff020b82 */ /* 0x004e620000000a00 */
[----:B------:R-:W-:Y:S01]  /*f3c0*/  ISETP.NE.U32.AND P2, PT, RZ, UR4, PT ;  /* 0x00000004ff007c0c */ /* 0x000fe2000bf45070 */
[----:B-1----:R-:W-:-:S05]  /*f3d0*/  @P0 IMAD.WIDE R2, R19, 0x4, R2 ;  /* 0x0000000413020825 */ /* 0x002fca00078e0202 */
[----:B------:R1:W5:Y:S01]  /*f3e0*/  @P0 LDG.E R4, desc[UR60][R2.64] ;  /* 0x0000003c02040981 */ /* 0x000362000c1e1900 */
[----:B------:R-:W-:Y:S01]  /*f3f0*/  ISETP.NE.AND.EX P2, PT, RZ, UR5, PT, P2 ;  /* 0x00000005ff007c0c */ /* 0x000fe2000bf45320 */
[----:B------:R-:W-:Y:S01]  /*f400*/  ULDC.64 UR4, c[0x0][0xa18] ;  /* 0x0002860000047ab9 */ /* 0x000fe20000000a00 */
[----:B-1----:R-:W1:Y:S02]  /*f410*/  LDC.64 R2, c[0x0][0xa00] ;  /* 0x00028000ff027b82 */ /* 0x002e640000000a00 */
[----:B-1----:R-:W-:-:S09]  /*f420*/  IMAD.WIDE R2, R19, 0x4, R2 ;  /* 0x0000000413027825 */ /* 0x002fd200078e0202 */
[----:B------:R-:W2:Y:S01]  /*f430*/  @P2 LDG.E R0, desc[UR60][R2.64] ;  /* 0x0000003c02002981 */ /* 0x000ea2000c1e1900 */
[----:B------:R-:W-:Y:S01]  /*f440*/  ISETP.NE.U32.AND P1, PT, RZ, UR4, PT ;  /* 0x00000004ff007c0c */ /* 0x000fe2000bf25070 */
[----:B------:R-:W-:-:S03]  /*f450*/  ULDC UR4, c[0x0][0x288] ;  /* 0x0000a20000047ab9 */ /* 0x000fc60000000800 */
[----:B------:R-:W-:-:S13]  /*f460*/  ISETP.NE.AND.EX P1, PT, RZ, UR5, PT, P1 ;  /* 0x00000005ff007c0c */ /* 0x000fda000bf25310 */
[----:B------:R-:W1:Y:S02]  /*f470*/  @P1 LDC.64 R6, c[0x0][0xa18] ;  /* 0x00028600ff061b82 */ /* 0x000e640000000a00 */
[----:B-1----:R-:W-:Y:S01]  /*f480*/  @P1 IMAD.WIDE R6, R19, 0x4, R6 ;  /* 0x0000000413061825 */ /* 0x002fe200078e0206 */
[----:B--2---:R1:W-:Y:S03]  /*f490*/  STL [R1+0x1c], R0 ;  /* 0x00001c0001007387 */ /* 0x0043e60000100800 */
[----:B-1----:R-:W-:Y:S01]  /*f4a0*/  IMAD.U32 R0, RZ, RZ, UR4 ;  /* 0x00000004ff007e24 */ /* 0x002fe2000f8e00ff */
[----:B------:R-:W-:-:S05]  /*f4b0*/  ULDC.64 UR4, c[0x0][0x3f8] ;  /* 0x0000fe0000047ab9 */ /* 0x000fca0000000a00 */
[----:B------:R1:W5:Y:S01]  /*f4c0*/  @P1 LDG.E R0, desc[UR60][R6.64] ;  /* 0x0000003c06001981 */ /* 0x000362000c1e1900 */
[----:B------:R-:W-:Y:S01]  /*f4d0*/  UISETP.NE.U32.AND UP0, UPT, UR4, URZ, UPT ;  /* 0x0000003f0400728c */ /* 0x000fe2000bf05070 */
[----:B------:R-:W-:Y:S02]  /*f4e0*/  ISETP.NE.U32.AND P0, PT, RZ, UR6, PT ;  /* 0x00000006ff007c0c */ /* 0x000fe4000bf05070 */
[----:B------:R-:W-:Y:S01]  /*f4f0*/  ULDC UR4, c[0x0][0x404] ;  /* 0x0001010000047ab9 */ /* 0x000fe20000000800 */
[----:B------:R-:W-:Y:S01]  /*f500*/  UISETP.NE.AND.EX UP0, UPT, UR5, URZ, UPT, UP0 ;  /* 0x0000003f0500728c */ /* 0x000fe2000bf05300 */
[----:B------:R-:W-:Y:S02]  /*f510*/  ISETP.NE.AND.EX P0, PT, RZ, UR7, PT, P0 ;  /* 0x00000007ff007c0c */ /* 0x000fe4000bf05300 */
[----:B------:R-:W-:Y:S01]  /*f520*/  ULDC UR5, c[0x0][0x2e0] ;  /* 0x0000b80000057ab9 */ /* 0x000fe20000000800 */
[----:B------:R-:W-:-:S04]  /*f530*/  USEL UR4, UR4, 0x1, UP0 ;  /* 0x0000000104047887 */ /* 0x000fc80008000000 */
[----:B------:R-:W-:-:S06]  /*f540*/  UIMAD UR4, UR4, UR5, URZ ;  /* 0x00000005040472a4 */ /* 0x000fcc000f8e023f */
[----:B------:R-:W-:Y:S01]  /*f550*/  IMAD.U32 R5, RZ, RZ, UR4 ;  /* 0x00000004ff057e24 */ /* 0x000fe2000f8e00ff */
[----:B-1----:R-:W-:Y:S06]  /*f560*/  @P1 BRA `(.L_x_1165) ;  /* 0x0000000000101947 */ /* 0x002fec0003800000 */
[----:B------:R-:W-:Y:S05]  /*f570*/  @!P2 BRA `(.L_x_1165) ;  /* 0x00000000000ca947 */ /* 0x000fea0003800000 */
[----:B------:R-:W2:Y:S04]  /*f580*/  LDG.E R7, desc[UR60][R2.64] ;  /* 0x0000003c02077981 */ /* 0x000ea8000c1e1900 */
[----:B-----5:R-:W2:Y:S02]  /*f590*/  LDG.E R0, desc[UR60][R2.64+0x4] ;  /* 0x0000043c02007981 */ /* 0x020ea4000c1e1900 */
[----:B--2---:R-:W-:-:S07]  /*f5a0*/  IMAD.IADD R0, R0, 0x1, -R7 ;  /* 0x0000000100007824 */ /* 0x004fce00078e0a07 */
.L_x_1165:
[----:B------:R-:W1:Y:S01]  /*f5b0*/  LDC.64 R2, c[0x0][0xa08] ;  /* 0x00028200ff027b82 */ /* 0x000e620000000a00 */
[----:B------:R-:W-:Y:S01]  /*f5c0*/  IMAD.MOV.U32 R7, RZ, RZ, RZ ;  /* 0x000000ffff077224 */ /* 0x000fe200078e00ff */
[----:B------:R-:W-:Y:S01]  /*f5d0*/  ULDC.64 UR4, c[0x0][0xa20] ;  /* 0x0002880000047ab9 */ /* 0x000fe20000000a00 */
[----:B-1----:R-:W-:-:S05]  /*f5e0*/  IMAD.WIDE R2, R19, 0x4, R2 ;  /* 0x0000000413027825 */ /* 0x002fca00078e0202 */
[----:B------:R-:W2:Y:S01]  /*f5f0*/  @P0 LDG.E R7, desc[UR60][R2.64] ;  /* 0x0000003c02070981 */ /* 0x000ea2000c1e1900 */
[----:B------:R-:W-:-:S04]  /*f600*/  ISETP.NE.U32.AND P1, PT, RZ, UR4, PT ;  /* 0x00000004ff007c0c */ /* 0x000fc8000bf25070 */
[----:B------:R-:W-:Y:S01]  /*f610*/  ISETP.NE.AND.EX P1, PT, RZ, UR5, PT, P1 ;  /* 0x00000005ff007c0c */ /* 0x000fe2000bf25310 */
[----:B--2--5:R-:W-:-:S05]  /*f620*/  IMAD.IADD R6, R7, 0x1, R4 ;  /* 0x0000000107067824 */ /* 0x024fca00078e0204 */
[----:B------:R1:W-:Y:S07]  /*f630*/  STL [R1+0x4], R6 ;  /* 0x0000040601007387 */ /* 0x0003ee0000100800 */
[----:B------:R-:W-:Y:S05]  /*f640*/  @!P1 BRA `(.L_x_1166) ;  /* 0x0000000000109947 */ /* 0x000fea0003800000 */
[----:B------:R-:W2:Y:S02]  /*f650*/  LDC.64 R2, c[0x0][0xa20] ;  /* 0x00028800ff027b82 */ /* 0x000ea40000000a00 */
[----:B--2---:R-:W-:-:S05]  /*f660*/  IMAD.WIDE R2, R19, 0x4, R2 ;  /* 0x0000000413027825 */ /* 0x004fca00078e0202 */
[----:B------:R2:W5:Y:S01]  /*f670*/  LDG.E R5, desc[UR60][R2.64] ;  /* 0x0000003c02057981 */ /* 0x000562000c1e1900 */
[----:B------:R-:W-:Y:S05]  /*f680*/  BRA `(.L_x_1167) ;  /* 0x0000000000107947 */ /* 0x000fea0003800000 */
.L_x_1166:
[----:B------:R-:W-:Y:S05]  /*f690*/  @!P0 BRA `(.L_x_1167) ;  /* 0x00000000000c8947 */ /* 0x000fea0003800000 */
[----:B-1----:R-:W2:Y:S04]  /*f6a0*/  LDG.E R6, desc[UR60][R2.64] ;  /* 0x0000003c02067981 */ /* 0x002ea8000c1e1900 */
[----:B------:R-:W2:Y:S02]  /*f6b0*/  LDG.E R5, desc[UR60][R2.64+0x4] ;  /* 0x0000043c02057981 */ /* 0x000ea4000c1e1900 */
[----:B--2---:R-:W-:-:S07]  /*f6c0*/  IMAD.IADD R5, R5, 0x1, -R6 ;  /* 0x0000000105057824 */ /* 0x004fce00078e0a06 */
.L_x_1167:
[----:B--2---:R-:W2:Y:S01]  /*f6d0*/  LDC.64 R2, c[0x0][0x9e0] ;  /* 0x00027800ff027b82 */ /* 0x004ea20000000a00 */
[----:B-----5:R-:W-:Y:S01]  /*f6e0*/  IMAD.IADD R7, R5, 0x1, -R4 ;  /* 0x0000000105077824 */ /* 0x020fe200078e0a04 */
[----:B------:R-:W-:-:S04]  /*f6f0*/  LEA R9, R17, 0x80, 0x7 ;  /* 0x0000008011097811 */ /* 0x000fc800078e38ff */
[----:B------:R-:W-:Y:S02]  /*f700*/  IADD3 R9, R7, R9, -R0 ;  /* 0x0000000907097210 */ /* 0x000fe40007ffe800 */
[----:B--2---:R-:W-:-:S03]  /*f710*/  ISETP.GE.AND P0, PT, R3, 0x1, PT ;  /* 0x000000010300780c */ /* 0x004fc60003f06270 */
[----:B------:R-:W-:-:S10]  /*f720*/  IMAD.IADD R2, R9, 0x1, R2 ;  /* 0x0000000109027824 */ /* 0x000fd400078e0202 */
[----:B------:R-:W-:Y:S05]  /*f730*/  @!P0 BRA `(.L_x_1168) ;  /* 0x0000000000488947 */ /* 0x000fea0003800000 */
[C---:B------:R-:W-:Y:S01]  /*f740*/  ISETP.GT.AND P1, PT, R9.reuse, RZ, PT ;  /* 0x000000ff0900720c */ /* 0x040fe20003f24270 */
[----:B------:R-:W-:Y:S01]  /*f750*/  BSSY B0, `(.L_x_1169) ;  /* 0x000000e000007945 */ /* 0x000fe20003800000 */
[----:B-1----:R-:W-:-:S11]  /*f760*/  VIADD R6, R9, 0xffffffff ;  /* 0xffffffff09067836 */ /* 0x002fd60000000000 */
        /* <DEDUP_REMOVED lines=8> */
.L_x_1170:
[----:B------:R-:W-:-:S13]  /*f7f0*/  ISETP.NE.AND P1, PT, R3, 0x1, PT ;  /* 0x000000010300780c */ /* 0x000fda0003f25270 */
[----:B------:R-:W1:Y:S02]  /*f800*/  @P1 LDC.64 R4, c[0x0][0x9e8] ;  /* 0x00027a00ff041b82 */ /* 0x000e640000000a00 */
[----:B-1----:R-:W-:-:S05]  /*f810*/  @P1 IMAD.HI.U32 R4, R6, R4, RZ ;  /* 0x0000000406041227 */ /* 0x002fca00078e00ff */
[----:B------:R-:W-:-:S07]  /*f820*/  @P1 SHF.R.U32.HI R6, RZ, R5, R4 ;  /* 0x00000005ff061219 */ /* 0x000fce0000011604 */
.L_x_1171:
[----:B------:R-:W-:Y:S05]  /*f830*/  BSYNC B0 ;  /* 0x0000000000007941 */ /* 0x000fea0003800000 */
.L_x_1169:
[----:B------:R-:W-:-:S05]  /*f840*/  IMAD R5, R6, R3, R3 ;  /* 0x0000000306057224 */ /* 0x000fca00078e0203 */
[----:B------:R-:W-:-:S07]  /*f850*/  VIMNMX R2, R2, R5, PT ;  /* 0x0000000502027248 */ /* 0x000fce0003fe0100 */
.L_x_1168:
[----:B------:R-:W-:Y:S01]  /*f860*/  VIADD R2, R2, 0x5f ;  /* 0x0000005f02027836 */ /* 0x000fe20000000000 */
[----:B------:R-:W-:Y:S01]  /*f870*/  ULDC UR4, c[0x0][0x9dc] ;  /* 0x0002770000047ab9 */ /* 0x000fe20000000800 */
[----:B------:R-:W-:Y:S02]  /*f880*/  IMAD R4, R17, 0x80, -R0 ;  /* 0x0000008011047824 */ /* 0x000fe400078e0a00 */
[----:B------:R-:W-:-:S04]  /*f890*/  IMAD.HI R2, R2, 0x2aaaaaab, RZ ;  /* 0x2aaaaaab02027827 */ /* 0x000fc800078e02ff */
[C---:B------:R-:W-:Y:S01]  /*f8a0*/  VIADD R0, R7.reuse, 0x5f ;  /* 0x0000005f07007836 */ /* 0x040fe20000000000 */
[----:B------:R-:W-:Y:S01]  /*f8b0*/  SHF.R.U32.HI R5, RZ, 0x1f, R2 ;  /* 0x0000001fff057819 */ /* 0x000fe20000011602 */
[----:B------:R-:W-:Y:S02]  /*f8c0*/  IMAD.IADD R7, R7, 0x1, R4 ;  /* 0x0000000107077824 */ /* 0x000fe400078e0204 */
[----:B------:R-:W-:Y:S01]  /*f8d0*/  IMAD.HI R0, R0, 0x2aaaaaab, RZ ;  /* 0x2aaaaaab00007827 */ /* 0x000fe200078e02ff */
[----:B------:R-:W-:-:S04]  /*f8e0*/  LEA.HI.SX32 R2, R2, R5, 0x1c ;  /* 0x0000000502027211 */ /* 0x000fc800078fe2ff */
[----:B------:R-:W-:-:S04]  /*f8f0*/  SHF.R.U32.HI R5, RZ, 0x1f, R0 ;  /* 0x0000001fff057819 */ /* 0x000fc80000011600 */
[----:B------:R-:W-:Y:S01]  /*f900*/  LEA.HI.SX32 R5, R0, R5, 0x1c ;  /* 0x0000000500057211 */ /* 0x000fe200078fe2ff */
[----:B------:R-:W-:-:S03]  /*f910*/  VIADD R0, R7, -UR4 ;  /* 0x8000000407007c36 */ /* 0x000fc60008000000 */
[----:B-1----:R-:W-:-:S05]  /*f920*/  VIMNMX R6, R5, R2, PT ;  /* 0x0000000205067248 */ /* 0x002fca0003fe0100 */
[----:B------:R1:W-:Y:S01]  /*f930*/  STL [R1+0x14], R6 ;  /* 0x0000140601007387 */ /* 0x0003e20000100800 */
[----:B------:R-:W-:Y:S05]  /*f940*/  @!P0 BRA `(.L_x_1172) ;  /* 0x0000000000448947 */ /* 0x000fea0003800000 */
[----:B------:R-:W-:Y:S01]  /*f950*/  ISETP.GT.AND P0, PT, R7, -0x1, PT ;  /* 0xffffffff0700780c */ /* 0x000fe20003f04270 */
[----:B------:R-:W-:-:S12]  /*f960*/  BSSY B0, `(.L_x_1173) ;  /* 0x000000d000007945 */ /* 0x000fd80003800000 */
[----:B------:R-:W-:Y:S05]  /*f970*/  @P0 BRA `(.L_x_1174) ;  /* 0x00000000001c0947 */ /* 0x000fea0003800000 */
[----:B------:R-:W-:Y:S02]  /*f980*/  ISETP.NE.AND P0, PT, R3, 0x1, PT ;  /* 0x000000010300780c */ /* 0x000fe40003f05270 */
[----:B------:R-:W-:-:S11]  /*f990*/  LOP3.LUT R7, RZ, R7, RZ, 0x33, !PT ;  /* 0x00000007ff077212 */ /* 0x000fd600078e33ff */
[----:B------:R-:W2:Y:S02]  /*f9a0*/  @P0 LDC.64 R4, c[0x0][0x9e8] ;  /* 0x00027a00ff040b82 */ /* 0x000ea40000000a00 */
[----:B--2---:R-:W-:-:S05]  /*f9b0*/  @P0 IMAD.HI.U32 R4, R7, R4, RZ ;  /* 0x0000000407040227 */ /* 0x004fca00078e00ff */
[----:B------:R-:W-:-:S04]  /*f9c0*/  @P0 SHF.R.U32.HI R7, RZ, R5, R4 ;  /* 0x00000005ff070219 */ /* 0x000fc80000011604 */
[----:B------:R-:W-:Y:S01]  /*f9d0*/  LOP3.LUT R7, RZ, R7, RZ, 0x33, !PT ;  /* 0x00000007ff077212 */ /* 0x000fe200078e33ff */
[----:B------:R-:W-:Y:S06]  /*f9e0*/  BRA `(.L_x_1175) ;  /* 0x0000000000107947 */ /* 0x000fec0003800000 */
.L_x_1174:
[----:B------:R-:W-:-:S13]  /*f9f0*/  ISETP.NE.AND P0, PT, R3, 0x1, PT ;  /* 0x000000010300780c */ /* 0x000fda0003f05270 */
[----:B------:R-:W2:Y:S02]  /*fa00*/  @P0 LDC.64 R4, c[0x0][0x9e8] ;  /* 0x00027a00ff040b82 */ /* 0x000ea40000000a00 */
[----:B--2---:R-:W-:-:S05]  /*fa10*/  @P0 IMAD.HI.U32 R4, R7, R4, RZ ;  /* 0x0000000407040227 */ /* 0x004fca00078e00ff */
[----:B------:R-:W-:-:S07]  /*fa20*/  @P0 SHF.R.U32.HI R7, RZ, R5, R4 ;  /* 0x00000005ff070219 */ /* 0x000fce0000011604 */
.L_x_1175:
[----:B------:R-:W-:Y:S05]  /*fa30*/  BSYNC B0 ;  /* 0x0000000000007941 */ /* 0x000fea0003800000 */
.L_x_1173:
[----:B------:R-:W-:-:S05]  /*fa40*/  IMAD R3, R7, R3, RZ ;  /* 0x0000000307037224 */ /* 0x000fca00078e02ff */
[----:B------:R-:W-:-:S07]  /*fa50*/  VIMNMX R0, R0, R3, !PT ;  /* 0x0000000300007248 */ /* 0x000fce0007fe0100 */
.L_x_1172:
[----:B------:R-:W-:Y:S01]  /*fa60*/  IMAD.HI R0, R0, 0x2aaaaaab, RZ ;  /* 0x2aaaaaab00007827 */ /* 0x000fe200078e02ff */
[----:B------:R-:W-:Y:S04]  /*fa70*/  BSSY B6, `(.L_x_1176) ;  /* 0x0000306000067945 */ /* 0x000fe80003800000 */
[----:B------:R-:W-:-:S04]  /*fa80*/  SHF.R.U32.HI R3, RZ, 0x1f, R0 ;  /* 0x0000001fff037819 */ /* 0x000fc80000011600 */
[----:B------:R-:W-:-:S04]  /*fa90*/  LEA.HI.SX32 R3, R0, R3, 0x1c ;  /* 0x0000000300037211 */ /* 0x000fc800078fe2ff */
[----:B------:R-:W-:-:S04]  /*faa0*/  VIMNMX R2, RZ, R3, !PT ;  /* 0x00000003ff027248 */ /* 0x000fc80007fe0100 */
[----:B------:R-:W-:Y:S01]  /*fab0*/  ISETP.GT.AND P0, PT, R6, R2, PT ;  /* 0x000000020600720c */ /* 0x000fe20003f04270 */
[----:B------:R2:W-:-:S12]  /*fac0*/  STL [R1+0x10], R2 ;  /* 0x0000100201007387 */ /* 0x0005d80000100800 */
[----:B--2---:R-:W-:Y:S05]  /*fad0*/  @P0 BRA `(.L_x_1177) ;  /* 0x0000000000440947 */ /* 0x004fea0003800000 */
[----:B------:R-:W2:Y:S02]  /*fae0*/  S2R R2, SR_TID.X ;  /* 0x0000000000027919 */ /* 0x000ea40000002100 */
[----:B--2---:R-:W-:-:S04]  /*faf0*/  LOP3.LUT R2, R2, 0x1f, RZ, 0xc0, !PT ;  /* 0x0000001f02027812 */ /* 0x004fc800078ec0ff */
[----:B------:R-:W-:-:S13]  /*fb00*/  ISETP.NE.AND P1, PT, R2, RZ, PT ;  /* 0x000000ff0200720c */ /* 0x000fda0003f25270 */
[----:B------:R-:W-:Y:S05]  /*fb10*/  @P1 BRA `(.L_x_1178) ;  /* 0x0000002c00ec1947 */ /* 0x000fea0003800000 */
[----:B------:R-:W2:Y:S01]  /*fb20*/  S2R R7, SR_LANEID ;  /* 0x0000000000077919 */ /* 0x000ea20000000000 */
[----:B------:R-:W-:Y:S01]  /*fb30*/  VOTEU.ANY UR4, UPT, PT ;  /* 0x0000000000047886 */ /* 0x000fe200038e0100 */
[----:B------:R-:W3:Y:S01]  /*fb40*/  LDC.64 R2, c[0x0][0xc38] ;  /* 0x00030e00ff027b82 */ /* 0x000ee20000000a00 */
[----:B------:R-:W2:Y:S08]  /*fb50*/  FLO.U32 R0, UR4 ;  /* 0x0000000400007d00 */ /* 0x000eb000080e0000 */
[----:B------:R-:W3:Y:S01]  /*fb60*/  POPC R5, UR4 ;  /* 0x0000000400057d09 */ /* 0x000ee20008000000 */
[----:B--2---:R-:W-:-:S13]  /*fb70*/  ISETP.EQ.U32.AND P0, PT, R0, R7, PT ;  /* 0x000000070000720c */ /* 0x004fda0003f02070 */
[----:B---3--:R-:W2:Y:S01]  /*fb80*/  @P0 ATOMG.E.ADD.STRONG.GPU PT, R3, desc[UR60][R2.64], R5 ;  /* 0x00000005020309a8 */ /* 0x008ea200081ee1fc */
[----:B------:R-:W3:Y:S02]  /*fb90*/  S2R R4, SR_LTMASK ;  /* 0x0000000000047919 */ /* 0x000ee40000003900 */
[----:B---3--:R-:W-:-:S04]  /*fba0*/  LOP3.LUT R4, R4, UR4, RZ, 0xc0, !PT ;  /* 0x0000000404047c12 */ /* 0x008fc8000f8ec0ff */
[----:B------:R-:W3:Y:S01]  /*fbb0*/  POPC R7, R4 ;  /* 0x0000000400077309 */ /* 0x000ee20000000000 */
[----:B--2---:R-:W3:Y:S02]  /*fbc0*/  SHFL.IDX PT, R0, R3, R0, 0x1f ;  /* 0x00001f0003007589 */ /* 0x004ee400000e0000 */
[----:B---3--:R-:W-:Y:S01]  /*fbd0*/  IADD3 R16, R0, UR38, R7 ;  /* 0x0000002600107c10 */ /* 0x008fe2000fffe007 */
[----:B------:R-:W-:Y:S06]  /*fbe0*/  BRA `(.L_x_1178) ;  /* 0x0000002c00b87947 */ /* 0x000fec0003800000 */
.L_x_1177:
[----:B------:R-:W2:Y:S01]  /*fbf0*/  S2R R3, SR_CgaCtaId ;  /* 0x0000000000037919 */ /* 0x000ea20000008800 */
[----:B------:R-:W-:-:S04]  /*fc00*/  MOV R0, 0x400 ;  /* 0x0000040000007802 */ /* 0x000fc80000000f00 */
[----:B--2---:R-:W-:-:S05]  /*fc10*/  LEA R2, R3, R0, 0x18 ;  /* 0x0000000003027211 */ /* 0x004fca00078ec0ff */
[----:B------:R2:W-:Y:S01]  /*fc20*/  STL [R1+0xc], R2 ;  /* 0x00000c0201007387 */ /* 0x0005e20000100800 */
[----:B------:R-:W-:-:S05]  /*fc30*/  VIADD R0, R2, 0x18400 ;  /* 0x0001840002007836 */ /* 0x000fca0000000000 */
[----:B------:R-:W-:-:S13]  /*fc40*/  LOP3.LUT P0, RZ, R0, 0x3ff, RZ, 0xc0, !PT ;  /* 0x000003ff00ff7812 */ /* 0x000fda000780c0ff */
[----:B--2---:R-:W-:Y:S05]  /*fc50*/  @!P0 BRA `(.L_x_1179) ;  /* 0x0000000000408947 */ /* 0x004fea0003800000 */
[----:B------:R-:W-:Y:S01]  /*fc60*/  MOV R2, 0x0 ;  /* 0x0000000000027802 */ /* 0x000fe20000000f00 */
[----:B------:R-:W-:Y:S01]  /*fc70*/  ULDC.64 UR6, c[0x4][0x108] ;  /* 0x0100420000067ab9 */ /* 0x000fe20000000a00 */
[----:B------:R-:W-:Y:S01]  /*fc80*/  ULDC.64 UR8, c[0x4][0x110] ;  /* 0x0100440000087ab9 */ /* 0x000fe20000000a00 */
[----:B------:R-:W-:Y:S01]  /*fc90*/  ULDC.64 UR4, c[0x4][0x90] ;  /* 0x0100240000047ab9 */ /* 0x000fe20000000a00 */
[----:B------:R-:W-:Y:S02]  /*fca0*/  IMAD.U32 R4, RZ, RZ, UR6 ;  /* 0x00000006ff047e24 */ /* 0x000fe4000f8e00ff */
[----:B------:R-:W2:Y:S01]  /*fcb0*/  LDC.64 R2, c[0x4][R2] ;  /* 0x0100000002027b82 */ /* 0x000ea20000000a00 */
[----:B------:R-:W-:Y:S02]  /*fcc0*/  IMAD.U32 R5, RZ, RZ, UR7 ;  /* 0x00000007ff057e24 */ /* 0x000fe4000f8e00ff */
[----:B-1----:R-:W-:Y:S02]  /*fcd0*/  IMAD.U32 R6, RZ, RZ, UR8 ;  /* 0x00000008ff067e24 */ /* 0x002fe4000f8e00ff */
[----:B------:R-:W-:-:S02]  /*fce0*/  IMAD.U32 R7, RZ, RZ, UR9 ;  /* 0x00000009ff077e24 */ /* 0x000fc4000f8e00ff */
[----:B------:R-:W-:Y:S02]  /*fcf0*/  IMAD.U32 R10, RZ, RZ, UR4 ;  /* 0x00000004ff0a7e24 */ /* 0x000fe4000f8e00ff */
[----:B0-----:R-:W-:Y:S02]  /*fd00*/  IMAD.U32 R11, RZ, RZ, UR5 ;  /* 0x00000005ff0b7e24 */ /* 0x001fe4000f8e00ff */
[----:B------:R-:W-:Y:S02]  /*fd10*/  IMAD.MOV.U32 R8, RZ, RZ, 0x70 ;  /* 0x00000070ff087424 */ /* 0x000fe400078e00ff */
[----:B------:R-:W-:Y:S02]  /*fd20*/  IMAD.MOV.U32 R12, RZ, RZ, 0x1 ;  /* 0x00000001ff0c7424 */ /* 0x000fe400078e00ff */
[----:B------:R-:W-:-:S07]  /*fd30*/  IMAD.MOV.U32 R13, RZ, RZ, RZ ;  /* 0x000000ffff0d7224 */ /* 0x000fce00078e00ff */
[----:B------:R-:W-:-:S07]  /*fd40*/  LEPC R20, `(.L_x_1179) ;  /* 0x000000001014794e */ /* 0x000fce0000000000 */
[----:B--2---:R-:W-:Y:S05]  /*fd50*/  CALL.ABS.NOINC R2 ;  /* 0x0000000002007343 */ /* 0x004fea0003c00000 */
.L_x_1179:
        /* <DEDUP_REMOVED lines=8> */
[----:B------:R2:W3:Y:S01]  /*fde0*/  LDC.64 R2, c[0x4][R0] ;  /* 0x0100000000027b82 */ /* 0x0004e20000000a00 */
[----:B------:R-:W-:Y:S02]  /*fdf0*/  IMAD.U32 R4, RZ, RZ, UR6 ;  /* 0x00000006ff047e24 */ /* 0x000fe4000f8e00ff */
[----:B------:R-:W-:Y:S02]  /*fe00*/  IMAD.U32 R5, RZ, RZ, UR7 ;  /* 0x00000007ff057e24 */ /* 0x000fe4000f8e00ff */
[----:B-1----:R-:W-:Y:S02]  /*fe10*/  IMAD.U32 R6, RZ, RZ, UR8 ;  /* 0x00000008ff067e24 */ /* 0x002fe4000f8e00ff */
[----:B------:R-:W-:-:S02]  /*fe20*/  IMAD.U32 R7, RZ, RZ, UR9 ;  /* 0x00000009ff077e24 */ /* 0x000fc4000f8e00ff */
[----:B------:R-:W-:Y:S02]  /*fe30*/  IMAD.U32 R10, RZ, RZ, UR4 ;  /* 0x00000004ff0a7e24 */ /* 0x000fe4000f8e00ff */
[----:B0-----:R-:W-:Y:S02]  /*fe40*/  IMAD.U32 R11, RZ, RZ, UR5 ;  /* 0x00000005ff0b7e24 */ /* 0x001fe4000f8e00ff */
[----:B------:R-:W-:Y:S02]  /*fe50*/  IMAD.MOV.U32 R8, RZ, RZ, 0x70 ;  /* 0x00000070ff087424 */ /* 0x000fe400078e00ff */
[----:B------:R-:W-:Y:S02]  /*fe60*/  IMAD.MOV.U32 R12, RZ, RZ, 0x1 ;  /* 0x00000001ff0c7424 */ /* 0x000fe400078e00ff */
[----:B--2---:R-:W-:-:S07]  /*fe70*/  IMAD.MOV.U32 R13, RZ, RZ, RZ ;  /* 0x000000ffff0d7224 */ /* 0x004fce00078e00ff */
[----:B------:R-:W-:-:S07]  /*fe80*/  LEPC R20, `(.L_x_1181) ;  /* 0x000000001014794e */ /* 0x000fce0000000000 */
[----:B---3--:R-:W-:Y:S05]  /*fe90*/  CALL.ABS.NOINC R2 ;  /* 0x0000000002007343 */ /* 0x008fea0003c00000 */
.L_x_1181:
        /* <DEDUP_REMOVED lines=16> */
.L_x_1180:
[----:B------:R-:W2:Y:S01]  /*ffa0*/  LDL.LU R7, [R1+0x1c] ;  /* 0x00001c0001077983 */ /* 0x000ea20000300800 */
[----:B------:R-:W3:Y:S01]  /*ffb0*/  LDC R0, c[0x0][0x428] ;  /* 0x00010a00ff007b82 */ /* 0x000ee20000000800 */
[----:B------:R-:W-:Y:S01]  /*ffc0*/  IMAD.MOV.U32 R4, RZ, RZ, R18 ;  /* 0x000000ffff047224 */ /* 0x000fe200078e0012 */
[----:B------:R-:W-:Y:S01]  /*ffd0*/  ULDC.64 UR4, c[0x0][0x9f8] ;  /* 0x00027e0000047ab9 */ /* 0x000fe20000000a00 */
[----:B-1----:R-:W1:Y:S01]  /*ffe0*/  S2R R6, SR_TID.X ;  /* 0x0000000000067919 */ /* 0x002e620000002100 */
[----:B---3--:R-:W-:Y:S02]  /*fff0*/  ISETP.NE.AND P0, PT, R0, 0x1, PT ;  /* 0x000000010000780c */ /* 0x008fe40003f05270 */
[----:B-1----:R-:W-:-:S11]  /*10000*/  LOP3.LUT R6, R6, 0x1f, RZ, 0xc0, !PT ;  /* 0x0000001f06067812 */ /* 0x002fd600078ec0ff */
[----:B------:R-:W1:Y:S08]  /*10010*/  @P0 LDC R3, c[0x0][0x42c] ;  /* 0x00010b00ff030b82 */ /* 0x000e700000000800 */
[----:B------:R-:W3:Y:S01]  /*10020*/  @P0 LDC R5, c[0x0][0x430] ;  /* 0x00010c00ff050b82 */ /* 0x000ee20000000800 */
[----:B-1----:R-:W-:-:S05]  /*10030*/  @P0 IMAD.HI.U32 R0, R18, R3, RZ ;  /* 0x0000000312000227 */ /* 0x002fca00078e00ff */
[----:B---3--:R-:W-:Y:S01]  /*10040*/  @P0 SHF.R.U32.HI R4, RZ, R5, R0 ;  /* 0x00000005ff040219 */ /* 0x008fe20000011600 */
[----:B------:R-:W-:Y:S01]  /*10050*/  IMAD.MOV.U32 R0, RZ, RZ, R19 ;  /* 0x000000ffff007224 */ /* 0x000fe200078e0013 */
[----:B------:R-:W-:-:S04]  /*10060*/  ISETP.NE.U32.AND P0, PT, RZ, UR4, PT ;  /* 0x00000004ff007c0c */ /* 0x000fc8000bf05070 */
[----:B------:R-:W-:Y:S01]  /*10070*/  ISETP.NE.AND.EX P0, PT, RZ, UR5, PT, P0 ;  /* 0x00000005ff007c0c */ /* 0x000fe2000bf05300 */
[----:B------:R-:W-:-:S12]  /*10080*/  ULDC.64 UR4, c[0x0][0xa00] ;  /* 0x0002800000047ab9 */ /* 0x000fd80000000a00 */
[----:B------:R-:W1:Y:S01]  /*10090*/  @P0 LDC.64 R2, c[0x0][0x9f8] ;  /* 0x00027e00ff020b82 */ /* 0x000e620000000a00 */
[----:B------:R-:W-:-:S04]  /*100a0*/  ISETP.NE.AND P6, PT, R6, RZ, PT ;  /* 0x000000ff0600720c */ /* 0x000fc80003fc5270 */
[----:B------:R-:W-:-:S09]  /*100b0*/  PLOP3.LUT P1, PT, P6, PT, PT, 0x8, 0x0 ;  /* 0x000000000000781c */ /* 0x000fd2000372e170 */
[----:B------:R-:W-:Y:S01]  /*100c0*/  VOTEU.ALL UP1, P6 ;  /* 0x00000000003f7886 */ /* 0x000fe20003020000 */
[----:B-1----:R-:W-:-:S05]  /*100d0*/  @P0 IMAD.WIDE R2, R19, 0x4, R2 ;  /* 0x0000000413020825 */ /* 0x002fca00078e0202 */
[----:B------:R1:W5:Y:S01]  /*100e0*/  @P0 LDG.E R0, desc[UR60][R2.64] ;  /* 0x0000003c02000981 */ /* 0x000362000c1e1900 */
[----:B------:R-:W-:Y:S01]  /*100f0*/  ISETP.NE.U32.AND P0, PT, RZ, UR4, PT ;  /* 0x00000004ff007c0c */ /* 0x000fe2000bf05070 */
[----:B------:R-:W-:-:S03]  /*10100*/  @!UP1 UIADD3 UR8, UP0, UR36, 0x270, URZ ;  /* 0x0000027024089890 */ /* 0x000fc6000ff1e03f */
[----:B------:R-:W-:Y:S01]  /*10110*/  ISETP.NE.AND.EX P0, PT, RZ, UR5, PT, P0 ;  /* 0x00000005ff007c0c */ /* 0x000fe2000bf05300 */
[----:B------:R-:W-:-:S03]  /*10120*/  @!UP1 UIADD3.X UR9, URZ, UR37, URZ, UP0, !UPT ;  /* 0x000000253f099290 */ /* 0x000fc600087fe43f */
[----:B------:R-:W-:Y:S01]  /*10130*/  SEL R8, R19, RZ, !P0 ;  /* 0x000000ff13087207 */ /* 0x000fe20004000000 */
[----:B------:R-:W-:Y:S01]  /*10140*/  VOTEU.ALL UP0, P6 ;  /* 0x00000000003f7886 */ /* 0x000fe20003000000 */
[----:B-12---:R-:W-:-:S07]  /*10150*/  IMAD R7, R17, 0x80, R7 ;  /* 0x0000008011077824 */ /* 0x006fce00078e0207 */
.L_x_1182:
        /* <DEDUP_REMOVED lines=16> */
.L_x_1183:
        /* <DEDUP_REMOVED lines=15> */
.L_x_1184:
        /* <DEDUP_REMOVED lines=9> */
[----:B------:R-:W2:Y:S01]  /*103e0*/  LDL R5, [R1+0x14] ;  /* 0x0000140001057983 */ /* 0x000ea20000100800 */
[----:B------:R-:W1:Y:S01]  /*103f0*/  LDC.64 R2, c[0x0][0x3f8] ;  /* 0x0000fe00ff027b82 */ /* 0x000e620000000a00 */
[----:B------:R-:W-:Y:S02]  /*10400*/  ULDC.64 UR4, c[0x0][0xa08] ;  /* 0x0002820000047ab9 */ /* 0x000fe40000000a00 */
[----:B-1----:R-:W-:Y:S01]  /*10410*/  LOP3.LUT P0, RZ, R2, UR4, RZ, 0xfc, !PT ;  /* 0x0000000402ff7c12 */ /* 0x002fe2000f80fcff */
[----:B------:R-:W-:-:S03]  /*10420*/  UMOV UR4, 0xffffffff ;  /* 0xffffffff00047882 */ /* 0x000fc60000000000 */
[----:B------:R-:W-:-:S04]  /*10430*/  LOP3.LUT P0, RZ, R3, UR5, RZ, 0xfc, P0 ;  /* 0x0000000503ff7c12 */ /* 0x000fc8000800fcff */
[----:B-----5:R-:W-:Y:S01]  /*10440*/  SEL R6, R0, RZ, !P0 ;  /* 0x000000ff00067207 */ /* 0x020fe20004000000 */
[----:B--2---:R-:W-:Y:S01]  /*10450*/  VIADD R5, R5, 0xffffffff ;  /* 0xffffffff05057836 */ /* 0x004fe20000000000 */
[----:B------:R-:W-:Y:S07]  /*10460*/  BRA.DIV UR4, `(.L_x_1185) ;  /* 0x0000003a04687947 */ /* 0x000fee000b800000 */
.L_x_1255:
[----:B------:R-:W-:Y:S01]  /*10470*/  UMOV UR4, 0xffffffff ;  /* 0xffffffff00047882 */ /* 0x000fe20000000000 */
[----:B------:R-:W-:Y:S02]  /*10480*/  SHF.R.S32.HI R17, RZ, 0x1f, R0 ;  /* 0x0000001fff117819 */ /* 0x000fe40000011400 */
[----:B------:R-:W-:Y:S05]  /*10490*/  BRA.DIV UR4, `(.L_x_1186) ;  /* 0x0000003a04907947 */ /* 0x000fea000b800000 */
[----:B------:R-:W-:-:S13]  /*104a0*/  ELECT P6, URZ, PT ;  /* 0x00000000003f782f */ /* 0x000fda00038c0000 */
.L_x_1258:
[----:B------:R-:W-:Y:S05]  /*104b0*/  @!P6 BRA `(.L_x_1187) ;  /* 0x000000040028e947 */ /* 0x000fea0003800000 */
[----:B------:R-:W-:-:S04]  /*104c0*/  ISETP.NE.U32.AND P0, PT, R2, RZ, PT ;  /* 0x000000ff0200720c */ /* 0x000fc80003f05070 */
[----:B------:R-:W-:-:S13]  /*104d0*/  ISETP.NE.AND.EX P0, PT, R3, RZ, PT, P0 ;  /* 0x000000ff0300720c */ /* 0x000fda0003f05300 */
[----:B------:R-:W-:Y:S05]  /*104e0*/  @!P0 BRA `(.L_x_1188) ;  /* 0x0000000000488947 */ /* 0x000fea0003800000 */
[----:B------:R-:W1:Y:S01]  /*104f0*/  LDC R12, c[0x0][0x41c] ;  /* 0x00010700ff0c7b82 */ /* 0x000e620000000800 */
[----:B------:R-:W-:Y:S01]  /*10500*/  IMAD.MOV.U32 R6, RZ, RZ, R5 ;  /* 0x000000ffff067224 */ /* 0x000fe200078e0005 */
[----:B------:R-:W-:Y:S01]  /*10510*/  ULDC.64 UR4, c[0x0][0x408] ;  /* 0x0001020000047ab9 */ /* 0x000fe20000000a00 */
[----:B-1----:R-:W-:-:S13]  /*10520*/  ISETP.NE.AND P0, PT, R12, 0x1, PT ;  /* 0x000000010c00780c */ /* 0x002fda0003f05270 */
[----:B0-----:R-:W0:Y:S02]  /*10530*/  @P0 LDC.64 R10, c[0x0][0x420] ;  /* 0x00010800ff0a0b82 */ /* 0x001e240000000a00 */
[----:B0-----:R-:W-:-:S05]  /*10540*/  @P0 IMAD.HI.U32 R10, R5, R10, RZ ;  /* 0x0000000a050a0227 */ /* 0x001fca00078e00ff */
        /* <DEDUP_REMOVED lines=12> */
.L_x_1188:
[----:B------:R-:W2:Y:S01]  /*10610*/  LDL R9, [R1] ;  /* 0x0000000001097983 */ /* 0x000ea20000100800 */
[----:B0-----:R-:W-:-:S03]  /*10620*/  MOV R11, 0x400 ;  /* 0x00000400000b7802 */ /* 0x001fc60000000f00 */
[----:B------:R-:W3:Y:S01]  /*10630*/  LDL R10, [R1+0x8] ;  /* 0x00000800010a7983 */ /* 0x000ee20000100800 */
[----:B-1----:R-:W0:Y:S02]  /*10640*/  S2R R12, SR_CgaCtaId ;  /* 0x00000000000c7919 */ /* 0x002e240000008800 */
[----:B0-----:R-:W-:-:S05]  /*10650*/  LEA R11, R12, R11, 0x18 ;  /* 0x0000000b0c0b7211 */ /* 0x001fca00078ec0ff */
[----:B--2---:R-:W-:Y:S01]  /*10660*/  IMAD R9, R9, 0x8, R11 ;  /* 0x0000000809097824 */ /* 0x004fe200078e020b */
[----:B---3--:R-:W-:-:S04]  /*10670*/  SHF.L.U32 R10, R10, 0x1f, RZ ;  /* 0x0000001f0a0a7819 */ /* 0x008fc800000006ff */
[----:B------:R-:W0:Y:S02]  /*10680*/  SYNCS.PHASECHK.TRANS64.TRYWAIT P0, [R9+URZ+0x2a840], R10 ;  /* 0x02a8400a090075a7 */ /* 0x000e24000800017f */
[----:B0-----:R-:W-:Y:S05]  /*10690*/  @!P0 BRA `(.L_x_1189) ;  /* 0x0000003800308947 */ /* 0x001fea0003800000 */
.L_x_1259:
        /* <DEDUP_REMOVED lines=11> */
.L_x_1190:
[----:B------:R-:W2:Y:S01]  /*10750*/  LDL R11, [R1] ;  /* 0x00000000010b7983 */ /* 0x000ea20000100800 */
[----:B------:R-:W-:-:S03]  /*10760*/  MOV R12, 0x400 ;  /* 0x00000400000c7802 */ /* 0x000fc60000000f00 */
[----:B0-----:R-:W3:Y:S01]  /*10770*/  LDL R10, [R1+0x4] ;  /* 0x00000400010a7983 */ /* 0x001ee20000100800 */
[----:B------:R-:W0:Y:S01]  /*10780*/  S2R R13, SR_CgaCtaId ;  /* 0x00000000000d7919 */ /* 0x000e220000008800 */
[----:B------:R-:W-:Y:S02]  /*10790*/  R2UR UR9, R9 ;  /* 0x00000000090972ca */ /* 0x000fe400000e0000 */
[----:B------:R-:W-:Y:S01]  /*107a0*/  R2UR UR11, R5 ;  /* 0x00000000050b72ca */ /* 0x000fe200000e0000 */
[----:B------:R-:W-:Y:S01]  /*107b0*/  UIADD3 UR4, UP0, UR36, 0x370, URZ ;  /* 0x0000037024047890 */ /* 0x000fe2000ff1e03f */
[----:B------:R-:W-:Y:S02]  /*107c0*/  R2UR UR12, R4 ;  /* 0x00000000040c72ca */ /* 0x000fe400000e0000 */
[----:B-----5:R-:W-:Y:S02]  /*107d0*/  R2UR UR13, R6 ;  /* 0x00000000060d72ca */ /* 0x020fe400000e0000 */
[----:B0-----:R-:W-:-:S05]  /*107e0*/  LEA R12, R13, R12, 0x18 ;  /* 0x0000000c0d0c7211 */ /* 0x001fca00078ec0ff */
[----:B------:R-:W-:Y:S01]  /*107f0*/  UIADD3 UR9, UR9, 0x2a830, URZ ;  /* 0x0002a83009097890 */ /* 0x000fe2000fffe03f */
[----:B------:R-:W-:Y:S01]  /*10800*/  UMOV UR10, URZ ;  /* 0x0000003f000a7c82 */ /* 0x000fe20008000000 */
[----:B------:R-:W-:Y:S01]  /*10810*/  UMOV UR6, 0x0 ;  /* 0x0000000000067882 */ /* 0x000fe20000000000 */
[----:B------:R-:W-:Y:S01]  /*10820*/  UMOV UR7, 0x14f00000 ;  /* 0x14f0000000077882 */ /* 0x000fe20000000000 */
[----:B------:R-:W-:Y:S01]  /*10830*/  UMOV UR16, 0x40 ;  /* 0x0000004000107882 */ /* 0x000fe20000000000 */
[----:B--2---:R-:W-:Y:S01]  /*10840*/  IMAD R9, R11, 0x9000, R12 ;  /* 0x000090000b097824 */ /* 0x004fe200078e020c */
[----:B---3--:R-:W-:-:S04]  /*10850*/  R2UR UR5, R10 ;  /* 0x000000000a0572ca */ /* 0x008fc800000e0000 */
[----:B------:R-:W-:-:S09]  /*10860*/  R2UR UR8, R9 ;  /* 0x00000000090872ca */ /* 0x000fd200000e0000 */
[----:B------:R-:W-:-:S04]  /*10870*/  UIMAD UR11, UR11, 0x60, UR5 ;  /* 0x000000600b0b78a4 */ /* 0x000fc8000f8e0205 */
[----:B------:R-:W-:Y:S02]  /*10880*/  UIADD3 UR14, UR8, 0x18400, URZ ;  /* 0x00018400080e7890 */ /* 0x000fe4000fffe03f */
        /* <DEDUP_REMOVED lines=12> */
[----:B-1----:R-:W-:Y:S01]  /*10950*/  NOP ;  /* 0x0000000000007918 */ /* 0x002fe20000000000 */
.L_x_1187:
[----:B------:R-:W2:Y:S01]  /*10960*/  LDL.LU R12, [R1+0x18] ;  /* 0x00001800010c7983 */ /* 0x000ea20000300800 */
[----:B------:R-:W-:Y:S01]  /*10970*/  MOV R10, 0x400 ;  /* 0x00000400000a7802 */ /* 0x000fe20000000f00 */
[----:B------:R-:W-:Y:S05]  /*10980*/  WARPSYNC.ALL ;  /* 0x0000000000007948 */ /* 0x000fea0003800000 */
[----:B0-----:R-:W0:Y:S01]  /*10990*/  S2R R11, SR_CgaCtaId ;  /* 0x00000000000b7919 */ /* 0x001e220000008800 */
        /* <DEDUP_REMOVED lines=43> */
.L_x_1260:
[----:B------:R-:W-:Y:S05]  /*10c50*/  BSYNC B0 ;  /* 0x0000000000007941 */ /* 0x000fea0003800000 */
.L_x_1191:
[----:B------:R-:W2:Y:S04]  /*10c60*/  LDL R9, [R1+0x14] ;  /* 0x0000140001097983 */ /* 0x000ea80000100800 */
[----:B0-----:R-:W3:Y:S01]  /*10c70*/  LDL R8, [R1+0x10] ;  /* 0x0000100001087983 */ /* 0x001ee20000100800 */
[----:B------:R-:W-:Y:S01]  /*10c80*/  BSSY B0, `(.L_x_1193) ;  /* 0x0000197000007945 */ /* 0x000fe20003800000 */
[----:B--2---:R-:W-:-:S05]  /*10c90*/  VIADD R7, R9, 0xfffffffe ;  /* 0xfffffffe09077836 */ /* 0x004fca0000000000 */
[----:B---3--:R-:W-:-:S13]  /*10ca0*/  ISETP.GE.AND P0, PT, R7, R8, PT ;  /* 0x000000080700720c */ /* 0x008fda0003f06270 */
[----:B------:R-:W-:Y:S05]  /*10cb0*/  @!P0 BRA `(.L_x_1194) ;  /* 0x00000018004c8947 */ /* 0x000fea0003800000 */
[----:B------:R-:W-:Y:S01]  /*10cc0*/  LOP3.LUT R13, RZ, R8, RZ, 0x33, !PT ;  /* 0x00000008ff0d7212 */ /* 0x000fe200078e33ff */
[----:B------:R-:W-:Y:S01]  /*10cd0*/  IMAD.MOV R8, RZ, RZ, -R9 ;  /* 0x000000ffff087224 */ /* 0x000fe200078e0a09 */
[----:B------:R-:W-:Y:S04]  /*10ce0*/  BSSY B1, `(.L_x_1195) ;  /* 0x000008c000017945 */ /* 0x000fe80003800000 */
[----:B------:R-:W-:-:S05]  /*10cf0*/  VIADDMNMX R13, R8, 0x1, R13, !PT ;  /* 0x00000001080d7846 */ /* 0x000fca000780010d */
[----:B------:R-:W-:-:S05]  /*10d00*/  IMAD.IADD R8, R9, 0x1, R13 ;  /* 0x0000000109087824 */ /* 0x000fca00078e020d */
[----:B------:R-:W-:-:S04]  /*10d10*/  LOP3.LUT R8, R8, 0x1, RZ, 0xc0, !PT ;  /* 0x0000000108087812 */ /* 0x000fc800078ec0ff */
[----:B------:R-:W-:-:S13]  /*10d20*/  ISETP.NE.U32.AND P0, PT, R8, 0x1, PT ;  /* 0x000000010800780c */ /* 0x000fda0003f05070 */
        /* <DEDUP_REMOVED lines=31> */
.L_x_1199:
[----:B0-----:R-:W0:Y:S01]  /*10f20*/  S2R R3, SR_CgaCtaId ;  /* 0x0000000000037919 */ /* 0x001e220000008800 */
[----:B------:R-:W-:-:S04]  /*10f30*/  MOV R2, 0x400 ;  /* 0x0000040000027802 */ /* 0x000fc80000000f00 */
[----:B0-----:R-:W-:Y:S02]  /*10f40*/  LEA R2, R3, R2, 0x18 ;  /* 0x0000000203027211 */ /* 0x001fe400078ec0ff */
[----:B------:R-:W-:-:S03]  /*10f50*/  SHF.L.U32 R3, R14, 0x1f, RZ ;  /* 0x0000001f0e037819 */ /* 0x000fc600000006ff */
[----:B------:R-:W-:-:S04]  /*10f60*/  IMAD R2, R12, 0x8, R2 ;  /* 0x000000080c027824 */ /* 0x000fc800078e0202 */
[----:B------:R-:W0:Y:S02]  /*10f70*/  SYNCS.PHASECHK.TRANS64.TRYWAIT P0, [R2+URZ+0x2a840], R3 ;  /* 0x02a84003020075a7 */ /* 0x000e24000800017f */
[----:B0-----:R-:W-:Y:S05]  /*10f80*/  @!P0 BRA `(.L_x_1200) ;  /* 0x0000003000288947 */ /* 0x001fea0003800000 */
.L_x_1261:
        /* <DEDUP_REMOVED lines=11> */
.L_x_1201:
        /* <DEDUP_REMOVED lines=24> */
[----:B------:R-:W-:Y:S02]  /*111c0*/  UIMAD UR11, UR11, 0x60, UR5 ;  /* 0x000000600b0b78a4 */ /* 0x000fe4000f8e0205 */
        /* <DEDUP_REMOVED lines=12> */
.L_x_1262:
        /* <DEDUP_REMOVED lines=13> */
.L_x_1203:
[----:B01----:R-:W2:Y:S01]  /*11360*/  LDL.LU R2, [R1] ;  /* 0x0000000001027983 */ /* 0x003ea20000300800 */
[----:B------:R-:W-:-:S03]  /*11370*/  MOV R10, 0x400 ;  /* 0x00000400000a7802 */ /* 0x000fc60000000f00 */
[----:B------:R-:W3:Y:S01]  /*11380*/  LDL R3, [R1+0x4] ;  /* 0x0000040001037983 */ /* 0x000ee20000100800 */
[----:B------:R-:W0:Y:S01]  /*11390*/  S2R R11, SR_CgaCtaId ;  /* 0x00000000000b7919 */ /* 0x000e220000008800 */
[----:B------:R-:W-:Y:S01]  /*113a0*/  R2UR UR11, R5 ;  /* 0x00000000050b72ca */ /* 0x000fe200000e0000 */
[----:B------:R-:W-:Y:S01]  /*113b0*/  UIADD3 UR4, UP0, UR36, 0x470, URZ ;  /* 0x0000047024047890 */ /* 0x000fe2000ff1e03f */
[----:B------:R-:W-:Y:S02]  /*113c0*/  R2UR UR13, R6 ;  /* 0x00000000060d72ca */ /* 0x000fe400000e0000 */
[----:B------:R-:W-:Y:S02]  /*113d0*/  R2UR UR12, R4 ;  /* 0x00000000040c72ca */ /* 0x000fe400000e0000 */
[----:B0-----:R-:W-:Y:S01]  /*113e0*/  LEA R10, R11, R10, 0x18 ;  /* 0x0000000a0b0a7211 */ /* 0x001fe200078ec0ff */
[----:B------:R-:W-:Y:S01]  /*113f0*/  UMOV UR10, URZ ;  /* 0x0000003f000a7c82 */ /* 0x000fe20008000000 */
[----:B------:R-:W-:Y:S01]  /*11400*/  UMOV UR7, 0x14f00000 ;  /* 0x14f0000000077882 */ /* 0x000fe20000000000 */
[----:B------:R-:W-:Y:S01]  /*11410*/  UMOV UR15, 0x40 ;  /* 0x00000040000f7882 */ /* 0x000fe20000000000 */
[----:B------:R-:W-:-:S02]  /*11420*/  IMAD.MOV.U32 R6, RZ, RZ, R8 ;  /* 0x000000ffff067224 */ /* 0x000fc400078e0008 */
[----:B------:R-:W-:Y:S02]  /*11430*/  IMAD.MOV.U32 R5, RZ, RZ, R7 ;  /* 0x000000ffff057224 */ /* 0x000fe400078e0007 */
[----:B--2---:R-:W-:-:S04]  /*11440*/  IMAD.MOV.U32 R9, RZ, RZ, R2 ;  /* 0x000000ffff097224 */ /* 0x004fc800078e0002 */
[----:B------:R-:W-:-:S05]  /*11450*/  IMAD R2, R9, 0x8, R10 ;  /* 0x0000000809027824 */ /* 0x000fca00078e020a */
[----:B------:R-:W-:Y:S01]  /*11460*/  R2UR UR9, R2 ;  /* 0x00000000020972ca */ /* 0x000fe200000e0000 */
[----:B------:R-:W-:Y:S01]  /*11470*/  IMAD R2, R9, 0x6000, R10 ;  /* 0x0000600009027824 */ /* 0x000fe200078e020a */
[----:B---3--:R-:W-:-:S04]  /*11480*/  R2UR UR5, R3 ;  /* 0x00000000030572ca */ /* 0x008fc800000e0000 */
[----:B------:R-:W-:-:S07]  /*11490*/  R2UR UR6, R2 ;  /* 0x00000000020672ca */ /* 0x000fce00000e0000 */
[----:B------:R-:W-:Y:S02]  /*114a0*/  UIADD3 UR9, UR9, 0x2a850, URZ ;  /* 0x0002a85009097890 */ /* 0x000fe4000fffe03f */
[----:B------:R-:W-:Y:S02]  /*114b0*/  UIMAD UR11, UR11, 0x60, UR5 ;  /* 0x000000600b0b78a4 */ /* 0x000fe4000f8e0205 */
[----:B------:R-:W-:Y:S02]  /*114c0*/  UIADD3.X UR5, URZ, UR37, URZ, UP0, !UPT ;  /* 0x000000253f057290 */ /* 0x000fe400087fe43f */
[----:B------:R-:W-:Y:S02]  /*114d0*/  UIADD3 UR8, UR6, 0x400, URZ ;  /* 0x0000040006087890 */ /* 0x000fe4000fffe03f */
[----:B------:R-:W-:-:S03]  /*114e0*/  UIADD3 UR14, UR6, 0x3400, URZ ;  /* 0x00003400060e7890 */ /* 0x000fc6000fffe03f */
[----:B------:R-:W-:-:S04]  /*114f0*/  UMOV UR6, 0x0 ;  /* 0x0000000000067882 */ /* 0x000fc80000000000 */
[----:B------:R0:W-:Y:S02]  /*11500*/  UTMALDG.4D [UR8], [UR4], desc[UR6] ;  /* 0x00000608040075b4 */ /* 0x0001e40008019000 */
[----:B0-----:R-:W-:Y:S01]  /*11510*/  UMOV UR8, UR14 ;  /* 0x0000000e00087c82 */ /* 0x001fe20008000000 */
[----:B------:R-:W-:Y:S02]  /*11520*/  UMOV UR10, UR15 ;  /* 0x0000000f000a7c82 */ /* 0x000fe40008000000 */
[----:B------:R0:W-:Y:S02]  /*11530*/  UTMALDG.4D [UR8], [UR4], desc[UR6] ;  /* 0x00000608040075b4 */ /* 0x0001e40008019000 */
[----:B0-----:R-:W-:Y:S01]  /*11540*/  NOP ;  /* 0x0000000000007918 */ /* 0x001fe20000000000 */
.L_x_1198:
[----:B------:R-:W-:Y:S05]  /*11550*/  BSYNC B2 ;  /* 0x0000000000027941 */ /* 0x000fea0003800000 */
.L_x_1197:
[----:B------:R-:W2:Y:S04]  /*11560*/  LDL R2, [R1+0x14] ;  /* 0x0000140001027983 */ /* 0x000ea80000100800 */
[----:B------:R0:W-:Y:S04]  /*11570*/  STL [R1], R12 ;  /* 0x0000000c01007387 */ /* 0x0001e80000100800 */
[----:B------:R0:W-:Y:S02]  /*11580*/  STL [R1+0x8], R14 ;  /* 0x0000080e01007387 */ /* 0x0001e40000100800 */
[----:B0-2---:R-:W-:-:S07]  /*11590*/  VIADD R7, R2, 0xfffffffd ;  /* 0xfffffffd02077836 */ /* 0x005fce0000000000 */
.L_x_1196:
[----:B------:R-:W-:Y:S05]  /*115a0*/  BSYNC B1 ;  /* 0x0000000000017941 */ /* 0x000fea0003800000 */
.L_x_1195:
[----:B------:R-:W2:Y:S01]  /*115b0*/  LDL.LU R2, [R1+0x14] ;  /* 0x0000140001027983 */ /* 0x000ea20000300800 */
[----:B------:R-:W-:Y:S01]  /*115c0*/  VIADD R13, R13, 0xfffffffe ;  /* 0xfffffffe0d0d7836 */ /* 0x000fe20000000000 */
[----:B--2---:R-:W-:-:S04]  /*115d0*/  LOP3.LUT R2, RZ, R2, RZ, 0x33, !PT ;  /* 0x00000002ff027212 */ /* 0x004fc800078e33ff */
[----:B------:R-:W-:-:S13]  /*115e0*/  ISETP.NE.AND P0, PT, R13, R2, PT ;  /* 0x000000020d00720c */ /* 0x000fda0003f05270 */
[----:B------:R-:W-:Y:S05]  /*115f0*/  @!P0 BRA `(.L_x_1194) ;  /* 0x0000000c00fc8947 */ /* 0x000fea0003800000 */
[----:B------:R-:W-:-:S07]  /*11600*/  IMAD.MOV.U32 R10, RZ, RZ, R6 ;  /* 0x000000ffff0a7224 */ /* 0x000fce00078e0006 */
.L_x_1218:
        /* <DEDUP_REMOVED lines=32> */
.L_x_1206:
[----:B------:R-:W1:Y:S01]  /*11810*/  S2R R3, SR_CgaCtaId ;  /* 0x0000000000037919 */ /* 0x000e620000008800 */
[----:B------:R-:W-:-:S04]  /*11820*/  MOV R2, 0x400 ;  /* 0x0000040000027802 */ /* 0x000fc80000000f00 */
[----:B-1----:R-:W-:Y:S02]  /*11830*/  LEA R2, R3, R2, 0x18 ;  /* 0x0000000203027211 */ /* 0x002fe400078ec0ff */
[----:B------:R-:W-:-:S03]  /*11840*/  SHF.L.U32 R3, R9, 0x1f, RZ ;  /* 0x0000001f09037819 */ /* 0x000fc600000006ff */
[----:B------:R-:W-:-:S04]  /*11850*/  IMAD R2, R8, 0x8, R2 ;  /* 0x0000000808027824 */ /* 0x000fc800078e0202 */
[----:B------:R-:W1:Y:S02]  /*11860*/  SYNCS.PHASECHK.TRANS64.TRYWAIT P0, [R2+URZ+0x2a840], R3 ;  /* 0x02a84003020075a7 */ /* 0x000e64000800017f */
[----:B-1----:R-:W-:Y:S05]  /*11870*/  @!P0 BRA `(.L_x_1207) ;  /* 0x0000002800148947 */ /* 0x002fea0003800000 */
.L_x_1263:
        /* <DEDUP_REMOVED lines=11> */
.L_x_1208:
[----:B------:R-:W2:Y:S04]  /*11930*/  LDL R15, [R1+0x4] ;  /* 0x00000400010f7983 */ /* 0x000ea80000100800 */
[----:B------:R-:W3:Y:S01]  /*11940*/  LDL.LU R14, [R1+0x8] ;  /* 0x00000800010e7983 */ /* 0x000ee20000300800 */
[----:B-1----:R-:W-:-:S03]  /*11950*/  MOV R3, 0x400 ;  /* 0x0000040000037802 */ /* 0x002fc60000000f00 */
        /* <DEDUP_REMOVED lines=34> */
.L_x_1264:
        /* <DEDUP_REMOVED lines=8> */
.L_x_1210:
[----:B0-----:R-:W2:Y:S01]  /*11c00*/  LDL.LU R2, [R1] ;  /* 0x0000000001027983 */ /* 0x001ea20000300800 */
[----:B------:R-:W-:-:S03]  /*11c10*/  MOV R13, 0x400 ;  /* 0x00000400000d7802 */ /* 0x000fc60000000f00 */
[----:B------:R-:W3:Y:S01]  /*11c20*/  LDL R11, [R1+0x4] ;  /* 0x00000400010b7983 */ /* 0x000ee20000100800 */
[----:B------:R-:W0:Y:S01]  /*11c30*/  S2R R14, SR_CgaCtaId ;  /* 0x00000000000e7919 */ /* 0x000e220000008800 */
[----:B------:R-:W-:Y:S02]  /*11c40*/  R2UR UR11, R5 ;  /* 0x00000000050b72ca */ /* 0x000fe400000e0000 */
[----:B------:R-:W-:Y:S01]  /*11c50*/  R2UR UR9, R3 ;  /* 0x00000000030972ca */ /* 0x000fe200000e0000 */
[----:B------:R-:W-:Y:S01]  /*11c60*/  UIADD3 UR4, UP0, UR36, 0x470, URZ ;  /* 0x0000047024047890 */ /* 0x000fe2000ff1e03f */
[----:B------:R-:W-:Y:S02]  /*11c70*/  R2UR UR13, R6 ;  /* 0x00000000060d72ca */ /* 0x000fe400000e0000 */
[----:B------:R-:W-:Y:S02]  /*11c80*/  R2UR UR12, R4 ;  /* 0x00000000040c72ca */ /* 0x000fe400000e0000 */
[----:B0-----:R-:W-:-:S07]  /*11c90*/  LEA R13, R14, R13, 0x18 ;  /* 0x0000000d0e0d7211 */ /* 0x001fce00078ec0ff */
[----:B------:R-:W-:Y:S01]  /*11ca0*/  UIADD3 UR9, UR9, 0x50, URZ ;  /* 0x0000005009097890 */ /* 0x000fe2000fffe03f */
[----:B------:R-:W-:Y:S01]  /*11cb0*/  UMOV UR10, URZ ;  /* 0x0000003f000a7c82 */ /* 0x000fe20008000000 */
[----:B------:R-:W-:Y:S01]  /*11cc0*/  UMOV UR7, 0x14f00000 ;  /* 0x14f0000000077882 */ /* 0x000fe20000000000 */
[----:B------:R-:W-:Y:S01]  /*11cd0*/  UMOV UR15, 0x40 ;  /* 0x00000040000f7882 */ /* 0x000fe20000000000 */
[----:B------:R-:W-:Y:S02]  /*11ce0*/  IMAD.MOV.U32 R5, RZ, RZ, R12 ;  /* 0x000000ffff057224 */ /* 0x000fe400078e000c */
[----:B------:R-:W-:Y:S02]  /*11cf0*/  IMAD.MOV.U32 R6, RZ, RZ, R10 ;  /* 0x000000ffff067224 */ /* 0x000fe400078e000a */
[----:B--2---:R-:W-:Y:S01]  /*11d00*/  IMAD R2, R2, 0x6000, R13 ;  /* 0x0000600002027824 */ /* 0x004fe200078e020d */
[----:B---3--:R-:W-:-:S04]  /*11d10*/  R2UR UR5, R11 ;  /* 0x000000000b0572ca */ /* 0x008fc800000e0000 */
[----:B------:R-:W-:-:S09]  /*11d20*/  R2UR UR6, R2 ;  /* 0x00000000020672ca */ /* 0x000fd200000e0000 */
[----:B------:R-:W-:-:S04]  /*11d30*/  UIMAD UR11, UR11, 0x60, UR5 ;  /* 0x000000600b0b78a4 */ /* 0x000fc8000f8e0205 */
[----:B------:R-:W-:Y:S02]  /*11d40*/  UIADD3 UR8, UR6, 0x400, URZ ;  /* 0x0000040006087890 */ /* 0x000fe4000fffe03f */
[----:B------:R-:W-:Y:S02]  /*11d50*/  UIADD3.X UR5, URZ, UR37, URZ, UP0, !UPT ;  /* 0x000000253f057290 */ /* 0x000fe400087fe43f */
[----:B------:R-:W-:-:S03]  /*11d60*/  UIADD3 UR14, UR6, 0x3400, URZ ;  /* 0x00003400060e7890 */ /* 0x000fc6000fffe03f */
[----:B------:R-:W-:-:S04]  /*11d70*/  UMOV UR6, 0x0 ;  /* 0x0000000000067882 */ /* 0x000fc80000000000 */
[----:B------:R0:W-:Y:S02]  /*11d80*/  UTMALDG.4D [UR8], [UR4], desc[UR6] ;  /* 0x00000608040075b4 */ /* 0x0001e40008019000 */
[----:B0-----:R-:W-:Y:S01]  /*11d90*/  UMOV UR8, UR14 ;  /* 0x0000000e00087c82 */ /* 0x001fe20008000000 */
[----:B------:R-:W-:Y:S02]  /*11da0*/  UMOV UR10, UR15 ;  /* 0x0000000f000a7c82 */ /* 0x000fe40008000000 */
[----:B------:R0:W-:Y:S02]  /*11db0*/  UTMALDG.4D [UR8], [UR4], desc[UR6] ;  /* 0x00000608040075b4 */ /* 0x0001e40008019000 */
[----:B0-----:R-:W-:Y:S01]  /*11dc0*/  NOP ;  /* 0x0000000000007918 */ /* 0x001fe20000000000 */
.L_x_1205:
[----:B------:R-:W-:Y:S05]  /*11dd0*/  BSYNC B1 ;  /* 0x0000000000017941 */ /* 0x000fea0003800000 */
.L_x_1204:
[----:B------:R-:W-:Y:S01]  /*11de0*/  VIADD R3, R8, 0x1 ;  /* 0x0000000108037836 */ /* 0x000fe20000000000 */
[----:B------:R-:W-:Y:S01]  /*11df0*/  BSSY B1, `(.L_x_1211) ;  /* 0x000007b000017945 */ /* 0x000fe20003800000 */
[----:B------:R-:W-:-:S03]  /*11e00*/  VIADD R13, R7, 0xffffffff ;  /* 0xffffffff070d7836 */ /* 0x000fc60000000000 */
        /* <DEDUP_REMOVED lines=8> */
[----:B------:R-:W-:Y:S01]  /*11e90*/  IMAD.MOV.U32 R12, RZ, RZ, R13 ;  /* 0x000000ffff0c7224 */ /* 0x000fe200078e000d */
[----:B------:R-:W-:-:S04]  /*11ea0*/  ISETP.NE.U32.AND P0, PT, RZ, UR4, PT ;  /* 0x00000004ff007c0c */ /* 0x000fc8000bf05070 */
[----:B------:R-:W-:-:S13]  /*11eb0*/  ISETP.NE.AND.EX P0, PT, RZ, UR5, PT, P0 ;  /* 0x00000005ff007c0c */ /* 0x000fda000bf05300 */
[----:B------:R-:W-:Y:S05]  /*11ec0*/  @!P0 BRA `(.L_x_1213) ;  /* 0x0000000000448947 */ /* 0x000fea0003800000 */
[----:B------:R-:W1:Y:S01]  /*11ed0*/  LDC R11, c[0x0][0x41c] ;  /* 0x00010700ff0b7b82 */ /* 0x000e620000000800 */
        /* <DEDUP_REMOVED lines=16> */
.L_x_1213:
[----:B------:R-:W2:Y:S01]  /*11fe0*/  S2R R3, SR_CgaCtaId ;  /* 0x0000000000037919 */ /* 0x000ea20000008800 */
[----:B------:R-:W-:-:S04]  /*11ff0*/  MOV R2, 0x400 ;  /* 0x0000040000027802 */ /* 0x000fc80000000f00 */
[----:B--2---:R-:W-:Y:S02]  /*12000*/  LEA R2, R3, R2, 0x18 ;  /* 0x0000000203027211 */ /* 0x004fe400078ec0ff */
[----:B------:R-:W-:-:S03]  /*12010*/  SHF.L.U32 R3, R14, 0x1f, RZ ;  /* 0x0000001f0e037819 */ /* 0x000fc600000006ff */
[----:B------:R-:W-:-:S04]  /*12020*/  IMAD R2, R15, 0x8, R2 ;  /* 0x000000080f027824 */ /* 0x000fc800078e0202 */
[----:B------:R-:W2:Y:S02]  /*12030*/  SYNCS.PHASECHK.TRANS64.TRYWAIT P0, [R2+URZ+0x2a840], R3 ;  /* 0x02a84003020075a7 */ /* 0x000ea4000800017f */
[----:B--2---:R-:W-:Y:S05]  /*12040*/  @!P0 BRA `(.L_x_1214) ;  /* 0x0000002000488947 */ /* 0x004fea0003800000 */
.L_x_1265:
        /* <DEDUP_REMOVED lines=11> */
.L_x_1215:
        /* <DEDUP_REMOVED lines=22> */
[----:B------:R-:W-:Y:S02]  /*12260*/  UIMAD UR11, UR11, 0x60, UR5 ;  /* 0x000000600b0b78a4 */ /* 0x000fe4000f8e0205 */
        /* <DEDUP_REMOVED lines=15> */
.L_x_1266:
        /* <DEDUP_REMOVED lines=8> */
.L_x_1217:
[----:B-1----:R-:W2:Y:S01]  /*123e0*/  LDL R3, [R1+0x4] ;  /* 0x0000040001037983 */ /* 0x002ea20000100800 */
[----:B0-----:R-:W-:Y:S01]  /*123f0*/  MOV R9, 0x400 ;  /* 0x0000040000097802 */ /* 0x001fe20000000f00 */
[----:B------:R-:W0:Y:S01]  /*12400*/  S2R R11, SR_CgaCtaId ;  /* 0x00000000000b7919 */ /* 0x000e220000008800 */
[----:B------:R-:W-:Y:S02]  /*12410*/  R2UR UR11, R5 ;  /* 0x00000000050b72ca */ /* 0x000fe400000e0000 */
        /* <DEDUP_REMOVED lines=14> */
[----:B------:R-:W-:Y:S02]  /*12500*/  IMAD.MOV.U32 R5, RZ, RZ, R12 ;  /* 0x000000ffff057224 */ /* 0x000fe400078e000c */
[----:B------:R-:W-:Y:S01]  /*12510*/  IMAD.MOV.U32 R6, RZ, RZ, R10 ;  /* 0x000000ffff067224 */ /* 0x000fe200078e000a */
[----:B--2---:R-:W-:-:S13]  /*12520*/  R2UR UR5, R3 ;  /* 0x00000000030572ca */ /* 0x004fda00000e0000 */
[----:B------:R-:W-:Y:S02]  /*12530*/  UIMAD UR11, UR11, 0x60, UR5 ;  /* 0x000000600b0b78a4 */ /* 0x000fe4000f8e0205 */
[----:B------:R-:W-:-:S09]  /*12540*/  UIADD3.X UR5, URZ, UR37, URZ, UP0, !UPT ;  /* 0x000000253f057290 */ /* 0x000fd200087fe43f */
[----:B------:R0:W-:Y:S02]  /*12550*/  UTMALDG.4D [UR8], [UR4], desc[UR6] ;  /* 0x00000608040075b4 */ /* 0x0001e40008019000 */
[----:B0-----:R-:W-:Y:S01]  /*12560*/  UMOV UR8, UR14 ;  /* 0x0000000e00087c82 */ /* 0x001fe20008000000 */
[----:B------:R-:W-:Y:S02]  /*12570*/  UMOV UR10, UR15 ;  /* 0x0000000f000a7c82 */ /* 0x000fe40008000000 */
[----:B------:R1:W-:Y:S02]  /*12580*/  UTMALDG.4D [UR8], [UR4], desc[UR6] ;  /* 0x00000608040075b4 */ /* 0x0003e40008019000 */
[----:B-1----:R-:W-:Y:S01]  /*12590*/  NOP ;  /* 0x0000000000007918 */ /* 0x002fe20000000000 */
.L_x_1212:
[----:B------:R-:W-:Y:S05]  /*125a0*/  BSYNC B1 ;  /* 0x0000000000017941 */ /* 0x000fea0003800000 */
.L_x_1211:
[----:B------:R-:W2:Y:S01]  /*125b0*/  LDL R2, [R1+0x10] ;  /* 0x0000100001027983 */ /* 0x000ea20000100800 */
[----:B------:R-:W-:Y:S01]  /*125c0*/  VIADD R7, R7, 0xfffffffe ;  /* 0xfffffffe07077836 */ /* 0x000fe20000000000 */
[----:B--2---:R-:W-:-:S13]  /*125d0*/  ISETP.GT.AND P0, PT, R13, R2, PT ;  /* 0x000000020d00720c */ /* 0x004fda0003f04270 */
[----:B------:R-:W-:Y:S05]  /*125e0*/  @P0 BRA `(.L_x_1218) ;  /* 0xfffffff000080947 */ /* 0x000fea000383ffff */
.L_x_1194:
[----:B------:R-:W-:Y:S05]  /*125f0*/  BSYNC B0 ;  /* 0x0000000000007941 */ /* 0x000fea0003800000 */
.L_x_1193:
        /* <DEDUP_REMOVED lines=8> */
[----:B------:R-:W1:Y:S08]  /*12680*/  FLO.U32 R0, UR4 ;  /* 0x0000000400007d00 */ /* 0x000e7000080e0000 */
        /* <DEDUP_REMOVED lines=8> */
.L_x_1220:
[----:B------:R-:W-:Y:S05]  /*12710*/  BSYNC B0 ;  /* 0x0000000000007941 */ /* 0x000fea0003800000 */
.L_x_1219:
        /* <DEDUP_REMOVED lines=11> */
.L_x_1267:
        /* <DEDUP_REMOVED lines=11> */
.L_x_1224:
[----:B-1----:R-:W2:Y:S01]  /*12880*/  LDL R0, [R1] ;  /* 0x0000000001007983 */ /* 0x002ea20000100800 */
[----:B------:R-:W-:-:S03]  /*12890*/  MOV R7, 0x400 ;  /* 0x0000040000077802 */ /* 0x000fc60000000f00 */
[----:B------:R-:W3:Y:S01]  /*128a0*/  LDL.LU R2, [R1+0x4] ;  /* 0x0000040001027983 */ /* 0x000ee20000300800 */
[----:B------:R-:W1:Y:S01]  /*128b0*/  S2R R8, SR_CgaCtaId ;  /* 0x0000000000087919 */ /* 0x000e620000008800 */
[----:B------:R-:W-:Y:S02]  /*128c0*/  R2UR UR11, R5 ;  /* 0x00000000050b72ca */ /* 0x000fe400000e0000 */
[----:B------:R-:W-:Y:S01]  /*128d0*/  R2UR UR9, R3 ;  /* 0x00000000030972ca */ /* 0x000fe200000e0000 */
[----:B------:R-:W-:Y:S01]  /*128e0*/  UIADD3 UR4, UP0, UR36, 0x470, URZ ;  /* 0x0000047024047890 */ /* 0x000fe2000ff1e03f */
[----:B------:R-:W-:Y:S02]  /*128f0*/  R2UR UR12, R4 ;  /* 0x00000000040c72ca */ /* 0x000fe400000e0000 */
[----:B------:R-:W-:Y:S02]  /*12900*/  R2UR UR13, R6 ;  /* 0x00000000060d72ca */ /* 0x000fe400000e0000 */
[----:B-1----:R-:W-:-:S07]  /*12910*/  LEA R7, R8, R7, 0x18 ;  /* 0x0000000708077211 */ /* 0x002fce00078ec0ff */
[----:B------:R-:W-:Y:S01]  /*12920*/  UIADD3 UR9, UR9, 0x2a850, URZ ;  /* 0x0002a85009097890 */ /* 0x000fe2000fffe03f */
[----:B------:R-:W-:Y:S01]  /*12930*/  UMOV UR10, URZ ;  /* 0x0000003f000a7c82 */ /* 0x000fe20008000000 */
        /* <DEDUP_REMOVED lines=15> */
.L_x_1222:
[----:B------:R-:W-:Y:S05]  /*12a30*/  BSYNC B0 ;  /* 0x0000000000007941 */ /* 0x000fea0003800000 */
.L_x_1221:
        /* <DEDUP_REMOVED lines=9> */
.L_x_1178:
[----:B------:R-:W-:Y:S05]  /*12ad0*/  BSYNC B6 ;  /* 0x0000000000067941 */ /* 0x000fea0003800000 */
.L_x_1176:
[----:B------:R-:W-:-:S03]  /*12ae0*/  UMOV UR4, 0xffffffff ;  /* 0xffffffff00047882 */ /* 0x000fc60000000000 */
[----:B------:R-:W-:Y:S05]  /*12af0*/  BRA.DIV UR4, `(.L_x_1225) ;  /* 0x0000001604d87947 */ /* 0x000fea000b800000 */
[----:B------:R2:W3:Y:S04]  /*12b00*/  SHFL.IDX PT, R4, R16, RZ, 0x1f ;  /* 0x00001fff10047589 */ /* 0x0004e800000e0000 */
[----:B------:R-:W4:Y:S02]  /*12b10*/  SHFL.IDX PT, R16, R16, 0x1, 0x1f ;  /* 0x00201f0010107f89 */ /* 0x000f2400000e0000 */
.L_x_1271:
[----:B-1----:R-:W1:Y:S01]  /*12b20*/  S2R R0, SR_TID.X ;  /* 0x0000000000007919 */ /* 0x002e620000002100 */
[----:B------:R-:W-:Y:S01]  /*12b30*/  ULDC UR4, c[0x0][0xc14] ;  /* 0x0003050000047ab9 */ /* 0x000fe20000000800 */
[----:B------:R-:W-:Y:S01]  /*12b40*/  BSSY B0, `(.L_x_1226) ;  /* 0x000000b000007945 */ /* 0x000fe20003800000 */
[----:B------:R-:W-:Y:S01]  /*12b50*/  IMAD.MOV.U32 R17, RZ, RZ, RZ ;  /* 0x000000ffff117224 */ /* 0x000fe200078e00ff */
[----:B-1----:R-:W-:Y:S01]  /*12b60*/  LOP3.LUT R6, R0, 0x1f, RZ, 0xc0, !PT ;  /* 0x0000001f00067812 */ /* 0x002fe200078ec0ff */
[----:B------:R-:W-:-:S03]  /*12b70*/  IMAD.U32 R0, RZ, RZ, UR4 ;  /* 0x00000004ff007e24 */ /* 0x000fc6000f8e00ff */
[C---:B------:R-:W-:Y:S01]  /*12b80*/  ISETP.NE.AND P0, PT, R6.reuse, 0x1f, PT ;  /* 0x0000001f0600780c */ /* 0x040fe20003f05270 */
[----:B------:R-:W-:-:S05]  /*12b90*/  IMAD.IADD R5, R6, 0x1, R19 ;  /* 0x0000000106057824 */ /* 0x000fca00078e0213 */
[----:B------:R-:W-:-:S13]  /*12ba0*/  ISETP.GE.OR P0, PT, R5, R0, !P0 ;  /* 0x000000000500720c */ /* 0x000fda0004706670 */
[----:B------:R-:W-:Y:S05]  /*12bb0*/  @P0 BRA `(.L_x_1227) ;  /* 0x00000000000c0947 */ /* 0x000fea0003800000 */
[----:B------:R-:W1:Y:S02]  /*12bc0*/  LDC.64 R2, c[0x0][0xc58] ;  /* 0x00031600ff027b82 */ /* 0x000e640000000a00 */
[----:B-1----:R-:W-:-:S05]  /*12bd0*/  IMAD.WIDE R2, R5, 0x4, R2 ;  /* 0x0000000405027825 */ /* 0x002fca00078e0202 */
[----:B------:R1:W5:Y:S02]  /*12be0*/  LDG.E R17, desc[UR60][R2.64] ;  /* 0x0000003c02117981 */ /* 0x000364000c1e1900 */
.L_x_1227:
[----:B------:R-:W-:Y:S05]  /*12bf0*/  BSYNC B0 ;  /* 0x0000000000007941 */ /* 0x000fea0003800000 */
.L_x_1226:
[----:B------:R-:W-:-:S03]  /*12c00*/  UMOV UR4, 0xffffffff ;  /* 0xffffffff00047882 */ /* 0x000fc60000000000 */
[----:B------:R-:W-:Y:S05]  /*12c10*/  BRA.DIV UR4, `(.L_x_1228) ;  /* 0x0000001604dc7947 */ /* 0x000fea000b800000 */
[----:B0----5:R-:W0:Y:S01]  /*12c20*/  SHFL.UP PT, R14, R17, 0x1, RZ ;  /* 0x04200000110e7989 */ /* 0x021e2200000e00ff */
[C---:B------:R-:W-:Y:S02]  /*12c30*/  ISETP.NE.AND P0, PT, R6.reuse, RZ, PT ;  /* 0x000000ff0600720c */ /* 0x040fe40003f05270 */
[----:B------:R-:W-:Y:S02]  /*12c40*/  ISETP.GE.U32.AND P1, PT, R6, 0x2, PT ;  /* 0x000000020600780c */ /* 0x000fe40003f26070 */
[----:B0-----:R-:W-:Y:S02]  /*12c50*/  SEL R14, R14, RZ, P0 ;  /* 0x000000ff0e0e7207 */ /* 0x001fe40000000000 */
[----:B------:R-:W-:-:S03]  /*12c60*/  ISETP.GE.U32.AND P0, PT, R6, 0x4, PT ;  /* 0x000000040600780c */ /* 0x000fc60003f06070 */
[----:B------:R-:W-:-:S05]  /*12c70*/  IMAD.IADD R13, R17, 0x1, R14 ;  /* 0x00000001110d7824 */ /* 0x000fca00078e020e */
[----:B------:R-:W1:Y:S02]  /*12c80*/  SHFL.UP PT, R14, R13, 0x2, RZ ;  /* 0x044000000d0e7989 */ /* 0x000e6400000e00ff */
        /* <DEDUP_REMOVED lines=14> */
.L_x_1279:
[----:B------:R-:W-:Y:S02]  /*12d70*/  ULDC UR4, c[0x0][0xc10] ;  /* 0x0003040000047ab9 */ /* 0x000fe40000000800 */
[----:B------:R-:W-:-:S04]  /*12d80*/  IMAD.U32 R5, RZ, RZ, UR4 ;  /* 0x00000004ff057e24 */ /* 0x000fc8000f8e00ff */
[----:B-1----:R-:W-:-:S04]  /*12d90*/  IMAD R3, R14, R5, RZ ;  /* 0x000000050e037224 */ /* 0x002fc800078e02ff */
[----:B--2-4-:R-:W-:-:S05]  /*12da0*/  IMAD.IADD R16, R16, 0x1, R3 ;  /* 0x0000000110107824 */ /* 0x014fca00078e0203 */
[----:B---3--:R-:W-:-:S13]  /*12db0*/  ISETP.GT.AND P0, PT, R16, R4, PT ;  /* 0x000000041000720c */ /* 0x008fda0003f04270 */
[----:B------:R-:W-:Y:S05]  /*12dc0*/  @P0 BRA `(.L_x_1229) ;  /* 0x0000000000b40947 */ /* 0x000fea0003800000 */
[----:B------:R-:W1:Y:S02]  /*12dd0*/  LDC R0, c[0x0][0xc14] ;  /* 0x00030500ff007b82 */ /* 0x000e640000000800 */
.L_x_1234:
        /* <DEDUP_REMOVED lines=11> */
[----:B------:R-:W0:Y:S02]  /*12e90*/  LDC.64 R2, c[0x0][0xc58] ;  /* 0x00031600ff027b82 */ /* 0x000e240000000a00 */
[----:B0-----:R-:W-:-:S05]  /*12ea0*/  IMAD.WIDE R2, R5, 0x4, R2 ;  /* 0x0000000405027825 */ /* 0x001fca00078e0202 */
[----:B------:R0:W5:Y:S02]  /*12eb0*/  LDG.E R17, desc[UR60][R2.64] ;  /* 0x0000003c02117981 */ /* 0x000164000c1e1900 */
.L_x_1232:
[----:B------:R-:W-:Y:S05]  /*12ec0*/  BSYNC B0 ;  /* 0x0000000000007941 */ /* 0x000fea0003800000 */
.L_x_1231:
        /* <DEDUP_REMOVED lines=23> */
.L_x_1287:
[----:B------:R-:W-:Y:S02]  /*13040*/  ULDC UR4, c[0x0][0xc10] ;  /* 0x0003040000047ab9 */ /* 0x000fe40000000800 */
[----:B------:R-:W-:-:S04]  /*13050*/  IMAD.U32 R5, RZ, RZ, UR4 ;  /* 0x00000004ff057e24 */ /* 0x000fc8000f8e00ff */
[----:B-1----:R-:W-:-:S04]  /*13060*/  IMAD R3, R14, R5, RZ ;  /* 0x000000050e037224 */ /* 0x002fc800078e02ff */
[----:B------:R-:W-:-:S05]  /*13070*/  IMAD.IADD R16, R3, 0x1, R16 ;  /* 0x0000000103107824 */ /* 0x000fca00078e0210 */
[----:B------:R-:W-:-:S13]  /*13080*/  ISETP.GT.AND P0, PT, R16, R4, PT ;  /* 0x000000041000720c */ /* 0x000fda0003f04270 */
[----:B------:R-:W-:Y:S05]  /*13090*/  @!P0 BRA `(.L_x_1234) ;  /* 0xfffffffc00508947 */ /* 0x000fea000383ffff */
.L_x_1229:
        /* <DEDUP_REMOVED lines=8> */
.L_x_1291:
[----:B------:R-:W-:Y:S01]  /*13120*/  ISETP.NE.AND P0, PT, R3, RZ, PT ;  /* 0x000000ff0300720c */ /* 0x000fe20003f05270 */
[----:B------:R-:W-:-:S12]  /*13130*/  IMAD.MOV.U32 R7, RZ, RZ, RZ ;  /* 0x000000ffff077224 */ /* 0x000fd800078e00ff */
[----:B------:R-:W-:Y:S05]  /*13140*/  @!P0 BRA `(.L_x_1236) ;  /* 0x0000000000108947 */ /* 0x000fea0003800000 */
[----:B------:R-:W-:Y:S01]  /*13150*/  UMOV UR4, 0xffffffff ;  /* 0xffffffff00047882 */ /* 0x000fe20000000000 */
[----:B------:R-:W-:Y:S02]  /*13160*/  VIADD R12, R6, 0xffffffff ;  /* 0xffffffff060c7836 */ /* 0x000fe40000000000 */
[----:B------:R-:W-:Y:S05]  /*13170*/  BRA.DIV UR4, `(.L_x_1237) ;  /* 0x0000001a046c7947 */ /* 0x000fea000b800000 */
[----:B------:R3:W4:Y:S02]  /*13180*/  SHFL.IDX PT, R7, R2, R12, 0x1f ;  /* 0x00001f0c02077589 */ /* 0x00072400000e0000 */
.L_x_1236:
[----:B0--3--:R-:W0:Y:S01]  /*13190*/  LDC.64 R2, c[0x0][0xc68] ;  /* 0x00031a00ff027b82 */ /* 0x009e220000000a00 */
[----:B------:R-:W-:-:S04]  /*131a0*/  IMAD.IADD R19, R6, 0x1, R19 ;  /* 0x0000000106137824 */ /* 0x000fc800078e0213 */
[----:B0-----:R-:W-:-:S05]  /*131b0*/  IMAD.WIDE R2, R19, 0x4, R2 ;  /* 0x0000000413027825 */ /* 0x001fca00078e0202 */
[----:B------:R0:W1:Y:S01]  /*131c0*/  LDG.E R8, desc[UR60][R2.64] ;  /* 0x0000003c02087981 */ /* 0x000062000c1e1900 */
[----:B----4-:R-:W-:-:S04]  /*131d0*/  IMAD R16, R7, R5, R16 ;  /* 0x0000000507107224 */ /* 0x010fc800078e0210 */
[----:B------:R-:W-:Y:S02]  /*131e0*/  IMAD.IADD R7, R4, 0x1, -R16 ;  /* 0x0000000104077824 */ /* 0x000fe400078e0a10 */
[----:B0-----:R-:W-:Y:S02]  /*131f0*/  IMAD.MOV.U32 R2, RZ, RZ, RZ ;  /* 0x000000ffff027224 */ /* 0x001fe400078e00ff */
[----:B-12---:R-:W-:-:S05]  /*13200*/  IMAD R6, R17, R8, RZ ;  /* 0x0000000811067224 */ /* 0x006fca00078e02ff */
[-C--:B------:R-:W-:Y:S02]  /*13210*/  IABS R9, R6.reuse ;  /* 0x0000000600097213 */ /* 0x080fe40000000000 */
[----:B------:R-:W-:Y:S02]  /*13220*/  IABS R4, R6 ;  /* 0x0000000600047213 */ /* 0x000fe40000000000 */
[----:B------:R-:W0:Y:S03]  /*13230*/  I2F.RP R10, R9 ;  /* 0x00000009000a7306 */ /* 0x000e260000209400 */
[----:B------:R-:W-:-:S05]  /*13240*/  IMAD.MOV R4, RZ, RZ, -R4 ;  /* 0x000000ffff047224 */ /* 0x000fca00078e0a04 */
[----:B0-----:R-:W0:Y:S02]  /*13250*/  MUFU.RCP R10, R10 ;  /* 0x0000000a000a7308 */ /* 0x001e240000001000 */
[----:B0-----:R-:W-:-:S06]  /*13260*/  VIADD R11, R10, 0xffffffe ;  /* 0x0ffffffe0a0b7836 */ /* 0x001fcc0000000000 */
[----:B------:R-:W0:Y:S02]  /*13270*/  F2I.FTZ.U32.TRUNC.NTZ R3, R11 ;  /* 0x0000000b00037305 */ /* 0x000e24000021f000 */
[----:B0-----:R-:W-:-:S04]  /*13280*/  IMAD.MOV R12, RZ, RZ, -R3 ;  /* 0x000000ffff0c7224 */ /* 0x001fc800078e0a03 */
[----:B------:R-:W-:-:S04]  /*13290*/  IMAD R13, R12, R9, RZ ;  /* 0x000000090c0d7224 */ /* 0x000fc800078e02ff */
[----:B------:R-:W-:Y:S01]  /*132a0*/  IMAD.HI.U32 R2, R3, R13, R2 ;  /* 0x0000000d03027227 */ /* 0x000fe200078e0002 */
[----:B------:R-:W-:-:S05]  /*132b0*/  IABS R3, R7 ;  /* 0x0000000700037213 */ /* 0x000fca0000000000 */
[----:B------:R-:W-:-:S04]  /*132c0*/  IMAD.HI.U32 R2, R2, R3, RZ ;  /* 0x0000000302027227 */ /* 0x000fc800078e00ff */
[----:B------:R-:W-:Y:S01]  /*132d0*/  IMAD R4, R2, R4, R3 ;  /* 0x0000000402047224 */ /* 0x000fe200078e0203 */
[----:B------:R-:W-:-:S04]  /*132e0*/  LOP3.LUT R3, R7, R6, RZ, 0x3c, !PT ;  /* 0x0000000607037212 */ /* 0x000fc800078e3cff */
[----:B------:R-:W-:-:S13]  /*132f0*/  ISETP.GT.U32.AND P0, PT, R9, R4, PT ;  /* 0x000000040900720c */ /* 0x000fda0003f04070 */
[----:B------:R-:W-:Y:S02]  /*13300*/  @!P0 IMAD.IADD R4, R4, 0x1, -R9 ;  /* 0x0000000104048824 */ /* 0x000fe400078e0a09 */
[----:B------:R-:W-:-:S03]  /*13310*/  @!P0 VIADD R2, R2, 0x1 ;  /* 0x0000000102028836 */ /* 0x000fc60000000000 */
[----:B------:R-:W-:-:S13]  /*13320*/  ISETP.GE.U32.AND P0, PT, R4, R9, PT ;  /* 0x000000090400720c */ /* 0x000fda0003f06070 */
[----:B------:R-:W-:Y:S01]  /*13330*/  @P0 VIADD R2, R2, 0x1 ;  /* 0x0000000102020836 */ /* 0x000fe20000000000 */
[----:B------:R-:W-:-:S03]  /*13340*/  ISETP.GE.AND P0, PT, R3, RZ, PT ;  /* 0x000000ff0300720c */ /* 0x000fc60003f06270 */
[----:B------:R-:W-:-:S10]  /*13350*/  IMAD.MOV.U32 R9, RZ, RZ, R2 ;  /* 0x000000ffff097224 */ /* 0x000fd400078e0002 */
[----:B------:R-:W-:Y:S01]  /*13360*/  @!P0 IMAD.MOV R9, RZ, RZ, -R9 ;  /* 0x000000ffff098224 */ /* 0x000fe200078e0a09 */
[----:B------:R-:W-:-:S13]  /*13370*/  ISETP.NE.AND P0, PT, R6, RZ, PT ;  /* 0x000000ff0600720c */ /* 0x000fda0003f05270 */
[----:B------:R-:W-:-:S05]  /*13380*/  @!P0 LOP3.LUT R9, RZ, R6, RZ, 0x33, !PT ;  /* 0x00000006ff098212 */ /* 0x000fca00078e33ff */
[----:B------:R-:W-:Y:S02]  /*13390*/  IMAD R4, R8, R9, RZ ;  /* 0x0000000908047224 */ /* 0x000fe400078e02ff */
[----:B------:R-:W-:Y:S02]  /*133a0*/  IMAD.MOV R9, RZ, RZ, -R9 ;  /* 0x000000ffff097224 */ /* 0x000fe400078e0a09 */
[----:B------:R-:W-:Y:S02]  /*133b0*/  IMAD.MOV R2, RZ, RZ, -R4 ;  /* 0x000000ffff027224 */ /* 0x000fe400078e0a04 */
[----:B------:R-:W-:-:S03]  /*133c0*/  IMAD R7, R6, R9, R7 ;  /* 0x0000000906077224 */ /* 0x000fc600078e0207 */
[----:B------:R-:W-:Y:S01]  /*133d0*/  VIADDMNMX R8, R2, R5, R8, PT ;  /* 0x0000000502087246 */ /* 0x000fe20003800108 */
[----:B------:R-:W-:-:S03]  /*133e0*/  IMAD.IADD R4, R7, 0x1, R4 ;  /* 0x0000000107047824 */ /* 0x000fc600078e0204 */
[----:B------:R-:W-:-:S04]  /*133f0*/  IABS R5, R8 ;  /* 0x0000000800057213 */ /* 0x000fc80000000000 */
[----:B------:R-:W0:Y:S08]  /*13400*/  I2F.RP R10, R5 ;  /* 0x00000005000a7306 */ /* 0x000e300000209400 */
[----:B0-----:R-:W0:Y:S02]  /*13410*/  MUFU.RCP R10, R10 ;  /* 0x0000000a000a7308 */ /* 0x001e240000001000 */
[----:B0-----:R-:W-:-:S06]  /*13420*/  VIADD R2, R10, 0xffffffe ;  /* 0x0ffffffe0a027836 */ /* 0x001fcc0000000000 */
[----:B------:R0:W1:Y:S02]  /*13430*/  F2I.FTZ.U32.TRUNC.NTZ R3, R2 ;  /* 0x0000000200037305 */ /* 0x000064000021f000 */
[----:B0-----:R-:W-:Y:S02]  /*13440*/  IMAD.MOV.U32 R2, RZ, RZ, RZ ;  /* 0x000000ffff027224 */ /* 0x001fe400078e00ff */
[----:B-1----:R-:W-:-:S04]  /*13450*/  IMAD.MOV R6, RZ, RZ, -R3 ;  /* 0x000000ffff067224 */ /* 0x002fc800078e0a03 */
[----:B------:R-:W-:Y:S01]  /*13460*/  IMAD R9, R6, R5, RZ ;  /* 0x0000000506097224 */ /* 0x000fe200078e02ff */
[----:B------:R-:W-:-:S03]  /*13470*/  IABS R6, R7 ;  /* 0x0000000700067213 */ /* 0x000fc60000000000 */
[----:B------:R-:W-:Y:S01]  /*13480*/  IMAD.HI.U32 R3, R3, R9, R2 ;  /* 0x0000000903037227 */ /* 0x000fe200078e0002 */
[----:B------:R-:W-:-:S05]  /*13490*/  IABS R9, R8 ;  /* 0x0000000800097213 */ /* 0x000fca0000000000 */
        /* <DEDUP_REMOVED lines=12> */
[----:B------:R-:W-:Y:S01]  /*13560*/  @!P0 LOP3.LUT R3, RZ, R8, RZ, 0x33, !PT ;  /* 0x00000008ff038212 */ /* 0x000fe200078e33ff */
[----:B------:R-:W-:-:S03]  /*13570*/  IMAD.MOV R8, RZ, RZ, -R8 ;  /* 0x000000ffff087224 */ /* 0x000fc600078e0a08 */
[----:B------:R-:W-:Y:S01]  /*13580*/  LOP3.LUT R2, RZ, R3, RZ, 0x33, !PT ;  /* 0x00000003ff027212 */ /* 0x000fe200078e33ff */
[----:B------:R-:W-:-:S04]  /*13590*/  IMAD R18, R3, R8, R4 ;  /* 0x0000000803127224 */ /* 0x000fc800078e0204 */
[----:B------:R-:W-:Y:S01]  /*135a0*/  IMAD.IADD R17, R17, 0x1, R2 ;  /* 0x0000000111117824 */ /* 0x000fe200078e0202 */
[----:B------:R-:W-:Y:S06]  /*135b0*/  BRA `(.L_x_1238) ;  /* 0x00000000001c7947 */ /* 0x000fec0003800000 */
.L_x_1230:
[----:B------:R-:W-:Y:S01]  /*135c0*/  UMOV UR4, URZ ;  /* 0x0000003f00047c82 */ /* 0x000fe20008000000 */
[----:B------:R-:W-:Y:S01]  /*135d0*/  UMOV UR5, URZ ;  /* 0x0000003f00057c82 */ /* 0x000fe20008000000 */
[----:B------:R-:W-:Y:S01]  /*135e0*/  ULDC UR6, c[0x0][0xc14] ;  /* 0x0003050000067ab9 */ /* 0x000fe20000000800 */
[----:B------:R-:W-:Y:S02]  /*135f0*/  IMAD.MOV.U32 R16, RZ, RZ, R4 ;  /* 0x000000ffff107224 */ /* 0x000fe400078e0004 */
[----:B------:R-:W-:Y:S02]  /*13600*/  IMAD.U32 R17, RZ, RZ, UR4 ;  /* 0x00000004ff117e24 */ /* 0x000fe4000f8e00ff */
[----:B------:R-:W-:Y:S02]  /*13610*/  IMAD.U32 R18, RZ, RZ, UR5 ;  /* 0x00000005ff127e24 */ /* 0x000fe4000f8e00ff */
[----:B------:R-:W-:-:S07]  /*13620*/  IMAD.U32 R19, RZ, RZ, UR6 ;  /* 0x00000006ff137e24 */ /* 0x000fce000f8e00ff */
.L_x_1238:
        /* <DEDUP_REMOVED lines=12> */
.L_x_1164:
[----:B-1----:R-:W3:Y:S01]  /*136f0*/  LDL.LU R0, [R1+0x18] ;  /* 0x0000180001007983 */ /* 0x002ee20000300800 */
[----:B------:R-:W-:Y:S01]  /*13700*/  BSSY B0, `(.L_x_1240) ;  /* 0x000000b000007945 */ /* 0x000fe20003800000 */
[----:B------:R-:W1:Y:S01]  /*13710*/  S2R R5, SR_CgaCtaId ;  /* 0x0000000000057919 */ /* 0x000e620000008800 */
[----:B---3--:R-:W-:-:S05]  /*13720*/  VIADD R0, R0, 0x1 ;  /* 0x0000000100007836 */ /* 0x008fca0000000000 */
[----:B--2---:R-:W-:-:S04]  /*13730*/  LEA.HI R2, R0, R0, RZ, 0x1 ;  /* 0x0000000000027211 */ /* 0x004fc800078f08ff */
[----:B------:R-:W-:-:S05]  /*13740*/  LOP3.LUT R3, R2, 0xfffffffe, RZ, 0xc0, !PT ;  /* 0xfffffffe02037812 */ /* 0x000fca00078ec0ff */
[----:B------:R-:W-:Y:S01]  /*13750*/  IMAD.IADD R3, R0, 0x1, -R3 ;  /* 0x0000000100037824 */ /* 0x000fe200078e0a03 */
[----:B------:R-:W-:-:S04]  /*13760*/  MOV R0, 0x400 ;  /* 0x0000040000007802 */ /* 0x000fc80000000f00 */
[----:B-1----:R-:W-:Y:S02]  /*13770*/  LEA R0, R5, R0, 0x18 ;  /* 0x0000000005007211 */ /* 0x002fe400078ec0ff */
[----:B------:R-:W-:-:S04]  /*13780*/  SHF.L.U32 R3, R3, 0x1f, RZ ;  /* 0x0000001f03037819 */ /* 0x000fc800000006ff */
[----:B------:R-:W1:Y:S02]  /*13790*/  SYNCS.PHASECHK.TRANS64.TRYWAIT P0, [R0+URZ+0x2a820], R3 ;  /* 0x02a82003000075a7 */ /* 0x000e64000800017f */
[----:B-1----:R-:W-:Y:S05]  /*137a0*/  @!P0 BRA `(.L_x_1241) ;  /* 0x0000001400088947 */ /* 0x002fea0003800000 */
.L_x_1294:
[----:B------:R-:W-:Y:S05]  /*137b0*/  BSYNC B0 ;  /* 0x0000000000007941 */ /* 0x000fea0003800000 */
.L_x_1240:
[----:B------:R-:W-:-:S03]  /*137c0*/  UMOV UR4, 0xffffffff ;  /* 0xffffffff00047882 */ /* 0x000fc60000000000 */
[----:B------:R-:W-:Y:S05]  /*137d0*/  BRA.DIV UR4, `(.L_x_1242) ;  /* 0x0000001604107947 */ /* 0x000fea000b800000 */
[----:B------:R-:W2:Y:S02]  /*137e0*/  S2R R2, SR_TID.X ;  /* 0x0000000000027919 */ /* 0x000ea40000002100 */
[----:B--2---:R-:W-:-:S04]  /*137f0*/  SHF.R.U32.HI R2, RZ, 0x5, R2 ;  /* 0x00000005ff027819 */ /* 0x004fc80000011602 */
[----:B------:R-:W-:-:S05]  /*13800*/  LOP3.LUT R2, R2, 0x3, RZ, 0xc0, !PT ;  /* 0x0000000302027812 */ /* 0x000fca00078ec0ff */
[----:B------:R2:W3:Y:S02]  /*13810*/  SHFL.IDX PT, R14, R2, RZ, 0x1f ;  /* 0x00001fff020e7589 */ /* 0x0004e400000e0000 */
.L_x_1297:
[----:B---3--:R-:W-:Y:S01]  /*13820*/  ISETP.NE.AND P0, PT, R14, RZ, PT ;  /* 0x000000ff0e00720c */ /* 0x008fe20003f05270 */
[----:B------:R-:W-:-:S12]  /*13830*/  BSSY B0, `(.L_x_1243) ;  /* 0x0000027000007945 */ /* 0x000fd80003800000 */
[----:B------:R-:W-:Y:S05]  /*13840*/  @P0 BRA `(.L_x_1244) ;  /* 0x0000000000940947 */ /* 0x000fea0003800000 */
[----:B------:R-:W-:-:S03]  /*13850*/  UMOV UR4, 0xffffffff ;  /* 0xffffffff00047882 */ /* 0x000fc60000000000 */
[----:B------:R-:W-:Y:S05]  /*13860*/  BRA.DIV UR4, `(.L_x_1245) ;  /* 0x0000001604207947 */ /* 0x000fea000b800000 */
[----:B------:R-:W-:-:S13]  /*13870*/  ELECT P6, URZ, PT ;  /* 0x00000000003f782f */ /* 0x000fda00038c0000 */
.L_x_1300:
[----:B------:R-:W-:Y:S05]  /*13880*/  @!P6 BRA `(.L_x_1244) ;  /* 0x000000000084e947 */ /* 0x000fea0003800000 */
[----:B--2---:R-:W2:Y:S02]  /*13890*/  LDL.LU R2, [R1+0x20] ;  /* 0x0000200001027983 */ /* 0x004ea40000300800 */
[----:B--2---:R-:W-:-:S04]  /*138a0*/  LOP3.LUT R2, R2, 0x2, RZ, 0xfc, !PT ;  /* 0x0000000202027812 */ /* 0x004fc800078efcff */
[----:B------:R-:W-:-:S13]  /*138b0*/  ISETP.NE.AND P2, PT, R2, 0x3, PT ;  /* 0x000000030200780c */ /* 0x000fda0003f45270 */
[----:B------:R-:W-:Y:S05]  /*138c0*/  @!P2 BRA `(.L_x_1246) ;  /* 0x000000000004a947 */ /* 0x000fea0003800000 */
[----:B------:R-:W-:Y:S01]  /*138d0*/  BPT.TRAP 0x1 ;  /* 0x000000040000795c */ /* 0x000fe20000300000 */
.L_x_1246:
[----:B-1----:R-:W2:Y:S04]  /*138e0*/  LDL R3, [R1] ;  /* 0x0000000001037983 */ /* 0x002ea80000100800 */
[----:B------:R-:W3:Y:S01]  /*138f0*/  LDL.LU R7, [R1+0x8] ;  /* 0x0000080001077983 */ /* 0x000ee20000300800 */
[----:B------:R-:W-:-:S04]  /*13900*/  VIADD R2, R0, 0x2a840 ;  /* 0x0002a84000027836 */ /* 0x000fc80000000000 */
[C---:B--2---:R-:W-:Y:S02]  /*13910*/  IMAD R6, R3.reuse, 0x8, R2 ;  /* 0x0000000803067824 */ /* 0x044fe400078e0202 */
[----:B------:R-:W-:Y:S01]  /*13920*/  VIADD R3, R3, 0x1 ;  /* 0x0000000103037836 */ /* 0x000fe20000000000 */
[----:B---3--:R-:W-:-:S04]  /*13930*/  SHF.L.U32 R5, R7, 0x1f, RZ ;  /* 0x0000001f07057819 */ /* 0x008fc800000006ff */
[C---:B------:R-:W-:Y:S01]  /*13940*/  ISETP.NE.AND P1, PT, R3.reuse, 0x2, PT ;  /* 0x000000020300780c */ /* 0x040fe20003f25270 */
[----:B------:R-:W1:Y:S03]  /*13950*/  SYNCS.PHASECHK.TRANS64.TRYWAIT P0, [R6+URZ], R5 ;  /* 0x00000005060075a7 */ /* 0x000e66000800017f */
[----:B------:R-:W-:Y:S02]  /*13960*/  SEL R4, RZ, 0x1, P1 ;  /* 0x00000001ff047807 */ /* 0x000fe40000800000 */
[----:B------:R-:W-:Y:S02]  /*13970*/  SEL R3, R3, RZ, P1 ;  /* 0x000000ff03037207 */ /* 0x000fe40000800000 */
[----:B------:R-:W-:-:S03]  /*13980*/  LOP3.LUT R4, R7, R4, RZ, 0x3c, !PT ;  /* 0x0000000407047212 */ /* 0x000fc600078e3cff */
[----:B------:R-:W-:Y:S01]  /*13990*/  IMAD R7, R3, 0x8, R2 ;  /* 0x0000000803077824 */ /* 0x000fe200078e0202 */
[----:B------:R-:W-:Y:S01]  /*139a0*/  SHF.L.U32 R2, R4, 0x1f, RZ ;  /* 0x0000001f04027819 */ /* 0x000fe200000006ff */
[----:B-1----:R-:W-:Y:S06]  /*139b0*/  @!P0 BRA `(.L_x_1247) ;  /* 0x0000001000ec8947 */ /* 0x002fec0003800000 */
.L_x_1301:
[----:B------:R-:W2:Y:S02]  /*139c0*/  SYNCS.PHASECHK.TRANS64.TRYWAIT P0, [R7+URZ], R2 ;  /* 0x00000002070075a7 */ /* 0x000ea4000800017f */
[----:B--2---:R-:W-:Y:S05]  /*139d0*/  @!P0 BRA `(.L_x_1248) ;  /* 0x0000001000f88947 */ /* 0x004fea0003800000 */
.L_x_1302:
[----:B------:R-:W-:Y:S05]  /*139e0*/  @!P2 BRA `(.L_x_1249) ;  /* 0x000000000004a947 */ /* 0x000fea0003800000 */
[----:B------:R-:W-:Y:S01]  /*139f0*/  BPT.TRAP 0x1 ;  /* 0x000000040000795c */ /* 0x000fe20000300000 */
.L_x_1249:
[----:B------:R-:W3:Y:S01]  /*13a00*/  LDL.LU R4, [R1] ;  /* 0x0000000001047983 */ /* 0x000ee20000300800 */
[----:B------:R-:W-:-:S04]  /*13a10*/  VIADD R0, R0, 0x2a860 ;  /* 0x0002a86000007836 */ /* 0x000fc80000000000 */
[----:B---3--:R-:W-:-:S04]  /*13a20*/  IMAD R4, R4, 0x8, R0 ;  /* 0x0000000804047824 */ /* 0x008fc800078e0200 */
[----:B------:R-:W3:Y:S02]  /*13a30*/  SYNCS.PHASECHK.TRANS64.TRYWAIT P0, [R4+URZ], R5 ;  /* 0x00000005040075a7 */ /* 0x000ee4000800017f */
[----:B---3--:R-:W-:Y:S05]  /*13a40*/  @!P0 BRA `(.L_x_1250) ;  /* 0x0000001000f08947 */ /* 0x008fea0003800000 */
.L_x_1303:
[----:B------:R-:W-:-:S07]  /*13a50*/  IMAD R3, R3, 0x8, R0 ;  /* 0x0000000803037824 */ /* 0x000fce00078e0200 */
.L_x_1251:
[----:B----4-:R4:W0:Y:S02]  /*13a60*/  SYNCS.PHASECHK.TRANS64.TRYWAIT P0, [R3+URZ], R2 ;  /* 0x00000002030075a7 */ /* 0x010824000800017f */
[----:B0-----:R-:W-:Y:S05]  /*13a70*/  @!P0 NANOSLEEP.SYNCS 0x989680 ;  /* 0x009896800000895d */ /* 0x001fea0003900000 */
[----:B------:R-:W0:Y:S02]  /*13a80*/  @!P0 SYNCS.PHASECHK.TRANS64 P0, [R3+URZ], R2 ;  /* 0x00000002030085a7 */ /* 0x000e24000800007f */
[----:B0-----:R-:W-:Y:S05]  /*13a90*/  @!P0 BRA `(.L_x_1251) ;  /* 0xfffffffc00f08947 */ /* 0x001fea000383ffff */
.L_x_1244:
[----:B------:R-:W-:Y:S05]  /*13aa0*/  BSYNC B0 ;  /* 0x0000000000007941 */ /* 0x000fea0003800000 */
.L_x_1243:
[----:B------:R-:W-:Y:S05]  /*13ab0*/  EXIT ;  /* 0x000000000000794d */ /* 0x000fea0003800000 */
.L_x_1068:
[----:B0-----:R-:W-:-:S04]  /*13ac0*/  IMAD.U32 R3, RZ, RZ, UR38 ;  /* 0x00000026ff037e24 */ /* 0x001fc8000f8e00ff */
[----:B------:R0:W1:Y:S03]  /*13ad0*/  SYNCS.PHASECHK.TRANS64.TRYWAIT P1, [R3+URZ+0x2a800], R0 ;  /* 0x02a80000030075a7 */ /* 0x000066000802017f */
[----:B-1----:R-:W-:Y:S05]  /*13ae0*/  @!P1 NANOSLEEP.SYNCS 0x989680 ;  /* 0x009896800000995d */ /* 0x002fea0003900000 */
[----:B------:R-:W1:Y:S02]  /*13af0*/  @!P1 SYNCS.PHASECHK.TRANS64 P1, [R3+URZ+0x2a800], R0 ;  /* 0x02a80000030095a7 */ /* 0x000e64000802007f */
[----:B-1----:R-:W-:Y:S05]  /*13b00*/  @!P1 BRA `(.L_x_1068) ;  /* 0xfffffffc00ec9947 */ /* 0x002fea000383ffff */
[----:B------:R-:W-:Y:S05]  /*13b10*/  BRA `(.L_x_1252) ;  /* 0xfffffedc006c7947 */ /* 0x000fea000383ffff */
.L_x_1072:
[----:B-1----:R1:W3:Y:S02]  /*13b20*/  SYNCS.PHASECHK.TRANS64.TRYWAIT P1, [R3+URZ+0x2a830], R0 ;  /* 0x02a83000030075a7 */ /* 0x0022e4000802017f */
[----:B---3--:R-:W-:Y:S05]  /*13b30*/  @!P1 NANOSLEEP.SYNCS 0x989680 ;  /* 0x009896800000995d */ /* 0x008fea0003900000 */
[----:B------:R-:W3:Y:S02]  /*13b40*/  @!P1 SYNCS.PHASECHK.TRANS64 P1, [R3+URZ+0x2a830], R0 ;  /* 0x02a83000030095a7 */ /* 0x000ee4000802007f */
[----:B---3--:R-:W-:Y:S05]  /*13b50*/  @!P1 BRA `(.L_x_1072) ;  /* 0xfffffffc00f09947 */ /* 0x008fea000383ffff */
[----:B------:R-:W-:Y:S05]  /*13b60*/  BRA `(.L_x_1071) ;  /* 0xfffffedc00a07947 */ /* 0x000fea000383ffff */
.L_x_1088:
[----:B-1----:R-:W-:-:S04]  /*13b70*/  IMAD.U32 R89, RZ, RZ, UR5 ;  /* 0x00000005ff597e24 */ /* 0x002fc8000f8e00ff */
[----:B------:R1:W2:Y:S03]  /*13b80*/  SYNCS.PHASECHK.TRANS64.TRYWAIT P1, [R89+URZ+0x2a830], R10 ;  /* 0x02a8300a590075a7 */ /* 0x0002a6000802017f */
[----:B--2---:R-:W-:Y:S05]  /*13b90*/  @!P1 NANOSLEEP.SYNCS 0x989680 ;  /* 0x009896800000995d */ /* 0x004fea0003900000 */
[----:B------:R-:W2:Y:S02]  /*13ba0*/  @!P1 SYNCS.PHASECHK.TRANS64 P1, [R89+URZ+0x2a830], R10 ;  /* 0x02a8300a590095a7 */ /* 0x000ea4000802007f */
[----:B--2---:R-:W-:Y:S05]  /*13bb0*/  @!P1 BRA `(.L_x_1088) ;  /* 0xfffffffc00ec9947 */ /* 0x004fea000383ffff */
[----:B------:R-:W-:Y:S05]  /*13bc0*/  BRA `(.L_x_1087) ;  /* 0xffffff0800247947 */ /* 0x000fea000383ffff */
.L_x_1092:
[----:B--2---:R-:W-:-:S04]  /*13bd0*/  IMAD.U32 R175, RZ, RZ, UR11 ;  /* 0x0000000bffaf7e24 */ /* 0x004fc8000f8e00ff */
[----:B------:R2:W3:Y:S03]  /*13be0*/  SYNCS.PHASECHK.TRANS64.TRYWAIT P1, [R175+URZ+0x2a850], R0 ;  /* 0x02a85000af0075a7 */ /* 0x0004e6000802017f */
[----:B---3--:R-:W-:Y:S05]  /*13bf0*/  @!P1 NANOSLEEP.SYNCS 0x989680 ;  /* 0x009896800000995d */ /* 0x008fea0003900000 */
[----:B------:R-:W3:Y:S02]  /*13c00*/  @!P1 SYNCS.PHASECHK.TRANS64 P1, [R175+URZ+0x2a850], R0 ;  /* 0x02a85000af0095a7 */ /* 0x000ee4000802007f */
[----:B---3--:R-:W-:Y:S05]  /*13c10*/  @!P1 BRA `(.L_x_1092) ;  /* 0xfffffffc00ec9947 */ /* 0x008fea000383ffff */
[----:B------:R-:W-:Y:S05]  /*13c20*/  BRA `(.L_x_1091) ;  /* 0xffffff10003c7947 */ /* 0x000fea000383ffff */
.L_x_1109:
[----:B-1----:R-:W-:-:S04]  /*13c30*/  IMAD.U32 R10, RZ, RZ, UR5 ;  /* 0x00000005ff0a7e24 */ /* 0x002fc8000f8e00ff */
[----:B------:R1:W2:Y:S03]  /*13c40*/  SYNCS.PHASECHK.TRANS64.TRYWAIT P1, [R10+URZ+0x2a830], R3 ;  /* 0x02a830030a0075a7 */ /* 0x0002a6000802017f */
[----:B--2---:R-:W-:Y:S05]  /*13c50*/  @!P1 NANOSLEEP.SYNCS 0x989680 ;  /* 0x009896800000995d */ /* 0x004fea0003900000 */
[----:B------:R-:W2:Y:S02]  /*13c60*/  @!P1 SYNCS.PHASECHK.TRANS64 P1, [R10+URZ+0x2a830], R3 ;  /* 0x02a830030a0095a7 */ /* 0x000ea4000802007f */
[----:B--2---:R-:W-:Y:S05]  /*13c70*/  @!P1 BRA `(.L_x_1109) ;  /* 0xfffffffc00ec9947 */ /* 0x004fea000383ffff */
[----:B------:R-:W-:Y:S05]  /*13c80*/  BRA `(.L_x_1108) ;  /* 0xffffff3400c07947 */ /* 0x000fea000383ffff */
.L_x_1113:
[----:B01----:R-:W-:-:S04]  /*13c90*/  IMAD.U32 R3, RZ, RZ, UR10 ;  /* 0x0000000aff037e24 */ /* 0x003fc8000f8e00ff */
[----:B------:R0:W1:Y:S03]  /*13ca0*/  SYNCS.PHASECHK.TRANS64.TRYWAIT P1, [R3+URZ+0x2a850], R0 ;  /* 0x02a85000030075a7 */ /* 0x000066000802017f */
[----:B-1----:R-:W-:Y:S05]  /*13cb0*/  @!P1 NANOSLEEP.SYNCS 0x989680 ;  /* 0x009896800000995d */ /* 0x002fea0003900000 */
[----:B------:R-:W1:Y:S02]  /*13cc0*/  @!P1 SYNCS.PHASECHK.TRANS64 P1, [R3+URZ+0x2a850], R0 ;  /* 0x02a85000030095a7 */ /* 0x000e64000802007f */
[----:B-1----:R-:W-:Y:S05]  /*13cd0*/  @!P1 BRA `(.L_x_1113) ;  /* 0xfffffffc00ec9947 */ /* 0x002fea000383ffff */
[----:B------:R-:W-:Y:S05]  /*13ce0*/  BRA `(.L_x_1112) ;  /* 0xffffff3c00d87947 */ /* 0x000fea000383ffff */
.L_x_1119:
[----:B-1----:R-:W-:-:S04]  /*13cf0*/  IMAD.U32 R10, RZ, RZ, UR5 ;  /* 0x00000005ff0a7e24 */ /* 0x002fc8000f8e00ff */
[----:B------:R1:W2:Y:S03]  /*13d00*/  SYNCS.PHASECHK.TRANS64.TRYWAIT P1, [R10+URZ+0x2a830], R3 ;  /* 0x02a830030a0075a7 */ /* 0x0002a6000802017f */
[----:B--2---:R-:W-:Y:S05]  /*13d10*/  @!P1 NANOSLEEP.SYNCS 0x989680 ;  /* 0x009896800000995d */ /* 0x004fea0003900000 */
[----:B------:R-:W2:Y:S02]  /*13d20*/  @!P1 SYNCS.PHASECHK.TRANS64 P1, [R10+URZ+0x2a830], R3 ;  /* 0x02a830030a0095a7 */ /* 0x000ea4000802007f */
[----:B--2---:R-:W-:Y:S05]  /*13d30*/  @!P1 BRA `(.L_x_1119) ;  /* 0xfffffffc00ec9947 */ /* 0x004fea000383ffff */
[----:B------:R-:W-:Y:S05]  /*13d40*/  BRA `(.L_x_1118) ;  /* 0xffffff5000a87947 */ /* 0x000fea000383ffff */
.L_x_1123:
[----:B01----:R-:W-:-:S04]  /*13d50*/  IMAD.U32 R3, RZ, RZ, UR10 ;  /* 0x0000000aff037e24 */ /* 0x003fc8000f8e00ff */
[----:B------:R0:W1:Y:S03]  /*13d60*/  SYNCS.PHASECHK.TRANS64.TRYWAIT P1, [R3+URZ+0x2a850], R0 ;  /* 0x02a85000030075a7 */ /* 0x000066000802017f */
[----:B-1----:R-:W-:Y:S05]  /*13d70*/  @!P1 NANOSLEEP.SYNCS 0x989680 ;  /* 0x009896800000995d */ /* 0x002fea0003900000 */
[----:B------:R-:W1:Y:S02]  /*13d80*/  @!P1 SYNCS.PHASECHK.TRANS64 P1, [R3+URZ+0x2a850], R0 ;  /* 0x02a85000030095a7 */ /* 0x000e64000802007f */
[----:B-1----:R-:W-:Y:S05]  /*13d90*/  @!P1 BRA `(.L_x_1123) ;  /* 0xfffffffc00ec9947 */ /* 0x002fea000383ffff */
[----:B------:R-:W-:Y:S05]  /*13da0*/  BRA `(.L_x_1122) ;  /* 0xffffff5800c07947 */ /* 0x000fea000383ffff */
.L_x_1136:
[----:B-1----:R-:W-:-:S04]  /*13db0*/  IMAD.U32 R7, RZ, RZ, UR5 ;  /* 0x00000005ff077e24 */ /* 0x002fc8000f8e00ff */
[----:B------:R1:W2:Y:S03]  /*13dc0*/  SYNCS.PHASECHK.TRANS64.TRYWAIT P0, [R7+URZ+0x2a850], R0 ;  /* 0x02a85000070075a7 */ /* 0x0002a6000800017f */
[----:B--2---:R-:W-:Y:S05]  /*13dd0*/  @!P0 NANOSLEEP.SYNCS 0x989680 ;  /* 0x009896800000895d */ /* 0x004fea0003900000 */
[----:B------:R-:W2:Y:S02]  /*13de0*/  @!P0 SYNCS.PHASECHK.TRANS64 P0, [R7+URZ+0x2a850], R0 ;  /* 0x02a85000070085a7 */ /* 0x000ea4000800007f */
[----:B--2---:R-:W-:Y:S05]  /*13df0*/  @!P0 BRA `(.L_x_1136) ;  /* 0xfffffffc00ec8947 */ /* 0x004fea000383ffff */
[----:B------:R-:W-:Y:S05]  /*13e00*/  BRA `(.L_x_1135) ;  /* 0xffffff8000947947 */ /* 0x000fea000383ffff */
.L_x_1185:
[----:B------:R-:W1:Y:S01]  /*13e10*/  S2R R9, SR_TID.X ;  /* 0x0000000000097919 */ /* 0x000e620000002100 */
[----:B------:R-:W-:Y:S01]  /*13e20*/  BSSY B0, `(.L_x_1253) ;  /* 0x000000a000007945 */ /* 0x000fe20003800000 */
[----:B------:R-:W-:Y:S02]  /*13e30*/  IMAD.MOV.U32 R12, RZ, RZ, RZ ;  /* 0x000000ffff0c7224 */ /* 0x000fe400078e00ff */
[----:B0-----:R-:W-:Y:S02]  /*13e40*/  IMAD.MOV.U32 R11, RZ, RZ, 0x1f ;  /* 0x0000001fff0b7424 */ /* 0x001fe400078e00ff */
[----:B------:R-:W-:Y:S01]  /*13e50*/  IMAD.MOV.U32 R15, RZ, RZ, -0x1 ;  /* 0xffffffffff0f7424 */ /* 0x000fe200078e00ff */
[----:B-1----:R-:W-:-:S04]  /*13e60*/  SHF.R.U32.HI R9, RZ, 0x5, R9 ;  /* 0x00000005ff097819 */ /* 0x002fc80000011609 */
[----:B------:R-:W-:-:S05]  /*13e70*/  LOP3.LUT R9, R9, 0x3, RZ, 0xc0, !PT ;  /* 0x0000000309097812 */ /* 0x000fca00078ec0ff */
[----:B------:R-:W-:-:S07]  /*13e80*/  IMAD.MOV.U32 R13, RZ, RZ, R9 ;  /* 0x000000ffff0d7224 */ /* 0x000fce00078e0009 */
[----:B------:R-:W-:Y:S05]  /*13e90*/  WARPSYNC.COLLECTIVE R15, `(.L_x_1254) ;  /* 0x000000000f087348 */ /* 0x000fea0003c00000 */
[----:B------:R0:W1:Y:S02]  /*13ea0*/  SHFL.IDX P6, R14, R13, R12, R11 ;  /* 0x0000000c0d0e7389 */ /* 0x00006400000c000b */
[----:B01----:R-:W-:Y:S01]  /*13eb0*/  ENDCOLLECTIVE ;  /* 0x000000000000791b */ /* 0x003fe20003800000 */
.L_x_1254:
[----:B------:R-:W-:Y:S05]  /*13ec0*/  BSYNC B0 ;  /* 0x0000000000007941 */ /* 0x000fea0003800000 */
.L_x_1253:
[----:B------:R-:W-:Y:S05]  /*13ed0*/  BRA `(.L_x_1255) ;  /* 0xffffffc400647947 */ /* 0x000fea000383ffff */
.L_x_1186:
[----:B------:R-:W-:Y:S01]  /*13ee0*/  BSSY B0, `(.L_x_1256) ;  /* 0x0000006000007945 */ /* 0x000fe20003800000 */
[----:B------:R-:W-:-:S07]  /*13ef0*/  IMAD.MOV.U32 R15, RZ, RZ, -0x1 ;  /* 0xffffffffff0f7424 */ /* 0x000fce00078e00ff */
[----:B0-----:R-:W-:Y:S05]  /*13f00*/  WARPSYNC.COLLECTIVE R15, `(.L_x_1257) ;  /* 0x000000000f0c7348 */ /* 0x001fea0003c00000 */
[----:B------:R-:W-:Y:S02]  /*13f10*/  ELECT P6, UR62, PT ;  /* 0x00000000003e782f */ /* 0x000fe400038c0000 */
[----:B------:R-:W-:Y:S01]  /*13f20*/  MOV R14, UR62 ;  /* 0x0000003e000e7c02 */ /* 0x000fe20008000f00 */
[----:B0-----:R-:W-:Y:S10]  /*13f30*/  ENDCOLLECTIVE ;  /* 0x000000000000791b */ /* 0x001ff40003800000 */
.L_x_1257:
[----:B------:R-:W-:Y:S05]  /*13f40*/  BSYNC B0 ;  /* 0x0000000000007941 */ /* 0x000fea0003800000 */
.L_x_1256:
[----:B------:R-:W-:Y:S05]  /*13f50*/  BRA `(.L_x_1258) ;  /* 0xffffffc400547947 */ /* 0x000fea000383ffff */
.L_x_1189:
[----:B0-----:R0:W1:Y:S02]  /*13f60*/  SYNCS.PHASECHK.TRANS64.TRYWAIT P0, [R9+URZ+0x2a840], R10 ;  /* 0x02a8400a090075a7 */ /* 0x001064000800017f */
[----:B-1----:R-:W-:Y:S05]  /*13f70*/  @!P0 NANOSLEEP.SYNCS 0x989680 ;  /* 0x009896800000895d */ /* 0x002fea0003900000 */
[----:B------:R-:W1:Y:S02]  /*13f80*/  @!P0 SYNCS.PHASECHK.TRANS64 P0, [R9+URZ+0x2a840], R10 ;  /* 0x02a8400a090085a7 */ /* 0x000e64000800007f */
[----:B-1----:R-:W-:Y:S05]  /*13f90*/  @!P0 BRA `(.L_x_1189) ;  /* 0xfffffffc00f08947 */ /* 0x002fea000383ffff */
[----:B------:R-:W-:Y:S05]  /*13fa0*/  BRA `(.L_x_1259) ;  /* 0xffffffc400bc7947 */ /* 0x000fea000383ffff */
.L_x_1192:
        /* <DEDUP_REMOVED lines=8> */
.L_x_1200:
[----:B0-----:R0:W1:Y:S02]  /*14030*/  SYNCS.PHASECHK.TRANS64.TRYWAIT P0, [R2+URZ+0x2a840], R3 ;  /* 0x02a84003020075a7 */ /* 0x001064000800017f */
[----:B-1----:R-:W-:Y:S05]  /*14040*/  @!P0 NANOSLEEP.SYNCS 0x989680 ;  /* 0x009896800000895d */ /* 0x002fea0003900000 */
[----:B------:R-:W1:Y:S02]  /*14050*/  @!P0 SYNCS.PHASECHK.TRANS64 P0, [R2+URZ+0x2a840], R3 ;  /* 0x02a84003020085a7 */ /* 0x000e64000800007f */
[----:B-1----:R-:W-:Y:S05]  /*14060*/  @!P0 BRA `(.L_x_1200) ;  /* 0xfffffffc00f08947 */ /* 0x002fea000383ffff */
[----:B------:R-:W-:Y:S05]  /*14070*/  BRA `(.L_x_1261) ;  /* 0xffffffcc00c47947 */ /* 0x000fea000383ffff */
.L_x_1202:
[----:B0-----:R0:W1:Y:S02]  /*14080*/  SYNCS.PHASECHK.TRANS64.TRYWAIT P0, [R3+URZ+0x60], R2 ;  /* 0x00006002030075a7 */ /* 0x001064000800017f */
[----:B-1----:R-:W-:Y:S05]  /*14090*/  @!P0 NANOSLEEP.SYNCS 0x989680 ;  /* 0x009896800000895d */ /* 0x002fea0003900000 */
[----:B------:R-:W1:Y:S02]  /*140a0*/  @!P0 SYNCS.PHASECHK.TRANS64 P0, [R3+URZ+0x60], R2 ;  /* 0x00006002030085a7 */ /* 0x000e64000800007f */
[----:B-1----:R-:W-:Y:S05]  /*140b0*/  @!P0 BRA `(.L_x_1202) ;  /* 0xfffffffc00f08947 */ /* 0x002fea000383ffff */
[----:B------:R-:W-:Y:S05]  /*140c0*/  BRA `(.L_x_1262) ;  /* 0xffffffd000707947 */ /* 0x000fea000383ffff */
.L_x_1207:
[----:B-1----:R1:W2:Y:S02]  /*140d0*/  SYNCS.PHASECHK.TRANS64.TRYWAIT P0, [R2+URZ+0x2a840], R3 ;  /* 0x02a84003020075a7 */ /* 0x0022a4000800017f */
[----:B--2---:R-:W-:Y:S05]  /*140e0*/  @!P0 NANOSLEEP.SYNCS 0x989680 ;  /* 0x009896800000895d */ /* 0x004fea0003900000 */
[----:B------:R-:W2:Y:S02]  /*140f0*/  @!P0 SYNCS.PHASECHK.TRANS64 P0, [R2+URZ+0x2a840], R3 ;  /* 0x02a84003020085a7 */ /* 0x000ea4000800007f */
[----:B--2---:R-:W-:Y:S05]  /*14100*/  @!P0 BRA `(.L_x_1207) ;  /* 0xfffffffc00f08947 */ /* 0x004fea000383ffff */
[----:B------:R-:W-:Y:S05]  /*14110*/  BRA `(.L_x_1263) ;  /* 0xffffffd400d87947 */ /* 0x000fea000383ffff */
.L_x_1209:
[----:B0-----:R0:W1:Y:S02]  /*14120*/  SYNCS.PHASECHK.TRANS64.TRYWAIT P1, [R3+URZ+0x60], R2 ;  /* 0x00006002030075a7 */ /* 0x001064000802017f */
[----:B-1----:R-:W-:Y:S05]  /*14130*/  @!P1 NANOSLEEP.SYNCS 0x989680 ;  /* 0x009896800000995d */ /* 0x002fea0003900000 */
[----:B------:R-:W1:Y:S02]  /*14140*/  @!P1 SYNCS.PHASECHK.TRANS64 P1, [R3+URZ+0x60], R2 ;  /* 0x00006002030095a7 */ /* 0x000e64000802007f */
[----:B-1----:R-:W-:Y:S05]  /*14150*/  @!P1 BRA `(.L_x_1209) ;  /* 0xfffffffc00f09947 */ /* 0x002fea000383ffff */
[----:B------:R-:W-:Y:S05]  /*14160*/  BRA `(.L_x_1264) ;  /* 0xffffffd800847947 */ /* 0x000fea000383ffff */
.L_x_1214:
[----:B--2---:R2:W3:Y:S02]  /*14170*/  SYNCS.PHASECHK.TRANS64.TRYWAIT P0, [R2+URZ+0x2a840], R3 ;  /* 0x02a84003020075a7 */ /* 0x0044e4000800017f */
[----:B---3--:R-:W-:Y:S05]  /*14180*/  @!P0 NANOSLEEP.SYNCS 0x989680 ;  /* 0x009896800000895d */ /* 0x008fea0003900000 */
[----:B------:R-:W3:Y:S02]  /*14190*/  @!P0 SYNCS.PHASECHK.TRANS64 P0, [R2+URZ+0x2a840], R3 ;  /* 0x02a84003020085a7 */ /* 0x000ee4000800007f */
[----:B---3--:R-:W-:Y:S05]  /*141a0*/  @!P0 BRA `(.L_x_1214) ;  /* 0xfffffffc00f08947 */ /* 0x008fea000383ffff */
[----:B------:R-:W-:Y:S05]  /*141b0*/  BRA `(.L_x_1265) ;  /* 0xffffffdc00a47947 */ /* 0x000fea000383ffff */
.L_x_1216:
[----:B0-----:R0:W1:Y:S02]  /*141c0*/  SYNCS.PHASECHK.TRANS64.TRYWAIT P1, [R2+URZ+0x60], R9 ;  /* 0x00006009020075a7 */ /* 0x001064000802017f */
[----:B-1----:R-:W-:Y:S05]  /*141d0*/  @!P1 NANOSLEEP.SYNCS 0x989680 ;  /* 0x009896800000995d */ /* 0x002fea0003900000 */
[----:B------:R-:W1:Y:S02]  /*141e0*/  @!P1 SYNCS.PHASECHK.TRANS64 P1, [R2+URZ+0x60], R9 ;  /* 0x00006009020095a7 */ /* 0x000e64000802007f */
[----:B-1----:R-:W-:Y:S05]  /*141f0*/  @!P1 BRA `(.L_x_1216) ;  /* 0xfffffffc00f09947 */ /* 0x002fea000383ffff */
[----:B------:R-:W-:Y:S05]  /*14200*/  BRA `(.L_x_1266) ;  /* 0xffffffe000547947 */ /* 0x000fea000383ffff */
.L_x_1223:
[----:B-1----:R1:W2:Y:S02]  /*14210*/  SYNCS.PHASECHK.TRANS64.TRYWAIT P0, [R3+URZ+0x2a860], R0 ;  /* 0x02a86000030075a7 */ /* 0x0022a4000800017f */
[----:B--2---:R-:W-:Y:S05]  /*14220*/  @!P0 NANOSLEEP.SYNCS 0x989680 ;  /* 0x009896800000895d */ /* 0x004fea0003900000 */
[----:B------:R-:W2:Y:S02]  /*14230*/  @!P0 SYNCS.PHASECHK.TRANS64 P0, [R3+URZ+0x2a860], R0 ;  /* 0x02a86000030085a7 */ /* 0x000ea4000800007f */
[----:B--2---:R-:W-:Y:S05]  /*14240*/  @!P0 BRA `(.L_x_1223) ;  /* 0xfffffffc00f08947 */ /* 0x004fea000383ffff */
[----:B------:R-:W-:Y:S05]  /*14250*/  BRA `(.L_x_1267) ;  /* 0xffffffe4005c7947 */ /* 0x000fea000383ffff */
.L_x_1225:
[----:B------:R-:W-:Y:S01]  /*14260*/  BSSY B0, `(.L_x_1268) ;  /* 0x0000008000007945 */ /* 0x000fe20003800000 */
[----:B------:R-:W-:Y:S02]  /*14270*/  IMAD.MOV.U32 R13, RZ, RZ, R16 ;  /* 0x000000ffff0d7224 */ /* 0x000fe400078e0010 */
[----:B------:R-:W-:Y:S02]  /*14280*/  IMAD.MOV.U32 R12, RZ, RZ, RZ ;  /* 0x000000ffff0c7224 */ /* 0x000fe400078e00ff */
[----:B0-----:R-:W-:Y:S02]  /*14290*/  IMAD.MOV.U32 R11, RZ, RZ, 0x1f ;  /* 0x0000001fff0b7424 */ /* 0x001fe400078e00ff */
[----:B------:R-:W-:-:S07]  /*142a0*/  IMAD.MOV.U32 R15, RZ, RZ, -0x1 ;  /* 0xffffffffff0f7424 */ /* 0x000fce00078e00ff */
[----:B-1----:R-:W-:Y:S05]  /*142b0*/  WARPSYNC.COLLECTIVE R15, `(.L_x_1269) ;  /* 0x000000000f087348 */ /* 0x002fea0003c00000 */
[----:B------:R0:W2:Y:S02]  /*142c0*/  SHFL.IDX P6, R14, R13, R12, R11 ;  /* 0x0000000c0d0e7389 */ /* 0x0000a400000c000b */
[----:B012---:R-:W-:Y:S01]  /*142d0*/  ENDCOLLECTIVE ;  /* 0x000000000000791b */ /* 0x007fe20003800000 */
.L_x_1269:
[----:B------:R-:W-:Y:S05]  /*142e0*/  BSYNC B0 ;  /* 0x0000000000007941 */ /* 0x000fea0003800000 */
.L_x_1268:
        /* <DEDUP_REMOVED lines=8> */
.L_x_1270:
[----:B------:R-:W-:Y:S01]  /*14370*/  IMAD.MOV.U32 R16, RZ, RZ, R14 ;  /* 0x000000ffff107224 */ /* 0x000fe200078e000e */
[----:B------:R-:W-:Y:S06]  /*14380*/  BRA `(.L_x_1271) ;  /* 0xffffffe400e47947 */ /* 0x000fec000383ffff */
.L_x_1228:
[----:B------:R-:W-:Y:S01]  /*14390*/  BSSY B0, `(.L_x_1272) ;  /* 0x0000008000007945 */ /* 0x000fe20003800000 */
[----:B-----5:R-:W-:Y:S02]  /*143a0*/  IMAD.MOV.U32 R13, RZ, RZ, R17 ;  /* 0x000000ffff0d7224 */ /* 0x020fe400078e0011 */
[----:B------:R-:W-:Y:S02]  /*143b0*/  IMAD.MOV.U32 R12, RZ, RZ, 0x1 ;  /* 0x00000001ff0c7424 */ /* 0x000fe400078e00ff */
[----:B0-----:R-:W-:Y:S02]  /*143c0*/  IMAD.MOV.U32 R11, RZ, RZ, RZ ;  /* 0x000000ffff0b7224 */ /* 0x001fe400078e00ff */
[----:B------:R-:W-:-:S07]  /*143d0*/  IMAD.MOV.U32 R15, RZ, RZ, -0x1 ;  /* 0xffffffffff0f7424 */ /* 0x000fce00078e00ff */
[----:B-1234-:R-:W-:Y:S05]  /*143e0*/  WARPSYNC.COLLECTIVE R15, `(.L_x_1273) ;  /* 0x000000000f087348 */ /* 0x01efea0003c00000 */
[----:B------:R0:W0:Y:S02]  /*143f0*/  SHFL.UP P6, R14, R13, R12, R11 ;  /* 0x0400000c0d0e7389 */ /* 0x00002400000c000b */
[----:B01234-:R-:W-:Y:S01]  /*14400*/  ENDCOLLECTIVE ;  /* 0x000000000000791b */ /* 0x01ffe20003800000 */
.L_x_1273:
[----:B------:R-:W-:Y:S05]  /*14410*/  BSYNC B0 ;  /* 0x0000000000007941 */ /* 0x000fea0003800000 */
.L_x_1272:
        /* <DEDUP_REMOVED lines=10> */
.L_x_1274:
        /* <DEDUP_REMOVED lines=8> */
.L_x_1275:
        /* <DEDUP_REMOVED lines=8> */
.L_x_1276:
        /* <DEDUP_REMOVED lines=8> */
.L_x_1277:
        /* <DEDUP_REMOVED lines=8> */
.L_x_1278:
[----:B------:R-:W-:Y:S05]  /*146c0*/  BRA `(.L_x_1279) ;  /* 0xffffffe400a87947 */ /* 0x000fea000383ffff */
.L_x_1233:
        /* <DEDUP_REMOVED lines=8> */
.L_x_1281:
[----:B------:R-:W-:Y:S05]  /*14750*/  BSYNC B0 ;  /* 0x0000000000007941 */ /* 0x000fea0003800000 */
.L_x_1280:
        /* <DEDUP_REMOVED lines=10> */
.L_x_1282:
        /* <DEDUP_REMOVED lines=8> */
.L_x_1283:
        /* <DEDUP_REMOVED lines=8> */
.L_x_1284:
        /* <DEDUP_REMOVED lines=8> */
.L_x_1285:
        /* <DEDUP_REMOVED lines=8> */
.L_x_1286:
[----:B------:R-:W-:Y:S05]  /*14a00*/  BRA `(.L_x_1287) ;  /* 0xffffffe4008c7947 */ /* 0x000fea000383ffff */
.L_x_1235:
[----:B------:R-:W-:Y:S01]  /*14a10*/  BSSY B0, `(.L_x_1288) ;  /* 0x0000006000007945 */ /* 0x000fe20003800000 */
[----:B------:R-:W-:Y:S01]  /*14a20*/  PLOP3.LUT P6, PT, P6, PT, PT, 0x8, 0x0 ;  /* 0x000000000000781c */ /* 0x000fe200037ce170 */
[----:B------:R-:W-:-:S12]  /*14a30*/  IMAD.MOV.U32 R15, RZ, RZ, -0x1 ;  /* 0xffffffffff0f7424 */ /* 0x000fd800078e00ff */
[----:B0-----:R-:W-:Y:S05]  /*14a40*/  WARPSYNC.COLLECTIVE R15, `(.L_x_1289) ;  /* 0x000000000f087348 */ /* 0x001fea0003c00000 */
[----:B------:R-:W-:Y:S01]  /*14a50*/  VOTE.ANY R14, PT, P6 ;  /* 0x00000000000e7806 */ /* 0x000fe200030e0100 */
[----:B0-----:R-:W-:Y:S06]  /*14a60*/  ENDCOLLECTIVE ;  /* 0x000000000000791b */ /* 0x001fec0003800000 */
.L_x_1289:
[----:B------:R-:W-:Y:S05]  /*14a70*/  BSYNC B0 ;  /* 0x0000000000007941 */ /* 0x000fea0003800000 */
.L_x_1288:
        /* <DEDUP_REMOVED lines=9> */
.L_x_1290:
[----:B------:R-:W-:Y:S01]  /*14b10*/  IMAD.MOV.U32 R17, RZ, RZ, R14 ;  /* 0x000000ffff117224 */ /* 0x000fe200078e000e */
[----:B------:R-:W-:Y:S06]  /*14b20*/  BRA `(.L_x_1291) ;  /* 0xffffffe4007c7947 */ /* 0x000fec000383ffff */
.L_x_1237:
[----:B------:R-:W-:Y:S01]  /*14b30*/  BSSY B0, `(.L_x_1292) ;  /* 0x0000007000007945 */ /* 0x000fe20003800000 */
[----:B------:R-:W-:Y:S02]  /*14b40*/  IMAD.MOV.U32 R13, RZ, RZ, R2 ;  /* 0x000000ffff0d7224 */ /* 0x000fe400078e0002 */
[----:B------:R-:W-:Y:S02]  /*14b50*/  IMAD.MOV.U32 R11, RZ, RZ, 0x1f ;  /* 0x0000001fff0b7424 */ /* 0x000fe400078e00ff */
[----:B------:R-:W-:-:S07]  /*14b60*/  IMAD.MOV.U32 R15, RZ, RZ, -0x1 ;  /* 0xffffffffff0f7424 */ /* 0x000fce00078e00ff */
[----:B012---:R-:W-:Y:S05]  /*14b70*/  WARPSYNC.COLLECTIVE R15, `(.L_x_1293) ;  /* 0x000000000f087348 */ /* 0x007fea0003c00000 */
[----:B------:R3:W4:Y:S02]  /*14b80*/  SHFL.IDX P6, R14, R13, R12, R11 ;  /* 0x0000000c0d0e7389 */ /* 0x00072400000c000b */
[----:B01234-:R-:W-:Y:S01]  /*14b90*/  ENDCOLLECTIVE ;  /* 0x000000000000791b */ /* 0x01ffe20003800000 */
.L_x_1293:
[----:B------:R-:W-:Y:S05]  /*14ba0*/  BSYNC B0 ;  /* 0x0000000000007941 */ /* 0x000fea0003800000 */
.L_x_1292:
[----:B------:R-:W-:Y:S01]  /*14bb0*/  IMAD.MOV.U32 R7, RZ, RZ, R14 ;  /* 0x000000ffff077224 */ /* 0x000fe200078e000e */
[----:B------:R-:W-:Y:S06]  /*14bc0*/  BRA `(.L_x_1236) ;  /* 0xffffffe400707947 */ /* 0x000fec000383ffff */
.L_x_1241:
[----:B-1----:R1:W2:Y:S02]  /*14bd0*/  SYNCS.PHASECHK.TRANS64.TRYWAIT P0, [R0+URZ+0x2a820], R3 ;  /* 0x02a82003000075a7 */ /* 0x0022a4000800017f */
[----:B--2---:R-:W-:Y:S05]  /*14be0*/  @!P0 NANOSLEEP.SYNCS 0x989680 ;  /* 0x009896800000895d */ /* 0x004fea0003900000 */
[----:B------:R-:W2:Y:S02]  /*14bf0*/  @!P0 SYNCS.PHASECHK.TRANS64 P0, [R0+URZ+0x2a820], R3 ;  /* 0x02a82003000085a7 */ /* 0x000ea4000800007f */
[----:B--2---:R-:W-:Y:S05]  /*14c00*/  @!P0 BRA `(.L_x_1241) ;  /* 0xfffffffc00f08947 */ /* 0x004fea000383ffff */
[----:B------:R-:W-:Y:S05]  /*14c10*/  BRA `(.L_x_1294) ;  /* 0xffffffe800e47947 */ /* 0x000fea000383ffff */
.L_x_1242:
[----:B------:R-:W2:Y:S01]  /*14c20*/  S2R R2, SR_TID.X ;  /* 0x0000000000027919 */ /* 0x000ea20000002100 */
[----:B------:R-:W-:Y:S01]  /*14c30*/  BSSY B0, `(.L_x_1295) ;  /* 0x000000a000007945 */ /* 0x000fe20003800000 */
[----:B------:R-:W-:Y:S02]  /*14c40*/  IMAD.MOV.U32 R12, RZ, RZ, RZ ;  /* 0x000000ffff0c7224 */ /* 0x000fe400078e00ff */
[----:B0-----:R-:W-:Y:S02]  /*14c50*/  IMAD.MOV.U32 R11, RZ, RZ, 0x1f ;  /* 0x0000001fff0b7424 */ /* 0x001fe400078e00ff */
[----:B------:R-:W-:Y:S01]  /*14c60*/  IMAD.MOV.U32 R15, RZ, RZ, -0x1 ;  /* 0xffffffffff0f7424 */ /* 0x000fe200078e00ff */
[----:B--2---:R-:W-:-:S04]  /*14c70*/  SHF.R.U32.HI R2, RZ, 0x5, R2 ;  /* 0x00000005ff027819 */ /* 0x004fc80000011602 */
[----:B------:R-:W-:-:S05]  /*14c80*/  LOP3.LUT R2, R2, 0x3, RZ, 0xc0, !PT ;  /* 0x0000000302027812 */ /* 0x000fca00078ec0ff */
[----:B------:R-:W-:-:S07]  /*14c90*/  IMAD.MOV.U32 R13, RZ, RZ, R2 ;  /* 0x000000ffff0d7224 */ /* 0x000fce00078e0002 */
[----:B-1----:R-:W-:Y:S05]  /*14ca0*/  WARPSYNC.COLLECTIVE R15, `(.L_x_1296) ;  /* 0x000000000f087348 */ /* 0x002fea0003c00000 */
[----:B------:R0:W2:Y:S02]  /*14cb0*/  SHFL.IDX P6, R14, R13, R12, R11 ;  /* 0x0000000c0d0e7389 */ /* 0x0000a400000c000b */
[----:B012---:R-:W-:Y:S01]  /*14cc0*/  ENDCOLLECTIVE ;  /* 0x000000000000791b */ /* 0x007fe20003800000 */
.L_x_1296:
[----:B------:R-:W-:Y:S05]  /*14cd0*/  BSYNC B0 ;  /* 0x0000000000007941 */ /* 0x000fea0003800000 */
.L_x_1295:
[----:B------:R-:W-:Y:S05]  /*14ce0*/  BRA `(.L_x_1297) ;  /* 0xffffffe800cc7947 */ /* 0x000fea000383ffff */
.L_x_1245:
[----:B------:R-:W-:Y:S01]  /*14cf0*/  BSSY B1, `(.L_x_1298) ;  /* 0x0000006000017945 */ /* 0x000fe20003800000 */
[----:B------:R-:W-:-:S07]  /*14d00*/  IMAD.MOV.U32 R15, RZ, RZ, -0x1 ;  /* 0xffffffffff0f7424 */ /* 0x000fce00078e00ff */
[----:B012---:R-:W-:Y:S05]  /*14d10*/  WARPSYNC.COLLECTIVE R15, `(.L_x_1299) ;  /* 0x000000000f0c7348 */ /* 0x007fea0003c00000 */
[----:B------:R-:W-:Y:S02]  /*14d20*/  ELECT P6, UR62, PT ;  /* 0x00000000003e782f */ /* 0x000fe400038c0000 */
[----:B------:R-:W-:Y:S01]  /*14d30*/  MOV R14, UR62 ;  /* 0x0000003e000e7c02 */ /* 0x000fe20008000f00 */
[----:B012---:R-:W-:Y:S10]  /*14d40*/  ENDCOLLECTIVE ;  /* 0x000000000000791b */ /* 0x007ff40003800000 */
.L_x_1299:
[----:B------:R-:W-:Y:S05]  /*14d50*/  BSYNC B1 ;  /* 0x0000000000017941 */ /* 0x000fea0003800000 */
.L_x_1298:
[----:B------:R-:W-:Y:S05]  /*14d60*/  BRA `(.L_x_1300) ;  /* 0xffffffe800c47947 */ /* 0x000fea000383ffff */
.L_x_1247:
[----:B-1----:R1:W2:Y:S02]  /*14d70*/  SYNCS.PHASECHK.TRANS64.TRYWAIT P0, [R6+URZ], R5 ;  /* 0x00000005060075a7 */ /* 0x0022a4000800017f */
[----:B--2---:R-:W-:Y:S05]  /*14d80*/  @!P0 NANOSLEEP.SYNCS 0x989680 ;  /* 0x009896800000895d */ /* 0x004fea0003900000 */
[----:B------:R-:W2:Y:S02]  /*14d90*/  @!P0 SYNCS.PHASECHK.TRANS64 P0, [R6+URZ], R5 ;  /* 0x00000005060085a7 */ /* 0x000ea4000800007f */
[----:B--2---:R-:W-:Y:S05]  /*14da0*/  @!P0 BRA `(.L_x_1247) ;  /* 0xfffffffc00f08947 */ /* 0x004fea000383ffff */
[----:B------:R-:W-:Y:S05]  /*14db0*/  BRA `(.L_x_1301) ;  /* 0xffffffec00007947 */ /* 0x000fea000383ffff */
.L_x_1248:
[----:B--2---:R2:W3:Y:S02]  /*14dc0*/  SYNCS.PHASECHK.TRANS64.TRYWAIT P0, [R7+URZ], R2 ;  /* 0x00000002070075a7 */ /* 0x0044e4000800017f */
[----:B---3--:R-:W-:Y:S05]  /*14dd0*/  @!P0 NANOSLEEP.SYNCS 0x989680 ;  /* 0x009896800000895d */ /* 0x008fea0003900000 */
[----:B------:R-:W3:Y:S02]  /*14de0*/  @!P0 SYNCS.PHASECHK.TRANS64 P0, [R7+URZ], R2 ;  /* 0x00000002070085a7 */ /* 0x000ee4000800007f */
[----:B---3--:R-:W-:Y:S05]  /*14df0*/  @!P0 BRA `(.L_x_1248) ;  /* 0xfffffffc00f08947 */ /* 0x008fea000383ffff */
[----:B------:R-:W-:Y:S05]  /*14e00*/  BRA `(.L_x_1302) ;  /* 0xffffffe800f47947 */ /* 0x000fea000383ffff */
.L_x_1250:
[----:B---3--:R3:W4:Y:S02]  /*14e10*/  SYNCS.PHASECHK.TRANS64.TRYWAIT P0, [R4+URZ], R5 ;  /* 0x00000005040075a7 */ /* 0x008724000800017f */
[----:B----4-:R-:W-:Y:S05]  /*14e20*/  @!P0 NANOSLEEP.SYNCS 0x989680 ;  /* 0x009896800000895d */ /* 0x010fea0003900000 */
[----:B------:R-:W4:Y:S02]  /*14e30*/  @!P0 SYNCS.PHASECHK.TRANS64 P0, [R4+URZ], R5 ;  /* 0x00000005040085a7 */ /* 0x000f24000800007f */
[----:B----4-:R-:W-:Y:S05]  /*14e40*/  @!P0 BRA `(.L_x_1250) ;  /* 0xfffffffc00f08947 */ /* 0x010fea000383ffff */
[----:B------:R-:W-:Y:S05]  /*14e50*/  BRA `(.L_x_1303) ;  /* 0xffffffe800fc7947 */ /* 0x000fea000383ffff */
.L_x_1304:
        /* <DEDUP_REMOVED lines=10> */
.L_x_11935:


//--------------------- .text._ZN7cutlass13device_kernelIN5flash11enable_sm90INS1_16FlashAttnFwdSm90INS1_25CollectiveMainloopFwdSm90ILi2EN4cute5tupleIJNS5_1CILi1EEES8_S8_EEENS6_IJNS7_ILi128EEENS7_ILi96EEENS7_ILi192EEEEEELi128ENS_6half_tEfNS_4arch4Sm90ELb0ELb1ELb0ELb1ELb0ELb1ELb0ELb1ELb1ELb0ELb0ELb0EEENS1_21CollectiveEpilogueFwdINS6_IJSA_SA_SB_EEES9_SE_SG_Li256ELb1ELb0ELb0ELb0EEENS1_36VarlenDynamicPersistentTileSchedulerILi128ELi96ELi256ELi32ELb0ELb0ELb1ELb1ELb0ELb1EEEEEEEEEvNT_6ParamsE --------------------------
	.section	.text._ZN7cutlass13device_kernelIN5flash11enable_sm90INS1_16FlashAttnFwdSm90INS1_25CollectiveMainloopFwdSm90ILi2EN4cute5tupleIJNS5_1CILi1EEES8_S8_EEENS6_IJNS7_ILi128EEENS7_ILi96EEENS7_ILi192EEEEEELi128ENS_6half_tEfNS_4arch4Sm90ELb0ELb1ELb0ELb1ELb0ELb1ELb0ELb1ELb1ELb0ELb0ELb0EEENS1_21CollectiveEpilogueFwdINS6_IJSA_SA_SB_EEES9_SE_SG_Li256ELb1ELb0ELb0ELb0EEENS1_36VarlenDynamicPersistentTileSchedulerILi128ELi96ELi256ELi32ELb0ELb0ELb1ELb1ELb0ELb1EEEEEEEEEvNT_6ParamsE,"ax",@progbits
	.align	128
.text._ZN7cutlass13device_kernelIN5flash11enable_sm90INS1_16FlashAttnFwdSm90INS1_25CollectiveMainloopFwdSm90ILi2EN4cute5tupleIJNS5_1CILi1EEES8_S8_EEENS6_IJNS7_ILi128EEENS7_ILi96EEENS7_ILi192EEEEEELi128ENS_6half_tEfNS_4arch4Sm90ELb0ELb1ELb0ELb1ELb0ELb1ELb0ELb1ELb1ELb0ELb0ELb0EEENS1_21CollectiveEpilogueFwdINS6_IJSA_SA_SB_EEES9_SE_SG_Li256ELb1ELb0ELb0ELb0EEENS1_36VarlenDynamicPersistentTileSchedulerILi128ELi96ELi256ELi32ELb0ELb0ELb1ELb1ELb0ELb1EEEEEEEEEvNT_6ParamsE:
        .type           _ZN7cutlass13device_kernelIN5flash11enable_sm90INS1_16FlashAttnFwdSm90INS1_25CollectiveMainloopFwdSm90ILi2EN4cute5tupleIJNS5_1CILi1EEES8_S8_EEENS6_IJNS7_ILi128EEENS7_ILi96EEENS7_ILi192EEEEEELi128ENS_6half_tEfNS_4arch4Sm90ELb0ELb1ELb0ELb1ELb0ELb1ELb0ELb1ELb1ELb0ELb0ELb0EEENS1_21CollectiveEpilogueFwdINS6_IJSA_SA_SB_EEES9_SE_SG_Li256ELb1ELb0ELb0ELb0EEENS1_36VarlenDynamicPersistentTileSchedulerILi128ELi96ELi256ELi32ELb0ELb0ELb1ELb1ELb0ELb1EEEEEEEEEvNT_6ParamsE,@function
        .size           _ZN7cutlass13device_kernelIN5flash11enable_sm90INS1_16FlashAttnFwdSm90INS1_25CollectiveMainloopFwdSm90ILi2EN4cute5tupleIJNS5_1CILi1EEES8_S8_EEENS6_IJNS7_ILi128EEENS7_ILi96EEENS7_ILi192EEEEEELi128ENS_6half_tEfNS_4arch4Sm90ELb0ELb1ELb0ELb1ELb0ELb1ELb0ELb1ELb1ELb0ELb0ELb0EEENS1_21CollectiveEpilogueFwdINS6_IJSA_SA_SB_EEES9_SE_SG_Li256ELb1ELb0ELb0ELb0EEENS1_36VarlenDynamicPersistentTileSchedulerILi128ELi96ELi256ELi32ELb0ELb0ELb1ELb1ELb0ELb1EEEEEEEEEvNT_6ParamsE,(.L_x_11936 - _ZN7cutlass13device_kernelIN5flash11enable_sm90INS1_16FlashAttnFwdSm90INS1_25CollectiveMainloopFwdSm90ILi2EN4cute5tupleIJNS5_1CILi1EEES8_S8_EEENS6_IJNS7_ILi128EEENS7_ILi96EEENS7_ILi192EEEEEELi128ENS_6half_tEfNS_4arch4Sm90ELb0ELb1ELb0ELb1ELb0ELb1ELb0ELb1ELb1ELb0ELb0ELb0EEENS1_21CollectiveEpilogueFwdINS6_IJSA_SA_SB_EEES9_SE_SG_Li256ELb1ELb0ELb0ELb0EEENS1_36VarlenDynamicPersistentTileSchedulerILi128ELi96ELi256ELi32ELb0ELb0ELb1ELb1ELb0ELb1EEEEEEEEEvNT_6ParamsE)
        .other          _ZN7cutlass13device_kernelIN5flash11enable_sm90INS1_16FlashAttnFwdSm90INS1_25CollectiveMainloopFwdSm90ILi2EN4cute5tupleIJNS5_1CILi1EEES8_S8_EEENS6_IJNS7_ILi128EEENS7_ILi96EEENS7_ILi192EEEEEELi128ENS_6half_tEfNS_4arch4Sm90ELb0ELb1ELb0ELb1ELb0ELb1ELb0ELb1ELb1ELb0ELb0ELb0EEENS1_21CollectiveEpilogueFwdINS6_IJSA_SA_SB_EEES9_SE_SG_Li256ELb1ELb0ELb0ELb0EEENS1_36VarlenDynamicPersistentTileSchedulerILi128ELi96ELi256ELi32ELb0ELb0ELb1ELb1ELb0ELb1EEEEEEEEEvNT_6ParamsE,@"STO_CUDA_ENTRY STV_DEFAULT"
_ZN7cutlass13device_kernelIN5flash11enable_sm90INS1_16FlashAttnFwdSm90INS1_25CollectiveMainloopFwdSm90ILi2EN4cute5tupleIJNS5_1CILi1EEES8_S8_EEENS6_IJNS7_ILi128EEENS7_ILi96EEENS7_ILi192EEEEEELi128ENS_6half_tEfNS_4arch4Sm90ELb0ELb1ELb0ELb1ELb0ELb1ELb0ELb1ELb1ELb0ELb0ELb0EEENS1_21CollectiveEpilogueFwdINS6_IJSA_SA_SB_EEES9_SE_SG_Li256ELb1ELb0ELb0ELb0EEENS1_36VarlenDynamicPersistentTileSchedulerILi128ELi96ELi256ELi32ELb0ELb0ELb1ELb1ELb0ELb1EEEEEEEEEvNT_6ParamsE:
        /* <DEDUP_REMOVED lines=27> */
.L_x_1306:
[----:B------:R-:W-:Y:S05]  /*01b0*/  BSYNC B0 ;  /* 0x0000000000007941 */ /* 0x000fea0003800000 */
.L_x_1305:
        /* <DEDUP_REMOVED lines=41> */
.L_x_1307:
        /* <DEDUP_REMOVED lines=22> */
.L_x_1308:
        /* <DEDUP_REMOVED lines=18> */
.L_x_1309:
        /* <DEDUP_REMOVED lines=22> */
.L_x_1310:
        /* <DEDUP_REMOVED lines=22> */
.L_x_1311:
[----:B------:R-:W-:Y:S01]  /*0990*/  PLOP3.LUT P0, PT, PT, PT, UP0, 0x80, 0x0 ;  /* 0x000000000000781c */ /* 0x000fe20003f0f008 */
[----:B------:R-:W-:Y:S01]  /*09a0*/  UMOV UR60, 0x1 ;  /* 0x00000001003c7882 */ /* 0x000fe20000000000 */
[----:B------:R-:W-:Y:S01]  /*09b0*/  NOP ;  /* 0x0000000000007918 */ /* 0x000fe20000000000 */
[----:B------:R-:W-:Y:S01]  /*09c0*/  USEL UR60, UR60, 0x2, !UP0 ;  /* 0x000000023c3c7887 */ /* 0x000fe2000c000000 */
[----:B------:R-:W-:Y:S01]  /*09d0*/  BSSY B7, `(.L_x_1312) ;  /* 0x00025b9000077945 */ /* 0x000fe20003800000 */
[----:B012-4-:R-:W-:Y:S08]  /*09e0*/  BAR.SYNC.DEFER_BLOCKING 0x0 ;  /* 0x0000000000007b1d */ /* 0x017ff00000010000 */
[----:B------:R-:W-:Y:S05]  /*09f0*/  @!P0 BRA `(.L_x_1313) ;  /* 0x000001f000888947 */ /* 0x000fea0003800000 */
.L_x_1314:
[----:B------:R-:W-:-:S08]  /*0a00*/  NOP ;  /* 0x0000000000007918 */ /* 0x000fd00000000000 */
[----:B------:R-:W0:Y:S02]  /*0a10*/  USETMAXREG.TRY_ALLOC.CTAPOOL UP0, 0xf0 ;  /* 0x000000f0000079c8 */ /* 0x000e240008000600 */
[----:B0-----:R-:W-:-:S13]  /*0a20*/  PLOP3.LUT P0, PT, PT, PT, UP0, 0x80, 0x0 ;  /* 0x000000000000781c */ /* 0x001fda0003f0f008 */
[----:B------:R-:W-:Y:S05]  /*0a30*/  @!P0 BRA `(.L_x_1314) ;  /* 0xfffffffc00f08947 */ /* 0x000fea000383ffff */
[----:B------:R-:W0:Y:S08]  /*0a40*/  S2UR UR5, SR_CgaCtaId ;  /* 0x00000000000579c3 */ /* 0x000e300000008800 */
[----:B------:R-:W-:Y:S06]  /*0a50*/  BAR.ARV 0x8, 0x120 ;  /* 0x0204800000007b1d */ /* 0x000fec0000002000 */
[----:B------:R-:W-:-:S02]  /*0a60*/  UMOV UR4, 0x400 ;  /* 0x0000040000047882 */ /* 0x000fc40000000000 */
[----:B------:R-:W-:Y:S01]  /*0a70*/  BAR.SYNC.DEFER_BLOCKING 0x5, 0x120 ;  /* 0x0144800000007b1d */ /* 0x000fe20000010000 */
[----:B0-----:R-:W-:-:S06]  /*0a80*/  ULEA UR4, UR5, UR4, 0x18 ;  /* 0x0000000405047291 */ /* 0x001fcc000f8ec03f */
[----:B------:R-:W-:Y:S01]  /*0a90*/  IMAD.U32 R18, RZ, RZ, UR4 ;  /* 0x00000004ff127e24 */ /* 0x000fe2000f8e00ff */
[----:B------:R-:W-:-:S04]  /*0aa0*/  ULDC UR4, c[0x0][0xc14] ;  /* 0x0003050000047ab9 */ /* 0x000fc80000000800 */
[----:B------:R-:W0:Y:S01]  /*0ab0*/  LDS.128 R168, [R18+0x2a8d0] ;  /* 0x02a8d00012a87984 */ /* 0x000e220000000c00 */
[----:B------:R-:W-:Y:S06]  /*0ac0*/  BAR.ARV 0x4, 0x120 ;  /* 0x0104800000007b1d */ /* 0x000fec0000002000 */
[----:B0-----:R-:W-:-:S13]  /*0ad0*/  ISETP.GE.AND P0, PT, R171, UR4, PT ;  /* 0x00000004ab007c0c */ /* 0x001fda000bf06270 */
[----:B------:R-:W-:Y:S05]  /*0ae0*/  @P0 BRA `(.L_x_1315) ;  /* 0x00000258009c0947 */ /* 0x000fea0003800000 */
[----:B------:R-:W-:Y:S01]  /*0af0*/  VIADD R188, R4, 0xffffff80 ;  /* 0xffffff8004bc7836 */ /* 0x000fe20000000000 */
[----:B------:R-:W-:Y:S01]  /*0b00*/  R2UR UR4, R18 ;  /* 0x00000000120472ca */ /* 0x000fe200000e0000 */
[----:B------:R-:W-:Y:S01]  /*0b10*/  ULOP3.LUT UR5, UR60, 0x1, URZ, 0xfc, !UPT ;  /* 0x000000013c057892 */ /* 0x000fe2000f8efc3f */
[----:B------:R-:W-:Y:S01]  /*0b20*/  IMAD.MOV.U32 R184, RZ, RZ, RZ ;  /* 0x000000ffffb87224 */ /* 0x000fe200078e00ff */
[----:B------:R-:W-:Y:S02]  /*0b30*/  CS2R R160, SRZ ;  /* 0x0000000000a07805 */ /* 0x000fe4000001ff00 */
[----:B------:R-:W-:Y:S01]  /*0b40*/  SHF.R.S32.HI R3, RZ, 0x1f, R188 ;  /* 0x0000001fff037819 */ /* 0x000fe200000114bc */
[----:B------:R-:W-:Y:S02]  /*0b50*/  IMAD.MOV.U32 R19, RZ, RZ, RZ ;  /* 0x000000ffff137224 */ /* 0x000fe400078e00ff */
[----:B------:R-:W-:Y:S01]  /*0b60*/  IMAD.MOV.U32 R167, RZ, RZ, RZ ;  /* 0x000000ffffa77224 */ /* 0x000fe200078e00ff */
[----:B------:R-:W-:-:S02]  /*0b70*/  LEA.HI R0, R3, R188, RZ, 0x7 ;  /* 0x000000bc03007211 */ /* 0x000fc400078f38ff */
[CC--:B------:R-:W-:Y:S02]  /*0b80*/  LEA.HI R2, R3.reuse, R188.reuse, RZ, 0x4 ;  /* 0x000000bc03027211 */ /* 0x0c0fe400078f20ff */
[----:B------:R-:W-:Y:S01]  /*0b90*/  LOP3.LUT R191, R0, 0xffffff80, RZ, 0xc0, !PT ;  /* 0xffffff8000bf7812 */ /* 0x000fe200078ec0ff */
[----:B------:R-:W-:Y:S01]  /*0ba0*/  UIADD3 UR4, UR4, 0xc400, URZ ;  /* 0x0000c40004047890 */ /* 0x000fe2000fffe03f */
[----:B------:R-:W-:Y:S02]  /*0bb0*/  SHF.R.S32.HI R5, RZ, 0x4, R2 ;  /* 0x00000004ff057819 */ /* 0x000fe40000011402 */
[----:B------:R-:W-:Y:S01]  /*0bc0*/  LEA.HI R180, R3, R188, RZ, 0x3 ;  /* 0x000000bc03b47211 */ /* 0x000fe200078f18ff */
[----:B------:R-:W-:Y:S01]  /*0bd0*/  IMAD.IADD R191, R188, 0x1, -R191 ;  /* 0x00000001bcbf7824 */ /* 0x000fe200078e0abf */
[----:B------:R-:W-:Y:S02]  /*0be0*/  LEA.HI R4, R2, R5, RZ, 0x1 ;  /* 0x0000000502047211 */ /* 0x000fe400078f08ff */
[----:B------:R-:W-:-:S02]  /*0bf0*/  SHF.R.S32.HI R201, RZ, 0x7, R0 ;  /* 0x00000007ffc97819 */ /* 0x000fc40000011400 */
[----:B------:R-:W-:Y:S02]  /*0c00*/  SHF.R.S32.HI R8, RZ, 0x1f, R191 ;  /* 0x0000001fff087819 */ /* 0x000fe400000114bf */
[----:B------:R-:W-:Y:S02]  /*0c10*/  LEA.HI R0, R0, R201, RZ, 0x1 ;  /* 0x000000c900007211 */ /* 0x000fe400078f08ff */
[CC--:B------:R-:W-:Y:S02]  /*0c20*/  LEA.HI R7, R8.reuse, R191.reuse, RZ, 0x2 ;  /* 0x000000bf08077211 */ /* 0x0c0fe400078f10ff */
[----:B------:R-:W-:Y:S02]  /*0c30*/  LEA.HI R8, R8, R191, RZ, 0x5 ;  /* 0x000000bf08087211 */ /* 0x000fe400078f28ff */
[--C-:B------:R-:W-:Y:S02]  /*0c40*/  SHF.R.S32.HI R9, RZ, 0x2, R7.reuse ;  /* 0x00000002ff097819 */ /* 0x100fe40000011407 */
[----:B------:R-:W-:-:S02]  /*0c50*/  SHF.R.S32.HI R6, RZ, 0x1f, R7 ;  /* 0x0000001fff067819 */ /* 0x000fc40000011407 */
[----:B------:R-:W-:Y:S02]  /*0c60*/  SHF.R.S32.HI R8, RZ, 0x5, R8 ;  /* 0x00000005ff087819 */ /* 0x000fe40000011408 */
[----:B------:R-:W-:Y:S02]  /*0c70*/  LEA.HI R10, R6, R9, RZ, 0x3 ;  /* 0x00000009060a7211 */ /* 0x000fe400078f18ff */
[----:B------:R-:W-:Y:S02]  /*0c80*/  LOP3.LUT R6, R4, 0x1ffffffe, RZ, 0xc0, !PT ;  /* 0x1ffffffe04067812 */ /* 0x000fe400078ec0ff */
[----:B------:R-:W-:Y:S02]  /*0c90*/  LOP3.LUT R10, R10, 0xfffffff8, RZ, 0xc0, !PT ;  /* 0xfffffff80a0a7812 */ /* 0x000fe400078ec0ff */
[----:B------:R-:W-:Y:S01]  /*0ca0*/  LEA.HI R4, R3, R188, RZ, 0x5 ;  /* 0x000000bc03047211 */ /* 0x000fe200078f28ff */
[----:B------:R-:W-:Y:S01]  /*0cb0*/  IMAD.IADD R6, R5, 0x1, -R6 ;  /* 0x0000000105067824 */ /* 0x000fe200078e0a06 */
[----:B------:R-:W-:-:S02]  /*0cc0*/  IADD3 R9, R9, -R10, RZ ;  /* 0x8000000a09097210 */ /* 0x000fc40007ffe0ff */
[----:B------:R-:W-:Y:S02]  /*0cd0*/  LEA.HI R10, R3, R188, RZ, 0x2 ;  /* 0x000000bc030a7211 */ /* 0x000fe400078f10ff */
[----:B------:R-:W-:Y:S02]  /*0ce0*/  LOP3.LUT R3, R2, 0x3fffff0, RZ, 0xc0, !PT ;  /* 0x03fffff002037812 */ /* 0x000fe400078ec0ff */
[----:B------:R-:W-:Y:S02]  /*0cf0*/  LOP3.LUT R5, R180, 0x1ffffff8, RZ, 0xc0, !PT ;  /* 0x1ffffff8b4057812 */ /* 0x000fe400078ec0ff */
[----:B------:R-:W-:Y:S01]  /*0d00*/  LOP3.LUT R11, R10, 0xfffffffc, RZ, 0xc0, !PT ;  /* 0xfffffffc0a0b7812 */ /* 0x000fe200078ec0ff */
[C---:B------:R-:W-:Y:S01]  /*0d10*/  IMAD.IADD R3, R188.reuse, 0x1, -R3 ;  /* 0x00000001bc037824 */ /* 0x040fe200078e0a03 */
[--C-:B------:R-:W-:Y:S01]  /*0d20*/  SHF.R.S32.HI R162, RZ, 0x2, R10.reuse ;  /* 0x00000002ffa27819 */ /* 0x100fe2000001140a */
[C---:B------:R-:W-:Y:S01]  /*0d30*/  IMAD.IADD R5, R188.reuse, 0x1, -R5 ;  /* 0x00000001bc057824 */ /* 0x040fe200078e0a05 */
[----:B------:R-:W-:Y:S01]  /*0d40*/  SHF.R.S32.HI R13, RZ, 0x1f, R10 ;  /* 0x0000001fff0d7819 */ /* 0x000fe2000001140a */
[----:B------:R-:W-:Y:S01]  /*0d50*/  IMAD.IADD R188, R188, 0x1, -R11 ;  /* 0x00000001bcbc7824 */ /* 0x000fe200078e0a0b */
[----:B------:R-:W-:Y:S01]  /*0d60*/  SHF.R.S32.HI R4, RZ, 0x5, R4 ;  /* 0x00000005ff047819 */ /* 0x000fe20000011404 */
[----:B------:R-:W-:Y:S01]  /*0d70*/  VIADD R185, R162, 0x40 ;  /* 0x00000040a2b97836 */ /* 0x000fe20000000000 */
[----:B------:R-:W-:Y:S01]  /*0d80*/  LEA.HI R13, R13, R162, RZ, 0x3 ;  /* 0x000000a20d0d7211 */ /* 0x000fe200078f18ff */
[----:B------:R-:W-:Y:S01]  /*0d90*/  IMAD.SHL.U32 R22, R188, 0x8, RZ ;  /* 0x00000008bc167824 */ /* 0x000fe200078e00ff */
[----:B------:R-:W-:Y:S01]  /*0da0*/  LOP3.LUT R0, R0, 0x3fffffe, RZ, 0xc0, !PT ;  /* 0x03fffffe00007812 */ /* 0x000fe200078ec0ff */
[C---:B------:R-:W-:Y:S01]  /*0db0*/  IMAD R3, R4.reuse, 0x10, R3 ;  /* 0x0000001004037824 */ /* 0x040fe200078e0203 */
[----:B------:R-:W-:Y:S01]  /*0dc0*/  LOP3.LUT R13, R13, 0xfffffff8, RZ, 0xc0, !PT ;  /* 0xfffffff80d0d7812 */ /* 0x000fe200078ec0ff */
[----:B------:R-:W-:Y:S01]  /*0dd0*/  IMAD.SHL.U32 R176, R4, 0x200, RZ ;  /* 0x0000020004b07824 */ /* 0x000fe200078e00ff */
[----:B------:R-:W-:Y:S01]  /*0de0*/  IADD3 R165, R22, 0x20, RZ ;  /* 0x0000002016a57810 */ /* 0x000fe20007ffe0ff */
[----:B------:R-:W-:Y:S01]  /*0df0*/  IMAD.SHL.U32 R172, R185, 0x40, RZ ;  /* 0x00000040b9ac7824 */ /* 0x000fe200078e00ff */
[----:B------:R-:W-:Y:S01]  /*0e00*/  SHF.R.S32.HI R2, RZ, 0x1f, R185 ;  /* 0x0000001fff027819 */ /* 0x000fe200000114b9 */
[----:B------:R-:W-:Y:S01]  /*0e10*/  IMAD.IADD R190, R162, 0x1, -R13 ;  /* 0x00000001a2be7824 */ /* 0x000fe200078e0a0d */
[----:B------:R-:W-:Y:S01]  /*0e20*/  SHF.R.S32.HI R4, RZ, 0x1f, R165 ;  /* 0x0000001fff047819 */ /* 0x000fe200000114a5 */
[----:B------:R-:W-:Y:S01]  /*0e30*/  IMAD R202, R3, 0x8, R6 ;  /* 0x0000000803ca7824 */ /* 0x000fe200078e0206 */
[----:B------:R-:W-:Y:S01]  /*0e40*/  LEA.HI R2, R2, R185, RZ, 0x3 ;  /* 0x000000b902027211 */ /* 0x000fe200078f18ff */
[----:B------:R-:W-:Y:S01]  /*0e50*/  IMAD.SHL.U32 R174, R190, 0x40, RZ ;  /* 0x00000040beae7824 */ /* 0x000fe200078e00ff */
[-C--:B------:R-:W-:Y:S01]  /*0e60*/  LEA.HI R3, R4, R165.reuse, RZ, 0x6 ;  /* 0x000000a504037211 */ /* 0x080fe200078f30ff */
[----:B------:R-:W-:Y:S01]  /*0e70*/  VIADD R166, R22, 0x40 ;  /* 0x0000004016a67836 */ /* 0x000fe20000000000 */
[----:B------:R-:W-:Y:S01]  /*0e80*/  LOP3.LUT R172, R172, 0x1c0, RZ, 0xc0, !PT ;  /* 0x000001c0acac7812 */ /* 0x000fe200078ec0ff */
[----:B------:R-:W-:Y:S01]  /*0e90*/  IMAD.SHL.U32 R2, R2, 0x40, RZ ;  /* 0x0000004002027824 */ /* 0x000fe200078e00ff */
[----:B------:R-:W-:Y:S01]  /*0ea0*/  LOP3.LUT R174, R174, 0x1c0, RZ, 0xc0, !PT ;  /* 0x000001c0aeae7812 */ /* 0x000fe200078ec0ff */
[----:B------:R-:W-:Y:S01]  /*0eb0*/  IMAD.SHL.U32 R3, R3, 0x80, RZ ;  /* 0x0000008003037824 */ /* 0x000fe200078e00ff */
[----:B------:R-:W-:Y:S01]  /*0ec0*/  LEA.HI R189, R4, R165, RZ, 0x3 ;  /* 0x000000a504bd7211 */ /* 0x000fe200078f18ff */
[----:B------:R-:W-:Y:S01]  /*0ed0*/  IMAD.SHL.U32 R178, R5, 0x8, RZ ;  /* 0x0000000805b27824 */ /* 0x000fe200078e00ff */
[----:B------:R-:W-:Y:S01]  /*0ee0*/  SHF.R.U32.HI R200, RZ, 0x3, R172 ;  /* 0x00000003ffc87819 */ /* 0x000fe200000116ac */
[----:B------:R-:W-:Y:S01]  /*0ef0*/  IMAD.SHL.U32 R16, R188, 0x4, RZ ;  /* 0x00000004bc107824 */ /* 0x000fe200078e00ff */
[----:B------:R-:W-:Y:S01]  /*0f00*/  SHF.R.U32.HI R175, RZ, 0x3, R174 ;  /* 0x00000003ffaf7819 */ /* 0x000fe200000116ae */
[----:B------:R-:W-:Y:S01]  /*0f10*/  IMAD.SHL.U32 R202, R202, 0x8, RZ ;  /* 0x00000008caca7824 */ /* 0x000fe200078e00ff */
[----:B------:R-:W-:-:S02]  /*0f20*/  LOP3.LUT R4, R174, 0x38, R189, 0xf8, !PT ;  /* 0x00000038ae047812 */ /* 0x000fc400078ef8bd */
[----:B------:R-:W-:Y:S02]  /*0f30*/  LOP3.LUT R13, R172, 0x38, R189, 0xf8, !PT ;  /* 0x00000038ac0d7812 */ /* 0x000fe400078ef8bd */
[----:B------:R-:W-:Y:S02]  /*0f40*/  SHF.R.S32.HI R11, RZ, 0x1f, R166 ;  /* 0x0000001fff0b7819 */ /* 0x000fe400000114a6 */
[----:B------:R-:W-:Y:S02]  /*0f50*/  LOP3.LUT R177, R2, 0xfffffe00, RZ, 0xc0, !PT ;  /* 0xfffffe0002b17812 */ /* 0x000fe400078ec0ff */
[----:B------:R-:W-:Y:S02]  /*0f60*/  LOP3.LUT R3, R3, 0xffffe000, RZ, 0xc0, !PT ;  /* 0xffffe00003037812 */ /* 0x000fe400078ec0ff */
[----:B------:R-:W-:Y:S02]  /*0f70*/  LOP3.LUT R4, R4, R175, RZ, 0x3c, !PT ;  /* 0x000000af04047212 */ /* 0x000fe400078e3cff */
[----:B------:R-:W-:-:S02]  /*0f80*/  LOP3.LUT R2, R13, R200, RZ, 0x3c, !PT ;  /* 0x000000c80d027212 */ /* 0x000fc400078e3cff */
[CC--:B------:R-:W-:Y:S02]  /*0f90*/  LEA.HI R197, R11.reuse, R166.reuse, RZ, 0x3 ;  /* 0x000000a60bc57211 */ /* 0x0c0fe400078f18ff */
[-C--:B------:R-:W-:Y:S02]  /*0fa0*/  IADD3 R4, R4, R3.reuse, R176 ;  /* 0x0000000304047210 */ /* 0x080fe40007ffe0b0 */
[----:B------:R-:W-:Y:S02]  /*0fb0*/  IADD3 R195, R2, R3, R177 ;  /* 0x0000000302c37210 */ /* 0x000fe40007ffe0b1 */
[----:B------:R-:W-:Y:S02]  /*0fc0*/  LOP3.LUT R3, R172, 0x38, R197, 0xf8, !PT ;  /* 0x00000038ac037812 */ /* 0x000fe400078ef8c5 */
[----:B------:R-:W-:Y:S02]  /*0fd0*/  LEA.HI R11, R11, R166, RZ, 0x6 ;  /* 0x000000a60b0b7211 */ /* 0x000fe400078f30ff */
[----:B------:R-:W-:-:S02]  /*0fe0*/  LOP3.LUT R6, R3, R200, RZ, 0x3c, !PT ;  /* 0x000000c803067212 */ /* 0x000fc400078e3cff */
[----:B------:R-:W-:Y:S01]  /*0ff0*/  MOV R3, UR4 ;  /* 0x0000000400037c02 */ /* 0x000fe20008000f00 */
[----:B------:R-:W-:Y:S01]  /*1000*/  IMAD.SHL.U32 R11, R11, 0x80, RZ ;  /* 0x000000800b0b7824 */ /* 0x000fe200078e00ff */
[----:B------:R-:W-:Y:S02]  /*1010*/  LOP3.LUT R2, R174, 0x38, R197, 0xf8, !PT ;  /* 0x00000038ae027812 */ /* 0x000fe400078ef8c5 */
[----:B------:R-:W-:Y:S01]  /*1020*/  LEA R9, R8, R9, 0x4 ;  /* 0x0000000908097211 */ /* 0x000fe200078e20ff */
[----:B------:R0:W-:Y:S01]  /*1030*/  STL [R1+0xc], R3 ;  /* 0x00000c0301007387 */ /* 0x0001e20000100800 */
[----:B------:R-:W-:Y:S02]  /*1040*/  LOP3.LUT R11, R11, 0xffffe000, RZ, 0xc0, !PT ;  /* 0xffffe0000b0b7812 */ /* 0x000fe400078ec0ff */
[----:B------:R-:W-:Y:S02]  /*1050*/  LOP3.LUT R2, R2, R175, RZ, 0x3c, !PT ;  /* 0x000000af02027212 */ /* 0x000fe400078e3cff */
[----:B------:R-:W-:-:S02]  /*1060*/  IADD3 R0, R201, -R0, RZ ;  /* 0x80000000c9007210 */ /* 0x000fc40007ffe0ff */
[-C--:B------:R-:W-:Y:S02]  /*1070*/  IADD3 R196, R2, R11.reuse, R176 ;  /* 0x0000000b02c47210 */ /* 0x080fe40007ffe0b0 */
[----:B------:R-:W-:Y:S01]  /*1080*/  LOP3.LUT R2, R172, 0x38, R22, 0xf8, !PT ;  /* 0x00000038ac027812 */ /* 0x000fe200078ef816 */
[----:B------:R-:W-:Y:S01]  /*1090*/  IMAD R179, R0, 0x40, R9 ;  /* 0x0000004000b37824 */ /* 0x000fe200078e0209 */
[----:B------:R-:W-:Y:S01]  /*10a0*/  IADD3 R6, R6, R11, R177 ;  /* 0x0000000b06067210 */ /* 0x000fe20007ffe0b1 */
[----:B------:R-:W-:Y:S01]  /*10b0*/  IMAD.U32 R0, RZ, RZ, UR5 ;  /* 0x00000005ff007e24 */ /* 0x000fe2000f8e00ff */
[----:B------:R-:W-:Y:S02]  /*10c0*/  LOP3.LUT R0, R7, 0x7ffffffc, RZ, 0xc0, !PT ;  /* 0x7ffffffc07007812 */ /* 0x000fe400078ec0ff */
[----:B------:R-:W-:Y:S02]  /*10d0*/  LOP3.LUT R2, R177, R2, R200, 0xf6, !PT ;  /* 0x00000002b1027212 */ /* 0x000fe400078ef6c8 */
[----:B------:R-:W-:Y:S01]  /*10e0*/  SHF.R.S32.HI R180, RZ, 0x3, R180 ;  /* 0x00000003ffb47819 */ /* 0x000fe200000114b4 */
[----:B------:R-:W-:Y:S01]  /*10f0*/  IMAD.IADD R173, R191, 0x1, -R0 ;  /* 0x00000001bfad7824 */ /* 0x000fe200078e0a00 */
[----:B------:R-:W-:-:S02]  /*1100*/  SHF.R.S32.HI R186, RZ, 0x1f, R162 ;  /* 0x0000001fffba7819 */ /* 0x000fc400000114a2 */
[----:B------:R-:W-:Y:S02]  /*1110*/  SHF.R.S32.HI R189, RZ, 0x3, R189 ;  /* 0x00000003ffbd7819 */ /* 0x000fe400000114bd */
[----:B------:R-:W-:Y:S02]  /*1120*/  SHF.R.S32.HI R197, RZ, 0x3, R197 ;  /* 0x00000003ffc57819 */ /* 0x000fe400000114c5 */
[----:B------:R-:W-:Y:S02]  /*1130*/  LEA R198, R2, UR4, 0x1 ;  /* 0x0000000402c67c11 */ /* 0x000fe4000f8e08ff */
[----:B------:R-:W-:Y:S02]  /*1140*/  LEA R199, R4, UR4, 0x1 ;  /* 0x0000000404c77c11 */ /* 0x000fe4000f8e08ff */
[----:B------:R-:W-:Y:S02]  /*1150*/  LEA R195, R195, UR4, 0x1 ;  /* 0x00000004c3c37c11 */ /* 0x000fe4000f8e08ff */
[----:B------:R-:W-:-:S02]  /*1160*/  LEA R196, R196, UR4, 0x1 ;  /* 0x00000004c4c47c11 */ /* 0x000fc4000f8e08ff */
[----:B0-----:R-:W-:-:S07]  /*1170*/  LEA R192, R6, UR4, 0x1 ;  /* 0x0000000406c07c11 */ /* 0x001fce000f8e08ff */
.L_x_1613:
[----:B------:R-:W-:Y:S01]  /*1180*/  ULDC.64 UR4, c[0x0][0xa28] ;  /* 0x00028a0000047ab9 */ /* 0x000fe20000000a00 */
[----:B0-2345:R-:W0:Y:S01]  /*1190*/  LDC.64 R4, c[0x0][0xa08] ;  /* 0x00028200ff047b82 */ /* 0x03de220000000a00 */
[----:B------:R-:W-:Y:S01]  /*11a0*/  ISETP.NE.U32.AND P0, PT, RZ, UR4, PT ;  /* 0x00000004ff007c0c */ /* 0x000fe2000bf05070 */
[----:B------:R-:W-:Y:S01]  /*11b0*/  IMAD.MOV.U32 R0, RZ, RZ, RZ ;  /* 0x000000ffff007224 */ /* 0x000fe200078e00ff */
[----:B------:R-:W-:Y:S01]  /*11c0*/  MOV R26, RZ ;  /* 0x000000ff001a7202 */ /* 0x000fe20000000f00 */
[----:B------:R-:W-:Y:S01]  /*11d0*/  ULDC.64 UR6, c[0x0][0x208] ;  /* 0x0000820000067ab9 */ /* 0x000fe20000000a00 */
[----:B------:R-:W-:Y:S01]  /*11e0*/  ISETP.NE.AND.EX P0, PT, RZ, UR5, PT, P0 ;  /* 0x00000005ff007c0c */ /* 0x000fe2000bf05300 */
[----:B------:R-:W-:Y:S02]  /*11f0*/  ULDC.64 UR4, c[0x0][0xa18] ;  /* 0x0002860000047ab9 */ /* 0x000fe40000000a00 */
[----:B------:R-:W-:-:S04]  /*1200*/  ISETP.NE.U32.AND P1, PT, RZ, UR4, PT ;  /* 0x00000004ff007c0c */ /* 0x000fc8000bf25070 */
[----:B------:R-:W-:Y:S01]  /*1210*/  ISETP.NE.AND.EX P1, PT, RZ, UR5, PT, P1 ;  /* 0x00000005ff007c0c */ /* 0x000fe2000bf25310 */
[----:B------:R-:W-:Y:S02]  /*1220*/  ULDC.64 UR4, c[0x0][0xa08] ;  /* 0x0002820000047ab9 */ /* 0x000fe40000000a00 */
[----:B------:R-:W-:-:S03]  /*1230*/  ISETP.NE.U32.AND P3, PT, RZ, UR4, PT ;  /* 0x00000004ff007c0c */ /* 0x000fc6000bf65070 */
[----:B------:R-:W1:Y:S01]  /*1240*/  @P0 LDC.64 R2, c[0x0][0xa28] ;  /* 0x00028a00ff020b82 */ /* 0x000e620000000a00 */
[----:B------:R-:W-:Y:S01]  /*1250*/  ISETP.NE.AND.EX P3, PT, RZ, UR5, PT, P3 ;  /* 0x00000005ff007c0c */ /* 0x000fe2000bf65330 */
[----:B0-----:R-:W-:-:S06]  /*1260*/  IMAD.WIDE R8, R171, 0x4, R4 ;  /* 0x00000004ab087825 */ /* 0x001fcc00078e0204 */
[----:B------:R-:W0:Y:S01]  /*1270*/  @P1 LDC.64 R6, c[0x0][0xa18] ;  /* 0x00028600ff061b82 */ /* 0x000e220000000a00 */
[----:B------:R-:W-:Y:S02]  /*1280*/  ULDC UR4, c[0x0][0x288] ;  /* 0x0000a20000047ab9 */ /* 0x000fe40000000800 */
[----:B------:R-:W-:Y:S01]  /*1290*/  IMAD.U32 R164, RZ, RZ, UR4 ;  /* 0x00000004ffa47e24 */ /* 0x000fe2000f8e00ff */
[----:B------:R-:W-:Y:S02]  /*12a0*/  ULDC.64 UR4, c[0x0][0x3f8] ;  /* 0x0000fe0000047ab9 */ /* 0x000fe40000000a00 */
[----:B------:R-:W-:Y:S01]  /*12b0*/  UISETP.NE.U32.AND UP0, UPT, UR4, URZ, UPT ;  /* 0x0000003f0400728c */ /* 0x000fe2000bf05070 */
[----:B------:R2:W5:Y:S03]  /*12c0*/  @P3 LDG.E R26, desc[UR6][R8.64] ;  /* 0x00000006081a3981 */ /* 0x000566000c1e1900 */
[----:B------:R-:W-:-:S03]  /*12d0*/  UISETP.NE.AND.EX UP0, UPT, UR5, URZ, UPT, UP0 ;  /* 0x0000003f0500728c */ /* 0x000fc6000bf05300 */
[----:B------:R-:W-:Y:S01]  /*12e0*/  ULDC.64 UR4, c[0x0][0xa20] ;  /* 0x0002880000047ab9 */ /* 0x000fe20000000a00 */
[----:B-1----:R-:W-:Y:S01]  /*12f0*/  @P0 IMAD.WIDE R2, R171, 0x4, R2 ;  /* 0x00000004ab020825 */ /* 0x002fe200078e0202 */
[----:B------:R-:W-:-:S04]  /*1300*/  ISETP.NE.U32.AND P2, PT, RZ, UR4, PT ;  /* 0x00000004ff007c0c */ /* 0x000fc8000bf45070 */
[----:B------:R2:W5:Y:S01]  /*1310*/  @P0 LDG.E R0, desc[UR6][R2.64] ;  /* 0x0000000602000981 */ /* 0x000562000c1e1900 */
[----:B0-----:R-:W-:-:S05]  /*1320*/  @P1 IMAD.WIDE R4, R171, 0x4, R6 ;  /* 0x00000004ab041825 */ /* 0x001fca00078e0206 */
[----:B------:R2:W5:Y:S01]  /*1330*/  @P1 LDG.E R164, desc[UR6][R4.64] ;  /* 0x0000000604a41981 */ /* 0x000562000c1e1900 */
[----:B------:R-:W-:Y:S02]  /*1340*/  ULDC UR6, c[0x0][0x404] ;  /* 0x0001010000067ab9 */ /* 0x000fe40000000800 */
[----:B------:R-:W-:Y:S01]  /*1350*/  USEL UR4, UR6, 0x1, UP0 ;  /* 0x0000000106047887 */ /* 0x000fe20008000000 */
[----:B------:R-:W-:Y:S02]  /*1360*/  ISETP.NE.AND.EX P2, PT, RZ, UR5, PT, P2 ;  /* 0x00000005ff007c0c */ /* 0x000fe4000bf45320 */
[----:B------:R-:W-:Y:S01]  /*1370*/  ULDC UR6, c[0x0][0x2e0] ;  /* 0x0000b80000067ab9 */ /* 0x000fe20000000800 */
[----:B------:R-:W-:Y:S01]  /*1380*/  ULDC UR7, c[0x0][0x338] ;  /* 0x0000ce0000077ab9 */ /* 0x000fe20000000800 */
[----:B------:R-:W-:Y:S01]  /*1390*/  UIMAD UR6, UR4, UR6, URZ ;  /* 0x00000006040672a4 */ /* 0x000fe2000f8e023f */
[----:B------:R-:W-:Y:S02]  /*13a0*/  IMAD.MOV.U32 R187, RZ, RZ, R169 ;  /* 0x000000ffffbb7224 */ /* 0x000fe400078e00a9 */
[----:B------:R-:W-:-:S02]  /*13b0*/  IMAD.MOV.U32 R182, RZ, RZ, R170 ;  /* 0x000000ffffb67224 */ /* 0x000fc400078e00aa */
[----:B------:R-:W-:Y:S01]  /*13c0*/  IMAD.MOV.U32 R183, RZ, RZ, R171 ;  /* 0x000000ffffb77224 */ /* 0x000fe200078e00ab */
[----:B--2---:R-:W-:Y:S06]  /*13d0*/  @P1 BRA `(.L_x_1316) ;  /* 0x0000000000281947 */ /* 0x004fec0003800000 */
[----:B------:R-:W-:Y:S02]  /*13e0*/  ULDC.64 UR4, c[0x0][0xa00] ;  /* 0x0002800000047ab9 */ /* 0x000fe40000000a00 */
[----:B------:R-:W-:-:S04]  /*13f0*/  ISETP.NE.U32.AND P0, PT, RZ, UR4, PT ;  /* 0x00000004ff007c0c */ /* 0x000fc8000bf05070 */
[----:B------:R-:W-:-:S13]  /*1400*/  ISETP.NE.AND.EX P0, PT, RZ, UR5, PT, P0 ;  /* 0x00000005ff007c0c */ /* 0x000fda000bf05300 */
[----:B------:R-:W-:Y:S05]  /*1410*/  @!P0 BRA `(.L_x_1316) ;  /* 0x0000000000188947 */ /* 0x000fea0003800000 */
[----:B------:R-:W0:Y:S01]  /*1420*/  LDC.64 R2, c[0x0][0xa00] ;  /* 0x00028000ff027b82 */ /* 0x000e220000000a00 */
[----:B------:R-:W-:Y:S01]  /*1430*/  ULDC.64 UR4, c[0x0][0x208] ;  /* 0x0000820000047ab9 */ /* 0x000fe20000000a00 */
[----:B0-----:R-:W-:-:S05]  /*1440*/  IMAD.WIDE R2, R171, 0x4, R2 ;  /* 0x00000004ab027825 */ /* 0x001fca00078e0202 */
[----:B-----5:R-:W2:Y:S04]  /*1450*/  LDG.E R164, desc[UR4][R2.64] ;  /* 0x0000000402a47981 */ /* 0x020ea8000c1e1900 */
[----:B------:R-:W2:Y:S02]  /*1460*/  LDG.E R5, desc[UR4][R2.64+0x4] ;  /* 0x0000040402057981 */ /* 0x000ea4000c1e1900 */
[----:B--2---:R-:W-:-:S07]  /*1470*/  IMAD.IADD R164, R5, 0x1, -R164 ;  /* 0x0000000105a47824 */ /* 0x004fce00078e0aa4 */
.L_x_1316:
[----:B------:R-:W-:Y:S01]  /*1480*/  MOV R2, UR7 ;  /* 0x0000000700027c02 */ /* 0x000fe20008000f00 */
[----:B------:R-:W-:Y:S01]  /*1490*/  IMAD.U32 R25, RZ, RZ, UR6 ;  /* 0x00000006ff197e24 */ /* 0x000fe2000f8e00ff */
[----:B------:R-:W-:Y:S06]  /*14a0*/  @!P2 BRA `(.L_x_1317) ;  /* 0x000000000014a947 */ /* 0x000fec0003800000 */
[----:B------:R-:W0:Y:S01]  /*14b0*/  LDC.64 R4, c[0x0][0xa20] ;  /* 0x00028800ff047b82 */ /* 0x000e220000000a00 */
[----:B------:R-:W-:Y:S01]  /*14c0*/  ULDC.64 UR4, c[0x0][0x208] ;  /* 0x0000820000047ab9 */ /* 0x000fe20000000a00 */
[----:B0-----:R-:W-:-:S05]  /*14d0*/  IMAD.WIDE R4, R171, 0x4, R4 ;  /* 0x00000004ab047825 */ /* 0x001fca00078e0204 */
[----:B------:R0:W5:Y:S01]  /*14e0*/  LDG.E R25, desc[UR4][R4.64] ;  /* 0x0000000404197981 */ /* 0x000162000c1e1900 */
[----:B------:R-:W-:Y:S05]  /*14f0*/  BRA `(.L_x_1318) ;  /* 0x0000000000147947 */ /* 0x000fea0003800000 */
.L_x_1317:
[----:B------:R-:W-:Y:S05]  /*1500*/  @!P3 BRA `(.L_x_1318) ;  /* 0x000000000010b947 */ /* 0x000fea0003800000 */
[----:B------:R-:W-:Y:S02]  /*1510*/  ULDC.64 UR4, c[0x0][0x208] ;  /* 0x0000820000047ab9 */ /* 0x000fe40000000a00 */
[----:B------:R-:W2:Y:S04]  /*1520*/  LDG.E R4, desc[UR4][R8.64] ;  /* 0x0000000408047981 */ /* 0x000ea8000c1e1900 */
[----:B------:R-:W2:Y:S02]  /*1530*/  LDG.E R25, desc[UR4][R8.64+0x4] ;  /* 0x0000040408197981 */ /* 0x000ea4000c1e1900 */
[----:B--2---:R-:W-:-:S07]  /*1540*/  IMAD.IADD R25, R25, 0x1, -R4 ;  /* 0x0000000119197824 */ /* 0x004fce00078e0a04 */
.L_x_1318:
[----:B------:R-:W-:Y:S01]  /*1550*/  ULDC.64 UR4, c[0x0][0xa10] ;  /* 0x0002840000047ab9 */ /* 0x000fe20000000a00 */
[----:B------:R-:W-:Y:S01]  /*1560*/  ULDC.64 UR6, c[0x0][0x208] ;  /* 0x0000820000067ab9 */ /* 0x000fe20000000a00 */
[----:B------:R-:W-:Y:S01]  /*1570*/  ISETP.NE.U32.AND P0, PT, RZ, UR4, PT ;  /* 0x00000004ff007c0c */ /* 0x000fe2000bf05070 */
[----:B------:R-:W1:Y:S03]  /*1580*/  LDC.64 R10, c[0x0][0x9e0] ;  /* 0x00027800ff0a7b82 */ /* 0x000e660000000a00 */
[----:B------:R-:W-:Y:S01]  /*1590*/  ISETP.NE.AND.EX P0, PT, RZ, UR5, PT, P0 ;  /* 0x00000005ff007c0c */ /* 0x000fe2000bf05300 */
[----:B------:R-:W-:Y:S02]  /*15a0*/  ULDC.64 UR4, c[0x0][0xa30] ;  /* 0x00028c0000047ab9 */ /* 0x000fe40000000a00 */
[----:B------:R-:W-:-:S04]  /*15b0*/  ISETP.NE.U32.AND P1, PT, RZ, UR4, PT ;  /* 0x00000004ff007c0c */ /* 0x000fc8000bf25070 */
[----:B------:R-:W-:-:S06]  /*15c0*/  ISETP.NE.AND.EX P1, PT, RZ, UR5, PT, P1 ;  /* 0x00000005ff007c0c */ /* 0x000fcc000bf25310 */
[----:B0-----:R-:W0:Y:S08]  /*15d0*/  @P0 LDC.64 R4, c[0x0][0xa10] ;  /* 0x00028400ff040b82 */ /* 0x001e300000000a00 */
[----:B------:R-:W2:Y:S01]  /*15e0*/  @P1 LDC.64 R6, c[0x0][0xa30] ;  /* 0x00028c00ff061b82 */ /* 0x000ea20000000a00 */
[----:B0-----:R-:W-:-:S05]  /*15f0*/  @P0 IMAD.WIDE R4, R171, 0x4, R4 ;  /* 0x00000004ab040825 */ /* 0x001fca00078e0204 */
[----:B------:R-:W3:Y:S04]  /*1600*/  @P0 LDG.E R3, desc[UR6][R4.64] ;  /* 0x0000000604030981 */ /* 0x000ee8000c1e1900 */
[----:B------:R-:W3:Y:S01]  /*1610*/  @P0 LDG.E R8, desc[UR6][R4.64+0x4] ;  /* 0x0000040604080981 */ /* 0x000ee2000c1e1900 */
[----:B-----5:R-:W-:Y:S02]  /*1620*/  IMAD.IADD R9, R25, 0x1, -R0 ;  /* 0x0000000119097824 */ /* 0x020fe400078e0a00 */
[----:B------:R-:W-:Y:S02]  /*1630*/  IMAD.MOV.U32 R147, RZ, RZ, R25 ;  /* 0x000000ffff937224 */ /* 0x000fe400078e0019 */
[----:B--2---:R-:W-:-:S05]  /*1640*/  @P1 IMAD.WIDE R6, R171, 0x4, R6 ;  /* 0x00000004ab061825 */ /* 0x004fca00078e0206 */
[----:B------:R0:W5:Y:S01]  /*1650*/  @P1 LDG.E R147, desc[UR6][R6.64] ;  /* 0x0000000606931981 */ /* 0x000162000c1e1900 */
[----:B-1----:R-:W-:Y:S02]  /*1660*/  ISETP.GE.AND P1, PT, R11, 0x1, PT ;  /* 0x000000010b00780c */ /* 0x002fe40003f26270 */
[----:B------:R-:W-:Y:S01]  /*1670*/  LEA R149, R169, 0x80, 0x7 ;  /* 0x00000080a9957811 */ /* 0x000fe200078e38ff */
[----:B---3--:R-:W-:-:S05]  /*1680*/  @P0 IMAD.IADD R2, R8, 0x1, -R3 ;  /* 0x0000000108020824 */ /* 0x008fca00078e0a03 */
[----:B------:R-:W-:-:S04]  /*1690*/  IADD3 R163, R9, R2, RZ ;  /* 0x0000000209a37210 */ /* 0x000fc80007ffe0ff */
[C---:B------:R-:W-:Y:S01]  /*16a0*/  IADD3 R149, R163.reuse, R149, -R164 ;  /* 0x00000095a3957210 */ /* 0x040fe20007ffe8a4 */
[----:B------:R-:W-:-:S04]  /*16b0*/  VIADD R0, R163, 0x5f ;  /* 0x0000005fa3007836 */ /* 0x000fc80000000000 */
[----:B------:R-:W-:-:S05]  /*16c0*/  IMAD.HI R0, R0, 0x2aaaaaab, RZ ;  /* 0x2aaaaaab00007827 */ /* 0x000fca00078e02ff */
[----:B------:R-:W-:-:S04]  /*16d0*/  SHF.R.U32.HI R153, RZ, 0x1f, R0 ;  /* 0x0000001fff997819 */ /* 0x000fc80000011600 */
[----:B------:R-:W-:Y:S01]  /*16e0*/  LEA.HI.SX32 R153, R0, R153, 0x1c ;  /* 0x0000009900997211 */ /* 0x000fe200078fe2ff */
[----:B------:R-:W-:Y:S01]  /*16f0*/  IMAD.IADD R0, R149, 0x1, R10 ;  /* 0x0000000195007824 */ /* 0x000fe200078e020a */
[----:B0-----:R-:W-:Y:S06]  /*1700*/  @!P1 BRA `(.L_x_1319) ;  /* 0x0000000000489947 */ /* 0x001fec0003800000 */
[C---:B------:R-:W-:Y:S01]  /*1710*/  ISETP.GT.AND P0, PT, R149.reuse, RZ, PT ;  /* 0x000000ff9500720c */ /* 0x040fe20003f04270 */
[----:B------:R-:W-:Y:S01]  /*1720*/  BSSY B0, `(.L_x_1320) ;  /* 0x000000e000007945 */ /* 0x000fe20003800000 */
[----:B------:R-:W-:-:S11]  /*1730*/  VIADD R3, R149, 0xffffffff ;  /* 0xffffffff95037836 */ /* 0x000fd60000000000 */
        /* <DEDUP_REMOVED lines=8> */
.L_x_1321:
[----:B------:R-:W-:-:S13]  /*17c0*/  ISETP.NE.AND P0, PT, R11, 0x1, PT ;  /* 0x000000010b00780c */ /* 0x000fda0003f05270 */
[----:B------:R-:W0:Y:S02]  /*17d0*/  @P0 LDC.64 R4, c[0x0][0x9e8] ;  /* 0x00027a00ff040b82 */ /* 0x000e240000000a00 */
[----:B0-----:R-:W-:-:S05]  /*17e0*/  @P0 IMAD.HI.U32 R4, R3, R4, RZ ;  /* 0x0000000403040227 */ /* 0x001fca00078e00ff */
[----:B------:R-:W-:-:S07]  /*17f0*/  @P0 SHF.R.U32.HI R3, RZ, R5, R4 ;  /* 0x00000005ff030219 */ /* 0x000fce0000011604 */
.L_x_1322:
[----:B------:R-:W-:Y:S05]  /*1800*/  BSYNC B0 ;  /* 0x0000000000007941 */ /* 0x000fea0003800000 */
.L_x_1320:
[----:B------:R-:W-:-:S05]  /*1810*/  IMAD R3, R3, R11, R11 ;  /* 0x0000000b03037224 */ /* 0x000fca00078e020b */
[----:B------:R-:W-:-:S07]  /*1820*/  VIMNMX R0, R0, R3, PT ;  /* 0x0000000300007248 */ /* 0x000fce0003fe0100 */
.L_x_1319:
[----:B------:R-:W-:Y:S01]  /*1830*/  IMAD R148, R169, 0x80, -R164 ;  /* 0x00000080a9947824 */ /* 0x000fe200078e0aa4 */
[----:B------:R-:W-:-:S04]  /*1840*/  ULDC UR4, c[0x0][0x9dc] ;  /* 0x0002770000047ab9 */ /* 0x000fc80000000800 */
[----:B------:R-:W-:-:S05]  /*1850*/  IADD3 R148, R163, R148, RZ ;  /* 0x00000094a3947210 */ /* 0x000fca0007ffe0ff */
[----:B------:R-:W-:Y:S01]  /*1860*/  VIADD R3, R148, -UR4 ;  /* 0x8000000494037c36 */ /* 0x000fe20008000000 */
[----:B------:R-:W-:Y:S06]  /*1870*/  @!P1 BRA `(.L_x_1323) ;  /* 0x0000000000489947 */ /* 0x000fec0003800000 */
[----:B------:R-:W-:Y:S01]  /*1880*/  ISETP.GT.AND P0, PT, R148, -0x1, PT ;  /* 0xffffffff9400780c */ /* 0x000fe20003f04270 */
[----:B------:R-:W-:-:S12]  /*1890*/  BSSY B0, `(.L_x_1324) ;  /* 0x000000e000007945 */ /* 0x000fd80003800000 */
        /* <DEDUP_REMOVED lines=8> */
.L_x_1325:
[----:B------:R-:W-:Y:S01]  /*1920*/  ISETP.NE.AND P0, PT, R11, 0x1, PT ;  /* 0x000000010b00780c */ /* 0x000fe20003f05270 */
[----:B------:R-:W-:-:S12]  /*1930*/  IMAD.MOV.U32 R4, RZ, RZ, R148 ;  /* 0x000000ffff047224 */ /* 0x000fd800078e0094 */
[----:B------:R-:W0:Y:S02]  /*1940*/  @P0 LDC.64 R6, c[0x0][0x9e8] ;  /* 0x00027a00ff060b82 */ /* 0x000e240000000a00 */
[----:B0-----:R-:W-:-:S05]  /*1950*/  @P0 IMAD.HI.U32 R6, R148, R6, RZ ;  /* 0x0000000694060227 */ /* 0x001fca00078e00ff */
[----:B------:R-:W-:-:S07]  /*1960*/  @P0 SHF.R.U32.HI R4, RZ, R7, R6 ;  /* 0x00000007ff040219 */ /* 0x000fce0000011606 */
.L_x_1326:
[----:B------:R-:W-:Y:S05]  /*1970*/  BSYNC B0 ;  /* 0x0000000000007941 */ /* 0x000fea0003800000 */
.L_x_1324:
[----:B------:R-:W-:-:S05]  /*1980*/  IMAD R4, R4, R11, RZ ;  /* 0x0000000b04047224 */ /* 0x000fca00078e02ff */
[----:B------:R-:W-:-:S07]  /*1990*/  VIMNMX R3, R3, R4, !PT ;  /* 0x0000000403037248 */ /* 0x000fce0007fe0100 */
.L_x_1323:
[----:B------:R-:W-:Y:S02]  /*19a0*/  VIADD R0, R0, 0x5f ;  /* 0x0000005f00007836 */ /* 0x000fe40000000000 */
[----:B------:R-:W-:-:S04]  /*19b0*/  IMAD.HI R4, R3, 0x2aaaaaab, RZ ;  /* 0x2aaaaaab03047827 */ /* 0x000fc800078e02ff */
[----:B------:R-:W-:Y:S01]  /*19c0*/  IMAD.HI R0, R0, 0x2aaaaaab, RZ ;  /* 0x2aaaaaab00007827 */ /* 0x000fe200078e02ff */
[----:B------:R-:W-:-:S04]  /*19d0*/  SHF.R.U32.HI R5, RZ, 0x1f, R4 ;  /* 0x0000001fff057819 */ /* 0x000fc80000011604 */
[----:B------:R-:W-:Y:S02]  /*19e0*/  SHF.R.U32.HI R3, RZ, 0x1f, R0 ;  /* 0x0000001fff037819 */ /* 0x000fe40000011600 */
[----:B------:R-:W-:Y:S02]  /*19f0*/  LEA.HI.SX32 R5, R4, R5, 0x1c ;  /* 0x0000000504057211 */ /* 0x000fe400078fe2ff */
[----:B------:R-:W-:Y:S02]  /*1a00*/  LEA.HI.SX32 R0, R0, R3, 0x1c ;  /* 0x0000000300007211 */ /* 0x000fe400078fe2ff */
[----:B------:R-:W-:Y:S02]  /*1a10*/  VIMNMX R5, RZ, R5, !PT ;  /* 0x00000005ff057248 */ /* 0x000fe40007fe0100 */
[----:B------:R-:W-:-:S03]  /*1a20*/  VIMNMX R0, R153, R0, PT ;  /* 0x0000000099007248 */ /* 0x000fc60003fe0100 */
[--C-:B------:R-:W-:Y:S02]  /*1a30*/  IMAD R5, R5, 0x60, -R9.reuse ;  /* 0x0000006005057824 */ /* 0x100fe400078e0a09 */
[----:B------:R-:W-:-:S03]  /*1a40*/  IMAD R3, R0, 0x60, -R9 ;  /* 0x0000006000037824 */ /* 0x000fc600078e0a09 */
[----:B------:R-:W-:Y:S02]  /*1a50*/  VIMNMX R5, RZ, R5, !PT ;  /* 0x00000005ff057248 */ /* 0x000fe40007fe0100 */
[----:B------:R-:W-:-:S03]  /*1a60*/  VIMNMX R0, R3, R2, PT ;  /* 0x0000000203007248 */ /* 0x000fc60003fe0100 */
[----:B------:R-:W-:Y:S01]  /*1a70*/  IMAD.WIDE.U32 R124, R5, -0x55555555, RZ ;  /* 0xaaaaaaab057c7825 */ /* 0x000fe200078e00ff */
[----:B------:R-:W-:-:S04]  /*1a80*/  ISETP.GT.AND P0, PT, R0, R5, PT ;  /* 0x000000050000720c */ /* 0x000fc80003f04270 */
[----:B------:R-:W-:-:S05]  /*1a90*/  SHF.R.U32.HI R124, RZ, 0x6, R125 ;  /* 0x00000006ff7c7819 */ /* 0x000fca000001167d */
[----:B------:R-:W-:-:S04]  /*1aa0*/  IMAD.MOV.U32 R24, RZ, RZ, R124 ;  /* 0x000000ffff187224 */ /* 0x000fc800078e007c */
[----:B------:R-:W-:-:S04]  /*1ab0*/  @P0 VIADD R0, R0, 0x5f ;  /* 0x0000005f00000836 */ /* 0x000fc80000000000 */
[----:B------:R-:W-:-:S05]  /*1ac0*/  @P0 IMAD.HI R0, R0, 0x2aaaaaab, RZ ;  /* 0x2aaaaaab00000827 */ /* 0x000fca00078e02ff */
[----:B------:R-:W-:-:S04]  /*1ad0*/  @P0 SHF.R.U32.HI R3, RZ, 0x1f, R0 ;  /* 0x0000001fff030819 */ /* 0x000fc80000011600 */
[----:B------:R-:W-:Y:S02]  /*1ae0*/  @P0 LEA.HI.SX32 R24, R0, R3, 0x1c ;  /* 0x0000000300180211 */ /* 0x000fe400078fe2ff */
[----:B------:R-:W-:Y:S02]  /*1af0*/  PLOP3.LUT P0, PT, PT, PT, PT, 0x80, 0x0 ;  /* 0x000000000000781c */ /* 0x000fe40003f0f070 */
[----:B------:R-:W-:-:S13]  /*1b00*/  ISETP.GT.AND P1, PT, R24, R124, PT ;  /* 0x0000007c1800720c */ /* 0x000fda0003f24270 */
[----:B------:R-:W-:Y:S05]  /*1b10*/  @!P1 BRA `(.L_x_1327) ;  /* 0x0000008c00249947 */ /* 0x000fea0003800000 */
        /* <DEDUP_REMOVED lines=11> */
[----:B------:R-:W-:Y:S01]  /*1bd0*/  IMAD.U32 R10, RZ, RZ, UR6 ;  /* 0x00000006ff0a7e24 */ /* 0x000fe2000f8e00ff */
[----:B------:R-:W-:Y:S01]  /*1be0*/  MOV R11, UR7 ;  /* 0x00000007000b7c02 */ /* 0x000fe20008000f00 */
[----:B------:R-:W-:Y:S02]  /*1bf0*/  IMAD.U32 R6, RZ, RZ, UR4 ;  /* 0x00000004ff067e24 */ /* 0x000fe4000f8e00ff */
[----:B------:R-:W-:-:S02]  /*1c00*/  IMAD.U32 R7, RZ, RZ, UR5 ;  /* 0x00000005ff077e24 */ /* 0x000fc4000f8e00ff */
[----:B------:R-:W-:Y:S02]  /*1c10*/  IMAD.MOV.U32 R8, RZ, RZ, 0x70 ;  /* 0x00000070ff087424 */ /* 0x000fe400078e00ff */
[----:B------:R-:W-:Y:S02]  /*1c20*/  IMAD.MOV.U32 R12, RZ, RZ, 0x1 ;  /* 0x00000001ff0c7424 */ /* 0x000fe400078e00ff */
[----:B0-----:R-:W-:-:S07]  /*1c30*/  IMAD.MOV.U32 R13, RZ, RZ, RZ ;  /* 0x000000ffff0d7224 */ /* 0x001fce00078e00ff */
[----:B------:R-:W-:-:S07]  /*1c40*/  LEPC R20, `(.L_x_1329) ;  /* 0x000000001014794e */ /* 0x000fce0000000000 */
[----:B-1---5:R-:W-:Y:S05]  /*1c50*/  CALL.ABS.NOINC R14 ;  /* 0x000000000e007343 */ /* 0x022fea0003c00000 */
.L_x_1329:
[----:B------:R-:W-:Y:S05]  /*1c60*/  BSYNC B6 ;  /* 0x0000000000067941 */ /* 0x000fea0003800000 */
.L_x_1328:
[----:B------:R-:W-:Y:S01]  /*1c70*/  VIADD R115, R18, 0x400 ;  /* 0x0000040012737836 */ /* 0x000fe20000000000 */
[----:B------:R-:W-:Y:S04]  /*1c80*/  BSSY B6, `(.L_x_1330) ;  /* 0x0000013000067945 */ /* 0x000fe80003800000 */
[----:B------:R-:W-:-:S13]  /*1c90*/  LOP3.LUT P0, RZ, R115, 0x3ff, RZ, 0xc0, !PT ;  /* 0x000003ff73ff7812 */ /* 0x000fda000780c0ff */
[----:B------:R-:W-:Y:S05]  /*1ca0*/  @!P0 BRA `(.L_x_1331) ;  /* 0x0000000000408947 */ /* 0x000fea0003800000 */
        /* <DEDUP_REMOVED lines=8> */
[----:B------:R-:W-:Y:S01]  /*1d30*/  MOV R12, 0x1 ;  /* 0x00000001000c7802 */ /* 0x000fe20000000f00 */
[----:B------:R-:W-:Y:S02]  /*1d40*/  IMAD.U32 R6, RZ, RZ, UR4 ;  /* 0x00000004ff067e24 */ /* 0x000fe4000f8e00ff */
[----:B------:R-:W-:-:S02]  /*1d50*/  IMAD.U32 R7, RZ, RZ, UR5 ;  /* 0x00000005ff077e24 */ /* 0x000fc4000f8e00ff */
[----:B------:R-:W-:Y:S02]  /*1d60*/  IMAD.U32 R11, RZ, RZ, UR7 ;  /* 0x00000007ff0b7e24 */ /* 0x000fe4000f8e00ff */
[----:B------:R-:W-:Y:S02]  /*1d70*/  IMAD.MOV.U32 R8, RZ, RZ, 0x70 ;  /* 0x00000070ff087424 */ /* 0x000fe400078e00ff */
[----:B0-----:R-:W-:-:S07]  /*1d80*/  IMAD.MOV.U32 R13, RZ, RZ, RZ ;  /* 0x000000ffff0d7224 */ /* 0x001fce00078e00ff */
[----:B------:R-:W-:-:S07]  /*1d90*/  LEPC R20, `(.L_x_1331) ;  /* 0x000000001014794e */ /* 0x000fce0000000000 */
[----:B-1---5:R-:W-:Y:S05]  /*1da0*/  CALL.ABS.NOINC R14 ;  /* 0x000000000e007343 */ /* 0x022fea0003c00000 */
.L_x_1331:
[----:B------:R-:W-:Y:S05]  /*1db0*/  BSYNC B6 ;  /* 0x0000000000067941 */ /* 0x000fea0003800000 */
.L_x_1330:
[----:B------:R-:W-:Y:S01]  /*1dc0*/  ULDC.64 UR4, c[0x0][0x9f8] ;  /* 0x00027e0000047ab9 */ /* 0x000fe20000000a00 */
[----:B------:R-:W-:Y:S01]  /*1dd0*/  ULDC.64 UR6, c[0x0][0x208] ;  /* 0x0000820000067ab9 */ /* 0x000fe20000000a00 */
[----:B------:R-:W-:Y:S01]  /*1de0*/  ISETP.NE.U32.AND P0, PT, RZ, UR4, PT ;  /* 0x00000004ff007c0c */ /* 0x000fe2000bf05070 */
[----:B------:R-:W2:Y:S01]  /*1df0*/  LDL.LU R20, [R1+0x8] ;  /* 0x0000080001147983 */ /* 0x000ea20000300800 */
[----:B------:R-:W0:Y:S01]  /*1e00*/  LDC R0, c[0x0][0x428] ;  /* 0x00010a00ff007b82 */ /* 0x000e220000000800 */
[----:B------:R-:W-:Y:S01]  /*1e10*/  ULDC UR4, c[0x0][0x2e4] ;  /* 0x0000b90000047ab9 */ /* 0x000fe20000000800 */
[----:B------:R-:W-:-:S06]  /*1e20*/  ISETP.NE.AND.EX P0, PT, RZ, UR5, PT, P0 ;  /* 0x00000005ff007c0c */ /* 0x000fcc000bf05300 */
[----:B------:R-:W1:Y:S08]  /*1e30*/  LDC.64 R94, c[0x0][0x2f0] ;  /* 0x0000bc00ff5e7b82 */ /* 0x000e700000000a00 */
[----:B------:R-:W3:Y:S01]  /*1e40*/  @P0 LDC.64 R4, c[0x0][0x9f8] ;  /* 0x00027e00ff040b82 */ /* 0x000ee20000000a00 */
[----:B------:R-:W-:Y:S01]  /*1e50*/  IMAD.IADD R119, R26, 0x1, R25 ;  /* 0x000000011a777824 */ /* 0x000fe200078e0219 */
[----:B------:R-:W-:-:S06]  /*1e60*/  SHF.R.S32.HI R23, RZ, 0x1f, R22 ;  /* 0x0000001fff177819 */ /* 0x000fcc0000011416 */
[----:B------:R-:W4:Y:S08]  /*1e70*/  LDC.64 R100, c[0x0][0x3e8] ;  /* 0x0000fa00ff647b82 */ /* 0x000f300000000a00 */
[----:B------:R-:W1:Y:S01]  /*1e80*/  LDC.64 R106, c[0x0][0x3d8] ;  /* 0x0000f600ff6a7b82 */ /* 0x000e620000000a00 */
[----:B---3--:R-:W-:-:S07]  /*1e90*/  @P0 IMAD.WIDE R4, R171, 0x4, R4 ;  /* 0x00000004ab040825 */ /* 0x008fce00078e0204 */
[----:B------:R-:W3:Y:S01]  /*1ea0*/  LDC R35, c[0x0][0x3d4] ;  /* 0x0000f500ff237b82 */ /* 0x000ee20000000800 */
[----:B------:R1:W2:Y:S01]  /*1eb0*/  @P0 LDG.E R171, desc[UR6][R4.64] ;  /* 0x0000000604ab0981 */ /* 0x0002a2000c1e1900 */
[----:B0-----:R-:W-:Y:S01]  /*1ec0*/  ISETP.NE.AND P0, PT, R0, 0x1, PT ;  /* 0x000000010000780c */ /* 0x001fe20003f05270 */
[C---:B------:R-:W-:Y:S01]  /*1ed0*/  VIADD R0, R22.reuse, 0x60 ;  /* 0x0000006016007836 */ /* 0x040fe20000000000 */
[----:B------:R-:W-:Y:S01]  /*1ee0*/  ISETP.GE.AND P2, PT, R165, UR4, PT ;  /* 0x00000004a5007c0c */ /* 0x000fe2000bf46270 */
[----:B------:R-:W-:Y:S01]  /*1ef0*/  ULDC.64 UR6, c[0x0][0x2f8] ;  /* 0x0000be0000067ab9 */ /* 0x000fe20000000a00 */
[----:B------:R-:W-:Y:S01]  /*1f00*/  ISETP.GE.AND P1, PT, R22, UR4, PT ;  /* 0x0000000416007c0c */ /* 0x000fe2000bf26270 */
[--C-:B----4-:R-:W-:Y:S01]  /*1f10*/  IMAD.WIDE.U32 R98, R162, R100, R22.reuse ;  /* 0x00000064a2627225 */ /* 0x110fe200078e0016 */
[----:B------:R-:W-:Y:S01]  /*1f20*/  SEL R6, RZ, 0xffffffff, P2 ;  /* 0xffffffffff067807 */ /* 0x000fe20001000000 */
[----:B------:R-:W0:Y:S01]  /*1f30*/  S2R R154, SR_TID.X ;  /* 0x00000000009a7919 */ /* 0x000e220000002100 */
[----:B------:R-:W-:Y:S01]  /*1f40*/  SEL R3, RZ, 0x1, P1 ;  /* 0x00000001ff037807 */ /* 0x000fe20000800000 */
[----:B------:R-:W-:Y:S01]  /*1f50*/  IMAD.MOV.U32 R123, RZ, RZ, 0x20 ;  /* 0x00000020ff7b7424 */ /* 0x000fe200078e00ff */
[----:B------:R-:W-:Y:S01]  /*1f60*/  ISETP.GE.AND P1, PT, R166, UR4, PT ;  /* 0x00000004a6007c0c */ /* 0x000fe2000bf26270 */
[----:B------:R-:W-:Y:S01]  /*1f70*/  IMAD.SHL.U32 R6, R6, 0x2, RZ ;  /* 0x0000000206067824 */ /* 0x000fe200078e00ff */
[----:B------:R-:W-:Y:S01]  /*1f80*/  ISETP.GE.AND P2, PT, R0, UR4, PT ;  /* 0x0000000400007c0c */ /* 0x000fe2000bf46270 */
[----:B------:R-:W4:Y:S01]  /*1f90*/  @P0 LDC R7, c[0x0][0x42c] ;  /* 0x00010b00ff070b82 */ /* 0x000f220000000800 */
[----:B-1----:R-:W-:Y:S01]  /*1fa0*/  SEL R4, RZ, 0x4, P1 ;  /* 0x00000004ff047807 */ /* 0x002fe20000800000 */
[----:B------:R-:W-:Y:S01]  /*1fb0*/  IMAD.WIDE.U32 R104, R162, R106, R22 ;  /* 0x0000006aa2687225 */ /* 0x000fe200078e0016 */
[----:B------:R-:W-:-:S02]  /*1fc0*/  LOP3.LUT R3, R6, 0x2, R3, 0xe2, !PT ;  /* 0x0000000206037812 */ /* 0x000fc400078ee203 */
[----:B------:R-:W-:Y:S01]  /*1fd0*/  SEL R5, RZ, 0x8, P2 ;  /* 0x00000008ff057807 */ /* 0x000fe20001000000 */
[----:B------:R-:W-:Y:S01]  /*1fe0*/  VIADD R6, R22, 0x80 ;  /* 0x0000008016067836 */ /* 0x000fe20000000000 */
[----:B------:R-:W-:Y:S01]  /*1ff0*/  SHF.R.S32.HI R21, RZ, 0x1f, R119 ;  /* 0x0000001fff157819 */ /* 0x000fe20000011477 */
[----:B------:R-:W1:Y:S01]  /*2000*/  @P0 LDC R8, c[0x0][0x430] ;  /* 0x00010c00ff080b82 */ /* 0x000e620000000800 */
[----:B------:R-:W-:Y:S01]  /*2010*/  LOP3.LUT R4, R5, R3, R4, 0xfe, !PT ;  /* 0x0000000305047212 */ /* 0x000fe200078efe04 */
[----:B------:R-:W-:Y:S01]  /*2020*/  IMAD.SHL.U32 R108, R106, 0x40, RZ ;  /* 0x000000406a6c7824 */ /* 0x000fe200078e00ff */
[----:B------:R-:W-:Y:S01]  /*2030*/  ISETP.GE.AND P1, PT, R6, UR4, PT ;  /* 0x0000000406007c0c */ /* 0x000fe2000bf26270 */
[----:B------:R-:W-:Y:S01]  /*2040*/  IMAD R125, R95, 0x60, RZ ;  /* 0x000000605f7d7824 */ /* 0x000fe200078e02ff */
[----:B------:R-:W-:Y:S01]  /*2050*/  IADD3 R6, R22, 0xa0, RZ ;  /* 0x000000a016067810 */ /* 0x000fe20007ffe0ff */
[----:B------:R-:W-:Y:S01]  /*2060*/  IMAD R127, R101, 0x60, RZ ;  /* 0x00000060657f7824 */ /* 0x000fe200078e02ff */
[----:B------:R-:W-:Y:S01]  /*2070*/  SEL R5, RZ, 0x10, P1 ;  /* 0x00000010ff057807 */ /* 0x000fe20000800000 */
[----:B------:R-:W-:Y:S01]  /*2080*/  IMAD.SHL.U32 R29, R100, 0x40, RZ ;  /* 0x00000040641d7824 */ /* 0x000fe200078e00ff */
[----:B------:R-:W-:Y:S01]  /*2090*/  ISETP.GE.AND P1, PT, R6, UR4, PT ;  /* 0x0000000406007c0c */ /* 0x000fe2000bf26270 */
[-C--:B------:R-:W-:Y:S01]  /*20a0*/  IMAD R6, R21, R94.reuse, RZ ;  /* 0x0000005e15067224 */ /* 0x080fe200078e02ff */
[----:B------:R-:W-:Y:S01]  /*20b0*/  LOP3.LUT R12, R4, R5, RZ, 0xfc, !PT ;  /* 0x00000005040c7212 */ /* 0x000fe200078efcff */
[----:B------:R-:W-:Y:S01]  /*20c0*/  ULDC.64 UR4, c[0x0][0x320] ;  /* 0x0000c80000047ab9 */ /* 0x000fe20000000a00 */
[----:B------:R-:W-:Y:S01]  /*20d0*/  IMAD.WIDE.U32 R4, R119, R94, RZ ;  /* 0x0000005e77047225 */ /* 0x000fe200078e00ff */
[----:B---3--:R-:W-:-:S02]  /*20e0*/  ISETP.GE.AND P3, PT, R22, R35, PT ;  /* 0x000000231600720c */ /* 0x008fc40003f66270 */
[----:B------:R-:W-:Y:S01]  /*20f0*/  SHF.R.S32.HI R17, RZ, 0x1f, R16 ;  /* 0x0000001fff117819 */ /* 0x000fe20000011410 */
[----:B----4-:R-:W-:Y:S01]  /*2100*/  @P0 IMAD.HI.U32 R3, R170, R7, RZ ;  /* 0x00000007aa030227 */ /* 0x010fe200078e00ff */
[-C--:B------:R-:W-:Y:S02]  /*2110*/  ISETP.GE.AND P2, PT, R165, R35.reuse, PT ;  /* 0x00000023a500720c */ /* 0x080fe40003f46270 */
[----:B------:R-:W-:Y:S01]  /*2120*/  ISETP.GE.AND P4, PT, R166, R35, PT ;  /* 0x00000023a600720c */ /* 0x000fe20003f86270 */
[----:B------:R-:W-:Y:S01]  /*2130*/  IMAD R7, R119, R95, R6 ;  /* 0x0000005f77077224 */ /* 0x000fe200078e0206 */
[----:B------:R-:W-:Y:S01]  /*2140*/  SHF.L.U64.HI R28, R106, 0x6, R107 ;  /* 0x000000066a1c7819 */ /* 0x000fe2000001026b */
[----:B------:R-:W-:Y:S01]  /*2150*/  IMAD.WIDE.U32 R102, R162, R106, R16 ;  /* 0x0000006aa2667225 */ /* 0x000fe200078e0010 */
[----:B-1----:R-:W-:Y:S02]  /*2160*/  @P0 SHF.R.U32.HI R170, RZ, R8, R3 ;  /* 0x00000008ffaa0219 */ /* 0x002fe40000011603 */
[----:B------:R-:W-:Y:S01]  /*2170*/  SHF.L.U64.HI R132, R94, 0x6, R95 ;  /* 0x000000065e847819 */ /* 0x000fe2000001025f */
[----:B------:R-:W-:Y:S01]  /*2180*/  IMAD.IADD R5, R5, 0x1, R7 ;  /* 0x0000000105057824 */ /* 0x000fe200078e0207 */
[----:B------:R-:W-:Y:S01]  /*2190*/  SHF.R.S32.HI R3, RZ, 0x1f, R170 ;  /* 0x0000001fff037819 */ /* 0x000fe200000114aa */
[----:B------:R-:W-:Y:S01]  /*21a0*/  IMAD.WIDE.U32 R6, R170, UR4, R22 ;  /* 0x00000004aa067c25 */ /* 0x000fe2000f8e0016 */
[----:B------:R-:W-:-:S02]  /*21b0*/  SHF.L.U32 R133, R94, 0x6, RZ ;  /* 0x000000065e857819 */ /* 0x000fc400000006ff */
[----:B------:R-:W-:Y:S01]  /*21c0*/  SHF.L.U64.HI R30, R100, 0x6, R101 ;  /* 0x00000006641e7819 */ /* 0x000fe20000010265 */
[----:B------:R-:W-:Y:S01]  /*21d0*/  IMAD R9, R3, UR4, RZ ;  /* 0x0000000403097c24 */ /* 0x000fe2000f8e02ff */
[----:B------:R-:W-:Y:S01]  /*21e0*/  SHF.R.S32.HI R150, RZ, 0x1f, R185 ;  /* 0x0000001fff967819 */ /* 0x000fe200000114b9 */
[----:B------:R-:W-:Y:S01]  /*21f0*/  IMAD.WIDE.U32 R4, R170, UR6, R4 ;  /* 0x00000006aa047c25 */ /* 0x000fe2000f8e0004 */
[----:B0-----:R-:W-:-:S03]  /*2200*/  LEA.HI R154, R154, 0x8, RZ, 0x19 ;  /* 0x000000089a9a7811 */ /* 0x001fc600078fc8ff */
[----:B------:R-:W-:Y:S01]  /*2210*/  IMAD R11, R170, UR5, R9 ;  /* 0x00000005aa0b7c24 */ /* 0x000fe2000f8e0209 */
[----:B------:R-:W-:Y:S01]  /*2220*/  ULDC.64 UR4, c[0x0][0xa08] ;  /* 0x0002820000047ab9 */ /* 0x000fe20000000a00 */
[----:B------:R-:W-:Y:S01]  /*2230*/  IMAD R9, R3, UR6, RZ ;  /* 0x0000000603097c24 */ /* 0x000fe2000f8e02ff */
[----:B------:R-:W-:Y:S01]  /*2240*/  ISETP.NE.U32.AND P0, PT, RZ, UR4, PT ;  /* 0x00000004ff007c0c */ /* 0x000fe2000bf05070 */
[----:B------:R-:W-:Y:S02]  /*2250*/  IMAD R8, R186, R100, RZ ;  /* 0x00000064ba087224 */ /* 0x000fe400078e02ff */
[----:B------:R-:W-:Y:S01]  /*2260*/  IMAD R9, R170, UR7, R9 ;  /* 0x00000007aa097c24 */ /* 0x000fe2000f8e0209 */
[----:B------:R-:W-:Y:S01]  /*2270*/  ISETP.NE.AND.EX P0, PT, RZ, UR5, PT, P0 ;  /* 0x00000005ff007c0c */ /* 0x000fe2000bf05300 */
[----:B------:R-:W-:Y:S01]  /*2280*/  ULDC.64 UR4, c[0x0][0x300] ;  /* 0x0000c00000047ab9 */ /* 0x000fe20000000a00 */
[----:B------:R-:W-:Y:S02]  /*2290*/  IMAD.IADD R7, R7, 0x1, R11 ;  /* 0x0000000107077824 */ /* 0x000fe400078e020b */
[----:B------:R-:W-:-:S02]  /*22a0*/  IMAD.IADD R5, R5, 0x1, R9 ;  /* 0x0000000105057824 */ /* 0x000fc400078e0209 */
[C---:B------:R-:W-:Y:S02]  /*22b0*/  IMAD R9, R162.reuse, R101, R8 ;  /* 0x00000065a2097224 */ /* 0x040fe400078e0208 */
[----:B------:R-:W-:-:S03]  /*22c0*/  IMAD.WIDE.U32 R96, R162, R100, R16 ;  /* 0x00000064a2607225 */ /* 0x000fc600078e0010 */
[----:B------:R-:W-:Y:S01]  /*22d0*/  IADD3 R99, R9, R99, RZ ;  /* 0x0000006309637210 */ /* 0x000fe20007ffe0ff */
[----:B------:R-:W-:Y:S02]  /*22e0*/  IMAD.IADD R97, R97, 0x1, R9 ;  /* 0x0000000161617824 */ /* 0x000fe400078e0209 */
[----:B------:R-:W-:Y:S02]  /*22f0*/  IMAD.SHL.U32 R122, R35, 0x2, RZ ;  /* 0x00000002237a7824 */ /* 0x000fe400078e00ff */
[----:B-----5:R-:W-:-:S04]  /*2300*/  IMAD.WIDE.U32 R96, R147, R100, R96 ;  /* 0x0000006493607225 */ /* 0x020fc800078e0060 */
[----:B------:R-:W-:Y:S01]  /*2310*/  IMAD.WIDE.U32 R98, R147, R100, R98 ;  /* 0x0000006493627225 */ /* 0x000fe200078e0062 */
[----:B--2---:R-:W-:-:S04]  /*2320*/  LOP3.LUT R20, R20, 0xfffffffe, RZ, 0xc0, !PT ;  /* 0xfffffffe14147812 */ /* 0x004fc800078ec0ff */
[----:B------:R-:W-:-:S05]  /*2330*/  @P4 LOP3.LUT R20, R20, 0x1, RZ, 0xfc, !PT ;  /* 0x0000000114144812 */ /* 0x000fca00078efcff */
[----:B------:R0:W-:Y:S01]  /*2340*/  STL [R1+0x8], R20 ;  /* 0x0000081401007387 */ /* 0x0001e20000100800 */
[----:B------:R-:W-:Y:S02]  /*2350*/  SHF.R.S32.HI R3, RZ, 0x1f, R171 ;  /* 0x0000001fff037819 */ /* 0x000fe400000114ab */
[----:B------:R-:W-:Y:S02]  /*2360*/  SEL R93, R171, RZ, !P0 ;  /* 0x000000ffab5d7207 */ /* 0x000fe40004000000 */
[----:B------:R-:W-:-:S03]  /*2370*/  SEL R3, R3, RZ, !P0 ;  /* 0x000000ff03037207 */ /* 0x000fc60004000000 */
[----:B------:R-:W-:-:S04]  /*2380*/  IMAD.WIDE.U32 R90, R93, UR4, R4 ;  /* 0x000000045d5a7c25 */ /* 0x000fc8000f8e0004 */
[-C--:B------:R-:W-:Y:S02]  /*2390*/  IMAD R4, R186, R94.reuse, RZ ;  /* 0x0000005eba047224 */ /* 0x080fe400078e02ff */
[----:B------:R-:W-:Y:S02]  /*23a0*/  IMAD R10, R3, UR4, RZ ;  /* 0x00000004030a7c24 */ /* 0x000fe4000f8e02ff */
[C---:B------:R-:W-:Y:S02]  /*23b0*/  IMAD R31, R162.reuse, R95, R4 ;  /* 0x0000005fa21f7224 */ /* 0x040fe400078e0204 */
[----:B------:R-:W-:Y:S01]  /*23c0*/  IMAD R89, R93, UR5, R10 ;  /* 0x000000055d597c24 */ /* 0x000fe2000f8e020a */
[----:B------:R-:W-:Y:S01]  /*23d0*/  ULDC.64 UR4, c[0x0][0x328] ;  /* 0x0000ca0000047ab9 */ /* 0x000fe20000000a00 */
[----:B------:R-:W-:-:S04]  /*23e0*/  IMAD.WIDE.U32 R4, R162, R94, R22 ;  /* 0x0000005ea2047225 */ /* 0x000fc800078e0016 */
[----:B------:R-:W-:Y:S01]  /*23f0*/  IMAD.IADD R89, R91, 0x1, R89 ;  /* 0x000000015b597824 */ /* 0x000fe200078e0259 */
[----:B------:R-:W-:Y:S01]  /*2400*/  IADD3 R88, P0, R90, R4, RZ ;  /* 0x000000045a587210 */ /* 0x000fe20007f1e0ff */
[----:B------:R-:W-:Y:S01]  /*2410*/  IMAD R8, R3, UR4, RZ ;  /* 0x0000000403087c24 */ /* 0x000fe2000f8e02ff */
[----:B------:R-:W-:Y:S01]  /*2420*/  SEL R4, R35, RZ, P2 ;  /* 0x000000ff23047207 */ /* 0x000fe20001000000 */
[----:B------:R-:W-:Y:S01]  /*2430*/  IMAD R3, R186, R106, RZ ;  /* 0x0000006aba037224 */ /* 0x000fe200078e02ff */
[----:B------:R-:W-:Y:S01]  /*2440*/  IADD3.X R31, R89, R5, R31, P0, !PT ;  /* 0x00000005591f7210 */ /* 0x000fe200007fe41f */
[----:B------:R-:W-:Y:S01]  /*2450*/  IMAD R33, R93, UR5, R8 ;  /* 0x000000055d217c24 */ /* 0x000fe2000f8e0208 */
[----:B------:R-:W-:Y:S01]  /*2460*/  LOP3.LUT P0, RZ, R190, 0x4, RZ, 0xc0, !PT ;  /* 0x00000004beff7812 */ /* 0x000fe2000780c0ff */
[----:B------:R-:W-:Y:S01]  /*2470*/  IMAD R5, R162, R107, R3 ;  /* 0x0000006ba2057224 */ /* 0x000fe200078e0203 */
[----:B------:R-:W-:Y:S01]  /*2480*/  SEL R3, R35, RZ, P3 ;  /* 0x000000ff23037207 */ /* 0x000fe20001800000 */
[----:B------:R-:W-:Y:S01]  /*2490*/  IMAD.WIDE.U32 R92, R93, UR4, R6 ;  /* 0x000000045d5c7c25 */ /* 0x000fe2000f8e0006 */
[----:B------:R-:W-:-:S02]  /*24a0*/  SEL R7, R35, RZ, P4 ;  /* 0x000000ff23077207 */ /* 0x000fc40002000000 */
[----:B------:R-:W-:Y:S01]  /*24b0*/  IADD3 R118, P4, R162, R119, RZ ;  /* 0x00000077a2767210 */ /* 0x000fe20007f9e0ff */
[----:B------:R-:W-:Y:S01]  /*24c0*/  IMAD.IADD R3, R22, 0x1, R3 ;  /* 0x0000000116037824 */ /* 0x000fe200078e0203 */
[----:B------:R-:W-:Y:S01]  /*24d0*/  SEL R123, R123, 0xffffffe0, !P0 ;  /* 0xffffffe07b7b7807 */ /* 0x000fe20004000000 */
[----:B------:R-:W-:Y:S02]  /*24e0*/  IMAD.IADD R103, R103, 0x1, R5 ;  /* 0x0000000167677824 */ /* 0x000fe400078e0205 */
[----:B------:R-:W-:Y:S02]  /*24f0*/  IMAD.IADD R105, R5, 0x1, R105 ;  /* 0x0000000105697824 */ /* 0x000fe400078e0269 */
[----:B------:R-:W-:Y:S01]  /*2500*/  IMAD.IADD R5, R165, 0x1, R4 ;  /* 0x00000001a5057824 */ /* 0x000fe200078e0204 */
[----:B------:R-:W-:Y:S01]  /*2510*/  SHF.R.S32.HI R4, RZ, 0x1f, R3 ;  /* 0x0000001fff047819 */ /* 0x000fe20000011403 */
[----:B------:R-:W-:Y:S02]  /*2520*/  IMAD.IADD R8, R166, 0x1, R7 ;  /* 0x00000001a6087824 */ /* 0x000fe400078e0207 */
[----:B------:R-:W-:Y:S01]  /*2530*/  IMAD.WIDE.U32 R102, R147, R106, R102 ;  /* 0x0000006a93667225 */ /* 0x000fe200078e0066 */
[----:B------:R-:W-:-:S02]  /*2540*/  SHF.R.S32.HI R6, RZ, 0x1f, R5 ;  /* 0x0000001fff067819 */ /* 0x000fc40000011405 */
[CC--:B------:R-:W-:Y:S01]  /*2550*/  LEA.HI R15, R4.reuse, R3.reuse, RZ, 0x3 ;  /* 0x00000003040f7211 */ /* 0x0c0fe200078f18ff */
[----:B------:R-:W-:Y:S01]  /*2560*/  IMAD.WIDE.U32 R104, R147, R106, R104 ;  /* 0x0000006a93687225 */ /* 0x000fe200078e0068 */
[----:B------:R-:W-:Y:S02]  /*2570*/  LEA.HI R3, R4, R3, RZ, 0x6 ;  /* 0x0000000304037211 */ /* 0x000fe400078f30ff */
[----:B------:R-:W-:Y:S01]  /*2580*/  LEA.HI R4, R6, R5, RZ, 0x6 ;  /* 0x0000000506047211 */ /* 0x000fe200078f30ff */
[----:B------:R-:W-:Y:S01]  /*2590*/  IMAD.WIDE.U32 R94, R94, 0x60, RZ ;  /* 0x000000605e5e7825 */ /* 0x000fe200078e00ff */
[----:B------:R-:W-:Y:S02]  /*25a0*/  SHF.R.S32.HI R3, RZ, 0x6, R3 ;  /* 0x00000006ff037819 */ /* 0x000fe40000011403 */
[----:B------:R-:W-:Y:S01]  /*25b0*/  SHF.R.S32.HI R7, RZ, 0x6, R4 ;  /* 0x00000006ff077819 */ /* 0x000fe20000011404 */
[----:B------:R-:W-:Y:S01]  /*25c0*/  IMAD.X R119, R186, 0x1, R21, P4 ;  /* 0x00000001ba777824 */ /* 0x000fe200020e0615 */
[----:B------:R-:W-:Y:S01]  /*25d0*/  LOP3.LUT R4, R174, 0x38, R15, 0xf8, !PT ;  /* 0x00000038ae047812 */ /* 0x000fe200078ef80f */
[C---:B------:R-:W-:Y:S01]  /*25e0*/  IMAD R146, R3.reuse, 0x1800, R176 ;  /* 0x0000180003927824 */ /* 0x040fe200078e02b0 */
[----:B------:R-:W-:Y:S01]  /*25f0*/  SHF.R.S32.HI R11, RZ, 0x1f, R8 ;  /* 0x0000001fff0b7819 */ /* 0x000fe20000011408 */
[--C-:B------:R-:W-:Y:S01]  /*2600*/  IMAD R144, R3, 0x1800, R177.reuse ;  /* 0x0000180003907824 */ /* 0x100fe200078e02b1 */
[----:B------:R-:W-:Y:S01]  /*2610*/  LOP3.LUT R3, R4, R175, RZ, 0x3c, !PT ;  /* 0x000000af04037212 */ /* 0x000fe200078e3cff */
[C---:B------:R-:W-:Y:S01]  /*2620*/  IMAD R142, R7.reuse, 0x1800, R177 ;  /* 0x00001800078e7824 */ /* 0x040fe200078e02b1 */
[----:B------:R-:W-:Y:S01]  /*2630*/  LEA.HI R5, R6, R5, RZ, 0x3 ;  /* 0x0000000506057211 */ /* 0x000fe200078f18ff */
[----:B------:R-:W-:Y:S01]  /*2640*/  IMAD R145, R7, 0x1800, R176 ;  /* 0x0000180007917824 */ /* 0x000fe200078e02b0 */
[----:B------:R-:W-:Y:S01]  /*2650*/  IADD3 R146, R146, R3, RZ ;  /* 0x0000000392927210 */ /* 0x000fe20007ffe0ff */
[----:B------:R-:W-:Y:S01]  /*2660*/  IMAD R7, R107, 0x60, RZ ;  /* 0x000000606b077824 */ /* 0x000fe200078e02ff */
[----:B------:R-:W-:Y:S01]  /*2670*/  LEA.HI R13, R11, R8, RZ, 0x3 ;  /* 0x000000080b0d7211 */ /* 0x000fe200078f18ff */
[----:B------:R-:W-:Y:S01]  /*2680*/  IMAD.IADD R125, R95, 0x1, R125 ;  /* 0x000000015f7d7824 */ /* 0x000fe200078e027d */
[----:B------:R-:W-:-:S02]  /*2690*/  LOP3.LUT R3, R172, 0x38, R5, 0xf8, !PT ;  /* 0x00000038ac037812 */ /* 0x000fc400078ef805 */
[----:B------:R-:W-:Y:S02]  /*26a0*/  LEA.HI R8, R11, R8, RZ, 0x6 ;  /* 0x000000080b087211 */ /* 0x000fe400078f30ff */
[----:B------:R-:W-:Y:S02]  /*26b0*/  LOP3.LUT R3, R3, R200, RZ, 0x3c, !PT ;  /* 0x000000c803037212 */ /* 0x000fe400078e3cff */
[----:B------:R-:W-:Y:S02]  /*26c0*/  SHF.R.S32.HI R8, RZ, 0x6, R8 ;  /* 0x00000006ff087819 */ /* 0x000fe40000011408 */
[----:B------:R-:W-:Y:S01]  /*26d0*/  LOP3.LUT R4, R174, 0x38, R13, 0xf8, !PT ;  /* 0x00000038ae047812 */ /* 0x000fe200078ef80d */
[----:B------:R-:W-:Y:S01]  /*26e0*/  IMAD.IADD R142, R142, 0x1, R3 ;  /* 0x000000018e8e7824 */ /* 0x000fe200078e0203 */
[----:B------:R-:W-:Y:S01]  /*26f0*/  LOP3.LUT R9, R172, 0x38, R15, 0xf8, !PT ;  /* 0x00000038ac097812 */ /* 0x000fe200078ef80f */
[----:B------:R-:W-:Y:S01]  /*2700*/  IMAD R143, R8, 0x1800, R176 ;  /* 0x00001800088f7824 */ /* 0x000fe200078e02b0 */
[----:B------:R-:W-:Y:S01]  /*2710*/  LOP3.LUT R4, R4, R175, RZ, 0x3c, !PT ;  /* 0x000000af04047212 */ /* 0x000fe200078e3cff */
[----:B------:R-:W-:Y:S01]  /*2720*/  IMAD R137, R8, 0x1800, R177 ;  /* 0x0000180008897824 */ /* 0x000fe200078e02b1 */
[----:B------:R-:W-:-:S02]  /*2730*/  SHF.R.S32.HI R3, RZ, 0x1f, R147 ;  /* 0x0000001fff037819 */ /* 0x000fc40000011493 */
[----:B------:R-:W-:Y:S01]  /*2740*/  LOP3.LUT R6, R174, 0x38, R5, 0xf8, !PT ;  /* 0x00000038ae067812 */ /* 0x000fe200078ef805 */
[----:B------:R-:W-:Y:S01]  /*2750*/  IMAD.IADD R143, R143, 0x1, R4 ;  /* 0x000000018f8f7824 */ /* 0x000fe200078e0204 */
[----:B------:R-:W-:Y:S01]  /*2760*/  LOP3.LUT R9, R9, R200, RZ, 0x3c, !PT ;  /* 0x000000c809097212 */ /* 0x000fe200078e3cff */
[----:B------:R-:W-:Y:S01]  /*2770*/  IMAD R4, R3, R100, RZ ;  /* 0x0000006403047224 */ /* 0x000fe200078e02ff */
[----:B------:R-:W-:Y:S02]  /*2780*/  LOP3.LUT R6, R6, R175, RZ, 0x3c, !PT ;  /* 0x000000af06067212 */ /* 0x000fe400078e3cff */
[----:B------:R-:W-:Y:S01]  /*2790*/  SHF.R.S32.HI R114, RZ, 0x3, R15 ;  /* 0x00000003ff727819 */ /* 0x000fe2000001140f */
[----:B------:R-:W-:Y:S01]  /*27a0*/  IMAD.IADD R144, R144, 0x1, R9 ;  /* 0x0000000190907824 */ /* 0x000fe200078e0209 */
[--C-:B------:R-:W-:Y:S01]  /*27b0*/  LOP3.LUT R9, R172, 0x38, R13.reuse, 0xf8, !PT ;  /* 0x00000038ac097812 */ /* 0x100fe200078ef80d */
[----:B------:R-:W-:Y:S01]  /*27c0*/  IMAD R25, R147, R101, R4 ;  /* 0x0000006593197224 */ /* 0x000fe200078e0204 */
[----:B------:R-:W-:Y:S01]  /*27d0*/  SHF.R.S32.HI R112, RZ, 0x3, R13 ;  /* 0x00000003ff707819 */ /* 0x000fe2000001140d */
[----:B------:R-:W-:Y:S01]  /*27e0*/  IMAD R4, R3, R106, RZ ;  /* 0x0000006a03047224 */ /* 0x000fe200078e02ff */
[----:B------:R-:W-:Y:S01]  /*27f0*/  SEL R3, RZ, 0x20, P1 ;  /* 0x00000020ff037807 */ /* 0x000fe20000800000 */
[----:B------:R-:W-:Y:S01]  /*2800*/  IMAD.IADD R145, R145, 0x1, R6 ;  /* 0x0000000191917824 */ /* 0x000fe200078e0206 */
[----:B------:R-:W-:Y:S01]  /*2810*/  LOP3.LUT R6, R9, R200, RZ, 0x3c, !PT ;  /* 0x000000c809067212 */ /* 0x000fe200078e3cff */
[----:B------:R-:W-:Y:S01]  /*2820*/  IMAD R9, R147, R107, R4 ;  /* 0x0000006b93097224 */ /* 0x000fe200078e0204 */
[----:B------:R-:W-:Y:S01]  /*2830*/  LOP3.LUT R4, R174, 0x18, R22, 0xf8, !PT ;  /* 0x00000018ae047812 */ /* 0x000fe200078ef816 */
[----:B------:R-:W-:Y:S01]  /*2840*/  IMAD.WIDE.U32 R106, R106, 0x60, RZ ;  /* 0x000000606a6a7825 */ /* 0x000fe200078e00ff */
[----:B------:R-:W-:-:S02]  /*2850*/  LOP3.LUT R15, R15, 0xfffffff8, RZ, 0xc0, !PT ;  /* 0xfffffff80f0f7812 */ /* 0x000fc400078ec0ff */
[----:B------:R-:W-:Y:S01]  /*2860*/  LOP3.LUT R27, R4, R175, RZ, 0x3c, !PT ;  /* 0x000000af041b7212 */ /* 0x000fe200078e3cff */
[----:B------:R-:W-:Y:S01]  /*2870*/  IMAD.WIDE.U32 R100, R100, 0x60, RZ ;  /* 0x0000006064647825 */ /* 0x000fe200078e00ff */
[----:B------:R-:W-:Y:S02]  /*2880*/  LOP3.LUT R14, R5, 0xfffffff8, RZ, 0xc0, !PT ;  /* 0xfffffff8050e7812 */ /* 0x000fe400078ec0ff */
[----:B------:R-:W-:Y:S01]  /*2890*/  IADD3 R27, R176, R27, RZ ;  /* 0x0000001bb01b7210 */ /* 0x000fe20007ffe0ff */
[----:B------:R-:W-:Y:S01]  /*28a0*/  IMAD.IADD R137, R137, 0x1, R6 ;  /* 0x0000000189897824 */ /* 0x000fe200078e0206 */
[----:B------:R-:W-:Y:S01]  /*28b0*/  LOP3.LUT R13, R13, 0xfffffff8, RZ, 0xc0, !PT ;  /* 0xfffffff80d0d7812 */ /* 0x000fe200078ec0ff */
[----:B------:R-:W-:Y:S01]  /*28c0*/  IMAD.IADD R126, R107, 0x1, R7 ;  /* 0x000000016b7e7824 */ /* 0x000fe200078e0207 */
[C---:B------:R-:W-:Y:S01]  /*28d0*/  LOP3.LUT R3, R12.reuse, R3, RZ, 0xfc, !PT ;  /* 0x000000030c037212 */ /* 0x040fe200078efcff */
[----:B------:R-:W-:Y:S01]  /*28e0*/  IMAD.IADD R26, R97, 0x1, R25 ;  /* 0x00000001611a7824 */ /* 0x000fe200078e0219 */
[----:B------:R-:W-:Y:S01]  /*28f0*/  IADD3 R25, R25, R99, RZ ;  /* 0x0000006319197210 */ /* 0x000fe20007ffe0ff */
[----:B------:R-:W-:Y:S01]  /*2900*/  IMAD.IADD R21, R103, 0x1, R9 ;  /* 0x0000000167157824 */ /* 0x000fe200078e0209 */
[----:B------:R-:W-:Y:S01]  /*2910*/  SHF.R.S32.HI R113, RZ, 0x3, R5 ;  /* 0x00000003ff717819 */ /* 0x000fe20000011405 */
[----:B0-----:R-:W-:Y:S01]  /*2920*/  IMAD.IADD R20, R9, 0x1, R105 ;  /* 0x0000000109147824 */ /* 0x001fe200078e0269 */
[----:B------:R-:W-:Y:S01]  /*2930*/  LOP3.LUT R12, R12, 0x1, RZ, 0xc0, !PT ;  /* 0x000000010c0c7812 */ /* 0x000fe200078ec0ff */
[----:B------:R-:W-:Y:S01]  /*2940*/  IMAD.IADD R127, R101, 0x1, R127 ;  /* 0x00000001657f7824 */ /* 0x000fe200078e027f */
[----:B------:R-:W-:Y:S01]  /*2950*/  SHF.R.S32.HI R111, RZ, 0x1f, R15 ;  /* 0x0000001fff6f7819 */ /* 0x000fe2000001140f */
[----:B------:R-:W-:Y:S01]  /*2960*/  IMAD.IADD R136, R123, 0x1, R27 ;  /* 0x000000017b887824 */ /* 0x000fe200078e021b */
[----:B------:R-:W-:Y:S01]  /*2970*/  SHF.R.S32.HI R110, RZ, 0x1f, R14 ;  /* 0x0000001fff6e7819 */ /* 0x000fe2000001140e */
[----:B------:R-:W-:Y:S01]  /*2980*/  IMAD.IADD R6, R93, 0x1, R33 ;  /* 0x000000015d067824 */ /* 0x000fe200078e0221 */
[----:B------:R-:W-:-:S02]  /*2990*/  SHF.R.S32.HI R109, RZ, 0x1f, R13 ;  /* 0x0000001fff6d7819 */ /* 0x000fc4000001140d */
[C---:B------:R-:W-:Y:S02]  /*29a0*/  LOP3.LUT R11, R3.reuse, 0x2, RZ, 0xc0, !PT ;  /* 0x00000002030b7812 */ /* 0x040fe400078ec0ff */
[C---:B------:R-:W-:Y:S02]  /*29b0*/  LOP3.LUT R10, R3.reuse, 0x4, RZ, 0xc0, !PT ;  /* 0x00000004030a7812 */ /* 0x040fe400078ec0ff */
[C---:B------:R-:W-:Y:S02]  /*29c0*/  LOP3.LUT R9, R3.reuse, 0x8, RZ, 0xc0, !PT ;  /* 0x0000000803097812 */ /* 0x040fe400078ec0ff */
[C---:B------:R-:W-:Y:S02]  /*29d0*/  LOP3.LUT R8, R3.reuse, 0x10, RZ, 0xc0, !PT ;  /* 0x0000001003087812 */ /* 0x040fe400078ec0ff */
[----:B------:R-:W-:-:S07]  /*29e0*/  LOP3.LUT R7, R3, 0x20, RZ, 0xc0, !PT ;  /* 0x0000002003077812 */ /* 0x000fce00078ec0ff */
.L_x_1431:
[----:B--23--:R-:W2:Y:S01]  /*29f0*/  LDL.LU R32, [R1+0x8] ;  /* 0x0000080001207983 */ /* 0x00cea20000300800 */
[----:B------:R-:W-:Y:S01]  /*2a00*/  VIADD R35, R24, 0xffffffff ;  /* 0xffffffff18237836 */ /* 0x000fe20000000000 */
[----:B------:R-:W0:Y:S01]  /*2a10*/  LDC.64 R120, c[0x0][0x2d8] ;  /* 0x0000b600ff787b82 */ /* 0x000e220000000a00 */
[----:B------:R-:W-:Y:S01]  /*2a20*/  IMAD R43, R19, 0x4800, R27 ;  /* 0x00004800132b7824 */ /* 0x000fe200078e021b */
[----:B------:R-:W-:Y:S05]  /*2a30*/  YIELD ;  /* 0x0000000000007946 */ /* 0x000fea0003800000 */
[----:B------:R-:W-:Y:S01]  /*2a40*/  SHF.R.S32.HI R33, RZ, 0x1f, R35 ;  /* 0x0000001fff217819 */ /* 0x000fe20000011423 */
[-C--:B------:R-:W-:Y:S01]  /*2a50*/  IMAD R3, R125, R35.reuse, RZ ;  /* 0x000000237d037224 */ /* 0x080fe200078e02ff */
[----:B------:R-:W1:Y:S01]  /*2a60*/  LDC R117, c[0x0][0x3d4] ;  /* 0x0000f500ff757b82 */ /* 0x000e620000000800 */
[----:B------:R-:W-:Y:S01]  /*2a70*/  IMAD.WIDE.U32 R130, R94, R35, RZ ;  /* 0x000000235e827225 */ /* 0x000fe200078e00ff */
[----:B------:R-:W-:Y:S03]  /*2a80*/  BSSY B0, `(.L_x_1332) ;  /* 0x000076d000007945 */ /* 0x000fe60003800000 */
[----:B------:R-:W-:Y:S01]  /*2a90*/  IMAD R3, R33, R94, R3 ;  /* 0x0000005e21037224 */ /* 0x000fe200078e0203 */
[----:B------:R-:W-:Y:S01]  /*2aa0*/  IADD3 R5, P5, R88, R130, RZ ;  /* 0x0000008258057210 */ /* 0x000fe20007fbe0ff */
[----:B------:R-:W-:-:S02]  /*2ab0*/  IMAD R43, R43, 0x2, R116 ;  /* 0x000000022b2b7824 */ /* 0x000fc400078e0274 */
[----:B------:R-:W-:Y:S01]  /*2ac0*/  IMAD.IADD R84, R131, 0x1, R3 ;  /* 0x0000000183547824 */ /* 0x000fe200078e0203 */
[----:B------:R-:W-:-:S04]  /*2ad0*/  IADD3 R3, P1, P4, R88, R130, R133 ;  /* 0x0000008258037210 */ /* 0x000fc80007c3e085 */
[----:B------:R-:W-:Y:S02]  /*2ae0*/  IADD3.X R4, R31, R84, R132, P1, P4 ;  /* 0x000000541f047210 */ /* 0x000fe40000fe8484 */
[----:B------:R-:W-:Y:S02]  /*2af0*/  ISETP.GT.AND P1, PT, R35, R124, PT ;  /* 0x0000007c2300720c */ /* 0x000fe40003f24270 */
[-C--:B0-----:R-:W-:Y:S02]  /*2b00*/  LEA R44, P0, R5, R120.reuse, 0x1 ;  /* 0x00000078052c7211 */ /* 0x081fe400078008ff */
[----:B------:R-:W-:Y:S02]  /*2b10*/  IADD3.X R24, R84, R31, RZ, P5, !PT ;  /* 0x0000001f54187210 */ /* 0x000fe40002ffe4ff */
[----:B------:R-:W-:Y:S02]  /*2b20*/  LEA R40, P5, R3, R120, 0x1 ;  /* 0x0000007803287211 */ /* 0x000fe400078a08ff */
[----:B------:R-:W-:Y:S01]  /*2b30*/  LEA.HI.X R45, R5, R121, R24, 0x1, P0 ;  /* 0x00000079052d7211 */ /* 0x000fe200000f0c18 */
[----:B------:R-:W-:Y:S01]  /*2b40*/  IMAD.MOV.U32 R24, RZ, RZ, R35 ;  /* 0x000000ffff187224 */ /* 0x000fe200078e0023 */
[----:B-1----:R-:W-:-:S02]  /*2b50*/  ISETP.GE.AND P0, PT, R117, 0x1, PT ;  /* 0x000000017500780c */ /* 0x002fc40003f06270 */
[----:B------:R-:W-:Y:S01]  /*2b60*/  LEA.HI.X R41, R3, R121, R4, 0x1, P5 ;  /* 0x0000007903297211 */ /* 0x000fe200028f0c04 */
[----:B------:R-:W-:-:S04]  /*2b70*/  IMAD R3, R19, 0x4800, R136 ;  /* 0x0000480013037824 */ /* 0x000fc800078e0288 */
[----:B------:R-:W-:Y:S01]  /*2b80*/  IMAD R42, R3, 0x2, R116 ;  /* 0x00000002032a7824 */ /* 0x000fe200078e0274 */
[----:B--2---:R-:W-:-:S04]  /*2b90*/  LOP3.LUT R32, R32, 0xfffffffd, RZ, 0xc0, !PT ;  /* 0xfffffffd20207812 */ /* 0x004fc800078ec0ff */
[----:B------:R-:W-:-:S05]  /*2ba0*/  @P1 LOP3.LUT R32, R32, 0x2, RZ, 0xfc, !PT ;  /* 0x0000000220201812 */ /* 0x000fca00078efcff */
[----:B------:R0:W-:Y:S01]  /*2bb0*/  STL [R1+0x8], R32 ;  /* 0x0000082001007387 */ /* 0x0001e20000100800 */
[----:B------:R-:W-:Y:S05]  /*2bc0*/  @!P0 BRA `(.L_x_1333) ;  /* 0x00000070007c8947 */ /* 0x000fea0003800000 */
[----:B------:R-:W-:Y:S01]  /*2bd0*/  ULDC.U8 UR4, c[0x0][0x3f0] ;  /* 0x0000fc0000047ab9 */ /* 0x000fe20000000000 */
[-C--:B------:R-:W-:Y:S01]  /*2be0*/  IMAD R3, R126, R35.reuse, RZ ;  /* 0x000000237e037224 */ /* 0x080fe200078e02ff */
[----:B------:R-:W-:Y:S01]  /*2bf0*/  ISETP.NE.AND P0, PT, RZ, UR4, PT ;  /* 0x00000004ff007c0c */ /* 0x000fe2000bf05270 */
[-C--:B------:R-:W-:Y:S02]  /*2c00*/  IMAD R5, R127, R35.reuse, RZ ;  /* 0x000000237f057224 */ /* 0x080fe400078e02ff */
[C---:B------:R-:W-:Y:S02]  /*2c10*/  IMAD R3, R33.reuse, R106, R3 ;  /* 0x0000006a21037224 */ /* 0x040fe400078e0203 */
[----:B------:R-:W-:Y:S02]  /*2c20*/  IMAD R33, R33, R100, R5 ;  /* 0x0000006421217224 */ /* 0x000fe400078e0205 */
[----:B------:R-:W-:Y:S02]  /*2c30*/  IMAD R5, R24, -0x60, R2 ;  /* 0xffffffa018057824 */ /* 0x000fe400078e0202 */
[----:B------:R-:W-:-:S03]  /*2c40*/  IMAD.WIDE.U32 R82, R106, R35, RZ ;  /* 0x000000236a527225 */ /* 0x000fc600078e00ff */
[----:B------:R-:W-:Y:S01]  /*2c50*/  VIMNMX R5, R5, 0x60, PT ;  /* 0x0000006005057848 */ /* 0x000fe20003fe0100 */
[----:B------:R-:W-:-:S04]  /*2c60*/  IMAD.WIDE.U32 R80, R100, R35, RZ ;  /* 0x0000002364507225 */ /* 0x000fc800078e00ff */
[----:B------:R-:W-:Y:S02]  /*2c70*/  IMAD.IADD R3, R83, 0x1, R3 ;  /* 0x0000000153037824 */ /* 0x000fe400078e0203 */
        /* <DEDUP_REMOVED lines=22> */
[----:B------:R-:W-:Y:S01]  /*2de0*/  IADD3.X R34, R3, R21, RZ, P4, !PT ;  /* 0x0000001503227210 */ /* 0x000fe200027fe4ff */
[----:B------:R-:W-:Y:S01]  /*2df0*/  VIADD R38, R16, 0x10 ;  /* 0x0000001010267836 */ /* 0x000fe20000000000 */
[----:B0-----:R-:W-:Y:S01]  /*2e00*/  LEA R32, P4, R33, UR4, 0x1 ;  /* 0x0000000421207c11 */ /* 0x001fe2000f8808ff */
[----:B------:R-:W-:Y:S01]  /*2e10*/  IMAD.X R46, R4, 0x1, R26, P1 ;  /* 0x00000001042e7824 */ /* 0x000fe200008e061a */
[----:B------:R-:W-:Y:S02]  /*2e20*/  ISETP.GE.AND P1, PT, R16, R117, PT ;  /* 0x000000751000720c */ /* 0x000fe40003f26270 */
[----:B------:R-:W-:-:S02]  /*2e30*/  CS2R R128, SRZ ;  /* 0x0000000000807805 */ /* 0x000fc4000001ff00 */
[----:B------:R-:W-:Y:S02]  /*2e40*/  LEA.HI.X R33, R33, UR5, R34, 0x1, P4 ;  /* 0x0000000521217c11 */ /* 0x000fe4000a0f0c22 */
[----:B------:R-:W-:Y:S02]  /*2e50*/  CS2R R86, SRZ ;  /* 0x0000000000567805 */ /* 0x000fe4000001ff00 */
[C---:B------:R-:W-:Y:S02]  /*2e60*/  LEA R34, P4, R35.reuse, UR6, 0x1 ;  /* 0x0000000623227c11 */ /* 0x040fe4000f8808ff */
[----:B------:R-:W-:Y:S02]  /*2e70*/  CS2R R130, SRZ ;  /* 0x0000000000827805 */ /* 0x000fe4000001ff00 */
[----:B------:R-:W-:Y:S01]  /*2e80*/  CS2R R120, SRZ ;  /* 0x0000000000787805 */ /* 0x000fe2000001ff00 */
[----:B------:R-:W-:Y:S01]  /*2e90*/  ULDC.64 UR8, c[0x0][0x208] ;  /* 0x0000820000087ab9 */ /* 0x000fe20000000a00 */
[----:B------:R-:W-:Y:S01]  /*2ea0*/  LEA.HI.X R35, R35, UR7, R46, 0x1, P4 ;  /* 0x0000000723237c11 */ /* 0x000fe2000a0f0c2e */
[----:B------:R-:W-:Y:S01]  /*2eb0*/  VIADD R46, R16, 0x30 ;  /* 0x00000030102e7836 */ /* 0x000fe20000000000 */
[-C--:B------:R-:W-:Y:S01]  /*2ec0*/  ISETP.GE.AND P4, PT, R38, R117.reuse, PT ;  /* 0x000000752600720c */ /* 0x080fe20003f86270 */
[----:B------:R-:W-:Y:S01]  /*2ed0*/  VIADD R38, R16, 0x20 ;  /* 0x0000002010267836 */ /* 0x000fe20000000000 */
[----:B------:R1:W5:Y:S04]  /*2ee0*/  @!P1 LDG.E.64 R128, desc[UR8][R32.64] ;  /* 0x0000000820809981 */ /* 0x000368000c1e1b00 */
[----:B------:R1:W5:Y:S01]  /*2ef0*/  @!P1 LDG.E.64 R130, desc[UR8][R34.64] ;  /* 0x0000000822829981 */ /* 0x000362000c1e1b00 */
[----:B------:R-:W-:-:S06]  /*2f00*/  ISETP.GE.AND P1, PT, R38, R117, PT ;  /* 0x000000752600720c */ /* 0x000fcc0003f26270 */
[----:B------:R1:W5:Y:S04]  /*2f10*/  @!P4 LDG.E.64 R86, desc[UR8][R32.64+0x20] ;  /* 0x000020082056c981 */ /* 0x000368000c1e1b00 */
[----:B------:R1:W5:Y:S01]  /*2f20*/  @!P4 LDG.E.64 R120, desc[UR8][R34.64+0x20] ;  /* 0x000020082278c981 */ /* 0x000362000c1e1b00 */
[----:B------:R-:W-:Y:S02]  /*2f30*/  ISETP.GE.AND P4, PT, R46, R117, PT ;  /* 0x000000752e00720c */ /* 0x000fe40003f86270 */
[----:B------:R-:W-:Y:S02]  /*2f40*/  CS2R R78, SRZ ;  /* 0x00000000004e7805 */ /* 0x000fe4000001ff00 */
[----:B------:R-:W-:Y:S02]  /*2f50*/  CS2R R84, SRZ ;  /* 0x0000000000547805 */ /* 0x000fe4000001ff00 */
[----:B------:R-:W-:-:S02]  /*2f60*/  CS2R R74, SRZ ;  /* 0x00000000004a7805 */ /* 0x000fc4000001ff00 */
[----:B------:R-:W-:Y:S01]  /*2f70*/  CS2R R76, SRZ ;  /* 0x00000000004c7805 */ /* 0x000fe2000001ff00 */
[C---:B------:R-:W-:Y:S01]  /*2f80*/  VIADD R38, R16.reuse, 0x40 ;  /* 0x0000004010267836 */ /* 0x040fe20000000000 */
[----:B------:R-:W-:Y:S01]  /*2f90*/  IADD3 R46, R16, 0x50, RZ ;  /* 0x00000050102e7810 */ /* 0x000fe20007ffe0ff */
        /* <DEDUP_REMOVED lines=14> */
.L_x_1336:
[----:B------:R-:W-:Y:S05]  /*3080*/  BSYNC B1 ;  /* 0x0000000000017941 */ /* 0x000fea0003800000 */
.L_x_1335:
        /* <DEDUP_REMOVED lines=13> */
[----:B------:R-:W-:Y:S01]  /*3160*/  CS2R R64, SRZ ;  /* 0x0000000000407805 */ /* 0x000fe2000001ff00 */
[----:B------:R-:W-:Y:S01]  /*3170*/  IMAD.MOV.U32 R135, RZ, RZ, R67 ;  /* 0x000000ffff877224 */ /* 0x000fe200078e0043 */
[----:B------:R-:W-:Y:S06]  /*3180*/  @P4 BRA `(.L_x_1338) ;  /* 0x0000000000b84947 */ /* 0x000fec0003800000 */
[----:B------:R-:W-:Y:S01]  /*3190*/  IADD3 R82, P1, P5, R102, R82, R108 ;  /* 0x0000005266527210 */ /* 0x000fe20007d3e06c */
[----:B------:R-:W-:Y:S01]  /*31a0*/  ULDC.64 UR4, c[0x0][0x3c8] ;  /* 0x0000f20000047ab9 */ /* 0x000fe20000000a00 */
[----:B------:R-:W-:Y:S01]  /*31b0*/  ULDC.64 UR6, c[0x0][0x3e0] ;  /* 0x0000f80000067ab9 */ /* 0x000fe20000000a00 */
[----:B------:R-:W-:Y:S02]  /*31c0*/  CS2R R62, SRZ ;  /* 0x00000000003e7805 */ /* 0x000fe4000001ff00 */
[----:B-1----:R-:W-:Y:S02]  /*31d0*/  IADD3.X R33, R21, R3, R28, P1, P5 ;  /* 0x0000000315217210 */ /* 0x002fe40000fea41c */
[----:B------:R-:W-:Y:S02]  /*31e0*/  CS2R R64, SRZ ;  /* 0x0000000000407805 */ /* 0x000fe4000001ff00 */
[----:B------:R-:W-:Y:S01]  /*31f0*/  IADD3 R80, P1, P5, R96, R80, R29 ;  /* 0x0000005060507210 */ /* 0x000fe20007d3e01d */
[----:B------:R-:W-:-:S03]  /*3200*/  ULDC.64 UR8, c[0x0][0x208] ;  /* 0x0000820000087ab9 */ /* 0x000fc60000000a00 */
[----:B------:R-:W-:Y:S01]  /*3210*/  IADD3.X R3, R26, R4, R30, P1, P5 ;  /* 0x000000041a037210 */ /* 0x000fe20000fea41e */
[----:B------:R-:W-:Y:S01]  /*3220*/  VIADD R4, R16, 0x10 ;  /* 0x0000001010047836 */ /* 0x000fe20000000000 */
[----:B0-----:R-:W-:-:S04]  /*3230*/  LEA R32, P1, R82, UR4, 0x1 ;  /* 0x0000000452207c11 */ /* 0x001fc8000f8208ff */
[----:B------:R-:W-:Y:S02]  /*3240*/  LEA.HI.X R33, R82, UR5, R33, 0x1, P1 ;  /* 0x0000000552217c11 */ /* 0x000fe400088f0c21 */
[----:B------:R-:W-:-:S04]  /*3250*/  LEA R34, P1, R80, UR6, 0x1 ;  /* 0x0000000650227c11 */ /* 0x000fc8000f8208ff */
[----:B------:R-:W-:Y:S02]  /*3260*/  LEA.HI.X R35, R80, UR7, R3, 0x1, P1 ;  /* 0x0000000750237c11 */ /* 0x000fe400088f0c03 */
[----:B------:R-:W-:Y:S02]  /*3270*/  ISETP.GE.AND P1, PT, R16, R117, PT ;  /* 0x000000751000720c */ /* 0x000fe40003f26270 */
        /* <DEDUP_REMOVED lines=28> */
[----:B------:R-:W-:-:S13]  /*3440*/  ISETP.GE.AND P1, PT, R4, R117, PT ;  /* 0x000000750400720c */ /* 0x000fda0003f26270 */
[----:B------:R2:W5:Y:S04]  /*3450*/  @!P1 LDG.E.64 R36, desc[UR8][R32.64+0xa0] ;  /* 0x0000a00820249981 */ /* 0x000568000c1e1b00 */
[----:B------:R2:W5:Y:S02]  /*3460*/  @!P1 LDG.E.64 R38, desc[UR8][R34.64+0xa0] ;  /* 0x0000a00822269981 */ /* 0x000564000c1e1b00 */
.L_x_1338:
[----:B------:R-:W-:Y:S05]  /*3470*/  BSYNC B1 ;  /* 0x0000000000017941 */ /* 0x000fea0003800000 */
.L_x_1337:
[----:B------:R-:W-:Y:S01]  /*3480*/  IMAD.MOV.U32 R3, RZ, RZ, R70 ;  /* 0x000000ffff037224 */ /* 0x000fe200078e0046 */
[----:B------:R-:W-:Y:S01]  /*3490*/  PRMT R156, R135, 0x5410, R134 ;  /* 0x00005410879c7816 */ /* 0x000fe20000000086 */
[----:B------:R-:W-:Y:S01]  /*34a0*/  IMAD.MOV.U32 R4, RZ, RZ, R71 ;  /* 0x000000ffff047224 */ /* 0x000fe200078e0047 */
[----:B------:R-:W-:Y:S01]  /*34b0*/  ULOP3.LUT UR4, UR60, 0x1, URZ, 0xfc, !UPT ;  /* 0x000000013c047892 */ /* 0x000fe2000f8efc3f */
[----:B012---:R-:W-:Y:S02]  /*34c0*/  IMAD.MOV.U32 R32, RZ, RZ, R74 ;  /* 0x000000ffff207224 */ /* 0x007fe400078e004a */
[----:B------:R-:W-:Y:S01]  /*34d0*/  IMAD.MOV.U32 R33, RZ, RZ, R86 ;  /* 0x000000ffff217224 */ /* 0x000fe200078e0056 */
[----:B------:R-:W-:Y:S01]  /*34e0*/  PRMT R157, R3, 0x5410, R4 ;  /* 0x00005410039d7816 */ /* 0x000fe20000000004 */
[----:B------:R-:W-:Y:S01]  /*34f0*/  IMAD.MOV.U32 R3, RZ, RZ, R75 ;  /* 0x000000ffff037224 */ /* 0x000fe200078e004b */
[----:B------:R-:W-:Y:S01]  /*3500*/  PRMT R159, R32, 0x7610, R159 ;  /* 0x00007610209f7816 */ /* 0x000fe2000000009f */
[----:B------:R-:W-:Y:S01]  /*3510*/  IMAD.MOV.U32 R32, RZ, RZ, R79 ;  /* 0x000000ffff207224 */ /* 0x000fe200078e004f */
[----:B------:R-:W-:Y:S01]  /*3520*/  MOV R4, R78 ;  /* 0x0000004e00047202 */ /* 0x000fe20000000f00 */
[----:B------:R-:W-:Y:S01]  /*3530*/  UISETP.NE.AND UP0, UPT, UR4, 0x3, UPT ;  /* 0x000000030400788c */ /* 0x000fe2000bf05270 */
[----:B------:R-:W-:Y:S01]  /*3540*/  PRMT R159, R159, 0x5410, R3 ;  /* 0x000054109f9f7816 */ /* 0x000fe20000000003 */
[----:B------:R-:W-:Y:S01]  /*3550*/  IMAD.MOV.U32 R3, RZ, RZ, R87 ;  /* 0x000000ffff037224 */ /* 0x000fe200078e0057 */
[----:B------:R-:W-:Y:S01]  /*3560*/  PRMT R204, R4, 0x5410, R32 ;  /* 0x0000541004cc7816 */ /* 0x000fe20000000020 */
[----:B------:R-:W-:Y:S01]  /*3570*/  IMAD.MOV.U32 R4, RZ, RZ, R128 ;  /* 0x000000ffff047224 */ /* 0x000fe200078e0080 */
[----:B------:R-:W-:Y:S01]  /*3580*/  PRMT R205, R33, 0x7610, R205 ;  /* 0x0000761021cd7816 */ /* 0x000fe200000000cd */
[----:B------:R-:W-:Y:S01]  /*3590*/  IMAD.MOV.U32 R32, RZ, RZ, R129 ;  /* 0x000000ffff207224 */ /* 0x000fe200078e0081 */
[----:B------:R-:W-:-:S02]  /*35a0*/  MOV R33, R68 ;  /* 0x0000004400217202 */ /* 0x000fc40000000f00 */
[----:B------:R-:W-:Y:S01]  /*35b0*/  PRMT R205, R205, 0x5410, R3 ;  /* 0x00005410cdcd7816 */ /* 0x000fe20000000003 */
[----:B------:R-:W-:Y:S01]  /*35c0*/  IMAD.MOV.U32 R3, RZ, RZ, R69 ;  /* 0x000000ffff037224 */ /* 0x000fe200078e0045 */
[----:B------:R-:W-:Y:S01]  /*35d0*/  PRMT R193, R4, 0x5410, R32 ;  /* 0x0000541004c17816 */ /* 0x000fe20000000020 */
[----:B------:R-:W-:Y:S01]  /*35e0*/  IMAD.MOV.U32 R4, RZ, RZ, R72 ;  /* 0x000000ffff047224 */ /* 0x000fe200078e0048 */
[----:B------:R-:W-:Y:S01]  /*35f0*/  PRMT R155, R155, 0x5410, R33 ;  /* 0x000054109b9b7816 */ /* 0x000fe20000000021 */
[----:B------:R-:W-:Y:S01]  /*3600*/  IMAD.MOV.U32 R32, RZ, RZ, R73 ;  /* 0x000000ffff207224 */ /* 0x000fe200078e0049 */
[----:B------:R-:W-:Y:S01]  /*3610*/  PLOP3.LUT P1, PT, PT, PT, UP0, 0x80, 0x0 ;  /* 0x000000000000781c */ /* 0x000fe20003f2f008 */
[----:B------:R-:W-:Y:S01]  /*3620*/  IMAD.MOV.U32 R33, RZ, RZ, R76 ;  /* 0x000000ffff217224 */ /* 0x000fe200078e004c */
        /* <DEDUP_REMOVED lines=13> */
[----:B-----5:R-:W-:Y:S02]  /*3700*/  MOV R33, R36 ;  /* 0x0000002400217202 */ /* 0x020fe40000000f00 */
[----:B------:R-:W-:Y:S01]  /*3710*/  PRMT R208, R208, 0x5410, R3 ;  /* 0x00005410d0d07816 */ /* 0x000fe20000000003 */
[----:B------:R-:W-:Y:S01]  /*3720*/  IMAD.MOV.U32 R3, RZ, RZ, R37 ;  /* 0x000000ffff037224 */ /* 0x000fe200078e0025 */
[----:B------:R-:W-:Y:S01]  /*3730*/  PRMT R203, R4, 0x5410, R32 ;  /* 0x0000541004cb7816 */ /* 0x000fe20000000020 */
[----:B------:R-:W-:Y:S01]  /*3740*/  IMAD.MOV.U32 R4, RZ, RZ, R46 ;  /* 0x000000ffff047224 */ /* 0x000fe200078e002e */
[----:B------:R-:W-:Y:S01]  /*3750*/  PRMT R81, R81, 0x5410, R33 ;  /* 0x0000541051517816 */ /* 0x000fe20000000021 */
[----:B------:R-:W-:-:S02]  /*3760*/  IMAD.MOV.U32 R32, RZ, RZ, R47 ;  /* 0x000000ffff207224 */ /* 0x000fc400078e002f */
[----:B------:R-:W-:Y:S01]  /*3770*/  IMAD.MOV.U32 R33, RZ, RZ, R50 ;  /* 0x000000ffff217224 */ /* 0x000fe200078e0032 */
[----:B------:R-:W-:Y:S01]  /*3780*/  PRMT R81, R3, 0x7610, R81 ;  /* 0x0000761003517816 */ /* 0x000fe20000000051 */
[----:B------:R-:W-:Y:S01]  /*3790*/  IMAD.MOV.U32 R3, RZ, RZ, R51 ;  /* 0x000000ffff037224 */ /* 0x000fe200078e0033 */
        /* <DEDUP_REMOVED lines=17> */
[----:B------:R-:W-:Y:S02]  /*38b0*/  IMAD.MOV.U32 R32, RZ, RZ, R49 ;  /* 0x000000ffff207224 */ /* 0x000fe400078e0031 */
        /* <DEDUP_REMOVED lines=11> */
[----:B------:R-:W-:Y:S02]  /*3970*/  IMAD.MOV.U32 R32, RZ, RZ, R61 ;  /* 0x000000ffff207224 */ /* 0x000fe400078e003d */
[----:B------:R-:W-:-:S03]  /*3980*/  IMAD.MOV.U32 R3, RZ, RZ, R65 ;  /* 0x000000ffff037224 */ /* 0x000fc600078e0041 */
[----:B------:R-:W-:Y:S02]  /*3990*/  PRMT R140, R32, 0x5410, R33 ;  /* 0x00005410208c7816 */ /* 0x000fe40000000021 */
[----:B------:R-:W-:Y:S01]  /*39a0*/  PRMT R152, R4, 0x5410, R3 ;  /* 0x0000541004987816 */ /* 0x000fe20000000003 */
[----:B------:R-:W-:Y:S06]  /*39b0*/  @!P1 BRA `(.L_x_1339) ;  /* 0x0000000000049947 */ /* 0x000fec0003800000 */
[----:B------:R-:W-:Y:S01]  /*39c0*/  BPT.TRAP 0x1 ;  /* 0x000000040000795c */ /* 0x000fe20000300000 */
.L_x_1339:
[----:B------:R-:W-:Y:S01]  /*39d0*/  LEA R4, R19, R18, 0x3 ;  /* 0x0000001213047211 */ /* 0x000fe200078e18ff */
[----:B------:R-:W-:Y:S01]  /*39e0*/  BSSY B1, `(.L_x_1340) ;  /* 0x0000004000017945 */ /* 0x000fe20003800000 */
[----:B------:R-:W-:-:S04]  /*39f0*/  SHF.L.U32 R3, R167, 0x1f, RZ ;  /* 0x0000001fa7037819 */ /* 0x000fc800000006ff */
[----:B------:R-:W0:Y:S02]  /*3a00*/  SYNCS.PHASECHK.TRANS64.TRYWAIT P5, [R4+URZ+0x2a890], R3 ;  /* 0x02a89003040075a7 */ /* 0x000e2400080a017f */
[----:B0-----:R-:W-:Y:S05]  /*3a10*/  @!P5 BRA `(.L_x_1341) ;  /* 0x0000022800d8d947 */ /* 0x001fea0003800000 */
.L_x_1738:
[----:B------:R-:W-:Y:S05]  /*3a20*/  BSYNC B1 ;  /* 0x0000000000017941 */ /* 0x000fea0003800000 */
.L_x_1340:
        /* <DEDUP_REMOVED lines=10> */
[--C-:B--2---:R-:W-:Y:S01]  /*3ad0*/  HADD2.F32 R170, -RZ, R35.reuse.H0_H0 ;  /* 0x20000023ffaa7230 */ /* 0x104fe20000004100 */
[----:B------:R-:W-:Y:S02]  /*3ae0*/  SHF.R.U32.HI R128, RZ, 0x10, R129 ;  /* 0x00000010ff807819 */ /* 0x000fe40000011681 */
[--C-:B------:R-:W-:Y:S01]  /*3af0*/  SHF.R.U64 R129, R130, 0x10, R131.reuse ;  /* 0x0000001082817819 */ /* 0x100fe20000001283 */
[----:B------:R-:W-:Y:S01]  /*3b00*/  HADD2.F32 R130, -RZ, R35.H1_H1 ;  /* 0x30000023ff827230 */ /* 0x000fe20000004100 */
[----:B------:R-:W-:Y:S01]  /*3b10*/  SHF.R.U32.HI R171, RZ, 0x10, R131 ;  /* 0x00000010ffab7819 */ /* 0x000fe20000011683 */
[----:B------:R-:W-:Y:S02]  /*3b20*/  HADD2.F32 R168, -RZ, R168.H0_H0 ;  /* 0x200000a8ffa87230 */ /* 0x000fe40000004100 */
[----:B------:R-:W-:Y:S02]  /*3b30*/  HADD2.F32 R194, -RZ, R129.H0_H0 ;  /* 0x20000081ffc27230 */ /* 0x000fe40000004100 */
[----:B------:R-:W-:-:S02]  /*3b40*/  HADD2.F32 R171, -RZ, R171.H0_H0 ;  /* 0x200000abffab7230 */ /* 0x000fc40000004100 */
[--C-:B------:R-:W-:Y:S02]  /*3b50*/  HADD2.F32 R129, -RZ, R33.reuse.H1_H1 ;  /* 0x30000021ff817230 */ /* 0x100fe40000004100 */
[----:B------:R-:W-:Y:S02]  /*3b60*/  HADD2.F32 R33, -RZ, R33.H0_H0 ;  /* 0x20000021ff217230 */ /* 0x000fe40000004100 */
[-C--:B------:R-:W-:Y:S01]  /*3b70*/  FMUL.FTZ R35, R130, R171.reuse ;  /* 0x000000ab82237220 */ /* 0x080fe20000410000 */
[----:B------:R-:W-:Y:S02]  /*3b80*/  HADD2.F32 R131, -RZ, R128.H0_H0 ;  /* 0x20000080ff837230 */ /* 0x000fe40000004100 */
[-C--:B------:R-:W-:Y:S01]  /*3b90*/  FMUL.FTZ R128, R129, R194.reuse ;  /* 0x000000c281807220 */ /* 0x080fe20000410000 */
[C---:B------:R-:W-:Y:S01]  /*3ba0*/  FMUL.FTZ R171, R170.reuse, R171 ;  /* 0x000000abaaab7220 */ /* 0x040fe20000410000 */
[C---:B------:R-:W-:Y:S02]  /*3bb0*/  FMUL.FTZ R194, R33.reuse, R194 ;  /* 0x000000c221c27220 */ /* 0x040fe40000410000 */
[-C--:B------:R-:W-:Y:S01]  /*3bc0*/  FFMA.FTZ R33, R33, R168.reuse, -R128 ;  /* 0x000000a821217223 */ /* 0x080fe20000010880 */
[-C--:B------:R-:W-:Y:S01]  /*3bd0*/  FFMA.FTZ R35, R170, R131.reuse, -R35 ;  /* 0x00000083aa237223 */ /* 0x080fe20000010823 */
        /* <DEDUP_REMOVED lines=8> */
[--C-:B------:R-:W-:Y:S02]  /*3c60*/  HADD2.F32 R32, -RZ, R34.reuse.H1_H1 ;  /* 0x30000022ff207230 */ /* 0x100fe40000004100 */
[-C--:B------:R-:W-:Y:S01]  /*3c70*/  FMUL.FTZ R203, R171, R131.reuse ;  /* 0x00000083abcb7220 */ /* 0x080fe20000410000 */
[----:B------:R-:W-:Y:S02]  /*3c80*/  HADD2.F32 R194, -RZ, R34.H0_H0 ;  /* 0x20000022ffc27230 */ /* 0x000fe40000004100 */
[----:B------:R-:W-:Y:S01]  /*3c90*/  FMUL.FTZ R34, R170, R131 ;  /* 0x00000083aa227220 */ /* 0x000fe20000410000 */
[----:B------:R-:W-:-:S02]  /*3ca0*/  HADD2.F32 R168, -RZ, R193.H0_H0 ;  /* 0x200000c1ffa87230 */ /* 0x000fc40000004100 */
        /* <DEDUP_REMOVED lines=8> */
[----:B------:R-:W-:-:S03]  /*3d30*/  F2FP.F16.F32.PACK_AB R128, R32, R131 ;  /* 0x000000832080723e */ /* 0x000fc600000000ff */
[----:B------:R-:W-:Y:S02]  /*3d40*/  IMAD.MOV.U32 R32, RZ, RZ, R34 ;  /* 0x000000ffff207224 */ /* 0x000fe400078e0022 */
[----:B------:R-:W-:-:S07]  /*3d50*/  IMAD.MOV.U32 R34, RZ, RZ, R128 ;  /* 0x000000ffff227224 */ /* 0x000fce00078e0080 */
.L_x_1347:
[----:B------:R-:W-:Y:S05]  /*3d60*/  BSYNC B3 ;  /* 0x0000000000037941 */ /* 0x000fea0003800000 */
.L_x_1346:
[----:B------:R-:W-:Y:S02]  /*3d70*/  ULDC.64 UR4, c[0x0][0x208] ;  /* 0x0000820000047ab9 */ /* 0x000fe40000000a00 */
[----:B--2---:R1:W-:Y:S03]  /*3d80*/  STG.E.128 desc[UR4][R44.64], R32 ;  /* 0x000000202c007986 */ /* 0x0043e6000c101d04 */
.L_x_1345:
[----:B------:R-:W-:Y:S05]  /*3d90*/  BSYNC B2 ;  /* 0x0000000000027941 */ /* 0x000fea0003800000 */
.L_x_1344:
        /* <DEDUP_REMOVED lines=48> */
.L_x_1351:
[----:B------:R-:W-:Y:S05]  /*40a0*/  BSYNC B3 ;  /* 0x0000000000037941 */ /* 0x000fea0003800000 */
.L_x_1350:
[----:B------:R-:W-:Y:S02]  /*40b0*/  ULDC.64 UR4, c[0x0][0x208] ;  /* 0x0000820000047ab9 */ /* 0x000fe40000000a00 */
[----:B--2---:R2:W-:Y:S03]  /*40c0*/  STG.E.128 desc[UR4][R44.64+0x40], R32 ;  /* 0x000040202c007986 */ /* 0x0045e6000c101d04 */
.L_x_1349:
[----:B------:R-:W-:Y:S05]  /*40d0*/  BSYNC B2 ;  /* 0x0000000000027941 */ /* 0x000fea0003800000 */
.L_x_1348:
        /* <DEDUP_REMOVED lines=8> */
[--C-:B------:R-:W-:Y:S02]  /*4160*/  SHF.R.U64 R128, R84, 0x10, R85.reuse ;  /* 0x0000001054807819 */ /* 0x100fe40000001255 */
[----:B------:R-:W-:Y:S01]  /*4170*/  SHF.R.U32.HI R84, RZ, 0x10, R85 ;  /* 0x00000010ff547819 */ /* 0x000fe20000011655 */
[----:B--2---:R-:W-:Y:S01]  /*4180*/  IMAD.MOV.U32 R85, RZ, RZ, R33 ;  /* 0x000000ffff557224 */ /* 0x004fe200078e0021 */
        /* <DEDUP_REMOVED lines=40> */
.L_x_1355:
[----:B------:R-:W-:Y:S05]  /*4410*/  BSYNC B3 ;  /* 0x0000000000037941 */ /* 0x000fea0003800000 */
.L_x_1354:
[----:B------:R-:W-:Y:S02]  /*4420*/  ULDC.64 UR4, c[0x0][0x208] ;  /* 0x0000820000047ab9 */ /* 0x000fe40000000a00 */
[----:B--2---:R3:W-:Y:S03]  /*4430*/  STG.E.128 desc[UR4][R44.64+0x80], R32 ;  /* 0x000080202c007986 */ /* 0x0047e6000c101d04 */
.L_x_1353:
[----:B------:R-:W-:Y:S05]  /*4440*/  BSYNC B2 ;  /* 0x0000000000027941 */ /* 0x000fea0003800000 */
.L_x_1352:
[----:B------:R-:W-:Y:S01]  /*4450*/  ISETP.NE.AND P0, PT, R9, RZ, PT ;  /* 0x000000ff0900720c */ /* 0x000fe20003f05270 */
[----:B------:R-:W-:-:S12]  /*4460*/  BSSY B2, `(.L_x_1356) ;  /* 0x0000034000027945 */ /* 0x000fd80003800000 */
[----:B------:R-:W-:Y:S05]  /*4470*/  @!P0 BRA `(.L_x_1357) ;  /* 0x0000000000c88947 */ /* 0x000fea0003800000 */
[----:B-123--:R1:W2:Y:S01]  /*4480*/  LDS.128 R32, [R42+0x3000] ;  /* 0x003000002a207984 */ /* 0x00e2a20000000c00 */
[----:B------:R-:W-:Y:S01]  /*4490*/  VIADD R78, R16, 0x30 ;  /* 0x00000030104e7836 */ /* 0x000fe20000000000 */
[----:B------:R-:W-:Y:S04]  /*44a0*/  BSSY B3, `(.L_x_1358) ;  /* 0x000002d000037945 */ /* 0x000fe80003800000 */
        /* <DEDUP_REMOVED lines=20> */
[-C--:B------:R-:W-:Y:S01]  /*45f0*/  FFMA.FTZ R32, R32, R77.reuse, -R33 ;  /* 0x0000004d20207223 */ /* 0x080fe20000010821 */
[----:B------:R-:W-:Y:S01]  /*4600*/  FFMA.FTZ R33, R35, R77, R86 ;  /* 0x0000004d23217223 */ /* 0x000fe20000010056 */
[-C--:B------:R-:W-:Y:S01]  /*4610*/  FFMA.FTZ R35, R75, R78.reuse, -R120 ;  /* 0x0000004e4b237223 */ /* 0x080fe20000010878 */
[----:B------:R-:W-:Y:S01]  /*4620*/  FFMA.FTZ R84, R76, R78, R79 ;  /* 0x0000004e4c547223 */ /* 0x000fe2000001004f */
[----:B------:R-:W-:-:S02]  /*4630*/  HADD2.F32 R78, -RZ, R206.H0_H0 ;  /* 0x200000ceff4e7230 */ /* 0x000fc40000004100 */
[----:B------:R-:W-:Y:S01]  /*4640*/  HADD2.F32 R79, -RZ, R206.H1_H1 ;  /* 0x300000ceff4f7230 */ /* 0x000fe20000004100 */
[----:B------:R-:W-:Y:S01]  /*4650*/  F2FP.F16.F32.PACK_AB R33, R33, R32 ;  /* 0x000000202121723e */ /* 0x000fe200000000ff */
[----:B------:R-:W-:Y:S01]  /*4660*/  HADD2.F32 R75, -RZ, R74.H1_H1 ;  /* 0x3000004aff4b7230 */ /* 0x000fe20000004100 */
[----:B------:R-:W-:Y:S01]  /*4670*/  F2FP.F16.F32.PACK_AB R35, R84, R35 ;  /* 0x000000235423723e */ /* 0x000fe200000000ff */
[----:B------:R-:W-:Y:S02]  /*4680*/  HADD2.F32 R76, -RZ, R34.H1_H1 ;  /* 0x30000022ff4c7230 */ /* 0x000fe40000004100 */
[----:B------:R-:W-:Y:S02]  /*4690*/  HADD2.F32 R74, -RZ, R74.H0_H0 ;  /* 0x2000004aff4a7230 */ /* 0x000fe40000004100 */
[----:B------:R-:W-:Y:S01]  /*46a0*/  FMUL.FTZ R85, R75, R78 ;  /* 0x0000004e4b557220 */ /* 0x000fe20000410000 */
[----:B------:R-:W-:Y:S02]  /*46b0*/  HADD2.F32 R34, -RZ, R34.H0_H0 ;  /* 0x20000022ff227230 */ /* 0x000fe40000004100 */
[----:B------:R-:W-:Y:S01]  /*46c0*/  FMUL.FTZ R87, R76, R79 ;  /* 0x0000004f4c577220 */ /* 0x000fe20000410000 */
[----:B------:R-:W-:-:S02]  /*46d0*/  HADD2.F32 R77, -RZ, R159.H0_H0 ;  /* 0x2000009fff4d7230 */ /* 0x000fc40000004100 */
        /* <DEDUP_REMOVED lines=9> */
.L_x_1359:
[----:B------:R-:W-:Y:S05]  /*4770*/  BSYNC B3 ;  /* 0x0000000000037941 */ /* 0x000fea0003800000 */
.L_x_1358:
[----:B------:R-:W-:Y:S02]  /*4780*/  ULDC.64 UR4, c[0x0][0x208] ;  /* 0x0000820000047ab9 */ /* 0x000fe40000000a00 */
[----:B--2---:R4:W-:Y:S03]  /*4790*/  STG.E.128 desc[UR4][R44.64+0xc0], R32 ;  /* 0x0000c0202c007986 */ /* 0x0049e6000c101d04 */
.L_x_1357:
[----:B------:R-:W-:Y:S05]  /*47a0*/  BSYNC B2 ;  /* 0x0000000000027941 */ /* 0x000fea0003800000 */
.L_x_1356:
        /* <DEDUP_REMOVED lines=16> */
[----:B------:R-:W-:-:S02]  /*48b0*/  HADD2.F32 R76, -RZ, R76.H0_H0 ;  /* 0x2000004cff4c7230 */ /* 0x000fc40000004100 */
[----:B------:R-:W-:Y:S02]  /*48c0*/  HADD2.F32 R34, -RZ, R33.H1_H1 ;  /* 0x30000021ff227230 */ /* 0x000fe40000004100 */
[--C-:B------:R-:W-:Y:S02]  /*48d0*/  HADD2.F32 R71, -RZ, R35.reuse.H1_H1 ;  /* 0x30000023ff477230 */ /* 0x100fe40000004100 */
[----:B------:R-:W-:Y:S02]  /*48e0*/  HADD2.F32 R35, -RZ, R35.H0_H0 ;  /* 0x20000023ff237230 */ /* 0x000fe40000004100 */
[----:B------:R-:W-:Y:S01]  /*48f0*/  FMUL.FTZ R78, R34, R73 ;  /* 0x00000049224e7220 */ /* 0x000fe20000410000 */
[----:B------:R-:W-:Y:S02]  /*4900*/  HADD2.F32 R33, -RZ, R33.H0_H0 ;  /* 0x20000021ff217230 */ /* 0x000fe40000004100 */
[-C--:B------:R-:W-:Y:S01]  /*4910*/  FMUL.FTZ R84, R71, R76.reuse ;  /* 0x0000004c47547220 */ /* 0x080fe20000410000 */
[----:B------:R-:W-:-:S02]  /*4920*/  FMUL.FTZ R76, R35, R76 ;  /* 0x0000004c234c7220 */ /* 0x000fc40000410000 */
[C---:B------:R-:W-:Y:S01]  /*4930*/  FMUL.FTZ R73, R33.reuse, R73 ;  /* 0x0000004921497220 */ /* 0x040fe20000410000 */
[----:B------:R-:W-:Y:S01]  /*4940*/  FFMA.FTZ R78, R33, R72, -R78 ;  /* 0x00000048214e7223 */ /* 0x000fe2000001084e */
[----:B------:R-:W-:Y:S01]  /*4950*/  FFMA.FTZ R79, R71, R74, R76 ;  /* 0x0000004a474f7223 */ /* 0x000fe2000001004c */
[----:B------:R-:W-:Y:S02]  /*4960*/  HADD2.F32 R33, -RZ, R32.H1_H1 ;  /* 0x30000020ff217230 */ /* 0x000fe40000004100 */
[----:B------:R-:W-:Y:S01]  /*4970*/  FFMA.FTZ R77, R34, R72, R73 ;  /* 0x00000048224d7223 */ /* 0x000fe20000010049 */
[----:B------:R-:W-:Y:S02]  /*4980*/  HADD2.F32 R71, -RZ, R158.H0_H0 ;  /* 0x2000009eff477230 */ /* 0x000fe40000004100 */
[----:B------:R-:W-:Y:S01]  /*4990*/  FFMA.FTZ R84, R35, R74, -R84 ;  /* 0x0000004a23547223 */ /* 0x000fe20000010854 */
[----:B------:R-:W-:Y:S02]  /*49a0*/  HADD2.F32 R32, -RZ, R32.H0_H0 ;  /* 0x20000020ff207230 */ /* 0x000fe40000004100 */
[----:B------:R-:W-:-:S02]  /*49b0*/  HADD2.F32 R73, -RZ, R158.H1_H1 ;  /* 0x3000009eff497230 */ /* 0x000fc40000004100 */
[CC--:B------:R-:W-:Y:S01]  /*49c0*/  FMUL.FTZ R75, R33.reuse, R71.reuse ;  /* 0x00000047214b7220 */ /* 0x0c0fe20000410000 */
[--C-:B------:R-:W-:Y:S02]  /*49d0*/  HADD2.F32 R34, -RZ, R70.reuse.H1_H1 ;  /* 0x30000046ff227230 */ /* 0x100fe40000004100 */
        /* <DEDUP_REMOVED lines=14> */
.L_x_1363:
[----:B------:R-:W-:Y:S05]  /*4ac0*/  BSYNC B3 ;  /* 0x0000000000037941 */ /* 0x000fea0003800000 */
.L_x_1362:
[----:B------:R-:W-:Y:S02]  /*4ad0*/  ULDC.64 UR4, c[0x0][0x208] ;  /* 0x0000820000047ab9 */ /* 0x000fe40000000a00 */
[----:B--2---:R1:W-:Y:S03]  /*4ae0*/  STG.E.128 desc[UR4][R44.64+0x100], R32 ;  /* 0x000100202c007986 */ /* 0x0043e6000c101d04 */
.L_x_1361:
[----:B------:R-:W-:Y:S05]  /*4af0*/  BSYNC B2 ;  /* 0x0000000000027941 */ /* 0x000fea0003800000 */
.L_x_1360:
        /* <DEDUP_REMOVED lines=25> */
[----:B------:R-:W-:-:S02]  /*4c90*/  HADD2.F32 R68, -RZ, R155.H1_H1 ;  /* 0x3000009bff447230 */ /* 0x000fc40000004100 */
[C---:B------:R-:W-:Y:S01]  /*4ca0*/  FMUL.FTZ R72, R35.reuse, R72 ;  /* 0x0000004823487220 */ /* 0x040fe20000410000 */
[----:B------:R-:W-:Y:S02]  /*4cb0*/  HADD2.F32 R155, -RZ, R155.H0_H0 ;  /* 0x2000009bff9b7230 */ /* 0x000fe40000004100 */
        /* <DEDUP_REMOVED lines=20> */
.L_x_1365:
[----:B------:R-:W-:Y:S05]  /*4e00*/  BSYNC B2 ;  /* 0x0000000000027941 */ /* 0x000fea0003800000 */
.L_x_1364:
[----:B------:R-:W-:Y:S02]  /*4e10*/  ULDC.64 UR4, c[0x0][0x208] ;  /* 0x0000820000047ab9 */ /* 0x000fe40000000a00 */
[----:B--2---:R1:W-:Y:S03]  /*4e20*/  STG.E.128 desc[UR4][R44.64+0x140], R32 ;  /* 0x000140202c007986 */ /* 0x0043e6000c101d04 */
.L_x_1343:
[----:B------:R-:W-:Y:S05]  /*4e30*/  BSYNC B1 ;  /* 0x0000000000017941 */ /* 0x000fea0003800000 */
.L_x_1342:
        /* <DEDUP_REMOVED lines=29> */
[----:B------:R-:W-:Y:S02]  /*5010*/  HADD2.F32 R45, -RZ, R152.H0_H0 ;  /* 0x20000098ff2d7230 */ /* 0x000fe40000004100 */
        /* <DEDUP_REMOVED lines=19> */
.L_x_1370:
[----:B------:R-:W-:Y:S05]  /*5150*/  BSYNC B2 ;  /* 0x0000000000027941 */ /* 0x000fea0003800000 */
.L_x_1369:
[----:B------:R-:W-:Y:S02]  /*5160*/  ULDC.64 UR4, c[0x0][0x208] ;  /* 0x0000820000047ab9 */ /* 0x000fe40000000a00 */
[----:B--2---:R1:W-:Y:S03]  /*5170*/  STG.E.128 desc[UR4][R40.64], R32 ;  /* 0x0000002028007986 */ /* 0x0043e6000c101d04 */
.L_x_1368:
[----:B------:R-:W-:Y:S05]  /*5180*/  BSYNC B1 ;  /* 0x0000000000017941 */ /* 0x000fea0003800000 */
.L_x_1367:
        /* <DEDUP_REMOVED lines=29> */
[----:B------:R-:W-:Y:S02]  /*5360*/  HADD2.F32 R45, -RZ, R140.H1_H1 ;  /* 0x3000008cff2d7230 */ /* 0x000fe40000004100 */
[----:B------:R-:W-:Y:S01]  /*5370*/  FFMA.FTZ R66, R35, R60, -R66 ;  /* 0x0000003c23427223 */ /* 0x000fe20000010842 */
[----:B------:R-:W-:Y:S02]  /*5380*/  HADD2.F32 R32, -RZ, R32.H0_H0 ;  /* 0x20000020ff207230 */ /* 0x000fe40000004100 */
[----:B------:R-:W-:Y:S02]  /*5390*/  HADD2.F32 R59, -RZ, R140.H0_H0 ;  /* 0x2000008cff3b7230 */ /* 0x000fe40000004100 */
[----:B------:R-:W-:Y:S01]  /*53a0*/  FMUL.FTZ R61, R33, R45 ;  /* 0x0000002d213d7220 */ /* 0x000fe20000410000 */
[----:B------:R-:W-:-:S02]  /*53b0*/  HADD2.F32 R34, -RZ, R44.H1_H1 ;  /* 0x3000002cff227230 */ /* 0x000fc40000004100 */
[----:B------:R-:W-:Y:S01]  /*53c0*/  FMUL.FTZ R58, R32, R45 ;  /* 0x0000002d203a7220 */ /* 0x000fe20000410000 */
[----:B------:R-:W-:Y:S02]  /*53d0*/  HADD2.F32 R44, -RZ, R44.H0_H0 ;  /* 0x2000002cff2c7230 */ /* 0x000fe40000004100 */
[--C-:B------:R-:W-:Y:S02]  /*53e0*/  HADD2.F32 R35, -RZ, R141.reuse.H1_H1 ;  /* 0x3000008dff237230 */ /* 0x100fe40000004100 */
[-C--:B------:R-:W-:Y:S01]  /*53f0*/  FMUL.FTZ R45, R34, R59.reuse ;  /* 0x0000003b222d7220 */ /* 0x080fe20000410000 */
        /* <DEDUP_REMOVED lines=10> */
.L_x_1374:
[----:B------:R-:W-:Y:S05]  /*54a0*/  BSYNC B2 ;  /* 0x0000000000027941 */ /* 0x000fea0003800000 */
.L_x_1373:
[----:B------:R-:W-:Y:S02]  /*54b0*/  ULDC.64 UR4, c[0x0][0x208] ;  /* 0x0000820000047ab9 */ /* 0x000fe40000000a00 */
[----:B--2---:R1:W-:Y:S03]  /*54c0*/  STG.E.128 desc[UR4][R40.64+0x40], R32 ;  /* 0x0000402028007986 */ /* 0x0043e6000c101d04 */
.L_x_1372:
[----:B------:R-:W-:Y:S05]  /*54d0*/  BSYNC B1 ;  /* 0x0000000000017941 */ /* 0x000fea0003800000 */
.L_x_1371:
        /* <DEDUP_REMOVED lines=49> */
.L_x_1378:
[----:B------:R-:W-:Y:S05]  /*57f0*/  BSYNC B2 ;  /* 0x0000000000027941 */ /* 0x000fea0003800000 */
.L_x_1377:
[----:B------:R-:W-:Y:S02]  /*5800*/  ULDC.64 UR4, c[0x0][0x208] ;  /* 0x0000820000047ab9 */ /* 0x000fe40000000a00 */
[----:B--2---:R1:W-:Y:S03]  /*5810*/  STG.E.128 desc[UR4][R40.64+0x80], R32 ;  /* 0x0000802028007986 */ /* 0x0043e6000c101d04 */
.L_x_1376:
[----:B------:R-:W-:Y:S05]  /*5820*/  BSYNC B1 ;  /* 0x0000000000017941 */ /* 0x000fea0003800000 */
.L_x_1375:
        /* <DEDUP_REMOVED lines=49> */
.L_x_1382:
[----:B------:R-:W-:Y:S05]  /*5b40*/  BSYNC B2 ;  /* 0x0000000000027941 */ /* 0x000fea0003800000 */
.L_x_1381:
[----:B------:R-:W-:Y:S02]  /*5b50*/  ULDC.64 UR4, c[0x0][0x208] ;  /* 0x0000820000047ab9 */ /* 0x000fe40000000a00 */
[----:B--2---:R1:W-:Y:S03]  /*5b60*/  STG.E.128 desc[UR4][R40.64+0xc0], R32 ;  /* 0x0000c02028007986 */ /* 0x0043e6000c101d04 */
.L_x_1380:
[----:B------:R-:W-:Y:S05]  /*5b70*/  BSYNC B1 ;  /* 0x0000000000017941 */ /* 0x000fea0003800000 */
.L_x_1379:
        /* <DEDUP_REMOVED lines=13> */
[----:B------:R-:W-:Y:S01]  /*5c50*/  HADD2.F32 R34, -RZ, R33.H1_H1 ;  /* 0x30000021ff227230 */ /* 0x000fe20000004100 */
        /* <DEDUP_REMOVED lines=11> */
[----:B------:R-:W-:Y:S01]  /*5d10*/  FFMA.FTZ R49, R44, R46, R49 ;  /* 0x0000002e2c317223 */ /* 0x000fe20000010031 */
[----:B------:R-:W-:-:S02]  /*5d20*/  HADD2.F32 R44, -RZ, R83.H0_H0 ;  /* 0x20000053ff2c7230 */ /* 0x000fc40000004100 */
[-C--:B------:R-:W-:Y:S01]  /*5d30*/  FFMA.FTZ R50, R33, R45.reuse, -R50 ;  /* 0x0000002d21327223 */ /* 0x080fe20000010832 */
        /* <DEDUP_REMOVED lines=21> */
.L_x_1386:
[----:B------:R-:W-:Y:S05]  /*5e90*/  BSYNC B2 ;  /* 0x0000000000027941 */ /* 0x000fea0003800000 */
.L_x_1385:
[----:B------:R-:W-:Y:S02]  /*5ea0*/  ULDC.64 UR4, c[0x0][0x208] ;  /* 0x0000820000047ab9 */ /* 0x000fe40000000a00 */
[----:B--2---:R1:W-:Y:S03]  /*5eb0*/  STG.E.128 desc[UR4][R40.64+0x100], R32 ;  /* 0x0001002028007986 */ /* 0x0043e6000c101d04 */
.L_x_1384:
[----:B------:R-:W-:Y:S05]  /*5ec0*/  BSYNC B1 ;  /* 0x0000000000017941 */ /* 0x000fea0003800000 */
.L_x_1383:
[----:B------:R-:W-:-:S13]  /*5ed0*/  ISETP.NE.AND P0, PT, R7, RZ, PT ;  /* 0x000000ff0700720c */ /* 0x000fda0003f05270 */
        /* <DEDUP_REMOVED lines=17> */
[-C--:B------:R-:W-:Y:S01]  /*5ff0*/  FMUL.FTZ R46, R34, R39.reuse ;  /* 0x00000027222e7220 */ /* 0x080fe20000410000 */
[----:B------:R-:W-:Y:S02]  /*6000*/  HADD2.F32 R35, -RZ, R35.H0_H0 ;  /* 0x20000023ff237230 */ /* 0x000fe40000004100 */
[----:B------:R-:W-:Y:S01]  /*6010*/  FMUL.FTZ R39, R33, R39 ;  /* 0x0000002721277220 */ /* 0x000fe20000410000 */
[----:B------:R-:W-:Y:S02]  /*6020*/  HADD2.F32 R42, -RZ, R42.H0_H0 ;  /* 0x2000002aff2a7230 */ /* 0x000fe40000004100 */
[----:B------:R-:W-:Y:S01]  /*6030*/  FMUL.FTZ R48, R37, R44 ;  /* 0x0000002c25307220 */ /* 0x000fe20000410000 */
[----:B------:R-:W-:Y:S01]  /*6040*/  FFMA.FTZ R46, R33, R38, -R46 ;  /* 0x00000026212e7223 */ /* 0x000fe2000001082e */
[----:B------:R-:W-:Y:S01]  /*6050*/  FMUL.FTZ R44, R35, R44 ;  /* 0x0000002c232c7220 */ /* 0x000fe20000410000 */
[----:B------:R-:W-:-:S02]  /*6060*/  HADD2.F32 R33, -RZ, R32.H1_H1 ;  /* 0x30000020ff217230 */ /* 0x000fc40000004100 */
[----:B------:R-:W-:Y:S01]  /*6070*/  FFMA.FTZ R45, R34, R38, R39 ;  /* 0x00000026222d7223 */ /* 0x000fe20000010027 */
[----:B------:R-:W-:Y:S02]  /*6080*/  HADD2.F32 R32, -RZ, R32.H0_H0 ;  /* 0x20000020ff207230 */ /* 0x000fe40000004100 */
[-C--:B------:R-:W-:Y:S01]  /*6090*/  FFMA.FTZ R47, R37, R42.reuse, R44 ;  /* 0x0000002a252f7223 */ /* 0x080fe2000001002c */
[--C-:B------:R-:W-:Y:S02]  /*60a0*/  HADD2.F32 R37, -RZ, R80.reuse.H1_H1 ;  /* 0x30000050ff257230 */ /* 0x100fe40000004100 */
[----:B------:R-:W-:Y:S01]  /*60b0*/  FFMA.FTZ R48, R35, R42, -R48 ;  /* 0x0000002a23307223 */ /* 0x000fe20000010830 */
[----:B------:R-:W-:Y:S02]  /*60c0*/  HADD2.F32 R39, -RZ, R80.H0_H0 ;  /* 0x20000050ff277230 */ /* 0x000fe40000004100 */
[--C-:B------:R-:W-:Y:S02]  /*60d0*/  HADD2.F32 R34, -RZ, R36.reuse.H1_H1 ;  /* 0x30000024ff227230 */ /* 0x100fe40000004100 */
[----:B------:R-:W-:Y:S01]  /*60e0*/  FMUL.FTZ R43, R33, R37 ;  /* 0x00000025212b7220 */ /* 0x000fe20000410000 */
[----:B------:R-:W-:-:S02]  /*60f0*/  HADD2.F32 R36, -RZ, R36.H0_H0 ;  /* 0x20000024ff247230 */ /* 0x000fc40000004100 */
[----:B------:R-:W-:Y:S01]  /*6100*/  FMUL.FTZ R38, R32, R37 ;  /* 0x0000002520267220 */ /* 0x000fe20000410000 */
        /* <DEDUP_REMOVED lines=12> */
.L_x_1388:
[----:B------:R-:W-:Y:S05]  /*61d0*/  BSYNC B1 ;  /* 0x0000000000017941 */ /* 0x000fea0003800000 */
.L_x_1387:
[----:B------:R-:W-:Y:S02]  /*61e0*/  ULDC.64 UR4, c[0x0][0x208] ;  /* 0x0000820000047ab9 */ /* 0x000fe40000000a00 */
[----:B--2---:R1:W-:Y:S01]  /*61f0*/  STG.E.128 desc[UR4][R40.64+0x140], R32 ;  /* 0x0001402028007986 */ /* 0x0043e2000c101d04 */
[----:B------:R-:W-:Y:S05]  /*6200*/  BRA `(.L_x_1366) ;  /* 0x0000003c00d07947 */ /* 0x000fea0003800000 */
.L_x_1334:
[----:B------:R-:W-:Y:S01]  /*6210*/  ISETP.GE.AND P4, PT, R162, R5, PT ;  /* 0x00000005a200720c */ /* 0x000fe20003f86270 */
[----:B------:R-:W-:Y:S01]  /*6220*/  BSSY B1, `(.L_x_1389) ;  /* 0x000002f000017945 */ /* 0x000fe20003800000 */
[----:B------:R-:W-:Y:S02]  /*6230*/  CS2R R58, SRZ ;  /* 0x00000000003a7805 */ /* 0x000fe4000001ff00 */
[----:B------:R-:W-:Y:S02]  /*6240*/  CS2R R34, SRZ ;  /* 0x0000000000227805 */ /* 0x000fe4000001ff00 */
[----:B0-----:R-:W-:Y:S02]  /*6250*/  CS2R R32, SRZ ;  /* 0x0000000000207805 */ /* 0x001fe4000001ff00 */
        /* <DEDUP_REMOVED lines=15> */
[----:B------:R-:W-:Y:S01]  /*6350*/  CS2R R40, SRZ ;  /* 0x0000000000287805 */ /* 0x000fe2000001ff00 */
[----:B------:R-:W-:Y:S01]  /*6360*/  IMAD.X R34, R3, 0x1, R20, P0 ;  /* 0x0000000103227824 */ /* 0x000fe200000e0614 */
[----:B------:R-:W-:Y:S02]  /*6370*/  LEA R56, P0, R33, UR4, 0x1 ;  /* 0x0000000421387c11 */ /* 0x000fe4000f8008ff */
[----:B------:R-:W-:-:S02]  /*6380*/  CS2R R54, SRZ ;  /* 0x0000000000367805 */ /* 0x000fc4000001ff00 */
[----:B------:R-:W-:Y:S01]  /*6390*/  CS2R R52, SRZ ;  /* 0x0000000000347805 */ /* 0x000fe2000001ff00 */
[----:B------:R-:W-:Y:S01]  /*63a0*/  ULDC.64 UR6, c[0x0][0x208] ;  /* 0x0000820000067ab9 */ /* 0x000fe20000000a00 */
        /* <DEDUP_REMOVED lines=22> */
.L_x_1390:
[----:B------:R-:W-:Y:S05]  /*6510*/  BSYNC B1 ;  /* 0x0000000000017941 */ /* 0x000fea0003800000 */
.L_x_1389:
        /* <DEDUP_REMOVED lines=24> */
[----:B------:R-:W-:Y:S01]  /*66a0*/  CS2R R76, SRZ ;  /* 0x00000000004c7805 */ /* 0x000fe2000001ff00 */
[----:B------:R-:W-:Y:S01]  /*66b0*/  ULDC.64 UR8, c[0x0][0x208] ;  /* 0x0000820000087ab9 */ /* 0x000fe20000000a00 */
        /* <DEDUP_REMOVED lines=22> */
.L_x_1392:
[----:B------:R-:W-:Y:S05]  /*6820*/  BSYNC B1 ;  /* 0x0000000000017941 */ /* 0x000fea0003800000 */
.L_x_1391:
[----:B------:R-:W-:Y:S01]  /*6830*/  IMAD.MOV.U32 R4, RZ, RZ, R33 ;  /* 0x000000ffff047224 */ /* 0x000fe200078e0021 */
[----:B------:R-:W-:Y:S01]  /*6840*/  MOV R3, R32 ;  /* 0x0000002000037202 */ /* 0x000fe20000000f00 */
[----:B0-----:R-:W-:Y:S01]  /*6850*/  IMAD.MOV.U32 R80, RZ, RZ, R38 ;  /* 0x000000ffff507224 */ /* 0x001fe200078e0026 */
[----:B------:R-:W-:Y:S01]  /*6860*/  MOV R81, R42 ;  /* 0x0000002a00517202 */ /* 0x000fe20000000f00 */
[----:B------:R-:W-:Y:S01]  /*6870*/  ULOP3.LUT UR4, UR60, 0x1, URZ, 0xfc, !UPT ;  /* 0x000000013c047892 */ /* 0x000fe2000f8efc3f */
[----:B------:R-:W-:Y:S01]  /*6880*/  PRMT R215, R3, 0x5410, R4 ;  /* 0x0000541003d77816 */ /* 0x000fe20000000004 */
[----:B------:R-:W-:Y:S01]  /*6890*/  IMAD.MOV.U32 R3, RZ, RZ, R39 ;  /* 0x000000ffff037224 */ /* 0x000fe200078e0027 */
[----:B------:R-:W-:Y:S01]  /*68a0*/  PRMT R218, R80, 0x7610, R218 ;  /* 0x0000761050da7816 */ /* 0x000fe200000000da */
[----:B------:R-:W-:Y:S01]  /*68b0*/  IMAD.MOV.U32 R80, RZ, RZ, R37 ;  /* 0x000000ffff507224 */ /* 0x000fe200078e0025 */
[----:B------:R-:W-:Y:S01]  /*68c0*/  PRMT R209, R81, 0x7610, R209 ;  /* 0x0000761051d17816 */ /* 0x000fe200000000d1 */
[----:B------:R-:W-:Y:S01]  /*68d0*/  IMAD.MOV.U32 R4, RZ, RZ, R36 ;  /* 0x000000ffff047224 */ /* 0x000fe200078e0024 */
[----:B------:R-:W-:Y:S01]  /*68e0*/  UISETP.NE.AND UP0, UPT, UR4, 0x3, UPT ;  /* 0x000000030400788c */ /* 0x000fe2000bf05270 */
[----:B------:R-:W-:Y:S01]  /*68f0*/  IMAD.MOV.U32 R81, RZ, RZ, R46 ;  /* 0x000000ffff517224 */ /* 0x000fe200078e002e */
[----:B------:R-:W-:Y:S01]  /*6900*/  PRMT R220, R3, 0x5410, R80 ;  /* 0x0000541003dc7816 */ /* 0x000fe20000000050 */
        /* <DEDUP_REMOVED lines=25> */
[----:B------:R-:W-:Y:S01]  /*6aa0*/  PRMT R210, R3, 0x7610, R210 ;  /* 0x0000761003d27816 */ /* 0x000fe200000000d2 */
[----:B-----5:R-:W-:Y:S01]  /*6ab0*/  IMAD.MOV.U32 R81, RZ, RZ, R58 ;  /* 0x000000ffff517224 */ /* 0x020fe200078e003a */
        /* <DEDUP_REMOVED lines=41> */
[----:B------:R-:W-:-:S03]  /*6d50*/  IMAD.MOV.U32 R4, RZ, RZ, R76 ;  /* 0x000000ffff047224 */ /* 0x000fc600078e004c */
[----:B------:R-:W-:Y:S02]  /*6d60*/  PRMT R211, R81, 0x5410, R80 ;  /* 0x0000541051d37816 */ /* 0x000fe40000000050 */
[----:B------:R-:W-:Y:S01]  /*6d70*/  PRMT R213, R4, 0x5410, R3 ;  /* 0x0000541004d57816 */ /* 0x000fe20000000003 */
[----:B------:R-:W-:Y:S06]  /*6d80*/  @!P1 BRA `(.L_x_1393) ;  /* 0x0000000000049947 */ /* 0x000fec0003800000 */
[----:B------:R-:W-:Y:S01]  /*6d90*/  BPT.TRAP 0x1 ;  /* 0x000000040000795c */ /* 0x000fe20000300000 */
.L_x_1393:
[----:B------:R-:W-:Y:S01]  /*6da0*/  IMAD R4, R19, 0x8, R18 ;  /* 0x0000000813047824 */ /* 0x000fe200078e0212 */
[----:B------:R-:W-:Y:S01]  /*6db0*/  SHF.L.U32 R3, R167, 0x1f, RZ ;  /* 0x0000001fa7037819 */ /* 0x000fe200000006ff */
[----:B------:R-:W0:Y:S01]  /*6dc0*/  LDC R151, c[0x0][0x2e4] ;  /* 0x0000b900ff977b82 */ /* 0x000e220000000800 */
[----:B------:R-:W-:Y:S02]  /*6dd0*/  BSSY B1, `(.L_x_1394) ;  /* 0x0000004000017945 */ /* 0x000fe40003800000 */
[----:B------:R-:W1:Y:S05]  /*6de0*/  SYNCS.PHASECHK.TRANS64.TRYWAIT P5, [R4+URZ+0x2a890], R3 ;  /* 0x02a89003040075a7 */ /* 0x000e6a00080a017f */
[----:B------:R-:W2:Y:S01]  /*6df0*/  LDC.64 R128, c[0x0][0x2f0] ;  /* 0x0000bc00ff807b82 */ /* 0x000ea20000000a00 */
[----:B-1----:R-:W-:Y:S05]  /*6e00*/  @!P5 BRA `(.L_x_1395) ;  /* 0x000001f400f0d947 */ /* 0x002fea0003800000 */
.L_x_1739:
[----:B------:R-:W-:Y:S05]  /*6e10*/  BSYNC B1 ;  /* 0x0000000000017941 */ /* 0x000fea0003800000 */
.L_x_1394:
[----:B------:R-:W-:Y:S01]  /*6e20*/  BSSY B1, `(.L_x_1396) ;  /* 0x0000178000017945 */ /* 0x000fe20003800000 */
[----:B0-----:R-:W-:Y:S01]  /*6e30*/  IMAD.IADD R152, R151, 0x1, -R122 ;  /* 0x0000000197987824 */ /* 0x001fe200078e0a7a */
[----:B------:R-:W-:Y:S02]  /*6e40*/  MOV R131, R84 ;  /* 0x0000005400837202 */ /* 0x000fe40000000f00 */
        /* <DEDUP_REMOVED lines=25> */
[----:B------:R-:W-:Y:S02]  /*6fe0*/  ISETP.GE.AND P5, PT, R22, R117, PT ;  /* 0x000000751600720c */ /* 0x000fe40003fa6270 */
[----:B------:R-:W-:Y:S02]  /*6ff0*/  LEA.HI R83, R83, R80, RZ, 0x3 ;  /* 0x0000005053537211 */ /* 0x000fe400078f18ff */
[----:B------:R-:W-:Y:S02]  /*7000*/  LOP3.LUT R80, R174, 0x38, R81, 0xf8, !PT ;  /* 0x00000038ae507812 */ /* 0x000fe400078ef851 */
[----:B------:R-:W-:-:S02]  /*7010*/  SHF.R.S32.HI R83, RZ, 0x3, R83 ;  /* 0x00000003ff537819 */ /* 0x000fc40000011453 */
[----:B------:R-:W-:-:S03]  /*7020*/  LOP3.LUT R80, R80, R175, RZ, 0x3c, !PT ;  /* 0x000000af50507212 */ /* 0x000fc600078e3cff */
[----:B------:R-:W-:-:S04]  /*7030*/  IMAD R83, R83, 0x1800, R176 ;  /* 0x0000180053537824 */ /* 0x000fc800078e02b0 */
[----:B------:R-:W-:Y:S02]  /*7040*/  IMAD.IADD R80, R83, 0x1, R80 ;  /* 0x0000000153507824 */ /* 0x000fe400078e0250 */
[C---:B------:R-:W-:Y:S02]  /*7050*/  IMAD R83, R19.reuse, 0x4800, R146 ;  /* 0x0000480013537824 */ /* 0x040fe400078e0292 */
[----:B------:R-:W-:Y:S02]  /*7060*/  IMAD R81, R19, 0x4800, R80 ;  /* 0x0000480013517824 */ /* 0x000fe400078e0250 */
[--C-:B------:R-:W-:Y:S02]  /*7070*/  IMAD R80, R83, 0x2, R18.reuse ;  /* 0x0000000253507824 */ /* 0x100fe400078e0212 */
[----:B------:R-:W-:-:S04]  /*7080*/  IMAD R84, R81, 0x2, R18 ;  /* 0x0000000251547824 */ /* 0x000fc800078e0212 */
[----:B------:R-:W0:Y:S04]  /*7090*/  LDS.128 R80, [R80+0x18400] ;  /* 0x0184000050507984 */ /* 0x000e280000000c00 */
[----:B------:R-:W2:Y:S01]  /*70a0*/  LDS.128 R84, [R84+0x18400] ;  /* 0x0184000054547984 */ /* 0x000ea20000000c00 */
[----:B------:R-:W-:Y:S05]  /*70b0*/  @P5 BRA `(.L_x_1401) ;  /* 0x00000004004c5947 */ /* 0x000fea0003800000 */
[--C-:B------:R-:W-:Y:S01]  /*70c0*/  SHF.R.U64 R40, R40, 0x10, R41.reuse ;  /* 0x0000001028287819 */ /* 0x100fe20000001229 */
[----:B--2---:R-:W-:Y:S01]  /*70d0*/  HADD2.F32 R206, -RZ, R85.H0_H0 ;  /* 0x20000055ffce7230 */ /* 0x004fe20000004100 */
[----:B------:R-:W-:Y:S01]  /*70e0*/  SHF.R.U32.HI R204, RZ, 0x10, R41 ;  /* 0x00000010ffcc7819 */ /* 0x000fe20000011629 */
[----:B0-----:R-:W-:Y:S01]  /*70f0*/  HADD2.F32 R208, -RZ, R81.H0_H0 ;  /* 0x20000051ffd07230 */ /* 0x001fe20000004100 */
[--C-:B------:R-:W-:Y:S01]  /*7100*/  SHF.R.U64 R41, R52, 0x10, R53.reuse ;  /* 0x0000001034297819 */ /* 0x100fe20000001235 */
[----:B------:R-:W-:Y:S01]  /*7110*/  HADD2.F32 R207, -RZ, R85.H1_H1 ;  /* 0x30000055ffcf7230 */ /* 0x000fe20000004100 */
[----:B------:R-:W-:Y:S01]  /*7120*/  SHF.R.U32.HI R52, RZ, 0x10, R53 ;  /* 0x00000010ff347819 */ /* 0x000fe20000011635 */
[----:B------:R-:W-:Y:S01]  /*7130*/  HADD2.F32 R81, -RZ, R81.H1_H1 ;  /* 0x30000051ff517230 */ /* 0x000fe20000004100 */
[--C-:B------:R-:W-:Y:S01]  /*7140*/  SHF.R.U64 R53, R54, 0x10, R55.reuse ;  /* 0x0000001036357819 */ /* 0x100fe20000001237 */
[----:B------:R-:W-:Y:S01]  /*7150*/  HADD2.F32 R204, -RZ, R204.H0_H0 ;  /* 0x200000ccffcc7230 */ /* 0x000fe20000004100 */
[----:B------:R-:W-:Y:S01]  /*7160*/  SHF.R.U32.HI R54, RZ, 0x10, R55 ;  /* 0x00000010ff367819 */ /* 0x000fe20000011637 */
[--C-:B------:R-:W-:Y:S01]  /*7170*/  HADD2.F32 R55, -RZ, R205.reuse.H1_H1 ;  /* 0x300000cdff377230 */ /* 0x100fe20000004100 */
[--C-:B------:R-:W-:Y:S01]  /*7180*/  SHF.R.U64 R42, R42, 0x10, R43.reuse ;  /* 0x000000102a2a7819 */ /* 0x100fe2000000122b */
[----:B------:R-:W-:Y:S01]  /*7190*/  HADD2.F32 R205, -RZ, R205.H0_H0 ;  /* 0x200000cdffcd7230 */ /* 0x000fe20000004100 */
[----:B------:R-:W-:Y:S01]  /*71a0*/  SHF.R.U32.HI R43, RZ, 0x10, R43 ;  /* 0x00000010ff2b7819 */ /* 0x000fe2000001162b */
[----:B------:R-:W-:-:S02]  /*71b0*/  HADD2.F32 R52, -RZ, R52.H0_H0 ;  /* 0x20000034ff347230 */ /* 0x000fc40000004100 */
[-C--:B------:R-:W-:Y:S01]  /*71c0*/  FMUL.FTZ R85, R206, R55.reuse ;  /* 0x00000037ce557220 */ /* 0x080fe20000410000 */
[C---:B------:R-:W-:Y:S01]  /*71d0*/  FMUL.FTZ R55, R208.reuse, R55 ;  /* 0x00000037d0377220 */ /* 0x040fe20000410000 */
[----:B------:R-:W-:Y:S02]  /*71e0*/  HADD2.F32 R41, -RZ, R41.H0_H0 ;  /* 0x20000029ff297230 */ /* 0x000fe40000004100 */
[-C--:B------:R-:W-:Y:S01]  /*71f0*/  FFMA.FTZ R85, R208, R205.reuse, -R85 ;  /* 0x000000cdd0557223 */ /* 0x080fe20000010855 */
[-C--:B------:R-:W-:Y:S01]  /*7200*/  FMUL.FTZ R208, R207, R52.reuse ;  /* 0x00000034cfd07220 */ /* 0x080fe20000410000 */
[C---:B------:R-:W-:Y:S01]  /*7210*/  FMUL.FTZ R52, R81.reuse, R52 ;  /* 0x0000003451347220 */ /* 0x040fe20000410000 */
[----:B------:R-:W-:Y:S01]  /*7220*/  FFMA.FTZ R55, R206, R205, R55 ;  /* 0x000000cdce377223 */ /* 0x000fe20000010037 */
[--C-:B------:R-:W-:Y:S02]  /*7230*/  HADD2.F32 R205, -RZ, R87.reuse.H0_H0 ;  /* 0x20000057ffcd7230 */ /* 0x100fe40000004100 */
[----:B------:R-:W-:Y:S01]  /*7240*/  FFMA.FTZ R208, R81, R204, -R208 ;  /* 0x000000cc51d07223 */ /* 0x000fe200000108d0 */
[----:B------:R-:W-:-:S02]  /*7250*/  HADD2.F32 R206, -RZ, R87.H1_H1 ;  /* 0x30000057ffce7230 */ /* 0x000fc40000004100 */
[----:B------:R-:W-:Y:S01]  /*7260*/  FFMA.FTZ R52, R207, R204, R52 ;  /* 0x000000cccf347223 */ /* 0x000fe20000010034 */
[----:B------:R-:W-:Y:S02]  /*7270*/  HADD2.F32 R81, -RZ, R210.H0_H0 ;  /* 0x200000d2ff517230 */ /* 0x000fe40000004100 */
[--C-:B------:R-:W-:Y:S01]  /*7280*/  HADD2.F32 R87, -RZ, R83.reuse.H0_H0 ;  /* 0x20000053ff577230 */ /* 0x100fe20000004100 */
[----:B------:R-:W-:Y:S01]  /*7290*/  F2FP.F16.F32.PACK_AB R85, R208, R85 ;  /* 0x00000055d055723e */ /* 0x000fe200000000ff */
[----:B------:R-:W-:Y:S02]  /*72a0*/  HADD2.F32 R207, -RZ, R54.H0_H0 ;  /* 0x20000036ffcf7230 */ /* 0x000fe40000004100 */
[-C--:B------:R-:W-:Y:S01]  /*72b0*/  FMUL.FTZ R210, R205, R81.reuse ;  /* 0x00000051cdd27220 */ /* 0x080fe20000410000 */
[----:B------:R-:W-:Y:S02]  /*72c0*/  HADD2.F32 R54, -RZ, R83.H1_H1 ;  /* 0x30000053ff367230 */ /* 0x000fe40000004100 */
[----:B------:R-:W-:Y:S01]  /*72d0*/  FMUL.FTZ R212, R87, R81 ;  /* 0x0000005157d47220 */ /* 0x000fe20000410000 */
[----:B------:R-:W-:-:S02]  /*72e0*/  HADD2.F32 R204, -RZ, R209.H1_H1 ;  /* 0x300000d1ffcc7230 */ /* 0x000fc40000004100 */
[-C--:B------:R-:W-:Y:S01]  /*72f0*/  FMUL.FTZ R81, R206, R207.reuse ;  /* 0x000000cfce517220 */ /* 0x080fe20000410000 */
[----:B------:R-:W-:Y:S02]  /*7300*/  HADD2.F32 R43, -RZ, R43.H0_H0 ;  /* 0x2000002bff2b7230 */ /* 0x000fe40000004100 */
[C---:B------:R-:W-:Y:S01]  /*7310*/  FMUL.FTZ R207, R54.reuse, R207 ;  /* 0x000000cf36cf7220 */ /* 0x040fe20000410000 */
[----:B------:R-:W-:Y:S02]  /*7320*/  HADD2.F32 R83, -RZ, R80.H0_H0 ;  /* 0x20000050ff537230 */ /* 0x000fe40000004100 */
[----:B------:R-:W-:Y:S01]  /*7330*/  FFMA.FTZ R210, R87, R204, -R210 ;  /* 0x000000cc57d27223 */ /* 0x000fe200000108d2 */
[----:B------:R-:W-:Y:S02]  /*7340*/  HADD2.F32 R87, -RZ, R84.H0_H0 ;  /* 0x20000054ff577230 */ /* 0x000fe40000004100 */
[-C--:B------:R-:W-:Y:S01]  /*7350*/  FFMA.FTZ R81, R54, R43.reuse, -R81 ;  /* 0x0000002b36517223 */ /* 0x080fe20000010851 */
[----:B------:R-:W-:Y:S01]  /*7360*/  FFMA.FTZ R207, R206, R43, R207 ;  /* 0x0000002bcecf7223 */ /* 0x000fe200000100cf */
[----:B------:R-:W-:-:S02]  /*7370*/  HADD2.F32 R43, -RZ, R223.H0_H0 ;  /* 0x200000dfff2b7230 */ /* 0x000fc40000004100 */
[----:B------:R-:W-:Y:S01]  /*7380*/  FFMA.FTZ R212, R205, R204, R212 ;  /* 0x000000cccdd47223 */ /* 0x000fe200000100d4 */
[----:B------:R-:W-:Y:S01]  /*7390*/  HADD2.F32 R84, -RZ, R84.H1_H1 ;  /* 0x30000054ff547230 */ /* 0x000fe20000004100 */
[----:B------:R-:W-:Y:S01]  /*73a0*/  F2FP.F16.F32.PACK_AB R52, R52, R55 ;  /* 0x000000373434723e */ /* 0x000fe200000000ff */
[----:B------:R-:W-:Y:S02]  /*73b0*/  HADD2.F32 R80, -RZ, R80.H1_H1 ;  /* 0x30000050ff507230 */ /* 0x000fe40000004100 */
[-C--:B------:R-:W-:Y:S01]  /*73c0*/  FMUL.FTZ R204, R83, R43.reuse ;  /* 0x0000002b53cc7220 */ /* 0x080fe20000410000 */
[----:B------:R-:W-:Y:S02]  /*73d0*/  HADD2.F32 R205, -RZ, R40.H0_H0 ;  /* 0x20000028ffcd7230 */ /* 0x000fe40000004100 */
[----:B------:R-:W-:Y:S01]  /*73e0*/  FMUL.FTZ R40, R87, R43 ;  /* 0x0000002b57287220 */ /* 0x000fe20000410000 */
[----:B------:R-:W-:Y:S02]  /*73f0*/  HADD2.F32 R54, -RZ, R221.H0_H0 ;  /* 0x200000ddff367230 */ /* 0x000fe40000004100 */
[-C--:B------:R-:W-:Y:S01]  /*7400*/  FMUL.FTZ R43, R84, R41.reuse ;  /* 0x00000029542b7220 */ /* 0x080fe20000410000 */
[C---:B------:R-:W-:Y:S01]  /*7410*/  FMUL.FTZ R41, R80.reuse, R41 ;  /* 0x0000002950297220 */ /* 0x040fe20000410000 */
[----:B------:R-:W-:Y:S01]  /*7420*/  HADD2.F32 R53, -RZ, R53.H0_H0 ;  /* 0x20000035ff357230 */ /* 0x000fe20000004100 */
[----:B------:R-:W-:Y:S01]  /*7430*/  F2FP.F16.F32.PACK_AB R207, R207, R212 ;  /* 0x000000d4cfcf723e */ /* 0x000fe200000000ff */
[-C--:B------:R-:W-:Y:S01]  /*7440*/  FFMA.FTZ R43, R80, R205.reuse, -R43 ;  /* 0x000000cd502b7223 */ /* 0x080fe2000001082b */
[----:B------:R-:W-:Y:S01]  /*7450*/  FFMA.FTZ R40, R83, R54, -R40 ;  /* 0x0000003653287223 */ /* 0x000fe20000010828 */
[----:B------:R-:W-:Y:S01]  /*7460*/  FFMA.FTZ R205, R84, R205, R41 ;  /* 0x000000cd54cd7223 */ /* 0x000fe20000010029 */
[----:B------:R-:W-:-:S02]  /*7470*/  HADD2.F32 R41, -RZ, R222.H1_H1 ;  /* 0x300000deff297230 */ /* 0x000fc40000004100 */
[----:B------:R-:W-:Y:S01]  /*7480*/  FFMA.FTZ R204, R87, R54, R204 ;  /* 0x0000003657cc7223 */ /* 0x000fe200000100cc */
[----:B------:R-:W-:Y:S02]  /*7490*/  HADD2.F32 R83, -RZ, R86.H0_H0 ;  /* 0x20000056ff537230 */ /* 0x000fe40000004100 */
[----:B------:R-:W-:Y:S02]  /*74a0*/  HADD2.F32 R80, -RZ, R82.H0_H0 ;  /* 0x20000052ff507230 */ /* 0x000fe40000004100 */
[----:B------:R-:W-:Y:S02]  /*74b0*/  HADD2.F32 R86, -RZ, R86.H1_H1 ;  /* 0x30000056ff567230 */ /* 0x000fe40000004100 */
[----:B------:R-:W-:Y:S01]  /*74c0*/  FMUL.FTZ R87, R83, R41 ;  /* 0x0000002953577220 */ /* 0x000fe20000410000 */
[----:B------:R-:W-:Y:S01]  /*74d0*/  HADD2.F32 R82, -RZ, R82.H1_H1 ;  /* 0x30000052ff527230 */ /* 0x000fe20000004100 */
[----:B------:R-:W-:Y:S01]  /*74e0*/  F2FP.F16.F32.PACK_AB R84, R205, R204 ;  /* 0x000000cccd54723e */ /* 0x000fe200000000ff */
[----:B------:R-:W-:-:S02]  /*74f0*/  HADD2.F32 R54, -RZ, R209.H0_H0 ;  /* 0x200000d1ff367230 */ /* 0x000fc40000004100 */
[----:B------:R-:W-:Y:S02]  /*7500*/  HADD2.F32 R209, -RZ, R42.H0_H0 ;  /* 0x2000002affd17230 */ /* 0x000fe40000004100 */
[----:B------:R-:W-:Y:S01]  /*7510*/  FMUL.FTZ R42, R80, R41 ;  /* 0x00000029502a7220 */ /* 0x000fe20000410000 */
[-C--:B------:R-:W-:Y:S01]  /*7520*/  FMUL.FTZ R41, R86, R53.reuse ;  /* 0x0000003556297220 */ /* 0x080fe20000410000 */
[----:B------:R-:W-:Y:S01]  /*7530*/  FMUL.FTZ R53, R82, R53 ;  /* 0x0000003552357220 */ /* 0x000fe20000410000 */
[-C--:B------:R-:W-:Y:S01]  /*7540*/  FFMA.FTZ R87, R80, R54.reuse, -R87 ;  /* 0x0000003650577223 */ /* 0x080fe20000010857 */
[----:B------:R-:W-:Y:S01]  /*7550*/  FFMA.FTZ R42, R83, R54, R42 ;  /* 0x00000036532a7223 */ /* 0x000fe2000001002a */
[-C--:B------:R-:W-:Y:S01]  /*7560*/  FFMA.FTZ R82, R82, R209.reuse, -R41 ;  /* 0x000000d152527223 */ /* 0x080fe20000010829 */
[----:B------:R-:W-:Y:S01]  /*7570*/  FFMA.FTZ R53, R86, R209, R53 ;  /* 0x000000d156357223 */ /* 0x000fe20000010035 */
[----:B------:R-:W-:Y:S02]  /*7580*/  F2FP.F16.F32.PACK_AB R83, R81, R210 ;  /* 0x000000d25153723e */ /* 0x000fe400000000ff */
[----:B------:R-:W-:Y:S01]  /*7590*/  MOV R81, R85 ;  /* 0x0000005500517202 */ /* 0x000fe20000000f00 */
[----:B------:R-:W-:Y:S01]  /*75a0*/  IMAD.MOV.U32 R85, RZ, RZ, R52 ;  /* 0x000000ffff557224 */ /* 0x000fe200078e0034 */
[----:B------:R-:W-:Y:S01]  /*75b0*/  F2FP.F16.F32.PACK_AB R82, R82, R87 ;  /* 0x000000575252723e */ /* 0x000fe200000000ff */
[----:B------:R-:W-:Y:S01]  /*75c0*/  IMAD.MOV.U32 R87, RZ, RZ, R207 ;  /* 0x000000ffff577224 */ /* 0x000fe200078e00cf */
[----:B------:R-:W-:-:S02]  /*75d0*/  F2FP.F16.F32.PACK_AB R80, R43, R40 ;  /* 0x000000282b50723e */ /* 0x000fc400000000ff */
[----:B------:R-:W-:-:S07]  /*75e0*/  F2FP.F16.F32.PACK_AB R86, R53, R42 ;  /* 0x0000002a3556723e */ /* 0x000fce00000000ff */
.L_x_1401:
[----:B------:R-:W-:Y:S05]  /*75f0*/  BSYNC B3 ;  /* 0x0000000000037941 */ /* 0x000fea0003800000 */
.L_x_1400:
[----:B------:R-:W-:Y:S02]  /*7600*/  ULDC.64 UR4, c[0x0][0x208] ;  /* 0x0000820000047ab9 */ /* 0x000fe40000000a00 */
[----:B0-----:R0:W-:Y:S04]  /*7610*/  STG.E.128 desc[UR4][R138.64], R80 ;  /* 0x000000508a007986 */ /* 0x0011e8000c101d04 */
[----:B--2---:R0:W-:Y:S02]  /*7620*/  @!P4 STG.E.128 desc[UR4][R140.64], R84 ;  /* 0x000000548c00c986 */ /* 0x0041e4000c101d04 */
.L_x_1399:
[----:B------:R-:W-:Y:S05]  /*7630*/  BSYNC B2 ;  /* 0x0000000000027941 */ /* 0x000fea0003800000 */
.L_x_1398:
        /* <DEDUP_REMOVED lines=29> */
[----:B------:R-:W-:-:S03]  /*7810*/  IMAD R40, R43, 0x2, R18 ;  /* 0x000000022b287824 */ /* 0x000fc600078e0212 */
[----:B------:R-:W-:-:S03]  /*7820*/  LEA R52, R41, R18, 0x1 ;  /* 0x0000001229347211 */ /* 0x000fc600078e08ff */
        /* <DEDUP_REMOVED lines=60> */
[----:B------:R-:W-:Y:S02]  /*7bf0*/  HADD2.F32 R36, -RZ, R218.H1_H1 ;  /* 0x300000daff247230 */ /* 0x000fe40000004100 */
        /* <DEDUP_REMOVED lines=24> */
.L_x_1405:
[----:B------:R-:W-:Y:S05]  /*7d80*/  BSYNC B3 ;  /* 0x0000000000037941 */ /* 0x000fea0003800000 */
.L_x_1404:
[----:B------:R-:W-:Y:S02]  /*7d90*/  ULDC.64 UR4, c[0x0][0x208] ;  /* 0x0000820000047ab9 */ /* 0x000fe40000000a00 */
[----:B0-----:R3:W-:Y:S04]  /*7da0*/  STG.E.128 desc[UR4][R80.64], R40 ;  /* 0x0000002850007986 */ /* 0x0017e8000c101d04 */
[----:B--2---:R3:W-:Y:S02]  /*7db0*/  @!P4 STG.E.128 desc[UR4][R82.64], R52 ;  /* 0x000000345200c986 */ /* 0x0047e4000c101d04 */
.L_x_1403:
[----:B------:R-:W-:Y:S05]  /*7dc0*/  BSYNC B2 ;  /* 0x0000000000027941 */ /* 0x000fea0003800000 */
.L_x_1402:
[----:B------:R-:W-:-:S13]  /*7dd0*/  ISETP.NE.AND P4, PT, R10, RZ, PT ;  /* 0x000000ff0a00720c */ /* 0x000fda0003f85270 */
[----:B------:R-:W-:Y:S05]  /*7de0*/  @!P4 BRA `(.L_x_1397) ;  /* 0x0000000400ecc947 */ /* 0x000fea0003800000 */
[----:B------:R-:W2:Y:S01]  /*7df0*/  LDL R36, [R1+0x8] ;  /* 0x0000080001247983 */ /* 0x000ea20000100800 */
[----:B------:R-:W-:Y:S01]  /*7e00*/  IADD3 R38, P4, P5, R90, R134, R13 ;  /* 0x000000865a267210 */ /* 0x000fe20007d9e00d */
[----:B------:R-:W-:Y:S03]  /*7e10*/  BSSY B2, `(.L_x_1406) ;  /* 0x0000075000027945 */ /* 0x000fe60003800000 */
[----:B---3--:R-:W-:Y:S02]  /*7e20*/  IADD3.X R40, R89, R194, R109, P4, P5 ;  /* 0x000000c259287210 */ /* 0x008fe400027ea46d */
[----:B--2---:R-:W-:-:S04]  /*7e30*/  LOP3.LUT P6, RZ, R36, 0x1, RZ, 0xc0, !PT ;  /* 0x0000000124ff7812 */ /* 0x004fc800078cc0ff */
[----:B------:R-:W-:-:S04]  /*7e40*/  SEL R36, R122, R152, !P6 ;  /* 0x000000987a247207 */ /* 0x000fc80007000000 */
[----:B------:R-:W-:-:S04]  /*7e50*/  SHF.R.S32.HI R37, RZ, 0x1f, R36 ;  /* 0x0000001fff257819 */ /* 0x000fc80000011424 */
        /* <DEDUP_REMOVED lines=13> */
[----:B------:R-:W-:-:S04]  /*7f30*/  LEA.HI R36, R36, R37, RZ, 0x3 ;  /* 0x0000002524247211 */ /* 0x000fc800078f18ff */
[----:B------:R-:W-:Y:S02]  /*7f40*/  SHF.R.S32.HI R37, RZ, 0x3, R36 ;  /* 0x00000003ff257819 */ /* 0x000fe40000011424 */
[----:B------:R-:W-:-:S03]  /*7f50*/  LOP3.LUT R36, R174, 0x38, R39, 0xf8, !PT ;  /* 0x00000038ae247812 */ /* 0x000fc600078ef827 */
[----:B------:R-:W-:Y:S01]  /*7f60*/  IMAD R37, R37, 0x1800, R176 ;  /* 0x0000180025257824 */ /* 0x000fe200078e02b0 */
[----:B------:R-:W-:-:S05]  /*7f70*/  LOP3.LUT R36, R36, R175, RZ, 0x3c, !PT ;  /* 0x000000af24247212 */ /* 0x000fca00078e3cff */
[----:B------:R-:W-:Y:S02]  /*7f80*/  IMAD.IADD R36, R37, 0x1, R36 ;  /* 0x0000000125247824 */ /* 0x000fe400078e0224 */
[C---:B------:R-:W-:Y:S02]  /*7f90*/  IMAD R37, R19.reuse, 0x4800, R143 ;  /* 0x0000480013257824 */ /* 0x040fe400078e028f */
[----:B------:R-:W-:Y:S02]  /*7fa0*/  IMAD R39, R19, 0x4800, R36 ;  /* 0x0000480013277824 */ /* 0x000fe400078e0224 */
[----:B------:R-:W-:-:S03]  /*7fb0*/  IMAD R37, R37, 0x2, R18 ;  /* 0x0000000225257824 */ /* 0x000fc600078e0212 */
[----:B------:R-:W-:-:S03]  /*7fc0*/  LEA R40, R39, R18, 0x1 ;  /* 0x0000001227287211 */ /* 0x000fc600078e08ff */
        /* <DEDUP_REMOVED lines=13> */
[----:B------:R-:W-:Y:S01]  /*80a0*/  SHF.R.U32.HI R46, RZ, 0x10, R47 ;  /* 0x00000010ff2e7819 */ /* 0x000fe2000001162f */
[----:B---3--:R-:W-:Y:S01]  /*80b0*/  IMAD.MOV.U32 R47, RZ, RZ, R41 ;  /* 0x000000ffff2f7224 */ /* 0x008fe200078e0029 */
[----:B------:R-:W-:Y:S01]  /*80c0*/  SHF.R.U32.HI R45, RZ, 0x10, R45 ;  /* 0x00000010ff2d7819 */ /* 0x000fe2000001162d */
[----:B------:R-:W-:Y:S02]  /*80d0*/  IMAD.MOV.U32 R41, RZ, RZ, R39 ;  /* 0x000000ffff297224 */ /* 0x000fe400078e0027 */
        /* <DEDUP_REMOVED lines=36> */
[----:B------:R-:W-:Y:S01]  /*8320*/  F2FP.F16.F32.PACK_AB R43, R46, R43 ;  /* 0x0000002b2e2b723e */ /* 0x000fe200000000ff */
[----:B------:R-:W-:-:S02]  /*8330*/  HADD2.F32 R40, -RZ, R40.H1_H1 ;  /* 0x30000028ff287230 */ /* 0x000fc40000004100 */
[----:B------:R-:W-:Y:S02]  /*8340*/  HADD2.F32 R36, -RZ, R36.H1_H1 ;  /* 0x30000024ff247230 */ /* 0x000fe40000004100 */
[----:B------:R-:W-:Y:S02]  /*8350*/  HADD2.F32 R80, -RZ, R215.H0_H0 ;  /* 0x200000d7ff507230 */ /* 0x000fe40000004100 */
[-C--:B------:R-:W-:Y:S01]  /*8360*/  FMUL.FTZ R55, R40, R53.reuse ;  /* 0x0000003528377220 */ /* 0x080fe20000410000 */
[----:B------:R-:W-:Y:S02]  /*8370*/  HADD2.F32 R47, -RZ, R32.H0_H0 ;  /* 0x20000020ff2f7230 */ /* 0x000fe40000004100 */
[-C--:B------:R-:W-:Y:S01]  /*8380*/  FMUL.FTZ R32, R45, R82.reuse ;  /* 0x000000522d207220 */ /* 0x080fe20000410000 */
[----:B------:R-:W-:Y:S01]  /*8390*/  FMUL.FTZ R82, R33, R82 ;  /* 0x0000005221527220 */ /* 0x000fe20000410000 */
[----:B------:R-:W-:Y:S01]  /*83a0*/  FMUL.FTZ R53, R36, R53 ;  /* 0x0000003524357220 */ /* 0x000fe20000410000 */
[----:B------:R-:W-:-:S02]  /*83b0*/  HADD2.F32 R214, -RZ, R214.H0_H0 ;  /* 0x200000d6ffd67230 */ /* 0x000fc40000004100 */
[-C--:B------:R-:W-:Y:S01]  /*83c0*/  FFMA.FTZ R32, R33, R80.reuse, -R32 ;  /* 0x0000005021207223 */ /* 0x080fe20000010820 */
[----:B------:R-:W-:Y:S01]  /*83d0*/  FFMA.FTZ R33, R45, R80, R82 ;  /* 0x000000502d217223 */ /* 0x000fe20000010052 */
[-C--:B------:R-:W-:Y:S01]  /*83e0*/  FFMA.FTZ R45, R36, R47.reuse, -R55 ;  /* 0x0000002f242d7223 */ /* 0x080fe20000010837 */
[----:B------:R-:W-:Y:S01]  /*83f0*/  FFMA.FTZ R36, R40, R47, R53 ;  /* 0x0000002f28247223 */ /* 0x000fe20000010035 */
[--C-:B------:R-:W-:Y:S02]  /*8400*/  HADD2.F32 R40, -RZ, R42.reuse.H0_H0 ;  /* 0x2000002aff287230 */ /* 0x100fe40000004100 */
[----:B------:R-:W-:Y:S02]  /*8410*/  HADD2.F32 R53, -RZ, R35.H0_H0 ;  /* 0x20000023ff357230 */ /* 0x000fe40000004100 */
[----:B------:R-:W-:Y:S02]  /*8420*/  HADD2.F32 R42, -RZ, R42.H1_H1 ;  /* 0x3000002aff2a7230 */ /* 0x000fe40000004100 */
[----:B------:R-:W-:-:S02]  /*8430*/  HADD2.F32 R35, -RZ, R38.H0_H0 ;  /* 0x20000026ff237230 */ /* 0x000fc40000004100 */
[----:B------:R-:W-:Y:S02]  /*8440*/  HADD2.F32 R38, -RZ, R38.H1_H1 ;  /* 0x30000026ff267230 */ /* 0x000fe40000004100 */
[-C--:B------:R-:W-:Y:S01]  /*8450*/  FMUL.FTZ R81, R42, R53.reuse ;  /* 0x000000352a517220 */ /* 0x080fe20000410000 */
[----:B------:R-:W-:Y:S02]  /*8460*/  HADD2.F32 R47, -RZ, R34.H0_H0 ;  /* 0x20000022ff2f7230 */ /* 0x000fe40000004100 */
[-C--:B------:R-:W-:Y:S01]  /*8470*/  FMUL.FTZ R34, R40, R216.reuse ;  /* 0x000000d828227220 */ /* 0x080fe20000410000 */
[C---:B------:R-:W-:Y:S01]  /*8480*/  FMUL.FTZ R55, R35.reuse, R216 ;  /* 0x000000d823377220 */ /* 0x040fe20000410000 */
[C---:B------:R-:W-:Y:S01]  /*8490*/  FMUL.FTZ R53, R38.reuse, R53 ;  /* 0x0000003526357220 */ /* 0x040fe20000410000 */
[----:B------:R-:W-:Y:S02]  /*84a0*/  IMAD.MOV.U32 R37, RZ, RZ, R39 ;  /* 0x000000ffff257224 */ /* 0x000fe400078e0027 */
[----:B------:R-:W-:Y:S01]  /*84b0*/  FFMA.FTZ R34, R35, R214, -R34 ;  /* 0x000000d623227223 */ /* 0x000fe20000010822 */
[-C--:B------:R-:W-:Y:S01]  /*84c0*/  FFMA.FTZ R81, R38, R47.reuse, -R81 ;  /* 0x0000002f26517223 */ /* 0x080fe20000010851 */
[----:B------:R-:W-:Y:S01]  /*84d0*/  F2FP.F16.F32.PACK_AB R38, R45, R32 ;  /* 0x000000202d26723e */ /* 0x000fe200000000ff */
[----:B------:R-:W-:Y:S01]  /*84e0*/  FFMA.FTZ R55, R40, R214, R55 ;  /* 0x000000d628377223 */ /* 0x000fe20000010037 */
[----:B------:R-:W-:Y:S01]  /*84f0*/  FFMA.FTZ R42, R42, R47, R53 ;  /* 0x0000002f2a2a7223 */ /* 0x000fe20000010035 */
[----:B------:R-:W-:-:S02]  /*8500*/  F2FP.F16.F32.PACK_AB R40, R36, R33 ;  /* 0x000000212428723e */ /* 0x000fc400000000ff */
[----:B------:R-:W-:Y:S01]  /*8510*/  F2FP.F16.F32.PACK_AB R81, R81, R34 ;  /* 0x000000225151723e */ /* 0x000fe200000000ff */
[----:B------:R-:W-:Y:S01]  /*8520*/  IMAD.MOV.U32 R36, RZ, RZ, R38 ;  /* 0x000000ffff247224 */ /* 0x000fe200078e0026 */
[----:B------:R-:W-:Y:S02]  /*8530*/  F2FP.F16.F32.PACK_AB R42, R42, R55 ;  /* 0x000000372a2a723e */ /* 0x000fe400000000ff */
[----:B------:R-:W-:Y:S01]  /*8540*/  MOV R39, R44 ;  /* 0x0000002c00277202 */ /* 0x000fe20000000f00 */
[----:B------:R-:W-:-:S07]  /*8550*/  IMAD.MOV.U32 R38, RZ, RZ, R81 ;  /* 0x000000ffff267224 */ /* 0x000fce00078e0051 */
.L_x_1407:
[----:B------:R-:W-:Y:S05]  /*8560*/  BSYNC B2 ;  /* 0x0000000000027941 */ /* 0x000fea0003800000 */
.L_x_1406:
[----:B------:R-:W-:Y:S02]  /*8570*/  ULDC.64 UR4, c[0x0][0x208] ;  /* 0x0000820000047ab9 */ /* 0x000fe40000000a00 */
[----:B--2---:R4:W-:Y:S04]  /*8580*/  STG.E.128 desc[UR4][R48.64], R36 ;  /* 0x0000002430007986 */ /* 0x0049e8000c101d04 */
[----:B---3--:R4:W-:Y:S02]  /*8590*/  @!P4 STG.E.128 desc[UR4][R50.64], R40 ;  /* 0x000000283200c986 */ /* 0x0089e4000c101d04 */
.L_x_1397:
[----:B------:R-:W-:Y:S05]  /*85a0*/  BSYNC B1 ;  /* 0x0000000000017941 */ /* 0x000fea0003800000 */
.L_x_1396:
[-C--:B--2---:R-:W-:Y:S02]  /*85b0*/  IMAD R32, R150, R128.reuse, RZ ;  /* 0x0000008096207224 */ /* 0x084fe400078e02ff */
[----:B------:R-:W-:-:S04]  /*85c0*/  IMAD.WIDE.U32 R130, R185, R128, R130 ;  /* 0x00000080b9827225 */ /* 0x000fc800078e0082 */
[----:B------:R-:W-:Y:S01]  /*85d0*/  IMAD R129, R185, R129, R32 ;  /* 0x00000081b9817224 */ /* 0x000fe200078e0220 */
[----:B------:R-:W-:Y:S06]  /*85e0*/  @P0 BRA `(.L_x_1366) ;  /* 0x0000001800d80947 */ /* 0x000fec0003800000 */
[----:B------:R-:W-:Y:S01]  /*85f0*/  ISETP.NE.AND P0, PT, R12, RZ, PT ;  /* 0x000000ff0c00720c */ /* 0x000fe20003f05270 */
[----:B------:R-:W-:Y:S01]  /*8600*/  BSSY B1, `(.L_x_1408) ;  /* 0x000007b000017945 */ /* 0x000fe20003800000 */
[----:B------:R-:W-:-:S11]  /*8610*/  IMAD.IADD R44, R131, 0x1, R129 ;  /* 0x00000001832c7824 */ /* 0x000fd600078e0281 */
        /* <DEDUP_REMOVED lines=8> */
[----:B------:R-:W-:Y:S01]  /*86a0*/  SHF.R.S32.HI R32, RZ, 0x1f, R33 ;  /* 0x0000001fff207819 */ /* 0x000fe20000011421 */
[----:B------:R-:W-:-:S03]  /*86b0*/  IMAD.SHL.U32 R35, R33, 0x8, RZ ;  /* 0x0000000821237824 */ /* 0x000fc600078e00ff */
[----:B------:R-:W-:Y:S02]  /*86c0*/  LEA.HI R32, R32, R33, RZ, 0x3 ;  /* 0x0000002120207211 */ /* 0x000fe400078f18ff */
[----:B------:R-:W-:Y:S02]  /*86d0*/  ISETP.GE.AND P0, PT, R35, R151, PT ;  /* 0x000000972300720c */ /* 0x000fe40003f06270 */
[----:B------:R-:W-:Y:S02]  /*86e0*/  SHF.R.S32.HI R32, RZ, 0x3, R32 ;  /* 0x00000003ff207819 */ /* 0x000fe40000011420 */
[----:B------:R-:W-:-:S03]  /*86f0*/  LOP3.LUT R33, R172, 0x38, R35, 0xf8, !PT ;  /* 0x00000038ac217812 */ /* 0x000fc600078ef823 */
[----:B------:R-:W-:Y:S01]  /*8700*/  IMAD R32, R32, 0x1800, R177 ;  /* 0x0000180020207824 */ /* 0x000fe200078e02b1 */
[----:B------:R-:W-:-:S05]  /*8710*/  LOP3.LUT R33, R33, R200, RZ, 0x3c, !PT ;  /* 0x000000c821217212 */ /* 0x000fca00078e3cff */
[----:B------:R-:W-:Y:S01]  /*8720*/  @!P0 SHF.R.S32.HI R37, RZ, 0x1f, R35 ;  /* 0x0000001fff258819 */ /* 0x000fe20000011423 */
[----:B------:R-:W-:Y:S01]  /*8730*/  IMAD.IADD R32, R32, 0x1, R33 ;  /* 0x0000000120207824 */ /* 0x000fe200078e0221 */
[----:B------:R-:W-:Y:S01]  /*8740*/  @!P0 IADD3 R34, P4, P5, R90, R130, R35 ;  /* 0x000000825a228210 */ /* 0x000fe20007d9e023 */
[C---:B------:R-:W-:Y:S02]  /*8750*/  IMAD R33, R19.reuse, 0x4800, R144 ;  /* 0x0000480013217824 */ /* 0x040fe400078e0290 */
[----:B------:R-:W-:Y:S01]  /*8760*/  IMAD R35, R19, 0x4800, R32 ;  /* 0x0000480013237824 */ /* 0x000fe200078e0220 */
[----:B------:R-:W-:Y:S01]  /*8770*/  @!P0 IADD3.X R37, R89, R44, R37, P4, P5 ;  /* 0x0000002c59258210 */ /* 0x000fe200027ea425 */
[----:B------:R-:W-:Y:S01]  /*8780*/  IMAD R33, R33, 0x2, R18 ;  /* 0x0000000221217824 */ /* 0x000fe200078e0212 */
[----:B---3--:R-:W-:-:S04]  /*8790*/  LEA R40, P4, R36, R120, 0x1 ;  /* 0x0000007824287211 */ /* 0x008fc800078808ff */
[----:B------:R-:W-:Y:S01]  /*87a0*/  LEA.HI.X R41, R36, R121, R38, 0x1, P4 ;  /* 0x0000007924297211 */ /* 0x000fe200020f0c26 */
[----:B------:R-:W-:Y:S01]  /*87b0*/  IMAD R36, R35, 0x2, R18 ;  /* 0x0000000223247824 */ /* 0x000fe200078e0212 */
[----:B------:R-:W-:-:S04]  /*87c0*/  @!P0 LEA R42, P4, R34, R120, 0x1 ;  /* 0x00000078222a8211 */ /* 0x000fc800078808ff */
[----:B------:R-:W-:Y:S02]  /*87d0*/  @!P0 LEA.HI.X R43, R34, R121, R37, 0x1, P4 ;  /* 0x00000079222b8211 */ /* 0x000fe400020f0c25 */
[----:B------:R-:W2:Y:S01]  /*87e0*/  LDS.128 R32, [R33+0x18400] ;  /* 0x0184000021207984 */ /* 0x000ea20000000c00 */
[----:B------:R-:W-:-:S03]  /*87f0*/  ISETP.GE.AND P4, PT, R22, R117, PT ;  /* 0x000000751600720c */ /* 0x000fc60003f86270 */
[----:B------:R-:W3:Y:S10]  /*8800*/  LDS.128 R36, [R36+0x18400] ;  /* 0x0184000024247984 */ /* 0x000ef40000000c00 */
[----:B------:R-:W-:Y:S05]  /*8810*/  @P4 BRA `(.L_x_1411) ;  /* 0x0000000400544947 */ /* 0x000fea0003800000 */
[----:B---3--:R-:W-:Y:S01]  /*8820*/  MOV R50, R37 ;  /* 0x0000002500327202 */ /* 0x008fe20000000f00 */
[----:B------:R-:W-:Y:S01]  /*8830*/  IMAD.MOV.U32 R51, RZ, RZ, R39 ;  /* 0x000000ffff337224 */ /* 0x000fe200078e0027 */
[----:B------:R-:W-:Y:S01]  /*8840*/  SHF.R.U32.HI R55, RZ, 0x10, R77 ;  /* 0x00000010ff377819 */ /* 0x000fe2000001164d */
[----:B------:R-:W-:Y:S01]  /*8850*/  IMAD.MOV.U32 R49, RZ, RZ, R36 ;  /* 0x000000ffff317224 */ /* 0x000fe200078e0024 */
[--C-:B------:R-:W-:Y:S01]  /*8860*/  SHF.R.U32.HI R53, RZ, 0x10, R65.reuse ;  /* 0x00000010ff357819 */ /* 0x100fe20000011641 */
[--C-:B------:R-:W-:Y:S01]  /*8870*/  HADD2.F32 R39, -RZ, R50.reuse.H0_H0 ;  /* 0x20000032ff277230 */ /* 0x100fe20000004100 */
[----:B------:R-:W-:Y:S01]  /*8880*/  SHF.R.U64 R45, R64, 0x10, R65 ;  /* 0x00000010402d7819 */ /* 0x000fe20000001241 */
[----:B------:R-:W-:Y:S01]  /*8890*/  HADD2.F32 R50, -RZ, R50.H1_H1 ;  /* 0x30000032ff327230 */ /* 0x000fe20000004100 */
[--C-:B------:R-:W-:Y:S01]  /*88a0*/  SHF.R.U64 R47, R78, 0x10, R79.reuse ;  /* 0x000000104e2f7819 */ /* 0x100fe2000000124f */
[----:B------:R-:W-:Y:S01]  /*88b0*/  HADD2.F32 R55, -RZ, R55.H0_H0 ;  /* 0x20000037ff377230 */ /* 0x000fe20000004100 */
[----:B------:R-:W-:Y:S01]  /*88c0*/  SHF.R.U32.HI R78, RZ, 0x10, R79 ;  /* 0x00000010ff4e7819 */ /* 0x000fe2000001164f */
[----:B--2---:R-:W-:Y:S01]  /*88d0*/  IMAD.MOV.U32 R37, RZ, RZ, R35 ;  /* 0x000000ffff257224 */ /* 0x004fe200078e0023 */
[----:B------:R-:W-:Y:S01]  /*88e0*/  SHF.R.U64 R46, R66, 0x10, R67 ;  /* 0x00000010422e7819 */ /* 0x000fe20000001243 */
[----:B------:R-:W-:-:S02]  /*88f0*/  HADD2.F32 R54, -RZ, R213.H1_H1 ;  /* 0x300000d5ff367230 */ /* 0x000fc40000004100 */
[-C--:B------:R-:W-:Y:S01]  /*8900*/  FMUL.FTZ R65, R50, R55.reuse ;  /* 0x0000003732417220 */ /* 0x080fe20000410000 */
[--C-:B------:R-:W-:Y:S01]  /*8910*/  HADD2.F32 R36, -RZ, R33.reuse.H1_H1 ;  /* 0x30000021ff247230 */ /* 0x100fe20000004100 */
[----:B------:R-:W-:Y:S01]  /*8920*/  SHF.R.U32.HI R66, RZ, 0x10, R67 ;  /* 0x00000010ff427819 */ /* 0x000fe20000011643 */
[----:B------:R-:W-:Y:S02]  /*8930*/  HADD2.F32 R35, -RZ, R33.H0_H0 ;  /* 0x20000021ff237230 */ /* 0x000fe40000004100 */
[-C--:B------:R-:W-:Y:S01]  /*8940*/  FMUL.FTZ R64, R39, R54.reuse ;  /* 0x0000003627407220 */ /* 0x080fe20000410000 */
[----:B------:R-:W-:Y:S02]  /*8950*/  HADD2.F32 R52, -RZ, R203.H1_H1 ;  /* 0x300000cbff347230 */ /* 0x000fe40000004100 */
[----:B------:R-:W-:Y:S01]  /*8960*/  FMUL.FTZ R55, R36, R55 ;  /* 0x0000003724377220 */ /* 0x000fe20000410000 */
[----:B------:R-:W-:Y:S02]  /*8970*/  HADD2.F32 R53, -RZ, R53.H0_H0 ;  /* 0x20000035ff357230 */ /* 0x000fe40000004100 */
[C---:B------:R-:W-:Y:S01]  /*8980*/  FMUL.FTZ R54, R35.reuse, R54 ;  /* 0x0000003623367220 */ /* 0x040fe20000410000 */
[----:B------:R-:W-:Y:S01]  /*8990*/  SHF.R.U64 R48, R76, 0x10, R77 ;  /* 0x000000104c307819 */ /* 0x000fe2000000124d */
[----:B------:R-:W-:Y:S01]  /*89a0*/  FFMA.FTZ R33, R35, R52, -R64 ;  /* 0x0000003423217223 */ /* 0x000fe20000010840 */
[----:B------:R-:W-:-:S02]  /*89b0*/  HADD2.F32 R64, -RZ, R211.H1_H1 ;  /* 0x300000d3ff407230 */ /* 0x000fc40000004100 */
[-C--:B------:R-:W-:Y:S01]  /*89c0*/  FFMA.FTZ R36, R36, R53.reuse, -R65 ;  /* 0x0000003524247223 */ /* 0x080fe20000010841 */
[----:B------:R-:W-:Y:S01]  /*89d0*/  FFMA.FTZ R50, R50, R53, R55 ;  /* 0x0000003532327223 */ /* 0x000fe20000010037 */
[----:B------:R-:W-:Y:S01]  /*89e0*/  FFMA.FTZ R35, R39, R52, R54 ;  /* 0x0000003427237223 */ /* 0x000fe20000010036 */
[----:B------:R-:W-:Y:S02]  /*89f0*/  HADD2.F32 R53, -RZ, R51.H0_H0 ;  /* 0x20000033ff357230 */ /* 0x000fe40000004100 */
        /* <DEDUP_REMOVED lines=42> */
[----:B------:R-:W-:Y:S02]  /*8ca0*/  HADD2.F32 R193, -RZ, R193.H0_H0 ;  /* 0x200000c1ffc17230 */ /* 0x000fe40000004100 */
[----:B------:R-:W-:Y:S01]  /*8cb0*/  FMUL.FTZ R65, R38, R49 ;  /* 0x0000003126417220 */ /* 0x000fe20000410000 */
[----:B------:R-:W-:Y:S02]  /*8cc0*/  HADD2.F32 R47, -RZ, R46.H0_H0 ;  /* 0x2000002eff2f7230 */ /* 0x000fe40000004100 */
[----:B------:R-:W-:Y:S01]  /*8cd0*/  FMUL.FTZ R46, R32, R211 ;  /* 0x000000d3202e7220 */ /* 0x000fe20000410000 */
[----:B------:R-:W-:Y:S01]  /*8ce0*/  FMUL.FTZ R49, R34, R49 ;  /* 0x0000003122317220 */ /* 0x000fe20000410000 */
[----:B------:R-:W-:Y:S01]  /*8cf0*/  FFMA.FTZ R53, R32, R193, -R53 ;  /* 0x000000c120357223 */ /* 0x000fe20000010835 */
[----:B------:R-:W-:Y:S01]  /*8d00*/  F2FP.F16.F32.PACK_AB R32, R48, R55 ;  /* 0x000000373020723e */ /* 0x000fe200000000ff */
[----:B------:R-:W-:Y:S01]  /*8d10*/  FFMA.FTZ R46, R45, R193, R46 ;  /* 0x000000c12d2e7223 */ /* 0x000fe2000001002e */
[-C--:B------:R-:W-:Y:S01]  /*8d20*/  FFMA.FTZ R34, R34, R47.reuse, -R65 ;  /* 0x0000002f22227223 */ /* 0x080fe20000010841 */
[----:B------:R-:W-:Y:S01]  /*8d30*/  FFMA.FTZ R49, R38, R47, R49 ;  /* 0x0000002f26317223 */ /* 0x000fe20000010031 */
[----:B------:R-:W-:-:S03]  /*8d40*/  IMAD.MOV.U32 R35, RZ, RZ, R52 ;  /* 0x000000ffff237224 */ /* 0x000fc600078e0034 */
[----:B------:R-:W-:Y:S02]  /*8d50*/  F2FP.F16.F32.PACK_AB R34, R34, R53 ;  /* 0x000000352222723e */ /* 0x000fe400000000ff */
[----:B------:R-:W-:-:S07]  /*8d60*/  F2FP.F16.F32.PACK_AB R38, R49, R46 ;  /* 0x0000002e3126723e */ /* 0x000fce00000000ff */
.L_x_1411:
[----:B------:R-:W-:Y:S05]  /*8d70*/  BSYNC B2 ;  /* 0x0000000000027941 */ /* 0x000fea0003800000 */
.L_x_1410:
[----:B------:R-:W-:Y:S02]  /*8d80*/  ULDC.64 UR4, c[0x0][0x208] ;  /* 0x0000820000047ab9 */ /* 0x000fe40000000a00 */
[----:B--2---:R2:W-:Y:S04]  /*8d90*/  STG.E.128 desc[UR4][R40.64], R32 ;  /* 0x0000002028007986 */ /* 0x0045e8000c101d04 */
[----:B---3--:R2:W-:Y:S02]  /*8da0*/  @!P0 STG.E.128 desc[UR4][R42.64], R36 ;  /* 0x000000242a008986 */ /* 0x0085e4000c101d04 */
.L_x_1409:
[----:B------:R-:W-:Y:S05]  /*8db0*/  BSYNC B1 ;  /* 0x0000000000017941 */ /* 0x000fea0003800000 */
.L_x_1408:
        /* <DEDUP_REMOVED lines=14> */
[----:B------:R-:W-:-:S05]  /*8ea0*/  SHF.R.S32.HI R32, RZ, 0x3, R35 ;  /* 0x00000003ff207819 */ /* 0x000fca0000011423 */
[----:B------:R-:W-:-:S06]  /*8eb0*/  IMAD R32, R32, 0x1800, R177 ;  /* 0x0000180020207824 */ /* 0x000fcc00078e02b1 */
[--C-:B------:R-:W-:Y:S02]  /*8ec0*/  @!P0 SHF.R.S32.HI R37, RZ, 0x1f, R33.reuse ;  /* 0x0000001fff258819 */ /* 0x100fe40000011421 */
[--C-:B------:R-:W-:Y:S02]  /*8ed0*/  @!P0 IADD3 R34, P4, P5, R90, R130, R33.reuse ;  /* 0x000000825a228210 */ /* 0x100fe40007d9e021 */
[----:B------:R-:W-:Y:S02]  /*8ee0*/  LOP3.LUT R33, R172, 0x38, R33, 0xf8, !PT ;  /* 0x00000038ac217812 */ /* 0x000fe400078ef821 */
[----:B------:R-:W-:Y:S02]  /*8ef0*/  @!P0 IADD3.X R37, R89, R44, R37, P4, P5 ;  /* 0x0000002c59258210 */ /* 0x000fe400027ea425 */
[----:B------:R-:W-:Y:S02]  /*8f00*/  LOP3.LUT R33, R33, R200, RZ, 0x3c, !PT ;  /* 0x000000c821217212 */ /* 0x000fe400078e3cff */
[----:B---3--:R-:W-:-:S02]  /*8f10*/  LEA R40, P4, R36, R120, 0x1 ;  /* 0x0000007824287211 */ /* 0x008fc400078808ff */
[----:B------:R-:W-:Y:S01]  /*8f20*/  IADD3 R32, R32, R33, RZ ;  /* 0x0000002120207210 */ /* 0x000fe20007ffe0ff */
[C---:B------:R-:W-:Y:S01]  /*8f30*/  IMAD R33, R19.reuse, 0x4800, R142 ;  /* 0x0000480013217824 */ /* 0x040fe200078e028e */
[-C--:B------:R-:W-:Y:S02]  /*8f40*/  LEA.HI.X R41, R36, R121.reuse, R38, 0x1, P4 ;  /* 0x0000007924297211 */ /* 0x080fe400020f0c26 */
[C---:B------:R-:W-:Y:S01]  /*8f50*/  @!P0 LEA R42, P4, R34.reuse, R120, 0x1 ;  /* 0x00000078222a8211 */ /* 0x040fe200078808ff */
[----:B------:R-:W-:Y:S02]  /*8f60*/  IMAD R35, R19, 0x4800, R32 ;  /* 0x0000480013237824 */ /* 0x000fe400078e0220 */
[--C-:B------:R-:W-:Y:S01]  /*8f70*/  IMAD R33, R33, 0x2, R18.reuse ;  /* 0x0000000221217824 */ /* 0x100fe200078e0212 */
[----:B------:R-:W-:Y:S01]  /*8f80*/  @!P0 LEA.HI.X R43, R34, R121, R37, 0x1, P4 ;  /* 0x00000079222b8211 */ /* 0x000fe200020f0c25 */
[----:B------:R-:W-:Y:S01]  /*8f90*/  IMAD R36, R35, 0x2, R18 ;  /* 0x0000000223247824 */ /* 0x000fe200078e0212 */
[----:B------:R-:W-:-:S03]  /*8fa0*/  ISETP.GE.AND P4, PT, R165, R117, PT ;  /* 0x00000075a500720c */ /* 0x000fc60003f86270 */
[----:B------:R-:W2:Y:S04]  /*8fb0*/  LDS.128 R32, [R33+0x18400] ;  /* 0x0184000021207984 */ /* 0x000ea80000000c00 */
[----:B------:R-:W3:Y:S06]  /*8fc0*/  LDS.128 R36, [R36+0x18400] ;  /* 0x0184000024247984 */ /* 0x000eec0000000c00 */
[----:B------:R-:W-:Y:S05]  /*8fd0*/  @P4 BRA `(.L_x_1415) ;  /* 0x00000004005c4947 */ /* 0x000fea0003800000 */
[----:B--2---:R-:W-:Y:S01]  /*8fe0*/  IMAD.MOV.U32 R49, RZ, RZ, R32 ;  /* 0x000000ffff317224 */ /* 0x004fe200078e0020 */
[----:B------:R-:W-:Y:S01]  /*8ff0*/  SHF.R.U32.HI R54, RZ, 0x10, R73 ;  /* 0x00000010ff367819 */ /* 0x000fe20000011649 */
[----:B---3--:R-:W-:Y:S01]  /*9000*/  IMAD.MOV.U32 R32, RZ, RZ, R37 ;  /* 0x000000ffff207224 */ /* 0x008fe200078e0025 */
[----:B------:R-:W-:Y:S01]  /*9010*/  SHF.R.U32.HI R52, RZ, 0x10, R61 ;  /* 0x00000010ff347819 */ /* 0x000fe2000001163d */
[----:B------:R-:W-:Y:S01]  /*9020*/  IMAD.MOV.U32 R50, RZ, RZ, R36 ;  /* 0x000000ffff327224 */ /* 0x000fe200078e0024 */
[----:B------:R-:W-:Y:S01]  /*9030*/  MOV R37, R35 ;  /* 0x0000002300257202 */ /* 0x000fe20000000f00 */
[----:B------:R-:W-:Y:S01]  /*9040*/  IMAD.MOV.U32 R51, RZ, RZ, R39 ;  /* 0x000000ffff337224 */ /* 0x000fe200078e0027 */
[----:B------:R-:W-:Y:S01]  /*9050*/  SHF.R.U64 R47, R60, 0x10, R61 ;  /* 0x000000103c2f7819 */ /* 0x000fe2000000123d */
[----:B------:R-:W-:Y:S01]  /*9060*/  HADD2.F32 R55, -RZ, R171.H1_H1 ;  /* 0x300000abff377230 */ /* 0x000fe20000004100 */
[--C-:B------:R-:W-:Y:S01]  /*9070*/  SHF.R.U64 R46, R74, 0x10, R75.reuse ;  /* 0x000000104a2e7819 */ /* 0x100fe2000000124b */
[--C-:B------:R-:W-:Y:S01]  /*9080*/  HADD2.F32 R36, -RZ, R32.reuse.H0_H0 ;  /* 0x20000020ff247230 */ /* 0x100fe20000004100 */
[----:B------:R-:W-:Y:S01]  /*9090*/  SHF.R.U32.HI R74, RZ, 0x10, R75 ;  /* 0x00000010ff4a7819 */ /* 0x000fe2000001164b */
[----:B------:R-:W-:Y:S01]  /*90a0*/  HADD2.F32 R39, -RZ, R32.H1_H1 ;  /* 0x30000020ff277230 */ /* 0x000fe20000004100 */
        /* <DEDUP_REMOVED lines=16> */
[----:B------:R-:W-:-:S02]  /*91b0*/  HADD2.F32 R55, -RZ, R170.H1_H1 ;  /* 0x300000aaff377230 */ /* 0x000fc40000004100 */
[----:B------:R-:W-:Y:S01]  /*91c0*/  HADD2.F32 R52, -RZ, R51.H0_H0 ;  /* 0x20000033ff347230 */ /* 0x000fe20000004100 */
[----:B------:R-:W-:Y:S01]  /*91d0*/  F2FP.F16.F32.PACK_AB R35, R35, R32 ;  /* 0x000000202323723e */ /* 0x000fe200000000ff */
[----:B------:R-:W-:Y:S02]  /*91e0*/  HADD2.F32 R39, -RZ, R37.H0_H0 ;  /* 0x20000025ff277230 */ /* 0x000fe40000004100 */
[----:B------:R-:W-:Y:S02]  /*91f0*/  HADD2.F32 R51, -RZ, R51.H1_H1 ;  /* 0x30000033ff337230 */ /* 0x000fe40000004100 */
[----:B------:R-:W-:Y:S02]  /*9200*/  HADD2.F32 R60, -RZ, R74.H0_H0 ;  /* 0x2000004aff3c7230 */ /* 0x000fe40000004100 */
[----:B------:R-:W-:Y:S02]  /*9210*/  HADD2.F32 R54, -RZ, R62.H0_H0 ;  /* 0x2000003eff367230 */ /* 0x000fe40000004100 */
[----:B------:R-:W-:Y:S01]  /*9220*/  FMUL.FTZ R62, R52, R55 ;  /* 0x00000037343e7220 */ /* 0x000fe20000410000 */
[----:B------:R-:W-:-:S02]  /*9230*/  HADD2.F32 R53, -RZ, R159.H1_H1 ;  /* 0x3000009fff357230 */ /* 0x000fc40000004100 */
[----:B------:R-:W-:Y:S01]  /*9240*/  FMUL.FTZ R55, R39, R55 ;  /* 0x0000003727377220 */ /* 0x000fe20000410000 */
[----:B------:R-:W-:Y:S02]  /*9250*/  HADD2.F32 R37, -RZ, R37.H1_H1 ;  /* 0x30000025ff257230 */ /* 0x000fe40000004100 */
[-C--:B------:R-:W-:Y:S01]  /*9260*/  FMUL.FTZ R64, R51, R60.reuse ;  /* 0x0000003c33407220 */ /* 0x080fe20000410000 */
[----:B------:R-:W-:Y:S02]  /*9270*/  HADD2.F32 R48, -RZ, R48.H0_H0 ;  /* 0x20000030ff307230 */ /* 0x000fe40000004100 */
[-C--:B------:R-:W-:Y:S01]  /*9280*/  FFMA.FTZ R62, R39, R53.reuse, -R62 ;  /* 0x00000035273e7223 */ /* 0x080fe2000001083e */
[----:B------:R-:W-:Y:S01]  /*9290*/  FFMA.FTZ R55, R52, R53, R55 ;  /* 0x0000003534377223 */ /* 0x000fe20000010037 */
[C---:B------:R-:W-:Y:S01]  /*92a0*/  FMUL.FTZ R60, R37.reuse, R60 ;  /* 0x0000003c253c7220 */ /* 0x040fe20000410000 */
[----:B------:R-:W-:Y:S01]  /*92b0*/  FFMA.FTZ R61, R37, R54, -R64 ;  /* 0x00000036253d7223 */ /* 0x000fe20000010840 */
[----:B------:R-:W-:-:S02]  /*92c0*/  HADD2.F32 R52, -RZ, R171.H0_H0 ;  /* 0x200000abff347230 */ /* 0x000fc40000004100 */
[--C-:B------:R-:W-:Y:S02]  /*92d0*/  HADD2.F32 R39, -RZ, R50.reuse.H0_H0 ;  /* 0x20000032ff277230 */ /* 0x100fe40000004100 */
[----:B------:R-:W-:Y:S01]  /*92e0*/  FFMA.FTZ R64, R51, R54, R60 ;  /* 0x0000003633407223 */ /* 0x000fe2000001003c */
[--C-:B------:R-:W-:Y:S01]  /*92f0*/  HADD2.F32 R37, -RZ, R49.reuse.H0_H0 ;  /* 0x20000031ff257230 */ /* 0x100fe20000004100 */
[----:B------:R-:W-:Y:S01]  /*9300*/  F2FP.F16.F32.PACK_AB R61, R61, R62 ;  /* 0x0000003e3d3d723e */ /* 0x000fe200000000ff */
[----:B------:R-:W-:Y:S02]  /*9310*/  HADD2.F32 R50, -RZ, R50.H1_H1 ;  /* 0x30000032ff327230 */ /* 0x000fe40000004100 */
[-C--:B------:R-:W-:Y:S01]  /*9320*/  FMUL.FTZ R54, R39, R52.reuse ;  /* 0x0000003427367220 */ /* 0x080fe20000410000 */
[----:B------:R-:W-:Y:S02]  /*9330*/  HADD2.F32 R49, -RZ, R49.H1_H1 ;  /* 0x30000031ff317230 */ /* 0x000fe40000004100 */
[----:B------:R-:W-:Y:S01]  /*9340*/  FMUL.FTZ R52, R37, R52 ;  /* 0x0000003425347220 */ /* 0x000fe20000410000 */
[----:B------:R-:W-:-:S02]  /*9350*/  HADD2.F32 R168, -RZ, R168.H0_H0 ;  /* 0x200000a8ffa87230 */ /* 0x000fc40000004100 */
[CC--:B------:R-:W-:Y:S01]  /*9360*/  FMUL.FTZ R60, R50.reuse, R48.reuse ;  /* 0x00000030323c7220 */ /* 0x0c0fe20000410000 */
[----:B------:R-:W-:Y:S02]  /*9370*/  HADD2.F32 R47, -RZ, R47.H0_H0 ;  /* 0x2000002fff2f7230 */ /* 0x000fe40000004100 */
[----:B------:R-:W-:Y:S01]  /*9380*/  FMUL.FTZ R51, R49, R48 ;  /* 0x0000003031337220 */ /* 0x000fe20000410000 */
[----:B------:R-:W-:Y:S02]  /*9390*/  HADD2.F32 R170, -RZ, R170.H0_H0 ;  /* 0x200000aaffaa7230 */ /* 0x000fe40000004100 */
[-C--:B------:R-:W-:Y:S01]  /*93a0*/  FFMA.FTZ R52, R39, R168.reuse, R52 ;  /* 0x000000a827347223 */ /* 0x080fe20000010034 */
[----:B------:R-:W-:Y:S01]  /*93b0*/  FFMA.FTZ R54, R37, R168, -R54 ;  /* 0x000000a825367223 */ /* 0x000fe20000010836 */
[-C--:B------:R-:W-:Y:S01]  /*93c0*/  FFMA.FTZ R49, R49, R47.reuse, -R60 ;  /* 0x0000002f31317223 */ /* 0x080fe2000001083c */
[----:B------:R-:W-:Y:S01]  /*93d0*/  FFMA.FTZ R51, R50, R47, R51 ;  /* 0x0000002f32337223 */ /* 0x000fe20000010033 */
[----:B------:R-:W-:-:S02]  /*93e0*/  HADD2.F32 R39, -RZ, R38.H0_H0 ;  /* 0x20000026ff277230 */ /* 0x000fc40000004100 */
[----:B------:R-:W-:Y:S01]  /*93f0*/  HADD2.F32 R47, -RZ, R46.H0_H0 ;  /* 0x2000002eff2f7230 */ /* 0x000fe20000004100 */
[----:B------:R-:W-:Y:S01]  /*9400*/  F2FP.F16.F32.PACK_AB R32, R49, R54 ;  /* 0x000000363120723e */ /* 0x000fe200000000ff */
[----:B------:R-:W-:Y:S02]  /*9410*/  HADD2.F32 R37, -RZ, R34.H0_H0 ;  /* 0x20000022ff257230 */ /* 0x000fe40000004100 */
[-C--:B------:R-:W-:Y:S01]  /*9420*/  FMUL.FTZ R46, R39, R170.reuse ;  /* 0x000000aa272e7220 */ /* 0x080fe20000410000 */
[----:B------:R-:W-:Y:S02]  /*9430*/  HADD2.F32 R38, -RZ, R38.H1_H1 ;  /* 0x30000026ff267230 */ /* 0x000fe40000004100 */
[----:B------:R-:W-:Y:S02]  /*9440*/  HADD2.F32 R34, -RZ, R34.H1_H1 ;  /* 0x30000022ff227230 */ /* 0x000fe40000004100 */
[----:B------:R-:W-:Y:S01]  /*9450*/  FMUL.FTZ R170, R37, R170 ;  /* 0x000000aa25aa7220 */ /* 0x000fe20000410000 */
[----:B------:R-:W-:-:S02]  /*9460*/  HADD2.F32 R48, -RZ, R159.H0_H0 ;  /* 0x2000009fff307230 */ /* 0x000fc40000004100 */
        /* <DEDUP_REMOVED lines=14> */
.L_x_1415:
[----:B------:R-:W-:Y:S05]  /*9550*/  BSYNC B2 ;  /* 0x0000000000027941 */ /* 0x000fea0003800000 */
.L_x_1414:
[----:B------:R-:W-:Y:S02]  /*9560*/  ULDC.64 UR4, c[0x0][0x208] ;  /* 0x0000820000047ab9 */ /* 0x000fe40000000a00 */
[----:B--2---:R2:W-:Y:S04]  /*9570*/  STG.E.128 desc[UR4][R40.64], R32 ;  /* 0x0000002028007986 */ /* 0x0045e8000c101d04 */
[----:B---3--:R2:W-:Y:S02]  /*9580*/  @!P0 STG.E.128 desc[UR4][R42.64], R36 ;  /* 0x000000242a008986 */ /* 0x0085e4000c101d04 */
.L_x_1413:
[----:B------:R-:W-:Y:S05]  /*9590*/  BSYNC B1 ;  /* 0x0000000000017941 */ /* 0x000fea0003800000 */
.L_x_1412:
[----:B------:R-:W-:-:S13]  /*95a0*/  ISETP.NE.AND P0, PT, R10, RZ, PT ;  /* 0x000000ff0a00720c */ /* 0x000fda0003f05270 */
[----:B------:R-:W-:Y:S05]  /*95b0*/  @!P0 BRA `(.L_x_1366) ;  /* 0x0000000800e48947 */ /* 0x000fea0003800000 */
[----:B--2---:R-:W2:Y:S01]  /*95c0*/  LDL R32, [R1+0x8] ;  /* 0x0000080001207983 */ /* 0x004ea20000100800 */
[----:B------:R-:W-:Y:S01]  /*95d0*/  BSSY B1, `(.L_x_1416) ;  /* 0x0000072000017945 */ /* 0x000fe20003800000 */
[----:B--2---:R-:W-:-:S04]  /*95e0*/  LOP3.LUT P4, RZ, R32, 0x1, RZ, 0xc0, !PT ;  /* 0x0000000120ff7812 */ /* 0x004fc8000788c0ff */
[----:B------:R-:W-:Y:S02]  /*95f0*/  SEL R152, R122, R152, !P4 ;  /* 0x000000987a987207 */ /* 0x000fe40006000000 */
[----:B---34-:R-:W-:Y:S02]  /*9600*/  IADD3 R41, P0, P4, R90, R130, R13 ;  /* 0x000000825a297210 */ /* 0x018fe40007c1e00d */
[----:B------:R-:W-:Y:S02]  /*9610*/  SHF.R.S32.HI R33, RZ, 0x1f, R152 ;  /* 0x0000001fff217819 */ /* 0x000fe40000011498 */
[----:B------:R-:W-:Y:S02]  /*9620*/  IADD3.X R42, R89, R44, R109, P0, P4 ;  /* 0x0000002c592a7210 */ /* 0x000fe400007e846d */
[----:B------:R-:W-:Y:S02]  /*9630*/  LEA.HI R33, R33, R152, RZ, 0x4 ;  /* 0x0000009821217211 */ /* 0x000fe400078f20ff */
[----:B------:R-:W-:-:S02]  /*9640*/  ISETP.GE.AND P4, PT, R166, R117, PT ;  /* 0x00000075a600720c */ /* 0x000fc40003f86270 */
[----:B------:R-:W-:Y:S02]  /*9650*/  LEA.HI.SX32 R33, R33, R112, 0x1c ;  /* 0x0000007021217211 */ /* 0x000fe400078fe2ff */
[----:B------:R-:W-:Y:S02]  /*9660*/  LEA R40, P0, R41, R120, 0x1 ;  /* 0x0000007829287211 */ /* 0x000fe400078008ff */
[----:B------:R-:W-:Y:S01]  /*9670*/  SHF.R.S32.HI R32, RZ, 0x1f, R33 ;  /* 0x0000001fff207819 */ /* 0x000fe20000011421 */
[----:B------:R-:W-:Y:S01]  /*9680*/  IMAD.SHL.U32 R43, R33, 0x8, RZ ;  /* 0x00000008212b7824 */ /* 0x000fe200078e00ff */
[----:B------:R-:W-:Y:S02]  /*9690*/  LEA.HI.X R41, R41, R121, R42, 0x1, P0 ;  /* 0x0000007929297211 */ /* 0x000fe400000f0c2a */
[----:B------:R-:W-:Y:S02]  /*96a0*/  LEA.HI R32, R32, R33, RZ, 0x3 ;  /* 0x0000002120207211 */ /* 0x000fe400078f18ff */
[----:B------:R-:W-:-:S02]  /*96b0*/  LOP3.LUT R33, R172, 0x38, R43, 0xf8, !PT ;  /* 0x00000038ac217812 */ /* 0x000fc400078ef82b */
[----:B------:R-:W-:Y:S02]  /*96c0*/  SHF.R.S32.HI R32, RZ, 0x3, R32 ;  /* 0x00000003ff207819 */ /* 0x000fe40000011420 */
[----:B------:R-:W-:-:S03]  /*96d0*/  LOP3.LUT R33, R33, R200, RZ, 0x3c, !PT ;  /* 0x000000c821217212 */ /* 0x000fc600078e3cff */
[----:B------:R-:W-:-:S04]  /*96e0*/  IMAD R32, R32, 0x1800, R177 ;  /* 0x0000180020207824 */ /* 0x000fc800078e02b1 */
[----:B------:R-:W-:Y:S02]  /*96f0*/  IMAD.IADD R32, R32, 0x1, R33 ;  /* 0x0000000120207824 */ /* 0x000fe400078e0221 */
[C---:B------:R-:W-:Y:S02]  /*9700*/  IMAD R33, R19.reuse, 0x4800, R137 ;  /* 0x0000480013217824 */ /* 0x040fe400078e0289 */
[----:B------:R-:W-:-:S03]  /*9710*/  IMAD R35, R19, 0x4800, R32 ;  /* 0x0000480013237824 */ /* 0x000fc600078e0220 */
[----:B------:R-:W-:Y:S01]  /*9720*/  LEA R33, R33, R18, 0x1 ;  /* 0x0000001221217211 */ /* 0x000fe200078e08ff */
[----:B------:R-:W-:-:S05]  /*9730*/  IMAD R36, R35, 0x2, R18 ;  /* 0x0000000223247824 */ /* 0x000fca00078e0212 */
[----:B------:R-:W2:Y:S04]  /*9740*/  LDS.128 R32, [R33+0x18400] ;  /* 0x0184000021207984 */ /* 0x000ea80000000c00 */
[----:B------:R-:W3:Y:S01]  /*9750*/  LDS.128 R36, [R36+0x18400] ;  /* 0x0184000024247984 */ /* 0x000ee20000000c00 */
[----:B------:R-:W-:Y:S05]  /*9760*/  @P4 BRA `(.L_x_1417) ;  /* 0x0000000400604947 */ /* 0x000fea0003800000 */
[----:B------:R-:W-:Y:S01]  /*9770*/  SHF.R.U32.HI R50, RZ, 0x10, R69 ;  /* 0x00000010ff327819 */ /* 0x000fe20000011645 */
[----:B---3--:R-:W-:Y:S01]  /*9780*/  IMAD.MOV.U32 R45, RZ, RZ, R36 ;  /* 0x000000ffff2d7224 */ /* 0x008fe200078e0024 */
[----:B------:R-:W-:Y:S01]  /*9790*/  SHF.R.U32.HI R48, RZ, 0x10, R57 ;  /* 0x00000010ff307819 */ /* 0x000fe20000011639 */
[----:B------:R-:W-:Y:S01]  /*97a0*/  IMAD.MOV.U32 R46, RZ, RZ, R38 ;  /* 0x000000ffff2e7224 */ /* 0x000fe200078e0026 */
[--C-:B------:R-:W-:Y:S01]  /*97b0*/  SHF.R.U64 R53, R70, 0x10, R71.reuse ;  /* 0x0000001046357819 */ /* 0x100fe20000001247 */
        /* <DEDUP_REMOVED lines=11> */
[----:B------:R-:W-:Y:S01]  /*9870*/  FMUL.FTZ R49, R34, R49 ;  /* 0x0000003122317220 */ /* 0x000fe20000410000 */
[----:B------:R-:W-:Y:S01]  /*9880*/  HADD2.F32 R47, -RZ, R156.H1_H1 ;  /* 0x3000009cff2f7230 */ /* 0x000fe20000004100 */
[----:B------:R-:W-:Y:S01]  /*9890*/  SHF.R.U64 R61, R56, 0x10, R57 ;  /* 0x00000010383d7819 */ /* 0x000fe20000001239 */
        /* <DEDUP_REMOVED lines=10> */
[----:B------:R-:W-:Y:S02]  /*9940*/  HADD2.F32 R33, -RZ, R35.H0_H0 ;  /* 0x20000023ff217230 */ /* 0x000fe40000004100 */
[----:B------:R-:W-:Y:S02]  /*9950*/  HADD2.F32 R37, -RZ, R155.H1_H1 ;  /* 0x3000009bff257230 */ /* 0x000fe40000004100 */
[-C--:B------:R-:W-:Y:S01]  /*9960*/  FMUL.FTZ R54, R34, R47.reuse ;  /* 0x0000002f22367220 */ /* 0x080fe20000410000 */
[----:B------:R-:W-:Y:S02]  /*9970*/  HADD2.F32 R39, -RZ, R39.H1_H1 ;  /* 0x30000027ff277230 */ /* 0x000fe40000004100 */
[----:B------:R-:W-:Y:S01]  /*9980*/  FMUL.FTZ R47, R33, R47 ;  /* 0x0000002f212f7220 */ /* 0x000fe20000410000 */
[----:B------:R-:W-:-:S02]  /*9990*/  HADD2.F32 R48, -RZ, R70.H0_H0 ;  /* 0x20000046ff307230 */ /* 0x000fc40000004100 */
[-C--:B------:R-:W-:Y:S01]  /*99a0*/  FFMA.FTZ R54, R33, R37.reuse, -R54 ;  /* 0x0000002521367223 */ /* 0x080fe20000010836 */
[----:B------:R-:W-:Y:S02]  /*99b0*/  HADD2.F32 R35, -RZ, R35.H1_H1 ;  /* 0x30000023ff237230 */ /* 0x000fe40000004100 */
[----:B------:R-:W-:Y:S01]  /*99c0*/  FFMA.FTZ R55, R34, R37, R47 ;  /* 0x0000002522377223 */ /* 0x000fe2000001002f */
[----:B------:R-:W-:Y:S02]  /*99d0*/  HADD2.F32 R38, -RZ, R58.H0_H0 ;  /* 0x2000003aff267230 */ /* 0x000fe40000004100 */
[-C--:B------:R-:W-:Y:S01]  /*99e0*/  FMUL.FTZ R56, R39, R48.reuse ;  /* 0x0000003027387220 */ /* 0x080fe20000410000 */
[----:B------:R-:W-:Y:S02]  /*99f0*/  HADD2.F32 R158, -RZ, R158.H0_H0 ;  /* 0x2000009eff9e7230 */ /* 0x000fe40000004100 */
[----:B------:R-:W-:Y:S01]  /*9a00*/  FMUL.FTZ R48, R35, R48 ;  /* 0x0000003023307220 */ /* 0x000fe20000410000 */
[----:B------:R-:W-:-:S02]  /*9a10*/  HADD2.F32 R34, -RZ, R45.H0_H0 ;  /* 0x2000002dff227230 */ /* 0x000fc40000004100 */
[-C--:B------:R-:W-:Y:S01]  /*9a20*/  FFMA.FTZ R57, R35, R38.reuse, -R56 ;  /* 0x0000002623397223 */ /* 0x080fe20000010838 */
[----:B------:R-:W-:Y:S02]  /*9a30*/  HADD2.F32 R37, -RZ, R60.H0_H0 ;  /* 0x2000003cff257230 */ /* 0x000fe40000004100 */
[----:B------:R-:W-:Y:S01]  /*9a40*/  FFMA.FTZ R56, R39, R38, R48 ;  /* 0x0000002627387223 */ /* 0x000fe20000010030 */
[----:B------:R-:W-:Y:S02]  /*9a50*/  HADD2.F32 R45, -RZ, R45.H1_H1 ;  /* 0x3000002dff2d7230 */ /* 0x000fe40000004100 */
[----:B------:R-:W-:Y:S01]  /*9a60*/  FMUL.FTZ R38, R34, R158 ;  /* 0x0000009e22267220 */ /* 0x000fe20000410000 */
[----:B------:R-:W-:Y:S01]  /*9a70*/  HADD2.F32 R156, -RZ, R156.H0_H0 ;  /* 0x2000009cff9c7230 */ /* 0x000fe20000004100 */
[----:B------:R-:W-:Y:S01]  /*9a80*/  F2FP.F16.F32.PACK_AB R49, R50, R49 ;  /* 0x000000313231723e */ /* 0x000fe200000000ff */
[--C-:B------:R-:W-:Y:S02]  /*9a90*/  HADD2.F32 R33, -RZ, R32.reuse.H0_H0 ;  /* 0x20000020ff217230 */ /* 0x100fe40000004100 */
[----:B------:R-:W-:Y:S01]  /*9aa0*/  FMUL.FTZ R47, R45, R37 ;  /* 0x000000252d2f7220 */ /* 0x000fe20000410000 */
[----:B------:R-:W-:Y:S01]  /*9ab0*/  HADD2.F32 R32, -RZ, R32.H1_H1 ;  /* 0x30000020ff207230 */ /* 0x000fe20000004100 */
[----:B------:R-:W-:Y:S01]  /*9ac0*/  F2FP.F16.F32.PACK_AB R55, R56, R55 ;  /* 0x000000373837723e */ /* 0x000fe200000000ff */
[----:B------:R-:W-:-:S02]  /*9ad0*/  HADD2.F32 R35, -RZ, R61.H0_H0 ;  /* 0x2000003dff237230 */ /* 0x000fc40000004100 */
[C---:B------:R-:W-:Y:S01]  /*9ae0*/  FMUL.FTZ R39, R33.reuse, R158 ;  /* 0x0000009e21277220 */ /* 0x040fe20000410000 */
[-C--:B------:R-:W-:Y:S01]  /*9af0*/  FFMA.FTZ R38, R33, R156.reuse, -R38 ;  /* 0x0000009c21267223 */ /* 0x080fe20000010826 */
[C---:B------:R-:W-:Y:S01]  /*9b00*/  FMUL.FTZ R48, R32.reuse, R37 ;  /* 0x0000002520307220 */ /* 0x040fe20000410000 */
[----:B------:R-:W-:Y:S02]  /*9b10*/  HADD2.F32 R33, -RZ, R46.H0_H0 ;  /* 0x2000002eff217230 */ /* 0x000fe40000004100 */
[-C--:B------:R-:W-:Y:S01]  /*9b20*/  FFMA.FTZ R47, R32, R35.reuse, -R47 ;  /* 0x00000023202f7223 */ /* 0x080fe2000001082f */
[----:B------:R-:W-:Y:S02]  /*9b30*/  HADD2.F32 R157, -RZ, R157.H0_H0 ;  /* 0x2000009dff9d7230 */ /* 0x000fe40000004100 */
[----:B------:R-:W-:Y:S01]  /*9b40*/  FFMA.FTZ R48, R45, R35, R48 ;  /* 0x000000232d307223 */ /* 0x000fe20000010030 */
[----:B------:R-:W-:Y:S02]  /*9b50*/  HADD2.F32 R37, -RZ, R53.H0_H0 ;  /* 0x20000035ff257230 */ /* 0x000fe40000004100 */
[----:B------:R-:W-:Y:S01]  /*9b60*/  FFMA.FTZ R39, R34, R156, R39 ;  /* 0x0000009c22277223 */ /* 0x000fe20000010027 */
[----:B------:R-:W-:-:S02]  /*9b70*/  HADD2.F32 R32, -RZ, R36.H0_H0 ;  /* 0x20000024ff207230 */ /* 0x000fc40000004100 */
[CC--:B------:R-:W-:Y:S01]  /*9b80*/  FMUL.FTZ R45, R33.reuse, R157.reuse ;  /* 0x0000009d212d7220 */ /* 0x0c0fe20000410000 */
[----:B------:R-:W-:Y:S02]  /*9b90*/  HADD2.F32 R46, -RZ, R46.H1_H1 ;  /* 0x3000002eff2e7230 */ /* 0x000fe40000004100 */
[----:B------:R-:W-:Y:S02]  /*9ba0*/  HADD2.F32 R36, -RZ, R36.H1_H1 ;  /* 0x30000024ff247230 */ /* 0x000fe40000004100 */
        /* <DEDUP_REMOVED lines=15> */
[----:B------:R-:W-:Y:S02]  /*9ca0*/  F2FP.F16.F32.PACK_AB R54, R37, R34 ;  /* 0x000000222536723e */ /* 0x000fe400000000ff */
[----:B------:R-:W-:Y:S01]  /*9cb0*/  F2FP.F16.F32.PACK_AB R33, R52, R51 ;  /* 0x000000333421723e */ /* 0x000fe200000000ff */
[----:B------:R-:W-:Y:S01]  /*9cc0*/  IMAD.MOV.U32 R34, RZ, RZ, R38 ;  /* 0x000000ffff227224 */ /* 0x000fe200078e0026 */
[----:B------:R-:W-:Y:S01]  /*9cd0*/  MOV R37, R49 ;  /* 0x0000003100257202 */ /* 0x000fe20000000f00 */
[----:B------:R-:W-:-:S07]  /*9ce0*/  IMAD.MOV.U32 R38, RZ, RZ, R54 ;  /* 0x000000ffff267224 */ /* 0x000fce00078e0036 */
.L_x_1417:
[----:B------:R-:W-:Y:S05]  /*9cf0*/  BSYNC B1 ;  /* 0x0000000000017941 */ /* 0x000fea0003800000 */
.L_x_1416:
[----:B------:R-:W-:Y:S01]  /*9d00*/  ISETP.GE.AND P0, PT, R43, R151, PT ;  /* 0x000000972b00720c */ /* 0x000fe20003f06270 */
[----:B------:R-:W-:Y:S02]  /*9d10*/  ULDC.64 UR4, c[0x0][0x208] ;  /* 0x0000820000047ab9 */ /* 0x000fe40000000a00 */
[----:B--2---:R2:W-:Y:S10]  /*9d20*/  STG.E.128 desc[UR4][R40.64], R32 ;  /* 0x0000002028007986 */ /* 0x0045f4000c101d04 */
[----:B------:R-:W-:Y:S05]  /*9d30*/  @P0 BRA `(.L_x_1366) ;  /* 0x0000000400040947 */ /* 0x000fea0003800000 */
[--C-:B------:R-:W-:Y:S01]  /*9d40*/  IADD3 R130, P0, P4, R90, R130, R43.reuse ;  /* 0x000000825a827210 */ /* 0x100fe20007c1e02b */
[----:B------:R-:W-:Y:S01]  /*9d50*/  ULDC.64 UR4, c[0x0][0x208] ;  /* 0x0000820000047ab9 */ /* 0x000fe20000000a00 */
[----:B------:R-:W-:-:S04]  /*9d60*/  SHF.R.S32.HI R43, RZ, 0x1f, R43 ;  /* 0x0000001fff2b7819 */ /* 0x000fc8000001142b */
[----:B------:R-:W-:Y:S02]  /*9d70*/  IADD3.X R44, R89, R44, R43, P0, P4 ;  /* 0x0000002c592c7210 */ /* 0x000fe400007e842b */
[----:B------:R-:W-:-:S04]  /*9d80*/  LEA R120, P0, R130, R120, 0x1 ;  /* 0x0000007882787211 */ /* 0x000fc800078008ff */
[----:B------:R-:W-:-:S05]  /*9d90*/  LEA.HI.X R121, R130, R121, R44, 0x1, P0 ;  /* 0x0000007982797211 */ /* 0x000fca00000f0c2c */
[----:B---3--:R3:W-:Y:S01]  /*9da0*/  STG.E.128 desc[UR4][R120.64], R36 ;  /* 0x0000002478007986 */ /* 0x0087e2000c101d04 */
[----:B------:R-:W-:Y:S05]  /*9db0*/  BRA `(.L_x_1366) ;  /* 0x0000000000e47947 */ /* 0x000fea0003800000 */
.L_x_1333:
[----:B------:R-:W-:-:S04]  /*9dc0*/  ULOP3.LUT UR4, UR60, 0x1, URZ, 0xfc, !UPT ;  /* 0x000000013c047892 */ /* 0x000fc8000f8efc3f */
[----:B------:R-:W-:-:S06]  /*9dd0*/  UISETP.NE.AND UP0, UPT, UR4, 0x3, UPT ;  /* 0x000000030400788c */ /* 0x000fcc000bf05270 */
[----:B------:R-:W-:-:S13]  /*9de0*/  PLOP3.LUT P1, PT, PT, PT, UP0, 0x80, 0x0 ;  /* 0x000000000000781c */ /* 0x000fda0003f2f008 */
[----:B------:R-:W-:Y:S05]  /*9df0*/  @!P1 BRA `(.L_x_1418) ;  /* 0x0000000000049947 */ /* 0x000fea0003800000 */
[----:B------:R-:W-:Y:S01]  /*9e00*/  BPT.TRAP 0x1 ;  /* 0x000000040000795c */ /* 0x000fe20000300000 */
.L_x_1418:
[----:B------:R-:W-:Y:S01]  /*9e10*/  IMAD R4, R19, 0x8, R18 ;  /* 0x0000000813047824 */ /* 0x000fe200078e0212 */
[----:B------:R-:W-:Y:S01]  /*9e20*/  SHF.L.U32 R3, R167, 0x1f, RZ ;  /* 0x0000001fa7037819 */ /* 0x000fe200000006ff */
[----:B------:R-:W-:Y:S01]  /*9e30*/  IMAD R5, R24, -0x60, R2 ;  /* 0xffffffa018057824 */ /* 0x000fe200078e0202 */
[----:B------:R-:W-:Y:S02]  /*9e40*/  BSSY B1, `(.L_x_1419) ;  /* 0x0000005000017945 */ /* 0x000fe40003800000 */
[----:B------:R-:W1:Y:S02]  /*9e50*/  SYNCS.PHASECHK.TRANS64.TRYWAIT P4, [R4+URZ+0x2a890], R3 ;  /* 0x02a89003040075a7 */ /* 0x000e64000808017f */
[----:B------:R-:W-:-:S04]  /*9e60*/  VIMNMX R5, R5, 0x60, PT ;  /* 0x0000006005057848 */ /* 0x000fc80003fe0100 */
[----:B------:R-:W-:Y:S01]  /*9e70*/  ISETP.GE.AND P0, PT, R162, R5, PT ;  /* 0x00000005a200720c */ /* 0x000fe20003f06270 */
[----:B-1----:R-:W-:-:S12]  /*9e80*/  @!P4 BRA `(.L_x_1420) ;  /* 0x000001c400e4c947 */ /* 0x002fd80003800000 */
.L_x_1740:
[----:B------:R-:W-:Y:S05]  /*9e90*/  BSYNC B1 ;  /* 0x0000000000017941 */ /* 0x000fea0003800000 */
.L_x_1419:
[----:B------:R-:W-:Y:S04]  /*9ea0*/  BSSY B1, `(.L_x_1421) ;  /* 0x0000015000017945 */ /* 0x000fe80003800000 */
[----:B------:R-:W-:Y:S05]  /*9eb0*/  @P0 BRA `(.L_x_1422) ;  /* 0x00000000004c0947 */ /* 0x000fea0003800000 */
[----:B------:R-:W-:Y:S01]  /*9ec0*/  ISETP.NE.AND P4, PT, R12, RZ, PT ;  /* 0x000000ff0c00720c */ /* 0x000fe20003f85270 */
[----:B------:R-:W-:Y:S01]  /*9ed0*/  ULDC.64 UR4, c[0x0][0x208] ;  /* 0x0000820000047ab9 */ /* 0x000fe20000000a00 */
[----:B------:R-:W-:-:S11]  /*9ee0*/  ISETP.NE.AND P0, PT, R11, RZ, PT ;  /* 0x000000ff0b00720c */ /* 0x000fd60003f05270 */
[----:B0-----:R-:W0:Y:S04]  /*9ef0*/  @P4 LDS.128 R32, [R43] ;  /* 0x000000002b204984 */ /* 0x001e280000000c00 */
[----:B------:R-:W2:Y:S04]  /*9f00*/  @P0 LDS.128 R36, [R42] ;  /* 0x000000002a240984 */ /* 0x000ea80000000c00 */
[----:B0-----:R-:W-:Y:S01]  /*9f10*/  @P4 STG.E.128 desc[UR4][R44.64], R32 ;  /* 0x000000202c004986 */ /* 0x001fe2000c101d04 */
[----:B------:R-:W-:-:S03]  /*9f20*/  ISETP.NE.AND P4, PT, R10, RZ, PT ;  /* 0x000000ff0a00720c */ /* 0x000fc60003f85270 */
[----:B--2---:R-:W-:Y:S01]  /*9f30*/  @P0 STG.E.128 desc[UR4][R44.64+0x40], R36 ;  /* 0x000040242c000986 */ /* 0x004fe2000c101d04 */
[----:B------:R-:W-:-:S09]  /*9f40*/  ISETP.NE.AND P0, PT, R9, RZ, PT ;  /* 0x000000ff0900720c */ /* 0x000fd20003f05270 */
[----:B------:R-:W0:Y:S04]  /*9f50*/  @P4 LDS.128 R32, [R43+0x3000] ;  /* 0x003000002b204984 */ /* 0x000e280000000c00 */
[----:B------:R-:W2:Y:S04]  /*9f60*/  @P0 LDS.128 R36, [R42+0x3000] ;  /* 0x003000002a240984 */ /* 0x000ea80000000c00 */
[----:B0-----:R-:W-:Y:S01]  /*9f70*/  @P4 STG.E.128 desc[UR4][R44.64+0x80], R32 ;  /* 0x000080202c004986 */ /* 0x001fe2000c101d04 */
[----:B------:R-:W-:-:S03]  /*9f80*/  ISETP.NE.AND P4, PT, R7, RZ, PT ;  /* 0x000000ff0700720c */ /* 0x000fc60003f85270 */
[----:B--2---:R-:W-:Y:S01]  /*9f90*/  @P0 STG.E.128 desc[UR4][R44.64+0xc0], R36 ;  /* 0x0000c0242c000986 */ /* 0x004fe2000c101d04 */
[----:B------:R-:W-:-:S09]  /*9fa0*/  ISETP.NE.AND P0, PT, R8, RZ, PT ;  /* 0x000000ff0800720c */ /* 0x000fd20003f05270 */
[----:B------:R-:W0:Y:S04]  /*9fb0*/  @P4 LDS.128 R36, [R42+0x6000] ;  /* 0x006000002a244984 */ /* 0x000e280000000c00 */
[----:B------:R-:W2:Y:S04]  /*9fc0*/  @P0 LDS.128 R32, [R43+0x6000] ;  /* 0x006000002b200984 */ /* 0x000ea80000000c00 */
[----:B0-----:R3:W-:Y:S04]  /*9fd0*/  @P4 STG.E.128 desc[UR4][R44.64+0x140], R36 ;  /* 0x000140242c004986 */ /* 0x0017e8000c101d04 */
[----:B--2---:R3:W-:Y:S02]  /*9fe0*/  @P0 STG.E.128 desc[UR4][R44.64+0x100], R32 ;  /* 0x000100202c000986 */ /* 0x0047e4000c101d04 */
.L_x_1422:
[----:B------:R-:W-:Y:S05]  /*9ff0*/  BSYNC B1 ;  /* 0x0000000000017941 */ /* 0x000fea0003800000 */
.L_x_1421:
[----:B------:R-:W-:-:S13]  /*a000*/  ISETP.GE.AND P0, PT, R185, R5, PT ;  /* 0x00000005b900720c */ /* 0x000fda0003f06270 */
[----:B------:R-:W-:Y:S05]  /*a010*/  @P0 BRA `(.L_x_1366) ;  /* 0x00000000004c0947 */ /* 0x000fea0003800000 */
[----:B------:R-:W-:Y:S01]  /*a020*/  ISETP.NE.AND P4, PT, R12, RZ, PT ;  /* 0x000000ff0c00720c */ /* 0x000fe20003f85270 */
[----:B------:R-:W-:Y:S01]  /*a030*/  ULDC.64 UR4, c[0x0][0x208] ;  /* 0x0000820000047ab9 */ /* 0x000fe20000000a00 */
[----:B------:R-:W-:-:S11]  /*a040*/  ISETP.NE.AND P0, PT, R10, RZ, PT ;  /* 0x000000ff0a00720c */ /* 0x000fd60003f05270 */
[----:B0--3--:R-:W0:Y:S04]  /*a050*/  @P4 LDS.128 R32, [R43+0x2000] ;  /* 0x002000002b204984 */ /* 0x009e280000000c00 */
[----:B------:R-:W2:Y:S04]  /*a060*/  @P0 LDS.128 R36, [R43+0x5000] ;  /* 0x005000002b240984 */ /* 0x000ea80000000c00 */
        /* <DEDUP_REMOVED lines=14> */
.L_x_1366:
[----:B------:R-:W-:Y:S05]  /*a150*/  BSYNC B0 ;  /* 0x0000000000007941 */ /* 0x000fea0003800000 */
.L_x_1332:
[----:B01234-:R-:W0:Y:S01]  /*a160*/  S2R R32, SR_TID.X ;  /* 0x0000000000207919 */ /* 0x01fe220000002100 */
[----:B------:R-:W-:Y:S01]  /*a170*/  @!PT LDS RZ, [RZ] ;  /* 0x00000000fffff984 */ /* 0x000fe20000000800 */
[----:B------:R-:W-:Y:S01]  /*a180*/  @!PT LDS RZ, [RZ] ;  /* 0x00000000fffff984 */ /* 0x000fe20000000800 */
[----:B------:R-:W-:Y:S01]  /*a190*/  @!PT LDS RZ, [RZ] ;  /* 0x00000000fffff984 */ /* 0x000fe20000000800 */
[----:B------:R-:W-:Y:S01]  /*a1a0*/  @!PT LDS RZ, [RZ] ;  /* 0x00000000fffff984 */ /* 0x000fe20000000800 */
[----:B------:R1:W-:Y:S06]  /*a1b0*/  MEMBAR.ALL.CTA ;  /* 0x0000000000007992 */ /* 0x0003ec0000008000 */
[----:B-1----:R-:W1:Y:S01]  /*a1c0*/  FENCE.VIEW.ASYNC.S ;  /* 0x00000000000073c6 */ /* 0x002e620000000000 */
[----:B------:R-:W-:Y:S05]  /*a1d0*/  WARPSYNC.ALL ;  /* 0x0000000000007948 */ /* 0x000fea0003800000 */
[----:B------:R-:W-:Y:S01]  /*a1e0*/  BSSY B0, `(.L_x_1423) ;  /* 0x0000009000007945 */ /* 0x000fe20003800000 */
[----:B0-----:R-:W-:Y:S01]  /*a1f0*/  LOP3.LUT R32, R32, 0x7f, RZ, 0xc0, !PT ;  /* 0x0000007f20207812 */ /* 0x001fe200078ec0ff */
[----:B-1----:R0:W-:Y:S03]  /*a200*/  BAR.SYNC.DEFER_BLOCKING R154, 0x80 ;  /* 0x0002009a0000751d */ /* 0x0021e60000010000 */
[----:B------:R-:W-:-:S13]  /*a210*/  ISETP.NE.AND P0, PT, R32, RZ, PT ;  /* 0x000000ff2000720c */ /* 0x000fda0003f05270 */
[----:B------:R-:W-:-:S05]  /*a220*/  @!P0 VIADD R32, R4, 0x2a8a0 ;  /* 0x0002a8a004208836 */ /* 0x000fca0000000000 */
[----:B------:R-:W-:-:S04]  /*a230*/  @!P0 PRMT R32, RZ, 0x654, R32 ;  /* 0x00000654ff208816 */ /* 0x000fc80000000020 */
[----:B------:R0:W-:Y:S01]  /*a240*/  @!P0 SYNCS.ARRIVE.TRANS64.RED.A1T0 RZ, [R32+URZ], RZ ;  /* 0x000000ff20ff89a7 */ /* 0x0001e2000810043f */
[----:B------:R-:W-:Y:S05]  /*a250*/  @!P1 BRA `(.L_x_1424) ;  /* 0x0000000000049947 */ /* 0x000fea0003800000 */
[----:B------:R-:W-:Y:S01]  /*a260*/  BPT.TRAP 0x1 ;  /* 0x000000040000795c */ /* 0x000fe20000300000 */
.L_x_1424:
[----:B------:R-:W-:Y:S05]  /*a270*/  BSYNC B0 ;  /* 0x0000000000007941 */ /* 0x000fea0003800000 */
.L_x_1423:
[----:B------:R-:W1:Y:S01]  /*a280*/  SYNCS.PHASECHK.TRANS64.TRYWAIT P4, [R4+URZ+0x2a8b0], R3 ;  /* 0x02a8b003040075a7 */ /* 0x000e62000808017f */
[----:B0-----:R-:W-:Y:S01]  /*a290*/  IMAD R32, R19, 0x3000, R27 ;  /* 0x0000300013207824 */ /* 0x001fe200078e021b */
[----:B------:R-:W-:Y:S01]  /*a2a0*/  ULDC UR61, c[0x0][0x310] ;  /* 0x0000c400003d7ab9 */ /* 0x000fe20000000800 */
[----:B------:R-:W-:Y:S01]  /*a2b0*/  ULDC.64 UR56, c[0x0][0x318] ;  /* 0x0000c60000387ab9 */ /* 0x000fe20000000a00 */
[----:B------:R-:W-:Y:S01]  /*a2c0*/  ULDC.64 UR58, c[0x0][0x308] ;  /* 0x0000c200003a7ab9 */ /* 0x000fe20000000a00 */
[----:B------:R-:W-:Y:S01]  /*a2d0*/  BSSY B0, `(.L_x_1425) ;  /* 0x0000004000007945 */ /* 0x000fe20003800000 */
[----:B------:R-:W-:Y:S02]  /*a2e0*/  ISETP.GE.AND P1, PT, R162, R5, PT ;  /* 0x00000005a200720c */ /* 0x000fe40003f26270 */
[----:B------:R-:W-:Y:S01]  /*a2f0*/  IADD3 R34, R123, R32, RZ ;  /* 0x000000207b227210 */ /* 0x000fe20007ffe0ff */
[----:B-1----:R-:W-:Y:S10]  /*a300*/  @!P4 BRA `(.L_x_1426) ;  /* 0x000001c000d8c947 */ /* 0x002ff40003800000 */
.L_x_1741:
[----:B------:R-:W-:Y:S05]  /*a310*/  BSYNC B0 ;  /* 0x0000000000007941 */ /* 0x000fea0003800000 */
.L_x_1425:
[----:B------:R-:W-:Y:S01]  /*a320*/  BSSY B0, `(.L_x_1427) ;  /* 0x000001a000007945 */ /* 0x000fe20003800000 */
[----:B------:R-:W-:Y:S02]  /*a330*/  IMAD R44, R32, 0x2, R115 ;  /* 0x00000002202c7824 */ /* 0x000fe400078e0273 */
[----:B------:R-:W-:-:S04]  /*a340*/  IMAD.WIDE R40, R24, 0x60, R118 ;  /* 0x0000006018287825 */ /* 0x000fc800078e0276 */
[----:B------:R-:W-:Y:S01]  /*a350*/  IMAD R45, R34, 0x2, R115 ;  /* 0x00000002222d7824 */ /* 0x000fe200078e0273 */
[----:B------:R-:W-:Y:S06]  /*a360*/  @P1 BRA `(.L_x_1428) ;  /* 0x0000000000541947 */ /* 0x000fec0003800000 */
[----:B0-----:R-:W-:Y:S01]  /*a370*/  IMAD R3, R41, UR56, RZ ;  /* 0x0000003829037c24 */ /* 0x001fe2000f8e02ff */
[----:B------:R-:W-:Y:S01]  /*a380*/  ISETP.GE.AND P4, PT, R22, UR61, PT ;  /* 0x0000003d16007c0c */ /* 0x000fe2000bf86270 */
[----:B------:R-:W-:Y:S01]  /*a390*/  IMAD.MOV.U32 R32, RZ, RZ, R92 ;  /* 0x000000ffff207224 */ /* 0x000fe200078e005c */
[----:B------:R-:W-:Y:S01]  /*a3a0*/  ULDC.64 UR4, c[0x0][0x208] ;  /* 0x0000820000047ab9 */ /* 0x000fe20000000a00 */
[----:B------:R-:W-:Y:S02]  /*a3b0*/  IMAD.MOV.U32 R33, RZ, RZ, R6 ;  /* 0x000000ffff217224 */ /* 0x000fe400078e0006 */
        /* <DEDUP_REMOVED lines=16> */
.L_x_1428:
[----:B------:R-:W-:Y:S05]  /*a4c0*/  BSYNC B0 ;  /* 0x0000000000007941 */ /* 0x000fea0003800000 */
.L_x_1427:
[----:B------:R-:W-:Y:S01]  /*a4d0*/  ISETP.GE.AND P1, PT, R185, R5, PT ;  /* 0x00000005b900720c */ /* 0x000fe20003f26270 */
[----:B------:R-:W-:-:S12]  /*a4e0*/  BSSY B0, `(.L_x_1429) ;  /* 0x0000019000007945 */ /* 0x000fd80003800000 */
[----:B------:R-:W-:Y:S05]  /*a4f0*/  @P1 BRA `(.L_x_1430) ;  /* 0x00000000005c1947 */ /* 0x000fea0003800000 */
[----:B0-----:R-:W-:Y:S01]  /*a500*/  IADD3 R3, P1, R40, 0x40, RZ ;  /* 0x0000004028037810 */ /* 0x001fe20007f3e0ff */
[----:B--2---:R-:W-:Y:S01]  /*a510*/  IMAD.MOV.U32 R32, RZ, RZ, R92 ;  /* 0x000000ffff207224 */ /* 0x004fe200078e005c */
[----:B------:R-:W-:Y:S01]  /*a520*/  ISETP.GE.AND P4, PT, R22, UR61, PT ;  /* 0x0000003d16007c0c */ /* 0x000fe2000bf86270 */
[----:B------:R-:W-:Y:S01]  /*a530*/  IMAD.MOV.U32 R33, RZ, RZ, R6 ;  /* 0x000000ffff217224 */ /* 0x000fe200078e0006 */
[----:B------:R-:W-:Y:S01]  /*a540*/  IADD3.X R40, RZ, R41, RZ, P1, !PT ;  /* 0x00000029ff287210 */ /* 0x000fe20000ffe4ff */
[----:B------:R-:W-:Y:S01]  /*a550*/  ULDC.64 UR4, c[0x0][0x208] ;  /* 0x0000820000047ab9 */ /* 0x000fe20000000a00 */
[----:B------:R-:W-:-:S04]  /*a560*/  IMAD.WIDE.U32 R32, R3, UR56, R32 ;  /* 0x0000003803207c25 */ /* 0x000fc8000f8e0020 */
        /* <DEDUP_REMOVED lines=16> */
.L_x_1430:
[----:B------:R-:W-:Y:S05]  /*a670*/  BSYNC B0 ;  /* 0x0000000000007941 */ /* 0x000fea0003800000 */
.L_x_1429:
[----:B0-----:R-:W4:Y:S01]  /*a680*/  LDL R3, [R1+0x8] ;  /* 0x0000080001037983 */ /* 0x001f220000100800 */
[----:B------:R-:W-:Y:S02]  /*a690*/  @!P0 VIADD R4, R4, 0x2a8c0 ;  /* 0x0002a8c004048836 */ /* 0x000fe40000000000 */
[----:B------:R-:W-:Y:S01]  /*a6a0*/  VIADD R19, R19, 0x1 ;  /* 0x0000000113137836 */ /* 0x000fe20000000000 */
[----:B------:R-:W-:Y:S01]  /*a6b0*/  @!PT LDS RZ, [RZ] ;  /* 0x00000000fffff984 */ /* 0x000fe20000000800 */
[----:B------:R-:W-:Y:S01]  /*a6c0*/  @!PT LDS RZ, [RZ] ;  /* 0x00000000fffff984 */ /* 0x000fe20000000800 */
[----:B------:R-:W-:Y:S01]  /*a6d0*/  @!PT LDS RZ, [RZ] ;  /* 0x00000000fffff984 */ /* 0x000fe20000000800 */
[----:B------:R-:W-:Y:S01]  /*a6e0*/  @!PT LDS RZ, [RZ] ;  /* 0x00000000fffff984 */ /* 0x000fe20000000800 */
[----:B------:R0:W-:Y:S06]  /*a6f0*/  MEMBAR.ALL.CTA ;  /* 0x0000000000007992 */ /* 0x0001ec0000008000 */
[----:B0-----:R-:W0:Y:S01]  /*a700*/  FENCE.VIEW.ASYNC.S ;  /* 0x00000000000073c6 */ /* 0x001e220000000000 */
[----:B------:R-:W-:Y:S01]  /*a710*/  @!P0 PRMT R4, RZ, 0x654, R4 ;  /* 0x00000654ff048816 */ /* 0x000fe20000000004 */
[----:B0-----:R0:W-:Y:S01]  /*a720*/  BAR.SYNC.DEFER_BLOCKING R154, 0x80 ;  /* 0x0002009a0000751d */ /* 0x0011e20000010000 */
[----:B------:R-:W-:-:S04]  /*a730*/  ISETP.NE.AND P1, PT, R19, 0x2, PT ;  /* 0x000000021300780c */ /* 0x000fc80003f25270 */
[----:B------:R-:W-:Y:S01]  /*a740*/  SEL R19, R19, RZ, P1 ;  /* 0x000000ff13137207 */ /* 0x000fe20000800000 */
[----:B------:R1:W-:Y:S01]  /*a750*/  @!P0 SYNCS.ARRIVE.TRANS64.RED.A1T0 RZ, [R4+URZ], RZ ;  /* 0x000000ff04ff89a7 */ /* 0x0003e2000810043f */
[----:B------:R-:W-:Y:S02]  /*a760*/  PLOP3.LUT P0, PT, PT, PT, PT, 0x8, 0x0 ;  /* 0x000000000000781c */ /* 0x000fe40003f0e170 */
[----:B-1----:R-:W-:-:S04]  /*a770*/  SEL R4, RZ, 0x1, P1 ;  /* 0x00000001ff047807 */ /* 0x002fc80000800000 */
[----:B------:R-:W-:Y:S02]  /*a780*/  LOP3.LUT R167, R167, R4, RZ, 0x3c, !PT ;  /* 0x00000004a7a77212 */ /* 0x000fe400078e3cff */
[----:B----4-:R-:W-:-:S13]  /*a790*/  LOP3.LUT P4, RZ, R3, 0x2, RZ, 0xc0, !PT ;  /* 0x0000000203ff7812 */ /* 0x010fda000788c0ff */
[----:B0-----:R-:W-:Y:S05]  /*a7a0*/  @P4 BRA `(.L_x_1431) ;  /* 0xffffff8000904947 */ /* 0x001fea000383ffff */
.L_x_1327:
[----:B------:R-:W0:Y:S01]  /*a7b0*/  LDC.64 R4, c[0x0][0x9e0] ;  /* 0x00027800ff047b82 */ /* 0x000e220000000a00 */
[----:B------:R-:W-:Y:S01]  /*a7c0*/  BSSY B0, `(.L_x_1432) ;  /* 0x0000005000007945 */ /* 0x000fe20003800000 */
[----:B0-----:R-:W-:-:S03]  /*a7d0*/  ISETP.GE.AND P1, PT, R5, 0x1, PT ;  /* 0x000000010500780c */ /* 0x001fc60003f26270 */
[----:B------:R-:W-:Y:S10]  /*a7e0*/  @P0 BRA `(.L_x_1433) ;  /* 0x0000000000080947 */ /* 0x000ff40003800000 */
[----:B------:R-:W0:Y:S02]  /*a7f0*/  FENCE.VIEW.ASYNC.G ;  /* 0x00000000000073c6 */ /* 0x000e240000000100 */
[----:B0-----:R-:W-:Y:S06]  /*a800*/  BAR.ARV 0xc, 0x120 ;  /* 0x0304800000007b1d */ /* 0x001fec0000002000 */
.L_x_1433:
[----:B------:R-:W-:Y:S05]  /*a810*/  BSYNC B0 ;  /* 0x0000000000007941 */ /* 0x000fea0003800000 */
.L_x_1432:
[----:B------:R-:W-:Y:S01]  /*a820*/  IADD3 R0, R149, R4, RZ ;  /* 0x0000000495007210 */ /* 0x000fe20007ffe0ff */
[----:B------:R-:W-:Y:S06]  /*a830*/  @!P1 BRA `(.L_x_1434) ;  /* 0x0000000000489947 */ /* 0x000fec0003800000 */
        /* <DEDUP_REMOVED lines=11> */
.L_x_1436:
[----:B------:R-:W-:-:S13]  /*a8f0*/  ISETP.NE.AND P0, PT, R5, 0x1, PT ;  /* 0x000000010500780c */ /* 0x000fda0003f05270 */
[----:B------:R-:W0:Y:S02]  /*a900*/  @P0 LDC.64 R6, c[0x0][0x9e8] ;  /* 0x00027a00ff060b82 */ /* 0x000e240000000a00 */
[----:B0-----:R-:W-:-:S05]  /*a910*/  @P0 IMAD.HI.U32 R4, R2, R6, RZ ;  /* 0x0000000602040227 */ /* 0x001fca00078e00ff */
[----:B------:R-:W-:-:S07]  /*a920*/  @P0 SHF.R.U32.HI R2, RZ, R7, R4 ;  /* 0x00000007ff020219 */ /* 0x000fce0000011604 */
.L_x_1437:
[----:B------:R-:W-:Y:S05]  /*a930*/  BSYNC B0 ;  /* 0x0000000000007941 */ /* 0x000fea0003800000 */
.L_x_1435:
[----:B------:R-:W-:-:S05]  /*a940*/  IMAD R3, R2, R5, R5 ;  /* 0x0000000502037224 */ /* 0x000fca00078e0205 */
[----:B------:R-:W-:-:S07]  /*a950*/  VIMNMX R0, R0, R3, PT ;  /* 0x0000000300007248 */ /* 0x000fce0003fe0100 */
.L_x_1434:
[----:B------:R-:W-:Y:S01]  /*a960*/  VIADD R0, R0, 0x5f ;  /* 0x0000005f00007836 */ /* 0x000fe20000000000 */
[----:B------:R-:W-:-:S03]  /*a970*/  ULDC UR4, c[0x0][0x9dc] ;  /* 0x0002770000047ab9 */ /* 0x000fc60000000800 */
[----:B------:R-:W-:-:S05]  /*a980*/  IMAD.HI R0, R0, 0x2aaaaaab, RZ ;  /* 0x2aaaaaab00007827 */ /* 0x000fca00078e02ff */
[----:B------:R-:W-:-:S04]  /*a990*/  SHF.R.U32.HI R3, RZ, 0x1f, R0 ;  /* 0x0000001fff037819 */ /* 0x000fc80000011600 */
[----:B------:R-:W-:Y:S01]  /*a9a0*/  LEA.HI.SX32 R2, R0, R3, 0x1c ;  /* 0x0000000300027211 */ /* 0x000fe200078fe2ff */
[----:B------:R-:W-:-:S03]  /*a9b0*/  VIADD R0, R148, -UR4 ;  /* 0x8000000494007c36 */ /* 0x000fc60008000000 */
[----:B------:R-:W-:Y:S01]  /*a9c0*/  VIMNMX R2, R153, R2, PT ;  /* 0x0000000299027248 */ /* 0x000fe20003fe0100 */
        /* <DEDUP_REMOVED lines=11> */
.L_x_1440:
[----:B------:R-:W-:-:S13]  /*aa80*/  ISETP.NE.AND P0, PT, R5, 0x1, PT ;  /* 0x000000010500780c */ /* 0x000fda0003f05270 */
[----:B------:R-:W0:Y:S02]  /*aa90*/  @P0 LDC.64 R6, c[0x0][0x9e8] ;  /* 0x00027a00ff060b82 */ /* 0x000e240000000a00 */
[----:B0-----:R-:W-:-:S05]  /*aaa0*/  @P0 IMAD.HI.U32 R6, R148, R6, RZ ;  /* 0x0000000694060227 */ /* 0x001fca00078e00ff */
[----:B------:R-:W-:-:S07]  /*aab0*/  @P0 SHF.R.U32.HI R148, RZ, R7, R6 ;  /* 0x00000007ff940219 */ /* 0x000fce0000011606 */
.L_x_1441:
[----:B------:R-:W-:Y:S05]  /*aac0*/  BSYNC B0 ;  /* 0x0000000000007941 */ /* 0x000fea0003800000 */
.L_x_1439:
[----:B------:R-:W-:-:S05]  /*aad0*/  IMAD R3, R148, R5, RZ ;  /* 0x0000000594037224 */ /* 0x000fca00078e02ff */
[----:B------:R-:W-:-:S07]  /*aae0*/  VIMNMX R0, R0, R3, !PT ;  /* 0x0000000300007248 */ /* 0x000fce0007fe0100 */
.L_x_1438:
        /* <DEDUP_REMOVED lines=11> */
[----:B--23--:R-:W-:Y:S02]  /*aba0*/  MOV R35, RZ ;  /* 0x000000ff00237202 */ /* 0x00cfe40000000f00 */
[----:B------:R-:W-:Y:S02]  /*abb0*/  CS2R R76, SRZ ;  /* 0x00000000004c7805 */ /* 0x000fe4000001ff00 */
[----:B------:R-:W-:Y:S02]  /*abc0*/  VIMNMX R168, RZ, R4, !PT ;  /* 0x00000004ffa87248 */ /* 0x000fe40007fe0100 */
[----:B------:R-:W-:Y:S01]  /*abd0*/  CS2R R74, SRZ ;  /* 0x00000000004a7805 */ /* 0x000fe2000001ff00 */
[----:B------:R-:W-:Y:S01]  /*abe0*/  IMAD.MOV.U32 R73, RZ, RZ, RZ ;  /* 0x000000ffff497224 */ /* 0x000fe200078e00ff */
[----:B------:R-:W-:-:S02]  /*abf0*/  CS2R R32, SRZ ;  /* 0x0000000000207805 */ /* 0x000fc4000001ff00 */
[----:B------:R-:W-:Y:S02]  /*ac00*/  ISETP.GT.AND P1, PT, R2, R168, PT ;  /* 0x000000a80200720c */ /* 0x000fe40003f24270 */
[----:B------:R-:W-:Y:S01]  /*ac10*/  CS2R R30, SRZ ;  /* 0x00000000001e7805 */ /* 0x000fe2000001ff00 */
[----:B------:R-:W-:Y:S01]  /*ac20*/  IMAD.MOV.U32 R70, RZ, RZ, RZ ;  /* 0x000000ffff467224 */ /* 0x000fe200078e00ff */
        /* <DEDUP_REMOVED lines=18> */
[----:B------:R-:W-:Y:S01]  /*ad50*/  IMAD.MOV.U32 R26, RZ, RZ, RZ ;  /* 0x000000ffff1a7224 */ /* 0x000fe200078e00ff */
[----:B------:R-:W-:Y:S01]  /*ad60*/  CS2R R6, SRZ ;  /* 0x0000000000067805 */ /* 0x000fe2000001ff00 */
[----:B------:R-:W-:Y:S01]  /*ad70*/  IMAD.MOV.U32 R91, RZ, RZ, RZ ;  /* 0x000000ffff5b7224 */ /* 0x000fe200078e00ff */
[----:B------:R-:W-:Y:S01]  /*ad80*/  MOV R28, RZ ;  /* 0x000000ff001c7202 */ /* 0x000fe20000000f00 */
[----:B------:R-:W-:Y:S02]  /*ad90*/  IMAD.MOV.U32 R93, RZ, RZ, RZ ;  /* 0x000000ffff5d7224 */ /* 0x000fe400078e00ff */
[----:B------:R-:W-:Y:S01]  /*ada0*/  IMAD.MOV.U32 R24, RZ, RZ, RZ ;  /* 0x000000ffff187224 */ /* 0x000fe200078e00ff */
[----:B------:R-:W-:Y:S06]  /*adb0*/  @!P1 BRA `(.L_x_1442) ;  /* 0x0000012c00d89947 */ /* 0x000fec0003800000 */
[----:B------:R-:W2:Y:S04]  /*adc0*/  LDL R5, [R1+0xc] ;  /* 0x00000c0001057983 */ /* 0x000ea80000100800 */
[----:B------:R-:W0:Y:S02]  /*add0*/  SHFL.IDX PT, R0, R201, RZ, 0x1f ;  /* 0x00001fffc9007589 */ /* 0x000e2400000e0000 */
[----:B0-----:R-:W-:-:S04]  /*ade0*/  LEA.HI R3, R0, R0, RZ, 0x1 ;  /* 0x0000000000037211 */ /* 0x001fc800078f08ff */
[----:B------:R-:W-:-:S05]  /*adf0*/  LOP3.LUT R3, R3, 0x1e, RZ, 0xc0, !PT ;  /* 0x0000001e03037812 */ /* 0x000fca00078ec0ff */
[----:B------:R-:W-:Y:S01]  /*ae00*/  IMAD.IADD R3, R0, 0x1, -R3 ;  /* 0x0000000100037824 */ /* 0x000fe200078e0a03 */
[----:B--2---:R-:W-:-:S13]  /*ae10*/  R2UR UR4, R5 ;  /* 0x00000000050472ca */ /* 0x004fda00000e0000 */
[----:B------:R-:W-:Y:S02]  /*ae20*/  ULOP3.LUT UP0, URZ, UR4, 0x1bf, URZ, 0xc0, !UPT ;  /* 0x000001bf043f7892 */ /* 0x000fe4000f80c03f */
[----:B------:R-:W-:-:S04]  /*ae30*/  LEA R3, R3, UR4, 0xd ;  /* 0x0000000403037c11 */ /* 0x000fc8000f8e68ff */
[----:B------:R-:W-:Y:S02]  /*ae40*/  SHF.R.U32.HI R3, RZ, 0x4, R3 ;  /* 0x00000004ff037819 */ /* 0x000fe40000011603 */
[----:B------:R-:W-:Y:S02]  /*ae50*/  PLOP3.LUT P0, PT, PT, PT, UP0, 0x80, 0x0 ;  /* 0x000000000000781c */ /* 0x000fe40003f0f008 */
[----:B------:R-:W-:-:S11]  /*ae60*/  LOP3.LUT R68, R3, 0x3fff, RZ, 0xc0, !PT ;  /* 0x00003fff03447812 */ /* 0x000fd600078ec0ff */
        /* <DEDUP_REMOVED lines=10> */
[----:B------:R-:W-:Y:S01]  /*af10*/  IMAD.U32 R7, RZ, RZ, UR5 ;  /* 0x00000005ff077e24 */ /* 0x000fe2000f8e00ff */
[----:B------:R-:W-:Y:S01]  /*af20*/  MOV R13, RZ ;  /* 0x000000ff000d7202 */ /* 0x000fe20000000f00 */
[----:B------:R-:W-:-:S02]  /*af30*/  IMAD.U32 R11, RZ, RZ, UR7 ;  /* 0x00000007ff0b7e24 */ /* 0x000fc4000f8e00ff */
[----:B------:R-:W-:Y:S02]  /*af40*/  IMAD.MOV.U32 R8, RZ, RZ, 0x70 ;  /* 0x00000070ff087424 */ /* 0x000fe400078e00ff */
[----:B0-----:R-:W-:-:S07]  /*af50*/  IMAD.MOV.U32 R12, RZ, RZ, 0x1 ;  /* 0x00000001ff0c7424 */ /* 0x001fce00078e00ff */
[----:B------:R-:W-:-:S07]  /*af60*/  LEPC R20, `(.L_x_1443) ;  /* 0x000000001014794e */ /* 0x000fce0000000000 */
[----:B-1---5:R-:W-:Y:S05]  /*af70*/  CALL.ABS.NOINC R14 ;  /* 0x000000000e007343 */ /* 0x022fea0003c00000 */
.L_x_1443:
        /* <DEDUP_REMOVED lines=12> */
.L_x_1447:
[----:B-1----:R1:W2:Y:S02]  /*b040*/  SYNCS.PHASECHK.TRANS64.TRYWAIT P0, [R18+URZ+0x2a800], R3 ;  /* 0x02a80003120075a7 */ /* 0x0022a4000800017f */
[----:B--2---:R-:W-:Y:S05]  /*b050*/  @!P0 NANOSLEEP.SYNCS 0x989680 ;  /* 0x009896800000895d */ /* 0x004fea0003900000 */
[----:B------:R-:W2:Y:S02]  /*b060*/  @!P0 SYNCS.PHASECHK.TRANS64 P0, [R18+URZ+0x2a800], R3 ;  /* 0x02a80003120085a7 */ /* 0x000ea4000800007f */
[----:B--2---:R-:W-:Y:S05]  /*b070*/  @!P0 BRA `(.L_x_1447) ;  /* 0xfffffffc00f08947 */ /* 0x004fea000383ffff */
.L_x_1446:
[----:B------:R-:W-:Y:S05]  /*b080*/  BSYNC B0 ;  /* 0x0000000000007941 */ /* 0x000fea0003800000 */
.L_x_1445:
[----:B------:R-:W-:Y:S05]  /*b090*/  BRA `(.L_x_1448) ;  /* 0x0000006c00207947 */ /* 0x000fea0003800000 */
.L_x_1444:
[----:B------:R-:W2:Y:S01]  /*b0a0*/  LDL R0, [R1+0xc] ;  /* 0x00000c0001007983 */ /* 0x000ea20000100800 */
[----:B------:R-:W0:Y:S01]  /*b0b0*/  LDC.64 R10, c[0x0][0x3d8] ;  /* 0x0000f600ff0a7b82 */ /* 0x000e220000000a00 */
[----:B-----5:R-:W-:Y:S01]  /*b0c0*/  SHF.R.S32.HI R3, RZ, 0x1f, R147 ;  /* 0x0000001fff037819 */ /* 0x020fe20000011493 */
[--C-:B------:R-:W-:Y:S01]  /*b0d0*/  IMAD.MOV.U32 R4, RZ, RZ, R16.reuse ;  /* 0x000000ffff047224 */ /* 0x100fe200078e0010 */
[----:B------:R-:W-:Y:S02]  /*b0e0*/  SHF.R.S32.HI R5, RZ, 0x1f, R16 ;  /* 0x0000001fff057819 */ /* 0x000fe40000011410 */
[----:B------:R-:W-:-:S03]  /*b0f0*/  SHF.R.S32.HI R9, RZ, 0x1f, R22 ;  /* 0x0000001fff097819 */ /* 0x000fc60000011416 */
[----:B------:R-:W1:Y:S01]  /*b100*/  LDC.64 R12, c[0x0][0x3e8] ;  /* 0x0000fa00ff0c7b82 */ /* 0x000e620000000a00 */
[-C--:B0-----:R-:W-:Y:S01]  /*b110*/  IMAD R8, R186, R10.reuse, RZ ;  /* 0x0000000aba087224 */ /* 0x081fe200078e02ff */
[C---:B------:R-:W-:Y:S01]  /*b120*/  SHF.L.U64.HI R76, R10.reuse, 0x6, R11 ;  /* 0x000000060a4c7819 */ /* 0x040fe2000001020b */
[----:B------:R-:W-:Y:S01]  /*b130*/  IMAD.WIDE.U32 R74, R147, R10, RZ ;  /* 0x0000000a934a7225 */ /* 0x000fe200078e00ff */
[----:B------:R-:W-:-:S03]  /*b140*/  SHF.L.U32 R78, R10, 0x6, RZ ;  /* 0x000000060a4e7819 */ /* 0x000fc600000006ff */
[----:B------:R-:W-:Y:S01]  /*b150*/  IMAD.WIDE.U32 R6, R162, R10, R4 ;  /* 0x0000000aa2067225 */ /* 0x000fe200078e0004 */
[----:B-1----:R-:W-:-:S03]  /*b160*/  SHF.L.U64.HI R69, R12, 0x6, R13 ;  /* 0x000000060c457819 */ /* 0x002fc6000001020d */
[----:B------:R-:W-:Y:S01]  /*b170*/  IMAD R83, R162, R11, R8 ;  /* 0x0000000ba2537224 */ /* 0x000fe200078e0208 */
[----:B------:R-:W-:Y:S01]  /*b180*/  IADD3 R79, P0, R6, R74, RZ ;  /* 0x0000004a064f7210 */ /* 0x000fe20007f1e0ff */
[----:B------:R-:W-:Y:S02]  /*b190*/  IMAD.MOV.U32 R8, RZ, RZ, R22 ;  /* 0x000000ffff087224 */ /* 0x000fe400078e0016 */
[----:B------:R-:W-:-:S04]  /*b1a0*/  IMAD.WIDE.U32 R72, R147, R12, RZ ;  /* 0x0000000c93487225 */ /* 0x000fc800078e00ff */
[----:B------:R-:W-:-:S04]  /*b1b0*/  IMAD.WIDE.U32 R4, R162, R12, R4 ;  /* 0x0000000ca2047225 */ /* 0x000fc800078e0004 */
[----:B------:R-:W-:Y:S01]  /*b1c0*/  IMAD.SHL.U32 R77, R12, 0x40, RZ ;  /* 0x000000400c4d7824 */ /* 0x000fe200078e00ff */
[----:B--2---:R-:W-:Y:S01]  /*b1d0*/  R2UR UR4, R0 ;  /* 0x00000000000472ca */ /* 0x004fe200000e0000 */
[----:B------:R-:W-:-:S04]  /*b1e0*/  IMAD R0, R3, R10, RZ ;  /* 0x0000000a03007224 */ /* 0x000fc800078e02ff */
[----:B------:R-:W-:Y:S02]  /*b1f0*/  IMAD R85, R147, R11, R0 ;  /* 0x0000000b93557224 */ /* 0x000fe400078e0200 */
[-C--:B------:R-:W-:Y:S02]  /*b200*/  IMAD R0, R3, R12.reuse, RZ ;  /* 0x0000000c03007224 */ /* 0x080fe400078e02ff */
[----:B------:R-:W-:Y:S02]  /*b210*/  IMAD.IADD R85, R85, 0x1, R75 ;  /* 0x0000000155557824 */ /* 0x000fe400078e024b */
[----:B------:R-:W-:Y:S02]  /*b220*/  IMAD R3, R186, R12, RZ ;  /* 0x0000000cba037224 */ /* 0x000fe400078e02ff */
[----:B------:R-:W-:Y:S01]  /*b230*/  ULOP3.LUT UP0, URZ, UR4, 0x3ff, URZ, 0xc0, !UPT ;  /* 0x000003ff043f7892 */ /* 0x000fe2000f80c03f */
[----:B------:R-:W-:Y:S01]  /*b240*/  IADD3.X R81, R85, R7, R83, P0, !PT ;  /* 0x0000000755517210 */ /* 0x000fe200007fe453 */
[----:B------:R-:W-:Y:S01]  /*b250*/  IMAD.WIDE.U32 R6, R162, R10, R8 ;  /* 0x0000000aa2067225 */ /* 0x000fe200078e0008 */
[----:B------:R-:W-:-:S03]  /*b260*/  IADD3 R60, P0, R4, R72, RZ ;  /* 0x00000048043c7210 */ /* 0x000fc60007f1e0ff */
[----:B------:R-:W-:Y:S01]  /*b270*/  IMAD R61, R147, R13, R0 ;  /* 0x0000000d933d7224 */ /* 0x000fe200078e0200 */
[----:B------:R-:W-:Y:S01]  /*b280*/  IADD3 R71, P1, R6, R74, RZ ;  /* 0x0000004a06477210 */ /* 0x000fe20007f3e0ff */
[----:B------:R-:W-:-:S03]  /*b290*/  IMAD.WIDE.U32 R8, R162, R12, R8 ;  /* 0x0000000ca2087225 */ /* 0x000fc600078e0008 */
[----:B------:R-:W-:Y:S01]  /*b2a0*/  IADD3.X R83, R85, R83, R7, P1, !PT ;  /* 0x0000005355537210 */ /* 0x000fe20000ffe407 */
[----:B------:R-:W-:Y:S01]  /*b2b0*/  IMAD R3, R162, R13, R3 ;  /* 0x0000000da2037224 */ /* 0x000fe200078e0203 */
[----:B------:R-:W-:Y:S01]  /*b2c0*/  PLOP3.LUT P1, PT, PT, PT, UP0, 0x80, 0x0 ;  /* 0x000000000000781c */ /* 0x000fe20003f2f008 */
[----:B------:R-:W-:Y:S01]  /*b2d0*/  IMAD.IADD R61, R61, 0x1, R73 ;  /* 0x000000013d3d7824 */ /* 0x000fe200078e0249 */
[----:B------:R-:W-:-:S04]  /*b2e0*/  IADD3 R70, P2, R8, R72, RZ ;  /* 0x0000004808467210 */ /* 0x000fc80007f5e0ff */
[C---:B------:R-:W-:Y:S02]  /*b2f0*/  IADD3.X R80, R61.reuse, R5, R3, P0, !PT ;  /* 0x000000053d507210 */ /* 0x040fe400007fe403 */
[----:B------:R-:W-:-:S05]  /*b300*/  IADD3.X R82, R61, R3, R9, P2, !PT ;  /* 0x000000033d527210 */ /* 0x000fca00017fe409 */
        /* <DEDUP_REMOVED lines=17> */
.L_x_1449:
[----:B------:R-:W0:Y:S01]  /*b420*/  LDC.64 R14, c[0x0][0x3d8] ;  /* 0x0000f600ff0e7b82 */ /* 0x000e220000000a00 */
[----:B------:R-:W-:Y:S01]  /*b430*/  SHF.R.S32.HI R3, RZ, 0x1f, R169 ;  /* 0x0000001fff037819 */ /* 0x000fe200000114a9 */
[----:B------:R-:W-:Y:S01]  /*b440*/  ULDC.U8 UR4, c[0x0][0x3f0] ;  /* 0x0000fc0000047ab9 */ /* 0x000fe20000000000 */
[----:B------:R-:W-:Y:S01]  /*b450*/  BSSY B0, `(.L_x_1450) ;  /* 0x0000684000007945 */ /* 0x000fe20003800000 */
[----:B------:R-:W-:-:S04]  /*b460*/  ISETP.NE.AND P0, PT, RZ, UR4, PT ;  /* 0x00000004ff007c0c */ /* 0x000fc8000bf05270 */
[----:B------:R-:W1:Y:S01]  /*b470*/  LDC.64 R12, c[0x0][0x3e8] ;  /* 0x0000fa00ff0c7b82 */ /* 0x000e620000000a00 */
[-C--:B0-----:R-:W-:Y:S02]  /*b480*/  IMAD R0, R3, R14.reuse, RZ ;  /* 0x0000000e03007224 */ /* 0x081fe400078e02ff */
[----:B------:R-:W-:-:S04]  /*b490*/  IMAD.WIDE.U32 R4, R169, R14, RZ ;  /* 0x0000000ea9047225 */ /* 0x000fc800078e00ff */
[----:B------:R-:W-:Y:S02]  /*b4a0*/  IMAD.SHL.U32 R86, R4, 0x80, RZ ;  /* 0x0000008004567824 */ /* 0x000fe400078e00ff */
[-C--:B-1----:R-:W-:Y:S02]  /*b4b0*/  IMAD R8, R3, R12.reuse, RZ ;  /* 0x0000000c03087224 */ /* 0x082fe400078e02ff */
[C---:B------:R-:W-:Y:S02]  /*b4c0*/  IMAD R3, R169.reuse, R15, R0 ;  /* 0x0000000fa9037224 */ /* 0x040fe400078e0200 */
[----:B------:R-:W-:-:S04]  /*b4d0*/  IMAD.WIDE.U32 R6, R169, R12, RZ ;  /* 0x0000000ca9067225 */ /* 0x000fc800078e00ff */
[C---:B------:R-:W-:Y:S02]  /*b4e0*/  IMAD R9, R169.reuse, R13, R8 ;  /* 0x0000000da9097224 */ /* 0x040fe400078e0208 */
[----:B------:R-:W-:Y:S02]  /*b4f0*/  IMAD R0, R169, -0x80, R164 ;  /* 0xffffff80a9007824 */ /* 0x000fe400078e02a4 */
[----:B------:R-:W-:Y:S01]  /*b500*/  IMAD.IADD R5, R5, 0x1, R3 ;  /* 0x0000000105057824 */ /* 0x000fe200078e0203 */
[----:B------:R-:W-:Y:S01]  /*b510*/  IADD3 R3, R7, R9, RZ ;  /* 0x0000000907037210 */ /* 0x000fe20007ffe0ff */
[----:B------:R-:W-:Y:S01]  /*b520*/  IMAD.SHL.U32 R89, R6, 0x80, RZ ;  /* 0x0000008006597824 */ /* 0x000fe200078e00ff */
[----:B------:R-:W-:Y:S02]  /*b530*/  VIMNMX R8, R0, 0x80, PT ;  /* 0x0000008000087848 */ /* 0x000fe40003fe0100 */
[----:B------:R-:W-:Y:S02]  /*b540*/  SHF.L.U64.HI R84, R4, 0x7, R5 ;  /* 0x0000000704547819 */ /* 0x000fe40000010205 */
[----:B------:R-:W-:Y:S01]  /*b550*/  SHF.L.U64.HI R87, R6, 0x7, R3 ;  /* 0x0000000706577819 */ /* 0x000fe20000010203 */
[----:B------:R-:W-:Y:S06]  /*b560*/  @!P0 BRA `(.L_x_1451) ;  /* 0x0000003000f08947 */ /* 0x000fec0003800000 */
[----:B------:R-:W0:Y:S01]  /*b570*/  LDC R82, c[0x0][0x428] ;  /* 0x00010a00ff527b82 */ /* 0x000e220000000800 */
        /* <DEDUP_REMOVED lines=17> */
[----:B------:R-:W-:Y:S01]  /*b690*/  VIADD R5, R16, 0x10 ;  /* 0x0000001010057836 */ /* 0x000fe20000000000 */
[----:B------:R-:W-:Y:S01]  /*b6a0*/  ULDC.64 UR4, c[0x0][0x3c8] ;  /* 0x0000f20000047ab9 */ /* 0x000fe20000000a00 */
[----:B------:R-:W-:Y:S01]  /*b6b0*/  ULDC UR6, c[0x0][0x3d4] ;  /* 0x0000f50000067ab9 */ /* 0x000fe20000000800 */
[----:B------:R-:W-:Y:S01]  /*b6c0*/  LEA R4, P3, R0, UR4, 0x1 ;  /* 0x0000000400047c11 */ /* 0x000fe2000f8608ff */
[----:B------:R-:W-:Y:S01]  /*b6d0*/  IMAD.X R3, R84, 0x1, R81, P1 ;  /* 0x0000000154037824 */ /* 0x000fe200008e0651 */
[----:B------:R-:W-:Y:S01]  /*b6e0*/  ISETP.GE.AND P2, PT, R5, UR6, PT ;  /* 0x0000000605007c0c */ /* 0x000fe2000bf46270 */
[C---:B------:R-:W-:Y:S01]  /*b6f0*/  VIADD R6, R16.reuse, 0x20 ;  /* 0x0000002010067836 */ /* 0x040fe20000000000 */
[C---:B------:R-:W-:Y:S01]  /*b700*/  IADD3 R7, R16.reuse, 0x30, RZ ;  /* 0x0000003010077810 */ /* 0x040fe20007ffe0ff */
[----:B------:R-:W-:Y:S01]  /*b710*/  VIADD R9, R16, 0x40 ;  /* 0x0000004010097836 */ /* 0x000fe20000000000 */
[----:B------:R-:W-:Y:S01]  /*b720*/  LEA.HI.X R5, R0, UR5, R3, 0x1, P3 ;  /* 0x0000000500057c11 */ /* 0x000fe200098f0c03 */
[----:B------:R-:W-:Y:S01]  /*b730*/  ULDC.64 UR4, c[0x0][0x3e0] ;  /* 0x0000f80000047ab9 */ /* 0x000fe20000000a00 */
[----:B------:R-:W-:Y:S01]  /*b740*/  IADD3 R0, P4, R89, R60, RZ ;  /* 0x0000003c59007210 */ /* 0x000fe20007f9e0ff */
[----:B------:R-:W-:Y:S01]  /*b750*/  VIADD R10, R16, 0x50 ;  /* 0x00000050100a7836 */ /* 0x000fe20000000000 */
[----:B------:R-:W-:-:S02]  /*b760*/  ISETP.GE.AND P1, PT, R6, UR6, PT ;  /* 0x0000000606007c0c */ /* 0x000fc4000bf26270 */
[----:B------:R-:W-:Y:S02]  /*b770*/  CS2R R66, SRZ ;  /* 0x0000000000427805 */ /* 0x000fe4000001ff00 */
[----:B------:R-:W-:Y:S01]  /*b780*/  LEA R6, P6, R0, UR4, 0x1 ;  /* 0x0000000400067c11 */ /* 0x000fe2000f8c08ff */
[----:B------:R-:W-:Y:S01]  /*b790*/  IMAD.X R3, R87, 0x1, R80, P4 ;  /* 0x0000000157037824 */ /* 0x000fe200020e0650 */
[----:B------:R-:W-:Y:S02]  /*b7a0*/  ISETP.GE.AND P5, PT, R7, UR6, PT ;  /* 0x0000000607007c0c */ /* 0x000fe4000bfa6270 */
[----:B------:R-:W-:Y:S02]  /*b7b0*/  CS2R R62, SRZ ;  /* 0x00000000003e7805 */ /* 0x000fe4000001ff00 */
[----:B------:R-:W-:Y:S02]  /*b7c0*/  ISETP.GE.AND P3, PT, R16, UR6, PT ;  /* 0x0000000610007c0c */ /* 0x000fe4000bf66270 */
[----:B------:R-:W-:-:S02]  /*b7d0*/  CS2R R56, SRZ ;  /* 0x0000000000387805 */ /* 0x000fc4000001ff00 */
[----:B------:R-:W-:Y:S02]  /*b7e0*/  LEA.HI.X R7, R0, UR5, R3, 0x1, P6 ;  /* 0x0000000500077c11 */ /* 0x000fe4000b0f0c03 */
[----:B------:R-:W-:Y:S02]  /*b7f0*/  CS2R R52, SRZ ;  /* 0x0000000000347805 */ /* 0x000fe4000001ff00 */
[----:B------:R-:W-:Y:S02]  /*b800*/  ISETP.GE.AND P4, PT, R9, UR6, PT ;  /* 0x0000000609007c0c */ /* 0x000fe4000bf86270 */
[----:B------:R-:W-:Y:S02]  /*b810*/  CS2R R48, SRZ ;  /* 0x0000000000307805 */ /* 0x000fe4000001ff00 */
[----:B------:R-:W-:Y:S02]  /*b820*/  ISETP.GE.AND P6, PT, R10, UR6, PT ;  /* 0x000000060a007c0c */ /* 0x000fe4000bfc6270 */
[----:B------:R-:W-:-:S02]  /*b830*/  CS2R R46, SRZ ;  /* 0x00000000002e7805 */ /* 0x000fc4000001ff00 */
[----:B------:R-:W-:Y:S02]  /*b840*/  CS2R R70, SRZ ;  /* 0x0000000000467805 */ /* 0x000fe4000001ff00 */
[----:B------:R-:W-:Y:S02]  /*b850*/  CS2R R64, SRZ ;  /* 0x0000000000407805 */ /* 0x000fe4000001ff00 */
[----:B------:R-:W-:Y:S02]  /*b860*/  CS2R R58, SRZ ;  /* 0x00000000003a7805 */ /* 0x000fe4000001ff00 */
[----:B------:R-:W-:Y:S02]  /*b870*/  CS2R R54, SRZ ;  /* 0x0000000000367805 */ /* 0x000fe4000001ff00 */
[----:B------:R-:W-:Y:S02]  /*b880*/  CS2R R50, SRZ ;  /* 0x0000000000327805 */ /* 0x000fe4000001ff00 */
[----:B------:R-:W-:Y:S01]  /*b890*/  CS2R R44, SRZ ;  /* 0x00000000002c7805 */ /* 0x000fe2000001ff00 */
[----:B------:R-:W-:-:S02]  /*b8a0*/  ULDC.64 UR8, c[0x0][0x208] ;  /* 0x0000820000087ab9 */ /* 0x000fc40000000a00 */
        /* <DEDUP_REMOVED lines=12> */
.L_x_1453:
[----:B------:R-:W-:Y:S05]  /*b970*/  BSYNC B1 ;  /* 0x0000000000017941 */ /* 0x000fea0003800000 */
.L_x_1452:
[----:B------:R-:W-:Y:S01]  /*b980*/  ISETP.GE.AND P1, PT, R185, R8, PT ;  /* 0x00000008b900720c */ /* 0x000fe20003f26270 */
[----:B------:R-:W-:Y:S01]  /*b990*/  BSSY B1, `(.L_x_1454) ;  /* 0x000003e000017945 */ /* 0x000fe20003800000 */
[----:B------:R-:W-:Y:S02]  /*b9a0*/  LOP3.LUT R0, R174, 0x18, R22, 0xf8, !PT ;  /* 0x00000018ae007812 */ /* 0x000fe400078ef816 */
        /* <DEDUP_REMOVED lines=10> */
[----:B------:R-:W-:Y:S02]  /*ba50*/  LOP3.LUT R11, R0, R175, RZ, 0x3c, !PT ;  /* 0x000000af000b7212 */ /* 0x000fe400078e3cff */
[----:B------:R-:W-:Y:S01]  /*ba60*/  CS2R R20, SRZ ;  /* 0x0000000000147805 */ /* 0x000fe2000001ff00 */
[----:B------:R-:W-:Y:S06]  /*ba70*/  @P1 BRA `(.L_x_1455) ;  /* 0x0000000000bc1947 */ /* 0x000fec0003800000 */
[----:B------:R-:W-:Y:S01]  /*ba80*/  IADD3 R77, P4, P5, R60, R77, R89 ;  /* 0x0000004d3c4d7210 */ /* 0x000fe20007d9e059 */
[----:B-1----:R-:W-:Y:S01]  /*ba90*/  VIADD R4, R16, 0x10 ;  /* 0x0000001010047836 */ /* 0x002fe20000000000 */
[----:B------:R-:W-:Y:S01]  /*baa0*/  IADD3 R78, P2, P3, R79, R78, R86 ;  /* 0x0000004e4f4e7210 */ /* 0x000fe20007b5e056 */
[----:B------:R-:W-:Y:S01]  /*bab0*/  ULDC UR8, c[0x0][0x3d4] ;  /* 0x0000f50000087ab9 */ /* 0x000fe20000000800 */
[----:B------:R-:W-:Y:S01]  /*bac0*/  IADD3.X R0, R80, R69, R87, P4, P5 ;  /* 0x0000004550007210 */ /* 0x000fe200027ea457 */
[C---:B------:R-:W-:Y:S01]  /*bad0*/  VIADD R5, R16.reuse, 0x20 ;  /* 0x0000002010057836 */ /* 0x040fe20000000000 */
[----:B------:R-:W-:Y:S01]  /*bae0*/  IADD3.X R3, R81, R76, R84, P2, P3 ;  /* 0x0000004c51037210 */ /* 0x000fe200017e6454 */
[----:B------:R-:W-:Y:S01]  /*baf0*/  ULDC.64 UR4, c[0x0][0x3c8] ;  /* 0x0000f20000047ab9 */ /* 0x000fe20000000a00 */
[----:B------:R-:W-:Y:S01]  /*bb00*/  ISETP.GE.AND P5, PT, R16, UR8, PT ;  /* 0x0000000810007c0c */ /* 0x000fe2000bfa6270 */
[----:B------:R-:W-:Y:S01]  /*bb10*/  ULDC.64 UR6, c[0x0][0x3e0] ;  /* 0x0000f80000067ab9 */ /* 0x000fe20000000a00 */
[----:B------:R-:W-:-:S02]  /*bb20*/  ISETP.GE.AND P2, PT, R4, UR8, PT ;  /* 0x0000000804007c0c */ /* 0x000fc4000bf46270 */
[----:B------:R-:W-:Y:S02]  /*bb30*/  CS2R R40, SRZ ;  /* 0x0000000000287805 */ /* 0x000fe4000001ff00 */
[----:B------:R-:W-:Y:S02]  /*bb40*/  LEA R4, P3, R78, UR4, 0x1 ;  /* 0x000000044e047c11 */ /* 0x000fe4000f8608ff */
[----:B------:R-:W-:Y:S02]  /*bb50*/  CS2R R42, SRZ ;  /* 0x00000000002a7805 */ /* 0x000fe4000001ff00 */
[C---:B------:R-:W-:Y:S01]  /*bb60*/  IADD3 R7, R16.reuse, 0x30, RZ ;  /* 0x0000003010077810 */ /* 0x040fe20007ffe0ff */
[----:B------:R-:W-:Y:S01]  /*bb70*/  VIADD R8, R16, 0x40 ;  /* 0x0000004010087836 */ /* 0x000fe20000000000 */
[----:B------:R-:W-:Y:S01]  /*bb80*/  LEA R6, P6, R77, UR6, 0x1 ;  /* 0x000000064d067c11 */ /* 0x000fe2000f8c08ff */
[----:B------:R-:W-:Y:S01]  /*bb90*/  ULDC.64 UR10, c[0x0][0x208] ;  /* 0x00008200000a7ab9 */ /* 0x000fe20000000a00 */
[----:B------:R-:W-:-:S02]  /*bba0*/  ISETP.GE.AND P4, PT, R5, UR8, PT ;  /* 0x0000000805007c0c */ /* 0x000fc4000bf86270 */
[----:B------:R-:W-:Y:S02]  /*bbb0*/  LEA.HI.X R5, R78, UR5, R3, 0x1, P3 ;  /* 0x000000054e057c11 */ /* 0x000fe400098f0c03 */
[----:B------:R-:W-:Y:S02]  /*bbc0*/  ISETP.GE.AND P3, PT, R7, UR8, PT ;  /* 0x0000000807007c0c */ /* 0x000fe4000bf66270 */
[----:B------:R-:W-:Y:S01]  /*bbd0*/  LEA.HI.X R7, R77, UR7, R0, 0x1, P6 ;  /* 0x000000074d077c11 */ /* 0x000fe2000b0f0c00 */
[----:B------:R-:W-:Y:S01]  /*bbe0*/  VIADD R0, R16, 0x50 ;  /* 0x0000005010007836 */ /* 0x000fe20000000000 */
[----:B------:R2:W5:Y:S01]  /*bbf0*/  @!P5 LDG.E.64 R40, desc[UR10][R4.64] ;  /* 0x0000000a0428d981 */ /* 0x000562000c1e1b00 */
[----:B------:R-:W-:-:S03]  /*bc00*/  ISETP.GE.AND P6, PT, R8, UR8, PT ;  /* 0x0000000808007c0c */ /* 0x000fc6000bfc6270 */
[----:B------:R2:W5:Y:S01]  /*bc10*/  @!P5 LDG.E.64 R42, desc[UR10][R6.64] ;  /* 0x0000000a062ad981 */ /* 0x000562000c1e1b00 */
[----:B------:R-:W-:Y:S02]  /*bc20*/  ISETP.GE.AND P5, PT, R0, UR8, PT ;  /* 0x0000000800007c0c */ /* 0x000fe4000bfa6270 */
        /* <DEDUP_REMOVED lines=20> */
.L_x_1455:
[----:B------:R-:W-:Y:S05]  /*bd70*/  BSYNC B1 ;  /* 0x0000000000017941 */ /* 0x000fea0003800000 */
.L_x_1454:
[----:B------:R-:W-:Y:S01]  /*bd80*/  LOP3.LUT P2, RZ, R190, 0x4, RZ, 0xc0, !PT ;  /* 0x00000004beff7812 */ /* 0x000fe2000784c0ff */
[----:B------:R-:W-:Y:S01]  /*bd90*/  IMAD.IADD R11, R176, 0x1, R11 ;  /* 0x00000001b00b7824 */ /* 0x000fe200078e020b */
[----:B-12--5:R-:W-:Y:S01]  /*bda0*/  MOV R4, R64 ;  /* 0x0000004000047202 */ /* 0x026fe20000000f00 */
[----:B------:R-:W-:Y:S01]  /*bdb0*/  IMAD.MOV.U32 R0, RZ, RZ, R70 ;  /* 0x000000ffff007224 */ /* 0x000fe200078e0046 */
[----:B------:R-:W-:Y:S01]  /*bdc0*/  MOV R6, R72 ;  /* 0x0000004800067202 */ /* 0x000fe20000000f00 */
[----:B------:R-:W-:Y:S01]  /*bdd0*/  IMAD.MOV.U32 R3, RZ, RZ, R71 ;  /* 0x000000ffff037224 */ /* 0x000fe200078e0047 */
[----:B------:R-:W-:Y:S01]  /*bde0*/  PRMT R86, R4, 0x7610, R86 ;  /* 0x0000761004567816 */ /* 0x000fe20000000056 */
[----:B------:R-:W-:Y:S01]  /*bdf0*/  IMAD R60, R11, 0x2, R18 ;  /* 0x000000020b3c7824 */ /* 0x000fe200078e0212 */
[----:B------:R-:W-:Y:S01]  /*be00*/  PRMT R88, R0, 0x7610, R88 ;  /* 0x0000761000587816 */ /* 0x000fe20000000058 */
[----:B------:R-:W-:Y:S01]  /*be10*/  IMAD.MOV.U32 R0, RZ, RZ, R65 ;  /* 0x000000ffff007224 */ /* 0x000fe200078e0041 */
[----:B------:R-:W-:Y:S01]  /*be20*/  PRMT R87, R3, 0x7610, R87 ;  /* 0x0000761003577816 */ /* 0x000fe20000000057 */
[C---:B------:R-:W-:Y:S01]  /*be30*/  VIADD R5, R60.reuse, 0xc400 ;  /* 0x0000c4003c057836 */ /* 0x040fe20000000000 */
[----:B------:R-:W-:Y:S01]  /*be40*/  MOV R11, R67 ;  /* 0x00000043000b7202 */ /* 0x000fe20000000f00 */
[----:B------:R-:W-:Y:S01]  /*be50*/  IMAD.MOV.U32 R3, RZ, RZ, R58 ;  /* 0x000000ffff037224 */ /* 0x000fe200078e003a */
[----:B------:R-:W-:Y:S01]  /*be60*/  PRMT R83, R83, 0x5410, R0 ;  /* 0x0000541053537816 */ /* 0x000fe20000000000 */
[----:B------:R-:W-:Y:S01]  /*be70*/  IMAD.MOV.U32 R4, RZ, RZ, R59 ;  /* 0x000000ffff047224 */ /* 0x000fe200078e003b */
[----:B------:R-:W-:Y:S01]  /*be80*/  PRMT R87, R87, 0x5410, R11 ;  /* 0x0000541057577816 */ /* 0x000fe2000000000b */
[----:B------:R-:W-:Y:S01]  /*be90*/  VIADD R10, R60, 0xc440 ;  /* 0x0000c4403c0a7836 */ /* 0x000fe20000000000 */
[----:B------:R-:W-:Y:S01]  /*bea0*/  ULDC.64 UR4, c[0x0][0x3c8] ;  /* 0x0000f20000047ab9 */ /* 0x000fe20000000a00 */
[----:B------:R-:W-:Y:S01]  /*beb0*/  @P2 VIADD R10, R5, 0xffffffc0 ;  /* 0xffffffc0050a2836 */ /* 0x000fe20000000000 */
[----:B0-----:R-:W-:Y:S01]  /*bec0*/  ISETP.NE.AND P2, PT, R82, 0x1, PT ;  /* 0x000000015200780c */ /* 0x001fe20003f45270 */
[----:B------:R-:W-:Y:S01]  /*bed0*/  IMAD.MOV.U32 R0, RZ, RZ, R54 ;  /* 0x000000ffff007224 */ /* 0x000fe200078e0036 */
[----:B------:R-:W-:Y:S01]  /*bee0*/  PRMT R81, R3, 0x5410, R4 ;  /* 0x0000541003517816 */ /* 0x000fe20000000004 */
[----:B------:R-:W-:Y:S01]  /*bef0*/  IMAD.MOV.U32 R4, RZ, RZ, R51 ;  /* 0x000000ffff047224 */ /* 0x000fe200078e0033 */
[----:B------:R-:W-:Y:S01]  /*bf00*/  MOV R3, R55 ;  /* 0x0000003700037202 */ /* 0x000fe20000000f00 */
[----:B------:R-:W-:Y:S01]  /*bf10*/  IMAD.MOV.U32 R11, RZ, RZ, R56 ;  /* 0x000000ffff0b7224 */ /* 0x000fe200078e0038 */
[----:B------:R-:W-:Y:S01]  /*bf20*/  ULDC.64 UR6, c[0x0][0x3e0] ;  /* 0x0000f80000067ab9 */ /* 0x000fe20000000a00 */
[----:B------:R-:W-:Y:S01]  /*bf30*/  IMAD.MOV.U32 R7, RZ, RZ, R61 ;  /* 0x000000ffff077224 */ /* 0x000fe200078e003d */
[----:B------:R-:W-:Y:S01]  /*bf40*/  PRMT R78, R0, 0x5410, R3 ;  /* 0x00005410004e7816 */ /* 0x000fe20000000003 */
[----:B------:R-:W-:Y:S01]  /*bf50*/  IMAD.MOV.U32 R0, RZ, RZ, R50 ;  /* 0x000000ffff007224 */ /* 0x000fe200078e0032 */
[----:B------:R-:W-:Y:S01]  /*bf60*/  PRMT R82, R11, 0x7610, R82 ;  /* 0x000076100b527816 */ /* 0x000fe20000000052 */
[----:B------:R-:W-:-:S02]  /*bf70*/  IMAD.MOV.U32 R3, RZ, RZ, R44 ;  /* 0x000000ffff037224 */ /* 0x000fc400078e002c */
[----:B------:R-:W0:Y:S01]  /*bf80*/  @P2 LDC R5, c[0x0][0x430] ;  /* 0x00010c00ff052b82 */ /* 0x000e220000000800 */
[----:B------:R-:W-:Y:S01]  /*bf90*/  PRMT R75, R0, 0x5410, R4 ;  /* 0x00005410004b7816 */ /* 0x000fe20000000004 */
[----:B------:R-:W-:Y:S01]  /*bfa0*/  IMAD.MOV.U32 R4, RZ, RZ, R66 ;  /* 0x000000ffff047224 */ /* 0x000fe200078e0042 */
[----:B------:R-:W-:Y:S01]  /*bfb0*/  PRMT R73, R3, 0x7610, R73 ;  /* 0x0000761003497816 */ /* 0x000fe20000000049 */
[----:B------:R-:W-:Y:S02]  /*bfc0*/  IMAD.MOV.U32 R3, RZ, RZ, R45 ;  /* 0x000000ffff037224 */ /* 0x000fe400078e002d */
[----:B------:R-:W-:Y:S01]  /*bfd0*/  IMAD.MOV.U32 R11, RZ, RZ, R52 ;  /* 0x000000ffff0b7224 */ /* 0x000fe200078e0034 */
[----:B------:R-:W-:Y:S01]  /*bfe0*/  PRMT R88, R88, 0x5410, R4 ;  /* 0x0000541058587816 */ /* 0x000fe20000000004 */
[----:B------:R-:W1:Y:S01]  /*bff0*/  @P2 LDC R0, c[0x0][0x42c] ;  /* 0x00010b00ff002b82 */ /* 0x000e620000000800 */
[----:B------:R-:W-:Y:S01]  /*c000*/  PRMT R73, R73, 0x5410, R3 ;  /* 0x0000541049497816 */ /* 0x000fe20000000003 */
[----:B------:R-:W-:-:S02]  /*c010*/  IMAD.MOV.U32 R3, RZ, RZ, R62 ;  /* 0x000000ffff037224 */ /* 0x000fc400078e003e */
[----:B------:R-:W-:Y:S02]  /*c020*/  IMAD.MOV.U32 R4, RZ, RZ, R63 ;  /* 0x000000ffff047224 */ /* 0x000fe400078e003f */
[----:B------:R-:W-:Y:S01]  /*c030*/  IMAD.MOV.U32 R61, RZ, RZ, R53 ;  /* 0x000000ffff3d7224 */ /* 0x000fe200078e0035 */
[----:B------:R-:W-:Y:S01]  /*c040*/  PRMT R86, R86, 0x5410, R3 ;  /* 0x0000541056567816 */ /* 0x000fe20000000003 */
[----:B------:R-:W-:Y:S01]  /*c050*/  IMAD R3, R169, 0x80, R162 ;  /* 0x00000080a9037824 */ /* 0x000fe200078e02a2 */
[----:B------:R-:W-:Y:S01]  /*c060*/  PRMT R83, R4, 0x7610, R83 ;  /* 0x0000761004537816 */ /* 0x000fe20000000053 */
[----:B------:R-:W-:Y:S01]  /*c070*/  IMAD.MOV.U32 R4, RZ, RZ, R57 ;  /* 0x000000ffff047224 */ /* 0x000fe200078e0039 */
[----:B------:R-:W-:Y:S01]  /*c080*/  PRMT R80, R11, 0x5410, R61 ;  /* 0x000054100b507816 */ /* 0x000fe2000000003d */
[----:B------:R-:W-:Y:S01]  /*c090*/  IMAD.MOV.U32 R84, RZ, RZ, R74 ;  /* 0x000000ffff547224 */ /* 0x000fe200078e004a */
[----:B------:R-:W-:Y:S01]  /*c0a0*/  LEA R3, R188, R3, 0x6 ;  /* 0x00000003bc037211 */ /* 0x000fe200078e30ff */
        /* <DEDUP_REMOVED lines=8> */
[----:B-1----:R-:W-:-:S03]  /*c130*/  @P2 IMAD.HI.U32 R0, R3, R0, RZ ;  /* 0x0000000003002227 */ /* 0x002fc600078e00ff */
[----:B------:R-:W-:Y:S01]  /*c140*/  PRMT R77, R77, 0x5410, R4 ;  /* 0x000054104d4d7816 */ /* 0x000fe20000000004 */
[----:B------:R-:W-:Y:S01]  /*c150*/  IMAD.MOV.U32 R4, RZ, RZ, R43 ;  /* 0x000000ffff047224 */ /* 0x000fe200078e002b */
[----:B0-----:R-:W-:Y:S01]  /*c160*/  @P2 SHF.R.U32.HI R3, RZ, R5, R0 ;  /* 0x00000005ff032219 */ /* 0x001fe20000011600 */
[----:B------:R-:W-:Y:S02]  /*c170*/  IMAD.MOV.U32 R0, RZ, RZ, R42 ;  /* 0x000000ffff007224 */ /* 0x000fe400078e002a */
[----:B------:R-:W-:Y:S01]  /*c180*/  IMAD.MOV.U32 R11, RZ, RZ, R36 ;  /* 0x000000ffff0b7224 */ /* 0x000fe200078e0024 */
[----:B------:R-:W-:Y:S01]  /*c190*/  SHF.R.S32.HI R5, RZ, 0x1f, R3 ;  /* 0x0000001fff057819 */ /* 0x000fe20000011403 */
[-C--:B------:R-:W-:Y:S01]  /*c1a0*/  IMAD.WIDE.U32 R84, R3, R14.reuse, R84 ;  /* 0x0000000e03547225 */ /* 0x080fe200078e0054 */
[----:B------:R-:W-:Y:S02]  /*c1b0*/  PRMT R72, R0, 0x5410, R4 ;  /* 0x0000541000487816 */ /* 0x000fe40000000004 */
[----:B------:R-:W-:Y:S01]  /*c1c0*/  PRMT R61, R11, 0x5410, R69 ;  /* 0x000054100b3d7816 */ /* 0x000fe20000000045 */
[----:B------:R-:W-:-:S02]  /*c1d0*/  IMAD R0, R5, R14, RZ ;  /* 0x0000000e05007224 */ /* 0x000fc400078e02ff */
[-C--:B------:R-:W-:Y:S02]  /*c1e0*/  IMAD R4, R5, R12.reuse, RZ ;  /* 0x0000000c05047224 */ /* 0x080fe400078e02ff */
[----:B------:R-:W-:Y:S01]  /*c1f0*/  IMAD.WIDE.U32 R6, R3, R12, R6 ;  /* 0x0000000c03067225 */ /* 0x000fe200078e0006 */
[----:B------:R-:W-:-:S03]  /*c200*/  MOV R12, R35 ;  /* 0x00000023000c7202 */ /* 0x000fc60000000f00 */
[C---:B------:R-:W-:Y:S01]  /*c210*/  IMAD R5, R3.reuse, R15, R0 ;  /* 0x0000000f03057224 */ /* 0x040fe200078e0200 */
[----:B------:R-:W-:Y:S01]  /*c220*/  LEA R0, P3, R6, UR6, 0x1 ;  /* 0x0000000606007c11 */ /* 0x000fe2000f8608ff */
[----:B------:R-:W-:Y:S01]  /*c230*/  IMAD R3, R3, R13, R4 ;  /* 0x0000000d03037224 */ /* 0x000fe200078e0204 */
[C---:B------:R-:W-:Y:S01]  /*c240*/  LEA R4, P2, R84.reuse, UR4, 0x1 ;  /* 0x0000000454047c11 */ /* 0x040fe2000f8408ff */
[----:B------:R-:W-:Y:S01]  /*c250*/  IMAD.IADD R5, R85, 0x1, R5 ;  /* 0x0000000155057824 */ /* 0x000fe200078e0205 */
[----:B------:R-:W-:Y:S01]  /*c260*/  UMOV UR4, 0xffffffff ;  /* 0xffffffff00047882 */ /* 0x000fe20000000000 */
[----:B------:R-:W-:Y:S02]  /*c270*/  IMAD.IADD R3, R7, 0x1, R3 ;  /* 0x0000000107037824 */ /* 0x000fe400078e0203 */
[----:B------:R-:W-:Y:S01]  /*c280*/  IMAD.MOV.U32 R11, RZ, RZ, R34 ;  /* 0x000000ffff0b7224 */ /* 0x000fe200078e0022 */
[----:B------:R-:W-:Y:S02]  /*c290*/  LEA.HI.X R5, R84, UR5, R5, 0x1, P2 ;  /* 0x0000000554057c11 */ /* 0x000fe400090f0c05 */
[----:B------:R-:W-:-:S02]  /*c2a0*/  LEA.HI.X R3, R6, UR7, R3, 0x1, P3 ;  /* 0x0000000706037c11 */ /* 0x000fc400098f0c03 */
[----:B------:R-:W-:Y:S02]  /*c2b0*/  PRMT R69, R11, 0x5410, R12 ;  /* 0x000054100b457816 */ /* 0x000fe4000000000c */
[----:B------:R-:W-:Y:S01]  /*c2c0*/  LEA.HI R6, R184, R184, RZ, 0x1 ;  /* 0x000000b8b8067211 */ /* 0x000fe200078f08ff */
[----:B------:R-:W-:Y:S06]  /*c2d0*/  BRA.DIV UR4, `(.L_x_1456) ;  /* 0x000001a204f87947 */ /* 0x000fec000b800000 */
.L_x_1744:
[----:B------:R-:W-:-:S03]  /*c2e0*/  UMOV UR4, 0xffffffff ;  /* 0xffffffff00047882 */ /* 0x000fc60000000000 */
[----:B------:R-:W-:Y:S05]  /*c2f0*/  BRA.DIV UR4, `(.L_x_1457) ;  /* 0x000001a604187947 */ /* 0x000fea000b800000 */
.L_x_1747:
[----:B------:R-:W-:-:S03]  /*c300*/  UMOV UR4, 0xffffffff ;  /* 0xffffffff00047882 */ /* 0x000fc60000000000 */
[----:B------:R-:W-:Y:S05]  /*c310*/  BRA.DIV UR4, `(.L_x_1458) ;  /* 0x000001a604387947 */ /* 0x000fea000b800000 */
.L_x_1750:
[----:B------:R-:W-:-:S03]  /*c320*/  UMOV UR4, 0xffffffff ;  /* 0xffffffff00047882 */ /* 0x000fc60000000000 */
[----:B------:R-:W-:Y:S05]  /*c330*/  BRA.DIV UR4, `(.L_x_1459) ;  /* 0x000001a604587947 */ /* 0x000fea000b800000 */
.L_x_1753:
[----:B------:R-:W-:-:S03]  /*c340*/  UMOV UR4, 0xffffffff ;  /* 0xffffffff00047882 */ /* 0x000fc60000000000 */
[----:B------:R-:W-:Y:S05]  /*c350*/  BRA.DIV UR4, `(.L_x_1460) ;  /* 0x000001a604787947 */ /* 0x000fea000b800000 */
.L_x_1756:
[----:B------:R-:W-:Y:S01]  /*c360*/  UMOV UR4, 0xffffffff ;  /* 0xffffffff00047882 */ /* 0x000fe20000000000 */
[----:B------:R-:W-:Y:S02]  /*c370*/  LOP3.LUT R5, R6, 0xfffffffe, RZ, 0xc0, !PT ;  /* 0xfffffffe06057812 */ /* 0x000fe400078ec0ff */
[----:B------:R-:W-:Y:S05]  /*c380*/  BRA.DIV UR4, `(.L_x_1461) ;  /* 0x000001a604947947 */ /* 0x000fea000b800000 */
.L_x_1759:
[----:B------:R-:W-:Y:S01]  /*c390*/  UMOV UR4, 0xffffffff ;  /* 0xffffffff00047882 */ /* 0x000fe20000000000 */
[----:B------:R-:W-:Y:S02]  /*c3a0*/  IMAD.IADD R5, R184, 0x1, -R5 ;  /* 0x00000001b8057824 */ /* 0x000fe400078e0a05 */
[----:B------:R-:W-:Y:S05]  /*c3b0*/  BRA.DIV UR4, `(.L_x_1462) ;  /* 0x000001a604b07947 */ /* 0x000fea000b800000 */
.L_x_1762:
[----:B------:R-:W-:Y:S01]  /*c3c0*/  UMOV UR4, 0xffffffff ;  /* 0xffffffff00047882 */ /* 0x000fe20000000000 */
[----:B------:R-:W-:Y:S02]  /*c3d0*/  SHF.L.U32 R3, R5, 0x1f, RZ ;  /* 0x0000001f05037819 */ /* 0x000fe400000006ff */
[----:B------:R-:W-:Y:S05]  /*c3e0*/  BRA.DIV UR4, `(.L_x_1463) ;  /* 0x000001a604cc7947 */ /* 0x000fea000b800000 */
.L_x_1765:
[----:B------:R-:W0:Y:S01]  /*c3f0*/  SYNCS.PHASECHK.TRANS64.TRYWAIT P2, [R18+URZ+0x2a800], R3 ;  /* 0x02a80003120075a7 */ /* 0x000e22000804017f */
[----:B------:R-:W-:Y:S01]  /*c400*/  IMAD.MOV.U32 R6, RZ, RZ, R25 ;  /* 0x000000ffff067224 */ /* 0x000fe200078e0019 */
[----:B------:R-:W-:Y:S01]  /*c410*/  MOV R5, R24 ;  /* 0x0000001800057202 */ /* 0x000fe20000000f00 */
[----:B------:R-:W-:Y:S01]  /*c420*/  IMAD.MOV.U32 R0, RZ, RZ, R28 ;  /* 0x000000ffff007224 */ /* 0x000fe200078e001c */
[----:B------:R-:W-:Y:S01]  /*c430*/  BSSY B1, `(.L_x_1464) ;  /* 0x0000019000017945 */ /* 0x000fe20003800000 */
[----:B------:R-:W-:Y:S01]  /*c440*/  IMAD.MOV.U32 R4, RZ, RZ, R29 ;  /* 0x000000ffff047224 */ /* 0x000fe200078e001d */
[----:B------:R-:W-:Y:S01]  /*c450*/  PRMT R11, R5, 0x5410, R6 ;  /* 0x00005410050b7816 */ /* 0x000fe20000000006 */
[----:B------:R-:W-:Y:S02]  /*c460*/  IMAD.MOV.U32 R5, RZ, RZ, R40 ;  /* 0x000000ffff057224 */ /* 0x000fe400078e0028 */
[----:B------:R-:W-:Y:S01]  /*c470*/  IMAD.MOV.U32 R6, RZ, RZ, R41 ;  /* 0x000000ffff067224 */ /* 0x000fe200078e0029 */
[----:B------:R-:W-:Y:S01]  /*c480*/  PRMT R13, R0, 0x5410, R4 ;  /* 0x00005410000d7816 */ /* 0x000fe20000000004 */
[----:B------:R-:W-:-:S02]  /*c490*/  IMAD.MOV.U32 R0, RZ, RZ, R8 ;  /* 0x000000ffff007224 */ /* 0x000fc400078e0008 */
[----:B------:R-:W-:Y:S01]  /*c4a0*/  IMAD.MOV.U32 R4, RZ, RZ, R9 ;  /* 0x000000ffff047224 */ /* 0x000fe200078e0009 */
[----:B------:R-:W-:Y:S01]  /*c4b0*/  PRMT R79, R5, 0x5410, R6 ;  /* 0x00005410054f7816 */ /* 0x000fe20000000006 */
[----:B------:R-:W-:Y:S02]  /*c4c0*/  IMAD.MOV.U32 R5, RZ, RZ, R39 ;  /* 0x000000ffff057224 */ /* 0x000fe400078e0027 */
        /* <DEDUP_REMOVED lines=14> */
[----:B0-----:R-:W-:Y:S06]  /*c5b0*/  @!P2 BRA `(.L_x_1465) ;  /* 0x000001a40080a947 */ /* 0x001fec0003800000 */
.L_x_1766:
[----:B------:R-:W-:Y:S05]  /*c5c0*/  BSYNC B1 ;  /* 0x0000000000017941 */ /* 0x000fea0003800000 */
.L_x_1464:
[----:B------:R-:W-:Y:S01]  /*c5d0*/  BSSY B1, `(.L_x_1466) ;  /* 0x000011b000017945 */ /* 0x000fe20003800000 */
[----:B0-----:R-:W-:-:S03]  /*c5e0*/  PRMT R3, R4, 0x5410, R5 ;  /* 0x0000541004037816 */ /* 0x001fc60000000005 */
[----:B------:R-:W-:Y:S05]  /*c5f0*/  @P0 BRA `(.L_x_1467) ;  /* 0x0000001000600947 */ /* 0x000fea0003800000 */
[----:B------:R-:W0:Y:S01]  /*c600*/  LDC R5, c[0x0][0x3d4] ;  /* 0x0000f500ff057b82 */ /* 0x000e220000000800 */
        /* <DEDUP_REMOVED lines=14> */
[----:B------:R-:W-:Y:S01]  /*c6f0*/  SHF.R.U32.HI R85, RZ, 0x10, R67 ;  /* 0x00000010ff557819 */ /* 0x000fe20000011643 */
[--C-:B------:R-:W-:Y:S01]  /*c700*/  HADD2.F32 R84, -RZ, R88.reuse.H1_H1 ;  /* 0x30000058ff547230 */ /* 0x100fe20000004100 */
[--C-:B------:R-:W-:Y:S01]  /*c710*/  SHF.R.U32.HI R89, RZ, 0x10, R71.reuse ;  /* 0x00000010ff597819 */ /* 0x100fe20000011647 */
[----:B------:R-:W-:Y:S01]  /*c720*/  HADD2.F32 R88, -RZ, R88.H0_H0 ;  /* 0x20000058ff587230 */ /* 0x000fe20000004100 */
[----:B------:R-:W-:Y:S01]  /*c730*/  SHF.R.U64 R93, R70, 0x10, R71 ;  /* 0x00000010465d7819 */ /* 0x000fe20000001247 */
[----:B------:R-:W-:Y:S01]  /*c740*/  HADD2.F32 R85, -RZ, R85.H0_H0 ;  /* 0x20000055ff557230 */ /* 0x000fe20000004100 */
[----:B------:R-:W-:Y:S01]  /*c750*/  SHF.R.U64 R95, R66, 0x10, R67 ;  /* 0x00000010425f7819 */ /* 0x000fe20000001243 */
[----:B------:R-:W-:Y:S02]  /*c760*/  HADD2.F32 R89, -RZ, R89.H0_H0 ;  /* 0x20000059ff597230 */ /* 0x000fe40000004100 */
[----:B0-----:R-:W-:-:S02]  /*c770*/  HADD2.F32 R71, -RZ, R7.H1_H1 ;  /* 0x30000007ff477230 */ /* 0x001fc40000004100 */
[----:B------:R-:W-:Y:S02]  /*c780*/  HADD2.F32 R70, -RZ, R7.H0_H0 ;  /* 0x20000007ff467230 */ /* 0x000fe40000004100 */
[--C-:B------:R-:W-:Y:S02]  /*c790*/  HADD2.F32 R7, -RZ, R4.reuse.H0_H0 ;  /* 0x20000004ff077230 */ /* 0x100fe40000004100 */
[C---:B------:R-:W-:Y:S01]  /*c7a0*/  FMUL.FTZ R92, R71.reuse, R85 ;  /* 0x00000055475c7220 */ /* 0x040fe20000410000 */
[----:B------:R-:W-:Y:S02]  /*c7b0*/  HADD2.F32 R4, -RZ, R4.H1_H1 ;  /* 0x30000004ff047230 */ /* 0x000fe40000004100 */
[-C--:B------:R-:W-:Y:S01]  /*c7c0*/  FMUL.FTZ R91, R71, R89.reuse ;  /* 0x00000059475b7220 */ /* 0x080fe20000410000 */
[--C-:B------:R-:W-:Y:S02]  /*c7d0*/  HADD2.F32 R66, -RZ, R6.reuse.H0_H0 ;  /* 0x20000006ff427230 */ /* 0x100fe40000004100 */
[----:B------:R-:W-:Y:S01]  /*c7e0*/  FFMA.FTZ R94, R70, R89, R92 ;  /* 0x00000059465e7223 */ /* 0x000fe2000001005c */
[----:B------:R-:W-:-:S02]  /*c7f0*/  HADD2.F32 R67, -RZ, R6.H1_H1 ;  /* 0x30000006ff437230 */ /* 0x000fc40000004100 */
[----:B------:R-:W-:Y:S01]  /*c800*/  FMUL.FTZ R90, R4, R88 ;  /* 0x00000058045a7220 */ /* 0x000fe20000410000 */
[----:B------:R-:W-:Y:S02]  /*c810*/  HADD2.F32 R71, -RZ, R87.H0_H0 ;  /* 0x20000057ff477230 */ /* 0x000fe40000004100 */
[----:B------:R-:W-:Y:S01]  /*c820*/  FFMA.FTZ R91, R70, R85, -R91 ;  /* 0x00000055465b7223 */ /* 0x000fe2000001085b */
[----:B------:R-:W-:Y:S02]  /*c830*/  HADD2.F32 R6, -RZ, R5.H0_H0 ;  /* 0x20000005ff067230 */ /* 0x000fe40000004100 */
[-C--:B------:R-:W-:Y:S01]  /*c840*/  FMUL.FTZ R92, R4, R84.reuse ;  /* 0x00000054045c7220 */ /* 0x080fe20000410000 */
[----:B------:R-:W-:Y:S02]  /*c850*/  HADD2.F32 R87, -RZ, R87.H1_H1 ;  /* 0x30000057ff577230 */ /* 0x000fe40000004100 */
[----:B------:R-:W-:Y:S01]  /*c860*/  FFMA.FTZ R90, R7, R84, -R90 ;  /* 0x00000054075a7223 */ /* 0x000fe2000001085a */
[----:B------:R-:W-:-:S02]  /*c870*/  HADD2.F32 R5, -RZ, R5.H1_H1 ;  /* 0x30000005ff057230 */ /* 0x000fc40000004100 */
[----:B------:R-:W-:Y:S01]  /*c880*/  FFMA.FTZ R85, R7, R88, R92 ;  /* 0x0000005807557223 */ /* 0x000fe2000001005c */
[----:B------:R-:W-:Y:S02]  /*c890*/  HADD2.F32 R70, -RZ, R93.H0_H0 ;  /* 0x2000005dff467230 */ /* 0x000fe40000004100 */
[C---:B------:R-:W-:Y:S01]  /*c8a0*/  FMUL.FTZ R89, R67.reuse, R71 ;  /* 0x0000004743597220 */ /* 0x040fe20000410000 */
[----:B------:R-:W-:Y:S02]  /*c8b0*/  HADD2.F32 R4, -RZ, R95.H0_H0 ;  /* 0x2000005fff047230 */ /* 0x000fe40000004100 */
        /* <DEDUP_REMOVED lines=8> */
[----:B------:R-:W-:-:S02]  /*c940*/  F2FP.F16.F32.PACK_AB R4, R85, R90 ;  /* 0x0000005a5504723e */ /* 0x000fc400000000ff */
[----:B------:R-:W-:Y:S02]  /*c950*/  F2FP.F16.F32.PACK_AB R6, R84, R89 ;  /* 0x000000595406723e */ /* 0x000fe400000000ff */
[----:B------:R-:W-:-:S05]  /*c960*/  F2FP.F16.F32.PACK_AB R5, R70, R5 ;  /* 0x000000054605723e */ /* 0x000fca00000000ff */
[----:B------:R0:W-:Y:S02]  /*c970*/  STS.128 [R60+0xc400], R4 ;  /* 0x00c400043c007388 */ /* 0x0001e40000000c00 */
.L_x_1469:
[----:B------:R-:W-:Y:S05]  /*c980*/  BSYNC B2 ;  /* 0x0000000000027941 */ /* 0x000fea0003800000 */
.L_x_1468:
[----:B------:R-:W-:Y:S04]  /*c990*/  BSSY B2, `(.L_x_1470) ;  /* 0x000002c000027945 */ /* 0x000fe80003800000 */
[----:B------:R-:W-:Y:S05]  /*c9a0*/  @P2 BRA `(.L_x_1471) ;  /* 0x0000000000a82947 */ /* 0x000fea0003800000 */
[----:B0-----:R-:W0:Y:S01]  /*c9b0*/  LDS.128 R4, [R10] ;  /* 0x000000000a047984 */ /* 0x001e220000000c00 */
[----:B------:R-:W-:Y:S01]  /*c9c0*/  SHF.R.U32.HI R70, RZ, 0x10, R65 ;  /* 0x00000010ff467819 */ /* 0x000fe20000011641 */
[--C-:B------:R-:W-:Y:S01]  /*c9d0*/  HADD2.F32 R66, -RZ, R86.reuse.H1_H1 ;  /* 0x30000056ff427230 */ /* 0x100fe20000004100 */
[----:B------:R-:W-:Y:S01]  /*c9e0*/  SHF.R.U32.HI R67, RZ, 0x10, R63 ;  /* 0x00000010ff437819 */ /* 0x000fe2000001163f */
        /* <DEDUP_REMOVED lines=8> */
[CC--:B------:R-:W-:Y:S01]  /*ca70*/  FMUL.FTZ R71, R65.reuse, R70.reuse ;  /* 0x0000004641477220 */ /* 0x0c0fe20000410000 */
[----:B------:R-:W-:Y:S01]  /*ca80*/  FMUL.FTZ R65, R65, R67 ;  /* 0x0000004341417220 */ /* 0x000fe20000410000 */
[----:B------:R-:W-:Y:S02]  /*ca90*/  HADD2.F32 R4, -RZ, R4.H1_H1 ;  /* 0x30000004ff047230 */ /* 0x000fe40000004100 */
[--C-:B------:R-:W-:Y:S02]  /*caa0*/  HADD2.F32 R62, -RZ, R6.reuse.H0_H0 ;  /* 0x20000006ff3e7230 */ /* 0x100fe40000004100 */
[----:B------:R-:W-:Y:S01]  /*cab0*/  FFMA.FTZ R88, R64, R70, R65 ;  /* 0x0000004640587223 */ /* 0x000fe20000010041 */
[----:B------:R-:W-:-:S02]  /*cac0*/  HADD2.F32 R63, -RZ, R6.H1_H1 ;  /* 0x30000006ff3f7230 */ /* 0x000fc40000004100 */
[----:B------:R-:W-:Y:S01]  /*cad0*/  FMUL.FTZ R84, R4, R86 ;  /* 0x0000005604547220 */ /* 0x000fe20000410000 */
[----:B------:R-:W-:Y:S02]  /*cae0*/  HADD2.F32 R65, -RZ, R83.H1_H1 ;  /* 0x30000053ff417230 */ /* 0x000fe40000004100 */
[----:B------:R-:W-:Y:S01]  /*caf0*/  FFMA.FTZ R85, R64, R67, -R71 ;  /* 0x0000004340557223 */ /* 0x000fe20000010847 */
[----:B------:R-:W-:Y:S02]  /*cb00*/  HADD2.F32 R6, -RZ, R5.H0_H0 ;  /* 0x20000005ff067230 */ /* 0x000fe40000004100 */
[-C--:B------:R-:W-:Y:S01]  /*cb10*/  FMUL.FTZ R70, R4, R66.reuse ;  /* 0x0000004204467220 */ /* 0x080fe20000410000 */
[----:B------:R-:W-:Y:S02]  /*cb20*/  HADD2.F32 R83, -RZ, R83.H0_H0 ;  /* 0x20000053ff537230 */ /* 0x000fe40000004100 */
        /* <DEDUP_REMOVED lines=17> */
[----:B------:R1:W-:Y:S02]  /*cc40*/  STS.128 [R10], R4 ;  /* 0x000000040a007388 */ /* 0x0003e40000000c00 */
.L_x_1471:
[----:B------:R-:W-:Y:S05]  /*cc50*/  BSYNC B2 ;  /* 0x0000000000027941 */ /* 0x000fea0003800000 */
.L_x_1470:
[----:B------:R-:W-:Y:S04]  /*cc60*/  BSSY B2, `(.L_x_1472) ;  /* 0x000002c000027945 */ /* 0x000fe80003800000 */
[----:B------:R-:W-:Y:S05]  /*cc70*/  @P3 BRA `(.L_x_1473) ;  /* 0x0000000000a83947 */ /* 0x000fea0003800000 */
[----:B01----:R-:W0:Y:S01]  /*cc80*/  LDS.128 R4, [R60+0x10400] ;  /* 0x010400003c047984 */ /* 0x003e220000000c00 */
[----:B------:R-:W-:Y:S01]  /*cc90*/  SHF.R.U32.HI R63, RZ, 0x10, R57 ;  /* 0x00000010ff3f7819 */ /* 0x000fe20000011639 */
[----:B------:R-:W-:Y:S01]  /*cca0*/  HADD2.F32 R62, -RZ, R82.H0_H0 ;  /* 0x20000052ff3e7230 */ /* 0x000fe20000004100 */
[--C-:B------:R-:W-:Y:S01]  /*ccb0*/  SHF.R.U32.HI R65, RZ, 0x10, R59.reuse ;  /* 0x00000010ff417819 */ /* 0x100fe2000001163b */
[----:B------:R-:W-:Y:S01]  /*ccc0*/  HADD2.F32 R64, -RZ, R81.H0_H0 ;  /* 0x20000051ff407230 */ /* 0x000fe20000004100 */
[----:B------:R-:W-:Y:S01]  /*ccd0*/  SHF.R.U64 R71, R58, 0x10, R59 ;  /* 0x000000103a477819 */ /* 0x000fe2000000123b */
[----:B------:R-:W-:Y:S01]  /*cce0*/  HADD2.F32 R63, -RZ, R63.H0_H0 ;  /* 0x2000003fff3f7230 */ /* 0x000fe20000004100 */
[----:B------:R-:W-:Y:S01]  /*ccf0*/  SHF.R.U64 R83, R56, 0x10, R57 ;  /* 0x0000001038537819 */ /* 0x000fe20000001239 */
[----:B------:R-:W-:Y:S02]  /*cd00*/  HADD2.F32 R65, -RZ, R65.H0_H0 ;  /* 0x20000041ff417230 */ /* 0x000fe40000004100 */
[----:B------:R-:W-:-:S02]  /*cd10*/  HADD2.F32 R81, -RZ, R81.H1_H1 ;  /* 0x30000051ff517230 */ /* 0x000fc40000004100 */
[----:B------:R-:W-:Y:S02]  /*cd20*/  HADD2.F32 R82, -RZ, R82.H1_H1 ;  /* 0x30000052ff527230 */ /* 0x000fe40000004100 */
[--C-:B0-----:R-:W-:Y:S02]  /*cd30*/  HADD2.F32 R59, -RZ, R7.reuse.H1_H1 ;  /* 0x30000007ff3b7230 */ /* 0x101fe40000004100 */
[----:B------:R-:W-:Y:S02]  /*cd40*/  HADD2.F32 R58, -RZ, R7.H0_H0 ;  /* 0x20000007ff3a7230 */ /* 0x000fe40000004100 */
[--C-:B------:R-:W-:Y:S02]  /*cd50*/  HADD2.F32 R7, -RZ, R4.reuse.H0_H0 ;  /* 0x20000004ff077230 */ /* 0x100fe40000004100 */
[C---:B------:R-:W-:Y:S01]  /*cd60*/  FMUL.FTZ R70, R59.reuse, R63 ;  /* 0x0000003f3b467220 */ /* 0x040fe20000410000 */
[----:B------:R-:W-:Y:S02]  /*cd70*/  HADD2.F32 R4, -RZ, R4.H1_H1 ;  /* 0x30000004ff047230 */ /* 0x000fe40000004100 */
[----:B------:R-:W-:Y:S01]  /*cd80*/  FMUL.FTZ R67, R59, R65 ;  /* 0x000000413b437220 */ /* 0x000fe20000410000 */
[----:B------:R-:W-:-:S02]  /*cd90*/  HADD2.F32 R56, -RZ, R6.H0_H0 ;  /* 0x20000006ff387230 */ /* 0x000fc40000004100 */
[----:B------:R-:W-:Y:S01]  /*cda0*/  FFMA.FTZ R84, R58, R65, R70 ;  /* 0x000000413a547223 */ /* 0x000fe20000010046 */
[----:B------:R-:W-:Y:S02]  /*cdb0*/  HADD2.F32 R57, -RZ, R6.H1_H1 ;  /* 0x30000006ff397230 */ /* 0x000fe40000004100 */
[----:B------:R-:W-:Y:S01]  /*cdc0*/  FMUL.FTZ R66, R4, R64 ;  /* 0x0000004004427220 */ /* 0x000fe20000410000 */
[--C-:B------:R-:W-:Y:S02]  /*cdd0*/  HADD2.F32 R6, -RZ, R5.reuse.H0_H0 ;  /* 0x20000005ff067230 */ /* 0x100fe40000004100 */
[----:B------:R-:W-:Y:S01]  /*cde0*/  FFMA.FTZ R67, R58, R63, -R67 ;  /* 0x0000003f3a437223 */ /* 0x000fe20000010843 */
[-C--:B------:R-:W-:Y:S01]  /*cdf0*/  FMUL.FTZ R70, R4, R62.reuse ;  /* 0x0000003e04467220 */ /* 0x080fe20000410000 */
[----:B------:R-:W-:Y:S02]  /*ce00*/  HADD2.F32 R5, -RZ, R5.H1_H1 ;  /* 0x30000005ff057230 */ /* 0x000fe40000004100 */
[----:B------:R-:W-:Y:S01]  /*ce10*/  FFMA.FTZ R66, R7, R62, -R66 ;  /* 0x0000003e07427223 */ /* 0x000fe20000010842 */
[----:B------:R-:W-:-:S02]  /*ce20*/  HADD2.F32 R58, -RZ, R71.H0_H0 ;  /* 0x20000047ff3a7230 */ /* 0x000fc40000004100 */
[----:B------:R-:W-:Y:S01]  /*ce30*/  FFMA.FTZ R59, R7, R64, R70 ;  /* 0x00000040073b7223 */ /* 0x000fe20000010046 */
[----:B------:R-:W-:Y:S02]  /*ce40*/  HADD2.F32 R4, -RZ, R83.H0_H0 ;  /* 0x20000053ff047230 */ /* 0x000fe40000004100 */
[CC--:B------:R-:W-:Y:S01]  /*ce50*/  FMUL.FTZ R63, R57.reuse, R81.reuse ;  /* 0x00000051393f7220 */ /* 0x0c0fe20000410000 */
[----:B------:R-:W-:Y:S01]  /*ce60*/  FMUL.FTZ R62, R57, R82 ;  /* 0x00000052393e7220 */ /* 0x000fe20000410000 */
[C---:B------:R-:W-:Y:S01]  /*ce70*/  FMUL.FTZ R7, R5.reuse, R58 ;  /* 0x0000003a05077220 */ /* 0x040fe20000410000 */
[----:B------:R-:W-:Y:S01]  /*ce80*/  FMUL.FTZ R57, R5, R4 ;  /* 0x0000000405397220 */ /* 0x000fe20000410000 */
[C---:B------:R-:W-:Y:S01]  /*ce90*/  FFMA.FTZ R63, R56.reuse, R82, -R63 ;  /* 0x00000052383f7223 */ /* 0x040fe2000001083f */
[----:B------:R-:W-:Y:S01]  /*cea0*/  FFMA.FTZ R62, R56, R81, R62 ;  /* 0x00000051383e7223 */ /* 0x000fe2000001003e */
[C---:B------:R-:W-:Y:S01]  /*ceb0*/  FFMA.FTZ R5, R6.reuse, R4, -R7 ;  /* 0x0000000406057223 */ /* 0x040fe20000010807 */
[----:B------:R-:W-:Y:S01]  /*cec0*/  FFMA.FTZ R58, R6, R58, R57 ;  /* 0x0000003a063a7223 */ /* 0x000fe20000010039 */
[----:B------:R-:W-:-:S02]  /*ced0*/  F2FP.F16.F32.PACK_AB R7, R84, R67 ;  /* 0x000000435407723e */ /* 0x000fc400000000ff */
[----:B------:R-:W-:Y:S02]  /*cee0*/  F2FP.F16.F32.PACK_AB R6, R62, R63 ;  /* 0x0000003f3e06723e */ /* 0x000fe400000000ff */
[----:B------:R-:W-:Y:S02]  /*cef0*/  F2FP.F16.F32.PACK_AB R4, R59, R66 ;  /* 0x000000423b04723e */ /* 0x000fe400000000ff */
[----:B------:R-:W-:-:S05]  /*cf00*/  F2FP.F16.F32.PACK_AB R5, R58, R5 ;  /* 0x000000053a05723e */ /* 0x000fca00000000ff */
[----:B------:R2:W-:Y:S02]  /*cf10*/  STS.128 [R60+0x10400], R4 ;  /* 0x010400043c007388 */ /* 0x0005e40000000c00 */
.L_x_1473:
[----:B------:R-:W-:Y:S05]  /*cf20*/  BSYNC B2 ;  /* 0x0000000000027941 */ /* 0x000fea0003800000 */
.L_x_1472:
[----:B------:R-:W-:Y:S04]  /*cf30*/  BSSY B2, `(.L_x_1474) ;  /* 0x000002c000027945 */ /* 0x000fe80003800000 */
[----:B------:R-:W-:Y:S05]  /*cf40*/  @P4 BRA `(.L_x_1475) ;  /* 0x0000000000a84947 */ /* 0x000fea0003800000 */
[----:B012---:R-:W0:Y:S01]  /*cf50*/  LDS.128 R4, [R10+0x4000] ;  /* 0x004000000a047984 */ /* 0x007e220000000c00 */
[----:B------:R-:W-:Y:S01]  /*cf60*/  SHF.R.U32.HI R57, RZ, 0x10, R53 ;  /* 0x00000010ff397819 */ /* 0x000fe20000011635 */
[----:B------:R-:W-:Y:S01]  /*cf70*/  HADD2.F32 R56, -RZ, R80.H0_H0 ;  /* 0x20000050ff387230 */ /* 0x000fe20000004100 */
[--C-:B------:R-:W-:Y:S01]  /*cf80*/  SHF.R.U32.HI R59, RZ, 0x10, R55.reuse ;  /* 0x00000010ff3b7819 */ /* 0x100fe20000011637 */
[--C-:B------:R-:W-:Y:S01]  /*cf90*/  HADD2.F32 R58, -RZ, R78.reuse.H0_H0 ;  /* 0x2000004eff3a7230 */ /* 0x100fe20000004100 */
        /* <DEDUP_REMOVED lines=24> */
[C---:B------:R-:W-:Y:S01]  /*d120*/  FMUL.FTZ R57, R53.reuse, R78 ;  /* 0x0000004e35397220 */ /* 0x040fe20000410000 */
        /* <DEDUP_REMOVED lines=12> */
.L_x_1475:
[----:B------:R-:W-:Y:S05]  /*d1f0*/  BSYNC B2 ;  /* 0x0000000000027941 */ /* 0x000fea0003800000 */
.L_x_1474:
[----:B------:R-:W-:Y:S04]  /*d200*/  BSSY B2, `(.L_x_1476) ;  /* 0x000002c000027945 */ /* 0x000fe80003800000 */
[----:B------:R-:W-:Y:S05]  /*d210*/  @P5 BRA `(.L_x_1477) ;  /* 0x0000000000a85947 */ /* 0x000fea0003800000 */
[----:B0123--:R-:W0:Y:S01]  /*d220*/  LDS.128 R4, [R60+0x14400] ;  /* 0x014400003c047984 */ /* 0x00fe220000000c00 */
        /* <DEDUP_REMOVED lines=29> */
[-C--:B------:R-:W-:Y:S01]  /*d400*/  FMUL.FTZ R52, R49, R77.reuse ;  /* 0x0000004d31347220 */ /* 0x080fe20000410000 */
[C---:B------:R-:W-:Y:S01]  /*d410*/  FMUL.FTZ R7, R5.reuse, R50 ;  /* 0x0000003205077220 */ /* 0x040fe20000410000 */
        /* <DEDUP_REMOVED lines=10> */
.L_x_1477:
[----:B------:R-:W-:Y:S05]  /*d4c0*/  BSYNC B2 ;  /* 0x0000000000027941 */ /* 0x000fea0003800000 */
.L_x_1476:
[----:B------:R-:W-:Y:S05]  /*d4d0*/  @P6 BRA `(.L_x_1467) ;  /* 0x0000000000a86947 */ /* 0x000fea0003800000 */
[----:B01234-:R-:W0:Y:S01]  /*d4e0*/  LDS.128 R4, [R10+0x8000] ;  /* 0x008000000a047984 */ /* 0x01fe220000000c00 */
[----:B------:R-:W-:Y:S01]  /*d4f0*/  SHF.R.U32.HI R49, RZ, 0x10, R47 ;  /* 0x00000010ff317819 */ /* 0x000fe2000001162f */
[----:B------:R-:W-:Y:S01]  /*d500*/  HADD2.F32 R48, -RZ, R74.H0_H0 ;  /* 0x2000004aff307230 */ /* 0x000fe20000004100 */
[----:B------:R-:W-:Y:S01]  /*d510*/  SHF.R.U32.HI R51, RZ, 0x10, R45 ;  /* 0x00000010ff337819 */ /* 0x000fe2000001162d */
        /* <DEDUP_REMOVED lines=38> */
.L_x_1467:
[----:B------:R-:W-:Y:S05]  /*d780*/  BSYNC B1 ;  /* 0x0000000000017941 */ /* 0x000fea0003800000 */
.L_x_1466:
[----:B------:R-:W-:Y:S05]  /*d790*/  @P1 BRA `(.L_x_1478) ;  /* 0x00000044003c1947 */ /* 0x000fea0003800000 */
[----:B01234-:R-:W0:Y:S01]  /*d7a0*/  LDC R5, c[0x0][0x3d4] ;  /* 0x0000f500ff057b82 */ /* 0x01fe220000000800 */
[C---:B------:R-:W-:Y:S01]  /*d7b0*/  VIADD R6, R16.reuse, 0x20 ;  /* 0x0000002010067836 */ /* 0x040fe20000000000 */
[----:B------:R-:W-:Y:S01]  /*d7c0*/  BSSY B1, `(.L_x_1479) ;  /* 0x0000036000017945 */ /* 0x000fe20003800000 */
[C---:B------:R-:W-:Y:S02]  /*d7d0*/  VIADD R4, R16.reuse, 0x10 ;  /* 0x0000001010047836 */ /* 0x040fe40000000000 */
[C---:B------:R-:W-:Y:S01]  /*d7e0*/  VIADD R44, R16.reuse, 0x30 ;  /* 0x00000030102c7836 */ /* 0x040fe20000000000 */
[-C--:B0-----:R-:W-:Y:S02]  /*d7f0*/  ISETP.GE.AND P0, PT, R16, R5.reuse, PT ;  /* 0x000000051000720c */ /* 0x081fe40003f06270 */
[-C--:B------:R-:W-:Y:S01]  /*d800*/  ISETP.GE.AND P2, PT, R6, R5.reuse, PT ;  /* 0x000000050600720c */ /* 0x080fe20003f46270 */
[----:B------:R-:W-:Y:S01]  /*d810*/  VIADD R6, R16, 0x50 ;  /* 0x0000005010067836 */ /* 0x000fe20000000000 */
[----:B------:R-:W-:-:S02]  /*d820*/  ISETP.GE.AND P1, PT, R4, R5, PT ;  /* 0x000000050400720c */ /* 0x000fc40003f26270 */
[----:B------:R-:W-:Y:S02]  /*d830*/  IADD3 R4, R16, 0x40, RZ ;  /* 0x0000004010047810 */ /* 0x000fe40007ffe0ff */
[-C--:B------:R-:W-:Y:S02]  /*d840*/  ISETP.GE.AND P3, PT, R44, R5.reuse, PT ;  /* 0x000000052c00720c */ /* 0x080fe40003f66270 */
[-C--:B------:R-:W-:Y:S02]  /*d850*/  ISETP.GE.AND P4, PT, R4, R5.reuse, PT ;  /* 0x000000050400720c */ /* 0x080fe40003f86270 */
[----:B------:R-:W-:Y:S01]  /*d860*/  ISETP.GE.AND P5, PT, R6, R5, PT ;  /* 0x000000050600720c */ /* 0x000fe20003fa6270 */
[----:B------:R-:W-:-:S12]  /*d870*/  @P0 BRA `(.L_x_1480) ;  /* 0x0000000000a80947 */ /* 0x000fd80003800000 */
[----:B------:R-:W0:Y:S01]  /*d880*/  LDS.128 R4, [R60+0xe400] ;  /* 0x00e400003c047984 */ /* 0x000e220000000c00 */
        /* <DEDUP_REMOVED lines=41> */
.L_x_1480:
[----:B------:R-:W-:Y:S05]  /*db20*/  BSYNC B1 ;  /* 0x0000000000017941 */ /* 0x000fea0003800000 */
.L_x_1479:
[----:B------:R-:W-:Y:S04]  /*db30*/  BSSY B1, `(.L_x_1481) ;  /* 0x000002c000017945 */ /* 0x000fe80003800000 */
[----:B------:R-:W-:Y:S05]  /*db40*/  @P1 BRA `(.L_x_1482) ;  /* 0x0000000000a81947 */ /* 0x000fea0003800000 */
[----:B0-----:R-:W0:Y:S01]  /*db50*/  LDS.128 R4, [R10+0x2000] ;  /* 0x002000000a047984 */ /* 0x001e220000000c00 */
        /* <DEDUP_REMOVED lines=41> */
.L_x_1482:
[----:B------:R-:W-:Y:S05]  /*ddf0*/  BSYNC B1 ;  /* 0x0000000000017941 */ /* 0x000fea0003800000 */
.L_x_1481:
        /* <DEDUP_REMOVED lines=44> */
.L_x_1484:
[----:B------:R-:W-:Y:S05]  /*e0c0*/  BSYNC B1 ;  /* 0x0000000000017941 */ /* 0x000fea0003800000 */
.L_x_1483:
[----:B------:R-:W-:Y:S04]  /*e0d0*/  BSSY B1, `(.L_x_1485) ;  /* 0x000002c000017945 */ /* 0x000fe80003800000 */
[----:B------:R-:W-:Y:S05]  /*e0e0*/  @P3 BRA `(.L_x_1486) ;  /* 0x0000000000a83947 */ /* 0x000fea0003800000 */
[----:B012---:R-:W0:Y:S01]  /*e0f0*/  LDS.128 R4, [R10+0x6000] ;  /* 0x006000000a047984 */ /* 0x007e220000000c00 */
[----:B------:R-:W-:Y:S01]  /*e100*/  SHF.R.U32.HI R32, RZ, 0x10, R31 ;  /* 0x00000010ff207819 */ /* 0x000fe2000001161f */
[----:B------:R-:W-:Y:S01]  /*e110*/  HADD2.F32 R33, -RZ, R13.H0_H0 ;  /* 0x2000000dff217230 */ /* 0x000fe20000004100 */
[----:B------:R-:W-:Y:S02]  /*e120*/  SHF.R.U32.HI R34, RZ, 0x10, R29 ;  /* 0x00000010ff227819 */ /* 0x000fe4000001161d */
[----:B------:R-:W-:Y:S01]  /*e130*/  SHF.R.U64 R38, R30, 0x10, R31 ;  /* 0x000000101e267819 */ /* 0x000fe2000000121f */
[----:B------:R-:W-:Y:S01]  /*e140*/  HADD2.F32 R32, -RZ, R32.H0_H0 ;  /* 0x20000020ff207230 */ /* 0x000fe20000004100 */
[----:B------:R-:W-:Y:S01]  /*e150*/  SHF.R.U64 R37, R28, 0x10, R29 ;  /* 0x000000101c257819 */ /* 0x000fe2000000121d */
[----:B------:R-:W-:Y:S02]  /*e160*/  HADD2.F32 R34, -RZ, R34.H0_H0 ;  /* 0x20000022ff227230 */ /* 0x000fe40000004100 */
[----:B------:R-:W-:-:S02]  /*e170*/  HADD2.F32 R31, -RZ, R14.H0_H0 ;  /* 0x2000000eff1f7230 */ /* 0x000fc40000004100 */
        /* <DEDUP_REMOVED lines=8> */
[C---:B------:R-:W-:Y:S01]  /*e200*/  FFMA.FTZ R36, R29.reuse, R32, -R36 ;  /* 0x000000201d247223 */ /* 0x040fe20000010824 */
[----:B------:R-:W-:Y:S02]  /*e210*/  HADD2.F32 R28, -RZ, R6.H1_H1 ;  /* 0x30000006ff1c7230 */ /* 0x000fe40000004100 */
[----:B------:R-:W-:Y:S01]  /*e220*/  FFMA.FTZ R35, R29, R34, R35 ;  /* 0x000000221d237223 */ /* 0x000fe20000010023 */
[----:B------:R-:W-:Y:S02]  /*e230*/  HADD2.F32 R6, -RZ, R5.H0_H0 ;  /* 0x20000005ff067230 */ /* 0x000fe40000004100 */
[C---:B------:R-:W-:Y:S01]  /*e240*/  FMUL.FTZ R30, R4.reuse, R33 ;  /* 0x00000021041e7220 */ /* 0x040fe20000410000 */
[----:B------:R-:W-:Y:S01]  /*e250*/  FMUL.FTZ R32, R4, R31 ;  /* 0x0000001f04207220 */ /* 0x000fe20000410000 */
[----:B------:R-:W-:Y:S02]  /*e260*/  HADD2.F32 R29, -RZ, R13.H1_H1 ;  /* 0x3000000dff1d7230 */ /* 0x000fe40000004100 */
[----:B------:R-:W-:Y:S01]  /*e270*/  FMUL.FTZ R34, R28, R14 ;  /* 0x0000000e1c227220 */ /* 0x000fe20000410000 */
[----:B------:R-:W-:-:S02]  /*e280*/  HADD2.F32 R5, -RZ, R5.H1_H1 ;  /* 0x30000005ff057230 */ /* 0x000fc40000004100 */
[C---:B------:R-:W-:Y:S01]  /*e290*/  FFMA.FTZ R33, R7.reuse, R33, R32 ;  /* 0x0000002107217223 */ /* 0x040fe20000010020 */
[----:B------:R-:W-:Y:S02]  /*e2a0*/  HADD2.F32 R13, -RZ, R37.H0_H0 ;  /* 0x20000025ff0d7230 */ /* 0x000fe40000004100 */
[----:B------:R-:W-:Y:S01]  /*e2b0*/  FFMA.FTZ R30, R7, R31, -R30 ;  /* 0x0000001f071e7223 */ /* 0x000fe2000001081e */
[----:B------:R-:W-:Y:S02]  /*e2c0*/  HADD2.F32 R4, -RZ, R38.H0_H0 ;  /* 0x20000026ff047230 */ /* 0x000fe40000004100 */
[----:B------:R-:W-:Y:S01]  /*e2d0*/  FMUL.FTZ R32, R28, R29 ;  /* 0x0000001d1c207220 */ /* 0x000fe20000410000 */
[C---:B------:R-:W-:Y:S02]  /*e2e0*/  FMUL.FTZ R7, R5.reuse, R13 ;  /* 0x0000000d05077220 */ /* 0x040fe40000410000 */
        /* <DEDUP_REMOVED lines=10> */
.L_x_1486:
[----:B------:R-:W-:Y:S05]  /*e390*/  BSYNC B1 ;  /* 0x0000000000017941 */ /* 0x000fea0003800000 */
.L_x_1485:
[----:B------:R-:W-:Y:S04]  /*e3a0*/  BSSY B1, `(.L_x_1487) ;  /* 0x000002c000017945 */ /* 0x000fe80003800000 */
[----:B------:R-:W-:Y:S05]  /*e3b0*/  @P4 BRA `(.L_x_1488) ;  /* 0x0000000000a84947 */ /* 0x000fea0003800000 */
[----:B0123--:R-:W0:Y:S01]  /*e3c0*/  LDS.128 R4, [R60+0x16400] ;  /* 0x016400003c047984 */ /* 0x00fe220000000c00 */
[--C-:B------:R-:W-:Y:S02]  /*e3d0*/  SHF.R.U64 R32, R26, 0x10, R27.reuse ;  /* 0x000000101a207819 */ /* 0x100fe4000000121b */
[----:B------:R-:W-:Y:S01]  /*e3e0*/  SHF.R.U32.HI R26, RZ, 0x10, R27 ;  /* 0x00000010ff1a7819 */ /* 0x000fe2000001161b */
[----:B------:R-:W-:Y:S01]  /*e3f0*/  HADD2.F32 R27, -RZ, R11.H0_H0 ;  /* 0x2000000bff1b7230 */ /* 0x000fe20000004100 */
[--C-:B------:R-:W-:Y:S02]  /*e400*/  SHF.R.U32.HI R28, RZ, 0x10, R25.reuse ;  /* 0x00000010ff1c7819 */ /* 0x100fe40000011619 */
[----:B------:R-:W-:Y:S01]  /*e410*/  SHF.R.U64 R31, R24, 0x10, R25 ;  /* 0x00000010181f7819 */ /* 0x000fe20000001219 */
[----:B------:R-:W-:Y:S02]  /*e420*/  HADD2.F32 R26, -RZ, R26.H0_H0 ;  /* 0x2000001aff1a7230 */ /* 0x000fe40000004100 */
[----:B------:R-:W-:-:S02]  /*e430*/  HADD2.F32 R28, -RZ, R28.H0_H0 ;  /* 0x2000001cff1c7230 */ /* 0x000fc40000004100 */
[--C-:B------:R-:W-:Y:S02]  /*e440*/  HADD2.F32 R25, -RZ, R12.reuse.H0_H0 ;  /* 0x2000000cff197230 */ /* 0x100fe40000004100 */
[----:B------:R-:W-:Y:S02]  /*e450*/  HADD2.F32 R12, -RZ, R12.H1_H1 ;  /* 0x3000000cff0c7230 */ /* 0x000fe40000004100 */
[--C-:B0-----:R-:W-:Y:S02]  /*e460*/  HADD2.F32 R24, -RZ, R7.reuse.H1_H1 ;  /* 0x30000007ff187230 */ /* 0x101fe40000004100 */
[----:B------:R-:W-:Y:S02]  /*e470*/  HADD2.F32 R15, -RZ, R7.H0_H0 ;  /* 0x20000007ff0f7230 */ /* 0x000fe40000004100 */
[--C-:B------:R-:W-:Y:S02]  /*e480*/  HADD2.F32 R7, -RZ, R4.reuse.H0_H0 ;  /* 0x20000004ff077230 */ /* 0x100fe40000004100 */
[----:B------:R-:W-:Y:S01]  /*e490*/  FMUL.FTZ R30, R24, R28 ;  /* 0x0000001c181e7220 */ /* 0x000fe20000410000 */
[----:B------:R-:W-:-:S02]  /*e4a0*/  HADD2.F32 R4, -RZ, R4.H1_H1 ;  /* 0x30000004ff047230 */ /* 0x000fc40000004100 */
[-C--:B------:R-:W-:Y:S01]  /*e4b0*/  FMUL.FTZ R29, R24, R26.reuse ;  /* 0x0000001a181d7220 */ /* 0x080fe20000410000 */
[--C-:B------:R-:W-:Y:S02]  /*e4c0*/  HADD2.F32 R13, -RZ, R6.reuse.H0_H0 ;  /* 0x20000006ff0d7230 */ /* 0x100fe40000004100 */
[C---:B------:R-:W-:Y:S01]  /*e4d0*/  FFMA.FTZ R30, R15.reuse, R26, -R30 ;  /* 0x0000001a0f1e7223 */ /* 0x040fe2000001081e */
[----:B------:R-:W-:Y:S02]  /*e4e0*/  HADD2.F32 R14, -RZ, R6.H1_H1 ;  /* 0x30000006ff0e7230 */ /* 0x000fe40000004100 */
[----:B------:R-:W-:Y:S01]  /*e4f0*/  FFMA.FTZ R29, R15, R28, R29 ;  /* 0x0000001c0f1d7223 */ /* 0x000fe2000001001d */
[----:B------:R-:W-:Y:S02]  /*e500*/  HADD2.F32 R6, -RZ, R5.H0_H0 ;  /* 0x20000005ff067230 */ /* 0x000fe40000004100 */
[C---:B------:R-:W-:Y:S01]  /*e510*/  FMUL.FTZ R24, R4.reuse, R27 ;  /* 0x0000001b04187220 */ /* 0x040fe20000410000 */
[----:B------:R-:W-:Y:S01]  /*e520*/  FMUL.FTZ R26, R4, R25 ;  /* 0x00000019041a7220 */ /* 0x000fe20000410000 */
[----:B------:R-:W-:-:S02]  /*e530*/  HADD2.F32 R15, -RZ, R11.H1_H1 ;  /* 0x3000000bff0f7230 */ /* 0x000fc40000004100 */
[C---:B------:R-:W-:Y:S01]  /*e540*/  FMUL.FTZ R28, R14.reuse, R12 ;  /* 0x0000000c0e1c7220 */ /* 0x040fe20000410000 */
[----:B------:R-:W-:Y:S02]  /*e550*/  HADD2.F32 R5, -RZ, R5.H1_H1 ;  /* 0x30000005ff057230 */ /* 0x000fe40000004100 */
[C---:B------:R-:W-:Y:S01]  /*e560*/  FFMA.FTZ R27, R7.reuse, R27, R26 ;  /* 0x0000001b071b7223 */ /* 0x040fe2000001001a */
[----:B------:R-:W-:Y:S02]  /*e570*/  HADD2.F32 R11, -RZ, R31.H0_H0 ;  /* 0x2000001fff0b7230 */ /* 0x000fe40000004100 */
[----:B------:R-:W-:Y:S01]  /*e580*/  FFMA.FTZ R24, R7, R25, -R24 ;  /* 0x0000001907187223 */ /* 0x000fe20000010818 */
[----:B------:R-:W-:Y:S02]  /*e590*/  HADD2.F32 R4, -RZ, R32.H0_H0 ;  /* 0x20000020ff047230 */ /* 0x000fe40000004100 */
[----:B------:R-:W-:Y:S01]  /*e5a0*/  FMUL.FTZ R26, R14, R15 ;  /* 0x0000000f0e1a7220 */ /* 0x000fe20000410000 */
[----:B------:R-:W-:-:S02]  /*e5b0*/  FMUL.FTZ R7, R5, R11 ;  /* 0x0000000b05077220 */ /* 0x000fc40000410000 */
[----:B------:R-:W-:Y:S01]  /*e5c0*/  FMUL.FTZ R14, R5, R4 ;  /* 0x00000004050e7220 */ /* 0x000fe20000410000 */
[C---:B------:R-:W-:Y:S01]  /*e5d0*/  FFMA.FTZ R26, R13.reuse, R12, -R26 ;  /* 0x0000000c0d1a7223 */ /* 0x040fe2000001081a */
[----:B------:R-:W-:Y:S01]  /*e5e0*/  FFMA.FTZ R13, R13, R15, R28 ;  /* 0x0000000f0d0d7223 */ /* 0x000fe2000001001c */
[C---:B------:R-:W-:Y:S01]  /*e5f0*/  FFMA.FTZ R5, R6.reuse, R4, -R7 ;  /* 0x0000000406057223 */ /* 0x040fe20000010807 */
[----:B------:R-:W-:Y:S01]  /*e600*/  FFMA.FTZ R14, R6, R11, R14 ;  /* 0x0000000b060e7223 */ /* 0x000fe2000001000e */
[----:B------:R-:W-:Y:S02]  /*e610*/  F2FP.F16.F32.PACK_AB R7, R29, R30 ;  /* 0x0000001e1d07723e */ /* 0x000fe400000000ff */
[----:B------:R-:W-:Y:S02]  /*e620*/  F2FP.F16.F32.PACK_AB R6, R13, R26 ;  /* 0x0000001a0d06723e */ /* 0x000fe400000000ff */
[----:B------:R-:W-:Y:S02]  /*e630*/  F2FP.F16.F32.PACK_AB R4, R27, R24 ;  /* 0x000000181b04723e */ /* 0x000fe400000000ff */
[----:B------:R-:W-:-:S05]  /*e640*/  F2FP.F16.F32.PACK_AB R5, R14, R5 ;  /* 0x000000050e05723e */ /* 0x000fca00000000ff */
[----:B------:R4:W-:Y:S02]  /*e650*/  STS.128 [R60+0x16400], R4 ;  /* 0x016400043c007388 */ /* 0x0009e40000000c00 */
.L_x_1488:
[----:B------:R-:W-:Y:S05]  /*e660*/  BSYNC B1 ;  /* 0x0000000000017941 */ /* 0x000fea0003800000 */
.L_x_1487:
[----:B------:R-:W-:Y:S05]  /*e670*/  @P5 BRA `(.L_x_1478) ;  /* 0x0000003400845947 */ /* 0x000fea0003800000 */
[----:B01234-:R-:W0:Y:S01]  /*e680*/  LDS.128 R4, [R10+0xa000] ;  /* 0x00a000000a047984 */ /* 0x01fe220000000c00 */
[----:B------:R-:W-:Y:S01]  /*e690*/  SHF.R.U64 R26, R20, 0x10, R21 ;  /* 0x00000010141a7819 */ /* 0x000fe20000001215 */
[--C-:B------:R-:W-:Y:S01]  /*e6a0*/  HADD2.F32 R13, -RZ, R3.reuse.H0_H0 ;  /* 0x20000003ff0d7230 */ /* 0x100fe20000004100 */
[----:B------:R-:W-:Y:S01]  /*e6b0*/  SHF.R.U32.HI R20, RZ, 0x10, R9 ;  /* 0x00000010ff147819 */ /* 0x000fe20000011609 */
[----:B------:R-:W-:Y:S01]  /*e6c0*/  HADD2.F32 R15, -RZ, R0.H0_H0 ;  /* 0x20000000ff0f7230 */ /* 0x000fe20000004100 */
[----:B------:R-:W-:Y:S01]  /*e6d0*/  SHF.R.U32.HI R14, RZ, 0x10, R21 ;  /* 0x00000010ff0e7819 */ /* 0x000fe20000011615 */
[----:B------:R-:W-:Y:S01]  /*e6e0*/  HADD2.F32 R3, -RZ, R3.H1_H1 ;  /* 0x30000003ff037230 */ /* 0x000fe20000004100 */
[----:B------:R-:W-:Y:S01]  /*e6f0*/  SHF.R.U64 R25, R8, 0x10, R9 ;  /* 0x0000001008197819 */ /* 0x000fe20000001209 */
[----:B------:R-:W-:Y:S02]  /*e700*/  HADD2.F32 R20, -RZ, R20.H0_H0 ;  /* 0x20000014ff147230 */ /* 0x000fe40000004100 */
[----:B------:R-:W-:-:S02]  /*e710*/  HADD2.F32 R14, -RZ, R14.H0_H0 ;  /* 0x2000000eff0e7230 */ /* 0x000fc40000004100 */
        /* <DEDUP_REMOVED lines=9> */
[C---:B------:R-:W-:Y:S01]  /*e7b0*/  FMUL.FTZ R12, R4.reuse, R15 ;  /* 0x0000000f040c7220 */ /* 0x040fe20000410000 */
[--C-:B------:R-:W-:Y:S02]  /*e7c0*/  HADD2.F32 R6, -RZ, R5.reuse.H0_H0 ;  /* 0x20000005ff067230 */ /* 0x100fe40000004100 */
[----:B------:R-:W-:Y:S01]  /*e7d0*/  FFMA.FTZ R21, R11, R20, R21 ;  /* 0x000000140b157223 */ /* 0x000fe20000010015 */
        /* <DEDUP_REMOVED lines=10> */
[C---:B------:R-:W-:Y:S01]  /*e880*/  FFMA.FTZ R14, R8.reuse, R11, R14 ;  /* 0x0000000b080e7223 */ /* 0x040fe2000001000e */
[-C--:B------:R-:W-:Y:S01]  /*e890*/  FMUL.FTZ R9, R5, R0.reuse ;  /* 0x0000000005097220 */ /* 0x080fe20000410000 */
[----:B------:R-:W-:Y:S01]  /*e8a0*/  FFMA.FTZ R13, R8, R3, -R13 ;  /* 0x00000003080d7223 */ /* 0x000fe2000001080d */
[C---:B------:R-:W-:Y:S01]  /*e8b0*/  FFMA.FTZ R5, R6.reuse, R0, -R7 ;  /* 0x0000000006057223 */ /* 0x040fe20000010807 */
[----:B------:R-:W-:Y:S01]  /*e8c0*/  F2FP.F16.F32.PACK_AB R7, R21, R24 ;  /* 0x000000181507723e */ /* 0x000fe200000000ff */
[----:B------:R-:W-:Y:S01]  /*e8d0*/  FFMA.FTZ R0, R6, R4, R9 ;  /* 0x0000000406007223 */ /* 0x000fe20000010009 */
[----:B------:R-:W-:-:S02]  /*e8e0*/  F2FP.F16.F32.PACK_AB R4, R15, R12 ;  /* 0x0000000c0f04723e */ /* 0x000fc400000000ff */
[----:B------:R-:W-:Y:S02]  /*e8f0*/  F2FP.F16.F32.PACK_AB R6, R14, R13 ;  /* 0x0000000d0e06723e */ /* 0x000fe400000000ff */
[----:B------:R-:W-:-:S05]  /*e900*/  F2FP.F16.F32.PACK_AB R5, R0, R5 ;  /* 0x000000050005723e */ /* 0x000fca00000000ff */
[----:B------:R0:W-:Y:S01]  /*e910*/  STS.128 [R10+0xa000], R4 ;  /* 0x00a000040a007388 */ /* 0x0001e20000000c00 */
[----:B------:R-:W-:Y:S05]  /*e920*/  BRA `(.L_x_1478) ;  /* 0x0000003000d87947 */ /* 0x000fea0003800000 */
.L_x_1451:
[----:B------:R-:W0:Y:S01]  /*e930*/  LDC R75, c[0x0][0x428] ;  /* 0x00010a00ff4b7b82 */ /* 0x000e220000000800 */
[-C--:B------:R-:W-:Y:S01]  /*e940*/  ISETP.GE.AND P0, PT, R162, R8.reuse, PT ;  /* 0x00000008a200720c */ /* 0x080fe20003f06270 */
[----:B------:R-:W-:Y:S01]  /*e950*/  BSSY B1, `(.L_x_1489) ;  /* 0x000003f000017945 */ /* 0x000fe20003800000 */
[----:B------:R-:W-:Y:S01]  /*e960*/  ISETP.GE.AND P1, PT, R185, R8, PT ;  /* 0x00000008b900720c */ /* 0x000fe20003f26270 */
[----:B------:R-:W-:Y:S01]  /*e970*/  IMAD.MOV.U32 R11, RZ, RZ, R61 ;  /* 0x000000ffff0b7224 */ /* 0x000fe200078e003d */
[----:B------:R-:W-:Y:S01]  /*e980*/  CS2R R40, SRZ ;  /* 0x0000000000287805 */ /* 0x000fe2000001ff00 */
[----:B------:R-:W-:Y:S01]  /*e990*/  IMAD.MOV.U32 R8, RZ, RZ, R74 ;  /* 0x000000ffff087224 */ /* 0x000fe200078e004a */
[----:B------:R-:W-:Y:S01]  /*e9a0*/  CS2R R4, SRZ ;  /* 0x0000000000047805 */ /* 0x000fe2000001ff00 */
[----:B------:R-:W-:Y:S01]  /*e9b0*/  IMAD.MOV.U32 R9, RZ, RZ, R85 ;  /* 0x000000ffff097224 */ /* 0x000fe200078e0055 */
[----:B------:R-:W-:Y:S01]  /*e9c0*/  CS2R R6, SRZ ;  /* 0x0000000000067805 */ /* 0x000fe2000001ff00 */
[----:B------:R-:W-:Y:S01]  /*e9d0*/  IMAD.MOV.U32 R10, RZ, RZ, R72 ;  /* 0x000000ffff0a7224 */ /* 0x000fe200078e0048 */
        /* <DEDUP_REMOVED lines=20> */
[----:B0-----:R-:W-:Y:S06]  /*eb20*/  @P0 BRA `(.L_x_1490) ;  /* 0x0000000000840947 */ /* 0x001fec0003800000 */
[----:B------:R-:W-:Y:S01]  /*eb30*/  IADD3 R0, P3, R89, R70, RZ ;  /* 0x0000004659007210 */ /* 0x000fe20007f7e0ff */
[----:B------:R-:W-:Y:S01]  /*eb40*/  ULDC.64 UR4, c[0x0][0x3c8] ;  /* 0x0000f20000047ab9 */ /* 0x000fe20000000a00 */
[----:B------:R-:W-:Y:S01]  /*eb50*/  IADD3 R4, P2, R86, R71, RZ ;  /* 0x0000004756047210 */ /* 0x000fe20007f5e0ff */
[----:B------:R-:W-:Y:S01]  /*eb60*/  ULDC.64 UR6, c[0x0][0x3e0] ;  /* 0x0000f80000067ab9 */ /* 0x000fe20000000a00 */
[----:B------:R-:W-:Y:S01]  /*eb70*/  CS2R R32, SRZ ;  /* 0x0000000000207805 */ /* 0x000fe2000001ff00 */
[----:B------:R-:W-:Y:S01]  /*eb80*/  IMAD.X R3, R87, 0x1, R82, P3 ;  /* 0x0000000157037824 */ /* 0x000fe200018e0652 */
[----:B------:R-:W-:Y:S02]  /*eb90*/  IADD3.X R5, R84, R83, RZ, P2, !PT ;  /* 0x0000005354057210 */ /* 0x000fe400017fe4ff */
[----:B------:R-:W-:Y:S02]  /*eba0*/  CS2R R34, SRZ ;  /* 0x0000000000227805 */ /* 0x000fe4000001ff00 */
[----:B------:R-:W-:Y:S01]  /*ebb0*/  LEA R20, P2, R4, UR4, 0x1 ;  /* 0x0000000404147c11 */ /* 0x000fe2000f8408ff */
[----:B------:R-:W-:Y:S01]  /*ebc0*/  ULDC UR4, c[0x0][0x3d4] ;  /* 0x0000f50000047ab9 */ /* 0x000fe20000000800 */
[----:B------:R-:W-:-:S02]  /*ebd0*/  LEA R66, P3, R0, UR6, 0x1 ;  /* 0x0000000600427c11 */ /* 0x000fc4000f8608ff */
[----:B------:R-:W-:Y:S02]  /*ebe0*/  CS2R R36, SRZ ;  /* 0x0000000000247805 */ /* 0x000fe4000001ff00 */
[----:B------:R-:W-:Y:S02]  /*ebf0*/  LEA.HI.X R21, R4, UR5, R5, 0x1, P2 ;  /* 0x0000000504157c11 */ /* 0x000fe400090f0c05 */
[----:B------:R-:W-:Y:S02]  /*ec00*/  CS2R R38, SRZ ;  /* 0x0000000000267805 */ /* 0x000fe4000001ff00 */
[----:B------:R-:W-:Y:S02]  /*ec10*/  LEA.HI.X R67, R0, UR7, R3, 0x1, P3 ;  /* 0x0000000700437c11 */ /* 0x000fe400098f0c03 */
[----:B------:R-:W-:Y:S02]  /*ec20*/  CS2R R60, SRZ ;  /* 0x00000000003c7805 */ /* 0x000fe4000001ff00 */
[----:B------:R-:W-:-:S02]  /*ec30*/  ISETP.GE.AND P2, PT, R22, UR4, PT ;  /* 0x0000000416007c0c */ /* 0x000fc4000bf46270 */
[----:B------:R-:W-:Y:S02]  /*ec40*/  CS2R R62, SRZ ;  /* 0x00000000003e7805 */ /* 0x000fe4000001ff00 */
[----:B------:R-:W-:Y:S02]  /*ec50*/  ISETP.GE.AND P3, PT, R165, UR4, PT ;  /* 0x00000004a5007c0c */ /* 0x000fe4000bf66270 */
[----:B------:R-:W-:Y:S02]  /*ec60*/  CS2R R4, SRZ ;  /* 0x0000000000047805 */ /* 0x000fe4000001ff00 */
[----:B------:R-:W-:Y:S02]  /*ec70*/  ISETP.GE.AND P4, PT, R166, UR4, PT ;  /* 0x00000004a6007c0c */ /* 0x000fe4000bf86270 */
[----:B------:R-:W-:Y:S02]  /*ec80*/  CS2R R6, SRZ ;  /* 0x0000000000067805 */ /* 0x000fe4000001ff00 */
[----:B------:R-:W-:-:S02]  /*ec90*/  CS2R R24, SRZ ;  /* 0x0000000000187805 */ /* 0x000fc4000001ff00 */
[----:B------:R-:W-:Y:S02]  /*eca0*/  CS2R R26, SRZ ;  /* 0x00000000001a7805 */ /* 0x000fe4000001ff00 */
[----:B------:R-:W-:Y:S02]  /*ecb0*/  CS2R R28, SRZ ;  /* 0x00000000001c7805 */ /* 0x000fe4000001ff00 */
[----:B------:R-:W-:Y:S01]  /*ecc0*/  CS2R R30, SRZ ;  /* 0x00000000001e7805 */ /* 0x000fe2000001ff00 */
[----:B------:R-:W-:Y:S02]  /*ecd0*/  ULDC.64 UR8, c[0x0][0x208] ;  /* 0x0000820000087ab9 */ /* 0x000fe40000000a00 */
[----:B------:R0:W5:Y:S04]  /*ece0*/  @!P2 LDG.E.128 R32, desc[UR8][R20.64] ;  /* 0x000000081420a981 */ /* 0x000168000c1e1d00 */
[----:B------:R0:W5:Y:S04]  /*ecf0*/  @!P3 LDG.E.128 R36, desc[UR8][R20.64+0x40] ;  /* 0x000040081424b981 */ /* 0x000168000c1e1d00 */
[----:B------:R0:W5:Y:S04]  /*ed00*/  @!P4 LDG.E.128 R60, desc[UR8][R20.64+0x80] ;  /* 0x00008008143cc981 */ /* 0x000168000c1e1d00 */
[----:B------:R0:W5:Y:S04]  /*ed10*/  @!P2 LDG.E.128 R4, desc[UR8][R66.64] ;  /* 0x000000084204a981 */ /* 0x000168000c1e1d00 */
[----:B------:R0:W5:Y:S04]  /*ed20*/  @!P3 LDG.E.128 R24, desc[UR8][R66.64+0x40] ;  /* 0x000040084218b981 */ /* 0x000168000c1e1d00 */
[----:B------:R0:W5:Y:S02]  /*ed30*/  @!P4 LDG.E.128 R28, desc[UR8][R66.64+0x80] ;  /* 0x00008008421cc981 */ /* 0x000164000c1e1d00 */
.L_x_1490:
[----:B------:R-:W-:Y:S05]  /*ed40*/  BSYNC B1 ;  /* 0x0000000000017941 */ /* 0x000fea0003800000 */
.L_x_1489:
[----:B------:R-:W-:Y:S01]  /*ed50*/  BSSY B1, `(.L_x_1491) ;  /* 0x0000027000017945 */ /* 0x000fe20003800000 */
[----:B-----5:R-:W-:Y:S01]  /*ed60*/  IMAD.MOV.U32 R72, RZ, RZ, R4 ;  /* 0x000000ffff487224 */ /* 0x020fe200078e0004 */
[----:B0-----:R-:W-:Y:S01]  /*ed70*/  CS2R R66, SRZ ;  /* 0x0000000000427805 */ /* 0x001fe2000001ff00 */
[----:B------:R-:W-:Y:S02]  /*ed80*/  IMAD.MOV.U32 R73, RZ, RZ, R5 ;  /* 0x000000ffff497224 */ /* 0x000fe400078e0005 */
[----:B------:R-:W-:Y:S01]  /*ed90*/  IMAD.MOV.U32 R74, RZ, RZ, R6 ;  /* 0x000000ffff4a7224 */ /* 0x000fe200078e0006 */
[----:B------:R-:W-:Y:S06]  /*eda0*/  @P1 BRA `(.L_x_1492) ;  /* 0x0000000000841947 */ /* 0x000fec0003800000 */
[----:B------:R-:W-:Y:S01]  /*edb0*/  IADD3 R78, P2, P3, R71, R78, R86 ;  /* 0x0000004e474e7210 */ /* 0x000fe20007b5e056 */
[----:B------:R-:W-:Y:S01]  /*edc0*/  ULDC.64 UR4, c[0x0][0x3c8] ;  /* 0x0000f20000047ab9 */ /* 0x000fe20000000a00 */
[----:B------:R-:W-:Y:S01]  /*edd0*/  IADD3 R77, P4, P5, R70, R77, R89 ;  /* 0x0000004d464d7210 */ /* 0x000fe20007d9e059 */
[----:B------:R-:W-:Y:S01]  /*ede0*/  ULDC.64 UR6, c[0x0][0x3e0] ;  /* 0x0000f80000067ab9 */ /* 0x000fe20000000a00 */
[----:B------:R-:W-:Y:S02]  /*edf0*/  IADD3.X R3, R83, R76, R84, P2, P3 ;  /* 0x0000004c53037210 */ /* 0x000fe400017e6454 */
[----:B------:R-:W-:Y:S02]  /*ee00*/  CS2R R52, SRZ ;  /* 0x0000000000347805 */ /* 0x000fe4000001ff00 */
[----:B------:R-:W-:Y:S01]  /*ee10*/  LEA R20, P2, R78, UR4, 0x1 ;  /* 0x000000044e147c11 */ /* 0x000fe2000f8408ff */
[----:B------:R-:W-:Y:S01]  /*ee20*/  ULDC UR4, c[0x0][0x3d4] ;  /* 0x0000f50000047ab9 */ /* 0x000fe20000000800 */
[----:B------:R-:W-:-:S02]  /*ee30*/  IADD3.X R0, R82, R69, R87, P4, P5 ;  /* 0x0000004552007210 */ /* 0x000fc400027ea457 */
[----:B------:R-:W-:Y:S02]  /*ee40*/  CS2R R54, SRZ ;  /* 0x0000000000367805 */ /* 0x000fe4000001ff00 */
[C---:B------:R-:W-:Y:S02]  /*ee50*/  LEA R70, P3, R77.reuse, UR6, 0x1 ;  /* 0x000000064d467c11 */ /* 0x040fe4000f8608ff */
[----:B------:R-:W-:Y:S02]  /*ee60*/  CS2R R56, SRZ ;  /* 0x0000000000387805 */ /* 0x000fe4000001ff00 */
[----:B------:R-:W-:Y:S02]  /*ee70*/  LEA.HI.X R21, R78, UR5, R3, 0x1, P2 ;  /* 0x000000054e157c11 */ /* 0x000fe400090f0c03 */
[----:B------:R-:W-:Y:S02]  /*ee80*/  CS2R R58, SRZ ;  /* 0x00000000003a7805 */ /* 0x000fe4000001ff00 */
[----:B------:R-:W-:-:S02]  /*ee90*/  LEA.HI.X R71, R77, UR7, R0, 0x1, P3 ;  /* 0x000000074d477c11 */ /* 0x000fc400098f0c00 */
        /* <DEDUP_REMOVED lines=18> */
.L_x_1492:
[----:B------:R-:W-:Y:S05]  /*efc0*/  BSYNC B1 ;  /* 0x0000000000017941 */ /* 0x000fea0003800000 */
.L_x_1491:
[----:B------:R-:W-:Y:S01]  /*efd0*/  IMAD.MOV.U32 R0, RZ, RZ, R7 ;  /* 0x000000ffff007224 */ /* 0x000fe200078e0007 */
[----:B------:R-:W-:Y:S01]  /*efe0*/  MOV R3, R24 ;  /* 0x0000001800037202 */ /* 0x000fe20000000f00 */
[----:B0-----:R-:W-:Y:S01]  /*eff0*/  IMAD.MOV.U32 R20, RZ, RZ, R25 ;  /* 0x000000ffff147224 */ /* 0x001fe200078e0019 */
[----:B------:R-:W-:Y:S01]  /*f000*/  ISETP.NE.AND P2, PT, R75, 0x1, PT ;  /* 0x000000014b00780c */ /* 0x000fe20003f45270 */
        /* <DEDUP_REMOVED lines=11> */
[----:B------:R-:W-:Y:S01]  /*f0c0*/  MOV R3, R30 ;  /* 0x0000001e00037202 */ /* 0x000fe20000000f00 */
[----:B------:R-:W0:Y:S01]  /*f0d0*/  @P2 LDC R21, c[0x0][0x430] ;  /* 0x00010c00ff152b82 */ /* 0x000e220000000800 */
[----:B------:R-:W-:Y:S01]  /*f0e0*/  PRMT R89, R89, 0x5410, R74 ;  /* 0x0000541059597816 */ /* 0x000fe2000000004a */
[----:B-----5:R-:W-:Y:S01]  /*f0f0*/  IMAD.MOV.U32 R72, RZ, RZ, R43 ;  /* 0x000000ffff487224 */ /* 0x020fe200078e002b */
[----:B------:R-:W-:Y:S01]  /*f100*/  PRMT R75, R0, 0x5410, R20 ;  /* 0x00005410004b7816 */ /* 0x000fe20000000014 */
[----:B------:R-:W-:Y:S01]  /*f110*/  IMAD.MOV.U32 R20, RZ, RZ, R32 ;  /* 0x000000ffff147224 */ /* 0x000fe200078e0020 */
[----:B------:R-:W-:Y:S01]  /*f120*/  PRMT R76, R3, 0x7610, R76 ;  /* 0x00007610034c7816 */ /* 0x000fe2000000004c */
[----:B------:R-:W-:Y:S01]  /*f130*/  IMAD.MOV.U32 R3, RZ, RZ, R31 ;  /* 0x000000ffff037224 */ /* 0x000fe200078e001f */
[----:B------:R-:W-:Y:S01]  /*f140*/  PRMT R91, R91, 0x5410, R69 ;  /* 0x000054105b5b7816 */ /* 0x000fe20000000045 */
[----:B------:R-:W1:Y:S01]  /*f150*/  @P2 LDC R0, c[0x0][0x42c] ;  /* 0x00010b00ff002b82 */ /* 0x000e620000000800 */
[----:B------:R-:W-:Y:S01]  /*f160*/  PRMT R90, R20, 0x7610, R90 ;  /* 0x00007610145a7816 */ /* 0x000fe2000000005a */
[----:B------:R-:W-:Y:S01]  /*f170*/  IMAD.MOV.U32 R20, RZ, RZ, R35 ;  /* 0x000000ffff147224 */ /* 0x000fe200078e0023 */
[----:B------:R-:W-:Y:S01]  /*f180*/  PRMT R76, R76, 0x5410, R3 ;  /* 0x000054104c4c7816 */ /* 0x000fe20000000003 */
[----:B------:R-:W-:Y:S01]  /*f190*/  IMAD.MOV.U32 R3, RZ, RZ, R34 ;  /* 0x000000ffff037224 */ /* 0x000fe200078e0022 */
[----:B------:R-:W-:Y:S01]  /*f1a0*/  MOV R69, R36 ;  /* 0x0000002400457202 */ /* 0x000fe20000000f00 */
[----:B------:R-:W-:Y:S01]  /*f1b0*/  ULDC.64 UR4, c[0x0][0x3c8] ;  /* 0x0000f20000047ab9 */ /* 0x000fe20000000a00 */
[----:B------:R-:W-:Y:S01]  /*f1c0*/  PRMT R88, R88, 0x5410, R20 ;  /* 0x0000541058587816 */ /* 0x000fe20000000014 */
[----:B------:R-:W-:Y:S01]  /*f1d0*/  IMAD.MOV.U32 R20, RZ, RZ, R37 ;  /* 0x000000ffff147224 */ /* 0x000fe200078e0025 */
[----:B------:R-:W-:Y:S01]  /*f1e0*/  PRMT R89, R3, 0x7610, R89 ;  /* 0x0000761003597816 */ /* 0x000fe20000000059 */
[----:B------:R-:W-:Y:S01]  /*f1f0*/  IMAD R3, R169, 0x80, R162 ;  /* 0x00000080a9037824 */ /* 0x000fe200078e02a2 */
[----:B------:R-:W-:Y:S01]  /*f200*/  PRMT R83, R69, 0x7610, R83 ;  /* 0x0000761045537816 */ /* 0x000fe20000000053 */
[----:B------:R-:W-:Y:S01]  /*f210*/  IMAD.MOV.U32 R69, RZ, RZ, R38 ;  /* 0x000000ffff457224 */ /* 0x000fe200078e0026 */
[----:B------:R-:W-:Y:S01]  /*f220*/  ULDC.64 UR6, c[0x0][0x3e0] ;  /* 0x0000f80000067ab9 */ /* 0x000fe20000000a00 */
[----:B------:R-:W-:Y:S01]  /*f230*/  IMAD R3, R188, 0x40, R3 ;  /* 0x00000040bc037824 */ /* 0x000fe200078e0203 */
[----:B------:R-:W-:-:S02]  /*f240*/  PRMT R83, R83, 0x5410, R20 ;  /* 0x0000541053537816 */ /* 0x000fc40000000014 */
[----:B------:R-:W-:Y:S02]  /*f250*/  MOV R20, R60 ;  /* 0x0000003c00147202 */ /* 0x000fe40000000f00 */
[----:B------:R-:W-:Y:S01]  /*f260*/  PRMT R84, R69, 0x5410, R70 ;  /* 0x0000541045547816 */ /* 0x000fe20000000046 */
[----:B------:R-:W-:Y:S01]  /*f270*/  IMAD.MOV.U32 R69, RZ, RZ, R62 ;  /* 0x000000ffff457224 */ /* 0x000fe200078e003e */
[----:B------:R-:W-:Y:S01]  /*f280*/  PRMT R77, R20, 0x7610, R77 ;  /* 0x00007610144d7816 */ /* 0x000fe2000000004d */
[----:B------:R-:W-:Y:S02]  /*f290*/  IMAD.MOV.U32 R20, RZ, RZ, R61 ;  /* 0x000000ffff147224 */ /* 0x000fe400078e003d */
[----:B-1----:R-:W-:-:S03]  /*f2a0*/  @P2 IMAD.HI.U32 R0, R3, R0, RZ ;  /* 0x0000000003002227 */ /* 0x002fc600078e00ff */
[----:B------:R-:W-:Y:S01]  /*f2b0*/  PRMT R77, R77, 0x5410, R20 ;  /* 0x000054104d4d7816 */ /* 0x000fe20000000014 */
[----:B------:R-:W-:Y:S01]  /*f2c0*/  IMAD.MOV.U32 R70, RZ, RZ, R63 ;  /* 0x000000ffff467224 */ /* 0x000fe200078e003f */
[----:B0-----:R-:W-:Y:S01]  /*f2d0*/  @P2 SHF.R.U32.HI R3, RZ, R21, R0 ;  /* 0x00000015ff032219 */ /* 0x001fe20000011600 */
[----:B------:R-:W-:Y:S02]  /*f2e0*/  IMAD.MOV.U32 R0, RZ, RZ, R40 ;  /* 0x000000ffff007224 */ /* 0x000fe400078e0028 */
[----:B------:R-:W-:Y:S01]  /*f2f0*/  IMAD.MOV.U32 R20, RZ, RZ, R41 ;  /* 0x000000ffff147224 */ /* 0x000fe200078e0029 */
[----:B------:R-:W-:Y:S01]  /*f300*/  PRMT R78, R69, 0x5410, R70 ;  /* 0x00005410454e7816 */ /* 0x000fe20000000046 */
[----:B------:R-:W-:Y:S01]  /*f310*/  IMAD.WIDE.U32 R10, R3, R12, R10 ;  /* 0x0000000c030a7225 */ /* 0x000fe200078e000a */
[----:B------:R-:W-:Y:S02]  /*f320*/  SHF.R.S32.HI R21, RZ, 0x1f, R3 ;  /* 0x0000001fff157819 */ /* 0x000fe40000011403 */
[----:B------:R-:W-:-:S02]  /*f330*/  MOV R69, R42 ;  /* 0x0000002a00457202 */ /* 0x000fc40000000f00 */
[----:B------:R-:W-:Y:S01]  /*f340*/  PRMT R70, R0, 0x5410, R20 ;  /* 0x0000541000467816 */ /* 0x000fe20000000014 */
[----:B------:R-:W-:Y:S01]  /*f350*/  IMAD R0, R21, R14, RZ ;  /* 0x0000000e15007224 */ /* 0x000fe200078e02ff */
[----:B------:R-:W-:Y:S01]  /*f360*/  PRMT R71, R69, 0x5410, R72 ;  /* 0x0000541045477816 */ /* 0x000fe20000000048 */
[----:B------:R-:W-:Y:S02]  /*f370*/  IMAD R72, R21, R12, RZ ;  /* 0x0000000c15487224 */ /* 0x000fe400078e02ff */
[----:B------:R-:W-:-:S04]  /*f380*/  IMAD.WIDE.U32 R20, R3, R14, R8 ;  /* 0x0000000e03147225 */ /* 0x000fc800078e0008 */
[C---:B------:R-:W-:Y:S01]  /*f390*/  IMAD R9, R3.reuse, R15, R0 ;  /* 0x0000000f03097224 */ /* 0x040fe200078e0200 */
[----:B------:R-:W-:Y:S01]  /*f3a0*/  LEA R8, P2, R20, UR4, 0x1 ;  /* 0x0000000414087c11 */ /* 0x000fe2000f8408ff */
[----:B------:R-:W-:Y:S01]  /*f3b0*/  IMAD R3, R3, R13, R72 ;  /* 0x0000000d03037224 */ /* 0x000fe200078e0248 */
[----:B------:R-:W-:Y:S01]  /*f3c0*/  LEA R0, P3, R10, UR6, 0x1 ;  /* 0x000000060a007c11 */ /* 0x000fe2000f8608ff */
[----:B------:R-:W-:Y:S01]  /*f3d0*/  IMAD.IADD R9, R21, 0x1, R9 ;  /* 0x0000000115097824 */ /* 0x000fe200078e0209 */
[----:B------:R-:W-:Y:S01]  /*f3e0*/  UMOV UR4, 0xffffffff ;  /* 0xffffffff00047882 */ /* 0x000fe20000000000 */
[----:B------:R-:W-:Y:S02]  /*f3f0*/  IMAD.IADD R3, R11, 0x1, R3 ;  /* 0x000000010b037824 */ /* 0x000fe400078e0203 */
[----:B------:R-:W-:Y:S01]  /*f400*/  IMAD.MOV.U32 R12, RZ, RZ, R44 ;  /* 0x000000ffff0c7224 */ /* 0x000fe200078e002c */
[----:B------:R-:W-:Y:S01]  /*f410*/  LEA.HI.X R9, R20, UR5, R9, 0x1, P2 ;  /* 0x0000000514097c11 */ /* 0x000fe200090f0c09 */
[----:B------:R-:W-:Y:S01]  /*f420*/  IMAD.MOV.U32 R13, RZ, RZ, R45 ;  /* 0x000000ffff0d7224 */ /* 0x000fe200078e002d */
[----:B------:R-:W-:-:S02]  /*f430*/  LEA.HI.X R3, R10, UR7, R3, 0x1, P3 ;  /* 0x000000070a037c11 */ /* 0x000fc400098f0c03 */
[----:B------:R-:W-:Y:S02]  /*f440*/  LEA.HI R10, R184, R184, RZ, 0x1 ;  /* 0x000000b8b80a7211 */ /* 0x000fe400078f08ff */
[----:B------:R-:W-:Y:S01]  /*f450*/  PRMT R69, R12, 0x5410, R13 ;  /* 0x000054100c457816 */ /* 0x000fe2000000000d */
[----:B------:R-:W-:Y:S06]  /*f460*/  BRA.DIV UR4, `(.L_x_1493) ;  /* 0x0000017604e87947 */ /* 0x000fec000b800000 */
.L_x_1769:
[----:B------:R-:W-:-:S03]  /*f470*/  UMOV UR4, 0xffffffff ;  /* 0xffffffff00047882 */ /* 0x000fc60000000000 */
[----:B------:R-:W-:Y:S05]  /*f480*/  BRA.DIV UR4, `(.L_x_1494) ;  /* 0x0000017a04087947 */ /* 0x000fea000b800000 */
.L_x_1772:
[----:B------:R-:W-:-:S03]  /*f490*/  UMOV UR4, 0xffffffff ;  /* 0xffffffff00047882 */ /* 0x000fc60000000000 */
[----:B------:R-:W-:Y:S05]  /*f4a0*/  BRA.DIV UR4, `(.L_x_1495) ;  /* 0x0000017a04287947 */ /* 0x000fea000b800000 */
.L_x_1775:
[----:B------:R-:W-:-:S03]  /*f4b0*/  UMOV UR4, 0xffffffff ;  /* 0xffffffff00047882 */ /* 0x000fc60000000000 */
[----:B------:R-:W-:Y:S05]  /*f4c0*/  BRA.DIV UR4, `(.L_x_1496) ;  /* 0x0000017a04487947 */ /* 0x000fea000b800000 */
.L_x_1778:
[----:B------:R-:W-:-:S03]  /*f4d0*/  UMOV UR4, 0xffffffff ;  /* 0xffffffff00047882 */ /* 0x000fc60000000000 */
[----:B------:R-:W-:Y:S05]  /*f4e0*/  BRA.DIV UR4, `(.L_x_1497) ;  /* 0x0000017a04687947 */ /* 0x000fea000b800000 */
.L_x_1781:
[----:B------:R-:W-:Y:S01]  /*f4f0*/  UMOV UR4, 0xffffffff ;  /* 0xffffffff00047882 */ /* 0x000fe20000000000 */
[----:B------:R-:W-:Y:S02]  /*f500*/  LOP3.LUT R9, R10, 0xfffffffe, RZ, 0xc0, !PT ;  /* 0xfffffffe0a097812 */ /* 0x000fe400078ec0ff */
[----:B------:R-:W-:Y:S05]  /*f510*/  BRA.DIV UR4, `(.L_x_1498) ;  /* 0x0000017a04847947 */ /* 0x000fea000b800000 */
.L_x_1784:
[----:B------:R-:W-:Y:S01]  /*f520*/  UMOV UR4, 0xffffffff ;  /* 0xffffffff00047882 */ /* 0x000fe20000000000 */
[----:B------:R-:W-:Y:S02]  /*f530*/  IADD3 R9, R184, -R9, RZ ;  /* 0x80000009b8097210 */ /* 0x000fe40007ffe0ff */
[----:B------:R-:W-:Y:S05]  /*f540*/  BRA.DIV UR4, `(.L_x_1499) ;  /* 0x0000017a04a07947 */ /* 0x000fea000b800000 */
.L_x_1787:
[----:B------:R-:W-:Y:S01]  /*f550*/  UMOV UR4, 0xffffffff ;  /* 0xffffffff00047882 */ /* 0x000fe20000000000 */
[----:B------:R-:W-:Y:S02]  /*f560*/  SHF.L.U32 R9, R9, 0x1f, RZ ;  /* 0x0000001f09097819 */ /* 0x000fe400000006ff */
[----:B------:R-:W-:Y:S05]  /*f570*/  BRA.DIV UR4, `(.L_x_1500) ;  /* 0x0000017a04bc7947 */ /* 0x000fea000b800000 */
.L_x_1790:
[----:B------:R-:W0:Y:S01]  /*f580*/  SYNCS.PHASECHK.TRANS64.TRYWAIT P2, [R18+URZ+0x2a800], R9 ;  /* 0x02a80009120075a7 */ /* 0x000e22000804017f */
[----:B------:R-:W-:Y:S01]  /*f590*/  IMAD.MOV.U32 R0, RZ, RZ, R46 ;  /* 0x000000ffff007224 */ /* 0x000fe200078e002e */
[----:B------:R-:W-:Y:S01]  /*f5a0*/  MOV R12, R57 ;  /* 0x00000039000c7202 */ /* 0x000fe20000000f00 */
[----:B------:R-:W-:Y:S01]  /*f5b0*/  IMAD.MOV.U32 R3, RZ, RZ, R47 ;  /* 0x000000ffff037224 */ /* 0x000fe200078e002f */
[----:B------:R-:W-:Y:S01]  /*f5c0*/  BSSY B1, `(.L_x_1501) ;  /* 0x0000019000017945 */ /* 0x000fe20003800000 */
[----:B------:R-:W-:Y:S02]  /*f5d0*/  IMAD.MOV.U32 R8, RZ, RZ, R48 ;  /* 0x000000ffff087224 */ /* 0x000fe400078e0030 */
        /* <DEDUP_REMOVED lines=10> */
[----:B------:R-:W-:Y:S02]  /*f680*/  IMAD.MOV.U32 R10, RZ, RZ, R55 ;  /* 0x000000ffff0a7224 */ /* 0x000fe400078e0037 */
[----:B------:R-:W-:-:S03]  /*f690*/  IMAD.MOV.U32 R11, RZ, RZ, R56 ;  /* 0x000000ffff0b7224 */ /* 0x000fc600078e0038 */
[----:B------:R-:W-:Y:S01]  /*f6a0*/  PRMT R80, R8, 0x5410, R10 ;  /* 0x0000541008507816 */ /* 0x000fe2000000000a */
[----:B------:R-:W-:Y:S01]  /*f6b0*/  IMAD.MOV.U32 R8, RZ, RZ, R58 ;  /* 0x000000ffff087224 */ /* 0x000fe200078e003a */
[----:B------:R-:W-:Y:S01]  /*f6c0*/  PRMT R73, R11, 0x5410, R12 ;  /* 0x000054100b497816 */ /* 0x000fe2000000000c */
[----:B------:R-:W-:Y:S02]  /*f6d0*/  IMAD.MOV.U32 R10, RZ, RZ, R59 ;  /* 0x000000ffff0a7224 */ /* 0x000fe400078e003b */
[----:B------:R-:W-:Y:S02]  /*f6e0*/  IMAD.MOV.U32 R11, RZ, RZ, R64 ;  /* 0x000000ffff0b7224 */ /* 0x000fe400078e0040 */
[----:B------:R-:W-:Y:S01]  /*f6f0*/  IMAD.MOV.U32 R12, RZ, RZ, R65 ;  /* 0x000000ffff0c7224 */ /* 0x000fe200078e0041 */
[----:B------:R-:W-:Y:S01]  /*f700*/  PRMT R74, R8, 0x5410, R10 ;  /* 0x00005410084a7816 */ /* 0x000fe2000000000a */
[----:B------:R-:W-:Y:S01]  /*f710*/  IMAD.MOV.U32 R8, RZ, RZ, R66 ;  /* 0x000000ffff087224 */ /* 0x000fe200078e0042 */
[----:B------:R-:W-:-:S02]  /*f720*/  MOV R10, R67 ;  /* 0x00000043000a7202 */ /* 0x000fc40000000f00 */
[----:B------:R-:W-:Y:S01]  /*f730*/  PRMT R20, R11, 0x5410, R12 ;  /* 0x000054100b147816 */ /* 0x000fe2000000000c */
[----:B0-----:R-:W-:Y:S06]  /*f740*/  @!P2 BRA `(.L_x_1502) ;  /* 0x000001780070a947 */ /* 0x001fec0003800000 */
.L_x_1791:
[----:B------:R-:W-:Y:S05]  /*f750*/  BSYNC B1 ;  /* 0x0000000000017941 */ /* 0x000fea0003800000 */
.L_x_1501:
        /* <DEDUP_REMOVED lines=10> */
[--C-:B------:R-:W-:Y:S01]  /*f800*/  HADD2.F32 R93, -RZ, R91.reuse.H0_H0 ;  /* 0x2000005bff5d7230 */ /* 0x100fe20000004100 */
[----:B------:R-:W-:Y:S01]  /*f810*/  LOP3.LUT R8, R174, 0x38, R22, 0xf8, !PT ;  /* 0x00000038ae087812 */ /* 0x000fe200078ef816 */
[----:B------:R-:W-:Y:S01]  /*f820*/  HADD2.F32 R92, -RZ, R91.H1_H1 ;  /* 0x3000005bff5c7230 */ /* 0x000fe20000004100 */
[----:B------:R-:W-:Y:S01]  /*f830*/  SHF.R.S32.HI R13, RZ, 0x1f, R10 ;  /* 0x0000001fff0d7819 */ /* 0x000fe2000001140a */
[----:B------:R-:W-:Y:S01]  /*f840*/  IMAD.SHL.U32 R11, R10, 0x8, RZ ;  /* 0x000000080a0b7824 */ /* 0x000fe200078e00ff */
[-C--:B0-----:R-:W-:Y:S01]  /*f850*/  LOP3.LUT R9, R8, R175.reuse, RZ, 0x3c, !PT ;  /* 0x000000af08097212 */ /* 0x081fe200078e3cff */
[--C-:B------:R-:W-:Y:S01]  /*f860*/  HADD2.F32 R91, -RZ, R90.reuse.H1_H1 ;  /* 0x3000005aff5b7230 */ /* 0x100fe20000004100 */
[----:B------:R-:W-:Y:S01]  /*f870*/  LEA.HI R13, R13, R10, RZ, 0x3 ;  /* 0x0000000a0d0d7211 */ /* 0x000fe200078f18ff */
[----:B------:R-:W-:Y:S01]  /*f880*/  HADD2.F32 R90, -RZ, R90.H0_H0 ;  /* 0x2000005aff5a7230 */ /* 0x000fe20000004100 */
[----:B------:R-:W-:Y:S01]  /*f890*/  LOP3.LUT R8, R174, 0x38, R11, 0xf8, !PT ;  /* 0x00000038ae087812 */ /* 0x000fe200078ef80b */
[----:B------:R-:W-:Y:S01]  /*f8a0*/  IMAD.IADD R9, R176, 0x1, R9 ;  /* 0x00000001b0097824 */ /* 0x000fe200078e0209 */
[----:B------:R-:W-:Y:S01]  /*f8b0*/  SHF.R.U64 R104, R32, 0x10, R33 ;  /* 0x0000001020687819 */ /* 0x000fe20000001221 */
[----:B------:R-:W-:Y:S01]  /*f8c0*/  IMAD.SHL.U32 R13, R13, 0x400, RZ ;  /* 0x000004000d0d7824 */ /* 0x000fe200078e00ff */
[----:B------:R-:W-:Y:S01]  /*f8d0*/  LOP3.LUT R12, R8, R175, RZ, 0x3c, !PT ;  /* 0x000000af080c7212 */ /* 0x000fe200078e3cff */
[----:B------:R-:W-:Y:S01]  /*f8e0*/  IMAD R86, R9, 0x2, R18 ;  /* 0x0000000209567824 */ /* 0x000fe200078e0212 */
[----:B------:R-:W-:-:S02]  /*f8f0*/  SHF.R.U32.HI R94, RZ, 0x10, R5 ;  /* 0x00000010ff5e7819 */ /* 0x000fc40000011605 */
[----:B------:R-:W-:Y:S02]  /*f900*/  LOP3.LUT R13, R13, 0x7fffe000, RZ, 0xc0, !PT ;  /* 0x7fffe0000d0d7812 */ /* 0x000fe400078ec0ff */
[----:B------:R-:W0:Y:S01]  /*f910*/  LDS.128 R8, [R86+0xc400] ;  /* 0x00c4000056087984 */ /* 0x000e220000000c00 */
[----:B------:R-:W-:Y:S01]  /*f920*/  SHF.R.U64 R101, R4, 0x10, R5 ;  /* 0x0000001004657819 */ /* 0x000fe20000001205 */
[----:B------:R-:W-:Y:S01]  /*f930*/  HADD2.F32 R94, -RZ, R94.H0_H0 ;  /* 0x2000005eff5e7230 */ /* 0x000fe20000004100 */
[----:B------:R-:W-:Y:S02]  /*f940*/  IADD3 R13, R12, R13, R176 ;  /* 0x0000000d0c0d7210 */ /* 0x000fe40007ffe0b0 */
[----:B------:R-:W-:Y:S02]  /*f950*/  SHF.R.U32.HI R95, RZ, 0x10, R33 ;  /* 0x00000010ff5f7819 */ /* 0x000fe40000011621 */
[----:B------:R-:W-:Y:S01]  /*f960*/  SHF.R.U64 R103, R34, 0x10, R35 ;  /* 0x0000001022677819 */ /* 0x000fe20000001223 */
[----:B------:R-:W-:Y:S01]  /*f970*/  IMAD R87, R13, 0x2, R18 ;  /* 0x000000020d577824 */ /* 0x000fe200078e0212 */
[----:B------:R-:W-:-:S02]  /*f980*/  SHF.R.U64 R99, R6, 0x10, R7 ;  /* 0x0000001006637819 */ /* 0x000fc40000001207 */
[----:B------:R-:W-:Y:S02]  /*f990*/  SHF.R.U32.HI R102, RZ, 0x10, R35 ;  /* 0x00000010ff667819 */ /* 0x000fe40000011623 */
[----:B------:R-:W1:Y:S01]  /*f9a0*/  LDS.128 R12, [R87+0xc400] ;  /* 0x00c40000570c7984 */ /* 0x000e620000000c00 */
[----:B------:R-:W-:Y:S01]  /*f9b0*/  SHF.R.U32.HI R97, RZ, 0x10, R7 ;  /* 0x00000010ff617819 */ /* 0x000fe20000011607 */
[--C-:B0-----:R-:W-:Y:S02]  /*f9c0*/  HADD2.F32 R5, -RZ, R9.reuse.H0_H0 ;  /* 0x20000009ff057230 */ /* 0x101fe40000004100 */
[----:B------:R-:W-:Y:S02]  /*f9d0*/  HADD2.F32 R9, -RZ, R9.H1_H1 ;  /* 0x30000009ff097230 */ /* 0x000fe40000004100 */
[----:B------:R-:W-:Y:S02]  /*f9e0*/  HADD2.F32 R4, -RZ, R8.H0_H0 ;  /* 0x20000008ff047230 */ /* 0x000fe40000004100 */
[----:B------:R-:W-:-:S02]  /*f9f0*/  HADD2.F32 R6, -RZ, R10.H0_H0 ;  /* 0x2000000aff067230 */ /* 0x000fc40000004100 */
[--C-:B------:R-:W-:Y:S02]  /*fa00*/  HADD2.F32 R7, -RZ, R11.reuse.H0_H0 ;  /* 0x2000000bff077230 */ /* 0x100fe40000004100 */
[----:B------:R-:W-:Y:S02]  /*fa10*/  HADD2.F32 R11, -RZ, R11.H1_H1 ;  /* 0x3000000bff0b7230 */ /* 0x000fe40000004100 */
[----:B------:R-:W-:Y:S02]  /*fa20*/  HADD2.F32 R8, -RZ, R8.H1_H1 ;  /* 0x30000008ff087230 */ /* 0x000fe40000004100 */
[--C-:B-1----:R-:W-:Y:S02]  /*fa30*/  HADD2.F32 R32, -RZ, R13.reuse.H0_H0 ;  /* 0x2000000dff207230 */ /* 0x102fe40000004100 */
[----:B------:R-:W-:Y:S02]  /*fa40*/  HADD2.F32 R33, -RZ, R13.H1_H1 ;  /* 0x3000000dff217230 */ /* 0x000fe40000004100 */
[----:B------:R-:W-:-:S02]  /*fa50*/  HADD2.F32 R13, -RZ, R12.H0_H0 ;  /* 0x2000000cff0d7230 */ /* 0x000fc40000004100 */
[CC--:B------:R-:W-:Y:S01]  /*fa60*/  FMUL.FTZ R96, R32.reuse, R93.reuse ;  /* 0x0000005d20607220 */ /* 0x0c0fe20000410000 */
[-C--:B------:R-:W-:Y:S01]  /*fa70*/  FMUL.FTZ R98, R32, R92.reuse ;  /* 0x0000005c20627220 */ /* 0x080fe20000410000 */
[----:B------:R-:W-:Y:S02]  /*fa80*/  HADD2.F32 R32, -RZ, R95.H0_H0 ;  /* 0x2000005fff207230 */ /* 0x000fe40000004100 */
[----:B------:R-:W-:Y:S01]  /*fa90*/  FFMA.FTZ R96, R5, R92, -R96 ;  /* 0x0000005c05607223 */ /* 0x000fe20000010860 */
[----:B------:R-:W-:Y:S01]  /*faa0*/  FMUL.FTZ R92, R33, R94 ;  /* 0x0000005e215c7220 */ /* 0x000fe20000410000 */
[----:B------:R-:W-:Y:S01]  /*fab0*/  FFMA.FTZ R98, R5, R93, R98 ;  /* 0x0000005d05627223 */ /* 0x000fe20000010062 */
[-C--:B------:R-:W-:Y:S01]  /*fac0*/  FMUL.FTZ R100, R33, R32.reuse ;  /* 0x0000002021647220 */ /* 0x080fe20000410000 */
[----:B------:R-:W-:Y:S01]  /*fad0*/  FMUL.FTZ R33, R13, R91 ;  /* 0x0000005b0d217220 */ /* 0x000fe20000410000 */
[----:B------:R-:W-:Y:S01]  /*fae0*/  FFMA.FTZ R93, R9, R32, -R92 ;  /* 0x00000020095d7223 */ /* 0x000fe2000001085c */
[----:B------:R-:W-:Y:S01]  /*faf0*/  FMUL.FTZ R32, R13, R90 ;  /* 0x0000005a0d207220 */ /* 0x000fe20000410000 */
[----:B------:R-:W-:-:S02]  /*fb00*/  HADD2.F32 R34, -RZ, R14.H0_H0 ;  /* 0x2000000eff227230 */ /* 0x000fc40000004100 */
[C---:B------:R-:W-:Y:S01]  /*fb10*/  FFMA.FTZ R33, R4.reuse, R90, -R33 ;  /* 0x0000005a04217223 */ /* 0x040fe20000010821 */
[--C-:B------:R-:W-:Y:S02]  /*fb20*/  HADD2.F32 R5, -RZ, R89.reuse.H1_H1 ;  /* 0x30000059ff057230 */ /* 0x100fe40000004100 */
[----:B------:R-:W-:Y:S01]  /*fb30*/  FFMA.FTZ R91, R4, R91, R32 ;  /* 0x0000005b045b7223 */ /* 0x000fe20000010020 */
[----:B------:R-:W-:Y:S02]  /*fb40*/  HADD2.F32 R89, -RZ, R89.H0_H0 ;  /* 0x20000059ff597230 */ /* 0x000fe40000004100 */
[----:B------:R-:W-:Y:S01]  /*fb50*/  FFMA.FTZ R95, R9, R94, R100 ;  /* 0x0000005e095f7223 */ /* 0x000fe20000010064 */
[----:B------:R-:W-:Y:S02]  /*fb60*/  HADD2.F32 R4, -RZ, R88.H1_H1 ;  /* 0x30000058ff047230 */ /* 0x000fe40000004100 */
[----:B------:R-:W-:Y:S01]  /*fb70*/  FMUL.FTZ R9, R34, R5 ;  /* 0x0000000522097220 */ /* 0x000fe20000410000 */
[----:B------:R-:W-:-:S02]  /*fb80*/  HADD2.F32 R35, -RZ, R15.H0_H0 ;  /* 0x2000000fff237230 */ /* 0x000fc40000004100 */
[-C--:B------:R-:W-:Y:S01]  /*fb90*/  FMUL.FTZ R13, R34, R89.reuse ;  /* 0x00000059220d7220 */ /* 0x080fe20000410000 */
[----:B------:R-:W-:Y:S02]  /*fba0*/  HADD2.F32 R88, -RZ, R88.H0_H0 ;  /* 0x20000058ff587230 */ /* 0x000fe40000004100 */
[----:B------:R-:W-:Y:S01]  /*fbb0*/  FFMA.FTZ R89, R6, R89, -R9 ;  /* 0x0000005906597223 */ /* 0x000fe20000010809 */
[----:B------:R-:W-:Y:S02]  /*fbc0*/  HADD2.F32 R15, -RZ, R15.H1_H1 ;  /* 0x3000000fff0f7230 */ /* 0x000fe40000004100 */
[C---:B------:R-:W-:Y:S01]  /*fbd0*/  FMUL.FTZ R9, R35.reuse, R4 ;  /* 0x0000000423097220 */ /* 0x040fe20000410000 */
[----:B------:R-:W-:Y:S02]  /*fbe0*/  HADD2.F32 R34, -RZ, R97.H0_H0 ;  /* 0x20000061ff227230 */ /* 0x000fe40000004100 */
[----:B------:R-:W-:Y:S01]  /*fbf0*/  FMUL.FTZ R90, R35, R88 ;  /* 0x00000058235a7220 */ /* 0x000fe20000410000 */
[----:B------:R-:W-:-:S02]  /*fc00*/  HADD2.F32 R32, -RZ, R102.H0_H0 ;  /* 0x20000066ff207230 */ /* 0x000fc40000004100 */
[----:B------:R-:W-:Y:S01]  /*fc10*/  FFMA.FTZ R35, R6, R5, R13 ;  /* 0x0000000506237223 */ /* 0x000fe2000001000d */
[C---:B------:R-:W-:Y:S01]  /*fc20*/  FFMA.FTZ R88, R7.reuse, R88, R9 ;  /* 0x0000005807587223 */ /* 0x040fe20000010009 */
[----:B------:R-:W-:Y:S01]  /*fc30*/  FFMA.FTZ R90, R7, R4, -R90 ;  /* 0x00000004075a7223 */ /* 0x000fe2000001085a */
[----:B------:R-:W-:Y:S02]  /*fc40*/  HADD2.F32 R12, -RZ, R12.H1_H1 ;  /* 0x3000000cff0c7230 */ /* 0x000fe40000004100 */
[C---:B------:R-:W-:Y:S01]  /*fc50*/  FMUL.FTZ R6, R15.reuse, R34 ;  /* 0x000000220f067220 */ /* 0x040fe20000410000 */
[----:B------:R-:W-:Y:S02]  /*fc60*/  HADD2.F32 R14, -RZ, R14.H1_H1 ;  /* 0x3000000eff0e7230 */ /* 0x000fe40000004100 */
[-C--:B------:R-:W-:Y:S01]  /*fc70*/  FMUL.FTZ R4, R15, R32.reuse ;  /* 0x000000200f047220 */ /* 0x080fe20000410000 */
[----:B------:R-:W-:Y:S02]  /*fc80*/  HADD2.F32 R9, -RZ, R101.H0_H0 ;  /* 0x20000065ff097230 */ /* 0x000fe40000004100 */
[----:B------:R-:W-:Y:S01]  /*fc90*/  FFMA.FTZ R97, R11, R32, -R6 ;  /* 0x000000200b617223 */ /* 0x000fe20000010806 */
[----:B------:R-:W-:-:S02]  /*fca0*/  HADD2.F32 R13, -RZ, R99.H0_H0 ;  /* 0x20000063ff0d7230 */ /* 0x000fc40000004100 */
[----:B------:R-:W-:Y:S01]  /*fcb0*/  FFMA.FTZ R99, R11, R34, R4 ;  /* 0x000000220b637223 */ /* 0x000fe20000010004 */
[----:B------:R-:W-:Y:S02]  /*fcc0*/  HADD2.F32 R5, -RZ, R104.H0_H0 ;  /* 0x20000068ff057230 */ /* 0x000fe40000004100 */
[----:B------:R-:W-:Y:S01]  /*fcd0*/  FMUL.FTZ R11, R12, R9 ;  /* 0x000000090c0b7220 */ /* 0x000fe20000410000 */
[----:B------:R-:W-:Y:S02]  /*fce0*/  HADD2.F32 R7, -RZ, R103.H0_H0 ;  /* 0x20000067ff077230 */ /* 0x000fe40000004100 */
[----:B------:R-:W-:Y:S01]  /*fcf0*/  FMUL.FTZ R15, R14, R13 ;  /* 0x0000000d0e0f7220 */ /* 0x000fe20000410000 */
[----:B------:R-:W-:Y:S02]  /*fd00*/  HADD2.F32 R10, -RZ, R10.H1_H1 ;  /* 0x3000000aff0a7230 */ /* 0x000fe40000004100 */
[-C--:B------:R-:W-:Y:S01]  /*fd10*/  FMUL.FTZ R12, R12, R5.reuse ;  /* 0x000000050c0c7220 */ /* 0x080fe20000410000 */
[----:B------:R-:W-:Y:S01]  /*fd20*/  FFMA.FTZ R4, R8, R5, -R11 ;  /* 0x0000000508047223 */ /* 0x000fe2000001080b */
[-C--:B------:R-:W-:Y:S01]  /*fd30*/  FMUL.FTZ R14, R14, R7.reuse ;  /* 0x000000070e0e7220 */ /* 0x080fe20000410000 */
[----:B------:R-:W-:Y:S01]  /*fd40*/  F2FP.F16.F32.PACK_AB R5, R93, R96 ;  /* 0x000000605d05723e */ /* 0x000fe200000000ff */
[----:B------:R-:W-:Y:S01]  /*fd50*/  FFMA.FTZ R6, R10, R7, -R15 ;  /* 0x000000070a067223 */ /* 0x000fe2000001080f */
[----:B------:R-:W-:Y:S01]  /*fd60*/  FFMA.FTZ R8, R8, R9, R12 ;  /* 0x0000000908087223 */ /* 0x000fe2000001000c */
[----:B------:R-:W-:Y:S01]  /*fd70*/  FFMA.FTZ R10, R10, R13, R14 ;  /* 0x0000000d0a0a7223 */ /* 0x000fe2000001000e */
[----:B------:R-:W-:-:S02]  /*fd80*/  F2FP.F16.F32.PACK_AB R7, R97, R90 ;  /* 0x0000005a6107723e */ /* 0x000fc400000000ff */
[----:B------:R-:W-:Y:S02]  /*fd90*/  F2FP.F16.F32.PACK_AB R4, R4, R33 ;  /* 0x000000210404723e */ /* 0x000fe400000000ff */
[----:B------:R-:W-:Y:S02]  /*fda0*/  F2FP.F16.F32.PACK_AB R6, R6, R89 ;  /* 0x000000590606723e */ /* 0x000fe400000000ff */
[----:B------:R-:W-:Y:S02]  /*fdb0*/  F2FP.F16.F32.PACK_AB R11, R99, R88 ;  /* 0x00000058630b723e */ /* 0x000fe400000000ff */
[----:B------:R-:W-:Y:S01]  /*fdc0*/  F2FP.F16.F32.PACK_AB R9, R95, R98 ;  /* 0x000000625f09723e */ /* 0x000fe200000000ff */
[----:B------:R1:W-:Y:S01]  /*fdd0*/  STS.128 [R86+0xc400], R4 ;  /* 0x00c4000456007388 */ /* 0x0003e20000000c00 */
[----:B------:R-:W-:Y:S02]  /*fde0*/  F2FP.F16.F32.PACK_AB R8, R8, R91 ;  /* 0x0000005b0808723e */ /* 0x000fe400000000ff */
[----:B------:R-:W-:-:S05]  /*fdf0*/  F2FP.F16.F32.PACK_AB R10, R10, R35 ;  /* 0x000000230a0a723e */ /* 0x000fca00000000ff */
[----:B------:R1:W-:Y:S02]  /*fe00*/  STS.128 [R87+0xc400], R8 ;  /* 0x00c4000857007388 */ /* 0x0003e40000000c00 */
.L_x_1506:
[----:B------:R-:W-:Y:S05]  /*fe10*/  BSYNC B2 ;  /* 0x0000000000027941 */ /* 0x000fea0003800000 */
.L_x_1505:
[----:B------:R-:W-:Y:S04]  /*fe20*/  BSSY B2, `(.L_x_1507) ;  /* 0x0000060000027945 */ /* 0x000fe80003800000 */
[----:B------:R-:W-:Y:S05]  /*fe30*/  @P2 BRA `(.L_x_1508) ;  /* 0x0000000400782947 */ /* 0x000fea0003800000 */
[----:B-1----:R-:W-:Y:S01]  /*fe40*/  LEA.HI R4, R85, R189, RZ, 0x1d ;  /* 0x000000bd55047211 */ /* 0x002fe200078fe8ff */
[----:B------:R-:W-:Y:S01]  /*fe50*/  HADD2.F32 R34, -RZ, R83.H1_H1 ;  /* 0x30000053ff227230 */ /* 0x000fe20000004100 */
[----:B------:R-:W-:Y:S02]  /*fe60*/  SHF.R.U64 R89, R24, 0x10, R25 ;  /* 0x0000001018597819 */ /* 0x000fe40000001219 */
[----:B------:R-:W-:Y:S02]  /*fe70*/  SHF.R.S32.HI R7, RZ, 0x1f, R4 ;  /* 0x0000001fff077819 */ /* 0x000fe40000011404 */
[----:B------:R-:W-:Y:S02]  /*fe80*/  SHF.L.U32 R5, R4, 0x3, RZ ;  /* 0x0000000304057819 */ /* 0x000fe400000006ff */
[----:B------:R-:W-:Y:S02]  /*fe90*/  LEA.HI R7, R7, R4, RZ, 0x3 ;  /* 0x0000000407077211 */ /* 0x000fe400078f18ff */
[----:B------:R-:W-:-:S02]  /*fea0*/  LOP3.LUT R4, R174, 0x38, R5, 0xf8, !PT ;  /* 0x00000038ae047812 */ /* 0x000fc400078ef805 */
[----:B------:R-:W-:Y:S01]  /*feb0*/  SHF.R.U32.HI R33, RZ, 0x10, R25 ;  /* 0x00000010ff217819 */ /* 0x000fe20000011619 */
[----:B------:R-:W-:Y:S01]  /*fec0*/  IMAD.SHL.U32 R7, R7, 0x400, RZ ;  /* 0x0000040007077824 */ /* 0x000fe200078e00ff */
[----:B------:R-:W-:Y:S02]  /*fed0*/  LOP3.LUT R8, R4, R175, RZ, 0x3c, !PT ;  /* 0x000000af04087212 */ /* 0x000fe400078e3cff */
[----:B------:R-:W-:Y:S01]  /*fee0*/  SHF.R.U64 R91, R38, 0x10, R39 ;  /* 0x00000010265b7819 */ /* 0x000fe20000001227 */
[----:B------:R-:W-:Y:S01]  /*fef0*/  HADD2.F32 R38, -RZ, R81.H1_H1 ;  /* 0x30000051ff267230 */ /* 0x000fe20000004100 */
[----:B0-----:R-:W-:Y:S01]  /*ff00*/  LOP3.LUT R9, R7, 0x7fffe000, RZ, 0xc0, !PT ;  /* 0x7fffe00007097812 */ /* 0x001fe200078ec0ff */
[----:B------:R-:W-:Y:S01]  /*ff10*/  HADD2.F32 R33, -RZ, R33.H0_H0 ;  /* 0x20000021ff217230 */ /* 0x000fe20000004100 */
[----:B------:R-:W0:Y:S01]  /*ff20*/  LDS.128 R4, [R199] ;  /* 0x00000000c7047984 */ /* 0x000e220000000c00 */
[----:B------:R-:W-:Y:S02]  /*ff30*/  SHF.R.U64 R92, R36, 0x10, R37 ;  /* 0x00000010245c7819 */ /* 0x000fe40000001225 */
[----:B------:R-:W-:-:S02]  /*ff40*/  IADD3 R9, R8, R9, R176 ;  /* 0x0000000908097210 */ /* 0x000fc40007ffe0b0 */
[----:B------:R-:W-:Y:S02]  /*ff50*/  SHF.R.U32.HI R37, RZ, 0x10, R37 ;  /* 0x00000010ff257819 */ /* 0x000fe40000011625 */
[----:B------:R-:W-:Y:S01]  /*ff60*/  SHF.R.U64 R87, R26, 0x10, R27 ;  /* 0x000000101a577819 */ /* 0x000fe2000000121b */
[----:B------:R-:W-:Y:S01]  /*ff70*/  IMAD R12, R9, 0x2, R18 ;  /* 0x00000002090c7824 */ /* 0x000fe200078e0212 */
[----:B------:R-:W-:Y:S02]  /*ff80*/  SHF.R.U32.HI R90, RZ, 0x10, R39 ;  /* 0x00000010ff5a7819 */ /* 0x000fe40000011627 */
[----:B------:R-:W-:Y:S02]  /*ff90*/  SHF.R.U32.HI R39, RZ, 0x10, R27 ;  /* 0x00000010ff277819 */ /* 0x000fe4000001161b */
[----:B------:R-:W1:Y:S01]  /*ffa0*/  LDS.128 R8, [R12+0xc400] ;  /* 0x00c400000c087984 */ /* 0x000e620000000c00 */
[--C-:B0-----:R-:W-:Y:S02]  /*ffb0*/  HADD2.F32 R13, -RZ, R5.reuse.H0_H0 ;  /* 0x20000005ff0d7230 */ /* 0x101fe40000004100 */
[----:B------:R-:W-:-:S02]  /*ffc0*/  HADD2.F32 R14, -RZ, R5.H1_H1 ;  /* 0x30000005ff0e7230 */ /* 0x000fc40000004100 */
[----:B------:R-:W-:Y:S02]  /*ffd0*/  HADD2.F32 R5, -RZ, R4.H0_H0 ;  /* 0x20000004ff057230 */ /* 0x000fe40000004100 */
[----:B------:R-:W-:Y:S02]  /*ffe0*/  HADD2.F32 R15, -RZ, R6.H0_H0 ;  /* 0x20000006ff0f7230 */ /* 0x000fe40000004100 */
[--C-:B------:R-:W-:Y:S02]  /*fff0*/  HADD2.F32 R24, -RZ, R7.reuse.H0_H0 ;  /* 0x20000007ff187230 */ /* 0x100fe40000004100 */
[----:B------:R-:W-:Y:S02]  /*10000*/  HADD2.F32 R7, -RZ, R7.H1_H1 ;  /* 0x30000007ff077230 */ /* 0x000fe40000004100 */
[----:B------:R-:W-:Y:S02]  /*10010*/  HADD2.F32 R4, -RZ, R4.H1_H1 ;  /* 0x30000004ff047230 */ /* 0x000fe40000004100 */
[----:B-1----:R-:W-:-:S02]  /*10020*/  HADD2.F32 R25, -RZ, R9.H0_H0 ;  /* 0x20000009ff197230 */ /* 0x002fc40000004100 */
[----:B------:R-:W-:Y:S02]  /*10030*/  HADD2.F32 R26, -RZ, R9.H1_H1 ;  /* 0x30000009ff1a7230 */ /* 0x000fe40000004100 */
[----:B------:R-:W-:Y:S02]  /*10040*/  HADD2.F32 R9, -RZ, R8.H0_H0 ;  /* 0x20000008ff097230 */ /* 0x000fe40000004100 */
[C---:B------:R-:W-:Y:S01]  /*10050*/  FMUL.FTZ R36, R25.reuse, R38 ;  /* 0x0000002619247220 */ /* 0x040fe20000410000 */
[-C--:B------:R-:W-:Y:S01]  /*10060*/  FMUL.FTZ R86, R25, R34.reuse ;  /* 0x0000002219567220 */ /* 0x080fe20000410000 */
[----:B------:R-:W-:Y:S02]  /*10070*/  HADD2.F32 R25, -RZ, R37.H0_H0 ;  /* 0x20000025ff197230 */ /* 0x000fe40000004100 */
[----:B------:R-:W-:Y:S01]  /*10080*/  FMUL.FTZ R37, R26, R33 ;  /* 0x000000211a257220 */ /* 0x000fe20000410000 */
[----:B------:R-:W-:Y:S01]  /*10090*/  FFMA.FTZ R35, R13, R34, -R36 ;  /* 0x000000220d237223 */ /* 0x000fe20000010824 */
[----:B------:R-:W-:-:S02]  /*100a0*/  HADD2.F32 R36, -RZ, R81.H0_H0 ;  /* 0x20000051ff247230 */ /* 0x000fc40000004100 */
[----:B------:R-:W-:Y:S01]  /*100b0*/  FFMA.FTZ R86, R13, R38, R86 ;  /* 0x000000260d567223 */ /* 0x000fe20000010056 */
[----:B------:R-:W-:Y:S02]  /*100c0*/  HADD2.F32 R34, -RZ, R83.H0_H0 ;  /* 0x20000053ff227230 */ /* 0x000fe40000004100 */
[-C--:B------:R-:W-:Y:S01]  /*100d0*/  FMUL.FTZ R13, R26, R25.reuse ;  /* 0x000000191a0d7220 */ /* 0x080fe20000410000 */
[----:B------:R-:W-:Y:S02]  /*100e0*/  HADD2.F32 R27, -RZ, R10.H0_H0 ;  /* 0x2000000aff1b7230 */ /* 0x000fe40000004100 */
[C---:B------:R-:W-:Y:S01]  /*100f0*/  FMUL.FTZ R38, R9.reuse, R36 ;  /* 0x0000002409267220 */ /* 0x040fe20000410000 */
[----:B------:R-:W-:Y:S02]  /*10100*/  HADD2.F32 R26, -RZ, R82.H0_H0 ;  /* 0x20000052ff1a7230 */ /* 0x000fe40000004100 */
[----:B------:R-:W-:Y:S01]  /*10110*/  FMUL.FTZ R9, R9, R34 ;  /* 0x0000002209097220 */ /* 0x000fe20000410000 */
[C---:B------:R-:W-:Y:S01]  /*10120*/  FFMA.FTZ R88, R14.reuse, R25, -R37 ;  /* 0x000000190e587223 */ /* 0x040fe20000010825 */
[----:B------:R-:W-:Y:S01]  /*10130*/  FFMA.FTZ R33, R14, R33, R13 ;  /* 0x000000210e217223 */ /* 0x000fe2000001000d */
[----:B------:R-:W-:-:S02]  /*10140*/  HADD2.F32 R14, -RZ, R84.H0_H0 ;  /* 0x20000054ff0e7230 */ /* 0x000fc40000004100 */
[C---:B------:R-:W-:Y:S01]  /*10150*/  FFMA.FTZ R36, R5.reuse, R36, R9 ;  /* 0x0000002405247223 */ /* 0x040fe20000010009 */
[--C-:B------:R-:W-:Y:S02]  /*10160*/  HADD2.F32 R32, -RZ, R11.reuse.H0_H0 ;  /* 0x2000000bff207230 */ /* 0x100fe40000004100 */
[----:B------:R-:W-:Y:S01]  /*10170*/  FFMA.FTZ R38, R5, R34, -R38 ;  /* 0x0000002205267223 */ /* 0x000fe20000010826 */
[----:B------:R-:W-:Y:S02]  /*10180*/  HADD2.F32 R9, -RZ, R82.H1_H1 ;  /* 0x30000052ff097230 */ /* 0x000fe40000004100 */
[C---:B------:R-:W-:Y:S01]  /*10190*/  FMUL.FTZ R34, R27.reuse, R26 ;  /* 0x0000001a1b227220 */ /* 0x040fe20000410000 */
[----:B------:R-:W-:Y:S02]  /*101a0*/  HADD2.F32 R5, -RZ, R84.H1_H1 ;  /* 0x30000054ff057230 */ /* 0x000fe40000004100 */
[----:B------:R-:W-:Y:S01]  /*101b0*/  FMUL.FTZ R82, R27, R14 ;  /* 0x0000000e1b527220 */ /* 0x000fe20000410000 */
[----:B------:R-:W-:-:S02]  /*101c0*/  HADD2.F32 R11, -RZ, R11.H1_H1 ;  /* 0x3000000bff0b7230 */ /* 0x000fc40000004100 */
[C---:B------:R-:W-:Y:S01]  /*101d0*/  FFMA.FTZ R27, R15.reuse, R14, -R34 ;  /* 0x0000000e0f1b7223 */ /* 0x040fe20000010822 */
[C---:B------:R-:W-:Y:S01]  /*101e0*/  FMUL.FTZ R13, R32.reuse, R9 ;  /* 0x00000009200d7220 */ /* 0x040fe20000410000 */
[----:B------:R-:W-:Y:S02]  /*101f0*/  HADD2.F32 R34, -RZ, R39.H0_H0 ;  /* 0x20000027ff227230 */ /* 0x000fe40000004100 */
[-C--:B------:R-:W-:Y:S01]  /*10200*/  FMUL.FTZ R32, R32, R5.reuse ;  /* 0x0000000520207220 */ /* 0x080fe20000410000 */
[----:B------:R-:W-:Y:S02]  /*10210*/  HADD2.F32 R14, -RZ, R90.H0_H0 ;  /* 0x2000005aff0e7230 */ /* 0x000fe40000004100 */
[----:B------:R-:W-:Y:S01]  /*10220*/  FFMA.FTZ R82, R15, R26, R82 ;  /* 0x0000001a0f527223 */ /* 0x000fe20000010052 */
[C---:B------:R-:W-:Y:S01]  /*10230*/  FFMA.FTZ R26, R24.reuse, R5, -R13 ;  /* 0x00000005181a7223 */ /* 0x040fe2000001080d */
[----:B------:R-:W-:Y:S01]  /*10240*/  FFMA.FTZ R32, R24, R9, R32 ;  /* 0x0000000918207223 */ /* 0x000fe20000010020 */
[C---:B------:R-:W-:Y:S01]  /*10250*/  FMUL.FTZ R84, R11.reuse, R34 ;  /* 0x000000220b547220 */ /* 0x040fe20000410000 */
[----:B------:R-:W-:Y:S01]  /*10260*/  FMUL.FTZ R24, R11, R14 ;  /* 0x0000000e0b187220 */ /* 0x000fe20000410000 */
[----:B------:R-:W-:-:S02]  /*10270*/  HADD2.F32 R8, -RZ, R8.H1_H1 ;  /* 0x30000008ff087230 */ /* 0x000fc40000004100 */
[----:B------:R-:W-:Y:S02]  /*10280*/  HADD2.F32 R10, -RZ, R10.H1_H1 ;  /* 0x3000000aff0a7230 */ /* 0x000fe40000004100 */
[C---:B------:R-:W-:Y:S01]  /*10290*/  FFMA.FTZ R39, R7.reuse, R14, -R84 ;  /* 0x0000000e07277223 */ /* 0x040fe20000010854 */
[----:B------:R-:W-:Y:S02]  /*102a0*/  HADD2.F32 R11, -RZ, R89.H0_H0 ;  /* 0x20000059ff0b7230 */ /* 0x000fe40000004100 */
[----:B------:R-:W-:Y:S01]  /*102b0*/  FFMA.FTZ R81, R7, R34, R24 ;  /* 0x0000002207517223 */ /* 0x000fe20000010018 */
[----:B------:R-:W-:Y:S02]  /*102c0*/  HADD2.F32 R13, -RZ, R87.H0_H0 ;  /* 0x20000057ff0d7230 */ /* 0x000fe40000004100 */
[----:B------:R-:W-:Y:S02]  /*102d0*/  HADD2.F32 R5, -RZ, R92.H0_H0 ;  /* 0x2000005cff057230 */ /* 0x000fe40000004100 */
[----:B------:R-:W-:Y:S01]  /*102e0*/  FMUL.FTZ R7, R8, R11 ;  /* 0x0000000b08077220 */ /* 0x000fe20000410000 */
[----:B------:R-:W-:-:S02]  /*102f0*/  HADD2.F32 R9, -RZ, R91.H0_H0 ;  /* 0x2000005bff097230 */ /* 0x000fc40000004100 */
        /* <DEDUP_REMOVED lines=18> */
.L_x_1508:
[----:B------:R-:W-:Y:S05]  /*10420*/  BSYNC B2 ;  /* 0x0000000000027941 */ /* 0x000fea0003800000 */
.L_x_1507:
[----:B------:R-:W-:Y:S05]  /*10430*/  @P3 BRA `(.L_x_1504) ;  /* 0x0000000400783947 */ /* 0x000fea0003800000 */
[----:B------:R-:W-:Y:S02]  /*10440*/  LEA.HI R85, R85, R197, RZ, 0x1d ;  /* 0x000000c555557211 */ /* 0x000fe400078fe8ff */
[----:B------:R-:W-:Y:S02]  /*10450*/  SHF.R.U64 R38, R28, 0x10, R29 ;  /* 0x000000101c267819 */ /* 0x000fe4000000121d */
[----:B-12---:R-:W-:Y:S01]  /*10460*/  SHF.R.S32.HI R4, RZ, 0x1f, R85 ;  /* 0x0000001fff047819 */ /* 0x006fe20000011455 */
[----:B------:R-:W-:Y:S01]  /*10470*/  IMAD.SHL.U32 R5, R85, 0x8, RZ ;  /* 0x0000000855057824 */ /* 0x000fe200078e00ff */
[----:B------:R-:W-:Y:S01]  /*10480*/  SHF.R.U32.HI R28, RZ, 0x10, R29 ;  /* 0x00000010ff1c7819 */ /* 0x000fe2000001161d */
[----:B------:R-:W-:Y:S01]  /*10490*/  HADD2.F32 R29, -RZ, R77.H1_H1 ;  /* 0x3000004dff1d7230 */ /* 0x000fe20000004100 */
[----:B------:R-:W-:Y:S02]  /*104a0*/  LEA.HI R85, R4, R85, RZ, 0x3 ;  /* 0x0000005504557211 */ /* 0x000fe400078f18ff */
[----:B------:R-:W-:-:S02]  /*104b0*/  LOP3.LUT R4, R174, 0x38, R5, 0xf8, !PT ;  /* 0x00000038ae047812 */ /* 0x000fc400078ef805 */
[--C-:B------:R-:W-:Y:S01]  /*104c0*/  SHF.R.U64 R37, R30, 0x10, R31.reuse ;  /* 0x000000101e257819 */ /* 0x100fe2000000121f */
[----:B------:R-:W-:Y:S01]  /*104d0*/  IMAD.SHL.U32 R85, R85, 0x400, RZ ;  /* 0x0000040055557824 */ /* 0x000fe200078e00ff */
[----:B------:R-:W-:Y:S01]  /*104e0*/  LOP3.LUT R8, R4, R175, RZ, 0x3c, !PT ;  /* 0x000000af04087212 */ /* 0x000fe200078e3cff */
[----:B------:R-:W-:Y:S01]  /*104f0*/  HADD2.F32 R30, -RZ, R28.H0_H0 ;  /* 0x2000001cff1e7230 */ /* 0x000fe20000004100 */
[----:B------:R-:W1:Y:S01]  /*10500*/  LDS.128 R4, [R196] ;  /* 0x00000000c4047984 */ /* 0x000e620000000c00 */
[----:B------:R-:W-:Y:S01]  /*10510*/  SHF.R.U32.HI R36, RZ, 0x10, R31 ;  /* 0x00000010ff247819 */ /* 0x000fe2000001161f */
[--C-:B------:R-:W-:Y:S01]  /*10520*/  HADD2.F32 R31, -RZ, R75.reuse.H1_H1 ;  /* 0x3000004bff1f7230 */ /* 0x100fe20000004100 */
[----:B------:R-:W-:Y:S01]  /*10530*/  LOP3.LUT R85, R85, 0x7fffe000, RZ, 0xc0, !PT ;  /* 0x7fffe00055557812 */ /* 0x000fe200078ec0ff */
[----:B------:R-:W-:Y:S01]  /*10540*/  HADD2.F32 R28, -RZ, R75.H0_H0 ;  /* 0x2000004bff1c7230 */ /* 0x000fe20000004100 */
[----:B------:R-:W-:Y:S02]  /*10550*/  SHF.R.U64 R81, R60, 0x10, R61 ;  /* 0x000000103c517819 */ /* 0x000fe4000000123d */
[----:B------:R-:W-:-:S02]  /*10560*/  IADD3 R85, R8, R85, R176 ;  /* 0x0000005508557210 */ /* 0x000fc40007ffe0b0 */
[----:B------:R-:W-:Y:S02]  /*10570*/  SHF.R.U32.HI R60, RZ, 0x10, R61 ;  /* 0x00000010ff3c7819 */ /* 0x000fe4000001163d */
[--C-:B------:R-:W-:Y:S01]  /*10580*/  SHF.R.U64 R39, R62, 0x10, R63.reuse ;  /* 0x000000103e277819 */ /* 0x100fe2000000123f */
[----:B------:R-:W-:Y:S01]  /*10590*/  IMAD R85, R85, 0x2, R18 ;  /* 0x0000000255557824 */ /* 0x000fe200078e0212 */
[----:B------:R-:W-:-:S04]  /*105a0*/  SHF.R.U32.HI R62, RZ, 0x10, R63 ;  /* 0x00000010ff3e7819 */ /* 0x000fc8000001163f */
[----:B0-----:R-:W0:Y:S01]  /*105b0*/  LDS.128 R8, [R85+0xc400] ;  /* 0x00c4000055087984 */ /* 0x001e220000000c00 */
[--C-:B-1----:R-:W-:Y:S02]  /*105c0*/  HADD2.F32 R12, -RZ, R5.reuse.H0_H0 ;  /* 0x20000005ff0c7230 */ /* 0x102fe40000004100 */
[----:B------:R-:W-:Y:S02]  /*105d0*/  HADD2.F32 R13, -RZ, R5.H1_H1 ;  /* 0x30000005ff0d7230 */ /* 0x000fe40000004100 */
[----:B------:R-:W-:Y:S02]  /*105e0*/  HADD2.F32 R5, -RZ, R4.H0_H0 ;  /* 0x20000004ff057230 */ /* 0x000fe40000004100 */
[----:B------:R-:W-:Y:S02]  /*105f0*/  HADD2.F32 R14, -RZ, R6.H0_H0 ;  /* 0x20000006ff0e7230 */ /* 0x000fe40000004100 */
[--C-:B------:R-:W-:Y:S02]  /*10600*/  HADD2.F32 R15, -RZ, R7.reuse.H0_H0 ;  /* 0x20000007ff0f7230 */ /* 0x100fe40000004100 */
[----:B------:R-:W-:-:S02]  /*10610*/  HADD2.F32 R7, -RZ, R7.H1_H1 ;  /* 0x30000007ff077230 */ /* 0x000fc40000004100 */
[----:B------:R-:W-:Y:S02]  /*10620*/  HADD2.F32 R4, -RZ, R4.H1_H1 ;  /* 0x30000004ff047230 */ /* 0x000fe40000004100 */
[----:B------:R-:W-:Y:S02]  /*10630*/  HADD2.F32 R6, -RZ, R6.H1_H1 ;  /* 0x30000006ff067230 */ /* 0x000fe40000004100 */
[--C-:B0-----:R-:W-:Y:S02]  /*10640*/  HADD2.F32 R24, -RZ, R9.reuse.H0_H0 ;  /* 0x20000009ff187230 */ /* 0x101fe40000004100 */
[----:B------:R-:W-:Y:S02]  /*10650*/  HADD2.F32 R25, -RZ, R9.H1_H1 ;  /* 0x30000009ff197230 */ /* 0x000fe40000004100 */
[----:B------:R-:W-:Y:S02]  /*10660*/  HADD2.F32 R9, -RZ, R8.H0_H0 ;  /* 0x20000008ff097230 */ /* 0x000fe40000004100 */
[C---:B------:R-:W-:Y:S01]  /*10670*/  FMUL.FTZ R33, R24.reuse, R31 ;  /* 0x0000001f18217220 */ /* 0x040fe20000410000 */
[----:B------:R-:W-:Y:S01]  /*10680*/  FMUL.FTZ R35, R24, R29 ;  /* 0x0000001d18237220 */ /* 0x000fe20000410000 */
[----:B------:R-:W-:-:S02]  /*10690*/  HADD2.F32 R24, -RZ, R60.H0_H0 ;  /* 0x2000003cff187230 */ /* 0x000fc40000004100 */
[C---:B------:R-:W-:Y:S01]  /*106a0*/  FMUL.FTZ R32, R25.reuse, R30 ;  /* 0x0000001e19207220 */ /* 0x040fe20000410000 */
[C---:B------:R-:W-:Y:S01]  /*106b0*/  FFMA.FTZ R33, R12.reuse, R29, -R33 ;  /* 0x0000001d0c217223 */ /* 0x040fe20000010821 */
[----:B------:R-:W-:Y:S01]  /*106c0*/  FFMA.FTZ R35, R12, R31, R35 ;  /* 0x0000001f0c237223 */ /* 0x000fe20000010023 */
[----:B------:R-:W-:Y:S02]  /*106d0*/  HADD2.F32 R12, -RZ, R77.H0_H0 ;  /* 0x2000004dff0c7230 */ /* 0x000fe40000004100 */
[-C--:B------:R-:W-:Y:S01]  /*106e0*/  FMUL.FTZ R34, R25, R24.reuse ;  /* 0x0000001819227220 */ /* 0x080fe20000410000 */
[----:B------:R-:W-:Y:S01]  /*106f0*/  FFMA.FTZ R32, R13, R24, -R32 ;  /* 0x000000180d207223 */ /* 0x000fe20000010820 */
[----:B------:R-:W-:Y:S02]  /*10700*/  HADD2.F32 R26, -RZ, R10.H0_H0 ;  /* 0x2000000aff1a7230 */ /* 0x000fe40000004100 */
[----:B------:R-:W-:Y:S01]  /*10710*/  FMUL.FTZ R24, R9, R28 ;  /* 0x0000001c09187220 */ /* 0x000fe20000410000 */
[----:B------:R-:W-:-:S02]  /*10720*/  HADD2.F32 R25, -RZ, R76.H0_H0 ;  /* 0x2000004cff197230 */ /* 0x000fc40000004100 */
[-C--:B------:R-:W-:Y:S01]  /*10730*/  FMUL.FTZ R31, R9, R12.reuse ;  /* 0x0000000c091f7220 */ /* 0x080fe20000410000 */
[----:B------:R-:W-:Y:S02]  /*10740*/  HADD2.F32 R9, -RZ, R78.H0_H0 ;  /* 0x2000004eff097230 */ /* 0x000fe40000004100 */
[C---:B------:R-:W-:Y:S01]  /*10750*/  FFMA.FTZ R29, R5.reuse, R12, -R24 ;  /* 0x0000000c051d7223 */ /* 0x040fe20000010818 */
[--C-:B------:R-:W-:Y:S02]  /*10760*/  HADD2.F32 R27, -RZ, R11.reuse.H0_H0 ;  /* 0x2000000bff1b7230 */ /* 0x100fe40000004100 */
[----:B------:R-:W-:Y:S01]  /*10770*/  FFMA.FTZ R31, R5, R28, R31 ;  /* 0x0000001c051f7223 */ /* 0x000fe2000001001f */
[----:B------:R-:W-:Y:S02]  /*10780*/  HADD2.F32 R11, -RZ, R11.H1_H1 ;  /* 0x3000000bff0b7230 */ /* 0x000fe40000004100 */
[----:B------:R-:W-:Y:S01]  /*10790*/  FFMA.FTZ R34, R13, R30, R34 ;  /* 0x0000001e0d227223 */ /* 0x000fe20000010022 */
[----:B------:R-:W-:Y:S01]  /*107a0*/  FMUL.FTZ R5, R26, R25 ;  /* 0x000000191a057220 */ /* 0x000fe20000410000 */
[----:B------:R-:W-:-:S02]  /*107b0*/  HADD2.F32 R76, -RZ, R76.H1_H1 ;  /* 0x3000004cff4c7230 */ /* 0x000fc40000004100 */
[-C--:B------:R-:W-:Y:S01]  /*107c0*/  FMUL.FTZ R13, R26, R9.reuse ;  /* 0x000000091a0d7220 */ /* 0x080fe20000410000 */
[----:B------:R-:W-:Y:S02]  /*107d0*/  HADD2.F32 R24, -RZ, R36.H0_H0 ;  /* 0x20000024ff187230 */ /* 0x000fe40000004100 */
[C---:B------:R-:W-:Y:S01]  /*107e0*/  FFMA.FTZ R26, R14.reuse, R9, -R5 ;  /* 0x000000090e1a7223 */ /* 0x040fe20000010805 */
[----:B------:R-:W-:Y:S02]  /*107f0*/  HADD2.F32 R12, -RZ, R62.H0_H0 ;  /* 0x2000003eff0c7230 */ /* 0x000fe40000004100 */
[----:B------:R-:W-:Y:S01]  /*10800*/  FMUL.FTZ R28, R27, R76 ;  /* 0x0000004c1b1c7220 */ /* 0x000fe20000410000 */
[----:B------:R-:W-:Y:S02]  /*10810*/  HADD2.F32 R78, -RZ, R78.H1_H1 ;  /* 0x3000004eff4e7230 */ /* 0x000fe40000004100 */
[----:B------:R-:W-:Y:S01]  /*10820*/  FFMA.FTZ R14, R14, R25, R13 ;  /* 0x000000190e0e7223 */ /* 0x000fe2000001000d */
[C---:B------:R-:W-:Y:S01]  /*10830*/  FMUL.FTZ R30, R11.reuse, R24 ;  /* 0x000000180b1e7220 */ /* 0x040fe20000410000 */
[----:B------:R-:W-:Y:S01]  /*10840*/  FMUL.FTZ R36, R11, R12 ;  /* 0x0000000c0b247220 */ /* 0x000fe20000410000 */
[----:B------:R-:W-:-:S02]  /*10850*/  HADD2.F32 R8, -RZ, R8.H1_H1 ;  /* 0x30000008ff087230 */ /* 0x000fc40000004100 */
[-C--:B------:R-:W-:Y:S01]  /*10860*/  FMUL.FTZ R27, R27, R78.reuse ;  /* 0x0000004e1b1b7220 */ /* 0x080fe20000410000 */
[----:B------:R-:W-:Y:S02]  /*10870*/  HADD2.F32 R10, -RZ, R10.H1_H1 ;  /* 0x3000000aff0a7230 */ /* 0x000fe40000004100 */
[C---:B------:R-:W-:Y:S01]  /*10880*/  FFMA.FTZ R28, R15.reuse, R78, -R28 ;  /* 0x0000004e0f1c7223 */ /* 0x040fe2000001081c */
[----:B------:R-:W-:Y:S02]  /*10890*/  HADD2.F32 R11, -RZ, R38.H0_H0 ;  /* 0x20000026ff0b7230 */ /* 0x000fe40000004100 */
[----:B------:R-:W-:Y:S01]  /*108a0*/  FFMA.FTZ R27, R15, R76, R27 ;  /* 0x0000004c0f1b7223 */ /* 0x000fe2000001001b */
[----:B------:R-:W-:Y:S02]  /*108b0*/  HADD2.F32 R13, -RZ, R37.H0_H0 ;  /* 0x20000025ff0d7230 */ /* 0x000fe40000004100 */
[----:B------:R-:W-:Y:S01]  /*108c0*/  FFMA.FTZ R25, R7, R12, -R30 ;  /* 0x0000000c07197223 */ /* 0x000fe2000001081e */
[----:B------:R-:W-:-:S02]  /*108d0*/  HADD2.F32 R5, -RZ, R81.H0_H0 ;  /* 0x20000051ff057230 */ /* 0x000fc40000004100 */
[----:B------:R-:W-:Y:S01]  /*108e0*/  FFMA.FTZ R36, R7, R24, R36 ;  /* 0x0000001807247223 */ /* 0x000fe20000010024 */
[----:B------:R-:W-:Y:S02]  /*108f0*/  HADD2.F32 R9, -RZ, R39.H0_H0 ;  /* 0x20000027ff097230 */ /* 0x000fe40000004100 */
[----:B------:R-:W-:Y:S01]  /*10900*/  FMUL.FTZ R7, R8, R11 ;  /* 0x0000000b08077220 */ /* 0x000fe20000410000 */
[----:B------:R-:W-:Y:S01]  /*10910*/  FMUL.FTZ R15, R10, R13 ;  /* 0x0000000d0a0f7220 */ /* 0x000fe20000410000 */
[----:B------:R-:W-:Y:S01]  /*10920*/  FMUL.FTZ R12, R8, R5 ;  /* 0x00000005080c7220 */ /* 0x000fe20000410000 */
[----:B------:R-:W-:Y:S01]  /*10930*/  FMUL.FTZ R10, R10, R9 ;  /* 0x000000090a0a7220 */ /* 0x000fe20000410000 */
[----:B------:R-:W-:Y:S01]  /*10940*/  FFMA.FTZ R8, R4, R5, -R7 ;  /* 0x0000000504087223 */ /* 0x000fe20000010807 */
[----:B------:R-:W-:Y:S01]  /*10950*/  FFMA.FTZ R15, R6, R9, -R15 ;  /* 0x00000009060f7223 */ /* 0x000fe2000001080f */
        /* <DEDUP_REMOVED lines=12> */
.L_x_1504:
[----:B------:R-:W-:Y:S05]  /*10a20*/  BSYNC B1 ;  /* 0x0000000000017941 */ /* 0x000fea0003800000 */
.L_x_1503:
[----:B------:R-:W-:Y:S05]  /*10a30*/  @P1 BRA `(.L_x_1478) ;  /* 0x0000001000941947 */ /* 0x000fea0003800000 */
[----:B--2---:R-:W2:Y:S01]  /*10a40*/  LDC R12, c[0x0][0x3d4] ;  /* 0x0000f500ff0c7b82 */ /* 0x004ea20000000800 */
[----:B------:R-:W-:Y:S01]  /*10a50*/  BSSY B1, `(.L_x_1509) ;  /* 0x0000063000017945 */ /* 0x000fe20003800000 */
[-C--:B--2---:R-:W-:Y:S02]  /*10a60*/  ISETP.GE.AND P0, PT, R22, R12.reuse, PT ;  /* 0x0000000c1600720c */ /* 0x084fe40003f06270 */
[-C--:B------:R-:W-:Y:S02]  /*10a70*/  ISETP.GE.AND P1, PT, R165, R12.reuse, PT ;  /* 0x0000000ca500720c */ /* 0x080fe40003f26270 */
[----:B------:R-:W-:-:S09]  /*10a80*/  ISETP.GE.AND P2, PT, R166, R12, PT ;  /* 0x0000000ca600720c */ /* 0x000fd20003f46270 */
[----:B------:R-:W-:Y:S05]  /*10a90*/  @P0 BRA `(.L_x_1510) ;  /* 0x0000000400780947 */ /* 0x000fea0003800000 */
[----:B-1-3--:R-:W-:Y:S01]  /*10aa0*/  LEA.HI R4, R12, R188, RZ, 0x1d ;  /* 0x000000bc0c047211 */ /* 0x00afe200078fe8ff */
[----:B------:R-:W-:Y:S01]  /*10ab0*/  HADD2.F32 R31, -RZ, R79.H1_H1 ;  /* 0x3000004fff1f7230 */ /* 0x000fe20000004100 */
[----:B------:R-:W-:Y:S01]  /*10ac0*/  SHF.R.U32.HI R30, RZ, 0x10, R41 ;  /* 0x00000010ff1e7819 */ /* 0x000fe20000011629 */
[--C-:B------:R-:W-:Y:S01]  /*10ad0*/  HADD2.F32 R33, -RZ, R70.reuse.H1_H1 ;  /* 0x30000046ff217230 */ /* 0x100fe20000004100 */
[----:B------:R-:W-:Y:S01]  /*10ae0*/  SHF.R.S32.HI R7, RZ, 0x1f, R4 ;  /* 0x0000001fff077819 */ /* 0x000fe20000011404 */
[----:B------:R-:W-:Y:S01]  /*10af0*/  HADD2.F32 R70, -RZ, R70.H0_H0 ;  /* 0x20000046ff467230 */ /* 0x000fe20000004100 */
[----:B------:R-:W-:Y:S01]  /*10b00*/  SHF.L.U32 R5, R4, 0x3, RZ ;  /* 0x0000000304057819 */ /* 0x000fe200000006ff */
[----:B------:R-:W-:Y:S01]  /*10b10*/  HADD2.F32 R30, -RZ, R30.H0_H0 ;  /* 0x2000001eff1e7230 */ /* 0x000fe20000004100 */
[----:B------:R-:W-:Y:S02]  /*10b20*/  LEA.HI R7, R7, R4, RZ, 0x3 ;  /* 0x0000000407077211 */ /* 0x000fe400078f18ff */
[----:B------:R-:W-:-:S02]  /*10b30*/  LOP3.LUT R5, R172, 0x38, R5, 0xf8, !PT ;  /* 0x00000038ac057812 */ /* 0x000fc400078ef805 */
[--C-:B------:R-:W-:Y:S01]  /*10b40*/  SHF.R.U64 R60, R52, 0x10, R53.reuse ;  /* 0x00000010343c7819 */ /* 0x100fe20000001235 */
[----:B------:R-:W-:Y:S01]  /*10b50*/  IMAD.SHL.U32 R7, R7, 0x400, RZ ;  /* 0x0000040007077824 */ /* 0x000fe200078e00ff */
[----:B------:R-:W-:Y:S02]  /*10b60*/  LOP3.LUT R8, R5, R200, RZ, 0x3c, !PT ;  /* 0x000000c805087212 */ /* 0x000fe400078e3cff */
[----:B------:R-:W-:Y:S02]  /*10b70*/  SHF.R.U32.HI R53, RZ, 0x10, R53 ;  /* 0x00000010ff357819 */ /* 0x000fe40000011635 */
[----:B0-----:R-:W-:Y:S02]  /*10b80*/  LOP3.LUT R9, R7, 0x7fffe000, RZ, 0xc0, !PT ;  /* 0x7fffe00007097812 */ /* 0x001fe400078ec0ff */
[----:B------:R-:W0:Y:S01]  /*10b90*/  LDS.128 R4, [R198] ;  /* 0x00000000c6047984 */ /* 0x000e220000000c00 */
[----:B------:R-:W-:Y:S02]  /*10ba0*/  SHF.R.U64 R52, R40, 0x10, R41 ;  /* 0x0000001028347819 */ /* 0x000fe40000001229 */
[----:B------:R-:W-:-:S02]  /*10bb0*/  IADD3 R9, R8, R9, R177 ;  /* 0x0000000908097210 */ /* 0x000fc40007ffe0b1 */
[----:B------:R-:W-:Y:S02]  /*10bc0*/  SHF.R.U64 R41, R54, 0x10, R55 ;  /* 0x0000001036297819 */ /* 0x000fe40000001237 */
        /* <DEDUP_REMOVED lines=21> */
[----:B------:R-:W-:-:S02]  /*10d20*/  HADD2.F32 R14, -RZ, R79.H0_H0 ;  /* 0x2000004fff0e7230 */ /* 0x000fc40000004100 */
[-C--:B------:R-:W-:Y:S01]  /*10d30*/  FMUL.FTZ R34, R27, R26.reuse ;  /* 0x0000001a1b227220 */ /* 0x080fe20000410000 */
[----:B------:R-:W-:Y:S01]  /*10d40*/  FFMA.FTZ R32, R15, R26, -R32 ;  /* 0x0000001a0f207223 */ /* 0x000fe20000010820 */
[----:B------:R-:W-:Y:S01]  /*10d50*/  FMUL.FTZ R26, R9, R70 ;  /* 0x00000046091a7220 */ /* 0x000fe20000410000 */
[----:B------:R-:W-:Y:S02]  /*10d60*/  HADD2.F32 R28, -RZ, R10.H0_H0 ;  /* 0x2000000aff1c7230 */ /* 0x000fe40000004100 */
[----:B------:R-:W-:Y:S01]  /*10d70*/  FFMA.FTZ R34, R15, R30, R34 ;  /* 0x0000001e0f227223 */ /* 0x000fe20000010022 */
[-C--:B------:R-:W-:Y:S01]  /*10d80*/  FMUL.FTZ R31, R9, R14.reuse ;  /* 0x0000000e091f7220 */ /* 0x080fe20000410000 */
[----:B------:R-:W-:Y:S01]  /*10d90*/  FFMA.FTZ R30, R5, R14, -R26 ;  /* 0x0000000e051e7223 */ /* 0x000fe2000001081a */
[----:B------:R-:W-:Y:S02]  /*10da0*/  HADD2.F32 R29, -RZ, R11.H0_H0 ;  /* 0x2000000bff1d7230 */ /* 0x000fe40000004100 */
[----:B------:R-:W-:-:S02]  /*10db0*/  HADD2.F32 R27, -RZ, R71.H0_H0 ;  /* 0x20000047ff1b7230 */ /* 0x000fc40000004100 */
[----:B------:R-:W-:Y:S01]  /*10dc0*/  FFMA.FTZ R31, R5, R70, R31 ;  /* 0x00000046051f7223 */ /* 0x000fe2000001001f */
[--C-:B------:R-:W-:Y:S02]  /*10dd0*/  HADD2.F32 R9, -RZ, R80.reuse.H0_H0 ;  /* 0x20000050ff097230 */ /* 0x100fe40000004100 */
[----:B------:R-:W-:Y:S02]  /*10de0*/  HADD2.F32 R26, -RZ, R71.H1_H1 ;  /* 0x30000047ff1a7230 */ /* 0x000fe40000004100 */
[C---:B------:R-:W-:Y:S01]  /*10df0*/  FMUL.FTZ R5, R28.reuse, R27 ;  /* 0x0000001b1c057220 */ /* 0x040fe20000410000 */
[----:B------:R-:W-:Y:S02]  /*10e00*/  HADD2.F32 R80, -RZ, R80.H1_H1 ;  /* 0x30000050ff507230 */ /* 0x000fe40000004100 */
[----:B------:R-:W-:Y:S01]  /*10e10*/  FMUL.FTZ R15, R28, R9 ;  /* 0x000000091c0f7220 */ /* 0x000fe20000410000 */
[----:B------:R-:W-:Y:S02]  /*10e20*/  HADD2.F32 R11, -RZ, R11.H1_H1 ;  /* 0x3000000bff0b7230 */ /* 0x000fe40000004100 */
[----:B------:R-:W-:Y:S01]  /*10e30*/  FMUL.FTZ R36, R29, R26 ;  /* 0x0000001a1d247220 */ /* 0x000fe20000410000 */
[----:B------:R-:W-:-:S02]  /*10e40*/  HADD2.F32 R28, -RZ, R42.H0_H0 ;  /* 0x2000002aff1c7230 */ /* 0x000fc40000004100 */
[----:B------:R-:W-:Y:S01]  /*10e50*/  FMUL.FTZ R29, R29, R80 ;  /* 0x000000501d1d7220 */ /* 0x000fe20000410000 */
[----:B------:R-:W-:Y:S02]  /*10e60*/  HADD2.F32 R14, -RZ, R54.H0_H0 ;  /* 0x20000036ff0e7230 */ /* 0x000fe40000004100 */
[C---:B------:R-:W-:Y:S01]  /*10e70*/  FFMA.FTZ R33, R24.reuse, R9, -R5 ;  /* 0x0000000918217223 */ /* 0x040fe20000010805 */
[----:B------:R-:W-:Y:S01]  /*10e80*/  FFMA.FTZ R24, R24, R27, R15 ;  /* 0x0000001b18187223 */ /* 0x000fe2000001000f */
[----:B------:R-:W-:Y:S01]  /*10e90*/  FFMA.FTZ R29, R25, R26, R29 ;  /* 0x0000001a191d7223 */ /* 0x000fe2000001001d */
[C---:B------:R-:W-:Y:S01]  /*10ea0*/  FMUL.FTZ R38, R11.reuse, R28 ;  /* 0x0000001c0b267220 */ /* 0x040fe20000410000 */
[----:B------:R-:W-:Y:S01]  /*10eb0*/  FMUL.FTZ R26, R11, R14 ;  /* 0x0000000e0b1a7220 */ /* 0x000fe20000410000 */
[----:B------:R-:W-:Y:S02]  /*10ec0*/  HADD2.F32 R8, -RZ, R8.H1_H1 ;  /* 0x30000008ff087230 */ /* 0x000fe40000004100 */
[----:B------:R-:W-:Y:S01]  /*10ed0*/  FFMA.FTZ R36, R25, R80, -R36 ;  /* 0x0000005019247223 */ /* 0x000fe20000010824 */
[----:B------:R-:W-:-:S02]  /*10ee0*/  HADD2.F32 R10, -RZ, R10.H1_H1 ;  /* 0x3000000aff0a7230 */ /* 0x000fc40000004100 */
[C---:B------:R-:W-:Y:S01]  /*10ef0*/  FFMA.FTZ R39, R7.reuse, R14, -R38 ;  /* 0x0000000e07277223 */ /* 0x040fe20000010826 */
[----:B------:R-:W-:Y:S02]  /*10f00*/  HADD2.F32 R11, -RZ, R52.H0_H0 ;  /* 0x20000034ff0b7230 */ /* 0x000fe40000004100 */
[----:B------:R-:W-:Y:S01]  /*10f10*/  FFMA.FTZ R26, R7, R28, R26 ;  /* 0x0000001c071a7223 */ /* 0x000fe2000001001a */
[----:B------:R-:W-:Y:S02]  /*10f20*/  HADD2.F32 R15, -RZ, R40.H0_H0 ;  /* 0x20000028ff0f7230 */ /* 0x000fe40000004100 */
[----:B------:R-:W-:Y:S02]  /*10f30*/  HADD2.F32 R5, -RZ, R60.H0_H0 ;  /* 0x2000003cff057230 */ /* 0x000fe40000004100 */
[----:B------:R-:W-:Y:S01]  /*10f40*/  FMUL.FTZ R7, R8, R11 ;  /* 0x0000000b08077220 */ /* 0x000fe20000410000 */
[----:B------:R-:W-:Y:S02]  /*10f50*/  HADD2.F32 R9, -RZ, R41.H0_H0 ;  /* 0x20000029ff097230 */ /* 0x000fe40000004100 */
[----:B------:R-:W-:Y:S01]  /*10f60*/  FMUL.FTZ R27, R10, R15 ;  /* 0x0000000f0a1b7220 */ /* 0x000fe20000410000 */
[----:B------:R-:W-:-:S02]  /*10f70*/  HADD2.F32 R6, -RZ, R6.H1_H1 ;  /* 0x30000006ff067230 */ /* 0x000fc40000004100 */
[-C--:B------:R-:W-:Y:S01]  /*10f80*/  FMUL.FTZ R8, R8, R5.reuse ;  /* 0x0000000508087220 */ /* 0x080fe20000410000 */
[----:B------:R-:W-:Y:S01]  /*10f90*/  FFMA.FTZ R25, R4, R5, -R7 ;  /* 0x0000000504197223 */ /* 0x000fe20000010807 */
[-C--:B------:R-:W-:Y:S01]  /*10fa0*/  FMUL.FTZ R14, R10, R9.reuse ;  /* 0x000000090a0e7220 */ /* 0x080fe20000410000 */
[----:B------:R-:W-:Y:S01]  /*10fb0*/  F2FP.F16.F32.PACK_AB R7, R39, R36 ;  /* 0x000000242707723e */ /* 0x000fe200000000ff */
[----:B------:R-:W-:Y:S01]  /*10fc0*/  FFMA.FTZ R10, R6, R9, -R27 ;  /* 0x00000009060a7223 */ /* 0x000fe2000001081b */
[----:B------:R-:W-:Y:S01]  /*10fd0*/  FFMA.FTZ R8, R4, R11, R8 ;  /* 0x0000000b04087223 */ /* 0x000fe20000010008 */
[----:B------:R-:W-:Y:S01]  /*10fe0*/  FFMA.FTZ R15, R6, R15, R14 ;  /* 0x0000000f060f7223 */ /* 0x000fe2000001000e */
[----:B------:R-:W-:Y:S02]  /*10ff0*/  F2FP.F16.F32.PACK_AB R5, R32, R35 ;  /* 0x000000232005723e */ /* 0x000fe400000000ff */
[----:B------:R-:W-:Y:S02]  /*11000*/  F2FP.F16.F32.PACK_AB R4, R25, R30 ;  /* 0x0000001e1904723e */ /* 0x000fe400000000ff */
[----:B------:R-:W-:-:S02]  /*11010*/  F2FP.F16.F32.PACK_AB R6, R10, R33 ;  /* 0x000000210a06723e */ /* 0x000fc400000000ff */
[----:B------:R-:W-:Y:S02]  /*11020*/  F2FP.F16.F32.PACK_AB R11, R26, R29 ;  /* 0x0000001d1a0b723e */ /* 0x000fe400000000ff */
[----:B------:R-:W-:Y:S01]  /*11030*/  F2FP.F16.F32.PACK_AB R9, R34, R37 ;  /* 0x000000252209723e */ /* 0x000fe200000000ff */
[----:B------:R2:W-:Y:S01]  /*11040*/  STS.128 [R198], R4 ;  /* 0x00000004c6007388 */ /* 0x0005e20000000c00 */
[----:B------:R-:W-:Y:S02]  /*11050*/  F2FP.F16.F32.PACK_AB R8, R8, R31 ;  /* 0x0000001f0808723e */ /* 0x000fe400000000ff */
[----:B------:R-:W-:-:S05]  /*11060*/  F2FP.F16.F32.PACK_AB R10, R15, R24 ;  /* 0x000000180f0a723e */ /* 0x000fca00000000ff */
[----:B------:R2:W-:Y:S02]  /*11070*/  STS.128 [R13+0xc400], R8 ;  /* 0x00c400080d007388 */ /* 0x0005e40000000c00 */
.L_x_1510:
[----:B------:R-:W-:Y:S05]  /*11080*/  BSYNC B1 ;  /* 0x0000000000017941 */ /* 0x000fea0003800000 */
.L_x_1509:
[----:B------:R-:W-:Y:S04]  /*11090*/  BSSY B1, `(.L_x_1511) ;  /* 0x0000060000017945 */ /* 0x000fe80003800000 */
[----:B------:R-:W-:Y:S05]  /*110a0*/  @P1 BRA `(.L_x_1512) ;  /* 0x0000000400781947 */ /* 0x000fea0003800000 */
[----:B-123--:R-:W-:Y:S01]  /*110b0*/  LEA.HI R4, R12, R189, RZ, 0x1d ;  /* 0x000000bd0c047211 */ /* 0x00efe200078fe8ff */
[----:B------:R-:W-:Y:S01]  /*110c0*/  HADD2.F32 R31, -RZ, R73.H1_H1 ;  /* 0x30000049ff1f7230 */ /* 0x000fe20000004100 */
[----:B------:R-:W-:Y:S01]  /*110d0*/  SHF.R.U32.HI R32, RZ, 0x10, R45 ;  /* 0x00000010ff207819 */ /* 0x000fe2000001162d */
[--C-:B------:R-:W-:Y:S01]  /*110e0*/  HADD2.F32 R33, -RZ, R69.reuse.H1_H1 ;  /* 0x30000045ff217230 */ /* 0x100fe20000004100 */
[----:B------:R-:W-:Y:S01]  /*110f0*/  SHF.R.S32.HI R7, RZ, 0x1f, R4 ;  /* 0x0000001fff077819 */ /* 0x000fe20000011404 */
[----:B------:R-:W-:Y:S01]  /*11100*/  IMAD.SHL.U32 R5, R4, 0x8, RZ ;  /* 0x0000000804057824 */ /* 0x000fe200078e00ff */
[----:B------:R-:W-:Y:S01]  /*11110*/  SHF.R.U64 R42, R56, 0x10, R57 ;  /* 0x00000010382a7819 */ /* 0x000fe20000001239 */
[----:B------:R-:W-:Y:S01]  /*11120*/  HADD2.F32 R32, -RZ, R32.H0_H0 ;  /* 0x20000020ff207230 */ /* 0x000fe20000004100 */
[----:B------:R-:W-:Y:S01]  /*11130*/  LEA.HI R7, R7, R4, RZ, 0x3 ;  /* 0x0000000407077211 */ /* 0x000fe200078f18ff */
[----:B------:R-:W-:Y:S01]  /*11140*/  HADD2.F32 R30, -RZ, R69.H0_H0 ;  /* 0x20000045ff1e7230 */ /* 0x000fe20000004100 */
[----:B------:R-:W-:-:S02]  /*11150*/  LOP3.LUT R5, R172, 0x38, R5, 0xf8, !PT ;  /* 0x00000038ac057812 */ /* 0x000fc400078ef805 */
[----:B------:R-:W-:Y:S01]  /*11160*/  SHF.R.U32.HI R56, RZ, 0x10, R57 ;  /* 0x00000010ff387819 */ /* 0x000fe20000011639 */
[----:B------:R-:W-:Y:S01]  /*11170*/  IMAD.SHL.U32 R7, R7, 0x400, RZ ;  /* 0x0000040007077824 */ /* 0x000fe200078e00ff */
[----:B------:R-:W-:Y:S02]  /*11180*/  LOP3.LUT R8, R5, R200, RZ, 0x3c, !PT ;  /* 0x000000c805087212 */ /* 0x000fe400078e3cff */
[----:B------:R-:W-:Y:S02]  /*11190*/  SHF.R.U64 R41, R58, 0x10, R59 ;  /* 0x000000103a297819 */ /* 0x000fe4000000123b */
[----:B0-----:R-:W-:Y:S02]  /*111a0*/  LOP3.LUT R9, R7, 0x7fffe000, RZ, 0xc0, !PT ;  /* 0x7fffe00007097812 */ /* 0x001fe400078ec0ff */
[----:B------:R-:W0:Y:S01]  /*111b0*/  LDS.128 R4, [R195] ;  /* 0x00000000c3047984 */ /* 0x000e220000000c00 */
[----:B------:R-:W-:Y:S02]  /*111c0*/  SHF.R.U64 R39, R46, 0x10, R47 ;  /* 0x000000102e277819 */ /* 0x000fe4000000122f */
[----:B------:R-:W-:-:S02]  /*111d0*/  IADD3 R9, R8, R9, R177 ;  /* 0x0000000908097210 */ /* 0x000fc40007ffe0b1 */
[----:B------:R-:W-:Y:S02]  /*111e0*/  SHF.R.U32.HI R58, RZ, 0x10, R59 ;  /* 0x00000010ff3a7819 */ /* 0x000fe4000001163b */
[----:B------:R-:W-:Y:S01]  /*111f0*/  SHF.R.U32.HI R46, RZ, 0x10, R47 ;  /* 0x00000010ff2e7819 */ /* 0x000fe2000001162f */
[----:B------:R-:W-:Y:S01]  /*11200*/  IMAD R13, R9, 0x2, R18 ;  /* 0x00000002090d7824 */ /* 0x000fe200078e0212 */
[----:B------:R-:W-:-:S04]  /*11210*/  SHF.R.U64 R40, R44, 0x10, R45 ;  /* 0x000000102c287819 */ /* 0x000fc8000000122d */
[----:B------:R-:W1:Y:S01]  /*11220*/  LDS.128 R8, [R13+0xc400] ;  /* 0x00c400000d087984 */ /* 0x000e620000000c00 */
[--C-:B0-----:R-:W-:Y:S02]  /*11230*/  HADD2.F32 R14, -RZ, R5.reuse.H0_H0 ;  /* 0x20000005ff0e7230 */ /* 0x101fe40000004100 */
[----:B------:R-:W-:Y:S02]  /*11240*/  HADD2.F32 R15, -RZ, R5.H1_H1 ;  /* 0x30000005ff0f7230 */ /* 0x000fe40000004100 */
[----:B------:R-:W-:Y:S02]  /*11250*/  HADD2.F32 R5, -RZ, R4.H0_H0 ;  /* 0x20000004ff057230 */ /* 0x000fe40000004100 */
[----:B------:R-:W-:Y:S02]  /*11260*/  HADD2.F32 R24, -RZ, R6.H0_H0 ;  /* 0x20000006ff187230 */ /* 0x000fe40000004100 */
[--C-:B------:R-:W-:Y:S02]  /*11270*/  HADD2.F32 R25, -RZ, R7.reuse.H0_H0 ;  /* 0x20000007ff197230 */ /* 0x100fe40000004100 */
[----:B------:R-:W-:-:S02]  /*11280*/  HADD2.F32 R7, -RZ, R7.H1_H1 ;  /* 0x30000007ff077230 */ /* 0x000fc40000004100 */
[----:B------:R-:W-:Y:S02]  /*11290*/  HADD2.F32 R4, -RZ, R4.H1_H1 ;  /* 0x30000004ff047230 */ /* 0x000fe40000004100 */
[--C-:B-1----:R-:W-:Y:S02]  /*112a0*/  HADD2.F32 R26, -RZ, R9.reuse.H0_H0 ;  /* 0x20000009ff1a7230 */ /* 0x102fe40000004100 */
        /* <DEDUP_REMOVED lines=44> */
[----:B------:R-:W-:Y:S02]  /*11570*/  HADD2.F32 R6, -RZ, R6.H1_H1 ;  /* 0x30000006ff067230 */ /* 0x000fe40000004100 */
        /* <DEDUP_REMOVED lines=17> */
.L_x_1512:
[----:B------:R-:W-:Y:S05]  /*11690*/  BSYNC B1 ;  /* 0x0000000000017941 */ /* 0x000fea0003800000 */
.L_x_1511:
[----:B------:R-:W-:Y:S05]  /*116a0*/  @P2 BRA `(.L_x_1478) ;  /* 0x0000000400782947 */ /* 0x000fea0003800000 */
[----:B------:R-:W-:Y:S01]  /*116b0*/  LEA.HI R12, R12, R197, RZ, 0x1d ;  /* 0x000000c50c0c7211 */ /* 0x000fe200078fe8ff */
[----:B------:R-:W-:Y:S01]  /*116c0*/  HADD2.F32 R32, -RZ, R0.H1_H1 ;  /* 0x30000000ff207230 */ /* 0x000fe20000004100 */
[----:B------:R-:W-:Y:S01]  /*116d0*/  SHF.R.U64 R38, R64, 0x10, R65 ;  /* 0x0000001040267819 */ /* 0x000fe20000001241 */
[--C-:B------:R-:W-:Y:S01]  /*116e0*/  HADD2.F32 R30, -RZ, R20.reuse.H1_H1 ;  /* 0x30000014ff1e7230 */ /* 0x100fe20000004100 */
[----:B-1234-:R-:W-:Y:S01]  /*116f0*/  SHF.R.S32.HI R7, RZ, 0x1f, R12 ;  /* 0x0000001fff077819 */ /* 0x01efe2000001140c */
[----:B------:R-:W-:Y:S01]  /*11700*/  HADD2.F32 R20, -RZ, R20.H0_H0 ;  /* 0x20000014ff147230 */ /* 0x000fe20000004100 */
[----:B------:R-:W-:Y:S02]  /*11710*/  SHF.L.U32 R5, R12, 0x3, RZ ;  /* 0x000000030c057819 */ /* 0x000fe400000006ff */
[----:B------:R-:W-:Y:S02]  /*11720*/  LEA.HI R7, R7, R12, RZ, 0x3 ;  /* 0x0000000c07077211 */ /* 0x000fe400078f18ff */
[----:B------:R-:W-:-:S02]  /*11730*/  LOP3.LUT R5, R172, 0x38, R5, 0xf8, !PT ;  /* 0x00000038ac057812 */ /* 0x000fc400078ef805 */
[----:B------:R-:W-:Y:S01]  /*11740*/  SHF.R.U32.HI R64, RZ, 0x10, R65 ;  /* 0x00000010ff407819 */ /* 0x000fe20000011641 */
[----:B------:R-:W-:Y:S01]  /*11750*/  IMAD.SHL.U32 R7, R7, 0x400, RZ ;  /* 0x0000040007077824 */ /* 0x000fe200078e00ff */
[----:B------:R-:W-:Y:S02]  /*11760*/  LOP3.LUT R8, R5, R200, RZ, 0x3c, !PT ;  /* 0x000000c805087212 */ /* 0x000fe400078e3cff */
[----:B------:R-:W-:Y:S02]  /*11770*/  SHF.R.U32.HI R29, RZ, 0x10, R49 ;  /* 0x00000010ff1d7819 */ /* 0x000fe40000011631 */
[----:B0-----:R-:W-:Y:S02]  /*11780*/  LOP3.LUT R9, R7, 0x7fffe000, RZ, 0xc0, !PT ;  /* 0x7fffe00007097812 */ /* 0x001fe400078ec0ff */
[----:B------:R-:W0:Y:S01]  /*11790*/  LDS.128 R4, [R192] ;  /* 0x00000000c0047984 */ /* 0x000e220000000c00 */
[----:B------:R-:W-:Y:S01]  /*117a0*/  HADD2.F32 R29, -RZ, R29.H0_H0 ;  /* 0x2000001dff1d7230 */ /* 0x000fe20000004100 */
[----:B------:R-:W-:-:S02]  /*117b0*/  IADD3 R9, R8, R9, R177 ;  /* 0x0000000908097210 */ /* 0x000fc40007ffe0b1 */
[----:B------:R-:W-:Y:S02]  /*117c0*/  SHF.R.U64 R37, R66, 0x10, R67 ;  /* 0x0000001042257819 */ /* 0x000fe40000001243 */
[----:B------:R-:W-:Y:S01]  /*117d0*/  SHF.R.U64 R33, R50, 0x10, R51 ;  /* 0x0000001032217819 */ /* 0x000fe20000001233 */
[----:B------:R-:W-:Y:S01]  /*117e0*/  IMAD R12, R9, 0x2, R18 ;  /* 0x00000002090c7824 */ /* 0x000fe200078e0212 */
[----:B------:R-:W-:Y:S02]  /*117f0*/  SHF.R.U32.HI R66, RZ, 0x10, R67 ;  /* 0x00000010ff427819 */ /* 0x000fe40000011643 */
[----:B------:R-:W-:Y:S02]  /*11800*/  SHF.R.U32.HI R50, RZ, 0x10, R51 ;  /* 0x00000010ff327819 */ /* 0x000fe40000011633 */
[----:B------:R-:W1:Y:S01]  /*11810*/  LDS.128 R8, [R12+0xc400] ;  /* 0x00c400000c087984 */ /* 0x000e620000000c00 */
[----:B------:R-:W-:Y:S01]  /*11820*/  SHF.R.U64 R35, R48, 0x10, R49 ;  /* 0x0000001030237819 */ /* 0x000fe20000001231 */
[----:B0-----:R-:W-:-:S02]  /*11830*/  HADD2.F32 R13, -RZ, R5.H0_H0 ;  /* 0x20000005ff0d7230 */ /* 0x001fc40000004100 */
[----:B------:R-:W-:Y:S02]  /*11840*/  HADD2.F32 R14, -RZ, R5.H1_H1 ;  /* 0x30000005ff0e7230 */ /* 0x000fe40000004100 */
[----:B------:R-:W-:Y:S02]  /*11850*/  HADD2.F32 R5, -RZ, R4.H0_H0 ;  /* 0x20000004ff057230 */ /* 0x000fe40000004100 */
[----:B------:R-:W-:Y:S02]  /*11860*/  HADD2.F32 R15, -RZ, R6.H0_H0 ;  /* 0x20000006ff0f7230 */ /* 0x000fe40000004100 */
[--C-:B------:R-:W-:Y:S02]  /*11870*/  HADD2.F32 R24, -RZ, R7.reuse.H0_H0 ;  /* 0x20000007ff187230 */ /* 0x100fe40000004100 */
        /* <DEDUP_REMOVED lines=11> */
[-C--:B------:R-:W-:Y:S01]  /*11930*/  FMUL.FTZ R13, R26, R25.reuse ;  /* 0x000000191a0d7220 */ /* 0x080fe20000410000 */
[----:B------:R-:W-:Y:S02]  /*11940*/  HADD2.F32 R27, -RZ, R10.H0_H0 ;  /* 0x2000000aff1b7230 */ /* 0x000fe40000004100 */
[C---:B------:R-:W-:Y:S01]  /*11950*/  FFMA.FTZ R31, R14.reuse, R25, -R31 ;  /* 0x000000190e1f7223 */ /* 0x040fe2000001081f */
[C---:B------:R-:W-:Y:S01]  /*11960*/  FMUL.FTZ R0, R9.reuse, R30 ;  /* 0x0000001e09007220 */ /* 0x040fe20000410000 */
[----:B------:R-:W-:Y:S02]  /*11970*/  HADD2.F32 R26, -RZ, R3.H0_H0 ;  /* 0x20000003ff1a7230 */ /* 0x000fe40000004100 */
[-C--:B------:R-:W-:Y:S01]  /*11980*/  FMUL.FTZ R9, R9, R20.reuse ;  /* 0x0000001409097220 */ /* 0x080fe20000410000 */
[----:B------:R-:W-:Y:S02]  /*11990*/  HADD2.F32 R28, -RZ, R11.H0_H0 ;  /* 0x2000000bff1c7230 */ /* 0x000fe40000004100 */
[----:B------:R-:W-:Y:S01]  /*119a0*/  FFMA.FTZ R20, R5, R20, -R0 ;  /* 0x0000001405147223 */ /* 0x000fe20000010800 */
[----:B------:R-:W-:Y:S01]  /*119b0*/  FFMA.FTZ R29, R14, R29, R13 ;  /* 0x0000001d0e1d7223 */ /* 0x000fe2000001000d */
[----:B------:R-:W-:-:S02]  /*119c0*/  HADD2.F32 R0, -RZ, R21.H0_H0 ;  /* 0x20000015ff007230 */ /* 0x000fc40000004100 */
[----:B------:R-:W-:Y:S01]  /*119d0*/  FMUL.FTZ R14, R27, R26 ;  /* 0x0000001a1b0e7220 */ /* 0x000fe20000410000 */
[----:B------:R-:W-:Y:S02]  /*119e0*/  HADD2.F32 R3, -RZ, R3.H1_H1 ;  /* 0x30000003ff037230 */ /* 0x000fe40000004100 */
[----:B------:R-:W-:Y:S01]  /*119f0*/  FFMA.FTZ R30, R5, R30, R9 ;  /* 0x0000001e051e7223 */ /* 0x000fe20000010009 */
[----:B------:R-:W-:Y:S02]  /*11a00*/  HADD2.F32 R21, -RZ, R21.H1_H1 ;  /* 0x30000015ff157230 */ /* 0x000fe40000004100 */
[-C--:B------:R-:W-:Y:S01]  /*11a10*/  FMUL.FTZ R32, R27, R0.reuse ;  /* 0x000000001b207220 */ /* 0x080fe20000410000 */
[----:B------:R-:W-:Y:S01]  /*11a20*/  FFMA.FTZ R25, R15, R0, -R14 ;  /* 0x000000000f197223 */ /* 0x000fe2000001080e */
[C---:B------:R-:W-:Y:S01]  /*11a30*/  FMUL.FTZ R5, R28.reuse, R3 ;  /* 0x000000031c057220 */ /* 0x040fe20000410000 */
[----:B------:R-:W-:Y:S02]  /*11a40*/  HADD2.F32 R11, -RZ, R11.H1_H1 ;  /* 0x3000000bff0b7230 */ /* 0x000fe40000004100 */
[----:B------:R-:W-:Y:S01]  /*11a50*/  FMUL.FTZ R28, R28, R21 ;  /* 0x000000151c1c7220 */ /* 0x000fe20000410000 */
[----:B------:R-:W-:-:S02]  /*11a60*/  HADD2.F32 R14, -RZ, R50.H0_H0 ;  /* 0x20000032ff0e7230 */ /* 0x000fc40000004100 */
[----:B------:R-:W-:Y:S01]  /*11a70*/  FFMA.FTZ R32, R15, R26, R32 ;  /* 0x0000001a0f207223 */ /* 0x000fe20000010020 */
[----:B------:R-:W-:Y:S02]  /*11a80*/  HADD2.F32 R0, -RZ, R66.H0_H0 ;  /* 0x20000042ff007230 */ /* 0x000fe40000004100 */
[C---:B------:R-:W-:Y:S01]  /*11a90*/  FFMA.FTZ R21, R24.reuse, R21, -R5 ;  /* 0x0000001518157223 */ /* 0x040fe20000010805 */
[----:B------:R-:W-:Y:S01]  /*11aa0*/  FFMA.FTZ R28, R24, R3, R28 ;  /* 0x00000003181c7223 */ /* 0x000fe2000001001c */
[C---:B------:R-:W-:Y:S01]  /*11ab0*/  FMUL.FTZ R26, R11.reuse, R14 ;  /* 0x0000000e0b1a7220 */ /* 0x040fe20000410000 */
[----:B------:R-:W-:Y:S02]  /*11ac0*/  HADD2.F32 R8, -RZ, R8.H1_H1 ;  /* 0x30000008ff087230 */ /* 0x000fe40000004100 */
[-C--:B------:R-:W-:Y:S01]  /*11ad0*/  FMUL.FTZ R24, R11, R0.reuse ;  /* 0x000000000b187220 */ /* 0x080fe20000410000 */
[----:B------:R-:W-:Y:S02]  /*11ae0*/  HADD2.F32 R10, -RZ, R10.H1_H1 ;  /* 0x3000000aff0a7230 */ /* 0x000fe40000004100 */
[----:B------:R-:W-:Y:S01]  /*11af0*/  FFMA.FTZ R26, R7, R0, -R26 ;  /* 0x00000000071a7223 */ /* 0x000fe2000001081a */
[----:B------:R-:W-:-:S02]  /*11b00*/  HADD2.F32 R9, -RZ, R35.H0_H0 ;  /* 0x20000023ff097230 */ /* 0x000fc40000004100 */
[----:B------:R-:W-:Y:S01]  /*11b10*/  FFMA.FTZ R27, R7, R14, R24 ;  /* 0x0000000e071b7223 */ /* 0x000fe20000010018 */
[----:B------:R-:W-:Y:S02]  /*11b20*/  HADD2.F32 R11, -RZ, R33.H0_H0 ;  /* 0x20000021ff0b7230 */ /* 0x000fe40000004100 */
[----:B------:R-:W-:Y:S02]  /*11b30*/  HADD2.F32 R3, -RZ, R38.H0_H0 ;  /* 0x20000026ff037230 */ /* 0x000fe40000004100 */
[----:B------:R-:W-:Y:S01]  /*11b40*/  FMUL.FTZ R7, R8, R9 ;  /* 0x0000000908077220 */ /* 0x000fe20000410000 */
[----:B------:R-:W-:Y:S02]  /*11b50*/  HADD2.F32 R5, -RZ, R37.H0_H0 ;  /* 0x20000025ff057230 */ /* 0x000fe40000004100 */
[----:B------:R-:W-:Y:S01]  /*11b60*/  FMUL.FTZ R15, R10, R11 ;  /* 0x0000000b0a0f7220 */ /* 0x000fe20000410000 */
[----:B------:R-:W-:Y:S02]  /*11b70*/  HADD2.F32 R4, -RZ, R4.H1_H1 ;  /* 0x30000004ff047230 */ /* 0x000fe40000004100 */
[----:B------:R-:W-:Y:S01]  /*11b80*/  FMUL.FTZ R8, R8, R3 ;  /* 0x0000000308087220 */ /* 0x000fe20000410000 */
[----:B------:R-:W-:-:S02]  /*11b90*/  HADD2.F32 R6, -RZ, R6.H1_H1 ;  /* 0x30000006ff067230 */ /* 0x000fc40000004100 */
        /* <DEDUP_REMOVED lines=15> */
.L_x_1478:
[----:B------:R-:W-:Y:S05]  /*11c90*/  BSYNC B0 ;  /* 0x0000000000007941 */ /* 0x000fea0003800000 */
.L_x_1450:
        /* <DEDUP_REMOVED lines=8> */
.L_x_1448:
[----:B------:R-:W-:-:S06]  /*11d20*/  ULOP3.LUT UR4, UR60, 0x1, URZ, 0xfc, !UPT ;  /* 0x000000013c047892 */ /* 0x000fcc000f8efc3f */
[----:B------:R-:W-:-:S05]  /*11d30*/  IMAD.U32 R0, RZ, RZ, UR4 ;  /* 0x00000004ff007e24 */ /* 0x000fca000f8e00ff */
[----:B------:R-:W-:-:S13]  /*11d40*/  ISETP.NE.AND P0, PT, R0, 0x3, PT ;  /* 0x000000030000780c */ /* 0x000fda0003f05270 */
[----:B------:R-:W-:Y:S05]  /*11d50*/  @!P0 BRA `(.L_x_1513) ;  /* 0x0000000000048947 */ /* 0x000fea0003800000 */
[----:B------:R-:W-:Y:S01]  /*11d60*/  BPT.TRAP 0x1 ;  /* 0x000000040000795c */ /* 0x000fe20000300000 */
.L_x_1513:
[----:B01----:R-:W-:Y:S01]  /*11d70*/  IMAD R3, R160, 0x8, R18 ;  /* 0x00000008a0037824 */ /* 0x003fe200078e0212 */
[----:B------:R-:W-:-:S04]  /*11d80*/  SHF.L.U32 R0, R161, 0x1f, RZ ;  /* 0x0000001fa1007819 */ /* 0x000fc800000006ff */
[----:B------:R0:W1:Y:S01]  /*11d90*/  SYNCS.PHASECHK.TRANS64.TRYWAIT P2, [R3+URZ+0x2a830], R0 ;  /* 0x02a83000030075a7 */ /* 0x000062000804017f */
[----:B------:R-:W-:Y:S05]  /*11da0*/  @!P0 BRA `(.L_x_1514) ;  /* 0x0000000000048947 */ /* 0x000fea0003800000 */
[----:B------:R-:W-:Y:S01]  /*11db0*/  BPT.TRAP 0x1 ;  /* 0x000000040000795c */ /* 0x000fe20000300000 */
.L_x_1514:
[----:B--234-:R-:W2:Y:S02]  /*11dc0*/  S2R R4, SR_TID.X ;  /* 0x0000000000047919 */ /* 0x01cea40000002100 */
[----:B--2---:R-:W-:-:S04]  /*11dd0*/  LOP3.LUT R4, R4, 0x7f, RZ, 0xc0, !PT ;  /* 0x0000007f04047812 */ /* 0x004fc800078ec0ff */
[----:B------:R-:W-:Y:S01]  /*11de0*/  ISETP.NE.AND P1, PT, R4, RZ, PT ;  /* 0x000000ff0400720c */ /* 0x000fe20003f25270 */
[----:B-1----:R-:W-:-:S12]  /*11df0*/  @P2 BRA `(.L_x_1515) ;  /* 0x0000000000082947 */ /* 0x002fd80003800000 */
[----:B------:R-:W1:Y:S02]  /*11e00*/  SYNCS.PHASECHK.TRANS64.TRYWAIT P2, [R3+URZ+0x2a830], R0 ;  /* 0x02a83000030075a7 */ /* 0x000e64000804017f */
[----:B-1----:R-:W-:Y:S05]  /*11e10*/  @!P2 BRA `(.L_x_1516) ;  /* 0x0000015000d0a947 */ /* 0x002fea0003800000 */
.L_x_1515:
[----:B------:R-:W-:Y:S05]  /*11e20*/  WARPSYNC.ALL ;  /* 0x0000000000007948 */ /* 0x000fea0003800000 */
[----:B01----:R-:W-:Y:S01]  /*11e30*/  VIADD R0, R18, 0x18400 ;  /* 0x0001840012007836 */ /* 0x003fe20000000000 */
        /* <DEDUP_REMOVED lines=14> */
[----:B------:R-:W0:Y:S03]  /*11f20*/  LDC.64 R12, c[0x0][0x9e0] ;  /* 0x00027800ff0c7b82 */ /* 0x000e260000000a00 */
[----:B------:R-:W-:Y:S01]  /*11f30*/  IMAD R4, R160, 0x900, R8 ;  /* 0x00000900a0047824 */ /* 0x000fe200078e0208 */
[----:B------:R-:W-:-:S02]  /*11f40*/  UIADD3 UR5, UR4, 0x2, URZ ;  /* 0x0000000204057890 */ /* 0x000fc4000fffe03f */
[----:B------:R-:W-:Y:S01]  /*11f50*/  UMOV UR8, UR4 ;  /* 0x0000000400087c82 */ /* 0x000fe20008000000 */
[C---:B------:R-:W-:Y:S01]  /*11f60*/  VIADD R6, R4.reuse, 0x2 ;  /* 0x0000000204067836 */ /* 0x040fe20000000000 */
[----:B------:R-:W-:Y:S01]  /*11f70*/  R2UR UR10, R4 ;  /* 0x00000000040a72ca */ /* 0x000fe200000e0000 */
[----:B------:R-:W-:-:S05]  /*11f80*/  IMAD.U32 R10, RZ, RZ, UR8 ;  /* 0x00000008ff0a7e24 */ /* 0x000fca000f8e00ff */
[----:B------:R1:W-:Y:S07]  /*11f90*/  STL.64 [R1+0x38], R10 ;  /* 0x0000380a01007387 */ /* 0x0003ee0000100a00 */
[----:B------:R-:W-:Y:S01]  /*11fa0*/  HGMMA.64x96x16.F32 R24, gdesc[UR8], RZ, !UPT, gsb0 ;  /* 0x01600000081879f0 */ /* 0x000fe2000c0008ff */
[----:B------:R-:W-:Y:S01]  /*11fb0*/  R2UR UR10, R6 ;  /* 0x00000000060a72ca */ /* 0x000fe200000e0000 */
[----:B------:R-:W-:Y:S01]  /*11fc0*/  UMOV UR8, UR5 ;  /* 0x0000000500087c82 */ /* 0x000fe20008000000 */
[----:B------:R-:W-:Y:S01]  /*11fd0*/  R2UR UR11, R7 ;  /* 0x00000000070b72ca */ /* 0x000fe200000e0000 */
[----:B------:R-:W-:Y:S01]  /*11fe0*/  UMOV UR9, 0x40000040 ;  /* 0x4000004000097882 */ /* 0x000fe20000000000 */
[----:B------:R-:W-:Y:S01]  /*11ff0*/  VIADD R6, R4, 0x4 ;  /* 0x0000000404067836 */ /* 0x000fe20000000000 */
[----:B------:R-:W-:Y:S01]  /*12000*/  UIADD3 UR5, UR4, 0x4, URZ ;  /* 0x0000000404057890 */ /* 0x000fe2000fffe03f */
[----:B------:R-:W-:Y:S01]  /*12010*/  IMAD.MOV.U32 R7, RZ, RZ, 0x40000040 ;  /* 0x40000040ff077424 */ /* 0x000fe200078e00ff */
[----:B-1----:R-:W-:Y:S01]  /*12020*/  MOV R11, UR9 ;  /* 0x00000009000b7c02 */ /* 0x002fe20008000f00 */
[----:B------:R-:W-:-:S05]  /*12030*/  IMAD.U32 R10, RZ, RZ, UR8 ;  /* 0x00000008ff0a7e24 */ /* 0x000fca000f8e00ff */
[----:B------:R1:W-:Y:S01]  /*12040*/  STL.64 [R1+0x30], R10 ;  /* 0x0000300a01007387 */ /* 0x0003e20000100a00 */
[----:B------:R-:W-:Y:S02]  /*12050*/  WARPGROUP.DEPBAR.LE gsb0, 0x0 ;  /* 0x00008000000079c5 */ /* 0x000fe40000010000 */
[----:B------:R-:W-:-:S06]  /*12060*/  WARPGROUP.ARRIVE ;  /* 0x00000000000079c5 */ /* 0x000fcc0000000000 */
[----:B------:R-:W-:Y:S01]  /*12070*/  HGMMA.64x96x16.F32 R24, gdesc[UR8], R24, gsb0 ;  /* 0x01600000081879f0 */ /* 0x000fe20008000818 */
[----:B------:R-:W-:Y:S01]  /*12080*/  R2UR UR10, R6 ;  /* 0x00000000060a72ca */ /* 0x000fe200000e0000 */
[----:B------:R-:W-:Y:S01]  /*12090*/  UMOV UR8, UR5 ;  /* 0x0000000500087c82 */ /* 0x000fe20008000000 */
[----:B------:R-:W-:Y:S01]  /*120a0*/  R2UR UR11, R7 ;  /* 0x00000000070b72ca */ /* 0x000fe200000e0000 */
[----:B------:R-:W-:Y:S01]  /*120b0*/  UMOV UR9, 0x40000040 ;  /* 0x4000004000097882 */ /* 0x000fe20000000000 */
[----:B------:R-:W-:Y:S01]  /*120c0*/  VIADD R6, R4, 0x6 ;  /* 0x0000000604067836 */ /* 0x000fe20000000000 */
[----:B------:R-:W-:Y:S01]  /*120d0*/  MOV R7, 0x40000040 ;  /* 0x4000004000077802 */ /* 0x000fe20000000f00 */
[----:B------:R-:W-:Y:S01]  /*120e0*/  UIADD3 UR5, UR4, 0x6, URZ ;  /* 0x0000000604057890 */ /* 0x000fe2000fffe03f */
[----:B-1----:R-:W-:Y:S02]  /*120f0*/  IMAD.U32 R10, RZ, RZ, UR8 ;  /* 0x00000008ff0a7e24 */ /* 0x002fe4000f8e00ff */
        /* <DEDUP_REMOVED lines=10> */
[----:B------:R-:W-:Y:S01]  /*121a0*/  UIADD3 UR5, UR4, 0x400, URZ ;  /* 0x0000040004057890 */ /* 0x000fe2000fffe03f */
[----:B------:R-:W-:Y:S02]  /*121b0*/  IMAD.MOV.U32 R7, RZ, RZ, 0x40000040 ;  /* 0x40000040ff077424 */ /* 0x000fe400078e00ff */
        /* <DEDUP_REMOVED lines=27> */
[----:B------:R-:W-:Y:S01]  /*12370*/  IMAD.U32 R11, RZ, RZ, UR9 ;  /* 0x00000009ff0b7e24 */ /* 0x000fe2000f8e00ff */
[----:B------:R-:W-:-:S02]  /*12380*/  UIADD3 UR52, UR4, 0x406, URZ ;  /* 0x0000040604347890 */ /* 0x000fc4000fffe03f */
[----:B------:R-:W-:Y:S02]  /*12390*/  UIADD3 UR48, UR4, 0x800, URZ ;  /* 0x0000080004307890 */ /* 0x000fe4000fffe03f */
[----:B------:R1:W-:Y:S04]  /*123a0*/  STL.64 [R1+0x10], R10 ;  /* 0x0000100a01007387 */ /* 0x0003e80000100a00 */
[----:B------:R-:W2:Y:S01]  /*123b0*/  LDL.LU R14, [R1+0x8] ;  /* 0x00000800010e7983 */ /* 0x000ea20000300800 */
[----:B------:R-:W-:Y:S02]  /*123c0*/  WARPGROUP.DEPBAR.LE gsb0, 0x0 ;  /* 0x00008000000079c5 */ /* 0x000fe40000010000 */
[----:B------:R-:W-:-:S06]  /*123d0*/  WARPGROUP.ARRIVE ;  /* 0x00000000000079c5 */ /* 0x000fcc0000000000 */
[----:B------:R-:W-:Y:S01]  /*123e0*/  HGMMA.64x96x16.F32 R24, gdesc[UR8], R24, gsb0 ;  /* 0x01600000081879f0 */ /* 0x000fe20008000818 */
[----:B------:R-:W-:Y:S01]  /*123f0*/  R2UR UR10, R6 ;  /* 0x00000000060a72ca */ /* 0x000fe200000e0000 */
[----:B------:R-:W-:Y:S01]  /*12400*/  UMOV UR8, UR5 ;  /* 0x0000000500087c82 */ /* 0x000fe20008000000 */
[----:B------:R-:W-:Y:S01]  /*12410*/  R2UR UR11, R7 ;  /* 0x00000000070b72ca */ /* 0x000fe200000e0000 */
[----:B------:R-:W-:Y:S01]  /*12420*/  UMOV UR9, 0x40000040 ;  /* 0x4000004000097882 */ /* 0x000fe20000000000 */
[----:B------:R-:W-:Y:S02]  /*12430*/  VIADD R6, R4, 0x306 ;  /* 0x0000030604067836 */ /* 0x000fe40000000000 */
[----:B------:R-:W-:Y:S01]  /*12440*/  IMAD.MOV.U32 R7, RZ, RZ, 0x40000040 ;  /* 0x40000040ff077424 */ /* 0x000fe200078e00ff */
[----:B------:R-:W-:Y:S02]  /*12450*/  UIADD3 UR44, UR4, 0x802, URZ ;  /* 0x00000802042c7890 */ /* 0x000fe4000fffe03f */
[----:B------:R-:W-:Y:S01]  /*12460*/  UIADD3 UR40, UR4, 0x804, URZ ;  /* 0x0000080404287890 */ /* 0x000fe2000fffe03f */
[----:B------:R-:W-:-:S02]  /*12470*/  WARPGROUP.DEPBAR.LE gsb0, 0x0 ;  /* 0x00008000000079c5 */ /* 0x000fc40000010000 */
[----:B------:R-:W-:Y:S01]  /*12480*/  WARPGROUP.ARRIVE ;  /* 0x00000000000079c5 */ /* 0x000fe20000000000 */
[----:B------:R-:W-:Y:S01]  /*12490*/  UMOV UR41, 0x40000040 ;  /* 0x4000004000297882 */ /* 0x000fe20000000000 */
[----:B------:R-:W-:Y:S01]  /*124a0*/  MOV R5, 0x40000040 ;  /* 0x4000004000057802 */ /* 0x000fe20000000f00 */
[----:B------:R-:W-:Y:S01]  /*124b0*/  UIADD3 UR36, UR4, 0x806, URZ ;  /* 0x0000080604247890 */ /* 0x000fe2000fffe03f */
[----:B------:R-:W-:Y:S02]  /*124c0*/  UMOV UR37, 0x40000040 ;  /* 0x4000004000257882 */ /* 0x000fe40000000000 */
[----:B------:R-:W-:Y:S01]  /*124d0*/  HGMMA.64x96x16.F32 R24, gdesc[UR8], R24, gsb0 ;  /* 0x01600000081879f0 */ /* 0x000fe20008000818 */
[----:B------:R-:W-:Y:S01]  /*124e0*/  R2UR UR54, R6 ;  /* 0x00000000063672ca */ /* 0x000fe200000e0000 */
[----:B-1----:R-:W-:Y:S01]  /*124f0*/  IMAD.U32 R10, RZ, RZ, UR8 ;  /* 0x00000008ff0a7e24 */ /* 0x002fe2000f8e00ff */
[----:B------:R-:W-:Y:S01]  /*12500*/  R2UR UR55, R7 ;  /* 0x00000000073772ca */ /* 0x000fe200000e0000 */
[----:B------:R-:W-:Y:S01]  /*12510*/  VIADD R6, R4, 0x600 ;  /* 0x0000060004067836 */ /* 0x000fe20000000000 */
[----:B------:R-:W-:Y:S01]  /*12520*/  MOV R7, 0x40000040 ;  /* 0x4000004000077802 */ /* 0x000fe20000000f00 */
[----:B------:R-:W-:Y:S01]  /*12530*/  IMAD.U32 R11, RZ, RZ, UR9 ;  /* 0x00000009ff0b7e24 */ /* 0x000fe2000f8e00ff */
[----:B------:R-:W-:Y:S01]  /*12540*/  R2UR UR39, R5 ;  /* 0x00000000052772ca */ /* 0x000fe200000e0000 */
[----:B------:R-:W-:Y:S01]  /*12550*/  @!P1 VIADD R0, R3, 0x2a840 ;  /* 0x0002a84003009836 */ /* 0x000fe20000000000 */
[----:B------:R-:W-:Y:S01]  /*12560*/  R2UR UR50, R6 ;  /* 0x00000000063272ca */ /* 0x000fe200000e0000 */
[----:B------:R-:W-:Y:S01]  /*12570*/  ULDC UR4, c[0x0][0x9dc] ;  /* 0x0002770000047ab9 */ /* 0x000fe20000000800 */
[----:B------:R-:W-:-:S02]  /*12580*/  WARPGROUP.DEPBAR.LE gsb0, 0x0 ;  /* 0x00008000000079c5 */ /* 0x000fc40000010000 */
[----:B------:R-:W-:-:S06]  /*12590*/  WARPGROUP.ARRIVE ;  /* 0x00000000000079c5 */ /* 0x000fcc0000000000 */
[----:B------:R-:W-:Y:S01]  /*125a0*/  HGMMA.64x96x16.F32 R24, gdesc[UR52], R24, gsb0 ;  /* 0x01600000341879f0 */ /* 0x000fe20008000818 */
[----:B------:R-:W-:Y:S01]  /*125b0*/  R2UR UR51, R7 ;  /* 0x00000000073372ca */ /* 0x000fe200000e0000 */
[----:B------:R-:W-:Y:S02]  /*125c0*/  VIADD R6, R4, 0x602 ;  /* 0x0000060204067836 */ /* 0x000fe40000000000 */
[----:B------:R-:W-:-:S03]  /*125d0*/  IMAD.MOV.U32 R7, RZ, RZ, 0x40000040 ;  /* 0x40000040ff077424 */ /* 0x000fc600078e00ff */
[----:B------:R-:W-:Y:S02]  /*125e0*/  R2UR UR46, R6 ;  /* 0x00000000062e72ca */ /* 0x000fe400000e0000 */
[----:B------:R-:W-:Y:S01]  /*125f0*/  R2UR UR47, R7 ;  /* 0x00000000072f72ca */ /* 0x000fe200000e0000 */
[----:B------:R-:W-:Y:S02]  /*12600*/  WARPGROUP.DEPBAR.LE gsb0, 0x0 ;  /* 0x00008000000079c5 */ /* 0x000fe40000010000 */
[----:B------:R-:W-:-:S06]  /*12610*/  WARPGROUP.ARRIVE ;  /* 0x00000000000079c5 */ /* 0x000fcc0000000000 */
[----:B------:R-:W-:Y:S01]  /*12620*/  HGMMA.64x96x16.F32 R24, gdesc[UR48], R24, gsb0 ;  /* 0x01600000301879f0 */ /* 0x000fe20008000818 */
[----:B------:R-:W-:Y:S02]  /*12630*/  VIADD R6, R4, 0x604 ;  /* 0x0000060404067836 */ /* 0x000fe40000000000 */
[----:B------:R-:W-:-:S03]  /*12640*/  IMAD.MOV.U32 R7, RZ, RZ, 0x40000040 ;  /* 0x40000040ff077424 */ /* 0x000fc600078e00ff */
[----:B------:R-:W-:Y:S02]  /*12650*/  R2UR UR42, R6 ;  /* 0x00000000062a72ca */ /* 0x000fe400000e0000 */
[----:B------:R-:W-:Y:S01]  /*12660*/  R2UR UR43, R7 ;  /* 0x00000000072b72ca */ /* 0x000fe200000e0000 */
[----:B------:R-:W-:Y:S02]  /*12670*/  WARPGROUP.DEPBAR.LE gsb0, 0x0 ;  /* 0x00008000000079c5 */ /* 0x000fe40000010000 */
[----:B------:R-:W-:-:S06]  /*12680*/  WARPGROUP.ARRIVE ;  /* 0x00000000000079c5 */ /* 0x000fcc0000000000 */
[----:B------:R-:W-:Y:S01]  /*12690*/  HGMMA.64x96x16.F32 R24, gdesc[UR44], R24, gsb0 ;  /* 0x016000002c1879f0 */ /* 0x000fe20008000818 */
[----:B------:R-:W-:-:S05]  /*126a0*/  VIADD R4, R4, 0x606 ;  /* 0x0000060604047836 */ /* 0x000fca0000000000 */
[----:B------:R-:W-:Y:S01]  /*126b0*/  R2UR UR38, R4 ;  /* 0x00000000042672ca */ /* 0x000fe200000e0000 */
[----:B------:R-:W-:Y:S02]  /*126c0*/  WARPGROUP.DEPBAR.LE gsb0, 0x0 ;  /* 0x00008000000079c5 */ /* 0x000fe40000010000 */
[----:B------:R-:W-:-:S06]  /*126d0*/  WARPGROUP.ARRIVE ;  /* 0x00000000000079c5 */ /* 0x000fcc0000000000 */
[----:B------:R-:W-:Y:S01]  /*126e0*/  HGMMA.64x96x16.F32 R24, gdesc[UR40], R24, gsb0 ;  /* 0x01600000281879f0 */ /* 0x000fe20008000818 */
[----:B0-----:R-:W-:Y:S01]  /*126f0*/  ISETP.GE.AND P2, PT, R13, 0x1, PT ;  /* 0x000000010d00780c */ /* 0x001fe20003f46270 */
[----:B------:R-:W-:Y:S01]  /*12700*/  IMAD.MOV.U32 R5, RZ, RZ, -0x60 ;  /* 0xffffffa0ff057424 */ /* 0x000fe200078e00ff */
[----:B--2---:R-:W-:-:S03]  /*12710*/  LOP3.LUT R14, R14, 0xffefffff, RZ, 0xc0, !PT ;  /* 0xffefffff0e0e7812 */ /* 0x004fc600078ec0ff */
[----:B------:R-:W-:Y:S01]  /*12720*/  IMAD R74, R2, R5, 0x60 ;  /* 0x00000060024a7424 */ /* 0x000fe200078e0205 */
[----:B------:R0:W-:Y:S01]  /*12730*/  STL.64 [R1], R10 ;  /* 0x0000000a01007387 */ /* 0x0001e20000100a00 */
[----:B------:R-:W-:Y:S02]  /*12740*/  WARPGROUP.DEPBAR.LE gsb0, 0x0 ;  /* 0x00008000000079c5 */ /* 0x000fe40000010000 */
[----:B------:R-:W-:-:S06]  /*12750*/  WARPGROUP.ARRIVE ;  /* 0x00000000000079c5 */ /* 0x000fcc0000000000 */
[----:B------:R-:W-:Y:S01]  /*12760*/  HGMMA.64x96x16.F32 R24, gdesc[UR36], R24, gsb0 ;  /* 0x01600000241879f0 */ /* 0x000fe20008000818 */
[----:B------:R-:W-:Y:S01]  /*12770*/  @P2 LOP3.LUT R14, R14, 0x100000, RZ, 0xfc, !PT ;  /* 0x001000000e0e2812 */ /* 0x000fe200078efcff */
[----:B------:R-:W-:Y:S01]  /*12780*/  IMAD.IADD R3, R163, 0x1, R74 ;  /* 0x00000001a3037824 */ /* 0x000fe200078e024a */
[----:B------:R-:W-:-:S03]  /*12790*/  @!P1 PRMT R0, RZ, 0x654, R0 ;  /* 0x00000654ff009816 */ /* 0x000fc60000000000 */
[----:B------:R1:W-:Y:S01]  /*127a0*/  STL [R1+0x8], R14 ;  /* 0x0000080e01007387 */ /* 0x0003e20000100800 */
[----:B------:R-:W-:Y:S02]  /*127b0*/  IMAD.U32 R9, RZ, RZ, UR4 ;  /* 0x00000004ff097e24 */ /* 0x000fe4000f8e00ff */
[----:B0-----:R-:W-:Y:S02]  /*127c0*/  IMAD R10, R169, 0x80, R179 ;  /* 0x00000080a90a7824 */ /* 0x001fe400078e02b3 */
[C-C-:B------:R-:W-:Y:S02]  /*127d0*/  IMAD R7, R173.reuse, -0x2, R3.reuse ;  /* 0xfffffffead077824 */ /* 0x140fe400078e0203 */
[----:B------:R-:W-:Y:S01]  /*127e0*/  IMAD R76, R173, -0x2, R74 ;  /* 0xfffffffead4c7824 */ /* 0x000fe200078e024a */
[----:B------:R-:W-:Y:S02]  /*127f0*/  WARPGROUP.DEPBAR.LE gsb0, 0x0 ;  /* 0x00008000000079c5 */ /* 0x000fe40000010000 */
[----:B------:R0:W-:Y:S02]  /*12800*/  @!P1 SYNCS.ARRIVE.TRANS64.RED.A1T0 RZ, [R0+URZ], RZ ;  /* 0x000000ff00ff99a7 */ /* 0x0001e4000810043f */
[----:B0-----:R-:W-:-:S05]  /*12810*/  IADD3 R0, -R164, 0x1, R3 ;  /* 0x00000001a4007810 */ /* 0x001fca0007ffe103 */
[----:B------:R-:W-:Y:S01]  /*12820*/  IMAD R5, R173, -0x2, R0 ;  /* 0xfffffffead057824 */ /* 0x000fe200078e0200 */
[----:B------:R-:W-:-:S03]  /*12830*/  LOP3.LUT R0, RZ, R9, RZ, 0x33, !PT ;  /* 0x00000009ff007212 */ /* 0x000fc600078e33ff */
[C---:B------:R-:W-:Y:S01]  /*12840*/  IMAD.IADD R11, R5.reuse, 0x1, R12 ;  /* 0x00000001050b7824 */ /* 0x040fe200078e020c */
[----:B------:R-:W-:-:S04]  /*12850*/  IADD3 R15, R5, R0, RZ ;  /* 0x00000000050f7210 */ /* 0x000fc80007ffe0ff */
[----:B------:R-:W-:Y:S01]  /*12860*/  VIADDMNMX R72, R10, R11, R7, PT ;  /* 0x0000000b0a487246 */ /* 0x000fe20003800107 */
[----:B------:R-:W-:Y:S01]  /*12870*/  IMAD.IADD R3, R15, 0x1, R10 ;  /* 0x000000010f037824 */ /* 0x000fe200078e020a */
[----:B-1----:R-:W-:Y:S06]  /*12880*/  @!P2 BRA `(.L_x_1517) ;  /* 0x00000000004ca947 */ /* 0x002fec0003800000 */
        /* <DEDUP_REMOVED lines=11> */
.L_x_1519:
[----:B------:R-:W-:-:S13]  /*12940*/  ISETP.NE.AND P2, PT, R13, 0x1, PT ;  /* 0x000000010d00780c */ /* 0x000fda0003f45270 */
[----:B------:R-:W0:Y:S02]  /*12950*/  @P2 LDC.64 R4, c[0x0][0x9e8] ;  /* 0x00027a00ff042b82 */ /* 0x000e240000000a00 */
[----:B0-----:R-:W-:-:S05]  /*12960*/  @P2 IMAD.HI.U32 R4, R0, R4, RZ ;  /* 0x0000000400042227 */ /* 0x001fca00078e00ff */
[----:B------:R-:W-:-:S07]  /*12970*/  @P2 SHF.R.U32.HI R0, RZ, R5, R4 ;  /* 0x00000005ff002219 */ /* 0x000fce0000011604 */
.L_x_1520:
[----:B------:R-:W-:Y:S05]  /*12980*/  BSYNC B0 ;  /* 0x0000000000007941 */ /* 0x000fea0003800000 */
.L_x_1518:
[----:B------:R-:W-:-:S05]  /*12990*/  IMAD R0, R0, R13, R76 ;  /* 0x0000000d00007224 */ /* 0x000fca00078e024c */
[----:B------:R-:W-:Y:S02]  /*129a0*/  VIMNMX R3, R3, R0, !PT ;  /* 0x0000000003037248 */ /* 0x000fe40007fe0100 */
[----:B------:R-:W-:-:S07]  /*129b0*/  VIADDMNMX R72, R0, R13, R72, PT ;  /* 0x0000000d00487246 */ /* 0x000fce0003800148 */
.L_x_1517:
[----:B------:R-:W-:Y:S01]  /*129c0*/  ISETP.GE.AND P3, PT, R74, 0x9, PT ;  /* 0x000000094a00780c */ /* 0x000fe20003f66270 */
[----:B------:R-:W-:Y:S01]  /*129d0*/  VIADD R96, R10, 0x8 ;  /* 0x000000080a607836 */ /* 0x000fe20000000000 */
[----:B------:R-:W-:Y:S02]  /*129e0*/  ISETP.GE.AND P2, PT, R74, 0x2, PT ;  /* 0x000000024a00780c */ /* 0x000fe40003f46270 */
[----:B------:R-:W-:Y:S02]  /*129f0*/  P2R R5, PR, RZ, 0x8 ;  /* 0x00000008ff057803 */ /* 0x000fe40000000000 */
[C---:B------:R-:W-:Y:S02]  /*12a00*/  ISETP.GT.AND P3, PT, R3.reuse, 0x8, !P3 ;  /* 0x000000080300780c */ /* 0x040fe40005f64270 */
[----:B------:R-:W-:Y:S02]  /*12a10*/  ISETP.GT.AND P4, PT, R3, 0x1, !P2 ;  /* 0x000000010300780c */ /* 0x000fe40005784270 */
[----:B------:R-:W-:-:S02]  /*12a20*/  ISETP.LT.OR P3, PT, R72, 0x9, P3 ;  /* 0x000000094800780c */ /* 0x000fc40001f61670 */
[----:B------:R-:W-:Y:S02]  /*12a30*/  ISETP.GE.AND P5, PT, R74, 0xa, PT ;  /* 0x0000000a4a00780c */ /* 0x000fe40003fa6270 */
[----:B------:R-:W-:Y:S02]  /*12a40*/  FSEL R100, R28, -INF , !P3 ;  /* 0xff8000001c647808 */ /* 0x000fe40005800000 */
[C---:B------:R-:W-:Y:S02]  /*12a50*/  ISETP.LT.OR P4, PT, R72.reuse, 0x2, P4 ;  /* 0x000000024800780c */ /* 0x040fe40002781670 */
[----:B------:R-:W-:Y:S02]  /*12a60*/  ISETP.GT.AND P3, PT, R3, 0x9, !P5 ;  /* 0x000000090300780c */ /* 0x000fe40006f64270 */
[----:B------:R-:W-:Y:S02]  /*12a70*/  FSEL R102, R25, -INF , !P4 ;  /* 0xff80000019667808 */ /* 0x000fe40006000000 */
        /* <DEDUP_REMOVED lines=13> */
[C---:B------:R-:W-:Y:S02]  /*12b50*/  ISETP.GT.AND P3, PT, R3.reuse, 0x18, !P4 ;  /* 0x000000180300780c */ /* 0x040fe40006764270 */
        /* <DEDUP_REMOVED lines=74> */
[C---:B------:R-:W-:Y:S02]  /*13000*/  ISETP.GE.AND P3, PT, R74.reuse, 0x52, PT ;  /* 0x000000524a00780c */ /* 0x040fe40003f66270 */
[----:B------:R-:W-:Y:S02]  /*13010*/  ISETP.GE.AND P6, PT, R74, 0x1, PT ;  /* 0x000000014a00780c */ /* 0x000fe40003fc6270 */
[----:B------:R-:W-:-:S02]  /*13020*/  ISETP.GT.AND P4, PT, R3, 0x51, !P3 ;  /* 0x000000510300780c */ /* 0x000fc40005f84270 */
[----:B------:R-:W-:Y:S02]  /*13030*/  VIADDMNMX R96, R96, R11, R7, PT ;  /* 0x0000000b60607246 */ /* 0x000fe40003800107 */
[----:B------:R-:W-:Y:S02]  /*13040*/  ISETP.LT.OR P4, PT, R72, 0x52, P4 ;  /* 0x000000524800780c */ /* 0x000fe40002781670 */
[----:B------:R-:W-:Y:S02]  /*13050*/  IADD3 R25, R15, 0x8, R10 ;  /* 0x000000080f197810 */ /* 0x000fe40007ffe00a */
[----:B------:R-:W-:Y:S02]  /*13060*/  FSEL R28, R65, -INF , !P4 ;  /* 0xff800000411c7808 */ /* 0x000fe40006000000 */
[----:B------:R-:W-:-:S04]  /*13070*/  ISETP.GE.AND P4, PT, R74, 0x59, PT ;  /* 0x000000594a00780c */ /* 0x000fc80003f86270 */
[----:B------:R-:W-:-:S04]  /*13080*/  ISETP.GT.AND P5, PT, R3, 0x58, !P4 ;  /* 0x000000580300780c */ /* 0x000fc800067a4270 */
[----:B------:R-:W-:-:S04]  /*13090*/  ISETP.LT.OR P5, PT, R72, 0x59, P5 ;  /* 0x000000594800780c */ /* 0x000fc80002fa1670 */
[----:B------:R-:W-:Y:S02]  /*130a0*/  FSEL R68, R68, -INF , !P5 ;  /* 0xff80000044447808 */ /* 0x000fe40006800000 */
[----:B------:R-:W-:-:S04]  /*130b0*/  ISETP.GT.AND P5, PT, R3, RZ, !P6 ;  /* 0x000000ff0300720c */ /* 0x000fc800077a4270 */
[----:B------:R-:W-:-:S04]  /*130c0*/  ISETP.LT.OR P5, PT, R72, 0x1, P5 ;  /* 0x000000014800780c */ /* 0x000fc80002fa1670 */
[----:B------:R-:W-:Y:S02]  /*130d0*/  FSEL R156, R24, -INF , !P5 ;  /* 0xff800000189c7808 */ /* 0x000fe40006800000 */
[----:B------:R-:W-:-:S04]  /*130e0*/  ISETP.GE.AND P5, PT, R74, 0x5a, PT ;  /* 0x0000005a4a00780c */ /* 0x000fc80003fa6270 */
[----:B------:R-:W-:Y:S02]  /*130f0*/  P2R R65, PR, RZ, 0x20 ;  /* 0x00000020ff417803 */ /* 0x000fe40000000000 */
[----:B------:R-:W-:-:S04]  /*13100*/  ISETP.GT.AND P5, PT, R3, 0x59, !P5 ;  /* 0x000000590300780c */ /* 0x000fc80006fa4270 */
[----:B------:R-:W-:-:S04]  /*13110*/  ISETP.LT.OR P5, PT, R72, 0x5a, P5 ;  /* 0x0000005a4800780c */ /* 0x000fc80002fa1670 */
[----:B------:R-:W-:Y:S02]  /*13120*/  FSEL R24, R69, -INF , !P5 ;  /* 0xff80000045187808 */ /* 0x000fe40006800000 */
[----:B------:R-:W-:-:S13]  /*13130*/  ISETP.GE.AND P5, PT, R13, 0x1, PT ;  /* 0x000000010d00780c */ /* 0x000fda0003fa6270 */
        /* <DEDUP_REMOVED lines=13> */
.L_x_1523:
[----:B------:R-:W-:-:S13]  /*13210*/  ISETP.NE.AND P5, PT, R13, 0x1, PT ;  /* 0x000000010d00780c */ /* 0x000fda0003fa5270 */
[----:B------:R-:W0:Y:S02]  /*13220*/  @P5 LDC.64 R32, c[0x0][0x9e8] ;  /* 0x00027a00ff205b82 */ /* 0x000e240000000a00 */
[----:B0-----:R-:W-:-:S05]  /*13230*/  @P5 IMAD.HI.U32 R32, R3, R32, RZ ;  /* 0x0000002003205227 */ /* 0x001fca00078e00ff */
[----:B------:R-:W-:-:S07]  /*13240*/  @P5 SHF.R.U32.HI R3, RZ, R33, R32 ;  /* 0x00000021ff035219 */ /* 0x000fce0000011620 */
.L_x_1524:
[----:B------:R-:W-:Y:S05]  /*13250*/  BSYNC B0 ;  /* 0x0000000000007941 */ /* 0x000fea0003800000 */
.L_x_1522:
[----:B------:R-:W-:-:S05]  /*13260*/  IMAD R32, R3, R13, R76 ;  /* 0x0000000d03207224 */ /* 0x000fca00078e024c */
[----:B------:R-:W-:Y:S02]  /*13270*/  VIMNMX R25, R25, R32, !PT ;  /* 0x0000002019197248 */ /* 0x000fe40007fe0100 */
[----:B------:R-:W-:-:S07]  /*13280*/  VIADDMNMX R96, R32, R13, R96, PT ;  /* 0x0000000d20607246 */ /* 0x000fce0003800160 */
.L_x_1521:
[----:B------:R-:W-:Y:S01]  /*13290*/  ISETP.GT.AND P2, PT, R25, 0x1, !P2 ;  /* 0x000000011900780c */ /* 0x000fe20005744270 */
[----:B------:R-:W-:Y:S01]  /*132a0*/  ULDC UR4, c[0x0][0x988] ;  /* 0x0002620000047ab9 */ /* 0x000fe20000000800 */
[----:B------:R-:W-:Y:S01]  /*132b0*/  ISETP.NE.AND P5, PT, R36, RZ, PT ;  /* 0x000000ff2400720c */ /* 0x000fe20003fa5270 */
[----:B------:R-:W-:Y:S01]  /*132c0*/  IMAD.U32 R7, RZ, RZ, UR4 ;  /* 0x00000004ff077e24 */ /* 0x000fe2000f8e00ff */
        /* <DEDUP_REMOVED lines=51> */
[----:B------:R-:W-:-:S02]  /*13600*/  ISETP.GT.AND P6, PT, R25, RZ, !P6 ;  /* 0x000000ff1900720c */ /* 0x000fc400077c4270 */
[----:B------:R-:W-:Y:S02]  /*13610*/  ISETP.GT.AND P2, PT, R25, 0x21, !P2 ;  /* 0x000000211900780c */ /* 0x000fe40005744270 */
[----:B------:R-:W-:Y:S02]  /*13620*/  FMNMX.FTZ R3, R68, R3, !PT ;  /* 0x0000000344037209 */ /* 0x000fe40007810000 */
[C---:B------:R-:W-:Y:S02]  /*13630*/  ISETP.LT.OR P2, PT, R96.reuse, 0x22, P2 ;  /* 0x000000226000780c */ /* 0x040fe40001741670 */
[----:B------:R-:W-:Y:S02]  /*13640*/  ISETP.LT.OR P6, PT, R96, 0x1, P6 ;  /* 0x000000016000780c */ /* 0x000fe400037c1670 */
[----:B------:R-:W-:Y:S02]  /*13650*/  FSEL R74, R43, -INF , !P2 ;  /* 0xff8000002b4a7808 */ /* 0x000fe40005000000 */
[----:B------:R-:W-:-:S02]  /*13660*/  ISETP.NE.AND P2, PT, R41, RZ, PT ;  /* 0x000000ff2900720c */ /* 0x000fc40003f45270 */
[----:B------:R-:W-:Y:S02]  /*13670*/  FMNMX.FTZ R5, R24, R3, !PT ;  /* 0x0000000318057209 */ /* 0x000fe40007810000 */
[----:B------:R-:W-:Y:S02]  /*13680*/  ISETP.GT.AND P2, PT, R25, 0x28, !P2 ;  /* 0x000000281900780c */ /* 0x000fe40005744270 */
[----:B------:R-:W-:Y:S02]  /*13690*/  FSEL R27, R26, -INF , !P6 ;  /* 0xff8000001a1b7808 */ /* 0x000fe40007000000 */
[----:B------:R-:W-:Y:S01]  /*136a0*/  ISETP.LT.OR P2, PT, R96, 0x29, P2 ;  /* 0x000000296000780c */ /* 0x000fe20001741670 */
[----:B------:R-:W0:Y:S01]  /*136b0*/  SHFL.BFLY PT, R26, R5, 0x2, 0x1f ;  /* 0x0c401f00051a7f89 */ /* 0x000e2200000e0000 */
[----:B------:R-:W-:Y:S02]  /*136c0*/  ISETP.NE.AND P5, PT, R57, RZ, PT ;  /* 0x000000ff3900720c */ /* 0x000fe40003fa5270 */
[----:B------:R-:W-:-:S02]  /*136d0*/  FSEL R46, R46, -INF , !P2 ;  /* 0xff8000002e2e7808 */ /* 0x000fc40005000000 */
[----:B------:R-:W-:Y:S02]  /*136e0*/  ISETP.NE.AND P2, PT, R78, RZ, PT ;  /* 0x000000ff4e00720c */ /* 0x000fe40003f45270 */
[----:B------:R-:W-:Y:S02]  /*136f0*/  ISETP.NE.AND P6, PT, R61, RZ, PT ;  /* 0x000000ff3d00720c */ /* 0x000fe40003fc5270 */
[C---:B------:R-:W-:Y:S02]  /*13700*/  ISETP.GT.AND P2, PT, R25.reuse, 0x29, !P2 ;  /* 0x000000291900780c */ /* 0x040fe40005744270 */
[C---:B------:R-:W-:Y:S02]  /*13710*/  ISETP.GT.AND P3, PT, R25.reuse, 0x51, !P3 ;  /* 0x000000511900780c */ /* 0x040fe40005f64270 */
[----:B------:R-:W-:Y:S02]  /*13720*/  ISETP.LT.OR P2, PT, R96, 0x2a, P2 ;  /* 0x0000002a6000780c */ /* 0x000fe40001741670 */
[----:B------:R-:W-:-:S02]  /*13730*/  ISETP.GT.AND P4, PT, R25, 0x58, !P4 ;  /* 0x000000581900780c */ /* 0x000fc40006784270 */
[----:B------:R-:W-:Y:S02]  /*13740*/  FSEL R76, R47, -INF , !P2 ;  /* 0xff8000002f4c7808 */ /* 0x000fe40005000000 */
[----:B------:R-:W-:Y:S02]  /*13750*/  ISETP.NE.AND P2, PT, R45, RZ, PT ;  /* 0x000000ff2d00720c */ /* 0x000fe40003f45270 */
[C---:B------:R-:W-:Y:S02]  /*13760*/  ISETP.LT.OR P3, PT, R96.reuse, 0x52, P3 ;  /* 0x000000526000780c */ /* 0x040fe40001f61670 */
[----:B------:R-:W-:Y:S02]  /*13770*/  ISETP.GT.AND P2, PT, R25, 0x30, !P2 ;  /* 0x000000301900780c */ /* 0x000fe40005744270 */
[----:B0-----:R-:W-:Y:S02]  /*13780*/  FMNMX.FTZ R11, R5, R26, !PT ;  /* 0x0000001a050b7209 */ /* 0x001fe40007810000 */
[----:B------:R-:W-:-:S02]  /*13790*/  ISETP.LT.OR P2, PT, R96, 0x31, P2 ;  /* 0x000000316000780c */ /* 0x000fc40001741670 */
[----:B------:R-:W-:Y:S01]  /*137a0*/  FMNMX.FTZ R5, R27, R32, !PT ;  /* 0x000000201b057209 */ /* 0x000fe20007810000 */
[----:B------:R-:W0:Y:S01]  /*137b0*/  SHFL.BFLY PT, R26, R11, 0x1, 0x1f ;  /* 0x0c201f000b1a7f89 */ /* 0x000e2200000e0000 */
[----:B------:R-:W-:Y:S02]  /*137c0*/  FSEL R50, R50, -INF , !P2 ;  /* 0xff80000032327808 */ /* 0x000fe40005000000 */
[----:B------:R-:W-:Y:S02]  /*137d0*/  ISETP.NE.AND P2, PT, R79, RZ, PT ;  /* 0x000000ff4f00720c */ /* 0x000fe40003f45270 */
[----:B------:R-:W-:Y:S02]  /*137e0*/  FMNMX.FTZ R5, R30, R5, !PT ;  /* 0x000000051e057209 */ /* 0x000fe40007810000 */
[----:B------:R-:W-:Y:S02]  /*137f0*/  ISETP.GT.AND P2, PT, R25, 0x31, !P2 ;  /* 0x000000311900780c */ /* 0x000fe40005744270 */
[----:B------:R-:W-:-:S02]  /*13800*/  FMNMX.FTZ R5, R36, R5, !PT ;  /* 0x0000000524057209 */ /* 0x000fc40007810000 */
[C---:B------:R-:W-:Y:S02]  /*13810*/  ISETP.LT.OR P2, PT, R96.reuse, 0x32, P2 ;  /* 0x000000326000780c */ /* 0x040fe40001741670 */
[----:B------:R-:W-:Y:S02]  /*13820*/  ISETP.LT.OR P4, PT, R96, 0x59, P4 ;  /* 0x000000596000780c */ /* 0x000fe40002781670 */
[----:B------:R-:W-:Y:S02]  /*13830*/  FSEL R78, R51, -INF , !P2 ;  /* 0xff800000334e7808 */ /* 0x000fe40005000000 */
[----:B------:R-:W-:Y:S02]  /*13840*/  ISETP.NE.AND P2, PT, R49, RZ, PT ;  /* 0x000000ff3100720c */ /* 0x000fe40003f45270 */
[----:B------:R-:W-:Y:S02]  /*13850*/  FSEL R70, R70, -INF , !P4 ;  /* 0xff80000046467808 */ /* 0x000fe40006000000 */
[----:B------:R-:W-:-:S02]  /*13860*/  ISETP.GT.AND P2, PT, R25, 0x38, !P2 ;  /* 0x000000381900780c */ /* 0x000fc40005744270 */
[----:B0-----:R-:W-:Y:S02]  /*13870*/  FMNMX.FTZ R3, R11, R26, !PT ;  /* 0x0000001a0b037209 */ /* 0x001fe40007810000 */
[----:B------:R-:W-:Y:S02]  /*13880*/  ISETP.LT.OR P2, PT, R96, 0x39, P2 ;  /* 0x000000396000780c */ /* 0x000fe40001741670 */
[----:B------:R-:W-:Y:S01]  /*13890*/  FMNMX.FTZ R11, R34, R5, !PT ;  /* 0x00000005220b7209 */ /* 0x000fe20007810000 */
[----:B------:R-:W-:Y:S01]  /*138a0*/  FMUL.FTZ R15, R3, R7 ;  /* 0x00000007030f7220 */ /* 0x000fe20000410000 */
        /* <DEDUP_REMOVED lines=16> */
[----:B------:R-:W-:Y:S02]  /*139b0*/  ISETP.GT.AND P2, PT, R25, 0x48, !P5 ;  /* 0x000000481900780c */ /* 0x000fe40006f44270 */
[----:B------:R-:W-:Y:S02]  /*139c0*/  ISETP.NE.AND P5, PT, R83, RZ, PT ;  /* 0x000000ff5300720c */ /* 0x000fe40003fa5270 */
[----:B------:R-:W-:-:S04]  /*139d0*/  ISETP.LT.OR P2, PT, R96, 0x49, P2 ;  /* 0x000000496000780c */ /* 0x000fc80001741670 */
[----:B------:R-:W-:Y:S02]  /*139e0*/  FSEL R62, R62, -INF , !P2 ;  /* 0xff8000003e3e7808 */ /* 0x000fe40005000000 */
[----:B------:R-:W-:-:S04]  /*139f0*/  FSETP.NEU.FTZ.AND P2, PT, R3, -INF , PT ;  /* 0xff8000000300780b */ /* 0x000fc80003f5d000 */
[----:B------:R-:W-:Y:S02]  /*13a00*/  FSEL R31, R15, RZ, P2 ;  /* 0x000000ff0f1f7208 */ /* 0x000fe40001000000 */
[----:B------:R-:W-:Y:S02]  /*13a10*/  FMNMX.FTZ R15, R42, R11, !PT ;  /* 0x0000000b2a0f7209 */ /* 0x000fe40007810000 */
[----:B------:R-:W-:Y:S01]  /*13a20*/  ISETP.GT.AND P2, PT, R25, 0x49, !P5 ;  /* 0x000000491900780c */ /* 0x000fe20006f44270 */
[--C-:B------:R-:W-:Y:S01]  /*13a30*/  FFMA.FTZ R21, R102, R7, -R31.reuse ;  /* 0x0000000766157223 */ /* 0x100fe2000001081f */
[----:B------:R-:W-:Y:S01]  /*13a40*/  FMNMX.FTZ R15, R74, R15, !PT ;  /* 0x0000000f4a0f7209 */ /* 0x000fe20007810000 */
[--C-:B------:R-:W-:Y:S01]  /*13a50*/  FFMA.FTZ R148, R86, R7, -R31.reuse ;  /* 0x0000000756947223 */ /* 0x100fe2000001081f */
[----:B------:R-:W-:Y:S01]  /*13a60*/  ISETP.LT.OR P2, PT, R96, 0x4a, P2 ;  /* 0x0000004a6000780c */ /* 0x000fe20001741670 */
[----:B------:R0:W-:Y:S01]  /*13a70*/  MUFU.EX2 R5, R21 ;  /* 0x0000001500057308 */ /* 0x0001e20000000800 */
[----:B------:R-:W-:Y:S01]  /*13a80*/  FMNMX.FTZ R15, R46, R15, !PT ;  /* 0x0000000f2e0f7209 */ /* 0x000fe20007810000 */
[-CC-:B------:R-:W-:Y:S01]  /*13a90*/  FFMA.FTZ R33, R0, R7.reuse, -R31.reuse ;  /* 0x0000000700217223 */ /* 0x180fe2000001081f */
[----:B------:R-:W-:Y:S01]  /*13aa0*/  FSEL R26, R63, -INF , !P2 ;  /* 0xff8000003f1a7808 */ /* 0x000fe20005000000 */
[--C-:B------:R-:W-:Y:S01]  /*13ab0*/  FFMA.FTZ R4, R4, R7, -R31.reuse ;  /* 0x0000000704047223 */ /* 0x100fe2000001081f */
[----:B------:R-:W-:Y:S01]  /*13ac0*/  FMNMX.FTZ R15, R76, R15, !PT ;  /* 0x0000000f4c0f7209 */ /* 0x000fe20007810000 */
[--C-:B------:R-:W-:Y:S01]  /*13ad0*/  FFMA.FTZ R156, R156, R7, -R31.reuse ;  /* 0x000000079c9c7223 */ /* 0x100fe2000001081f */
[----:B------:R-:W-:Y:S01]  /*13ae0*/  ISETP.GT.AND P2, PT, R25, 0x50, !P6 ;  /* 0x000000501900780c */ /* 0x000fe20007744270 */
[----:B------:R-:W-:Y:S01]  /*13af0*/  MUFU.EX2 R35, R4 ;  /* 0x0000000400237308 */ /* 0x000fe20000000800 */
[----:B0-----:R-:W-:Y:S01]  /*13b00*/  FMNMX.FTZ R21, R50, R15, !PT ;  /* 0x0000000f32157209 */ /* 0x001fe20007810000 */
[-CC-:B------:R-:W-:Y:S01]  /*13b10*/  FFMA.FTZ R158, R100, R7.reuse, -R31.reuse ;  /* 0x00000007649e7223 */ /* 0x180fe2000001081f */
[----:B------:R-:W-:Y:S01]  /*13b20*/  ISETP.LT.OR P2, PT, R96, 0x51, P2 ;  /* 0x000000516000780c */ /* 0x000fe20001741670 */
[--C-:B------:R-:W-:Y:S01]  /*13b30*/  FFMA.FTZ R98, R98, R7, -R31.reuse ;  /* 0x0000000762627223 */ /* 0x100fe2000001081f */
[----:B------:R-:W-:Y:S01]  /*13b40*/  FMNMX.FTZ R21, R78, R21, !PT ;  /* 0x000000154e157209 */ /* 0x000fe20007810000 */
[--C-:B------:R-:W-:Y:S01]  /*13b50*/  FFMA.FTZ R152, R94, R7, -R31.reuse ;  /* 0x000000075e987223 */ /* 0x100fe2000001081f */
[----:B------:R-:W-:Y:S01]  /*13b60*/  ISETP.NE.AND P5, PT, R65, RZ, PT ;  /* 0x000000ff4100720c */ /* 0x000fe20003fa5270 */
[----:B------:R-:W0:Y:S01]  /*13b70*/  MUFU.EX2 R156, R156 ;  /* 0x0000009c009c7308 */ /* 0x000e220000000800 */
[----:B------:R-:W-:Y:S01]  /*13b80*/  FMNMX.FTZ R21, R54, R21, !PT ;  /* 0x0000001536157209 */ /* 0x000fe20007810000 */
[-CC-:B------:R-:W-:Y:S01]  /*13b90*/  FFMA.FTZ R92, R92, R7.reuse, -R31.reuse ;  /* 0x000000075c5c7223 */ /* 0x180fe2000001081f */
[----:B------:R-:W-:Y:S01]  /*13ba0*/  FSEL R66, R66, -INF , !P2 ;  /* 0xff80000042427808 */ /* 0x000fe20005000000 */
[--C-:B------:R-:W-:Y:S01]  /*13bb0*/  FFMA.FTZ R154, R90, R7, -R31.reuse ;  /* 0x000000075a9a7223 */ /* 0x100fe2000001081f */
[----:B------:R-:W-:Y:S01]  /*13bc0*/  FMNMX.FTZ R21, R80, R21, !PT ;  /* 0x0000001550157209 */ /* 0x000fe20007810000 */
[-CC-:B------:R-:W-:Y:S01]  /*13bd0*/  FFMA.FTZ R88, R88, R7.reuse, -R31.reuse ;  /* 0x0000000758587223 */ /* 0x180fe2000001081f */
[----:B------:R-:W-:Y:S01]  /*13be0*/  ISETP.GT.AND P5, PT, R25, 0x59, !P5 ;  /* 0x000000591900780c */ /* 0x000fe20006fa4270 */
[--C-:B------:R-:W-:Y:S01]  /*13bf0*/  FFMA.FTZ R25, R84, R7, -R31.reuse ;  /* 0x0000000754197223 */ /* 0x100fe2000001081f */
[----:B------:R-:W-:Y:S01]  /*13c00*/  FMNMX.FTZ R29, R58, R21, !PT ;  /* 0x000000153a1d7209 */ /* 0x000fe20007810000 */
[-CC-:B------:R-:W-:Y:S01]  /*13c10*/  FFMA.FTZ R44, R44, R7.reuse, -R31.reuse ;  /* 0x000000072c2c7223 */ /* 0x180fe2000001081f */
[----:B------:R-:W-:Y:S01]  /*13c20*/  FSEL R86, R67, -INF , !P3 ;  /* 0xff80000043567808 */ /* 0x000fe20005800000 */
[--C-:B------:R-:W-:Y:S01]  /*13c30*/  FFMA.FTZ R48, R48, R7, -R31.reuse ;  /* 0x0000000730307223 */ /* 0x100fe2000001081f */
[----:B------:R-:W-:Y:S01]  /*13c40*/  FMNMX.FTZ R29, R82, R29, !PT ;  /* 0x0000001d521d7209 */ /* 0x000fe20007810000 */
[-CC-:B------:R-:W-:Y:S01]  /*13c50*/  FFMA.FTZ R52, R52, R7.reuse, -R31.reuse ;  /* 0x0000000734347223 */ /* 0x180fe2000001081f */
        /* <DEDUP_REMOVED lines=14> */
[----:B------:R-:W-:Y:S01]  /*13d40*/  FMNMX.FTZ R29, R86, R29, !PT ;  /* 0x0000001d561d7209 */ /* 0x000fe20007810000 */
[----:B------:R-:W1:Y:S01]  /*13d50*/  MUFU.EX2 R158, R158 ;  /* 0x0000009e009e7308 */ /* 0x000e620000000800 */
[----:B0-----:R-:W-:Y:S01]  /*13d60*/  FADD.FTZ R45, R156, R5 ;  /* 0x000000059c2d7221 */ /* 0x001fe20000010000 */
[----:B------:R-:W-:-:S02]  /*13d70*/  F2FP.F16.F32.PACK_AB R156, R5, R156 ;  /* 0x0000009c059c723e */ /* 0x000fc400000000ff */
[----:B------:R-:W-:Y:S02]  /*13d80*/  FMNMX.FTZ R29, R70, R29, !PT ;  /* 0x0000001d461d7209 */ /* 0x000fe40007810000 */
[----:B------:R-:W-:Y:S02]  /*13d90*/  ISETP.GE.AND P6, PT, R13, 0x1, PT ;  /* 0x000000010d00780c */ /* 0x000fe40003fc6270 */
[----:B------:R-:W-:Y:S01]  /*13da0*/  FMNMX.FTZ R29, R84, R29, !PT ;  /* 0x0000001d541d7209 */ /* 0x000fe20007810000 */
[----:B------:R-:W0:Y:S04]  /*13db0*/  MUFU.EX2 R11, R98 ;  /* 0x00000062000b7308 */ /* 0x000e280000000800 */
[----:B------:R-:W2:Y:S04]  /*13dc0*/  SHFL.BFLY PT, R0, R29, 0x2, 0x1f ;  /* 0x0c401f001d007f89 */ /* 0x000ea800000e0000 */
[----:B------:R-:W3:Y:S08]  /*13dd0*/  MUFU.EX2 R152, R152 ;  /* 0x0000009800987308 */ /* 0x000ef00000000800 */
[----:B------:R-:W4:Y:S08]  /*13de0*/  MUFU.EX2 R15, R92 ;  /* 0x0000005c000f7308 */ /* 0x000f300000000800 */
[----:B------:R-:W4:Y:S01]  /*13df0*/  MUFU.EX2 R154, R154 ;  /* 0x0000009a009a7308 */ /* 0x000f220000000800 */
[----:B--2---:R-:W-:-:S07]  /*13e00*/  FMNMX.FTZ R0, R29, R0, !PT ;  /* 0x000000001d007209 */ /* 0x004fce0007810000 */
[----:B------:R-:W2:Y:S01]  /*13e10*/  MUFU.EX2 R21, R88 ;  /* 0x0000005800157308 */ /* 0x000ea20000000800 */
[----:B------:R-:W1:Y:S07]  /*13e20*/  SHFL.BFLY PT, R29, R0, 0x1, 0x1f ;  /* 0x0c201f00001d7f89 */ /* 0x000e6e00000e0000 */
[----:B------:R-:W2:Y:S08]  /*13e30*/  MUFU.EX2 R148, R148 ;  /* 0x0000009400947308 */ /* 0x000eb00000000800 */
[----:B------:R-:W-:Y:S08]  /*13e40*/  MUFU.EX2 R25, R25 ;  /* 0x0000001900197308 */ /* 0x000ff00000000800 */
[----:B------:R-:W-:Y:S01]  /*13e50*/  MUFU.EX2 R44, R44 ;  /* 0x0000002c002c7308 */ /* 0x000fe20000000800 */
[----:B-1----:R-:W-:-:S04]  /*13e60*/  FMNMX.FTZ R4, R0, R29, !PT ;  /* 0x0000001d00047209 */ /* 0x002fc80007810000 */
[C---:B------:R-:W-:Y:S01]  /*13e70*/  FSETP.NEU.FTZ.AND P2, PT, R4.reuse, -INF , PT ;  /* 0xff8000000400780b */ /* 0x040fe20003f5d000 */
[----:B------:R-:W-:Y:S02]  /*13e80*/  FMUL.FTZ R0, R4, R7 ;  /* 0x0000000704007220 */ /* 0x000fe40000410000 */
[----:B------:R1:W-:Y:S03]  /*13e90*/  MUFU.EX2 R37, R6 ;  /* 0x0000000600257308 */ /* 0x0003e60000000800 */
[----:B------:R-:W-:Y:S01]  /*13ea0*/  FSEL R31, R0, RZ, P2 ;  /* 0x000000ff001f7208 */ /* 0x000fe20001000000 */
[----:B------:R-:W-:Y:S01]  /*13eb0*/  FADD.FTZ R0, R158, R45 ;  /* 0x0000002d9e007221 */ /* 0x000fe20000010000 */
[----:B0-----:R-:W-:-:S03]  /*13ec0*/  F2FP.F16.F32.PACK_AB R158, R11, R158 ;  /* 0x0000009e0b9e723e */ /* 0x001fc600000000ff */
[-CC-:B------:R-:W-:Y:S01]  /*13ed0*/  FFMA.FTZ R27, R27, R7.reuse, -R31.reuse ;  /* 0x000000071b1b7223 */ /* 0x180fe2000001081f */
[-CC-:B------:R-:W-:Y:S01]  /*13ee0*/  FFMA.FTZ R32, R32, R7.reuse, -R31.reuse ;  /* 0x0000000720207223 */ /* 0x180fe2000001081f */
[-CC-:B------:R-:W-:Y:S01]  /*13ef0*/  FFMA.FTZ R30, R30, R7.reuse, -R31.reuse ;  /* 0x000000071e1e7223 */ /* 0x180fe2000001081f */
[-CC-:B------:R-:W-:Y:S01]  /*13f00*/  FFMA.FTZ R36, R36, R7.reuse, -R31.reuse ;  /* 0x0000000724247223 */ /* 0x180fe2000001081f */
[-CC-:B------:R-:W-:Y:S01]  /*13f10*/  FFMA.FTZ R34, R34, R7.reuse, -R31.reuse ;  /* 0x0000000722227223 */ /* 0x180fe2000001081f */
[-CC-:B------:R-:W-:Y:S01]  /*13f20*/  FFMA.FTZ R40, R40, R7.reuse, -R31.reuse ;  /* 0x0000000728287223 */ /* 0x180fe2000001081f */
[----:B------:R-:W-:Y:S01]  /*13f30*/  MUFU.EX2 R27, R27 ;  /* 0x0000001b001b7308 */ /* 0x000fe20000000800 */
[----:B------:R-:W-:Y:S01]  /*13f40*/  FADD.FTZ R45, R11, R0 ;  /* 0x000000000b2d7221 */ /* 0x000fe20000010000 */
[-CC-:B------:R-:W-:Y:S01]  /*13f50*/  FFMA.FTZ R38, R38, R7.reuse, -R31.reuse ;  /* 0x0000000726267223 */ /* 0x180fe2000001081f */
[-CC-:B------:R-:W-:Y:S01]  /*13f60*/  FFMA.FTZ R72, R72, R7.reuse, -R31.reuse ;  /* 0x0000000748487223 */ /* 0x180fe2000001081f */
[-C--:B------:R-:W-:Y:S01]  /*13f70*/  FFMA.FTZ R42, R42, R7.reuse, -R31 ;  /* 0x000000072a2a7223 */ /* 0x080fe2000001081f */
[----:B---3--:R-:W-:Y:S01]  /*13f80*/  FADD.FTZ R0, R152, R45 ;  /* 0x0000002d98007221 */ /* 0x008fe20000010000 */
        /* <DEDUP_REMOVED lines=11> */
[----:B--2---:R-:W-:Y:S01]  /*14040*/  FADD.FTZ R47, R21, R6 ;  /* 0x00000006152f7221 */ /* 0x004fe20000010000 */
[-CC-:B------:R-:W-:Y:S01]  /*14050*/  FFMA.FTZ R58, R58, R7.reuse, -R31.reuse ;  /* 0x000000073a3a7223 */ /* 0x180fe2000001081f */
[-CC-:B------:R-:W-:Y:S01]  /*14060*/  FFMA.FTZ R82, R82, R7.reuse, -R31.reuse ;  /* 0x0000000752527223 */ /* 0x180fe2000001081f */
[-C--:B------:R-:W-:Y:S01]  /*14070*/  FFMA.FTZ R62, R62, R7.reuse, -R31 ;  /* 0x000000073e3e7223 */ /* 0x080fe2000001081f */
[----:B------:R-:W-:Y:S01]  /*14080*/  FADD.FTZ R6, R148, R47 ;  /* 0x0000002f94067221 */ /* 0x000fe20000010000 */
[-CC-:B------:R-:W-:Y:S01]  /*14090*/  FFMA.FTZ R26, R26, R7.reuse, -R31.reuse ;  /* 0x000000071a1a7223 */ /* 0x180fe2000001081f */
[-CC-:B------:R-:W-:Y:S01]  /*140a0*/  FFMA.FTZ R66, R66, R7.reuse, -R31.reuse ;  /* 0x0000000742427223 */ /* 0x180fe2000001081f */
[----:B------:R-:W2:Y:S01]  /*140b0*/  MUFU.EX2 R159, R36 ;  /* 0x00000024009f7308 */ /* 0x000ea20000000800 */
[----:B0-----:R-:W-:Y:S01]  /*140c0*/  FADD.FTZ R45, R27, R32 ;  /* 0x000000201b2d7221 */ /* 0x001fe20000010000 */
[----:B------:R-:W-:Y:S01]  /*140d0*/  FADD.FTZ R47, R25, R6 ;  /* 0x00000006192f7221 */ /* 0x000fe20000010000 */
[-CC-:B------:R-:W-:Y:S01]  /*140e0*/  FFMA.FTZ R86, R86, R7.reuse, -R31.reuse ;  /* 0x0000000756567223 */ /* 0x180fe2000001081f */
[-CC-:B------:R-:W-:Y:S01]  /*140f0*/  FFMA.FTZ R70, R70, R7.reuse, -R31.reuse ;  /* 0x0000000746467223 */ /* 0x180fe2000001081f */
[----:B------:R-:W-:Y:S01]  /*14100*/  FFMA.FTZ R31, R84, R7, -R31 ;  /* 0x00000007541f7223 */ /* 0x000fe2000001081f */
[----:B------:R-:W-:Y:S01]  /*14110*/  FADD.FTZ R6, R44, R47 ;  /* 0x0000002f2c067221 */ /* 0x000fe20000010000 */
[----:B------:R-:W-:Y:S01]  /*14120*/  F2FP.F16.F32.PACK_AB R152, R15, R152 ;  /* 0x000000980f98723e */ /* 0x000fe200000000ff */
[----:B------:R-:W0:Y:S01]  /*14130*/  MUFU.EX2 R34, R34 ;  /* 0x0000002200227308 */ /* 0x000e220000000800 */
[----:B-1----:R-:W-:Y:S01]  /*14140*/  FADD.FTZ R0, R30, R45 ;  /* 0x0000002d1e007221 */ /* 0x002fe20000010000 */
[----:B------:R-:W-:-:S02]  /*14150*/  F2FP.F16.F32.PACK_AB R154, R21, R154 ;  /* 0x0000009a159a723e */ /* 0x000fc400000000ff */
[----:B------:R-:W-:Y:S02]  /*14160*/  F2FP.F16.F32.PACK_AB R148, R25, R148 ;  /* 0x000000941994723e */ /* 0x000fe400000000ff */
[----:B------:R-:W-:Y:S02]  /*14170*/  F2FP.F16.F32.PACK_AB R157, R32, R27 ;  /* 0x0000001b209d723e */ /* 0x000fe400000000ff */
        /* <DEDUP_REMOVED lines=27> */
[----:B0-----:R-:W-:Y:S01]  /*14330*/  FADD.FTZ R6, R48, R47 ;  /* 0x0000002f30067221 */ /* 0x001fe20000010000 */
[----:B------:R-:W-:-:S03]  /*14340*/  F2FP.F16.F32.PACK_AB R144, R35, R48 ;  /* 0x000000302390723e */ /* 0x000fc600000000ff */
[----:B------:R-:W-:-:S03]  /*14350*/  FADD.FTZ R47, R35, R6 ;  /* 0x00000006232f7221 */ /* 0x000fc60000010000 */
[----:B------:R-:W0:Y:S01]  /*14360*/  MUFU.EX2 R52, R52 ;  /* 0x0000003400347308 */ /* 0x000e220000000800 */
[----:B-1----:R-:W-:-:S07]  /*14370*/  FADD.FTZ R0, R50, R45 ;  /* 0x0000002d32007221 */ /* 0x002fce0000010000 */
[----:B------:R-:W1:Y:S01]  /*14380*/  MUFU.EX2 R54, R54 ;  /* 0x0000003600367308 */ /* 0x000e620000000800 */
[C---:B--2---:R-:W-:Y:S01]  /*14390*/  FADD.FTZ R5, R145.reuse, R0 ;  /* 0x0000000091057221 */ /* 0x044fe20000010000 */
[----:B------:R-:W-:-:S06]  /*143a0*/  F2FP.F16.F32.PACK_AB R145, R145, R50 ;  /* 0x000000329191723e */ /* 0x000fcc00000000ff */
[----:B-----5:R-:W2:Y:S01]  /*143b0*/  MUFU.EX2 R147, R80 ;  /* 0x0000005000937308 */ /* 0x020ea20000000800 */
        /* <DEDUP_REMOVED lines=18> */
[----:B------:R0:W3:Y:S01]  /*144e0*/  MUFU.EX2 R41, R20 ;  /* 0x0000001400297308 */ /* 0x0000e20000000800 */
[----:B-1----:R-:W-:-:S07]  /*144f0*/  FADD.FTZ R6, R60, R11 ;  /* 0x0000000b3c067221 */ /* 0x002fce0000010000 */
[----:B------:R-:W1:Y:S01]  /*14500*/  MUFU.EX2 R143, R26 ;  /* 0x0000001a008f7308 */ /* 0x000e620000000800 */
[----:B--2---:R-:W-:Y:S01]  /*14510*/  FADD.FTZ R0, R62, R5 ;  /* 0x000000053e007221 */ /* 0x004fe20000010000 */
[----:B0-----:R-:W-:-:S05]  /*14520*/  IADD3 R20, R163, -R164, RZ ;  /* 0x800000a4a3147210 */ /* 0x001fca0007ffe0ff */
[----:B------:R-:W-:Y:S01]  /*14530*/  IMAD R15, R169, 0x80, R20 ;  /* 0x00000080a90f7824 */ /* 0x000fe200078e0214 */
[----:B------:R-:W0:Y:S01]  /*14540*/  MUFU.EX2 R64, R64 ;  /* 0x0000004000407308 */ /* 0x000e220000000800 */
[C---:B---3--:R-:W-:Y:S01]  /*14550*/  FADD.FTZ R11, R41.reuse, R6 ;  /* 0x00000006290b7221 */ /* 0x048fe20000010000 */
[----:B------:R-:W-:Y:S01]  /*14560*/  F2FP.F16.F32.PACK_AB R142, R41, R60 ;  /* 0x0000003c298e723e */ /* 0x000fe200000000ff */
[----:B------:R-:W-:-:S05]  /*14570*/  IMAD.IADD R12, R15, 0x1, R12 ;  /* 0x000000010f0c7824 */ /* 0x000fca00078e020c */
        /* <DEDUP_REMOVED lines=14> */
[----:B--2---:R-:W-:Y:S01]  /*14660*/  FADD.FTZ R6, R68, R11 ;  /* 0x0000000b44067221 */ /* 0x004fe20000010000 */
[----:B------:R-:W-:-:S06]  /*14670*/  VIADD R11, R2, 0xfffffffe ;  /* 0xfffffffe020b7836 */ /* 0x000fcc0000000000 */
[----:B------:R-:W2:Y:S01]  /*14680*/  MUFU.EX2 R31, R31 ;  /* 0x0000001f001f7308 */ /* 0x000ea20000000800 */
[----:B-1----:R-:W-:Y:S01]  /*14690*/  FADD.FTZ R0, R70, R5 ;  /* 0x0000000546007221 */ /* 0x002fe20000010000 */
[C---:B0-----:R-:W-:Y:S01]  /*146a0*/  FADD.FTZ R6, R29.reuse, R6 ;  /* 0x000000061d067221 */ /* 0x041fe20000010000 */
[----:B------:R-:W-:Y:S02]  /*146b0*/  F2FP.F16.F32.PACK_AB R138, R29, R68 ;  /* 0x000000441d8a723e */ /* 0x000fe400000000ff */
[C---:B--2---:R-:W-:Y:S01]  /*146c0*/  FADD.FTZ R5, R31.reuse, R0 ;  /* 0x000000001f057221 */ /* 0x044fe20000010000 */
[----:B------:R-:W-:Y:S01]  /*146d0*/  F2FP.F16.F32.PACK_AB R139, R31, R70 ;  /* 0x000000461f8b723e */ /* 0x000fe200000000ff */
        /* <DEDUP_REMOVED lines=12> */
.L_x_1527:
[----:B------:R-:W-:-:S13]  /*147a0*/  ISETP.NE.AND P2, PT, R13, 0x1, PT ;  /* 0x000000010d00780c */ /* 0x000fda0003f45270 */
[----:B------:R-:W0:Y:S02]  /*147b0*/  @P2 LDC.64 R14, c[0x0][0x9e8] ;  /* 0x00027a00ff0e2b82 */ /* 0x000e240000000a00 */
[----:B0-----:R-:W-:-:S05]  /*147c0*/  @P2 IMAD.HI.U32 R2, R0, R14, RZ ;  /* 0x0000000e00022227 */ /* 0x001fca00078e00ff */
[----:B------:R-:W-:-:S07]  /*147d0*/  @P2 SHF.R.U32.HI R0, RZ, R15, R2 ;  /* 0x0000000fff002219 */ /* 0x000fce0000011602 */
.L_x_1528:
[----:B------:R-:W-:Y:S05]  /*147e0*/  BSYNC B0 ;  /* 0x0000000000007941 */ /* 0x000fea0003800000 */
.L_x_1526:
[----:B------:R-:W-:-:S05]  /*147f0*/  IMAD R13, R0, R13, R13 ;  /* 0x0000000d000d7224 */ /* 0x000fca00078e020d */
[----:B------:R-:W-:-:S07]  /*14800*/  VIMNMX R12, R12, R13, PT ;  /* 0x0000000d0c0c7248 */ /* 0x000fce0003fe0100 */
.L_x_1525:
[----:B------:R-:W-:Y:S01]  /*14810*/  IMAD.HI R12, R12, 0x2aaaaaab, RZ ;  /* 0x2aaaaaab0c0c7827 */ /* 0x000fe200078e02ff */
[----:B------:R-:W-:Y:S01]  /*14820*/  ULDC UR46, c[0x0][0x9e4] ;  /* 0x00027900002e7ab9 */ /* 0x000fe20000000800 */
[----:B------:R-:W-:Y:S01]  /*14830*/  ULDC UR39, c[0x0][0x9e4] ;  /* 0x0002790000277ab9 */ /* 0x000fe20000000800 */
[----:B------:R-:W-:Y:S01]  /*14840*/  ULDC UR47, c[0x0][0x9dc] ;  /* 0x00027700002f7ab9 */ /* 0x000fe20000000800 */
[----:B------:R-:W-:Y:S01]  /*14850*/  ULDC UR51, c[0x0][0x9dc] ;  /* 0x0002770000337ab9 */ /* 0x000fe20000000800 */
[----:B------:R-:W-:Y:S01]  /*14860*/  SHF.R.U32.HI R13, RZ, 0x1f, R12 ;  /* 0x0000001fff0d7819 */ /* 0x000fe2000001160c */
[----:B------:R-:W-:Y:S01]  /*14870*/  ULDC UR38, c[0x0][0x988] ;  /* 0x0002620000267ab9 */ /* 0x000fe20000000800 */
[----:B------:R-:W-:Y:S01]  /*14880*/  ULDC UR43, c[0x0][0x988] ;  /* 0x00026200002b7ab9 */ /* 0x000fe20000000800 */
[----:B------:R-:W-:Y:S01]  /*14890*/  ULDC UR42, c[0x0][0x988] ;  /* 0x00026200002a7ab9 */ /* 0x000fe20000000800 */
[----:B------:R-:W-:Y:S01]  /*148a0*/  LEA.HI.SX32 R13, R12, R13, 0x1c ;  /* 0x0000000d0c0d7211 */ /* 0x000fe200078fe2ff */
[----:B------:R-:W-:Y:S01]  /*148b0*/  ULDC UR54, c[0x0][0x9e0] ;  /* 0x0002780000367ab9 */ /* 0x000fe20000000800 */
[----:B------:R-:W-:Y:S01]  /*148c0*/  ULDC UR50, c[0x0][0x9e0] ;  /* 0x0002780000327ab9 */ /* 0x000fe20000000800 */
[----:B------:R-:W-:Y:S01]  /*148d0*/  BSSY B1, `(.L_x_1529) ;  /* 0x0000338000017945 */ /* 0x000fe20003800000 */
[----:B------:R-:W-:Y:S01]  /*148e0*/  VIMNMX R21, R168, R13, !PT ;  /* 0x0000000da8157248 */ /* 0x000fe20007fe0100 */
[----:B------:R-:W-:Y:S01]  /*148f0*/  IMAD.MOV.U32 R0, RZ, RZ, 0x3f800000 ;  /* 0x3f800000ff007424 */ /* 0x000fe200078e00ff */
[----:B------:R-:W-:-:S02]  /*14900*/  MOV R2, 0x3f800000 ;  /* 0x3f80000000027802 */ /* 0x000fc40000000f00 */
[----:B------:R-:W-:Y:S02]  /*14910*/  CS2R R86, SRZ ;  /* 0x0000000000567805 */ /* 0x000fe4000001ff00 */
[----:B------:R-:W-:Y:S02]  /*14920*/  ISETP.GE.AND P2, PT, R11, R21, PT ;  /* 0x000000150b00720c */ /* 0x000fe40003f46270 */
        /* <DEDUP_REMOVED lines=31> */
[----:B------:R-:W-:Y:S06]  /*14b20*/  @!P2 BRA `(.L_x_1530) ;  /* 0x000000300048a947 */ /* 0x000fec0003800000 */
[----:B------:R-:W-:Y:S01]  /*14b30*/  IMAD.IADD R170, R10, 0x1, R20 ;  /* 0x000000010aaa7824 */ /* 0x000fe200078e0214 */
[----:B------:R-:W-:Y:S01]  /*14b40*/  BSSY B0, `(.L_x_1531) ;  /* 0x000030c000007945 */ /* 0x000fe20003800000 */
[----:B------:R-:W-:Y:S02]  /*14b50*/  IMAD.MOV.U32 R2, RZ, RZ, 0x3f800000 ;  /* 0x3f800000ff027424 */ /* 0x000fe400078e00ff */
[----:B------:R-:W-:Y:S02]  /*14b60*/  IMAD.MOV.U32 R87, RZ, RZ, RZ ;  /* 0x000000ffff577224 */ /* 0x000fe400078e00ff */
[----:B------:R-:W-:-:S07]  /*14b70*/  VIADD R171, R170, 0x8 ;  /* 0x00000008aaab7836 */ /* 0x000fce0000000000 */
.L_x_1550:
[----:B------:R-:W-:-:S04]  /*14b80*/  IADD3 R193, R160, 0x1, RZ ;  /* 0x00000001a0c17810 */ /* 0x000fc80007ffe0ff */
[----:B------:R-:W-:-:S04]  /*14b90*/  ISETP.NE.AND P2, PT, R193, 0x2, PT ;  /* 0x00000002c100780c */ /* 0x000fc80003f45270 */
[----:B------:R-:W-:Y:S02]  /*14ba0*/  SEL R194, RZ, 0x1, P2 ;  /* 0x00000001ffc27807 */ /* 0x000fe40001000000 */
[----:B------:R-:W-:Y:S02]  /*14bb0*/  SEL R193, R193, RZ, P2 ;  /* 0x000000ffc1c17207 */ /* 0x000fe40001000000 */
[----:B------:R-:W-:Y:S01]  /*14bc0*/  LOP3.LUT R194, R161, R194, RZ, 0x3c, !PT ;  /* 0x000000c2a1c27212 */ /* 0x000fe200078e3cff */
[----:B------:R-:W-:Y:S06]  /*14bd0*/  @!P0 BRA `(.L_x_1532) ;  /* 0x0000000000048947 */ /* 0x000fec0003800000 */
[----:B------:R-:W-:Y:S01]  /*14be0*/  BPT.TRAP 0x1 ;  /* 0x000000040000795c */ /* 0x000fe20000300000 */
.L_x_1532:
[----:B------:R-:W-:Y:S01]  /*14bf0*/  IMAD R7, R193, 0x8, R18 ;  /* 0x00000008c1077824 */ /* 0x000fe200078e0212 */
[----:B------:R-:W-:-:S04]  /*14c00*/  SHF.L.U32 R14, R194, 0x1f, RZ ;  /* 0x0000001fc20e7819 */ /* 0x000fc800000006ff */
[----:B------:R0:W1:Y:S01]  /*14c10*/  SYNCS.PHASECHK.TRANS64.TRYWAIT P2, [R7+URZ+0x2a830], R14 ;  /* 0x02a8300e070075a7 */ /* 0x000062000804017f */
[----:B------:R-:W-:Y:S05]  /*14c20*/  @!P0 BRA `(.L_x_1533) ;  /* 0x0000000000048947 */ /* 0x000fea0003800000 */
[----:B------:R-:W-:Y:S01]  /*14c30*/  BPT.TRAP 0x1 ;  /* 0x000000040000795c */ /* 0x000fe20000300000 */
.L_x_1533:
[----:B------:R-:W-:Y:S01]  /*14c40*/  BSSY B2, `(.L_x_1534) ;  /* 0x0000006000027945 */ /* 0x000fe20003800000 */
[----:B------:R-:W-:Y:S02]  /*14c50*/  IMAD R12, R193, 0x900, R8 ;  /* 0x00000900c10c7824 */ /* 0x000fe400078e0208 */
[----:B------:R-:W-:Y:S01]  /*14c60*/  IMAD.MOV.U32 R13, RZ, RZ, 0x40000040 ;  /* 0x40000040ff0d7424 */ /* 0x000fe200078e00ff */
[----:B-1----:R-:W-:Y:S06]  /*14c70*/  @P2 BRA `(.L_x_1535) ;  /* 0x0000000000082947 */ /* 0x002fec0003800000 */
[----:B------:R-:W1:Y:S02]  /*14c80*/  SYNCS.PHASECHK.TRANS64.TRYWAIT P2, [R7+URZ+0x2a830], R14 ;  /* 0x02a8300e070075a7 */ /* 0x000e64000804017f */
[----:B-1----:R-:W-:Y:S05]  /*14c90*/  @!P2 BRA `(.L_x_1536) ;  /* 0x000001240044a947 */ /* 0x002fea0003800000 */
.L_x_1535:
[----:B------:R-:W-:Y:S05]  /*14ca0*/  BSYNC B2 ;  /* 0x0000000000027941 */ /* 0x000fea0003800000 */
.L_x_1534:
[----:B------:R-:W2:Y:S04]  /*14cb0*/  LDL.64 R88, [R1+0x38] ;  /* 0x0000380001587983 */ /* 0x000ea80000100a00 */
[----:B------:R-:W3:Y:S04]  /*14cc0*/  LDL.64 R214, [R1+0x30] ;  /* 0x0000300001d67983 */ /* 0x000ee80000100a00 */
[----:B------:R-:W4:Y:S01]  /*14cd0*/  LDL.64 R212, [R1+0x28] ;  /* 0x0000280001d47983 */ /* 0x000f220000100a00 */
[----:B------:R-:W-:-:S03]  /*14ce0*/  R2UR UR6, R12 ;  /* 0x000000000c0672ca */ /* 0x000fc600000e0000 */
[----:B------:R-:W5:Y:S01]  /*14cf0*/  LDL.64 R210, [R1+0x20] ;  /* 0x0000200001d27983 */ /* 0x000f620000100a00 */
[----:B------:R-:W-:Y:S01]  /*14d00*/  R2UR UR7, R13 ;  /* 0x000000000d0772ca */ /* 0x000fe200000e0000 */
[----:B01----:R-:W-:Y:S02]  /*14d10*/  VIADD R14, R12, 0x2 ;  /* 0x000000020c0e7836 */ /* 0x003fe40000000000 */
[----:B------:R-:W-:Y:S01]  /*14d20*/  IMAD.MOV.U32 R15, RZ, RZ, 0x40000040 ;  /* 0x40000040ff0f7424 */ /* 0x000fe200078e00ff */
[----:B------:R-:W5:Y:S04]  /*14d30*/  LDL.64 R208, [R1+0x18] ;  /* 0x0000180001d07983 */ /* 0x000f680000100a00 */
[----:B------:R-:W5:Y:S04]  /*14d40*/  LDL.64 R206, [R1+0x10] ;  /* 0x0000100001ce7983 */ /* 0x000f680000100a00 */
[----:B------:R-:W5:Y:S01]  /*14d50*/  LDL.64 R204, [R1] ;  /* 0x0000000001cc7983 */ /* 0x000f620000100a00 */
[----:B--2---:R-:W-:-:S02]  /*14d60*/  R2UR UR4, R88 ;  /* 0x00000000580472ca */ /* 0x004fc400000e0000 */
[----:B------:R-:W-:Y:S02]  /*14d70*/  R2UR UR5, R89 ;  /* 0x00000000590572ca */ /* 0x000fe400000e0000 */
[----:B------:R-:W-:-:S11]  /*14d80*/  WARPGROUP.ARRIVE ;  /* 0x00000000000079c5 */ /* 0x000fd60000000000 */
[----:B------:R-:W-:Y:S01]  /*14d90*/  HGMMA.64x96x16.F32 R88, gdesc[UR4], RZ, !UPT, gsb0 ;  /* 0x01600000045879f0 */ /* 0x000fe2000c0008ff */
[----:B------:R-:W-:Y:S02]  /*14da0*/  R2UR UR6, R14 ;  /* 0x000000000e0672ca */ /* 0x000fe400000e0000 */
[----:B------:R-:W-:Y:S02]  /*14db0*/  R2UR UR7, R15 ;  /* 0x000000000f0772ca */ /* 0x000fe400000e0000 */
[----:B---3--:R-:W-:Y:S02]  /*14dc0*/  R2UR UR4, R214 ;  /* 0x00000000d60472ca */ /* 0x008fe400000e0000 */
[----:B------:R-:W-:Y:S01]  /*14dd0*/  R2UR UR5, R215 ;  /* 0x00000000d70572ca */ /* 0x000fe200000e0000 */
[----:B------:R-:W-:Y:S01]  /*14de0*/  VIADD R14, R12, 0x4 ;  /* 0x000000040c0e7836 */ /* 0x000fe20000000000 */
[----:B------:R-:W-:Y:S01]  /*14df0*/  MOV R15, 0x40000040 ;  /* 0x40000040000f7802 */ /* 0x000fe20000000f00 */
[----:B------:R-:W-:-:S02]  /*14e00*/  WARPGROUP.DEPBAR.LE gsb0, 0x0 ;  /* 0x00008000000079c5 */ /* 0x000fc40000010000 */
[----:B------:R-:W-:-:S08]  /*14e10*/  WARPGROUP.ARRIVE ;  /* 0x00000000000079c5 */ /* 0x000fd00000000000 */
[----:B------:R-:W-:Y:S01]  /*14e20*/  HGMMA.64x96x16.F32 R88, gdesc[UR4], R88, gsb0 ;  /* 0x01600000045879f0 */ /* 0x000fe20008000858 */
[----:B------:R-:W-:Y:S02]  /*14e30*/  R2UR UR6, R14 ;  /* 0x000000000e0672ca */ /* 0x000fe400000e0000 */
[----:B------:R-:W-:Y:S02]  /*14e40*/  R2UR UR7, R15 ;  /* 0x000000000f0772ca */ /* 0x000fe400000e0000 */
[----:B----4-:R-:W-:Y:S02]  /*14e50*/  R2UR UR4, R212 ;  /* 0x00000000d40472ca */ /* 0x010fe400000e0000 */
[----:B------:R-:W-:Y:S01]  /*14e60*/  R2UR UR5, R213 ;  /* 0x00000000d50572ca */ /* 0x000fe200000e0000 */
[----:B------:R-:W-:Y:S02]  /*14e70*/  VIADD R14, R12, 0x6 ;  /* 0x000000060c0e7836 */ /* 0x000fe40000000000 */
[----:B------:R-:W-:Y:S01]  /*14e80*/  IMAD.MOV.U32 R15, RZ, RZ, 0x40000040 ;  /* 0x40000040ff0f7424 */ /* 0x000fe200078e00ff */
[----:B------:R-:W-:-:S02]  /*14e90*/  WARPGROUP.DEPBAR.LE gsb0, 0x0 ;  /* 0x00008000000079c5 */ /* 0x000fc40000010000 */
[----:B------:R-:W-:-:S07]  /*14ea0*/  WARPGROUP.ARRIVE ;  /* 0x00000000000079c5 */ /* 0x000fce0000000000 */
[----:B------:R-:W-:Y:S01]  /*14eb0*/  HGMMA.64x96x16.F32 R88, gdesc[UR4], R88, gsb0 ;  /* 0x01600000045879f0 */ /* 0x000fe20008000858 */
[----:B------:R-:W-:Y:S02]  /*14ec0*/  R2UR UR6, R14 ;  /* 0x000000000e0672ca */ /* 0x000fe400000e0000 */
[----:B------:R-:W-:Y:S02]  /*14ed0*/  R2UR UR7, R15 ;  /* 0x000000000f0772ca */ /* 0x000fe400000e0000 */
[----:B-----5:R-:W-:Y:S02]  /*14ee0*/  R2UR UR4, R210 ;  /* 0x00000000d20472ca */ /* 0x020fe400000e0000 */
        /* <DEDUP_REMOVED lines=17> */
[----:B------:R-:W-:Y:S02]  /*15000*/  R2UR UR4, R206 ;  /* 0x00000000ce0472ca */ /* 0x000fe400000e0000 */
        /* <DEDUP_REMOVED lines=23> */
[----:B------:R-:W-:Y:S01]  /*15180*/  HGMMA.64x96x16.F32 R88, gdesc[UR4], R88, gsb0 ;  /* 0x01600000045879f0 */ /* 0x000fe20008000858 */
[----:B------:R-:W-:Y:S02]  /*15190*/  R2UR UR6, R14 ;  /* 0x000000000e0672ca */ /* 0x000fe400000e0000 */
[----:B------:R-:W-:Y:S01]  /*151a0*/  R2UR UR7, R15 ;  /* 0x000000000f0772ca */ /* 0x000fe200000e0000 */
[----:B------:R-:W-:Y:S01]  /*151b0*/  UMOV UR4, UR48 ;  /* 0x0000003000047c82 */ /* 0x000fe20008000000 */
[----:B------:R-:W-:Y:S01]  /*151c0*/  UMOV UR5, UR49 ;  /* 0x0000003100057c82 */ /* 0x000fe20008000000 */
[----:B------:R-:W-:Y:S02]  /*151d0*/  VIADD R14, R12, 0x602 ;  /* 0x000006020c0e7836 */ /* 0x000fe40000000000 */
[----:B------:R-:W-:Y:S01]  /*151e0*/  IMAD.MOV.U32 R15, RZ, RZ, 0x40000040 ;  /* 0x40000040ff0f7424 */ /* 0x000fe200078e00ff */
        /* <DEDUP_REMOVED lines=25> */
[----:B------:R-:W-:Y:S02]  /*15380*/  WARPGROUP.DEPBAR.LE gsb0, 0x0 ;  /* 0x00008000000079c5 */ /* 0x000fe40000010000 */
[----:B------:R-:W-:-:S08]  /*15390*/  WARPGROUP.ARRIVE ;  /* 0x00000000000079c5 */ /* 0x000fd00000000000 */
[----:B------:R-:W-:Y:S01]  /*153a0*/  HGMMA.64x96x16.F32 R88, gdesc[UR4], R88, gsb0 ;  /* 0x01600000045879f0 */ /* 0x000fe20008000858 */
        /* <DEDUP_REMOVED lines=67> */
.L_x_1537:
[----:B------:R-:W-:Y:S01]  /*157e0*/  SHF.L.U32 R9, R161, 0x1f, RZ ;  /* 0x0000001fa1097819 */ /* 0x000fe200000006ff */
[----:B------:R-:W-:-:S04]  /*157f0*/  IMAD R14, R160, 0x8, R18 ;  /* 0x00000008a00e7824 */ /* 0x000fc800078e0212 */
[----:B------:R0:W1:Y:S01]  /*15800*/  SYNCS.PHASECHK.TRANS64.TRYWAIT P2, [R14+URZ+0x2a850], R9 ;  /* 0x02a850090e0075a7 */ /* 0x000062000804017f */
[----:B------:R-:W-:Y:S05]  /*15810*/  @!P0 BRA `(.L_x_1538) ;  /* 0x0000000000048947 */ /* 0x000fea0003800000 */
[----:B------:R-:W-:Y:S01]  /*15820*/  BPT.TRAP 0x1 ;  /* 0x000000040000795c */ /* 0x000fe20000300000 */
.L_x_1538:
[----:B------:R-:W-:Y:S01]  /*15830*/  VIADD R0, R18, 0x400 ;  /* 0x0000040012007836 */ /* 0x000fe20000000000 */
[----:B------:R-:W-:Y:S04]  /*15840*/  BSSY B2, `(.L_x_1539) ;  /* 0x0000008000027945 */ /* 0x000fe80003800000 */
[----:B------:R-:W-:-:S04]  /*15850*/  SHF.R.U32.HI R0, RZ, 0x4, R0 ;  /* 0x00000004ff007819 */ /* 0x000fc80000011600 */
[----:B------:R-:W-:-:S04]  /*15860*/  LOP3.LUT R0, R0, 0x3fff, RZ, 0xc0, !PT ;  /* 0x00003fff00007812 */ /* 0x000fc800078ec0ff */
[----:B------:R-:W-:-:S05]  /*15870*/  LOP3.LUT R13, R0, 0x3000000, RZ, 0xfc, !PT ;  /* 0x03000000000d7812 */ /* 0x000fca00078efcff */
[----:B------:R-:W-:Y:S01]  /*15880*/  IMAD R0, R160, 0x600, R13 ;  /* 0x00000600a0007824 */ /* 0x000fe200078e020d */
[----:B-1----:R-:W-:Y:S06]  /*15890*/  @P2 BRA `(.L_x_1540) ;  /* 0x0000000000082947 */ /* 0x002fec0003800000 */
[----:B------:R-:W1:Y:S02]  /*158a0*/  SYNCS.PHASECHK.TRANS64.TRYWAIT P2, [R14+URZ+0x2a850], R9 ;  /* 0x02a850090e0075a7 */ /* 0x000e64000804017f */
[----:B-1----:R-:W-:Y:S05]  /*158b0*/  @!P2 BRA `(.L_x_1541) ;  /* 0x000001180050a947 */ /* 0x002fea0003800000 */
.L_x_1540:
[----:B------:R-:W-:Y:S05]  /*158c0*/  BSYNC B2 ;  /* 0x0000000000027941 */ /* 0x000fea0003800000 */
.L_x_1539:
[----:B------:R-:W-:Y:S01]  /*158d0*/  IMAD.MOV.U32 R12, RZ, RZ, R0 ;  /* 0x000000ffff0c7224 */ /* 0x000fe200078e0000 */
[----:B------:R-:W2:Y:S01]  /*158e0*/  LDL R160, [R1+0x8] ;  /* 0x0000080001a07983 */ /* 0x000ea20000100800 */
[----:B------:R-:W-:Y:S01]  /*158f0*/  IMAD.MOV.U32 R13, RZ, RZ, 0x40000040 ;  /* 0x40000040ff0d7424 */ /* 0x000fe200078e00ff */
[----:B------:R-:W-:Y:S01]  /*15900*/  WARPGROUP.ARRIVE ;  /* 0x00000000000079c5 */ /* 0x000fe20000000000 */
[----:B------:R-:W-:Y:S01]  /*15910*/  @!P1 VIADD R7, R7, 0x2a840 ;  /* 0x0002a84007079836 */ /* 0x000fe20000000000 */
[----:B------:R-:W-:Y:S01]  /*15920*/  R2UR UR6, R12 ;  /* 0x000000000c0672ca */ /* 0x000fe200000e0000 */
[----:B------:R-:W-:Y:S01]  /*15930*/  VIADD R12, R0, 0x80 ;  /* 0x00000080000c7836 */ /* 0x000fe20000000000 */
[----:B------:R-:W-:Y:S02]  /*15940*/  R2UR UR7, R13 ;  /* 0x000000000d0772ca */ /* 0x000fe400000e0000 */
[----:B------:R-:W-:Y:S02]  /*15950*/  MOV R13, 0x40000040 ;  /* 0x40000040000d7802 */ /* 0x000fe40000000f00 */
[----:B------:R-:W-:-:S09]  /*15960*/  @!P1 PRMT R7, RZ, 0x654, R7 ;  /* 0x00000654ff079816 */ /* 0x000fd20000000007 */
        /* <DEDUP_REMOVED lines=12> */
[----:B--2---:R-:W-:Y:S01]  /*15a30*/  LOP3.LUT P2, RZ, R160, 0x100000, RZ, 0xc0, !PT ;  /* 0x00100000a0ff7812 */ /* 0x004fe2000784c0ff */
[----:B------:R-:W-:Y:S02]  /*15a40*/  WARPGROUP.DEPBAR.LE gsb0, 0x0 ;  /* 0x00008000000079c5 */ /* 0x000fe40000010000 */
[----:B------:R-:W-:Y:S01]  /*15a50*/  WARPGROUP.ARRIVE ;  /* 0x00000000000079c5 */ /* 0x000fe20000000000 */
[----:B------:R-:W-:-:S07]  /*15a60*/  IMAD R154, R11, -0x60, RZ ;  /* 0xffffffa00b9a7824 */ /* 0x000fce00078e02ff */
[----:B------:R-:W-:Y:S01]  /*15a70*/  HGMMA.64x128x16.F32 R24, R148, gdesc[UR4].tnspB, R24, gsb0 ;  /* 0x41e0000494187df0 */ /* 0x000fe20008000818 */
[----:B------:R-:W-:Y:S01]  /*15a80*/  R2UR UR6, R12 ;  /* 0x000000000c0672ca */ /* 0x000fe200000e0000 */
[----:B------:R-:W-:Y:S01]  /*15a90*/  VIADD R12, R0, 0x200 ;  /* 0x00000200000c7836 */ /* 0x000fe20000000000 */
[----:B------:R-:W-:Y:S02]  /*15aa0*/  R2UR UR7, R13 ;  /* 0x000000000d0772ca */ /* 0x000fe400000e0000 */
[----:B------:R-:W-:Y:S02]  /*15ab0*/  MOV R13, 0x40000040 ;  /* 0x40000040000d7802 */ /* 0x000fe40000000f00 */
[----:B01----:R-:W-:Y:S01]  /*15ac0*/  IADD3 R9, R154, 0x1, R163 ;  /* 0x000000019a097810 */ /* 0x003fe20007ffe0a3 */
[----:B------:R-:W-:Y:S02]  /*15ad0*/  WARPGROUP.DEPBAR.LE gsb0, 0x0 ;  /* 0x00008000000079c5 */ /* 0x000fe40000010000 */
[----:B------:R-:W-:-:S06]  /*15ae0*/  WARPGROUP.ARRIVE ;  /* 0x00000000000079c5 */ /* 0x000fcc0000000000 */
[----:B------:R-:W-:Y:S01]  /*15af0*/  HGMMA.64x128x16.F32 R24, R144, gdesc[UR4].tnspB, R24, gsb0 ;  /* 0x41e0000490187df0 */ /* 0x000fe20008000818 */
[----:B------:R-:W-:Y:S01]  /*15b00*/  R2UR UR6, R12 ;  /* 0x000000000c0672ca */ /* 0x000fe200000e0000 */
[----:B------:R-:W-:Y:S01]  /*15b10*/  VIADD R12, R0, 0x280 ;  /* 0x00000280000c7836 */ /* 0x000fe20000000000 */
[----:B------:R-:W-:Y:S01]  /*15b20*/  R2UR UR7, R13 ;  /* 0x000000000d0772ca */ /* 0x000fe200000e0000 */
[----:B------:R-:W-:Y:S02]  /*15b30*/  IMAD.MOV.U32 R13, RZ, RZ, 0x40000040 ;  /* 0x40000040ff0d7424 */ /* 0x000fe400078e00ff */
[----:B------:R-:W-:Y:S02]  /*15b40*/  IMAD.IADD R0, R9, 0x1, -R164 ;  /* 0x0000000109007824 */ /* 0x000fe400078e0aa4 */
[----:B------:R-:W-:Y:S02]  /*15b50*/  IMAD.U32 R9, RZ, RZ, UR47 ;  /* 0x0000002fff097e24 */ /* 0x000fe4000f8e00ff */
[----:B------:R-:W-:-:S03]  /*15b60*/  IMAD R0, R173, -0x2, R0 ;  /* 0xfffffffead007824 */ /* 0x000fc600078e0200 */
[----:B------:R-:W-:-:S05]  /*15b70*/  LOP3.LUT R15, RZ, R9, RZ, 0x33, !PT ;  /* 0x00000009ff0f7212 */ /* 0x000fca00078e33ff */
[----:B------:R-:W-:Y:S01]  /*15b80*/  IMAD.IADD R15, R15, 0x1, R0 ;  /* 0x000000010f0f7824 */ /* 0x000fe200078e0200 */
[----:B------:R-:W-:Y:S02]  /*15b90*/  WARPGROUP.DEPBAR.LE gsb0, 0x0 ;  /* 0x00008000000079c5 */ /* 0x000fe40000010000 */
[----:B------:R-:W-:-:S06]  /*15ba0*/  WARPGROUP.ARRIVE ;  /* 0x00000000000079c5 */ /* 0x000fcc0000000000 */
[----:B------:R-:W-:Y:S01]  /*15bb0*/  HGMMA.64x128x16.F32 R24, R140, gdesc[UR4].tnspB, R24, gsb0 ;  /* 0x41e000048c187df0 */ /* 0x000fe20008000818 */
[----:B------:R-:W-:Y:S02]  /*15bc0*/  R2UR UR6, R12 ;  /* 0x000000000c0672ca */ /* 0x000fe400000e0000 */
[----:B------:R-:W-:Y:S01]  /*15bd0*/  R2UR UR7, R13 ;  /* 0x000000000d0772ca */ /* 0x000fe200000e0000 */
[----:B------:R-:W-:Y:S02]  /*15be0*/  WARPGROUP.DEPBAR.LE gsb0, 0x0 ;  /* 0x00008000000079c5 */ /* 0x000fe40000010000 */
[----:B------:R-:W-:-:S10]  /*15bf0*/  WARPGROUP.ARRIVE ;  /* 0x00000000000079c5 */ /* 0x000fd40000000000 */
[----:B------:R-:W-:Y:S03]  /*15c00*/  HGMMA.64x128x16.F32 R24, R136, gdesc[UR4].tnspB, R24, gsb0 ;  /* 0x41e0000488187df0 */ /* 0x000fe60008000818 */
[----:B------:R-:W-:Y:S02]  /*15c10*/  WARPGROUP.DEPBAR.LE gsb0, 0x0 ;  /* 0x00008000000079c5 */ /* 0x000fe40000010000 */
[----:B------:R-:W-:Y:S01]  /*15c20*/  IADD3 R137, R0, UR54, RZ ;  /* 0x0000003600897c10 */ /* 0x000fe2000fffe0ff */
[----:B------:R0:W-:Y:S01]  /*15c30*/  @!P1 SYNCS.ARRIVE.TRANS64.RED.A1T0 RZ, [R7+URZ], RZ ;  /* 0x000000ff07ff99a7 */ /* 0x0001e2000810043f */
[----:B------:R-:W-:-:S03]  /*15c40*/  IMAD.IADD R139, R10, 0x1, R15 ;  /* 0x000000010a8b7824 */ /* 0x000fc600078e020f */
[----:B------:R-:W-:Y:S02]  /*15c50*/  IMAD.IADD R141, R10, 0x1, R137 ;  /* 0x000000010a8d7824 */ /* 0x000fe400078e0289 */
[----:B0-----:R-:W-:Y:S01]  /*15c60*/  IMAD R7, R173, -0x2, R154 ;  /* 0xfffffffead077824 */ /* 0x001fe200078e029a */
[----:B------:R-:W-:Y:S06]  /*15c70*/  @!P2 BRA `(.L_x_1542) ;  /* 0x000000000054a947 */ /* 0x000fec0003800000 */
[----:B------:R-:W-:Y:S01]  /*15c80*/  IMAD.IADD R0, R10, 0x1, R20 ;  /* 0x000000010a007824 */ /* 0x000fe200078e0214 */
[----:B------:R-:W-:Y:S04]  /*15c90*/  BSSY B2, `(.L_x_1543) ;  /* 0x0000010000027945 */ /* 0x000fe80003800000 */
[----:B------:R-:W-:-:S13]  /*15ca0*/  ISETP.GT.AND P2, PT, R0, -0x1, PT ;  /* 0xffffffff0000780c */ /* 0x000fda0003f44270 */
[----:B------:R-:W-:Y:S05]  /*15cb0*/  @P2 BRA `(.L_x_1544) ;  /* 0x0000000000202947 */ /* 0x000fea0003800000 */
[----:B------:R-:W-:Y:S01]  /*15cc0*/  IMAD.U32 R2, RZ, RZ, UR46 ;  /* 0x0000002eff027e24 */ /* 0x000fe2000f8e00ff */
[----:B------:R-:W-:-:S04]  /*15cd0*/  LOP3.LUT R143, RZ, R0, RZ, 0x33, !PT ;  /* 0x00000000ff8f7212 */ /* 0x000fc800078e33ff */
[----:B------:R-:W-:-:S13]  /*15ce0*/  ISETP.NE.AND P2, PT, R2, 0x1, PT ;  /* 0x000000010200780c */ /* 0x000fda0003f45270 */
[----:B------:R-:W0:Y:S02]  /*15cf0*/  @P2 LDC.64 R12, c[0x0][0x9e8] ;  /* 0x00027a00ff0c2b82 */ /* 0x000e240000000a00 */
[----:B0-----:R-:W-:-:S05]  /*15d00*/  @P2 IMAD.HI.U32 R12, R143, R12, RZ ;  /* 0x0000000c8f0c2227 */ /* 0x001fca00078e00ff */
[----:B------:R-:W-:-:S04]  /*15d10*/  @P2 SHF.R.U32.HI R143, RZ, R13, R12 ;  /* 0x0000000dff8f2219 */ /* 0x000fc8000001160c */
[----:B------:R-:W-:Y:S01]  /*15d20*/  LOP3.LUT R0, RZ, R143, RZ, 0x33, !PT ;  /* 0x0000008fff007212 */ /* 0x000fe200078e33ff */
[----:B------:R-:W-:Y:S06]  /*15d30*/  BRA `(.L_x_1545) ;  /* 0x0000000000147947 */ /* 0x000fec0003800000 */
.L_x_1544:
[----:B------:R-:W-:-:S04]  /*15d40*/  MOV R2, UR46 ;  /* 0x0000002e00027c02 */ /* 0x000fc80008000f00 */
[----:B------:R-:W-:-:S13]  /*15d50*/  ISETP.NE.AND P2, PT, R2, 0x1, PT ;  /* 0x000000010200780c */ /* 0x000fda0003f45270 */
[----:B------:R-:W0:Y:S02]  /*15d60*/  @P2 LDC.64 R12, c[0x0][0x9e8] ;  /* 0x00027a00ff0c2b82 */ /* 0x000e240000000a00 */
[----:B0-----:R-:W-:-:S05]  /*15d70*/  @P2 IMAD.HI.U32 R12, R0, R12, RZ ;  /* 0x0000000c000c2227 */ /* 0x001fca00078e00ff */
[----:B------:R-:W-:-:S07]  /*15d80*/  @P2 SHF.R.U32.HI R0, RZ, R13, R12 ;  /* 0x0000000dff002219 */ /* 0x000fce000001160c */
.L_x_1545:
[----:B------:R-:W-:Y:S05]  /*15d90*/  BSYNC B2 ;  /* 0x0000000000027941 */ /* 0x000fea0003800000 */
.L_x_1543:
[----:B------:R-:W-:-:S05]  /*15da0*/  IMAD R0, R0, R2, R7 ;  /* 0x0000000200007224 */ /* 0x000fca00078e0207 */
[----:B------:R-:W-:Y:S02]  /*15db0*/  VIADDMNMX R141, R0, R2, R141, PT ;  /* 0x00000002008d7246 */ /* 0x000fe4000380018d */
[----:B------:R-:W-:-:S07]  /*15dc0*/  VIMNMX R139, R139, R0, !PT ;  /* 0x000000008b8b7248 */ /* 0x000fce0007fe0100 */
.L_x_1542:
        /* <DEDUP_REMOVED lines=98> */
[----:B------:R-:W-:Y:S02]  /*163f0*/  ISETP.GE.AND P4, PT, R154, 0x52, PT ;  /* 0x000000529a00780c */ /* 0x000fe40003f86270 */
[--C-:B------:R-:W-:Y:S02]  /*16400*/  IADD3 R97, R137, 0x8, R10.reuse ;  /* 0x0000000889617810 */ /* 0x100fe40007ffe00a */
[----:B------:R-:W-:Y:S02]  /*16410*/  ISETP.GT.AND P5, PT, R139, 0x51, !P4 ;  /* 0x000000518b00780c */ /* 0x000fe400067a4270 */
[----:B------:R-:W-:-:S02]  /*16420*/  IADD3 R101, R15, 0x8, R10 ;  /* 0x000000080f657810 */ /* 0x000fc40007ffe00a */
        /* <DEDUP_REMOVED lines=16> */
[----:B------:R-:W-:-:S13]  /*16530*/  LOP3.LUT P6, RZ, R160, 0x100000, RZ, 0xc0, !PT ;  /* 0x00100000a0ff7812 */ /* 0x000fda00078cc0ff */
[----:B------:R-:W-:Y:S05]  /*16540*/  @!P6 BRA `(.L_x_1546) ;  /* 0x000000000058e947 */ /* 0x000fea0003800000 */
[----:B------:R-:W-:Y:S01]  /*16550*/  ISETP.GT.AND P6, PT, R171, -0x1, PT ;  /* 0xffffffffab00780c */ /* 0x000fe20003fc4270 */
[----:B------:R-:W-:-:S12]  /*16560*/  BSSY B2, `(.L_x_1547) ;  /* 0x0000011000027945 */ /* 0x000fd80003800000 */
[----:B------:R-:W-:Y:S05]  /*16570*/  @P6 BRA `(.L_x_1548) ;  /* 0x0000000000246947 */ /* 0x000fea0003800000 */
[----:B------:R-:W-:Y:S02]  /*16580*/  IMAD.U32 R133, RZ, RZ, UR46 ;  /* 0x0000002eff857e24 */ /* 0x000fe4000f8e00ff */
[----:B------:R-:W-:-:S03]  /*16590*/  VIADD R15, R170, 0x8 ;  /* 0x00000008aa0f7836 */ /* 0x000fc60000000000 */
[----:B------:R-:W-:Y:S02]  /*165a0*/  ISETP.NE.AND P6, PT, R133, 0x1, PT ;  /* 0x000000018500780c */ /* 0x000fe40003fc5270 */
[----:B------:R-:W-:-:S11]  /*165b0*/  LOP3.LUT R15, RZ, R15, RZ, 0x33, !PT ;  /* 0x0000000fff0f7212 */ /* 0x000fd600078e33ff */
[----:B------:R-:W0:Y:S02]  /*165c0*/  @P6 LDC.64 R12, c[0x0][0x9e8] ;  /* 0x00027a00ff0c6b82 */ /* 0x000e240000000a00 */
[----:B0-----:R-:W-:-:S05]  /*165d0*/  @P6 IMAD.HI.U32 R12, R15, R12, RZ ;  /* 0x0000000c0f0c6227 */ /* 0x001fca00078e00ff */
[----:B------:R-:W-:-:S04]  /*165e0*/  @P6 SHF.R.U32.HI R15, RZ, R13, R12 ;  /* 0x0000000dff0f6219 */ /* 0x000fc8000001160c */
[----:B------:R-:W-:Y:S01]  /*165f0*/  LOP3.LUT R12, RZ, R15, RZ, 0x33, !PT ;  /* 0x0000000fff0c7212 */ /* 0x000fe200078e33ff */
[----:B------:R-:W-:Y:S06]  /*16600*/  BRA `(.L_x_1549) ;  /* 0x0000000000187947 */ /* 0x000fec0003800000 */
.L_x_1548:
[----:B------:R-:W-:-:S05]  /*16610*/  IMAD.U32 R133, RZ, RZ, UR46 ;  /* 0x0000002eff857e24 */ /* 0x000fca000f8e00ff */
[----:B------:R-:W-:-:S13]  /*16620*/  ISETP.NE.AND P6, PT, R133, 0x1, PT ;  /* 0x000000018500780c */ /* 0x000fda0003fc5270 */
[----:B------:R-:W0:Y:S02]  /*16630*/  @P6 LDC.64 R12, c[0x0][0x9e8] ;  /* 0x00027a00ff0c6b82 */ /* 0x000e240000000a00 */
[----:B0-----:R-:W-:-:S04]  /*16640*/  @P6 IMAD.HI.U32 R154, R171, R12, RZ ;  /* 0x0000000cab9a6227 */ /* 0x001fc800078e00ff */
[----:B------:R-:W-:Y:S01]  /*16650*/  IMAD.MOV.U32 R12, RZ, RZ, R171 ;  /* 0x000000ffff0c7224 */ /* 0x000fe200078e00ab */
[----:B------:R-:W-:-:S07]  /*16660*/  @P6 SHF.R.U32.HI R12, RZ, R13, R154 ;  /* 0x0000000dff0c6219 */ /* 0x000fce000001169a */
.L_x_1549:
[----:B------:R-:W-:Y:S05]  /*16670*/  BSYNC B2 ;  /* 0x0000000000027941 */ /* 0x000fea0003800000 */
.L_x_1547:
[----:B------:R-:W-:-:S05]  /*16680*/  IMAD R12, R12, R133, R7 ;  /* 0x000000850c0c7224 */ /* 0x000fca00078e0207 */
[----:B------:R-:W-:Y:S02]  /*16690*/  VIADDMNMX R97, R12, R133, R97, PT ;  /* 0x000000850c617246 */ /* 0x000fe40003800161 */
[----:B------:R-:W-:-:S07]  /*166a0*/  VIMNMX R101, R101, R12, !PT ;  /* 0x0000000c65657248 */ /* 0x000fce0007fe0100 */
.L_x_1546:
[C---:B------:R-:W-:Y:S02]  /*166b0*/  ISETP.GT.AND P2, PT, R101.reuse, 0x1, !P2 ;  /* 0x000000016500780c */ /* 0x040fe40005744270 */
[----:B------:R-:W-:Y:S02]  /*166c0*/  ISETP.GT.AND P3, PT, R101, 0x8, !P3 ;  /* 0x000000086500780c */ /* 0x000fe40005f64270 */
        /* <DEDUP_REMOVED lines=65> */
[----:B------:R-:W-:Y:S01]  /*16ae0*/  FMNMX.FTZ R13, R88, R7, !PT ;  /* 0x00000007580d7209 */ /* 0x000fe20007810000 */
[----:B------:R-:W-:Y:S01]  /*16af0*/  IMAD.U32 R7, RZ, RZ, UR43 ;  /* 0x0000002bff077e24 */ /* 0x000fe2000f8e00ff */
[----:B------:R-:W-:Y:S02]  /*16b00*/  ISETP.LT.OR P2, PT, R97, 0x31, P2 ;  /* 0x000000316100780c */ /* 0x000fe40001741670 */
[----:B------:R-:W-:Y:S01]  /*16b10*/  ISETP.NE.AND P6, PT, R159, RZ, PT ;  /* 0x000000ff9f00720c */ /* 0x000fe20003fc5270 */
[----:B------:R-:W0:Y:S01]  /*16b20*/  SHFL.BFLY PT, R12, R13, 0x2, 0x1f ;  /* 0x0c401f000d0c7f89 */ /* 0x000e2200000e0000 */
[----:B------:R-:W-:Y:S02]  /*16b30*/  FSEL R114, R114, -INF , !P2 ;  /* 0xff80000072727808 */ /* 0x000fe40005000000 */
[----:B------:R-:W-:-:S02]  /*16b40*/  ISETP.NE.AND P2, PT, R149, RZ, PT ;  /* 0x000000ff9500720c */ /* 0x000fc40003f45270 */
[----:B------:R-:W-:Y:S01]  /*16b50*/  ISETP.NE.AND P3, PT, R161, RZ, PT ;  /* 0x000000ffa100720c */ /* 0x000fe20003f65270 */
[----:B------:R-:W-:Y:S01]  /*16b60*/  IMAD.MOV.U32 R161, RZ, RZ, R194 ;  /* 0x000000ffffa17224 */ /* 0x000fe200078e00c2 */
[C---:B------:R-:W-:Y:S02]  /*16b70*/  ISETP.GT.AND P2, PT, R101.reuse, 0x31, !P2 ;  /* 0x000000316500780c */ /* 0x040fe40005744270 */
[----:B------:R-:W-:Y:S02]  /*16b80*/  ISETP.GT.AND P4, PT, R101, 0x51, !P4 ;  /* 0x000000516500780c */ /* 0x000fe40006784270 */
[----:B------:R-:W-:Y:S02]  /*16b90*/  ISETP.LT.OR P2, PT, R97, 0x32, P2 ;  /* 0x000000326100780c */ /* 0x000fe40001741670 */
[----:B------:R-:W-:Y:S02]  /*16ba0*/  ISETP.GT.AND P5, PT, R101, 0x58, !P5 ;  /* 0x000000586500780c */ /* 0x000fe40006fa4270 */
[----:B------:R-:W-:-:S02]  /*16bb0*/  FSEL R208, R115, -INF , !P2 ;  /* 0xff80000073d07808 */ /* 0x000fc40005000000 */
[----:B------:R-:W-:Y:S02]  /*16bc0*/  ISETP.NE.AND P2, PT, R113, RZ, PT ;  /* 0x000000ff7100720c */ /* 0x000fe40003f45270 */
[----:B------:R-:W-:Y:S02]  /*16bd0*/  ISETP.LT.OR P4, PT, R97, 0x52, P4 ;  /* 0x000000526100780c */ /* 0x000fe40002781670 */
[----:B------:R-:W-:Y:S02]  /*16be0*/  ISETP.GT.AND P2, PT, R101, 0x38, !P2 ;  /* 0x000000386500780c */ /* 0x000fe40005744270 */
[C---:B------:R-:W-:Y:S02]  /*16bf0*/  ISETP.LT.OR P5, PT, R97.reuse, 0x59, P5 ;  /* 0x000000596100780c */ /* 0x040fe40002fa1670 */
[----:B------:R-:W-:Y:S02]  /*16c00*/  ISETP.LT.OR P2, PT, R97, 0x39, P2 ;  /* 0x000000396100780c */ /* 0x000fe40001741670 */
[----:B0-----:R-:W-:-:S02]  /*16c10*/  FMNMX.FTZ R15, R13, R12, !PT ;  /* 0x0000000c0d0f7209 */ /* 0x001fc40007810000 */
[----:B------:R-:W-:Y:S02]  /*16c20*/  FSEL R118, R118, -INF , !P2 ;  /* 0xff80000076767808 */ /* 0x000fe40005000000 */
[----:B------:R-:W-:Y:S01]  /*16c30*/  ISETP.NE.AND P2, PT, R151, RZ, PT ;  /* 0x000000ff9700720c */ /* 0x000fe20003f45270 */
[----:B------:R-:W0:Y:S01]  /*16c40*/  SHFL.BFLY PT, R12, R15, 0x1, 0x1f ;  /* 0x0c201f000f0c7f89 */ /* 0x000e2200000e0000 */
[----:B------:R-:W-:Y:S02]  /*16c50*/  @!P1 IADD3 R14, R14, 0x2a860, RZ ;  /* 0x0002a8600e0e9810 */ /* 0x000fe40007ffe0ff */
[----:B------:R-:W-:-:S04]  /*16c60*/  ISETP.GT.AND P2, PT, R101, 0x39, !P2 ;  /* 0x000000396500780c */ /* 0x000fc80005744270 */
[----:B------:R-:W-:-:S04]  /*16c70*/  ISETP.LT.OR P2, PT, R97, 0x3a, P2 ;  /* 0x0000003a6100780c */ /* 0x000fc80001741670 */
[----:B------:R-:W-:Y:S02]  /*16c80*/  FSEL R210, R119, -INF , !P2 ;  /* 0xff80000077d27808 */ /* 0x000fe40005000000 */
[----:B------:R-:W-:-:S04]  /*16c90*/  ISETP.NE.AND P2, PT, R117, RZ, PT ;  /* 0x000000ff7500720c */ /* 0x000fc80003f45270 */
[----:B------:R-:W-:-:S04]  /*16ca0*/  ISETP.GT.AND P2, PT, R101, 0x40, !P2 ;  /* 0x000000406500780c */ /* 0x000fc80005744270 */
[----:B------:R-:W-:Y:S02]  /*16cb0*/  ISETP.LT.OR P2, PT, R97, 0x41, P2 ;  /* 0x000000416100780c */ /* 0x000fe40001741670 */
[----:B0-----:R-:W-:Y:S02]  /*16cc0*/  FMNMX.FTZ R12, R15, R12, !PT ;  /* 0x0000000c0f0c7209 */ /* 0x001fe40007810000 */
[----:B------:R-:W-:Y:S02]  /*16cd0*/  FSEL R122, R122, -INF , !P2 ;  /* 0xff8000007a7a7808 */ /* 0x000fe40005000000 */
[----:B------:R-:W-:Y:S01]  /*16ce0*/  ISETP.NE.AND P2, PT, R153, RZ, PT ;  /* 0x000000ff9900720c */ /* 0x000fe20003f45270 */
[----:B------:R-:W-:-:S03]  /*16cf0*/  FMUL.FTZ R99, R12, R7 ;  /* 0x000000070c637220 */ /* 0x000fc60000410000 */
        /* <DEDUP_REMOVED lines=11> */
[----:B------:R-:W-:-:S04]  /*16db0*/  ISETP.GT.AND P2, PT, R101, 0x50, !P3 ;  /* 0x000000506500780c */ /* 0x000fc80005f44270 */
        /* <DEDUP_REMOVED lines=15> */
[-CC-:B------:R-:W-:Y:S01]  /*16eb0*/  FFMA.FTZ R0, R92, R7.reuse, -R99.reuse ;  /* 0x000000075c007223 */ /* 0x180fe20000010863 */
[----:B------:R-:W-:Y:S01]  /*16ec0*/  FSEL R108, R131, -INF , !P4 ;  /* 0xff800000836c7808 */ /* 0x000fe20006000000 */
[--C-:B------:R-:W-:Y:S01]  /*16ed0*/  FFMA.FTZ R92, R2, R7, -R99.reuse ;  /* 0x00000007025c7223 */ /* 0x100fe20000010863 */
[----:B------:R-:W-:Y:S01]  /*16ee0*/  FMNMX.FTZ R89, R156, R15, !PT ;  /* 0x0000000f9c597209 */ /* 0x000fe20007810000 */
[-CC-:B------:R-:W-:Y:S01]  /*16ef0*/  FFMA.FTZ R2, R96, R7.reuse, -R99.reuse ;  /* 0x0000000760027223 */ /* 0x180fe20000010863 */
[--C-:B------:R-:W-:Y:S01]  /*16f00*/  FFMA.FTZ R96, R136, R7, -R99.reuse ;  /* 0x0000000788607223 */ /* 0x100fe20000010863 */
[----:B------:R-:W-:Y:S01]  /*16f10*/  FSEL R136, R134, -INF , !P5 ;  /* 0xff80000086887808 */ /* 0x000fe20006800000 */
[----:B------:R0:W-:Y:S01]  /*16f20*/  MUFU.EX2 R15, R0 ;  /* 0x00000000000f7308 */ /* 0x0001e20000000800 */
        /* <DEDUP_REMOVED lines=9> */
[-CC-:B0-----:R-:W-:Y:S01]  /*16fc0*/  FFMA.FTZ R0, R100, R7.reuse, -R99.reuse ;  /* 0x0000000764007223 */ /* 0x181fe20000010863 */
[-CC-:B------:R-:W-:Y:S01]  /*16fd0*/  FFMA.FTZ R100, R138, R7.reuse, -R99.reuse ;  /* 0x000000078a647223 */ /* 0x180fe20000010863 */
[----:B------:R-:W-:Y:S01]  /*16fe0*/  FSEL R138, R135, -INF , !P3 ;  /* 0xff800000878a7808 */ /* 0x000fe20005800000 */
[--C-:B------:R-:W-:Y:S01]  /*16ff0*/  FFMA.FTZ R105, R148, R7, -R99.reuse ;  /* 0x0000000794697223 */ /* 0x100fe20000010863 */
[----:B------:R-:W-:Y:S01]  /*17000*/  FMNMX.FTZ R91, R160, R89, !PT ;  /* 0x00000059a05b7209 */ /* 0x000fe20007810000 */
[-CC-:B------:R-:W-:Y:S01]  /*17010*/  FFMA.FTZ R142, R124, R7.reuse, -R99.reuse ;  /* 0x000000077c8e7223 */ /* 0x180fe20000010863 */
[----:B------:R0:W-:Y:S01]  /*17020*/  MUFU.EX2 R89, R2 ;  /* 0x0000000200597308 */ /* 0x0001e20000000800 */
[--C-:B------:R-:W-:Y:S01]  /*17030*/  FFMA.FTZ R109, R128, R7, -R99.reuse ;  /* 0x00000007806d7223 */ /* 0x100fe20000010863 */
[----:B------:R-:W-:Y:S01]  /*17040*/  FMNMX.FTZ R91, R106, R91, !PT ;  /* 0x0000005b6a5b7209 */ /* 0x000fe20007810000 */
[-CC-:B------:R-:W-:Y:S01]  /*17050*/  FFMA.FTZ R112, R152, R7.reuse, -R99.reuse ;  /* 0x0000000798707223 */ /* 0x180fe20000010863 */
[----:B------:R-:W-:-:S02]  /*17060*/  FFMA.FTZ R111, R132, R7, -R99 ;  /* 0x00000007846f7223 */ /* 0x000fc40000010863 */
[----:B------:R-:W-:Y:S02]  /*17070*/  FMNMX.FTZ R91, R204, R91, !PT ;  /* 0x0000005bcc5b7209 */ /* 0x000fe40007810000 */
[----:B------:R-:W-:Y:S01]  /*17080*/  MUFU.EX2 R90, R90 ;  /* 0x0000005a005a7308 */ /* 0x000fe20000000800 */
[--C-:B0-----:R-:W-:Y:S01]  /*17090*/  FFMA.FTZ R2, R104, R7, -R99.reuse ;  /* 0x0000000768027223 */ /* 0x101fe20000010863 */
[----:B------:R-:W-:Y:S01]  /*170a0*/  FMNMX.FTZ R91, R110, R91, !PT ;  /* 0x0000005b6e5b7209 */ /* 0x000fe20007810000 */
[-CC-:B------:R-:W-:Y:S01]  /*170b0*/  FFMA.FTZ R104, R140, R7.reuse, -R99.reuse ;  /* 0x000000078c687223 */ /* 0x180fe20000010863 */
[----:B------:R-:W-:Y:S02]  /*170c0*/  FFMA.FTZ R140, R120, R7, -R99 ;  /* 0x00000007788c7223 */ /* 0x000fe40000010863 */
[----:B------:R-:W-:Y:S02]  /*170d0*/  FMNMX.FTZ R93, R206, R91, !PT ;  /* 0x0000005bce5d7209 */ /* 0x000fe40007810000 */
[----:B------:R-:W-:Y:S02]  /*170e0*/  MUFU.EX2 R91, R0 ;  /* 0x00000000005b7308 */ /* 0x000fe40000000800 */
[----:B------:R-:W-:-:S04]  /*170f0*/  FMNMX.FTZ R93, R114, R93, !PT ;  /* 0x0000005d725d7209 */ /* 0x000fc80007810000 */
[----:B------:R-:W-:Y:S02]  /*17100*/  FMNMX.FTZ R93, R208, R93, !PT ;  /* 0x0000005dd05d7209 */ /* 0x000fe40007810000 */
[----:B------:R-:W-:Y:S02]  /*17110*/  MUFU.EX2 R92, R92 ;  /* 0x0000005c005c7308 */ /* 0x000fe40000000800 */
[----:B------:R-:W-:-:S04]  /*17120*/  FMNMX.FTZ R93, R118, R93, !PT ;  /* 0x0000005d765d7209 */ /* 0x000fc80007810000 */
[----:B------:R-:W-:Y:S02]  /*17130*/  FMNMX.FTZ R103, R210, R93, !PT ;  /* 0x0000005dd2677209 */ /* 0x000fe40007810000 */
[----:B------:R-:W-:Y:S02]  /*17140*/  MUFU.EX2 R93, R2 ;  /* 0x00000002005d7308 */ /* 0x000fe40000000800 */
[----:B------:R-:W-:-:S04]  /*17150*/  FMNMX.FTZ R103, R122, R103, !PT ;  /* 0x000000677a677209 */ /* 0x000fc80007810000 */
[----:B------:R-:W-:Y:S02]  /*17160*/  FMNMX.FTZ R103, R212, R103, !PT ;  /* 0x00000067d4677209 */ /* 0x000fe40007810000 */
[----:B------:R-:W0:Y:S02]  /*17170*/  MUFU.EX2 R96, R96 ;  /* 0x0000006000607308 */ /* 0x000e240000000800 */
[----:B------:R-:W-:-:S04]  /*17180*/  FMNMX.FTZ R103, R126, R103, !PT ;  /* 0x000000677e677209 */ /* 0x000fc80007810000 */
[----:B------:R-:W-:Y:S02]  /*17190*/  FMNMX.FTZ R103, R214, R103, !PT ;  /* 0x00000067d6677209 */ /* 0x000fe40007810000 */
[----:B------:R-:W-:Y:S02]  /*171a0*/  MUFU.EX2 R100, R100 ;  /* 0x0000006400647308 */ /* 0x000fe40000000800 */
[----:B------:R-:W-:-:S04]  /*171b0*/  FMNMX.FTZ R103, R130, R103, !PT ;  /* 0x0000006782677209 */ /* 0x000fc80007810000 */
[----:B------:R-:W-:Y:S02]  /*171c0*/  FMNMX.FTZ R103, R108, R103, !PT ;  /* 0x000000676c677209 */ /* 0x000fe40007810000 */
[----:B------:R-:W1:Y:S01]  /*171d0*/  MUFU.EX2 R104, R104 ;  /* 0x0000006800687308 */ /* 0x000e620000000800 */
[----:B0-----:R-:W-:Y:S02]  /*171e0*/  F2FP.F16.F32.PACK_AB R152, R96, R89 ;  /* 0x000000596098723e */ /* 0x001fe400000000ff */
[----:B------:R-:W-:-:S04]  /*171f0*/  FMNMX.FTZ R103, R136, R103, !PT ;  /* 0x0000006788677209 */ /* 0x000fc80007810000 */
[----:B------:R-:W-:Y:S01]  /*17200*/  FMNMX.FTZ R0, R138, R103, !PT ;  /* 0x000000678a007209 */ /* 0x000fe20007810000 */
[-CC-:B------:R-:W-:Y:S01]  /*17210*/  FFMA.FTZ R103, R116, R7.reuse, -R99.reuse ;  /* 0x0000000774677223 */ /* 0x180fe20000010863 */
[----:B------:R-:W-:Y:S01]  /*17220*/  FFMA.FTZ R116, R88, R7, -R99 ;  /* 0x0000000758747223 */ /* 0x000fe20000010863 */
[----:B------:R-:W-:Y:S02]  /*17230*/  MUFU.EX2 R101, R101 ;  /* 0x0000006500657308 */ /* 0x000fe40000000800 */
[----:B------:R-:W0:Y:S01]  /*17240*/  SHFL.BFLY PT, R107, R0, 0x2, 0x1f ;  /* 0x0c401f00006b7f89 */ /* 0x000e2200000e0000 */
[----:B-1----:R-:W-:-:S05]  /*17250*/  F2FP.F16.F32.PACK_AB R148, R104, R93 ;  /* 0x0000005d6894723e */ /* 0x002fca00000000ff */
[----:B------:R-:W1:Y:S08]  /*17260*/  MUFU.EX2 R134, R134 ;  /* 0x0000008600867308 */ /* 0x000e700000000800 */
[----:B------:R-:W-:Y:S08]  /*17270*/  MUFU.EX2 R97, R97 ;  /* 0x0000006100617308 */ /* 0x000ff00000000800 */
[----:B------:R-:W-:Y:S01]  /*17280*/  MUFU.EX2 R144, R144 ;  /* 0x0000009000907308 */ /* 0x000fe20000000800 */
[----:B0-----:R-:W-:Y:S01]  /*17290*/  FMNMX.FTZ R2, R0, R107, !PT ;  /* 0x0000006b00027209 */ /* 0x001fe20007810000 */
[----:B------:R-:W-:Y:S01]  /*172a0*/  FFMA.FTZ R107, R150, R7, -R99 ;  /* 0x00000007966b7223 */ /* 0x000fe20000010863 */
[----:B------:R-:W-:-:S02]  /*172b0*/  FSEL R0, R12, RZ, P2 ;  /* 0x000000ff0c007208 */ /* 0x000fc40001000000 */
[----:B------:R-:W-:Y:S01]  /*172c0*/  @!P1 PRMT R99, RZ, 0x654, R14 ;  /* 0x00000654ff639816 */ /* 0x000fe2000000000e */
[----:B------:R-:W0:Y:S02]  /*172d0*/  SHFL.BFLY PT, R113, R2, 0x1, 0x1f ;  /* 0x0c201f0002717f89 */ /* 0x000e2400000e0000 */
[----:B------:R-:W-:Y:S01]  /*172e0*/  MUFU.EX2 R103, R103 ;  /* 0x0000006700677308 */ /* 0x000fe20000000800 */
[----:B------:R-:W-:Y:S01]  /*172f0*/  FADD.FTZ R0, -R0, R3 ;  /* 0x0000000300007221 */ /* 0x000fe20000010100 */
[----:B------:R2:W-:Y:S01]  /*17300*/  @!P1 SYNCS.ARRIVE.TRANS64.RED.A1T0 RZ, [R99+URZ], RZ ;  /* 0x000000ff63ff99a7 */ /* 0x0005e2000810043f */
[----:B-1----:R-:W-:Y:S02]  /*17310*/  F2FP.F16.F32.PACK_AB R150, R134, R101 ;  /* 0x000000658696723e */ /* 0x002fe400000000ff */
[----:B------:R-:W-:-:S03]  /*17320*/  FMUL.FTZ R0, R0, R7 ;  /* 0x0000000700007220 */ /* 0x000fc60000410000 */
[----:B------:R-:W-:Y:S08]  /*17330*/  MUFU.EX2 R146, R146 ;  /* 0x0000009200927308 */ /* 0x000ff00000000800 */
[----:B------:R-:W1:Y:S01]  /*17340*/  MUFU.EX2 R0, R0 ;  /* 0x0000000000007308 */ /* 0x000e620000000800 */
[----:B0-----:R-:W-:-:S07]  /*17350*/  FMNMX.FTZ R88, R2, R113, !PT ;  /* 0x0000007102587209 */ /* 0x001fce0007810000 */
[----:B------:R-:W-:Y:S01]  /*17360*/  MUFU.EX2 R140, R140 ;  /* 0x0000008c008c7308 */ /* 0x000fe20000000800 */
[C---:B------:R-:W-:Y:S01]  /*17370*/  FSETP.NEU.FTZ.AND P2, PT, R88.reuse, -INF , PT ;  /* 0xff8000005800780b */ /* 0x040fe20003f5d000 */
[----:B------:R-:W-:-:S06]  /*17380*/  FMUL.FTZ R3, R88, R7 ;  /* 0x0000000758037220 */ /* 0x000fcc0000410000 */
[----:B------:R-:W-:Y:S01]  /*17390*/  MUFU.EX2 R105, R105 ;  /* 0x0000006900697308 */ /* 0x000fe20000000800 */
[----:B------:R-:W-:-:S05]  /*173a0*/  FSEL R3, R3, RZ, P2 ;  /* 0x000000ff03037208 */ /* 0x000fca0001000000 */
[-CC-:B------:R-:W-:Y:S01]  /*173b0*/  FFMA.FTZ R157, R95, R7.reuse, -R3.reuse ;  /* 0x000000075f9d7223 */ /* 0x180fe20000010803 */
[----:B------:R-:W-:Y:S01]  /*173c0*/  FSEL R95, R88, RZ, P2 ;  /* 0x000000ff585f7208 */ /* 0x000fe20001000000 */
[-CC-:B------:R-:W-:Y:S01]  /*173d0*/  FFMA.FTZ R120, R154, R7.reuse, -R3.reuse ;  /* 0x000000079a787223 */ /* 0x180fe20000010803 */
[-CC-:B------:R-:W-:Y:S01]  /*173e0*/  FFMA.FTZ R159, R94, R7.reuse, -R3.reuse ;  /* 0x000000075e9f7223 */ /* 0x180fe20000010803 */
[-CC-:B------:R-:W-:Y:S01]  /*173f0*/  FFMA.FTZ R94, R156, R7.reuse, -R3.reuse ;  /* 0x000000079c5e7223 */ /* 0x180fe20000010803 */
[-C--:B------:R-:W-:Y:S01]  /*17400*/  FFMA.FTZ R153, R98, R7.reuse, -R3 ;  /* 0x0000000762997223 */ /* 0x080fe20000010803 */
[----:B------:R-:W-:Y:S01]  /*17410*/  FADD.FTZ R2, -R95, R4 ;  /* 0x000000045f027221 */ /* 0x000fe20000010100 */
[----:B------:R-:W-:Y:S01]  /*17420*/  MUFU.EX2 R157, R157 ;  /* 0x0000009d009d7308 */ /* 0x000fe20000000800 */
[----:B-1----:R-:W-:Y:S01]  /*17430*/  FFMA.FTZ R95, R0, R6, R13 ;  /* 0x00000006005f7223 */ /* 0x002fe2000001000d */
[-CC-:B------:R-:W-:Y:S01]  /*17440*/  FFMA.FTZ R98, R158, R7.reuse, -R3.reuse ;  /* 0x000000079e627223 */ /* 0x180fe20000010803 */
[-C--:B------:R-:W-:Y:S01]  /*17450*/  FMUL.FTZ R2, R2, R7.reuse ;  /* 0x0000000702027220 */ /* 0x080fe20000410000 */
[-C--:B------:R-:W-:Y:S01]  /*17460*/  FFMA.FTZ R155, R102, R7.reuse, -R3 ;  /* 0x00000007669b7223 */ /* 0x080fe20000010803 */
[----:B------:R-:W-:Y:S01]  /*17470*/  FADD.FTZ R6, R90, R95 ;  /* 0x0000005f5a067221 */ /* 0x000fe20000010000 */
[-CC-:B------:R-:W-:Y:S01]  /*17480*/  FFMA.FTZ R102, R160, R7.reuse, -R3.reuse ;  /* 0x00000007a0667223 */ /* 0x180fe20000010803 */
[-CC-:B------:R-:W-:Y:S01]  /*17490*/  FFMA.FTZ R145, R114, R7.reuse, -R3.reuse ;  /* 0x0000000772917223 */ /* 0x180fe20000010803 */
[----:B------:R-:W-:Y:S01]  /*174a0*/  MUFU.EX2 R120, R120 ;  /* 0x0000007800787308 */ /* 0x000fe20000000800 */
[----:B------:R-:W-:Y:S01]  /*174b0*/  FADD.FTZ R95, R15, R6 ;  /* 0x000000060f5f7221 */ /* 0x000fe20000010000 */
[-CC-:B------:R-:W-:Y:S01]  /*174c0*/  FFMA.FTZ R149, R106, R7.reuse, -R3.reuse ;  /* 0x000000076a957223 */ /* 0x180fe20000010803 */
[-CC-:B------:R-:W-:Y:S01]  /*174d0*/  FFMA.FTZ R106, R204, R7.reuse, -R3.reuse ;  /* 0x00000007cc6a7223 */ /* 0x180fe20000010803 */
[-C--:B------:R-:W-:Y:S01]  /*174e0*/  FFMA.FTZ R147, R118, R7.reuse, -R3 ;  /* 0x0000000776937223 */ /* 0x080fe20000010803 */
[----:B------:R-:W-:Y:S01]  /*174f0*/  FADD.FTZ R6, R92, R95 ;  /* 0x0000005f5c067221 */ /* 0x000fe20000010000 */
[-CC-:B------:R-:W-:Y:S01]  /*17500*/  FFMA.FTZ R151, R110, R7.reuse, -R3.reuse ;  /* 0x000000076e977223 */ /* 0x180fe20000010803 */
[-CC-:B------:R-:W-:Y:S01]  /*17510*/  FFMA.FTZ R206, R206, R7.reuse, -R3.reuse ;  /* 0x00000007cece7223 */ /* 0x180fe20000010803 */
[----:B------:R-:W0:Y:S01]  /*17520*/  MUFU.EX2 R2, R2 ;  /* 0x0000000200027308 */ /* 0x000e220000000800 */
[----:B------:R-:W-:Y:S01]  /*17530*/  FADD.FTZ R95, R89, R6 ;  /* 0x00000006595f7221 */ /* 0x000fe20000010000 */
[-CC-:B------:R-:W-:Y:S01]  /*17540*/  FFMA.FTZ R110, R208, R7.reuse, -R3.reuse ;  /* 0x00000007d06e7223 */ /* 0x180fe20000010803 */
[-CC-:B------:R-:W-:Y:S01]  /*17550*/  FFMA.FTZ R141, R122, R7.reuse, -R3.reuse ;  /* 0x000000077a8d7223 */ /* 0x180fe20000010803 */
[----:B------:R-:W-:Y:S01]  /*17560*/  FFMA.FTZ R14, R212, R7, -R3 ;  /* 0x00000007d40e7223 */ /* 0x000fe20000010803 */
[----:B------:R-:W-:Y:S01]  /*17570*/  FADD.FTZ R114, R96, R95 ;  /* 0x0000005f60727221 */ /* 0x000fe20000010000 */
[----:B------:R-:W-:Y:S01]  /*17580*/  F2FP.F16.F32.PACK_AB R156, R90, R13 ;  /* 0x0000000d5a9c723e */ /* 0x000fe200000000ff */
[-CC-:B------:R-:W-:Y:S01]  /*17590*/  FFMA.FTZ R143, R126, R7.reuse, -R3.reuse ;  /* 0x000000077e8f7223 */ /* 0x180fe20000010803 */
[----:B------:R-:W1:Y:S01]  /*175a0*/  MUFU.EX2 R159, R159 ;  /* 0x0000009f009f7308 */ /* 0x000e620000000800 */
[----:B------:R-:W-:Y:S01]  /*175b0*/  FADD.FTZ R95, R91, R114 ;  /* 0x000000725b5f7221 */ /* 0x000fe20000010000 */
[-CC-:B------:R-:W-:Y:S01]  /*175c0*/  FFMA.FTZ R114, R210, R7.reuse, -R3.reuse ;  /* 0x00000007d2727223 */ /* 0x180fe20000010803 */
[-CC-:B------:R-:W-:Y:S01]  /*175d0*/  FFMA.FTZ R214, R214, R7.reuse, -R3.reuse ;  /* 0x00000007d6d67223 */ /* 0x180fe20000010803 */
[-C--:B------:R-:W-:Y:S01]  /*175e0*/  FFMA.FTZ R130, R130, R7.reuse, -R3 ;  /* 0x0000000782827223 */ /* 0x080fe20000010803 */
[----:B------:R-:W-:Y:S01]  /*175f0*/  FADD.FTZ R118, R100, R95 ;  /* 0x0000005f64767221 */ /* 0x000fe20000010000 */
[----:B------:R-:W-:Y:S01]  /*17600*/  FFMA.FTZ R108, R108, R7, -R3 ;  /* 0x000000076c6c7223 */ /* 0x000fe20000010803 */
[----:B------:R-:W-:Y:S01]  /*17610*/  F2FP.F16.F32.PACK_AB R158, R92, R15 ;  /* 0x0000000f5c9e723e */ /* 0x000fe200000000ff */
[----:B------:R-:W3:Y:S01]  /*17620*/  MUFU.EX2 R94, R94 ;  /* 0x0000005e005e7308 */ /* 0x000ee20000000800 */
[----:B0-----:R-:W-:Y:S01]  /*17630*/  FFMA.FTZ R5, R2, R5, R157 ;  /* 0x0000000502057223 */ /* 0x001fe2000001009d */
[----:B------:R-:W-:Y:S01]  /*17640*/  FADD.FTZ R95, R93, R118 ;  /* 0x000000765d5f7221 */ /* 0x000fe20000010000 */
[C---:B------:R-:W-:Y:S01]  /*17650*/  ISETP.GT.AND P2, PT, R11.reuse, R21, PT ;  /* 0x000000150b00720c */ /* 0x040fe20003f44270 */
[----:B------:R-:W-:-:S02]  /*17660*/  VIADD R11, R11, 0xffffffff ;  /* 0xffffffff0b0b7836 */ /* 0x000fc40000000000 */
[----:B------:R-:W-:Y:S01]  /*17670*/  FADD.FTZ R6, R120, R5 ;  /* 0x0000000578067221 */ /* 0x000fe20000010000 */
[----:B------:R-:W-:Y:S01]  /*17680*/  FADD.FTZ R118, R104, R95 ;  /* 0x0000005f68767221 */ /* 0x000fe20000010000 */
[----:B------:R-:W-:Y:S01]  /*17690*/  F2FP.F16.F32.PACK_AB R154, R100, R91 ;  /* 0x0000005b649a723e */ /* 0x000fe200000000ff */
[----:B------:R-:W0:Y:S01]  /*176a0*/  MUFU.EX2 R153, R153 ;  /* 0x0000009900997308 */ /* 0x000e220000000800 */
[----:B-1----:R-:W-:Y:S01]  /*176b0*/  FADD.FTZ R5, R159, R6 ;  /* 0x000000069f057221 */ /* 0x002fe20000010000 */
[----:B------:R-:W-:Y:S01]  /*176c0*/  FADD.FTZ R95, R101, R118 ;  /* 0x00000076655f7221 */ /* 0x000fe20000010000 */
[----:B------:R-:W-:Y:S01]  /*176d0*/  F2FP.F16.F32.PACK_AB R157, R120, R157 ;  /* 0x0000009d789d723e */ /* 0x000fe200000000ff */
[----:B------:R-:W-:Y:S02]  /*176e0*/  IMAD.MOV.U32 R160, RZ, RZ, R193 ;  /* 0x000000ffffa07224 */ /* 0x000fe400078e00c1 */
[----:B------:R-:W-:Y:S02]  /*176f0*/  FADD.FTZ R118, R134, R95 ;  /* 0x0000005f86767221 */ /* 0x000fe40000010000 */
[----:B------:R-:W1:Y:S01]  /*17700*/  MUFU.EX2 R98, R98 ;  /* 0x0000006200627308 */ /* 0x000e620000000800 */
[C---:B---3--:R-:W-:Y:S01]  /*17710*/  FADD.FTZ R6, R94.reuse, R5 ;  /* 0x000000055e067221 */ /* 0x048fe20000010000 */
[----:B------:R-:W-:Y:S01]  /*17720*/  FADD.FTZ R95, R97, R118 ;  /* 0x00000076615f7221 */ /* 0x000fe20000010000 */
[----:B------:R-:W-:-:S03]  /*17730*/  F2FP.F16.F32.PACK_AB R159, R94, R159 ;  /* 0x0000009f5e9f723e */ /* 0x000fc600000000ff */
[C---:B------:R-:W-:Y:S01]  /*17740*/  FADD.FTZ R118, R144.reuse, R95 ;  /* 0x0000005f90767221 */ /* 0x040fe20000010000 */
[----:B------:R-:W-:Y:S01]  /*17750*/  F2FP.F16.F32.PACK_AB R144, R144, R97 ;  /* 0x000000619090723e */ /* 0x000fe200000000ff */
[----:B------:R-:W3:Y:S01]  /*17760*/  MUFU.EX2 R155, R155 ;  /* 0x0000009b009b7308 */ /* 0x000ee20000000800 */
[----:B0-----:R-:W-:Y:S01]  /*17770*/  FADD.FTZ R5, R153, R6 ;  /* 0x0000000699057221 */ /* 0x001fe20000010000 */
[----:B--2---:R-:W-:-:S04]  /*17780*/  FADD.FTZ R99, R103, R118 ;  /* 0x0000007667637221 */ /* 0x004fc80000010000 */
[C---:B------:R-:W-:Y:S01]  /*17790*/  FADD.FTZ R99, R146.reuse, R99 ;  /* 0x0000006392637221 */ /* 0x040fe20000010000 */
[----:B------:R-:W-:Y:S01]  /*177a0*/  F2FP.F16.F32.PACK_AB R146, R146, R103 ;  /* 0x000000679292723e */ /* 0x000fe200000000ff */
[----:B------:R-:W0:Y:S01]  /*177b0*/  MUFU.EX2 R102, R102 ;  /* 0x0000006600667308 */ /* 0x000e220000000800 */
[----:B-1----:R-:W-:Y:S01]  /*177c0*/  FADD.FTZ R6, R98, R5 ;  /* 0x0000000562067221 */ /* 0x002fe20000010000 */
[----:B------:R-:W-:Y:S01]  /*177d0*/  FADD.FTZ R118, R140, R99 ;  /* 0x000000638c767221 */ /* 0x000fe20000010000 */
[C---:B------:R-:W-:Y:S02]  /*177e0*/  F2FP.F16.F32.PACK_AB R140, R105.reuse, R140 ;  /* 0x0000008c698c723e */ /* 0x040fe400000000ff */
[----:B------:R-:W-:Y:S01]  /*177f0*/  F2FP.F16.F32.PACK_AB R153, R98, R153 ;  /* 0x000000996299723e */ /* 0x000fe200000000ff */
[----:B------:R-:W-:Y:S02]  /*17800*/  FADD.FTZ R15, R105, R118 ;  /* 0x00000076690f7221 */ /* 0x000fe40000010000 */
[----:B------:R-:W1:Y:S01]  /*17810*/  MUFU.EX2 R149, R149 ;  /* 0x0000009500957308 */ /* 0x000e620000000800 */
[----:B---3--:R-:W-:-:S07]  /*17820*/  FADD.FTZ R5, R155, R6 ;  /* 0x000000069b057221 */ /* 0x008fce0000010000 */
[----:B------:R-:W2:Y:S01]  /*17830*/  MUFU.EX2 R106, R106 ;  /* 0x0000006a006a7308 */ /* 0x000ea20000000800 */
[C---:B0-----:R-:W-:Y:S01]  /*17840*/  FADD.FTZ R6, R102.reuse, R5 ;  /* 0x0000000566067221 */ /* 0x041fe20000010000 */
[----:B------:R-:W-:-:S06]  /*17850*/  F2FP.F16.F32.PACK_AB R155, R102, R155 ;  /* 0x0000009b669b723e */ /* 0x000fcc00000000ff */
[----:B------:R-:W0:Y:S01]  /*17860*/  MUFU.EX2 R151, R151 ;  /* 0x0000009700977308 */ /* 0x000e220000000800 */
[----:B-1----:R-:W-:-:S07]  /*17870*/  FADD.FTZ R5, R149, R6 ;  /* 0x0000000695057221 */ /* 0x002fce0000010000 */
[----:B------:R-:W1:Y:S01]  /*17880*/  MUFU.EX2 R4, R206 ;  /* 0x000000ce00047308 */ /* 0x000e620000000800 */
[----:B--2---:R-:W-:Y:S01]  /*17890*/  FADD.FTZ R6, R106, R5 ;  /* 0x000000056a067221 */ /* 0x004fe20000010000 */
[-CC-:B------:R-:W-:Y:S01]  /*178a0*/  FFMA.FTZ R5, R136, R7.reuse, -R3.reuse ;  /* 0x0000000788057223 */ /* 0x180fe20000010803 */
[----:B------:R-:W-:Y:S01]  /*178b0*/  FFMA.FTZ R3, R138, R7, -R3 ;  /* 0x000000078a037223 */ /* 0x000fe20000010803 */
[----:B------:R-:W-:-:S04]  /*178c0*/  F2FP.F16.F32.PACK_AB R149, R106, R149 ;  /* 0x000000956a95723e */ /* 0x000fc800000000ff */
[----:B------:R-:W2:Y:S01]  /*178d0*/  MUFU.EX2 R145, R145 ;  /* 0x0000009100917308 */ /* 0x000ea20000000800 */
[----:B0-----:R-:W-:-:S07]  /*178e0*/  FADD.FTZ R95, R151, R6 ;  /* 0x00000006975f7221 */ /* 0x001fce0000010000 */
[----:B------:R-:W0:Y:S01]  /*178f0*/  MUFU.EX2 R110, R110 ;  /* 0x0000006e006e7308 */ /* 0x000e220000000800 */
[C---:B-1----:R-:W-:Y:S01]  /*17900*/  FADD.FTZ R6, R4.reuse, R95 ;  /* 0x0000005f04067221 */ /* 0x042fe20000010000 */
[----:B------:R-:W-:Y:S01]  /*17910*/  F2FP.F16.F32.PACK_AB R151, R4, R151 ;  /* 0x000000970497723e */ /* 0x000fe200000000ff */
[----:B------:R-:W-:-:S05]  /*17920*/  IMAD.MOV.U32 R4, RZ, RZ, R88 ;  /* 0x000000ffff047224 */ /* 0x000fca00078e0058 */
        /* <DEDUP_REMOVED lines=39> */
[C---:B0-----:R-:W-:Y:S01]  /*17ba0*/  FADD.FTZ R5, R3.reuse, R13 ;  /* 0x0000000d03057221 */ /* 0x041fe20000010000 */
[----:B------:R-:W-:Y:S01]  /*17bb0*/  F2FP.F16.F32.PACK_AB R139, R3, R92 ;  /* 0x0000005c038b723e */ /* 0x000fe200000000ff */
[----:B------:R-:W-:Y:S02]  /*17bc0*/  IMAD.MOV.U32 R3, RZ, RZ, R12 ;  /* 0x000000ffff037224 */ /* 0x000fe400078e000c */
[C---:B-1----:R-:W-:Y:S01]  /*17bd0*/  FADD.FTZ R6, R116.reuse, R15 ;  /* 0x0000000f74067221 */ /* 0x042fe20000010000 */
[----:B------:R-:W-:Y:S01]  /*17be0*/  F2FP.F16.F32.PACK_AB R138, R116, R111 ;  /* 0x0000006f748a723e */ /* 0x000fe200000000ff */
[----:B------:R-:W-:Y:S06]  /*17bf0*/  @P2 BRA `(.L_x_1550) ;  /* 0xffffffcc00e02947 */ /* 0x000fec000383ffff */
[----:B------:R-:W-:Y:S05]  /*17c00*/  BSYNC B0 ;  /* 0x0000000000007941 */ /* 0x000fea0003800000 */
.L_x_1531:
[----:B------:R-:W-:Y:S01]  /*17c10*/  MOV R4, R88 ;  /* 0x0000005800047202 */ /* 0x000fe20000000f00 */
[----:B------:R-:W-:Y:S02]  /*17c20*/  IMAD.MOV.U32 R3, RZ, RZ, R12 ;  /* 0x000000ffff037224 */ /* 0x000fe400078e000c */
[----:B------:R-:W-:Y:S02]  /*17c30*/  IMAD.MOV.U32 R160, RZ, RZ, R193 ;  /* 0x000000ffffa07224 */ /* 0x000fe400078e00c1 */
[----:B------:R-:W-:-:S07]  /*17c40*/  IMAD.MOV.U32 R161, RZ, RZ, R194 ;  /* 0x000000ffffa17224 */ /* 0x000fce00078e00c2 */
.L_x_1530:
[----:B------:R-:W-:Y:S05]  /*17c50*/  BSYNC B1 ;  /* 0x0000000000017941 */ /* 0x000fea0003800000 */
.L_x_1529:
[----:B------:R-:W0:Y:S01]  /*17c60*/  LDC R10, c[0x0][0x9e4] ;  /* 0x00027900ff0a7b82 */ /* 0x000e220000000800 */
[----:B------:R-:W-:-:S05]  /*17c70*/  IADD3 R12, R163, 0x80, -R164 ;  /* 0x00000080a30c7810 */ /* 0x000fca0007ffe8a4 */
[----:B------:R-:W-:-:S04]  /*17c80*/  IMAD R12, R169, 0x80, R12 ;  /* 0x00000080a90c7824 */ /* 0x000fc800078e020c */
[----:B------:R-:W-:Y:S01]  /*17c90*/  IMAD.IADD R9, R12, 0x1, -R9 ;  /* 0x000000010c097824 */ /* 0x000fe200078e0a09 */
[----:B0-----:R-:W-:-:S13]  /*17ca0*/  ISETP.GE.AND P2, PT, R10, 0x1, PT ;  /* 0x000000010a00780c */ /* 0x001fda0003f46270 */
[----:B------:R-:W-:Y:S05]  /*17cb0*/  @!P2 BRA `(.L_x_1551) ;  /* 0x000000000044a947 */ /* 0x000fea0003800000 */
        /* <DEDUP_REMOVED lines=10> */
.L_x_1553:
[----:B------:R-:W-:-:S13]  /*17d60*/  ISETP.NE.AND P2, PT, R10, 0x1, PT ;  /* 0x000000010a00780c */ /* 0x000fda0003f45270 */
[----:B------:R-:W0:Y:S02]  /*17d70*/  @P2 LDC.64 R14, c[0x0][0x9e8] ;  /* 0x00027a00ff0e2b82 */ /* 0x000e240000000a00 */
[----:B0-----:R-:W-:-:S05]  /*17d80*/  @P2 IMAD.HI.U32 R14, R12, R14, RZ ;  /* 0x0000000e0c0e2227 */ /* 0x001fca00078e00ff */
[----:B------:R-:W-:-:S07]  /*17d90*/  @P2 SHF.R.U32.HI R12, RZ, R15, R14 ;  /* 0x0000000fff0c2219 */ /* 0x000fce000001160e */
.L_x_1554:
[----:B------:R-:W-:Y:S05]  /*17da0*/  BSYNC B0 ;  /* 0x0000000000007941 */ /* 0x000fea0003800000 */
.L_x_1552:
[----:B------:R-:W-:-:S05]  /*17db0*/  IMAD R12, R12, R10, RZ ;  /* 0x0000000a0c0c7224 */ /* 0x000fca00078e02ff */
[----:B------:R-:W-:-:S07]  /*17dc0*/  VIMNMX R9, R9, R12, !PT ;  /* 0x0000000c09097248 */ /* 0x000fce0007fe0100 */
.L_x_1551:
[----:B------:R-:W-:Y:S01]  /*17dd0*/  IADD3 R9, R9, 0x5f, RZ ;  /* 0x0000005f09097810 */ /* 0x000fe20007ffe0ff */
[----:B------:R-:W-:Y:S04]  /*17de0*/  BSSY B0, `(.L_x_1555) ;  /* 0x0000202000007945 */ /* 0x000fe80003800000 */
[----:B------:R-:W-:-:S05]  /*17df0*/  IMAD.HI R9, R9, 0x2aaaaaab, RZ ;  /* 0x2aaaaaab09097827 */ /* 0x000fca00078e02ff */
[----:B------:R-:W-:-:S04]  /*17e00*/  SHF.R.U32.HI R12, RZ, 0x1f, R9 ;  /* 0x0000001fff0c7819 */ /* 0x000fc80000011609 */
[----:B------:R-:W-:-:S04]  /*17e10*/  LEA.HI.SX32 R9, R9, R12, 0x1c ;  /* 0x0000000c09097211 */ /* 0x000fc800078fe2ff */
[----:B------:R-:W-:-:S04]  /*17e20*/  VIMNMX R20, R168, R9, !PT ;  /* 0x00000009a8147248 */ /* 0x000fc80007fe0100 */
[----:B------:R-:W-:-:S13]  /*17e30*/  ISETP.GE.AND P2, PT, R11, R20, PT ;  /* 0x000000140b00720c */ /* 0x000fda0003f46270 */
[----:B------:R-:W-:Y:S05]  /*17e40*/  @!P2 BRA `(.L_x_1556) ;  /* 0x0000001c00eca947 */ /* 0x000fea0003800000 */
[----:B------:R-:W-:Y:S01]  /*17e50*/  BSSY B1, `(.L_x_1556) ;  /* 0x00001fa000017945 */ /* 0x000fe20003800000 */
[----:B------:R-:W-:Y:S02]  /*17e60*/  IMAD.MOV.U32 R9, RZ, RZ, R4 ;  /* 0x000000ffff097224 */ /* 0x000fe400078e0004 */
[----:B------:R-:W-:Y:S02]  /*17e70*/  IMAD.MOV.U32 R21, RZ, RZ, R3 ;  /* 0x000000ffff157224 */ /* 0x000fe400078e0003 */
[----:B------:R-:W-:Y:S02]  /*17e80*/  IMAD.MOV.U32 R170, RZ, RZ, R161 ;  /* 0x000000ffffaa7224 */ /* 0x000fe400078e00a1 */
[----:B------:R-:W-:-:S07]  /*17e90*/  IMAD.MOV.U32 R171, RZ, RZ, R160 ;  /* 0x000000ffffab7224 */ /* 0x000fce00078e00a0 */
.L_x_1567:
[----:B------:R-:W-:-:S05]  /*17ea0*/  VIADD R160, R171, 0x1 ;  /* 0x00000001aba07836 */ /* 0x000fca0000000000 */
[----:B------:R-:W-:-:S04]  /*17eb0*/  ISETP.NE.AND P2, PT, R160, 0x2, PT ;  /* 0x00000002a000780c */ /* 0x000fc80003f45270 */
[----:B------:R-:W-:Y:S02]  /*17ec0*/  SEL R161, RZ, 0x1, P2 ;  /* 0x00000001ffa17807 */ /* 0x000fe40001000000 */
[----:B------:R-:W-:Y:S02]  /*17ed0*/  SEL R160, R160, RZ, P2 ;  /* 0x000000ffa0a07207 */ /* 0x000fe40001000000 */
[----:B------:R-:W-:Y:S01]  /*17ee0*/  LOP3.LUT R161, R170, R161, RZ, 0x3c, !PT ;  /* 0x000000a1aaa17212 */ /* 0x000fe200078e3cff */
[----:B------:R-:W-:Y:S06]  /*17ef0*/  @!P0 BRA `(.L_x_1557) ;  /* 0x0000000000048947 */ /* 0x000fec0003800000 */
[----:B------:R-:W-:Y:S01]  /*17f00*/  BPT.TRAP 0x1 ;  /* 0x000000040000795c */ /* 0x000fe20000300000 */
.L_x_1557:
[----:B------:R-:W-:Y:S02]  /*17f10*/  LEA R3, R160, R18, 0x3 ;  /* 0x00000012a0037211 */ /* 0x000fe400078e18ff */
[----:B------:R-:W-:-:S04]  /*17f20*/  SHF.L.U32 R4, R161, 0x1f, RZ ;  /* 0x0000001fa1047819 */ /* 0x000fc800000006ff */
[----:B------:R0:W1:Y:S01]  /*17f30*/  SYNCS.PHASECHK.TRANS64.TRYWAIT P2, [R3+URZ+0x2a830], R4 ;  /* 0x02a83004030075a7 */ /* 0x000062000804017f */
[----:B------:R-:W-:Y:S05]  /*17f40*/  @!P0 BRA `(.L_x_1558) ;  /* 0x0000000000048947 */ /* 0x000fea0003800000 */
[----:B------:R-:W-:Y:S01]  /*17f50*/  BPT.TRAP 0x1 ;  /* 0x000000040000795c */ /* 0x000fe20000300000 */
.L_x_1558:
[----:B------:R-:W-:Y:S01]  /*17f60*/  BSSY B2, `(.L_x_1559) ;  /* 0x0000006000027945 */ /* 0x000fe20003800000 */
[----:B------:R-:W-:Y:S02]  /*17f70*/  IMAD R12, R160, 0x900, R8 ;  /* 0x00000900a00c7824 */ /* 0x000fe400078e0208 */
[----:B------:R-:W-:Y:S01]  /*17f80*/  IMAD.MOV.U32 R13, RZ, RZ, 0x40000040 ;  /* 0x40000040ff0d7424 */ /* 0x000fe200078e00ff */
[----:B-1----:R-:W-:Y:S06]  /*17f90*/  @P2 BRA `(.L_x_1560) ;  /* 0x0000000000082947 */ /* 0x002fec0003800000 */
[----:B------:R-:W1:Y:S02]  /*17fa0*/  SYNCS.PHASECHK.TRANS64.TRYWAIT P2, [R3+URZ+0x2a830], R4 ;  /* 0x02a83004030075a7 */ /* 0x000e64000804017f */
[----:B-1----:R-:W-:Y:S05]  /*17fb0*/  @!P2 BRA `(.L_x_1561) ;  /* 0x000000f000a4a947 */ /* 0x002fea0003800000 */
.L_x_1560:
[----:B------:R-:W-:Y:S05]  /*17fc0*/  BSYNC B2 ;  /* 0x0000000000027941 */ /* 0x000fea0003800000 */
.L_x_1559:
[----:B------:R-:W2:Y:S04]  /*17fd0*/  LDL.64 R88, [R1+0x38] ;  /* 0x0000380001587983 */ /* 0x000ea80000100a00 */
[----:B------:R-:W3:Y:S04]  /*17fe0*/  LDL.64 R214, [R1+0x30] ;  /* 0x0000300001d67983 */ /* 0x000ee80000100a00 */
[----:B------:R-:W4:Y:S01]  /*17ff0*/  LDL.64 R212, [R1+0x28] ;  /* 0x0000280001d47983 */ /* 0x000f220000100a00 */
[----:B------:R-:W-:-:S03]  /*18000*/  R2UR UR6, R12 ;  /* 0x000000000c0672ca */ /* 0x000fc600000e0000 */
[----:B------:R-:W5:Y:S01]  /*18010*/  LDL.64 R210, [R1+0x20] ;  /* 0x0000200001d27983 */ /* 0x000f620000100a00 */
[----:B------:R-:W-:Y:S01]  /*18020*/  R2UR UR7, R13 ;  /* 0x000000000d0772ca */ /* 0x000fe200000e0000 */
[----:B------:R-:W-:Y:S02]  /*18030*/  VIADD R14, R12, 0x2 ;  /* 0x000000020c0e7836 */ /* 0x000fe40000000000 */
        /* <DEDUP_REMOVED lines=19> */
[----:B----4-:R-:W-:Y:S02]  /*18170*/  R2UR UR4, R212 ;  /* 0x00000000d40472ca */ /* 0x010fe400000e0000 */
[----:B------:R-:W-:Y:S01]  /*18180*/  R2UR UR5, R213 ;  /* 0x00000000d50572ca */ /* 0x000fe200000e0000 */
[----:B------:R-:W-:Y:S01]  /*18190*/  IMAD.MOV.U32 R15, RZ, RZ, 0x40000040 ;  /* 0x40000040ff0f7424 */ /* 0x000fe200078e00ff */
[----:B------:R-:W-:Y:S01]  /*181a0*/  IADD3 R14, R12, 0x6, RZ ;  /* 0x000000060c0e7810 */ /* 0x000fe20007ffe0ff */
[----:B------:R-:W-:-:S02]  /*181b0*/  WARPGROUP.DEPBAR.LE gsb0, 0x0 ;  /* 0x00008000000079c5 */ /* 0x000fc40000010000 */
[----:B------:R-:W-:-:S08]  /*181c0*/  WARPGROUP.ARRIVE ;  /* 0x00000000000079c5 */ /* 0x000fd00000000000 */
        /* <DEDUP_REMOVED lines=50> */
[----:B------:R-:W-:Y:S01]  /*184f0*/  IMAD.MOV.U32 R15, RZ, RZ, 0x40000040 ;  /* 0x40000040ff0f7424 */ /* 0x000fe200078e00ff */
[----:B------:R-:W-:Y:S01]  /*18500*/  IADD3 R14, R12, 0x602, RZ ;  /* 0x000006020c0e7810 */ /* 0x000fe20007ffe0ff */
        /* <DEDUP_REMOVED lines=95> */
.L_x_1562:
[----:B01----:R-:W-:Y:S02]  /*18b00*/  SHF.L.U32 R3, R170, 0x1f, RZ ;  /* 0x0000001faa037819 */ /* 0x003fe400000006ff */
[----:B------:R-:W-:-:S04]  /*18b10*/  LEA R170, R171, R18, 0x3 ;  /* 0x00000012abaa7211 */ /* 0x000fc800078e18ff */
[----:B------:R0:W1:Y:S01]  /*18b20*/  SYNCS.PHASECHK.TRANS64.TRYWAIT P2, [R170+URZ+0x2a850], R3 ;  /* 0x02a85003aa0075a7 */ /* 0x000062000804017f */
[----:B------:R-:W-:Y:S05]  /*18b30*/  @!P0 BRA `(.L_x_1563) ;  /* 0x0000000000048947 */ /* 0x000fea0003800000 */
[----:B------:R-:W-:Y:S01]  /*18b40*/  BPT.TRAP 0x1 ;  /* 0x000000040000795c */ /* 0x000fe20000300000 */
.L_x_1563:
[----:B------:R-:W-:Y:S04]  /*18b50*/  BSSY B2, `(.L_x_1564) ;  /* 0x0000004000027945 */ /* 0x000fe80003800000 */
[----:B-1----:R-:W-:Y:S05]  /*18b60*/  @P2 BRA `(.L_x_1565) ;  /* 0x0000000000082947 */ /* 0x002fea0003800000 */
[----:B------:R-:W1:Y:S02]  /*18b70*/  SYNCS.PHASECHK.TRANS64.TRYWAIT P2, [R170+URZ+0x2a850], R3 ;  /* 0x02a85003aa0075a7 */ /* 0x000e64000804017f */
[----:B-1----:R-:W-:Y:S05]  /*18b80*/  @!P2 BRA `(.L_x_1566) ;  /* 0x000000e400c4a947 */ /* 0x002fea0003800000 */
.L_x_1565:
[----:B------:R-:W-:Y:S05]  /*18b90*/  BSYNC B2 ;  /* 0x0000000000027941 */ /* 0x000fea0003800000 */
.L_x_1564:
[----:B------:R-:W-:Y:S01]  /*18ba0*/  VIADD R0, R18, 0x400 ;  /* 0x0000040012007836 */ /* 0x000fe20000000000 */
[----:B------:R-:W-:Y:S01]  /*18bb0*/  WARPGROUP.ARRIVE ;  /* 0x00000000000079c5 */ /* 0x000fe20000000000 */
[----:B------:R-:W-:Y:S01]  /*18bc0*/  IMAD.MOV.U32 R13, RZ, RZ, 0x40000040 ;  /* 0x40000040ff0d7424 */ /* 0x000fe200078e00ff */
[----:B------:R-:W-:Y:S01]  /*18bd0*/  FMNMX.FTZ R4, R90, R9, !PT ;  /* 0x000000095a047209 */ /* 0x000fe20007810000 */
[----:B01----:R-:W-:Y:S01]  /*18be0*/  IMAD.MOV.U32 R3, RZ, RZ, 0x40000040 ;  /* 0x40000040ff037424 */ /* 0x003fe200078e00ff */
[----:B------:R-:W-:Y:S01]  /*18bf0*/  SHF.R.U32.HI R0, RZ, 0x4, R0 ;  /* 0x00000004ff007819 */ /* 0x000fe20000011600 */
[----:B------:R-:W-:Y:S01]  /*18c00*/  IMAD.MOV.U32 R15, RZ, RZ, 0x40000040 ;  /* 0x40000040ff0f7424 */ /* 0x000fe200078e00ff */
[----:B------:R-:W-:Y:S01]  /*18c10*/  R2UR UR7, R13 ;  /* 0x000000000d0772ca */ /* 0x000fe200000e0000 */
[----:B------:R-:W-:Y:S01]  /*18c20*/  @!P1 VIADD R170, R170, 0x2a860 ;  /* 0x0002a860aaaa9836 */ /* 0x000fe20000000000 */
[----:B------:R-:W-:Y:S02]  /*18c30*/  LOP3.LUT R0, R0, 0x3fff, RZ, 0xc0, !PT ;  /* 0x00003fff00007812 */ /* 0x000fe400078ec0ff */
[C---:B------:R-:W-:Y:S01]  /*18c40*/  ISETP.GT.AND P2, PT, R11.reuse, R20, PT ;  /* 0x000000140b00720c */ /* 0x040fe20003f44270 */
[----:B------:R-:W-:Y:S01]  /*18c50*/  VIADD R11, R11, 0xffffffff ;  /* 0xffffffff0b0b7836 */ /* 0x000fe20000000000 */
[----:B------:R-:W-:-:S02]  /*18c60*/  LOP3.LUT R0, R0, 0x3000000, RZ, 0xfc, !PT ;  /* 0x0300000000007812 */ /* 0x000fc400078efcff */
[----:B------:R-:W-:-:S03]  /*18c70*/  @!P1 PRMT R170, RZ, 0x654, R170 ;  /* 0x00000654ffaa9816 */ /* 0x000fc600000000aa */
[----:B------:R-:W-:Y:S01]  /*18c80*/  IMAD R12, R171, 0x600, R0 ;  /* 0x00000600ab0c7824 */ /* 0x000fe200078e0200 */
[----:B------:R-:W-:Y:S01]  /*18c90*/  FMNMX.FTZ R0, R88, R21, !PT ;  /* 0x0000001558007209 */ /* 0x000fe20007810000 */
[----:B------:R-:W-:Y:S02]  /*18ca0*/  IMAD.MOV.U32 R171, RZ, RZ, R160 ;  /* 0x000000ffffab7224 */ /* 0x000fe400078e00a0 */
[C---:B------:R-:W-:Y:S01]  /*18cb0*/  VIADD R2, R12.reuse, 0x80 ;  /* 0x000000800c027836 */ /* 0x040fe20000000000 */
[----:B------:R-:W-:Y:S02]  /*18cc0*/  R2UR UR6, R12 ;  /* 0x000000000c0672ca */ /* 0x000fe400000e0000 */
[----:B------:R-:W-:-:S04]  /*18cd0*/  FMNMX.FTZ R7, R89, R0, !PT ;  /* 0x0000000059077209 */ /* 0x000fc80007810000 */
[----:B------:R-:W-:-:S07]  /*18ce0*/  FMNMX.FTZ R0, R92, R7, !PT ;  /* 0x000000075c007209 */ /* 0x000fce0007810000 */
[----:B------:R-:W-:Y:S01]  /*18cf0*/  HGMMA.64x128x16.F32 R24, R156, gdesc[UR4].tnspB, R24, gsb0 ;  /* 0x41e000049c187df0 */ /* 0x000fe20008000818 */
[----:B------:R-:W-:Y:S01]  /*18d00*/  R2UR UR6, R2 ;  /* 0x00000000020672ca */ /* 0x000fe200000e0000 */
[----:B------:R-:W-:Y:S01]  /*18d10*/  VIADD R2, R12, 0x100 ;  /* 0x000001000c027836 */ /* 0x000fe20000000000 */
[----:B------:R-:W-:Y:S02]  /*18d20*/  R2UR UR7, R3 ;  /* 0x00000000030772ca */ /* 0x000fe400000e0000 */
        /* <DEDUP_REMOVED lines=19> */
[----:B------:R-:W-:Y:S02]  /*18e60*/  FMNMX.FTZ R0, R132, R3, !PT ;  /* 0x0000000384007209 */ /* 0x000fe40007810000 */
[----:B------:R-:W-:Y:S02]  /*18e70*/  MOV R3, 0x40000040 ;  /* 0x4000004000037802 */ /* 0x000fe40000000f00 */
[----:B------:R-:W-:-:S05]  /*18e80*/  FMNMX.FTZ R0, R133, R0, !PT ;  /* 0x0000000085007209 */ /* 0x000fca0007810000 */
[----:B------:R-:W0:Y:S02]  /*18e90*/  SHFL.BFLY PT, R7, R0, 0x2, 0x1f ;  /* 0x0c401f0000077f89 */ /* 0x000e2400000e0000 */
[----:B0-----:R-:W-:Y:S01]  /*18ea0*/  FMNMX.FTZ R13, R0, R7, !PT ;  /* 0x00000007000d7209 */ /* 0x001fe20007810000 */
[----:B------:R-:W-:Y:S01]  /*18eb0*/  IMAD.U32 R7, RZ, RZ, UR42 ;  /* 0x0000002aff077e24 */ /* 0x000fe2000f8e00ff */
[----:B------:R-:W-:Y:S02]  /*18ec0*/  WARPGROUP.DEPBAR.LE gsb0, 0x0 ;  /* 0x00008000000079c5 */ /* 0x000fe40000010000 */
[----:B------:R-:W-:-:S06]  /*18ed0*/  WARPGROUP.ARRIVE ;  /* 0x00000000000079c5 */ /* 0x000fcc0000000000 */
[----:B------:R-:W-:Y:S01]  /*18ee0*/  HGMMA.64x128x16.F32 R24, R152, gdesc[UR4].tnspB, R24, gsb0 ;  /* 0x41e0000498187df0 */ /* 0x000fe20008000818 */
[----:B------:R-:W-:Y:S02]  /*18ef0*/  R2UR UR6, R2 ;  /* 0x00000000020672ca */ /* 0x000fe400000e0000 */
[----:B------:R-:W-:Y:S01]  /*18f00*/  R2UR UR7, R3 ;  /* 0x00000000030772ca */ /* 0x000fe200000e0000 */
[----:B------:R-:W0:Y:S02]  /*18f10*/  SHFL.BFLY PT, R2, R13, 0x1, 0x1f ;  /* 0x0c201f000d027f89 */ /* 0x000e2400000e0000 */
[----:B0-----:R-:W-:Y:S02]  /*18f20*/  FMNMX.FTZ R3, R13, R2, !PT ;  /* 0x000000020d037209 */ /* 0x001fe40007810000 */
[----:B------:R-:W-:-:S03]  /*18f30*/  FMNMX.FTZ R13, R91, R4, !PT ;  /* 0x000000045b0d7209 */ /* 0x000fc60007810000 */
[----:B------:R-:W-:Y:S01]  /*18f40*/  FADD.FTZ R2, -R3, R21 ;  /* 0x0000001503027221 */ /* 0x000fe20000010100 */
[----:B------:R-:W-:-:S03]  /*18f50*/  FMNMX.FTZ R4, R94, R13, !PT ;  /* 0x0000000d5e047209 */ /* 0x000fc60007810000 */
[-C--:B------:R-:W-:Y:S01]  /*18f60*/  FMUL.FTZ R14, R2, R7.reuse ;  /* 0x00000007020e7220 */ /* 0x080fe20000410000 */
[----:B------:R-:W-:Y:S01]  /*18f70*/  FMNMX.FTZ R13, R95, R4, !PT ;  /* 0x000000045f0d7209 */ /* 0x000fe20007810000 */
[----:B------:R-:W-:Y:S02]  /*18f80*/  FMUL.FTZ R2, R3, R7 ;  /* 0x0000000703027220 */ /* 0x000fe40000410000 */
[----:B------:R0:W-:Y:S01]  /*18f90*/  MUFU.EX2 R0, R14 ;  /* 0x0000000e00007308 */ /* 0x0001e20000000800 */
        /* <DEDUP_REMOVED lines=8> */
[----:B0-----:R-:W-:Y:S01]  /*19020*/  VIADD R14, R12, 0x180 ;  /* 0x000001800c0e7836 */ /* 0x001fe20000000000 */
[----:B------:R-:W-:Y:S01]  /*19030*/  FMNMX.FTZ R4, R102, R13, !PT ;  /* 0x0000000d66047209 */ /* 0x000fe20007810000 */
[-CC-:B------:R-:W-:Y:S01]  /*19040*/  FFMA.FTZ R101, R113, R7.reuse, -R2.reuse ;  /* 0x0000000771657223 */ /* 0x180fe20000010802 */
[-CC-:B------:R-:W-:Y:S01]  /*19050*/  FFMA.FTZ R105, R105, R7.reuse, -R2.reuse ;  /* 0x0000000769697223 */ /* 0x180fe20000010802 */
[-CC-:B------:R-:W-:Y:S01]  /*19060*/  FFMA.FTZ R88, R120, R7.reuse, -R2.reuse ;  /* 0x0000000778587223 */ /* 0x180fe20000010802 */
[----:B------:R-:W-:Y:S01]  /*19070*/  FMNMX.FTZ R13, R103, R4, !PT ;  /* 0x00000004670d7209 */ /* 0x000fe20007810000 */
[-CC-:B------:R-:W-:Y:S01]  /*19080*/  FFMA.FTZ R113, R121, R7.reuse, -R2.reuse ;  /* 0x0000000779717223 */ /* 0x180fe20000010802 */
[-CC-:B------:R-:W-:Y:S01]  /*19090*/  FFMA.FTZ R92, R124, R7.reuse, -R2.reuse ;  /* 0x000000077c5c7223 */ /* 0x180fe20000010802 */
[----:B------:R-:W-:Y:S01]  /*190a0*/  FFMA.FTZ R133, R133, R7, -R2 ;  /* 0x0000000785857223 */ /* 0x000fe20000010802 */
[----:B------:R-:W-:Y:S01]  /*190b0*/  FMNMX.FTZ R4, R106, R13, !PT ;  /* 0x0000000d6a047209 */ /* 0x000fe20007810000 */
[----:B------:R-:W0:Y:S03]  /*190c0*/  MUFU.EX2 R21, R21 ;  /* 0x0000001500157308 */ /* 0x000e260000000800 */
[----:B------:R-:W-:-:S04]  /*190d0*/  FMNMX.FTZ R13, R107, R4, !PT ;  /* 0x000000046b0d7209 */ /* 0x000fc80007810000 */
[----:B------:R-:W-:Y:S01]  /*190e0*/  FMNMX.FTZ R4, R110, R13, !PT ;  /* 0x0000000d6e047209 */ /* 0x000fe20007810000 */
[----:B------:R-:W1:Y:S03]  /*190f0*/  MUFU.EX2 R156, R156 ;  /* 0x0000009c009c7308 */ /* 0x000e660000000800 */
[----:B------:R-:W-:-:S04]  /*19100*/  FMNMX.FTZ R13, R111, R4, !PT ;  /* 0x000000046f0d7209 */ /* 0x000fc80007810000 */
[----:B------:R-:W-:Y:S01]  /*19110*/  FMNMX.FTZ R4, R114, R13, !PT ;  /* 0x0000000d72047209 */ /* 0x000fe20007810000 */
[----:B------:R-:W2:Y:S03]  /*19120*/  MUFU.EX2 R158, R158 ;  /* 0x0000009e009e7308 */ /* 0x000ea60000000800 */
[----:B------:R-:W-:-:S04]  /*19130*/  FMNMX.FTZ R13, R115, R4, !PT ;  /* 0x00000004730d7209 */ /* 0x000fc80007810000 */
[----:B------:R-:W-:Y:S01]  /*19140*/  FMNMX.FTZ R4, R118, R13, !PT ;  /* 0x0000000d76047209 */ /* 0x000fe20007810000 */
[----:B------:R-:W3:Y:S03]  /*19150*/  MUFU.EX2 R89, R89 ;  /* 0x0000005900597308 */ /* 0x000ee60000000800 */
        /* <DEDUP_REMOVED lines=13> */
[----:B------:R-:W4:Y:S01]  /*19230*/  SHFL.BFLY PT, R13, R4, 0x2, 0x1f ;  /* 0x0c401f00040d7f89 */ /* 0x000f2200000e0000 */
[----:B------:R-:W-:Y:S08]  /*19240*/  MUFU.EX2 R88, R88 ;  /* 0x0000005800587308 */ /* 0x000ff00000000800 */
[----:B------:R-:W-:Y:S08]  /*19250*/  MUFU.EX2 R113, R113 ;  /* 0x0000007100717308 */ /* 0x000ff00000000800 */
[----:B------:R-:W-:Y:S01]  /*19260*/  MUFU.EX2 R92, R92 ;  /* 0x0000005c005c7308 */ /* 0x000fe20000000800 */
[----:B------:R-:W-:-:S02]  /*19270*/  WARPGROUP.DEPBAR.LE gsb0, 0x0 ;  /* 0x00008000000079c5 */ /* 0x000fc40000010000 */
[----:B------:R-:W-:Y:S01]  /*19280*/  WARPGROUP.ARRIVE ;  /* 0x00000000000079c5 */ /* 0x000fe20000000000 */
[-CC-:B------:R-:W-:Y:S01]  /*19290*/  FFMA.FTZ R152, R96, R7.reuse, -R2.reuse ;  /* 0x0000000760987223 */ /* 0x180fe20000010802 */
[-CC-:B------:R-:W-:Y:S01]  /*192a0*/  FFMA.FTZ R154, R100, R7.reuse, -R2.reuse ;  /* 0x00000007649a7223 */ /* 0x180fe20000010802 */
[----:B------:R-:W-:Y:S01]  /*192b0*/  FFMA.FTZ R96, R132, R7, -R2 ;  /* 0x0000000784607223 */ /* 0x000fe20000010802 */
[----:B----4-:R-:W-:Y:S02]  /*192c0*/  FMNMX.FTZ R13, R4, R13, !PT ;  /* 0x0000000d040d7209 */ /* 0x010fe40007810000 */
[----:B------:R-:W-:Y:S01]  /*192d0*/  HGMMA.64x128x16.F32 R24, R148, gdesc[UR4].tnspB, R24, gsb0 ;  /* 0x41e0000494187df0 */ /* 0x000fe20008000818 */
[----:B------:R-:W-:Y:S01]  /*192e0*/  R2UR UR6, R14 ;  /* 0x000000000e0672ca */ /* 0x000fe200000e0000 */
[C---:B------:R-:W-:Y:S01]  /*192f0*/  VIADD R14, R12.reuse, 0x200 ;  /* 0x000002000c0e7836 */ /* 0x040fe20000000000 */
[----:B------:R-:W-:Y:S01]  /*19300*/  R2UR UR7, R15 ;  /* 0x000000000f0772ca */ /* 0x000fe200000e0000 */
[----:B------:R-:W-:Y:S01]  /*19310*/  IMAD.MOV.U32 R15, RZ, RZ, 0x40000040 ;  /* 0x40000040ff0f7424 */ /* 0x000fe200078e00ff */
[----:B------:R-:W4:Y:S01]  /*19320*/  SHFL.BFLY PT, R4, R13, 0x1, 0x1f ;  /* 0x0c201f000d047f89 */ /* 0x000f2200000e0000 */
[----:B------:R-:W-:Y:S01]  /*19330*/  IADD3 R12, R12, 0x280, RZ ;  /* 0x000002800c0c7810 */ /* 0x000fe20007ffe0ff */
[----:B------:R-:W-:Y:S08]  /*19340*/  MUFU.EX2 R152, R152 ;  /* 0x0000009800987308 */ /* 0x000ff00000000800 */
[----:B------:R-:W-:Y:S08]  /*19350*/  MUFU.EX2 R154, R154 ;  /* 0x0000009a009a7308 */ /* 0x000ff00000000800 */
[----:B------:R-:W-:Y:S01]  /*19360*/  MUFU.EX2 R96, R96 ;  /* 0x0000006000607308 */ /* 0x000fe20000000800 */
[----:B----4-:R-:W-:Y:S01]  /*19370*/  FMNMX.FTZ R4, R13, R4, !PT ;  /* 0x000000040d047209 */ /* 0x010fe20007810000 */
[----:B------:R-:W-:-:S04]  /*19380*/  IMAD.MOV.U32 R13, RZ, RZ, 0x40000040 ;  /* 0x40000040ff0d7424 */ /* 0x000fc800078e00ff */
[----:B------:R-:W-:-:S04]  /*19390*/  FMUL.FTZ R100, R4, R7 ;  /* 0x0000000704647220 */ /* 0x000fc80000410000 */
[-CC-:B------:R-:W-:Y:S01]  /*193a0*/  FFMA.FTZ R157, R90, R7.reuse, -R100.reuse ;  /* 0x000000075a9d7223 */ /* 0x180fe20000010864 */
[-CC-:B------:R-:W-:Y:S01]  /*193b0*/  FFMA.FTZ R90, R91, R7.reuse, -R100.reuse ;  /* 0x000000075b5a7223 */ /* 0x180fe20000010864 */
[-CC-:B------:R-:W-:Y:S01]  /*193c0*/  FFMA.FTZ R159, R94, R7.reuse, -R100.reuse ;  /* 0x000000075e9f7223 */ /* 0x180fe20000010864 */
[-CC-:B------:R-:W-:Y:S01]  /*193d0*/  FFMA.FTZ R94, R95, R7.reuse, -R100.reuse ;  /* 0x000000075f5e7223 */ /* 0x180fe20000010864 */
[-CC-:B------:R-:W-:Y:S01]  /*193e0*/  FFMA.FTZ R153, R98, R7.reuse, -R100.reuse ;  /* 0x0000000762997223 */ /* 0x180fe20000010864 */
[-CC-:B------:R-:W-:Y:S01]  /*193f0*/  FFMA.FTZ R98, R99, R7.reuse, -R100.reuse ;  /* 0x0000000763627223 */ /* 0x180fe20000010864 */
[----:B------:R-:W-:Y:S01]  /*19400*/  MUFU.EX2 R157, R157 ;  /* 0x0000009d009d7308 */ /* 0x000fe20000000800 */
[----:B0-----:R-:W-:Y:S01]  /*19410*/  FFMA.FTZ R95, R0, R6, R21 ;  /* 0x00000006005f7223 */ /* 0x001fe20000010015 */
[-CC-:B------:R-:W-:Y:S01]  /*19420*/  FFMA.FTZ R155, R102, R7.reuse, -R100.reuse ;  /* 0x00000007669b7223 */ /* 0x180fe20000010864 */
[-CC-:B------:R-:W-:Y:S01]  /*19430*/  FFMA.FTZ R102, R103, R7.reuse, -R100.reuse ;  /* 0x0000000767667223 */ /* 0x180fe20000010864 */
[-CC-:B------:R-:W-:Y:S01]  /*19440*/  FFMA.FTZ R115, R115, R7.reuse, -R100.reuse ;  /* 0x0000000773737223 */ /* 0x180fe20000010864 */
[C---:B-1----:R-:W-:Y:S01]  /*19450*/  FADD.FTZ R95, R156.reuse, R95 ;  /* 0x0000005f9c5f7221 */ /* 0x042fe20000010000 */
[--C-:B------:R-:W-:Y:S01]  /*19460*/  FFMA.FTZ R6, R119, R7, -R100.reuse ;  /* 0x0000000777067223 */ /* 0x100fe20000010864 */
[----:B------:R-:W-:Y:S01]  /*19470*/  F2FP.F16.F32.PACK_AB R156, R156, R21 ;  /* 0x000000159c9c723e */ /* 0x000fe200000000ff */
        /* <DEDUP_REMOVED lines=22> */
[----:B--2---:R-:W-:Y:S01]  /*195e0*/  FADD.FTZ R110, R158, R95 ;  /* 0x0000005f9e6e7221 */ /* 0x004fe20000010000 */
[-C--:B------:R-:W-:Y:S01]  /*195f0*/  FFMA.FTZ R149, R106, R7.reuse, -R100 ;  /* 0x000000076a957223 */ /* 0x080fe20000010864 */
[----:B------:R-:W-:Y:S01]  /*19600*/  HGMMA.64x128x16.F32 R24, R144, gdesc[UR4].tnspB, R24, gsb0 ;  /* 0x41e0000490187df0 */ /* 0x000fe20008000818 */
[----:B------:R-:W-:Y:S01]  /*19610*/  R2UR UR6, R14 ;  /* 0x000000000e0672ca */ /* 0x000fe200000e0000 */
[-CC-:B------:R-:W-:Y:S01]  /*19620*/  FFMA.FTZ R14, R128, R7.reuse, -R2.reuse ;  /* 0x00000007800e7223 */ /* 0x180fe20000010802 */
[----:B------:R-:W-:Y:S01]  /*19630*/  R2UR UR7, R15 ;  /* 0x000000000f0772ca */ /* 0x000fe200000e0000 */
[-C--:B------:R-:W-:Y:S01]  /*19640*/  FFMA.FTZ R15, R125, R7.reuse, -R2 ;  /* 0x000000077d0f7223 */ /* 0x080fe20000010802 */
[-CC-:B------:R-:W-:Y:S01]  /*19650*/  FFMA.FTZ R104, R107, R7.reuse, -R100.reuse ;  /* 0x000000076b687223 */ /* 0x180fe20000010864 */
[----:B------:R-:W-:Y:S01]  /*19660*/  MUFU.EX2 R148, R148 ;  /* 0x0000009400947308 */ /* 0x000fe20000000800 */
[----:B------:R-:W-:Y:S01]  /*19670*/  FFMA.FTZ R106, R111, R7, -R100 ;  /* 0x000000076f6a7223 */ /* 0x000fe20000010864 */
[----:B---3--:R-:W-:-:S06]  /*19680*/  F2FP.F16.F32.PACK_AB R158, R89, R158 ;  /* 0x0000009e599e723e */ /* 0x008fcc00000000ff */
        /* <DEDUP_REMOVED lines=13> */
[-CC-:B------:R-:W-:Y:S01]  /*19760*/  FFMA.FTZ R146, R116, R7.reuse, -R2.reuse ;  /* 0x0000000774927223 */ /* 0x180fe20000010802 */
[----:B------:R-:W-:Y:S01]  /*19770*/  FFMA.FTZ R117, R129, R7, -R2 ;  /* 0x0000000781757223 */ /* 0x000fe20000010802 */
[----:B------:R-:W-:Y:S01]  /*19780*/  HGMMA.64x128x16.F32 R24, R140, gdesc[UR4].tnspB, R24, gsb0 ;  /* 0x41e000048c187df0 */ /* 0x000fe20008000818 */
[----:B------:R-:W-:Y:S01]  /*19790*/  R2UR UR6, R12 ;  /* 0x000000000c0672ca */ /* 0x000fe200000e0000 */
[----:B------:R-:W-:Y:S01]  /*197a0*/  FADD.FTZ R2, -R4, R9 ;  /* 0x0000000904027221 */ /* 0x000fe20000010100 */
[----:B------:R-:W-:Y:S01]  /*197b0*/  R2UR UR7, R13 ;  /* 0x000000000d0772ca */ /* 0x000fe200000e0000 */
[----:B------:R-:W-:-:S02]  /*197c0*/  @!P1 IMAD R13, R160, 0x8, R18 ;  /* 0x00000008a00d9824 */ /* 0x000fc400078e0212 */
[-CC-:B------:R-:W-:Y:S01]  /*197d0*/  FFMA.FTZ R12, R114, R7.reuse, -R100.reuse ;  /* 0x00000007720c7223 */ /* 0x180fe20000010864 */
[-C--:B------:R-:W-:Y:S01]  /*197e0*/  FMUL.FTZ R2, R2, R7.reuse ;  /* 0x0000000702027220 */ /* 0x080fe20000410000 */
[----:B------:R-:W-:Y:S01]  /*197f0*/  MUFU.EX2 R145, R145 ;  /* 0x0000009100917308 */ /* 0x000fe20000000800 */
[----:B------:R-:W-:Y:S02]  /*19800*/  @!P1 VIADD R13, R13, 0x2a840 ;  /* 0x0002a8400d0d9836 */ /* 0x000fe40000000000 */
[----:B------:R-:W-:-:S03]  /*19810*/  FFMA.FTZ R147, R118, R7, -R100 ;  /* 0x0000000776937223 */ /* 0x000fc60000010864 */
[----:B------:R-:W-:Y:S02]  /*19820*/  @!P1 PRMT R91, RZ, 0x654, R13 ;  /* 0x00000654ff5b9816 */ /* 0x000fe4000000000d */
[----:B------:R-:W0:Y:S08]  /*19830*/  MUFU.EX2 R2, R2 ;  /* 0x0000000200027308 */ /* 0x000e300000000800 */
[----:B------:R-:W-:Y:S08]  /*19840*/  MUFU.EX2 R144, R144 ;  /* 0x0000009000907308 */ /* 0x000ff00000000800 */
[----:B------:R-:W-:Y:S01]  /*19850*/  MUFU.EX2 R12, R12 ;  /* 0x0000000c000c7308 */ /* 0x000fe20000000800 */
[----:B0-----:R-:W-:Y:S01]  /*19860*/  FFMA.FTZ R5, R2, R5, R157 ;  /* 0x0000000502057223 */ /* 0x001fe2000001009d */
[----:B------:R-:W-:-:S03]  /*19870*/  F2FP.F16.F32.PACK_AB R157, R90, R157 ;  /* 0x0000009d5a9d723e */ /* 0x000fc600000000ff */
[----:B------:R-:W-:-:S03]  /*19880*/  FADD.FTZ R108, R90, R5 ;  /* 0x000000055a6c7221 */ /* 0x000fc60000010000 */
[----:B------:R-:W-:Y:S01]  /*19890*/  MUFU.EX2 R13, R115 ;  /* 0x00000073000d7308 */ /* 0x000fe20000000800 */
[----:B------:R-:W-:Y:S01]  /*198a0*/  FADD.FTZ R5, R159, R108 ;  /* 0x0000006c9f057221 */ /* 0x000fe20000010000 */
[----:B------:R-:W-:Y:S01]  /*198b0*/  FFMA.FTZ R108, R123, R7, -R100 ;  /* 0x000000077b6c7223 */ /* 0x000fe20000010864 */
[----:B------:R-:W-:-:S05]  /*198c0*/  F2FP.F16.F32.PACK_AB R159, R94, R159 ;  /* 0x0000009f5e9f723e */ /* 0x000fca00000000ff */
[----:B------:R-:W-:Y:S08]  /*198d0*/  MUFU.EX2 R146, R146 ;  /* 0x0000009200927308 */ /* 0x000ff00000000800 */
[----:B------:R-:W-:Y:S08]  /*198e0*/  MUFU.EX2 R147, R147 ;  /* 0x0000009300937308 */ /* 0x000ff00000000800 */
[----:B------:R-:W-:Y:S08]  /*198f0*/  MUFU.EX2 R109, R109 ;  /* 0x0000006d006d7308 */ /* 0x000ff00000000800 */
[----:B------:R-:W-:Y:S08]  /*19900*/  MUFU.EX2 R108, R108 ;  /* 0x0000006c006c7308 */ /* 0x000ff00000000800 */
[----:B------:R-:W-:Y:S08]  /*19910*/  MUFU.EX2 R117, R117 ;  /* 0x0000007500757308 */ /* 0x000ff00000000800 */
[----:B------:R-:W0:Y:S01]  /*19920*/  MUFU.EX2 R9, R133 ;  /* 0x0000008500097308 */ /* 0x000e220000000800 */
[----:B------:R-:W-:-:S02]  /*19930*/  WARPGROUP.DEPBAR.LE gsb0, 0x0 ;  /* 0x00008000000079c5 */ /* 0x000fc40000010000 */
[----:B------:R-:W-:Y:S01]  /*19940*/  WARPGROUP.ARRIVE ;  /* 0x00000000000079c5 */ /* 0x000fe20000000000 */
[-CC-:B------:R-:W-:Y:S01]  /*19950*/  FFMA.FTZ R141, R122, R7.reuse, -R100.reuse ;  /* 0x000000077a8d7223 */ /* 0x180fe20000010864 */
[----:B------:R-:W-:Y:S01]  /*19960*/  FFMA.FTZ R100, R135, R7, -R100 ;  /* 0x0000000787647223 */ /* 0x000fe20000010864 */
[----:B------:R-:W-:Y:S02]  /*19970*/  F2FP.F16.F32.PACK_AB R140, R113, R88 ;  /* 0x00000058718c723e */ /* 0x000fe400000000ff */
[----:B------:R-:W-:Y:S01]  /*19980*/  F2FP.F16.F32.PACK_AB R142, R15, R92 ;  /* 0x0000005c0f8e723e */ /* 0x000fe200000000ff */
[----:B------:R-:W-:Y:S01]  /*19990*/  HGMMA.64x128x16.F32 R24, R136, gdesc[UR4].tnspB, R24, gsb0 ;  /* 0x41e0000488187df0 */ /* 0x000fe20008000818 */
[----:B------:R-:W-:Y:S01]  /*199a0*/  MUFU.EX2 R141, R141 ;  /* 0x0000008d008d7308 */ /* 0x000fe20000000800 */
[----:B------:R-:W-:-:S07]  /*199b0*/  F2FP.F16.F32.PACK_AB R143, R127, R126 ;  /* 0x0000007e7f8f723e */ /* 0x000fce00000000ff */
[----:B------:R-:W1:Y:S01]  /*199c0*/  MUFU.EX2 R100, R100 ;  /* 0x0000006400647308 */ /* 0x000e620000000800 */
[----:B------:R-:W-:Y:S02]  /*199d0*/  WARPGROUP.DEPBAR.LE gsb0, 0x0 ;  /* 0x00008000000079c5 */ /* 0x000fe40000010000 */
[----:B------:R2:W-:Y:S01]  /*199e0*/  @!P1 SYNCS.ARRIVE.TRANS64.RED.A1T0 RZ, [R91+URZ], RZ ;  /* 0x000000ff5bff99a7 */ /* 0x0005e2000810043f */
[----:B0-----:R-:W-:Y:S02]  /*199f0*/  F2FP.F16.F32.PACK_AB R138, R9, R96 ;  /* 0x00000060098a723e */ /* 0x001fe400000000ff */
[----:B------:R-:W-:Y:S02]  /*19a00*/  F2FP.F16.F32.PACK_AB R136, R117, R14 ;  /* 0x0000000e7588723e */ /* 0x000fe400000000ff */
[----:B------:R-:W-:Y:S02]  /*19a10*/  F2FP.F16.F32.PACK_AB R137, R131, R130 ;  /* 0x000000828389723e */ /* 0x000fe400000000ff */
[----:B-1----:R-:W-:Y:S01]  /*19a20*/  F2FP.F16.F32.PACK_AB R139, R100, R134 ;  /* 0x00000086648b723e */ /* 0x002fe200000000ff */
[----:B--2---:R-:W-:Y:S01]  /*19a30*/  FADD.FTZ R91, R89, R110 ;  /* 0x0000006e595b7221 */ /* 0x004fe20000010000 */
[----:B------:R-:W-:Y:S01]  /*19a40*/  FADD.FTZ R110, R94, R5 ;  /* 0x000000055e6e7221 */ /* 0x000fe20000010000 */
[----:B------:R0:W-:Y:S02]  /*19a50*/  @!P1 SYNCS.ARRIVE.TRANS64.RED.A1T0 RZ, [R170+URZ], RZ ;  /* 0x000000ffaaff99a7 */ /* 0x0001e4000810043f */
        /* <DEDUP_REMOVED lines=22> */
[----:B------:R-:W-:Y:S01]  /*19bc0*/  FADD.FTZ R5, R106, R5 ;  /* 0x000000056a057221 */ /* 0x000fe20000010000 */
[----:B------:R-:W-:Y:S02]  /*19bd0*/  F2FP.F16.F32.PACK_AB R145, R13, R12 ;  /* 0x0000000c0d91723e */ /* 0x000fe400000000ff */
[----:B------:R-:W-:Y:S01]  /*19be0*/  FADD.FTZ R90, R144, R21 ;  /* 0x00000015905a7221 */ /* 0x000fe20000010000 */
[----:B------:R-:W-:Y:S01]  /*19bf0*/  FADD.FTZ R94, R12, R5 ;  /* 0x000000050c5e7221 */ /* 0x000fe20000010000 */
[----:B------:R-:W-:Y:S02]  /*19c00*/  F2FP.F16.F32.PACK_AB R151, R106, R151 ;  /* 0x000000976a97723e */ /* 0x000fe400000000ff */
[----:B------:R-:W-:Y:S01]  /*19c10*/  FADD.FTZ R5, R101, R90 ;  /* 0x0000005a65057221 */ /* 0x000fe20000010000 */
[----:B------:R-:W-:Y:S01]  /*19c20*/  FADD.FTZ R94, R13, R94 ;  /* 0x0000005e0d5e7221 */ /* 0x000fe20000010000 */
[----:B------:R-:W-:-:S02]  /*19c30*/  F2FP.F16.F32.PACK_AB R144, R101, R144 ;  /* 0x000000906590723e */ /* 0x000fc400000000ff */
[----:B------:R-:W-:Y:S01]  /*19c40*/  FADD.FTZ R90, R146, R5 ;  /* 0x00000005925a7221 */ /* 0x000fe20000010000 */
[----:B------:R-:W-:Y:S01]  /*19c50*/  FADD.FTZ R5, R147, R94 ;  /* 0x0000005e93057221 */ /* 0x000fe20000010000 */
[C---:B------:R-:W-:Y:S02]  /*19c60*/  F2FP.F16.F32.PACK_AB R147, R6.reuse, R147 ;  /* 0x000000930693723e */ /* 0x040fe400000000ff */
[C---:B------:R-:W-:Y:S01]  /*19c70*/  FADD.FTZ R21, R109.reuse, R90 ;  /* 0x0000005a6d157221 */ /* 0x040fe20000010000 */
[----:B------:R-:W-:Y:S01]  /*19c80*/  FADD.FTZ R90, R6, R5 ;  /* 0x00000005065a7221 */ /* 0x000fe20000010000 */
[----:B------:R-:W-:Y:S02]  /*19c90*/  F2FP.F16.F32.PACK_AB R146, R109, R146 ;  /* 0x000000926d92723e */ /* 0x000fe400000000ff */
[----:B------:R-:W-:Y:S01]  /*19ca0*/  FADD.FTZ R94, R88, R21 ;  /* 0x00000015585e7221 */ /* 0x000fe20000010000 */
[----:B------:R-:W-:Y:S01]  /*19cb0*/  FADD.FTZ R5, R141, R90 ;  /* 0x0000005a8d057221 */ /* 0x000fe20000010000 */
[----:B------:R-:W-:-:S02]  /*19cc0*/  F2FP.F16.F32.PACK_AB R141, R108, R141 ;  /* 0x0000008d6c8d723e */ /* 0x000fc400000000ff */
[----:B------:R-:W-:Y:S01]  /*19cd0*/  FADD.FTZ R21, R113, R94 ;  /* 0x0000005e71157221 */ /* 0x000fe20000010000 */
[----:B------:R-:W-:Y:S01]  /*19ce0*/  FADD.FTZ R5, R108, R5 ;  /* 0x000000056c057221 */ /* 0x000fe20000010000 */
[----:B0-----:R-:W-:Y:S02]  /*19cf0*/  MOV R170, R161 ;  /* 0x000000a100aa7202 */ /* 0x001fe40000000f00 */
[----:B------:R-:W-:Y:S01]  /*19d00*/  FADD.FTZ R90, R92, R21 ;  /* 0x000000155c5a7221 */ /* 0x000fe20000010000 */
[----:B------:R-:W-:Y:S01]  /*19d10*/  FADD.FTZ R5, R126, R5 ;  /* 0x000000057e057221 */ /* 0x000fe20000010000 */
[----:B------:R-:W-:Y:S02]  /*19d20*/  IMAD.MOV.U32 R21, RZ, RZ, R3 ;  /* 0x000000ffff157224 */ /* 0x000fe400078e0003 */
[----:B------:R-:W-:Y:S01]  /*19d30*/  FADD.FTZ R13, R15, R90 ;  /* 0x0000005a0f0d7221 */ /* 0x000fe20000010000 */
[----:B------:R-:W-:-:S03]  /*19d40*/  FADD.FTZ R5, R127, R5 ;  /* 0x000000057f057221 */ /* 0x000fc60000010000 */
[----:B------:R-:W-:Y:S01]  /*19d50*/  FADD.FTZ R6, R14, R13 ;  /* 0x0000000d0e067221 */ /* 0x000fe20000010000 */
[----:B------:R-:W-:-:S03]  /*19d60*/  FADD.FTZ R5, R130, R5 ;  /* 0x0000000582057221 */ /* 0x000fc60000010000 */
[----:B------:R-:W-:Y:S01]  /*19d70*/  FADD.FTZ R13, R117, R6 ;  /* 0x00000006750d7221 */ /* 0x000fe20000010000 */
[----:B------:R-:W-:-:S03]  /*19d80*/  FADD.FTZ R5, R131, R5 ;  /* 0x0000000583057221 */ /* 0x000fc60000010000 */
[----:B------:R-:W-:Y:S01]  /*19d90*/  FADD.FTZ R6, R96, R13 ;  /* 0x0000000d60067221 */ /* 0x000fe20000010000 */
[----:B------:R-:W-:-:S03]  /*19da0*/  FADD.FTZ R5, R134, R5 ;  /* 0x0000000586057221 */ /* 0x000fc60000010000 */
[----:B------:R-:W-:Y:S01]  /*19db0*/  FADD.FTZ R6, R9, R6 ;  /* 0x0000000609067221 */ /* 0x000fe20000010000 */
[----:B------:R-:W-:Y:S01]  /*19dc0*/  FADD.FTZ R5, R100, R5 ;  /* 0x0000000564057221 */ /* 0x000fe20000010000 */
[----:B------:R-:W-:Y:S01]  /*19dd0*/  IMAD.MOV.U32 R9, RZ, RZ, R4 ;  /* 0x000000ffff097224 */ /* 0x000fe200078e0004 */
[----:B------:R-:W-:Y:S06]  /*19de0*/  @P2 BRA `(.L_x_1567) ;  /* 0xffffffe0002c2947 */ /* 0x000fec000383ffff */
[----:B------:R-:W-:Y:S05]  /*19df0*/  BSYNC B1 ;  /* 0x0000000000017941 */ /* 0x000fea0003800000 */
.L_x_1556:
[----:B------:R-:W-:Y:S05]  /*19e00*/  BSYNC B0 ;  /* 0x0000000000007941 */ /* 0x000fea0003800000 */
.L_x_1555:
[----:B------:R-:W-:Y:S01]  /*19e10*/  ISETP.GE.AND P2, PT, R11, R168, PT ;  /* 0x000000a80b00720c */ /* 0x000fe20003f46270 */
[----:B------:R-:W-:-:S12]  /*19e20*/  BSSY B0, `(.L_x_1568) ;  /* 0x0000312000007945 */ /* 0x000fd80003800000 */
[----:B------:R-:W-:Y:S05]  /*19e30*/  @!P2 BRA `(.L_x_1569) ;  /* 0x000000300040a947 */ /* 0x000fea0003800000 */
[----:B------:R-:W-:Y:S02]  /*19e40*/  IMAD R21, R169, 0x80, R179 ;  /* 0x00000080a9157824 */ /* 0x000fe400078e02b3 */
[----:B------:R-:W-:Y:S02]  /*19e50*/  IMAD.MOV.U32 R9, RZ, RZ, R4 ;  /* 0x000000ffff097224 */ /* 0x000fe400078e0004 */
[----:B------:R-:W-:Y:S01]  /*19e60*/  IMAD.MOV.U32 R20, RZ, RZ, R3 ;  /* 0x000000ffff147224 */ /* 0x000fe200078e0003 */
[----:B------:R-:W-:Y:S01]  /*19e70*/  IADD3 R21, R21, 0x8, RZ ;  /* 0x0000000815157810 */ /* 0x000fe20007ffe0ff */
[----:B------:R-:W-:Y:S02]  /*19e80*/  IMAD.MOV.U32 R170, RZ, RZ, R161 ;  /* 0x000000ffffaa7224 */ /* 0x000fe400078e00a1 */
[----:B------:R-:W-:Y:S01]  /*19e90*/  IMAD.MOV.U32 R171, RZ, RZ, R160 ;  /* 0x000000ffffab7224 */ /* 0x000fe200078e00a0 */
[----:B------:R-:W-:-:S07]  /*19ea0*/  IADD3 R21, R21, R163, -R164 ;  /* 0x000000a315157210 */ /* 0x000fce0007ffe8a4 */
.L_x_1588:
[----:B------:R-:W-:-:S05]  /*19eb0*/  VIADD R3, R171, 0x1 ;  /* 0x00000001ab037836 */ /* 0x000fca0000000000 */
[----:B------:R-:W-:-:S04]  /*19ec0*/  ISETP.NE.AND P2, PT, R3, 0x2, PT ;  /* 0x000000020300780c */ /* 0x000fc80003f45270 */
[----:B------:R-:W-:Y:S02]  /*19ed0*/  SEL R161, RZ, 0x1, P2 ;  /* 0x00000001ffa17807 */ /* 0x000fe40001000000 */
[----:B------:R-:W-:Y:S02]  /*19ee0*/  SEL R160, R3, RZ, P2 ;  /* 0x000000ff03a07207 */ /* 0x000fe40001000000 */
[----:B------:R-:W-:Y:S01]  /*19ef0*/  LOP3.LUT R161, R170, R161, RZ, 0x3c, !PT ;  /* 0x000000a1aaa17212 */ /* 0x000fe200078e3cff */
[----:B------:R-:W-:Y:S06]  /*19f00*/  @!P0 BRA `(.L_x_1570) ;  /* 0x0000000000048947 */ /* 0x000fec0003800000 */
[----:B------:R-:W-:Y:S01]  /*19f10*/  BPT.TRAP 0x1 ;  /* 0x000000040000795c */ /* 0x000fe20000300000 */
.L_x_1570:
[----:B------:R-:W-:Y:S01]  /*19f20*/  IMAD R4, R160, 0x8, R18 ;  /* 0x00000008a0047824 */ /* 0x000fe200078e0212 */
[----:B------:R-:W-:-:S04]  /*19f30*/  SHF.L.U32 R3, R161, 0x1f, RZ ;  /* 0x0000001fa1037819 */ /* 0x000fc800000006ff */
[----:B------:R0:W1:Y:S01]  /*19f40*/  SYNCS.PHASECHK.TRANS64.TRYWAIT P2, [R4+URZ+0x2a830], R3 ;  /* 0x02a83003040075a7 */ /* 0x000062000804017f */
[----:B------:R-:W-:Y:S05]  /*19f50*/  @!P0 BRA `(.L_x_1571) ;  /* 0x0000000000048947 */ /* 0x000fea0003800000 */
[----:B------:R-:W-:Y:S01]  /*19f60*/  BPT.TRAP 0x1 ;  /* 0x000000040000795c */ /* 0x000fe20000300000 */
.L_x_1571:
[----:B------:R-:W-:Y:S01]  /*19f70*/  BSSY B1, `(.L_x_1572) ;  /* 0x0000006000017945 */ /* 0x000fe20003800000 */
[----:B------:R-:W-:Y:S01]  /*19f80*/  IMAD R12, R160, 0x900, R8 ;  /* 0x00000900a00c7824 */ /* 0x000fe200078e0208 */
[----:B------:R-:W-:Y:S02]  /*19f90*/  MOV R13, 0x40000040 ;  /* 0x40000040000d7802 */ /* 0x000fe40000000f00 */
[----:B-1----:R-:W-:Y:S05]  /*19fa0*/  @P2 BRA `(.L_x_1573) ;  /* 0x0000000000082947 */ /* 0x002fea0003800000 */
[----:B------:R-:W1:Y:S02]  /*19fb0*/  SYNCS.PHASECHK.TRANS64.TRYWAIT P2, [R4+URZ+0x2a830], R3 ;  /* 0x02a83003040075a7 */ /* 0x000e64000804017f */
[----:B-1----:R-:W-:Y:S05]  /*19fc0*/  @!P2 BRA `(.L_x_1574) ;  /* 0x000000d000c8a947 */ /* 0x002fea0003800000 */
.L_x_1573:
[----:B------:R-:W-:Y:S05]  /*19fd0*/  BSYNC B1 ;  /* 0x0000000000017941 */ /* 0x000fea0003800000 */
.L_x_1572:
        /* <DEDUP_REMOVED lines=179> */
.L_x_1575:
[----:B01----:R-:W-:Y:S01]  /*1ab10*/  SHF.L.U32 R3, R170, 0x1f, RZ ;  /* 0x0000001faa037819 */ /* 0x003fe200000006ff */
[----:B------:R-:W-:-:S04]  /*1ab20*/  IMAD R12, R171, 0x8, R18 ;  /* 0x00000008ab0c7824 */ /* 0x000fc800078e0212 */
[----:B------:R0:W1:Y:S01]  /*1ab30*/  SYNCS.PHASECHK.TRANS64.TRYWAIT P2, [R12+URZ+0x2a850], R3 ;  /* 0x02a850030c0075a7 */ /* 0x000062000804017f */
[----:B------:R-:W-:Y:S05]  /*1ab40*/  @!P0 BRA `(.L_x_1576) ;  /* 0x0000000000048947 */ /* 0x000fea0003800000 */
[----:B------:R-:W-:Y:S01]  /*1ab50*/  BPT.TRAP 0x1 ;  /* 0x000000040000795c */ /* 0x000fe20000300000 */
.L_x_1576:
        /* <DEDUP_REMOVED lines=9> */
.L_x_1578:
[----:B------:R-:W-:Y:S05]  /*1abf0*/  BSYNC B1 ;  /* 0x0000000000017941 */ /* 0x000fea0003800000 */
.L_x_1577:
[----:B------:R-:W-:Y:S01]  /*1ac00*/  IMAD.MOV.U32 R2, RZ, RZ, R0 ;  /* 0x000000ffff027224 */ /* 0x000fe200078e0000 */
[----:B------:R-:W-:Y:S01]  /*1ac10*/  WARPGROUP.ARRIVE ;  /* 0x00000000000079c5 */ /* 0x000fe20000000000 */
[----:B01----:R-:W-:Y:S01]  /*1ac20*/  IMAD.MOV.U32 R3, RZ, RZ, 0x40000040 ;  /* 0x40000040ff037424 */ /* 0x003fe200078e00ff */
[----:B------:R-:W-:Y:S01]  /*1ac30*/  ISETP.GE.AND P2, PT, R10, 0x1, PT ;  /* 0x000000010a00780c */ /* 0x000fe20003f46270 */
[----:B------:R-:W-:Y:S01]  /*1ac40*/  @!P1 VIADD R4, R4, 0x2a840 ;  /* 0x0002a84004049836 */ /* 0x000fe20000000000 */
[----:B------:R-:W-:Y:S01]  /*1ac50*/  R2UR UR6, R2 ;  /* 0x00000000020672ca */ /* 0x000fe200000e0000 */
[----:B------:R-:W-:Y:S01]  /*1ac60*/  VIADD R2, R0, 0x80 ;  /* 0x0000008000027836 */ /* 0x000fe20000000000 */
[----:B------:R-:W-:Y:S01]  /*1ac70*/  R2UR UR7, R3 ;  /* 0x00000000030772ca */ /* 0x000fe200000e0000 */
[----:B------:R-:W-:Y:S01]  /*1ac80*/  IMAD.MOV.U32 R3, RZ, RZ, 0x40000040 ;  /* 0x40000040ff037424 */ /* 0x000fe200078e00ff */
[----:B------:R-:W-:Y:S01]  /*1ac90*/  ULOP3.LUT UR4, URZ, UR51, URZ, 0x33, !UPT ;  /* 0x000000333f047292 */ /* 0x000fe2000f8e333f */
[----:B------:R-:W-:Y:S01]  /*1aca0*/  @!P1 PRMT R4, RZ, 0x654, R4 ;  /* 0x00000654ff049816 */ /* 0x000fe20000000004 */
[----:B------:R-:W-:-:S09]  /*1acb0*/  IMAD R13, R169, 0x80, R179 ;  /* 0x00000080a90d7824 */ /* 0x000fd200078e02b3 */
        /* <DEDUP_REMOVED lines=10> */
[----:B------:R-:W-:Y:S01]  /*1ad60*/  R2UR UR7, R3 ;  /* 0x00000000030772ca */ /* 0x000fe200000e0000 */
[----:B------:R-:W-:Y:S01]  /*1ad70*/  IMAD.MOV.U32 R3, RZ, RZ, 0x40000040 ;  /* 0x40000040ff037424 */ /* 0x000fe200078e00ff */
[----:B------:R-:W-:Y:S02]  /*1ad80*/  WARPGROUP.DEPBAR.LE gsb0, 0x0 ;  /* 0x00008000000079c5 */ /* 0x000fe40000010000 */
[----:B------:R-:W-:Y:S01]  /*1ad90*/  WARPGROUP.ARRIVE ;  /* 0x00000000000079c5 */ /* 0x000fe20000000000 */
[----:B------:R-:W-:-:S04]  /*1ada0*/  IMAD R152, R11, -0x60, RZ ;  /* 0xffffffa00b987824 */ /* 0x000fc800078e02ff */
[----:B------:R-:W-:-:S04]  /*1adb0*/  IMAD R7, R173, -0x2, R152 ;  /* 0xfffffffead077824 */ /* 0x000fc800078e0298 */
        /* <DEDUP_REMOVED lines=17> */
[----:B------:R-:W-:-:S05]  /*1aed0*/  IADD3 R3, R152, 0x1, R163 ;  /* 0x0000000198037810 */ /* 0x000fca0007ffe0a3 */
[----:B------:R-:W-:-:S04]  /*1aee0*/  IMAD.IADD R0, R3, 0x1, -R164 ;  /* 0x0000000103007824 */ /* 0x000fc800078e0aa4 */
        /* <DEDUP_REMOVED lines=9> */
[----:B------:R-:W-:Y:S01]  /*1af80*/  IADD3 R137, R13, R156, RZ ;  /* 0x0000009c0d897210 */ /* 0x000fe20007ffe0ff */
[----:B------:R-:W-:Y:S06]  /*1af90*/  @!P2 BRA `(.L_x_1580) ;  /* 0x000000000058a947 */ /* 0x000fec0003800000 */
[----:B------:R-:W-:Y:S01]  /*1afa0*/  IADD3 R0, R13, R163, -R164 ;  /* 0x000000a30d007210 */ /* 0x000fe20007ffe8a4 */
[----:B------:R-:W-:Y:S03]  /*1afb0*/  BSSY B1, `(.L_x_1581) ;  /* 0x0000011000017945 */ /* 0x000fe60003800000 */
[----:B------:R-:W-:-:S13]  /*1afc0*/  ISETP.GT.AND P2, PT, R0, -0x1, PT ;  /* 0xffffffff0000780c */ /* 0x000fda0003f44270 */
[----:B------:R-:W-:Y:S05]  /*1afd0*/  @P2 BRA `(.L_x_1582) ;  /* 0x0000000000202947 */ /* 0x000fea0003800000 */
[----:B0-----:R-:W-:Y:S01]  /*1afe0*/  IMAD.U32 R4, RZ, RZ, UR39 ;  /* 0x00000027ff047e24 */ /* 0x001fe2000f8e00ff */
[----:B------:R-:W-:-:S04]  /*1aff0*/  LOP3.LUT R139, RZ, R0, RZ, 0x33, !PT ;  /* 0x00000000ff8b7212 */ /* 0x000fc800078e33ff */
[----:B------:R-:W-:-:S13]  /*1b000*/  ISETP.NE.AND P2, PT, R4, 0x1, PT ;  /* 0x000000010400780c */ /* 0x000fda0003f45270 */
[----:B------:R-:W0:Y:S02]  /*1b010*/  @P2 LDC.64 R2, c[0x0][0x9e8] ;  /* 0x00027a00ff022b82 */ /* 0x000e240000000a00 */
[----:B0-----:R-:W-:-:S05]  /*1b020*/  @P2 IMAD.HI.U32 R2, R139, R2, RZ ;  /* 0x000000028b022227 */ /* 0x001fca00078e00ff */
[----:B------:R-:W-:-:S04]  /*1b030*/  @P2 SHF.R.U32.HI R139, RZ, R3, R2 ;  /* 0x00000003ff8b2219 */ /* 0x000fc80000011602 */
[----:B------:R-:W-:Y:S01]  /*1b040*/  LOP3.LUT R139, RZ, R139, RZ, 0x33, !PT ;  /* 0x0000008bff8b7212 */ /* 0x000fe200078e33ff */
[----:B------:R-:W-:Y:S06]  /*1b050*/  BRA `(.L_x_1583) ;  /* 0x0000000000187947 */ /* 0x000fec0003800000 */
.L_x_1582:
[----:B0-----:R-:W-:Y:S01]  /*1b060*/  IMAD.U32 R4, RZ, RZ, UR39 ;  /* 0x00000027ff047e24 */ /* 0x001fe2000f8e00ff */
[----:B------:R-:W-:-:S04]  /*1b070*/  IADD3 R139, R13, R163, -R164 ;  /* 0x000000a30d8b7210 */ /* 0x000fc80007ffe8a4 */
[----:B------:R-:W-:-:S13]  /*1b080*/  ISETP.NE.AND P2, PT, R4, 0x1, PT ;  /* 0x000000010400780c */ /* 0x000fda0003f45270 */
[----:B------:R-:W0:Y:S02]  /*1b090*/  @P2 LDC.64 R2, c[0x0][0x9e8] ;  /* 0x00027a00ff022b82 */ /* 0x000e240000000a00 */
[----:B0-----:R-:W-:-:S05]  /*1b0a0*/  @P2 IMAD.HI.U32 R2, R139, R2, RZ ;  /* 0x000000028b022227 */ /* 0x001fca00078e00ff */
[----:B------:R-:W-:-:S07]  /*1b0b0*/  @P2 SHF.R.U32.HI R139, RZ, R3, R2 ;  /* 0x00000003ff8b2219 */ /* 0x000fce0000011602 */
.L_x_1583:
[----:B------:R-:W-:Y:S05]  /*1b0c0*/  BSYNC B1 ;  /* 0x0000000000017941 */ /* 0x000fea0003800000 */
.L_x_1581:
[----:B------:R-:W-:-:S05]  /*1b0d0*/  IMAD R0, R139, R4, R7 ;  /* 0x000000048b007224 */ /* 0x000fca00078e0207 */
[----:B------:R-:W-:Y:S02]  /*1b0e0*/  VIADDMNMX R137, R0, R4, R137, PT ;  /* 0x0000000400897246 */ /* 0x000fe40003800189 */
[----:B------:R-:W-:-:S07]  /*1b0f0*/  VIMNMX R15, R15, R0, !PT ;  /* 0x000000000f0f7248 */ /* 0x000fce0007fe0100 */
.L_x_1580:
        /* <DEDUP_REMOVED lines=12> */
[----:B0-----:R-:W-:Y:S02]  /*1b1c0*/  FSEL R4, R93, -INF , !P4 ;  /* 0xff8000005d047808 */ /* 0x001fe40006000000 */
        /* <DEDUP_REMOVED lines=86> */
[----:B------:R-:W-:Y:S02]  /*1b730*/  IADD3 R89, R154, 0x8, R13 ;  /* 0x000000089a597810 */ /* 0x000fe40007ffe00d */
        /* <DEDUP_REMOVED lines=15> */
[----:B------:R-:W-:Y:S02]  /*1b830*/  IADD3 R15, R156, 0x8, R13 ;  /* 0x000000089c0f7810 */ /* 0x000fe40007ffe00d */
[----:B------:R-:W-:-:S04]  /*1b840*/  ISETP.LT.OR P6, PT, R137, 0x5a, P6 ;  /* 0x0000005a8900780c */ /* 0x000fc800037c1670 */
[----:B------:R-:W-:Y:S02]  /*1b850*/  FSEL R88, R133, -INF , !P6 ;  /* 0xff80000085587808 */ /* 0x000fe40007000000 */
[----:B------:R-:W-:-:S13]  /*1b860*/  ISETP.GE.AND P6, PT, R10, 0x1, PT ;  /* 0x000000010a00780c */ /* 0x000fda0003fc6270 */
[----:B------:R-:W-:Y:S05]  /*1b870*/  @!P6 BRA `(.L_x_1584) ;  /* 0x00000000005ce947 */ /* 0x000fea0003800000 */
[----:B------:R-:W-:Y:S01]  /*1b880*/  ISETP.GT.AND P6, PT, R21, -0x1, PT ;  /* 0xffffffff1500780c */ /* 0x000fe20003fc4270 */
[----:B------:R-:W-:-:S12]  /*1b890*/  BSSY B1, `(.L_x_1585) ;  /* 0x0000012000017945 */ /* 0x000fd80003800000 */
[----:B------:R-:W-:Y:S05]  /*1b8a0*/  @P6 BRA `(.L_x_1586) ;  /* 0x0000000000286947 */ /* 0x000fea0003800000 */
[----:B------:R-:W-:Y:S02]  /*1b8b0*/  IMAD.U32 R133, RZ, RZ, UR39 ;  /* 0x00000027ff857e24 */ /* 0x000fe4000f8e00ff */
[----:B------:R-:W-:-:S03]  /*1b8c0*/  VIADD R13, R13, 0x8 ;  /* 0x000000080d0d7836 */ /* 0x000fc60000000000 */
[----:B------:R-:W-:Y:S02]  /*1b8d0*/  ISETP.NE.AND P6, PT, R133, 0x1, PT ;  /* 0x000000018500780c */ /* 0x000fe40003fc5270 */
[----:B------:R-:W-:-:S04]  /*1b8e0*/  IADD3 R13, R13, R163, -R164 ;  /* 0x000000a30d0d7210 */ /* 0x000fc80007ffe8a4 */
[----:B------:R-:W-:-:S07]  /*1b8f0*/  LOP3.LUT R13, RZ, R13, RZ, 0x33, !PT ;  /* 0x0000000dff0d7212 */ /* 0x000fce00078e33ff */
[----:B------:R-:W0:Y:S02]  /*1b900*/  @P6 LDC.64 R2, c[0x0][0x9e8] ;  /* 0x00027a00ff026b82 */ /* 0x000e240000000a00 */
[----:B0-----:R-:W-:-:S05]  /*1b910*/  @P6 IMAD.HI.U32 R2, R13, R2, RZ ;  /* 0x000000020d026227 */ /* 0x001fca00078e00ff */
[----:B------:R-:W-:-:S04]  /*1b920*/  @P6 SHF.R.U32.HI R13, RZ, R3, R2 ;  /* 0x00000003ff0d6219 */ /* 0x000fc80000011602 */
[----:B------:R-:W-:Y:S01]  /*1b930*/  LOP3.LUT R2, RZ, R13, RZ, 0x33, !PT ;  /* 0x0000000dff027212 */ /* 0x000fe200078e33ff */
[----:B------:R-:W-:Y:S06]  /*1b940*/  BRA `(.L_x_1587) ;  /* 0x0000000000187947 */ /* 0x000fec0003800000 */
.L_x_1586:
[----:B------:R-:W-:-:S04]  /*1b950*/  MOV R133, UR39 ;  /* 0x0000002700857c02 */ /* 0x000fc80008000f00 */
[----:B------:R-:W-:-:S13]  /*1b960*/  ISETP.NE.AND P6, PT, R133, 0x1, PT ;  /* 0x000000018500780c */ /* 0x000fda0003fc5270 */
[----:B------:R-:W0:Y:S02]  /*1b970*/  @P6 LDC.64 R2, c[0x0][0x9e8] ;  /* 0x00027a00ff026b82 */ /* 0x000e240000000a00 */
[----:B0-----:R-:W-:-:S04]  /*1b980*/  @P6 IMAD.HI.U32 R152, R21, R2, RZ ;  /* 0x0000000215986227 */ /* 0x001fc800078e00ff */
[----:B------:R-:W-:Y:S01]  /*1b990*/  IMAD.MOV.U32 R2, RZ, RZ, R21 ;  /* 0x000000ffff027224 */ /* 0x000fe200078e0015 */
[----:B------:R-:W-:-:S07]  /*1b9a0*/  @P6 SHF.R.U32.HI R2, RZ, R3, R152 ;  /* 0x00000003ff026219 */ /* 0x000fce0000011698 */
.L_x_1587:
[----:B------:R-:W-:Y:S05]  /*1b9b0*/  BSYNC B1 ;  /* 0x0000000000017941 */ /* 0x000fea0003800000 */
.L_x_1585:
[----:B------:R-:W-:-:S05]  /*1b9c0*/  IMAD R2, R2, R133, R7 ;  /* 0x0000008502027224 */ /* 0x000fca00078e0207 */
[----:B------:R-:W-:Y:S02]  /*1b9d0*/  VIADDMNMX R15, R2, R133, R15, PT ;  /* 0x00000085020f7246 */ /* 0x000fe4000380010f */
[----:B------:R-:W-:-:S07]  /*1b9e0*/  VIMNMX R89, R89, R2, !PT ;  /* 0x0000000259597248 */ /* 0x000fce0007fe0100 */
.L_x_1584:
[----:B------:R-:W-:Y:S01]  /*1b9f0*/  ISETP.GT.AND P2, PT, R89, 0x1, !P2 ;  /* 0x000000015900780c */ /* 0x000fe20005744270 */
[----:B------:R-:W-:Y:S01]  /*1ba00*/  IMAD.U32 R7, RZ, RZ, UR38 ;  /* 0x00000026ff077e24 */ /* 0x000fe2000f8e00ff */
[----:B------:R-:W-:Y:S01]  /*1ba10*/  ISETP.NE.AND P6, PT, R155, RZ, PT ;  /* 0x000000ff9b00720c */ /* 0x000fe20003fc5270 */
[----:B------:R-:W-:Y:S01]  /*1ba20*/  @!P1 VIADD R12, R12, 0x2a860 ;  /* 0x0002a8600c0c9836 */ /* 0x000fe20000000000 */
        /* <DEDUP_REMOVED lines=67> */
[----:B------:R-:W-:Y:S01]  /*1be60*/  ISETP.NE.AND P6, PT, R157, RZ, PT ;  /* 0x000000ff9d00720c */ /* 0x000fe20003fc5270 */
[----:B------:R-:W0:Y:S01]  /*1be70*/  SHFL.BFLY PT, R210, R13, 0x2, 0x1f ;  /* 0x0c401f000dd27f89 */ /* 0x000e2200000e0000 */
[----:B------:R-:W-:Y:S02]  /*1be80*/  FSEL R114, R114, -INF , !P2 ;  /* 0xff80000072727808 */ /* 0x000fe40005000000 */
[----:B------:R-:W-:-:S02]  /*1be90*/  ISETP.NE.AND P2, PT, R145, RZ, PT ;  /* 0x000000ff9100720c */ /* 0x000fc40003f45270 */
[----:B------:R-:W-:Y:S02]  /*1bea0*/  ISETP.NE.AND P3, PT, R159, RZ, PT ;  /* 0x000000ff9f00720c */ /* 0x000fe40003f65270 */
        /* <DEDUP_REMOVED lines=14> */
[----:B------:R-:W-:Y:S02]  /*1bf90*/  FSEL R134, R134, -INF , !P5 ;  /* 0xff80000086867808 */ /* 0x000fe40006800000 */
[----:B------:R-:W-:Y:S02]  /*1bfa0*/  ISETP.GT.AND P2, PT, R89, 0x39, !P2 ;  /* 0x000000395900780c */ /* 0x000fe40005744270 */
[----:B------:R-:W-:Y:S02]  /*1bfb0*/  MOV R171, R160 ;  /* 0x000000a000ab7202 */ /* 0x000fe40000000f00 */
        /* <DEDUP_REMOVED lines=44> */
[----:B------:R-:W-:Y:S01]  /*1c280*/  FSEL R111, R3, RZ, P2 ;  /* 0x000000ff036f7208 */ /* 0x000fe20001000000 */
        /* <DEDUP_REMOVED lines=18> */
[----:B------:R-:W-:-:S03]  /*1c3b0*/  FFMA.FTZ R120, R150, R7, -R99 ;  /* 0x0000000796787223 */ /* 0x000fc60000010863 */
[----:B------:R-:W-:Y:S01]  /*1c3c0*/  FMNMX.FTZ R95, R110, R95, !PT ;  /* 0x0000005f6e5f7209 */ /* 0x000fe20007810000 */
[----:B------:R0:W-:Y:S03]  /*1c3d0*/  MUFU.EX2 R96, R136 ;  /* 0x0000008800607308 */ /* 0x0001e60000000800 */
[----:B------:R-:W-:-:S04]  /*1c3e0*/  FMNMX.FTZ R97, R170, R95, !PT ;  /* 0x0000005faa617209 */ /* 0x000fc80007810000 */
[----:B------:R-:W-:Y:S01]  /*1c3f0*/  FMNMX.FTZ R97, R114, R97, !PT ;  /* 0x0000006172617209 */ /* 0x000fe20007810000 */
[----:B------:R-:W-:Y:S01]  /*1c400*/  MUFU.EX2 R90, R90 ;  /* 0x0000005a005a7308 */ /* 0x000fe20000000800 */
[----:B0-----:R-:W-:Y:S02]  /*1c410*/  FSEL R136, R135, -INF , !P3 ;  /* 0xff80000087887808 */ /* 0x001fe40005800000 */
[----:B------:R-:W-:-:S04]  /*1c420*/  FMNMX.FTZ R97, R194, R97, !PT ;  /* 0x00000061c2617209 */ /* 0x000fc80007810000 */
[----:B------:R-:W-:Y:S01]  /*1c430*/  FMNMX.FTZ R97, R118, R97, !PT ;  /* 0x0000006176617209 */ /* 0x000fe20007810000 */
[----:B------:R-:W-:Y:S03]  /*1c440*/  MUFU.EX2 R92, R92 ;  /* 0x0000005c005c7308 */ /* 0x000fe60000000800 */
[----:B------:R-:W-:-:S04]  /*1c450*/  FMNMX.FTZ R101, R204, R97, !PT ;  /* 0x00000061cc657209 */ /* 0x000fc80007810000 */
        /* <DEDUP_REMOVED lines=8> */
[----:B------:R0:W1:Y:S03]  /*1c4e0*/  MUFU.EX2 R100, R138 ;  /* 0x0000008a00647308 */ /* 0x0000660000000800 */
[----:B------:R-:W-:-:S04]  /*1c4f0*/  FMNMX.FTZ R101, R104, R101, !PT ;  /* 0x0000006568657209 */ /* 0x000fc80007810000 */
[----:B------:R-:W-:Y:S01]  /*1c500*/  FMNMX.FTZ R101, R134, R101, !PT ;  /* 0x0000006586657209 */ /* 0x000fe20007810000 */
[----:B------:R-:W-:Y:S01]  /*1c510*/  MUFU.EX2 R14, R14 ;  /* 0x0000000e000e7308 */ /* 0x000fe20000000800 */
[--C-:B0-----:R-:W-:Y:S02]  /*1c520*/  FFMA.FTZ R138, R132, R7, -R99.reuse ;  /* 0x00000007848a7223 */ /* 0x101fe40000010863 */
[----:B------:R-:W-:Y:S01]  /*1c530*/  FMNMX.FTZ R0, R136, R101, !PT ;  /* 0x0000006588007209 */ /* 0x000fe20007810000 */
[-CC-:B------:R-:W-:Y:S01]  /*1c540*/  FFMA.FTZ R101, R116, R7.reuse, -R99.reuse ;  /* 0x0000000774657223 */ /* 0x180fe20000010863 */
[----:B------:R-:W-:-:S03]  /*1c550*/  FFMA.FTZ R116, R144, R7, -R99 ;  /* 0x0000000790747223 */ /* 0x000fc60000010863 */
[----:B------:R-:W0:Y:S01]  /*1c560*/  SHFL.BFLY PT, R105, R0, 0x2, 0x1f ;  /* 0x0c401f0000697f89 */ /* 0x000e2200000e0000 */
[----:B------:R-:W-:Y:S08]  /*1c570*/  MUFU.EX2 R89, R89 ;  /* 0x0000005900597308 */ /* 0x000ff00000000800 */
[----:B------:R-:W2:Y:S08]  /*1c580*/  MUFU.EX2 R108, R108 ;  /* 0x0000006c006c7308 */ /* 0x000eb00000000800 */
[----:B------:R-:W-:Y:S01]  /*1c590*/  MUFU.EX2 R15, R15 ;  /* 0x0000000f000f7308 */ /* 0x000fe20000000800 */
[----:B0-----:R-:W-:Y:S01]  /*1c5a0*/  FMNMX.FTZ R4, R0, R105, !PT ;  /* 0x0000006900047209 */ /* 0x001fe20007810000 */
[----:B------:R-:W-:Y:S01]  /*1c5b0*/  FADD.FTZ R0, -R111, R20 ;  /* 0x000000146f007221 */ /* 0x000fe20000010100 */
[-CC-:B------:R-:W-:Y:S01]  /*1c5c0*/  FFMA.FTZ R105, R148, R7.reuse, -R99.reuse ;  /* 0x0000000794697223 */ /* 0x180fe20000010863 */
[----:B------:R-:W-:-:S04]  /*1c5d0*/  FFMA.FTZ R99, R88, R7, -R99 ;  /* 0x0000000758637223 */ /* 0x000fc80000010863 */
[----:B------:R-:W0:Y:S01]  /*1c5e0*/  MUFU.EX2 R112, R112 ;  /* 0x0000007000707308 */ /* 0x000e220000000800 */
[----:B------:R-:W3:Y:S01]  /*1c5f0*/  SHFL.BFLY PT, R109, R4, 0x1, 0x1f ;  /* 0x0c201f00046d7f89 */ /* 0x000ee200000e0000 */
[----:B------:R-:W-:Y:S01]  /*1c600*/  FMUL.FTZ R0, R0, R7 ;  /* 0x0000000700007220 */ /* 0x000fe20000410000 */
[----:B------:R-:W-:Y:S02]  /*1c610*/  @!P1 PRMT R111, RZ, 0x654, R12 ;  /* 0x00000654ff6f9816 */ /* 0x000fe4000000000c */
[----:B-1----:R-:W-:Y:S02]  /*1c620*/  F2FP.F16.F32.PACK_AB R148, R100, R97 ;  /* 0x000000616494723e */ /* 0x002fe400000000ff */
[----:B------:R1:W-:Y:S01]  /*1c630*/  @!P1 SYNCS.ARRIVE.TRANS64.RED.A1T0 RZ, [R111+URZ], RZ ;  /* 0x000000ff6fff99a7 */ /* 0x0003e2000810043f */
[----:B------:R-:W4:Y:S01]  /*1c640*/  MUFU.EX2 R0, R0 ;  /* 0x0000000000007308 */ /* 0x000f220000000800 */
[----:B--2---:R-:W-:-:S07]  /*1c650*/  F2FP.F16.F32.PACK_AB R150, R108, R89 ;  /* 0x000000596c96723e */ /* 0x004fce00000000ff */
[----:B------:R-:W-:Y:S01]  /*1c660*/  MUFU.EX2 R101, R101 ;  /* 0x0000006500657308 */ /* 0x000fe20000000800 */
[----:B0-----:R-:W-:-:S07]  /*1c670*/  F2FP.F16.F32.PACK_AB R144, R112, R15 ;  /* 0x0000000f7090723e */ /* 0x001fce00000000ff */
[----:B------:R-:W-:Y:S01]  /*1c680*/  MUFU.EX2 R116, R116 ;  /* 0x0000007400747308 */ /* 0x000fe20000000800 */
[----:B---3--:R-:W-:-:S04]  /*1c690*/  FMNMX.FTZ R4, R4, R109, !PT ;  /* 0x0000006d04047209 */ /* 0x008fc80007810000 */
[C---:B------:R-:W-:Y:S01]  /*1c6a0*/  FSETP.NEU.FTZ.AND P2, PT, R4.reuse, -INF , PT ;  /* 0xff8000000400780b */ /* 0x040fe20003f5d000 */
[----:B------:R-:W-:Y:S02]  /*1c6b0*/  FMUL.FTZ R109, R4, R7 ;  /* 0x00000007046d7220 */ /* 0x000fe40000410000 */
[----:B------:R-:W-:Y:S03]  /*1c6c0*/  MUFU.EX2 R140, R140 ;  /* 0x0000008c008c7308 */ /* 0x000fe60000000800 */
        /* <DEDUP_REMOVED lines=9> */
[----:B----4-:R-:W-:Y:S01]  /*1c760*/  FFMA.FTZ R9, R0, R6, R13 ;  /* 0x0000000600097223 */ /* 0x010fe2000001000d */
        /* <DEDUP_REMOVED lines=24> */
[-CC-:B------:R-:W-:Y:S01]  /*1c8f0*/  FFMA.FTZ R114, R204, R7.reuse, -R109.reuse ;  /* 0x00000007cc727223 */ /* 0x180fe2000001086d */
[-CC-:B------:R-:W-:Y:S01]  /*1c900*/  FFMA.FTZ R130, R130, R7.reuse, -R109.reuse ;  /* 0x0000000782827223 */ /* 0x180fe2000001086d */
[-C--:B------:R-:W-:Y:S01]  /*1c910*/  FFMA.FTZ R104, R104, R7.reuse, -R109 ;  /* 0x0000000768687223 */ /* 0x080fe2000001086d */
[----:B------:R-:W-:Y:S01]  /*1c920*/  FADD.FTZ R118, R96, R9 ;  /* 0x0000000960767221 */ /* 0x000fe20000010000 */
[-CC-:B------:R-:W-:Y:S01]  /*1c930*/  FFMA.FTZ R134, R134, R7.reuse, -R109.reuse ;  /* 0x0000000786867223 */ /* 0x180fe2000001086d */
[----:B------:R-:W-:Y:S01]  /*1c940*/  FFMA.FTZ R109, R136, R7, -R109 ;  /* 0x00000007886d7223 */ /* 0x000fe2000001086d */
[----:B------:R-:W3:Y:S01]  /*1c950*/  MUFU.EX2 R88, R88 ;  /* 0x0000005800587308 */ /* 0x000ee20000000800 */
[----:B0-----:R-:W-:Y:S01]  /*1c960*/  FFMA.FTZ R5, R2, R5, R157 ;  /* 0x0000000502057223 */ /* 0x001fe2000001009d */
[----:B------:R-:W-:Y:S01]  /*1c970*/  FADD.FTZ R9, R97, R118 ;  /* 0x0000007661097221 */ /* 0x000fe20000010000 */
[----:B------:R-:W-:Y:S01]  /*1c980*/  F2FP.F16.F32.PACK_AB R152, R14, R93 ;  /* 0x0000005d0e98723e */ /* 0x000fe200000000ff */
[----:B------:R-:W-:-:S02]  /*1c990*/  IMAD.MOV.U32 R170, RZ, RZ, R161 ;  /* 0x000000ffffaa7224 */ /* 0x000fc400078e00a1 */
[----:B------:R-:W-:Y:S01]  /*1c9a0*/  FADD.FTZ R6, R20, R5 ;  /* 0x0000000514067221 */ /* 0x000fe20000010000 */
[----:B------:R-:W-:Y:S01]  /*1c9b0*/  FADD.FTZ R118, R100, R9 ;  /* 0x0000000964767221 */ /* 0x000fe20000010000 */
[----:B------:R-:W-:Y:S01]  /*1c9c0*/  ISETP.GT.AND P2, PT, R11, R168, PT ;  /* 0x000000a80b00720c */ /* 0x000fe20003f44270 */
[----:B------:R-:W0:Y:S01]  /*1c9d0*/  MUFU.EX2 R153, R153 ;  /* 0x0000009900997308 */ /* 0x000e220000000800 */
[----:B--2---:R-:W-:Y:S01]  /*1c9e0*/  FADD.FTZ R5, R159, R6 ;  /* 0x000000069f057221 */ /* 0x004fe20000010000 */
[----:B------:R-:W-:Y:S01]  /*1c9f0*/  FADD.FTZ R9, R89, R118 ;  /* 0x0000007659097221 */ /* 0x000fe20000010000 */
[----:B------:R-:W-:Y:S01]  /*1ca00*/  F2FP.F16.F32.PACK_AB R157, R20, R157 ;  /* 0x0000009d149d723e */ /* 0x000fe200000000ff */
[----:B------:R-:W-:Y:S01]  /*1ca10*/  VIADD R11, R11, 0xffffffff ;  /* 0xffffffff0b0b7836 */ /* 0x000fe20000000000 */
[----:B------:R-:W-:Y:S01]  /*1ca20*/  F2FP.F16.F32.PACK_AB R156, R90, R13 ;  /* 0x0000000d5a9c723e */ /* 0x000fe200000000ff */
[----:B------:R-:W-:Y:S01]  /*1ca30*/  FADD.FTZ R118, R108, R9 ;  /* 0x000000096c767221 */ /* 0x000fe20000010000 */
[----:B------:R-:W-:Y:S01]  /*1ca40*/  F2FP.F16.F32.PACK_AB R158, R92, R91 ;  /* 0x0000005b5c9e723e */ /* 0x000fe200000000ff */
[----:B------:R-:W2:Y:S01]  /*1ca50*/  MUFU.EX2 R94, R94 ;  /* 0x0000005e005e7308 */ /* 0x000ea20000000800 */
[----:B---3--:R-:W-:Y:S01]  /*1ca60*/  FADD.FTZ R6, R88, R5 ;  /* 0x0000000558067221 */ /* 0x008fe20000010000 */
[----:B------:R-:W-:Y:S01]  /*1ca70*/  FADD.FTZ R9, R15, R118 ;  /* 0x000000760f097221 */ /* 0x000fe20000010000 */
[----:B------:R-:W-:Y:S01]  /*1ca80*/  F2FP.F16.F32.PACK_AB R154, R96, R95 ;  /* 0x0000005f609a723e */ /* 0x000fe200000000ff */
[----:B------:R-:W-:Y:S01]  /*1ca90*/  IMAD.MOV.U32 R20, RZ, RZ, R3 ;  /* 0x000000ffff147224 */ /* 0x000fe200078e0003 */
[----:B------:R-:W-:Y:S01]  /*1caa0*/  F2FP.F16.F32.PACK_AB R146, R116, R101 ;  /* 0x000000657492723e */ /* 0x000fe200000000ff */
[----:B------:R-:W-:Y:S01]  /*1cab0*/  FADD.FTZ R118, R112, R9 ;  /* 0x0000000970767221 */ /* 0x000fe20000010000 */
[----:B------:R-:W-:Y:S01]  /*1cac0*/  F2FP.F16.F32.PACK_AB R159, R88, R159 ;  /* 0x0000009f589f723e */ /* 0x000fe200000000ff */
[----:B------:R-:W3:Y:S01]  /*1cad0*/  MUFU.EX2 R155, R155 ;  /* 0x0000009b009b7308 */ /* 0x000ee20000000800 */
[----:B0-----:R-:W-:Y:S01]  /*1cae0*/  FADD.FTZ R5, R153, R6 ;  /* 0x0000000699057221 */ /* 0x001fe20000010000 */
[----:B------:R-:W-:-:S04]  /*1caf0*/  FADD.FTZ R9, R101, R118 ;  /* 0x0000007665097221 */ /* 0x000fc80000010000 */
[----:B------:R-:W-:Y:S02]  /*1cb00*/  FADD.FTZ R9, R116, R9 ;  /* 0x0000000974097221 */ /* 0x000fe40000010000 */
[----:B------:R-:W0:Y:S01]  /*1cb10*/  MUFU.EX2 R98, R98 ;  /* 0x0000006200627308 */ /* 0x000e220000000800 */
[----:B--2---:R-:W-:Y:S01]  /*1cb20*/  FADD.FTZ R6, R94, R5 ;  /* 0x000000055e067221 */ /* 0x004fe20000010000 */
[----:B------:R-:W-:Y:S01]  /*1cb30*/  FADD.FTZ R118, R140, R9 ;  /* 0x000000098c767221 */ /* 0x000fe20000010000 */
[----:B------:R-:W-:-:S05]  /*1cb40*/  F2FP.F16.F32.PACK_AB R153, R94, R153 ;  /* 0x000000995e99723e */ /* 0x000fca00000000ff */
        /* <DEDUP_REMOVED lines=54> */
[----:B---3--:R-:W-:Y:S01]  /*1ceb0*/  FADD.FTZ R14, R138, R9 ;  /* 0x000000098a0e7221 */ /* 0x008fe20000010000 */
[----:B------:R-:W-:-:S06]  /*1cec0*/  IMAD.MOV.U32 R9, RZ, RZ, R4 ;  /* 0x000000ffff097224 */ /* 0x000fcc00078e0004 */
[----:B------:R-:W3:Y:S01]  /*1ced0*/  MUFU.EX2 R109, R109 ;  /* 0x0000006d006d7308 */ /* 0x000ee20000000800 */
[----:B0-----:R-:W-:Y:S01]  /*1cee0*/  FADD.FTZ R5, R134, R5 ;  /* 0x0000000586057221 */ /* 0x001fe20000010000 */
[C---:B--2---:R-:W-:Y:S01]  /*1cef0*/  FADD.FTZ R6, R99.reuse, R14 ;  /* 0x0000000e63067221 */ /* 0x044fe20000010000 */
[----:B------:R-:W-:Y:S02]  /*1cf00*/  F2FP.F16.F32.PACK_AB R138, R99, R138 ;  /* 0x0000008a638a723e */ /* 0x000fe400000000ff */
[C---:B---3--:R-:W-:Y:S01]  /*1cf10*/  FADD.FTZ R5, R109.reuse, R5 ;  /* 0x000000056d057221 */ /* 0x048fe20000010000 */
[----:B------:R-:W-:Y:S01]  /*1cf20*/  F2FP.F16.F32.PACK_AB R139, R109, R134 ;  /* 0x000000866d8b723e */ /* 0x000fe200000000ff */
[----:B-1----:R-:W-:Y:S06]  /*1cf30*/  @P2 BRA `(.L_x_1588) ;  /* 0xffffffcc00dc2947 */ /* 0x002fec000383ffff */
.L_x_1569:
[----:B------:R-:W-:Y:S05]  /*1cf40*/  BSYNC B0 ;  /* 0x0000000000007941 */ /* 0x000fea0003800000 */
.L_x_1568:
        /* <DEDUP_REMOVED lines=67> */
.L_x_1589:
[----:B------:R-:W-:Y:S01]  /*1d380*/  IMAD R13, R160, 0x8, R18 ;  /* 0x00000008a00d7824 */ /* 0x000fe200078e0212 */
[----:B------:R-:W-:-:S04]  /*1d390*/  SHF.L.U32 R0, R161, 0x1f, RZ ;  /* 0x0000001fa1007819 */ /* 0x000fc800000006ff */
[----:B------:R0:W1:Y:S01]  /*1d3a0*/  SYNCS.PHASECHK.TRANS64.TRYWAIT P2, [R13+URZ+0x2a850], R0 ;  /* 0x02a850000d0075a7 */ /* 0x000062000804017f */
[----:B------:R-:W-:Y:S05]  /*1d3b0*/  @!P0 BRA `(.L_x_1590) ;  /* 0x0000000000048947 */ /* 0x000fea0003800000 */
[----:B------:R-:W-:Y:S01]  /*1d3c0*/  BPT.TRAP 0x1 ;  /* 0x000000040000795c */ /* 0x000fe20000300000 */
.L_x_1590:
        /* <DEDUP_REMOVED lines=9> */
.L_x_1592:
[----:B------:R-:W-:Y:S05]  /*1d460*/  BSYNC B0 ;  /* 0x0000000000007941 */ /* 0x000fea0003800000 */
.L_x_1591:
[----:B------:R-:W-:Y:S01]  /*1d470*/  IMAD.MOV.U32 R9, RZ, RZ, 0x40000040 ;  /* 0x40000040ff097424 */ /* 0x000fe200078e00ff */
[C---:B------:R-:W-:Y:S01]  /*1d480*/  R2UR UR6, R8.reuse ;  /* 0x00000000080672ca */ /* 0x040fe200000e0000 */
[----:B------:R-:W-:Y:S01]  /*1d490*/  WARPGROUP.ARRIVE ;  /* 0x00000000000079c5 */ /* 0x000fe20000000000 */
[----:B------:R-:W-:Y:S01]  /*1d4a0*/  IMAD.MOV.U32 R11, RZ, RZ, 0x40000040 ;  /* 0x40000040ff0b7424 */ /* 0x000fe200078e00ff */
[----:B------:R-:W-:Y:S01]  /*1d4b0*/  IADD3 R10, R8, 0x80, RZ ;  /* 0x00000080080a7810 */ /* 0x000fe20007ffe0ff */
[----:B01----:R-:W0:Y:S01]  /*1d4c0*/  SHFL.BFLY PT, R0, R5, 0x2, 0x1f ;  /* 0x0c401f0005007f89 */ /* 0x003e2200000e0000 */
[----:B------:R-:W-:Y:S01]  /*1d4d0*/  R2UR UR7, R9 ;  /* 0x00000000090772ca */ /* 0x000fe200000e0000 */
[----:B------:R-:W-:Y:S02]  /*1d4e0*/  IMAD.MOV.U32 R9, RZ, RZ, 0x40000040 ;  /* 0x40000040ff097424 */ /* 0x000fe400078e00ff */
[----:B------:R-:W-:Y:S02]  /*1d4f0*/  VIADD R160, R160, 0x1 ;  /* 0x00000001a0a07836 */ /* 0x000fe40000000000 */
[----:B------:R-:W-:-:S02]  /*1d500*/  IMAD.MOV.U32 R20, RZ, RZ, -0x800000 ;  /* 0xff800000ff147424 */ /* 0x000fc400078e00ff */
[----:B------:R-:W-:Y:S01]  /*1d510*/  VIADD R184, R184, 0x1 ;  /* 0x00000001b8b87836 */ /* 0x000fe20000000000 */
[----:B------:R-:W-:-:S04]  /*1d520*/  ISETP.NE.AND P2, PT, R160, 0x2, PT ;  /* 0x00000002a000780c */ /* 0x000fc80003f45270 */
[----:B------:R-:W-:Y:S01]  /*1d530*/  SEL R160, R160, RZ, P2 ;  /* 0x000000ffa0a07207 */ /* 0x000fe20001000000 */
[----:B------:R-:W-:Y:S01]  /*1d540*/  HGMMA.64x128x16.F32 R24, R156, gdesc[UR4].tnspB, R24, gsb0 ;  /* 0x41e000049c187df0 */ /* 0x000fe20008000818 */
[----:B------:R-:W-:Y:S01]  /*1d550*/  R2UR UR6, R10 ;  /* 0x000000000a0672ca */ /* 0x000fe200000e0000 */
[----:B------:R-:W-:Y:S01]  /*1d560*/  VIADD R10, R8, 0x100 ;  /* 0x00000100080a7836 */ /* 0x000fe20000000000 */
[----:B------:R-:W-:Y:S01]  /*1d570*/  R2UR UR7, R11 ;  /* 0x000000000b0772ca */ /* 0x000fe200000e0000 */
[----:B------:R-:W-:Y:S02]  /*1d580*/  IMAD.MOV.U32 R11, RZ, RZ, 0x40000040 ;  /* 0x40000040ff0b7424 */ /* 0x000fe400078e00ff */
[----:B0-----:R-:W-:Y:S01]  /*1d590*/  FADD.FTZ R2, R0, R5 ;  /* 0x0000000500027221 */ /* 0x001fe20000010000 */
[----:B------:R-:W-:Y:S01]  /*1d5a0*/  IMAD.MOV.U32 R5, RZ, RZ, RZ ;  /* 0x000000ffff057224 */ /* 0x000fe200078e00ff */
        /* <DEDUP_REMOVED lines=10> */
[----:B------:R-:W-:Y:S02]  /*1d650*/  R2UR UR6, R10 ;  /* 0x000000000a0672ca */ /* 0x000fe400000e0000 */
[----:B------:R-:W-:Y:S01]  /*1d660*/  R2UR UR7, R11 ;  /* 0x000000000b0772ca */ /* 0x000fe200000e0000 */
[----:B------:R-:W-:Y:S01]  /*1d670*/  IMAD.MOV.U32 R11, RZ, RZ, 0x40000040 ;  /* 0x40000040ff0b7424 */ /* 0x000fe200078e00ff */
[C---:B------:R-:W-:Y:S01]  /*1d680*/  IADD3 R10, R8.reuse, 0x200, RZ ;  /* 0x00000200080a7810 */ /* 0x040fe20007ffe0ff */
[----:B------:R-:W-:Y:S01]  /*1d690*/  VIADD R8, R8, 0x280 ;  /* 0x0000028008087836 */ /* 0x000fe20000000000 */
[----:B------:R-:W-:Y:S02]  /*1d6a0*/  WARPGROUP.DEPBAR.LE gsb0, 0x0 ;  /* 0x00008000000079c5 */ /* 0x000fe40000010000 */
[----:B------:R-:W-:-:S07]  /*1d6b0*/  WARPGROUP.ARRIVE ;  /* 0x00000000000079c5 */ /* 0x000fce0000000000 */
[----:B------:R-:W-:Y:S01]  /*1d6c0*/  HGMMA.64x128x16.F32 R24, R144, gdesc[UR4].tnspB, R24, gsb0 ;  /* 0x41e0000490187df0 */ /* 0x000fe20008000818 */
[----:B------:R-:W-:Y:S02]  /*1d6d0*/  R2UR UR6, R10 ;  /* 0x000000000a0672ca */ /* 0x000fe400000e0000 */
[----:B------:R-:W-:Y:S02]  /*1d6e0*/  R2UR UR7, R11 ;  /* 0x000000000b0772ca */ /* 0x000fe400000e0000 */
[----:B------:R-:W0:Y:S02]  /*1d6f0*/  SHFL.BFLY PT, R11, R2, 0x1, 0x1f ;  /* 0x0c201f00020b7f89 */ /* 0x000e2400000e0000 */
[----:B0-----:R-:W-:Y:S01]  /*1d700*/  FADD.FTZ R14, R2, R11 ;  /* 0x0000000b020e7221 */ /* 0x001fe20000010000 */
[----:B------:R-:W-:-:S04]  /*1d710*/  @!P1 IADD3 R11, R13, 0x2a860, RZ ;  /* 0x0002a8600d0b9810 */ /* 0x000fc80007ffe0ff */
[----:B------:R-:W-:Y:S02]  /*1d720*/  FSETP.NE.FTZ.AND P3, PT, R14, RZ, PT ;  /* 0x000000ff0e00720b */ /* 0x000fe40003f75000 */
[----:B------:R-:W-:-:S11]  /*1d730*/  @!P1 PRMT R11, RZ, 0x654, R11 ;  /* 0x00000654ff0b9816 */ /* 0x000fd6000000000b */
[----:B------:R-:W0:Y:S01]  /*1d740*/  @P3 MUFU.LG2 R10, R14 ;  /* 0x0000000e000a3308 */ /* 0x000e220000000c00 */
[----:B------:R-:W-:Y:S01]  /*1d750*/  @P3 FMUL.FTZ R18, R7, 0.69314718246459960938 ;  /* 0x3f31721807123820 */ /* 0x000fe20000410000 */
[----:B------:R-:W-:Y:S02]  /*1d760*/  WARPGROUP.DEPBAR.LE gsb0, 0x0 ;  /* 0x00008000000079c5 */ /* 0x000fe40000010000 */
[----:B------:R-:W-:-:S06]  /*1d770*/  WARPGROUP.ARRIVE ;  /* 0x00000000000079c5 */ /* 0x000fcc0000000000 */
[----:B------:R-:W-:Y:S01]  /*1d780*/  HGMMA.64x128x16.F32 R24, R140, gdesc[UR4].tnspB, R24, gsb0 ;  /* 0x41e000048c187df0 */ /* 0x000fe20008000818 */
[----:B------:R-:W-:Y:S01]  /*1d790*/  R2UR UR6, R8 ;  /* 0x00000000080672ca */ /* 0x000fe200000e0000 */
[----:B------:R-:W-:Y:S01]  /*1d7a0*/  IMAD.MOV.U32 R8, RZ, RZ, RZ ;  /* 0x000000ffff087224 */ /* 0x000fe200078e00ff */
[----:B------:R-:W-:Y:S02]  /*1d7b0*/  R2UR UR7, R9 ;  /* 0x00000000090772ca */ /* 0x000fe400000e0000 */
[----:B------:R-:W1:Y:S03]  /*1d7c0*/  SHFL.BFLY PT, R9, R6, 0x2, 0x1f ;  /* 0x0c401f0006097f89 */ /* 0x000e6600000e0000 */
[----:B------:R-:W-:Y:S01]  /*1d7d0*/  @P3 MUFU.RCP R8, R14 ;  /* 0x0000000e00083308 */ /* 0x000fe20000001000 */
[----:B-1----:R-:W-:-:S05]  /*1d7e0*/  FADD.FTZ R9, R9, R6 ;  /* 0x0000000609097221 */ /* 0x002fca0000010000 */
[----:B------:R-:W1:Y:S02]  /*1d7f0*/  SHFL.BFLY PT, R0, R9, 0x1, 0x1f ;  /* 0x0c201f0009007f89 */ /* 0x000e6400000e0000 */
[----:B-1----:R-:W-:Y:S01]  /*1d800*/  FADD.FTZ R12, R9, R0 ;  /* 0x00000000090c7221 */ /* 0x002fe20000010000 */
[----:B------:R-:W-:Y:S01]  /*1d810*/  SEL R0, RZ, 0x1, P2 ;  /* 0x00000001ff007807 */ /* 0x000fe20001000000 */
[----:B0-----:R-:W-:-:S03]  /*1d820*/  @P3 FMUL.FTZ R9, R10, 0.69314718246459960938 ;  /* 0x3f3172180a093820 */ /* 0x001fc60000410000 */
[----:B------:R-:W-:Y:S02]  /*1d830*/  FSETP.NE.FTZ.AND P0, PT, R12, RZ, PT ;  /* 0x000000ff0c00720b */ /* 0x000fe40003f15000 */
[----:B------:R-:W-:Y:S01]  /*1d840*/  LOP3.LUT R161, R161, R0, RZ, 0x3c, !PT ;  /* 0x00000000a1a17212 */ /* 0x000fe200078e3cff */
[----:B------:R-:W-:Y:S02]  /*1d850*/  IMAD.MOV.U32 R0, RZ, RZ, -0x800000 ;  /* 0xff800000ff007424 */ /* 0x000fe400078e00ff */
[----:B------:R-:W-:-:S08]  /*1d860*/  @P3 FFMA.FTZ R0, R18, R4, R9 ;  /* 0x0000000412003223 */ /* 0x000fd00000010009 */
[----:B------:R-:W0:Y:S01]  /*1d870*/  @P0 MUFU.LG2 R6, R12 ;  /* 0x0000000c00060308 */ /* 0x000e220000000c00 */
[----:B------:R-:W-:-:S07]  /*1d880*/  @P0 FMUL.FTZ R2, R7, 0.69314718246459960938 ;  /* 0x3f31721807020820 */ /* 0x000fce0000410000 */
[----:B------:R-:W1:Y:S01]  /*1d890*/  @P0 MUFU.RCP R5, R12 ;  /* 0x0000000c00050308 */ /* 0x000e620000001000 */
[----:B0-----:R-:W-:-:S04]  /*1d8a0*/  @P0 FMUL.FTZ R7, R6, 0.69314718246459960938 ;  /* 0x3f31721806070820 */ /* 0x001fc80000410000 */
[----:B------:R-:W-:Y:S01]  /*1d8b0*/  @P0 FFMA.FTZ R20, R2, R3, R7 ;  /* 0x0000000302140223 */ /* 0x000fe20000010007 */
[----:B------:R-:W-:Y:S01]  /*1d8c0*/  PLOP3.LUT P0, PT, PT, PT, PT, 0x8, 0x0 ;  /* 0x000000000000781c */ /* 0x000fe20003f0e170 */
        /* <DEDUP_REMOVED lines=68> */
[----:B0-----:R-:W-:-:S07]  /*1dd10*/  FMUL.FTZ R87, R87, R8 ;  /* 0x0000000857577220 */ /* 0x001fce0000410000 */
.L_x_1442:
[----:B------:R-:W0:Y:S08]  /*1dd20*/  S2UR UR5, SR_CgaCtaId ;  /* 0x00000000000579c3 */ /* 0x000e300000008800 */
[----:B------:R-:W-:Y:S06]  /*1dd30*/  BAR.SYNC.DEFER_BLOCKING 0x5, 0x120 ;  /* 0x0144800000007b1d */ /* 0x000fec0000010000 */
[----:B------:R-:W-:Y:S01]  /*1dd40*/  UMOV UR4, 0x400 ;  /* 0x0000040000047882 */ /* 0x000fe20000000000 */
[----:B------:R-:W-:Y:S01]  /*1dd50*/  BSSY B0, `(.L_x_1594) ;  /* 0x00001e8000007945 */ /* 0x000fe20003800000 */
[----:B0-----:R-:W-:-:S06]  /*1dd60*/  ULEA UR4, UR5, UR4, 0x18 ;  /* 0x0000000405047291 */ /* 0x001fcc000f8ec03f */
[----:B------:R-:W-:-:S05]  /*1dd70*/  IMAD.U32 R18, RZ, RZ, UR4 ;  /* 0x00000004ff127e24 */ /* 0x000fca000f8e00ff */
[----:B------:R0:W1:Y:S01]  /*1dd80*/  LDS.128 R168, [R18+0x2a8d0] ;  /* 0x02a8d00012a87984 */ /* 0x0000620000000c00 */
[----:B------:R-:W-:Y:S06]  /*1dd90*/  BAR.ARV 0x4, 0x120 ;  /* 0x0104800000007b1d */ /* 0x000fec0000002000 */
[----:B------:R-:W-:Y:S05]  /*1dda0*/  @P0 BRA `(.L_x_1595) ;  /* 0x0000001000e80947 */ /* 0x000fea0003800000 */
[----:B------:R-:W2:Y:S01]  /*1ddb0*/  S2R R5, SR_SWINHI ;  /* 0x0000000000057919 */ /* 0x000ea20000002f00 */
[----:B------:R-:W-:Y:S01]  /*1ddc0*/  ULDC.64 UR4, c[0x0][0xbd8] ;  /* 0x0002f60000047ab9 */ /* 0x000fe20000000a00 */
[----:B------:R-:W-:Y:S01]  /*1ddd0*/  F2FP.F16.F32.PACK_AB R6, R7, R6 ;  /* 0x000000060706723e */ /* 0x000fe200000000ff */
[----:B------:R-:W-:Y:S01]  /*1dde0*/  ULDC.64 UR6, c[0x0][0x208] ;  /* 0x0000820000067ab9 */ /* 0x000fe20000000a00 */
        /* <DEDUP_REMOVED lines=9> */
[C---:B------:R-:W-:Y:S02]  /*1de80*/  IADD3 R72, P0, R4.reuse, 0x4060, RZ ;  /* 0x0000406004487810 */ /* 0x040fe40007f1e0ff */
[----:B------:R-:W-:Y:S02]  /*1de90*/  SHF.R.U64 R15, R15, 0x3, RZ ;  /* 0x000000030f0f7819 */ /* 0x000fe400000012ff */
[C---:B------:R-:W-:Y:S02]  /*1dea0*/  IADD3 R79, P5, R4.reuse, 0x40, RZ ;  /* 0x00000040044f7810 */ /* 0x040fe40007fbe0ff */
[----:B------:R-:W-:-:S02]  /*1deb0*/  IADD3 R95, P4, R4, 0x60, RZ ;  /* 0x00000060045f7810 */ /* 0x000fc40007f9e0ff */
[C---:B------:R-:W-:Y:S01]  /*1dec0*/  IADD3 R97, P3, R4.reuse, 0x4000, RZ ;  /* 0x0000400004617810 */ /* 0x040fe20007f7e0ff */
[--C-:B------:R-:W-:Y:S01]  /*1ded0*/  IMAD.X R11, RZ, RZ, R5.reuse, P5 ;  /* 0x000000ffff0b7224 */ /* 0x100fe200028e0605 */
[C---:B------:R-:W-:Y:S01]  /*1dee0*/  IADD3 R34, P2, R4.reuse, 0x4020, RZ ;  /* 0x0000402004227810 */ /* 0x040fe20007f5e0ff */
[--C-:B------:R-:W-:Y:S01]  /*1def0*/  IMAD.X R13, RZ, RZ, R5.reuse, P4 ;  /* 0x000000ffff0d7224 */ /* 0x100fe200020e0605 */
[----:B------:R-:W-:Y:S02]  /*1df00*/  IADD3 R99, P1, R4, 0x4040, RZ ;  /* 0x0000404004637810 */ /* 0x000fe40007f3e0ff */
[----:B------:R-:W-:Y:S01]  /*1df10*/  IADD3.X R29, RZ, R5, RZ, P0, !PT ;  /* 0x00000005ff1d7210 */ /* 0x000fe200007fe4ff */
[--C-:B------:R-:W-:Y:S01]  /*1df20*/  IMAD.X R25, RZ, RZ, R5.reuse, P2 ;  /* 0x000000ffff197224 */ /* 0x100fe200010e0605 */
[----:B------:R-:W-:Y:S01]  /*1df30*/  LOP3.LUT R8, R71, 0x380, RZ, 0xc0, !PT ;  /* 0x0000038047087812 */ /* 0x000fe200078ec0ff */
[--C-:B------:R-:W-:Y:S01]  /*1df40*/  IMAD.X R27, RZ, RZ, R5.reuse, P1 ;  /* 0x000000ffff1b7224 */ /* 0x100fe200008e0605 */
[----:B------:R-:W-:Y:S01]  /*1df50*/  LOP3.LUT R4, R15, R4, RZ, 0x3c, !PT ;  /* 0x000000040f047212 */ /* 0x000fe200078e3cff */
[----:B------:R-:W-:Y:S01]  /*1df60*/  IMAD.X R15, RZ, RZ, R5, P3 ;  /* 0x000000ffff0f7224 */ /* 0x000fe200018e0605 */
[----:B------:R-:W-:Y:S01]  /*1df70*/  BAR.SYNC.DEFER_BLOCKING 0x1, 0x100 ;  /* 0x0044000000007b1d */ /* 0x000fe20000010000 */
[----:B------:R-:W-:-:S02]  /*1df80*/  ISETP.NE.U32.AND P0, PT, RZ, UR4, PT ;  /* 0x00000004ff007c0c */ /* 0x000fc4000bf05070 */
[----:B------:R-:W-:Y:S02]  /*1df90*/  LOP3.LUT R10, R79, 0x380, RZ, 0xc0, !PT ;  /* 0x000003804f0a7812 */ /* 0x000fe400078ec0ff */
[----:B------:R-:W-:Y:S02]  /*1dfa0*/  SHF.R.U64 R8, R8, 0x3, RZ ;  /* 0x0000000308087819 */ /* 0x000fe400000012ff */
[----:B------:R-:W-:Y:S02]  /*1dfb0*/  MOV R92, R4 ;  /* 0x00000004005c7202 */ /* 0x000fe40000000f00 */
[----:B------:R-:W-:Y:S01]  /*1dfc0*/  ISETP.NE.AND.EX P0, PT, RZ, UR5, PT, P0 ;  /* 0x00000005ff007c0c */ /* 0x000fe2000bf05300 */
[----:B------:R-:W-:Y:S01]  /*1dfd0*/  ULDC.64 UR4, c[0x0][0xbe0] ;  /* 0x0002f80000047ab9 */ /* 0x000fe20000000a00 */
[----:B------:R-:W-:Y:S02]  /*1dfe0*/  IADD3.X R9, RZ, R5, RZ, P6, !PT ;  /* 0x00000005ff097210 */ /* 0x000fe400037fe4ff */
[----:B------:R-:W-:-:S02]  /*1dff0*/  F2FP.F16.F32.PACK_AB R4, R21, R24 ;  /* 0x000000181504723e */ /* 0x000fc400000000ff */
[----:B------:R-:W-:Y:S02]  /*1e000*/  LOP3.LUT R12, R95, 0x380, RZ, 0xc0, !PT ;  /* 0x000003805f0c7812 */ /* 0x000fe400078ec0ff */
[----:B------:R-:W-:Y:S02]  /*1e010*/  LOP3.LUT R14, R97, 0x380, RZ, 0xc0, !PT ;  /* 0x00000380610e7812 */ /* 0x000fe400078ec0ff */
[----:B------:R-:W-:Y:S02]  /*1e020*/  F2FP.F16.F32.PACK_AB R5, R28, R93 ;  /* 0x0000005d1c05723e */ /* 0x000fe400000000ff */
[----:B------:R-:W-:Y:S02]  /*1e030*/  LOP3.LUT R21, R34, 0x380, RZ, 0xc0, !PT ;  /* 0x0000038022157812 */ /* 0x000fe400078ec0ff */
[----:B------:R-:W-:Y:S01]  /*1e040*/  SHF.R.U64 R10, R10, 0x3, RZ ;  /* 0x000000030a0a7819 */ /* 0x000fe200000012ff */
[----:B------:R2:W-:Y:S01]  /*1e050*/  STSM.16.M88.4 [R92], R4 ;  /* 0x000000045c007844 */ /* 0x0005e20000000200 */
[----:B------:R-:W-:-:S02]  /*1e060*/  LOP3.LUT R8, R8, R71, RZ, 0x3c, !PT ;  /* 0x0000004708087212 */ /* 0x000fc400078e3cff */
[----:B------:R-:W-:Y:S02]  /*1e070*/  LOP3.LUT R28, R99, 0x380, RZ, 0xc0, !PT ;  /* 0x00000380631c7812 */ /* 0x000fe400078ec0ff */
[----:B------:R-:W-:Y:S02]  /*1e080*/  ISETP.NE.U32.AND P1, PT, RZ, UR4, PT ;  /* 0x00000004ff007c0c */ /* 0x000fe4000bf25070 */
[----:B------:R-:W-:Y:S02]  /*1e090*/  LOP3.LUT R71, R72, 0x380, RZ, 0xc0, !PT ;  /* 0x0000038048477812 */ /* 0x000fe400078ec0ff */
[----:B------:R-:W-:Y:S02]  /*1e0a0*/  SHF.R.U64 R12, R12, 0x3, RZ ;  /* 0x000000030c0c7819 */ /* 0x000fe400000012ff */
[----:B------:R-:W-:Y:S02]  /*1e0b0*/  SHF.R.U64 R14, R14, 0x3, RZ ;  /* 0x000000030e0e7819 */ /* 0x000fe400000012ff */
[----:B------:R-:W-:-:S02]  /*1e0c0*/  SHF.R.U64 R21, R21, 0x3, RZ ;  /* 0x0000000315157819 */ /* 0x000fc400000012ff */
[----:B------:R-:W-:Y:S02]  /*1e0d0*/  LOP3.LUT R10, R10, R79, RZ, 0x3c, !PT ;  /* 0x0000004f0a0a7212 */ /* 0x000fe400078e3cff */
[----:B------:R-:W-:Y:S02]  /*1e0e0*/  SHF.R.U64 R28, R28, 0x3, RZ ;  /* 0x000000031c1c7819 */ /* 0x000fe400000012ff */
[----:B------:R-:W-:Y:S02]  /*1e0f0*/  ISETP.NE.AND.EX P1, PT, RZ, UR5, PT, P1 ;  /* 0x00000005ff007c0c */ /* 0x000fe4000bf25310 */
[----:B------:R-:W-:Y:S02]  /*1e100*/  SHF.R.U64 R71, R71, 0x3, RZ ;  /* 0x0000000347477819 */ /* 0x000fe400000012ff */
[----:B------:R-:W-:Y:S02]  /*1e110*/  LOP3.LUT R12, R12, R95, RZ, 0x3c, !PT ;  /* 0x0000005f0c0c7212 */ /* 0x000fe400078e3cff */
[----:B------:R-:W-:-:S02]  /*1e120*/  LOP3.LUT R14, R14, R97, RZ, 0x3c, !PT ;  /* 0x000000610e0e7212 */ /* 0x000fc400078e3cff */
[----:B------:R-:W-:Y:S02]  /*1e130*/  LOP3.LUT R24, R21, R34, RZ, 0x3c, !PT ;  /* 0x0000002215187212 */ /* 0x000fe400078e3cff */
[----:B------:R-:W-:Y:S02]  /*1e140*/  LOP3.LUT R26, R28, R99, RZ, 0x3c, !PT ;  /* 0x000000631c1a7212 */ /* 0x000fe400078e3cff */
[----:B------:R-:W-:Y:S02]  /*1e150*/  MOV R34, R8 ;  /* 0x0000000800227202 */ /* 0x000fe40000000f00 */
[----:B------:R-:W-:Y:S02]  /*1e160*/  MOV R91, R10 ;  /* 0x0000000a005b7202 */ /* 0x000fe40000000f00 */
[----:B------:R-:W-:Y:S02]  /*1e170*/  LOP3.LUT R28, R71, R72, RZ, 0x3c, !PT ;  /* 0x00000048471c7212 */ /* 0x000fe400078e3cff */
[----:B------:R-:W-:-:S02]  /*1e180*/  F2FP.F16.F32.PACK_AB R8, R33, R88 ;  /* 0x000000582108723e */ /* 0x000fc400000000ff */
[----:B------:R-:W-:Y:S02]  /*1e190*/  F2FP.F16.F32.PACK_AB R9, R30, R89 ;  /* 0x000000591e09723e */ /* 0x000fe400000000ff */
[----:B------:R-:W-:Y:S02]  /*1e1a0*/  F2FP.F16.F32.PACK_AB R10, R37, R36 ;  /* 0x00000024250a723e */ /* 0x000fe400000000ff */
[----:B------:R-:W-:Y:S01]  /*1e1b0*/  F2FP.F16.F32.PACK_AB R11, R39, R38 ;  /* 0x00000026270b723e */ /* 0x000fe200000000ff */
[----:B------:R-:W3:Y:S01]  /*1e1c0*/  LDC.64 R36, c[0x0][0xbd8] ;  /* 0x0002f600ff247b82 */ /* 0x000ee20000000a00 */
[----:B--2---:R-:W-:Y:S02]  /*1e1d0*/  F2FP.F16.F32.PACK_AB R4, R41, R40 ;  /* 0x000000282904723e */ /* 0x004fe400000000ff */
[----:B------:R-:W-:Y:S01]  /*1e1e0*/  F2FP.F16.F32.PACK_AB R5, R43, R42 ;  /* 0x0000002a2b05723e */ /* 0x000fe200000000ff */
[----:B------:R2:W-:Y:S01]  /*1e1f0*/  STSM.16.M88.4 [R34], R8 ;  /* 0x0000000822007844 */ /* 0x0005e20000000200 */
[----:B------:R-:W-:-:S02]  /*1e200*/  F2FP.F16.F32.PACK_AB R6, R45, R44 ;  /* 0x0000002c2d06723e */ /* 0x000fc400000000ff */
[----:B------:R-:W-:Y:S02]  /*1e210*/  F2FP.F16.F32.PACK_AB R7, R47, R46 ;  /* 0x0000002e2f07723e */ /* 0x000fe400000000ff */
[----:B------:R-:W-:Y:S02]  /*1e220*/  MOV R90, R12 ;  /* 0x0000000c005a7202 */ /* 0x000fe40000000f00 */
[----:B------:R-:W-:Y:S01]  /*1e230*/  MOV R21, R14 ;  /* 0x0000000e00157202 */ /* 0x000fe20000000f00 */
[----:B------:R4:W-:Y:S01]  /*1e240*/  STSM.16.M88.4 [R91], R4 ;  /* 0x000000045b007844 */ /* 0x0009e20000000200 */
[----:B------:R-:W-:Y:S02]  /*1e250*/  MOV R79, R24 ;  /* 0x00000018004f7202 */ /* 0x000fe40000000f00 */
[----:B------:R-:W-:Y:S02]  /*1e260*/  MOV R72, R26 ;  /* 0x0000001a00487202 */ /* 0x000fe40000000f00 */
[----:B------:R-:W-:-:S02]  /*1e270*/  F2FP.F16.F32.PACK_AB R12, R49, R48 ;  /* 0x00000030310c723e */ /* 0x000fc400000000ff */
[----:B------:R-:W-:Y:S01]  /*1e280*/  F2FP.F16.F32.PACK_AB R13, R51, R50 ;  /* 0x00000032330d723e */ /* 0x000fe200000000ff */
[----:B--2---:R-:W2:Y:S01]  /*1e290*/  @P1 LDC.64 R8, c[0x0][0xbe0] ;  /* 0x0002f800ff081b82 */ /* 0x004ea20000000a00 */
[----:B------:R-:W-:Y:S02]  /*1e2a0*/  F2FP.F16.F32.PACK_AB R14, R53, R52 ;  /* 0x00000034350e723e */ /* 0x000fe400000000ff */
[----:B------:R-:W-:Y:S01]  /*1e2b0*/  F2FP.F16.F32.PACK_AB R15, R55, R54 ;  /* 0x00000036370f723e */ /* 0x000fe200000000ff */
[----:B------:R-:W-:Y:S01]  /*1e2c0*/  ULDC UR4, c[0x0][0xa88] ;  /* 0x0002a20000047ab9 */ /* 0x000fe20000000800 */
[----:B------:R-:W-:Y:S01]  /*1e2d0*/  MOV R71, R28 ;  /* 0x0000001c00477202 */ /* 0x000fe20000000f00 */
[----:B---3--:R-:W-:Y:S01]  /*1e2e0*/  IMAD.WIDE R36, R183, 0x4, R36 ;  /* 0x00000004b7247825 */ /* 0x008fe200078e0224 */
[----:B------:R-:W-:Y:S01]  /*1e2f0*/  F2FP.F16.F32.PACK_AB R24, R57, R56 ;  /* 0x000000383918723e */ /* 0x000fe200000000ff */
[----:B------:R-:W-:Y:S01]  /*1e300*/  STSM.16.M88.4 [R90], R12 ;  /* 0x0000000c5a007844 */ /* 0x000fe20000000200 */
[----:B------:R-:W-:-:S02]  /*1e310*/  F2FP.F16.F32.PACK_AB R25, R59, R58 ;  /* 0x0000003a3b19723e */ /* 0x000fc400000000ff */
[----:B------:R-:W-:Y:S02]  /*1e320*/  F2FP.F16.F32.PACK_AB R26, R61, R60 ;  /* 0x0000003c3d1a723e */ /* 0x000fe400000000ff */
[----:B------:R-:W-:Y:S02]  /*1e330*/  F2FP.F16.F32.PACK_AB R27, R63, R62 ;  /* 0x0000003e3f1b723e */ /* 0x000fe400000000ff */
[----:B------:R-:W-:Y:S02]  /*1e340*/  F2FP.F16.F32.PACK_AB R28, R65, R64 ;  /* 0x00000040411c723e */ /* 0x000fe400000000ff */
[----:B------:R-:W-:Y:S01]  /*1e350*/  F2FP.F16.F32.PACK_AB R29, R67, R66 ;  /* 0x00000042431d723e */ /* 0x000fe200000000ff */
[----:B------:R3:W-:Y:S01]  /*1e360*/  STSM.16.M88.4 [R21], R24 ;  /* 0x0000001815007844 */ /* 0x0007e20000000200 */
[----:B------:R-:W-:Y:S02]  /*1e370*/  F2FP.F16.F32.PACK_AB R30, R69, R68 ;  /* 0x00000044451e723e */ /* 0x000fe400000000ff */
[----:B------:R-:W-:-:S02]  /*1e380*/  F2FP.F16.F32.PACK_AB R33, R75, R74 ;  /* 0x0000004a4b21723e */ /* 0x000fc400000000ff */
[----:B------:R-:W-:Y:S01]  /*1e390*/  F2FP.F16.F32.PACK_AB R34, R77, R76 ;  /* 0x0000004c4d22723e */ /* 0x000fe200000000ff */
[----:B------:R-:W-:Y:S01]  /*1e3a0*/  STSM.16.M88.4 [R79], R28 ;  /* 0x0000001c4f007844 */ /* 0x000fe20000000200 */
[----:B----4-:R-:W-:Y:S02]  /*1e3b0*/  F2FP.F16.F32.PACK_AB R4, R81, R80 ;  /* 0x000000505104723e */ /* 0x010fe400000000ff */
[----:B------:R-:W-:Y:S01]  /*1e3c0*/  F2FP.F16.F32.PACK_AB R5, R83, R82 ;  /* 0x000000525305723e */ /* 0x000fe200000000ff */
[----:B------:R-:W-:Y:S01]  /*1e3d0*/  STSM.16.M88.4 [R72], R32 ;  /* 0x0000002048007844 */ /* 0x000fe20000000200 */
[----:B------:R-:W-:Y:S02]  /*1e3e0*/  F2FP.F16.F32.PACK_AB R6, R85, R84 ;  /* 0x000000545506723e */ /* 0x000fe400000000ff */
[----:B------:R-:W-:Y:S01]  /*1e3f0*/  F2FP.F16.F32.PACK_AB R7, R87, R86 ;  /* 0x000000565707723e */ /* 0x000fe200000000ff */
[----:B------:R-:W-:Y:S02]  /*1e400*/  IMAD.U32 R48, RZ, RZ, UR4 ;  /* 0x00000004ff307e24 */ /* 0x000fe4000f8e00ff */
[----:B---3--:R-:W-:-:S02]  /*1e410*/  IMAD.MOV.U32 R21, RZ, RZ, RZ ;  /* 0x000000ffff157224 */ /* 0x008fc400078e00ff */
[----:B------:R3:W-:Y:S01]  /*1e420*/  STSM.16.M88.4 [R71], R4 ;  /* 0x0000000447007844 */ /* 0x0007e20000000200 */
[----:B------:R-:W-:Y:S01]  /*1e430*/  BAR.SYNC.DEFER_BLOCKING 0x1, 0x100 ;  /* 0x0044000000007b1d */ /* 0x000fe20000010000 */
[----:B--2---:R-:W-:-:S04]  /*1e440*/  @P1 IMAD.WIDE R8, R183, 0x4, R8 ;  /* 0x00000004b7081825 */ /* 0x004fc800078e0208 */
[----:B------:R-:W-:-:S04]  /*1e450*/  IMAD R11, R180, 0x40, R178 ;  /* 0x00000040b40b7824 */ /* 0x000fc800078e02b2 */
[----:B---3--:R-:W-:Y:S01]  /*1e460*/  IMAD.WIDE R4, R11, 0x2, R2 ;  /* 0x000000020b047825 */ /* 0x008fe200078e0202 */
[----:B------:R2:W5:Y:S04]  /*1e470*/  @P0 LDG.E R21, desc[UR6][R36.64] ;  /* 0x0000000624150981 */ /* 0x000568000c1e1900 */
[----:B------:R2:W5:Y:S01]  /*1e480*/  @P1 LDG.E R48, desc[UR6][R8.64] ;  /* 0x0000000608301981 */ /* 0x000562000c1e1900 */
[----:B------:R-:W-:Y:S05]  /*1e490*/  @P1 BRA `(.L_x_1596) ;  /* 0x0000000000141947 */ /* 0x000fea0003800000 */
[----:B------:R-:W-:Y:S05]  /*1e4a0*/  @!P0 BRA `(.L_x_1596) ;  /* 0x0000000000108947 */ /* 0x000fea0003800000 */
[----:B------:R-:W-:Y:S02]  /*1e4b0*/  ULDC.64 UR4, c[0x0][0x208] ;  /* 0x0000820000047ab9 */ /* 0x000fe40000000a00 */
[----:B------:R-:W3:Y:S04]  /*1e4c0*/  LDG.E R3, desc[UR4][R36.64] ;  /* 0x0000000424037981 */ /* 0x000ee8000c1e1900 */
[----:B-----5:R-:W3:Y:S02]  /*1e4d0*/  LDG.E R48, desc[UR4][R36.64+0x4] ;  /* 0x0000040424307981 */ /* 0x020ee4000c1e1900 */
[----:B---3--:R-:W-:-:S07]  /*1e4e0*/  IMAD.IADD R48, R48, 0x1, -R3 ;  /* 0x0000000130307824 */ /* 0x008fce00078e0a03 */
.L_x_1596:
[----:B------:R-:W-:Y:S01]  /*1e4f0*/  SHF.R.S32.HI R49, RZ, 0x1f, R182 ;  /* 0x0000001fff317819 */ /* 0x000fe200000114b6 */
[----:B------:R-:W-:Y:S01]  /*1e500*/  ULDC.64 UR4, c[0x0][0xb70] ;  /* 0x0002dc0000047ab9 */ /* 0x000fe20000000a00 */
[--C-:B-----5:R-:W-:Y:S01]  /*1e510*/  SHF.R.S32.HI R3, RZ, 0x1f, R21.reuse ;  /* 0x0000001fff037819 */ /* 0x120fe20000011415 */
[----:B------:R-:W-:Y:S01]  /*1e520*/  IMAD.MOV.U32 R2, RZ, RZ, R21 ;  /* 0x000000ffff027224 */ /* 0x000fe200078e0015 */
[----:B--2---:R-:W-:Y:S01]  /*1e530*/  IADD3 R9, P1, R4, 0x1000, RZ ;  /* 0x0000100004097810 */ /* 0x004fe20007f3e0ff */
[----:B------:R-:W-:Y:S01]  /*1e540*/  IMAD R7, R49, UR4, RZ ;  /* 0x0000000431077c24 */ /* 0x000fe2000f8e02ff */
[----:B------:R-:W-:Y:S01]  /*1e550*/  SEL R51, R183, RZ, !P0 ;  /* 0x000000ffb7337207 */ /* 0x000fe20004000000 */
[----:B------:R-:W-:Y:S01]  /*1e560*/  ULDC.64 UR6, c[0x0][0x208] ;  /* 0x0000820000067ab9 */ /* 0x000fe20000000a00 */
[----:B------:R-:W-:Y:S01]  /*1e570*/  LOP3.LUT R8, R9, 0x380, RZ, 0xc0, !PT ;  /* 0x0000038009087812 */ /* 0x000fe200078ec0ff */
[----:B------:R-:W-:Y:S01]  /*1e580*/  IMAD R11, R182, UR5, R7 ;  /* 0x00000005b60b7c24 */ /* 0x000fe2000f8e0207 */
[----:B------:R-:W-:Y:S01]  /*1e590*/  IADD3 R13, P2, R4, 0x2000, RZ ;  /* 0x00002000040d7810 */ /* 0x000fe20007f5e0ff */
[----:B------:R-:W-:Y:S01]  /*1e5a0*/  IMAD.WIDE.U32 R6, R182, UR4, R2 ;  /* 0x00000004b6067c25 */ /* 0x000fe2000f8e0002 */
[----:B------:R-:W-:Y:S01]  /*1e5b0*/  SHF.R.S32.HI R2, RZ, 0x1f, R183 ;  /* 0x0000001fff027819 */ /* 0x000fe200000114b7 */
[----:B------:R-:W-:Y:S01]  /*1e5c0*/  ULDC.64 UR4, c[0x0][0xb78] ;  /* 0x0002de0000047ab9 */ /* 0x000fe20000000a00 */
[----:B------:R-:W-:-:S02]  /*1e5d0*/  SHF.R.U64 R8, R8, 0x3, RZ ;  /* 0x0000000308087819 */ /* 0x000fc400000012ff */
[----:B------:R-:W-:Y:S01]  /*1e5e0*/  IADD3 R7, R7, R11, RZ ;  /* 0x0000000b07077210 */ /* 0x000fe20007ffe0ff */
[----:B------:R-:W-:Y:S01]  /*1e5f0*/  IMAD R11, R187, 0x80, R179 ;  /* 0x00000080bb0b7824 */ /* 0x000fe200078e02b3 */
[----:B------:R-:W-:Y:S02]  /*1e600*/  SEL R50, R2, RZ, !P0 ;  /* 0x000000ff02327207 */ /* 0x000fe40004000000 */
[----:B------:R-:W-:Y:S01]  /*1e610*/  LOP3.LUT R8, R8, R9, RZ, 0x3c, !PT ;  /* 0x0000000908087212 */ /* 0x000fe200078e3cff */
[----:B------:R-:W-:Y:S01]  /*1e620*/  IMAD.WIDE.U32 R6, R51, UR4, R6 ;  /* 0x0000000433067c25 */ /* 0x000fe2000f8e0006 */
[----:B------:R-:W-:Y:S02]  /*1e630*/  SHF.R.S32.HI R9, RZ, 0x1f, R11 ;  /* 0x0000001fff097819 */ /* 0x000fe4000001140b */
[----:B------:R-:W-:Y:S01]  /*1e640*/  LOP3.LUT R12, R13, 0x380, RZ, 0xc0, !PT ;  /* 0x000003800d0c7812 */ /* 0x000fe200078ec0ff */
[----:B------:R-:W-:Y:S01]  /*1e650*/  IMAD R2, R50, UR4, RZ ;  /* 0x0000000432027c24 */ /* 0x000fe2000f8e02ff */
[----:B------:R-:W-:-:S02]  /*1e660*/  IADD3 R25, P6, R4, 0x3000, RZ ;  /* 0x0000300004197810 */ /* 0x000fc40007fde0ff */
[----:B------:R-:W-:Y:S01]  /*1e670*/  SHF.R.U64 R12, R12, 0x3, RZ ;  /* 0x000000030c0c7819 */ /* 0x000fe200000012ff */
[----:B------:R-:W-:Y:S01]  /*1e680*/  IMAD R10, R51, UR5, R2 ;  /* 0x00000005330a7c24 */ /* 0x000fe2000f8e0202 */
[----:B------:R-:W-:Y:S01]  /*1e690*/  IADD3 R2, P0, R11, R6, RZ ;  /* 0x000000060b027210 */ /* 0x000fe20007f1e0ff */
[----:B------:R-:W-:Y:S01]  /*1e6a0*/  ULDC.64 UR4, c[0x0][0xb40] ;  /* 0x0002d00000047ab9 */ /* 0x000fe20000000a00 */
[----:B------:R-:W-:Y:S01]  /*1e6b0*/  LOP3.LUT R12, R12, R13, RZ, 0x3c, !PT ;  /* 0x0000000d0c0c7212 */ /* 0x000fe200078e3cff */
[----:B------:R-:W-:Y:S01]  /*1e6c0*/  IMAD.X R13, RZ, RZ, R5, P2 ;  /* 0x000000ffff0d7224 */ /* 0x000fe200010e0605 */
[----:B------:R-:W-:Y:S01]  /*1e6d0*/  IADD3.X R9, R9, R7, R10, P0, !PT ;  /* 0x0000000709097210 */ /* 0x000fe200007fe40a */
[----:B------:R-:W-:Y:S01]  /*1e6e0*/  VIADD R7, R11, 0x8 ;  /* 0x000000080b077836 */ /* 0x000fe20000000000 */
[----:B------:R-:W-:Y:S02]  /*1e6f0*/  LEA R46, P0, R2, UR4, 0x2 ;  /* 0x00000004022e7c11 */ /* 0x000fe4000f8010ff */
[----:B------:R-:W-:-:S02]  /*1e700*/  IADD3 R29, P5, R4, 0x4000, RZ ;  /* 0x00004000041d7810 */ /* 0x000fc40007fbe0ff */
[----:B------:R-:W-:Y:S01]  /*1e710*/  LEA.HI.X R47, R2, UR5, R9, 0x2, P0 ;  /* 0x00000005022f7c11 */ /* 0x000fe200080f1409 */
[----:B------:R-:W-:Y:S01]  /*1e720*/  IMAD.X R9, RZ, RZ, R5, P1 ;  /* 0x000000ffff097224 */ /* 0x000fe200008e0605 */
[----:B------:R-:W-:Y:S01]  /*1e730*/  LOP3.LUT P0, RZ, R191, 0x3, RZ, 0xc0, !PT ;  /* 0x00000003bfff7812 */ /* 0x000fe2000780c0ff */
[----:B------:R-:W-:Y:S01]  /*1e740*/  ULDC.64 UR4, c[0x0][0xaa0] ;  /* 0x0002a80000047ab9 */ /* 0x000fe20000000a00 */
[C---:B------:R-:W-:Y:S02]  /*1e750*/  IADD3 R33, P4, R4.reuse, 0x5000, RZ ;  /* 0x0000500004217810 */ /* 0x040fe40007f9e0ff */
[C---:B------:R-:W-:Y:S02]  /*1e760*/  IADD3 R37, P3, R4.reuse, 0x6000, RZ ;  /* 0x0000600004257810 */ /* 0x040fe40007f7e0ff */
[----:B------:R-:W-:Y:S02]  /*1e770*/  ISETP.GE.OR P1, PT, R11, R48, P0 ;  /* 0x000000300b00720c */ /* 0x000fe40000726670 */
[----:B------:R-:W-:-:S02]  /*1e780*/  LOP3.LUT R2, R4, 0x380, RZ, 0xc0, !PT ;  /* 0x0000038004027812 */ /* 0x000fc400078ec0ff */
[----:B------:R-:W-:Y:S02]  /*1e790*/  IADD3 R11, P2, R4, 0x7000, RZ ;  /* 0x00007000040b7810 */ /* 0x000fe40007f5e0ff */
[----:B------:R-:W-:Y:S02]  /*1e7a0*/  ISETP.GE.OR P0, PT, R7, R48, P0 ;  /* 0x000000300700720c */ /* 0x000fe40000706670 */
[----:B------:R-:W-:Y:S01]  /*1e7b0*/  LOP3.LUT R24, R25, 0x380, RZ, 0xc0, !PT ;  /* 0x0000038019187812 */ /* 0x000fe200078ec0ff */
[----:B------:R-:W-:Y:S01]  /*1e7c0*/  IMAD.X R41, RZ, RZ, R5, P2 ;  /* 0x000000ffff297224 */ /* 0x000fe200010e0605 */
[----:B------:R-:W-:Y:S02]  /*1e7d0*/  LOP3.LUT R28, R29, 0x380, RZ, 0xc0, !PT ;  /* 0x000003801d1c7812 */ /* 0x000fe400078ec0ff */
[----:B------:R-:W-:Y:S01]  /*1e7e0*/  LOP3.LUT R32, R33, 0x380, RZ, 0xc0, !PT ;  /* 0x0000038021207812 */ /* 0x000fe200078ec0ff */
[----:B------:R-:W-:Y:S01]  /*1e7f0*/  @!P1 STG.E desc[UR6][R46.64], R20 ;  /* 0x000000142e009986 */ /* 0x000fe2000c101906 */
[----:B------:R-:W-:-:S02]  /*1e800*/  LOP3.LUT R36, R37, 0x380, RZ, 0xc0, !PT ;  /* 0x0000038025247812 */ /* 0x000fc400078ec0ff */
[----:B------:R-:W-:Y:S02]  /*1e810*/  SHF.R.U64 R7, R2, 0x3, RZ ;  /* 0x0000000302077819 */ /* 0x000fe400000012ff */
[----:B------:R-:W-:Y:S01]  /*1e820*/  LOP3.LUT R2, R11, 0x380, RZ, 0xc0, !PT ;  /* 0x000003800b027812 */ /* 0x000fe200078ec0ff */
[----:B------:R2:W-:Y:S01]  /*1e830*/  @!P0 STG.E desc[UR6][R46.64+0x20], R0 ;  /* 0x000020002e008986 */ /* 0x0005e2000c101906 */
[----:B------:R-:W-:Y:S02]  /*1e840*/  SHF.R.U64 R24, R24, 0x3, RZ ;  /* 0x0000000318187819 */ /* 0x000fe400000012ff */
[----:B------:R-:W-:Y:S01]  /*1e850*/  SHF.R.U64 R28, R28, 0x3, RZ ;  /* 0x000000031c1c7819 */ /* 0x000fe200000012ff */
[----:B------:R-:W5:Y:S01]  /*1e860*/  LD.E.128 R12, desc[UR6][R12.64] ;  /* 0x000000060c0c7980 */ /* 0x000f62000c101d00 */
[----:B------:R-:W-:Y:S02]  /*1e870*/  SHF.R.U64 R32, R32, 0x3, RZ ;  /* 0x0000000320207819 */ /* 0x000fe400000012ff */
[----:B------:R-:W-:-:S02]  /*1e880*/  SHF.R.U64 R36, R36, 0x3, RZ ;  /* 0x0000000324247819 */ /* 0x000fc400000012ff */
[----:B------:R-:W-:Y:S02]  /*1e890*/  SHF.R.U64 R2, R2, 0x3, RZ ;  /* 0x0000000302027819 */ /* 0x000fe400000012ff */
[----:B------:R-:W-:Y:S01]  /*1e8a0*/  LOP3.LUT R24, R24, R25, RZ, 0x3c, !PT ;  /* 0x0000001918187212 */ /* 0x000fe200078e3cff */
[--C-:B------:R-:W-:Y:S01]  /*1e8b0*/  IMAD.X R25, RZ, RZ, R5.reuse, P6 ;  /* 0x000000ffff197224 */ /* 0x100fe200030e0605 */
[----:B------:R-:W-:Y:S02]  /*1e8c0*/  LOP3.LUT R28, R28, R29, RZ, 0x3c, !PT ;  /* 0x0000001d1c1c7212 */ /* 0x000fe400078e3cff */
[----:B------:R-:W-:Y:S01]  /*1e8d0*/  LOP3.LUT R32, R32, R33, RZ, 0x3c, !PT ;  /* 0x0000002120207212 */ /* 0x000fe200078e3cff */
[--C-:B------:R-:W-:Y:S01]  /*1e8e0*/  IMAD.X R33, RZ, RZ, R5.reuse, P4 ;  /* 0x000000ffff217224 */ /* 0x100fe200020e0605 */
[----:B------:R-:W-:Y:S01]  /*1e8f0*/  LOP3.LUT R36, R36, R37, RZ, 0x3c, !PT ;  /* 0x0000002524247212 */ /* 0x000fe200078e3cff */
[----:B------:R-:W-:Y:S01]  /*1e900*/  IMAD.X R37, RZ, RZ, R5, P3 ;  /* 0x000000ffff257224 */ /* 0x000fe200018e0605 */
[----:B------:R-:W-:Y:S01]  /*1e910*/  IADD3.X R29, RZ, R5, RZ, P5, !PT ;  /* 0x00000005ff1d7210 */ /* 0x000fe20002ffe4ff */
[----:B------:R-:W5:Y:S01]  /*1e920*/  LD.E.128 R24, desc[UR6][R24.64] ;  /* 0x0000000618187980 */ /* 0x000f62000c101d00 */
[----:B------:R-:W-:-:S02]  /*1e930*/  LOP3.LUT R4, R7, R4, RZ, 0x3c, !PT ;  /* 0x0000000407047212 */ /* 0x000fc400078e3cff */
[----:B------:R-:W-:Y:S01]  /*1e940*/  LOP3.LUT R40, R2, R11, RZ, 0x3c, !PT ;  /* 0x0000000b02287212 */ /* 0x000fe200078e3cff */
[----:B------:R-:W5:Y:S01]  /*1e950*/  LD.E.128 R32, desc[UR6][R32.64] ;  /* 0x0000000620207980 */ /* 0x000f62000c101d00 */
[----:B------:R-:W-:-:S03]  /*1e960*/  SHF.R.S32.HI R45, RZ, 0x1f, R178 ;  /* 0x0000001fff2d7819 */ /* 0x000fc600000114b2 */
[----:B------:R-:W5:Y:S01]  /*1e970*/  LD.E.128 R4, desc[UR6][R4.64] ;  /* 0x0000000604047980 */ /* 0x000f62000c101d00 */
[----:B------:R-:W-:-:S03]  /*1e980*/  IMAD.MOV.U32 R44, RZ, RZ, R178 ;  /* 0x000000ffff2c7224 */ /* 0x000fc600078e00b2 */
[----:B------:R-:W5:Y:S04]  /*1e990*/  LD.E.128 R8, desc[UR6][R8.64] ;  /* 0x0000000608087980 */ /* 0x000f68000c101d00 */
[----:B------:R-:W5:Y:S04]  /*1e9a0*/  LD.E.128 R28, desc[UR6][R28.64] ;  /* 0x000000061c1c7980 */ /* 0x000f68000c101d00 */
[----:B------:R-:W5:Y:S04]  /*1e9b0*/  LD.E.128 R36, desc[UR6][R36.64] ;  /* 0x0000000624247980 */ /* 0x000f68000c101d00 */
[----:B------:R-:W5:Y:S01]  /*1e9c0*/  LD.E.128 R40, desc[UR6][R40.64] ;  /* 0x0000000628287980 */ /* 0x000f62000c101d00 */
[----:B--2---:R-:W-:Y:S01]  /*1e9d0*/  IMAD R0, R3, UR4, RZ ;  /* 0x0000000403007c24 */ /* 0x004fe2000f8e02ff */
[----:B------:R-:W-:Y:S01]  /*1e9e0*/  @!PT LDS RZ, [RZ] ;  /* 0x00000000fffff984 */ /* 0x000fe20000000800 */
[----:B------:R-:W-:Y:S01]  /*1e9f0*/  @!PT LDS RZ, [RZ] ;  /* 0x00000000fffff984 */ /* 0x000fe20000000800 */
[----:B------:R-:W-:Y:S01]  /*1ea00*/  @!PT LDS RZ, [RZ] ;  /* 0x00000000fffff984 */ /* 0x000fe20000000800 */
[----:B------:R-:W-:Y:S01]  /*1ea10*/  @!PT LDS RZ, [RZ] ;  /* 0x00000000fffff984 */ /* 0x000fe20000000800 */
[----:B------:R2:W-:Y:S06]  /*1ea20*/  MEMBAR.ALL.CTA ;  /* 0x0000000000007992 */ /* 0x0005ec0000008000 */
[----:B--2---:R-:W2:Y:S01]  /*1ea30*/  FENCE.VIEW.ASYNC.S ;  /* 0x00000000000073c6 */ /* 0x004ea20000000000 */
[----:B------:R-:W-:-:S04]  /*1ea40*/  IMAD.WIDE.U32 R2, R21, UR4, R44 ;  /* 0x0000000415027c25 */ /* 0x000fc8000f8e002c */
[----:B------:R-:W-:Y:S01]  /*1ea50*/  IMAD R21, R21, UR5, R0 ;  /* 0x0000000515157c24 */ /* 0x000fe2000f8e0200 */
[----:B------:R-:W-:Y:S01]  /*1ea60*/  ULDC.64 UR4, c[0x0][0xae0] ;  /* 0x0002b80000047ab9 */ /* 0x000fe20000000a00 */
[----:B------:R-:W-:Y:S01]  /*1ea70*/  IMAD R47, R187, -0x80, R48 ;  /* 0xffffff80bb2f7824 */ /* 0x000fe200078e0230 */
[C---:B------:R-:W-:Y:S01]  /*1ea80*/  IADD3 R0, R180.reuse, 0x20, RZ ;  /* 0x00000020b4007810 */ /* 0x040fe20007ffe0ff */
[----:B------:R-:W-:Y:S02]  /*1ea90*/  IMAD.IADD R3, R3, 0x1, R21 ;  /* 0x0000000103037824 */ /* 0x000fe400078e0215 */
[----:B------:R-:W-:Y:S01]  /*1eaa0*/  IMAD R45, R49, UR4, RZ ;  /* 0x00000004312d7c24 */ /* 0x000fe2000f8e02ff */
[CC--:B------:R-:W-:Y:S01]  /*1eab0*/  ISETP.GE.AND P2, PT, R180.reuse, R47.reuse, PT ;  /* 0x0000002fb400720c */ /* 0x0c0fe20003f46270 */
[----:B------:R-:W-:Y:S01]  /*1eac0*/  VIADD R20, R180, 0x40 ;  /* 0x00000040b4147836 */ /* 0x000fe20000000000 */
[----:B------:R-:W-:Y:S01]  /*1ead0*/  ISETP.GE.AND P4, PT, R0, R47, PT ;  /* 0x0000002f0000720c */ /* 0x000fe20003f86270 */
        /* <DEDUP_REMOVED lines=9> */
[----:B------:R-:W-:Y:S01]  /*1eb70*/  ISETP.GE.AND P1, PT, R21, R47, PT ;  /* 0x0000002f1500720c */ /* 0x000fe20003f26270 */
[C---:B------:R-:W-:Y:S01]  /*1eb80*/  IMAD.WIDE.U32 R44, R51.reuse, UR4, R2 ;  /* 0x00000004332c7c25 */ /* 0x040fe2000f8e0002 */
[----:B------:R-:W-:Y:S01]  /*1eb90*/  SHF.R.S32.HI R181, RZ, 0x1f, R180 ;  /* 0x0000001fffb57819 */ /* 0x000fe200000114b4 */
[----:B--2---:R2:W-:Y:S01]  /*1eba0*/  SYNCS.ARRIVE.TRANS64.RED.A1T0 RZ, [R0+URZ], RZ ;  /* 0x000000ff00ff79a7 */ /* 0x0045e2000810043f */
[----:B------:R-:W-:Y:S01]  /*1ebb0*/  BSSY B1, `(.L_x_1597) ;  /* 0x0000016000017945 */ /* 0x000fe20003800000 */
[----:B------:R-:W-:-:S02]  /*1ebc0*/  IMAD R47, R51, UR5, R20 ;  /* 0x00000005332f7c24 */ /* 0x000fc4000f8e0214 */
[----:B------:R-:W-:-:S04]  /*1ebd0*/  IMAD.WIDE R20, R187, 0x80, R180 ;  /* 0x00000080bb147825 */ /* 0x000fc800078e02b4 */
[----:B------:R-:W-:Y:S01]  /*1ebe0*/  IMAD.IADD R49, R45, 0x1, R47 ;  /* 0x000000012d317824 */ /* 0x000fe200078e022f */
[----:B--2---:R-:W-:Y:S06]  /*1ebf0*/  @P2 BRA `(.L_x_1598) ;  /* 0x0000000000442947 */ /* 0x004fec0003800000 */
[----:B------:R-:W-:Y:S01]  /*1ec00*/  ULDC.64 UR4, c[0x0][0xad8] ;  /* 0x0002b60000047ab9 */ /* 0x000fe20000000a00 */
[----:B------:R-:W-:Y:S01]  /*1ec10*/  IMAD.MOV.U32 R2, RZ, RZ, R44 ;  /* 0x000000ffff027224 */ /* 0x000fe200078e002c */
[C---:B------:R-:W-:Y:S01]  /*1ec20*/  IADD3 R0, R178.reuse, 0x40, RZ ;  /* 0x00000040b2007810 */ /* 0x040fe20007ffe0ff */
[----:B------:R-:W-:Y:S01]  /*1ec30*/  IMAD R47, R21, UR4, RZ ;  /* 0x00000004152f7c24 */ /* 0x000fe2000f8e02ff */
[----:B------:R-:W-:Y:S01]  /*1ec40*/  ULDC UR6, c[0x0][0xa8c] ;  /* 0x0002a30000067ab9 */ /* 0x000fe20000000800 */
[----:B------:R-:W-:Y:S01]  /*1ec50*/  IMAD.MOV.U32 R3, RZ, RZ, R49 ;  /* 0x000000ffff037224 */ /* 0x000fe200078e0031 */
[----:B------:R-:W-:Y:S01]  /*1ec60*/  ISETP.GE.AND P2, PT, R178, UR6, PT ;  /* 0x00000006b2007c0c */ /* 0x000fe2000bf46270 */
[----:B------:R-:W-:Y:S01]  /*1ec70*/  IMAD R47, R20, UR5, R47 ;  /* 0x00000005142f7c24 */ /* 0x000fe2000f8e022f */
[----:B------:R-:W-:Y:S01]  /*1ec80*/  ISETP.GE.AND P3, PT, R0, UR6, PT ;  /* 0x0000000600007c0c */ /* 0x000fe2000bf66270 */
[----:B------:R-:W-:Y:S01]  /*1ec90*/  IMAD.WIDE.U32 R2, R20, UR4, R2 ;  /* 0x0000000414027c25 */ /* 0x000fe2000f8e0002 */
[----:B------:R-:W-:Y:S01]  /*1eca0*/  ULDC.64 UR4, c[0x0][0xa80] ;  /* 0x0002a00000047ab9 */ /* 0x000fe20000000a00 */
[----:B------:R-:W-:-:S02]  /*1ecb0*/  ULDC.64 UR8, c[0x0][0x208] ;  /* 0x0000820000087ab9 */ /* 0x000fc40000000a00 */
[----:B------:R-:W-:Y:S01]  /*1ecc0*/  IMAD.IADD R3, R3, 0x1, R47 ;  /* 0x0000000103037824 */ /* 0x000fe200078e022f */
[----:B------:R-:W-:-:S04]  /*1ecd0*/  LEA R46, P5, R2, UR4, 0x1 ;  /* 0x00000004022e7c11 */ /* 0x000fc8000f8a08ff */
[----:B------:R-:W-:-:S05]  /*1ece0*/  LEA.HI.X R47, R2, UR5, R3, 0x1, P5 ;  /* 0x00000005022f7c11 */ /* 0x000fca000a8f0c03 */
[----:B-----5:R2:W-:Y:S04]  /*1ecf0*/  @!P2 STG.E.128 desc[UR8][R46.64], R4 ;  /* 0x000000042e00a986 */ /* 0x0205e8000c101d08 */
[----:B------:R2:W-:Y:S02]  /*1ed00*/  @!P3 STG.E.128 desc[UR8][R46.64+0x80], R28 ;  /* 0x0000801c2e00b986 */ /* 0x0005e4000c101d08 */
.L_x_1598:
[----:B------:R-:W-:Y:S05]  /*1ed10*/  BSYNC B1 ;  /* 0x0000000000017941 */ /* 0x000fea0003800000 */
.L_x_1597:
[----:B------:R-:W-:Y:S04]  /*1ed20*/  BSSY B1, `(.L_x_1599) ;  /* 0x0000015000017945 */ /* 0x000fe80003800000 */
[----:B------:R-:W-:Y:S05]  /*1ed30*/  @P4 BRA `(.L_x_1600) ;  /* 0x00000000004c4947 */ /* 0x000fea0003800000 */
[----:B--2--5:R-:W-:Y:S01]  /*1ed40*/  IADD3 R5, P2, R20, 0x20, RZ ;  /* 0x0000002014057810 */ /* 0x024fe20007f5e0ff */
[----:B------:R-:W-:Y:S01]  /*1ed50*/  ULDC.64 UR4, c[0x0][0xad8] ;  /* 0x0002b60000047ab9 */ /* 0x000fe20000000a00 */
[----:B------:R-:W-:Y:S01]  /*1ed60*/  MOV R2, R44 ;  /* 0x0000002c00027202 */ /* 0x000fe20000000f00 */
[----:B------:R-:W-:Y:S01]  /*1ed70*/  IMAD.MOV.U32 R3, RZ, RZ, R49 ;  /* 0x000000ffff037224 */ /* 0x000fe200078e0031 */
[----:B------:R-:W-:Y:S01]  /*1ed80*/  ULDC UR6, c[0x0][0xa8c] ;  /* 0x0002a30000067ab9 */ /* 0x000fe20000000800 */
[----:B------:R-:W-:Y:S01]  /*1ed90*/  IMAD.X R0, RZ, RZ, R21, P2 ;  /* 0x000000ffff007224 */ /* 0x000fe200010e0615 */
[C---:B------:R-:W-:Y:S01]  /*1eda0*/  ISETP.GE.AND P3, PT, R178.reuse, UR6, PT ;  /* 0x00000006b2007c0c */ /* 0x040fe2000bf66270 */
[----:B------:R-:W-:Y:S01]  /*1edb0*/  VIADD R4, R178, 0x40 ;  /* 0x00000040b2047836 */ /* 0x000fe20000000000 */
[----:B------:R-:W-:Y:S01]  /*1edc0*/  ULDC.64 UR8, c[0x0][0x208] ;  /* 0x0000820000087ab9 */ /* 0x000fe20000000a00 */
[----:B------:R-:W-:Y:S02]  /*1edd0*/  IMAD R0, R0, UR4, RZ ;  /* 0x0000000400007c24 */ /* 0x000fe4000f8e02ff */
        /* <DEDUP_REMOVED lines=9> */
.L_x_1600:
[----:B------:R-:W-:Y:S05]  /*1ee70*/  BSYNC B1 ;  /* 0x0000000000017941 */ /* 0x000fea0003800000 */
.L_x_1599:
[----:B------:R-:W-:Y:S04]  /*1ee80*/  BSSY B1, `(.L_x_1601) ;  /* 0x0000015000017945 */ /* 0x000fe80003800000 */
[----:B------:R-:W-:Y:S05]  /*1ee90*/  @P0 BRA `(.L_x_1602) ;  /* 0x00000000004c0947 */ /* 0x000fea0003800000 */
[----:B--23-5:R-:W-:Y:S01]  /*1eea0*/  IADD3 R5, P0, R20, 0x40, RZ ;  /* 0x0000004014057810 */ /* 0x02cfe20007f1e0ff */
        /* <DEDUP_REMOVED lines=18> */
.L_x_1602:
[----:B------:R-:W-:Y:S05]  /*1efd0*/  BSYNC B1 ;  /* 0x0000000000017941 */ /* 0x000fea0003800000 */
.L_x_1601:
[----:B------:R-:W-:Y:S05]  /*1efe0*/  @P1 BRA `(.L_x_1603) ;  /* 0x0000000800f81947 */ /* 0x000fea0003800000 */
[----:B--2345:R-:W-:Y:S01]  /*1eff0*/  IADD3 R5, P0, R20, 0x60, RZ ;  /* 0x0000006014057810 */ /* 0x03cfe20007f1e0ff */
[----:B------:R-:W-:Y:S01]  /*1f000*/  ULDC.64 UR4, c[0x0][0xad8] ;  /* 0x0002b60000047ab9 */ /* 0x000fe20000000a00 */
[----:B------:R-:W-:Y:S01]  /*1f010*/  IMAD.MOV.U32 R2, RZ, RZ, R44 ;  /* 0x000000ffff027224 */ /* 0x000fe200078e002c */
[C---:B------:R-:W-:Y:S01]  /*1f020*/  IADD3 R0, R178.reuse, 0x40, RZ ;  /* 0x00000040b2007810 */ /* 0x040fe20007ffe0ff */
[----:B------:R-:W-:Y:S01]  /*1f030*/  IMAD.MOV.U32 R3, RZ, RZ, R49 ;  /* 0x000000ffff037224 */ /* 0x000fe200078e0031 */
[----:B------:R-:W-:Y:S01]  /*1f040*/  ULDC UR6, c[0x0][0xa8c] ;  /* 0x0002a30000067ab9 */ /* 0x000fe20000000800 */
[----:B------:R-:W-:Y:S01]  /*1f050*/  IMAD.X R20, RZ, RZ, R21, P0 ;  /* 0x000000ffff147224 */ /* 0x000fe200000e0615 */
[----:B------:R-:W-:Y:S01]  /*1f060*/  ISETP.GE.AND P1, PT, R178, UR6, PT ;  /* 0x00000006b2007c0c */ /* 0x000fe2000bf26270 */
[----:B------:R-:W-:Y:S01]  /*1f070*/  IMAD.WIDE.U32 R2, R5, UR4, R2 ;  /* 0x0000000405027c25 */ /* 0x000fe2000f8e0002 */
[----:B------:R-:W-:-:S03]  /*1f080*/  ULDC.64 UR8, c[0x0][0x208] ;  /* 0x0000820000087ab9 */ /* 0x000fc60000000a00 */
[----:B------:R-:W-:-:S04]  /*1f090*/  IMAD R20, R20, UR4, RZ ;  /* 0x0000000414147c24 */ /* 0x000fc8000f8e02ff */
        /* <DEDUP_REMOVED lines=11> */
.L_x_1595:
[----:B------:R-:W-:Y:S01]  /*1f150*/  ULDC.64 UR4, c[0x0][0xbd8] ;  /* 0x0002f60000047ab9 */ /* 0x000fe20000000a00 */
[----:B------:R-:W2:Y:S01]  /*1f160*/  LDC.64 R2, c[0x0][0xbd8] ;  /* 0x0002f600ff027b82 */ /* 0x000ea20000000a00 */
[----:B------:R-:W-:Y:S01]  /*1f170*/  ISETP.NE.U32.AND P0, PT, RZ, UR4, PT ;  /* 0x00000004ff007c0c */ /* 0x000fe2000bf05070 */
[----:B------:R-:W-:Y:S01]  /*1f180*/  IMAD.MOV.U32 R7, RZ, RZ, RZ ;  /* 0x000000ffff077224 */ /* 0x000fe200078e00ff */
[----:B------:R-:W-:Y:S02]  /*1f190*/  ULDC.64 UR6, c[0x0][0x208] ;  /* 0x0000820000067ab9 */ /* 0x000fe40000000a00 */
[----:B------:R-:W-:Y:S01]  /*1f1a0*/  ISETP.NE.AND.EX P0, PT, RZ, UR5, PT, P0 ;  /* 0x00000005ff007c0c */ /* 0x000fe2000bf05300 */
[----:B------:R-:W-:Y:S02]  /*1f1b0*/  ULDC.64 UR4, c[0x0][0xbe0] ;  /* 0x0002f80000047ab9 */ /* 0x000fe40000000a00 */
[----:B------:R-:W-:-:S04]  /*1f1c0*/  ISETP.NE.U32.AND P1, PT, RZ, UR4, PT ;  /* 0x00000004ff007c0c */ /* 0x000fc8000bf25070 */
[----:B------:R-:W-:Y:S01]  /*1f1d0*/  ISETP.NE.AND.EX P1, PT, RZ, UR5, PT, P1 ;  /* 0x00000005ff007c0c */ /* 0x000fe2000bf25310 */
[----:B------:R-:W3:Y:S01]  /*1f1e0*/  S2R R8, SR_TID.X ;  /* 0x0000000000087919 */ /* 0x000ee20000002100 */
[----:B--2---:R-:W-:-:S11]  /*1f1f0*/  IMAD.WIDE R2, R183, 0x4, R2 ;  /* 0x00000004b7027825 */ /* 0x004fd600078e0202 */
[----:B------:R-:W2:Y:S01]  /*1f200*/  @P1 LDC.64 R4, c[0x0][0xbe0] ;  /* 0x0002f800ff041b82 */ /* 0x000ea20000000a00 */
[----:B------:R-:W-:Y:S02]  /*1f210*/  ULDC UR4, c[0x0][0xa88] ;  /* 0x0002a20000047ab9 */ /* 0x000fe40000000800 */
[----:B------:R-:W-:Y:S01]  /*1f220*/  IMAD.U32 R0, RZ, RZ, UR4 ;  /* 0x00000004ff007e24 */ /* 0x000fe2000f8e00ff */
[----:B------:R4:W5:Y:S01]  /*1f230*/  @P0 LDG.E R7, desc[UR6][R2.64] ;  /* 0x0000000602070981 */ /* 0x000962000c1e1900 */
[----:B---3--:R-:W-:Y:S02]  /*1f240*/  VIADD R6, R8, 0xffffff80 ;  /* 0xffffff8008067836 */ /* 0x008fe40000000000 */
[----:B--2---:R-:W-:-:S03]  /*1f250*/  @P1 IMAD.WIDE R4, R183, 0x4, R4 ;  /* 0x00000004b7041825 */ /* 0x004fc600078e0204 */
[----:B------:R-:W-:Y:S02]  /*1f260*/  ISETP.GT.AND P2, PT, R6, 0x7f, PT ;  /* 0x0000007f0600780c */ /* 0x000fe40003f44270 */
[----:B------:R4:W5:Y:S01]  /*1f270*/  @P1 LDG.E R0, desc[UR6][R4.64] ;  /* 0x0000000604001981 */ /* 0x000962000c1e1900 */
[----:B------:R-:W-:Y:S10]  /*1f280*/  @P1 BRA `(.L_x_1604) ;  /* 0x0000000000141947 */ /* 0x000ff40003800000 */
[----:B------:R-:W-:Y:S05]  /*1f290*/  @!P0 BRA `(.L_x_1604) ;  /* 0x0000000000108947 */ /* 0x000fea0003800000 */
[----:B------:R-:W-:Y:S02]  /*1f2a0*/  ULDC.64 UR4, c[0x0][0x208] ;  /* 0x0000820000047ab9 */ /* 0x000fe40000000a00 */
[----:B----4-:R-:W2:Y:S04]  /*1f2b0*/  LDG.E R5, desc[UR4][R2.64] ;  /* 0x0000000402057981 */ /* 0x010ea8000c1e1900 */
[----:B-----5:R-:W2:Y:S02]  /*1f2c0*/  LDG.E R0, desc[UR4][R2.64+0x4] ;  /* 0x0000040402007981 */ /* 0x020ea4000c1e1900 */
[----:B--2---:R-:W-:-:S07]  /*1f2d0*/  IMAD.IADD R0, R0, 0x1, -R5 ;  /* 0x0000000100007824 */ /* 0x004fce00078e0a05 */
.L_x_1604:
[----:B----4-:R-:W-:Y:S01]  /*1f2e0*/  SHF.R.S32.HI R2, RZ, 0x1f, R183 ;  /* 0x0000001fff027819 */ /* 0x010fe200000114b7 */
[----:B------:R-:W-:Y:S01]  /*1f2f0*/  BSSY B1, `(.L_x_1605) ;  /* 0x000001d000017945 */ /* 0x000fe20003800000 */
[----:B------:R-:W-:Y:S02]  /*1f300*/  SHF.R.S32.HI R9, RZ, 0x1f, R182 ;  /* 0x0000001fff097819 */ /* 0x000fe400000114b6 */
[----:B------:R-:W-:Y:S02]  /*1f310*/  SHF.R.S32.HI R13, RZ, 0x1f, R178 ;  /* 0x0000001fff0d7819 */ /* 0x000fe400000114b2 */
[----:B------:R-:W-:Y:S02]  /*1f320*/  SEL R11, R183, RZ, !P0 ;  /* 0x000000ffb70b7207 */ /* 0x000fe40004000000 */
[----:B------:R-:W-:Y:S02]  /*1f330*/  SEL R10, R2, RZ, !P0 ;  /* 0x000000ff020a7207 */ /* 0x000fe40004000000 */
[----:B-----5:R-:W-:Y:S01]  /*1f340*/  SHF.R.S32.HI R6, RZ, 0x1f, R7 ;  /* 0x0000001fff067819 */ /* 0x020fe20000011407 */
[----:B------:R-:W-:Y:S06]  /*1f350*/  @P2 BRA `(.L_x_1606) ;  /* 0x0000000000582947 */ /* 0x000fec0003800000 */
[----:B------:R-:W-:-:S05]  /*1f360*/  IMAD R2, R187, 0x80, R8 ;  /* 0x00000080bb027824 */ /* 0x000fca00078e0208 */
[----:B------:R-:W-:-:S04]  /*1f370*/  IADD3 R3, R2, -0x80, RZ ;  /* 0xffffff8002037810 */ /* 0x000fc80007ffe0ff */
[----:B------:R-:W-:-:S13]  /*1f380*/  ISETP.GE.AND P0, PT, R3, R0, PT ;  /* 0x000000000300720c */ /* 0x000fda0003f06270 */
[----:B------:R-:W-:Y:S05]  /*1f390*/  @P0 BRA `(.L_x_1606) ;  /* 0x0000000000480947 */ /* 0x000fea0003800000 */
[----:B------:R-:W-:Y:S01]  /*1f3a0*/  IADD3 R2, P0, R3, R7, RZ ;  /* 0x0000000703027210 */ /* 0x000fe20007f1e0ff */
[----:B------:R-:W-:Y:S01]  /*1f3b0*/  ULDC.64 UR4, c[0x0][0xb70] ;  /* 0x0002dc0000047ab9 */ /* 0x000fe20000000a00 */
[----:B------:R-:W-:Y:S01]  /*1f3c0*/  ULDC.64 UR6, c[0x0][0x208] ;  /* 0x0000820000067ab9 */ /* 0x000fe20000000a00 */
        /* <DEDUP_REMOVED lines=15> */
.L_x_1606:
[----:B------:R-:W-:Y:S05]  /*1f4c0*/  BSYNC B1 ;  /* 0x0000000000017941 */ /* 0x000fea0003800000 */
.L_x_1605:
[----:B------:R-:W-:Y:S01]  /*1f4d0*/  ULDC.64 UR4, c[0x0][0xaa0] ;  /* 0x0002a80000047ab9 */ /* 0x000fe20000000a00 */
[----:B------:R-:W-:Y:S01]  /*1f4e0*/  IMAD.MOV.U32 R2, RZ, RZ, R178 ;  /* 0x000000ffff027224 */ /* 0x000fe200078e00b2 */
[----:B------:R-:W-:Y:S01]  /*1f4f0*/  BSSY B1, `(.L_x_1607) ;  /* 0x000002d000017945 */ /* 0x000fe20003800000 */
[----:B--2---:R-:W-:Y:S02]  /*1f500*/  IMAD.MOV.U32 R3, RZ, RZ, R13 ;  /* 0x000000ffff037224 */ /* 0x004fe400078e000d */
[----:B------:R-:W-:Y:S02]  /*1f510*/  IMAD R4, R6, UR4, RZ ;  /* 0x0000000406047c24 */ /* 0x000fe4000f8e02ff */
[----:B------:R-:W-:-:S04]  /*1f520*/  IMAD.WIDE.U32 R2, R7, UR4, R2 ;  /* 0x0000000407027c25 */ /* 0x000fc8000f8e0002 */
[----:B------:R-:W-:Y:S01]  /*1f530*/  IMAD R7, R7, UR5, R4 ;  /* 0x0000000507077c24 */ /* 0x000fe2000f8e0204 */
[----:B------:R-:W-:Y:S01]  /*1f540*/  ULDC.64 UR4, c[0x0][0xae0] ;  /* 0x0002b80000047ab9 */ /* 0x000fe20000000a00 */
[C---:B------:R-:W-:Y:S02]  /*1f550*/  VIADD R4, R180.reuse, 0x20 ;  /* 0x00000020b4047836 */ /* 0x040fe40000000000 */
[----:B------:R-:W-:Y:S01]  /*1f560*/  IMAD R5, R9, UR4, RZ ;  /* 0x0000000409057c24 */ /* 0x000fe2000f8e02ff */
[----:B------:R-:W-:Y:S01]  /*1f570*/  IADD3 R3, R3, R7, RZ ;  /* 0x0000000703037210 */ /* 0x000fe20007ffe0ff */
[----:B------:R-:W-:Y:S02]  /*1f580*/  IMAD R7, R187, -0x80, R0 ;  /* 0xffffff80bb077824 */ /* 0x000fe400078e0200 */
[----:B------:R-:W-:Y:S02]  /*1f590*/  VIADD R0, R180, 0x40 ;  /* 0x00000040b4007836 */ /* 0x000fe40000000000 */
[----:B------:R-:W-:Y:S01]  /*1f5a0*/  IMAD R5, R182, UR5, R5 ;  /* 0x00000005b6057c24 */ /* 0x000fe2000f8e0205 */
[-C--:B------:R-:W-:Y:S01]  /*1f5b0*/  ISETP.GE.AND P2, PT, R180, R7.reuse, PT ;  /* 0x00000007b400720c */ /* 0x080fe20003f46270 */
[----:B------:R-:W-:Y:S01]  /*1f5c0*/  IMAD.WIDE.U32 R2, R182, UR4, R2 ;  /* 0x00000004b6027c25 */ /* 0x000fe2000f8e0002 */
[-C--:B------:R-:W-:Y:S01]  /*1f5d0*/  ISETP.GE.AND P3, PT, R4, R7.reuse, PT ;  /* 0x000000070400720c */ /* 0x080fe20003f66270 */
[----:B------:R-:W-:Y:S01]  /*1f5e0*/  ULDC.64 UR4, c[0x0][0xae8] ;  /* 0x0002ba0000047ab9 */ /* 0x000fe20000000a00 */
[----:B------:R-:W-:Y:S01]  /*1f5f0*/  ISETP.GE.AND P1, PT, R0, R7, PT ;  /* 0x000000070000720c */ /* 0x000fe20003f26270 */
[----:B------:R-:W-:-:S02]  /*1f600*/  VIADD R4, R180, 0x60 ;  /* 0x00000060b4047836 */ /* 0x000fc40000000000 */
[----:B------:R-:W-:Y:S02]  /*1f610*/  IMAD.IADD R3, R3, 0x1, R5 ;  /* 0x0000000103037824 */ /* 0x000fe400078e0205 */
[----:B------:R-:W-:Y:S01]  /*1f620*/  IMAD R0, R10, UR4, RZ ;  /* 0x000000040a007c24 */ /* 0x000fe2000f8e02ff */
[----:B------:R-:W-:Y:S01]  /*1f630*/  ISETP.GE.AND P0, PT, R4, R7, PT ;  /* 0x000000070400720c */ /* 0x000fe20003f06270 */
[----:B------:R-:W-:Y:S01]  /*1f640*/  IMAD.WIDE.U32 R4, R11, UR4, R2 ;  /* 0x000000040b047c25 */ /* 0x000fe2000f8e0002 */
[----:B------:R-:W-:-:S03]  /*1f650*/  SHF.R.S32.HI R7, RZ, 0x1f, R180 ;  /* 0x0000001fff077819 */ /* 0x000fc600000114b4 */
[----:B------:R-:W-:Y:S02]  /*1f660*/  IMAD R9, R11, UR5, R0 ;  /* 0x000000050b097c24 */ /* 0x000fe4000f8e0200 */
[----:B------:R-:W-:-:S03]  /*1f670*/  IMAD.MOV.U32 R6, RZ, RZ, R180 ;  /* 0x000000ffff067224 */ /* 0x000fc600078e00b4 */
[----:B------:R-:W-:Y:S01]  /*1f680*/  IADD3 R11, R5, R9, RZ ;  /* 0x00000009050b7210 */ /* 0x000fe20007ffe0ff */
[----:B------:R-:W-:Y:S01]  /*1f690*/  IMAD.WIDE R6, R187, 0x80, R6 ;  /* 0x00000080bb067825 */ /* 0x000fe200078e0206 */
        /* <DEDUP_REMOVED lines=18> */
.L_x_1608:
[----:B------:R-:W-:Y:S05]  /*1f7c0*/  BSYNC B1 ;  /* 0x0000000000017941 */ /* 0x000fea0003800000 */
.L_x_1607:
[----:B------:R-:W-:Y:S04]  /*1f7d0*/  BSSY B1, `(.L_x_1609) ;  /* 0x0000015000017945 */ /* 0x000fe80003800000 */
[----:B------:R-:W-:Y:S05]  /*1f7e0*/  @P3 BRA `(.L_x_1610) ;  /* 0x00000000004c3947 */ /* 0x000fea0003800000 */
[----:B--2---:R-:W-:Y:S01]  /*1f7f0*/  IADD3 R9, P2, R6, 0x20, RZ ;  /* 0x0000002006097810 */ /* 0x004fe20007f5e0ff */
        /* <DEDUP_REMOVED lines=8> */
[----:B------:R-:W-:Y:S01]  /*1f880*/  ISETP.GE.AND P4, PT, R8, UR6, PT ;  /* 0x0000000608007c0c */ /* 0x000fe2000bf86270 */
[----:B------:R-:W-:-:S02]  /*1f890*/  ULDC.64 UR8, c[0x0][0x208] ;  /* 0x0000820000087ab9 */ /* 0x000fc40000000a00 */
[----:B------:R-:W-:-:S04]  /*1f8a0*/  IMAD R0, R0, UR4, RZ ;  /* 0x0000000400007c24 */ /* 0x000fc8000f8e02ff */
[----:B------:R-:W-:Y:S01]  /*1f8b0*/  IMAD R9, R9, UR5, R0 ;  /* 0x0000000509097c24 */ /* 0x000fe2000f8e0200 */
[----:B------:R-:W-:Y:S02]  /*1f8c0*/  ULDC.64 UR4, c[0x0][0xa80] ;  /* 0x0002a00000047ab9 */ /* 0x000fe40000000a00 */
[----:B------:R-:W-:Y:S01]  /*1f8d0*/  LEA R8, P2, R2, UR4, 0x1 ;  /* 0x0000000402087c11 */ /* 0x000fe2000f8408ff */
[----:B------:R-:W-:-:S05]  /*1f8e0*/  IMAD.IADD R3, R3, 0x1, R9 ;  /* 0x0000000103037824 */ /* 0x000fca00078e0209 */
[----:B------:R-:W-:-:S05]  /*1f8f0*/  LEA.HI.X R9, R2, UR5, R3, 0x1, P2 ;  /* 0x0000000502097c11 */ /* 0x000fca00090f0c03 */
[----:B------:R3:W-:Y:S04]  /*1f900*/  @!P3 STG.E.128 desc[UR8][R8.64], RZ ;  /* 0x000000ff0800b986 */ /* 0x0007e8000c101d08 */
[----:B------:R3:W-:Y:S02]  /*1f910*/  @!P4 STG.E.128 desc[UR8][R8.64+0x80], RZ ;  /* 0x000080ff0800c986 */ /* 0x0007e4000c101d08 */
.L_x_1610:
[----:B------:R-:W-:Y:S05]  /*1f920*/  BSYNC B1 ;  /* 0x0000000000017941 */ /* 0x000fea0003800000 */
.L_x_1609:
[----:B------:R-:W-:Y:S04]  /*1f930*/  BSSY B1, `(.L_x_1611) ;  /* 0x0000015000017945 */ /* 0x000fe80003800000 */
[----:B------:R-:W-:Y:S05]  /*1f940*/  @P1 BRA `(.L_x_1612) ;  /* 0x00000000004c1947 */ /* 0x000fea0003800000 */
[----:B--23--:R-:W-:Y:S01]  /*1f950*/  IADD3 R9, P1, R6, 0x40, RZ ;  /* 0x0000004006097810 */ /* 0x00cfe20007f3e0ff */
        /* <DEDUP_REMOVED lines=18> */
.L_x_1612:
[----:B------:R-:W-:Y:S05]  /*1fa80*/  BSYNC B1 ;  /* 0x0000000000017941 */ /* 0x000fea0003800000 */
.L_x_1611:
[----:B------:R-:W-:Y:S05]  /*1fa90*/  @P0 BRA `(.L_x_1603) ;  /* 0x00000000004c0947 */ /* 0x000fea0003800000 */
[----:B------:R-:W-:Y:S01]  /*1faa0*/  IADD3 R5, P0, R6, 0x60, RZ ;  /* 0x0000006006057810 */ /* 0x000fe20007f1e0ff */
        /* <DEDUP_REMOVED lines=18> */
.L_x_1603:
[----:B------:R-:W-:Y:S05]  /*1fbd0*/  BSYNC B0 ;  /* 0x0000000000007941 */ /* 0x000fea0003800000 */
.L_x_1594:
[----:B------:R-:W-:Y:S02]  /*1fbe0*/  ULDC UR4, c[0x0][0xc14] ;  /* 0x0003050000047ab9 */ /* 0x000fe40000000800 */
[----:B-1----:R-:W-:-:S13]  /*1fbf0*/  ISETP.GE.AND P0, PT, R171, UR4, PT ;  /* 0x00000004ab007c0c */ /* 0x002fda000bf06270 */
[----:B------:R-:W-:Y:S05]  /*1fc00*/  @!P0 BRA `(.L_x_1613) ;  /* 0xfffffe14005c8947 */ /* 0x000fea000383ffff */
[----:B------:R-:W-:Y:S05]  /*1fc10*/  BRA `(.L_x_1315) ;  /* 0x0000006800507947 */ /* 0x000fea0003800000 */
.L_x_1313:
[----:B------:R-:W-:-:S08]  /*1fc20*/  NOP ;  /* 0x0000000000007918 */ /* 0x000fd00000000000 */
[----:B------:R-:W0:-:S00]  /*1fc30*/  USETMAXREG.DEALLOC.CTAPOOL 0x18 ;  /* 0x00000018000079c8 */ /* 0x000e0000080e0500 */
[----:B0-----:R-:W-:-:S06]  /*1fc40*/  LOP3.LUT R0, R0, 0x3, RZ, 0xc0, !PT ;  /* 0x0000000300007812 */ /* 0x001fcc00078ec0ff */
[----:B------:R-:W0:Y:S02]  /*1fc50*/  SHFL.IDX PT, R0, R0, RZ, 0x1f ;  /* 0x00001fff00007589 */ /* 0x000e2400000e0000 */
[----:B0-----:R-:W-:-:S13]  /*1fc60*/  ISETP.NE.AND P0, PT, R0, RZ, PT ;  /* 0x000000ff0000720c */ /* 0x001fda0003f05270 */
[----:B------:R-:W-:Y:S05]  /*1fc70*/  @P0 BRA `(.L_x_1315) ;  /* 0x0000006800380947 */ /* 0x000fea0003800000 */
[----:B------:R-:W2:Y:S01]  /*1fc80*/  LDL.LU R6, [R1+0x8] ;  /* 0x0000080001067983 */ /* 0x000ea20000300800 */
[----:B------:R-:W-:Y:S01]  /*1fc90*/  LOP3.LUT R7, R4, 0x1f, RZ, 0xc0, !PT ;  /* 0x0000001f04077812 */ /* 0x000fe200078ec0ff */
[----:B------:R-:W-:Y:S01]  /*1fca0*/  ULDC UR5, c[0x0][0xc14] ;  /* 0x0003050000057ab9 */ /* 0x000fe20000000800 */
[----:B------:R-:W-:Y:S01]  /*1fcb0*/  CS2R R16, SRZ ;  /* 0x0000000000107805 */ /* 0x000fe2000001ff00 */
[----:B------:R-:W-:Y:S01]  /*1fcc0*/  ULDC.64 UR6, c[0x0][0x208] ;  /* 0x0000820000067ab9 */ /* 0x000fe20000000a00 */
[----:B------:R-:W-:Y:S01]  /*1fcd0*/  ISETP.NE.AND P0, PT, R7, 0x1f, PT ;  /* 0x0000001f0700780c */ /* 0x000fe20003f05270 */
[----:B------:R-:W-:Y:S01]  /*1fce0*/  ULDC UR4, c[0x0][0xc10] ;  /* 0x0003040000047ab9 */ /* 0x000fe20000000800 */
[----:B--2---:R-:W-:-:S11]  /*1fcf0*/  LOP3.LUT R6, R6, 0xffffff7f, RZ, 0xc0, !PT ;  /* 0xffffff7f06067812 */ /* 0x004fd600078ec0ff */
        /* <DEDUP_REMOVED lines=9> */
[----:B------:R-:W-:-:S09]  /*1fd90*/  LOP3.LUT R6, R6, 0xfffffffe, RZ, 0xc0, !PT ;  /* 0xfffffffe06067812 */ /* 0x000fd200078ec0ff */
        /* <DEDUP_REMOVED lines=24> */
[----:B------:R-:W-:-:S05]  /*1ff20*/  @P0 LOP3.LUT R6, R6, 0x4, RZ, 0xfc, !PT ;  /* 0x0000000406060812 */ /* 0x000fca00078efcff */
[----:B------:R-:W-:Y:S01]  /*1ff30*/  STL [R1+0x8], R6 ;  /* 0x0000080601007387 */ /* 0x000fe20000100800 */
        /* <DEDUP_REMOVED lines=12> */
.L_x_1618:
        /* <DEDUP_REMOVED lines=17> */
.L_x_1617:
[----:B------:R-:W-:Y:S05]  /*20110*/  BSYNC B0 ;  /* 0x0000000000007941 */ /* 0x000fea0003800000 */
.L_x_1616:
        /* <DEDUP_REMOVED lines=25> */
.L_x_1614:
[----:B------:R-:W-:Y:S01]  /*202b0*/  IMAD.IADD R5, R4, 0x1, -R5 ;  /* 0x0000000104057824 */ /* 0x000fe200078e0a05 */
[----:B------:R-:W-:-:S03]  /*202c0*/  ULDC.64 UR8, c[0x0][0x208] ;  /* 0x0000820000087ab9 */ /* 0x000fc60000000a00 */
        /* <DEDUP_REMOVED lines=14> */
[----:B0-----:R-:W-:-:S06]  /*203b0*/  IADD3 R11, R10, 0xffffffe, RZ ;  /* 0x0ffffffe0a0b7810 */ /* 0x001fcc0007ffe0ff */
[----:B------:R0:W1:Y:S01]  /*203c0*/  F2I.FTZ.U32.TRUNC.NTZ R3, R11 ;  /* 0x0000000b00037305 */ /* 0x000062000021f000 */
[----:B------:R-:W-:Y:S05]  /*203d0*/  @!P0 BRA `(.L_x_1619) ;  /* 0x0000000000088947 */ /* 0x000fea0003800000 */
[----:B------:R-:W-:-:S05]  /*203e0*/  VIADD R7, R4, 0xffffffff ;  /* 0xffffffff04077836 */ /* 0x000fca0000000000 */
[----:B------:R2:W3:Y:S02]  /*203f0*/  SHFL.IDX PT, R16, R0, R7, 0x1f ;  /* 0x00001f0700107589 */ /* 0x0004e400000e0000 */
.L_x_1619:
[----:B-12---:R-:W-:Y:S02]  /*20400*/  IMAD.MOV R0, RZ, RZ, -R3 ;  /* 0x000000ffff007224 */ /* 0x006fe400078e0a03 */
[----:B---3--:R-:W-:Y:S02]  /*20410*/  IMAD R16, R16, UR4, R5 ;  /* 0x0000000410107c24 */ /* 0x008fe4000f8e0205 */
[----:B------:R-:W-:Y:S01]  /*20420*/  IMAD R5, R0, R9, RZ ;  /* 0x0000000900057224 */ /* 0x000fe200078e02ff */
[----:B------:R-:W-:Y:S01]  /*20430*/  IABS R0, R6 ;  /* 0x0000000600007213 */ /* 0x000fe20000000000 */
[----:B------:R-:W-:-:S04]  /*20440*/  IMAD.MOV.U32 R2, RZ, RZ, RZ ;  /* 0x000000ffff027224 */ /* 0x000fc800078e00ff */
[----:B------:R-:W-:Y:S01]  /*20450*/  IMAD.HI.U32 R2, R3, R5, R2 ;  /* 0x0000000503027227 */ /* 0x000fe200078e0002 */
[----:B------:R-:W-:-:S03]  /*20460*/  IADD3 R5, -R16, UR6, RZ ;  /* 0x0000000610057c10 */ /* 0x000fc6000fffe1ff */
[----:B------:R-:W-:Y:S01]  /*20470*/  IMAD.MOV R0, RZ, RZ, -R0 ;  /* 0x000000ffff007224 */ /* 0x000fe200078e0a00 */
[----:B------:R-:W-:-:S05]  /*20480*/  IABS R3, R5 ;  /* 0x0000000500037213 */ /* 0x000fca0000000000 */
[----:B------:R-:W-:-:S04]  /*20490*/  IMAD.HI.U32 R2, R2, R3, RZ ;  /* 0x0000000302027227 */ /* 0x000fc800078e00ff */
[----:B------:R-:W-:-:S05]  /*204a0*/  IMAD R0, R2, R0, R3 ;  /* 0x0000000002007224 */ /* 0x000fca00078e0203 */
[----:B------:R-:W-:-:S13]  /*204b0*/  ISETP.GT.U32.AND P0, PT, R9, R0, PT ;  /* 0x000000000900720c */ /* 0x000fda0003f04070 */
[----:B------:R-:W-:Y:S01]  /*204c0*/  @!P0 IADD3 R0, R0, -R9, RZ ;  /* 0x8000000900008210 */ /* 0x000fe20007ffe0ff */
        /* <DEDUP_REMOVED lines=11> */
[----:B------:R-:W-:Y:S02]  /*20580*/  IMAD R5, R6, R2, R5 ;  /* 0x0000000206057224 */ /* 0x000fe400078e0205 */
[----:B------:R-:W-:Y:S01]  /*20590*/  IMAD.MOV.U32 R2, RZ, RZ, RZ ;  /* 0x000000ffff027224 */ /* 0x000fe200078e00ff */
[----:B------:R-:W-:-:S04]  /*205a0*/  VIADDMNMX R8, R3, UR4, R8, PT ;  /* 0x0000000403087c46 */ /* 0x000fc8000b800108 */
[-C--:B------:R-:W-:Y:S02]  /*205b0*/  IABS R4, R8.reuse ;  /* 0x0000000800047213 */ /* 0x080fe40000000000 */
[----:B------:R-:W-:Y:S02]  /*205c0*/  IABS R6, R8 ;  /* 0x0000000800067213 */ /* 0x000fe40000000000 */
[----:B------:R-:W1:Y:S08]  /*205d0*/  I2F.RP R7, R4 ;  /* 0x0000000400077306 */ /* 0x000e700000209400 */
[----:B-1----:R-:W1:Y:S02]  /*205e0*/  MUFU.RCP R7, R7 ;  /* 0x0000000700077308 */ /* 0x002e640000001000 */
[----:B-1----:R-:W-:Y:S01]  /*205f0*/  VIADD R3, R7, 0xffffffe ;  /* 0x0ffffffe07037836 */ /* 0x002fe20000000000 */
[----:B------:R-:W-:-:S05]  /*20600*/  IABS R7, R5 ;  /* 0x0000000500077213 */ /* 0x000fca0000000000 */
[----:B------:R-:W1:Y:S02]  /*20610*/  F2I.FTZ.U32.TRUNC.NTZ R3, R3 ;  /* 0x0000000300037305 */ /* 0x000e64000021f000 */
[----:B-1----:R-:W-:-:S05]  /*20620*/  IADD3 R9, RZ, -R3, RZ ;  /* 0x80000003ff097210 */ /* 0x002fca0007ffe0ff */
[----:B------:R-:W-:-:S04]  /*20630*/  IMAD R9, R9, R4, RZ ;  /* 0x0000000409097224 */ /* 0x000fc800078e02ff */
[----:B------:R-:W-:-:S04]  /*20640*/  IMAD.HI.U32 R2, R3, R9, R2 ;  /* 0x0000000903027227 */ /* 0x000fc800078e0002 */
[----:B------:R-:W-:Y:S02]  /*20650*/  IMAD.MOV R3, RZ, RZ, -R6 ;  /* 0x000000ffff037224 */ /* 0x000fe400078e0a06 */
[----:B------:R-:W-:-:S04]  /*20660*/  IMAD.HI.U32 R2, R2, R7, RZ ;  /* 0x0000000702027227 */ /* 0x000fc800078e00ff */
[----:B------:R-:W-:-:S05]  /*20670*/  IMAD R3, R2, R3, R7 ;  /* 0x0000000302037224 */ /* 0x000fca00078e0207 */
[----:B------:R-:W-:-:S13]  /*20680*/  ISETP.GT.U32.AND P0, PT, R4, R3, PT ;  /* 0x000000030400720c */ /* 0x000fda0003f04070 */
[----:B------:R-:W-:Y:S02]  /*20690*/  @!P0 IMAD.IADD R3, R3, 0x1, -R4 ;  /* 0x0000000103038824 */ /* 0x000fe400078e0a04 */
[----:B------:R-:W-:-:S03]  /*206a0*/  @!P0 VIADD R2, R2, 0x1 ;  /* 0x0000000102028836 */ /* 0x000fc60000000000 */
[----:B------:R-:W-:Y:S02]  /*206b0*/  ISETP.GE.U32.AND P0, PT, R3, R4, PT ;  /* 0x000000040300720c */ /* 0x000fe40003f06070 */
[C---:B------:R-:W-:Y:S01]  /*206c0*/  LOP3.LUT R3, R5.reuse, R8, RZ, 0x3c, !PT ;  /* 0x0000000805037212 */ /* 0x040fe200078e3cff */
[----:B------:R-:W-:-:S10]  /*206d0*/  IMAD.IADD R5, R5, 0x1, R0 ;  /* 0x0000000105057824 */ /* 0x000fd400078e0200 */
[----:B------:R-:W-:Y:S01]  /*206e0*/  @P0 VIADD R2, R2, 0x1 ;  /* 0x0000000102020836 */ /* 0x000fe20000000000 */
[----:B------:R-:W-:-:S13]  /*206f0*/  ISETP.GE.AND P0, PT, R3, RZ, PT ;  /* 0x000000ff0300720c */ /* 0x000fda0003f06270 */
[----:B------:R-:W-:Y:S02]  /*20700*/  @!P0 IADD3 R2, -R2, RZ, RZ ;  /* 0x000000ff02028210 */ /* 0x000fe40007ffe1ff */
[----:B------:R-:W-:-:S13]  /*20710*/  ISETP.NE.AND P0, PT, R8, RZ, PT ;  /* 0x000000ff0800720c */ /* 0x000fda0003f05270 */
[----:B------:R-:W-:Y:S01]  /*20720*/  @!P0 LOP3.LUT R2, RZ, R8, RZ, 0x33, !PT ;  /* 0x00000008ff028212 */ /* 0x000fe200078e33ff */
[----:B------:R-:W-:-:S04]  /*20730*/  IMAD.MOV R8, RZ, RZ, -R8 ;  /* 0x000000ffff087224 */ /* 0x000fc800078e0a08 */
[----:B------:R-:W-:Y:S01]  /*20740*/  IMAD R18, R2, R8, R5 ;  /* 0x0000000802127224 */ /* 0x000fe200078e0205 */
[----:B------:R-:W-:-:S05]  /*20750*/  LOP3.LUT R2, RZ, R2, RZ, 0x33, !PT ;  /* 0x00000002ff027212 */ /* 0x000fca00078e33ff */
[----:B------:R-:W-:Y:S01]  /*20760*/  IMAD.IADD R17, R17, 0x1, R2 ;  /* 0x0000000111117824 */ /* 0x000fe200078e0202 */
[----:B------:R-:W-:Y:S06]  /*20770*/  BRA `(.L_x_1620) ;  /* 0x00000000000c7947 */ /* 0x000fec0003800000 */
.L_x_1615:
[----:B------:R-:W-:Y:S01]  /*20780*/  IMAD.MOV.U32 R17, RZ, RZ, RZ ;  /* 0x000000ffff117224 */ /* 0x000fe200078e00ff */
[----:B------:R-:W-:Y:S01]  /*20790*/  MOV R18, RZ ;  /* 0x000000ff00127202 */ /* 0x000fe20000000f00 */
[----:B------:R-:W-:-:S07]  /*207a0*/  IMAD.U32 R16, RZ, RZ, UR6 ;  /* 0x00000006ff107e24 */ /* 0x000fce000f8e00ff */
.L_x_1620:
[----:B------:R-:W2:Y:S01]  /*207b0*/  LDL.LU R2, [R1+0x8] ;  /* 0x0000080001027983 */ /* 0x000ea20000300800 */
[----:B------:R-:W1:Y:S02]  /*207c0*/  S2R R5, SR_TID.X ;  /* 0x0000000000057919 */ /* 0x000e640000002100 */
[----:B-1----:R-:W-:-:S04]  /*207d0*/  LOP3.LUT R5, R5, 0x1f, RZ, 0xc0, !PT ;  /* 0x0000001f05057812 */ /* 0x002fc800078ec0ff */
[----:B------:R-:W-:-:S13]  /*207e0*/  ISETP.NE.AND P0, PT, R5, RZ, PT ;  /* 0x000000ff0500720c */ /* 0x000fda0003f05270 */
[----:B------:R-:W1:Y:S01]  /*207f0*/  @!P0 S2R R3, SR_CgaCtaId ;  /* 0x0000000000038919 */ /* 0x000e620000008800 */
[----:B------:R-:W-:-:S04]  /*20800*/  @!P0 MOV R0, 0x400 ;  /* 0x0000040000008802 */ /* 0x000fc80000000f00 */
[----:B-1----:R-:W-:-:S05]  /*20810*/  @!P0 LEA R0, R3, R0, 0x18 ;  /* 0x0000000003008211 */ /* 0x002fca00078ec0ff */
[----:B------:R1:W-:Y:S02]  /*20820*/  @!P0 STS.128 [R0+0x2a8d0], R16 ;  /* 0x02a8d01000008388 */ /* 0x0003e40000000c00 */
[----:B-1----:R-:W-:Y:S01]  /*20830*/  IMAD.MOV.U32 R0, RZ, RZ, 0x1 ;  /* 0x00000001ff007424 */ /* 0x002fe200078e00ff */
        /* <DEDUP_REMOVED lines=9> */
[----:B------:R-:W2:Y:S01]  /*208d0*/  S2R R4, SR_TID.X ;  /* 0x0000000000047919 */ /* 0x000ea20000002100 */
[----:B------:R-:W-:Y:S01]  /*208e0*/  ISETP.NE.AND P1, PT, R5, RZ, PT ;  /* 0x000000ff0500720c */ /* 0x000fe20003f25270 */
[----:B-1----:R-:W-:Y:S01]  /*208f0*/  IMAD.MOV.U32 R0, RZ, RZ, 0x1 ;  /* 0x00000001ff007424 */ /* 0x002fe200078e00ff */
[----:B------:R-:W-:Y:S01]  /*20900*/  LOP3.LUT R2, R2, 0xffffffbf, RZ, 0xc0, !PT ;  /* 0xffffffbf02027812 */ /* 0x000fe200078ec0ff */
[----:B------:R1:W-:Y:S01]  /*20910*/  STL [R1+0x28], RZ ;  /* 0x000028ff01007387 */ /* 0x0003e20000100800 */
[----:B------:R-:W-:Y:S01]  /*20920*/  ULDC.64 UR38, c[0x0][0x198] ;  /* 0x0000660000267ab9 */ /* 0x000fe20000000a00 */
[----:B------:R-:W-:Y:S01]  /*20930*/  ULDC UR36, c[0x0][0xc] ;  /* 0x0000030000247ab9 */ /* 0x000fe20000000800 */
[----:B------:R-:W-:Y:S01]  /*20940*/  LOP3.LUT R2, R2, 0xfffffffd, RZ, 0xc0, !PT ;  /* 0xfffffffd02027812 */ /* 0x000fe200078ec0ff */
[----:B------:R1:W-:Y:S01]  /*20950*/  STL [R1+0x14], R0 ;  /* 0x0000140001007387 */ /* 0x0003e20000100800 */
[----:B------:R-:W-:-:S03]  /*20960*/  ULOP3.LUT UR37, UR60, 0x2, URZ, 0xfc, !UPT ;  /* 0x000000023c257892 */ /* 0x000fc6000f8efc3f */
[----:B------:R1:W-:Y:S04]  /*20970*/  STL [R1+0x4], RZ ;  /* 0x000004ff01007387 */ /* 0x0003e80000100800 */
[----:B------:R1:W-:Y:S04]  /*20980*/  STL [R1], RZ ;  /* 0x000000ff01007387 */ /* 0x0003e80000100800 */
[----:B------:R1:W-:Y:S01]  /*20990*/  STL [R1+0x10], R0 ;  /* 0x0000100001007387 */ /* 0x0003e20000100800 */
[----:B--2---:R-:W-:-:S04]  /*209a0*/  LOP3.LUT R4, R4, 0x7f, RZ, 0xc0, !PT ;  /* 0x0000007f04047812 */ /* 0x004fc800078ec0ff */
[C---:B------:R-:W-:Y:S02]  /*209b0*/  ISETP.NE.AND P2, PT, R4.reuse, RZ, PT ;  /* 0x000000ff0400720c */ /* 0x040fe40003f45270 */
[----:B------:R-:W-:-:S11]  /*209c0*/  ISETP.NE.OR P0, PT, R4, RZ, !P1 ;  /* 0x000000ff0400720c */ /* 0x000fd60004f05670 */
[----:B------:R-:W-:-:S04]  /*209d0*/  @P2 LOP3.LUT R2, R2, 0x2, RZ, 0xfc, !PT ;  /* 0x0000000202022812 */ /* 0x000fc800078efcff */
[----:B------:R-:W-:-:S05]  /*209e0*/  @P0 LOP3.LUT R2, R2, 0x40, RZ, 0xfc, !PT ;  /* 0x0000004002020812 */ /* 0x000fca00078efcff */
[----:B------:R1:W-:Y:S02]  /*209f0*/  STL [R1+0x8], R2 ;  /* 0x0000080201007387 */ /* 0x0003e40000100800 */
.L_x_1727:
[----:B------:R-:W-:Y:S05]  /*20a00*/  YIELD ;  /* 0x0000000000007946 */ /* 0x000fea0003800000 */
[----:B------:R-:W-:Y:S01]  /*20a10*/  ULDC.64 UR4, c[0x0][0xa28] ;  /* 0x00028a0000047ab9 */ /* 0x000fe20000000a00 */
[----:B------:R-:W-:Y:S01]  /*20a20*/  IMAD.MOV.U32 R5, RZ, RZ, RZ ;  /* 0x000000ffff057224 */ /* 0x000fe200078e00ff */
[----:B------:R-:W-:Y:S01]  /*20a30*/  ISETP.NE.U32.AND P0, PT, RZ, UR4, PT ;  /* 0x00000004ff007c0c */ /* 0x000fe2000bf05070 */
[----:B------:R-:W-:Y:S01]  /*20a40*/  ULDC.64 UR6, c[0x0][0x208] ;  /* 0x0000820000067ab9 */ /* 0x000fe20000000a00 */
[----:B-1----:R-:W-:Y:S01]  /*20a50*/  IMAD.MOV.U32 R0, RZ, RZ, RZ ;  /* 0x000000ffff007224 */ /* 0x002fe200078e00ff */
[----:B------:R-:W-:Y:S01]  /*20a60*/  ULDC.64 UR8, c[0x0][0xa08] ;  /* 0x0002820000087ab9 */ /* 0x000fe20000000a00 */
[----:B------:R-:W-:Y:S01]  /*20a70*/  ISETP.NE.AND.EX P0, PT, RZ, UR5, PT, P0 ;  /* 0x00000005ff007c0c */ /* 0x000fe2000bf05300 */
[----:B------:R-:W-:Y:S01]  /*20a80*/  ULDC.64 UR4, c[0x0][0xa00] ;  /* 0x0002800000047ab9 */ /* 0x000fe20000000a00 */
[----:B------:R-:W-:-:S11]  /*20a90*/  ULDC.64 UR10, c[0x0][0xa10] ;  /* 0x00028400000a7ab9 */ /* 0x000fd60000000a00 */
        /* <DEDUP_REMOVED lines=12> */
[----:B------:R-:W1:Y:S01]  /*20b60*/  @P0 LDC.64 R6, c[0x0][0xa18] ;  /* 0x00028600ff060b82 */ /* 0x000e620000000a00 */
[----:B------:R-:W-:-:S04]  /*20b70*/  ISETP.NE.U32.AND P1, PT, RZ, UR8, PT ;  /* 0x00000008ff007c0c */ /* 0x000fc8000bf25070 */
[----:B------:R-:W-:Y:S02]  /*20b80*/  ISETP.NE.AND.EX P3, PT, RZ, UR9, PT, P1 ;  /* 0x00000009ff007c0c */ /* 0x000fe4000bf65310 */
[----:B------:R-:W-:-:S04]  /*20b90*/  ISETP.NE.U32.AND P1, PT, RZ, UR10, PT ;  /* 0x0000000aff007c0c */ /* 0x000fc8000bf25070 */
[----:B------:R-:W-:Y:S01]  /*20ba0*/  ISETP.NE.AND.EX P1, PT, RZ, UR11, PT, P1 ;  /* 0x0000000bff007c0c */ /* 0x000fe2000bf25310 */
[----:B-1----:R-:W-:Y:S01]  /*20bb0*/  @P0 IMAD.WIDE R6, R19, 0x4, R6 ;  /* 0x0000000413060825 */ /* 0x002fe200078e0206 */
[----:B--2---:R1:W-:Y:S03]  /*20bc0*/  STL [R1+0x2c], R0 ;  /* 0x00002c0001007387 */ /* 0x0043e60000100800 */
[----:B-1----:R-:W-:Y:S01]  /*20bd0*/  IMAD.U32 R0, RZ, RZ, UR4 ;  /* 0x00000004ff007e24 */ /* 0x002fe2000f8e00ff */
[----:B------:R-:W-:Y:S02]  /*20be0*/  ULDC.64 UR4, c[0x0][0x3f8] ;  /* 0x0000fe0000047ab9 */ /* 0x000fe40000000a00 */
[----:B------:R-:W-:-:S03]  /*20bf0*/  UISETP.NE.U32.AND UP0, UPT, UR4, URZ, UPT ;  /* 0x0000003f0400728c */ /* 0x000fc6000bf05070 */
[----:B------:R-:W-:Y:S01]  /*20c00*/  ULDC UR4, c[0x0][0x404] ;  /* 0x0001010000047ab9 */ /* 0x000fe20000000800 */
[----:B------:R-:W-:Y:S01]  /*20c10*/  UISETP.NE.AND.EX UP0, UPT, UR5, URZ, UPT, UP0 ;  /* 0x0000003f0500728c */ /* 0x000fe2000bf05300 */
[----:B------:R1:W5:Y:S01]  /*20c20*/  @P0 LDG.E R0, desc[UR6][R6.64] ;  /* 0x0000000606000981 */ /* 0x000362000c1e1900 */
[----:B------:R-:W-:Y:S01]  /*20c30*/  ULDC UR6, c[0x0][0x338] ;  /* 0x0000ce0000067ab9 */ /* 0x000fe20000000800 */
[----:B------:R-:W-:Y:S01]  /*20c40*/  ULDC UR5, c[0x0][0x2e0] ;  /* 0x0000b80000057ab9 */ /* 0x000fe20000000800 */
[----:B------:R-:W-:Y:S01]  /*20c50*/  USEL UR4, UR4, 0x1, UP0 ;  /* 0x0000000104047887 */ /* 0x000fe20008000000 */
[----:B0-----:R-:W-:-:S03]  /*20c60*/  MOV R11, UR6 ;  /* 0x00000006000b7c02 */ /* 0x001fc60008000f00 */
[----:B------:R-:W-:-:S06]  /*20c70*/  UIMAD UR4, UR4, UR5, URZ ;  /* 0x00000005040472a4 */ /* 0x000fcc000f8e023f */
[----:B------:R-:W-:Y:S01]  /*20c80*/  IMAD.U32 R8, RZ, RZ, UR4 ;  /* 0x00000004ff087e24 */ /* 0x000fe2000f8e00ff */
[----:B-1----:R-:W-:Y:S06]  /*20c90*/  @P0 BRA `(.L_x_1622) ;  /* 0x0000000000140947 */ /* 0x002fec0003800000 */
[----:B------:R-:W-:Y:S05]  /*20ca0*/  @!P2 BRA `(.L_x_1622) ;  /* 0x000000000010a947 */ /* 0x000fea0003800000 */
[----:B------:R-:W-:Y:S02]  /*20cb0*/  ULDC.64 UR4, c[0x0][0x208] ;  /* 0x0000820000047ab9 */ /* 0x000fe40000000a00 */
[----:B------:R-:W2:Y:S04]  /*20cc0*/  LDG.E R7, desc[UR4][R2.64] ;  /* 0x0000000402077981 */ /* 0x000ea8000c1e1900 */
[----:B-----5:R-:W2:Y:S02]  /*20cd0*/  LDG.E R0, desc[UR4][R2.64+0x4] ;  /* 0x0000040402007981 */ /* 0x020ea4000c1e1900 */
[----:B--2---:R-:W-:-:S07]  /*20ce0*/  IMAD.IADD R0, R0, 0x1, -R7 ;  /* 0x0000000100007824 */ /* 0x004fce00078e0a07 */
.L_x_1622:
[----:B------:R-:W0:Y:S01]  /*20cf0*/  LDC.64 R6, c[0x0][0xa08] ;  /* 0x00028200ff067b82 */ /* 0x000e220000000a00 */
[----:B------:R-:W-:Y:S01]  /*20d00*/  IMAD.MOV.U32 R9, RZ, RZ, RZ ;  /* 0x000000ffff097224 */ /* 0x000fe200078e00ff */
[----:B------:R-:W-:-:S06]  /*20d10*/  ULDC.64 UR4, c[0x0][0x208] ;  /* 0x0000820000047ab9 */ /* 0x000fcc0000000a00 */
[----:B------:R-:W1:Y:S01]  /*20d20*/  LDC.64 R2, c[0x0][0xa10] ;  /* 0x00028400ff027b82 */ /* 0x000e620000000a00 */
[----:B0-----:R-:W-:-:S05]  /*20d30*/  IMAD.WIDE R6, R19, 0x4, R6 ;  /* 0x0000000413067825 */ /* 0x001fca00078e0206 */
[----:B------:R-:W2:Y:S01]  /*20d40*/  @P3 LDG.E R9, desc[UR4][R6.64] ;  /* 0x0000000406093981 */ /* 0x000ea2000c1e1900 */
[----:B------:R-:W-:Y:S02]  /*20d50*/  IMAD.MOV.U32 R4, RZ, RZ, RZ ;  /* 0x000000ffff047224 */ /* 0x000fe400078e00ff */
[----:B-1----:R-:W-:-:S05]  /*20d60*/  IMAD.WIDE R2, R19, 0x4, R2 ;  /* 0x0000000413027825 */ /* 0x002fca00078e0202 */
[----:B------:R0:W5:Y:S01]  /*20d70*/  @P1 LDG.E R4, desc[UR4][R2.64] ;  /* 0x0000000402041981 */ /* 0x000162000c1e1900 */
[----:B------:R-:W-:Y:S02]  /*20d80*/  ULDC.64 UR4, c[0x0][0xa20] ;  /* 0x0002880000047ab9 */ /* 0x000fe40000000a00 */
[----:B------:R-:W-:-:S04]  /*20d90*/  ISETP.NE.U32.AND P0, PT, RZ, UR4, PT ;  /* 0x00000004ff007c0c */ /* 0x000fc8000bf05070 */
[----:B------:R-:W-:Y:S01]  /*20da0*/  ISETP.NE.AND.EX P0, PT, RZ, UR5, PT, P0 ;  /* 0x00000005ff007c0c */ /* 0x000fe2000bf05300 */
[----:B--2--5:R-:W-:-:S05]  /*20db0*/  IMAD.IADD R9, R9, 0x1, R5 ;  /* 0x0000000109097824 */ /* 0x024fca00078e0205 */
[----:B------:R0:W-:Y:S07]  /*20dc0*/  STL [R1+0xc], R9 ;  /* 0x00000c0901007387 */ /* 0x0001ee0000100800 */
[----:B------:R-:W-:Y:S05]  /*20dd0*/  @!P0 BRA `(.L_x_1623) ;  /* 0x0000000000148947 */ /* 0x000fea0003800000 */
[----:B0-----:R-:W0:Y:S01]  /*20de0*/  LDC.64 R8, c[0x0][0xa20] ;  /* 0x00028800ff087b82 */ /* 0x001e220000000a00 */
[----:B------:R-:W-:Y:S01]  /*20df0*/  ULDC.64 UR4, c[0x0][0x208] ;  /* 0x0000820000047ab9 */ /* 0x000fe20000000a00 */
[----:B0-----:R-:W-:-:S06]  /*20e00*/  IMAD.WIDE R8, R19, 0x4, R8 ;  /* 0x0000000413087825 */ /* 0x001fcc00078e0208 */
[----:B------:R1:W5:Y:S01]  /*20e10*/  LDG.E R8, desc[UR4][R8.64] ;  /* 0x0000000408087981 */ /* 0x000362000c1e1900 */
[----:B------:R-:W-:Y:S05]  /*20e20*/  BRA `(.L_x_1624) ;  /* 0x0000000000147947 */ /* 0x000fea0003800000 */
.L_x_1623:
[----:B------:R-:W-:Y:S05]  /*20e30*/  @!P3 BRA `(.L_x_1624) ;  /* 0x000000000010b947 */ /* 0x000fea0003800000 */
[----:B------:R-:W-:Y:S02]  /*20e40*/  ULDC.64 UR4, c[0x0][0x208] ;  /* 0x0000820000047ab9 */ /* 0x000fe40000000a00 */
[----:B------:R-:W2:Y:S04]  /*20e50*/  LDG.E R8, desc[UR4][R6.64] ;  /* 0x0000000406087981 */ /* 0x000ea8000c1e1900 */
[----:B------:R-:W2:Y:S02]  /*20e60*/  LDG.E R6, desc[UR4][R6.64+0x4] ;  /* 0x0000040406067981 */ /* 0x000ea4000c1e1900 */
[----:B--2---:R-:W-:-:S07]  /*20e70*/  IADD3 R8, -R8, R6, RZ ;  /* 0x0000000608087210 */ /* 0x004fce0007ffe1ff */
.L_x_1624:
[----:B------:R-:W-:Y:S02]  /*20e80*/  ULDC.64 UR4, c[0x0][0x208] ;  /* 0x0000820000047ab9 */ /* 0x000fe40000000a00 */
[----:B------:R-:W2:Y:S04]  /*20e90*/  @P1 LDG.E R6, desc[UR4][R2.64] ;  /* 0x0000000402061981 */ /* 0x000ea8000c1e1900 */
[----:B0-----:R-:W2:Y:S01]  /*20ea0*/  @P1 LDG.E R2, desc[UR4][R2.64+0x4] ;  /* 0x0000040402021981 */ /* 0x001ea2000c1e1900 */
[----:B-----5:R-:W-:Y:S02]  /*20eb0*/  IMAD.IADD R7, R8, 0x1, -R5 ;  /* 0x0000000108077824 */ /* 0x020fe400078e0a05 */
[----:B--2---:R-:W-:Y:S01]  /*20ec0*/  @P1 IMAD.IADD R11, R2, 0x1, -R6 ;  /* 0x00000001020b1824 */ /* 0x004fe200078e0a06 */
[----:B------:R-:W-:-:S03]  /*20ed0*/  LEA R6, R17, 0x80, 0x7 ;  /* 0x0000008011067811 */ /* 0x000fc600078e38ff */
[----:B------:R-:W-:-:S04]  /*20ee0*/  IMAD.IADD R5, R7, 0x1, R11 ;  /* 0x0000000107057824 */ /* 0x000fc800078e020b */
[C---:B------:R-:W-:Y:S01]  /*20ef0*/  VIADD R20, R5.reuse, 0x5f ;  /* 0x0000005f05147836 */ /* 0x040fe20000000000 */
[----:B------:R-:W-:-:S03]  /*20f00*/  IADD3 R6, R5, R6, -R0 ;  /* 0x0000000605067210 */ /* 0x000fc60007ffe800 */
[----:B------:R-:W-:-:S05]  /*20f10*/  IMAD.HI R20, R20, 0x2aaaaaab, RZ ;  /* 0x2aaaaaab14147827 */ /* 0x000fca00078e02ff */
[----:B------:R-:W-:-:S04]  /*20f20*/  SHF.R.U32.HI R2, RZ, 0x1f, R20 ;  /* 0x0000001fff027819 */ /* 0x000fc80000011614 */
[----:B------:R-:W-:Y:S02]  /*20f30*/  LEA.HI.SX32 R20, R20, R2, 0x1c ;  /* 0x0000000214147211 */ /* 0x000fe400078fe2ff */
[----:B------:R-:W0:Y:S02]  /*20f40*/  LDC.64 R2, c[0x0][0x9e0] ;  /* 0x00027800ff027b82 */ /* 0x000e240000000a00 */
[----:B0-----:R-:W-:Y:S01]  /*20f50*/  ISETP.GE.AND P2, PT, R3, 0x1, PT ;  /* 0x000000010300780c */ /* 0x001fe20003f46270 */
[----:B------:R-:W-:-:S12]  /*20f60*/  IMAD.IADD R2, R6, 0x1, R2 ;  /* 0x0000000106027824 */ /* 0x000fd800078e0202 */
[----:B------:R-:W-:Y:S05]  /*20f70*/  @!P2 BRA `(.L_x_1625) ;  /* 0x000000000048a947 */ /* 0x000fea0003800000 */
[C---:B------:R-:W-:Y:S01]  /*20f80*/  ISETP.GT.AND P0, PT, R6.reuse, RZ, PT ;  /* 0x000000ff0600720c */ /* 0x040fe20003f04270 */
[----:B------:R-:W-:Y:S01]  /*20f90*/  BSSY B0, `(.L_x_1626) ;  /* 0x000000e000007945 */ /* 0x000fe20003800000 */
[----:B------:R-:W-:-:S11]  /*20fa0*/  IADD3 R10, R6, -0x1, RZ ;  /* 0xffffffff060a7810 */ /* 0x000fd60007ffe0ff */
[----:B------:R-:W-:Y:S05]  /*20fb0*/  @P0 BRA `(.L_x_1627) ;  /* 0x00000000001c0947 */ /* 0x000fea0003800000 */
[----:B------:R-:W-:Y:S01]  /*20fc0*/  ISETP.NE.AND P0, PT, R3, 0x1, PT ;  /* 0x000000010300780c */ /* 0x000fe20003f05270 */
[----:B------:R-:W-:-:S12]  /*20fd0*/  IMAD.MOV R10, RZ, RZ, -R6 ;  /* 0x000000ffff0a7224 */ /* 0x000fd800078e0a06 */
[----:B-1----:R-:W0:Y:S02]  /*20fe0*/  @P0 LDC.64 R8, c[0x0][0x9e8] ;  /* 0x00027a00ff080b82 */ /* 0x002e240000000a00 */
[----:B0-----:R-:W-:-:S05]  /*20ff0*/  @P0 IMAD.HI.U32 R8, R10, R8, RZ ;  /* 0x000000080a080227 */ /* 0x001fca00078e00ff */
[----:B------:R-:W-:-:S04]  /*21000*/  @P0 SHF.R.U32.HI R10, RZ, R9, R8 ;  /* 0x00000009ff0a0219 */ /* 0x000fc80000011608 */
[----:B------:R-:W-:Y:S01]  /*21010*/  LOP3.LUT R10, RZ, R10, RZ, 0x33, !PT ;  /* 0x0000000aff0a7212 */ /* 0x000fe200078e33ff */
[----:B------:R-:W-:Y:S06]  /*21020*/  BRA `(.L_x_1628) ;  /* 0x0000000000107947 */ /* 0x000fec0003800000 */
.L_x_1627:
[----:B------:R-:W-:-:S13]  /*21030*/  ISETP.NE.AND P0, PT, R3, 0x1, PT ;  /* 0x000000010300780c */ /* 0x000fda0003f05270 */
[----:B-1----:R-:W0:Y:S02]  /*21040*/  @P0 LDC.64 R8, c[0x0][0x9e8] ;  /* 0x00027a00ff080b82 */ /* 0x002e240000000a00 */
[----:B0-----:R-:W-:-:S05]  /*21050*/  @P0 IMAD.HI.U32 R8, R10, R8, RZ ;  /* 0x000000080a080227 */ /* 0x001fca00078e00ff */
[----:B------:R-:W-:-:S07]  /*21060*/  @P0 SHF.R.U32.HI R10, RZ, R9, R8 ;  /* 0x00000009ff0a0219 */ /* 0x000fce0000011608 */
.L_x_1628:
[----:B------:R-:W-:Y:S05]  /*21070*/  BSYNC B0 ;  /* 0x0000000000007941 */ /* 0x000fea0003800000 */
.L_x_1626:
[----:B------:R-:W-:-:S05]  /*21080*/  IMAD R10, R10, R3, R3 ;  /* 0x000000030a0a7224 */ /* 0x000fca00078e0203 */
[----:B------:R-:W-:-:S07]  /*21090*/  VIMNMX R2, R2, R10, PT ;  /* 0x0000000a02027248 */ /* 0x000fce0003fe0100 */
.L_x_1625:
[----:B------:R-:W-:Y:S01]  /*210a0*/  IMAD R0, R17, 0x80, -R0 ;  /* 0x0000008011007824 */ /* 0x000fe200078e0a00 */
[----:B------:R-:W-:-:S03]  /*210b0*/  ULDC UR4, c[0x0][0x9dc] ;  /* 0x0002770000047ab9 */ /* 0x000fc60000000800 */
[----:B------:R-:W-:-:S04]  /*210c0*/  IMAD.IADD R0, R5, 0x1, R0 ;  /* 0x0000000105007824 */ /* 0x000fc800078e0200 */
[----:B------:R-:W-:Y:S01]  /*210d0*/  VIADD R5, R0, -UR4 ;  /* 0x8000000400057c36 */ /* 0x000fe20008000000 */
[----:B------:R-:W-:Y:S06]  /*210e0*/  @!P2 BRA `(.L_x_1629) ;  /* 0x000000000048a947 */ /* 0x000fec0003800000 */
[----:B------:R-:W-:Y:S01]  /*210f0*/  ISETP.GT.AND P0, PT, R0, -0x1, PT ;  /* 0xffffffff0000780c */ /* 0x000fe20003f04270 */
[----:B------:R-:W-:-:S12]  /*21100*/  BSSY B0, `(.L_x_1630) ;  /* 0x000000e000007945 */ /* 0x000fd80003800000 */
[----:B------:R-:W-:Y:S05]  /*21110*/  @P0 BRA `(.L_x_1631) ;  /* 0x00000000001c0947 */ /* 0x000fea0003800000 */
[----:B------:R-:W-:Y:S02]  /*21120*/  ISETP.NE.AND P0, PT, R3, 0x1, PT ;  /* 0x000000010300780c */ /* 0x000fe40003f05270 */
[----:B------:R-:W-:-:S11]  /*21130*/  LOP3.LUT R10, RZ, R0, RZ, 0x33, !PT ;  /* 0x00000000ff0a7212 */ /* 0x000fd600078e33ff */
[----:B-1----:R-:W0:Y:S02]  /*21140*/  @P0 LDC.64 R8, c[0x0][0x9e8] ;  /* 0x00027a00ff080b82 */ /* 0x002e240000000a00 */
[----:B0-----:R-:W-:-:S05]  /*21150*/  @P0 IMAD.HI.U32 R8, R10, R8, RZ ;  /* 0x000000080a080227 */ /* 0x001fca00078e00ff */
[----:B------:R-:W-:-:S04]  /*21160*/  @P0 SHF.R.U32.HI R10, RZ, R9, R8 ;  /* 0x00000009ff0a0219 */ /* 0x000fc80000011608 */
[----:B------:R-:W-:Y:S01]  /*21170*/  LOP3.LUT R10, RZ, R10, RZ, 0x33, !PT ;  /* 0x0000000aff0a7212 */ /* 0x000fe200078e33ff */
[----:B------:R-:W-:Y:S06]  /*21180*/  BRA `(.L_x_1632) ;  /* 0x0000000000147947 */ /* 0x000fec0003800000 */
.L_x_1631:
[----:B------:R-:W-:Y:S01]  /*21190*/  ISETP.NE.AND P0, PT, R3, 0x1, PT ;  /* 0x000000010300780c */ /* 0x000fe20003f05270 */
[----:B------:R-:W-:-:S12]  /*211a0*/  IMAD.MOV.U32 R10, RZ, RZ, R0 ;  /* 0x000000ffff0a7224 */ /* 0x000fd800078e0000 */
[----:B-1----:R-:W0:Y:S02]  /*211b0*/  @P0 LDC.64 R8, c[0x0][0x9e8] ;  /* 0x00027a00ff080b82 */ /* 0x002e240000000a00 */
[----:B0-----:R-:W-:-:S05]  /*211c0*/  @P0 IMAD.HI.U32 R8, R0, R8, RZ ;  /* 0x0000000800080227 */ /* 0x001fca00078e00ff */
[----:B------:R-:W-:-:S07]  /*211d0*/  @P0 SHF.R.U32.HI R10, RZ, R9, R8 ;  /* 0x00000009ff0a0219 */ /* 0x000fce0000011608 */
.L_x_1632:
[----:B------:R-:W-:Y:S05]  /*211e0*/  BSYNC B0 ;  /* 0x0000000000007941 */ /* 0x000fea0003800000 */
.L_x_1630:
[----:B------:R-:W-:-:S05]  /*211f0*/  IMAD R3, R10, R3, RZ ;  /* 0x000000030a037224 */ /* 0x000fca00078e02ff */
[----:B------:R-:W-:-:S07]  /*21200*/  VIMNMX R5, R5, R3, !PT ;  /* 0x0000000305057248 */ /* 0x000fce0007fe0100 */
.L_x_1629:
[----:B------:R-:W-:Y:S01]  /*21210*/  IADD3 R3, R2, 0x5f, RZ ;  /* 0x0000005f02037810 */ /* 0x000fe20007ffe0ff */
[----:B------:R-:W-:Y:S01]  /*21220*/  IMAD.HI R5, R5, 0x2aaaaaab, RZ ;  /* 0x2aaaaaab05057827 */ /* 0x000fe200078e02ff */
[----:B------:R-:W-:Y:S01]  /*21230*/  BSSY B0, `(.L_x_1633) ;  /* 0x00000e8000007945 */ /* 0x000fe20003800000 */
[----:B------:R-:W-:Y:S02]  /*21240*/  PLOP3.LUT P2, PT, PT, PT, PT, 0x80, 0x0 ;  /* 0x000000000000781c */ /* 0x000fe40003f4f070 */
[----:B------:R-:W-:-:S05]  /*21250*/  IMAD.HI R3, R3, 0x2aaaaaab, RZ ;  /* 0x2aaaaaab03037827 */ /* 0x000fca00078e02ff */
[----:B------:R-:W-:-:S04]  /*21260*/  SHF.R.U32.HI R2, RZ, 0x1f, R3 ;  /* 0x0000001fff027819 */ /* 0x000fc80000011603 */
[----:B------:R-:W-:Y:S02]  /*21270*/  LEA.HI.SX32 R3, R3, R2, 0x1c ;  /* 0x0000000203037211 */ /* 0x000fe400078fe2ff */
[----:B------:R-:W-:Y:S02]  /*21280*/  SHF.R.U32.HI R2, RZ, 0x1f, R5 ;  /* 0x0000001fff027819 */ /* 0x000fe40000011605 */
[----:B------:R-:W-:Y:S02]  /*21290*/  VIMNMX R3, R20, R3, PT ;  /* 0x0000000314037248 */ /* 0x000fe40003fe0100 */
[----:B------:R-:W-:-:S04]  /*212a0*/  LEA.HI.SX32 R2, R5, R2, 0x1c ;  /* 0x0000000205027211 */ /* 0x000fc800078fe2ff */
[----:B------:R-:W-:-:S05]  /*212b0*/  VIMNMX R2, RZ, R2, !PT ;  /* 0x00000002ff027248 */ /* 0x000fca0007fe0100 */
[--C-:B------:R-:W-:Y:S02]  /*212c0*/  IMAD R2, R2, 0x60, -R7.reuse ;  /* 0x0000006002027824 */ /* 0x100fe400078e0a07 */
[----:B------:R-:W-:-:S03]  /*212d0*/  IMAD R7, R3, 0x60, -R7 ;  /* 0x0000006003077824 */ /* 0x000fc600078e0a07 */
[----:B------:R-:W-:Y:S02]  /*212e0*/  VIMNMX R3, RZ, R2, !PT ;  /* 0x00000002ff037248 */ /* 0x000fe40007fe0100 */
[----:B------:R-:W-:-:S03]  /*212f0*/  VIMNMX R11, R7, R11, PT ;  /* 0x0000000b070b7248 */ /* 0x000fc60003fe0100 */
[----:B-1----:R-:W-:Y:S01]  /*21300*/  IMAD.WIDE.U32 R8, R3, -0x55555555, RZ ;  /* 0xaaaaaaab03087825 */ /* 0x002fe200078e00ff */
[----:B------:R-:W-:-:S04]  /*21310*/  ISETP.GT.AND P0, PT, R11, R3, PT ;  /* 0x000000030b00720c */ /* 0x000fc80003f04270 */
[----:B------:R-:W-:-:S05]  /*21320*/  SHF.R.U32.HI R2, RZ, 0x6, R9 ;  /* 0x00000006ff027819 */ /* 0x000fca0000011609 */
[----:B------:R-:W-:-:S04]  /*21330*/  IMAD.MOV.U32 R7, RZ, RZ, R2 ;  /* 0x000000ffff077224 */ /* 0x000fc800078e0002 */
[----:B------:R-:W-:-:S04]  /*21340*/  @P0 VIADD R3, R11, 0x5f ;  /* 0x0000005f0b030836 */ /* 0x000fc80000000000 */
[----:B------:R-:W-:-:S05]  /*21350*/  @P0 IMAD.HI R3, R3, 0x2aaaaaab, RZ ;  /* 0x2aaaaaab03030827 */ /* 0x000fca00078e02ff */
[----:B------:R-:W-:-:S04]  /*21360*/  @P0 SHF.R.U32.HI R5, RZ, 0x1f, R3 ;  /* 0x0000001fff050819 */ /* 0x000fc80000011603 */
[----:B------:R-:W-:-:S04]  /*21370*/  @P0 LEA.HI.SX32 R7, R3, R5, 0x1c ;  /* 0x0000000503070211 */ /* 0x000fc800078fe2ff */
[----:B------:R-:W-:-:S13]  /*21380*/  ISETP.GT.AND P0, PT, R7, R2, PT ;  /* 0x000000020700720c */ /* 0x000fda0003f04270 */
[----:B------:R-:W-:Y:S05]  /*21390*/  @!P0 BRA `(.L_x_1634) ;  /* 0x0000000c00448947 */ /* 0x000fea0003800000 */
[----:B------:R-:W0:Y:S01]  /*213a0*/  LDC R3, c[0x0][0x428] ;  /* 0x00010a00ff037b82 */ /* 0x000e220000000800 */
[----:B------:R-:W-:Y:S01]  /*213b0*/  UMOV UR4, 0xffffffff ;  /* 0xffffffff00047882 */ /* 0x000fe20000000000 */
[----:B0-----:R-:W-:Y:S01]  /*213c0*/  ISETP.NE.AND P0, PT, R3, 0x1, PT ;  /* 0x000000010300780c */ /* 0x001fe20003f05270 */
[----:B------:R-:W-:-:S12]  /*213d0*/  IMAD.MOV.U32 R3, RZ, RZ, R18 ;  /* 0x000000ffff037224 */ /* 0x000fd800078e0012 */
[----:B------:R-:W0:Y:S08]  /*213e0*/  @P0 LDC R5, c[0x0][0x42c] ;  /* 0x00010b00ff050b82 */ /* 0x000e300000000800 */
[----:B------:R-:W1:Y:S01]  /*213f0*/  @P0 LDC R8, c[0x0][0x430] ;  /* 0x00010c00ff080b82 */ /* 0x000e620000000800 */
[----:B0-----:R-:W-:-:S05]  /*21400*/  @P0 IMAD.HI.U32 R5, R18, R5, RZ ;  /* 0x0000000512050227 */ /* 0x001fca00078e00ff */
[----:B-1----:R-:W-:Y:S02]  /*21410*/  @P0 SHF.R.U32.HI R3, RZ, R8, R5 ;  /* 0x00000008ff030219 */ /* 0x002fe40000011605 */
[----:B------:R-:W-:Y:S01]  /*21420*/  SEL R5, R19, RZ, !P1 ;  /* 0x000000ff13057207 */ /* 0x000fe20004800000 */
[----:B------:R-:W-:Y:S06]  /*21430*/  BRA.DIV UR4, `(.L_x_1635) ;  /* 0x0000005e04e87947 */ /* 0x000fec000b800000 */
.L_x_1794:
[----:B------:R-:W-:-:S03]  /*21440*/  UMOV UR4, 0xffffffff ;  /* 0xffffffff00047882 */ /* 0x000fc60000000000 */
[----:B------:R-:W-:Y:S05]  /*21450*/  BRA.DIV UR4, `(.L_x_1636) ;  /* 0x0000006204147947 */ /* 0x000fea000b800000 */
[----:B------:R-:W-:-:S13]  /*21460*/  ELECT P6, URZ, PT ;  /* 0x00000000003f782f */ /* 0x000fda00038c0000 */
.L_x_1797:
[----:B------:R-:W2:Y:S01]  /*21470*/  LDL R8, [R1+0x28] ;  /* 0x0000280001087983 */ /* 0x000ea20000100800 */
[----:B------:R-:W-:Y:S01]  /*21480*/  BSSY B1, `(.L_x_1637) ;  /* 0x000000b000017945 */ /* 0x000fe20003800000 */
[----:B------:R-:W0:Y:S01]  /*21490*/  S2R R11, SR_CgaCtaId ;  /* 0x00000000000b7919 */ /* 0x000e220000008800 */
[----:B--2---:R-:W-:-:S05]  /*214a0*/  VIADD R8, R8, 0x1 ;  /* 0x0000000108087836 */ /* 0x004fca0000000000 */
[----:B------:R-:W-:-:S04]  /*214b0*/  LEA.HI R9, R8, R8, RZ, 0x1 ;  /* 0x0000000808097211 */ /* 0x000fc800078f08ff */
[----:B------:R-:W-:-:S05]  /*214c0*/  LOP3.LUT R9, R9, 0xfffffffe, RZ, 0xc0, !PT ;  /* 0xfffffffe09097812 */ /* 0x000fca00078ec0ff */
[----:B------:R-:W-:Y:S01]  /*214d0*/  IMAD.IADD R8, R8, 0x1, -R9 ;  /* 0x0000000108087824 */ /* 0x000fe200078e0a09 */
[----:B------:R-:W-:-:S04]  /*214e0*/  MOV R9, 0x400 ;  /* 0x0000040000097802 */ /* 0x000fc80000000f00 */
[----:B0-----:R-:W-:Y:S02]  /*214f0*/  LEA R11, R11, R9, 0x18 ;  /* 0x000000090b0b7211 */ /* 0x001fe400078ec0ff */
[----:B------:R-:W-:-:S04]  /*21500*/  SHF.L.U32 R8, R8, 0x1f, RZ ;  /* 0x0000001f08087819 */ /* 0x000fc800000006ff */
[----:B------:R-:W0:Y:S02]  /*21510*/  SYNCS.PHASECHK.TRANS64.TRYWAIT P0, [R11+URZ+0x2a820], R8 ;  /* 0x02a820080b0075a7 */ /* 0x000e24000800017f */
[----:B0-----:R-:W-:Y:S05]  /*21520*/  @!P0 BRA `(.L_x_1638) ;  /* 0x0000006000008947 */ /* 0x001fea0003800000 */
.L_x_1798:
[----:B------:R-:W-:Y:S05]  /*21530*/  BSYNC B1 ;  /* 0x0000000000017941 */ /* 0x000fea0003800000 */
.L_x_1637:
[----:B------:R-:W-:Y:S04]  /*21540*/  BSSY B1, `(.L_x_1639) ;  /* 0x000004e000017945 */ /* 0x000fe80003800000 */
[----:B------:R-:W-:Y:S05]  /*21550*/  @!P6 BRA `(.L_x_1640) ;  /* 0x000000040030e947 */ /* 0x000fea0003800000 */
[----:B------:R-:W0:Y:S04]  /*21560*/  LDL R10, [R1+0x4] ;  /* 0x00000400010a7983 */ /* 0x000e280000100800 */
[----:B------:R-:W2:Y:S01]  /*21570*/  LDL R9, [R1+0x14] ;  /* 0x0000140001097983 */ /* 0x000ea20000100800 */
[----:B0-----:R-:W-:Y:S02]  /*21580*/  LEA R8, R10, R11, 0x3 ;  /* 0x0000000b0a087211 */ /* 0x001fe400078e18ff */
[----:B--2---:R-:W-:-:S04]  /*21590*/  SHF.L.U32 R10, R9, 0x1f, RZ ;  /* 0x0000001f090a7819 */ /* 0x004fc800000006ff */
[----:B------:R-:W0:Y:S02]  /*215a0*/  SYNCS.PHASECHK.TRANS64.TRYWAIT P0, [R8+URZ+0x2a8a0], R10 ;  /* 0x02a8a00a080075a7 */ /* 0x000e24000800017f */
[----:B0-----:R-:W-:Y:S05]  /*215b0*/  @!P0 BRA `(.L_x_1641) ;  /* 0x0000005c00f08947 */ /* 0x001fea0003800000 */
.L_x_1799:
        /* <DEDUP_REMOVED lines=11> */
.L_x_1642:
        /* <DEDUP_REMOVED lines=13> */
[----:B------:R-:W-:-:S04]  /*21740*/  IMAD R9, R7, 0x60, R4 ;  /* 0x0000006007097824 */ /* 0x000fc800078e0204 */
[----:B------:R-:W-:-:S05]  /*21750*/  VIADD R9, R9, 0xffffffa0 ;  /* 0xffffffa009097836 */ /* 0x000fca0000000000 */
        /* <DEDUP_REMOVED lines=15> */
.L_x_1800:
        /* <DEDUP_REMOVED lines=8> */
.L_x_1644:
[----:B01----:R-:W2:Y:S01]  /*218d0*/  LDL R10, [R1+0x4] ;  /* 0x00000400010a7983 */ /* 0x003ea20000100800 */
        /* <DEDUP_REMOVED lines=8> */
[----:B------:R-:W-:-:S05]  /*21960*/  UMOV UR15, 0x40 ;  /* 0x00000040000f7882 */ /* 0x000fca0000000000 */
[----:B------:R-:W-:Y:S01]  /*21970*/  UIADD3 UR9, UR9, 0x2a8b0, URZ ;  /* 0x0002a8b009097890 */ /* 0x000fe2000fffe03f */
[----:B--2---:R-:W-:-:S05]  /*21980*/  IMAD R8, R10, 0x6000, R11 ;  /* 0x000060000a087824 */ /* 0x004fca00078e020b */
[----:B------:R-:W-:-:S13]  /*21990*/  R2UR UR6, R8 ;  /* 0x00000000080672ca */ /* 0x000fda00000e0000 */
[----:B------:R-:W-:Y:S02]  /*219a0*/  UIADD3 UR8, UR6, 0x400, URZ ;  /* 0x0000040006087890 */ /* 0x000fe4000fffe03f */
[----:B------:R-:W-:-:S03]  /*219b0*/  UIADD3 UR14, UR6, 0x3400, URZ ;  /* 0x00003400060e7890 */ /* 0x000fc6000fffe03f */
[----:B------:R-:W-:-:S04]  /*219c0*/  UMOV UR6, 0x0 ;  /* 0x0000000000067882 */ /* 0x000fc80000000000 */
[----:B------:R0:W-:Y:S02]  /*219d0*/  UTMALDG.4D [UR8], [UR4], desc[UR6] ;  /* 0x00000608040075b4 */ /* 0x0001e40008019000 */
[----:B0-----:R-:W-:Y:S01]  /*219e0*/  UMOV UR8, UR14 ;  /* 0x0000000e00087c82 */ /* 0x001fe20008000000 */
[----:B------:R-:W-:Y:S02]  /*219f0*/  UMOV UR10, UR15 ;  /* 0x0000000f000a7c82 */ /* 0x000fe40008000000 */
[----:B------:R1:W-:Y:S02]  /*21a00*/  UTMALDG.4D [UR8], [UR4], desc[UR6] ;  /* 0x00000608040075b4 */ /* 0x0003e40008019000 */
[----:B-1----:R-:W-:Y:S01]  /*21a10*/  NOP ;  /* 0x0000000000007918 */ /* 0x002fe20000000000 */
.L_x_1640:
[----:B------:R-:W-:Y:S05]  /*21a20*/  BSYNC B1 ;  /* 0x0000000000017941 */ /* 0x000fea0003800000 */
.L_x_1639:
[----:B0-----:R-:W2:Y:S04]  /*21a30*/  LDL.LU R8, [R1+0x4] ;  /* 0x0000040001087983 */ /* 0x001ea80000300800 */
[----:B------:R-:W3:Y:S01]  /*21a40*/  LDL.LU R10, [R1+0x14] ;  /* 0x00001400010a7983 */ /* 0x000ee20000300800 */
[----:B------:R-:W-:Y:S01]  /*21a50*/  VIADD R7, R7, 0xfffffffe ;  /* 0xfffffffe07077836 */ /* 0x000fe20000000000 */
[----:B------:R-:W-:Y:S01]  /*21a60*/  PLOP3.LUT P2, PT, PT, PT, PT, 0x8, 0x0 ;  /* 0x000000000000781c */ /* 0x000fe20003f4e170 */
[----:B--2---:R-:W-:-:S05]  /*21a70*/  VIADD R8, R8, 0x1 ;  /* 0x0000000108087836 */ /* 0x004fca0000000000 */
[----:B------:R-:W-:-:S04]  /*21a80*/  ISETP.NE.AND P0, PT, R8, 0x2, PT ;  /* 0x000000020800780c */ /* 0x000fc80003f05270 */
[----:B------:R-:W-:Y:S02]  /*21a90*/  SEL R9, RZ, 0x1, P0 ;  /* 0x00000001ff097807 */ /* 0x000fe40000000000 */
[----:B------:R-:W-:Y:S02]  /*21aa0*/  SEL R8, R8, RZ, P0 ;  /* 0x000000ff08087207 */ /* 0x000fe40000000000 */
[----:B---3--:R-:W-:Y:S02]  /*21ab0*/  LOP3.LUT R10, R10, R9, RZ, 0x3c, !PT ;  /* 0x000000090a0a7212 */ /* 0x008fe400078e3cff */
[----:B------:R-:W-:-:S03]  /*21ac0*/  ISETP.GE.AND P0, PT, R7, R2, PT ;  /* 0x000000020700720c */ /* 0x000fc60003f06270 */
[----:B------:R0:W-:Y:S04]  /*21ad0*/  STL [R1+0x14], R10 ;  /* 0x0000140a01007387 */ /* 0x0001e80000100800 */
[----:B------:R0:W-:Y:S06]  /*21ae0*/  STL [R1+0x4], R8 ;  /* 0x0000040801007387 */ /* 0x0001ec0000100800 */
[----:B------:R-:W-:Y:S05]  /*21af0*/  @!P0 BRA `(.L_x_1634) ;  /* 0x00000004006c8947 */ /* 0x000fea0003800000 */
.L_x_1651:
[----:B------:R-:W-:Y:S05]  /*21b00*/  YIELD ;  /* 0x0000000000007946 */ /* 0x000fea0003800000 */
[----:B------:R-:W-:Y:S04]  /*21b10*/  BSSY B1, `(.L_x_1645) ;  /* 0x000004d000017945 */ /* 0x000fe80003800000 */
[----:B-1----:R-:W-:Y:S05]  /*21b20*/  @!P6 BRA `(.L_x_1646) ;  /* 0x00000004002ce947 */ /* 0x002fea0003800000 */
[----:B0-----:R-:W2:Y:S04]  /*21b30*/  LDL R8, [R1+0x4] ;  /* 0x0000040001087983 */ /* 0x001ea80000100800 */
[----:B------:R-:W3:Y:S01]  /*21b40*/  LDL R9, [R1+0x14] ;  /* 0x0000140001097983 */ /* 0x000ee20000100800 */
[----:B--2---:R-:W-:Y:S02]  /*21b50*/  LEA R8, R8, R11, 0x3 ;  /* 0x0000000b08087211 */ /* 0x004fe400078e18ff */
[----:B---3--:R-:W-:-:S04]  /*21b60*/  SHF.L.U32 R9, R9, 0x1f, RZ ;  /* 0x0000001f09097819 */ /* 0x008fc800000006ff */
[----:B------:R-:W0:Y:S02]  /*21b70*/  SYNCS.PHASECHK.TRANS64.TRYWAIT P0, [R8+URZ+0x2a8a0], R9 ;  /* 0x02a8a009080075a7 */ /* 0x000e24000800017f */
[----:B0-----:R-:W-:Y:S05]  /*21b80*/  @!P0 BRA `(.L_x_1647) ;  /* 0x0000005800a48947 */ /* 0x001fea0003800000 */
.L_x_1801:
        /* <DEDUP_REMOVED lines=11> */
.L_x_1648:
        /* <DEDUP_REMOVED lines=13> */
[----:B------:R-:W-:-:S05]  /*21d10*/  IMAD R10, R7, 0x60, R4 ;  /* 0x00000060070a7824 */ /* 0x000fca00078e0204 */
[----:B------:R-:W-:-:S07]  /*21d20*/  R2UR UR11, R10 ;  /* 0x000000000a0b72ca */ /* 0x000fce00000e0000 */
        /* <DEDUP_REMOVED lines=14> */
.L_x_1802:
        /* <DEDUP_REMOVED lines=8> */
.L_x_1650:
        /* <DEDUP_REMOVED lines=21> */
.L_x_1646:
[----:B------:R-:W-:Y:S05]  /*21fe0*/  BSYNC B1 ;  /* 0x0000000000017941 */ /* 0x000fea0003800000 */
.L_x_1645:
[----:B0-----:R-:W2:Y:S04]  /*21ff0*/  LDL.LU R8, [R1+0x4] ;  /* 0x0000040001087983 */ /* 0x001ea80000300800 */
[----:B------:R-:W3:Y:S01]  /*22000*/  LDL.LU R10, [R1+0x14] ;  /* 0x00001400010a7983 */ /* 0x000ee20000300800 */
[----:B--2---:R-:W-:-:S05]  /*22010*/  VIADD R8, R8, 0x1 ;  /* 0x0000000108087836 */ /* 0x004fca0000000000 */
[----:B------:R-:W-:-:S04]  /*22020*/  ISETP.NE.AND P0, PT, R8, 0x2, PT ;  /* 0x000000020800780c */ /* 0x000fc80003f05270 */
[----:B------:R-:W-:Y:S02]  /*22030*/  SEL R9, RZ, 0x1, P0 ;  /* 0x00000001ff097807 */ /* 0x000fe40000000000 */
[----:B------:R-:W-:Y:S02]  /*22040*/  SEL R8, R8, RZ, P0 ;  /* 0x000000ff08087207 */ /* 0x000fe40000000000 */
[----:B---3--:R-:W-:Y:S02]  /*22050*/  LOP3.LUT R10, R10, R9, RZ, 0x3c, !PT ;  /* 0x000000090a0a7212 */ /* 0x008fe400078e3cff */
[C---:B------:R-:W-:Y:S01]  /*22060*/  ISETP.GT.AND P0, PT, R7.reuse, R2, PT ;  /* 0x000000020700720c */ /* 0x040fe20003f04270 */
[----:B------:R-:W-:Y:S02]  /*22070*/  VIADD R7, R7, 0xffffffff ;  /* 0xffffffff07077836 */ /* 0x000fe40000000000 */
[----:B------:R1:W-:Y:S04]  /*22080*/  STL [R1+0x14], R10 ;  /* 0x0000140a01007387 */ /* 0x0003e80000100800 */
[----:B------:R1:W-:Y:S06]  /*22090*/  STL [R1+0x4], R8 ;  /* 0x0000040801007387 */ /* 0x0003ec0000100800 */
[----:B------:R-:W-:Y:S05]  /*220a0*/  @P0 BRA `(.L_x_1651) ;  /* 0xfffffff800940947 */ /* 0x000fea000383ffff */
.L_x_1634:
[----:B------:R-:W-:Y:S05]  /*220b0*/  BSYNC B0 ;  /* 0x0000000000007941 */ /* 0x000fea0003800000 */
.L_x_1633:
[----:B------:R-:W2:Y:S01]  /*220c0*/  LDC.64 R2, c[0x0][0x9e0] ;  /* 0x00027800ff027b82 */ /* 0x000ea20000000a00 */
[----:B------:R-:W-:Y:S07]  /*220d0*/  @!P2 WARPSYNC.ALL ;  /* 0x000000000000a948 */ /* 0x000fee0003800000 */
[----:B------:R-:W-:Y:S01]  /*220e0*/  @!P2 BAR.SYNC.DEFER_BLOCKING 0xc, 0x120 ;  /* 0x030480000000ab1d */ /* 0x000fe20000010000 */
[----:B--2---:R-:W-:Y:S01]  /*220f0*/  ISETP.GE.AND P1, PT, R3, 0x1, PT ;  /* 0x000000010300780c */ /* 0x004fe20003f26270 */
        /* <DEDUP_REMOVED lines=8> */
[----:B------:R-:W2:Y:S02]  /*22180*/  @P0 LDC.64 R4, c[0x0][0x9e8] ;  /* 0x00027a00ff040b82 */ /* 0x000ea40000000a00 */
[----:B--2---:R-:W-:-:S05]  /*22190*/  @P0 IMAD.HI.U32 R4, R6, R4, RZ ;  /* 0x0000000406040227 */ /* 0x004fca00078e00ff */
[----:B------:R-:W-:-:S04]  /*221a0*/  @P0 SHF.R.U32.HI R6, RZ, R5, R4 ;  /* 0x00000005ff060219 */ /* 0x000fc80000011604 */
[----:B------:R-:W-:Y:S01]  /*221b0*/  LOP3.LUT R7, RZ, R6, RZ, 0x33, !PT ;  /* 0x00000006ff077212 */ /* 0x000fe200078e33ff */
[----:B------:R-:W-:Y:S06]  /*221c0*/  BRA `(.L_x_1655) ;  /* 0x0000000000107947 */ /* 0x000fec0003800000 */
.L_x_1654:
[----:B------:R-:W-:-:S13]  /*221d0*/  ISETP.NE.AND P0, PT, R3, 0x1, PT ;  /* 0x000000010300780c */ /* 0x000fda0003f05270 */
[----:B------:R-:W2:Y:S02]  /*221e0*/  @P0 LDC.64 R4, c[0x0][0x9e8] ;  /* 0x00027a00ff040b82 */ /* 0x000ea40000000a00 */
[----:B--2---:R-:W-:-:S05]  /*221f0*/  @P0 IMAD.HI.U32 R4, R7, R4, RZ ;  /* 0x0000000407040227 */ /* 0x004fca00078e00ff */
[----:B------:R-:W-:-:S07]  /*22200*/  @P0 SHF.R.U32.HI R7, RZ, R5, R4 ;  /* 0x00000005ff070219 */ /* 0x000fce0000011604 */
.L_x_1655:
[----:B------:R-:W-:Y:S05]  /*22210*/  BSYNC B0 ;  /* 0x0000000000007941 */ /* 0x000fea0003800000 */
.L_x_1653:
[----:B------:R-:W-:-:S05]  /*22220*/  IMAD R7, R7, R3, R3 ;  /* 0x0000000307077224 */ /* 0x000fca00078e0203 */
[----:B------:R-:W-:-:S07]  /*22230*/  VIMNMX R2, R2, R7, PT ;  /* 0x0000000702027248 */ /* 0x000fce0003fe0100 */
.L_x_1652:
[----:B------:R-:W-:Y:S01]  /*22240*/  VIADD R2, R2, 0x5f ;  /* 0x0000005f02027836 */ /* 0x000fe20000000000 */
[----:B------:R-:W-:-:S03]  /*22250*/  ULDC UR4, c[0x0][0x9dc] ;  /* 0x0002770000047ab9 */ /* 0x000fc60000000800 */
[----:B------:R-:W-:-:S05]  /*22260*/  IMAD.HI R2, R2, 0x2aaaaaab, RZ ;  /* 0x2aaaaaab02027827 */ /* 0x000fca00078e02ff */
[----:B------:R-:W-:-:S04]  /*22270*/  SHF.R.U32.HI R5, RZ, 0x1f, R2 ;  /* 0x0000001fff057819 */ /* 0x000fc80000011602 */
[----:B------:R-:W-:Y:S01]  /*22280*/  LEA.HI.SX32 R5, R2, R5, 0x1c ;  /* 0x0000000502057211 */ /* 0x000fe200078fe2ff */
[----:B------:R-:W-:-:S03]  /*22290*/  VIADD R2, R0, -UR4 ;  /* 0x8000000400027c36 */ /* 0x000fc60008000000 */
[----:B------:R-:W-:-:S05]  /*222a0*/  VIMNMX R6, R20, R5, PT ;  /* 0x0000000514067248 */ /* 0x000fca0003fe0100 */
[----:B------:R2:W-:Y:S01]  /*222b0*/  STL [R1+0x24], R6 ;  /* 0x0000240601007387 */ /* 0x0005e20000100800 */
[----:B------:R-:W-:Y:S05]  /*222c0*/  @!P1 BRA `(.L_x_1656) ;  /* 0x0000000000449947 */ /* 0x000fea0003800000 */
[----:B------:R-:W-:Y:S01]  /*222d0*/  ISETP.GT.AND P0, PT, R0, -0x1, PT ;  /* 0xffffffff0000780c */ /* 0x000fe20003f04270 */
[----:B------:R-:W-:-:S12]  /*222e0*/  BSSY B0, `(.L_x_1657) ;  /* 0x000000d000007945 */ /* 0x000fd80003800000 */
[----:B------:R-:W-:Y:S05]  /*222f0*/  @P0 BRA `(.L_x_1658) ;  /* 0x00000000001c0947 */ /* 0x000fea0003800000 */
[----:B------:R-:W-:Y:S02]  /*22300*/  ISETP.NE.AND P0, PT, R3, 0x1, PT ;  /* 0x000000010300780c */ /* 0x000fe40003f05270 */
[----:B------:R-:W-:-:S11]  /*22310*/  LOP3.LUT R7, RZ, R0, RZ, 0x33, !PT ;  /* 0x00000000ff077212 */ /* 0x000fd600078e33ff */
[----:B------:R-:W3:Y:S02]  /*22320*/  @P0 LDC.64 R4, c[0x0][0x9e8] ;  /* 0x00027a00ff040b82 */ /* 0x000ee40000000a00 */
[----:B---3--:R-:W-:-:S05]  /*22330*/  @P0 IMAD.HI.U32 R4, R7, R4, RZ ;  /* 0x0000000407040227 */ /* 0x008fca00078e00ff */
[----:B------:R-:W-:-:S04]  /*22340*/  @P0 SHF.R.U32.HI R7, RZ, R5, R4 ;  /* 0x00000005ff070219 */ /* 0x000fc80000011604 */
[----:B------:R-:W-:Y:S01]  /*22350*/  LOP3.LUT R0, RZ, R7, RZ, 0x33, !PT ;  /* 0x00000007ff007212 */ /* 0x000fe200078e33ff */
[----:B------:R-:W-:Y:S06]  /*22360*/  BRA `(.L_x_1659) ;  /* 0x0000000000107947 */ /* 0x000fec0003800000 */
.L_x_1658:
[----:B------:R-:W-:-:S13]  /*22370*/  ISETP.NE.AND P0, PT, R3, 0x1, PT ;  /* 0x000000010300780c */ /* 0x000fda0003f05270 */
[----:B------:R-:W3:Y:S02]  /*22380*/  @P0 LDC.64 R4, c[0x0][0x9e8] ;  /* 0x00027a00ff040b82 */ /* 0x000ee40000000a00 */
[----:B---3--:R-:W-:-:S05]  /*22390*/  @P0 IMAD.HI.U32 R4, R0, R4, RZ ;  /* 0x0000000400040227 */ /* 0x008fca00078e00ff */
[----:B------:R-:W-:-:S07]  /*223a0*/  @P0 SHF.R.U32.HI R0, RZ, R5, R4 ;  /* 0x00000005ff000219 */ /* 0x000fce0000011604 */
.L_x_1659:
[----:B------:R-:W-:Y:S05]  /*223b0*/  BSYNC B0 ;  /* 0x0000000000007941 */ /* 0x000fea0003800000 */
.L_x_1657:
[----:B------:R-:W-:-:S05]  /*223c0*/  IMAD R3, R0, R3, RZ ;  /* 0x0000000300037224 */ /* 0x000fca00078e02ff */
[----:B------:R-:W-:-:S07]  /*223d0*/  VIMNMX R2, R2, R3, !PT ;  /* 0x0000000302027248 */ /* 0x000fce0007fe0100 */
.L_x_1656:
[----:B------:R-:W-:Y:S01]  /*223e0*/  IMAD.HI R2, R2, 0x2aaaaaab, RZ ;  /* 0x2aaaaaab02027827 */ /* 0x000fe200078e02ff */
[----:B------:R-:W-:Y:S04]  /*223f0*/  BSSY B6, `(.L_x_1660) ;  /* 0x0000318000067945 */ /* 0x000fe80003800000 */
[----:B------:R-:W-:-:S04]  /*22400*/  SHF.R.U32.HI R3, RZ, 0x1f, R2 ;  /* 0x0000001fff037819 */ /* 0x000fc80000011602 */
[----:B------:R-:W-:-:S04]  /*22410*/  LEA.HI.SX32 R3, R2, R3, 0x1c ;  /* 0x0000000302037211 */ /* 0x000fc800078fe2ff */
[----:B------:R-:W-:-:S04]  /*22420*/  VIMNMX R0, RZ, R3, !PT ;  /* 0x00000003ff007248 */ /* 0x000fc80007fe0100 */
[----:B------:R-:W-:Y:S01]  /*22430*/  ISETP.GT.AND P0, PT, R6, R0, PT ;  /* 0x000000000600720c */ /* 0x000fe20003f04270 */
[----:B------:R3:W-:-:S12]  /*22440*/  STL [R1+0x18], R0 ;  /* 0x0000180001007387 */ /* 0x0007d80000100800 */
[----:B---3--:R-:W-:Y:S05]  /*22450*/  @P0 BRA `(.L_x_1661) ;  /* 0x0000000000480947 */ /* 0x008fea0003800000 */
[----:B------:R-:W3:Y:S02]  /*22460*/  S2R R0, SR_TID.X ;  /* 0x0000000000007919 */ /* 0x000ee40000002100 */
[----:B---3--:R-:W-:-:S04]  /*22470*/  LOP3.LUT R0, R0, 0x1f, RZ, 0xc0, !PT ;  /* 0x0000001f00007812 */ /* 0x008fc800078ec0ff */
[----:B------:R-:W-:-:S13]  /*22480*/  ISETP.NE.AND P1, PT, R0, RZ, PT ;  /* 0x000000ff0000720c */ /* 0x000fda0003f25270 */
[----:B------:R-:W-:Y:S05]  /*22490*/  @P1 BRA `(.L_x_1662) ;  /* 0x0000003000341947 */ /* 0x000fea0003800000 */
[----:B------:R-:W3:Y:S01]  /*224a0*/  S2R R7, SR_LANEID ;  /* 0x0000000000077919 */ /* 0x000ee20000000000 */
[----:B------:R-:W-:Y:S01]  /*224b0*/  VOTEU.ANY UR4, UPT, PT ;  /* 0x0000000000047886 */ /* 0x000fe200038e0100 */
[----:B------:R-:W4:Y:S01]  /*224c0*/  LDC.64 R2, c[0x0][0xc38] ;  /* 0x00030e00ff027b82 */ /* 0x000f220000000a00 */
[----:B------:R-:W3:Y:S01]  /*224d0*/  FLO.U32 R0, UR4 ;  /* 0x0000000400007d00 */ /* 0x000ee200080e0000 */
[----:B------:R-:W-:-:S07]  /*224e0*/  ULDC.64 UR6, c[0x0][0x208] ;  /* 0x0000820000067ab9 */ /* 0x000fce0000000a00 */
[----:B------:R-:W4:Y:S01]  /*224f0*/  POPC R5, UR4 ;  /* 0x0000000400057d09 */ /* 0x000f220008000000 */
[----:B---3--:R-:W-:-:S13]  /*22500*/  ISETP.EQ.U32.AND P0, PT, R0, R7, PT ;  /* 0x000000070000720c */ /* 0x008fda0003f02070 */
[----:B----4-:R-:W3:Y:S01]  /*22510*/  @P0 ATOMG.E.ADD.STRONG.GPU PT, R3, desc[UR6][R2.64], R5 ;  /* 0x00000005020309a8 */ /* 0x010ee200081ee1c6 */
[----:B------:R-:W4:Y:S02]  /*22520*/  S2R R4, SR_LTMASK ;  /* 0x0000000000047919 */ /* 0x000f240000003900 */
[----:B----4-:R-:W-:-:S04]  /*22530*/  LOP3.LUT R4, R4, UR4, RZ, 0xc0, !PT ;  /* 0x0000000404047c12 */ /* 0x010fc8000f8ec0ff */
[----:B------:R-:W4:Y:S01]  /*22540*/  POPC R7, R4 ;  /* 0x0000000400077309 */ /* 0x000f220000000000 */
[----:B---3--:R-:W4:Y:S02]  /*22550*/  SHFL.IDX PT, R0, R3, R0, 0x1f ;  /* 0x00001f0003007589 */ /* 0x008f2400000e0000 */
[----:B----4-:R-:W-:Y:S01]  /*22560*/  IADD3 R16, R0, UR36, R7 ;  /* 0x0000002400107c10 */ /* 0x010fe2000fffe007 */
[----:B------:R-:W-:Y:S06]  /*22570*/  BRA `(.L_x_1662) ;  /* 0x0000002c00fc7947 */ /* 0x000fec0003800000 */
.L_x_1661:
[----:B------:R-:W3:Y:S01]  /*22580*/  S2R R3, SR_CgaCtaId ;  /* 0x0000000000037919 */ /* 0x000ee20000008800 */
[----:B------:R-:W-:-:S04]  /*22590*/  MOV R0, 0x400 ;  /* 0x0000040000007802 */ /* 0x000fc80000000f00 */
[----:B---3--:R-:W-:-:S05]  /*225a0*/  LEA R2, R3, R0, 0x18 ;  /* 0x0000000003027211 */ /* 0x008fca00078ec0ff */
[----:B------:R3:W-:Y:S01]  /*225b0*/  STL [R1+0x20], R2 ;  /* 0x0000200201007387 */ /* 0x0007e20000100800 */
[----:B------:R-:W-:-:S05]  /*225c0*/  VIADD R0, R2, 0x18400 ;  /* 0x0001840002007836 */ /* 0x000fca0000000000 */
[----:B------:R-:W-:-:S13]  /*225d0*/  LOP3.LUT P0, RZ, R0, 0x3ff, RZ, 0xc0, !PT ;  /* 0x000003ff00ff7812 */ /* 0x000fda000780c0ff */
[----:B---3--:R-:W-:Y:S05]  /*225e0*/  @!P0 BRA `(.L_x_1663) ;  /* 0x0000000000408947 */ /* 0x008fea0003800000 */
[----:B------:R-:W-:Y:S01]  /*225f0*/  MOV R2, 0x0 ;  /* 0x0000000000027802 */ /* 0x000fe20000000f00 */
[----:B------:R-:W-:Y:S01]  /*22600*/  ULDC.64 UR6, c[0x4][0x108] ;  /* 0x0100420000067ab9 */ /* 0x000fe20000000a00 */
[----:B------:R-:W-:Y:S01]  /*22610*/  ULDC.64 UR8, c[0x4][0x110] ;  /* 0x0100440000087ab9 */ /* 0x000fe20000000a00 */
[----:B------:R-:W-:Y:S01]  /*22620*/  ULDC.64 UR4, c[0x4][0x90] ;  /* 0x0100240000047ab9 */ /* 0x000fe20000000a00 */
[----:B------:R-:W-:Y:S01]  /*22630*/  IMAD.U32 R4, RZ, RZ, UR6 ;  /* 0x00000006ff047e24 */ /* 0x000fe2000f8e00ff */
[----:B------:R-:W-:Y:S01]  /*22640*/  MOV R5, UR7 ;  /* 0x0000000700057c02 */ /* 0x000fe20008000f00 */
[----:B------:R-:W3:Y:S01]  /*22650*/  LDC.64 R2, c[0x4][R2] ;  /* 0x0100000002027b82 */ /* 0x000ee20000000a00 */
[----:B--2---:R-:W-:Y:S01]  /*22660*/  IMAD.U32 R6, RZ, RZ, UR8 ;  /* 0x00000008ff067e24 */ /* 0x004fe2000f8e00ff */
[----:B------:R-:W-:Y:S01]  /*22670*/  MOV R12, 0x1 ;  /* 0x00000001000c7802 */ /* 0x000fe20000000f00 */
[----:B------:R-:W-:Y:S02]  /*22680*/  IMAD.U32 R7, RZ, RZ, UR9 ;  /* 0x00000009ff077e24 */ /* 0x000fe4000f8e00ff */
[----:B01----:R-:W-:-:S02]  /*22690*/  IMAD.U32 R10, RZ, RZ, UR4 ;  /* 0x00000004ff0a7e24 */ /* 0x003fc4000f8e00ff */
[----:B------:R-:W-:Y:S02]  /*226a0*/  IMAD.U32 R11, RZ, RZ, UR5 ;  /* 0x00000005ff0b7e24 */ /* 0x000fe4000f8e00ff */
[----:B------:R-:W-:Y:S02]  /*226b0*/  IMAD.MOV.U32 R8, RZ, RZ, 0x70 ;  /* 0x00000070ff087424 */ /* 0x000fe400078e00ff */
[----:B------:R-:W-:-:S07]  /*226c0*/  IMAD.MOV.U32 R13, RZ, RZ, RZ ;  /* 0x000000ffff0d7224 */ /* 0x000fce00078e00ff */
[----:B------:R-:W-:-:S07]  /*226d0*/  LEPC R20, `(.L_x_1663) ;  /* 0x000000001014794e */ /* 0x000fce0000000000 */
[----:B---3--:R-:W-:Y:S05]  /*226e0*/  CALL.ABS.NOINC R2 ;  /* 0x0000000002007343 */ /* 0x008fea0003c00000 */
.L_x_1663:
[----:B------:R-:W3:Y:S02]  /*226f0*/  LDL R2, [R1+0x20] ;  /* 0x0000200001027983 */ /* 0x000ee40000100800 */
[----:B---3--:R-:W-:-:S05]  /*22700*/  VIADD R0, R2, 0x400 ;  /* 0x0000040002007836 */ /* 0x008fca0000000000 */
[----:B------:R-:W-:-:S13]  /*22710*/  LOP3.LUT P0, RZ, R0, 0x3ff, RZ, 0xc0, !PT ;  /* 0x000003ff00ff7812 */ /* 0x000fda000780c0ff */
[----:B------:R-:W-:Y:S05]  /*22720*/  @!P0 BRA `(.L_x_1664) ;  /* 0x0000000000808947 */ /* 0x000fea0003800000 */
[----:B------:R-:W-:Y:S01]  /*22730*/  MOV R0, 0x0 ;  /* 0x0000000000007802 */ /* 0x000fe20000000f00 */
[----:B------:R-:W-:Y:S01]  /*22740*/  ULDC.64 UR6, c[0x4][0x108] ;  /* 0x0100420000067ab9 */ /* 0x000fe20000000a00 */
[----:B------:R-:W-:Y:S01]  /*22750*/  ULDC.64 UR8, c[0x4][0x110] ;  /* 0x0100440000087ab9 */ /* 0x000fe20000000a00 */
[----:B------:R-:W-:Y:S01]  /*22760*/  ULDC.64 UR4, c[0x4][0x98] ;  /* 0x0100260000047ab9 */ /* 0x000fe20000000a00 */
[----:B------:R3:W4:Y:S01]  /*22770*/  LDC.64 R2, c[0x4][R0] ;  /* 0x0100000000027b82 */ /* 0x0007220000000a00 */
[----:B------:R-:W-:Y:S01]  /*22780*/  IMAD.U32 R4, RZ, RZ, UR6 ;  /* 0x00000006ff047e24 */ /* 0x000fe2000f8e00ff */
[----:B------:R-:W-:Y:S01]  /*22790*/  MOV R7, UR9 ;  /* 0x0000000900077c02 */ /* 0x000fe20008000f00 */
[----:B------:R-:W-:Y:S02]  /*227a0*/  IMAD.U32 R5, RZ, RZ, UR7 ;  /* 0x00000007ff057e24 */ /* 0x000fe4000f8e00ff */
[----:B--2---:R-:W-:Y:S02]  /*227b0*/  IMAD.U32 R6, RZ, RZ, UR8 ;  /* 0x00000008ff067e24 */ /* 0x004fe4000f8e00ff */
[----:B01----:R-:W-:-:S02]  /*227c0*/  IMAD.U32 R10, RZ, RZ, UR4 ;  /* 0x00000004ff0a7e24 */ /* 0x003fc4000f8e00ff */
[----:B------:R-:W-:Y:S02]  /*227d0*/  IMAD.U32 R11, RZ, RZ, UR5 ;  /* 0x00000005ff0b7e24 */ /* 0x000fe4000f8e00ff */
[----:B------:R-:W-:Y:S02]  /*227e0*/  IMAD.MOV.U32 R8, RZ, RZ, 0x70 ;  /* 0x00000070ff087424 */ /* 0x000fe400078e00ff */
[----:B------:R-:W-:Y:S02]  /*227f0*/  IMAD.MOV.U32 R12, RZ, RZ, 0x1 ;  /* 0x00000001ff0c7424 */ /* 0x000fe400078e00ff */
[----:B---3--:R-:W-:-:S07]  /*22800*/  IMAD.MOV.U32 R13, RZ, RZ, RZ ;  /* 0x000000ffff0d7224 */ /* 0x008fce00078e00ff */
[----:B------:R-:W-:-:S07]  /*22810*/  LEPC R20, `(.L_x_1665) ;  /* 0x000000001014794e */ /* 0x000fce0000000000 */
[----:B----4-:R-:W-:Y:S05]  /*22820*/  CALL.ABS.NOINC R2 ;  /* 0x0000000002007343 */ /* 0x010fea0003c00000 */
.L_x_1665:
[----:B------:R-:W-:Y:S01]  /*22830*/  MOV R2, 0x0 ;  /* 0x0000000000027802 */ /* 0x000fe20000000f00 */
[----:B------:R-:W-:Y:S01]  /*22840*/  ULDC.64 UR4, c[0x4][0x108] ;  /* 0x0100420000047ab9 */ /* 0x000fe20000000a00 */
[----:B------:R-:W-:Y:S01]  /*22850*/  ULDC.64 UR6, c[0x4][0x110] ;  /* 0x0100440000067ab9 */ /* 0x000fe20000000a00 */
[----:B------:R-:W-:Y:S01]  /*22860*/  ULDC.64 UR8, c[0x4][0xa0] ;  /* 0x0100280000087ab9 */ /* 0x000fe20000000a00 */
[----:B------:R-:W-:Y:S01]  /*22870*/  MOV R4, UR4 ;  /* 0x0000000400047c02 */ /* 0x000fe20008000f00 */
[----:B------:R-:W-:Y:S01]  /*22880*/  IMAD.U32 R5, RZ, RZ, UR5 ;  /* 0x00000005ff057e24 */ /* 0x000fe2000f8e00ff */
[----:B------:R-:W0:Y:S01]  /*22890*/  LDC.64 R2, c[0x4][R2] ;  /* 0x0100000002027b82 */ /* 0x000e220000000a00 */
[----:B------:R-:W-:Y:S01]  /*228a0*/  IMAD.U32 R6, RZ, RZ, UR6 ;  /* 0x00000006ff067e24 */ /* 0x000fe2000f8e00ff */
[----:B------:R-:W-:Y:S01]  /*228b0*/  MOV R8, 0x70 ;  /* 0x0000007000087802 */ /* 0x000fe20000000f00 */
[----:B------:R-:W-:Y:S02]  /*228c0*/  IMAD.U32 R7, RZ, RZ, UR7 ;  /* 0x00000007ff077e24 */ /* 0x000fe4000f8e00ff */
[----:B------:R-:W-:-:S02]  /*228d0*/  IMAD.U32 R10, RZ, RZ, UR8 ;  /* 0x00000008ff0a7e24 */ /* 0x000fc4000f8e00ff */
[----:B------:R-:W-:Y:S02]  /*228e0*/  IMAD.U32 R11, RZ, RZ, UR9 ;  /* 0x00000009ff0b7e24 */ /* 0x000fe4000f8e00ff */
[----:B------:R-:W-:Y:S02]  /*228f0*/  IMAD.MOV.U32 R12, RZ, RZ, 0x1 ;  /* 0x00000001ff0c7424 */ /* 0x000fe400078e00ff */
[----:B------:R-:W-:-:S07]  /*22900*/  IMAD.MOV.U32 R13, RZ, RZ, RZ ;  /* 0x000000ffff0d7224 */ /* 0x000fce00078e00ff */
[----:B------:R-:W-:-:S07]  /*22910*/  LEPC R20, `(.L_x_1664) ;  /* 0x000000001014794e */ /* 0x000fce0000000000 */
[----:B0-----:R-:W-:Y:S05]  /*22920*/  CALL.ABS.NOINC R2 ;  /* 0x0000000002007343 */ /* 0x001fea0003c00000 */
.L_x_1664:
[----:B------:R-:W3:Y:S01]  /*22930*/  LDL.LU R4, [R1+0x2c] ;  /* 0x00002c0001047983 */ /* 0x000ee20000300800 */
[----:B------:R-:W4:Y:S01]  /*22940*/  LDC R0, c[0x0][0x428] ;  /* 0x00010a00ff007b82 */ /* 0x000f220000000800 */
[----:B------:R-:W-:Y:S01]  /*22950*/  ULDC.64 UR4, c[0x0][0x9f8] ;  /* 0x00027e0000047ab9 */ /* 0x000fe20000000a00 */
[----:B------:R-:W-:Y:S01]  /*22960*/  ULDC.64 UR6, c[0x0][0x208] ;  /* 0x0000820000067ab9 */ /* 0x000fe20000000a00 */
[----:B------:R-:W0:Y:S01]  /*22970*/  S2R R5, SR_TID.X ;  /* 0x0000000000057919 */ /* 0x000e220000002100 */
[----:B----4-:R-:W-:Y:S01]  /*22980*/  ISETP.NE.AND P0, PT, R0, 0x1, PT ;  /* 0x000000010000780c */ /* 0x010fe20003f05270 */
[----:B------:R-:W-:Y:S01]  /*22990*/  IMAD.MOV.U32 R0, RZ, RZ, R18 ;  /* 0x000000ffff007224 */ /* 0x000fe200078e0012 */
[----:B0-----:R-:W-:-:S11]  /*229a0*/  LOP3.LUT R5, R5, 0x1f, RZ, 0xc0, !PT ;  /* 0x0000001f05057812 */ /* 0x001fd600078ec0ff */
[----:B------:R-:W0:Y:S08]  /*229b0*/  @P0 LDC R3, c[0x0][0x42c] ;  /* 0x00010b00ff030b82 */ /* 0x000e300000000800 */
[----:B------:R-:W4:Y:S01]  /*229c0*/  @P0 LDC R2, c[0x0][0x430] ;  /* 0x00010c00ff020b82 */ /* 0x000f220000000800 */
[----:B0-----:R-:W-:-:S05]  /*229d0*/  @P0 IMAD.HI.U32 R3, R18, R3, RZ ;  /* 0x0000000312030227 */ /* 0x001fca00078e00ff */
[----:B----4-:R-:W-:Y:S02]  /*229e0*/  @P0 SHF.R.U32.HI R0, RZ, R2, R3 ;  /* 0x00000002ff000219 */ /* 0x010fe40000011603 */
[----:B------:R-:W-:-:S04]  /*229f0*/  ISETP.NE.U32.AND P0, PT, RZ, UR4, PT ;  /* 0x00000004ff007c0c */ /* 0x000fc8000bf05070 */
[----:B------:R-:W-:Y:S01]  /*22a00*/  ISETP.NE.AND.EX P0, PT, RZ, UR5, PT, P0 ;  /* 0x00000005ff007c0c */ /* 0x000fe2000bf05300 */
[----:B------:R-:W-:-:S12]  /*22a10*/  ULDC.64 UR4, c[0x0][0xa00] ;  /* 0x0002800000047ab9 */ /* 0x000fd80000000a00 */
[----:B--2---:R-:W0:Y:S01]  /*22a20*/  @P0 LDC.64 R6, c[0x0][0x9f8] ;  /* 0x00027e00ff060b82 */ /* 0x004e220000000a00 */
[----:B------:R-:W-:-:S04]  /*22a30*/  ISETP.NE.AND P6, PT, R5, RZ, PT ;  /* 0x000000ff0500720c */ /* 0x000fc80003fc5270 */
[----:B------:R-:W-:-:S09]  /*22a40*/  PLOP3.LUT P1, PT, P6, PT, PT, 0x8, 0x0 ;  /* 0x000000000000781c */ /* 0x000fd2000372e170 */
[----:B------:R-:W-:Y:S01]  /*22a50*/  VOTEU.ALL UP1, P6 ;  /* 0x00000000003f7886 */ /* 0x000fe20003020000 */
[----:B0-----:R-:W-:-:S04]  /*22a60*/  @P0 IMAD.WIDE R6, R19, 0x4, R6 ;  /* 0x0000000413060825 */ /* 0x001fc800078e0206 */
[----:B------:R-:W-:-:S04]  /*22a70*/  @!UP1 UIADD3 UR8, UP0, UR38, 0x270, URZ ;  /* 0x0000027026089890 */ /* 0x000fc8000ff1e03f */
[----:B------:R-:W-:-:S03]  /*22a80*/  @!UP1 UIADD3.X UR9, URZ, UR39, URZ, UP0, !UPT ;  /* 0x000000273f099290 */ /* 0x000fc600087fe43f */
[----:B------:R-:W-:Y:S01]  /*22a90*/  VOTEU.ALL UP0, P6 ;  /* 0x00000000003f7886 */ /* 0x000fe20003000000 */
[----:B---3--:R-:W-:Y:S02]  /*22aa0*/  IMAD R3, R17, 0x80, R4 ;  /* 0x0000008011037824 */ /* 0x008fe400078e0204 */
[----:B------:R-:W-:-:S06]  /*22ab0*/  IMAD.MOV.U32 R4, RZ, RZ, R19 ;  /* 0x000000ffff047224 */ /* 0x000fcc00078e0013 */
[----:B------:R0:W5:Y:S01]  /*22ac0*/  @P0 LDG.E R4, desc[UR6][R6.64] ;  /* 0x0000000606040981 */ /* 0x000162000c1e1900 */
[----:B------:R-:W-:-:S04]  /*22ad0*/  ISETP.NE.U32.AND P0, PT, RZ, UR4, PT ;  /* 0x00000004ff007c0c */ /* 0x000fc8000bf05070 */
[----:B------:R-:W-:-:S04]  /*22ae0*/  ISETP.NE.AND.EX P0, PT, RZ, UR5, PT, P0 ;  /* 0x00000005ff007c0c */ /* 0x000fc8000bf05300 */
[----:B------:R-:W-:-:S09]  /*22af0*/  SEL R2, R19, RZ, !P0 ;  /* 0x000000ff13027207 */ /* 0x000fd20004000000 */
.L_x_1666:
        /* <DEDUP_REMOVED lines=9> */
[----:B--2---:R-:W-:Y:S05]  /*22b90*/  @P1 BRA.U.ANY `(.L_x_1666) ;  /* 0xfffffffd00d81947 */ /* 0x004fea000393ffff */
[----:B------:R-:W2:Y:S01]  /*22ba0*/  S2R R5, SR_TID.X ;  /* 0x0000000000057919 */ /* 0x000ea20000002100 */
[----:B------:R-:W-:Y:S01]  /*22bb0*/  UMOV UR4, 0x40 ;  /* 0x0000004000047882 */ /* 0x000fe20000000000 */
[----:B--2---:R-:W-:-:S04]  /*22bc0*/  LOP3.LUT R5, R5, 0x1f, RZ, 0xc0, !PT ;  /* 0x0000001f05057812 */ /* 0x004fc800078ec0ff */
[----:B------:R-:W-:-:S04]  /*22bd0*/  ISETP.NE.AND P2, PT, R5, RZ, PT ;  /* 0x000000ff0500720c */ /* 0x000fc80003f45270 */
[----:B------:R-:W-:-:S09]  /*22be0*/  PLOP3.LUT P1, PT, P2, PT, PT, 0x8, 0x0 ;  /* 0x000000000000781c */ /* 0x000fd2000172e170 */
[----:B------:R-:W-:-:S05]  /*22bf0*/  VOTEU.ALL UP0, P2 ;  /* 0x00000000003f7886 */ /* 0x000fca0001000000 */
.L_x_1667:
        /* <DEDUP_REMOVED lines=15> */
.L_x_1668:
        /* <DEDUP_REMOVED lines=9> */
[----:B------:R-:W2:Y:S01]  /*22d80*/  LDL R5, [R1+0x24] ;  /* 0x0000240001057983 */ /* 0x000ea20000100800 */
[----:B-1----:R-:W1:Y:S01]  /*22d90*/  LDC.64 R8, c[0x0][0x3f8] ;  /* 0x0000fe00ff087b82 */ /* 0x002e620000000a00 */
[----:B------:R-:W-:Y:S02]  /*22da0*/  ULDC.64 UR4, c[0x0][0xa08] ;  /* 0x0002820000047ab9 */ /* 0x000fe40000000a00 */
[----:B-1----:R-:W-:Y:S01]  /*22db0*/  LOP3.LUT P0, RZ, R8, UR4, RZ, 0xfc, !PT ;  /* 0x0000000408ff7c12 */ /* 0x002fe2000f80fcff */
[----:B------:R-:W-:-:S03]  /*22dc0*/  UMOV UR4, 0xffffffff ;  /* 0xffffffff00047882 */ /* 0x000fc60000000000 */
[----:B------:R-:W-:-:S04]  /*22dd0*/  LOP3.LUT P0, RZ, R9, UR5, RZ, 0xfc, P0 ;  /* 0x0000000509ff7c12 */ /* 0x000fc8000800fcff */
[----:B0----5:R-:W-:Y:S02]  /*22de0*/  SEL R6, R4, RZ, !P0 ;  /* 0x000000ff04067207 */ /* 0x021fe40004000000 */
[----:B--2---:R-:W-:Y:S01]  /*22df0*/  IADD3 R5, R5, -0x1, RZ ;  /* 0xffffffff05057810 */ /* 0x004fe20007ffe0ff */
[----:B------:R-:W-:Y:S06]  /*22e00*/  BRA.DIV UR4, `(.L_x_1669) ;  /* 0x0000004a042c7947 */ /* 0x000fec000b800000 */
.L_x_1805:
[----:B------:R-:W-:Y:S01]  /*22e10*/  UMOV UR4, 0xffffffff ;  /* 0xffffffff00047882 */ /* 0x000fe20000000000 */
[----:B------:R-:W-:Y:S02]  /*22e20*/  SHF.R.S32.HI R17, RZ, 0x1f, R4 ;  /* 0x0000001fff117819 */ /* 0x000fe40000011404 */
[----:B------:R-:W-:Y:S05]  /*22e30*/  BRA.DIV UR4, `(.L_x_1670) ;  /* 0x0000004a04547947 */ /* 0x000fea000b800000 */
[----:B------:R-:W-:-:S13]  /*22e40*/  ELECT P6, URZ, PT ;  /* 0x00000000003f782f */ /* 0x000fda00038c0000 */
.L_x_1808:
[----:B------:R-:W-:Y:S05]  /*22e50*/  @!P6 BRA `(.L_x_1671) ;  /* 0x000000040028e947 */ /* 0x000fea0003800000 */
[----:B------:R-:W-:-:S04]  /*22e60*/  ISETP.NE.U32.AND P0, PT, R8, RZ, PT ;  /* 0x000000ff0800720c */ /* 0x000fc80003f05070 */
        /* <DEDUP_REMOVED lines=17> */
[----:B------:R-:W-:-:S04]  /*22f80*/  LEA R10, P0, R6, R8, 0x2 ;  /* 0x00000008060a7211 */ /* 0x000fc800078010ff */
[----:B------:R-:W-:-:S05]  /*22f90*/  LEA.HI.X R11, R6, R9, R7, 0x2, P0 ;  /* 0x00000009060b7211 */ /* 0x000fca00000f1407 */
[----:B------:R0:W5:Y:S04]  /*22fa0*/  LDG.E R6, desc[UR6][R10.64] ;  /* 0x000000060a067981 */ /* 0x000168000c1e1900 */
.L_x_1672:
        /* <DEDUP_REMOVED lines=9> */
.L_x_1809:
        /* <DEDUP_REMOVED lines=11> */
.L_x_1674:
        /* <DEDUP_REMOVED lines=33> */
.L_x_1671:
        /* <DEDUP_REMOVED lines=17> */
[----:B------:R-:W-:Y:S01]  /*23410*/  UMOV UR15, 0x12f00000 ;  /* 0x12f00000000f7882 */ /* 0x000fe20000000000 */
[----:B------:R-:W-:Y:S01]  /*23420*/  @P0 MOV R7, 0xc000 ;  /* 0x0000c00000070802 */ /* 0x000fe20000000f00 */
        /* <DEDUP_REMOVED lines=28> */
.L_x_1810:
[----:B------:R-:W-:Y:S05]  /*235f0*/  BSYNC B0 ;  /* 0x0000000000007941 */ /* 0x000fea0003800000 */
.L_x_1675:
[----:B0-----:R-:W2:Y:S04]  /*23600*/  LDL R3, [R1+0x24] ;  /* 0x0000240001037983 */ /* 0x001ea80000100800 */
[----:B------:R-:W3:Y:S01]  /*23610*/  LDL R10, [R1+0x18] ;  /* 0x00001800010a7983 */ /* 0x000ee20000100800 */
[----:B------:R-:W-:Y:S01]  /*23620*/  BSSY B0, `(.L_x_1677) ;  /* 0x00001a3000007945 */ /* 0x000fe20003800000 */
[----:B--2---:R-:W-:-:S05]  /*23630*/  VIADD R7, R3, 0xfffffffe ;  /* 0xfffffffe03077836 */ /* 0x004fca0000000000 */
[----:B---3--:R-:W-:-:S13]  /*23640*/  ISETP.GE.AND P0, PT, R7, R10, PT ;  /* 0x0000000a0700720c */ /* 0x008fda0003f06270 */
[----:B------:R-:W-:Y:S05]  /*23650*/  @!P0 BRA `(.L_x_1678) ;  /* 0x00000018007c8947 */ /* 0x000fea0003800000 */
[----:B------:R-:W-:Y:S01]  /*23660*/  IMAD.MOV R13, RZ, RZ, -R3 ;  /* 0x000000ffff0d7224 */ /* 0x000fe200078e0a03 */
[----:B------:R-:W-:Y:S01]  /*23670*/  LOP3.LUT R2, RZ, R10, RZ, 0x33, !PT ;  /* 0x0000000aff027212 */ /* 0x000fe200078e33ff */
[----:B------:R-:W-:Y:S03]  /*23680*/  BSSY B1, `(.L_x_1679) ;  /* 0x000008c000017945 */ /* 0x000fe60003800000 */
        /* <DEDUP_REMOVED lines=36> */
.L_x_1683:
[----:B0-----:R-:W0:Y:S01]  /*238d0*/  S2R R8, SR_CgaCtaId ;  /* 0x0000000000087919 */ /* 0x001e220000008800 */
[----:B------:R-:W-:-:S04]  /*238e0*/  MOV R3, 0x400 ;  /* 0x0000040000037802 */ /* 0x000fc80000000f00 */
[----:B0-----:R-:W-:Y:S02]  /*238f0*/  LEA R3, R8, R3, 0x18 ;  /* 0x0000000308037211 */ /* 0x001fe400078ec0ff */
[----:B------:R-:W-:-:S03]  /*23900*/  SHF.L.U32 R8, R14, 0x1f, RZ ;  /* 0x0000001f0e087819 */ /* 0x000fc600000006ff */
[----:B------:R-:W-:-:S04]  /*23910*/  IMAD R3, R12, 0x8, R3 ;  /* 0x000000080c037824 */ /* 0x000fc800078e0203 */
[----:B------:R-:W0:Y:S02]  /*23920*/  SYNCS.PHASECHK.TRANS64.TRYWAIT P0, [R3+URZ+0x2a840], R8 ;  /* 0x02a84008030075a7 */ /* 0x000e24000800017f */
[----:B0-----:R-:W-:Y:S05]  /*23930*/  @!P0 BRA `(.L_x_1684) ;  /* 0x0000003c00e88947 */ /* 0x001fea0003800000 */
.L_x_1811:
        /* <DEDUP_REMOVED lines=11> */
.L_x_1685:
        /* <DEDUP_REMOVED lines=37> */
.L_x_1812:
[----:B------:R-:W1:Y:S01]  /*23c40*/  S2R R9, SR_TID.X ;  /* 0x0000000000097919 */ /* 0x000e620000002100 */
[----:B------:R-:W-:-:S04]  /*23c50*/  UPRMT UR4, UR37, 0x9910, URZ ;  /* 0x0000991025047896 */ /* 0x000fc8000800003f */
[----:B------:R-:W-:Y:S01]  /*23c60*/  UISETP.NE.AND UP0, UPT, UR4, 0x2, UPT ;  /* 0x000000020400788c */ /* 0x000fe2000bf05270 */
[----:B-1----:R-:W-:-:S04]  /*23c70*/  LOP3.LUT R9, R9, 0x7f, RZ, 0xc0, !PT ;  /* 0x0000007f09097812 */ /* 0x002fc800078ec0ff */
[----:B------:R-:W-:-:S13]  /*23c80*/  ISETP.NE.AND P0, PT, R9, RZ, PT ;  /* 0x000000ff0900720c */ /* 0x000fda0003f05270 */
[----:B0-----:R-:W-:-:S04]  /*23c90*/  @!P0 IMAD.MOV.U32 R8, RZ, RZ, 0x6000 ;  /* 0x00006000ff088424 */ /* 0x001fc800078e00ff */
[----:B------:R0:W-:Y:S01]  /*23ca0*/  @!P0 SYNCS.ARRIVE.TRANS64 RZ, [R3+URZ+0x2a850], R8 ;  /* 0x02a8500803ff89a7 */ /* 0x0001e2000800003f */
[----:B------:R-:W-:-:S13]  /*23cb0*/  PLOP3.LUT P0, PT, PT, PT, UP0, 0x40, 0x0 ;  /* 0x000000000000781c */ /* 0x000fda0003f0e808 */
[----:B0-----:R-:W-:Y:S05]  /*23cc0*/  @!P0 BRA `(.L_x_1687) ;  /* 0x0000000000048947 */ /* 0x001fea0003800000 */
[----:B------:R-:W-:Y:S01]  /*23cd0*/  BPT.TRAP 0x1 ;  /* 0x000000040000795c */ /* 0x000fe20000300000 */
.L_x_1687:
[----:B------:R-:W2:Y:S02]  /*23ce0*/  LDL R8, [R1+0x8] ;  /* 0x0000080001087983 */ /* 0x000ea40000100800 */
[----:B--2---:R-:W-:-:S13]  /*23cf0*/  LOP3.LUT P0, RZ, R8, 0x40, RZ, 0xc0, !PT ;  /* 0x0000004008ff7812 */ /* 0x004fda000780c0ff */
[----:B------:R-:W-:Y:S05]  /*23d00*/  @P0 BRA `(.L_x_1688) ;  /* 0x0000000000040947 */ /* 0x000fea0003800000 */
[----:B------:R-:W-:Y:S01]  /*23d10*/  BPT.TRAP 0x1 ;  /* 0x000000040000795c */ /* 0x000fe20000300000 */
.L_x_1688:
[----:B------:R-:W2:Y:S01]  /*23d20*/  LDL.LU R9, [R1] ;  /* 0x0000000001097983 */ /* 0x000ea20000300800 */
        /* <DEDUP_REMOVED lines=22> */
[----:B------:R0:W-:Y:S01]  /*23e90*/  UTMALDG.4D [UR8], [UR4], desc[UR6] ;  /* 0x00000608040075b4 */ /* 0x0001e20008019000 */
[----:B------:R-:W-:Y:S01]  /*23ea0*/  IMAD.MOV.U32 R5, RZ, RZ, R7 ;  /* 0x000000ffff057224 */ /* 0x000fe200078e0007 */
[----:B0-----:R-:W-:Y:S01]  /*23eb0*/  UMOV UR8, UR14 ;  /* 0x0000000e00087c82 */ /* 0x001fe20008000000 */
[----:B------:R-:W-:Y:S02]  /*23ec0*/  UMOV UR10, UR15 ;  /* 0x0000000f000a7c82 */ /* 0x000fe40008000000 */
[----:B------:R0:W-:Y:S02]  /*23ed0*/  UTMALDG.4D [UR8], [UR4], desc[UR6] ;  /* 0x00000608040075b4 */ /* 0x0001e40008019000 */
[----:B0-----:R-:W-:Y:S01]  /*23ee0*/  NOP ;  /* 0x0000000000007918 */ /* 0x001fe20000000000 */
.L_x_1682:
[----:B------:R-:W-:Y:S05]  /*23ef0*/  BSYNC B2 ;  /* 0x0000000000027941 */ /* 0x000fea0003800000 */
.L_x_1681:
[----:B------:R-:W2:Y:S04]  /*23f00*/  LDL R2, [R1+0x24] ;  /* 0x0000240001027983 */ /* 0x000ea80000100800 */
[----:B------:R0:W-:Y:S04]  /*23f10*/  STL [R1+0x10], R14 ;  /* 0x0000100e01007387 */ /* 0x0001e80000100800 */
[----:B------:R0:W-:Y:S02]  /*23f20*/  STL [R1], R12 ;  /* 0x0000000c01007387 */ /* 0x0001e40000100800 */
[----:B0-2---:R-:W-:-:S07]  /*23f30*/  VIADD R7, R2, 0xfffffffd ;  /* 0xfffffffd02077836 */ /* 0x005fce0000000000 */
.L_x_1680:
[----:B------:R-:W-:Y:S05]  /*23f40*/  BSYNC B1 ;  /* 0x0000000000017941 */ /* 0x000fea0003800000 */
.L_x_1679:
[----:B------:R-:W2:Y:S01]  /*23f50*/  LDL.LU R2, [R1+0x24] ;  /* 0x0000240001027983 */ /* 0x000ea20000300800 */
[----:B------:R-:W-:Y:S02]  /*23f60*/  IADD3 R13, R13, -0x2, RZ ;  /* 0xfffffffe0d0d7810 */ /* 0x000fe40007ffe0ff */
[----:B--2---:R-:W-:-:S04]  /*23f70*/  LOP3.LUT R2, RZ, R2, RZ, 0x33, !PT ;  /* 0x00000002ff027212 */ /* 0x004fc800078e33ff */
[----:B------:R-:W-:-:S13]  /*23f80*/  ISETP.NE.AND P0, PT, R13, R2, PT ;  /* 0x000000020d00720c */ /* 0x000fda0003f05270 */
[----:B------:R-:W-:Y:S05]  /*23f90*/  @!P0 BRA `(.L_x_1678) ;  /* 0x00000010002c8947 */ /* 0x000fea0003800000 */
[----:B------:R-:W-:-:S07]  /*23fa0*/  IMAD.MOV.U32 R13, RZ, RZ, R6 ;  /* 0x000000ffff0d7224 */ /* 0x000fce00078e0006 */
.L_x_1705:
        /* <DEDUP_REMOVED lines=24> */
[--C-:B------:R-:W-:Y:S01]  /*24130*/  SHF.R.S32.HI R3, RZ, 0x1f, R2.reuse ;  /* 0x0000001fff037819 */ /* 0x100fe20000011402 */
[----:B------:R-:W-:Y:S02]  /*24140*/  IMAD.MOV R12, RZ, RZ, -R2 ;  /* 0x000000ffff0c7224 */ /* 0x000fe400078e0a02 */
[C---:B------:R-:W-:Y:S02]  /*24150*/  IMAD R10, R4.reuse, UR7, R10 ;  /* 0x00000007040a7c24 */ /* 0x040fe4000f8e020a */
[----:B------:R-:W-:-:S04]  /*24160*/  IMAD.WIDE.U32 R2, R4, UR6, R2 ;  /* 0x0000000604027c25 */ /* 0x000fc8000f8e0002 */
[----:B------:R-:W-:Y:S01]  /*24170*/  IMAD R12, R11, R12, R7 ;  /* 0x0000000c0b0c7224 */ /* 0x000fe200078e0207 */
[----:B------:R-:W-:Y:S02]  /*24180*/  IADD3 R3, R10, R3, RZ ;  /* 0x000000030a037210 */ /* 0x000fe40007ffe0ff */
[----:B------:R-:W-:-:S04]  /*24190*/  LEA R10, P0, R2, UR4, 0x2 ;  /* 0x00000004020a7c11 */ /* 0x000fc8000f8010ff */
[----:B------:R-:W-:-:S05]  /*241a0*/  LEA.HI.X R11, R2, UR5, R3, 0x2, P0 ;  /* 0x00000005020b7c11 */ /* 0x000fca00080f1403 */
[----:B------:R0:W5:Y:S04]  /*241b0*/  LDG.E R13, desc[UR8][R10.64] ;  /* 0x000000080a0d7981 */ /* 0x000168000c1e1900 */
.L_x_1691:
[----:B------:R-:W1:Y:S01]  /*241c0*/  S2R R3, SR_CgaCtaId ;  /* 0x0000000000037919 */ /* 0x000e620000008800 */
[----:B------:R-:W-:-:S04]  /*241d0*/  MOV R2, 0x400 ;  /* 0x0000040000027802 */ /* 0x000fc80000000f00 */
[----:B-1----:R-:W-:Y:S02]  /*241e0*/  LEA R2, R3, R2, 0x18 ;  /* 0x0000000203027211 */ /* 0x002fe400078ec0ff */
[----:B------:R-:W-:-:S03]  /*241f0*/  SHF.L.U32 R3, R9, 0x1f, RZ ;  /* 0x0000001f09037819 */ /* 0x000fc600000006ff */
[----:B------:R-:W-:-:S04]  /*24200*/  IMAD R2, R8, 0x8, R2 ;  /* 0x0000000808027824 */ /* 0x000fc800078e0202 */
[----:B------:R-:W1:Y:S02]  /*24210*/  SYNCS.PHASECHK.TRANS64.TRYWAIT P0, [R2+URZ+0x2a840], R3 ;  /* 0x02a84003020075a7 */ /* 0x000e64000800017f */
[----:B-1----:R-:W-:Y:S05]  /*24220*/  @!P0 BRA `(.L_x_1692) ;  /* 0x0000003400d48947 */ /* 0x002fea0003800000 */
.L_x_1813:
        /* <DEDUP_REMOVED lines=11> */
.L_x_1693:
        /* <DEDUP_REMOVED lines=37> */
.L_x_1814:
        /* <DEDUP_REMOVED lines=10> */
.L_x_1695:
[----:B------:R-:W2:Y:S02]  /*245d0*/  LDL R3, [R1+0x8] ;  /* 0x0000080001037983 */ /* 0x000ea40000100800 */
[----:B--2---:R-:W-:-:S13]  /*245e0*/  LOP3.LUT P0, RZ, R3, 0x40, RZ, 0xc0, !PT ;  /* 0x0000004003ff7812 */ /* 0x004fda000780c0ff */
[----:B------:R-:W-:Y:S05]  /*245f0*/  @P0 BRA `(.L_x_1696) ;  /* 0x0000000000040947 */ /* 0x000fea0003800000 */
[----:B------:R-:W-:Y:S01]  /*24600*/  BPT.TRAP 0x1 ;  /* 0x000000040000795c */ /* 0x000fe20000300000 */
.L_x_1696:
        /* <DEDUP_REMOVED lines=14> */
[----:B------:R-:W-:Y:S01]  /*246f0*/  IMAD.MOV.U32 R5, RZ, RZ, R12 ;  /* 0x000000ffff057224 */ /* 0x000fe200078e000c */
[----:B------:R-:W-:Y:S01]  /*24700*/  MOV R6, R13 ;  /* 0x0000000d00067202 */ /* 0x000fe20000000f00 */
        /* <DEDUP_REMOVED lines=13> */
.L_x_1690:
[----:B------:R-:W-:Y:S05]  /*247e0*/  BSYNC B1 ;  /* 0x0000000000017941 */ /* 0x000fea0003800000 */
.L_x_1689:
        /* <DEDUP_REMOVED lines=31> */
[----:B------:R-:W-:-:S06]  /*249e0*/  LEA.HI.X R13, R2, UR5, R3, 0x2, P0 ;  /* 0x00000005020d7c11 */ /* 0x000fcc00080f1403 */
[----:B------:R1:W5:Y:S03]  /*249f0*/  LDG.E R13, desc[UR8][R12.64] ;  /* 0x000000080c0d7981 */ /* 0x000366000c1e1900 */
.L_x_1699:
[----:B------:R-:W2:Y:S01]  /*24a00*/  S2R R3, SR_CgaCtaId ;  /* 0x0000000000037919 */ /* 0x000ea20000008800 */
[----:B------:R-:W-:-:S04]  /*24a10*/  MOV R2, 0x400 ;  /* 0x0000040000027802 */ /* 0x000fc80000000f00 */
[----:B--2---:R-:W-:Y:S02]  /*24a20*/  LEA R2, R3, R2, 0x18 ;  /* 0x0000000203027211 */ /* 0x004fe400078ec0ff */
[----:B------:R-:W-:-:S03]  /*24a30*/  SHF.L.U32 R3, R14, 0x1f, RZ ;  /* 0x0000001f0e037819 */ /* 0x000fc600000006ff */
[----:B------:R-:W-:-:S04]  /*24a40*/  IMAD R2, R15, 0x8, R2 ;  /* 0x000000080f027824 */ /* 0x000fc800078e0202 */
[----:B------:R-:W2:Y:S02]  /*24a50*/  SYNCS.PHASECHK.TRANS64.TRYWAIT P0, [R2+URZ+0x2a840], R3 ;  /* 0x02a84003020075a7 */ /* 0x000ea4000800017f */
[----:B--2---:R-:W-:Y:S05]  /*24a60*/  @!P0 BRA `(.L_x_1700) ;  /* 0x0000002c00ec8947 */ /* 0x004fea0003800000 */
.L_x_1815:
        /* <DEDUP_REMOVED lines=11> */
.L_x_1701:
        /* <DEDUP_REMOVED lines=21> */
[----:B------:R-:W-:-:S04]  /*24c70*/  UIMAD UR11, UR11, 0x60, UR5 ;  /* 0x000000600b0b78a4 */ /* 0x000fc8000f8e0205 */
        /* <DEDUP_REMOVED lines=14> */
.L_x_1816:
[----:B------:R-:W1:Y:S01]  /*24d60*/  S2R R3, SR_TID.X ;  /* 0x0000000000037919 */ /* 0x000e620000002100 */
[----:B------:R-:W-:-:S04]  /*24d70*/  UPRMT UR4, UR37, 0x9910, URZ ;  /* 0x0000991025047896 */ /* 0x000fc8000800003f */
[----:B------:R-:W-:Y:S01]  /*24d80*/  UISETP.NE.AND UP0, UPT, UR4, 0x2, UPT ;  /* 0x000000020400788c */ /* 0x000fe2000bf05270 */
[----:B-1----:R-:W-:-:S04]  /*24d90*/  LOP3.LUT R3, R3, 0x7f, RZ, 0xc0, !PT ;  /* 0x0000007f03037812 */ /* 0x002fc800078ec0ff */
[----:B------:R-:W-:-:S13]  /*24da0*/  ISETP.NE.AND P0, PT, R3, RZ, PT ;  /* 0x000000ff0300720c */ /* 0x000fda0003f05270 */
[----:B------:R-:W-:-:S04]  /*24db0*/  @!P0 IMAD.MOV.U32 R3, RZ, RZ, 0x6000 ;  /* 0x00006000ff038424 */ /* 0x000fc800078e00ff */
[----:B------:R1:W-:Y:S01]  /*24dc0*/  @!P0 SYNCS.ARRIVE.TRANS64 RZ, [R2+URZ+0x2a850], R3 ;  /* 0x02a8500302ff89a7 */ /* 0x0003e2000800003f */
[----:B------:R-:W-:-:S13]  /*24dd0*/  PLOP3.LUT P0, PT, PT, PT, UP0, 0x40, 0x0 ;  /* 0x000000000000781c */ /* 0x000fda0003f0e808 */
[----:B-1----:R-:W-:Y:S05]  /*24de0*/  @!P0 BRA `(.L_x_1703) ;  /* 0x0000000000048947 */ /* 0x002fea0003800000 */
[----:B------:R-:W-:Y:S01]  /*24df0*/  BPT.TRAP 0x1 ;  /* 0x000000040000795c */ /* 0x000fe20000300000 */
.L_x_1703:
[----:B------:R-:W2:Y:S02]  /*24e00*/  LDL R3, [R1+0x8] ;  /* 0x0000080001037983 */ /* 0x000ea40000100800 */
[----:B--2---:R-:W-:-:S13]  /*24e10*/  LOP3.LUT P0, RZ, R3, 0x40, RZ, 0xc0, !PT ;  /* 0x0000004003ff7812 */ /* 0x004fda000780c0ff */
[----:B------:R-:W-:Y:S05]  /*24e20*/  @P0 BRA `(.L_x_1704) ;  /* 0x0000000000040947 */ /* 0x000fea0003800000 */
[----:B------:R-:W-:Y:S01]  /*24e30*/  BPT.TRAP 0x1 ;  /* 0x000000040000795c */ /* 0x000fe20000300000 */
.L_x_1704:
[----:B------:R-:W2:Y:S01]  /*24e40*/  LDL R3, [R1+0xc] ;  /* 0x00000c0001037983 */ /* 0x000ea20000100800 */
        /* <DEDUP_REMOVED lines=17> */
[----:B------:R-:W-:Y:S01]  /*24f60*/  IMAD.MOV.U32 R5, RZ, RZ, R10 ;  /* 0x000000ffff057224 */ /* 0x000fe200078e000a */
[----:B------:R-:W-:Y:S02]  /*24f70*/  MOV R6, R13 ;  /* 0x0000000d00067202 */ /* 0x000fe40000000f00 */
        /* <DEDUP_REMOVED lines=8> */
.L_x_1698:
[----:B------:R-:W-:Y:S05]  /*25000*/  BSYNC B1 ;  /* 0x0000000000017941 */ /* 0x000fea0003800000 */
.L_x_1697:
[----:B------:R-:W2:Y:S01]  /*25010*/  LDL R2, [R1+0x18] ;  /* 0x0000180001027983 */ /* 0x000ea20000100800 */
[----:B------:R-:W-:Y:S01]  /*25020*/  VIADD R7, R7, 0xfffffffe ;  /* 0xfffffffe07077836 */ /* 0x000fe20000000000 */
[----:B--2---:R-:W-:-:S13]  /*25030*/  ISETP.GT.AND P0, PT, R11, R2, PT ;  /* 0x000000020b00720c */ /* 0x004fda0003f04270 */
[----:B------:R-:W-:Y:S05]  /*25040*/  @P0 BRA `(.L_x_1705) ;  /* 0xffffffec00d80947 */ /* 0x000fea000383ffff */
.L_x_1678:
[----:B------:R-:W-:Y:S05]  /*25050*/  BSYNC B0 ;  /* 0x0000000000007941 */ /* 0x000fea0003800000 */
.L_x_1677:
        /* <DEDUP_REMOVED lines=9> */
[----:B------:R-:W-:Y:S01]  /*250f0*/  ULDC.64 UR6, c[0x0][0x208] ;  /* 0x0000820000067ab9 */ /* 0x000fe20000000a00 */
        /* <DEDUP_REMOVED lines=8> */
.L_x_1707:
[----:B------:R-:W-:Y:S05]  /*25180*/  BSYNC B0 ;  /* 0x0000000000007941 */ /* 0x000fea0003800000 */
.L_x_1706:
        /* <DEDUP_REMOVED lines=11> */
.L_x_1817:
[----:B------:R-:W2:Y:S01]  /*25240*/  S2R R4, SR_TID.X ;  /* 0x0000000000047919 */ /* 0x000ea20000002100 */
[----:B------:R-:W-:-:S04]  /*25250*/  UPRMT UR4, UR37, 0x9910, URZ ;  /* 0x0000991025047896 */ /* 0x000fc8000800003f */
[----:B------:R-:W-:Y:S01]  /*25260*/  UISETP.NE.AND UP0, UPT, UR4, 0x2, UPT ;  /* 0x000000020400788c */ /* 0x000fe2000bf05270 */
[----:B--2---:R-:W-:-:S04]  /*25270*/  LOP3.LUT R4, R4, 0x7f, RZ, 0xc0, !PT ;  /* 0x0000007f04047812 */ /* 0x004fc800078ec0ff */
[----:B------:R-:W-:-:S13]  /*25280*/  ISETP.NE.AND P0, PT, R4, RZ, PT ;  /* 0x000000ff0400720c */ /* 0x000fda0003f05270 */
[----:B-1----:R-:W-:-:S04]  /*25290*/  @!P0 IMAD.MOV.U32 R2, RZ, RZ, 0x6000 ;  /* 0x00006000ff028424 */ /* 0x002fc800078e00ff */
[----:B------:R1:W-:Y:S01]  /*252a0*/  @!P0 SYNCS.ARRIVE.TRANS64 RZ, [R3+URZ+0x2a850], R2 ;  /* 0x02a8500203ff89a7 */ /* 0x0003e2000800003f */
[----:B------:R-:W-:-:S13]  /*252b0*/  PLOP3.LUT P0, PT, PT, PT, UP0, 0x40, 0x0 ;  /* 0x000000000000781c */ /* 0x000fda0003f0e808 */
[----:B-1----:R-:W-:Y:S05]  /*252c0*/  @!P0 BRA `(.L_x_1711) ;  /* 0x0000000000048947 */ /* 0x002fea0003800000 */
[----:B------:R-:W-:Y:S01]  /*252d0*/  BPT.TRAP 0x1 ;  /* 0x000000040000795c */ /* 0x000fe20000300000 */
.L_x_1711:
[----:B------:R-:W2:Y:S02]  /*252e0*/  LDL R2, [R1+0x8] ;  /* 0x0000080001027983 */ /* 0x000ea40000100800 */
[----:B--2---:R-:W-:-:S13]  /*252f0*/  LOP3.LUT P0, RZ, R2, 0x40, RZ, 0xc0, !PT ;  /* 0x0000004002ff7812 */ /* 0x004fda000780c0ff */
[----:B------:R-:W-:Y:S05]  /*25300*/  @P0 BRA `(.L_x_1712) ;  /* 0x0000000000040947 */ /* 0x000fea0003800000 */
[----:B------:R-:W-:Y:S01]  /*25310*/  BPT.TRAP 0x1 ;  /* 0x000000040000795c */ /* 0x000fe20000300000 */
.L_x_1712:
[----:B------:R-:W2:Y:S01]  /*25320*/  LDL R2, [R1] ;  /* 0x0000000001027983 */ /* 0x000ea20000100800 */
        /* <DEDUP_REMOVED lines=26> */
.L_x_1709:
[----:B------:R-:W-:Y:S05]  /*254d0*/  BSYNC B0 ;  /* 0x0000000000007941 */ /* 0x000fea0003800000 */
.L_x_1708:
        /* <DEDUP_REMOVED lines=9> */
.L_x_1662:
[----:B------:R-:W-:Y:S05]  /*25570*/  BSYNC B6 ;  /* 0x0000000000067941 */ /* 0x000fea0003800000 */
.L_x_1660:
[----:B------:R-:W-:-:S03]  /*25580*/  UMOV UR4, 0xffffffff ;  /* 0xffffffff00047882 */ /* 0x000fc60000000000 */
[----:B------:R-:W-:Y:S05]  /*25590*/  BRA.DIV UR4, `(.L_x_1713) ;  /* 0x00000026045c7947 */ /* 0x000fea000b800000 */
[----:B------:R3:W4:Y:S04]  /*255a0*/  SHFL.IDX PT, R4, R16, RZ, 0x1f ;  /* 0x00001fff10047589 */ /* 0x00072800000e0000 */
[----:B------:R-:W0:Y:S02]  /*255b0*/  SHFL.IDX PT, R16, R16, 0x1, 0x1f ;  /* 0x00201f0010107f89 */ /* 0x000e2400000e0000 */
.L_x_1821:
[----:B------:R-:W5:Y:S01]  /*255c0*/  S2R R7, SR_TID.X ;  /* 0x0000000000077919 */ /* 0x000f620000002100 */
[----:B------:R-:W-:Y:S01]  /*255d0*/  ULDC UR4, c[0x0][0xc14] ;  /* 0x0003050000047ab9 */ /* 0x000fe20000000800 */
[----:B------:R-:W-:Y:S01]  /*255e0*/  BSSY B0, `(.L_x_1714) ;  /* 0x000000c000007945 */ /* 0x000fe20003800000 */
[----:B-1----:R-:W-:Y:S01]  /*255f0*/  MOV R0, UR4 ;  /* 0x0000000400007c02 */ /* 0x002fe20008000f00 */
[----:B------:R-:W-:Y:S01]  /*25600*/  IMAD.MOV.U32 R17, RZ, RZ, RZ ;  /* 0x000000ffff117224 */ /* 0x000fe200078e00ff */
[----:B-----5:R-:W-:-:S04]  /*25610*/  LOP3.LUT R7, R7, 0x1f, RZ, 0xc0, !PT ;  /* 0x0000001f07077812 */ /* 0x020fc800078ec0ff */
[C---:B------:R-:W-:Y:S01]  /*25620*/  ISETP.NE.AND P0, PT, R7.reuse, 0x1f, PT ;  /* 0x0000001f0700780c */ /* 0x040fe20003f05270 */
[----:B------:R-:W-:-:S05]  /*25630*/  IMAD.IADD R5, R7, 0x1, R19 ;  /* 0x0000000107057824 */ /* 0x000fca00078e0213 */
[----:B------:R-:W-:-:S13]  /*25640*/  ISETP.GE.OR P0, PT, R5, R0, !P0 ;  /* 0x000000000500720c */ /* 0x000fda0004706670 */
[----:B------:R-:W-:Y:S05]  /*25650*/  @P0 BRA `(.L_x_1715) ;  /* 0x0000000000100947 */ /* 0x000fea0003800000 */
[----:B------:R-:W1:Y:S01]  /*25660*/  LDC.64 R2, c[0x0][0xc58] ;  /* 0x00031600ff027b82 */ /* 0x000e620000000a00 */
[----:B------:R-:W-:Y:S01]  /*25670*/  ULDC.64 UR4, c[0x0][0x208] ;  /* 0x0000820000047ab9 */ /* 0x000fe20000000a00 */
[----:B-1----:R-:W-:-:S05]  /*25680*/  IMAD.WIDE R2, R5, 0x4, R2 ;  /* 0x0000000405027825 */ /* 0x002fca00078e0202 */
[----:B------:R1:W5:Y:S02]  /*25690*/  LDG.E R17, desc[UR4][R2.64] ;  /* 0x0000000402117981 */ /* 0x000364000c1e1900 */
.L_x_1715:
[----:B------:R-:W-:Y:S05]  /*256a0*/  BSYNC B0 ;  /* 0x0000000000007941 */ /* 0x000fea0003800000 */
.L_x_1714:
[----:B------:R-:W-:-:S03]  /*256b0*/  UMOV UR4, 0xffffffff ;  /* 0xffffffff00047882 */ /* 0x000fc60000000000 */
[----:B------:R-:W-:Y:S05]  /*256c0*/  BRA.DIV UR4, `(.L_x_1716) ;  /* 0x00000026045c7947 */ /* 0x000fea000b800000 */
[----:B0----5:R-:W0:Y:S01]  /*256d0*/  SHFL.UP PT, R14, R17, 0x1, RZ ;  /* 0x04200000110e7989 */ /* 0x021e2200000e00ff */
[C---:B------:R-:W-:Y:S02]  /*256e0*/  ISETP.NE.AND P0, PT, R7.reuse, RZ, PT ;  /* 0x000000ff0700720c */ /* 0x040fe40003f05270 */
[C---:B------:R-:W-:Y:S02]  /*256f0*/  ISETP.GE.U32.AND P1, PT, R7.reuse, 0x2, PT ;  /* 0x000000020700780c */ /* 0x040fe40003f26070 */
[----:B0-----:R-:W-:Y:S02]  /*25700*/  SEL R14, R14, RZ, P0 ;  /* 0x000000ff0e0e7207 */ /* 0x001fe40000000000 */
[----:B------:R-:W-:-:S03]  /*25710*/  ISETP.GE.U32.AND P0, PT, R7, 0x4, PT ;  /* 0x000000040700780c */ /* 0x000fc60003f06070 */
[----:B------:R-:W-:-:S05]  /*25720*/  IMAD.IADD R13, R17, 0x1, R14 ;  /* 0x00000001110d7824 */ /* 0x000fca00078e020e */
[----:B------:R-:W0:Y:S02]  /*25730*/  SHFL.UP PT, R14, R13, 0x2, RZ ;  /* 0x044000000d0e7989 */ /* 0x000e2400000e00ff */
[----:B0-----:R-:W-:Y:S02]  /*25740*/  SEL R14, R14, RZ, P1 ;  /* 0x000000ff0e0e7207 */ /* 0x001fe40000800000 */
[----:B------:R-:W-:-:S03]  /*25750*/  ISETP.GE.U32.AND P1, PT, R7, 0x8, PT ;  /* 0x000000080700780c */ /* 0x000fc60003f26070 */
[----:B-1----:R-:W-:-:S05]  /*25760*/  IMAD.IADD R3, R13, 0x1, R14 ;  /* 0x000000010d037824 */ /* 0x002fca00078e020e */
[----:B------:R-:W0:Y:S02]  /*25770*/  SHFL.UP PT, R14, R3, 0x4, RZ ;  /* 0x04800000030e7989 */ /* 0x000e2400000e00ff */
[----:B0-----:R-:W-:Y:S02]  /*25780*/  SEL R14, R14, RZ, P0 ;  /* 0x000000ff0e0e7207 */ /* 0x001fe40000000000 */
[----:B------:R-:W-:-:S03]  /*25790*/  ISETP.GE.U32.AND P0, PT, R7, 0x10, PT ;  /* 0x000000100700780c */ /* 0x000fc60003f06070 */
[----:B------:R-:W-:-:S05]  /*257a0*/  IMAD.IADD R5, R3, 0x1, R14 ;  /* 0x0000000103057824 */ /* 0x000fca00078e020e */
[----:B------:R-:W2:Y:S02]  /*257b0*/  SHFL.UP PT, R14, R5, 0x8, RZ ;  /* 0x05000000050e7989 */ /* 0x000ea400000e00ff */
[----:B--2---:R-:W-:-:S05]  /*257c0*/  SEL R6, R14, RZ, P1 ;  /* 0x000000ff0e067207 */ /* 0x004fca0000800000 */
[----:B------:R-:W-:-:S05]  /*257d0*/  IMAD.IADD R6, R5, 0x1, R6 ;  /* 0x0000000105067824 */ /* 0x000fca00078e0206 */
[----:B------:R-:W0:Y:S02]  /*257e0*/  SHFL.UP PT, R14, R6, 0x10, RZ ;  /* 0x06000000060e7989 */ /* 0x000e2400000e00ff */
[----:B0-----:R-:W-:-:S04]  /*257f0*/  SEL R7, R14, RZ, P0 ;  /* 0x000000ff0e077207 */ /* 0x001fc80000000000 */
[----:B------:R-:W-:-:S05]  /*25800*/  IADD3 R2, R6, R7, RZ ;  /* 0x0000000706027210 */ /* 0x000fca0007ffe0ff */
[----:B------:R0:W1:Y:S02]  /*25810*/  SHFL.IDX PT, R14, R2, 0x1f, 0x1f ;  /* 0x03e01f00020e7f89 */ /* 0x00006400000e0000 */
.L_x_1829:
[----:B------:R-:W-:Y:S02]  /*25820*/  ULDC UR4, c[0x0][0xc10] ;  /* 0x0003040000047ab9 */ /* 0x000fe40000000800 */
[----:B------:R-:W-:-:S04]  /*25830*/  IMAD.U32 R5, RZ, RZ, UR4 ;  /* 0x00000004ff057e24 */ /* 0x000fc8000f8e00ff */
[----:B-1----:R-:W-:-:S04]  /*25840*/  IMAD R3, R14, R5, RZ ;  /* 0x000000050e037224 */ /* 0x002fc800078e02ff */
[----:B---3--:R-:W-:-:S05]  /*25850*/  IMAD.IADD R16, R16, 0x1, R3 ;  /* 0x0000000110107824 */ /* 0x008fca00078e0203 */
[----:B----4-:R-:W-:-:S13]  /*25860*/  ISETP.GT.AND P0, PT, R16, R4, PT ;  /* 0x000000041000720c */ /* 0x010fda0003f04270 */
[----:B------:R-:W-:Y:S05]  /*25870*/  @P0 BRA `(.L_x_1717) ;  /* 0x0000000000b80947 */ /* 0x000fea0003800000 */
[----:B------:R-:W1:Y:S02]  /*25880*/  LDC R0, c[0x0][0xc14] ;  /* 0x00030500ff007b82 */ /* 0x000e640000000800 */
.L_x_1722:
[----:B------:R-:W-:-:S05]  /*25890*/  VIADD R19, R19, 0x1f ;  /* 0x0000001f13137836 */ /* 0x000fca0000000000 */
[----:B-1----:R-:W-:-:S13]  /*258a0*/  ISETP.GE.AND P0, PT, R19, R0, PT ;  /* 0x000000001300720c */ /* 0x002fda0003f06270 */
[----:B------:R-:W-:Y:S05]  /*258b0*/  @P0 BRA `(.L_x_1718) ;  /* 0x0000000400f40947 */ /* 0x000fea0003800000 */
[----:B------:R-:W1:Y:S01]  /*258c0*/  S2R R7, SR_TID.X ;  /* 0x0000000000077919 */ /* 0x000e620000002100 */
[----:B------:R-:W-:Y:S01]  /*258d0*/  BSSY B0, `(.L_x_1719) ;  /* 0x000000b000007945 */ /* 0x000fe20003800000 */
[----:B------:R-:W-:Y:S01]  /*258e0*/  IMAD.MOV.U32 R17, RZ, RZ, RZ ;  /* 0x000000ffff117224 */ /* 0x000fe200078e00ff */
[----:B-1----:R-:W-:-:S04]  /*258f0*/  LOP3.LUT R7, R7, 0x1f, RZ, 0xc0, !PT ;  /* 0x0000001f07077812 */ /* 0x002fc800078ec0ff */
[C---:B------:R-:W-:Y:S01]  /*25900*/  ISETP.NE.AND P1, PT, R7.reuse, 0x1f, PT ;  /* 0x0000001f0700780c */ /* 0x040fe20003f25270 */
[----:B------:R-:W-:-:S05]  /*25910*/  IMAD.IADD R5, R7, 0x1, R19 ;  /* 0x0000000107057824 */ /* 0x000fca00078e0213 */
[----:B------:R-:W-:-:S13]  /*25920*/  ISETP.GE.OR P0, PT, R5, R0, !P1 ;  /* 0x000000000500720c */ /* 0x000fda0004f06670 */
[----:B------:R-:W-:Y:S05]  /*25930*/  @P0 BRA `(.L_x_1720) ;  /* 0x0000000000100947 */ /* 0x000fea0003800000 */
[----:B0-----:R-:W0:Y:S01]  /*25940*/  LDC.64 R2, c[0x0][0xc58] ;  /* 0x00031600ff027b82 */ /* 0x001e220000000a00 */
[----:B------:R-:W-:Y:S01]  /*25950*/  ULDC.64 UR4, c[0x0][0x208] ;  /* 0x0000820000047ab9 */ /* 0x000fe20000000a00 */
[----:B0-----:R-:W-:-:S05]  /*25960*/  IMAD.WIDE R2, R5, 0x4, R2 ;  /* 0x0000000405027825 */ /* 0x001fca00078e0202 */
[----:B------:R1:W5:Y:S02]  /*25970*/  LDG.E R17, desc[UR4][R2.64] ;  /* 0x0000000402117981 */ /* 0x000364000c1e1900 */
.L_x_1720:
[----:B------:R-:W-:Y:S05]  /*25980*/  BSYNC B0 ;  /* 0x0000000000007941 */ /* 0x000fea0003800000 */
.L_x_1719:
[----:B------:R-:W-:-:S03]  /*25990*/  UMOV UR4, 0xffffffff ;  /* 0xffffffff00047882 */ /* 0x000fc60000000000 */
[----:B------:R-:W-:Y:S05]  /*259a0*/  BRA.DIV UR4, `(.L_x_1721) ;  /* 0x0000002604747947 */ /* 0x000fea000b800000 */
[----:B-----5:R-:W2:Y:S01]  /*259b0*/  SHFL.UP PT, R14, R17, 0x1, RZ ;  /* 0x04200000110e7989 */ /* 0x020ea200000e00ff */
[C---:B------:R-:W-:Y:S02]  /*259c0*/  ISETP.NE.AND P0, PT, R7.reuse, RZ, PT ;  /* 0x000000ff0700720c */ /* 0x040fe40003f05270 */
[C---:B------:R-:W-:Y:S02]  /*259d0*/  ISETP.GE.U32.AND P1, PT, R7.reuse, 0x2, PT ;  /* 0x000000020700780c */ /* 0x040fe40003f26070 */
[----:B--2---:R-:W-:Y:S02]  /*259e0*/  SEL R14, R14, RZ, P0 ;  /* 0x000000ff0e0e7207 */ /* 0x004fe40000000000 */
[----:B------:R-:W-:Y:S02]  /*259f0*/  ISETP.GE.U32.AND P0, PT, R7, 0x4, PT ;  /* 0x000000040700780c */ /* 0x000fe40003f06070 */
[----:B------:R-:W-:-:S05]  /*25a00*/  IADD3 R13, R17, R14, RZ ;  /* 0x0000000e110d7210 */ /* 0x000fca0007ffe0ff */
[----:B------:R-:W2:Y:S02]  /*25a10*/  SHFL.UP PT, R14, R13, 0x2, RZ ;  /* 0x044000000d0e7989 */ /* 0x000ea400000e00ff */
[----:B--2---:R-:W-:Y:S02]  /*25a20*/  SEL R14, R14, RZ, P1 ;  /* 0x000000ff0e0e7207 */ /* 0x004fe40000800000 */
[----:B------:R-:W-:-:S03]  /*25a30*/  ISETP.GE.U32.AND P1, PT, R7, 0x8, PT ;  /* 0x000000080700780c */ /* 0x000fc60003f26070 */
[----:B-1----:R-:W-:-:S05]  /*25a40*/  IMAD.IADD R3, R13, 0x1, R14 ;  /* 0x000000010d037824 */ /* 0x002fca00078e020e */
        /* <DEDUP_REMOVED lines=11> */
.L_x_1837:
[----:B------:R-:W-:Y:S02]  /*25b00*/  ULDC UR4, c[0x0][0xc10] ;  /* 0x0003040000047ab9 */ /* 0x000fe40000000800 */
[----:B------:R-:W-:-:S04]  /*25b10*/  IMAD.U32 R5, RZ, RZ, UR4 ;  /* 0x00000004ff057e24 */ /* 0x000fc8000f8e00ff */
[----:B-1----:R-:W-:-:S05]  /*25b20*/  IMAD R3, R14, R5, RZ ;  /* 0x000000050e037224 */ /* 0x002fca00078e02ff */
[----:B------:R-:W-:-:S04]  /*25b30*/  IADD3 R16, R3, R16, RZ ;  /* 0x0000001003107210 */ /* 0x000fc80007ffe0ff */
[----:B------:R-:W-:-:S13]  /*25b40*/  ISETP.GT.AND P0, PT, R16, R4, PT ;  /* 0x000000041000720c */ /* 0x000fda0003f04270 */
[----:B------:R-:W-:Y:S05]  /*25b50*/  @!P0 BRA `(.L_x_1722) ;  /* 0xfffffffc004c8947 */ /* 0x000fea000383ffff */
.L_x_1717:
        /* <DEDUP_REMOVED lines=8> */
.L_x_1841:
[----:B------:R-:W-:Y:S01]  /*25be0*/  ISETP.NE.AND P0, PT, R3, RZ, PT ;  /* 0x000000ff0300720c */ /* 0x000fe20003f05270 */
[----:B------:R-:W-:-:S12]  /*25bf0*/  IMAD.MOV.U32 R7, RZ, RZ, RZ ;  /* 0x000000ffff077224 */ /* 0x000fd800078e00ff */
[----:B------:R-:W-:Y:S05]  /*25c00*/  @!P0 BRA `(.L_x_1724) ;  /* 0x0000000000108947 */ /* 0x000fea0003800000 */
[----:B------:R-:W-:Y:S01]  /*25c10*/  UMOV UR4, 0xffffffff ;  /* 0xffffffff00047882 */ /* 0x000fe20000000000 */
[----:B------:R-:W-:Y:S02]  /*25c20*/  VIADD R12, R6, 0xffffffff ;  /* 0xffffffff060c7836 */ /* 0x000fe40000000000 */
[----:B------:R-:W-:Y:S05]  /*25c30*/  BRA.DIV UR4, `(.L_x_1725) ;  /* 0x0000002604e87947 */ /* 0x000fea000b800000 */
[----:B------:R3:W4:Y:S02]  /*25c40*/  SHFL.IDX PT, R7, R2, R12, 0x1f ;  /* 0x00001f0c02077589 */ /* 0x00072400000e0000 */
.L_x_1724:
[----:B0--3--:R-:W0:Y:S01]  /*25c50*/  LDC.64 R2, c[0x0][0xc68] ;  /* 0x00031a00ff027b82 */ /* 0x009e220000000a00 */
[----:B------:R-:W-:Y:S01]  /*25c60*/  IMAD.IADD R19, R6, 0x1, R19 ;  /* 0x0000000106137824 */ /* 0x000fe200078e0213 */
[----:B------:R-:W-:-:S03]  /*25c70*/  ULDC.64 UR4, c[0x0][0x208] ;  /* 0x0000820000047ab9 */ /* 0x000fc60000000a00 */
[----:B0-----:R-:W-:-:S05]  /*25c80*/  IMAD.WIDE R2, R19, 0x4, R2 ;  /* 0x0000000413027825 */ /* 0x001fca00078e0202 */
[----:B------:R-:W1:Y:S01]  /*25c90*/  LDG.E R9, desc[UR4][R2.64] ;  /* 0x0000000402097981 */ /* 0x000e62000c1e1900 */
[----:B----4-:R-:W-:-:S04]  /*25ca0*/  IMAD R16, R7, R5, R16 ;  /* 0x0000000507107224 */ /* 0x010fc800078e0210 */
[----:B------:R-:W-:Y:S02]  /*25cb0*/  IMAD.IADD R7, R4, 0x1, -R16 ;  /* 0x0000000104077824 */ /* 0x000fe400078e0a10 */
[----:B-12---:R-:W-:-:S05]  /*25cc0*/  IMAD R6, R17, R9, RZ ;  /* 0x0000000911067224 */ /* 0x006fca00078e02ff */
[----:B------:R-:W-:-:S04]  /*25cd0*/  IABS R8, R6 ;  /* 0x0000000600087213 */ /* 0x000fc80000000000 */
[----:B------:R-:W0:Y:S08]  /*25ce0*/  I2F.RP R11, R8 ;  /* 0x00000008000b7306 */ /* 0x000e300000209400 */
[----:B0-----:R-:W0:Y:S02]  /*25cf0*/  MUFU.RCP R11, R11 ;  /* 0x0000000b000b7308 */ /* 0x001e240000001000 */
[----:B0-----:R-:W-:-:S06]  /*25d00*/  VIADD R12, R11, 0xffffffe ;  /* 0x0ffffffe0b0c7836 */ /* 0x001fcc0000000000 */
[----:B------:R-:W0:Y:S02]  /*25d10*/  F2I.FTZ.U32.TRUNC.NTZ R3, R12 ;  /* 0x0000000c00037305 */ /* 0x000e24000021f000 */
[----:B0-----:R-:W-:-:S05]  /*25d20*/  IADD3 R2, RZ, -R3, RZ ;  /* 0x80000003ff027210 */ /* 0x001fca0007ffe0ff */
[----:B------:R-:W-:Y:S02]  /*25d30*/  IMAD R10, R2, R8, RZ ;  /* 0x00000008020a7224 */ /* 0x000fe400078e02ff */
[----:B------:R-:W-:-:S04]  /*25d40*/  IMAD.MOV.U32 R2, RZ, RZ, RZ ;  /* 0x000000ffff027224 */ /* 0x000fc800078e00ff */
[----:B------:R-:W-:Y:S01]  /*25d50*/  IMAD.HI.U32 R10, R3, R10, R2 ;  /* 0x0000000a030a7227 */ /* 0x000fe200078e0002 */
[----:B------:R-:W-:Y:S02]  /*25d60*/  IABS R3, R7 ;  /* 0x0000000700037213 */ /* 0x000fe40000000000 */
[----:B------:R-:W-:-:S03]  /*25d70*/  IABS R2, R6 ;  /* 0x0000000600027213 */ /* 0x000fc60000000000 */
[----:B------:R-:W-:-:S04]  /*25d80*/  IMAD.HI.U32 R10, R10, R3, RZ ;  /* 0x000000030a0a7227 */ /* 0x000fc800078e00ff */
[----:B------:R-:W-:-:S04]  /*25d90*/  IMAD.MOV R2, RZ, RZ, -R2 ;  /* 0x000000ffff027224 */ /* 0x000fc800078e0a02 */
[----:B------:R-:W-:-:S05]  /*25da0*/  IMAD R3, R10, R2, R3 ;  /* 0x000000020a037224 */ /* 0x000fca00078e0203 */
[----:B------:R-:W-:-:S13]  /*25db0*/  ISETP.GT.U32.AND P0, PT, R8, R3, PT ;  /* 0x000000030800720c */ /* 0x000fda0003f04070 */
[----:B------:R-:W-:Y:S02]  /*25dc0*/  @!P0 IMAD.IADD R3, R3, 0x1, -R8 ;  /* 0x0000000103038824 */ /* 0x000fe400078e0a08 */
[----:B------:R-:W-:-:S03]  /*25dd0*/  @!P0 VIADD R10, R10, 0x1 ;  /* 0x000000010a0a8836 */ /* 0x000fc60000000000 */
[----:B------:R-:W-:Y:S02]  /*25de0*/  ISETP.GE.U32.AND P0, PT, R3, R8, PT ;  /* 0x000000080300720c */ /* 0x000fe40003f06070 */
[----:B------:R-:W-:-:S11]  /*25df0*/  LOP3.LUT R3, R7, R6, RZ, 0x3c, !PT ;  /* 0x0000000607037212 */ /* 0x000fd600078e3cff */
[----:B------:R-:W-:Y:S02]  /*25e00*/  @P0 IADD3 R10, R10, 0x1, RZ ;  /* 0x000000010a0a0810 */ /* 0x000fe40007ffe0ff */
        /* <DEDUP_REMOVED lines=9> */
[----:B------:R-:W-:-:S04]  /*25ea0*/  VIADDMNMX R9, R8, R5, R9, PT ;  /* 0x0000000508097246 */ /* 0x000fc80003800109 */
        /* <DEDUP_REMOVED lines=13> */
[----:B------:R-:W-:Y:S01]  /*25f80*/  IMAD R8, R2, R8, R3 ;  /* 0x0000000802087224 */ /* 0x000fe200078e0203 */
[----:B------:R-:W-:-:S04]  /*25f90*/  LOP3.LUT R3, R6, R9, RZ, 0x3c, !PT ;  /* 0x0000000906037212 */ /* 0x000fc800078e3cff */
[----:B------:R-:W-:-:S13]  /*25fa0*/  ISETP.GT.U32.AND P0, PT, R5, R8, PT ;  /* 0x000000080500720c */ /* 0x000fda0003f04070 */
[----:B------:R-:W-:Y:S02]  /*25fb0*/  @!P0 IMAD.IADD R8, R8, 0x1, -R5 ;  /* 0x0000000108088824 */ /* 0x000fe400078e0a05 */
[----:B------:R-:W-:-:S03]  /*25fc0*/  @!P0 VIADD R2, R2, 0x1 ;  /* 0x0000000102028836 */ /* 0x000fc60000000000 */
[----:B------:R-:W-:-:S13]  /*25fd0*/  ISETP.GE.U32.AND P0, PT, R8, R5, PT ;  /* 0x000000050800720c */ /* 0x000fda0003f06070 */
[----:B------:R-:W-:Y:S01]  /*25fe0*/  @P0 VIADD R2, R2, 0x1 ;  /* 0x0000000102020836 */ /* 0x000fe20000000000 */
[----:B------:R-:W-:Y:S01]  /*25ff0*/  ISETP.GE.AND P0, PT, R3, RZ, PT ;  /* 0x000000ff0300720c */ /* 0x000fe20003f06270 */
[----:B------:R-:W-:-:S12]  /*26000*/  IMAD.IADD R3, R6, 0x1, R4 ;  /* 0x0000000106037824 */ /* 0x000fd800078e0204 */
        /* <DEDUP_REMOVED lines=8> */
.L_x_1718:
[----:B------:R-:W-:Y:S01]  /*26090*/  UMOV UR4, URZ ;  /* 0x0000003f00047c82 */ /* 0x000fe20008000000 */
[----:B------:R-:W-:Y:S01]  /*260a0*/  UMOV UR5, URZ ;  /* 0x0000003f00057c82 */ /* 0x000fe20008000000 */
[----:B------:R-:W-:Y:S01]  /*260b0*/  ULDC UR6, c[0x0][0xc14] ;  /* 0x0003050000067ab9 */ /* 0x000fe20000000800 */
[----:B------:R-:W-:Y:S01]  /*260c0*/  IMAD.MOV.U32 R16, RZ, RZ, R4 ;  /* 0x000000ffff107224 */ /* 0x000fe200078e0004 */
[----:B------:R-:W-:Y:S01]  /*260d0*/  MOV R18, UR5 ;  /* 0x0000000500127c02 */ /* 0x000fe20008000f00 */
[----:B------:R-:W-:Y:S02]  /*260e0*/  IMAD.U32 R17, RZ, RZ, UR4 ;  /* 0x00000004ff117e24 */ /* 0x000fe4000f8e00ff */
[----:B------:R-:W-:-:S07]  /*260f0*/  IMAD.U32 R19, RZ, RZ, UR6 ;  /* 0x00000006ff137e24 */ /* 0x000fce000f8e00ff */
.L_x_1726:
        /* <DEDUP_REMOVED lines=12> */
.L_x_1621:
        /* <DEDUP_REMOVED lines=12> */
.L_x_1844:
[----:B------:R-:W-:Y:S05]  /*26280*/  BSYNC B0 ;  /* 0x0000000000007941 */ /* 0x000fea0003800000 */
.L_x_1728:
[----:B------:R-:W-:-:S03]  /*26290*/  UMOV UR4, 0xffffffff ;  /* 0xffffffff00047882 */ /* 0x000fc60000000000 */
[----:B------:R-:W-:Y:S05]  /*262a0*/  BRA.DIV UR4, `(.L_x_1730) ;  /* 0x0000002204887947 */ /* 0x000fea000b800000 */
[----:B------:R-:W2:Y:S02]  /*262b0*/  S2R R2, SR_TID.X ;  /* 0x0000000000027919 */ /* 0x000ea40000002100 */
[----:B--2---:R-:W-:-:S04]  /*262c0*/  SHF.R.U32.HI R2, RZ, 0x5, R2 ;  /* 0x00000005ff027819 */ /* 0x004fc80000011602 */
[----:B------:R-:W-:-:S05]  /*262d0*/  LOP3.LUT R2, R2, 0x3, RZ, 0xc0, !PT ;  /* 0x0000000302027812 */ /* 0x000fca00078ec0ff */
[----:B------:R2:W3:Y:S02]  /*262e0*/  SHFL.IDX PT, R14, R2, RZ, 0x1f ;  /* 0x00001fff020e7589 */ /* 0x0004e400000e0000 */
.L_x_1847:
[----:B---3--:R-:W-:-:S13]  /*262f0*/  ISETP.NE.AND P0, PT, R14, RZ, PT ;  /* 0x000000ff0e00720c */ /* 0x008fda0003f05270 */
[----:B------:R-:W-:Y:S05]  /*26300*/  @P0 BRA `(.L_x_1315) ;  /* 0x0000000000940947 */ /* 0x000fea0003800000 */
[----:B------:R-:W-:-:S03]  /*26310*/  UMOV UR4, 0xffffffff ;  /* 0xffffffff00047882 */ /* 0x000fc60000000000 */
[----:B------:R-:W-:Y:S05]  /*26320*/  BRA.DIV UR4, `(.L_x_1731) ;  /* 0x00000022049c7947 */ /* 0x000fea000b800000 */
[----:B------:R-:W-:-:S13]  /*26330*/  ELECT P6, URZ, PT ;  /* 0x00000000003f782f */ /* 0x000fda00038c0000 */
.L_x_1850:
[----:B------:R-:W-:Y:S05]  /*26340*/  @!P6 BRA `(.L_x_1315) ;  /* 0x000000000084e947 */ /* 0x000fea0003800000 */
[----:B------:R-:W-:-:S06]  /*26350*/  ULOP3.LUT UR4, UR60, 0x2, URZ, 0xfc, !UPT ;  /* 0x000000023c047892 */ /* 0x000fcc000f8efc3f */
[----:B--2---:R-:W-:-:S05]  /*26360*/  IMAD.U32 R2, RZ, RZ, UR4 ;  /* 0x00000004ff027e24 */ /* 0x004fca000f8e00ff */
[----:B------:R-:W-:-:S13]  /*26370*/  ISETP.NE.AND P2, PT, R2, 0x3, PT ;  /* 0x000000030200780c */ /* 0x000fda0003f45270 */
[----:B------:R-:W-:Y:S05]  /*26380*/  @!P2 BRA `(.L_x_1732) ;  /* 0x000000000004a947 */ /* 0x000fea0003800000 */
[----:B------:R-:W-:Y:S01]  /*26390*/  BPT.TRAP 0x1 ;  /* 0x000000040000795c */ /* 0x000fe20000300000 */
.L_x_1732:
[----:B-1----:R-:W2:Y:S04]  /*263a0*/  LDL R3, [R1] ;  /* 0x0000000001037983 */ /* 0x002ea80000100800 */
[----:B------:R-:W3:Y:S01]  /*263b0*/  LDL.LU R7, [R1+0x10] ;  /* 0x0000100001077983 */ /* 0x000ee20000300800 */
[----:B------:R-:W-:-:S05]  /*263c0*/  VIADD R2, R0, 0x2a840 ;  /* 0x0002a84000027836 */ /* 0x000fca0000000000 */
[C---:B--2---:R-:W-:Y:S01]  /*263d0*/  LEA R6, R3.reuse, R2, 0x3 ;  /* 0x0000000203067211 */ /* 0x044fe200078e18ff */
        /* <DEDUP_REMOVED lines=10> */
.L_x_1851:
[----:B------:R-:W2:Y:S02]  /*26480*/  SYNCS.PHASECHK.TRANS64.TRYWAIT P0, [R7+URZ], R2 ;  /* 0x00000002070075a7 */ /* 0x000ea4000800017f */
[----:B--2---:R-:W-:Y:S05]  /*26490*/  @!P0 BRA `(.L_x_1734) ;  /* 0x0000002000748947 */ /* 0x004fea0003800000 */
.L_x_1852:
[----:B------:R-:W-:Y:S05]  /*264a0*/  @!P2 BRA `(.L_x_1735) ;  /* 0x000000000004a947 */ /* 0x000fea0003800000 */
[----:B------:R-:W-:Y:S01]  /*264b0*/  BPT.TRAP 0x1 ;  /* 0x000000040000795c */ /* 0x000fe20000300000 */
.L_x_1735:
[----:B------:R-:W3:Y:S01]  /*264c0*/  LDL.LU R4, [R1] ;  /* 0x0000000001047983 */ /* 0x000ee20000300800 */
[----:B------:R-:W-:-:S04]  /*264d0*/  VIADD R0, R0, 0x2a860 ;  /* 0x0002a86000007836 */ /* 0x000fc80000000000 */
[----:B---3--:R-:W-:-:S04]  /*264e0*/  IMAD R4, R4, 0x8, R0 ;  /* 0x0000000804047824 */ /* 0x008fc800078e0200 */
[----:B------:R-:W3:Y:S02]  /*264f0*/  SYNCS.PHASECHK.TRANS64.TRYWAIT P0, [R4+URZ], R5 ;  /* 0x00000005040075a7 */ /* 0x000ee4000800017f */
[----:B---3--:R-:W-:Y:S05]  /*26500*/  @!P0 BRA `(.L_x_1736) ;  /* 0x00000020006c8947 */ /* 0x008fea0003800000 */
.L_x_1853:
[----:B------:R-:W-:-:S07]  /*26510*/  IMAD R3, R3, 0x8, R0 ;  /* 0x0000000803037824 */ /* 0x000fce00078e0200 */
.L_x_1737:
[----:B----4-:R4:W0:Y:S02]  /*26520*/  SYNCS.PHASECHK.TRANS64.TRYWAIT P0, [R3+URZ], R2 ;  /* 0x00000002030075a7 */ /* 0x010824000800017f */
[----:B0-----:R-:W-:Y:S05]  /*26530*/  @!P0 NANOSLEEP.SYNCS 0x989680 ;  /* 0x009896800000895d */ /* 0x001fea0003900000 */
[----:B------:R-:W0:Y:S02]  /*26540*/  @!P0 SYNCS.PHASECHK.TRANS64 P0, [R3+URZ], R2 ;  /* 0x00000002030085a7 */ /* 0x000e24000800007f */
[----:B0-----:R-:W-:Y:S05]  /*26550*/  @!P0 BRA `(.L_x_1737) ;  /* 0xfffffffc00f08947 */ /* 0x001fea000383ffff */
.L_x_1315:
[----:B------:R-:W-:Y:S05]  /*26560*/  BSYNC B7 ;  /* 0x0000000000077941 */ /* 0x000fea0003800000 */
.L_x_1312:
[----:B------:R-:W-:Y:S05]  /*26570*/  EXIT ;  /* 0x000000000000794d */ /* 0x000fea0003800000 */
.L_x_1341:
[----:B0-----:R0:W1:Y:S02]  /*26580*/  SYNCS.PHASECHK.TRANS64.TRYWAIT P5, [R4+URZ+0x2a890], R3 ;  /* 0x02a89003040075a7 */ /* 0x00106400080a017f */
[----:B-1----:R-:W-:Y:S05]  /*26590*/  @!P5 NANOSLEEP.SYNCS 0x989680 ;  /* 0x009896800000d95d */ /* 0x002fea0003900000 */
[----:B------:R-:W1:Y:S02]  /*265a0*/  @!P5 SYNCS.PHASECHK.TRANS64 P5, [R4+URZ+0x2a890], R3 ;  /* 0x02a890030400d5a7 */ /* 0x000e6400080a007f */
[----:B-1----:R-:W-:Y:S05]  /*265b0*/  @!P5 BRA `(.L_x_1341) ;  /* 0xfffffffc00f0d947 */ /* 0x002fea000383ffff */
[----:B------:R-:W-:Y:S05]  /*265c0*/  BRA `(.L_x_1738) ;  /* 0xfffffdd400147947 */ /* 0x000fea000383ffff */
.L_x_1395:
[----:B-1----:R1:W3:Y:S02]  /*265d0*/  SYNCS.PHASECHK.TRANS64.TRYWAIT P5, [R4+URZ+0x2a890], R3 ;  /* 0x02a89003040075a7 */ /* 0x0022e400080a017f */
[----:B---3--:R-:W-:Y:S05]  /*265e0*/  @!P5 NANOSLEEP.SYNCS 0x989680 ;  /* 0x009896800000d95d */ /* 0x008fea0003900000 */
[----:B------:R-:W3:Y:S02]  /*265f0*/  @!P5 SYNCS.PHASECHK.TRANS64 P5, [R4+URZ+0x2a890], R3 ;  /* 0x02a890030400d5a7 */ /* 0x000ee400080a007f */
[----:B---3--:R-:W-:Y:S05]  /*26600*/  @!P5 BRA `(.L_x_1395) ;  /* 0xfffffffc00f0d947 */ /* 0x008fea000383ffff */
[----:B------:R-:W-:Y:S05]  /*26610*/  BRA `(.L_x_1739) ;  /* 0xfffffe0400fc7947 */ /* 0x000fea000383ffff */
.L_x_1420:
[----:B-1----:R1:W2:Y:S02]  /*26620*/  SYNCS.PHASECHK.TRANS64.TRYWAIT P4, [R4+URZ+0x2a890], R3 ;  /* 0x02a89003040075a7 */ /* 0x0022a4000808017f */
[----:B--2---:R-:W-:Y:S05]  /*26630*/  @!P4 NANOSLEEP.SYNCS 0x989680 ;  /* 0x009896800000c95d */ /* 0x004fea0003900000 */
[----:B------:R-:W2:Y:S02]  /*26640*/  @!P4 SYNCS.PHASECHK.TRANS64 P4, [R4+URZ+0x2a890], R3 ;  /* 0x02a890030400c5a7 */ /* 0x000ea4000808007f */
[----:B--2---:R-:W-:Y:S05]  /*26650*/  @!P4 BRA `(.L_x_1420) ;  /* 0xfffffffc00f0c947 */ /* 0x004fea000383ffff */
[----:B------:R-:W-:Y:S05]  /*26660*/  BRA `(.L_x_1740) ;  /* 0xfffffe3800087947 */ /* 0x000fea000383ffff */
.L_x_1426:
[----:B0-----:R0:W1:Y:S02]  /*26670*/  SYNCS.PHASECHK.TRANS64.TRYWAIT P4, [R4+URZ+0x2a8b0], R3 ;  /* 0x02a8b003040075a7 */ /* 0x001064000808017f */
[----:B-1----:R-:W-:Y:S05]  /*26680*/  @!P4 NANOSLEEP.SYNCS 0x989680 ;  /* 0x009896800000c95d */ /* 0x002fea0003900000 */
[----:B------:R-:W1:Y:S02]  /*26690*/  @!P4 SYNCS.PHASECHK.TRANS64 P4, [R4+URZ+0x2a8b0], R3 ;  /* 0x02a8b0030400c5a7 */ /* 0x000e64000808007f */
[----:B-1----:R-:W-:Y:S05]  /*266a0*/  @!P4 BRA `(.L_x_1426) ;  /* 0xfffffffc00f0c947 */ /* 0x002fea000383ffff */
[----:B------:R-:W-:Y:S05]  /*266b0*/  BRA `(.L_x_1741) ;  /* 0xfffffe3c00147947 */ /* 0x000fea000383ffff */
.L_x_1456:
[----:B------:R-:W-:Y:S01]  /*266c0*/  BSSY B1, `(.L_x_1742) ;  /* 0x0000008000017945 */ /* 0x000fe20003800000 */
[----:B------:R-:W-:Y:S01]  /*266d0*/  MOV R13, R5 ;  /* 0x00000005000d7202 */ /* 0x000fe20000000f00 */
[----:B------:R-:W-:Y:S02]  /*266e0*/  IMAD.MOV.U32 R12, RZ, RZ, RZ ;  /* 0x000000ffff0c7224 */ /* 0x000fe400078e00ff */
[----:B------:R-:W-:Y:S02]  /*266f0*/  IMAD.MOV.U32 R11, RZ, RZ, 0x1c1f ;  /* 0x00001c1fff0b7424 */ /* 0x000fe400078e00ff */
[----:B------:R-:W-:-:S07]  /*26700*/  IMAD.MOV.U32 R15, RZ, RZ, -0x1 ;  /* 0xffffffffff0f7424 */ /* 0x000fce00078e00ff */
[----:B------:R-:W-:Y:S05]  /*26710*/  WARPSYNC.COLLECTIVE R15, `(.L_x_1743) ;  /* 0x000000000f087348 */ /* 0x000fea0003c00000 */
[----:B------:R0:W1:Y:S02]  /*26720*/  SHFL.IDX P6, R14, R13, R12, R11 ;  /* 0x0000000c0d0e7389 */ /* 0x00006400000c000b */
[----:B01----:R-:W-:Y:S01]  /*26730*/  ENDCOLLECTIVE ;  /* 0x000000000000791b */ /* 0x003fe20003800000 */
.L_x_1743:
[----:B------:R-:W-:Y:S05]  /*26740*/  BSYNC B1 ;  /* 0x0000000000017941 */ /* 0x000fea0003800000 */
.L_x_1742:
[----:B------:R-:W-:Y:S05]  /*26750*/  BRA `(.L_x_1744) ;  /* 0xfffffe5800e07947 */ /* 0x000fea000383ffff */
.L_x_1457:
[----:B------:R-:W-:Y:S01]  /*26760*/  BSSY B1, `(.L_x_1745) ;  /* 0x0000008000017945 */ /* 0x000fe20003800000 */
[----:B------:R-:W-:Y:S01]  /*26770*/  IMAD.MOV.U32 R13, RZ, RZ, R4 ;  /* 0x000000ffff0d7224 */ /* 0x000fe200078e0004 */
[----:B------:R-:W-:Y:S01]  /*26780*/  MOV R11, 0x1c1f ;  /* 0x00001c1f000b7802 */ /* 0x000fe20000000f00 */
[----:B------:R-:W-:Y:S02]  /*26790*/  IMAD.MOV.U32 R12, RZ, RZ, RZ ;  /* 0x000000ffff0c7224 */ /* 0x000fe400078e00ff */
[----:B------:R-:W-:-:S07]  /*267a0*/  IMAD.MOV.U32 R15, RZ, RZ, -0x1 ;  /* 0xffffffffff0f7424 */ /* 0x000fce00078e00ff */
[----:B------:R-:W-:Y:S05]  /*267b0*/  WARPSYNC.COLLECTIVE R15, `(.L_x_1746) ;  /* 0x000000000f087348 */ /* 0x000fea0003c00000 */
[----:B------:R0:W1:Y:S02]  /*267c0*/  SHFL.IDX P6, R14, R13, R12, R11 ;  /* 0x0000000c0d0e7389 */ /* 0x00006400000c000b */
[----:B01----:R-:W-:Y:S01]  /*267d0*/  ENDCOLLECTIVE ;  /* 0x000000000000791b */ /* 0x003fe20003800000 */
.L_x_1746:
[----:B------:R-:W-:Y:S05]  /*267e0*/  BSYNC B1 ;  /* 0x0000000000017941 */ /* 0x000fea0003800000 */
.L_x_1745:
[----:B------:R-:W-:Y:S05]  /*267f0*/  BRA `(.L_x_1747) ;  /* 0xfffffe5800c07947 */ /* 0x000fea000383ffff */
.L_x_1458:
[----:B------:R-:W-:Y:S01]  /*26800*/  BSSY B1, `(.L_x_1748) ;  /* 0x0000008000017945 */ /* 0x000fe20003800000 */
[----:B------:R-:W-:Y:S02]  /*26810*/  IMAD.MOV.U32 R13, RZ, RZ, R3 ;  /* 0x000000ffff0d7224 */ /* 0x000fe400078e0003 */
[----:B------:R-:W-:Y:S02]  /*26820*/  IMAD.MOV.U32 R12, RZ, RZ, RZ ;  /* 0x000000ffff0c7224 */ /* 0x000fe400078e00ff */
[----:B------:R-:W-:Y:S02]  /*26830*/  IMAD.MOV.U32 R11, RZ, RZ, 0x1c1f ;  /* 0x00001c1fff0b7424 */ /* 0x000fe400078e00ff */
[----:B------:R-:W-:-:S07]  /*26840*/  IMAD.MOV.U32 R15, RZ, RZ, -0x1 ;  /* 0xffffffffff0f7424 */ /* 0x000fce00078e00ff */
[----:B------:R-:W-:Y:S05]  /*26850*/  WARPSYNC.COLLECTIVE R15, `(.L_x_1749) ;  /* 0x000000000f087348 */ /* 0x000fea0003c00000 */
[----:B------:R0:W1:Y:S02]  /*26860*/  SHFL.IDX P6, R14, R13, R12, R11 ;  /* 0x0000000c0d0e7389 */ /* 0x00006400000c000b */
[----:B01----:R-:W-:Y:S01]  /*26870*/  ENDCOLLECTIVE ;  /* 0x000000000000791b */ /* 0x003fe20003800000 */
.L_x_1749:
[----:B------:R-:W-:Y:S05]  /*26880*/  BSYNC B1 ;  /* 0x0000000000017941 */ /* 0x000fea0003800000 */
.L_x_1748:
[----:B------:R-:W-:Y:S05]  /*26890*/  BRA `(.L_x_1750) ;  /* 0xfffffe5800a07947 */ /* 0x000fea000383ffff */
.L_x_1459:
        /* <DEDUP_REMOVED lines=8> */
.L_x_1752:
[----:B------:R-:W-:Y:S05]  /*26920*/  BSYNC B1 ;  /* 0x0000000000017941 */ /* 0x000fea0003800000 */
.L_x_1751:
[----:B------:R-:W-:Y:S05]  /*26930*/  BRA `(.L_x_1753) ;  /* 0xfffffe5800807947 */ /* 0x000fea000383ffff */
.L_x_1460:
[----:B------:R-:W-:Y:S01]  /*26940*/  BSSY B1, `(.L_x_1754) ;  /* 0x0000008000017945 */ /* 0x000fe20003800000 */
[----:B------:R-:W-:Y:S01]  /*26950*/  IMAD.MOV.U32 R13, RZ, RZ, R5 ;  /* 0x000000ffff0d7224 */ /* 0x000fe200078e0005 */
[----:B------:R-:W-:Y:S01]  /*26960*/  MOV R11, 0x1c1f ;  /* 0x00001c1f000b7802 */ /* 0x000fe20000000f00 */
[----:B------:R-:W-:Y:S02]  /*26970*/  IMAD.MOV.U32 R12, RZ, RZ, 0x1 ;  /* 0x00000001ff0c7424 */ /* 0x000fe400078e00ff */
[----:B------:R-:W-:-:S07]  /*26980*/  IMAD.MOV.U32 R15, RZ, RZ, -0x1 ;  /* 0xffffffffff0f7424 */ /* 0x000fce00078e00ff */
[----:B------:R-:W-:Y:S05]  /*26990*/  WARPSYNC.COLLECTIVE R15, `(.L_x_1755) ;  /* 0x000000000f087348 */ /* 0x000fea0003c00000 */
[----:B------:R0:W1:Y:S02]  /*269a0*/  SHFL.IDX P6, R14, R13, R12, R11 ;  /* 0x0000000c0d0e7389 */ /* 0x00006400000c000b */
[----:B01----:R-:W-:Y:S01]  /*269b0*/  ENDCOLLECTIVE ;  /* 0x000000000000791b */ /* 0x003fe20003800000 */
.L_x_1755:
[----:B------:R-:W-:Y:S05]  /*269c0*/  BSYNC B1 ;  /* 0x0000000000017941 */ /* 0x000fea0003800000 */
.L_x_1754:
[----:B------:R-:W-:Y:S05]  /*269d0*/  BRA `(.L_x_1756) ;  /* 0xfffffe5800607947 */ /* 0x000fea000383ffff */
.L_x_1461:
[----:B------:R-:W-:Y:S01]  /*269e0*/  BSSY B1, `(.L_x_1757) ;  /* 0x0000008000017945 */ /* 0x000fe20003800000 */
[----:B------:R-:W-:Y:S02]  /*269f0*/  IMAD.MOV.U32 R13, RZ, RZ, R4 ;  /* 0x000000ffff0d7224 */ /* 0x000fe400078e0004 */
[----:B------:R-:W-:Y:S02]  /*26a00*/  IMAD.MOV.U32 R12, RZ, RZ, 0x1 ;  /* 0x00000001ff0c7424 */ /* 0x000fe400078e00ff */
[----:B------:R-:W-:Y:S02]  /*26a10*/  IMAD.MOV.U32 R11, RZ, RZ, 0x1c1f ;  /* 0x00001c1fff0b7424 */ /* 0x000fe400078e00ff */
[----:B------:R-:W-:-:S07]  /*26a20*/  IMAD.MOV.U32 R15, RZ, RZ, -0x1 ;  /* 0xffffffffff0f7424 */ /* 0x000fce00078e00ff */
[----:B------:R-:W-:Y:S05]  /*26a30*/  WARPSYNC.COLLECTIVE R15, `(.L_x_1758) ;  /* 0x000000000f087348 */ /* 0x000fea0003c00000 */
[----:B------:R0:W1:Y:S02]  /*26a40*/  SHFL.IDX P6, R14, R13, R12, R11 ;  /* 0x0000000c0d0e7389 */ /* 0x00006400000c000b */
[----:B01----:R-:W-:Y:S01]  /*26a50*/  ENDCOLLECTIVE ;  /* 0x000000000000791b */ /* 0x003fe20003800000 */
.L_x_1758:
[----:B------:R-:W-:Y:S05]  /*26a60*/  BSYNC B1 ;  /* 0x0000000000017941 */ /* 0x000fea0003800000 */
.L_x_1757:
[----:B------:R-:W-:Y:S05]  /*26a70*/  BRA `(.L_x_1759) ;  /* 0xfffffe5800447947 */ /* 0x000fea000383ffff */
.L_x_1462:
[----:B------:R-:W-:Y:S01]  /*26a80*/  BSSY B1, `(.L_x_1760) ;  /* 0x0000008000017945 */ /* 0x000fe20003800000 */
[----:B------:R-:W-:Y:S01]  /*26a90*/  MOV R13, R3 ;  /* 0x00000003000d7202 */ /* 0x000fe20000000f00 */
[----:B------:R-:W-:Y:S02]  /*26aa0*/  IMAD.MOV.U32 R12, RZ, RZ, 0x1 ;  /* 0x00000001ff0c7424 */ /* 0x000fe400078e00ff */
[----:B------:R-:W-:Y:S02]  /*26ab0*/  IMAD.MOV.U32 R11, RZ, RZ, 0x1c1f ;  /* 0x00001c1fff0b7424 */ /* 0x000fe400078e00ff */
[----:B------:R-:W-:-:S07]  /*26ac0*/  IMAD.MOV.U32 R15, RZ, RZ, -0x1 ;  /* 0xffffffffff0f7424 */ /* 0x000fce00078e00ff */
[----:B------:R-:W-:Y:S05]  /*26ad0*/  WARPSYNC.COLLECTIVE R15, `(.L_x_1761) ;  /* 0x000000000f087348 */ /* 0x000fea0003c00000 */
[----:B------:R0:W1:Y:S02]  /*26ae0*/  SHFL.IDX P6, R14, R13, R12, R11 ;  /* 0x0000000c0d0e7389 */ /* 0x00006400000c000b */
[----:B01----:R-:W-:Y:S01]  /*26af0*/  ENDCOLLECTIVE ;  /* 0x000000000000791b */ /* 0x003fe20003800000 */
.L_x_1761:
[----:B------:R-:W-:Y:S05]  /*26b00*/  BSYNC B1 ;  /* 0x0000000000017941 */ /* 0x000fea0003800000 */
.L_x_1760:
[----:B------:R-:W-:Y:S05]  /*26b10*/  BRA `(.L_x_1762) ;  /* 0xfffffe5800287947 */ /* 0x000fea000383ffff */
.L_x_1463:
        /* <DEDUP_REMOVED lines=8> */
.L_x_1764:
[----:B------:R-:W-:Y:S05]  /*26ba0*/  BSYNC B1 ;  /* 0x0000000000017941 */ /* 0x000fea0003800000 */
.L_x_1763:
[----:B------:R-:W-:Y:S05]  /*26bb0*/  BRA `(.L_x_1765) ;  /* 0xfffffe58000c7947 */ /* 0x000fea000383ffff */
.L_x_1465:
[----:B0-----:R0:W1:Y:S02]  /*26bc0*/  SYNCS.PHASECHK.TRANS64.TRYWAIT P2, [R18+URZ+0x2a800], R3 ;  /* 0x02a80003120075a7 */ /* 0x001064000804017f */
[----:B-1----:R-:W-:Y:S05]  /*26bd0*/  @!P2 NANOSLEEP.SYNCS 0x989680 ;  /* 0x009896800000a95d */ /* 0x002fea0003900000 */
[----:B------:R-:W1:Y:S02]  /*26be0*/  @!P2 SYNCS.PHASECHK.TRANS64 P2, [R18+URZ+0x2a800], R3 ;  /* 0x02a800031200a5a7 */ /* 0x000e64000804007f */
[----:B-1----:R-:W-:Y:S05]  /*26bf0*/  @!P2 BRA `(.L_x_1465) ;  /* 0xfffffffc00f0a947 */ /* 0x002fea000383ffff */
[----:B------:R-:W-:Y:S05]  /*26c00*/  BRA `(.L_x_1766) ;  /* 0xfffffe58006c7947 */ /* 0x000fea000383ffff */
.L_x_1493:
        /* <DEDUP_REMOVED lines=8> */
.L_x_1768:
[----:B------:R-:W-:Y:S05]  /*26c90*/  BSYNC B1 ;  /* 0x0000000000017941 */ /* 0x000fea0003800000 */
.L_x_1767:
[----:B------:R-:W-:Y:S05]  /*26ca0*/  BRA `(.L_x_1769) ;  /* 0xfffffe8400f07947 */ /* 0x000fea000383ffff */
.L_x_1494:
        /* <DEDUP_REMOVED lines=8> */
.L_x_1771:
[----:B------:R-:W-:Y:S05]  /*26d30*/  BSYNC B1 ;  /* 0x0000000000017941 */ /* 0x000fea0003800000 */
.L_x_1770:
[----:B------:R-:W-:Y:S05]  /*26d40*/  BRA `(.L_x_1772) ;  /* 0xfffffe8400d07947 */ /* 0x000fea000383ffff */
.L_x_1495:
        /* <DEDUP_REMOVED lines=8> */
.L_x_1774:
[----:B------:R-:W-:Y:S05]  /*26dd0*/  BSYNC B1 ;  /* 0x0000000000017941 */ /* 0x000fea0003800000 */
.L_x_1773:
[----:B------:R-:W-:Y:S05]  /*26de0*/  BRA `(.L_x_1775) ;  /* 0xfffffe8400b07947 */ /* 0x000fea000383ffff */
.L_x_1496:
        /* <DEDUP_REMOVED lines=8> */
.L_x_1777:
[----:B------:R-:W-:Y:S05]  /*26e70*/  BSYNC B1 ;  /* 0x0000000000017941 */ /* 0x000fea0003800000 */
.L_x_1776:
[----:B------:R-:W-:Y:S05]  /*26e80*/  BRA `(.L_x_1778) ;  /* 0xfffffe8400907947 */ /* 0x000fea000383ffff */
.L_x_1497:
        /* <DEDUP_REMOVED lines=8> */
.L_x_1780:
[----:B------:R-:W-:Y:S05]  /*26f10*/  BSYNC B1 ;  /* 0x0000000000017941 */ /* 0x000fea0003800000 */
.L_x_1779:
[----:B------:R-:W-:Y:S05]  /*26f20*/  BRA `(.L_x_1781) ;  /* 0xfffffe8400707947 */ /* 0x000fea000383ffff */
.L_x_1498:
        /* <DEDUP_REMOVED lines=8> */
.L_x_1783:
[----:B------:R-:W-:Y:S05]  /*26fb0*/  BSYNC B1 ;  /* 0x0000000000017941 */ /* 0x000fea0003800000 */
.L_x_1782:
[----:B------:R-:W-:Y:S05]  /*26fc0*/  BRA `(.L_x_1784) ;  /* 0xfffffe8400547947 */ /* 0x000fea000383ffff */
.L_x_1499:
        /* <DEDUP_REMOVED lines=8> */
.L_x_1786:
[----:B------:R-:W-:Y:S05]  /*27050*/  BSYNC B1 ;  /* 0x0000000000017941 */ /* 0x000fea0003800000 */
.L_x_1785:
[----:B------:R-:W-:Y:S05]  /*27060*/  BRA `(.L_x_1787) ;  /* 0xfffffe8400387947 */ /* 0x000fea000383ffff */
.L_x_1500:
[----:B------:R-:W-:Y:S01]  /*27070*/  BSSY B1, `(.L_x_1788) ;  /* 0x0000008000017945 */ /* 0x000fe20003800000 */
[----:B------:R-:W-:Y:S01]  /*27080*/  IMAD.MOV.U32 R13, RZ, RZ, R0 ;  /* 0x000000ffff0d7224 */ /* 0x000fe200078e0000 */
[----:B------:R-:W-:Y:S01]  /*27090*/  MOV R15, 0xffffffff ;  /* 0xffffffff000f7802 */ /* 0x000fe20000000f00 */
[----:B------:R-:W-:Y:S02]  /*270a0*/  IMAD.MOV.U32 R12, RZ, RZ, 0x1 ;  /* 0x00000001ff0c7424 */ /* 0x000fe400078e00ff */
[----:B------:R-:W-:-:S07]  /*270b0*/  IMAD.MOV.U32 R11, RZ, RZ, 0x1c1f ;  /* 0x00001c1fff0b7424 */ /* 0x000fce00078e00ff */
[----:B------:R-:W-:Y:S05]  /*270c0*/  WARPSYNC.COLLECTIVE R15, `(.L_x_1789) ;  /* 0x000000000f087348 */ /* 0x000fea0003c00000 */
[----:B------:R0:W1:Y:S02]  /*270d0*/  SHFL.IDX P6, R14, R13, R12, R11 ;  /* 0x0000000c0d0e7389 */ /* 0x00006400000c000b */
[----:B01----:R-:W-:Y:S01]  /*270e0*/  ENDCOLLECTIVE ;  /* 0x000000000000791b */ /* 0x003fe20003800000 */
.L_x_1789:
[----:B------:R-:W-:Y:S05]  /*270f0*/  BSYNC B1 ;  /* 0x0000000000017941 */ /* 0x000fea0003800000 */
.L_x_1788:
[----:B------:R-:W-:Y:S05]  /*27100*/  BRA `(.L_x_1790) ;  /* 0xfffffe84001c7947 */ /* 0x000fea000383ffff */
.L_x_1502:
[----:B0-----:R0:W1:Y:S02]  /*27110*/  SYNCS.PHASECHK.TRANS64.TRYWAIT P2, [R18+URZ+0x2a800], R9 ;  /* 0x02a80009120075a7 */ /* 0x001064000804017f */
[----:B-1----:R-:W-:Y:S05]  /*27120*/  @!P2 NANOSLEEP.SYNCS 0x989680 ;  /* 0x009896800000a95d */ /* 0x002fea0003900000 */
[----:B------:R-:W1:Y:S02]  /*27130*/  @!P2 SYNCS.PHASECHK.TRANS64 P2, [R18+URZ+0x2a800], R9 ;  /* 0x02a800091200a5a7 */ /* 0x000e64000804007f */
[----:B-1----:R-:W-:Y:S05]  /*27140*/  @!P2 BRA `(.L_x_1502) ;  /* 0xfffffffc00f0a947 */ /* 0x002fea000383ffff */
[----:B------:R-:W-:Y:S05]  /*27150*/  BRA `(.L_x_1791) ;  /* 0xfffffe84007c7947 */ /* 0x000fea000383ffff */
.L_x_1516:
[----:B-1----:R1:W2:Y:S02]  /*27160*/  SYNCS.PHASECHK.TRANS64.TRYWAIT P2, [R3+URZ+0x2a830], R0 ;  /* 0x02a83000030075a7 */ /* 0x0022a4000804017f */
[----:B--2---:R-:W-:Y:S05]  /*27170*/  @!P2 NANOSLEEP.SYNCS 0x989680 ;  /* 0x009896800000a95d */ /* 0x004fea0003900000 */
[----:B------:R-:W2:Y:S02]  /*27180*/  @!P2 SYNCS.PHASECHK.TRANS64 P2, [R3+URZ+0x2a830], R0 ;  /* 0x02a830000300a5a7 */ /* 0x000ea4000804007f */
[----:B--2---:R-:W-:Y:S05]  /*27190*/  @!P2 BRA `(.L_x_1516) ;  /* 0xfffffffc00f0a947 */ /* 0x004fea000383ffff */
[----:B------:R-:W-:Y:S05]  /*271a0*/  BRA `(.L_x_1515) ;  /* 0xfffffeac001c7947 */ /* 0x000fea000383ffff */
.L_x_1536:
[----:B-1----:R1:W2:Y:S02]  /*271b0*/  SYNCS.PHASECHK.TRANS64.TRYWAIT P2, [R7+URZ+0x2a830], R14 ;  /* 0x02a8300e070075a7 */ /* 0x0022a4000804017f */
[----:B--2---:R-:W-:Y:S05]  /*271c0*/  @!P2 NANOSLEEP.SYNCS 0x989680 ;  /* 0x009896800000a95d */ /* 0x004fea0003900000 */
[----:B------:R-:W2:Y:S02]  /*271d0*/  @!P2 SYNCS.PHASECHK.TRANS64 P2, [R7+URZ+0x2a830], R14 ;  /* 0x02a8300e0700a5a7 */ /* 0x000ea4000804007f */
[----:B--2---:R-:W-:Y:S05]  /*271e0*/  @!P2 BRA `(.L_x_1536) ;  /* 0xfffffffc00f0a947 */ /* 0x004fea000383ffff */
[----:B------:R-:W-:Y:S05]  /*271f0*/  BRA `(.L_x_1535) ;  /* 0xfffffed800a87947 */ /* 0x000fea000383ffff */
.L_x_1541:
[----:B-1----:R1:W2:Y:S02]  /*27200*/  SYNCS.PHASECHK.TRANS64.TRYWAIT P2, [R14+URZ+0x2a850], R9 ;  /* 0x02a850090e0075a7 */ /* 0x0022a4000804017f */
[----:B--2---:R-:W-:Y:S05]  /*27210*/  @!P2 NANOSLEEP.SYNCS 0x989680 ;  /* 0x009896800000a95d */ /* 0x004fea0003900000 */
[----:B------:R-:W2:Y:S02]  /*27220*/  @!P2 SYNCS.PHASECHK.TRANS64 P2, [R14+URZ+0x2a850], R9 ;  /* 0x02a850090e00a5a7 */ /* 0x000ea4000804007f */
[----:B--2---:R-:W-:Y:S05]  /*27230*/  @!P2 BRA `(.L_x_1541) ;  /* 0xfffffffc00f0a947 */ /* 0x004fea000383ffff */
[----:B------:R-:W-:Y:S05]  /*27240*/  BRA `(.L_x_1540) ;  /* 0xfffffee4009c7947 */ /* 0x000fea000383ffff */
.L_x_1561:
[----:B-1----:R1:W2:Y:S02]  /*27250*/  SYNCS.PHASECHK.TRANS64.TRYWAIT P2, [R3+URZ+0x2a830], R4 ;  /* 0x02a83004030075a7 */ /* 0x0022a4000804017f */
[----:B--2---:R-:W-:Y:S05]  /*27260*/  @!P2 NANOSLEEP.SYNCS 0x989680 ;  /* 0x009896800000a95d */ /* 0x004fea0003900000 */
[----:B------:R-:W2:Y:S02]  /*27270*/  @!P2 SYNCS.PHASECHK.TRANS64 P2, [R3+URZ+0x2a830], R4 ;  /* 0x02a830040300a5a7 */ /* 0x000ea4000804007f */
[----:B--2---:R-:W-:Y:S05]  /*27280*/  @!P2 BRA `(.L_x_1561) ;  /* 0xfffffffc00f0a947 */ /* 0x004fea000383ffff */
[----:B------:R-:W-:Y:S05]  /*27290*/  BRA `(.L_x_1560) ;  /* 0xffffff0c00487947 */ /* 0x000fea000383ffff */
.L_x_1566:
[----:B-1----:R1:W2:Y:S02]  /*272a0*/  SYNCS.PHASECHK.TRANS64.TRYWAIT P2, [R170+URZ+0x2a850], R3 ;  /* 0x02a85003aa0075a7 */ /* 0x0022a4000804017f */
[----:B--2---:R-:W-:Y:S05]  /*272b0*/  @!P2 NANOSLEEP.SYNCS 0x989680 ;  /* 0x009896800000a95d */ /* 0x004fea0003900000 */
[----:B------:R-:W2:Y:S02]  /*272c0*/  @!P2 SYNCS.PHASECHK.TRANS64 P2, [R170+URZ+0x2a850], R3 ;  /* 0x02a85003aa00a5a7 */ /* 0x000ea4000804007f */
[----:B--2---:R-:W-:Y:S05]  /*272d0*/  @!P2 BRA `(.L_x_1566) ;  /* 0xfffffffc00f0a947 */ /* 0x004fea000383ffff */
[----:B------:R-:W-:Y:S05]  /*272e0*/  BRA `(.L_x_1565) ;  /* 0xffffff1800287947 */ /* 0x000fea000383ffff */
.L_x_1574:
[----:B-1----:R1:W2:Y:S02]  /*272f0*/  SYNCS.PHASECHK.TRANS64.TRYWAIT P2, [R4+URZ+0x2a830], R3 ;  /* 0x02a83003040075a7 */ /* 0x0022a4000804017f */
[----:B--2---:R-:W-:Y:S05]  /*27300*/  @!P2 NANOSLEEP.SYNCS 0x989680 ;  /* 0x009896800000a95d */ /* 0x004fea0003900000 */
[----:B------:R-:W2:Y:S02]  /*27310*/  @!P2 SYNCS.PHASECHK.TRANS64 P2, [R4+URZ+0x2a830], R3 ;  /* 0x02a830030400a5a7 */ /* 0x000ea4000804007f */
[----:B--2---:R-:W-:Y:S05]  /*27320*/  @!P2 BRA `(.L_x_1574) ;  /* 0xfffffffc00f0a947 */ /* 0x004fea000383ffff */
[----:B------:R-:W-:Y:S05]  /*27330*/  BRA `(.L_x_1573) ;  /* 0xffffff2c00247947 */ /* 0x000fea000383ffff */
.L_x_1579:
[----:B-1----:R1:W2:Y:S02]  /*27340*/  SYNCS.PHASECHK.TRANS64.TRYWAIT P2, [R12+URZ+0x2a850], R3 ;  /* 0x02a850030c0075a7 */ /* 0x0022a4000804017f */
[----:B--2---:R-:W-:Y:S05]  /*27350*/  @!P2 NANOSLEEP.SYNCS 0x989680 ;  /* 0x009896800000a95d */ /* 0x004fea0003900000 */
[----:B------:R-:W2:Y:S02]  /*27360*/  @!P2 SYNCS.PHASECHK.TRANS64 P2, [R12+URZ+0x2a850], R3 ;  /* 0x02a850030c00a5a7 */ /* 0x000ea4000804007f */
[----:B--2---:R-:W-:Y:S05]  /*27370*/  @!P2 BRA `(.L_x_1579) ;  /* 0xfffffffc00f0a947 */ /* 0x004fea000383ffff */
[----:B------:R-:W-:Y:S05]  /*27380*/  BRA `(.L_x_1578) ;  /* 0xffffff3800187947 */ /* 0x000fea000383ffff */
.L_x_1593:
[----:B-1----:R1:W2:Y:S02]  /*27390*/  SYNCS.PHASECHK.TRANS64.TRYWAIT P0, [R13+URZ+0x2a850], R0 ;  /* 0x02a850000d0075a7 */ /* 0x0022a4000800017f */
[----:B--2---:R-:W-:Y:S05]  /*273a0*/  @!P0 NANOSLEEP.SYNCS 0x989680 ;  /* 0x009896800000895d */ /* 0x004fea0003900000 */
[----:B------:R-:W2:Y:S02]  /*273b0*/  @!P0 SYNCS.PHASECHK.TRANS64 P0, [R13+URZ+0x2a850], R0 ;  /* 0x02a850000d0085a7 */ /* 0x000ea4000800007f */
[----:B--2---:R-:W-:Y:S05]  /*273c0*/  @!P0 BRA `(.L_x_1593) ;  /* 0xfffffffc00f08947 */ /* 0x004fea000383ffff */
[----:B------:R-:W-:Y:S05]  /*273d0*/  BRA `(.L_x_1592) ;  /* 0xffffff6000207947 */ /* 0x000fea000383ffff */
.L_x_1635:
        /* <DEDUP_REMOVED lines=11> */
.L_x_1793:
[----:B------:R-:W-:Y:S05]  /*27490*/  BSYNC B1 ;  /* 0x0000000000017941 */ /* 0x000fea0003800000 */
.L_x_1792:
[----:B------:R-:W-:Y:S05]  /*274a0*/  BRA `(.L_x_1794) ;  /* 0xffffff9c00e47947 */ /* 0x000fea000383ffff */
.L_x_1636:
[----:B------:R-:W-:Y:S01]  /*274b0*/  BSSY B1, `(.L_x_1795) ;  /* 0x0000006000017945 */ /* 0x000fe20003800000 */
[----:B------:R-:W-:-:S07]  /*274c0*/  MOV R15, 0xffffffff ;  /* 0xffffffff000f7802 */ /* 0x000fce0000000f00 */
[----:B------:R-:W-:Y:S05]  /*274d0*/  WARPSYNC.COLLECTIVE R15, `(.L_x_1796) ;  /* 0x000000000f0c7348 */ /* 0x000fea0003c00000 */
[----:B------:R-:W-:Y:S02]  /*274e0*/  ELECT P6, UR62, PT ;  /* 0x00000000003e782f */ /* 0x000fe400038c0000 */
[----:B------:R-:W-:Y:S01]  /*274f0*/  MOV R14, UR62 ;  /* 0x0000003e000e7c02 */ /* 0x000fe20008000f00 */
[----:B------:R-:W-:Y:S10]  /*27500*/  ENDCOLLECTIVE ;  /* 0x000000000000791b */ /* 0x000ff40003800000 */
.L_x_1796:
[----:B------:R-:W-:Y:S05]  /*27510*/  BSYNC B1 ;  /* 0x0000000000017941 */ /* 0x000fea0003800000 */
.L_x_1795:
[----:B------:R-:W-:Y:S05]  /*27520*/  BRA `(.L_x_1797) ;  /* 0xffffff9c00d07947 */ /* 0x000fea000383ffff */
.L_x_1638:
[----:B0-----:R0:W1:Y:S02]  /*27530*/  SYNCS.PHASECHK.TRANS64.TRYWAIT P0, [R11+URZ+0x2a820], R8 ;  /* 0x02a820080b0075a7 */ /* 0x001064000800017f */
[----:B-1----:R-:W-:Y:S05]  /*27540*/  @!P0 NANOSLEEP.SYNCS 0x989680 ;  /* 0x009896800000895d */ /* 0x002fea0003900000 */
[----:B------:R-:W1:Y:S02]  /*27550*/  @!P0 SYNCS.PHASECHK.TRANS64 P0, [R11+URZ+0x2a820], R8 ;  /* 0x02a820080b0085a7 */ /* 0x000e64000800007f */
[----:B-1----:R-:W-:Y:S05]  /*27560*/  @!P0 BRA `(.L_x_1638) ;  /* 0xfffffffc00f08947 */ /* 0x002fea000383ffff */
[----:B------:R-:W-:Y:S05]  /*27570*/  BRA `(.L_x_1798) ;  /* 0xffffff9c00ec7947 */ /* 0x000fea000383ffff */
.L_x_1641:
[----:B0-----:R0:W1:Y:S02]  /*27580*/  SYNCS.PHASECHK.TRANS64.TRYWAIT P0, [R8+URZ+0x2a8a0], R10 ;  /* 0x02a8a00a080075a7 */ /* 0x001064000800017f */
[----:B-1----:R-:W-:Y:S05]  /*27590*/  @!P0 NANOSLEEP.SYNCS 0x989680 ;  /* 0x009896800000895d */ /* 0x002fea0003900000 */
[----:B------:R-:W1:Y:S02]  /*275a0*/  @!P0 SYNCS.PHASECHK.TRANS64 P0, [R8+URZ+0x2a8a0], R10 ;  /* 0x02a8a00a080085a7 */ /* 0x000e64000800007f */
[----:B-1----:R-:W-:Y:S05]  /*275b0*/  @!P0 BRA `(.L_x_1641) ;  /* 0xfffffffc00f08947 */ /* 0x002fea000383ffff */
[----:B------:R-:W-:Y:S05]  /*275c0*/  BRA `(.L_x_1799) ;  /* 0xffffff9c00fc7947 */ /* 0x000fea000383ffff */
.L_x_1643:
[----:B-1----:R1:W2:Y:S02]  /*275d0*/  SYNCS.PHASECHK.TRANS64.TRYWAIT P0, [R8+URZ+0x2a8c0], R10 ;  /* 0x02a8c00a080075a7 */ /* 0x0022a4000800017f */
[----:B--2---:R-:W-:Y:S05]  /*275e0*/  @!P0 NANOSLEEP.SYNCS 0x989680 ;  /* 0x009896800000895d */ /* 0x004fea0003900000 */
[----:B------:R-:W2:Y:S02]  /*275f0*/  @!P0 SYNCS.PHASECHK.TRANS64 P0, [R8+URZ+0x2a8c0], R10 ;  /* 0x02a8c00a080085a7 */ /* 0x000ea4000800007f */
[----:B--2---:R-:W-:Y:S05]  /*27600*/  @!P0 BRA `(.L_x_1643) ;  /* 0xfffffffc00f08947 */ /* 0x004fea000383ffff */
[----:B------:R-:W-:Y:S05]  /*27610*/  BRA `(.L_x_1800) ;  /* 0xffffffa0008c7947 */ /* 0x000fea000383ffff */
.L_x_1647:
[----:B0-----:R0:W1:Y:S02]  /*27620*/  SYNCS.PHASECHK.TRANS64.TRYWAIT P0, [R8+URZ+0x2a8a0], R9 ;  /* 0x02a8a009080075a7 */ /* 0x001064000800017f */
[----:B-1----:R-:W-:Y:S05]  /*27630*/  @!P0 NANOSLEEP.SYNCS 0x989680 ;  /* 0x009896800000895d */ /* 0x002fea0003900000 */
[----:B------:R-:W1:Y:S02]  /*27640*/  @!P0 SYNCS.PHASECHK.TRANS64 P0, [R8+URZ+0x2a8a0], R9 ;  /* 0x02a8a009080085a7 */ /* 0x000e64000800007f */
[----:B-1----:R-:W-:Y:S05]  /*27650*/  @!P0 BRA `(.L_x_1647) ;  /* 0xfffffffc00f08947 */ /* 0x002fea000383ffff */
[----:B------:R-:W-:Y:S05]  /*27660*/  BRA `(.L_x_1801) ;  /* 0xffffffa400487947 */ /* 0x000fea000383ffff */
.L_x_1649:
[----:B-1----:R1:W2:Y:S02]  /*27670*/  SYNCS.PHASECHK.TRANS64.TRYWAIT P1, [R8+URZ+0x2a8c0], R9 ;  /* 0x02a8c009080075a7 */ /* 0x0022a4000802017f */
[----:B--2---:R-:W-:Y:S05]  /*27680*/  @!P1 NANOSLEEP.SYNCS 0x989680 ;  /* 0x009896800000995d */ /* 0x004fea0003900000 */
[----:B------:R-:W2:Y:S02]  /*27690*/  @!P1 SYNCS.PHASECHK.TRANS64 P1, [R8+URZ+0x2a8c0], R9 ;  /* 0x02a8c009080095a7 */ /* 0x000ea4000802007f */
[----:B--2---:R-:W-:Y:S05]  /*276a0*/  @!P1 BRA `(.L_x_1649) ;  /* 0xfffffffc00f09947 */ /* 0x004fea000383ffff */
[----:B------:R-:W-:Y:S05]  /*276b0*/  BRA `(.L_x_1802) ;  /* 0xffffffa400d47947 */ /* 0x000fea000383ffff */
.L_x_1669:
        /* <DEDUP_REMOVED lines=11> */
.L_x_1804:
[----:B------:R-:W-:Y:S05]  /*27770*/  BSYNC B0 ;  /* 0x0000000000007941 */ /* 0x000fea0003800000 */
.L_x_1803:
[----:B------:R-:W-:Y:S05]  /*27780*/  BRA `(.L_x_1805) ;  /* 0xffffffb400a07947 */ /* 0x000fea000383ffff */
.L_x_1670:
[----:B------:R-:W-:Y:S01]  /*27790*/  BSSY B0, `(.L_x_1806) ;  /* 0x0000006000007945 */ /* 0x000fe20003800000 */
[----:B------:R-:W-:-:S07]  /*277a0*/  MOV R15, 0xffffffff ;  /* 0xffffffff000f7802 */ /* 0x000fce0000000f00 */
[----:B------:R-:W-:Y:S05]  /*277b0*/  WARPSYNC.COLLECTIVE R15, `(.L_x_1807) ;  /* 0x000000000f0c7348 */ /* 0x000fea0003c00000 */
[----:B------:R-:W-:Y:S02]  /*277c0*/  ELECT P6, UR62, PT ;  /* 0x00000000003e782f */ /* 0x000fe400038c0000 */
[----:B------:R-:W-:Y:S01]  /*277d0*/  MOV R14, UR62 ;  /* 0x0000003e000e7c02 */ /* 0x000fe20008000f00 */
[----:B------:R-:W-:Y:S10]  /*277e0*/  ENDCOLLECTIVE ;  /* 0x000000000000791b */ /* 0x000ff40003800000 */
.L_x_1807:
[----:B------:R-:W-:Y:S05]  /*277f0*/  BSYNC B0 ;  /* 0x0000000000007941 */ /* 0x000fea0003800000 */
.L_x_1806:
[----:B------:R-:W-:Y:S05]  /*27800*/  BRA `(.L_x_1808) ;  /* 0xffffffb400907947 */ /* 0x000fea000383ffff */
.L_x_1673:
[----:B0-----:R0:W1:Y:S02]  /*27810*/  SYNCS.PHASECHK.TRANS64.TRYWAIT P0, [R7+URZ+0x2a840], R10 ;  /* 0x02a8400a070075a7 */ /* 0x001064000800017f */
[----:B-1----:R-:W-:Y:S05]  /*27820*/  @!P0 NANOSLEEP.SYNCS 0x989680 ;  /* 0x009896800000895d */ /* 0x002fea0003900000 */
[----:B------:R-:W1:Y:S02]  /*27830*/  @!P0 SYNCS.PHASECHK.TRANS64 P0, [R7+URZ+0x2a840], R10 ;  /* 0x02a8400a070085a7 */ /* 0x000e64000800007f */
[----:B-1----:R-:W-:Y:S05]  /*27840*/  @!P0 BRA `(.L_x_1673) ;  /* 0xfffffffc00f08947 */ /* 0x002fea000383ffff */
[----:B------:R-:W-:Y:S05]  /*27850*/  BRA `(.L_x_1809) ;  /* 0xffffffb400f87947 */ /* 0x000fea000383ffff */
.L_x_1676:
        /* <DEDUP_REMOVED lines=8> */
.L_x_1684:
[----:B0-----:R0:W1:Y:S02]  /*278e0*/  SYNCS.PHASECHK.TRANS64.TRYWAIT P0, [R3+URZ+0x2a840], R8 ;  /* 0x02a84008030075a7 */ /* 0x001064000800017f */
[----:B-1----:R-:W-:Y:S05]  /*278f0*/  @!P0 NANOSLEEP.SYNCS 0x989680 ;  /* 0x009896800000895d */ /* 0x002fea0003900000 */
[----:B------:R-:W1:Y:S02]  /*27900*/  @!P0 SYNCS.PHASECHK.TRANS64 P0, [R3+URZ+0x2a840], R8 ;  /* 0x02a84008030085a7 */ /* 0x000e64000800007f */
[----:B-1----:R-:W-:Y:S05]  /*27910*/  @!P0 BRA `(.L_x_1684) ;  /* 0xfffffffc00f08947 */ /* 0x002fea000383ffff */
[----:B------:R-:W-:Y:S05]  /*27920*/  BRA `(.L_x_1811) ;  /* 0xffffffc000047947 */ /* 0x000fea000383ffff */
.L_x_1686:
[----:B0-----:R0:W1:Y:S02]  /*27930*/  SYNCS.PHASECHK.TRANS64.TRYWAIT P0, [R3+URZ+0x2a860], R8 ;  /* 0x02a86008030075a7 */ /* 0x001064000800017f */
[----:B-1----:R-:W-:Y:S05]  /*27940*/  @!P0 NANOSLEEP.SYNCS 0x989680 ;  /* 0x009896800000895d */ /* 0x002fea0003900000 */
[----:B------:R-:W1:Y:S02]  /*27950*/  @!P0 SYNCS.PHASECHK.TRANS64 P0, [R3+URZ+0x2a860], R8 ;  /* 0x02a86008030085a7 */ /* 0x000e64000800007f */
[----:B-1----:R-:W-:Y:S05]  /*27960*/  @!P0 BRA `(.L_x_1686) ;  /* 0xfffffffc00f08947 */ /* 0x002fea000383ffff */
[----:B------:R-:W-:Y:S05]  /*27970*/  BRA `(.L_x_1812) ;  /* 0xffffffc000b07947 */ /* 0x000fea000383ffff */
.L_x_1692:
[----:B-1----:R1:W2:Y:S02]  /*27980*/  SYNCS.PHASECHK.TRANS64.TRYWAIT P0, [R2+URZ+0x2a840], R3 ;  /* 0x02a84003020075a7 */ /* 0x0022a4000800017f */
[----:B--2---:R-:W-:Y:S05]  /*27990*/  @!P0 NANOSLEEP.SYNCS 0x989680 ;  /* 0x009896800000895d */ /* 0x004fea0003900000 */
[----:B------:R-:W2:Y:S02]  /*279a0*/  @!P0 SYNCS.PHASECHK.TRANS64 P0, [R2+URZ+0x2a840], R3 ;  /* 0x02a84003020085a7 */ /* 0x000ea4000800007f */
[----:B--2---:R-:W-:Y:S05]  /*279b0*/  @!P0 BRA `(.L_x_1692) ;  /* 0xfffffffc00f08947 */ /* 0x004fea000383ffff */
[----:B------:R-:W-:Y:S05]  /*279c0*/  BRA `(.L_x_1813) ;  /* 0xffffffc800187947 */ /* 0x000fea000383ffff */
.L_x_1694:
[----:B0-----:R0:W1:Y:S02]  /*279d0*/  SYNCS.PHASECHK.TRANS64.TRYWAIT P0, [R2+URZ+0x2a860], R3 ;  /* 0x02a86003020075a7 */ /* 0x001064000800017f */
[----:B-1----:R-:W-:Y:S05]  /*279e0*/  @!P0 NANOSLEEP.SYNCS 0x989680 ;  /* 0x009896800000895d */ /* 0x002fea0003900000 */
[----:B------:R-:W1:Y:S02]  /*279f0*/  @!P0 SYNCS.PHASECHK.TRANS64 P0, [R2+URZ+0x2a860], R3 ;  /* 0x02a86003020085a7 */ /* 0x000e64000800007f */
[----:B-1----:R-:W-:Y:S05]  /*27a00*/  @!P0 BRA `(.L_x_1694) ;  /* 0xfffffffc00f08947 */ /* 0x002fea000383ffff */
[----:B------:R-:W-:Y:S05]  /*27a10*/  BRA `(.L_x_1814) ;  /* 0xffffffc800c47947 */ /* 0x000fea000383ffff */
.L_x_1700:
[----:B--2---:R2:W3:Y:S02]  /*27a20*/  SYNCS.PHASECHK.TRANS64.TRYWAIT P0, [R2+URZ+0x2a840], R3 ;  /* 0x02a84003020075a7 */ /* 0x0044e4000800017f */
[----:B---3--:R-:W-:Y:S05]  /*27a30*/  @!P0 NANOSLEEP.SYNCS 0x989680 ;  /* 0x009896800000895d */ /* 0x008fea0003900000 */
[----:B------:R-:W3:Y:S02]  /*27a40*/  @!P0 SYNCS.PHASECHK.TRANS64 P0, [R2+URZ+0x2a840], R3 ;  /* 0x02a84003020085a7 */ /* 0x000ee4000800007f */
[----:B---3--:R-:W-:Y:S05]  /*27a50*/  @!P0 BRA `(.L_x_1700) ;  /* 0xfffffffc00f08947 */ /* 0x008fea000383ffff */
[----:B------:R-:W-:Y:S05]  /*27a60*/  BRA `(.L_x_1815) ;  /* 0xffffffd000007947 */ /* 0x000fea000383ffff */
.L_x_1702:
[----:B0-----:R0:W1:Y:S02]  /*27a70*/  SYNCS.PHASECHK.TRANS64.TRYWAIT P0, [R2+URZ+0x2a860], R9 ;  /* 0x02a86009020075a7 */ /* 0x001064000800017f */
[----:B-1----:R-:W-:Y:S05]  /*27a80*/  @!P0 NANOSLEEP.SYNCS 0x989680 ;  /* 0x009896800000895d */ /* 0x002fea0003900000 */
[----:B------:R-:W1:Y:S02]  /*27a90*/  @!P0 SYNCS.PHASECHK.TRANS64 P0, [R2+URZ+0x2a860], R9 ;  /* 0x02a86009020085a7 */ /* 0x000e64000800007f */
[----:B-1----:R-:W-:Y:S05]  /*27aa0*/  @!P0 BRA `(.L_x_1702) ;  /* 0xfffffffc00f08947 */ /* 0x002fea000383ffff */
[----:B------:R-:W-:Y:S05]  /*27ab0*/  BRA `(.L_x_1816) ;  /* 0xffffffd000a87947 */ /* 0x000fea000383ffff */
.L_x_1710:
[----:B-1----:R1:W2:Y:S02]  /*27ac0*/  SYNCS.PHASECHK.TRANS64.TRYWAIT P0, [R3+URZ+0x2a860], R2 ;  /* 0x02a86002030075a7 */ /* 0x0022a4000800017f */
[----:B--2---:R-:W-:Y:S05]  /*27ad0*/  @!P0 NANOSLEEP.SYNCS 0x989680 ;  /* 0x009896800000895d */ /* 0x004fea0003900000 */
[----:B------:R-:W2:Y:S02]  /*27ae0*/  @!P0 SYNCS.PHASECHK.TRANS64 P0, [R3+URZ+0x2a860], R2 ;  /* 0x02a86002030085a7 */ /* 0x000ea4000800007f */
[----:B--2---:R-:W-:Y:S05]  /*27af0*/  @!P0 BRA `(.L_x_1710) ;  /* 0xfffffffc00f08947 */ /* 0x004fea000383ffff */
[----:B------:R-:W-:Y:S05]  /*27b00*/  BRA `(.L_x_1817) ;  /* 0xffffffd400cc7947 */ /* 0x000fea000383ffff */
.L_x_1713:
[----:B------:R-:W-:Y:S01]  /*27b10*/  BSSY B0, `(.L_x_1818) ;  /* 0x0000008000007945 */ /* 0x000fe20003800000 */
[----:B------:R-:W-:Y:S02]  /*27b20*/  IMAD.MOV.U32 R13, RZ, RZ, R16 ;  /* 0x000000ffff0d7224 */ /* 0x000fe400078e0010 */
[----:B------:R-:W-:Y:S02]  /*27b30*/  IMAD.MOV.U32 R12, RZ, RZ, RZ ;  /* 0x000000ffff0c7224 */ /* 0x000fe400078e00ff */
[----:B------:R-:W-:Y:S02]  /*27b40*/  IMAD.MOV.U32 R11, RZ, RZ, 0x1f ;  /* 0x0000001fff0b7424 */ /* 0x000fe400078e00ff */
[----:B0-----:R-:W-:-:S07]  /*27b50*/  IMAD.MOV.U32 R15, RZ, RZ, -0x1 ;  /* 0xffffffffff0f7424 */ /* 0x001fce00078e00ff */
[----:B-12---:R-:W-:Y:S05]  /*27b60*/  WARPSYNC.COLLECTIVE R15, `(.L_x_1819) ;  /* 0x000000000f087348 */ /* 0x006fea0003c00000 */
[----:B------:R0:W3:Y:S02]  /*27b70*/  SHFL.IDX P6, R14, R13, R12, R11 ;  /* 0x0000000c0d0e7389 */ /* 0x0000e400000c000b */
[----:B0123--:R-:W-:Y:S01]  /*27b80*/  ENDCOLLECTIVE ;  /* 0x000000000000791b */ /* 0x00ffe20003800000 */
.L_x_1819:
[----:B------:R-:W-:Y:S05]  /*27b90*/  BSYNC B0 ;  /* 0x0000000000007941 */ /* 0x000fea0003800000 */
.L_x_1818:
[----:B------:R-:W-:Y:S01]  /*27ba0*/  IMAD.MOV.U32 R13, RZ, RZ, R16 ;  /* 0x000000ffff0d7224 */ /* 0x000fe200078e0010 */
[----:B------:R-:W-:Y:S01]  /*27bb0*/  MOV R4, R14 ;  /* 0x0000000e00047202 */ /* 0x000fe20000000f00 */
[----:B------:R-:W-:Y:S02]  /*27bc0*/  IMAD.MOV.U32 R12, RZ, RZ, 0x1 ;  /* 0x00000001ff0c7424 */ /* 0x000fe400078e00ff */
[----:B------:R-:W-:Y:S02]  /*27bd0*/  IMAD.MOV.U32 R11, RZ, RZ, 0x1f ;  /* 0x0000001fff0b7424 */ /* 0x000fe400078e00ff */
[----:B------:R-:W-:-:S07]  /*27be0*/  IMAD.MOV.U32 R15, RZ, RZ, -0x1 ;  /* 0xffffffffff0f7424 */ /* 0x000fce00078e00ff */
[----:B------:R-:W-:Y:S05]  /*27bf0*/  WARPSYNC.COLLECTIVE R15, `(.L_x_1820) ;  /* 0x000000000f087348 */ /* 0x000fea0003c00000 */
[----:B------:R0:W1:Y:S02]  /*27c00*/  SHFL.IDX P6, R14, R13, R12, R11 ;  /* 0x0000000c0d0e7389 */ /* 0x00006400000c000b */
[----:B01----:R-:W-:Y:S01]  /*27c10*/  ENDCOLLECTIVE ;  /* 0x000000000000791b */ /* 0x003fe20003800000 */
.L_x_1820:
[----:B------:R-:W-:Y:S01]  /*27c20*/  MOV R16, R14 ;  /* 0x0000000e00107202 */ /* 0x000fe20000000f00 */
[----:B------:R-:W-:Y:S06]  /*27c30*/  BRA `(.L_x_1821) ;  /* 0xffffffd800607947 */ /* 0x000fec000383ffff */
.L_x_1716:
[----:B------:R-:W-:Y:S01]  /*27c40*/  BSSY B0, `(.L_x_1822) ;  /* 0x0000008000007945 */ /* 0x000fe20003800000 */
[----:B-----5:R-:W-:Y:S02]  /*27c50*/  IMAD.MOV.U32 R13, RZ, RZ, R17 ;  /* 0x000000ffff0d7224 */ /* 0x020fe400078e0011 */
[----:B------:R-:W-:Y:S02]  /*27c60*/  IMAD.MOV.U32 R12, RZ, RZ, 0x1 ;  /* 0x00000001ff0c7424 */ /* 0x000fe400078e00ff */
[----:B------:R-:W-:Y:S02]  /*27c70*/  IMAD.MOV.U32 R11, RZ, RZ, RZ ;  /* 0x000000ffff0b7224 */ /* 0x000fe400078e00ff */
[----:B0-----:R-:W-:-:S07]  /*27c80*/  IMAD.MOV.U32 R15, RZ, RZ, -0x1 ;  /* 0xffffffffff0f7424 */ /* 0x001fce00078e00ff */
[----:B-1234-:R-:W-:Y:S05]  /*27c90*/  WARPSYNC.COLLECTIVE R15, `(.L_x_1823) ;  /* 0x000000000f087348 */ /* 0x01efea0003c00000 */
[----:B------:R0:W0:Y:S02]  /*27ca0*/  SHFL.UP P6, R14, R13, R12, R11 ;  /* 0x0400000c0d0e7389 */ /* 0x00002400000c000b */
[----:B01234-:R-:W-:Y:S01]  /*27cb0*/  ENDCOLLECTIVE ;  /* 0x000000000000791b */ /* 0x01ffe20003800000 */
.L_x_1823:
[----:B------:R-:W-:Y:S05]  /*27cc0*/  BSYNC B0 ;  /* 0x0000000000007941 */ /* 0x000fea0003800000 */
.L_x_1822:
[C---:B------:R-:W-:Y:S01]  /*27cd0*/  ISETP.NE.AND P0, PT, R7.reuse, RZ, PT ;  /* 0x000000ff0700720c */ /* 0x040fe20003f05270 */
[----:B------:R-:W-:Y:S02]  /*27ce0*/  IMAD.MOV.U32 R12, RZ, RZ, 0x2 ;  /* 0x00000002ff0c7424 */ /* 0x000fe400078e00ff */
[----:B------:R-:W-:Y:S01]  /*27cf0*/  IMAD.MOV.U32 R11, RZ, RZ, RZ ;  /* 0x000000ffff0b7224 */ /* 0x000fe200078e00ff */
[----:B------:R-:W-:Y:S01]  /*27d00*/  SEL R14, R14, RZ, P0 ;  /* 0x000000ff0e0e7207 */ /* 0x000fe20000000000 */
[----:B------:R-:W-:Y:S01]  /*27d10*/  IMAD.MOV.U32 R15, RZ, RZ, -0x1 ;  /* 0xffffffffff0f7424 */ /* 0x000fe200078e00ff */
[----:B------:R-:W-:Y:S02]  /*27d20*/  ISETP.GE.U32.AND P0, PT, R7, 0x2, PT ;  /* 0x000000020700780c */ /* 0x000fe40003f06070 */
[----:B------:R-:W-:-:S11]  /*27d30*/  IADD3 R13, R17, R14, RZ ;  /* 0x0000000e110d7210 */ /* 0x000fd60007ffe0ff */
[----:B------:R-:W-:Y:S05]  /*27d40*/  WARPSYNC.COLLECTIVE R15, `(.L_x_1824) ;  /* 0x000000000f087348 */ /* 0x000fea0003c00000 */
[----:B------:R0:W1:Y:S02]  /*27d50*/  SHFL.UP P6, R14, R13, R12, R11 ;  /* 0x0400000c0d0e7389 */ /* 0x00006400000c000b */
[----:B01----:R-:W-:Y:S01]  /*27d60*/  ENDCOLLECTIVE ;  /* 0x000000000000791b */ /* 0x003fe20003800000 */
.L_x_1824:
        /* <DEDUP_REMOVED lines=8> */
.L_x_1825:
        /* <DEDUP_REMOVED lines=8> */
.L_x_1826:
[----:B------:R-:W-:Y:S01]  /*27e70*/  IMAD.MOV.U32 R12, RZ, RZ, 0x10 ;  /* 0x00000010ff0c7424 */ /* 0x000fe200078e00ff */
[----:B------:R-:W-:Y:S02]  /*27e80*/  SEL R6, R14, RZ, P0 ;  /* 0x000000ff0e067207 */ /* 0x000fe40000000000 */
[----:B------:R-:W-:Y:S02]  /*27e90*/  ISETP.GE.U32.AND P0, PT, R7, 0x10, PT ;  /* 0x000000100700780c */ /* 0x000fe40003f06070 */
[----:B------:R-:W-:-:S05]  /*27ea0*/  IADD3 R6, R5, R6, RZ ;  /* 0x0000000605067210 */ /* 0x000fca0007ffe0ff */
[----:B------:R-:W-:-:S07]  /*27eb0*/  IMAD.MOV.U32 R13, RZ, RZ, R6 ;  /* 0x000000ffff0d7224 */ /* 0x000fce00078e0006 */
[----:B------:R-:W-:Y:S05]  /*27ec0*/  WARPSYNC.COLLECTIVE R15, `(.L_x_1827) ;  /* 0x000000000f087348 */ /* 0x000fea0003c00000 */
[----:B------:R0:W1:Y:S02]  /*27ed0*/  SHFL.UP P6, R14, R13, R12, R11 ;  /* 0x0400000c0d0e7389 */ /* 0x00006400000c000b */
[----:B01----:R-:W-:Y:S01]  /*27ee0*/  ENDCOLLECTIVE ;  /* 0x000000000000791b */ /* 0x003fe20003800000 */
.L_x_1827:
[----:B------:R-:W-:Y:S01]  /*27ef0*/  MOV R12, 0x1f ;  /* 0x0000001f000c7802 */ /* 0x000fe20000000f00 */
[----:B------:R-:W-:Y:S01]  /*27f00*/  IMAD.MOV.U32 R11, RZ, RZ, 0x1f ;  /* 0x0000001fff0b7424 */ /* 0x000fe200078e00ff */
[----:B------:R-:W-:-:S05]  /*27f10*/  SEL R3, R14, RZ, P0 ;  /* 0x000000ff0e037207 */ /* 0x000fca0000000000 */
[----:B------:R-:W-:-:S04]  /*27f20*/  IMAD.IADD R2, R6, 0x1, R3 ;  /* 0x0000000106027824 */ /* 0x000fc800078e0203 */
[----:B------:R-:W-:-:S07]  /*27f30*/  IMAD.MOV.U32 R13, RZ, RZ, R2 ;  /* 0x000000ffff0d7224 */ /* 0x000fce00078e0002 */
[----:B------:R-:W-:Y:S05]  /*27f40*/  WARPSYNC.COLLECTIVE R15, `(.L_x_1828) ;  /* 0x000000000f087348 */ /* 0x000fea0003c00000 */
[----:B------:R0:W1:Y:S02]  /*27f50*/  SHFL.IDX P6, R14, R13, R12, R11 ;  /* 0x0000000c0d0e7389 */ /* 0x00006400000c000b */
[----:B01----:R-:W-:Y:S01]  /*27f60*/  ENDCOLLECTIVE ;  /* 0x000000000000791b */ /* 0x003fe20003800000 */
.L_x_1828:
[----:B------:R-:W-:Y:S05]  /*27f70*/  BRA `(.L_x_1829) ;  /* 0xffffffd800287947 */ /* 0x000fea000383ffff */
.L_x_1721:
[----:B------:R-:W-:Y:S01]  /*27f80*/  BSSY B0, `(.L_x_1830) ;  /* 0x0000008000007945 */ /* 0x000fe20003800000 */
[----:B-----5:R-:W-:Y:S01]  /*27f90*/  IMAD.MOV.U32 R13, RZ, RZ, R17 ;  /* 0x000000ffff0d7224 */ /* 0x020fe200078e0011 */
[----:B------:R-:W-:Y:S01]  /*27fa0*/  MOV R15, 0xffffffff ;  /* 0xffffffff000f7802 */ /* 0x000fe20000000f00 */
[----:B------:R-:W-:Y:S02]  /*27fb0*/  IMAD.MOV.U32 R12, RZ, RZ, 0x1 ;  /* 0x00000001ff0c7424 */ /* 0x000fe400078e00ff */
[----:B------:R-:W-:-:S07]  /*27fc0*/  IMAD.MOV.U32 R11, RZ, RZ, RZ ;  /* 0x000000ffff0b7224 */ /* 0x000fce00078e00ff */
[----:B01----:R-:W-:Y:S05]  /*27fd0*/  WARPSYNC.COLLECTIVE R15, `(.L_x_1831) ;  /* 0x000000000f087348 */ /* 0x003fea0003c00000 */
[----:B------:R2:W3:Y:S02]  /*27fe0*/  SHFL.UP P6, R14, R13, R12, R11 ;  /* 0x0400000c0d0e7389 */ /* 0x0004e400000c000b */
[----:B0123--:R-:W-:Y:S01]  /*27ff0*/  ENDCOLLECTIVE ;  /* 0x000000000000791b */ /* 0x00ffe20003800000 */
.L_x_1831:
[----:B------:R-:W-:Y:S05]  /*28000*/  BSYNC B0 ;  /* 0x0000000000007941 */ /* 0x000fea0003800000 */
.L_x_1830:
        /* <DEDUP_REMOVED lines=10> */
.L_x_1832:
        /* <DEDUP_REMOVED lines=8> */
.L_x_1833:
[----:B------:R-:W-:Y:S02]  /*28130*/  MOV R12, 0x8 ;  /* 0x00000008000c7802 */ /* 0x000fe40000000f00 */
[----:B------:R-:W-:Y:S02]  /*28140*/  SEL R14, R14, RZ, P0 ;  /* 0x000000ff0e0e7207 */ /* 0x000fe40000000000 */
[----:B------:R-:W-:-:S03]  /*28150*/  ISETP.GE.U32.AND P0, PT, R7, 0x8, PT ;  /* 0x000000080700780c */ /* 0x000fc60003f06070 */
[----:B------:R-:W-:-:S04]  /*28160*/  IMAD.IADD R5, R3, 0x1, R14 ;  /* 0x0000000103057824 */ /* 0x000fc800078e020e */
[----:B------:R-:W-:-:S07]  /*28170*/  IMAD.MOV.U32 R13, RZ, RZ, R5 ;  /* 0x000000ffff0d7224 */ /* 0x000fce00078e0005 */
[----:B------:R-:W-:Y:S05]  /*28180*/  WARPSYNC.COLLECTIVE R15, `(.L_x_1834) ;  /* 0x000000000f087348 */ /* 0x000fea0003c00000 */
[----:B------:R0:W1:Y:S02]  /*28190*/  SHFL.UP P6, R14, R13, R12, R11 ;  /* 0x0400000c0d0e7389 */ /* 0x00006400000c000b */
[----:B01----:R-:W-:Y:S01]  /*281a0*/  ENDCOLLECTIVE ;  /* 0x000000000000791b */ /* 0x003fe20003800000 */
.L_x_1834:
        /* <DEDUP_REMOVED lines=8> */
.L_x_1835:
[----:B------:R-:W-:Y:S02]  /*28230*/  IMAD.MOV.U32 R12, RZ, RZ, 0x1f ;  /* 0x0000001fff0c7424 */ /* 0x000fe400078e00ff */
[----:B------:R-:W-:Y:S01]  /*28240*/  IMAD.MOV.U32 R11, RZ, RZ, 0x1f ;  /* 0x0000001fff0b7424 */ /* 0x000fe200078e00ff */
[----:B------:R-:W-:-:S05]  /*28250*/  SEL R3, R14, RZ, P0 ;  /* 0x000000ff0e037207 */ /* 0x000fca0000000000 */
[----:B------:R-:W-:-:S05]  /*28260*/  IMAD.IADD R2, R6, 0x1, R3 ;  /* 0x0000000106027824 */ /* 0x000fca00078e0203 */
[----:B------:R-:W-:-:S07]  /*28270*/  MOV R13, R2 ;  /* 0x00000002000d7202 */ /* 0x000fce0000000f00 */
[----:B------:R-:W-:Y:S05]  /*28280*/  WARPSYNC.COLLECTIVE R15, `(.L_x_1836) ;  /* 0x000000000f087348 */ /* 0x000fea0003c00000 */
[----:B------:R0:W1:Y:S02]  /*28290*/  SHFL.IDX P6, R14, R13, R12, R11 ;  /* 0x0000000c0d0e7389 */ /* 0x00006400000c000b */
[----:B01----:R-:W-:Y:S01]  /*282a0*/  ENDCOLLECTIVE ;  /* 0x000000000000791b */ /* 0x003fe20003800000 */
.L_x_1836:
[----:B------:R-:W-:Y:S05]  /*282b0*/  BRA `(.L_x_1837) ;  /* 0xffffffd800107947 */ /* 0x000fea000383ffff */
.L_x_1723:
[----:B------:R-:W-:Y:S01]  /*282c0*/  BSSY B0, `(.L_x_1838) ;  /* 0x0000006000007945 */ /* 0x000fe20003800000 */
[----:B------:R-:W-:Y:S01]  /*282d0*/  PLOP3.LUT P6, PT, P6, PT, PT, 0x8, 0x0 ;  /* 0x000000000000781c */ /* 0x000fe200037ce170 */
[----:B------:R-:W-:-:S12]  /*282e0*/  IMAD.MOV.U32 R15, RZ, RZ, -0x1 ;  /* 0xffffffffff0f7424 */ /* 0x000fd800078e00ff */
[----:B0-----:R-:W-:Y:S05]  /*282f0*/  WARPSYNC.COLLECTIVE R15, `(.L_x_1839) ;  /* 0x000000000f087348 */ /* 0x001fea0003c00000 */
[----:B------:R-:W-:Y:S01]  /*28300*/  VOTE.ANY R14, PT, P6 ;  /* 0x00000000000e7806 */ /* 0x000fe200030e0100 */
[----:B0-----:R-:W-:Y:S06]  /*28310*/  ENDCOLLECTIVE ;  /* 0x000000000000791b */ /* 0x001fec0003800000 */
.L_x_1839:
[----:B------:R-:W-:Y:S05]  /*28320*/  BSYNC B0 ;  /* 0x0000000000007941 */ /* 0x000fea0003800000 */
.L_x_1838:
[----:B------:R-:W-:Y:S01]  /*28330*/  IMAD.MOV.U32 R3, RZ, RZ, R14 ;  /* 0x000000ffff037224 */ /* 0x000fe200078e000e */
[----:B------:R-:W-:Y:S01]  /*28340*/  MOV R13, R17 ;  /* 0x00000011000d7202 */ /* 0x000fe20000000f00 */
[----:B------:R-:W-:Y:S02]  /*28350*/  IMAD.MOV.U32 R11, RZ, RZ, 0x1f ;  /* 0x0000001fff0b7424 */ /* 0x000fe400078e00ff */
[----:B------:R-:W0:Y:S01]  /*28360*/  POPC R6, R3 ;  /* 0x0000000300067309 */ /* 0x000e220000000000 */
[----:B------:R-:W-:Y:S02]  /*28370*/  IMAD.MOV.U32 R15, RZ, RZ, -0x1 ;  /* 0xffffffffff0f7424 */ /* 0x000fe400078e00ff */
[----:B0-----:R-:W-:-:S07]  /*28380*/  IMAD.MOV.U32 R12, RZ, RZ, R6 ;  /* 0x000000ffff0c7224 */ /* 0x001fce00078e0006 */
[----:B------:R-:W-:Y:S05]  /*28390*/  WARPSYNC.COLLECTIVE R15, `(.L_x_1840) ;  /* 0x000000000f087348 */ /* 0x000fea0003c00000 */
[----:B------:R0:W1:Y:S02]  /*283a0*/  SHFL.IDX P6, R14, R13, R12, R11 ;  /* 0x0000000c0d0e7389 */ /* 0x00006400000c000b */
[----:B01----:R-:W-:Y:S01]  /*283b0*/  ENDCOLLECTIVE ;  /* 0x000000000000791b */ /* 0x003fe20003800000 */
.L_x_1840:
[----:B------:R-:W-:Y:S01]  /*283c0*/  IMAD.MOV.U32 R17, RZ, RZ, R14 ;  /* 0x000000ffff117224 */ /* 0x000fe200078e000e */
[----:B------:R-:W-:Y:S06]  /*283d0*/  BRA `(.L_x_1841) ;  /* 0xffffffd800007947 */ /* 0x000fec000383ffff */
.L_x_1725:
[----:B------:R-:W-:Y:S01]  /*283e0*/  BSSY B0, `(.L_x_1842) ;  /* 0x0000007000007945 */ /* 0x000fe20003800000 */
[----:B------:R-:W-:Y:S01]  /*283f0*/  MOV R13, R2 ;  /* 0x00000002000d7202 */ /* 0x000fe20000000f00 */
[----:B------:R-:W-:Y:S02]  /*28400*/  IMAD.MOV.U32 R11, RZ, RZ, 0x1f ;  /* 0x0000001fff0b7424 */ /* 0x000fe400078e00ff */
[----:B------:R-:W-:-:S07]  /*28410*/  IMAD.MOV.U32 R15, RZ, RZ, -0x1 ;  /* 0xffffffffff0f7424 */ /* 0x000fce00078e00ff */
[----:B012---:R-:W-:Y:S05]  /*28420*/  WARPSYNC.COLLECTIVE R15, `(.L_x_1843) ;  /* 0x000000000f087348 */ /* 0x007fea0003c00000 */
[----:B------:R3:W4:Y:S02]  /*28430*/  SHFL.IDX P6, R14, R13, R12, R11 ;  /* 0x0000000c0d0e7389 */ /* 0x00072400000c000b */
[----:B01234-:R-:W-:Y:S01]  /*28440*/  ENDCOLLECTIVE ;  /* 0x000000000000791b */ /* 0x01ffe20003800000 */
.L_x_1843:
[----:B------:R-:W-:Y:S05]  /*28450*/  BSYNC B0 ;  /* 0x0000000000007941 */ /* 0x000fea0003800000 */
.L_x_1842:
[----:B------:R-:W-:Y:S01]  /*28460*/  IMAD.MOV.U32 R7, RZ, RZ, R14 ;  /* 0x000000ffff077224 */ /* 0x000fe200078e000e */
[----:B------:R-:W-:Y:S06]  /*28470*/  BRA `(.L_x_1724) ;  /* 0xffffffd400f47947 */ /* 0x000fec000383ffff */
.L_x_1729:
[----:B-1----:R1:W2:Y:S02]  /*28480*/  SYNCS.PHASECHK.TRANS64.TRYWAIT P0, [R0+URZ+0x2a820], R3 ;  /* 0x02a82003000075a7 */ /* 0x0022a4000800017f */
[----:B--2---:R-:W-:Y:S05]  /*28490*/  @!P0 NANOSLEEP.SYNCS 0x989680 ;  /* 0x009896800000895d */ /* 0x004fea0003900000 */
[----:B------:R-:W2:Y:S02]  /*284a0*/  @!P0 SYNCS.PHASECHK.TRANS64 P0, [R0+URZ+0x2a820], R3 ;  /* 0x02a82003000085a7 */ /* 0x000ea4000800007f */
[----:B--2---:R-:W-:Y:S05]  /*284b0*/  @!P0 BRA `(.L_x_1729) ;  /* 0xfffffffc00f08947 */ /* 0x004fea000383ffff */
[----:B------:R-:W-:Y:S05]  /*284c0*/  BRA `(.L_x_1844) ;  /* 0xffffffdc006c7947 */ /* 0x000fea000383ffff */
.L_x_1730:
[----:B------:R-:W2:Y:S01]  /*284d0*/  S2R R2, SR_TID.X ;  /* 0x0000000000027919 */ /* 0x000ea20000002100 */
[----:B------:R-:W-:Y:S01]  /*284e0*/  BSSY B0, `(.L_x_1845) ;  /* 0x000000a000007945 */ /* 0x000fe20003800000 */
[----:B------:R-:W-:Y:S01]  /*284f0*/  MOV R12, RZ ;  /* 0x000000ff000c7202 */ /* 0x000fe20000000f00 */
        /* <DEDUP_REMOVED lines=8> */
.L_x_1846:
[----:B------:R-:W-:Y:S05]  /*28580*/  BSYNC B0 ;  /* 0x0000000000007941 */ /* 0x000fea0003800000 */
.L_x_1845:
[----:B------:R-:W-:Y:S05]  /*28590*/  BRA `(.L_x_1847) ;  /* 0xffffffdc00547947 */ /* 0x000fea000383ffff */
.L_x_1731:
[----:B------:R-:W-:Y:S01]  /*285a0*/  BSSY B0, `(.L_x_1848) ;  /* 0x0000006000007945 */ /* 0x000fe20003800000 */
[----:B------:R-:W-:-:S07]  /*285b0*/  IMAD.MOV.U32 R15, RZ, RZ, -0x1 ;  /* 0xffffffffff0f7424 */ /* 0x000fce00078e00ff */
[----:B012---:R-:W-:Y:S05]  /*285c0*/  WARPSYNC.COLLECTIVE R15, `(.L_x_1849) ;  /* 0x000000000f0c7348 */ /* 0x007fea0003c00000 */
[----:B------:R-:W-:Y:S02]  /*285d0*/  ELECT P6, UR62, PT ;  /* 0x00000000003e782f */ /* 0x000fe400038c0000 */
[----:B------:R-:W-:Y:S01]  /*285e0*/  MOV R14, UR62 ;  /* 0x0000003e000e7c02 */ /* 0x000fe20008000f00 */
[----:B012---:R-:W-:Y:S10]  /*285f0*/  ENDCOLLECTIVE ;  /* 0x000000000000791b */ /* 0x007ff40003800000 */
.L_x_1849:
[----:B------:R-:W-:Y:S05]  /*28600*/  BSYNC B0 ;  /* 0x0000000000007941 */ /* 0x000fea0003800000 */
.L_x_1848:
[----:B------:R-:W-:Y:S05]  /*28610*/  BRA `(.L_x_1850) ;  /* 0xffffffdc00487947 */ /* 0x000fea000383ffff */
.L_x_1733:
[----:B-1----:R1:W2:Y:S02]  /*28620*/  SYNCS.PHASECHK.TRANS64.TRYWAIT P0, [R6+URZ], R5 ;  /* 0x00000005060075a7 */ /* 0x0022a4000800017f */
[----:B--2---:R-:W-:Y:S05]  /*28630*/  @!P0 NANOSLEEP.SYNCS 0x989680 ;  /* 0x009896800000895d */ /* 0x004fea0003900000 */
[----:B------:R-:W2:Y:S02]  /*28640*/  @!P0 SYNCS.PHASECHK.TRANS64 P0, [R6+URZ], R5 ;  /* 0x00000005060085a7 */ /* 0x000ea4000800007f */
[----:B--2---:R-:W-:Y:S05]  /*28650*/  @!P0 BRA `(.L_x_1733) ;  /* 0xfffffffc00f08947 */ /* 0x004fea000383ffff */
[----:B------:R-:W-:Y:S05]  /*28660*/  BRA `(.L_x_1851) ;  /* 0xffffffdc00847947 */ /* 0x000fea000383ffff */
.L_x_1734:
[----:B--2---:R2:W3:Y:S02]  /*28670*/  SYNCS.PHASECHK.TRANS64.TRYWAIT P0, [R7+URZ], R2 ;  /* 0x00000002070075a7 */ /* 0x0044e4000800017f */
[----:B---3--:R-:W-:Y:S05]  /*28680*/  @!P0 NANOSLEEP.SYNCS 0x989680 ;  /* 0x009896800000895d */ /* 0x008fea0003900000 */
[----:B------:R-:W3:Y:S02]  /*28690*/  @!P0 SYNCS.PHASECHK.TRANS64 P0, [R7+URZ], R2 ;  /* 0x00000002070085a7 */ /* 0x000ee4000800007f */
[----:B---3--:R-:W-:Y:S05]  /*286a0*/  @!P0 BRA `(.L_x_1734) ;  /* 0xfffffffc00f08947 */ /* 0x008fea000383ffff */
[----:B------:R-:W-:Y:S05]  /*286b0*/  BRA `(.L_x_1852) ;  /* 0xffffffdc00787947 */ /* 0x000fea000383ffff */
.L_x_1736:
[----:B---3--:R3:W4:Y:S02]  /*286c0*/  SYNCS.PHASECHK.TRANS64.TRYWAIT P0, [R4+URZ], R5 ;  /* 0x00000005040075a7 */ /* 0x008724000800017f */
[----:B----4-:R-:W-:Y:S05]  /*286d0*/  @!P0 NANOSLEEP.SYNCS 0x989680 ;  /* 0x009896800000895d */ /* 0x010fea0003900000 */
[----:B------:R-:W4:Y:S02]  /*286e0*/  @!P0 SYNCS.PHASECHK.TRANS64 P0, [R4+URZ], R5 ;  /* 0x00000005040085a7 */ /* 0x000f24000800007f */
[----:B----4-:R-:W-:Y:S05]  /*286f0*/  @!P0 BRA `(.L_x_1736) ;  /* 0xfffffffc00f08947 */ /* 0x010fea000383ffff */
[----:B------:R-:W-:Y:S05]  /*28700*/  BRA `(.L_x_1853) ;  /* 0xffffffdc00807947 */ /* 0x000fea000383ffff */
.L_x_1854:
        /* <DEDUP_REMOVED lines=15> */
.L_x_11936:


//--------------------- .text._ZN7cutlass13device_kernelIN5flash11enable_sm90INS1_16FlashAttnFwdSm90INS1_25CollectiveMainloopFwdSm90ILi2EN4cute5tupleIJNS5_1CILi1EEES8_S8_EEENS6_IJNS7_ILi128EEESA_NS7_ILi192EEEEEELi128ENS_6half_tEfNS_4arch4Sm90ELb1ELb0ELb0ELb0ELb0ELb0ELb0ELb1ELb1ELb0ELb0ELb0EEENS1_21CollectiveEpilogueFwdINS6_IJSA_SA_SA_EEES9_SD_SF_Li256ELb0ELb0ELb0ELb0EEENS1_30DynamicPersistentTileSchedulerILi256ELi32ELb0ELb0ELb1EEEEEEEEEvNT_6ParamsE --------------------------
	.section	.text._ZN7cutlass13device_kernelIN5flash11enable_sm90INS1_16FlashAttnFwdSm90INS1_25CollectiveMainloopFwdSm90ILi2EN4cute5tupleIJNS5_1CILi1EEES8_S8_EEENS6_IJNS7_ILi128EEESA_NS7_ILi192EEEEEELi128ENS_6half_tEfNS_4arch4Sm90ELb1ELb0ELb0ELb0ELb0ELb0ELb0ELb1ELb1ELb0ELb0ELb0EEENS1_21CollectiveEpilogueFwdINS6_IJSA_SA_SA_EEES9_SD_SF_Li256ELb0ELb0ELb0ELb0EEENS1_30DynamicPersistentTileSchedulerILi256ELi32ELb0ELb0ELb1EEEEEEEEEvNT_6ParamsE,"ax",@progbits
	.align	128
.text._ZN7cutlass13device_kernelIN5flash11enable_sm90INS1_16FlashAttnFwdSm90INS1_25CollectiveMainloopFwdSm90ILi2EN4cute5tupleIJNS5_1CILi1EEES8_S8_EEENS6_IJNS7_ILi128EEESA_NS7_ILi192EEEEEELi128ENS_6half_tEfNS_4arch4Sm90ELb1ELb0ELb0ELb0ELb0ELb0ELb0ELb1ELb1ELb0ELb0ELb0EEENS1_21CollectiveEpilogueFwdINS6_IJSA_SA_SA_EEES9_SD_SF_Li256ELb0ELb0ELb0ELb0EEENS1_30DynamicPersistentTileSchedulerILi256ELi32ELb0ELb0ELb1EEEEEEEEEvNT_6ParamsE:
        .type           _ZN7cutlass13device_kernelIN5flash11enable_sm90INS1_16FlashAttnFwdSm90INS1_25CollectiveMainloopFwdSm90ILi2EN4cute5tupleIJNS5_1CILi1EEES8_S8_EEENS6_IJNS7_ILi128EEESA_NS7_ILi192EEEEEELi128ENS_6half_tEfNS_4arch4Sm90ELb1ELb0ELb0ELb0ELb0ELb0ELb0ELb1ELb1ELb0ELb0ELb0EEENS1_21CollectiveEpilogueFwdINS6_IJSA_SA_SA_EEES9_SD_SF_Li256ELb0ELb0ELb0ELb0EEENS1_30DynamicPersistentTileSchedulerILi256ELi32ELb0ELb0ELb1EEEEEEEEEvNT_6ParamsE,@function
        .size           _ZN7cutlass13device_kernelIN5flash11enable_sm90INS1_16FlashAttnFwdSm90INS1_25CollectiveMainloopFwdSm90ILi2EN4cute5tupleIJNS5_1CILi1EEES8_S8_EEENS6_IJNS7_ILi128EEESA_NS7_ILi192EEEEEELi128ENS_6half_tEfNS_4arch4Sm90ELb1ELb0ELb0ELb0ELb0ELb0ELb0ELb1ELb1ELb0ELb0ELb0EEENS1_21CollectiveEpilogueFwdINS6_IJSA_SA_SA_EEES9_SD_SF_Li256ELb0ELb0ELb0ELb0EEENS1_30DynamicPersistentTileSchedulerILi256ELi32ELb0ELb0ELb1EEEEEEEEEvNT_6ParamsE,(.L_x_11937 - _ZN7cutlass13device_kernelIN5flash11enable_sm90INS1_16FlashAttnFwdSm90INS1_25CollectiveMainloopFwdSm90ILi2EN4cute5tupleIJNS5_1CILi1EEES8_S8_EEENS6_IJNS7_ILi128EEESA_NS7_ILi192EEEEEELi128ENS_6half_tEfNS_4arch4Sm90ELb1ELb0ELb0ELb0ELb0ELb0ELb0ELb1ELb1ELb0ELb0ELb0EEENS1_21CollectiveEpilogueFwdINS6_IJSA_SA_SA_EEES9_SD_SF_Li256ELb0ELb0ELb0ELb0EEENS1_30DynamicPersistentTileSchedulerILi256ELi32ELb0ELb0ELb1EEEEEEEEEvNT_6ParamsE)
        .other          _ZN7cutlass13device_kernelIN5flash11enable_sm90INS1_16FlashAttnFwdSm90INS1_25CollectiveMainloopFwdSm90ILi2EN4cute5tupleIJNS5_1CILi1EEES8_S8_EEENS6_IJNS7_ILi128EEESA_NS7_ILi192EEEEEELi128ENS_6half_tEfNS_4arch4Sm90ELb1ELb0ELb0ELb0ELb0ELb0ELb0ELb1ELb1ELb0ELb0ELb0EEENS1_21CollectiveEpilogueFwdINS6_IJSA_SA_SA_EEES9_SD_SF_Li256ELb0ELb0ELb0ELb0EEENS1_30DynamicPersistentTileSchedulerILi256ELi32ELb0ELb0ELb1EEEEEEEEEvNT_6ParamsE,@"STO_CUDA_ENTRY STV_DEFAULT"
_ZN7cutlass13device_kernelIN5flash11enable_sm90INS1_16FlashAttnFwdSm90INS1_25CollectiveMainloopFwdSm90ILi2EN4cute5tupleIJNS5_1CILi1EEES8_S8_EEENS6_IJNS7_ILi128EEESA_NS7_ILi192EEEEEELi128ENS_6half_tEfNS_4arch4Sm90ELb1ELb0ELb0ELb0ELb0ELb0ELb0ELb1ELb1ELb0ELb0ELb0EEENS1_21CollectiveEpilogueFwdINS6_IJSA_SA_SA_EEES9_SD_SF_Li256ELb0ELb0ELb0ELb0EEENS1_30DynamicPersistentTileSchedulerILi256ELi32ELb0ELb0ELb1EEEEEEEEEvNT_6ParamsE:
        /* <DEDUP_REMOVED lines=24> */
.L_x_1856:
[----:B------:R-:W-:Y:S05]  /*0180*/  BSYNC B0 ;  /* 0x0000000000007941 */ /* 0x000fea0003800000 */
.L_x_1855:
        /* <DEDUP_REMOVED lines=37> */
.L_x_1857:
        /* <DEDUP_REMOVED lines=22> */
.L_x_1858:
        /* <DEDUP_REMOVED lines=18> */
.L_x_1859:
        /* <DEDUP_REMOVED lines=22> */
.L_x_1860:
        /* <DEDUP_REMOVED lines=22> */
.L_x_1861:
        /* <DEDUP_REMOVED lines=9> */
.L_x_1863:
        /* <DEDUP_REMOVED lines=13> */
[----:B------:R-:W-:Y:S01]  /*0a80*/  UMOV UR46, URZ ;  /* 0x0000003f002e7c82 */ /* 0x000fe20008000000 */
[----:B-1----:R-:W1:Y:S01]  /*0a90*/  S2R R2, SR_TID.X ;  /* 0x0000000000027919 */ /* 0x002e620000002100 */
[----:B------:R-:W-:-:S04]  /*0aa0*/  UMOV UR36, URZ ;  /* 0x0000003f00247c82 */ /* 0x000fc80008000000 */
[----:B------:R-:W4:Y:S01]  /*0ab0*/  S2UR UR6, SR_SWINHI ;  /* 0x00000000000679c3 */ /* 0x000f220000002f00 */
[----:B---3--:R-:W-:-:S07]  /*0ac0*/  ULEA UR37, UR4, UR37, 0x18 ;  /* 0x0000002504257291 */ /* 0x008fce000f8ec03f */
[----:B------:R-:W-:Y:S01]  /*0ad0*/  UMOV UR4, UR37 ;  /* 0x0000002500047c82 */ /* 0x000fe20008000000 */
[----:B----4-:R-:W-:Y:S02]  /*0ae0*/  UMOV UR5, UR6 ;  /* 0x0000000600057c82 */ /* 0x010fe40008000000 */
[----:B------:R-:W-:Y:S02]  /*0af0*/  IMAD.U32 R17, RZ, RZ, UR5 ;  /* 0x00000005ff117e24 */ /* 0x000fe4000f8e00ff */
[----:B-1----:R-:W-:Y:S02]  /*0b00*/  VIADD R191, R2, 0xffffff80 ;  /* 0xffffff8002bf7836 */ /* 0x002fe40000000000 */
[----:B------:R-:W-:Y:S01]  /*0b10*/  IMAD.U32 R16, RZ, RZ, UR4 ;  /* 0x00000004ff107e24 */ /* 0x000fe2000f8e00ff */
[----:B------:R-:W-:Y:S02]  /*0b20*/  UMOV UR4, UR7 ;  /* 0x0000000700047c82 */ /* 0x000fe40008000000 */
        /* <DEDUP_REMOVED lines=26> */
[----:B------:R-:W-:Y:S01]  /*0cd0*/  UMOV UR5, URZ ;  /* 0x0000003f00057c82 */ /* 0x000fe20008000000 */
[----:B------:R-:W-:Y:S01]  /*0ce0*/  LEA.HI R6, R6, R187, RZ, 0x5 ;  /* 0x000000bb06067211 */ /* 0x000fe200078f28ff */
[----:B------:R-:W-:Y:S01]  /*0cf0*/  IMAD.SHL.U32 R18, R2, 0x8, RZ ;  /* 0x0000000802127824 */ /* 0x000fe200078e00ff */
[--C-:B------:R-:W-:Y:S01]  /*0d00*/  SHF.R.S32.HI R5, RZ, 0x2, R7.reuse ;  /* 0x00000002ff057819 */ /* 0x100fe20000011407 */
[----:B------:R-:W-:Y:S01]  /*0d10*/  IMAD.U32 R186, RZ, RZ, UR5 ;  /* 0x00000005ffba7e24 */ /* 0x000fe2000f8e00ff */
[----:B------:R-:W-:Y:S02]  /*0d20*/  SHF.R.S32.HI R8, RZ, 0x1f, R7 ;  /* 0x0000001fff087819 */ /* 0x000fe40000011407 */
[----:B------:R-:W-:Y:S02]  /*0d30*/  SHF.R.S32.HI R6, RZ, 0x5, R6 ;  /* 0x00000005ff067819 */ /* 0x000fe40000011406 */
[----:B------:R-:W-:-:S02]  /*0d40*/  LEA.HI R8, R8, R5, RZ, 0x3 ;  /* 0x0000000508087211 */ /* 0x000fc400078f18ff */
[----:B------:R-:W-:Y:S02]  /*0d50*/  LOP3.LUT R22, R7, 0x7ffffffc, RZ, 0xc0, !PT ;  /* 0x7ffffffc07167812 */ /* 0x000fe400078ec0ff */
[----:B------:R-:W-:-:S03]  /*0d60*/  LOP3.LUT R8, R8, 0xfffffff8, RZ, 0xc0, !PT ;  /* 0xfffffff808087812 */ /* 0x000fc600078ec0ff */
[----:B------:R-:W-:Y:S02]  /*0d70*/  IMAD.IADD R22, R187, 0x1, -R22 ;  /* 0x00000001bb167824 */ /* 0x000fe400078e0a16 */
[----:B------:R-:W-:Y:S01]  /*0d80*/  IMAD.IADD R9, R5, 0x1, -R8 ;  /* 0x0000000105097824 */ /* 0x000fe200078e0a08 */
[----:B------:R-:W-:Y:S01]  /*0d90*/  LOP3.LUT R5, R3, 0x3fffffe, RZ, 0xc0, !PT ;  /* 0x03fffffe03057812 */ /* 0x000fe200078ec0ff */
[----:B------:R-:W-:Y:S02]  /*0da0*/  IMAD.SHL.U32 R3, R4, 0x8, RZ ;  /* 0x0000000804037824 */ /* 0x000fe400078e00ff */
[----:B------:R-:W-:Y:S02]  /*0db0*/  IMAD R6, R6, 0x10, R9 ;  /* 0x0000001006067824 */ /* 0x000fe400078e0209 */
[----:B------:R-:W-:Y:S02]  /*0dc0*/  IMAD.IADD R5, R188, 0x1, -R5 ;  /* 0x00000001bc057824 */ /* 0x000fe400078e0a05 */
[----:B------:R-:W-:-:S04]  /*0dd0*/  IMAD.WIDE R16, R3, 0x2, R16 ;  /* 0x0000000203107825 */ /* 0x000fc800078e0210 */
[----:B------:R-:W-:-:S07]  /*0de0*/  IMAD R23, R5, 0x40, R6 ;  /* 0x0000004005177824 */ /* 0x000fce00078e0206 */
.L_x_1910:
        /* <DEDUP_REMOVED lines=20> */
.L_x_1864:
[----:B------:R-:W-:Y:S01]  /*0f30*/  ULDC UR6, c[0x0][0xdc4] ;  /* 0x0003710000067ab9 */ /* 0x000fe20000000800 */
[----:B------:R-:W-:Y:S01]  /*0f40*/  UMOV UR47, UR7 ;  /* 0x00000007002f7c82 */ /* 0x000fe20008000000 */
[----:B------:R-:W-:-:S11]  /*0f50*/  UISETP.NE.AND UP0, UPT, UR6, 0x1, UPT ;  /* 0x000000010600788c */ /* 0x000fd6000bf05270 */
[----:B------:R-:W-:Y:S02]  /*0f60*/  @UP0 ULDC.64 UR10, c[0x0][0xdc8] ;  /* 0x00037200000a0ab9 */ /* 0x000fe40000000a00 */
[----:B------:R-:W-:-:S04]  /*0f70*/  UIMAD.WIDE.U32 UR4, UR7, UR10, URZ ;  /* 0x0000000a070472a5 */ /* 0x000fc8000f8e003f */
[----:B------:R-:W-:-:S04]  /*0f80*/  @UP0 USHF.R.U32.HI UR47, URZ, UR11, UR5 ;  /* 0x0000000b3f2f0299 */ /* 0x000fc80008011605 */
[----:B------:R-:W-:-:S12]  /*0f90*/  UIMAD UR4, UR47, UR6, URZ ;  /* 0x000000062f0472a4 */ /* 0x000fd8000f8e023f */
.L_x_1865:
[----:B------:R-:W-:Y:S01]  /*0fa0*/  ULOP3.LUT UR5, URZ, UR47, URZ, 0x33, !UPT ;  /* 0x0000002f3f057292 */ /* 0x000fe2000f8e333f */
[----:B------:R-:W-:Y:S01]  /*0fb0*/  PLOP3.LUT P0, PT, PT, PT, PT, 0x80, 0x0 ;  /* 0x000000000000781c */ /* 0x000fe20003f0f070 */
[----:B------:R-:W-:Y:S01]  /*0fc0*/  ULDC.64 UR10, c[0x0][0x3f8] ;  /* 0x0000fe00000a7ab9 */ /* 0x000fe20000000a00 */
[----:B------:R-:W-:Y:S01]  /*0fd0*/  ULDC UR6, c[0x0][0xdac] ;  /* 0x00036b0000067ab9 */ /* 0x000fe20000000800 */
[----:B------:R-:W-:Y:S01]  /*0fe0*/  UISETP.NE.U32.AND UP0, UPT, UR10, URZ, UPT ;  /* 0x0000003f0a00728c */ /* 0x000fe2000bf05070 */
[----:B------:R-:W-:Y:S01]  /*0ff0*/  CS2R R2, SRZ ;  /* 0x0000000000027805 */ /* 0x000fe2000001ff00 */
[----:B------:R-:W-:Y:S01]  /*1000*/  UIADD3 UR5, UR5, UR6, URZ ;  /* 0x0000000605057290 */ /* 0x000fe2000fffe03f */
[----:B------:R-:W-:Y:S01]  /*1010*/  CS2R R86, SRZ ;  /* 0x0000000000567805 */ /* 0x000fe2000001ff00 */
[----:B------:R-:W-:Y:S01]  /*1020*/  UISETP.NE.AND.EX UP0, UPT, UR11, URZ, UPT, UP0 ;  /* 0x0000003f0b00728c */ /* 0x000fe2000bf05300 */
[----:B------:R-:W-:Y:S01]  /*1030*/  CS2R R84, SRZ ;  /* 0x0000000000547805 */ /* 0x000fe2000001ff00 */
[----:B------:R-:W-:Y:S01]  /*1040*/  USHF.L.U32 UR42, UR5, 0x7, URZ ;  /* 0x00000007052a7899 */ /* 0x000fe2000800063f */
[----:B------:R-:W-:Y:S01]  /*1050*/  CS2R R82, SRZ ;  /* 0x0000000000527805 */ /* 0x000fe2000001ff00 */
[----:B------:R-:W-:Y:S01]  /*1060*/  ULDC UR39, c[0x0][0x404] ;  /* 0x0001010000277ab9 */ /* 0x000fe20000000800 */
[----:B------:R-:W-:Y:S01]  /*1070*/  ULDC UR9, c[0x0][0x288] ;  /* 0x0000a20000097ab9 */ /* 0x000fe20000000800 */
[----:B------:R-:W-:Y:S01]  /*1080*/  UIADD3 UR4, UR7, -UR4, URZ ;  /* 0x8000000407047290 */ /* 0x000fe2000fffe03f */
[----:B------:R-:W-:Y:S01]  /*1090*/  CS2R R80, SRZ ;  /* 0x0000000000507805 */ /* 0x000fe2000001ff00 */
[----:B------:R-:W-:Y:S01]  /*10a0*/  USEL UR39, UR39, 0x1, UP0 ;  /* 0x0000000127277887 */ /* 0x000fe20008000000 */
[----:B------:R-:W-:Y:S01]  /*10b0*/  CS2R R78, SRZ ;  /* 0x00000000004e7805 */ /* 0x000fe2000001ff00 */
[----:B------:R-:W-:Y:S01]  /*10c0*/  UIADD3 UR5, UR42, 0xff, -UR9 ;  /* 0x000000ff2a057890 */ /* 0x000fe2000fffe809 */
[----:B------:R-:W-:Y:S01]  /*10d0*/  CS2R R76, SRZ ;  /* 0x00000000004c7805 */ /* 0x000fe2000001ff00 */
[----:B------:R-:W-:Y:S01]  /*10e0*/  ULDC UR10, c[0x0][0xdc4] ;  /* 0x00037100000a7ab9 */ /* 0x000fe20000000800 */
[----:B------:R-:W-:Y:S01]  /*10f0*/  ULDC UR7, c[0x0][0x2e0] ;  /* 0x0000b80000077ab9 */ /* 0x000fe20000000800 */
[----:B------:R-:W-:Y:S01]  /*1100*/  UIMAD UR10, UR8, UR10, UR4 ;  /* 0x0000000a080a72a4 */ /* 0x000fe2000f8e0204 */
[----:B------:R-:W-:Y:S01]  /*1110*/  CS2R R74, SRZ ;  /* 0x00000000004a7805 */ /* 0x000fe2000001ff00 */
[----:B------:R-:W-:Y:S01]  /*1120*/  UIMAD UR4, UR39, UR7, 0x7f ;  /* 0x0000007f270474a4 */ /* 0x000fe2000f8e0207 */
[----:B------:R-:W-:Y:S01]  /*1130*/  CS2R R72, SRZ ;  /* 0x0000000000487805 */ /* 0x000fe2000001ff00 */
[----:B------:R-:W-:Y:S01]  /*1140*/  UIMAD UR6, UR39, UR7, UR5 ;  /* 0x00000007270672a4 */ /* 0x000fe2000f8e0205 */
[----:B------:R-:W-:Y:S01]  /*1150*/  CS2R R70, SRZ ;  /* 0x0000000000467805 */ /* 0x000fe2000001ff00 */
[----:B------:R-:W-:Y:S01]  /*1160*/  USHF.R.S32.HI UR5, URZ, 0x1f, UR4 ;  /* 0x0000001f3f057899 */ /* 0x000fe20008011404 */
[----:B------:R-:W-:Y:S01]  /*1170*/  CS2R R68, SRZ ;  /* 0x0000000000447805 */ /* 0x000fe2000001ff00 */
[----:B------:R-:W-:Y:S01]  /*1180*/  USHF.R.S32.HI UR7, URZ, 0x1f, UR6 ;  /* 0x0000001f3f077899 */ /* 0x000fe20008011406 */
[----:B------:R-:W-:Y:S01]  /*1190*/  CS2R R66, SRZ ;  /* 0x0000000000427805 */ /* 0x000fe2000001ff00 */
[----:B------:R-:W-:Y:S01]  /*11a0*/  ULEA.HI UR5, UR5, UR4, URZ, 0x7 ;  /* 0x0000000405057291 */ /* 0x000fe2000f8f383f */
[----:B------:R-:W-:Y:S01]  /*11b0*/  CS2R R64, SRZ ;  /* 0x0000000000407805 */ /* 0x000fe2000001ff00 */
[----:B------:R-:W-:Y:S01]  /*11c0*/  ULEA.HI UR7, UR7, UR6, URZ, 0x7 ;  /* 0x0000000607077291 */ /* 0x000fe2000f8f383f */
[----:B------:R-:W-:Y:S01]  /*11d0*/  CS2R R62, SRZ ;  /* 0x00000000003e7805 */ /* 0x000fe2000001ff00 */
[----:B------:R-:W-:Y:S01]  /*11e0*/  USHF.R.S32.HI UR40, URZ, 0x7, UR5 ;  /* 0x000000073f287899 */ /* 0x000fe20008011405 */
[----:B------:R-:W-:Y:S01]  /*11f0*/  CS2R R60, SRZ ;  /* 0x00000000003c7805 */ /* 0x000fe2000001ff00 */
[----:B------:R-:W-:Y:S01]  /*1200*/  USHF.R.S32.HI UR7, URZ, 0x7, UR7 ;  /* 0x000000073f077899 */ /* 0x000fe20008011407 */
[----:B------:R-:W-:Y:S01]  /*1210*/  CS2R R58, SRZ ;  /* 0x00000000003a7805 */ /* 0x000fe2000001ff00 */
[----:B------:R-:W-:Y:S01]  /*1220*/  ULDC UR43, c[0x0][0xdb8] ;  /* 0x00036e00002b7ab9 */ /* 0x000fe20000000800 */
[----:B------:R-:W-:Y:S01]  /*1230*/  UMOV UR44, UR10 ;  /* 0x0000000a002c7c82 */ /* 0x000fe20008000000 */
[----:B------:R-:W-:Y:S01]  /*1240*/  UISETP.LT.AND UP0, UPT, UR40, UR7, UPT ;  /* 0x000000072800728c */ /* 0x000fe2000bf01270 */
[----:B------:R-:W-:Y:S01]  /*1250*/  CS2R R56, SRZ ;  /* 0x0000000000387805 */ /* 0x000fe2000001ff00 */
[----:B------:R-:W-:Y:S01]  /*1260*/  UISETP.NE.AND UP1, UPT, UR43, 0x1, UPT ;  /* 0x000000012b00788c */ /* 0x000fe2000bf25270 */
[----:B------:R-:W-:Y:S01]  /*1270*/  CS2R R54, SRZ ;  /* 0x0000000000367805 */ /* 0x000fe2000001ff00 */
[----:B------:R-:W-:Y:S01]  /*1280*/  USEL UR40, UR40, UR7, UP0 ;  /* 0x0000000728287287 */ /* 0x000fe20008000000 */
[----:B------:R-:W-:-:S02]  /*1290*/  CS2R R52, SRZ ;  /* 0x0000000000347805 */ /* 0x000fc4000001ff00 */
[----:B------:R-:W-:Y:S02]  /*12a0*/  CS2R R50, SRZ ;  /* 0x0000000000327805 */ /* 0x000fe4000001ff00 */
[----:B------:R-:W-:Y:S01]  /*12b0*/  CS2R R48, SRZ ;  /* 0x0000000000307805 */ /* 0x000fe2000001ff00 */
[----:B------:R-:W-:Y:S01]  /*12c0*/  UISETP.GE.AND UP0, UPT, UR40, 0x1, UPT ;  /* 0x000000012800788c */ /* 0x000fe2000bf06270 */
[----:B------:R-:W-:Y:S02]  /*12d0*/  CS2R R46, SRZ ;  /* 0x00000000002e7805 */ /* 0x000fe4000001ff00 */
[----:B------:R-:W-:Y:S02]  /*12e0*/  CS2R R44, SRZ ;  /* 0x00000000002c7805 */ /* 0x000fe4000001ff00 */
[----:B------:R-:W-:Y:S02]  /*12f0*/  CS2R R42, SRZ ;  /* 0x00000000002a7805 */ /* 0x000fe4000001ff00 */
[----:B------:R-:W-:Y:S01]  /*1300*/  CS2R R40, SRZ ;  /* 0x0000000000287805 */ /* 0x000fe2000001ff00 */
[----:B------:R-:W-:Y:S01]  /*1310*/  @UP1 ULDC UR8, c[0x0][0xdbc] ;  /* 0x00036f0000081ab9 */ /* 0x000fe20000000800 */
[----:B------:R-:W-:Y:S01]  /*1320*/  PLOP3.LUT P1, PT, PT, PT, UP0, 0x80, 0x0 ;  /* 0x000000000000781c */ /* 0x000fe20003f2f008 */
[----:B------:R-:W-:Y:S01]  /*1330*/  UIMAD.WIDE.U32 UR4, UR10, UR8, URZ ;  /* 0x000000080a0472a5 */ /* 0x000fe2000f8e003f */
[----:B------:R-:W-:Y:S01]  /*1340*/  CS2R R38, SRZ ;  /* 0x0000000000267805 */ /* 0x000fe2000001ff00 */
[----:B------:R-:W-:Y:S01]  /*1350*/  @UP1 ULDC UR6, c[0x0][0xdc0] ;  /* 0x0003700000061ab9 */ /* 0x000fe20000000800 */
[----:B------:R-:W-:Y:S01]  /*1360*/  CS2R R36, SRZ ;  /* 0x0000000000247805 */ /* 0x000fe2000001ff00 */
[----:B------:R-:W-:Y:S01]  /*1370*/  @UP1 USHF.R.U32.HI UR44, URZ, UR6, UR5 ;  /* 0x000000063f2c1299 */ /* 0x000fe20008011605 */
[----:B------:R-:W-:-:S02]  /*1380*/  CS2R R34, SRZ ;  /* 0x0000000000227805 */ /* 0x000fc4000001ff00 */
[----:B------:R-:W-:Y:S02]  /*1390*/  CS2R R32, SRZ ;  /* 0x0000000000207805 */ /* 0x000fe4000001ff00 */
[----:B------:R-:W-:Y:S01]  /*13a0*/  CS2R R6, SRZ ;  /* 0x0000000000067805 */ /* 0x000fe2000001ff00 */
[----:B------:R-:W-:Y:S01]  /*13b0*/  UIADD3 UR4, -UR44, URZ, URZ ;  /* 0x0000003f2c047290 */ /* 0x000fe2000fffe13f */
[----:B------:R-:W-:Y:S01]  /*13c0*/  IMAD.MOV.U32 R30, RZ, RZ, RZ ;  /* 0x000000ffff1e7224 */ /* 0x000fe200078e00ff */
[----:B------:R-:W-:Y:S01]  /*13d0*/  CS2R R8, SRZ ;  /* 0x0000000000087805 */ /* 0x000fe2000001ff00 */
[----:B------:R-:W-:Y:S01]  /*13e0*/  IMAD.MOV.U32 R0, RZ, RZ, RZ ;  /* 0x000000ffff007224 */ /* 0x000fe200078e00ff */
[----:B------:R-:W-:Y:S01]  /*13f0*/  UIMAD UR43, UR43, UR4, UR10 ;  /* 0x000000042b2b72a4 */ /* 0x000fe2000f8e020a */
[----:B------:R-:W-:Y:S02]  /*1400*/  IMAD.MOV.U32 R11, RZ, RZ, RZ ;  /* 0x000000ffff0b7224 */ /* 0x000fe400078e00ff */
[----:B------:R-:W-:Y:S01]  /*1410*/  IMAD.MOV.U32 R25, RZ, RZ, RZ ;  /* 0x000000ffff197224 */ /* 0x000fe200078e00ff */
[----:B------:R-:W-:Y:S08]  /*1420*/  @!P1 BRA `(.L_x_1866) ;  /* 0x0000008400789947 */ /* 0x000ff00003800000 */
        /* <DEDUP_REMOVED lines=28> */
.L_x_1867:
[----:B------:R-:W-:Y:S02]  /*15f0*/  R2UR UR6, R186 ;  /* 0x00000000ba0672ca */ /* 0x000fe400000e0000 */
[----:B------:R-:W-:-:S11]  /*1600*/  R2UR UR5, R190 ;  /* 0x00000000be0572ca */ /* 0x000fd600000e0000 */
[----:B------:R-:W-:Y:S02]  /*1610*/  ULEA.HI UR4, UR6, UR6, URZ, 0x1 ;  /* 0x0000000606047291 */ /* 0x000fe4000f8f083f */
[----:B------:R-:W-:Y:S02]  /*1620*/  IMAD.U32 R2, RZ, RZ, UR5 ;  /* 0x00000005ff027e24 */ /* 0x000fe4000f8e00ff */
[----:B------:R-:W-:-:S03]  /*1630*/  ULOP3.LUT UR4, UR4, 0xfffffffe, URZ, 0xc0, !UPT ;  /* 0xfffffffe04047892 */ /* 0x000fc6000f8ec03f */
[----:B------:R-:W-:Y:S01]  /*1640*/  ISETP.NE.AND P0, PT, R2, 0x3, PT ;  /* 0x000000030200780c */ /* 0x000fe20003f05270 */
[----:B------:R-:W-:-:S06]  /*1650*/  UIADD3 UR4, UR6, -UR4, URZ ;  /* 0x8000000406047290 */ /* 0x000fcc000fffe03f */
[----:B------:R-:W-:-:S05]  /*1660*/  IMAD.U32 R0, RZ, RZ, UR4 ;  /* 0x00000004ff007e24 */ /* 0x000fca000f8e00ff */
[----:B------:R-:W-:-:S04]  /*1670*/  SHF.L.U32 R0, R0, 0x1f, RZ ;  /* 0x0000001f00007819 */ /* 0x000fc800000006ff */
[----:B------:R-:W1:Y:S02]  /*1680*/  SYNCS.PHASECHK.TRANS64.TRYWAIT P1, [UR37+0x34800], R0 ;  /* 0x03480000ff0075a7 */ /* 0x000e640008020165 */
[----:B-1----:R-:W-:Y:S05]  /*1690*/  @!P1 BRA `(.L_x_1868) ;  /* 0x000000c400589947 */ /* 0x002fea0003800000 */
.L_x_1969:
[----:B------:R-:W-:Y:S05]  /*16a0*/  @!P0 BRA `(.L_x_1869) ;  /* 0x0000000000048947 */ /* 0x000fea0003800000 */
[----:B------:R-:W-:Y:S01]  /*16b0*/  BPT.TRAP 0x1 ;  /* 0x000000040000795c */ /* 0x000fe20000300000 */
.L_x_1869:
[----:B------:R-:W-:Y:S02]  /*16c0*/  IMAD.U32 R2, RZ, RZ, UR36 ;  /* 0x00000024ff027e24 */ /* 0x000fe4000f8e00ff */
[----:B-1----:R-:W-:-:S03]  /*16d0*/  IMAD.U32 R3, RZ, RZ, UR46 ;  /* 0x0000002eff037e24 */ /* 0x002fc6000f8e00ff */
[----:B------:R-:W-:Y:S02]  /*16e0*/  LEA R2, R2, UR37, 0x3 ;  /* 0x0000002502027c11 */ /* 0x000fe4000f8e18ff */
[----:B------:R-:W-:-:S04]  /*16f0*/  SHF.L.U32 R3, R3, 0x1f, RZ ;  /* 0x0000001f03037819 */ /* 0x000fc800000006ff */
[----:B------:R1:W2:Y:S01]  /*1700*/  SYNCS.PHASECHK.TRANS64.TRYWAIT P2, [R2+URZ+0x34830], R3 ;  /* 0x03483003020075a7 */ /* 0x0002a2000804017f */
[----:B------:R-:W-:Y:S05]  /*1710*/  @!P0 BRA `(.L_x_1870) ;  /* 0x0000000000048947 */ /* 0x000fea0003800000 */
[----:B------:R-:W-:Y:S01]  /*1720*/  BPT.TRAP 0x1 ;  /* 0x000000040000795c */ /* 0x000fe20000300000 */
.L_x_1870:
[----:B------:R-:W3:Y:S01]  /*1730*/  S2R R0, SR_TID.X ;  /* 0x0000000000007919 */ /* 0x000ee20000002100 */
[----:B------:R-:W-:Y:S01]  /*1740*/  IMAD.MOV.U32 R151, RZ, RZ, RZ ;  /* 0x000000ffff977224 */ /* 0x000fe200078e00ff */
[----:B---3--:R-:W-:Y:S01]  /*1750*/  LOP3.LUT P1, RZ, R0, 0x7f, RZ, 0xc0, !PT ;  /* 0x0000007f00ff7812 */ /* 0x008fe2000782c0ff */
[----:B--2---:R-:W-:-:S12]  /*1760*/  @P2 BRA `(.L_x_1871) ;  /* 0x0000000000082947 */ /* 0x004fd80003800000 */
[----:B------:R-:W2:Y:S02]  /*1770*/  SYNCS.PHASECHK.TRANS64.TRYWAIT P2, [R2+URZ+0x34830], R3 ;  /* 0x03483003020075a7 */ /* 0x000ea4000804017f */
[----:B--2---:R-:W-:Y:S05]  /*1780*/  @!P2 BRA `(.L_x_1872) ;  /* 0x000000c40034a947 */ /* 0x004fea0003800000 */
.L_x_1871:
        /* <DEDUP_REMOVED lines=10> */
[----:B-12---:R-:W-:Y:S01]  /*1830*/  @!P1 VIADD R2, R2, 0x34840 ;  /* 0x0003484002029836 */ /* 0x006fe20000000000 */
[----:B------:R-:W-:Y:S01]  /*1840*/  UMOV UR17, 0x40000040 ;  /* 0x4000004000117882 */ /* 0x000fe20000000000 */
[----:B------:R-:W-:Y:S01]  /*1850*/  UMOV UR19, 0x40000040 ;  /* 0x4000004000137882 */ /* 0x000fe20000000000 */
[----:B------:R-:W-:Y:S01]  /*1860*/  ULOP3.LUT UR38, UR4, 0x10000, URZ, 0xfc, !UPT ;  /* 0x0001000004267892 */ /* 0x000fe2000f8efc3f */
[--C-:B------:R-:W-:Y:S01]  /*1870*/  IMAD.MOV.U32 R150, RZ, RZ, R151.reuse ;  /* 0x000000ffff967224 */ /* 0x100fe200078e0097 */
[----:B------:R-:W-:Y:S01]  /*1880*/  ULOP3.LUT UR4, UR41, 0x10000, URZ, 0xfc, !UPT ;  /* 0x0001000029047892 */ /* 0x000fe2000f8efc3f */
[----:B------:R-:W-:Y:S01]  /*1890*/  @!P1 PRMT R2, RZ, 0x654, R2 ;  /* 0x00000654ff029816 */ /* 0x000fe20000000002 */
[----:B------:R-:W-:Y:S01]  /*18a0*/  UIMAD UR5, UR36, 0xc00, UR38 ;  /* 0x00000c00240578a4 */ /* 0x000fe2000f8e0226 */
[--C-:B------:R-:W-:Y:S01]  /*18b0*/  IMAD.MOV.U32 R149, RZ, RZ, R151.reuse ;  /* 0x000000ffff957224 */ /* 0x100fe200078e0097 */
[----:B------:R-:W-:Y:S01]  /*18c0*/  UIADD3 UR6, UR4, 0x2, URZ ;  /* 0x0000000204067890 */ /* 0x000fe2000fffe03f */
[--C-:B------:R-:W-:Y:S01]  /*18d0*/  IMAD.MOV.U32 R148, RZ, RZ, R151.reuse ;  /* 0x000000ffff947224 */ /* 0x100fe200078e0097 */
[----:B------:R-:W-:Y:S01]  /*18e0*/  UIADD3 UR7, UR5, 0x2, URZ ;  /* 0x0000000205077890 */ /* 0x000fe2000fffe03f */
[--C-:B------:R-:W-:Y:S01]  /*18f0*/  IMAD.MOV.U32 R147, RZ, RZ, R151.reuse ;  /* 0x000000ffff937224 */ /* 0x100fe200078e0097 */
[----:B------:R-:W-:Y:S01]  /*1900*/  UMOV UR8, UR4 ;  /* 0x0000000400087c82 */ /* 0x000fe20008000000 */
[----:B------:R-:W-:Y:S01]  /*1910*/  UMOV UR10, UR5 ;  /* 0x00000005000a7c82 */ /* 0x000fe20008000000 */
[----:B------:R-:W-:Y:S01]  /*1920*/  IMAD.U32 R12, RZ, RZ, UR8 ;  /* 0x00000008ff0c7e24 */ /* 0x000fe2000f8e00ff */
[----:B------:R-:W-:Y:S01]  /*1930*/  HGMMA.64x128x16.F32 R24, gdesc[UR8], RZ, !UPT, gsb0 ;  /* 0x01e00000081879f0 */ /* 0x000fe2000c0008ff */
[----:B------:R-:W-:Y:S01]  /*1940*/  UMOV UR8, UR6 ;  /* 0x0000000600087c82 */ /* 0x000fe20008000000 */
[----:B------:R-:W-:Y:S01]  /*1950*/  UMOV UR9, 0x40000040 ;  /* 0x4000004000097882 */ /* 0x000fe20000000000 */
[----:B------:R-:W-:Y:S01]  /*1960*/  UMOV UR10, UR7 ;  /* 0x00000007000a7c82 */ /* 0x000fe20008000000 */
[----:B------:R-:W-:Y:S01]  /*1970*/  UMOV UR11, 0x40000040 ;  /* 0x40000040000b7882 */ /* 0x000fe20000000000 */
[----:B------:R-:W-:Y:S01]  /*1980*/  IMAD.U32 R10, RZ, RZ, UR8 ;  /* 0x00000008ff0a7e24 */ /* 0x000fe2000f8e00ff */
[----:B------:R-:W-:Y:S01]  /*1990*/  UIADD3 UR12, UR4, 0x6, URZ ;  /* 0x00000006040c7890 */ /* 0x000fe2000fffe03f */
[----:B------:R-:W-:Y:S01]  /*19a0*/  IMAD.U32 R11, RZ, RZ, UR9 ;  /* 0x00000009ff0b7e24 */ /* 0x000fe2000f8e00ff */
[----:B------:R-:W-:Y:S01]  /*19b0*/  UIADD3 UR14, UR5, 0x6, URZ ;  /* 0x00000006050e7890 */ /* 0x000fe2000fffe03f */
[--C-:B------:R-:W-:Y:S01]  /*19c0*/  IMAD.MOV.U32 R146, RZ, RZ, R151.reuse ;  /* 0x000000ffff927224 */ /* 0x100fe200078e0097 */
        /* <DEDUP_REMOVED lines=40> */
[----:B------:R-:W-:Y:S01]  /*1c50*/  UMOV UR57, 0x40000040 ;  /* 0x4000004000397882 */ /* 0x000fe20000000000 */
[----:B------:R-:W-:Y:S01]  /*1c60*/  UMOV UR59, 0x40000040 ;  /* 0x40000040003b7882 */ /* 0x000fe20000000000 */
[----:B------:R-:W-:Y:S01]  /*1c70*/  ULDC UR7, c[0x0][0x288] ;  /* 0x0000a20000077ab9 */ /* 0x000fe20000000800 */
        /* <DEDUP_REMOVED lines=26> */
[----:B------:R-:W-:Y:S02]  /*1e20*/  UIADD3 UR8, UR4, 0x4, URZ ;  /* 0x0000000404087890 */ /* 0x000fe4000fffe03f */
[----:B------:R-:W-:Y:S01]  /*1e30*/  UIADD3 UR10, UR5, 0x4, URZ ;  /* 0x00000004050a7890 */ /* 0x000fe2000fffe03f */
[----:B------:R-:W-:Y:S01]  /*1e40*/  UMOV UR9, 0x40000040 ;  /* 0x4000004000097882 */ /* 0x000fe20000000000 */
[----:B------:R-:W-:Y:S01]  /*1e50*/  UMOV UR11, 0x40000040 ;  /* 0x40000040000b7882 */ /* 0x000fe20000000000 */
[----:B------:R-:W-:Y:S02]  /*1e60*/  UIADD3 UR4, UR4, 0x806, URZ ;  /* 0x0000080604047890 */ /* 0x000fe4000fffe03f */
[----:B------:R-:W-:-:S05]  /*1e70*/  UIADD3 UR5, UR5, 0x806, URZ ;  /* 0x0000080605057890 */ /* 0x000fca000fffe03f */
[----:B------:R-:W-:Y:S01]  /*1e80*/  UMOV UR56, UR4 ;  /* 0x0000000400387c82 */ /* 0x000fe20008000000 */
[----:B------:R-:W-:Y:S01]  /*1e90*/  UMOV UR4, 0xffffff80 ;  /* 0xffffff8000047882 */ /* 0x000fe20000000000 */
[----:B------:R-:W-:Y:S01]  /*1ea0*/  UMOV UR58, UR5 ;  /* 0x00000005003a7c82 */ /* 0x000fe20008000000 */
[----:B------:R-:W-:Y:S01]  /*1eb0*/  UIMAD UR4, UR40, UR4, 0x80 ;  /* 0x00000080280474a4 */ /* 0x000fe2000f8e0204 */
[----:B------:R-:W-:Y:S01]  /*1ec0*/  IMAD.U32 R8, RZ, RZ, UR56 ;  /* 0x00000038ff087e24 */ /* 0x000fe2000f8e00ff */
[----:B------:R-:W-:Y:S02]  /*1ed0*/  ULDC UR5, c[0x0][0x2e0] ;  /* 0x0000b80000057ab9 */ /* 0x000fe40000000800 */
[----:B------:R-:W-:Y:S02]  /*1ee0*/  UIMAD UR4, UR39, UR5, UR4 ;  /* 0x00000005270472a4 */ /* 0x000fe4000f8e0204 */
[----:B------:R-:W-:Y:S02]  /*1ef0*/  UIMAD UR39, UR39, UR5, -UR7 ;  /* 0x00000005272772a4 */ /* 0x000fe4000f8e0a07 */
[----:B------:R-:W-:-:S02]  /*1f00*/  UIADD3 UR6, UR4, 0x1, -UR7 ;  /* 0x0000000104067890 */ /* 0x000fc4000fffe807 */
[----:B------:R-:W-:Y:S01]  /*1f10*/  IMAD.U32 R3, RZ, RZ, UR4 ;  /* 0x00000004ff037e24 */ /* 0x000fe2000f8e00ff */
[----:B------:R-:W-:Y:S01]  /*1f20*/  ULDC UR4, c[0x0][0x988] ;  /* 0x0002620000047ab9 */ /* 0x000fe20000000800 */
[----:B------:R-:W-:Y:S02]  /*1f30*/  UIADD3 UR39, UR42, UR39, URZ ;  /* 0x000000272a277290 */ /* 0x000fe4000fffe03f */
[----:B------:R-:W-:Y:S01]  /*1f40*/  IMAD.U32 R5, RZ, RZ, UR6 ;  /* 0x00000006ff057e24 */ /* 0x000fe2000f8e00ff */
[----:B------:R-:W-:Y:S01]  /*1f50*/  UIADD3 UR6, UR40, -0x2, URZ ;  /* 0xfffffffe28067890 */ /* 0x000fe2000fffe03f */
[C---:B------:R-:W-:Y:S02]  /*1f60*/  IMAD R3, R22.reuse, -0x2, R3 ;  /* 0xfffffffe16037824 */ /* 0x040fe400078e0203 */
[----:B------:R-:W-:Y:S02]  /*1f70*/  IMAD R4, R22, -0x2, R5 ;  /* 0xfffffffe16047824 */ /* 0x000fe400078e0205 */
[----:B------:R-:W-:-:S05]  /*1f80*/  VIADD R5, R23, UR42 ;  /* 0x0000002a17057c36 */ /* 0x000fca0008000000 */
[----:B------:R-:W-:-:S04]  /*1f90*/  IADD3 R0, R4, 0x8, R5 ;  /* 0x0000000804007810 */ /* 0x000fc80007ffe005 */
[----:B------:R-:W-:Y:S02]  /*1fa0*/  VIMNMX R0, R3, R0, PT ;  /* 0x0000000003007248 */ /* 0x000fe40003fe0100 */
[----:B------:R-:W-:Y:S02]  /*1fb0*/  VIADDMNMX R3, R5, R4, R3, PT ;  /* 0x0000000405037246 */ /* 0x000fe40003800103 */
[C---:B------:R-:W-:Y:S02]  /*1fc0*/  ISETP.GT.AND P2, PT, R0.reuse, RZ, PT ;  /* 0x000000ff0000720c */ /* 0x040fe40003f44270 */
[C---:B------:R-:W-:Y:S02]  /*1fd0*/  ISETP.GT.AND P3, PT, R0.reuse, 0x1, PT ;  /* 0x000000010000780c */ /* 0x040fe40003f64270 */
[----:B------:R-:W-:Y:S01]  /*1fe0*/  ISETP.GT.AND P4, PT, R0, 0x8, PT ;  /* 0x000000080000780c */ /* 0x000fe20003f84270 */
        /* <DEDUP_REMOVED lines=31> */
[----:B------:R-:W-:Y:S01]  /*21e0*/  FSEL R15, R26, -INF , P2 ;  /* 0xff8000001a0f7808 */ /* 0x000fe20001000000 */
[----:B------:R1:W-:Y:S01]  /*21f0*/  @!P1 SYNCS.ARRIVE.TRANS64.RED.A1T0 RZ, [R2+URZ], RZ ;  /* 0x000000ff02ff99a7 */ /* 0x0003e2000810043f */
[----:B------:R-:W-:Y:S02]  /*2200*/  FSEL R27, R27, -INF , P3 ;  /* 0xff8000001b1b7808 */ /* 0x000fe40001800000 */
[----:B------:R-:W-:Y:S02]  /*2210*/  ISETP.GT.AND P2, PT, R0, 0x9, PT ;  /* 0x000000090000780c */ /* 0x000fe40003f44270 */
[----:B------:R-:W-:-:S02]  /*2220*/  FSEL R21, R30, -INF , P4 ;  /* 0xff8000001e157808 */ /* 0x000fc40002000000 */
[----:B------:R-:W-:Y:S02]  /*2230*/  FMNMX.FTZ R6, R15, R27, !PT ;  /* 0x0000001b0f067209 */ /* 0x000fe40007810000 */
[C---:B------:R-:W-:Y:S02]  /*2240*/  ISETP.GT.AND P3, PT, R0.reuse, 0x10, PT ;  /* 0x000000100000780c */ /* 0x040fe40003f64270 */
[----:B------:R-:W-:Y:S02]  /*2250*/  FSEL R31, R31, -INF , P2 ;  /* 0xff8000001f1f7808 */ /* 0x000fe40001000000 */
[----:B------:R-:W-:Y:S02]  /*2260*/  FMNMX.FTZ R6, R21, R6, !PT ;  /* 0x0000000615067209 */ /* 0x000fe40007810000 */
        /* <DEDUP_REMOVED lines=78> */
[----:B------:R-:W-:Y:S01]  /*2750*/  ISETP.GT.AND P2, PT, R0, 0x79, PT ;  /* 0x000000790000780c */ /* 0x000fe20003f44270 */
[----:B------:R-:W-:Y:S01]  /*2760*/  IMAD.U32 R0, RZ, RZ, UR4 ;  /* 0x00000004ff007e24 */ /* 0x000fe2000f8e00ff */
[----:B------:R-:W-:Y:S01]  /*2770*/  FSEL R131, R86, -INF , P3 ;  /* 0xff80000056837808 */ /* 0x000fe20001800000 */
[----:B------:R-:W-:Y:S01]  /*2780*/  USHF.R.S32.HI UR4, URZ, 0x1f, UR39 ;  /* 0x0000001f3f047899 */ /* 0x000fe20008011427 */
[----:B------:R-:W-:-:S02]  /*2790*/  FMNMX.FTZ R6, R83, R6, !PT ;  /* 0x0000000653067209 */ /* 0x000fc40007810000 */
[----:B------:R-:W-:Y:S01]  /*27a0*/  FSEL R87, R87, -INF , P2 ;  /* 0xff80000057577808 */ /* 0x000fe20001000000 */
[----:B------:R-:W-:Y:S01]  /*27b0*/  ULEA.HI UR4, UR4, UR39, URZ, 0x7 ;  /* 0x0000002704047291 */ /* 0x000fe2000f8f383f */
[----:B------:R-:W-:Y:S02]  /*27c0*/  FMNMX.FTZ R6, R131, R6, !PT ;  /* 0x0000000683067209 */ /* 0x000fe40007810000 */
[----:B------:R-:W-:Y:S01]  /*27d0*/  ISETP.GT.AND P3, PT, R3, 0x1, PT ;  /* 0x000000010300780c */ /* 0x000fe20003f64270 */
[----:B------:R-:W-:Y:S01]  /*27e0*/  USHF.R.S32.HI UR4, URZ, 0x7, UR4 ;  /* 0x000000073f047899 */ /* 0x000fe20008011404 */
[----:B------:R-:W-:Y:S02]  /*27f0*/  FMNMX.FTZ R6, R87, R6, !PT ;  /* 0x0000000657067209 */ /* 0x000fe40007810000 */
[----:B------:R-:W-:Y:S01]  /*2800*/  ISETP.GT.AND P4, PT, R3, 0x8, PT ;  /* 0x000000080300780c */ /* 0x000fe20003f84270 */
[----:B------:R-:W-:Y:S01]  /*2810*/  UISETP.LT.AND UP0, UPT, URZ, UR4, UPT ;  /* 0x000000043f00728c */ /* 0x000fe2000bf01270 */
[----:B------:R-:W-:Y:S01]  /*2820*/  FSEL R25, R25, -INF , P3 ;  /* 0xff80000019197808 */ /* 0x000fe20001800000 */
[----:B------:R-:W2:Y:S01]  /*2830*/  SHFL.BFLY PT, R7, R6, 0x2, 0x1f ;  /* 0x0c401f0006077f89 */ /* 0x000ea200000e0000 */
[----:B------:R-:W-:Y:S01]  /*2840*/  ISETP.GT.AND P3, PT, R3, 0x10, PT ;  /* 0x000000100300780c */ /* 0x000fe20003f64270 */
[----:B------:R-:W-:-:S04]  /*2850*/  USEL UR45, URZ, UR4, !UP0 ;  /* 0x000000043f2d7287 */ /* 0x000fc8000c000000 */
[----:B------:R-:W-:Y:S01]  /*2860*/  UISETP.GE.AND UP0, UPT, UR6, UR45, UPT ;  /* 0x0000002d0600728c */ /* 0x000fe2000bf06270 */
[----:B--2---:R-:W-:-:S05]  /*2870*/  FMNMX.FTZ R14, R6, R7, !PT ;  /* 0x00000007060e7209 */ /* 0x004fca0007810000 */
[----:B------:R-:W2:Y:S02]  /*2880*/  SHFL.BFLY PT, R7, R14, 0x1, 0x1f ;  /* 0x0c201f000e077f89 */ /* 0x000ea400000e0000 */
[----:B--2---:R-:W-:-:S04]  /*2890*/  FMNMX.FTZ R7, R14, R7, !PT ;  /* 0x000000070e077209 */ /* 0x004fc80007810000 */
[C---:B------:R-:W-:Y:S01]  /*28a0*/  FSETP.NEU.FTZ.AND P2, PT, R7.reuse, -INF , PT ;  /* 0xff8000000700780b */ /* 0x040fe20003f5d000 */
[----:B------:R-:W-:-:S05]  /*28b0*/  FMUL.FTZ R20, R7, R0 ;  /* 0x0000000007147220 */ /* 0x000fca0000410000 */
[----:B------:R-:W-:Y:S02]  /*28c0*/  FSEL R46, R20, RZ, P2 ;  /* 0x000000ff142e7208 */ /* 0x000fe40001000000 */
[----:B------:R-:W-:-:S03]  /*28d0*/  ISETP.GT.AND P2, PT, R3, RZ, PT ;  /* 0x000000ff0300720c */ /* 0x000fc60003f44270 */
[-CC-:B------:R-:W-:Y:S01]  /*28e0*/  FFMA.FTZ R181, R15, R0.reuse, -R46.reuse ;  /* 0x000000000fb57223 */ /* 0x180fe2000001082e */
[----:B------:R-:W-:Y:S01]  /*28f0*/  FSEL R5, R24, -INF , P2 ;  /* 0xff80000018057808 */ /* 0x000fe20001000000 */
[-CC-:B------:R-:W-:Y:S01]  /*2900*/  FFMA.FTZ R183, R21, R0.reuse, -R46.reuse ;  /* 0x0000000015b77223 */ /* 0x180fe2000001082e */
[----:B------:R-:W-:Y:S01]  /*2910*/  ISETP.GT.AND P2, PT, R3, 0x9, PT ;  /* 0x000000090300780c */ /* 0x000fe20003f44270 */
[-CC-:B------:R-:W-:Y:S01]  /*2920*/  FFMA.FTZ R6, R27, R0.reuse, -R46.reuse ;  /* 0x000000001b067223 */ /* 0x180fe2000001082e */
[----:B------:R-:W-:Y:S01]  /*2930*/  FSEL R15, R28, -INF , P4 ;  /* 0xff8000001c0f7808 */ /* 0x000fe20002000000 */
[-CC-:B------:R-:W-:Y:S01]  /*2940*/  FFMA.FTZ R14, R31, R0.reuse, -R46.reuse ;  /* 0x000000001f0e7223 */ /* 0x180fe2000001082e */
[----:B------:R-:W-:Y:S01]  /*2950*/  FMNMX.FTZ R4, R5, R25, !PT ;  /* 0x0000001905047209 */ /* 0x000fe20007810000 */
[-CC-:B------:R-:W-:Y:S01]  /*2960*/  FFMA.FTZ R20, R35, R0.reuse, -R46.reuse ;  /* 0x0000000023147223 */ /* 0x180fe2000001082e */
[----:B------:R-:W-:Y:S01]  /*2970*/  FSEL R29, R29, -INF , P2 ;  /* 0xff8000001d1d7808 */ /* 0x000fe20001000000 */
[--C-:B------:R-:W-:Y:S01]  /*2980*/  FFMA.FTZ R24, R39, R0, -R46.reuse ;  /* 0x0000000027187223 */ /* 0x100fe2000001082e */
[----:B------:R-:W-:Y:S01]  /*2990*/  FMNMX.FTZ R4, R15, R4, !PT ;  /* 0x000000040f047209 */ /* 0x000fe20007810000 */
[-CC-:B------:R-:W-:Y:S01]  /*29a0*/  FFMA.FTZ R177, R89, R0.reuse, -R46.reuse ;  /* 0x0000000059b17223 */ /* 0x180fe2000001082e */
[----:B------:R-:W-:Y:S01]  /*29b0*/  ISETP.GT.AND P2, PT, R3, 0x11, PT ;  /* 0x000000110300780c */ /* 0x000fe20003f44270 */
[----:B------:R-:W-:Y:S01]  /*29c0*/  MUFU.EX2 R181, R181 ;  /* 0x000000b500b57308 */ /* 0x000fe20000000800 */
[----:B------:R-:W-:Y:S01]  /*29d0*/  FSEL R21, R32, -INF , P3 ;  /* 0xff80000020157808 */ /* 0x000fe20001800000 */
[--C-:B------:R-:W-:Y:S01]  /*29e0*/  FFMA.FTZ R179, R91, R0, -R46.reuse ;  /* 0x000000005bb37223 */ /* 0x100fe2000001082e */
[----:B------:R-:W-:Y:S01]  /*29f0*/  FMNMX.FTZ R4, R29, R4, !PT ;  /* 0x000000041d047209 */ /* 0x000fe20007810000 */
[-CC-:B------:R-:W-:Y:S01]  /*2a00*/  FFMA.FTZ R173, R93, R0.reuse, -R46.reuse ;  /* 0x000000005dad7223 */ /* 0x180fe2000001082e */
[----:B------:R-:W-:Y:S01]  /*2a10*/  ISETP.GT.AND P3, PT, R3, 0x18, PT ;  /* 0x000000180300780c */ /* 0x000fe20003f64270 */
[--C-:B------:R-:W-:Y:S01]  /*2a20*/  FFMA.FTZ R26, R95, R0, -R46.reuse ;  /* 0x000000005f1a7223 */ /* 0x100fe2000001082e */
[----:B------:R-:W-:Y:S01]  /*2a30*/  FSEL R33, R33, -INF , P2 ;  /* 0xff80000021217808 */ /* 0x000fe20001000000 */
[----:B------:R-:W2:Y:S01]  /*2a40*/  MUFU.EX2 R6, R6 ;  /* 0x0000000600067308 */ /* 0x000ea20000000800 */
[----:B------:R-:W-:Y:S01]  /*2a50*/  FMNMX.FTZ R4, R21, R4, !PT ;  /* 0x0000000415047209 */ /* 0x000fe20007810000 */
[-CC-:B------:R-:W-:Y:S01]  /*2a60*/  FFMA.FTZ R175, R97, R0.reuse, -R46.reuse ;  /* 0x0000000061af7223 */ /* 0x180fe2000001082e */
[----:B------:R-:W-:Y:S01]  /*2a70*/  ISETP.GT.AND P2, PT, R3, 0x19, PT ;  /* 0x000000190300780c */ /* 0x000fe20003f44270 */
[-CC-:B------:R-:W-:Y:S01]  /*2a80*/  FFMA.FTZ R28, R99, R0.reuse, -R46.reuse ;  /* 0x00000000631c7223 */ /* 0x180fe2000001082e */
[----:B------:R-:W-:Y:S01]  /*2a90*/  FSEL R27, R36, -INF , P3 ;  /* 0xff800000241b7808 */ /* 0x000fe20001800000 */
[--C-:B------:R-:W-:Y:S01]  /*2aa0*/  FFMA.FTZ R169, R101, R0, -R46.reuse ;  /* 0x0000000065a97223 */ /* 0x100fe2000001082e */
[----:B------:R-:W-:Y:S01]  /*2ab0*/  FMNMX.FTZ R4, R33, R4, !PT ;  /* 0x0000000421047209 */ /* 0x000fe20007810000 */
[----:B------:R-:W-:Y:S01]  /*2ac0*/  MUFU.EX2 R183, R183 ;  /* 0x000000b700b77308 */ /* 0x000fe20000000800 */
[----:B------:R-:W-:Y:S01]  /*2ad0*/  ISETP.GT.AND P3, PT, R3, 0x20, PT ;  /* 0x000000200300780c */ /* 0x000fe20003f64270 */
        /* <DEDUP_REMOVED lines=14> */
[----:B------:R-:W-:Y:S01]  /*2bc0*/  MUFU.EX2 R177, R177 ;  /* 0x000000b100b17308 */ /* 0x000fe20000000800 */
        /* <DEDUP_REMOVED lines=27> */
[----:B------:R-:W-:Y:S01]  /*2d80*/  FFMA.FTZ R83, R83, R0, -R46 ;  /* 0x0000000053537223 */ /* 0x000fe2000001082e */
[----:B------:R-:W-:Y:S01]  /*2d90*/  FSEL R43, R52, -INF , P3 ;  /* 0xff800000342b7808 */ /* 0x000fe20001800000 */
[----:B--2---:R-:W-:Y:S01]  /*2da0*/  FADD.FTZ R52, R181, R6 ;  /* 0x00000006b5347221 */ /* 0x004fe20000010000 */
[----:B------:R-:W-:Y:S01]  /*2db0*/  FMNMX.FTZ R4, R49, R4, !PT ;  /* 0x0000000431047209 */ /* 0x000fe20007810000 */
[----:B------:R-:W-:Y:S01]  /*2dc0*/  MUFU.EX2 R173, R173 ;  /* 0x000000ad00ad7308 */ /* 0x000fe20000000800 */
[----:B------:R-:W-:Y:S01]  /*2dd0*/  ISETP.GT.AND P3, PT, R3, 0x40, PT ;  /* 0x000000400300780c */ /* 0x000fe20003f64270 */
[-CC-:B------:R-:W-:Y:S01]  /*2de0*/  FFMA.FTZ R131, R131, R0.reuse, -R46.reuse ;  /* 0x0000000083837223 */ /* 0x180fe2000001082e */
[----:B------:R-:W-:Y:S01]  /*2df0*/  FSEL R53, R53, -INF , P2 ;  /* 0xff80000035357808 */ /* 0x000fe20001000000 */
[----:B------:R-:W-:Y:S01]  /*2e00*/  FFMA.FTZ R46, R87, R0, -R46 ;  /* 0x00000000572e7223 */ /* 0x000fe2000001082e */
[----:B------:R-:W-:Y:S01]  /*2e10*/  FMNMX.FTZ R4, R43, R4, !PT ;  /* 0x000000042b047209 */ /* 0x000fe20007810000 */
[--C-:B------:R-:W-:Y:S01]  /*2e20*/  IMAD.MOV.U32 R125, RZ, RZ, R151.reuse ;  /* 0x000000ffff7d7224 */ /* 0x100fe200078e0097 */
[----:B------:R-:W-:Y:S01]  /*2e30*/  ISETP.GT.AND P2, PT, R3, 0x41, PT ;  /* 0x000000410300780c */ /* 0x000fe20003f44270 */
[----:B------:R-:W-:Y:S01]  /*2e40*/  MUFU.EX2 R26, R26 ;  /* 0x0000001a001a7308 */ /* 0x000fe20000000800 */
[----:B------:R-:W-:Y:S01]  /*2e50*/  FSEL R47, R56, -INF , P3 ;  /* 0xff800000382f7808 */ /* 0x000fe20001800000 */
[--C-:B------:R-:W-:Y:S01]  /*2e60*/  IMAD.MOV.U32 R123, RZ, RZ, R151.reuse ;  /* 0x000000ffff7b7224 */ /* 0x100fe200078e0097 */
[----:B------:R-:W-:Y:S01]  /*2e70*/  FMNMX.FTZ R4, R53, R4, !PT ;  /* 0x0000000435047209 */ /* 0x000fe20007810000 */
[--C-:B------:R-:W-:Y:S01]  /*2e80*/  IMAD.MOV.U32 R121, RZ, RZ, R151.reuse ;  /* 0x000000ffff797224 */ /* 0x100fe200078e0097 */
[----:B------:R-:W-:Y:S01]  /*2e90*/  ISETP.GT.AND P3, PT, R3, 0x48, PT ;  /* 0x000000480300780c */ /* 0x000fe20003f64270 */
[--C-:B------:R-:W-:Y:S01]  /*2ea0*/  IMAD.MOV.U32 R119, RZ, RZ, R151.reuse ;  /* 0x000000ffff777224 */ /* 0x100fe200078e0097 */
[----:B------:R-:W-:Y:S01]  /*2eb0*/  FSEL R57, R57, -INF , P2 ;  /* 0xff80000039397808 */ /* 0x000fe20001000000 */
[----:B------:R-:W-:Y:S01]  /*2ec0*/  MUFU.EX2 R175, R175 ;  /* 0x000000af00af7308 */ /* 0x000fe20000000800 */
[----:B------:R-:W-:Y:S01]  /*2ed0*/  FMNMX.FTZ R4, R47, R4, !PT ;  /* 0x000000042f047209 */ /* 0x000fe20007810000 */
[--C-:B------:R-:W-:Y:S01]  /*2ee0*/  IMAD.MOV.U32 R117, RZ, RZ, R151.reuse ;  /* 0x000000ffff757224 */ /* 0x100fe200078e0097 */
[----:B------:R-:W-:Y:S01]  /*2ef0*/  ISETP.GT.AND P2, PT, R3, 0x49, PT ;  /* 0x000000490300780c */ /* 0x000fe20003f44270 */
[--C-:B------:R-:W-:Y:S01]  /*2f00*/  IMAD.MOV.U32 R115, RZ, RZ, R151.reuse ;  /* 0x000000ffff737224 */ /* 0x100fe200078e0097 */
[----:B------:R-:W-:Y:S01]  /*2f10*/  FSEL R51, R60, -INF , P3 ;  /* 0xff8000003c337808 */ /* 0x000fe20001800000 */
[--C-:B------:R-:W-:Y:S01]  /*2f20*/  IMAD.MOV.U32 R113, RZ, RZ, R151.reuse ;  /* 0x000000ffff717224 */ /* 0x100fe200078e0097 */
[----:B------:R-:W-:Y:S01]  /*2f30*/  FMNMX.FTZ R4, R57, R4, !PT ;  /* 0x0000000439047209 */ /* 0x000fe20007810000 */
[----:B------:R-:W-:Y:S01]  /*2f40*/  MUFU.EX2 R28, R28 ;  /* 0x0000001c001c7308 */ /* 0x000fe20000000800 */
[----:B------:R-:W-:Y:S01]  /*2f50*/  ISETP.GT.AND P3, PT, R3, 0x50, PT ;  /* 0x000000500300780c */ /* 0x000fe20003f64270 */
[--C-:B------:R-:W-:Y:S01]  /*2f60*/  IMAD.MOV.U32 R111, RZ, RZ, R151.reuse ;  /* 0x000000ffff6f7224 */ /* 0x100fe200078e0097 */
[----:B------:R-:W-:Y:S01]  /*2f70*/  FSEL R61, R61, -INF , P2 ;  /* 0xff8000003d3d7808 */ /* 0x000fe20001000000 */
[--C-:B------:R-:W-:Y:S01]  /*2f80*/  IMAD.MOV.U32 R109, RZ, RZ, R151.reuse ;  /* 0x000000ffff6d7224 */ /* 0x100fe200078e0097 */
        /* <DEDUP_REMOVED lines=23> */
[----:B------:R-:W-:Y:S01]  /*3100*/  IMAD.MOV.U32 R91, RZ, RZ, R151 ;  /* 0x000000ffff5b7224 */ /* 0x000fe200078e0097 */
[----:B------:R-:W-:-:S02]  /*3110*/  FMNMX.FTZ R4, R59, R4, !PT ;  /* 0x000000043b047209 */ /* 0x000fc40007810000 */
[----:B------:R-:W-:Y:S01]  /*3120*/  ISETP.GT.AND P2, PT, R3, 0x61, PT ;  /* 0x000000610300780c */ /* 0x000fe20003f44270 */
[----:B------:R-:W-:Y:S01]  /*3130*/  MUFU.EX2 R32, R32 ;  /* 0x0000002000207308 */ /* 0x000fe20000000800 */
[----:B------:R-:W-:Y:S02]  /*3140*/  FSEL R63, R72, -INF , P3 ;  /* 0xff800000483f7808 */ /* 0x000fe40001800000 */
[----:B------:R-:W-:Y:S02]  /*3150*/  FMNMX.FTZ R4, R69, R4, !PT ;  /* 0x0000000445047209 */ /* 0x000fe40007810000 */
[----:B------:R-:W-:Y:S02]  /*3160*/  ISETP.GT.AND P3, PT, R3, 0x68, PT ;  /* 0x000000680300780c */ /* 0x000fe40003f64270 */
[----:B------:R-:W-:Y:S01]  /*3170*/  FSEL R73, R73, -INF , P2 ;  /* 0xff80000049497808 */ /* 0x000fe20001000000 */
[----:B------:R-:W-:Y:S01]  /*3180*/  MUFU.EX2 R165, R165 ;  /* 0x000000a500a57308 */ /* 0x000fe20000000800 */
[----:B------:R-:W-:-:S02]  /*3190*/  FMNMX.FTZ R4, R63, R4, !PT ;  /* 0x000000043f047209 */ /* 0x000fc40007810000 */
[----:B------:R-:W-:Y:S02]  /*31a0*/  ISETP.GT.AND P2, PT, R3, 0x69, PT ;  /* 0x000000690300780c */ /* 0x000fe40003f44270 */
[----:B------:R-:W-:Y:S02]  /*31b0*/  FSEL R67, R76, -INF , P3 ;  /* 0xff8000004c437808 */ /* 0x000fe40001800000 */
[----:B------:R-:W-:Y:S01]  /*31c0*/  FMNMX.FTZ R4, R73, R4, !PT ;  /* 0x0000000449047209 */ /* 0x000fe20007810000 */
[----:B------:R-:W-:Y:S01]  /*31d0*/  MUFU.EX2 R34, R34 ;  /* 0x0000002200227308 */ /* 0x000fe20000000800 */
[----:B------:R-:W-:Y:S02]  /*31e0*/  ISETP.GT.AND P3, PT, R3, 0x70, PT ;  /* 0x000000700300780c */ /* 0x000fe40003f64270 */
[----:B------:R-:W-:Y:S02]  /*31f0*/  FSEL R77, R77, -INF , P2 ;  /* 0xff8000004d4d7808 */ /* 0x000fe40001000000 */
        /* <DEDUP_REMOVED lines=13> */
[----:B------:R-:W-:Y:S02]  /*32d0*/  FSEL R85, R85, -INF , P2 ;  /* 0xff80000055557808 */ /* 0x000fe40001000000 */
[----:B------:R-:W-:Y:S02]  /*32e0*/  FMNMX.FTZ R4, R3, R4, !PT ;  /* 0x0000000403047209 */ /* 0x000fe40007810000 */
[----:B------:R-:W-:-:S02]  /*32f0*/  F2FP.F16.F32.PACK_AB R181, R6, R181 ;  /* 0x000000b506b5723e */ /* 0x000fc400000000ff */
[----:B------:R-:W-:Y:S01]  /*3300*/  FMNMX.FTZ R4, R85, R4, !PT ;  /* 0x0000000455047209 */ /* 0x000fe20007810000 */
[----:B------:R-:W-:Y:S04]  /*3310*/  MUFU.EX2 R38, R38 ;  /* 0x0000002600267308 */ /* 0x000fe80000000800 */
[----:B------:R-:W2:Y:S04]  /*3320*/  SHFL.BFLY PT, R89, R4, 0x2, 0x1f ;  /* 0x0c401f0004597f89 */ /* 0x000ea800000e0000 */
[----:B------:R-:W-:Y:S08]  /*3330*/  MUFU.EX2 R163, R163 ;  /* 0x000000a300a37308 */ /* 0x000ff00000000800 */
[----:B------:R-:W-:Y:S08]  /*3340*/  MUFU.EX2 R40, R40 ;  /* 0x0000002800287308 */ /* 0x000ff00000000800 */
[----:B------:R-:W-:Y:S01]  /*3350*/  MUFU.EX2 R157, R157 ;  /* 0x0000009d009d7308 */ /* 0x000fe20000000800 */
[----:B--2---:R-:W-:-:S07]  /*3360*/  FMNMX.FTZ R89, R4, R89, !PT ;  /* 0x0000005904597209 */ /* 0x004fce0007810000 */
[----:B------:R-:W-:Y:S01]  /*3370*/  MUFU.EX2 R44, R75 ;  /* 0x0000004b002c7308 */ /* 0x000fe20000000800 */
[----:B------:R-:W2:Y:S07]  /*3380*/  SHFL.BFLY PT, R4, R89, 0x1, 0x1f ;  /* 0x0c201f0059047f89 */ /* 0x000eae00000e0000 */
[----:B------:R-:W-:Y:S08]  /*3390*/  MUFU.EX2 R127, R127 ;  /* 0x0000007f007f7308 */ /* 0x000ff00000000800 */
[----:B------:R-:W3:Y:S08]  /*33a0*/  MUFU.EX2 R48, R79 ;  /* 0x0000004f00307308 */ /* 0x000ef00000000800 */
[----:B------:R-:W-:Y:S01]  /*33b0*/  MUFU.EX2 R129, R129 ;  /* 0x0000008100817308 */ /* 0x000fe20000000800 */
[----:B--2---:R-:W-:Y:S01]  /*33c0*/  FMNMX.FTZ R4, R89, R4, !PT ;  /* 0x0000000459047209 */ /* 0x004fe20007810000 */
[----:B------:R-:W-:-:S03]  /*33d0*/  IMAD.MOV.U32 R89, RZ, RZ, R151 ;  /* 0x000000ffff597224 */ /* 0x000fc600078e0097 */
[C---:B------:R-:W-:Y:S01]  /*33e0*/  FSETP.NEU.FTZ.AND P2, PT, R4.reuse, -INF , PT ;  /* 0xff8000000400780b */ /* 0x040fe20003f5d000 */
[----:B------:R-:W-:Y:S02]  /*33f0*/  FMUL.FTZ R42, R4, R0 ;  /* 0x00000000042a7220 */ /* 0x000fe40000410000 */
[----:B------:R-:W-:Y:S01]  /*3400*/  MUFU.EX2 R50, R83 ;  /* 0x0000005300327308 */ /* 0x000fe20000000800 */
[----:B---3--:R-:W-:Y:S02]  /*3410*/  F2FP.F16.F32.PACK_AB R159, R48, R127 ;  /* 0x0000007f309f723e */ /* 0x008fe400000000ff */
[----:B------:R-:W-:Y:S02]  /*3420*/  FSEL R42, R42, RZ, P2 ;  /* 0x000000ff2a2a7208 */ /* 0x000fe40001000000 */
[----:B------:R-:W-:-:S03]  /*3430*/  PLOP3.LUT P2, PT, PT, PT, UP0, 0x80, 0x0 ;  /* 0x000000000000781c */ /* 0x000fc60003f4f008 */
        /* <DEDUP_REMOVED lines=12> */
[-C--:B------:R-:W-:Y:S01]  /*3500*/  FFMA.FTZ R45, R45, R0.reuse, -R42 ;  /* 0x000000002d2d7223 */ /* 0x080fe2000001082a */
[----:B------:R-:W3:Y:S01]  /*3510*/  MUFU.EX2 R25, R25 ;  /* 0x0000001900197308 */ /* 0x000ee20000000800 */
        /* <DEDUP_REMOVED lines=14> */
[-C--:B------:R-:W-:Y:S01]  /*3600*/  FFMA.FTZ R65, R65, R0.reuse, -R42 ;  /* 0x0000000041417223 */ /* 0x080fe2000001082a */
[----:B------:R4:W5:Y:S01]  /*3610*/  MUFU.EX2 R182, R29 ;  /* 0x0000001d00b67308 */ /* 0x0009620000000800 */
[----:B------:R-:W-:Y:S01]  /*3620*/  FADD.FTZ R5, R179, R52 ;  /* 0x00000034b3057221 */ /* 0x000fe20000010000 */
[----:B---3--:R-:W-:Y:S01]  /*3630*/  FADD.FTZ R52, R180, R25 ;  /* 0x00000019b4347221 */ /* 0x008fe20000010000 */
[-CC-:B------:R-:W-:Y:S01]  /*3640*/  FFMA.FTZ R59, R59, R0.reuse, -R42.reuse ;  /* 0x000000003b3b7223 */ /* 0x180fe2000001082a */
[-CC-:B------:R-:W-:Y:S01]  /*3650*/  FFMA.FTZ R69, R69, R0.reuse, -R42.reuse ;  /* 0x0000000045457223 */ /* 0x180fe2000001082a */
[----:B------:R-:W-:Y:S01]  /*3660*/  FADD.FTZ R54, R24, R5 ;  /* 0x0000000518367221 */ /* 0x000fe20000010000 */
[-CC-:B------:R-:W-:Y:S01]  /*3670*/  FFMA.FTZ R63, R63, R0.reuse, -R42.reuse ;  /* 0x000000003f3f7223 */ /* 0x180fe2000001082a */
[-C--:B------:R-:W-:Y:S01]  /*3680*/  FFMA.FTZ R73, R73, R0.reuse, -R42 ;  /* 0x0000000049497223 */ /* 0x080fe2000001082a */
[----:B------:R-:W3:Y:S01]  /*3690*/  MUFU.EX2 R21, R21 ;  /* 0x0000001500157308 */ /* 0x000ee20000000800 */
[----:B--2---:R-:W-:Y:S01]  /*36a0*/  FADD.FTZ R5, R15, R52 ;  /* 0x000000340f057221 */ /* 0x004fe20000010000 */
[----:B----4-:R-:W-:Y:S01]  /*36b0*/  FADD.FTZ R29, R173, R54 ;  /* 0x00000036ad1d7221 */ /* 0x010fe20000010000 */
[-CC-:B------:R-:W-:Y:S01]  /*36c0*/  FFMA.FTZ R67, R67, R0.reuse, -R42.reuse ;  /* 0x0000000043437223 */ /* 0x180fe2000001082a */
[-CC-:B------:R-:W-:Y:S01]  /*36d0*/  FFMA.FTZ R77, R77, R0.reuse, -R42.reuse ;  /* 0x000000004d4d7223 */ /* 0x180fe2000001082a */
[-CC-:B------:R-:W-:Y:S01]  /*36e0*/  FFMA.FTZ R71, R71, R0.reuse, -R42.reuse ;  /* 0x0000000047477223 */ /* 0x180fe2000001082a */
[----:B------:R-:W-:Y:S01]  /*36f0*/  FADD.FTZ R54, R26, R29 ;  /* 0x0000001d1a367221 */ /* 0x000fe20000010000 */
[-C--:B------:R-:W-:Y:S01]  /*3700*/  FFMA.FTZ R81, R81, R0.reuse, -R42 ;  /* 0x0000000051517223 */ /* 0x080fe2000001082a */
[----:B------:R-:W2:Y:S01]  /*3710*/  MUFU.EX2 R176, R33 ;  /* 0x0000002100b07308 */ /* 0x000ea20000000800 */
[----:B-----5:R-:W-:Y:S01]  /*3720*/  FADD.FTZ R52, R182, R5 ;  /* 0x00000005b6347221 */ /* 0x020fe20000010000 */
[----:B------:R-:W-:Y:S01]  /*3730*/  FADD.FTZ R29, R175, R54 ;  /* 0x00000036af1d7221 */ /* 0x000fe20000010000 */
[-CC-:B------:R-:W-:Y:S01]  /*3740*/  FFMA.FTZ R3, R3, R0.reuse, -R42.reuse ;  /* 0x0000000003037223 */ /* 0x180fe2000001082a */
[----:B------:R-:W-:Y:S01]  /*3750*/  FFMA.FTZ R42, R85, R0, -R42 ;  /* 0x00000000552a7223 */ /* 0x000fe2000001082a */
[----:B------:R-:W-:Y:S01]  /*3760*/  F2FP.F16.F32.PACK_AB R180, R25, R180 ;  /* 0x000000b419b4723e */ /* 0x000fe200000000ff */
[----:B------:R-:W-:Y:S01]  /*3770*/  FADD.FTZ R54, R28, R29 ;  /* 0x0000001d1c367221 */ /* 0x000fe20000010000 */
[----:B------:R-:W-:Y:S01]  /*3780*/  F2FP.F16.F32.PACK_AB R182, R182, R15 ;  /* 0x0000000fb6b6723e */ /* 0x000fe200000000ff */
[----:B------:R-:W4:Y:S01]  /*3790*/  MUFU.EX2 R27, R27 ;  /* 0x0000001b001b7308 */ /* 0x000f220000000800 */
[----:B---3--:R-:W-:Y:S01]  /*37a0*/  FADD.FTZ R5, R21, R52 ;  /* 0x0000003415057221 */ /* 0x008fe20000010000 */
[----:B------:R-:W-:Y:S01]  /*37b0*/  FADD.FTZ R29, R169, R54 ;  /* 0x00000036a91d7221 */ /* 0x000fe20000010000 */
[----:B------:R-:W-:-:S02]  /*37c0*/  F2FP.F16.F32.PACK_AB R153, R50, R129 ;  /* 0x000000813299723e */ /* 0x000fc400000000ff */
[----:B------:R-:W-:Y:S01]  /*37d0*/  F2FP.F16.F32.PACK_AB R183, R14, R183 ;  /* 0x000000b70eb7723e */ /* 0x000fe200000000ff */
[----:B------:R-:W-:Y:S01]  /*37e0*/  FADD.FTZ R54, R30, R29 ;  /* 0x0000001d1e367221 */ /* 0x000fe20000010000 */
[----:B------:R-:W-:Y:S01]  /*37f0*/  F2FP.F16.F32.PACK_AB R177, R20, R177 ;  /* 0x000000b114b1723e */ /* 0x000fe200000000ff */
[----:B------:R-:W3:Y:S01]  /*3800*/  MUFU.EX2 R178, R37 ;  /* 0x0000002500b27308 */ /* 0x000ee20000000800 */
[----:B--2---:R-:W-:Y:S01]  /*3810*/  FADD.FTZ R52, R176, R5 ;  /* 0x00000005b0347221 */ /* 0x004fe20000010000 */
[----:B------:R-:W-:Y:S01]  /*3820*/  FADD.FTZ R29, R171, R54 ;  /* 0x00000036ab1d7221 */ /* 0x000fe20000010000 */
[----:B------:R-:W-:Y:S02]  /*3830*/  F2FP.F16.F32.PACK_AB R179, R24, R179 ;  /* 0x000000b318b3723e */ /* 0x000fe400000000ff */
[----:B------:R-:W-:Y:S02]  /*3840*/  F2FP.F16.F32.PACK_AB R173, R26, R173 ;  /* 0x000000ad1aad723e */ /* 0x000fe400000000ff */
[----:B------:R-:W-:Y:S01]  /*3850*/  F2FP.F16.F32.PACK_AB R175, R28, R175 ;  /* 0x000000af1caf723e */ /* 0x000fe200000000ff */
[----:B------:R-:W2:Y:S01]  /*3860*/  MUFU.EX2 R31, R31 ;  /* 0x0000001f001f7308 */ /* 0x000ea20000000800 */
[----:B----4-:R-:W-:Y:S01]  /*3870*/  FADD.FTZ R5, R27, R52 ;  /* 0x000000341b057221 */ /* 0x010fe20000010000 */
[----:B------:R-:W-:-:S02]  /*3880*/  F2FP.F16.F32.PACK_AB R169, R30, R169 ;  /* 0x000000a91ea9723e */ /* 0x000fc400000000ff */
[----:B------:R-:W-:Y:S02]  /*3890*/  F2FP.F16.F32.PACK_AB R171, R32, R171 ;  /* 0x000000ab20ab723e */ /* 0x000fe400000000ff */
[----:B------:R-:W-:Y:S02]  /*38a0*/  F2FP.F16.F32.PACK_AB R176, R176, R21 ;  /* 0x00000015b0b0723e */ /* 0x000fe400000000ff */
[----:B------:R-:W1:Y:S01]  /*38b0*/  MUFU.EX2 R172, R41 ;  /* 0x0000002900ac7308 */ /* 0x000e620000000800 */
[C---:B---3--:R-:W-:Y:S01]  /*38c0*/  FADD.FTZ R52, R178.reuse, R5 ;  /* 0x00000005b2347221 */ /* 0x048fe20000010000 */
[----:B------:R-:W-:-:S06]  /*38d0*/  F2FP.F16.F32.PACK_AB R178, R178, R27 ;  /* 0x0000001bb2b2723e */ /* 0x000fcc00000000ff */
[----:B------:R-:W3:Y:S01]  /*38e0*/  MUFU.EX2 R35, R35 ;  /* 0x0000002300237308 */ /* 0x000ee20000000800 */
[----:B--2---:R-:W-:Y:S01]  /*38f0*/  FADD.FTZ R5, R31, R52 ;  /* 0x000000341f057221 */ /* 0x004fe20000010000 */
[----:B------:R-:W-:-:S04]  /*3900*/  FADD.FTZ R52, R32, R29 ;  /* 0x0000001d20347221 */ /* 0x000fc80000010000 */
[----:B------:R-:W-:Y:S01]  /*3910*/  FADD.FTZ R29, R165, R52 ;  /* 0x00000034a51d7221 */ /* 0x000fe20000010000 */
[----:B------:R-:W-:Y:S01]  /*3920*/  F2FP.F16.F32.PACK_AB R165, R34, R165 ;  /* 0x000000a522a5723e */ /* 0x000fe200000000ff */
[----:B------:R-:W2:Y:S01]  /*3930*/  MUFU.EX2 R174, R45 ;  /* 0x0000002d00ae7308 */ /* 0x000ea20000000800 */
[----:B-1----:R-:W-:Y:S01]  /*3940*/  FADD.FTZ R2, R172, R5 ;  /* 0x00000005ac027221 */ /* 0x002fe20000010000 */
[----:B------:R-:W-:Y:S01]  /*3950*/  FADD.FTZ R52, R34, R29 ;  /* 0x0000001d22347221 */ /* 0x000fe20000010000 */
[----:B------:R-:W-:-:S03]  /*3960*/  F2FP.F16.F32.PACK_AB R172, R172, R31 ;  /* 0x0000001facac723e */ /* 0x000fc600000000ff */
[----:B------:R-:W-:Y:S01]  /*3970*/  FADD.FTZ R29, R167, R52 ;  /* 0x00000034a71d7221 */ /* 0x000fe20000010000 */
[C---:B------:R-:W-:Y:S01]  /*3980*/  F2FP.F16.F32.PACK_AB R167, R36.reuse, R167 ;  /* 0x000000a724a7723e */ /* 0x040fe200000000ff */
[----:B------:R-:W1:Y:S01]  /*3990*/  MUFU.EX2 R39, R39 ;  /* 0x0000002700277308 */ /* 0x000e620000000800 */
[----:B---3--:R-:W-:Y:S01]  /*39a0*/  FADD.FTZ R5, R35, R2 ;  /* 0x0000000223057221 */ /* 0x008fe20000010000 */
[----:B------:R-:W-:-:S04]  /*39b0*/  FADD.FTZ R52, R36, R29 ;  /* 0x0000001d24347221 */ /* 0x000fc80000010000 */
[----:B------:R-:W-:Y:S01]  /*39c0*/  FADD.FTZ R29, R161, R52 ;  /* 0x00000034a11d7221 */ /* 0x000fe20000010000 */
[----:B------:R-:W-:Y:S01]  /*39d0*/  F2FP.F16.F32.PACK_AB R161, R38, R161 ;  /* 0x000000a126a1723e */ /* 0x000fe200000000ff */
[----:B------:R-:W3:Y:S01]  /*39e0*/  MUFU.EX2 R168, R49 ;  /* 0x0000003100a87308 */ /* 0x000ee20000000800 */
[----:B--2---:R-:W-:Y:S01]  /*39f0*/  FADD.FTZ R2, R174, R5 ;  /* 0x00000005ae027221 */ /* 0x004fe20000010000 */
[----:B------:R-:W-:Y:S01]  /*3a00*/  FADD.FTZ R52, R38, R29 ;  /* 0x0000001d26347221 */ /* 0x000fe20000010000 */
[----:B------:R-:W-:-:S03]  /*3a10*/  F2FP.F16.F32.PACK_AB R174, R174, R35 ;  /* 0x00000023aeae723e */ /* 0x000fc600000000ff */
[----:B------:R-:W-:Y:S01]  /*3a20*/  FADD.FTZ R29, R163, R52 ;  /* 0x00000034a31d7221 */ /* 0x000fe20000010000 */
[C---:B------:R-:W-:Y:S01]  /*3a30*/  F2FP.F16.F32.PACK_AB R163, R40.reuse, R163 ;  /* 0x000000a328a3723e */ /* 0x040fe200000000ff */
[----:B------:R-:W2:Y:S01]  /*3a40*/  MUFU.EX2 R43, R43 ;  /* 0x0000002b002b7308 */ /* 0x000ea20000000800 */
[----:B-1----:R-:W-:Y:S01]  /*3a50*/  FADD.FTZ R5, R39, R2 ;  /* 0x0000000227057221 */ /* 0x002fe20000010000 */
[----:B------:R-:W-:-:S04]  /*3a60*/  FADD.FTZ R6, R40, R29 ;  /* 0x0000001d28067221 */ /* 0x000fc80000010000 */
[----:B------:R-:W-:Y:S01]  /*3a70*/  FADD.FTZ R29, R157, R6 ;  /* 0x000000069d1d7221 */ /* 0x000fe20000010000 */
[----:B------:R-:W-:Y:S01]  /*3a80*/  F2FP.F16.F32.PACK_AB R157, R44, R157 ;  /* 0x0000009d2c9d723e */ /* 0x000fe200000000ff */
[----:B------:R-:W1:Y:S01]  /*3a90*/  MUFU.EX2 R170, R53 ;  /* 0x0000003500aa7308 */ /* 0x000e620000000800 */
[----:B---3--:R-:W-:Y:S01]  /*3aa0*/  FADD.FTZ R2, R168, R5 ;  /* 0x00000005a8027221 */ /* 0x008fe20000010000 */
[----:B------:R-:W-:Y:S01]  /*3ab0*/  FADD.FTZ R6, R44, R29 ;  /* 0x0000001d2c067221 */ /* 0x000fe20000010000 */
[----:B------:R-:W-:-:S03]  /*3ac0*/  F2FP.F16.F32.PACK_AB R168, R168, R39 ;  /* 0x00000027a8a8723e */ /* 0x000fc600000000ff */
[----:B------:R-:W-:Y:S01]  /*3ad0*/  FADD.FTZ R29, R127, R6 ;  /* 0x000000067f1d7221 */ /* 0x000fe20000010000 */
[----:B------:R-:W-:Y:S01]  /*3ae0*/  IMAD.MOV.U32 R127, RZ, RZ, R151 ;  /* 0x000000ffff7f7224 */ /* 0x000fe200078e0097 */
[----:B------:R-:W3:Y:S01]  /*3af0*/  MUFU.EX2 R47, R47 ;  /* 0x0000002f002f7308 */ /* 0x000ee20000000800 */
[----:B--2---:R-:W-:Y:S01]  /*3b00*/  FADD.FTZ R5, R43, R2 ;  /* 0x000000022b057221 */ /* 0x004fe20000010000 */
[----:B------:R-:W-:-:S04]  /*3b10*/  FADD.FTZ R6, R48, R29 ;  /* 0x0000001d30067221 */ /* 0x000fc80000010000 */
[----:B------:R-:W-:Y:S01]  /*3b20*/  FADD.FTZ R29, R129, R6 ;  /* 0x00000006811d7221 */ /* 0x000fe20000010000 */
[----:B------:R-:W-:Y:S01]  /*3b30*/  IMAD.MOV.U32 R129, RZ, RZ, R151 ;  /* 0x000000ffff817224 */ /* 0x000fe200078e0097 */
[----:B------:R-:W2:Y:S01]  /*3b40*/  MUFU.EX2 R164, R57 ;  /* 0x0000003900a47308 */ /* 0x000ea20000000800 */
[----:B-1----:R-:W-:Y:S01]  /*3b50*/  FADD.FTZ R2, R170, R5 ;  /* 0x00000005aa027221 */ /* 0x002fe20000010000 */
[----:B------:R-:W-:Y:S01]  /*3b60*/  FADD.FTZ R6, R50, R29 ;  /* 0x0000001d32067221 */ /* 0x000fe20000010000 */
[----:B------:R-:W-:-:S05]  /*3b70*/  F2FP.F16.F32.PACK_AB R170, R170, R43 ;  /* 0x0000002baaaa723e */ /* 0x000fca00000000ff */
[----:B------:R-:W1:Y:S01]  /*3b80*/  MUFU.EX2 R51, R51 ;  /* 0x0000003300337308 */ /* 0x000e620000000800 */
[----:B---3--:R-:W-:-:S07]  /*3b90*/  FADD.FTZ R5, R47, R2 ;  /* 0x000000022f057221 */ /* 0x008fce0000010000 */
[----:B------:R-:W3:Y:S01]  /*3ba0*/  MUFU.EX2 R166, R61 ;  /* 0x0000003d00a67308 */ /* 0x000ee20000000800 */
[C---:B--2---:R-:W-:Y:S01]  /*3bb0*/  FADD.FTZ R2, R164.reuse, R5 ;  /* 0x00000005a4027221 */ /* 0x044fe20000010000 */
[----:B------:R-:W-:-:S06]  /*3bc0*/  F2FP.F16.F32.PACK_AB R164, R164, R47 ;  /* 0x0000002fa4a4723e */ /* 0x000fcc00000000ff */
[----:B------:R-:W2:Y:S01]  /*3bd0*/  MUFU.EX2 R55, R55 ;  /* 0x0000003700377308 */ /* 0x000ea20000000800 */
[----:B-1----:R-:W-:-:S07]  /*3be0*/  FADD.FTZ R5, R51, R2 ;  /* 0x0000000233057221 */ /* 0x002fce0000010000 */
[----:B------:R-:W1:Y:S01]  /*3bf0*/  MUFU.EX2 R160, R65 ;  /* 0x0000004100a07308 */ /* 0x000e620000000800 */
[C---:B---3--:R-:W-:Y:S01]  /*3c00*/  FADD.FTZ R2, R166.reuse, R5 ;  /* 0x00000005a6027221 */ /* 0x048fe20000010000 */
[----:B------:R-:W-:-:S06]  /*3c10*/  F2FP.F16.F32.PACK_AB R166, R166, R51 ;  /* 0x00000033a6a6723e */ /* 0x000fcc00000000ff */
[----:B------:R-:W3:Y:S01]  /*3c20*/  MUFU.EX2 R59, R59 ;  /* 0x0000003b003b7308 */ /* 0x000ee20000000800 */
[----:B--2---:R-:W-:-:S07]  /*3c30*/  FADD.FTZ R5, R55, R2 ;  /* 0x0000000237057221 */ /* 0x004fce0000010000 */
[----:B------:R-:W2:Y:S01]  /*3c40*/  MUFU.EX2 R162, R69 ;  /* 0x0000004500a27308 */ /* 0x000ea20000000800 */
[C---:B-1----:R-:W-:Y:S01]  /*3c50*/  FADD.FTZ R2, R160.reuse, R5 ;  /* 0x00000005a0027221 */ /* 0x042fe20000010000 */
[----:B------:R-:W-:-:S06]  /*3c60*/  F2FP.F16.F32.PACK_AB R160, R160, R55 ;  /* 0x00000037a0a0723e */ /* 0x000fcc00000000ff */
        /* <DEDUP_REMOVED lines=23> */
[----:B---3--:R-:W-:Y:S01]  /*3de0*/  FADD.FTZ R15, R3, R2 ;  /* 0x00000002030f7221 */ /* 0x008fe20000010000 */
[----:B------:R-:W-:Y:S02]  /*3df0*/  MOV R2, 0x3f800000 ;  /* 0x3f80000000027802 */ /* 0x000fe40000000f00 */
[C---:B--2---:R-:W-:Y:S01]  /*3e00*/  F2FP.F16.F32.PACK_AB R155, R46.reuse, R131 ;  /* 0x000000832e9b723e */ /* 0x044fe200000000ff */
[----:B------:R-:W-:Y:S01]  /*3e10*/  FADD.FTZ R5, R46, R29 ;  /* 0x0000001d2e057221 */ /* 0x000fe20000010000 */
[----:B------:R-:W-:Y:S01]  /*3e20*/  IMAD.MOV.U32 R131, RZ, RZ, R151 ;  /* 0x000000ffff837224 */ /* 0x000fe200078e0097 */
[C---:B-1----:R-:W-:Y:S01]  /*3e30*/  F2FP.F16.F32.PACK_AB R154, R42.reuse, R3 ;  /* 0x000000032a9a723e */ /* 0x042fe200000000ff */
[----:B------:R-:W-:Y:S01]  /*3e40*/  FADD.FTZ R6, R42, R15 ;  /* 0x0000000f2a067221 */ /* 0x000fe20000010000 */
[----:B------:R-:W-:Y:S01]  /*3e50*/  IMAD.MOV.U32 R3, RZ, RZ, 0x3f800000 ;  /* 0x3f800000ff037424 */ /* 0x000fe200078e00ff */
[----:B------:R-:W-:Y:S06]  /*3e60*/  @!P2 BRA `(.L_x_1873) ;  /* 0x0000002c001ca947 */ /* 0x000fec0003800000 */
[----:B------:R-:W-:Y:S01]  /*3e70*/  IMAD.MOV.U32 R15, RZ, RZ, R7 ;  /* 0x000000ffff0f7224 */ /* 0x000fe200078e0007 */
[----:B------:R-:W-:Y:S01]  /*3e80*/  CS2R R150, SRZ ;  /* 0x0000000000967805 */ /* 0x000fe2000001ff00 */
[----:B------:R-:W-:Y:S01]  /*3e90*/  IMAD.MOV.U32 R14, RZ, RZ, R4 ;  /* 0x000000ffff0e7224 */ /* 0x000fe200078e0004 */
[----:B------:R-:W-:Y:S01]  /*3ea0*/  CS2R R146, SRZ ;  /* 0x0000000000927805 */ /* 0x000fe2000001ff00 */
[----:B------:R-:W-:Y:S01]  /*3eb0*/  IMAD.MOV.U32 R2, RZ, RZ, 0x3f800000 ;  /* 0x3f800000ff027424 */ /* 0x000fe200078e00ff */
        /* <DEDUP_REMOVED lines=31> */
[----:B------:R-:W-:Y:S01]  /*40b0*/  UMOV UR4, UR36 ;  /* 0x0000002400047c82 */ /* 0x000fe20008000000 */
[----:B------:R-:W-:-:S05]  /*40c0*/  ULDC.64 UR40, c[0x0][0x3f8] ;  /* 0x0000fe0000287ab9 */ /* 0x000fca0000000a00 */
.L_x_1882:
[----:B------:R-:W-:-:S04]  /*40d0*/  UIADD3 UR5, UR4, 0x1, URZ ;  /* 0x0000000104057890 */ /* 0x000fc8000fffe03f */
[----:B------:R-:W-:-:S04]  /*40e0*/  UISETP.NE.AND UP0, UPT, UR5, 0x2, UPT ;  /* 0x000000020500788c */ /* 0x000fc8000bf05270 */
[----:B------:R-:W-:Y:S02]  /*40f0*/  USEL UR46, URZ, 0x1, UP0 ;  /* 0x000000013f2e7887 */ /* 0x000fe40008000000 */
[----:B------:R-:W-:Y:S02]  /*4100*/  USEL UR36, UR5, URZ, UP0 ;  /* 0x0000003f05247287 */ /* 0x000fe40008000000 */
[----:B------:R-:W-:Y:S01]  /*4110*/  ULOP3.LUT UR46, UR39, UR46, URZ, 0x3c, !UPT ;  /* 0x0000002e272e7292 */ /* 0x000fe2000f8e3c3f */
[----:B------:R-:W-:Y:S11]  /*4120*/  @!P0 BRA `(.L_x_1874) ;  /* 0x0000000000048947 */ /* 0x000ff60003800000 */
[----:B------:R-:W-:Y:S01]  /*4130*/  BPT.TRAP 0x1 ;  /* 0x000000040000795c */ /* 0x000fe20000300000 */
.L_x_1874:
[----:B------:R-:W-:Y:S01]  /*4140*/  ULEA UR7, UR36, UR37, 0x3 ;  /* 0x0000002524077291 */ /* 0x000fe2000f8e183f */
[----:B------:R-:W-:-:S05]  /*4150*/  IMAD.U32 R0, RZ, RZ, UR46 ;  /* 0x0000002eff007e24 */ /* 0x000fca000f8e00ff */
[----:B------:R-:W-:-:S04]  /*4160*/  SHF.L.U32 R0, R0, 0x1f, RZ ;  /* 0x0000001f00007819 */ /* 0x000fc800000006ff */
[----:B------:R1:W2:Y:S01]  /*4170*/  SYNCS.PHASECHK.TRANS64.TRYWAIT P2, [UR7+0x34830], R0 ;  /* 0x03483000ff0075a7 */ /* 0x0002a20008040147 */
[----:B------:R-:W-:Y:S05]  /*4180*/  @!P0 BRA `(.L_x_1875) ;  /* 0x0000000000048947 */ /* 0x000fea0003800000 */
[----:B------:R-:W-:Y:S01]  /*4190*/  BPT.TRAP 0x1 ;  /* 0x000000040000795c */ /* 0x000fe20000300000 */
.L_x_1875:
[----:B--2---:R-:W-:Y:S05]  /*41a0*/  @P2 BRA `(.L_x_1876) ;  /* 0x0000000000082947 */ /* 0x004fea0003800000 */
[----:B------:R-:W2:Y:S02]  /*41b0*/  SYNCS.PHASECHK.TRANS64.TRYWAIT P2, [UR7+0x34830], R0 ;  /* 0x03483000ff0075a7 */ /* 0x000ea40008040147 */
[----:B--2---:R-:W-:Y:S05]  /*41c0*/  @!P2 BRA `(.L_x_1877) ;  /* 0x0000009800b8a947 */ /* 0x004fea0003800000 */
.L_x_1876:
        /* <DEDUP_REMOVED lines=16> */
[----:B------:R-:W-:Y:S01]  /*42d0*/  R2UR UR56, R10 ;  /* 0x000000000a3872ca */ /* 0x000fe200000e0000 */
[----:B------:R-:W-:Y:S01]  /*42e0*/  UIADD3 UR58, UR5, 0x2, URZ ;  /* 0x00000002053a7890 */ /* 0x000fe2000fffe03f */
[----:B------:R-:W-:Y:S01]  /*42f0*/  R2UR UR57, R11 ;  /* 0x000000000b3972ca */ /* 0x000fe200000e0000 */
        /* <DEDUP_REMOVED lines=77> */
[----:B------:R-:W-:Y:S01]  /*47d0*/  R2UR UR56, R8 ;  /* 0x00000000083872ca */ /* 0x000fe200000e0000 */
[----:B------:R-:W-:Y:S01]  /*47e0*/  UIADD3 UR58, UR5, 0x806, URZ ;  /* 0x00000806053a7890 */ /* 0x000fe2000fffe03f */
[----:B------:R-:W-:Y:S01]  /*47f0*/  R2UR UR57, R9 ;  /* 0x00000000093972ca */ /* 0x000fe200000e0000 */
        /* <DEDUP_REMOVED lines=34> */
.L_x_1878:
[----:B------:R-:W-:Y:S01]  /*4a20*/  ULEA UR5, UR4, UR37, 0x3 ;  /* 0x0000002504057291 */ /* 0x000fe2000f8e183f */
[----:B-12---:R-:W-:-:S05]  /*4a30*/  IMAD.U32 R0, RZ, RZ, UR39 ;  /* 0x00000027ff007e24 */ /* 0x006fca000f8e00ff */
[----:B------:R-:W-:-:S04]  /*4a40*/  SHF.L.U32 R0, R0, 0x1f, RZ ;  /* 0x0000001f00007819 */ /* 0x000fc800000006ff */
[----:B------:R1:W2:Y:S01]  /*4a50*/  SYNCS.PHASECHK.TRANS64.TRYWAIT P2, [UR5+0x34850], R0 ;  /* 0x03485000ff0075a7 */ /* 0x0002a20008040145 */
[----:B------:R-:W-:Y:S05]  /*4a60*/  @!P0 BRA `(.L_x_1879) ;  /* 0x0000000000048947 */ /* 0x000fea0003800000 */
[----:B------:R-:W-:Y:S01]  /*4a70*/  BPT.TRAP 0x1 ;  /* 0x000000040000795c */ /* 0x000fe20000300000 */
.L_x_1879:
[----:B--2---:R-:W-:Y:S05]  /*4a80*/  @P2 BRA `(.L_x_1880) ;  /* 0x0000000000082947 */ /* 0x004fea0003800000 */
[----:B------:R-:W2:Y:S02]  /*4a90*/  SYNCS.PHASECHK.TRANS64.TRYWAIT P2, [UR5+0x34850], R0 ;  /* 0x03485000ff0075a7 */ /* 0x000ea40008040145 */
[----:B--2---:R-:W-:Y:S05]  /*4aa0*/  @!P2 BRA `(.L_x_1881) ;  /* 0x000000900098a947 */ /* 0x004fea0003800000 */
.L_x_1880:
[----:B------:R-:W-:Y:S01]  /*4ab0*/  UIADD3 UR10, UR37, 0x400, URZ ;  /* 0x00000400250a7890 */ /* 0x000fe2000fffe03f */
[----:B------:R-:W-:Y:S01]  /*4ac0*/  WARPGROUP.ARRIVE ;  /* 0x00000000000079c5 */ /* 0x000fe20000000000 */
[----:B------:R-:W-:Y:S01]  /*4ad0*/  UMOV UR11, 0x40000040 ;  /* 0x40000040000b7882 */ /* 0x000fe20000000000 */
[----:B------:R-:W-:Y:S02]  /*4ae0*/  UISETP.NE.U32.AND UP0, UPT, UR40, URZ, UPT ;  /* 0x0000003f2800728c */ /* 0x000fe4000bf05070 */
[----:B------:R-:W-:Y:S02]  /*4af0*/  USHF.R.U32.HI UR10, URZ, 0x4, UR10 ;  /* 0x000000043f0a7899 */ /* 0x000fe4000801160a */
[----:B------:R-:W-:Y:S02]  /*4b00*/  UISETP.NE.AND.EX UP0, UPT, UR41, URZ, UPT, UP0 ;  /* 0x0000003f2900728c */ /* 0x000fe4000bf05300 */
[----:B------:R-:W-:Y:S01]  /*4b10*/  ULOP3.LUT UR10, UR10, 0x3fff, URZ, 0xc0, !UPT ;  /* 0x00003fff0a0a7892 */ /* 0x000fe2000f8ec03f */
[----:B------:R-:W-:Y:S01]  /*4b20*/  ULDC UR18, c[0x0][0x404] ;  /* 0x0001010000127ab9 */ /* 0x000fe20000000800 */
[----:B------:R-:W-:-:S02]  /*4b30*/  ULDC UR15, c[0x0][0x2e0] ;  /* 0x0000b800000f7ab9 */ /* 0x000fc40000000800 */
[----:B------:R-:W-:Y:S01]  /*4b40*/  ULOP3.LUT UR10, UR10, 0x4000000, URZ, 0xfc, !UPT ;  /* 0x040000000a0a7892 */ /* 0x000fe2000f8efc3f */
[----:B------:R-:W-:Y:S01]  /*4b50*/  ULDC UR14, c[0x0][0x288] ;  /* 0x0000a200000e7ab9 */ /* 0x000fe20000000800 */
[----:B------:R-:W-:Y:S02]  /*4b60*/  UMOV UR39, UR46 ;  /* 0x0000002e00277c82 */ /* 0x000fe40008000000 */
        /* <DEDUP_REMOVED lines=8> */
[----:B------:R-:W-:Y:S01]  /*4bf0*/  UMOV UR10, 0xffffff80 ;  /* 0xffffff80000a7882 */ /* 0x000fe20000000000 */
[----:B------:R-:W-:Y:S02]  /*4c00*/  USEL UR11, UR18, 0x1, UP0 ;  /* 0x00000001120b7887 */ /* 0x000fe40008000000 */
[----:B------:R-:W-:Y:S02]  /*4c10*/  UIMAD UR10, UR6, UR10, 0x1 ;  /* 0x00000001060a74a4 */ /* 0x000fe4000f8e020a */
[----:B------:R-:W-:Y:S02]  /*4c20*/  UISETP.GT.AND UP0, UPT, UR6, UR45, UPT ;  /* 0x0000002d0600728c */ /* 0x000fe4000bf04270 */
[----:B------:R-:W-:Y:S02]  /*4c30*/  UIADD3 UR10, UR42, UR10, URZ ;  /* 0x0000000a2a0a7290 */ /* 0x000fe4000fffe03f */
[----:B------:R-:W-:-:S02]  /*4c40*/  UIADD3 UR6, UR6, -0x1, URZ ;  /* 0xffffffff06067890 */ /* 0x000fc4000fffe03f */
[----:B------:R-:W-:-:S03]  /*4c50*/  UIMAD UR10, UR11, UR15, UR10 ;  /* 0x0000000f0b0a72a4 */ /* 0x000fc6000f8e020a */
[----:B------:R-:W-:Y:S01]  /*4c60*/  UMOV UR11, 0x40000040 ;  /* 0x40000040000b7882 */ /* 0x000fe20000000000 */
[----:B------:R-:W-:-:S06]  /*4c70*/  UIADD3 UR10, UR10, -UR14, URZ ;  /* 0x8000000e0a0a7290 */ /* 0x000fcc000fffe03f */
[----:B--2---:R-:W-:Y:S01]  /*4c80*/  IMAD.U32 R3, RZ, RZ, UR10 ;  /* 0x0000000aff037e24 */ /* 0x004fe2000f8e00ff */
[----:B------:R-:W-:-:S03]  /*4c90*/  UIADD3 UR10, UR4, 0x100, URZ ;  /* 0x00000100040a7890 */ /* 0x000fc6000fffe03f */
[----:B------:R-:W-:-:S04]  /*4ca0*/  IMAD R20, R22, -0x2, R3 ;  /* 0xfffffffe16147824 */ /* 0x000fc800078e0203 */
[----:B------:R-:W-:-:S05]  /*4cb0*/  IMAD.IADD R20, R23, 0x1, R20 ;  /* 0x0000000117147824 */ /* 0x000fca00078e0214 */
[C---:B------:R-:W-:Y:S02]  /*4cc0*/  ISETP.GT.AND P2, PT, R20.reuse, RZ, PT ;  /* 0x000000ff1400720c */ /* 0x040fe40003f44270 */
[----:B------:R-:W-:Y:S02]  /*4cd0*/  ISETP.GT.AND P3, PT, R20, 0x1, PT ;  /* 0x000000011400780c */ /* 0x000fe40003f64270 */
[----:B------:R-:W-:Y:S02]  /*4ce0*/  FSEL R203, R24, -INF , P2 ;  /* 0xff80000018cb7808 */ /* 0x000fe40001000000 */
[----:B------:R-:W-:Y:S02]  /*4cf0*/  ISETP.GT.AND P2, PT, R20, 0x8, PT ;  /* 0x000000081400780c */ /* 0x000fe40003f44270 */
[----:B------:R-:W-:Y:S02]  /*4d00*/  FSEL R207, R25, -INF , P3 ;  /* 0xff80000019cf7808 */ /* 0x000fe40001800000 */
[----:B-1----:R-:W-:-:S02]  /*4d10*/  FMNMX.FTZ R0, R203, R14, !PT ;  /* 0x0000000ecb007209 */ /* 0x002fc40007810000 */
[----:B------:R-:W-:Y:S02]  /*4d20*/  ISETP.GT.AND P3, PT, R20, 0x9, PT ;  /* 0x000000091400780c */ /* 0x000fe40003f64270 */
[----:B------:R-:W-:Y:S02]  /*4d30*/  FSEL R199, R28, -INF , P2 ;  /* 0xff8000001cc77808 */ /* 0x000fe40001000000 */
[----:B------:R-:W-:Y:S02]  /*4d40*/  FMNMX.FTZ R0, R207, R0, !PT ;  /* 0x00000000cf007209 */ /* 0x000fe40007810000 */
[----:B------:R-:W-:Y:S02]  /*4d50*/  ISETP.GT.AND P2, PT, R20, 0x10, PT ;  /* 0x000000101400780c */ /* 0x000fe40003f44270 */
        /* <DEDUP_REMOVED lines=21> */
[----:B------:R-:W-:Y:S01]  /*4eb0*/  FMNMX.FTZ R0, R181, R0, !PT ;  /* 0x00000000b5007209 */ /* 0x000fe20007810000 */
[----:B------:R-:W-:Y:S02]  /*4ec0*/  WARPGROUP.DEPBAR.LE gsb0, 0x0 ;  /* 0x00008000000079c5 */ /* 0x000fe40000010000 */
[----:B------:R-:W-:Y:S01]  /*4ed0*/  WARPGROUP.ARRIVE ;  /* 0x00000000000079c5 */ /* 0x000fe20000000000 */
[----:B------:R-:W-:Y:S02]  /*4ee0*/  FSEL R179, R44, -INF , P2 ;  /* 0xff8000002cb37808 */ /* 0x000fe40001000000 */
[C---:B------:R-:W-:Y:S02]  /*4ef0*/  ISETP.GT.AND P2, PT, R20.reuse, 0x30, PT ;  /* 0x000000301400780c */ /* 0x040fe40003f44270 */
[----:B------:R-:W-:Y:S01]  /*4f00*/  FSEL R177, R45, -INF , P3 ;  /* 0xff8000002db17808 */ /* 0x000fe20001800000 */
[----:B------:R-:W-:Y:S01]  /*4f10*/  HGMMA.64x128x16.F32 R88, R172, gdesc[UR8].tnspB, R88, gsb0 ;  /* 0x41e00008ac587df0 */ /* 0x000fe20008000858 */
[----:B------:R-:W-:Y:S01]  /*4f20*/  UIADD3 UR10, UR4, 0x180, URZ ;  /* 0x00000180040a7890 */ /* 0x000fe2000fffe03f */
[----:B------:R-:W-:Y:S01]  /*4f30*/  FMNMX.FTZ R0, R179, R0, !PT ;  /* 0x00000000b3007209 */ /* 0x000fe20007810000 */
[----:B------:R-:W-:Y:S01]  /*4f40*/  UMOV UR11, 0x40000040 ;  /* 0x40000040000b7882 */ /* 0x000fe20000000000 */
[----:B------:R-:W-:-:S02]  /*4f50*/  ISETP.GT.AND P3, PT, R20, 0x31, PT ;  /* 0x000000311400780c */ /* 0x000fc40003f64270 */
[----:B------:R-:W-:Y:S01]  /*4f60*/  FMNMX.FTZ R0, R177, R0, !PT ;  /* 0x00000000b1007209 */ /* 0x000fe20007810000 */
[----:B------:R-:W-:Y:S02]  /*4f70*/  WARPGROUP.DEPBAR.LE gsb0, 0x0 ;  /* 0x00008000000079c5 */ /* 0x000fe40000010000 */
[----:B------:R-:W-:Y:S01]  /*4f80*/  WARPGROUP.ARRIVE ;  /* 0x00000000000079c5 */ /* 0x000fe20000000000 */
[----:B------:R-:W-:Y:S02]  /*4f90*/  FSEL R175, R48, -INF , P2 ;  /* 0xff80000030af7808 */ /* 0x000fe40001000000 */
[C---:B------:R-:W-:Y:S02]  /*4fa0*/  ISETP.GT.AND P2, PT, R20.reuse, 0x38, PT ;  /* 0x000000381400780c */ /* 0x040fe40003f44270 */
[----:B------:R-:W-:Y:S01]  /*4fb0*/  FSEL R173, R49, -INF , P3 ;  /* 0xff80000031ad7808 */ /* 0x000fe20001800000 */
[----:B------:R-:W-:Y:S01]  /*4fc0*/  HGMMA.64x128x16.F32 R88, R168, gdesc[UR8].tnspB, R88, gsb0 ;  /* 0x41e00008a8587df0 */ /* 0x000fe20008000858 */
[----:B------:R-:W-:Y:S01]  /*4fd0*/  FMNMX.FTZ R0, R175, R0, !PT ;  /* 0x00000000af007209 */ /* 0x000fe20007810000 */
[----:B------:R-:W-:Y:S01]  /*4fe0*/  UIADD3 UR10, UR4, 0x200, URZ ;  /* 0x00000200040a7890 */ /* 0x000fe2000fffe03f */
[----:B------:R-:W-:Y:S01]  /*4ff0*/  ISETP.GT.AND P3, PT, R20, 0x39, PT ;  /* 0x000000391400780c */ /* 0x000fe20003f64270 */
[----:B------:R-:W-:Y:S01]  /*5000*/  UMOV UR11, 0x40000040 ;  /* 0x40000040000b7882 */ /* 0x000fe20000000000 */
        /* <DEDUP_REMOVED lines=47> */
[C---:B------:R-:W-:Y:S01]  /*5300*/  ISETP.GT.AND P3, PT, R20.reuse, 0x79, PT ;  /* 0x000000791400780c */ /* 0x040fe20003f64270 */
[----:B------:R-:W-:Y:S01]  /*5310*/  VIADD R20, R20, 0x8 ;  /* 0x0000000814147836 */ /* 0x000fe20000000000 */
[----:B------:R-:W-:-:S02]  /*5320*/  FSEL R41, R84, -INF , P2 ;  /* 0xff80000054297808 */ /* 0x000fc40001000000 */
[----:B------:R-:W-:Y:S02]  /*5330*/  FMNMX.FTZ R0, R81, R0, !PT ;  /* 0x0000000051007209 */ /* 0x000fe40007810000 */
[----:B------:R-:W-:Y:S02]  /*5340*/  FSEL R85, R85, -INF , P3 ;  /* 0xff80000055557808 */ /* 0x000fe40001800000 */
[----:B------:R-:W-:Y:S02]  /*5350*/  FMNMX.FTZ R0, R41, R0, !PT ;  /* 0x0000000029007209 */ /* 0x000fe40007810000 */
[C---:B------:R-:W-:Y:S02]  /*5360*/  ISETP.GT.AND P5, PT, R20.reuse, RZ, PT ;  /* 0x000000ff1400720c */ /* 0x040fe40003fa4270 */
[----:B------:R-:W-:Y:S02]  /*5370*/  FMNMX.FTZ R24, R85, R0, !PT ;  /* 0x0000000055187209 */ /* 0x000fe40007810000 */
[----:B------:R-:W1:Y:S01]  /*5380*/  LDC R0, c[0x0][0x988] ;  /* 0x00026200ff007b82 */ /* 0x000e620000000800 */
[----:B------:R-:W-:-:S02]  /*5390*/  ISETP.GT.AND P6, PT, R20, 0x1, PT ;  /* 0x000000011400780c */ /* 0x000fc40003fc4270 */
[----:B------:R-:W2:Y:S01]  /*53a0*/  SHFL.BFLY PT, R37, R24, 0x2, 0x1f ;  /* 0x0c401f0018257f89 */ /* 0x000ea200000e0000 */
[----:B------:R-:W-:Y:S02]  /*53b0*/  FSEL R26, R26, -INF , P5 ;  /* 0xff8000001a1a7808 */ /* 0x000fe40002800000 */
[C---:B------:R-:W-:Y:S02]  /*53c0*/  ISETP.GT.AND P3, PT, R20.reuse, 0x8, PT ;  /* 0x000000081400780c */ /* 0x040fe40003f64270 */
[C---:B------:R-:W-:Y:S02]  /*53d0*/  ISETP.GT.AND P4, PT, R20.reuse, 0x9, PT ;  /* 0x000000091400780c */ /* 0x040fe40003f84270 */
[----:B------:R-:W-:Y:S02]  /*53e0*/  ISETP.GT.AND P5, PT, R20, 0x10, PT ;  /* 0x000000101400780c */ /* 0x000fe40003fa4270 */
[----:B--2---:R-:W-:Y:S01]  /*53f0*/  FMNMX.FTZ R28, R24, R37, !PT ;  /* 0x00000025181c7209 */ /* 0x004fe20007810000 */
[----:B------:R-:W-:-:S02]  /*5400*/  WARPGROUP.DEPBAR.LE gsb0, 0x0 ;  /* 0x00008000000079c5 */ /* 0x000fc40000010000 */
[----:B------:R-:W-:Y:S02]  /*5410*/  WARPGROUP.ARRIVE ;  /* 0x00000000000079c5 */ /* 0x000fe40000000000 */
[----:B------:R-:W2:Y:S01]  /*5420*/  SHFL.BFLY PT, R37, R28, 0x1, 0x1f ;  /* 0x0c201f001c257f89 */ /* 0x000ea200000e0000 */
[----:B------:R-:W-:Y:S02]  /*5430*/  FMNMX.FTZ R24, R26, R15, !PT ;  /* 0x0000000f1a187209 */ /* 0x000fe40007810000 */
[----:B------:R-:W-:Y:S01]  /*5440*/  FSEL R169, R31, -INF , P4 ;  /* 0xff8000001fa97808 */ /* 0x000fe20002000000 */
[----:B------:R-:W-:Y:S01]  /*5450*/  HGMMA.64x128x16.F32 R88, R164, gdesc[UR8].tnspB, R88, gsb0 ;  /* 0x41e00008a4587df0 */ /* 0x000fe20008000858 */
[----:B------:R-:W-:Y:S01]  /*5460*/  UIADD3 UR10, UR4, 0x280, URZ ;  /* 0x00000280040a7890 */ /* 0x000fe2000fffe03f */
[----:B------:R-:W-:Y:S01]  /*5470*/  FSEL R171, R34, -INF , P5 ;  /* 0xff80000022ab7808 */ /* 0x000fe20002800000 */
[----:B------:R-:W-:Y:S01]  /*5480*/  UMOV UR11, 0x40000040 ;  /* 0x40000040000b7882 */ /* 0x000fe20000000000 */
[----:B------:R-:W-:-:S02]  /*5490*/  ISETP.GT.AND P4, PT, R20, 0x19, PT ;  /* 0x000000191400780c */ /* 0x000fc40003f84270 */
[----:B------:R-:W-:Y:S02]  /*54a0*/  ISETP.GT.AND P5, PT, R20, 0x20, PT ;  /* 0x000000201400780c */ /* 0x000fe40003fa4270 */
[----:B--2---:R-:W-:-:S04]  /*54b0*/  FMNMX.FTZ R4, R28, R37, !PT ;  /* 0x000000251c047209 */ /* 0x004fc80007810000 */
[C---:B------:R-:W-:Y:S01]  /*54c0*/  FSETP.NEU.FTZ.AND P2, PT, R4.reuse, -INF , PT ;  /* 0xff8000000400780b */ /* 0x040fe20003f5d000 */
[----:B-1----:R-:W-:-:S05]  /*54d0*/  FMUL.FTZ R2, R4, R0 ;  /* 0x0000000004027220 */ /* 0x002fca0000410000 */
[----:B------:R-:W-:-:S05]  /*54e0*/  FSEL R2, R2, RZ, P2 ;  /* 0x000000ff02027208 */ /* 0x000fca0001000000 */
[-CC-:B------:R-:W-:Y:S01]  /*54f0*/  FFMA.FTZ R176, R183, R0.reuse, -R2.reuse ;  /* 0x00000000b7b07223 */ /* 0x180fe20000010802 */
[-CC-:B------:R-:W-:Y:S01]  /*5500*/  FFMA.FTZ R31, R193, R0.reuse, -R2.reuse ;  /* 0x00000000c11f7223 */ /* 0x180fe20000010802 */
[-CC-:B------:R-:W-:Y:S01]  /*5510*/  FFMA.FTZ R178, R197, R0.reuse, -R2.reuse ;  /* 0x00000000c5b27223 */ /* 0x180fe20000010802 */
[----:B------:R-:W-:Y:S01]  /*5520*/  FSEL R197, R39, -INF , P4 ;  /* 0xff80000027c57808 */ /* 0x000fe20002000000 */
[-CC-:B------:R-:W-:Y:S01]  /*5530*/  FFMA.FTZ R182, R199, R0.reuse, -R2.reuse ;  /* 0x00000000c7b67223 */ /* 0x180fe20000010802 */
[----:B------:R-:W-:Y:S01]  /*5540*/  FSEL R199, R42, -INF , P5 ;  /* 0xff8000002ac77808 */ /* 0x000fe20002800000 */
[-CC-:B------:R-:W-:Y:S01]  /*5550*/  FFMA.FTZ R180, R203, R0.reuse, -R2.reuse ;  /* 0x00000000cbb47223 */ /* 0x180fe20000010802 */
[C---:B------:R-:W-:Y:S01]  /*5560*/  ISETP.GT.AND P4, PT, R20.reuse, 0x29, PT ;  /* 0x000000291400780c */ /* 0x040fe20003f84270 */
[-CC-:B------:R-:W-:Y:S01]  /*5570*/  FFMA.FTZ R172, R195, R0.reuse, -R2.reuse ;  /* 0x00000000c3ac7223 */ /* 0x180fe20000010802 */
[----:B------:R-:W-:Y:S01]  /*5580*/  ISETP.GT.AND P5, PT, R20, 0x30, PT ;  /* 0x000000301400780c */ /* 0x000fe20003fa4270 */
        /* <DEDUP_REMOVED lines=9> */
[-CC-:B------:R-:W-:Y:S01]  /*5620*/  FFMA.FTZ R170, R49, R0.reuse, -R2.reuse ;  /* 0x0000000031aa7223 */ /* 0x180fe20000010802 */
[-CC-:B------:R-:W-:Y:S01]  /*5630*/  FFMA.FTZ R49, R53, R0.reuse, -R2.reuse ;  /* 0x0000000035317223 */ /* 0x180fe20000010802 */
[----:B------:R-:W-:Y:S01]  /*5640*/  FSEL R179, R58, -INF , P5 ;  /* 0xff8000003ab37808 */ /* 0x000fe20002800000 */
[----:B------:R-:W-:Y:S01]  /*5650*/  MUFU.EX2 R180, R180 ;  /* 0x000000b400b47308 */ /* 0x000fe20000000800 */
[----:B------:R-:W-:Y:S01]  /*5660*/  ISETP.GT.AND P5, PT, R20, 0x50, PT ;  /* 0x000000501400780c */ /* 0x000fe20003fa4270 */
[-CC-:B------:R-:W-:Y:S01]  /*5670*/  FFMA.FTZ R28, R33, R0.reuse, -R2.reuse ;  /* 0x00000000211c7223 */ /* 0x180fe20000010802 */
[-CC-:B------:R-:W-:Y:S01]  /*5680*/  FFMA.FTZ R32, R41, R0.reuse, -R2.reuse ;  /* 0x0000000029207223 */ /* 0x180fe20000010802 */
[-CC-:B------:R-:W-:Y:S01]  /*5690*/  FFMA.FTZ R33, R81, R0.reuse, -R2.reuse ;  /* 0x0000000051217223 */ /* 0x180fe20000010802 */
[----:B------:R-:W-:Y:S01]  /*56a0*/  FSEL R175, R66, -INF , P5 ;  /* 0xff80000042af7808 */ /* 0x000fe20002800000 */
[----:B------:R-:W-:Y:S01]  /*56b0*/  FFMA.FTZ R41, R85, R0, -R2 ;  /* 0x0000000055297223 */ /* 0x000fe20000010802 */
[----:B------:R-:W-:Y:S01]  /*56c0*/  ISETP.GT.AND P5, PT, R20, 0x60, PT ;  /* 0x000000601400780c */ /* 0x000fe20003fa4270 */
[----:B------:R-:W-:Y:S03]  /*56d0*/  MUFU.EX2 R37, R37 ;  /* 0x0000002500257308 */ /* 0x000fe60000000800 */
[----:B------:R-:W-:-:S02]  /*56e0*/  FSEL R207, R74, -INF , P5 ;  /* 0xff8000004acf7808 */ /* 0x000fc40002800000 */
[----:B------:R-:W-:-:S03]  /*56f0*/  ISETP.GT.AND P5, PT, R20, 0x70, PT ;  /* 0x000000701400780c */ /* 0x000fc60003fa4270 */
[----:B------:R-:W-:Y:S01]  /*5700*/  MUFU.EX2 R182, R182 ;  /* 0x000000b600b67308 */ /* 0x000fe20000000800 */
[----:B------:R-:W-:-:S07]  /*5710*/  FSEL R209, R82, -INF , P5 ;  /* 0xff80000052d17808 */ /* 0x000fce0002800000 */
        /* <DEDUP_REMOVED lines=10> */
[----:B------:R-:W-:Y:S01]  /*57c0*/  FSEL R167, R27, -INF , P6 ;  /* 0xff8000001ba77808 */ /* 0x000fe20003000000 */
[--C-:B------:R-:W-:Y:S01]  /*57d0*/  FFMA.FTZ R166, R3, R0, -R2.reuse ;  /* 0x0000000003a67223 */ /* 0x100fe20000010802 */
[----:B------:R-:W-:Y:S02]  /*57e0*/  FSEL R165, R30, -INF , P3 ;  /* 0xff8000001ea57808 */ /* 0x000fe40001800000 */
[----:B------:R1:W-:Y:S01]  /*57f0*/  MUFU.EX2 R27, R205 ;  /* 0x000000cd001b7308 */ /* 0x0003e20000000800 */
[----:B------:R-:W-:Y:S01]  /*5800*/  FMNMX.FTZ R24, R167, R24, !PT ;  /* 0x00000018a7187209 */ /* 0x000fe20007810000 */
[----:B------:R-:W-:Y:S01]  /*5810*/  HGMMA.64x128x16.F32 R88, R160, gdesc[UR8].tnspB, R88, gsb0 ;  /* 0x41e00008a0587df0 */ /* 0x000fe20008000858 */
[C---:B------:R-:W-:Y:S01]  /*5820*/  ISETP.GT.AND P6, PT, R20.reuse, 0x11, PT ;  /* 0x000000111400780c */ /* 0x040fe20003fc4270 */
[----:B------:R-:W-:Y:S01]  /*5830*/  UIADD3 UR10, UR4, 0x300, URZ ;  /* 0x00000300040a7890 */ /* 0x000fe2000fffe03f */
[----:B------:R-:W-:Y:S01]  /*5840*/  FMNMX.FTZ R24, R165, R24, !PT ;  /* 0x00000018a5187209 */ /* 0x000fe20007810000 */
[----:B------:R-:W-:Y:S01]  /*5850*/  UMOV UR11, 0x40000040 ;  /* 0x40000040000b7882 */ /* 0x000fe20000000000 */
[----:B------:R-:W-:Y:S01]  /*5860*/  ISETP.GT.AND P3, PT, R20, 0x18, PT ;  /* 0x000000181400780c */ /* 0x000fe20003f64270 */
        /* <DEDUP_REMOVED lines=8> */
[----:B------:R-:W-:Y:S01]  /*58f0*/  FFMA.FTZ R61, R65, R0, -R2 ;  /* 0x00000000413d7223 */ /* 0x000fe20000010802 */
[----:B------:R-:W-:Y:S01]  /*5900*/  FMNMX.FTZ R24, R183, R24, !PT ;  /* 0x00000018b7187209 */ /* 0x000fe20007810000 */
[----:B------:R-:W-:Y:S01]  /*5910*/  MUFU.EX2 R35, R35 ;  /* 0x0000002300237308 */ /* 0x000fe20000000800 */
[----:B------:R-:W-:-:S02]  /*5920*/  ISETP.GT.AND P6, PT, R20, 0x21, PT ;  /* 0x000000211400780c */ /* 0x000fc40003fc4270 */
[----:B------:R-:W-:Y:S02]  /*5930*/  FMNMX.FTZ R24, R193, R24, !PT ;  /* 0x00000018c1187209 */ /* 0x000fe40007810000 */
[----:B------:R-:W-:Y:S02]  /*5940*/  ISETP.GT.AND P3, PT, R20, 0x28, PT ;  /* 0x000000281400780c */ /* 0x000fe40003f64270 */
[----:B------:R-:W-:Y:S01]  /*5950*/  FMNMX.FTZ R24, R197, R24, !PT ;  /* 0x00000018c5187209 */ /* 0x000fe20007810000 */
[----:B------:R-:W-:Y:S01]  /*5960*/  MUFU.EX2 R49, R49 ;  /* 0x0000003100317308 */ /* 0x000fe20000000800 */
[----:B------:R-:W-:Y:S01]  /*5970*/  FSEL R201, R43, -INF , P6 ;  /* 0xff8000002bc97808 */ /* 0x000fe20003000000 */
[----:B------:R-:W-:Y:S01]  /*5980*/  FFMA.FTZ R43, R177, R0, -R2 ;  /* 0x00000000b12b7223 */ /* 0x000fe20000010802 */
[----:B------:R-:W-:Y:S02]  /*5990*/  FMNMX.FTZ R24, R199, R24, !PT ;  /* 0x00000018c7187209 */ /* 0x000fe40007810000 */
[----:B------:R-:W-:-:S02]  /*59a0*/  FSEL R203, R46, -INF , P3 ;  /* 0xff8000002ecb7808 */ /* 0x000fc40001800000 */
[----:B------:R-:W-:Y:S01]  /*59b0*/  FMNMX.FTZ R24, R201, R24, !PT ;  /* 0x00000018c9187209 */ /* 0x000fe20007810000 */
[----:B------:R-:W-:Y:S01]  /*59c0*/  MUFU.EX2 R43, R43 ;  /* 0x0000002b002b7308 */ /* 0x000fe20000000800 */
[C---:B------:R-:W-:Y:S02]  /*59d0*/  ISETP.GT.AND P6, PT, R20.reuse, 0x31, PT ;  /* 0x000000311400780c */ /* 0x040fe40003fc4270 */
[----:B------:R-:W-:Y:S02]  /*59e0*/  FMNMX.FTZ R24, R203, R24, !PT ;  /* 0x00000018cb187209 */ /* 0x000fe40007810000 */
[----:B------:R-:W-:Y:S02]  /*59f0*/  ISETP.GT.AND P3, PT, R20, 0x38, PT ;  /* 0x000000381400780c */ /* 0x000fe40003f64270 */
[----:B------:R-:W-:Y:S01]  /*5a00*/  FMNMX.FTZ R24, R47, R24, !PT ;  /* 0x000000182f187209 */ /* 0x000fe20007810000 */
[----:B------:R-:W-:Y:S01]  /*5a10*/  MUFU.EX2 R164, R164 ;  /* 0x000000a400a47308 */ /* 0x000fe20000000800 */
[----:B------:R-:W-:-:S02]  /*5a20*/  FSEL R51, R51, -INF , P6 ;  /* 0xff80000033337808 */ /* 0x000fc40003000000 */
[----:B------:R-:W-:Y:S02]  /*5a30*/  FMNMX.FTZ R24, R195, R24, !PT ;  /* 0x00000018c3187209 */ /* 0x000fe40007810000 */
[----:B------:R-:W-:Y:S01]  /*5a40*/  FSEL R181, R54, -INF , P3 ;  /* 0xff80000036b57808 */ /* 0x000fe20001800000 */
[----:B------:R-:W-:Y:S01]  /*5a50*/  IMAD.U32 R54, RZ, RZ, UR5 ;  /* 0x00000005ff367e24 */ /* 0x000fe2000f8e00ff */
[----:B------:R-:W-:Y:S01]  /*5a60*/  FMNMX.FTZ R24, R51, R24, !PT ;  /* 0x0000001833187209 */ /* 0x000fe20007810000 */
[----:B------:R-:W-:Y:S01]  /*5a70*/  MUFU.EX2 R45, R45 ;  /* 0x0000002d002d7308 */ /* 0x000fe20000000800 */
[----:B-1----:R-:W-:Y:S01]  /*5a80*/  FSEL R205, R55, -INF , P4 ;  /* 0xff80000037cd7808 */ /* 0x002fe20002000000 */
[----:B------:R-:W-:Y:S01]  /*5a90*/  FFMA.FTZ R55, R173, R0, -R2 ;  /* 0x00000000ad377223 */ /* 0x000fe20000010802 */
[----:B------:R-:W-:Y:S01]  /*5aa0*/  FMNMX.FTZ R24, R181, R24, !PT ;  /* 0x00000018b5187209 */ /* 0x000fe20007810000 */
[----:B------:R-:W-:Y:S01]  /*5ab0*/  @!P1 VIADD R54, R54, 0x34860 ;  /* 0x0003486036369836 */ /* 0x000fe20000000000 */
[----:B------:R-:W-:-:S02]  /*5ac0*/  ISETP.GT.AND P6, PT, R20, 0x41, PT ;  /* 0x000000411400780c */ /* 0x000fc40003fc4270 */
[----:B------:R-:W-:Y:S01]  /*5ad0*/  FMNMX.FTZ R24, R205, R24, !PT ;  /* 0x00000018cd187209 */ /* 0x000fe20007810000 */
[----:B------:R-:W-:Y:S01]  /*5ae0*/  MUFU.EX2 R55, R55 ;  /* 0x0000003700377308 */ /* 0x000fe20000000800 */
[C---:B------:R-:W-:Y:S02]  /*5af0*/  ISETP.GT.AND P3, PT, R20.reuse, 0x48, PT ;  /* 0x000000481400780c */ /* 0x040fe40003f64270 */
[----:B------:R-:W-:Y:S02]  /*5b00*/  FSEL R59, R59, -INF , P6 ;  /* 0xff8000003b3b7808 */ /* 0x000fe40003000000 */
[----:B------:R-:W-:Y:S02]  /*5b10*/  FMNMX.FTZ R24, R179, R24, !PT ;  /* 0x00000018b3187209 */ /* 0x000fe40007810000 */
[----:B------:R-:W-:Y:S01]  /*5b20*/  ISETP.GT.AND P4, PT, R20, 0x49, PT ;  /* 0x000000491400780c */ /* 0x000fe20003f84270 */
[----:B------:R-:W-:Y:S01]  /*5b30*/  MUFU.EX2 R166, R166 ;  /* 0x000000a600a67308 */ /* 0x000fe20000000800 */
[----:B------:R-:W-:-:S02]  /*5b40*/  FSEL R177, R62, -INF , P3 ;  /* 0xff8000003eb17808 */ /* 0x000fc40001800000 */
[----:B------:R-:W-:Y:S02]  /*5b50*/  FMNMX.FTZ R24, R59, R24, !PT ;  /* 0x000000183b187209 */ /* 0x000fe40007810000 */
[----:B------:R-:W-:Y:S02]  /*5b60*/  FSEL R63, R63, -INF , P4 ;  /* 0xff8000003f3f7808 */ /* 0x000fe40002000000 */
[----:B------:R-:W-:Y:S01]  /*5b70*/  FMNMX.FTZ R24, R177, R24, !PT ;  /* 0x00000018b1187209 */ /* 0x000fe20007810000 */
[----:B------:R-:W-:Y:S01]  /*5b80*/  MUFU.EX2 R57, R57 ;  /* 0x0000003900397308 */ /* 0x000fe20000000800 */
[C---:B------:R-:W-:Y:S02]  /*5b90*/  ISETP.GT.AND P6, PT, R20.reuse, 0x51, PT ;  /* 0x000000511400780c */ /* 0x040fe40003fc4270 */
[----:B------:R-:W-:Y:S02]  /*5ba0*/  FMNMX.FTZ R24, R63, R24, !PT ;  /* 0x000000183f187209 */ /* 0x000fe40007810000 */
[----:B------:R-:W-:-:S02]  /*5bb0*/  ISETP.GT.AND P3, PT, R20, 0x58, PT ;  /* 0x000000581400780c */ /* 0x000fc40003f64270 */
[----:B------:R-:W-:Y:S01]  /*5bc0*/  FSEL R67, R67, -INF , P6 ;  /* 0xff80000043437808 */ /* 0x000fe20003000000 */
[----:B------:R-:W-:Y:S01]  /*5bd0*/  MUFU.EX2 R61, R61 ;  /* 0x0000003d003d7308 */ /* 0x000fe20000000800 */
[----:B------:R-:W-:Y:S02]  /*5be0*/  FMNMX.FTZ R24, R175, R24, !PT ;  /* 0x00000018af187209 */ /* 0x000fe40007810000 */
[----:B------:R-:W-:Y:S02]  /*5bf0*/  ISETP.GT.AND P4, PT, R20, 0x59, PT ;  /* 0x000000591400780c */ /* 0x000fe40003f84270 */
[----:B------:R-:W-:Y:S02]  /*5c00*/  FSEL R173, R70, -INF , P3 ;  /* 0xff80000046ad7808 */ /* 0x000fe40001800000 */
[----:B------:R-:W-:Y:S01]  /*5c10*/  FMNMX.FTZ R24, R67, R24, !PT ;  /* 0x0000001843187209 */ /* 0x000fe20007810000 */
[----:B------:R-:W-:Y:S01]  /*5c20*/  MUFU.EX2 R28, R28 ;  /* 0x0000001c001c7308 */ /* 0x000fe20000000800 */
[----:B------:R-:W-:-:S02]  /*5c30*/  FSEL R71, R71, -INF , P4 ;  /* 0xff80000047477808 */ /* 0x000fc40002000000 */
[----:B------:R-:W-:Y:S02]  /*5c40*/  FMNMX.FTZ R24, R173, R24, !PT ;  /* 0x00000018ad187209 */ /* 0x000fe40007810000 */
[C---:B------:R-:W-:Y:S02]  /*5c50*/  ISETP.GT.AND P6, PT, R20.reuse, 0x61, PT ;  /* 0x000000611400780c */ /* 0x040fe40003fc4270 */
        /* <DEDUP_REMOVED lines=9> */
[----:B------:R-:W-:Y:S02]  /*5cf0*/  FSEL R79, R79, -INF , P4 ;  /* 0xff8000004f4f7808 */ /* 0x000fe40002000000 */
[----:B------:R-:W-:Y:S02]  /*5d00*/  FMNMX.FTZ R24, R53, R24, !PT ;  /* 0x0000001835187209 */ /* 0x000fe40007810000 */
[----:B------:R-:W-:-:S02]  /*5d10*/  ISETP.GT.AND P6, PT, R20, 0x71, PT ;  /* 0x000000711400780c */ /* 0x000fc40003fc4270 */
[----:B------:R-:W-:Y:S02]  /*5d20*/  FMNMX.FTZ R24, R79, R24, !PT ;  /* 0x000000184f187209 */ /* 0x000fe40007810000 */
[C---:B------:R-:W-:Y:S02]  /*5d30*/  ISETP.GT.AND P3, PT, R20.reuse, 0x78, PT ;  /* 0x000000781400780c */ /* 0x040fe40003f64270 */
[----:B------:R-:W-:Y:S02]  /*5d40*/  FSEL R83, R83, -INF , P6 ;  /* 0xff80000053537808 */ /* 0x000fe40003000000 */
[----:B------:R-:W-:Y:S02]  /*5d50*/  FMNMX.FTZ R24, R209, R24, !PT ;  /* 0x00000018d1187209 */ /* 0x000fe40007810000 */
[----:B------:R-:W-:Y:S01]  /*5d60*/  ISETP.GT.AND P4, PT, R20, 0x79, PT ;  /* 0x000000791400780c */ /* 0x000fe20003f84270 */
[--C-:B------:R-:W-:Y:S01]  /*5d70*/  FFMA.FTZ R20, R25, R0, -R2.reuse ;  /* 0x0000000019147223 */ /* 0x100fe20000010802 */
[----:B------:R-:W-:Y:S01]  /*5d80*/  FMNMX.FTZ R24, R83, R24, !PT ;  /* 0x0000001853187209 */ /* 0x000fe20007810000 */
[----:B------:R-:W-:Y:S01]  /*5d90*/  FFMA.FTZ R25, R73, R0, -R2 ;  /* 0x0000000049197223 */ /* 0x000fe20000010802 */
[----:B------:R-:W-:-:S02]  /*5da0*/  FSEL R87, R87, -INF , P4 ;  /* 0xff80000057577808 */ /* 0x000fc40002000000 */
[----:B------:R-:W-:Y:S01]  /*5db0*/  @!P1 PRMT R54, RZ, 0x654, R54 ;  /* 0x00000654ff369816 */ /* 0x000fe20000000036 */
[----:B------:R-:W-:Y:S08]  /*5dc0*/  MUFU.EX2 R20, R20 ;  /* 0x0000001400147308 */ /* 0x000ff00000000800 */
[----:B------:R-:W-:Y:S01]  /*5dd0*/  MUFU.EX2 R25, R25 ;  /* 0x0000001900197308 */ /* 0x000fe20000000800 */
[----:B------:R-:W-:-:S02]  /*5de0*/  WARPGROUP.DEPBAR.LE gsb0, 0x0 ;  /* 0x00008000000079c5 */ /* 0x000fc40000010000 */
[----:B------:R-:W-:Y:S01]  /*5df0*/  WARPGROUP.ARRIVE ;  /* 0x00000000000079c5 */ /* 0x000fe20000000000 */
[----:B------:R-:W-:Y:S01]  /*5e00*/  FSEL R161, R86, -INF , P3 ;  /* 0xff80000056a17808 */ /* 0x000fe20001800000 */
[-CC-:B------:R-:W-:Y:S01]  /*5e10*/  FFMA.FTZ R160, R7, R0.reuse, -R2.reuse ;  /* 0x0000000007a07223 */ /* 0x180fe20000010802 */
[-CC-:B------:R-:W-:Y:S01]  /*5e20*/  FFMA.FTZ R162, R21, R0.reuse, -R2.reuse ;  /* 0x0000000015a27223 */ /* 0x180fe20000010802 */
[----:B------:R-:W-:Y:S01]  /*5e30*/  FFMA.FTZ R21, R69, R0, -R2 ;  /* 0x0000000045157223 */ /* 0x000fe20000010802 */
[----:B------:R-:W-:Y:S01]  /*5e40*/  FMNMX.FTZ R24, R161, R24, !PT ;  /* 0x00000018a1187209 */ /* 0x000fe20007810000 */
[----:B------:R-:W-:Y:S01]  /*5e50*/  HGMMA.64x128x16.F32 R88, R156, gdesc[UR8].tnspB, R88, gsb0 ;  /* 0x41e000089c587df0 */ /* 0x000fe20008000858 */
[----:B------:R-:W-:Y:S01]  /*5e60*/  UIADD3 UR10, UR4, 0x380, URZ ;  /* 0x00000380040a7890 */ /* 0x000fe2000fffe03f */
[----:B------:R-:W-:Y:S01]  /*5e70*/  MUFU.EX2 R160, R160 ;  /* 0x000000a000a07308 */ /* 0x000fe20000000800 */
[----:B------:R-:W-:Y:S01]  /*5e80*/  FMNMX.FTZ R24, R87, R24, !PT ;  /* 0x0000001857187209 */ /* 0x000fe20007810000 */
[----:B------:R-:W-:Y:S01]  /*5e90*/  UMOV UR11, 0x40000040 ;  /* 0x40000040000b7882 */ /* 0x000fe20000000000 */
[----:B------:R-:W-:-:S03]  /*5ea0*/  UMOV UR4, UR36 ;  /* 0x0000002400047c82 */ /* 0x000fc60008000000 */
[----:B------:R-:W1:Y:S02]  /*5eb0*/  SHFL.BFLY PT, R3, R24, 0x2, 0x1f ;  /* 0x0c401f0018037f89 */ /* 0x000e6400000e0000 */
[----:B------:R-:W-:Y:S08]  /*5ec0*/  MUFU.EX2 R162, R162 ;  /* 0x000000a200a27308 */ /* 0x000ff00000000800 */
[----:B------:R-:W-:Y:S01]  /*5ed0*/  MUFU.EX2 R21, R21 ;  /* 0x0000001500157308 */ /* 0x000fe20000000800 */
[----:B-1----:R-:W-:Y:S01]  /*5ee0*/  FMNMX.FTZ R3, R24, R3, !PT ;  /* 0x0000000318037209 */ /* 0x002fe20007810000 */
[-CC-:B------:R-:W-:Y:S01]  /*5ef0*/  FFMA.FTZ R24, R29, R0.reuse, -R2.reuse ;  /* 0x000000001d187223 */ /* 0x180fe20000010802 */
[----:B------:R-:W-:-:S03]  /*5f00*/  FFMA.FTZ R29, R77, R0, -R2 ;  /* 0x000000004d1d7223 */ /* 0x000fc60000010802 */
[----:B------:R-:W1:Y:S02]  /*5f10*/  SHFL.BFLY PT, R30, R3, 0x1, 0x1f ;  /* 0x0c201f00031e7f89 */ /* 0x000e6400000e0000 */
[----:B------:R-:W-:Y:S08]  /*5f20*/  MUFU.EX2 R24, R24 ;  /* 0x0000001800187308 */ /* 0x000ff00000000800 */
[----:B------:R-:W-:Y:S01]  /*5f30*/  MUFU.EX2 R29, R29 ;  /* 0x0000001d001d7308 */ /* 0x000fe20000000800 */
[----:B-1----:R-:W-:-:S02]  /*5f40*/  FMNMX.FTZ R7, R3, R30, !PT ;  /* 0x0000001e03077209 */ /* 0x002fc40007810000 */
[----:B------:R-:W-:-:S05]  /*5f50*/  FSEL R3, R4, RZ, P2 ;  /* 0x000000ff04037208 */ /* 0x000fca0001000000 */
[----:B------:R1:W-:Y:S01]  /*5f60*/  MUFU.EX2 R30, R32 ;  /* 0x00000020001e7308 */ /* 0x0003e20000000800 */
[C---:B------:R-:W-:Y:S01]  /*5f70*/  FSETP.NEU.FTZ.AND P2, PT, R7.reuse, -INF , PT ;  /* 0xff8000000700780b */ /* 0x040fe20003f5d000 */
[-C--:B------:R-:W-:Y:S01]  /*5f80*/  FMUL.FTZ R34, R7, R0.reuse ;  /* 0x0000000007227220 */ /* 0x080fe20000410000 */
[----:B------:R-:W-:Y:S02]  /*5f90*/  FADD.FTZ R3, -R3, R14 ;  /* 0x0000000e03037221 */ /* 0x000fe40000010100 */
[----:B------:R-:W-:Y:S02]  /*5fa0*/  FSEL R2, R7, RZ, P2 ;  /* 0x000000ff07027208 */ /* 0x000fe40001000000 */
[----:B------:R-:W-:Y:S01]  /*5fb0*/  FSEL R34, R34, RZ, P2 ;  /* 0x000000ff22227208 */ /* 0x000fe20001000000 */
[----:B------:R-:W-:Y:S01]  /*5fc0*/  FMUL.FTZ R3, R3, R0 ;  /* 0x0000000003037220 */ /* 0x000fe20000410000 */
[----:B------:R-:W-:Y:S01]  /*5fd0*/  PLOP3.LUT P2, PT, PT, PT, UP0, 0x80, 0x0 ;  /* 0x000000000000781c */ /* 0x000fe20003f4f008 */
[----:B------:R-:W-:-:S02]  /*5fe0*/  FADD.FTZ R15, -R2, R15 ;  /* 0x0000000f020f7221 */ /* 0x000fc40000010100 */
[-CC-:B------:R-:W-:Y:S01]  /*5ff0*/  FFMA.FTZ R65, R26, R0.reuse, -R34.reuse ;  /* 0x000000001a417223 */ /* 0x180fe20000010822 */
[-CC-:B------:R-:W-:Y:S01]  /*6000*/  FFMA.FTZ R42, R51, R0.reuse, -R34.reuse ;  /* 0x00000000332a7223 */ /* 0x180fe20000010822 */
[----:B------:R-:W2:Y:S01]  /*6010*/  MUFU.EX2 R3, R3 ;  /* 0x0000000300037308 */ /* 0x000ea20000000800 */
[-C--:B------:R-:W-:Y:S01]  /*6020*/  FMUL.FTZ R15, R15, R0.reuse ;  /* 0x000000000f0f7220 */ /* 0x080fe20000410000 */
[-CC-:B------:R-:W-:Y:S01]  /*6030*/  FFMA.FTZ R14, R167, R0.reuse, -R34.reuse ;  /* 0x00000000a70e7223 */ /* 0x180fe20000010822 */
[-CC-:B------:R-:W-:Y:S01]  /*6040*/  FFMA.FTZ R26, R165, R0.reuse, -R34.reuse ;  /* 0x00000000a51a7223 */ /* 0x180fe20000010822 */
[-CC-:B------:R-:W-:Y:S01]  /*6050*/  FFMA.FTZ R69, R169, R0.reuse, -R34.reuse ;  /* 0x00000000a9457223 */ /* 0x180fe20000010822 */
[-CC-:B-1----:R-:W-:Y:S01]  /*6060*/  FFMA.FTZ R32, R171, R0.reuse, -R34.reuse ;  /* 0x00000000ab207223 */ /* 0x182fe20000010822 */
        /* <DEDUP_REMOVED lines=10> */
[----:B------:R-:W1:Y:S01]  /*6110*/  MUFU.EX2 R2, R15 ;  /* 0x0000000f00027308 */ /* 0x000e620000000800 */
[----:B--2---:R-:W-:Y:S01]  /*6120*/  FFMA.FTZ R6, R3, R6, R180 ;  /* 0x0000000603067223 */ /* 0x004fe200000100b4 */
        /* <DEDUP_REMOVED lines=8> */
[--C-:B------:R-:W-:Y:S01]  /*61b0*/  FFMA.FTZ R163, R173, R0, -R34.reuse ;  /* 0x00000000ada37223 */ /* 0x100fe20000010822 */
[----:B------:R-:W-:Y:S01]  /*61c0*/  F2FP.F16.F32.PACK_AB R182, R27, R182 ;  /* 0x000000b61bb6723e */ /* 0x000fe200000000ff */
[-C--:B------:R-:W-:Y:S01]  /*61d0*/  FFMA.FTZ R71, R71, R0.reuse, -R34 ;  /* 0x0000000047477223 */ /* 0x080fe20000010822 */
[----:B------:R-:W-:Y:S01]  /*61e0*/  FADD.FTZ R51, R27, R6 ;  /* 0x000000061b337221 */ /* 0x000fe20000010000 */
[-CC-:B------:R-:W-:Y:S01]  /*61f0*/  FFMA.FTZ R207, R207, R0.reuse, -R34.reuse ;  /* 0x00000000cfcf7223 */ /* 0x180fe20000010822 */
[-CC-:B------:R-:W-:Y:S01]  /*6200*/  FFMA.FTZ R75, R75, R0.reuse, -R34.reuse ;  /* 0x000000004b4b7223 */ /* 0x180fe20000010822 */
[----:B------:R-:W3:Y:S01]  /*6210*/  MUFU.EX2 R26, R26 ;  /* 0x0000001a001a7308 */ /* 0x000ee20000000800 */
[----:B------:R-:W-:Y:S01]  /*6220*/  FADD.FTZ R6, R176, R51 ;  /* 0x00000033b0067221 */ /* 0x000fe20000010000 */
[----:B-1----:R-:W-:Y:S01]  /*6230*/  FFMA.FTZ R5, R2, R5, R65 ;  /* 0x0000000502057223 */ /* 0x002fe20000010041 */
[-CC-:B------:R-:W-:Y:S01]  /*6240*/  FFMA.FTZ R53, R53, R0.reuse, -R34.reuse ;  /* 0x0000000035357223 */ /* 0x180fe20000010822 */
[-C--:B------:R-:W-:Y:S01]  /*6250*/  FFMA.FTZ R79, R79, R0.reuse, -R34 ;  /* 0x000000004f4f7223 */ /* 0x080fe20000010822 */
[----:B------:R-:W-:Y:S01]  /*6260*/  FADD.FTZ R51, R31, R6 ;  /* 0x000000061f337221 */ /* 0x000fe20000010000 */
[-CC-:B------:R-:W-:Y:S01]  /*6270*/  FFMA.FTZ R209, R209, R0.reuse, -R34.reuse ;  /* 0x00000000d1d17223 */ /* 0x180fe20000010822 */
[-CC-:B------:R-:W-:Y:S01]  /*6280*/  FFMA.FTZ R83, R83, R0.reuse, -R34.reuse ;  /* 0x0000000053537223 */ /* 0x180fe20000010822 */
[----:B------:R-:W1:Y:S01]  /*6290*/  MUFU.EX2 R69, R69 ;  /* 0x0000004500457308 */ /* 0x000e620000000800 */
[----:B------:R-:W-:Y:S01]  /*62a0*/  FADD.FTZ R6, R178, R51 ;  /* 0x00000033b2067221 */ /* 0x000fe20000010000 */
[C---:B--2---:R-:W-:Y:S01]  /*62b0*/  FADD.FTZ R15, R14.reuse, R5 ;  /* 0x000000050e0f7221 */ /* 0x044fe20000010000 */
[----:B------:R-:W-:Y:S01]  /*62c0*/  FFMA.FTZ R161, R161, R0, -R34 ;  /* 0x00000000a1a17223 */ /* 0x000fe20000010822 */
[----:B------:R-:W-:Y:S01]  /*62d0*/  F2FP.F16.F32.PACK_AB R181, R14, R65 ;  /* 0x000000410eb5723e */ /* 0x000fe200000000ff */
[----:B------:R-:W-:Y:S01]  /*62e0*/  FADD.FTZ R51, R35, R6 ;  /* 0x0000000623337221 */ /* 0x000fe20000010000 */
[----:B------:R-:W-:Y:S01]  /*62f0*/  IMAD.U32 R6, RZ, RZ, UR7 ;  /* 0x00000007ff067e24 */ /* 0x000fe2000f8e00ff */
[----:B------:R-:W-:Y:S01]  /*6300*/  F2FP.F16.F32.PACK_AB R180, R37, R180 ;  /* 0x000000b425b4723e */ /* 0x000fe200000000ff */
[----:B------:R-:W2:Y:S01]  /*6310*/  MUFU.EX2 R32, R32 ;  /* 0x0000002000207308 */ /* 0x000ea20000000800 */
[----:B------:R-:W-:Y:S01]  /*6320*/  FADD.FTZ R50, R172, R51 ;  /* 0x00000033ac327221 */ /* 0x000fe20000010000 */
[----:B------:R-:W-:-:S02]  /*6330*/  @!P1 VIADD R5, R6, 0x34840 ;  /* 0x0003484006059836 */ /* 0x000fc40000000000 */
[----:B---3--:R-:W-:Y:S01]  /*6340*/  FADD.FTZ R6, R26, R15 ;  /* 0x0000000f1a067221 */ /* 0x008fe20000010000 */
[----:B------:R-:W-:Y:S01]  /*6350*/  F2FP.F16.F32.PACK_AB R176, R31, R176 ;  /* 0x000000b01fb0723e */ /* 0x000fe200000000ff */
[----:B------:R-:W-:Y:S01]  /*6360*/  FADD.FTZ R51, R39, R50 ;  /* 0x0000003227337221 */ /* 0x000fe20000010000 */
[----:B------:R-:W-:Y:S01]  /*6370*/  F2FP.F16.F32.PACK_AB R178, R35, R178 ;  /* 0x000000b223b2723e */ /* 0x000fe200000000ff */
[----:B------:R-:W3:Y:S01]  /*6380*/  MUFU.EX2 R73, R73 ;  /* 0x0000004900497308 */ /* 0x000ee20000000800 */
[----:B-1----:R-:W-:Y:S01]  /*6390*/  FADD.FTZ R15, R69, R6 ;  /* 0x00000006450f7221 */ /* 0x002fe20000010000 */
[----:B------:R-:W-:Y:S01]  /*63a0*/  FADD.FTZ R50, R174, R51 ;  /* 0x00000033ae327221 */ /* 0x000fe20000010000 */
[----:B------:R-:W-:Y:S02]  /*63b0*/  @!P1 PRMT R5, RZ, 0x654, R5 ;  /* 0x00000654ff059816 */ /* 0x000fe40000000005 */
[----:B------:R-:W-:Y:S01]  /*63c0*/  F2FP.F16.F32.PACK_AB R172, R39, R172 ;  /* 0x000000ac27ac723e */ /* 0x000fe200000000ff */
[----:B------:R-:W-:Y:S01]  /*63d0*/  FADD.FTZ R51, R43, R50 ;  /* 0x000000322b337221 */ /* 0x000fe20000010000 */
[----:B------:R-:W-:Y:S01]  /*63e0*/  FFMA.FTZ R50, R67, R0, -R34 ;  /* 0x0000000043327223 */ /* 0x000fe20000010822 */
[----:B------:R-:W-:-:S02]  /*63f0*/  WARPGROUP.DEPBAR.LE gsb0, 0x0 ;  /* 0x00008000000079c5 */ /* 0x000fc40000010000 */
[----:B------:R-:W-:Y:S01]  /*6400*/  WARPGROUP.ARRIVE ;  /* 0x00000000000079c5 */ /* 0x000fe20000000000 */
[----:B------:R-:W1:Y:S01]  /*6410*/  MUFU.EX2 R36, R36 ;  /* 0x0000002400247308 */ /* 0x000e620000000800 */
[----:B--2---:R-:W-:Y:S01]  /*6420*/  FADD.FTZ R6, R32, R15 ;  /* 0x0000000f20067221 */ /* 0x004fe20000010000 */
[----:B------:R-:W-:Y:S01]  /*6430*/  FADD.FTZ R52, R168, R51 ;  /* 0x00000033a8347221 */ /* 0x000fe20000010000 */
[----:B------:R-:W-:Y:S02]  /*6440*/  F2FP.F16.F32.PACK_AB R156, R25, R20 ;  /* 0x00000014199c723e */ /* 0x000fe400000000ff */
[----:B------:R-:W-:Y:S01]  /*6450*/  HGMMA.64x128x16.F32 R88, R152, gdesc[UR8].tnspB, R88, gsb0 ;  /* 0x41e0000898587df0 */ /* 0x000fe20008000858 */
[----:B---3--:R-:W-:Y:S01]  /*6460*/  FADD.FTZ R15, R73, R6 ;  /* 0x00000006490f7221 */ /* 0x008fe20000010000 */
[----:B------:R-:W-:Y:S01]  /*6470*/  FADD.FTZ R51, R55, R52 ;  /* 0x0000003437337221 */ /* 0x000fe20000010000 */
[----:B------:R-:W2:Y:S01]  /*6480*/  MUFU.EX2 R77, R77 ;  /* 0x0000004d004d7308 */ /* 0x000ea20000000800 */
[----:B------:R-:W-:-:S02]  /*6490*/  F2FP.F16.F32.PACK_AB R174, R43, R174 ;  /* 0x000000ae2bae723e */ /* 0x000fc400000000ff */
[----:B------:R-:W-:Y:S01]  /*64a0*/  FADD.FTZ R52, R170, R51 ;  /* 0x00000033aa347221 */ /* 0x000fe20000010000 */
[----:B------:R-:W-:Y:S02]  /*64b0*/  F2FP.F16.F32.PACK_AB R168, R55, R168 ;  /* 0x000000a837a8723e */ /* 0x000fe400000000ff */
[C---:B------:R-:W-:Y:S01]  /*64c0*/  F2FP.F16.F32.PACK_AB R170, R49.reuse, R170 ;  /* 0x000000aa31aa723e */ /* 0x040fe200000000ff */
[----:B------:R-:W-:Y:S01]  /*64d0*/  FADD.FTZ R51, R49, R52 ;  /* 0x0000003431337221 */ /* 0x000fe20000010000 */
[----:B------:R-:W3:Y:S01]  /*64e0*/  MUFU.EX2 R38, R38 ;  /* 0x0000002600267308 */ /* 0x000ee20000000800 */
[----:B-1----:R-:W-:Y:S01]  /*64f0*/  FADD.FTZ R6, R36, R15 ;  /* 0x0000000f24067221 */ /* 0x002fe20000010000 */
[----:B------:R-:W-:Y:S01]  /*6500*/  F2FP.F16.F32.PACK_AB R158, R29, R24 ;  /* 0x000000181d9e723e */ /* 0x000fe200000000ff */
[----:B------:R-:W-:Y:S01]  /*6510*/  FADD.FTZ R52, R164, R51 ;  /* 0x00000033a4347221 */ /* 0x000fe20000010000 */
[----:B------:R-:W-:Y:S02]  /*6520*/  F2FP.F16.F32.PACK_AB R164, R45, R164 ;  /* 0x000000a42da4723e */ /* 0x000fe400000000ff */
[----:B------:R-:W-:-:S02]  /*6530*/  F2FP.F16.F32.PACK_AB R183, R69, R26 ;  /* 0x0000001a45b7723e */ /* 0x000fc400000000ff */
[----:B------:R-:W1:Y:S01]  /*6540*/  MUFU.EX2 R81, R81 ;  /* 0x0000005100517308 */ /* 0x000e620000000800 */
[----:B--2---:R-:W-:Y:S01]  /*6550*/  FADD.FTZ R15, R77, R6 ;  /* 0x000000064d0f7221 */ /* 0x004fe20000010000 */
[----:B------:R-:W-:Y:S02]  /*6560*/  F2FP.F16.F32.PACK_AB R177, R73, R32 ;  /* 0x0000002049b1723e */ /* 0x000fe400000000ff */
[----:B------:R-:W-:-:S04]  /*6570*/  F2FP.F16.F32.PACK_AB R179, R77, R36 ;  /* 0x000000244db3723e */ /* 0x000fc800000000ff */
[----:B------:R-:W2:Y:S01]  /*6580*/  MUFU.EX2 R40, R40 ;  /* 0x0000002800287308 */ /* 0x000ea20000000800 */
[----:B---3--:R-:W-:-:S07]  /*6590*/  FADD.FTZ R6, R38, R15 ;  /* 0x0000000f26067221 */ /* 0x008fce0000010000 */
[----:B------:R-:W3:Y:S01]  /*65a0*/  MUFU.EX2 R47, R47 ;  /* 0x0000002f002f7308 */ /* 0x000ee20000000800 */
[C---:B-1----:R-:W-:Y:S01]  /*65b0*/  FADD.FTZ R15, R81.reuse, R6 ;  /* 0x00000006510f7221 */ /* 0x042fe20000010000 */
[----:B------:R-:W-:-:S06]  /*65c0*/  F2FP.F16.F32.PACK_AB R173, R81, R38 ;  /* 0x0000002651ad723e */ /* 0x000fcc00000000ff */
[----:B------:R-:W1:Y:S01]  /*65d0*/  MUFU.EX2 R169, R169 ;  /* 0x000000a900a97308 */ /* 0x000e620000000800 */
[----:B--2---:R-:W-:Y:S01]  /*65e0*/  FADD.FTZ R6, R40, R15 ;  /* 0x0000000f28067221 */ /* 0x004fe20000010000 */
[----:B------:R-:W-:-:S04]  /*65f0*/  FADD.FTZ R15, R45, R52 ;  /* 0x000000342d0f7221 */ /* 0x000fc80000010000 */
[----:B------:R-:W-:Y:S01]  /*6600*/  FADD.FTZ R52, R166, R15 ;  /* 0x0000000fa6347221 */ /* 0x000fe20000010000 */
[----:B------:R-:W-:Y:S01]  /*6610*/  F2FP.F16.F32.PACK_AB R166, R57, R166 ;  /* 0x000000a639a6723e */ /* 0x000fe200000000ff */
[----:B------:R-:W2:Y:S01]  /*6620*/  MUFU.EX2 R42, R42 ;  /* 0x0000002a002a7308 */ /* 0x000ea20000000800 */
[----:B---3--:R-:W-:Y:S01]  /*6630*/  FADD.FTZ R6, R47, R6 ;  /* 0x000000062f067221 */ /* 0x008fe20000010000 */
[----:B------:R-:W-:-:S04]  /*6640*/  FADD.FTZ R51, R57, R52 ;  /* 0x0000003439337221 */ /* 0x000fc80000010000 */
        /* <DEDUP_REMOVED lines=10> */
[----:B------:R-:W-:-:S03]  /*66f0*/  F2FP.F16.F32.PACK_AB R169, R42, R169 ;  /* 0x000000a92aa9723e */ /* 0x000fc600000000ff */
[----:B------:R-:W-:Y:S02]  /*6700*/  FADD.FTZ R52, R20, R27 ;  /* 0x0000001b14347221 */ /* 0x000fe40000010000 */
[----:B------:R-:W2:Y:S01]  /*6710*/  MUFU.EX2 R165, R165 ;  /* 0x000000a500a57308 */ /* 0x000ea20000000800 */
[----:B---3--:R-:W-:Y:S01]  /*6720*/  FADD.FTZ R15, R171, R6 ;  /* 0x00000006ab0f7221 */ /* 0x008fe20000010000 */
[----:B------:R-:W-:-:S04]  /*6730*/  FADD.FTZ R27, R25, R52 ;  /* 0x00000034191b7221 */ /* 0x000fc80000010000 */
[----:B------:R-:W-:Y:S02]  /*6740*/  FADD.FTZ R52, R24, R27 ;  /* 0x0000001b18347221 */ /* 0x000fe40000010000 */
[----:B------:R-:W3:Y:S01]  /*6750*/  MUFU.EX2 R46, R46 ;  /* 0x0000002e002e7308 */ /* 0x000ee20000000800 */
[C---:B-1----:R-:W-:Y:S01]  /*6760*/  FADD.FTZ R6, R44.reuse, R15 ;  /* 0x0000000f2c067221 */ /* 0x042fe20000010000 */
[----:B------:R-:W-:Y:S01]  /*6770*/  FADD.FTZ R27, R29, R52 ;  /* 0x000000341d1b7221 */ /* 0x000fe20000010000 */
[----:B------:R-:W-:-:S03]  /*6780*/  F2FP.F16.F32.PACK_AB R171, R44, R171 ;  /* 0x000000ab2cab723e */ /* 0x000fc600000000ff */
[----:B------:R-:W-:Y:S02]  /*6790*/  FADD.FTZ R52, R28, R27 ;  /* 0x0000001b1c347221 */ /* 0x000fe40000010000 */
[----:B------:R-:W1:Y:S01]  /*67a0*/  MUFU.EX2 R167, R167 ;  /* 0x000000a700a77308 */ /* 0x000e620000000800 */
[----:B--2---:R-:W-:-:S07]  /*67b0*/  FADD.FTZ R15, R165, R6 ;  /* 0x00000006a50f7221 */ /* 0x004fce0000010000 */
[----:B------:R-:W2:Y:S01]  /*67c0*/  MUFU.EX2 R48, R48 ;  /* 0x0000003000307308 */ /* 0x000ea20000000800 */
[C---:B---3--:R-:W-:Y:S01]  /*67d0*/  FADD.FTZ R6, R46.reuse, R15 ;  /* 0x0000000f2e067221 */ /* 0x048fe20000010000 */
[----:B------:R-:W-:-:S06]  /*67e0*/  F2FP.F16.F32.PACK_AB R165, R46, R165 ;  /* 0x000000a52ea5723e */ /* 0x000fcc00000000ff */
[----:B------:R-:W-:Y:S01]  /*67f0*/  MUFU.EX2 R50, R50 ;  /* 0x0000003200327308 */ /* 0x000fe20000000800 */
[----:B-1----:R-:W-:-:S07]  /*6800*/  FADD.FTZ R15, R167, R6 ;  /* 0x00000006a70f7221 */ /* 0x002fce0000010000 */
[----:B------:R-:W-:Y:S01]  /*6810*/  MUFU.EX2 R163, R163 ;  /* 0x000000a300a37308 */ /* 0x000fe20000000800 */
[C---:B--2---:R-:W-:Y:S01]  /*6820*/  FADD.FTZ R6, R48.reuse, R15 ;  /* 0x0000000f30067221 */ /* 0x044fe20000010000 */
[----:B------:R-:W-:-:S06]  /*6830*/  F2FP.F16.F32.PACK_AB R167, R48, R167 ;  /* 0x000000a730a7723e */ /* 0x000fcc00000000ff */
[----:B------:R-:W-:Y:S08]  /*6840*/  MUFU.EX2 R71, R71 ;  /* 0x0000004700477308 */ /* 0x000ff00000000800 */
[----:B------:R-:W-:Y:S08]  /*6850*/  MUFU.EX2 R157, R207 ;  /* 0x000000cf009d7308 */ /* 0x000ff00000000800 */
[----:B------:R-:W-:Y:S01]  /*6860*/  MUFU.EX2 R56, R53 ;  /* 0x0000003500387308 */ /* 0x000fe20000000800 */
[----:B------:R-:W-:-:S02]  /*6870*/  WARPGROUP.DEPBAR.LE gsb0, 0x0 ;  /* 0x00008000000079c5 */ /* 0x000fc40000010000 */
[----:B------:R1:W-:Y:S01]  /*6880*/  @!P1 SYNCS.ARRIVE.TRANS64.RED.A1T0 RZ, [R5+URZ], RZ ;  /* 0x000000ff05ff99a7 */ /* 0x0003e2000810043f */
[----:B------:R-:W-:-:S04]  /*6890*/  F2FP.F16.F32.PACK_AB R152, R33, R28 ;  /* 0x0000001c2198723e */ /* 0x000fc800000000ff */
[----:B------:R-:W2:Y:S01]  /*68a0*/  MUFU.EX2 R79, R79 ;  /* 0x0000004f004f7308 */ /* 0x000ea20000000800 */
[----:B------:R-:W-:Y:S01]  /*68b0*/  F2FP.F16.F32.PACK_AB R154, R41, R30 ;  /* 0x0000001e299a723e */ /* 0x000fe200000000ff */
[-CC-:B-1----:R-:W-:Y:S01]  /*68c0*/  FFMA.FTZ R5, R175, R0.reuse, -R34.reuse ;  /* 0x00000000af057223 */ /* 0x182fe20000010822 */
[----:B------:R1:W-:Y:S01]  /*68d0*/  @!P1 SYNCS.ARRIVE.TRANS64.RED.A1T0 RZ, [R54+URZ], RZ ;  /* 0x000000ff36ff99a7 */ /* 0x0003e2000810043f */
[----:B------:R-:W-:-:S04]  /*68e0*/  FFMA.FTZ R34, R87, R0, -R34 ;  /* 0x0000000057227223 */ /* 0x000fc80000010822 */
[----:B------:R-:W-:Y:S01]  /*68f0*/  MUFU.EX2 R58, R209 ;  /* 0x000000d1003a7308 */ /* 0x000fe20000000800 */
[----:B------:R-:W-:-:S07]  /*6900*/  F2FP.F16.F32.PACK_AB R175, R47, R40 ;  /* 0x000000282faf723e */ /* 0x000fce00000000ff */
[----:B------:R-:W3:Y:S01]  /*6910*/  MUFU.EX2 R5, R5 ;  /* 0x0000000500057308 */ /* 0x000ee20000000800 */
[----:B--2---:R-:W-:-:S07]  /*6920*/  F2FP.F16.F32.PACK_AB R159, R79, R56 ;  /* 0x000000384f9f723e */ /* 0x004fce00000000ff */
[----:B-1----:R-:W1:Y:S08]  /*6930*/  MUFU.EX2 R54, R75 ;  /* 0x0000004b00367308 */ /* 0x002e700000000800 */
[----:B------:R-:W2:Y:S01]  /*6940*/  MUFU.EX2 R83, R83 ;  /* 0x0000005300537308 */ /* 0x000ea20000000800 */
[----:B---3--:R-:W-:-:S04]  /*6950*/  FADD.FTZ R15, R5, R6 ;  /* 0x00000006050f7221 */ /* 0x008fc80000010000 */
[----:B------:R-:W-:Y:S01]  /*6960*/  FADD.FTZ R6, R50, R15 ;  /* 0x0000000f32067221 */ /* 0x000fe20000010000 */
[----:B------:R-:W-:Y:S02]  /*6970*/  FADD.FTZ R15, R33, R52 ;  /* 0x00000034210f7221 */ /* 0x000fe40000010000 */
[----:B------:R3:W-:Y:S01]  /*6980*/  MUFU.EX2 R14, R161 ;  /* 0x000000a1000e7308 */ /* 0x0007e20000000800 */
[----:B------:R-:W-:Y:S01]  /*6990*/  FADD.FTZ R6, R163, R6 ;  /* 0x00000006a3067221 */ /* 0x000fe20000010000 */
[----:B------:R-:W-:Y:S01]  /*69a0*/  FADD.FTZ R20, R30, R15 ;  /* 0x0000000f1e147221 */ /* 0x000fe20000010000 */
[C---:B------:R-:W-:Y:S02]  /*69b0*/  F2FP.F16.F32.PACK_AB R163, R71.reuse, R163 ;  /* 0x000000a347a3723e */ /* 0x040fe400000000ff */
[----:B------:R-:W-:-:S03]  /*69c0*/  FADD.FTZ R6, R71, R6 ;  /* 0x0000000647067221 */ /* 0x000fc60000010000 */
[----:B------:R-:W4:Y:S01]  /*69d0*/  MUFU.EX2 R34, R34 ;  /* 0x0000002200227308 */ /* 0x000f220000000800 */
[----:B------:R-:W-:Y:S01]  /*69e0*/  FADD.FTZ R15, R157, R6 ;  /* 0x000000069d0f7221 */ /* 0x000fe20000010000 */
[----:B---3--:R-:W-:Y:S01]  /*69f0*/  F2FP.F16.F32.PACK_AB R161, R50, R5 ;  /* 0x0000000532a1723e */ /* 0x008fe200000000ff */
[----:B------:R-:W-:Y:S01]  /*6a00*/  FADD.FTZ R6, R41, R20 ;  /* 0x0000001429067221 */ /* 0x000fe20000010000 */
[C---:B-1----:R-:W-:Y:S01]  /*6a10*/  F2FP.F16.F32.PACK_AB R157, R54.reuse, R157 ;  /* 0x0000009d369d723e */ /* 0x042fe200000000ff */
[----:B------:R-:W-:Y:S01]  /*6a20*/  FADD.FTZ R15, R54, R15 ;  /* 0x0000000f360f7221 */ /* 0x000fe20000010000 */
[----:B--2---:R-:W-:-:S03]  /*6a30*/  F2FP.F16.F32.PACK_AB R153, R83, R58 ;  /* 0x0000003a5399723e */ /* 0x004fc600000000ff */
[----:B------:R-:W-:-:S04]  /*6a40*/  FADD.FTZ R15, R56, R15 ;  /* 0x0000000f380f7221 */ /* 0x000fc80000010000 */
[----:B------:R-:W-:-:S04]  /*6a50*/  FADD.FTZ R15, R79, R15 ;  /* 0x0000000f4f0f7221 */ /* 0x000fc80000010000 */
[----:B------:R-:W-:Y:S01]  /*6a60*/  FADD.FTZ R15, R58, R15 ;  /* 0x0000000f3a0f7221 */ /* 0x000fe20000010000 */
[----:B----4-:R-:W-:-:S03]  /*6a70*/  F2FP.F16.F32.PACK_AB R155, R34, R14 ;  /* 0x0000000e229b723e */ /* 0x010fc600000000ff */
[----:B------:R-:W-:-:S04]  /*6a80*/  FADD.FTZ R15, R83, R15 ;  /* 0x0000000f530f7221 */ /* 0x000fc80000010000 */
[----:B------:R-:W-:Y:S01]  /*6a90*/  FADD.FTZ R15, R14, R15 ;  /* 0x0000000f0e0f7221 */ /* 0x000fe20000010000 */
[----:B------:R-:W-:-:S03]  /*6aa0*/  IMAD.MOV.U32 R14, RZ, RZ, R4 ;  /* 0x000000ffff0e7224 */ /* 0x000fc600078e0004 */
[----:B------:R-:W-:Y:S01]  /*6ab0*/  FADD.FTZ R5, R34, R15 ;  /* 0x0000000f22057221 */ /* 0x000fe20000010000 */
[----:B------:R-:W-:Y:S01]  /*6ac0*/  IMAD.MOV.U32 R15, RZ, RZ, R7 ;  /* 0x000000ffff0f7224 */ /* 0x000fe200078e0007 */
[----:B------:R-:W-:Y:S06]  /*6ad0*/  @P2 BRA `(.L_x_1882) ;  /* 0xffffffd4007c2947 */ /* 0x000fec000383ffff */
.L_x_1873:
[----:B------:R-:W-:-:S13]  /*6ae0*/  ISETP.LE.AND P2, PT, RZ, UR6, PT ;  /* 0x00000006ff007c0c */ /* 0x000fda000bf43270 */
[----:B------:R-:W-:Y:S05]  /*6af0*/  @!P2 BRA `(.L_x_1883) ;  /* 0x000000200048a947 */ /* 0x000fea0003800000 */
[----:B------:R-:W-:Y:S01]  /*6b00*/  IMAD.MOV.U32 R14, RZ, RZ, R7 ;  /* 0x000000ffff0e7224 */ /* 0x000fe200078e0007 */
[----:B------:R-:W-:Y:S01]  /*6b10*/  UMOV UR7, UR46 ;  /* 0x0000002e00077c82 */ /* 0x000fe20008000000 */
[----:B------:R-:W-:Y:S01]  /*6b20*/  IMAD.MOV.U32 R15, RZ, RZ, R4 ;  /* 0x000000ffff0f7224 */ /* 0x000fe200078e0004 */
[----:B------:R-:W-:-:S06]  /*6b30*/  UMOV UR4, UR36 ;  /* 0x0000002400047c82 */ /* 0x000fcc0008000000 */
.L_x_1892:
[----:B------:R-:W-:-:S04]  /*6b40*/  UIADD3 UR36, UR4, 0x1, URZ ;  /* 0x0000000104247890 */ /* 0x000fc8000fffe03f */
[----:B------:R-:W-:-:S04]  /*6b50*/  UISETP.NE.AND UP0, UPT, UR36, 0x2, UPT ;  /* 0x000000022400788c */ /* 0x000fc8000bf05270 */
[----:B------:R-:W-:Y:S02]  /*6b60*/  USEL UR46, URZ, 0x1, UP0 ;  /* 0x000000013f2e7887 */ /* 0x000fe40008000000 */
[----:B------:R-:W-:Y:S02]  /*6b70*/  USEL UR36, UR36, URZ, UP0 ;  /* 0x0000003f24247287 */ /* 0x000fe40008000000 */
[----:B------:R-:W-:Y:S01]  /*6b80*/  ULOP3.LUT UR46, UR7, UR46, URZ, 0x3c, !UPT ;  /* 0x0000002e072e7292 */ /* 0x000fe2000f8e3c3f */
[----:B------:R-:W-:Y:S11]  /*6b90*/  @!P0 BRA `(.L_x_1884) ;  /* 0x0000000000048947 */ /* 0x000ff60003800000 */
[----:B------:R-:W-:Y:S01]  /*6ba0*/  BPT.TRAP 0x1 ;  /* 0x000000040000795c */ /* 0x000fe20000300000 */
.L_x_1884:
[----:B------:R-:W-:Y:S01]  /*6bb0*/  ULEA UR5, UR36, UR37, 0x3 ;  /* 0x0000002524057291 */ /* 0x000fe2000f8e183f */
[----:B------:R-:W-:-:S05]  /*6bc0*/  IMAD.U32 R0, RZ, RZ, UR46 ;  /* 0x0000002eff007e24 */ /* 0x000fca000f8e00ff */
[----:B------:R-:W-:-:S04]  /*6bd0*/  SHF.L.U32 R0, R0, 0x1f, RZ ;  /* 0x0000001f00007819 */ /* 0x000fc800000006ff */
[----:B------:R1:W2:Y:S01]  /*6be0*/  SYNCS.PHASECHK.TRANS64.TRYWAIT P2, [UR5+0x34830], R0 ;  /* 0x03483000ff0075a7 */ /* 0x0002a20008040145 */
[----:B------:R-:W-:Y:S05]  /*6bf0*/  @!P0 BRA `(.L_x_1885) ;  /* 0x0000000000048947 */ /* 0x000fea0003800000 */
[----:B------:R-:W-:Y:S01]  /*6c00*/  BPT.TRAP 0x1 ;  /* 0x000000040000795c */ /* 0x000fe20000300000 */
.L_x_1885:
[----:B--2---:R-:W-:Y:S05]  /*6c10*/  @P2 BRA `(.L_x_1886) ;  /* 0x0000000000082947 */ /* 0x004fea0003800000 */
[----:B------:R-:W2:Y:S02]  /*6c20*/  SYNCS.PHASECHK.TRANS64.TRYWAIT P2, [UR5+0x34830], R0 ;  /* 0x03483000ff0075a7 */ /* 0x000ea40008040145 */
[----:B--2---:R-:W-:Y:S05]  /*6c30*/  @!P2 BRA `(.L_x_1887) ;  /* 0x00000070004ca947 */ /* 0x004fea0003800000 */
.L_x_1886:
        /* <DEDUP_REMOVED lines=133> */
.L_x_1888:
[----:B------:R-:W-:Y:S01]  /*7490*/  ULEA UR5, UR4, UR37, 0x3 ;  /* 0x0000002504057291 */ /* 0x000fe2000f8e183f */
[----:B-12---:R-:W-:-:S05]  /*74a0*/  IMAD.U32 R0, RZ, RZ, UR7 ;  /* 0x00000007ff007e24 */ /* 0x006fca000f8e00ff */
[----:B------:R-:W-:-:S04]  /*74b0*/  SHF.L.U32 R0, R0, 0x1f, RZ ;  /* 0x0000001f00007819 */ /* 0x000fc800000006ff */
[----:B------:R1:W2:Y:S01]  /*74c0*/  SYNCS.PHASECHK.TRANS64.TRYWAIT P2, [UR5+0x34850], R0 ;  /* 0x03485000ff0075a7 */ /* 0x0002a20008040145 */
[----:B------:R-:W-:Y:S05]  /*74d0*/  @!P0 BRA `(.L_x_1889) ;  /* 0x0000000000048947 */ /* 0x000fea0003800000 */
[----:B------:R-:W-:Y:S01]  /*74e0*/  BPT.TRAP 0x1 ;  /* 0x000000040000795c */ /* 0x000fe20000300000 */
.L_x_1889:
[----:B--2---:R-:W-:Y:S05]  /*74f0*/  @P2 BRA `(.L_x_1890) ;  /* 0x0000000000082947 */ /* 0x004fea0003800000 */
[----:B------:R-:W2:Y:S02]  /*7500*/  SYNCS.PHASECHK.TRANS64.TRYWAIT P2, [UR5+0x34850], R0 ;  /* 0x03485000ff0075a7 */ /* 0x000ea40008040145 */
[----:B--2---:R-:W-:Y:S05]  /*7510*/  @!P2 BRA `(.L_x_1891) ;  /* 0x00000068002ca947 */ /* 0x004fea0003800000 */
.L_x_1890:
[----:B------:R-:W-:Y:S01]  /*7520*/  UIADD3 UR7, UR37, 0x400, URZ ;  /* 0x0000040025077890 */ /* 0x000fe2000fffe03f */
[----:B------:R-:W-:Y:S01]  /*7530*/  WARPGROUP.ARRIVE ;  /* 0x00000000000079c5 */ /* 0x000fe20000000000 */
[----:B------:R-:W-:Y:S01]  /*7540*/  UMOV UR11, 0x40000040 ;  /* 0x40000040000b7882 */ /* 0x000fe20000000000 */
[----:B-12---:R-:W-:Y:S01]  /*7550*/  FMNMX.FTZ R0, R24, R15, !PT ;  /* 0x0000000f18007209 */ /* 0x006fe20007810000 */
[----:B------:R-:W-:Y:S01]  /*7560*/  USHF.R.U32.HI UR7, URZ, 0x4, UR7 ;  /* 0x000000043f077899 */ /* 0x000fe20008011607 */
[----:B------:R-:W-:Y:S02]  /*7570*/  ISETP.LT.AND P2, PT, RZ, UR6, PT ;  /* 0x00000006ff007c0c */ /* 0x000fe4000bf41270 */
[----:B------:R-:W-:Y:S01]  /*7580*/  FMNMX.FTZ R3, R25, R0, !PT ;  /* 0x0000000019037209 */ /* 0x000fe20007810000 */
[----:B------:R-:W-:-:S03]  /*7590*/  ULOP3.LUT UR7, UR7, 0x3fff, URZ, 0xc0, !UPT ;  /* 0x00003fff07077892 */ /* 0x000fc6000f8ec03f */
[----:B------:R-:W-:Y:S01]  /*75a0*/  FMNMX.FTZ R0, R28, R3, !PT ;  /* 0x000000031c007209 */ /* 0x000fe20007810000 */
[----:B------:R-:W-:-:S03]  /*75b0*/  ULOP3.LUT UR7, UR7, 0x4000000, URZ, 0xfc, !UPT ;  /* 0x0400000007077892 */ /* 0x000fc6000f8efc3f */
[----:B------:R-:W-:Y:S01]  /*75c0*/  FMNMX.FTZ R3, R29, R0, !PT ;  /* 0x000000001d037209 */ /* 0x000fe20007810000 */
[----:B------:R-:W-:-:S03]  /*75d0*/  ULEA UR4, UR4, UR7, 0xb ;  /* 0x0000000704047291 */ /* 0x000fc6000f8e583f */
[----:B------:R-:W-:Y:S01]  /*75e0*/  FMNMX.FTZ R0, R32, R3, !PT ;  /* 0x0000000320007209 */ /* 0x000fe20007810000 */
[----:B------:R-:W-:-:S03]  /*75f0*/  UMOV UR7, UR46 ;  /* 0x0000002e00077c82 */ /* 0x000fc60008000000 */
[----:B------:R-:W-:Y:S01]  /*7600*/  UMOV UR10, UR4 ;  /* 0x00000004000a7c82 */ /* 0x000fe20008000000 */
        /* <DEDUP_REMOVED lines=30> */
[----:B------:R-:W1:Y:S03]  /*77f0*/  LDC R0, c[0x0][0x988] ;  /* 0x00026200ff007b82 */ /* 0x000e660000000800 */
[----:B------:R-:W2:Y:S02]  /*7800*/  SHFL.BFLY PT, R3, R2, 0x2, 0x1f ;  /* 0x0c401f0002037f89 */ /* 0x000ea400000e0000 */
[----:B--2---:R-:W-:Y:S02]  /*7810*/  FMNMX.FTZ R7, R2, R3, !PT ;  /* 0x0000000302077209 */ /* 0x004fe40007810000 */
[----:B------:R-:W-:-:S03]  /*7820*/  FMNMX.FTZ R2, R26, R14, !PT ;  /* 0x0000000e1a027209 */ /* 0x000fc60007810000 */
        /* <DEDUP_REMOVED lines=10> */
[----:B-1----:R-:W-:Y:S01]  /*78d0*/  FMUL.FTZ R3, R3, R0 ;  /* 0x0000000003037220 */ /* 0x002fe20000410000 */
[----:B------:R-:W-:-:S04]  /*78e0*/  FMNMX.FTZ R7, R31, R2, !PT ;  /* 0x000000021f077209 */ /* 0x000fc80007810000 */
[----:B------:R-:W-:Y:S01]  /*78f0*/  FMNMX.FTZ R2, R34, R7, !PT ;  /* 0x0000000722027209 */ /* 0x000fe20007810000 */
[----:B------:R-:W-:Y:S03]  /*7900*/  MUFU.EX2 R3, R3 ;  /* 0x0000000300037308 */ /* 0x000fe60000000800 */
        /* <DEDUP_REMOVED lines=27> */
[----:B------:R-:W1:Y:S01]  /*7ac0*/  SHFL.BFLY PT, R7, R2, 0x2, 0x1f ;  /* 0x0c401f0002077f89 */ /* 0x000e6200000e0000 */
        /* <DEDUP_REMOVED lines=16> */
[----:B-1----:R-:W-:Y:S01]  /*7bd0*/  FMNMX.FTZ R36, R2, R7, !PT ;  /* 0x0000000702247209 */ /* 0x002fe20007810000 */
[----:B------:R-:W-:Y:S01]  /*7be0*/  UMOV UR11, 0x40000040 ;  /* 0x40000040000b7882 */ /* 0x000fe20000000000 */
[-CC-:B------:R-:W-:Y:S01]  /*7bf0*/  FFMA.FTZ R15, R25, R0.reuse, -R169.reuse ;  /* 0x00000000190f7223 */ /* 0x180fe200000108a9 */
[-CC-:B------:R-:W-:Y:S01]  /*7c00*/  FFMA.FTZ R25, R33, R0.reuse, -R169.reuse ;  /* 0x0000000021197223 */ /* 0x180fe200000108a9 */
[-CC-:B------:R-:W-:Y:S01]  /*7c10*/  FFMA.FTZ R33, R41, R0.reuse, -R169.reuse ;  /* 0x0000000029217223 */ /* 0x180fe200000108a9 */
[----:B------:R-:W1:Y:S01]  /*7c20*/  SHFL.BFLY PT, R7, R36, 0x1, 0x1f ;  /* 0x0c201f0024077f89 */ /* 0x000e6200000e0000 */
        /* <DEDUP_REMOVED lines=23> */
[----:B-1----:R-:W-:Y:S01]  /*7da0*/  FMNMX.FTZ R7, R36, R7, !PT ;  /* 0x0000000724077209 */ /* 0x002fe20007810000 */
[----:B------:R-:W-:Y:S01]  /*7db0*/  MUFU.EX2 R182, R182 ;  /* 0x000000b600b67308 */ /* 0x000fe20000000800 */
[-CC-:B------:R-:W-:Y:S01]  /*7dc0*/  FFMA.FTZ R28, R80, R0.reuse, -R169.reuse ;  /* 0x00000000501c7223 */ /* 0x180fe200000108a9 */
[-CC-:B------:R-:W-:Y:S01]  /*7dd0*/  FFMA.FTZ R32, R84, R0.reuse, -R169.reuse ;  /* 0x0000000054207223 */ /* 0x180fe200000108a9 */
[----:B------:R-:W-:Y:S01]  /*7de0*/  FFMA.FTZ R77, R85, R0, -R169 ;  /* 0x00000000554d7223 */ /* 0x000fe200000108a9 */
[----:B------:R-:W-:-:S04]  /*7df0*/  FADD.FTZ R81, -R7, R14 ;  /* 0x0000000e07517221 */ /* 0x000fc80000010100 */
[-C--:B------:R-:W-:Y:S01]  /*7e00*/  FMUL.FTZ R2, R81, R0.reuse ;  /* 0x0000000051027220 */ /* 0x080fe20000410000 */
[----:B------:R-:W-:Y:S01]  /*7e10*/  FMUL.FTZ R81, R7, R0 ;  /* 0x0000000007517220 */ /* 0x000fe20000410000 */
[----:B------:R-:W-:Y:S01]  /*7e20*/  MUFU.EX2 R21, R21 ;  /* 0x0000001500157308 */ /* 0x000fe20000000800 */
[----:B--2---:R-:W-:Y:S01]  /*7e30*/  FFMA.FTZ R6, R3, R6, R180 ;  /* 0x0000000603067223 */ /* 0x004fe200000100b4 */
[----:B------:R-:W-:Y:S01]  /*7e40*/  F2FP.F16.F32.PACK_AB R180, R15, R180 ;  /* 0x000000b40fb4723e */ /* 0x000fe200000000ff */
[-CC-:B------:R-:W-:Y:S01]  /*7e50*/  FFMA.FTZ R181, R26, R0.reuse, -R81.reuse ;  /* 0x000000001ab57223 */ /* 0x180fe20000010851 */
[-CC-:B------:R-:W-:Y:S01]  /*7e60*/  FFMA.FTZ R14, R27, R0.reuse, -R81.reuse ;  /* 0x000000001b0e7223 */ /* 0x180fe20000010851 */
[----:B------:R-:W-:Y:S02]  /*7e70*/  IMAD.U32 R27, RZ, RZ, UR36 ;  /* 0x00000024ff1b7e24 */ /* 0x000fe4000f8e00ff */
[-CC-:B------:R-:W-:Y:S01]  /*7e80*/  FFMA.FTZ R183, R30, R0.reuse, -R81.reuse ;  /* 0x000000001eb77223 */ /* 0x180fe20000010851 */
[-CC-:B------:R-:W-:Y:S01]  /*7e90*/  FFMA.FTZ R26, R31, R0.reuse, -R81.reuse ;  /* 0x000000001f1a7223 */ /* 0x180fe20000010851 */
[----:B------:R-:W-:Y:S01]  /*7ea0*/  MUFU.EX2 R2, R2 ;  /* 0x0000000200027308 */ /* 0x000fe20000000800 */
[----:B------:R-:W-:Y:S01]  /*7eb0*/  FFMA.FTZ R177, R34, R0, -R81 ;  /* 0x0000000022b17223 */ /* 0x000fe20000010851 */
[----:B------:R-:W-:Y:S01]  /*7ec0*/  @!P1 LEA R27, R27, UR37, 0x3 ;  /* 0x000000251b1b9c11 */ /* 0x000fe2000f8e18ff */
[----:B------:R-:W-:-:S02]  /*7ed0*/  IMAD.U32 R31, RZ, RZ, UR5 ;  /* 0x00000005ff1f7e24 */ /* 0x000fc4000f8e00ff */
[-CC-:B------:R-:W-:Y:S01]  /*7ee0*/  FFMA.FTZ R30, R35, R0.reuse, -R81.reuse ;  /* 0x00000000231e7223 */ /* 0x180fe20000010851 */
[-CC-:B------:R-:W-:Y:S01]  /*7ef0*/  FFMA.FTZ R179, R38, R0.reuse, -R81.reuse ;  /* 0x0000000026b37223 */ /* 0x180fe20000010851 */
[----:B------:R-:W-:Y:S01]  /*7f00*/  @!P1 IADD3 R27, R27, 0x34840, RZ ;  /* 0x000348401b1b9810 */ /* 0x000fe20007ffe0ff */
[-CC-:B------:R-:W-:Y:S01]  /*7f10*/  FFMA.FTZ R175, R46, R0.reuse, -R81.reuse ;  /* 0x000000002eaf7223 */ /* 0x180fe20000010851 */
[----:B------:R-:W1:Y:S01]  /*7f20*/  MUFU.EX2 R181, R181 ;  /* 0x000000b500b57308 */ /* 0x000e620000000800 */
[-C--:B------:R-:W-:Y:S01]  /*7f30*/  FFMA.FTZ R34, R39, R0.reuse, -R81 ;  /* 0x0000000027227223 */ /* 0x080fe20000010851 */
[----:B------:R-:W-:Y:S01]  /*7f40*/  @!P1 PRMT R27, RZ, 0x654, R27 ;  /* 0x00000654ff1b9816 */ /* 0x000fe2000000001b */
        /* <DEDUP_REMOVED lines=20> */
[----:B------:R-:W-:Y:S01]  /*8090*/  FFMA.FTZ R86, R86, R0, -R81 ;  /* 0x0000000056567223 */ /* 0x000fe20000010851 */
[----:B------:R-:W1:Y:S01]  /*80a0*/  MUFU.EX2 R26, R26 ;  /* 0x0000001a001a7308 */ /* 0x000e620000000800 */
[C---:B--2---:R-:W-:Y:S01]  /*80b0*/  FADD.FTZ R46, R14.reuse, R5 ;  /* 0x000000050e2e7221 */ /* 0x044fe20000010000 */
[----:B------:R-:W-:-:S06]  /*80c0*/  F2FP.F16.F32.PACK_AB R181, R14, R181 ;  /* 0x000000b50eb5723e */ /* 0x000fcc00000000ff */
[----:B------:R-:W-:Y:S01]  /*80d0*/  MUFU.EX2 R176, R176 ;  /* 0x000000b000b07308 */ /* 0x000fe20000000800 */
[----:B---3--:R-:W-:-:S07]  /*80e0*/  FADD.FTZ R5, R183, R46 ;  /* 0x0000002eb7057221 */ /* 0x008fce0000010000 */
[----:B------:R-:W2:Y:S01]  /*80f0*/  MUFU.EX2 R177, R177 ;  /* 0x000000b100b17308 */ /* 0x000ea20000000800 */
[C---:B-1----:R-:W-:Y:S01]  /*8100*/  FADD.FTZ R46, R26.reuse, R5 ;  /* 0x000000051a2e7221 */ /* 0x042fe20000010000 */
[----:B------:R-:W-:-:S06]  /*8110*/  F2FP.F16.F32.PACK_AB R183, R26, R183 ;  /* 0x000000b71ab7723e */ /* 0x000fcc00000000ff */
[----:B------:R-:W-:Y:S08]  /*8120*/  MUFU.EX2 R25, R25 ;  /* 0x0000001900197308 */ /* 0x000ff00000000800 */
[----:B------:R-:W1:Y:S01]  /*8130*/  MUFU.EX2 R30, R30 ;  /* 0x0000001e001e7308 */ /* 0x000e620000000800 */
[----:B--2---:R-:W-:-:S07]  /*8140*/  FADD.FTZ R5, R177, R46 ;  /* 0x0000002eb1057221 */ /* 0x004fce0000010000 */
[----:B------:R-:W-:Y:S08]  /*8150*/  MUFU.EX2 R178, R178 ;  /* 0x000000b200b27308 */ /* 0x000ff00000000800 */
[----:B------:R-:W2:Y:S01]  /*8160*/  MUFU.EX2 R179, R179 ;  /* 0x000000b300b37308 */ /* 0x000ea20000000800 */
[C---:B-1----:R-:W-:Y:S01]  /*8170*/  FADD.FTZ R46, R30.reuse, R5 ;  /* 0x000000051e2e7221 */ /* 0x042fe20000010000 */
[----:B------:R-:W-:-:S06]  /*8180*/  F2FP.F16.F32.PACK_AB R177, R30, R177 ;  /* 0x000000b11eb1723e */ /* 0x000fcc00000000ff */
[----:B------:R-:W-:Y:S01]  /*8190*/  MUFU.EX2 R29, R29 ;  /* 0x0000001d001d7308 */ /* 0x000fe20000000800 */
[----:B------:R-:W-:Y:S02]  /*81a0*/  WARPGROUP.DEPBAR.LE gsb0, 0x0 ;  /* 0x00008000000079c5 */ /* 0x000fe40000010000 */
[----:B------:R-:W-:Y:S01]  /*81b0*/  WARPGROUP.ARRIVE ;  /* 0x00000000000079c5 */ /* 0x000fe20000000000 */
[----:B------:R-:W-:-:S04]  /*81c0*/  FFMA.FTZ R164, R56, R0, -R169 ;  /* 0x0000000038a47223 */ /* 0x000fc800000108a9 */
[----:B------:R-:W1:Y:S01]  /*81d0*/  MUFU.EX2 R34, R34 ;  /* 0x0000002200227308 */ /* 0x000e620000000800 */
[-C--:B------:R-:W-:Y:S01]  /*81e0*/  FFMA.FTZ R166, R60, R0.reuse, -R169 ;  /* 0x000000003ca67223 */ /* 0x080fe200000108a9 */
[----:B--2---:R-:W-:Y:S01]  /*81f0*/  FADD.FTZ R5, R179, R46 ;  /* 0x0000002eb3057221 */ /* 0x004fe20000010000 */
[-CC-:B------:R-:W-:Y:S01]  /*8200*/  FFMA.FTZ R165, R58, R0.reuse, -R81.reuse ;  /* 0x000000003aa57223 */ /* 0x180fe20000010851 */
[----:B------:R-:W-:Y:S01]  /*8210*/  HGMMA.64x128x16.F32 R88, R160, gdesc[UR8].tnspB, R88, gsb0 ;  /* 0x41e00008a0587df0 */ /* 0x000fe20008000858 */
[----:B------:R-:W-:Y:S01]  /*8220*/  UIADD3 UR10, UR4, 0x300, URZ ;  /* 0x00000300040a7890 */ /* 0x000fe2000fffe03f */
[----:B------:R-:W-:Y:S01]  /*8230*/  FFMA.FTZ R167, R62, R0, -R81 ;  /* 0x000000003ea77223 */ /* 0x000fe20000010851 */
[----:B------:R-:W-:Y:S01]  /*8240*/  UMOV UR11, 0x40000040 ;  /* 0x40000040000b7882 */ /* 0x000fe20000000000 */
[----:B------:R-:W-:Y:S01]  /*8250*/  UIADD3 UR4, UR4, 0x380, URZ ;  /* 0x0000038004047890 */ /* 0x000fe2000fffe03f */
[----:B------:R-:W-:Y:S08]  /*8260*/  MUFU.EX2 R172, R172 ;  /* 0x000000ac00ac7308 */ /* 0x000ff00000000800 */
        /* <DEDUP_REMOVED lines=14> */
[----:B------:R-:W-:Y:S01]  /*8350*/  MUFU.EX2 R41, R41 ;  /* 0x0000002900297308 */ /* 0x000fe20000000800 */
[C---:B-1----:R-:W-:Y:S01]  /*8360*/  FADD.FTZ R46, R38.reuse, R5 ;  /* 0x00000005262e7221 */ /* 0x042fe20000010000 */
[----:B------:R-:W-:-:S06]  /*8370*/  F2FP.F16.F32.PACK_AB R175, R38, R175 ;  /* 0x000000af26af723e */ /* 0x000fcc00000000ff */
        /* <DEDUP_REMOVED lines=12> */
[----:B------:R-:W-:Y:S02]  /*8440*/  FFMA.FTZ R169, R50, R0, -R81 ;  /* 0x0000000032a97223 */ /* 0x000fe40000010851 */
[----:B------:R-:W-:Y:S01]  /*8450*/  MUFU.EX2 R44, R44 ;  /* 0x0000002c002c7308 */ /* 0x000fe20000000800 */
[----:B------:R-:W-:Y:S01]  /*8460*/  HGMMA.64x128x16.F32 R88, R156, gdesc[UR8].tnspB, R88, gsb0 ;  /* 0x41e000089c587df0 */ /* 0x000fe20008000858 */
[----:B------:R-:W-:Y:S01]  /*8470*/  UMOV UR10, UR4 ;  /* 0x00000004000a7c82 */ /* 0x000fe20008000000 */
[----:B------:R-:W-:Y:S01]  /*8480*/  UMOV UR11, 0x40000040 ;  /* 0x40000040000b7882 */ /* 0x000fe20000000000 */
[----:B------:R-:W-:-:S04]  /*8490*/  UIADD3 UR4, UR6, -0x1, URZ ;  /* 0xffffffff06047890 */ /* 0x000fc8000fffe03f */
[----:B------:R-:W1:Y:S03]  /*84a0*/  MUFU.EX2 R169, R169 ;  /* 0x000000a900a97308 */ /* 0x000e660000000800 */
[----:B------:R-:W-:Y:S01]  /*84b0*/  UMOV UR6, UR4 ;  /* 0x0000000400067c82 */ /* 0x000fe20008000000 */
[----:B------:R-:W-:-:S04]  /*84c0*/  UMOV UR4, UR36 ;  /* 0x0000002400047c82 */ /* 0x000fc80008000000 */
[----:B------:R-:W-:Y:S08]  /*84d0*/  MUFU.EX2 R166, R166 ;  /* 0x000000a600a67308 */ /* 0x000ff00000000800 */
[----:B------:R-:W2:Y:S01]  /*84e0*/  MUFU.EX2 R167, R167 ;  /* 0x000000a700a77308 */ /* 0x000ea20000000800 */
[----:B-1----:R-:W-:Y:S01]  /*84f0*/  FADD.FTZ R5, R169, R46 ;  /* 0x0000002ea9057221 */ /* 0x002fe20000010000 */
[----:B------:R-:W-:-:S03]  /*8500*/  F2FP.F16.F32.PACK_AB R169, R40, R169 ;  /* 0x000000a928a9723e */ /* 0x000fc600000000ff */
[----:B------:R-:W-:-:S03]  /*8510*/  FADD.FTZ R14, R40, R5 ;  /* 0x00000005280e7221 */ /* 0x000fc60000010000 */
[----:B------:R-:W-:Y:S01]  /*8520*/  MUFU.EX2 R53, R53 ;  /* 0x0000003500357308 */ /* 0x000fe20000000800 */
[----:B------:R-:W-:Y:S01]  /*8530*/  FADD.FTZ R5, R171, R14 ;  /* 0x0000000eab057221 */ /* 0x000fe20000010000 */
[----:B------:R-:W-:-:S03]  /*8540*/  F2FP.F16.F32.PACK_AB R171, R42, R171 ;  /* 0x000000ab2aab723e */ /* 0x000fc600000000ff */
[----:B------:R-:W-:-:S03]  /*8550*/  FADD.FTZ R14, R42, R5 ;  /* 0x000000052a0e7221 */ /* 0x000fc60000010000 */
[----:B------:R-:W-:Y:S01]  /*8560*/  MUFU.EX2 R160, R160 ;  /* 0x000000a000a07308 */ /* 0x000fe20000000800 */
[----:B------:R-:W-:Y:S01]  /*8570*/  FADD.FTZ R5, R165, R14 ;  /* 0x0000000ea5057221 */ /* 0x000fe20000010000 */
[----:B------:R-:W-:-:S03]  /*8580*/  F2FP.F16.F32.PACK_AB R165, R44, R165 ;  /* 0x000000a52ca5723e */ /* 0x000fc600000000ff */
[----:B------:R-:W-:-:S03]  /*8590*/  FADD.FTZ R14, R44, R5 ;  /* 0x000000052c0e7221 */ /* 0x000fc60000010000 */
[----:B------:R-:W-:Y:S01]  /*85a0*/  MUFU.EX2 R66, R66 ;  /* 0x0000004200427308 */ /* 0x000fe20000000800 */
[----:B--2---:R-:W-:-:S07]  /*85b0*/  FADD.FTZ R5, R167, R14 ;  /* 0x0000000ea7057221 */ /* 0x004fce0000010000 */
[----:B------:R-:W-:Y:S08]  /*85c0*/  MUFU.EX2 R57, R57 ;  /* 0x0000003900397308 */ /* 0x000ff00000000800 */
[----:B------:R-:W1:Y:S08]  /*85d0*/  MUFU.EX2 R67, R67 ;  /* 0x0000004300437308 */ /* 0x000e700000000800 */
[----:B------:R-:W-:Y:S08]  /*85e0*/  MUFU.EX2 R162, R162 ;  /* 0x000000a200a27308 */ /* 0x000ff00000000800 */
[----:B------:R-:W-:Y:S01]  /*85f0*/  MUFU.EX2 R70, R70 ;  /* 0x0000004600467308 */ /* 0x000fe20000000800 */
[----:B-1----:R-:W-:-:S07]  /*8600*/  F2FP.F16.F32.PACK_AB R161, R67, R66 ;  /* 0x0000004243a1723e */ /* 0x002fce00000000ff */
[----:B------:R-:W-:Y:S08]  /*8610*/  MUFU.EX2 R61, R61 ;  /* 0x0000003d003d7308 */ /* 0x000ff00000000800 */
[----:B------:R-:W1:Y:S08]  /*8620*/  MUFU.EX2 R71, R71 ;  /* 0x0000004700477308 */ /* 0x000e700000000800 */
[----:B------:R-:W-:Y:S08]  /*8630*/  MUFU.EX2 R20, R20 ;  /* 0x0000001400147308 */ /* 0x000ff00000000800 */
[----:B------:R-:W-:Y:S01]  /*8640*/  MUFU.EX2 R74, R74 ;  /* 0x0000004a004a7308 */ /* 0x000fe20000000800 */
[----:B-1----:R-:W-:-:S07]  /*8650*/  F2FP.F16.F32.PACK_AB R163, R71, R70 ;  /* 0x0000004647a3723e */ /* 0x002fce00000000ff */
[----:B------:R-:W1:Y:S08]  /*8660*/  MUFU.EX2 R65, R65 ;  /* 0x0000004100417308 */ /* 0x000e700000000800 */
[----:B------:R-:W2:Y:S08]  /*8670*/  MUFU.EX2 R75, R75 ;  /* 0x0000004b004b7308 */ /* 0x000eb00000000800 */
[----:B------:R-:W-:Y:S01]  /*8680*/  MUFU.EX2 R24, R24 ;  /* 0x0000001800187308 */ /* 0x000fe20000000800 */
[----:B------:R-:W-:-:S02]  /*8690*/  WARPGROUP.DEPBAR.LE gsb0, 0x0 ;  /* 0x00008000000079c5 */ /* 0x000fc40000010000 */
[----:B------:R-:W-:-:S05]  /*86a0*/  WARPGROUP.ARRIVE ;  /* 0x00000000000079c5 */ /* 0x000fca0000000000 */
[----:B------:R-:W-:Y:S01]  /*86b0*/  MUFU.EX2 R78, R78 ;  /* 0x0000004e004e7308 */ /* 0x000fe20000000800 */
[----:B-1----:R-:W-:Y:S02]  /*86c0*/  F2FP.F16.F32.PACK_AB R156, R65, R20 ;  /* 0x00000014419c723e */ /* 0x002fe400000000ff */
[----:B--2---:R-:W-:Y:S01]  /*86d0*/  F2FP.F16.F32.PACK_AB R157, R75, R74 ;  /* 0x0000004a4b9d723e */ /* 0x004fe200000000ff */
[----:B------:R-:W-:Y:S04]  /*86e0*/  HGMMA.64x128x16.F32 R88, R152, gdesc[UR8].tnspB, R88, gsb0 ;  /* 0x41e0000898587df0 */ /* 0x000fe80008000858 */
[----:B------:R-:W1:Y:S08]  /*86f0*/  MUFU.EX2 R69, R69 ;  /* 0x0000004500457308 */ /* 0x000e700000000800 */
[----:B------:R-:W2:Y:S08]  /*8700*/  MUFU.EX2 R79, R79 ;  /* 0x0000004f004f7308 */ /* 0x000eb00000000800 */
[----:B------:R-:W-:Y:S01]  /*8710*/  MUFU.EX2 R28, R28 ;  /* 0x0000001c001c7308 */ /* 0x000fe20000000800 */
[----:B-1----:R-:W-:-:S07]  /*8720*/  F2FP.F16.F32.PACK_AB R158, R69, R24 ;  /* 0x00000018459e723e */ /* 0x002fce00000000ff */
[----:B------:R-:W-:Y:S01]  /*8730*/  MUFU.EX2 R82, R82 ;  /* 0x0000005200527308 */ /* 0x000fe20000000800 */
[----:B--2---:R-:W-:-:S07]  /*8740*/  F2FP.F16.F32.PACK_AB R159, R79, R78 ;  /* 0x0000004e4f9f723e */ /* 0x004fce00000000ff */
[----:B------:R-:W1:Y:S08]  /*8750*/  MUFU.EX2 R73, R73 ;  /* 0x0000004900497308 */ /* 0x000e700000000800 */
[----:B------:R-:W2:Y:S08]  /*8760*/  MUFU.EX2 R83, R83 ;  /* 0x0000005300537308 */ /* 0x000eb00000000800 */
[----:B------:R-:W-:Y:S08]  /*8770*/  MUFU.EX2 R32, R32 ;  /* 0x0000002000207308 */ /* 0x000ff00000000800 */
[----:B------:R-:W-:Y:S08]  /*8780*/  MUFU.EX2 R86, R86 ;  /* 0x0000005600567308 */ /* 0x000ff00000000800 */
[----:B------:R-:W3:Y:S01]  /*8790*/  MUFU.EX2 R77, R77 ;  /* 0x0000004d004d7308 */ /* 0x000ee20000000800 */
[----:B------:R-:W-:-:S02]  /*87a0*/  WARPGROUP.DEPBAR.LE gsb0, 0x0 ;  /* 0x00008000000079c5 */ /* 0x000fc40000010000 */
[----:B------:R4:W-:Y:S01]  /*87b0*/  @!P1 SYNCS.ARRIVE.TRANS64.RED.A1T0 RZ, [R27+URZ], RZ ;  /* 0x000000ff1bff99a7 */ /* 0x0009e2000810043f */
[----:B-1----:R-:W-:Y:S02]  /*87c0*/  F2FP.F16.F32.PACK_AB R152, R73, R28 ;  /* 0x0000001c4998723e */ /* 0x002fe400000000ff */
[----:B--2---:R-:W-:Y:S02]  /*87d0*/  F2FP.F16.F32.PACK_AB R153, R83, R82 ;  /* 0x000000525399723e */ /* 0x004fe400000000ff */
[----:B---3--:R-:W-:Y:S01]  /*87e0*/  F2FP.F16.F32.PACK_AB R154, R77, R32 ;  /* 0x000000204d9a723e */ /* 0x008fe200000000ff */
[----:B----4-:R-:W-:-:S05]  /*87f0*/  @!P1 VIADD R27, R31, 0x34860 ;  /* 0x000348601f1b9836 */ /* 0x010fca0000000000 */
[----:B------:R-:W-:Y:S01]  /*8800*/  @!P1 PRMT R31, RZ, 0x654, R27 ;  /* 0x00000654ff1f9816 */ /* 0x000fe2000000001b */
[----:B------:R-:W-:Y:S01]  /*8810*/  FADD.FTZ R27, R15, R6 ;  /* 0x000000060f1b7221 */ /* 0x000fe20000010000 */
[-CC-:B------:R-:W-:Y:S01]  /*8820*/  FFMA.FTZ R6, R63, R0.reuse, -R81.reuse ;  /* 0x000000003f067223 */ /* 0x180fe20000010851 */
[----:B------:R-:W-:Y:S01]  /*8830*/  FFMA.FTZ R81, R87, R0, -R81 ;  /* 0x0000000057517223 */ /* 0x000fe20000010851 */
[----:B------:R1:W-:Y:S01]  /*8840*/  @!P1 SYNCS.ARRIVE.TRANS64.RED.A1T0 RZ, [R31+URZ], RZ ;  /* 0x000000ff1fff99a7 */ /* 0x0003e2000810043f */
[----:B------:R-:W-:Y:S01]  /*8850*/  FADD.FTZ R48, R182, R27 ;  /* 0x0000001bb6307221 */ /* 0x000fe20000010000 */
[C---:B------:R-:W-:Y:S02]  /*8860*/  F2FP.F16.F32.PACK_AB R182, R21.reuse, R182 ;  /* 0x000000b615b6723e */ /* 0x040fe400000000ff */
[----:B------:R-:W2:Y:S01]  /*8870*/  MUFU.EX2 R6, R6 ;  /* 0x0000000600067308 */ /* 0x000ea20000000800 */
[----:B------:R-:W-:-:S04]  /*8880*/  FADD.FTZ R27, R21, R48 ;  /* 0x00000030151b7221 */ /* 0x000fc80000010000 */
[----:B------:R-:W-:Y:S01]  /*8890*/  FADD.FTZ R48, R176, R27 ;  /* 0x0000001bb0307221 */ /* 0x000fe20000010000 */
[C---:B------:R-:W-:Y:S02]  /*88a0*/  F2FP.F16.F32.PACK_AB R176, R25.reuse, R176 ;  /* 0x000000b019b0723e */ /* 0x040fe400000000ff */
[----:B------:R-:W3:Y:S01]  /*88b0*/  MUFU.EX2 R81, R81 ;  /* 0x0000005100517308 */ /* 0x000ee20000000800 */
[----:B------:R-:W-:-:S04]  /*88c0*/  FADD.FTZ R27, R25, R48 ;  /* 0x00000030191b7221 */ /* 0x000fc80000010000 */
[----:B------:R-:W-:Y:S01]  /*88d0*/  FADD.FTZ R48, R178, R27 ;  /* 0x0000001bb2307221 */ /* 0x000fe20000010000 */
[----:B------:R-:W-:-:S03]  /*88e0*/  F2FP.F16.F32.PACK_AB R178, R29, R178 ;  /* 0x000000b21db2723e */ /* 0x000fc600000000ff */
[----:B------:R-:W-:Y:S01]  /*88f0*/  FADD.FTZ R27, R29, R48 ;  /* 0x000000301d1b7221 */ /* 0x000fe20000010000 */
[C---:B--2---:R-:W-:Y:S01]  /*8900*/  FADD.FTZ R5, R6.reuse, R5 ;  /* 0x0000000506057221 */ /* 0x044fe20000010000 */
[----:B------:R-:W-:Y:S02]  /*8910*/  F2FP.F16.F32.PACK_AB R167, R6, R167 ;  /* 0x000000a706a7723e */ /* 0x000fe400000000ff */
[----:B------:R-:W-:Y:S01]  /*8920*/  FADD.FTZ R48, R172, R27 ;  /* 0x0000001bac307221 */ /* 0x000fe20000010000 */
[----:B------:R-:W-:Y:S01]  /*8930*/  FADD.FTZ R5, R66, R5 ;  /* 0x0000000542057221 */ /* 0x000fe20000010000 */
[C---:B------:R-:W-:Y:S02]  /*8940*/  F2FP.F16.F32.PACK_AB R172, R33.reuse, R172 ;  /* 0x000000ac21ac723e */ /* 0x040fe400000000ff */
[----:B------:R-:W-:Y:S01]  /*8950*/  FADD.FTZ R27, R33, R48 ;  /* 0x00000030211b7221 */ /* 0x000fe20000010000 */
[----:B------:R-:W-:Y:S01]  /*8960*/  FADD.FTZ R5, R67, R5 ;  /* 0x0000000543057221 */ /* 0x000fe20000010000 */
[----:B---3--:R-:W-:-:S02]  /*8970*/  F2FP.F16.F32.PACK_AB R155, R81, R86 ;  /* 0x00000056519b723e */ /* 0x008fc400000000ff */
[----:B------:R-:W-:Y:S01]  /*8980*/  FADD.FTZ R48, R174, R27 ;  /* 0x0000001bae307221 */ /* 0x000fe20000010000 */
[----:B------:R-:W-:Y:S01]  /*8990*/  FADD.FTZ R5, R70, R5 ;  /* 0x0000000546057221 */ /* 0x000fe20000010000 */
[C---:B------:R-:W-:Y:S02]  /*89a0*/  F2FP.F16.F32.PACK_AB R174, R37.reuse, R174 ;  /* 0x000000ae25ae723e */ /* 0x040fe400000000ff */
[----:B------:R-:W-:Y:S01]  /*89b0*/  FADD.FTZ R15, R37, R48 ;  /* 0x00000030250f7221 */ /* 0x000fe20000010000 */
[----:B------:R-:W-:-:S03]  /*89c0*/  FADD.FTZ R5, R71, R5 ;  /* 0x0000000547057221 */ /* 0x000fc60000010000 */
        /* <DEDUP_REMOVED lines=21> */
[----:B------:R-:W-:-:S03]  /*8b20*/  F2FP.F16.F32.PACK_AB R160, R57, R160 ;  /* 0x000000a039a0723e */ /* 0x000fc600000000ff */
[----:B------:R-:W-:-:S04]  /*8b30*/  FADD.FTZ R15, R57, R14 ;  /* 0x0000000e390f7221 */ /* 0x000fc80000010000 */
[----:B------:R-:W-:Y:S01]  /*8b40*/  FADD.FTZ R14, R162, R15 ;  /* 0x0000000fa20e7221 */ /* 0x000fe20000010000 */
[----:B------:R-:W-:-:S03]  /*8b50*/  F2FP.F16.F32.PACK_AB R162, R61, R162 ;  /* 0x000000a23da2723e */ /* 0x000fc600000000ff */
[----:B------:R-:W-:Y:S01]  /*8b60*/  FADD.FTZ R15, R61, R14 ;  /* 0x0000000e3d0f7221 */ /* 0x000fe20000010000 */
[----:B------:R-:W-:-:S03]  /*8b70*/  IMAD.MOV.U32 R14, RZ, RZ, R7 ;  /* 0x000000ffff0e7224 */ /* 0x000fc600078e0007 */
[----:B------:R-:W-:-:S04]  /*8b80*/  FADD.FTZ R6, R20, R15 ;  /* 0x0000000f14067221 */ /* 0x000fc80000010000 */
[----:B------:R-:W-:-:S04]  /*8b90*/  FADD.FTZ R15, R65, R6 ;  /* 0x00000006410f7221 */ /* 0x000fc80000010000 */
[----:B------:R-:W-:-:S04]  /*8ba0*/  FADD.FTZ R6, R24, R15 ;  /* 0x0000000f18067221 */ /* 0x000fc80000010000 */
[----:B------:R-:W-:-:S04]  /*8bb0*/  FADD.FTZ R15, R69, R6 ;  /* 0x00000006450f7221 */ /* 0x000fc80000010000 */
[----:B------:R-:W-:-:S04]  /*8bc0*/  FADD.FTZ R6, R28, R15 ;  /* 0x0000000f1c067221 */ /* 0x000fc80000010000 */
[----:B------:R-:W-:-:S04]  /*8bd0*/  FADD.FTZ R15, R73, R6 ;  /* 0x00000006490f7221 */ /* 0x000fc80000010000 */
[----:B------:R-:W-:Y:S01]  /*8be0*/  FADD.FTZ R6, R32, R15 ;  /* 0x0000000f20067221 */ /* 0x000fe20000010000 */
[----:B------:R-:W-:-:S03]  /*8bf0*/  IMAD.MOV.U32 R15, RZ, RZ, R4 ;  /* 0x000000ffff0f7224 */ /* 0x000fc600078e0004 */
[----:B------:R-:W-:Y:S01]  /*8c00*/  FADD.FTZ R6, R77, R6 ;  /* 0x000000064d067221 */ /* 0x000fe20000010000 */
[----:B-1----:R-:W-:Y:S06]  /*8c10*/  @P2 BRA `(.L_x_1892) ;  /* 0xffffffdc00c82947 */ /* 0x002fec000383ffff */
.L_x_1883:
        /* <DEDUP_REMOVED lines=67> */
.L_x_1893:
[----:B------:R-:W-:Y:S01]  /*9050*/  ULEA UR5, UR36, UR37, 0x3 ;  /* 0x0000002524057291 */ /* 0x000fe2000f8e183f */
[----:B------:R-:W-:-:S05]  /*9060*/  IMAD.U32 R2, RZ, RZ, UR46 ;  /* 0x0000002eff027e24 */ /* 0x000fca000f8e00ff */
[----:B------:R-:W-:-:S04]  /*9070*/  SHF.L.U32 R2, R2, 0x1f, RZ ;  /* 0x0000001f02027819 */ /* 0x000fc800000006ff */
[----:B------:R1:W2:Y:S01]  /*9080*/  SYNCS.PHASECHK.TRANS64.TRYWAIT P2, [UR5+0x34850], R2 ;  /* 0x03485002ff0075a7 */ /* 0x0002a20008040145 */
[----:B------:R-:W-:Y:S05]  /*9090*/  @!P0 BRA `(.L_x_1894) ;  /* 0x0000000000048947 */ /* 0x000fea0003800000 */
[----:B------:R-:W-:Y:S01]  /*90a0*/  BPT.TRAP 0x1 ;  /* 0x000000040000795c */ /* 0x000fe20000300000 */
.L_x_1894:
[----:B--2---:R-:W-:Y:S05]  /*90b0*/  @P2 BRA `(.L_x_1895) ;  /* 0x0000000000082947 */ /* 0x004fea0003800000 */
[----:B------:R-:W2:Y:S02]  /*90c0*/  SYNCS.PHASECHK.TRANS64.TRYWAIT P0, [UR5+0x34850], R2 ;  /* 0x03485002ff0075a7 */ /* 0x000ea40008000145 */
[----:B--2---:R-:W-:Y:S05]  /*90d0*/  @!P0 BRA `(.L_x_1896) ;  /* 0x0000004c00548947 */ /* 0x004fea0003800000 */
.L_x_1895:
[----:B------:R-:W-:Y:S01]  /*90e0*/  UIADD3 UR37, UR37, 0x400, URZ ;  /* 0x0000040025257890 */ /* 0x000fe2000fffe03f */
[----:B------:R-:W-:Y:S01]  /*90f0*/  WARPGROUP.ARRIVE ;  /* 0x00000000000079c5 */ /* 0x000fe20000000000 */
[----:B------:R-:W-:Y:S01]  /*9100*/  UMOV UR7, 0x40000040 ;  /* 0x4000004000077882 */ /* 0x000fe20000000000 */
[----:B--2---:R-:W2:Y:S01]  /*9110*/  SHFL.BFLY PT, R3, R6, 0x2, 0x1f ;  /* 0x0c401f0006037f89 */ /* 0x004ea200000e0000 */
[----:B------:R-:W-:Y:S01]  /*9120*/  USHF.R.U32.HI UR37, URZ, 0x4, UR37 ;  /* 0x000000043f257899 */ /* 0x000fe20008011625 */
[----:B------:R-:W-:Y:S01]  /*9130*/  IMAD.MOV.U32 R12, RZ, RZ, RZ ;  /* 0x000000ffff0c7224 */ /* 0x000fe200078e00ff */
[----:B------:R-:W-:Y:S01]  /*9140*/  R2UR UR8, R186 ;  /* 0x00000000ba0872ca */ /* 0x000fe200000e0000 */
[----:B-1----:R-:W1:Y:S01]  /*9150*/  SHFL.BFLY PT, R2, R5, 0x2, 0x1f ;  /* 0x0c401f0005027f89 */ /* 0x002e6200000e0000 */
[----:B------:R-:W-:-:S04]  /*9160*/  ULOP3.LUT UR37, UR37, 0x3fff, URZ, 0xc0, !UPT ;  /* 0x00003fff25257892 */ /* 0x000fc8000f8ec03f */
[----:B------:R-:W-:-:S04]  /*9170*/  ULOP3.LUT UR4, UR37, 0x4000000, URZ, 0xfc, !UPT ;  /* 0x0400000025047892 */ /* 0x000fc8000f8efc3f */
[----:B------:R-:W-:Y:S02]  /*9180*/  ULEA UR4, UR36, UR4, 0xb ;  /* 0x0000000424047291 */ /* 0x000fe4000f8e583f */
[----:B------:R-:W-:Y:S02]  /*9190*/  UIADD3 UR36, UR36, 0x1, URZ ;  /* 0x0000000124247890 */ /* 0x000fe4000fffe03f */
[----:B------:R-:W-:Y:S02]  /*91a0*/  UIADD3 UR8, UR8, 0x1, URZ ;  /* 0x0000000108087890 */ /* 0x000fe4000fffe03f */
[----:B------:R-:W-:Y:S01]  /*91b0*/  UISETP.NE.AND UP0, UPT, UR36, 0x2, UPT ;  /* 0x000000022400788c */ /* 0x000fe2000bf05270 */
[----:B------:R-:W-:Y:S02]  /*91c0*/  UMOV UR6, UR4 ;  /* 0x0000000400067c82 */ /* 0x000fe40008000000 */
[----:B------:R-:W-:Y:S01]  /*91d0*/  HGMMA.64x128x16.F32 R24, R180, gdesc[UR4].tnspB, R24, gsb0 ;  /* 0x41e00004b4187df0 */ /* 0x000fe20008000818 */
[----:B------:R-:W-:Y:S01]  /*91e0*/  UIADD3 UR6, UR4, 0x80, URZ ;  /* 0x0000008004067890 */ /* 0x000fe2000fffe03f */
[----:B--2---:R-:W-:Y:S01]  /*91f0*/  FADD.FTZ R3, R3, R6 ;  /* 0x0000000603037221 */ /* 0x004fe20000010000 */
[----:B------:R-:W-:Y:S01]  /*9200*/  UMOV UR7, 0x40000040 ;  /* 0x4000004000077882 */ /* 0x000fe20000000000 */
[----:B------:R-:W-:-:S02]  /*9210*/  IMAD.U32 R186, RZ, RZ, UR8 ;  /* 0x00000008ffba7e24 */ /* 0x000fc4000f8e00ff */
[----:B-1----:R-:W-:Y:S01]  /*9220*/  FADD.FTZ R8, R2, R5 ;  /* 0x0000000502087221 */ /* 0x002fe20000010000 */
[----:B------:R-:W-:Y:S01]  /*9230*/  IMAD.MOV.U32 R5, RZ, RZ, RZ ;  /* 0x000000ffff057224 */ /* 0x000fe200078e00ff */
[----:B------:R-:W1:Y:S01]  /*9240*/  SHFL.BFLY PT, R2, R3, 0x1, 0x1f ;  /* 0x0c201f0003027f89 */ /* 0x000e6200000e0000 */
[----:B------:R-:W-:-:S03]  /*9250*/  USEL UR36, UR36, URZ, UP0 ;  /* 0x0000003f24247287 */ /* 0x000fc60008000000 */
[----:B------:R-:W2:Y:S01]  /*9260*/  SHFL.BFLY PT, R9, R8, 0x1, 0x1f ;  /* 0x0c201f0008097f89 */ /* 0x000ea200000e0000 */
[----:B-1----:R-:W-:Y:S01]  /*9270*/  FADD.FTZ R11, R3, R2 ;  /* 0x00000002030b7221 */ /* 0x002fe20000010000 */
[----:B------:R-:W-:Y:S02]  /*9280*/  IMAD.MOV.U32 R3, RZ, RZ, -0x800000 ;  /* 0xff800000ff037424 */ /* 0x000fe400078e00ff */
[----:B------:R-:W-:Y:S02]  /*9290*/  IMAD.MOV.U32 R2, RZ, RZ, -0x800000 ;  /* 0xff800000ff027424 */ /* 0x000fe400078e00ff */
[----:B--2---:R-:W-:Y:S01]  /*92a0*/  FADD.FTZ R13, R8, R9 ;  /* 0x00000009080d7221 */ /* 0x004fe20000010000 */
[----:B------:R-:W-:Y:S01]  /*92b0*/  FSETP.NE.FTZ.AND P0, PT, R11, RZ, PT ;  /* 0x000000ff0b00720b */ /* 0x000fe20003f15000 */
[----:B------:R-:W-:-:S03]  /*92c0*/  IMAD.U32 R8, RZ, RZ, UR5 ;  /* 0x00000005ff087e24 */ /* 0x000fc6000f8e00ff */
[----:B------:R-:W-:-:S09]  /*92d0*/  FSETP.NE.FTZ.AND P2, PT, R13, RZ, PT ;  /* 0x000000ff0d00720b */ /* 0x000fd20003f55000 */
[----:B------:R-:W1:Y:S01]  /*92e0*/  @P0 MUFU.LG2 R10, R11 ;  /* 0x0000000b000a0308 */ /* 0x000e620000000c00 */
[----:B------:R-:W-:-:S03]  /*92f0*/  @P0 FMUL.FTZ R9, R0, 0.69314718246459960938 ;  /* 0x3f31721800090820 */ /* 0x000fc60000410000 */
[----:B------:R-:W-:Y:S01]  /*9300*/  @P2 FMUL.FTZ R15, R0, 0.69314718246459960938 ;  /* 0x3f317218000f2820 */ /* 0x000fe20000410000 */
[----:B------:R-:W-:-:S03]  /*9310*/  @!P1 VIADD R0, R8, 0x34860 ;  /* 0x0003486008009836 */ /* 0x000fc60000000000 */
[----:B------:R-:W2:Y:S02]  /*9320*/  @P2 MUFU.LG2 R6, R13 ;  /* 0x0000000d00062308 */ /* 0x000ea40000000c00 */
[----:B------:R-:W-:-:S06]  /*9330*/  @!P1 PRMT R0, RZ, 0x654, R0 ;  /* 0x00000654ff009816 */ /* 0x000fcc0000000000 */
[----:B------:R-:W3:Y:S01]  /*9340*/  @P0 MUFU.RCP R5, R11 ;  /* 0x0000000b00050308 */ /* 0x000ee20000001000 */
[----:B-1----:R-:W-:-:S04]  /*9350*/  @P0 FMUL.FTZ R10, R10, 0.69314718246459960938 ;  /* 0x3f3172180a0a0820 */ /* 0x002fc80000410000 */
[----:B------:R-:W-:Y:S01]  /*9360*/  @P0 FFMA.FTZ R3, R9, R4, R10 ;  /* 0x0000000409030223 */ /* 0x000fe2000001000a */
[----:B------:R-:W-:Y:S02]  /*9370*/  PLOP3.LUT P0, PT, PT, PT, PT, 0x8, 0x0 ;  /* 0x000000000000781c */ /* 0x000fe40003f0e170 */
[----:B------:R-:W1:Y:S01]  /*9380*/  @P2 MUFU.RCP R12, R13 ;  /* 0x0000000d000c2308 */ /* 0x000e620000001000 */
        /* <DEDUP_REMOVED lines=39> */
[----:B------:R2:W-:Y:S01]  /*9600*/  @!P1 SYNCS.ARRIVE.TRANS64.RED.A1T0 RZ, [R0+URZ], RZ ;  /* 0x000000ff00ff99a7 */ /* 0x0005e2000810043f */
[-C--:B---3--:R-:W-:Y:S01]  /*9610*/  FMUL.FTZ R8, R24, R5.reuse ;  /* 0x0000000518087220 */ /* 0x088fe20000410000 */
        /* <DEDUP_REMOVED lines=63> */
.L_x_1866:
        /* <DEDUP_REMOVED lines=9> */
[C---:B------:R-:W-:Y:S01]  /*9aa0*/  IADD3 R27, P2, R16.reuse, 0x20, RZ ;  /* 0x00000020101b7810 */ /* 0x040fe20007f5e0ff */
[----:B------:R-:W-:Y:S01]  /*9ab0*/  ULDC UR10, c[0x0][0xa88] ;  /* 0x0002a200000a7ab9 */ /* 0x000fe20000000800 */
[C---:B------:R-:W-:Y:S01]  /*9ac0*/  IADD3 R15, P4, R16.reuse, 0x4000, RZ ;  /* 0x00004000100f7810 */ /* 0x040fe20007f9e0ff */
[----:B------:R-:W-:Y:S01]  /*9ad0*/  VIADD R4, R91, 0x8 ;  /* 0x000000085b047836 */ /* 0x000fe20000000000 */
[C---:B------:R-:W-:Y:S01]  /*9ae0*/  LOP3.LUT R5, R16.reuse, 0x380, RZ, 0xc0, !PT ;  /* 0x0000038010057812 */ /* 0x040fe200078ec0ff */
[----:B------:R-:W1:Y:S01]  /*9af0*/  LDC.64 R88, c[0x0][0xb78] ;  /* 0x0002de00ff587b82 */ /* 0x000e620000000a00 */
[----:B------:R-:W-:Y:S01]  /*9b00*/  LOP3.LUT R26, R27, 0x380, RZ, 0xc0, !PT ;  /* 0x000003801b1a7812 */ /* 0x000fe200078ec0ff */
[----:B------:R-:W-:Y:S01]  /*9b10*/  USHF.R.S32.HI UR5, URZ, 0x1f, UR43 ;  /* 0x0000001f3f057899 */ /* 0x000fe2000801142b */
[----:B------:R-:W-:Y:S01]  /*9b20*/  LOP3.LUT P0, RZ, R187, 0x3, RZ, 0xc0, !PT ;  /* 0x00000003bbff7812 */ /* 0x000fe2000780c0ff */
[----:B------:R-:W-:Y:S01]  /*9b30*/  ULDC.64 UR8, c[0x0][0xb70] ;  /* 0x0002dc0000087ab9 */ /* 0x000fe20000000a00 */
[C---:B------:R-:W-:Y:S01]  /*9b40*/  IADD3 R13, P6, R16.reuse, 0x40, RZ ;  /* 0x00000040100d7810 */ /* 0x040fe20007fde0ff */
[----:B------:R-:W-:Y:S01]  /*9b50*/  UIMAD UR5, UR5, UR8, URZ ;  /* 0x00000008050572a4 */ /* 0x000fe2000f8e023f */
[----:B------:R-:W-:Y:S01]  /*9b60*/  LOP3.LUT R14, R15, 0x380, RZ, 0xc0, !PT ;  /* 0x000003800f0e7812 */ /* 0x000fe200078ec0ff */
[----:B------:R-:W-:Y:S01]  /*9b70*/  UIMAD.WIDE.U32 UR6, UR43, UR8, URZ ;  /* 0x000000082b0672a5 */ /* 0x000fe2000f8e003f */
[----:B------:R-:W-:Y:S01]  /*9b80*/  IADD3 R21, P5, R16, 0x60, RZ ;  /* 0x0000006010157810 */ /* 0x000fe20007fbe0ff */
[----:B------:R-:W-:Y:S01]  /*9b90*/  USHF.R.S32.HI UR8, URZ, 0x1f, UR44 ;  /* 0x0000001f3f087899 */ /* 0x000fe2000801142c */
[----:B------:R-:W-:Y:S01]  /*9ba0*/  SHF.R.U64 R5, R5, 0x3, RZ ;  /* 0x0000000305057819 */ /* 0x000fe200000012ff */
[----:B------:R-:W-:Y:S01]  /*9bb0*/  UIMAD UR5, UR43, UR9, UR5 ;  /* 0x000000092b0572a4 */ /* 0x000fe2000f8e0205 */
[----:B------:R-:W-:-:S02]  /*9bc0*/  SHF.R.U64 R26, R26, 0x3, RZ ;  /* 0x000000031a1a7819 */ /* 0x000fc400000012ff */
[----:B------:R-:W-:Y:S01]  /*9bd0*/  ISETP.GE.OR P1, PT, R4, UR10, P0 ;  /* 0x0000000a04007c0c */ /* 0x000fe20008726670 */
[----:B------:R-:W-:Y:S01]  /*9be0*/  UIADD3 UR5, UR7, UR5, URZ ;  /* 0x0000000507057290 */ /* 0x000fe2000fffe03f */
[----:B------:R-:W-:Y:S02]  /*9bf0*/  LOP3.LUT R24, R13, 0x380, RZ, 0xc0, !PT ;  /* 0x000003800d187812 */ /* 0x000fe400078ec0ff */
[----:B------:R-:W-:Y:S02]  /*9c00*/  SHF.R.U64 R14, R14, 0x3, RZ ;  /* 0x000000030e0e7819 */ /* 0x000fe400000012ff */
[----:B------:R-:W-:Y:S02]  /*9c10*/  LOP3.LUT R20, R21, 0x380, RZ, 0xc0, !PT ;  /* 0x0000038015147812 */ /* 0x000fe400078ec0ff */
[----:B------:R-:W-:Y:S01]  /*9c20*/  LOP3.LUT R4, R5, R16, RZ, 0x3c, !PT ;  /* 0x0000001005047212 */ /* 0x000fe200078e3cff */
[--C-:B------:R-:W-:Y:S01]  /*9c30*/  IMAD.MOV.U32 R5, RZ, RZ, R17.reuse ;  /* 0x000000ffff057224 */ /* 0x100fe200078e0011 */
[----:B------:R-:W-:Y:S01]  /*9c40*/  LOP3.LUT R26, R26, R27, RZ, 0x3c, !PT ;  /* 0x0000001b1a1a7212 */ /* 0x000fe200078e3cff */
[----:B------:R-:W-:Y:S01]  /*9c50*/  IMAD.X R27, RZ, RZ, R17, P2 ;  /* 0x000000ffff1b7224 */ /* 0x000fe200010e0611 */
[----:B------:R-:W-:-:S02]  /*9c60*/  SHF.R.U64 R24, R24, 0x3, RZ ;  /* 0x0000000318187819 */ /* 0x000fc400000012ff */
[----:B------:R-:W-:Y:S02]  /*9c70*/  LOP3.LUT R14, R14, R15, RZ, 0x3c, !PT ;  /* 0x0000000f0e0e7212 */ /* 0x000fe400078e3cff */
[----:B------:R-:W-:Y:S02]  /*9c80*/  SHF.R.U64 R20, R20, 0x3, RZ ;  /* 0x0000000314147819 */ /* 0x000fe400000012ff */
[----:B------:R-:W-:Y:S02]  /*9c90*/  IADD3 R15, P2, R16, 0x4040, RZ ;  /* 0x00004040100f7810 */ /* 0x000fe40007f5e0ff */
[----:B------:R-:W-:Y:S02]  /*9ca0*/  MOV R31, R4 ;  /* 0x00000004001f7202 */ /* 0x000fe40000000f00 */
[----:B------:R-:W-:Y:S02]  /*9cb0*/  LOP3.LUT R24, R24, R13, RZ, 0x3c, !PT ;  /* 0x0000000d18187212 */ /* 0x000fe400078e3cff */
[----:B------:R-:W-:Y:S01]  /*9cc0*/  F2FP.F16.F32.PACK_AB R4, R25, R8 ;  /* 0x000000081904723e */ /* 0x000fe200000000ff */
[----:B------:R-:W-:Y:S01]  /*9cd0*/  IMAD.X R25, RZ, RZ, R17, P6 ;  /* 0x000000ffff197224 */ /* 0x000fe200030e0611 */
[----:B------:R-:W-:-:S02]  /*9ce0*/  LOP3.LUT R20, R20, R21, RZ, 0x3c, !PT ;  /* 0x0000001514147212 */ /* 0x000fc400078e3cff */
[C---:B------:R-:W-:Y:S02]  /*9cf0*/  IADD3 R13, P3, R16.reuse, 0x4020, RZ ;  /* 0x00004020100d7810 */ /* 0x040fe40007f7e0ff */
[----:B------:R-:W-:Y:S02]  /*9d00*/  LOP3.LUT R10, R15, 0x380, RZ, 0xc0, !PT ;  /* 0x000003800f0a7812 */ /* 0x000fe400078ec0ff */
[----:B------:R-:W-:Y:S02]  /*9d10*/  IADD3 R21, P6, R16, 0x4060, RZ ;  /* 0x0000406010157810 */ /* 0x000fe40007fde0ff */
[----:B------:R-:W-:Y:S02]  /*9d20*/  LOP3.LUT R12, R13, 0x380, RZ, 0xc0, !PT ;  /* 0x000003800d0c7812 */ /* 0x000fe400078ec0ff */
[----:B------:R-:W-:Y:S02]  /*9d30*/  SHF.R.U64 R10, R10, 0x3, RZ ;  /* 0x000000030a0a7819 */ /* 0x000fe400000012ff */
[----:B------:R-:W-:-:S02]  /*9d40*/  LOP3.LUT R8, R21, 0x380, RZ, 0xc0, !PT ;  /* 0x0000038015087812 */ /* 0x000fc400078ec0ff */
[----:B------:R-:W-:Y:S01]  /*9d50*/  F2FP.F16.F32.PACK_AB R5, R0, R11 ;  /* 0x0000000b0005723e */ /* 0x000fe200000000ff */
[--C-:B------:R-:W-:Y:S01]  /*9d60*/  IMAD.X R11, RZ, RZ, R17.reuse, P2 ;  /* 0x000000ffff0b7224 */ /* 0x100fe200010e0611 */
[----:B------:R-:W-:Y:S01]  /*9d70*/  F2FP.F16.F32.PACK_AB R6, R6, R9 ;  /* 0x000000090606723e */ /* 0x000fe200000000ff */
[--C-:B------:R-:W-:Y:S01]  /*9d80*/  IMAD.X R9, RZ, RZ, R17.reuse, P6 ;  /* 0x000000ffff097224 */ /* 0x100fe200030e0611 */
[----:B------:R-:W-:Y:S02]  /*9d90*/  SHF.R.U64 R12, R12, 0x3, RZ ;  /* 0x000000030c0c7819 */ /* 0x000fe400000012ff */
[----:B------:R-:W-:Y:S01]  /*9da0*/  F2FP.F16.F32.PACK_AB R7, R7, R30 ;  /* 0x0000001e0707723e */ /* 0x000fe200000000ff */
[----:B------:R-:W-:Y:S01]  /*9db0*/  BAR.SYNC.DEFER_BLOCKING 0x1, 0x100 ;  /* 0x0044000000007b1d */ /* 0x000fe20000010000 */
[----:B------:R-:W-:Y:S01]  /*9dc0*/  LOP3.LUT R10, R10, R15, RZ, 0x3c, !PT ;  /* 0x0000000f0a0a7212 */ /* 0x000fe200078e3cff */
[----:B------:R-:W-:Y:S01]  /*9dd0*/  IMAD.X R15, RZ, RZ, R17, P4 ;  /* 0x000000ffff0f7224 */ /* 0x000fe200020e0611 */
[----:B------:R-:W-:-:S02]  /*9de0*/  SHF.R.U64 R8, R8, 0x3, RZ ;  /* 0x0000000308087819 */ /* 0x000fc400000012ff */
[----:B------:R-:W-:Y:S02]  /*9df0*/  MOV R28, R24 ;  /* 0x00000018001c7202 */ /* 0x000fe40000000f00 */
[----:B------:R-:W-:Y:S01]  /*9e00*/  LOP3.LUT R12, R12, R13, RZ, 0x3c, !PT ;  /* 0x0000000d0c0c7212 */ /* 0x000fe200078e3cff */
[--C-:B------:R-:W-:Y:S01]  /*9e10*/  IMAD.X R13, RZ, RZ, R17.reuse, P3 ;  /* 0x000000ffff0d7224 */ /* 0x100fe200018e0611 */
[----:B------:R-:W-:Y:S01]  /*9e20*/  MOV R24, R10 ;  /* 0x0000000a00187202 */ /* 0x000fe20000000f00 */
[----:B-1----:R-:W-:Y:S01]  /*9e30*/  IMAD R10, R88, UR8, RZ ;  /* 0x00000008580a7c24 */ /* 0x002fe2000f8e02ff */
[----:B------:R-:W-:Y:S01]  /*9e40*/  LOP3.LUT R8, R8, R21, RZ, 0x3c, !PT ;  /* 0x0000001508087212 */ /* 0x000fe200078e3cff */
[----:B------:R-:W-:Y:S01]  /*9e50*/  IMAD.X R21, RZ, RZ, R17, P5 ;  /* 0x000000ffff157224 */ /* 0x000fe200028e0611 */
[----:B------:R-:W-:Y:S01]  /*9e60*/  MOV R29, R26 ;  /* 0x0000001a001d7202 */ /* 0x000fe20000000f00 */
[----:B------:R-:W-:Y:S01]  /*9e70*/  IMAD R30, R89, UR44, R10 ;  /* 0x0000002c591e7c24 */ /* 0x000fe2000f8e020a */
[----:B------:R-:W-:-:S02]  /*9e80*/  MOV R0, R8 ;  /* 0x0000000800007202 */ /* 0x000fc40000000f00 */
[----:B------:R-:W-:Y:S02]  /*9e90*/  MOV R26, R14 ;  /* 0x0000000e001a7202 */ /* 0x000fe40000000f00 */
[----:B------:R-:W-:Y:S02]  /*9ea0*/  MOV R25, R12 ;  /* 0x0000000c00197202 */ /* 0x000fe40000000f00 */
[----:B------:R-:W-:Y:S02]  /*9eb0*/  F2FP.F16.F32.PACK_AB R8, R41, R40 ;  /* 0x000000282908723e */ /* 0x000fe400000000ff */
[----:B------:R-:W-:Y:S01]  /*9ec0*/  F2FP.F16.F32.PACK_AB R9, R43, R42 ;  /* 0x0000002a2b09723e */ /* 0x000fe200000000ff */
[----:B------:R1:W-:Y:S01]  /*9ed0*/  STSM.16.M88.4 [R31], R4 ;  /* 0x000000041f007844 */ /* 0x0003e20000000200 */
[----:B------:R-:W-:Y:S02]  /*9ee0*/  F2FP.F16.F32.PACK_AB R10, R45, R44 ;  /* 0x0000002c2d0a723e */ /* 0x000fe400000000ff */
[----:B------:R-:W-:-:S02]  /*9ef0*/  F2FP.F16.F32.PACK_AB R11, R47, R46 ;  /* 0x0000002e2f0b723e */ /* 0x000fc400000000ff */
[----:B------:R-:W-:Y:S01]  /*9f00*/  MOV R27, R20 ;  /* 0x00000014001b7202 */ /* 0x000fe20000000f00 */
[----:B------:R-:W-:Y:S01]  /*9f10*/  IMAD.U32 R21, RZ, RZ, UR7 ;  /* 0x00000007ff157e24 */ /* 0x000fe2000f8e00ff */
[----:B------:R-:W-:Y:S01]  /*9f20*/  F2FP.F16.F32.PACK_AB R12, R49, R48 ;  /* 0x00000030310c723e */ /* 0x000fe200000000ff */
[----:B------:R-:W-:Y:S01]  /*9f30*/  IMAD.U32 R20, RZ, RZ, UR6 ;  /* 0x00000006ff147e24 */ /* 0x000fe2000f8e00ff */
[----:B------:R-:W-:Y:S01]  /*9f40*/  F2FP.F16.F32.PACK_AB R13, R51, R50 ;  /* 0x00000032330d723e */ /* 0x000fe200000000ff */
[----:B------:R-:W-:Y:S01]  /*9f50*/  IMAD.U32 R21, RZ, RZ, UR5 ;  /* 0x00000005ff157e24 */ /* 0x000fe2000f8e00ff */
[----:B------:R-:W-:Y:S01]  /*9f60*/  F2FP.F16.F32.PACK_AB R14, R53, R52 ;  /* 0x00000034350e723e */ /* 0x000fe200000000ff */
[----:B------:R-:W-:Y:S01]  /*9f70*/  ULDC.64 UR6, c[0x0][0xb40] ;  /* 0x0002d00000067ab9 */ /* 0x000fe20000000a00 */
[----:B------:R-:W-:Y:S01]  /*9f80*/  F2FP.F16.F32.PACK_AB R15, R55, R54 ;  /* 0x00000036370f723e */ /* 0x000fe200000000ff */
[----:B------:R-:W-:Y:S01]  /*9f90*/  IMAD.WIDE.U32 R20, R88, UR44, R20 ;  /* 0x0000002c58147c25 */ /* 0x000fe2000f8e0014 */
[----:B------:R-:W-:-:S02]  /*9fa0*/  F2FP.F16.F32.PACK_AB R64, R65, R64 ;  /* 0x000000404140723e */ /* 0x000fc400000000ff */
[----:B-1----:R-:W-:Y:S02]  /*9fb0*/  F2FP.F16.F32.PACK_AB R4, R33, R32 ;  /* 0x000000202104723e */ /* 0x002fe400000000ff */
        /* <DEDUP_REMOVED lines=8> */
[----:B------:R-:W-:Y:S01]  /*a040*/  STSM.16.M88.4 [R28], R8 ;  /* 0x000000081c007844 */ /* 0x000fe20000000200 */
[----:B------:R-:W-:Y:S02]  /*a050*/  F2FP.F16.F32.PACK_AB R73, R75, R74 ;  /* 0x0000004a4b49723e */ /* 0x000fe400000000ff */
[----:B------:R-:W-:Y:S01]  /*a060*/  F2FP.F16.F32.PACK_AB R80, R81, R80 ;  /* 0x000000505150723e */ /* 0x000fe200000000ff */
[----:B------:R-:W-:Y:S01]  /*a070*/  STSM.16.M88.4 [R27], R12 ;  /* 0x0000000c1b007844 */ /* 0x000fe20000000200 */
[----:B------:R-:W-:Y:S02]  /*a080*/  F2FP.F16.F32.PACK_AB R74, R77, R76 ;  /* 0x0000004c4d4a723e */ /* 0x000fe400000000ff */
        /* <DEDUP_REMOVED lines=8> */
[----:B------:R-:W-:Y:S01]  /*a110*/  SHF.R.S32.HI R29, RZ, 0x1f, R91 ;  /* 0x0000001fff1d7819 */ /* 0x000fe2000001145b */
[----:B------:R1:W-:Y:S01]  /*a120*/  STSM.16.M88.4 [R26], R4 ;  /* 0x000000041a007844 */ /* 0x0003e20000000200 */
[C---:B------:R-:W-:Y:S02]  /*a130*/  IADD3 R20, P2, R91.reuse, R20, RZ ;  /* 0x000000145b147210 */ /* 0x040fe40007f5e0ff */
[----:B------:R-:W-:Y:S01]  /*a140*/  ISETP.GE.OR P0, PT, R91, UR10, P0 ;  /* 0x0000000a5b007c0c */ /* 0x000fe20008706670 */
[----:B------:R-:W-:Y:S01]  /*a150*/  STSM.16.M88.4 [R25], R64 ;  /* 0x0000004019007844 */ /* 0x000fe20000000200 */
[----:B------:R-:W-:-:S03]  /*a160*/  IADD3.X R29, R29, R21, R30, P2, !PT ;  /* 0x000000151d1d7210 */ /* 0x000fc600017fe41e */
[----:B------:R-:W-:Y:S04]  /*a170*/  STSM.16.M88.4 [R24], R72 ;  /* 0x0000004818007844 */ /* 0x000fe80000000200 */
[----:B------:R-:W-:Y:S01]  /*a180*/  STSM.16.M88.4 [R0], R80 ;  /* 0x0000005000007844 */ /* 0x000fe20000000200 */
        /* <DEDUP_REMOVED lines=8> */
[----:B------:R-:W1:Y:S03]  /*a210*/  SHFL.IDX PT, R6, R189, RZ, 0x1f ;  /* 0x00001fffbd067589 */ /* 0x000e6600000e0000 */
[----:B------:R-:W-:-:S05]  /*a220*/  LEA.HI.X R5, R20, UR7, R29, 0x2, P2 ;  /* 0x0000000714057c11 */ /* 0x000fca00090f141d */
[----:B------:R2:W-:Y:S04]  /*a230*/  @!P1 STG.E desc[UR60][R4.64+0x20], R2 ;  /* 0x0000200204009986 */ /* 0x0005e8000c10193c */
        /* <DEDUP_REMOVED lines=24> */
.L_x_1900:
[----:B------:R-:W-:Y:S05]  /*a3c0*/  BSYNC B0 ;  /* 0x0000000000007941 */ /* 0x000fea0003800000 */
.L_x_1899:
[----:B------:R-:W-:Y:S05]  /*a3d0*/  BRA `(.L_x_1898) ;  /* 0x00000008001c7947 */ /* 0x000fea0003800000 */
.L_x_1897:
        /* <DEDUP_REMOVED lines=10> */
[----:B------:R-:W-:Y:S01]  /*a480*/  IMAD.U32 R2, RZ, RZ, UR42 ;  /* 0x0000002aff027e24 */ /* 0x000fe2000f8e00ff */
[----:B------:R-:W-:-:S04]  /*a490*/  ULDC UR5, c[0x0][0xa88] ;  /* 0x0002a20000057ab9 */ /* 0x000fc80000000800 */
        /* <DEDUP_REMOVED lines=19> */
.L_x_1902:
[----:B------:R-:W-:Y:S05]  /*a5d0*/  BSYNC B0 ;  /* 0x0000000000007941 */ /* 0x000fea0003800000 */
.L_x_1901:
        /* <DEDUP_REMOVED lines=39> */
.L_x_1904:
[----:B------:R-:W-:Y:S05]  /*a850*/  BSYNC B0 ;  /* 0x0000000000007941 */ /* 0x000fea0003800000 */
.L_x_1903:
[----:B------:R-:W-:Y:S04]  /*a860*/  BSSY B0, `(.L_x_1905) ;  /* 0x0000014000007945 */ /* 0x000fe80003800000 */
[----:B------:R-:W-:Y:S05]  /*a870*/  @P4 BRA `(.L_x_1906) ;  /* 0x0000000000484947 */ /* 0x000fea0003800000 */
[----:B-1----:R-:W-:Y:S01]  /*a880*/  IADD3 R9, P2, R4, 0x20, RZ ;  /* 0x0000002004097810 */ /* 0x002fe20007f5e0ff */
[----:B------:R-:W-:Y:S01]  /*a890*/  ULDC.64 UR6, c[0x0][0xad8] ;  /* 0x0002b60000067ab9 */ /* 0x000fe20000000a00 */
[----:B------:R-:W-:Y:S01]  /*a8a0*/  MOV R2, R6 ;  /* 0x0000000600027202 */ /* 0x000fe20000000f00 */
[----:B------:R-:W-:Y:S01]  /*a8b0*/  IMAD.MOV.U32 R3, RZ, RZ, R11 ;  /* 0x000000ffff037224 */ /* 0x000fe200078e000b */
[----:B------:R-:W-:Y:S01]  /*a8c0*/  ULDC UR5, c[0x0][0xa8c] ;  /* 0x0002a30000057ab9 */ /* 0x000fe20000000800 */
[----:B------:R-:W-:Y:S01]  /*a8d0*/  IMAD.X R0, RZ, RZ, R5, P2 ;  /* 0x000000ffff007224 */ /* 0x000fe200010e0605 */
[C---:B------:R-:W-:Y:S01]  /*a8e0*/  ISETP.GE.AND P3, PT, R18.reuse, UR5, PT ;  /* 0x0000000512007c0c */ /* 0x040fe2000bf66270 */
[----:B------:R-:W-:Y:S02]  /*a8f0*/  VIADD R8, R18, 0x40 ;  /* 0x0000004012087836 */ /* 0x000fe40000000000 */
        /* <DEDUP_REMOVED lines=10> */
.L_x_1906:
[----:B------:R-:W-:Y:S05]  /*a9a0*/  BSYNC B0 ;  /* 0x0000000000007941 */ /* 0x000fea0003800000 */
.L_x_1905:
        /* <DEDUP_REMOVED lines=20> */
.L_x_1908:
[----:B------:R-:W-:Y:S05]  /*aaf0*/  BSYNC B0 ;  /* 0x0000000000007941 */ /* 0x000fea0003800000 */
.L_x_1907:
        /* <DEDUP_REMOVED lines=20> */
.L_x_1909:
[----:B------:R-:W-:Y:S05]  /*ac40*/  BSYNC B0 ;  /* 0x0000000000007941 */ /* 0x000fea0003800000 */
.L_x_1898:
[----:B------:R-:W5:Y:S02]  /*ac50*/  LDC R0, c[0x0][0xda8] ;  /* 0x00036a00ff007b82 */ /* 0x000f640000000800 */
[----:B-----5:R-:W-:-:S13]  /*ac60*/  ISETP.LE.AND P0, PT, R0, UR4, PT ;  /* 0x0000000400007c0c */ /* 0x020fda000bf03270 */
[----:B------:R-:W-:Y:S05]  /*ac70*/  @!P0 BRA `(.L_x_1910) ;  /* 0xffffff60005c8947 */ /* 0x000fea000383ffff */
[----:B------:R-:W-:Y:S05]  /*ac80*/  EXIT ;  /* 0x000000000000794d */ /* 0x000fea0003800000 */
.L_x_1862:
        /* <DEDUP_REMOVED lines=8> */
[----:B------:R-:W-:Y:S02]  /*ad10*/  IMAD.MOV.U32 R17, RZ, RZ, 0x1 ;  /* 0x00000001ff117424 */ /* 0x000fe400078e00ff */
[----:B------:R-:W-:-:S04]  /*ad20*/  IMAD.MOV.U32 R16, RZ, RZ, RZ ;  /* 0x000000ffff107224 */ /* 0x000fc800078e00ff */
[----:B------:R-:W1:Y:S02]  /*ad30*/  LDC R0, c[0x0][0xda8] ;  /* 0x00036a00ff007b82 */ /* 0x000e640000000800 */
[----:B-1----:R-:W-:-:S13]  /*ad40*/  ISETP.LE.AND P0, PT, R0, UR4, PT ;  /* 0x0000000400007c0c */ /* 0x002fda000bf03270 */
[----:B------:R-:W-:Y:S05]  /*ad50*/  @P0 BRA `(.L_x_1911) ;  /* 0x0000002800d00947 */ /* 0x000fea0003800000 */
[----:B------:R-:W1:Y:S01]  /*ad60*/  S2R R2, SR_TID.X ;  /* 0x0000000000027919 */ /* 0x000e620000002100 */
[----:B------:R-:W-:Y:S01]  /*ad70*/  IMAD.U32 R18, RZ, RZ, UR4 ;  /* 0x00000004ff127e24 */ /* 0x000fe2000f8e00ff */
[----:B------:R-:W-:Y:S01]  /*ad80*/  ULDC UR48, c[0x0][0xc] ;  /* 0x0000030000307ab9 */ /* 0x000fe20000000800 */
[----:B------:R-:W-:Y:S01]  /*ad90*/  IMAD.MOV.U32 R16, RZ, RZ, RZ ;  /* 0x000000ffff107224 */ /* 0x000fe200078e00ff */
[----:B------:R-:W-:Y:S01]  /*ada0*/  ULDC.64 UR44, c[0x0][0x198] ;  /* 0x00006600002c7ab9 */ /* 0x000fe20000000a00 */
[----:B------:R-:W-:Y:S01]  /*adb0*/  IMAD.MOV.U32 R17, RZ, RZ, 0x1 ;  /* 0x00000001ff117424 */ /* 0x000fe200078e00ff */
[----:B------:R-:W-:Y:S01]  /*adc0*/  UMOV UR47, URZ ;  /* 0x0000003f002f7c82 */ /* 0x000fe20008000000 */
[----:B-1----:R-:W-:-:S07]  /*add0*/  LOP3.LUT R19, R2, 0x1f, RZ, 0xc0, !PT ;  /* 0x0000001f02137812 */ /* 0x002fce00078ec0ff */
.L_x_1959:
        /* <DEDUP_REMOVED lines=21> */
.L_x_1912:
[----:B------:R-:W-:Y:S01]  /*af30*/  ULDC UR9, c[0x0][0xdc4] ;  /* 0x0003710000097ab9 */ /* 0x000fe20000000800 */
[----:B------:R-:W-:Y:S01]  /*af40*/  UMOV UR7, UR8 ;  /* 0x0000000800077c82 */ /* 0x000fe20008000000 */
[----:B------:R-:W-:-:S11]  /*af50*/  UISETP.NE.AND UP0, UPT, UR9, 0x1, UPT ;  /* 0x000000010900788c */ /* 0x000fd6000bf05270 */
[----:B------:R-:W-:Y:S02]  /*af60*/  @UP0 ULDC.64 UR10, c[0x0][0xdc8] ;  /* 0x00037200000a0ab9 */ /* 0x000fe40000000a00 */
[----:B------:R-:W-:-:S04]  /*af70*/  UIMAD.WIDE.U32 UR4, UR8, UR10, URZ ;  /* 0x0000000a080472a5 */ /* 0x000fc8000f8e003f */
[----:B------:R-:W-:-:S04]  /*af80*/  @UP0 USHF.R.U32.HI UR7, URZ, UR11, UR5 ;  /* 0x0000000b3f070299 */ /* 0x000fc80008011605 */
[----:B------:R-:W-:-:S12]  /*af90*/  UIMAD UR4, UR7, UR9, URZ ;  /* 0x00000009070472a4 */ /* 0x000fd8000f8e023f */
.L_x_1913:
[----:B------:R-:W-:Y:S01]  /*afa0*/  ULOP3.LUT UR5, URZ, UR7, URZ, 0x33, !UPT ;  /* 0x000000073f057292 */ /* 0x000fe2000f8e333f */
[----:B------:R-:W-:Y:S01]  /*afb0*/  BSSY B6, `(.L_x_1914) ;  /* 0x000027f000067945 */ /* 0x000fe20003800000 */
[----:B------:R-:W-:Y:S01]  /*afc0*/  ULDC.64 UR10, c[0x0][0x3f8] ;  /* 0x0000fe00000a7ab9 */ /* 0x000fe20000000a00 */
[----:B------:R-:W-:Y:S01]  /*afd0*/  ULDC UR7, c[0x0][0xdac] ;  /* 0x00036b0000077ab9 */ /* 0x000fe20000000800 */
[----:B------:R-:W-:Y:S02]  /*afe0*/  UISETP.NE.U32.AND UP0, UPT, UR10, URZ, UPT ;  /* 0x0000003f0a00728c */ /* 0x000fe4000bf05070 */
[----:B------:R-:W-:Y:S02]  /*aff0*/  UIADD3 UR5, UR5, UR7, URZ ;  /* 0x0000000705057290 */ /* 0x000fe4000fffe03f */
[----:B------:R-:W-:Y:S02]  /*b000*/  UISETP.NE.AND.EX UP0, UPT, UR11, URZ, UPT, UP0 ;  /* 0x0000003f0b00728c */ /* 0x000fe4000bf05300 */
[----:B------:R-:W-:Y:S01]  /*b010*/  USHF.L.U32 UR41, UR5, 0x7, URZ ;  /* 0x0000000705297899 */ /* 0x000fe2000800063f */
[----:B------:R-:W-:Y:S01]  /*b020*/  ULDC UR7, c[0x0][0x404] ;  /* 0x0001010000077ab9 */ /* 0x000fe20000000800 */
[----:B------:R-:W-:Y:S01]  /*b030*/  ULDC UR10, c[0x0][0x288] ;  /* 0x0000a200000a7ab9 */ /* 0x000fe20000000800 */
[----:B------:R-:W-:-:S02]  /*b040*/  USEL UR7, UR7, 0x1, UP0 ;  /* 0x0000000107077887 */ /* 0x000fc40008000000 */
[----:B------:R-:W-:Y:S01]  /*b050*/  UIADD3 UR5, UR41, 0xff, -UR10 ;  /* 0x000000ff29057890 */ /* 0x000fe2000fffe80a */
[----:B------:R-:W-:Y:S02]  /*b060*/  ULDC UR9, c[0x0][0xdb8] ;  /* 0x00036e0000097ab9 */ /* 0x000fe40000000800 */
[----:B------:R-:W-:Y:S01]  /*b070*/  ULDC UR10, c[0x0][0x2e0] ;  /* 0x0000b800000a7ab9 */ /* 0x000fe20000000800 */
[----:B------:R-:W-:Y:S02]  /*b080*/  UISETP.NE.AND UP1, UPT, UR9, 0x1, UPT ;  /* 0x000000010900788c */ /* 0x000fe4000bf25270 */
[----:B------:R-:W-:Y:S02]  /*b090*/  UIMAD UR11, UR7, UR10, 0x7f ;  /* 0x0000007f070b74a4 */ /* 0x000fe4000f8e020a */
[----:B------:R-:W-:Y:S02]  /*b0a0*/  UIMAD UR5, UR7, UR10, UR5 ;  /* 0x0000000a070572a4 */ /* 0x000fe4000f8e0205 */
[----:B------:R-:W-:-:S02]  /*b0b0*/  USHF.R.S32.HI UR10, URZ, 0x1f, UR11 ;  /* 0x0000001f3f0a7899 */ /* 0x000fc4000801140b */
[----:B------:R-:W-:Y:S02]  /*b0c0*/  USHF.R.S32.HI UR7, URZ, 0x1f, UR5 ;  /* 0x0000001f3f077899 */ /* 0x000fe40008011405 */
[----:B------:R-:W-:Y:S02]  /*b0d0*/  ULEA.HI UR10, UR10, UR11, URZ, 0x7 ;  /* 0x0000000b0a0a7291 */ /* 0x000fe4000f8f383f */
[----:B------:R-:W-:Y:S02]  /*b0e0*/  ULEA.HI UR7, UR7, UR5, URZ, 0x7 ;  /* 0x0000000507077291 */ /* 0x000fe4000f8f383f */
[----:B------:R-:W-:Y:S02]  /*b0f0*/  USHF.R.S32.HI UR10, URZ, 0x7, UR10 ;  /* 0x000000073f0a7899 */ /* 0x000fe4000801140a */
[----:B------:R-:W-:Y:S02]  /*b100*/  USHF.R.S32.HI UR7, URZ, 0x7, UR7 ;  /* 0x000000073f077899 */ /* 0x000fe40008011407 */
[----:B------:R-:W-:-:S02]  /*b110*/  UIADD3 UR4, UR8, -UR4, URZ ;  /* 0x8000000408047290 */ /* 0x000fc4000fffe03f */
[----:B------:R-:W-:Y:S01]  /*b120*/  UISETP.LT.AND UP0, UPT, UR10, UR7, UPT ;  /* 0x000000070a00728c */ /* 0x000fe2000bf01270 */
[----:B------:R-:W-:-:S03]  /*b130*/  ULDC UR8, c[0x0][0xdc4] ;  /* 0x0003710000087ab9 */ /* 0x000fc60000000800 */
[----:B------:R-:W-:Y:S02]  /*b140*/  USEL UR39, UR10, UR7, UP0 ;  /* 0x000000070a277287 */ /* 0x000fe40008000000 */
[----:B------:R-:W-:-:S03]  /*b150*/  UIMAD UR6, UR6, UR8, UR4 ;  /* 0x00000008060672a4 */ /* 0x000fc6000f8e0204 */
[----:B------:R-:W-:Y:S01]  /*b160*/  @UP1 ULDC UR4, c[0x0][0xdbc] ;  /* 0x00036f0000041ab9 */ /* 0x000fe20000000800 */
[----:B------:R-:W-:Y:S01]  /*b170*/  ISETP.LT.AND P0, PT, RZ, UR39, PT ;  /* 0x00000027ff007c0c */ /* 0x000fe2000bf01270 */
[----:B------:R-:W-:Y:S01]  /*b180*/  UIMAD.WIDE.U32 UR4, UR6, UR4, URZ ;  /* 0x00000004060472a5 */ /* 0x000fe2000f8e003f */
[----:B------:R-:W-:Y:S01]  /*b190*/  @UP1 ULDC UR8, c[0x0][0xdc0] ;  /* 0x0003700000081ab9 */ /* 0x000fe20000000800 */
[----:B------:R-:W-:Y:S02]  /*b1a0*/  UMOV UR43, UR6 ;  /* 0x00000006002b7c82 */ /* 0x000fe40008000000 */
[----:B------:R-:W-:-:S04]  /*b1b0*/  @UP1 USHF.R.U32.HI UR43, URZ, UR8, UR5 ;  /* 0x000000083f2b1299 */ /* 0x000fc80008011605 */
[----:B------:R-:W-:-:S04]  /*b1c0*/  UIADD3 UR42, -UR43, URZ, URZ ;  /* 0x0000003f2b2a7290 */ /* 0x000fc8000fffe13f */
[----:B------:R-:W-:Y:S01]  /*b1d0*/  UIMAD UR42, UR9, UR42, UR6 ;  /* 0x0000002a092a72a4 */ /* 0x000fe2000f8e0206 */
[----:B------:R-:W-:Y:S11]  /*b1e0*/  @P0 BRA `(.L_x_1915) ;  /* 0x0000000000400947 */ /* 0x000ff60003800000 */
[----:B------:R-:W-:Y:S01]  /*b1f0*/  ISETP.NE.AND P0, PT, R19, RZ, PT ;  /* 0x000000ff1300720c */ /* 0x000fe20003f05270 */
[----:B------:R-:W-:-:S12]  /*b200*/  IMAD.MOV.U32 R13, RZ, RZ, R18 ;  /* 0x000000ffff0d7224 */ /* 0x000fd800078e0012 */
        /* <DEDUP_REMOVED lines=14> */
.L_x_1915:
        /* <DEDUP_REMOVED lines=23> */
.L_x_1917:
        /* <DEDUP_REMOVED lines=20> */
.L_x_1919:
[----:B------:R-:W-:Y:S01]  /*b5a0*/  MOV R2, 0x0 ;  /* 0x0000000000027802 */ /* 0x000fe20000000f00 */
[----:B------:R-:W-:Y:S01]  /*b5b0*/  ULDC.64 UR6, c[0x4][0x108] ;  /* 0x0100420000067ab9 */ /* 0x000fe20000000a00 */
[----:B------:R-:W-:Y:S01]  /*b5c0*/  ULDC.64 UR8, c[0x4][0x110] ;  /* 0x0100440000087ab9 */ /* 0x000fe20000000a00 */
[----:B------:R-:W-:Y:S01]  /*b5d0*/  ULDC.64 UR4, c[0x4][0x70] ;  /* 0x01001c0000047ab9 */ /* 0x000fe20000000a00 */
[----:B------:R-:W-:Y:S01]  /*b5e0*/  IMAD.U32 R4, RZ, RZ, UR6 ;  /* 0x00000006ff047e24 */ /* 0x000fe2000f8e00ff */
[----:B------:R-:W-:Y:S01]  /*b5f0*/  MOV R10, UR4 ;  /* 0x00000004000a7c02 */ /* 0x000fe20008000f00 */
[----:B------:R-:W1:Y:S01]  /*b600*/  LDC.64 R2, c[0x4][R2] ;  /* 0x0100000002027b82 */ /* 0x000e620000000a00 */
        /* <DEDUP_REMOVED lines=9> */
.L_x_1918:
[----:B------:R-:W-:Y:S01]  /*b6a0*/  ULDC.64 UR4, c[0x0][0x9f8] ;  /* 0x00027e0000047ab9 */ /* 0x000fe20000000a00 */
[----:B------:R-:W-:Y:S01]  /*b6b0*/  IMAD.U32 R5, RZ, RZ, UR43 ;  /* 0x0000002bff057e24 */ /* 0x000fe2000f8e00ff */
[----:B------:R-:W-:Y:S01]  /*b6c0*/  ISETP.NE.U32.AND P0, PT, RZ, UR4, PT ;  /* 0x00000004ff007c0c */ /* 0x000fe2000bf05070 */
[----:B------:R-:W-:Y:S01]  /*b6d0*/  IMAD.U32 R0, RZ, RZ, UR43 ;  /* 0x0000002bff007e24 */ /* 0x000fe2000f8e00ff */
[----:B------:R-:W1:Y:S02]  /*b6e0*/  LDC R4, c[0x0][0x428] ;  /* 0x00010a00ff047b82 */ /* 0x000e640000000800 */
[----:B------:R-:W-:-:S13]  /*b6f0*/  ISETP.NE.AND.EX P0, PT, RZ, UR5, PT, P0 ;  /* 0x00000005ff007c0c */ /* 0x000fda000bf05300 */
[----:B------:R-:W2:Y:S02]  /*b700*/  @P0 LDC.64 R2, c[0x0][0x9f8] ;  /* 0x00027e00ff020b82 */ /* 0x000ea40000000a00 */
[----:B--2---:R-:W-:-:S05]  /*b710*/  @P0 IMAD.WIDE R2, R5, 0x4, R2 ;  /* 0x0000000405020825 */ /* 0x004fca00078e0202 */
[----:B------:R2:W3:Y:S01]  /*b720*/  @P0 LDG.E R0, desc[UR60][R2.64] ;  /* 0x0000003c02000981 */ /* 0x0004e2000c1e1900 */
[----:B-1----:R-:W-:Y:S01]  /*b730*/  ISETP.NE.AND P0, PT, R4, 0x1, PT ;  /* 0x000000010400780c */ /* 0x002fe20003f05270 */
[----:B------:R-:W-:Y:S01]  /*b740*/  IMAD.U32 R4, RZ, RZ, UR42 ;  /* 0x0000002aff047e24 */ /* 0x000fe2000f8e00ff */
[----:B------:R-:W-:Y:S01]  /*b750*/  ISETP.NE.AND P1, PT, R19, RZ, PT ;  /* 0x000000ff1300720c */ /* 0x000fe20003f25270 */
[----:B------:R-:W-:Y:S01]  /*b760*/  UMOV UR40, URZ ;  /* 0x0000003f00287c82 */ /* 0x000fe20008000000 */
[----:B------:R-:W-:Y:S01]  /*b770*/  UMOV UR8, 0x40 ;  /* 0x0000004000087882 */ /* 0x000fe20000000000 */
[----:B------:R-:W-:Y:S01]  /*b780*/  UMOV UR9, UR41 ;  /* 0x0000002900097c82 */ /* 0x000fe20008000000 */
[----:B------:R-:W-:Y:S01]  /*b790*/  UMOV UR10, UR42 ;  /* 0x0000002a000a7c82 */ /* 0x000fe20008000000 */
[----:B------:R-:W-:Y:S01]  /*b7a0*/  UMOV UR11, UR43 ;  /* 0x0000002b000b7c82 */ /* 0x000fe20008000000 */
[----:B------:R-:W-:Y:S01]  /*b7b0*/  UMOV UR12, 0x80 ;  /* 0x00000080000c7882 */ /* 0x000fe20000000000 */
[----:B--2---:R-:W1:Y:S01]  /*b7c0*/  LDC.64 R2, c[0x0][0x3f8] ;  /* 0x0000fe00ff027b82 */ /* 0x004e620000000a00 */
[----:B------:R-:W-:Y:S01]  /*b7d0*/  UMOV UR13, UR41 ;  /* 0x00000029000d7c82 */ /* 0x000fe20008000000 */
[----:B------:R-:W-:Y:S01]  /*b7e0*/  UMOV UR14, UR42 ;  /* 0x0000002a000e7c82 */ /* 0x000fe20008000000 */
[----:B------:R-:W-:Y:S01]  /*b7f0*/  UMOV UR15, UR43 ;  /* 0x0000002b000f7c82 */ /* 0x000fe20008000000 */
[----:B------:R-:W-:-:S02]  /*b800*/  UMOV UR6, 0xffffffff ;  /* 0xffffffff00067882 */ /* 0x000fc40000000000 */
[----:B------:R-:W-:Y:S02]  /*b810*/  VOTEU.ALL UP1, P1 ;  /* 0x00000000003f7886 */ /* 0x000fe40000820000 */
[----:B------:R-:W2:Y:S03]  /*b820*/  @P0 LDC R5, c[0x0][0x42c] ;  /* 0x00010b00ff050b82 */ /* 0x000ea60000000800 */
[----:B------:R-:W-:-:S04]  /*b830*/  @!UP1 UIADD3 UR4, UP0, UR44, 0x270, URZ ;  /* 0x000002702c049890 */ /* 0x000fc8000ff1e03f */
[----:B------:R-:W-:Y:S01]  /*b840*/  @!UP1 UIADD3.X UR5, URZ, UR45, URZ, UP0, !UPT ;  /* 0x0000002d3f059290 */ /* 0x000fe200087fe43f */
[----:B------:R-:W4:Y:S08]  /*b850*/  @P0 LDC R6, c[0x0][0x430] ;  /* 0x00010c00ff060b82 */ /* 0x000f300000000800 */
[----:B------:R1:W-:Y:S01]  /*b860*/  @!UP1 UTMAPF.L2.4D [UR40], [UR4] ;  /* 0x00000028040095b8 */ /* 0x0003e20008018000 */
[----:B--2---:R-:W-:Y:S01]  /*b870*/  @P0 IMAD.HI.U32 R5, R5, UR42, RZ ;  /* 0x0000002a05050c27 */ /* 0x004fe2000f8e00ff */
[----:B------:R2:W-:Y:S04]  /*b880*/  @!UP1 UTMAPF.L2.4D [UR8], [UR4] ;  /* 0x00000008040095b8 */ /* 0x0005e80008018000 */
[----:B----4-:R-:W-:Y:S01]  /*b890*/  @P0 SHF.R.U32.HI R4, RZ, R6, R5 ;  /* 0x00000006ff040219 */ /* 0x010fe20000011605 */
[----:B------:R-:W-:Y:S01]  /*b8a0*/  IMAD.U32 R5, RZ, RZ, UR39 ;  /* 0x00000027ff057e24 */ /* 0x000fe2000f8e00ff */
[----:B-1----:R-:W-:Y:S01]  /*b8b0*/  ISETP.NE.U32.AND P0, PT, R2, RZ, PT ;  /* 0x000000ff0200720c */ /* 0x002fe20003f05070 */
[----:B------:R2:W-:Y:S02]  /*b8c0*/  @!UP1 UTMAPF.L2.4D [UR12], [UR4] ;  /* 0x0000000c040095b8 */ /* 0x0005e40008018000 */
[----:B------:R-:W-:Y:S01]  /*b8d0*/  VIADD R5, R5, 0xffffffff ;  /* 0xffffffff05057836 */ /* 0x000fe20000000000 */
[----:B------:R-:W-:-:S04]  /*b8e0*/  ISETP.NE.AND.EX P0, PT, R3, RZ, PT, P0 ;  /* 0x000000ff0300720c */ /* 0x000fc80003f05300 */
[----:B---3--:R-:W-:Y:S01]  /*b8f0*/  SEL R6, R0, RZ, !P0 ;  /* 0x000000ff00067207 */ /* 0x008fe20004000000 */
[----:B--2---:R-:W-:Y:S08]  /*b900*/  BRA.DIV UR6, `(.L_x_1920) ;  /* 0x0000002606607947 */ /* 0x004ff0000b800000 */
.L_x_1971:
[----:B------:R-:W-:Y:S01]  /*b910*/  UMOV UR4, 0xffffffff ;  /* 0xffffffff00047882 */ /* 0x000fe20000000000 */
[----:B------:R-:W-:Y:S02]  /*b920*/  SHF.R.S32.HI R12, RZ, 0x1f, R0 ;  /* 0x0000001fff0c7819 */ /* 0x000fe40000011400 */
[----:B------:R-:W-:Y:S05]  /*b930*/  BRA.DIV UR4, `(.L_x_1921) ;  /* 0x0000002604807947 */ /* 0x000fea000b800000 */
[----:B------:R-:W-:-:S13]  /*b940*/  ELECT P6, URZ, PT ;  /* 0x00000000003f782f */ /* 0x000fda00038c0000 */
.L_x_1974:
        /* <DEDUP_REMOVED lines=21> */
.L_x_1923:
[----:B------:R-:W2:Y:S01]  /*baa0*/  S2R R7, SR_TID.X ;  /* 0x0000000000077919 */ /* 0x000ea20000002100 */
[----:B-1----:R-:W-:Y:S02]  /*bab0*/  LEA R8, R16, UR38, 0x3 ;  /* 0x0000002610087c11 */ /* 0x002fe4000f8e18ff */
[----:B--2---:R-:W-:Y:S02]  /*bac0*/  LOP3.LUT R9, R7, 0x7f, RZ, 0xc0, !PT ;  /* 0x0000007f07097812 */ /* 0x004fe400078ec0ff */
[----:B------:R-:W-:Y:S02]  /*bad0*/  SHF.L.U32 R7, R17, 0x1f, RZ ;  /* 0x0000001f11077819 */ /* 0x000fe400000006ff */
[----:B------:R-:W-:Y:S02]  /*bae0*/  ISETP.NE.AND P3, PT, R9, RZ, PT ;  /* 0x000000ff0900720c */ /* 0x000fe40003f65270 */
[----:B------:R-:W1:Y:S02]  /*baf0*/  SYNCS.PHASECHK.TRANS64.TRYWAIT P2, [R8+URZ+0x34840], R7 ;  /* 0x03484007080075a7 */ /* 0x000e64000804017f */
[----:B-1----:R-:W-:Y:S09]  /*bb00*/  @!P2 BRA `(.L_x_1924) ;  /* 0x00000024002ca947 */ /* 0x002ff20003800000 */
.L_x_1975:
[----:B------:R-:W-:Y:S05]  /*bb10*/  @P3 BRA `(.L_x_1925) ;  /* 0x0000000000143947 */ /* 0x000fea0003800000 */
[----:B------:R-:W-:Y:S01]  /*bb20*/  ISETP.NE.AND P2, PT, R19, RZ, PT ;  /* 0x000000ff1300720c */ /* 0x000fe20003f45270 */
[----:B-1----:R-:W-:-:S04]  /*bb30*/  IMAD.MOV.U32 R7, RZ, RZ, 0xc000 ;  /* 0x0000c000ff077424 */ /* 0x002fc800078e00ff */
[----:B------:R2:W-:Y:S08]  /*bb40*/  SYNCS.ARRIVE.TRANS64 RZ, [R8+URZ+0x34830], R7 ;  /* 0x0348300708ff79a7 */ /* 0x0005f0000800003f */
[----:B------:R-:W-:Y:S05]  /*bb50*/  @!P2 BRA `(.L_x_1925) ;  /* 0x000000000004a947 */ /* 0x000fea0003800000 */
[----:B------:R-:W-:Y:S01]  /*bb60*/  BPT.TRAP 0x1 ;  /* 0x000000040000795c */ /* 0x000fe20000300000 */
.L_x_1925:
        /* <DEDUP_REMOVED lines=13> */
[----:B------:R-:W-:Y:S02]  /*bc40*/  USHF.L.U32 UR11, UR11, 0x7, URZ ;  /* 0x000000070b0b7899 */ /* 0x000fe4000800063f */
[----:B------:R-:W-:Y:S02]  /*bc50*/  UIADD3 UR14, UR8, 0x1c400, URZ ;  /* 0x0001c400080e7890 */ /* 0x000fe4000fffe03f */
[----:B------:R-:W-:Y:S02]  /*bc60*/  UIADD3 UR15, UR8, 0x20400, URZ ;  /* 0x00020400080f7890 */ /* 0x000fe4000fffe03f */
[----:B------:R-:W-:-:S03]  /*bc70*/  UIADD3 UR17, UR8, 0x24400, URZ ;  /* 0x0002440008117890 */ /* 0x000fc6000fffe03f */
[----:B------:R-:W-:Y:S01]  /*bc80*/  UMOV UR8, UR14 ;  /* 0x0000000e00087c82 */ /* 0x000fe20008000000 */
[----:B------:R-:W-:Y:S01]  /*bc90*/  UMOV UR14, 0x80 ;  /* 0x00000080000e7882 */ /* 0x000fe20000000000 */
[----:B------:R3:W-:Y:S02]  /*bca0*/  UTMALDG.4D [UR8], [UR4], desc[UR6] ;  /* 0x00000608040075b4 */ /* 0x0007e40008019000 */
[----:B---3--:R-:W-:Y:S01]  /*bcb0*/  UMOV UR8, UR15 ;  /* 0x0000000f00087c82 */ /* 0x008fe20008000000 */
[----:B------:R-:W-:Y:S02]  /*bcc0*/  UMOV UR10, UR16 ;  /* 0x00000010000a7c82 */ /* 0x000fe40008000000 */
[----:B------:R3:W-:Y:S02]  /*bcd0*/  UTMALDG.4D [UR8], [UR4], desc[UR6] ;  /* 0x00000608040075b4 */ /* 0x0007e40008019000 */
[----:B---3--:R-:W-:Y:S01]  /*bce0*/  UMOV UR8, UR17 ;  /* 0x0000001100087c82 */ /* 0x008fe20008000000 */
[----:B------:R-:W-:-:S02]  /*bcf0*/  UMOV UR10, UR14 ;  /* 0x0000000e000a7c82 */ /* 0x000fc40008000000 */
[----:B------:R3:W-:Y:S02]  /*bd00*/  UTMALDG.4D [UR8], [UR4], desc[UR6] ;  /* 0x00000608040075b4 */ /* 0x0007e40008019000 */
[----:B---3--:R-:W-:Y:S01]  /*bd10*/  NOP ;  /* 0x0000000000007918 */ /* 0x008fe20000000000 */
.L_x_1922:
        /* <DEDUP_REMOVED lines=9> */
[----:B-12---:R-:W-:Y:S01]  /*bdb0*/  @P2 IMAD.MOV.U32 R7, RZ, RZ, 0xc000 ;  /* 0x0000c000ff072424 */ /* 0x006fe200078e00ff */
        /* <DEDUP_REMOVED lines=28> */
.L_x_1976:
[----:B------:R-:W-:-:S06]  /*bf80*/  UISETP.GE.AND UP0, UPT, UR39, 0x2, UPT ;  /* 0x000000022700788c */ /* 0x000fcc000bf06270 */
[----:B------:R-:W-:-:S13]  /*bf90*/  PLOP3.LUT P2, PT, PT, PT, UP0, 0x80, 0x0 ;  /* 0x000000000000781c */ /* 0x000fda0003f4f008 */
[----:B------:R-:W-:Y:S05]  /*bfa0*/  @!P2 BRA `(.L_x_1927) ;  /* 0x000000140014a947 */ /* 0x000fea0003800000 */
[----:B------:R-:W-:Y:S02]  /*bfb0*/  ULOP3.LUT UR4, UR39, 0x1, URZ, 0xc0, !UPT ;  /* 0x0000000127047892 */ /* 0x000fe4000f8ec03f */
[----:B------:R-:W-:Y:S02]  /*bfc0*/  UIADD3 UR46, UR39, -0x2, URZ ;  /* 0xfffffffe272e7890 */ /* 0x000fe4000fffe03f */
[----:B------:R-:W-:Y:S01]  /*bfd0*/  UISETP.NE.U32.AND UP0, UPT, UR4, 0x1, UPT ;  /* 0x000000010400788c */ /* 0x000fe2000bf05070 */
[----:B------:R-:W-:-:S03]  /*bfe0*/  ULDC.64 UR36, c[0x0][0x408] ;  /* 0x0001020000247ab9 */ /* 0x000fc60000000a00 */
[----:B-1----:R-:W-:Y:S02]  /*bff0*/  IMAD.U32 R7, RZ, RZ, UR46 ;  /* 0x0000002eff077e24 */ /* 0x002fe4000f8e00ff */
[----:B------:R-:W-:-:S13]  /*c000*/  PLOP3.LUT P2, PT, PT, PT, UP0, 0x80, 0x0 ;  /* 0x000000000000781c */ /* 0x000fda0003f4f008 */
[----:B------:R-:W-:Y:S05]  /*c010*/  @!P2 BRA `(.L_x_1928) ;  /* 0x0000000400b4a947 */ /* 0x000fea0003800000 */
[----:B------:R-:W-:Y:S01]  /*c020*/  VIADD R7, R16, 0x1 ;  /* 0x0000000110077836 */ /* 0x000fe20000000000 */
[----:B------:R-:W-:Y:S04]  /*c030*/  BSSY B0, `(.L_x_1929) ;  /* 0x0000067000007945 */ /* 0x000fe80003800000 */
[----:B------:R-:W-:-:S04]  /*c040*/  ISETP.NE.AND P2, PT, R7, 0x2, PT ;  /* 0x000000020700780c */ /* 0x000fc80003f45270 */
[----:B------:R-:W-:Y:S02]  /*c050*/  SEL R10, RZ, 0x1, P2 ;  /* 0x00000001ff0a7807 */ /* 0x000fe40001000000 */
[----:B------:R-:W-:Y:S02]  /*c060*/  SEL R7, R7, RZ, P2 ;  /* 0x000000ff07077207 */ /* 0x000fe40001000000 */
[----:B------:R-:W-:Y:S01]  /*c070*/  LOP3.LUT R10, R17, R10, RZ, 0x3c, !PT ;  /* 0x0000000a110a7212 */ /* 0x000fe200078e3cff */
[----:B------:R-:W-:Y:S06]  /*c080*/  @!P6 BRA `(.L_x_1930) ;  /* 0x000000040084e947 */ /* 0x000fec0003800000 */
[----:B------:R-:W-:Y:S02]  /*c090*/  IMAD.MOV.U32 R9, RZ, RZ, R6 ;  /* 0x000000ffff097224 */ /* 0x000fe400078e0006 */
[----:B------:R-:W-:Y:S01]  /*c0a0*/  IMAD.U32 R8, RZ, RZ, UR46 ;  /* 0x0000002eff087e24 */ /* 0x000fe2000f8e00ff */
[----:B------:R-:W-:Y:S06]  /*c0b0*/  @!P0 BRA `(.L_x_1931) ;  /* 0x0000000000508947 */ /* 0x000fec0003800000 */
[----:B------:R-:W-:Y:S01]  /*c0c0*/  ULDC UR7, c[0x0][0x41c] ;  /* 0x0001070000077ab9 */ /* 0x000fe20000000800 */
[----:B------:R-:W-:Y:S01]  /*c0d0*/  UMOV UR6, UR46 ;  /* 0x0000002e00067c82 */ /* 0x000fe20008000000 */
[----:B------:R-:W-:-:S11]  /*c0e0*/  UISETP.NE.AND UP0, UPT, UR7, 0x1, UPT ;  /* 0x000000010700788c */ /* 0x000fd6000bf05270 */
[----:B------:R-:W-:Y:S02]  /*c0f0*/  @UP0 ULDC.64 UR8, c[0x0][0x420] ;  /* 0x0001080000080ab9 */ /* 0x000fe40000000a00 */
[----:B------:R-:W-:-:S04]  /*c100*/  UIMAD.WIDE.U32 UR4, UR46, UR8, URZ ;  /* 0x000000082e0472a5 */ /* 0x000fc8000f8e003f */
[----:B------:R-:W-:-:S03]  /*c110*/  @UP0 USHF.R.U32.HI UR6, URZ, UR9, UR5 ;  /* 0x000000093f060299 */ /* 0x000fc60008011605 */
[----:B------:R-:W-:Y:S01]  /*c120*/  ULDC.64 UR8, c[0x0][0x408] ;  /* 0x0001020000087ab9 */ /* 0x000fe20000000a00 */
[----:B------:R-:W-:Y:S01]  /*c130*/  USHF.R.S32.HI UR4, URZ, 0x1f, UR6 ;  /* 0x0000001f3f047899 */ /* 0x000fe20008011406 */
[----:B------:R-:W-:Y:S02]  /*c140*/  IMAD R11, R12, UR8, RZ ;  /* 0x000000080c0b7c24 */ /* 0x000fe4000f8e02ff */
[----:B------:R-:W-:Y:S02]  /*c150*/  IMAD.U32 R8, RZ, RZ, UR6 ;  /* 0x00000006ff087e24 */ /* 0x000fe4000f8e00ff */
[C---:B------:R-:W-:Y:S02]  /*c160*/  IMAD R11, R0.reuse, UR9, R11 ;  /* 0x00000009000b7c24 */ /* 0x040fe4000f8e020b */
[----:B------:R-:W-:Y:S02]  /*c170*/  IMAD.U32 R9, RZ, RZ, UR4 ;  /* 0x00000004ff097e24 */ /* 0x000fe4000f8e00ff */
[----:B------:R-:W-:-:S04]  /*c180*/  IMAD.WIDE.U32 R8, R0, UR8, R8 ;  /* 0x0000000800087c25 */ /* 0x000fc8000f8e0008 */
[----:B------:R-:W-:Y:S01]  /*c190*/  IMAD.IADD R9, R11, 0x1, R9 ;  /* 0x000000010b097824 */ /* 0x000fe200078e0209 */
[----:B------:R-:W-:-:S04]  /*c1a0*/  LEA R2, P2, R8, R2, 0x2 ;  /* 0x0000000208027211 */ /* 0x000fc800078410ff */
[----:B------:R-:W-:-:S05]  /*c1b0*/  LEA.HI.X R3, R8, R3, R9, 0x2, P2 ;  /* 0x0000000308037211 */ /* 0x000fca00010f1409 */
[----:B------:R1:W5:Y:S01]  /*c1c0*/  LDG.E R9, desc[UR60][R2.64] ;  /* 0x0000003c02097981 */ /* 0x000362000c1e1900 */
[----:B------:R-:W-:-:S04]  /*c1d0*/  UIADD3 UR4, -UR6, URZ, URZ ;  /* 0x0000003f06047290 */ /* 0x000fc8000fffe13f */
[----:B------:R-:W-:-:S06]  /*c1e0*/  UIMAD UR4, UR7, UR4, UR46 ;  /* 0x00000004070472a4 */ /* 0x000fcc000f8e022e */
[----:B-1----:R-:W-:-:S07]  /*c1f0*/  IMAD.U32 R8, RZ, RZ, UR4 ;  /* 0x00000004ff087e24 */ /* 0x002fce000f8e00ff */
.L_x_1931:
[----:B------:R-:W1:Y:S01]  /*c200*/  S2R R2, SR_TID.X ;  /* 0x0000000000027919 */ /* 0x000e620000002100 */
[----:B------:R-:W-:Y:S02]  /*c210*/  LEA R3, R7, UR38, 0x3 ;  /* 0x0000002607037c11 */ /* 0x000fe4000f8e18ff */
[----:B-1----:R-:W-:Y:S02]  /*c220*/  LOP3.LUT R11, R2, 0x7f, RZ, 0xc0, !PT ;  /* 0x0000007f020b7812 */ /* 0x002fe400078ec0ff */
[----:B------:R-:W-:Y:S02]  /*c230*/  SHF.L.U32 R2, R10, 0x1f, RZ ;  /* 0x0000001f0a027819 */ /* 0x000fe400000006ff */
[----:B------:R-:W-:Y:S02]  /*c240*/  ISETP.NE.AND P2, PT, R11, RZ, PT ;  /* 0x000000ff0b00720c */ /* 0x000fe40003f45270 */
[----:B------:R-:W1:Y:S02]  /*c250*/  SYNCS.PHASECHK.TRANS64.TRYWAIT P3, [R3+URZ+0x34840], R2 ;  /* 0x03484002030075a7 */ /* 0x000e64000806017f */
[----:B-1----:R-:W-:Y:S09]  /*c260*/  @!P3 BRA `(.L_x_1932) ;  /* 0x0000001c0080b947 */ /* 0x002ff20003800000 */
.L_x_1977:
[----:B------:R-:W-:Y:S05]  /*c270*/  @P2 BRA `(.L_x_1933) ;  /* 0x0000000000142947 */ /* 0x000fea0003800000 */
[----:B------:R-:W-:Y:S01]  /*c280*/  ISETP.NE.AND P3, PT, R19, RZ, PT ;  /* 0x000000ff1300720c */ /* 0x000fe20003f65270 */
[----:B-1----:R-:W-:-:S04]  /*c290*/  IMAD.MOV.U32 R2, RZ, RZ, 0xc000 ;  /* 0x0000c000ff027424 */ /* 0x002fc800078e00ff */
[----:B------:R2:W-:Y:S08]  /*c2a0*/  SYNCS.ARRIVE.TRANS64 RZ, [R3+URZ+0x34830], R2 ;  /* 0x0348300203ff79a7 */ /* 0x0005f0000800003f */
[----:B------:R-:W-:Y:S05]  /*c2b0*/  @!P3 BRA `(.L_x_1933) ;  /* 0x000000000004b947 */ /* 0x000fea0003800000 */
[----:B------:R-:W-:Y:S01]  /*c2c0*/  BPT.TRAP 0x1 ;  /* 0x000000040000795c */ /* 0x000fe20000300000 */
.L_x_1933:
        /* <DEDUP_REMOVED lines=14> */
[----:B-12---:R-:W-:Y:S01]  /*c3b0*/  SHF.L.U32 R3, R17, 0x1f, RZ ;  /* 0x0000001f11037819 */ /* 0x006fe200000006ff */
[----:B------:R-:W-:Y:S01]  /*c3c0*/  UIADD3 UR9, UR9, 0x34830, URZ ;  /* 0x0003483009097890 */ /* 0x000fe2000fffe03f */
[----:B------:R-:W-:Y:S01]  /*c3d0*/  LEA R2, R16, UR19, 0x3 ;  /* 0x0000001310027c11 */ /* 0x000fe2000f8e18ff */
[----:B------:R-:W-:-:S02]  /*c3e0*/  USHF.L.U32 UR11, UR11, 0x7, URZ ;  /* 0x000000070b0b7899 */ /* 0x000fc4000800063f */
        /* <DEDUP_REMOVED lines=13> */
.L_x_1978:
[----:B------:R-:W-:Y:S05]  /*c4c0*/  @P2 BRA `(.L_x_1935) ;  /* 0x0000000000182947 */ /* 0x000fea0003800000 */
[----:B------:R-:W-:Y:S01]  /*c4d0*/  ISETP.NE.AND P2, PT, R19, RZ, PT ;  /* 0x000000ff1300720c */ /* 0x000fe20003f45270 */
[----:B-1----:R-:W-:Y:S01]  /*c4e0*/  IMAD.MOV.U32 R3, RZ, RZ, 0x8000 ;  /* 0x00008000ff037424 */ /* 0x002fe200078e00ff */
[----:B------:R-:W-:-:S04]  /*c4f0*/  LEA R2, R16, UR38, 0x3 ;  /* 0x0000002610027c11 */ /* 0x000fc8000f8e18ff */
[----:B------:R2:W-:Y:S07]  /*c500*/  SYNCS.ARRIVE.TRANS64 RZ, [R2+URZ+0x34850], R3 ;  /* 0x0348500302ff79a7 */ /* 0x0005ee000800003f */
[----:B------:R-:W-:Y:S05]  /*c510*/  @!P2 BRA `(.L_x_1935) ;  /* 0x000000000004a947 */ /* 0x000fea0003800000 */
[----:B------:R-:W-:Y:S01]  /*c520*/  BPT.TRAP 0x1 ;  /* 0x000000040000795c */ /* 0x000fe20000300000 */
.L_x_1935:
        /* <DEDUP_REMOVED lines=11> */
[----:B------:R-:W-:Y:S02]  /*c5e0*/  ULEA UR6, UR9, UR38, 0xf ;  /* 0x0000002609067291 */ /* 0x000fe4000f8e783f */
[----:B------:R-:W-:Y:S02]  /*c5f0*/  ULEA UR9, UR9, UR38, 0x3 ;  /* 0x0000002609097291 */ /* 0x000fe4000f8e183f */
[----:B------:R-:W-:Y:S02]  /*c600*/  USHF.L.U32 UR11, UR11, 0x7, URZ ;  /* 0x000000070b0b7899 */ /* 0x000fe4000800063f */
[----:B------:R-:W-:Y:S02]  /*c610*/  UIADD3 UR8, UR6, 0x400, URZ ;  /* 0x0000040006087890 */ /* 0x000fe4000fffe03f */
[----:B------:R-:W-:Y:S02]  /*c620*/  UIADD3 UR9, UR9, 0x34850, URZ ;  /* 0x0003485009097890 */ /* 0x000fe4000fffe03f */
[----:B------:R-:W-:-:S03]  /*c630*/  UIADD3 UR14, UR6, 0x4400, URZ ;  /* 0x00004400060e7890 */ /* 0x000fc6000fffe03f */
[----:B------:R-:W-:-:S04]  /*c640*/  UMOV UR6, 0x0 ;  /* 0x0000000000067882 */ /* 0x000fc80000000000 */
[----:B------:R3:W-:Y:S02]  /*c650*/  UTMALDG.4D [UR8], [UR4], desc[UR6] ;  /* 0x00000608040075b4 */ /* 0x0007e40008019000 */
[----:B---3--:R-:W-:Y:S01]  /*c660*/  UMOV UR8, UR14 ;  /* 0x0000000e00087c82 */ /* 0x008fe20008000000 */
[----:B------:R-:W-:Y:S02]  /*c670*/  UMOV UR10, UR15 ;  /* 0x0000000f000a7c82 */ /* 0x000fe40008000000 */
[----:B------:R3:W-:Y:S02]  /*c680*/  UTMALDG.4D [UR8], [UR4], desc[UR6] ;  /* 0x00000608040075b4 */ /* 0x0007e40008019000 */
[----:B---3--:R-:W-:Y:S01]  /*c690*/  NOP ;  /* 0x0000000000007918 */ /* 0x008fe20000000000 */
.L_x_1930:
[----:B------:R-:W-:Y:S05]  /*c6a0*/  BSYNC B0 ;  /* 0x0000000000007941 */ /* 0x000fea0003800000 */
.L_x_1929:
[----:B------:R-:W-:Y:S01]  /*c6b0*/  UIADD3 UR4, UR39, -0x3, URZ ;  /* 0xfffffffd27047890 */ /* 0x000fe2000fffe03f */
[----:B------:R-:W-:Y:S02]  /*c6c0*/  IMAD.MOV.U32 R16, RZ, RZ, R7 ;  /* 0x000000ffff107224 */ /* 0x000fe400078e0007 */
[----:B------:R-:W-:-:S03]  /*c6d0*/  IMAD.MOV.U32 R17, RZ, RZ, R10 ;  /* 0x000000ffff117224 */ /* 0x000fc600078e000a */
[----:B------:R-:W-:-:S07]  /*c6e0*/  IMAD.U32 R7, RZ, RZ, UR4 ;  /* 0x00000004ff077e24 */ /* 0x000fce000f8e00ff */
.L_x_1928:
[----:B------:R-:W-:Y:S01]  /*c6f0*/  ISETP.NE.AND P2, PT, RZ, UR46, PT ;  /* 0x0000002eff007c0c */ /* 0x000fe2000bf45270 */
[----:B------:R-:W-:-:S12]  /*c700*/  BSSY B0, `(.L_x_1927) ;  /* 0x00000cf000007945 */ /* 0x000fd80003800000 */
[----:B------:R-:W-:Y:S05]  /*c710*/  @!P2 BRA `(.L_x_1936) ;  /* 0x0000000c0034a947 */ /* 0x000fea0003800000 */
[----:B------:R-:W-:-:S07]  /*c720*/  IMAD.MOV.U32 R8, RZ, RZ, R6 ;  /* 0x000000ffff087224 */ /* 0x000fce00078e0006 */
.L_x_1951:
[----:B------:R-:W-:Y:S01]  /*c730*/  VIADD R10, R16, 0x1 ;  /* 0x00000001100a7836 */ /* 0x000fe20000000000 */
[----:B------:R-:W-:Y:S05]  /*c740*/  YIELD ;  /* 0x0000000000007946 */ /* 0x000fea0003800000 */
[----:B------:R-:W-:Y:S01]  /*c750*/  ISETP.NE.AND P2, PT, R10, 0x2, PT ;  /* 0x000000020a00780c */ /* 0x000fe20003f45270 */
[----:B------:R-:W-:Y:S03]  /*c760*/  BSSY B1, `(.L_x_1937) ;  /* 0x0000061000017945 */ /* 0x000fe60003800000 */
[----:B-12---:R-:W-:-:S02]  /*c770*/  SEL R2, RZ, 0x1, P2 ;  /* 0x00000001ff027807 */ /* 0x006fc40001000000 */
        /* <DEDUP_REMOVED lines=22> */
.L_x_1939:
[----:B------:R-:W1:Y:S01]  /*c8e0*/  S2R R2, SR_TID.X ;  /* 0x0000000000027919 */ /* 0x000e620000002100 */
[----:B------:R-:W-:Y:S02]  /*c8f0*/  LEA R3, R10, UR38, 0x3 ;  /* 0x000000260a037c11 */ /* 0x000fe4000f8e18ff */
[----:B-1----:R-:W-:Y:S02]  /*c900*/  LOP3.LUT R9, R2, 0x7f, RZ, 0xc0, !PT ;  /* 0x0000007f02097812 */ /* 0x002fe400078ec0ff */
[----:B------:R-:W-:Y:S02]  /*c910*/  SHF.L.U32 R2, R11, 0x1f, RZ ;  /* 0x0000001f0b027819 */ /* 0x000fe400000006ff */
[----:B------:R-:W-:Y:S02]  /*c920*/  ISETP.NE.AND P2, PT, R9, RZ, PT ;  /* 0x000000ff0900720c */ /* 0x000fe40003f45270 */
[----:B------:R-:W1:Y:S02]  /*c930*/  SYNCS.PHASECHK.TRANS64.TRYWAIT P3, [R3+URZ+0x34840], R2 ;  /* 0x03484002030075a7 */ /* 0x000e64000806017f */
[----:B-1----:R-:W-:Y:S09]  /*c940*/  @!P3 BRA `(.L_x_1940) ;  /* 0x0000001400f0b947 */ /* 0x002ff20003800000 */
.L_x_1979:
[----:B------:R-:W-:Y:S05]  /*c950*/  @P2 BRA `(.L_x_1941) ;  /* 0x0000000000142947 */ /* 0x000fea0003800000 */
[----:B------:R-:W-:Y:S01]  /*c960*/  ISETP.NE.AND P3, PT, R19, RZ, PT ;  /* 0x000000ff1300720c */ /* 0x000fe20003f65270 */
[----:B-1----:R-:W-:-:S04]  /*c970*/  IMAD.MOV.U32 R2, RZ, RZ, 0xc000 ;  /* 0x0000c000ff027424 */ /* 0x002fc800078e00ff */
[----:B------:R2:W-:Y:S08]  /*c980*/  SYNCS.ARRIVE.TRANS64 RZ, [R3+URZ+0x34830], R2 ;  /* 0x0348300203ff79a7 */ /* 0x0005f0000800003f */
[----:B------:R-:W-:Y:S05]  /*c990*/  @!P3 BRA `(.L_x_1941) ;  /* 0x000000000004b947 */ /* 0x000fea0003800000 */
[----:B------:R-:W-:Y:S01]  /*c9a0*/  BPT.TRAP 0x1 ;  /* 0x000000040000795c */ /* 0x000fe20000300000 */
.L_x_1941:
        /* <DEDUP_REMOVED lines=16> */
[----:B-12---:R-:W-:Y:S01]  /*cab0*/  LEA R2, R16, UR19, 0x3 ;  /* 0x0000001310027c11 */ /* 0x006fe2000f8e18ff */
        /* <DEDUP_REMOVED lines=14> */
.L_x_1980:
[----:B------:R-:W-:Y:S05]  /*cba0*/  @P2 BRA `(.L_x_1943) ;  /* 0x0000000000142947 */ /* 0x000fea0003800000 */
[----:B------:R-:W-:Y:S01]  /*cbb0*/  ISETP.NE.AND P2, PT, R19, RZ, PT ;  /* 0x000000ff1300720c */ /* 0x000fe20003f45270 */
[----:B------:R-:W-:-:S04]  /*cbc0*/  IMAD.MOV.U32 R3, RZ, RZ, 0x8000 ;  /* 0x00008000ff037424 */ /* 0x000fc800078e00ff */
[----:B------:R2:W-:Y:S08]  /*cbd0*/  SYNCS.ARRIVE.TRANS64 RZ, [R2+URZ+0x50], R3 ;  /* 0x0000500302ff79a7 */ /* 0x0005f0000800003f */
[----:B------:R-:W-:Y:S05]  /*cbe0*/  @!P2 BRA `(.L_x_1943) ;  /* 0x000000000004a947 */ /* 0x000fea0003800000 */
[----:B------:R-:W-:Y:S01]  /*cbf0*/  BPT.TRAP 0x1 ;  /* 0x000000040000795c */ /* 0x000fe20000300000 */
.L_x_1943:
        /* <DEDUP_REMOVED lines=10> */
[----:B------:R-:W-:Y:S01]  /*cca0*/  MOV R5, R13 ;  /* 0x0000000d00057202 */ /* 0x000fe20000000f00 */
[----:B------:R-:W-:-:S02]  /*ccb0*/  IMAD.MOV.U32 R6, RZ, RZ, R8 ;  /* 0x000000ffff067224 */ /* 0x000fc400078e0008 */
        /* <DEDUP_REMOVED lines=11> */
.L_x_1938:
[----:B------:R-:W-:Y:S05]  /*cd70*/  BSYNC B1 ;  /* 0x0000000000017941 */ /* 0x000fea0003800000 */
.L_x_1937:
[----:B------:R-:W-:Y:S01]  /*cd80*/  VIADD R16, R10, 0x1 ;  /* 0x000000010a107836 */ /* 0x000fe20000000000 */
[----:B------:R-:W-:Y:S04]  /*cd90*/  BSSY B1, `(.L_x_1944) ;  /* 0x0000062000017945 */ /* 0x000fe80003800000 */
[----:B------:R-:W-:-:S04]  /*cda0*/  ISETP.NE.AND P2, PT, R16, 0x2, PT ;  /* 0x000000021000780c */ /* 0x000fc80003f45270 */
[----:B-12---:R-:W-:Y:S02]  /*cdb0*/  SEL R2, RZ, 0x1, P2 ;  /* 0x00000001ff027807 */ /* 0x006fe40001000000 */
[----:B------:R-:W-:Y:S02]  /*cdc0*/  SEL R16, R16, RZ, P2 ;  /* 0x000000ff10107207 */ /* 0x000fe40001000000 */
[----:B------:R-:W-:Y:S01]  /*cdd0*/  LOP3.LUT R17, R11, R2, RZ, 0x3c, !PT ;  /* 0x000000020b117212 */ /* 0x000fe200078e3cff */
[----:B------:R-:W-:Y:S06]  /*cde0*/  @!P6 BRA `(.L_x_1945) ;  /* 0x000000040070e947 */ /* 0x000fec0003800000 */
[----:B------:R-:W-:Y:S01]  /*cdf0*/  VIADD R13, R7, 0xffffffff ;  /* 0xffffffff070d7836 */ /* 0x000fe20000000000 */
        /* <DEDUP_REMOVED lines=18> */
.L_x_1946:
[----:B------:R-:W1:Y:S01]  /*cf20*/  S2R R2, SR_TID.X ;  /* 0x0000000000027919 */ /* 0x000e620000002100 */
[----:B------:R-:W-:Y:S02]  /*cf30*/  SHF.L.U32 R3, R17, 0x1f, RZ ;  /* 0x0000001f11037819 */ /* 0x000fe400000006ff */
[----:B-1----:R-:W-:Y:S02]  /*cf40*/  LOP3.LUT R9, R2, 0x7f, RZ, 0xc0, !PT ;  /* 0x0000007f02097812 */ /* 0x002fe400078ec0ff */
[----:B------:R-:W-:Y:S02]  /*cf50*/  LEA R2, R16, UR38, 0x3 ;  /* 0x0000002610027c11 */ /* 0x000fe4000f8e18ff */
[----:B------:R-:W-:Y:S02]  /*cf60*/  ISETP.NE.AND P2, PT, R9, RZ, PT ;  /* 0x000000ff0900720c */ /* 0x000fe40003f45270 */
[----:B------:R-:W1:Y:S02]  /*cf70*/  SYNCS.PHASECHK.TRANS64.TRYWAIT P3, [R2+URZ+0x34840], R3 ;  /* 0x03484003020075a7 */ /* 0x000e64000806017f */
[----:B-1----:R-:W-:Y:S09]  /*cf80*/  @!P3 BRA `(.L_x_1947) ;  /* 0x000000100088b947 */ /* 0x002ff20003800000 */
.L_x_1981:
[----:B------:R-:W-:Y:S05]  /*cf90*/  @P2 BRA `(.L_x_1948) ;  /* 0x0000000000142947 */ /* 0x000fea0003800000 */
[----:B------:R-:W-:Y:S01]  /*cfa0*/  ISETP.NE.AND P3, PT, R19, RZ, PT ;  /* 0x000000ff1300720c */ /* 0x000fe20003f65270 */
[----:B-1----:R-:W-:-:S04]  /*cfb0*/  IMAD.MOV.U32 R3, RZ, RZ, 0xc000 ;  /* 0x0000c000ff037424 */ /* 0x002fc800078e00ff */
[----:B------:R2:W-:Y:S08]  /*cfc0*/  SYNCS.ARRIVE.TRANS64 RZ, [R2+URZ+0x34830], R3 ;  /* 0x0348300302ff79a7 */ /* 0x0005f0000800003f */
[----:B------:R-:W-:Y:S05]  /*cfd0*/  @!P3 BRA `(.L_x_1948) ;  /* 0x000000000004b947 */ /* 0x000fea0003800000 */
[----:B------:R-:W-:Y:S01]  /*cfe0*/  BPT.TRAP 0x1 ;  /* 0x000000040000795c */ /* 0x000fe20000300000 */
.L_x_1948:
        /* <DEDUP_REMOVED lines=14> */
[----:B-12---:R-:W-:Y:S01]  /*d0d0*/  LEA R2, R10, UR19, 0x3 ;  /* 0x000000130a027c11 */ /* 0x006fe2000f8e18ff */
[----:B------:R-:W-:-:S02]  /*d0e0*/  ULEA UR9, UR9, UR19, 0x3 ;  /* 0x0000001309097291 */ /* 0x000fc4000f8e183f */
[----:B------:R-:W-:Y:S02]  /*d0f0*/  USHF.L.U32 UR11, UR11, 0x7, URZ ;  /* 0x000000070b0b7899 */ /* 0x000fe4000800063f */
        /* <DEDUP_REMOVED lines=14> */
.L_x_1982:
[----:B------:R-:W-:Y:S05]  /*d1e0*/  @P2 BRA `(.L_x_1950) ;  /* 0x0000000000142947 */ /* 0x000fea0003800000 */
[----:B------:R-:W-:Y:S01]  /*d1f0*/  ISETP.NE.AND P2, PT, R19, RZ, PT ;  /* 0x000000ff1300720c */ /* 0x000fe20003f45270 */
[----:B------:R-:W-:-:S04]  /*d200*/  IMAD.MOV.U32 R3, RZ, RZ, 0x8000 ;  /* 0x00008000ff037424 */ /* 0x000fc800078e00ff */
[----:B------:R2:W-:Y:S08]  /*d210*/  SYNCS.ARRIVE.TRANS64 RZ, [R2+URZ+0x50], R3 ;  /* 0x0000500302ff79a7 */ /* 0x0005f0000800003f */
[----:B------:R-:W-:Y:S05]  /*d220*/  @!P2 BRA `(.L_x_1950) ;  /* 0x000000000004a947 */ /* 0x000fea0003800000 */
[----:B------:R-:W-:Y:S01]  /*d230*/  BPT.TRAP 0x1 ;  /* 0x000000040000795c */ /* 0x000fe20000300000 */
.L_x_1950:
        /* <DEDUP_REMOVED lines=23> */
.L_x_1945:
[----:B------:R-:W-:Y:S05]  /*d3b0*/  BSYNC B1 ;  /* 0x0000000000017941 */ /* 0x000fea0003800000 */
.L_x_1944:
[C---:B------:R-:W-:Y:S01]  /*d3c0*/  ISETP.GT.AND P2, PT, R7.reuse, 0x1, PT ;  /* 0x000000010700780c */ /* 0x040fe20003f44270 */
[----:B------:R-:W-:-:S12]  /*d3d0*/  VIADD R7, R7, 0xfffffffe ;  /* 0xfffffffe07077836 */ /* 0x000fd80000000000 */
[----:B------:R-:W-:Y:S05]  /*d3e0*/  @P2 BRA `(.L_x_1951) ;  /* 0xfffffff000d02947 */ /* 0x000fea000383ffff */
.L_x_1936:
[----:B------:R-:W-:Y:S05]  /*d3f0*/  BSYNC B0 ;  /* 0x0000000000007941 */ /* 0x000fea0003800000 */
.L_x_1927:
[----:B------:R-:W-:Y:S04]  /*d400*/  BSSY B0, `(.L_x_1952) ;  /* 0x000000e000007945 */ /* 0x000fe80003800000 */
[----:B------:R-:W-:Y:S05]  /*d410*/  @P1 BRA `(.L_x_1953) ;  /* 0x0000000000301947 */ /* 0x000fea0003800000 */
[----:B-1----:R-:W1:Y:S01]  /*d420*/  S2R R7, SR_LANEID ;  /* 0x0000000000077919 */ /* 0x002e620000000000 */
[----:B------:R-:W-:Y:S01]  /*d430*/  VOTEU.ANY UR4, UPT, PT ;  /* 0x0000000000047886 */ /* 0x000fe200038e0100 */
[----:B--2---:R-:W2:Y:S01]  /*d440*/  LDC.64 R2, c[0x0][0xdf0] ;  /* 0x00037c00ff027b82 */ /* 0x004ea20000000a00 */
        /* <DEDUP_REMOVED lines=9> */
.L_x_1953:
[----:B------:R-:W-:Y:S05]  /*d4e0*/  BSYNC B0 ;  /* 0x0000000000007941 */ /* 0x000fea0003800000 */
.L_x_1952:
[----:B------:R-:W-:Y:S04]  /*d4f0*/  BSSY B0, `(.L_x_1954) ;  /* 0x0000024000007945 */ /* 0x000fe80003800000 */
[----:B------:R-:W-:Y:S05]  /*d500*/  @!P6 BRA `(.L_x_1955) ;  /* 0x000000000088e947 */ /* 0x000fea0003800000 */
[----:B------:R-:W3:Y:S01]  /*d510*/  S2R R0, SR_TID.X ;  /* 0x0000000000007919 */ /* 0x000ee20000002100 */
[----:B-12---:R-:W-:Y:S02]  /*d520*/  LEA R3, R16, UR38, 0x3 ;  /* 0x0000002610037c11 */ /* 0x006fe4000f8e18ff */
[----:B---3--:R-:W-:Y:S02]  /*d530*/  LOP3.LUT R2, R0, 0x7f, RZ, 0xc0, !PT ;  /* 0x0000007f00027812 */ /* 0x008fe400078ec0ff */
[----:B------:R-:W-:Y:S02]  /*d540*/  SHF.L.U32 R0, R17, 0x1f, RZ ;  /* 0x0000001f11007819 */ /* 0x000fe400000006ff */
[----:B------:R-:W-:Y:S02]  /*d550*/  ISETP.NE.AND P1, PT, R2, RZ, PT ;  /* 0x000000ff0200720c */ /* 0x000fe40003f25270 */
[----:B------:R-:W1:Y:S02]  /*d560*/  SYNCS.PHASECHK.TRANS64.TRYWAIT P0, [R3+URZ+0x34860], R0 ;  /* 0x03486000030075a7 */ /* 0x000e64000800017f */
[----:B-1----:R-:W-:Y:S09]  /*d570*/  @!P0 BRA `(.L_x_1956) ;  /* 0x0000000c00348947 */ /* 0x002ff20003800000 */
.L_x_1983:
[----:B------:R-:W-:Y:S05]  /*d580*/  @P1 BRA `(.L_x_1957) ;  /* 0x0000000000141947 */ /* 0x000fea0003800000 */
[----:B------:R-:W-:Y:S01]  /*d590*/  ISETP.NE.AND P0, PT, R19, RZ, PT ;  /* 0x000000ff1300720c */ /* 0x000fe20003f05270 */
[----:B-1----:R-:W-:-:S04]  /*d5a0*/  IMAD.MOV.U32 R0, RZ, RZ, 0x8000 ;  /* 0x00008000ff007424 */ /* 0x002fc800078e00ff */
[----:B------:R2:W-:Y:S08]  /*d5b0*/  SYNCS.ARRIVE.TRANS64 RZ, [R3+URZ+0x34850], R0 ;  /* 0x0348500003ff79a7 */ /* 0x0005f0000800003f */
[----:B------:R-:W-:Y:S05]  /*d5c0*/  @!P0 BRA `(.L_x_1957) ;  /* 0x0000000000048947 */ /* 0x000fea0003800000 */
[----:B------:R-:W-:Y:S01]  /*d5d0*/  BPT.TRAP 0x1 ;  /* 0x000000040000795c */ /* 0x000fe20000300000 */
.L_x_1957:
        /* <DEDUP_REMOVED lines=21> */
.L_x_1955:
[----:B------:R-:W-:Y:S05]  /*d730*/  BSYNC B0 ;  /* 0x0000000000007941 */ /* 0x000fea0003800000 */
.L_x_1954:
[----:B------:R-:W-:Y:S02]  /*d740*/  VIADD R16, R16, 0x1 ;  /* 0x0000000110107836 */ /* 0x000fe40000000000 */
[----:B------:R-:W-:-:S03]  /*d750*/  IMAD.MOV.U32 R13, RZ, RZ, R18 ;  /* 0x000000ffff0d7224 */ /* 0x000fc600078e0012 */
[----:B------:R-:W-:-:S04]  /*d760*/  ISETP.NE.AND P0, PT, R16, 0x2, PT ;  /* 0x000000021000780c */ /* 0x000fc80003f05270 */
[----:B-12---:R-:W-:Y:S02]  /*d770*/  SEL R0, RZ, 0x1, P0 ;  /* 0x00000001ff007807 */ /* 0x006fe40000000000 */
[----:B------:R-:W-:Y:S02]  /*d780*/  SEL R16, R16, RZ, P0 ;  /* 0x000000ff10107207 */ /* 0x000fe40000000000 */
[----:B------:R-:W-:-:S07]  /*d790*/  LOP3.LUT R17, R17, R0, RZ, 0x3c, !PT ;  /* 0x0000000011117212 */ /* 0x000fce00078e3cff */
.L_x_1916:
[----:B------:R-:W-:Y:S05]  /*d7a0*/  BSYNC B6 ;  /* 0x0000000000067941 */ /* 0x000fea0003800000 */
.L_x_1914:
[----:B------:R-:W-:-:S03]  /*d7b0*/  UMOV UR4, 0xffffffff ;  /* 0xffffffff00047882 */ /* 0x000fc60000000000 */
[----:B------:R-:W-:Y:S05]  /*d7c0*/  BRA.DIV UR4, `(.L_x_1958) ;  /* 0x0000000a04b47947 */ /* 0x000fea000b800000 */
[----:B------:R1:W2:Y:S02]  /*d7d0*/  SHFL.IDX PT, R14, R13, RZ, 0x1f ;  /* 0x00001fff0d0e7589 */ /* 0x0002a400000e0000 */
.L_x_1986:
[----:B------:R-:W-:Y:S01]  /*d7e0*/  ISETP.NE.AND P0, PT, R19, RZ, PT ;  /* 0x000000ff1300720c */ /* 0x000fe20003f05270 */
[----:B------:R-:W-:Y:S05]  /*d7f0*/  WARPSYNC.ALL ;  /* 0x0000000000007948 */ /* 0x000fea0003800000 */
[----:B------:R-:W-:Y:S01]  /*d800*/  BAR.SYNC.DEFER_BLOCKING 0x4, 0x120 ;  /* 0x0104800000007b1d */ /* 0x000fe20000010000 */
[----:B--2---:R-:W-:-:S05]  /*d810*/  IMAD.MOV.U32 R18, RZ, RZ, R14 ;  /* 0x000000ffff127224 */ /* 0x004fca00078e000e */
[----:B------:R-:W-:Y:S01]  /*d820*/  ULDC UR4, c[0x0][0xda8] ;  /* 0x00036a0000047ab9 */ /* 0x000fe20000000800 */
[----:B------:R-:W-:Y:S01]  /*d830*/  @!P0 MOV R0, 0x400 ;  /* 0x0000040000008802 */ /* 0x000fe20000000f00 */
[----:B------:R-:W2:Y:S03]  /*d840*/  @!P0 S2R R3, SR_CgaCtaId ;  /* 0x0000000000038919 */ /* 0x000ea60000008800 */
[----:B--2---:R-:W-:-:S05]  /*d850*/  @!P0 LEA R0, R3, R0, 0x18 ;  /* 0x0000000003008211 */ /* 0x004fca00078ec0ff */
[----:B------:R2:W-:Y:S01]  /*d860*/  @!P0 STS [R0+0x348d0], R13 ;  /* 0x0348d00d00008388 */ /* 0x0005e20000000800 */
[----:B------:R-:W-:Y:S06]  /*d870*/  BAR.ARV 0x5, 0x120 ;  /* 0x0144800000007b1d */ /* 0x000fec0000002000 */
[----:B------:R-:W-:-:S13]  /*d880*/  ISETP.GE.AND P0, PT, R18, UR4, PT ;  /* 0x0000000412007c0c */ /* 0x000fda000bf06270 */
[----:B--2---:R-:W-:Y:S05]  /*d890*/  @!P0 BRA `(.L_x_1959) ;  /* 0xffffffd400508947 */ /* 0x004fea000383ffff */
.L_x_1911:
        /* <DEDUP_REMOVED lines=11> */
.L_x_1987:
        /* <DEDUP_REMOVED lines=16> */
.L_x_1963:
        /* <DEDUP_REMOVED lines=12> */
.L_x_1988:
[----:B------:R-:W3:Y:S02]  /*db10*/  SYNCS.PHASECHK.TRANS64.TRYWAIT P0, [R3+URZ], R0 ;  /* 0x00000000030075a7 */ /* 0x000ee4000800017f */
[----:B---3--:R-:W-:Y:S05]  /*db20*/  @!P0 BRA `(.L_x_1965) ;  /* 0x0000000800288947 */ /* 0x008fea0003800000 */
.L_x_1989:
[----:B------:R-:W-:Y:S05]  /*db30*/  @!P2 BRA `(.L_x_1966) ;  /* 0x000000000004a947 */ /* 0x000fea0003800000 */
[----:B------:R-:W-:Y:S01]  /*db40*/  BPT.TRAP 0x1 ;  /* 0x000000040000795c */ /* 0x000fe20000300000 */
.L_x_1966:
[----:B---3--:R-:W-:-:S04]  /*db50*/  VIADD R3, R7, 0x34860 ;  /* 0x0003486007037836 */ /* 0x008fc80000000000 */
[----:B--2---:R-:W-:-:S04]  /*db60*/  IMAD R5, R16, 0x8, R3 ;  /* 0x0000000810057824 */ /* 0x004fc800078e0203 */
[----:B------:R-:W2:Y:S02]  /*db70*/  SYNCS.PHASECHK.TRANS64.TRYWAIT P0, [R5+URZ], R4 ;  /* 0x00000004050075a7 */ /* 0x000ea4000800017f */
[----:B--2---:R-:W-:Y:S05]  /*db80*/  @!P0 BRA `(.L_x_1967) ;  /* 0x0000000800248947 */ /* 0x004fea0003800000 */
.L_x_1990:
[----:B------:R-:W-:-:S07]  /*db90*/  IMAD R3, R2, 0x8, R3 ;  /* 0x0000000802037824 */ /* 0x000fce00078e0203 */
.L_x_1968:
[----:B---3--:R3:W4:Y:S02]  /*dba0*/  SYNCS.PHASECHK.TRANS64.TRYWAIT P0, [R3+URZ], R0 ;  /* 0x00000000030075a7 */ /* 0x008724000800017f */
[----:B----4-:R-:W-:Y:S05]  /*dbb0*/  @!P0 NANOSLEEP.SYNCS 0x989680 ;  /* 0x009896800000895d */ /* 0x010fea0003900000 */
[----:B------:R-:W4:Y:S02]  /*dbc0*/  @!P0 SYNCS.PHASECHK.TRANS64 P0, [R3+URZ], R0 ;  /* 0x00000000030085a7 */ /* 0x000f24000800007f */
[----:B----4-:R-:W-:Y:S05]  /*dbd0*/  @!P0 BRA `(.L_x_1968) ;  /* 0xfffffffc00f08947 */ /* 0x010fea000383ffff */
.L_x_1962:
[----:B------:R-:W-:Y:S05]  /*dbe0*/  BSYNC B0 ;  /* 0x0000000000007941 */ /* 0x000fea0003800000 */
.L_x_1961:
[----:B------:R-:W-:Y:S05]  /*dbf0*/  EXIT ;  /* 0x000000000000794d */ /* 0x000fea0003800000 */
.L_x_1868:
[----:B-1----:R-:W-:-:S04]  /*dc00*/  IMAD.U32 R3, RZ, RZ, UR37 ;  /* 0x00000025ff037e24 */ /* 0x002fc8000f8e00ff */
[----:B------:R1:W2:Y:S03]  /*dc10*/  SYNCS.PHASECHK.TRANS64.TRYWAIT P1, [R3+URZ+0x34800], R0 ;  /* 0x03480000030075a7 */ /* 0x0002a6000802017f */
[----:B--2---:R-:W-:Y:S05]  /*dc20*/  @!P1 NANOSLEEP.SYNCS 0x989680 ;  /* 0x009896800000995d */ /* 0x004fea0003900000 */
[----:B------:R-:W2:Y:S02]  /*dc30*/  @!P1 SYNCS.PHASECHK.TRANS64 P1, [R3+URZ+0x34800], R0 ;  /* 0x03480000030095a7 */ /* 0x000ea4000802007f */
[----:B--2---:R-:W-:Y:S05]  /*dc40*/  @!P1 BRA `(.L_x_1868) ;  /* 0xfffffffc00ec9947 */ /* 0x004fea000383ffff */
[----:B------:R-:W-:Y:S05]  /*dc50*/  BRA `(.L_x_1969) ;  /* 0xffffff3800907947 */ /* 0x000fea000383ffff */
.L_x_1872:
[----:B--2---:R2:W3:Y:S02]  /*dc60*/  SYNCS.PHASECHK.TRANS64.TRYWAIT P2, [R2+URZ+0x34830], R3 ;  /* 0x03483003020075a7 */ /* 0x0044e4000804017f */
[----:B---3--:R-:W-:Y:S05]  /*dc70*/  @!P2 NANOSLEEP.SYNCS 0x989680 ;  /* 0x009896800000a95d */ /* 0x008fea0003900000 */
[----:B------:R-:W3:Y:S02]  /*dc80*/  @!P2 SYNCS.PHASECHK.TRANS64 P2, [R2+URZ+0x34830], R3 ;  /* 0x034830030200a5a7 */ /* 0x000ee4000804007f */
[----:B---3--:R-:W-:Y:S05]  /*dc90*/  @!P2 BRA `(.L_x_1872) ;  /* 0xfffffffc00f0a947 */ /* 0x008fea000383ffff */
[----:B------:R-:W-:Y:S05]  /*dca0*/  BRA `(.L_x_1871) ;  /* 0xffffff3800b87947 */ /* 0x000fea000383ffff */
.L_x_1877:
[----:B--2---:R-:W-:-:S04]  /*dcb0*/  IMAD.U32 R7, RZ, RZ, UR7 ;  /* 0x00000007ff077e24 */ /* 0x004fc8000f8e00ff */
[----:B------:R2:W3:Y:S03]  /*dcc0*/  SYNCS.PHASECHK.TRANS64.TRYWAIT P2, [R7+URZ+0x34830], R0 ;  /* 0x03483000070075a7 */ /* 0x0004e6000804017f */
[----:B---3--:R-:W-:Y:S05]  /*dcd0*/  @!P2 NANOSLEEP.SYNCS 0x989680 ;  /* 0x009896800000a95d */ /* 0x008fea0003900000 */
[----:B------:R-:W3:Y:S02]  /*dce0*/  @!P2 SYNCS.PHASECHK.TRANS64 P2, [R7+URZ+0x34830], R0 ;  /* 0x034830000700a5a7 */ /* 0x000ee4000804007f */
[----:B---3--:R-:W-:Y:S05]  /*dcf0*/  @!P2 BRA `(.L_x_1877) ;  /* 0xfffffffc00eca947 */ /* 0x008fea000383ffff */
[----:B------:R-:W-:Y:S05]  /*dd00*/  BRA `(.L_x_1876) ;  /* 0xffffff6400307947 */ /* 0x000fea000383ffff */
.L_x_1881:
[----:B--2---:R-:W-:-:S04]  /*dd10*/  IMAD.U32 R3, RZ, RZ, UR5 ;  /* 0x00000005ff037e24 */ /* 0x004fc8000f8e00ff */
[----:B------:R2:W3:Y:S03]  /*dd20*/  SYNCS.PHASECHK.TRANS64.TRYWAIT P2, [R3+URZ+0x34850], R0 ;  /* 0x03485000030075a7 */ /* 0x0004e6000804017f */
[----:B---3--:R-:W-:Y:S05]  /*dd30*/  @!P2 NANOSLEEP.SYNCS 0x989680 ;  /* 0x009896800000a95d */ /* 0x008fea0003900000 */
[----:B------:R-:W3:Y:S02]  /*dd40*/  @!P2 SYNCS.PHASECHK.TRANS64 P2, [R3+URZ+0x34850], R0 ;  /* 0x034850000300a5a7 */ /* 0x000ee4000804007f */
[----:B---3--:R-:W-:Y:S05]  /*dd50*/  @!P2 BRA `(.L_x_1881) ;  /* 0xfffffffc00eca947 */ /* 0x008fea000383ffff */
[----:B------:R-:W-:Y:S05]  /*dd60*/  BRA `(.L_x_1880) ;  /* 0xffffff6c00507947 */ /* 0x000fea000383ffff */
.L_x_1887:
[----:B--2---:R-:W-:-:S04]  /*dd70*/  IMAD.U32 R7, RZ, RZ, UR5 ;  /* 0x00000005ff077e24 */ /* 0x004fc8000f8e00ff */
[----:B------:R2:W3:Y:S03]  /*dd80*/  SYNCS.PHASECHK.TRANS64.TRYWAIT P2, [R7+URZ+0x34830], R0 ;  /* 0x03483000070075a7 */ /* 0x0004e6000804017f */
[----:B---3--:R-:W-:Y:S05]  /*dd90*/  @!P2 NANOSLEEP.SYNCS 0x989680 ;  /* 0x009896800000a95d */ /* 0x008fea0003900000 */
[----:B------:R-:W3:Y:S02]  /*dda0*/  @!P2 SYNCS.PHASECHK.TRANS64 P2, [R7+URZ+0x34830], R0 ;  /* 0x034830000700a5a7 */ /* 0x000ee4000804007f */
[----:B---3--:R-:W-:Y:S05]  /*ddb0*/  @!P2 BRA `(.L_x_1887) ;  /* 0xfffffffc00eca947 */ /* 0x008fea000383ffff */
[----:B------:R-:W-:Y:S05]  /*ddc0*/  BRA `(.L_x_1886) ;  /* 0xffffff8c009c7947 */ /* 0x000fea000383ffff */
.L_x_1891:
[----:B--2---:R-:W-:-:S04]  /*ddd0*/  IMAD.U32 R3, RZ, RZ, UR5 ;  /* 0x00000005ff037e24 */ /* 0x004fc8000f8e00ff */
[----:B------:R2:W3:Y:S03]  /*dde0*/  SYNCS.PHASECHK.TRANS64.TRYWAIT P2, [R3+URZ+0x34850], R0 ;  /* 0x03485000030075a7 */ /* 0x0004e6000804017f */
[----:B---3--:R-:W-:Y:S05]  /*ddf0*/  @!P2 NANOSLEEP.SYNCS 0x989680 ;  /* 0x009896800000a95d */ /* 0x008fea0003900000 */
[----:B------:R-:W3:Y:S02]  /*de00*/  @!P2 SYNCS.PHASECHK.TRANS64 P2, [R3+URZ+0x34850], R0 ;  /* 0x034850000300a5a7 */ /* 0x000ee4000804007f */
[----:B---3--:R-:W-:Y:S05]  /*de10*/  @!P2 BRA `(.L_x_1891) ;  /* 0xfffffffc00eca947 */ /* 0x008fea000383ffff */
[----:B------:R-:W-:Y:S05]  /*de20*/  BRA `(.L_x_1890) ;  /* 0xffffff9400bc7947 */ /* 0x000fea000383ffff */
.L_x_1896:
[----:B--2---:R-:W-:-:S04]  /*de30*/  IMAD.U32 R3, RZ, RZ, UR5 ;  /* 0x00000005ff037e24 */ /* 0x004fc8000f8e00ff */
[----:B------:R2:W3:Y:S03]  /*de40*/  SYNCS.PHASECHK.TRANS64.TRYWAIT P0, [R3+URZ+0x34850], R2 ;  /* 0x03485002030075a7 */ /* 0x0004e6000800017f */
[----:B---3--:R-:W-:Y:S05]  /*de50*/  @!P0 NANOSLEEP.SYNCS 0x989680 ;  /* 0x009896800000895d */ /* 0x008fea0003900000 */
[----:B------:R-:W3:Y:S02]  /*de60*/  @!P0 SYNCS.PHASECHK.TRANS64 P0, [R3+URZ+0x34850], R2 ;  /* 0x03485002030085a7 */ /* 0x000ee4000800007f */
[----:B---3--:R-:W-:Y:S05]  /*de70*/  @!P0 BRA `(.L_x_1896) ;  /* 0xfffffffc00ec8947 */ /* 0x008fea000383ffff */
[----:B------:R-:W-:Y:S05]  /*de80*/  BRA `(.L_x_1895) ;  /* 0xffffffb000947947 */ /* 0x000fea000383ffff */
.L_x_1920:
        /* <DEDUP_REMOVED lines=10> */
.L_x_1970:
[----:B------:R-:W-:Y:S05]  /*df30*/  BRA `(.L_x_1971) ;  /* 0xffffffd800747947 */ /* 0x000fea000383ffff */
.L_x_1921:
[----:B------:R-:W-:Y:S01]  /*df40*/  BSSY B0, `(.L_x_1972) ;  /* 0x0000006000007945 */ /* 0x000fe20003800000 */
[----:B------:R-:W-:-:S07]  /*df50*/  IMAD.MOV.U32 R15, RZ, RZ, -0x1 ;  /* 0xffffffffff0f7424 */ /* 0x000fce00078e00ff */
[----:B------:R-:W-:Y:S05]  /*df60*/  WARPSYNC.COLLECTIVE R15, `(.L_x_1973) ;  /* 0x000000000f0c7348 */ /* 0x000fea0003c00000 */
[----:B------:R-:W-:Y:S02]  /*df70*/  ELECT P6, UR62, PT ;  /* 0x00000000003e782f */ /* 0x000fe400038c0000 */
[----:B------:R-:W-:Y:S01]  /*df80*/  MOV R14, UR62 ;  /* 0x0000003e000e7c02 */ /* 0x000fe20008000f00 */
[----:B------:R-:W-:Y:S10]  /*df90*/  ENDCOLLECTIVE ;  /* 0x000000000000791b */ /* 0x000ff40003800000 */
.L_x_1973:
[----:B------:R-:W-:Y:S05]  /*dfa0*/  BSYNC B0 ;  /* 0x0000000000007941 */ /* 0x000fea0003800000 */
.L_x_1972:
[----:B------:R-:W-:Y:S05]  /*dfb0*/  BRA `(.L_x_1974) ;  /* 0xffffffd800647947 */ /* 0x000fea000383ffff */
.L_x_1924:
[----:B-1----:R1:W2:Y:S02]  /*dfc0*/  SYNCS.PHASECHK.TRANS64.TRYWAIT P2, [R8+URZ+0x34840], R7 ;  /* 0x03484007080075a7 */ /* 0x0022a4000804017f */
[----:B--2---:R-:W-:Y:S05]  /*dfd0*/  @!P2 NANOSLEEP.SYNCS 0x989680 ;  /* 0x009896800000a95d */ /* 0x004fea0003900000 */
[----:B------:R-:W2:Y:S02]  /*dfe0*/  @!P2 SYNCS.PHASECHK.TRANS64 P2, [R8+URZ+0x34840], R7 ;  /* 0x034840070800a5a7 */ /* 0x000ea4000804007f */
[----:B--2---:R-:W-:Y:S05]  /*dff0*/  @!P2 BRA `(.L_x_1924) ;  /* 0xfffffffc00f0a947 */ /* 0x004fea000383ffff */
[----:B------:R-:W-:Y:S05]  /*e000*/  BRA `(.L_x_1975) ;  /* 0xffffffd800c07947 */ /* 0x000fea000383ffff */
.L_x_1926:
[----:B-1----:R-:W-:-:S04]  /*e010*/  IMAD.U32 R8, RZ, RZ, UR38 ;  /* 0x00000026ff087e24 */ /* 0x002fc8000f8e00ff */
[----:B------:R1:W2:Y:S03]  /*e020*/  SYNCS.PHASECHK.TRANS64.TRYWAIT P2, [R8+URZ+0x34820], R7 ;  /* 0x03482007080075a7 */ /* 0x0002a6000804017f */
[----:B--2---:R-:W-:Y:S05]  /*e030*/  @!P2 NANOSLEEP.SYNCS 0x989680 ;  /* 0x009896800000a95d */ /* 0x004fea0003900000 */
[----:B------:R-:W2:Y:S02]  /*e040*/  @!P2 SYNCS.PHASECHK.TRANS64 P2, [R8+URZ+0x34820], R7 ;  /* 0x034820070800a5a7 */ /* 0x000ea4000804007f */
[----:B--2---:R-:W-:Y:S05]  /*e050*/  @!P2 BRA `(.L_x_1926) ;  /* 0xfffffffc00eca947 */ /* 0x004fea000383ffff */
[----:B------:R-:W-:Y:S05]  /*e060*/  BRA `(.L_x_1976) ;  /* 0xffffffdc00c47947 */ /* 0x000fea000383ffff */
.L_x_1932:
[----:B-1----:R1:W2:Y:S02]  /*e070*/  SYNCS.PHASECHK.TRANS64.TRYWAIT P3, [R3+URZ+0x34840], R2 ;  /* 0x03484002030075a7 */ /* 0x0022a4000806017f */
[----:B--2---:R-:W-:Y:S05]  /*e080*/  @!P3 NANOSLEEP.SYNCS 0x989680 ;  /* 0x009896800000b95d */ /* 0x004fea0003900000 */
[----:B------:R-:W2:Y:S02]  /*e090*/  @!P3 SYNCS.PHASECHK.TRANS64 P3, [R3+URZ+0x34840], R2 ;  /* 0x034840020300b5a7 */ /* 0x000ea4000806007f */
[----:B--2---:R-:W-:Y:S05]  /*e0a0*/  @!P3 BRA `(.L_x_1932) ;  /* 0xfffffffc00f0b947 */ /* 0x004fea000383ffff */
[----:B------:R-:W-:Y:S05]  /*e0b0*/  BRA `(.L_x_1977) ;  /* 0xffffffe0006c7947 */ /* 0x000fea000383ffff */
.L_x_1934:
[----:B-1----:R1:W2:Y:S02]  /*e0c0*/  SYNCS.PHASECHK.TRANS64.TRYWAIT P3, [R2+URZ+0x60], R3 ;  /* 0x00006003020075a7 */ /* 0x0022a4000806017f */
[----:B--2---:R-:W-:Y:S05]  /*e0d0*/  @!P3 NANOSLEEP.SYNCS 0x989680 ;  /* 0x009896800000b95d */ /* 0x004fea0003900000 */
[----:B------:R-:W2:Y:S02]  /*e0e0*/  @!P3 SYNCS.PHASECHK.TRANS64 P3, [R2+URZ+0x60], R3 ;  /* 0x000060030200b5a7 */ /* 0x000ea4000806007f */
[----:B--2---:R-:W-:Y:S05]  /*e0f0*/  @!P3 BRA `(.L_x_1934) ;  /* 0xfffffffc00f0b947 */ /* 0x004fea000383ffff */
[----:B------:R-:W-:Y:S05]  /*e100*/  BRA `(.L_x_1978) ;  /* 0xffffffe000ec7947 */ /* 0x000fea000383ffff */
.L_x_1940:
[----:B-1----:R1:W2:Y:S02]  /*e110*/  SYNCS.PHASECHK.TRANS64.TRYWAIT P3, [R3+URZ+0x34840], R2 ;  /* 0x03484002030075a7 */ /* 0x0022a4000806017f */
[----:B--2---:R-:W-:Y:S05]  /*e120*/  @!P3 NANOSLEEP.SYNCS 0x989680 ;  /* 0x009896800000b95d */ /* 0x004fea0003900000 */
[----:B------:R-:W2:Y:S02]  /*e130*/  @!P3 SYNCS.PHASECHK.TRANS64 P3, [R3+URZ+0x34840], R2 ;  /* 0x034840020300b5a7 */ /* 0x000ea4000806007f */
[----:B--2---:R-:W-:Y:S05]  /*e140*/  @!P3 BRA `(.L_x_1940) ;  /* 0xfffffffc00f0b947 */ /* 0x004fea000383ffff */
[----:B------:R-:W-:Y:S05]  /*e150*/  BRA `(.L_x_1979) ;  /* 0xffffffe400fc7947 */ /* 0x000fea000383ffff */
.L_x_1942:
[----:B-1----:R1:W2:Y:S02]  /*e160*/  SYNCS.PHASECHK.TRANS64.TRYWAIT P3, [R2+URZ+0x60], R17 ;  /* 0x00006011020075a7 */ /* 0x0022a4000806017f */
[----:B--2---:R-:W-:Y:S05]  /*e170*/  @!P3 NANOSLEEP.SYNCS 0x989680 ;  /* 0x009896800000b95d */ /* 0x004fea0003900000 */
[----:B------:R-:W2:Y:S02]  /*e180*/  @!P3 SYNCS.PHASECHK.TRANS64 P3, [R2+URZ+0x60], R17 ;  /* 0x000060110200b5a7 */ /* 0x000ea4000806007f */
[----:B--2---:R-:W-:Y:S05]  /*e190*/  @!P3 BRA `(.L_x_1942) ;  /* 0xfffffffc00f0b947 */ /* 0x004fea000383ffff */
[----:B------:R-:W-:Y:S05]  /*e1a0*/  BRA `(.L_x_1980) ;  /* 0xffffffe8007c7947 */ /* 0x000fea000383ffff */
.L_x_1947:
[----:B-1----:R1:W2:Y:S02]  /*e1b0*/  SYNCS.PHASECHK.TRANS64.TRYWAIT P3, [R2+URZ+0x34840], R3 ;  /* 0x03484003020075a7 */ /* 0x0022a4000806017f */
[----:B--2---:R-:W-:Y:S05]  /*e1c0*/  @!P3 NANOSLEEP.SYNCS 0x989680 ;  /* 0x009896800000b95d */ /* 0x004fea0003900000 */
[----:B------:R-:W2:Y:S02]  /*e1d0*/  @!P3 SYNCS.PHASECHK.TRANS64 P3, [R2+URZ+0x34840], R3 ;  /* 0x034840030200b5a7 */ /* 0x000ea4000806007f */
[----:B--2---:R-:W-:Y:S05]  /*e1e0*/  @!P3 BRA `(.L_x_1947) ;  /* 0xfffffffc00f0b947 */ /* 0x004fea000383ffff */
[----:B------:R-:W-:Y:S05]  /*e1f0*/  BRA `(.L_x_1981) ;  /* 0xffffffec00647947 */ /* 0x000fea000383ffff */
.L_x_1949:
[----:B-1----:R1:W2:Y:S02]  /*e200*/  SYNCS.PHASECHK.TRANS64.TRYWAIT P3, [R2+URZ+0x60], R11 ;  /* 0x0000600b020075a7 */ /* 0x0022a4000806017f */
[----:B--2---:R-:W-:Y:S05]  /*e210*/  @!P3 NANOSLEEP.SYNCS 0x989680 ;  /* 0x009896800000b95d */ /* 0x004fea0003900000 */
[----:B------:R-:W2:Y:S02]  /*e220*/  @!P3 SYNCS.PHASECHK.TRANS64 P3, [R2+URZ+0x60], R11 ;  /* 0x0000600b0200b5a7 */ /* 0x000ea4000806007f */
[----:B--2---:R-:W-:Y:S05]  /*e230*/  @!P3 BRA `(.L_x_1949) ;  /* 0xfffffffc00f0b947 */ /* 0x004fea000383ffff */
[----:B------:R-:W-:Y:S05]  /*e240*/  BRA `(.L_x_1982) ;  /* 0xffffffec00e47947 */ /* 0x000fea000383ffff */
.L_x_1956:
[----:B-1----:R1:W2:Y:S02]  /*e250*/  SYNCS.PHASECHK.TRANS64.TRYWAIT P0, [R3+URZ+0x34860], R0 ;  /* 0x03486000030075a7 */ /* 0x0022a4000800017f */
[----:B--2---:R-:W-:Y:S05]  /*e260*/  @!P0 NANOSLEEP.SYNCS 0x989680 ;  /* 0x009896800000895d */ /* 0x004fea0003900000 */
[----:B------:R-:W2:Y:S02]  /*e270*/  @!P0 SYNCS.PHASECHK.TRANS64 P0, [R3+URZ+0x34860], R0 ;  /* 0x03486000030085a7 */ /* 0x000ea4000800007f */
[----:B--2---:R-:W-:Y:S05]  /*e280*/  @!P0 BRA `(.L_x_1956) ;  /* 0xfffffffc00f08947 */ /* 0x004fea000383ffff */
[----:B------:R-:W-:Y:S05]  /*e290*/  BRA `(.L_x_1983) ;  /* 0xfffffff000b87947 */ /* 0x000fea000383ffff */
.L_x_1958:
[----:B------:R-:W-:Y:S01]  /*e2a0*/  BSSY B0, `(.L_x_1984) ;  /* 0x0000007000007945 */ /* 0x000fe20003800000 */
[----:B------:R-:W-:Y:S02]  /*e2b0*/  IMAD.MOV.U32 R12, RZ, RZ, RZ ;  /* 0x000000ffff0c7224 */ /* 0x000fe400078e00ff */
[----:B------:R-:W-:Y:S02]  /*e2c0*/  IMAD.MOV.U32 R11, RZ, RZ, 0x1f ;  /* 0x0000001fff0b7424 */ /* 0x000fe400078e00ff */
[----:B------:R-:W-:-:S07]  /*e2d0*/  IMAD.MOV.U32 R15, RZ, RZ, -0x1 ;  /* 0xffffffffff0f7424 */ /* 0x000fce00078e00ff */
[----:B------:R-:W-:Y:S05]  /*e2e0*/  WARPSYNC.COLLECTIVE R15, `(.L_x_1985) ;  /* 0x000000000f087348 */ /* 0x000fea0003c00000 */
[----:B------:R1:W2:Y:S02]  /*e2f0*/  SHFL.IDX P6, R14, R13, R12, R11 ;  /* 0x0000000c0d0e7389 */ /* 0x0002a400000c000b */
[----:B-12---:R-:W-:Y:S01]  /*e300*/  ENDCOLLECTIVE ;  /* 0x000000000000791b */ /* 0x006fe20003800000 */
.L_x_1985:
[----:B------:R-:W-:Y:S05]  /*e310*/  BSYNC B0 ;  /* 0x0000000000007941 */ /* 0x000fea0003800000 */
.L_x_1984:
[----:B------:R-:W-:Y:S05]  /*e320*/  BRA `(.L_x_1986) ;  /* 0xfffffff4002c7947 */ /* 0x000fea000383ffff */
.L_x_1960:
[----:B--2---:R2:W3:Y:S02]  /*e330*/  SYNCS.PHASECHK.TRANS64.TRYWAIT P0, [R7+URZ+0x34820], R0 ;  /* 0x03482000070075a7 */ /* 0x0044e4000800017f */
[----:B---3--:R-:W-:Y:S05]  /*e340*/  @!P0 NANOSLEEP.SYNCS 0x989680 ;  /* 0x009896800000895d */ /* 0x008fea0003900000 */
[----:B------:R-:W3:Y:S02]  /*e350*/  @!P0 SYNCS.PHASECHK.TRANS64 P0, [R7+URZ+0x34820], R0 ;  /* 0x03482000070085a7 */ /* 0x000ee4000800007f */
[----:B---3--:R-:W-:Y:S05]  /*e360*/  @!P0 BRA `(.L_x_1960) ;  /* 0xfffffffc00f08947 */ /* 0x008fea000383ffff */
[----:B------:R-:W-:Y:S05]  /*e370*/  BRA `(.L_x_1987) ;  /* 0xfffffff400747947 */ /* 0x000fea000383ffff */
.L_x_1964:
[----:B--2---:R2:W3:Y:S02]  /*e380*/  SYNCS.PHASECHK.TRANS64.TRYWAIT P0, [R5+URZ], R4 ;  /* 0x00000004050075a7 */ /* 0x0044e4000800017f */
[----:B---3--:R-:W-:Y:S05]  /*e390*/  @!P0 NANOSLEEP.SYNCS 0x989680 ;  /* 0x009896800000895d */ /* 0x008fea0003900000 */
[----:B------:R-:W3:Y:S02]  /*e3a0*/  @!P0 SYNCS.PHASECHK.TRANS64 P0, [R5+URZ], R4 ;  /* 0x00000004050085a7 */ /* 0x000ee4000800007f */
[----:B---3--:R-:W-:Y:S05]  /*e3b0*/  @!P0 BRA `(.L_x_1964) ;  /* 0xfffffffc00f08947 */ /* 0x008fea000383ffff */
[----:B------:R-:W-:Y:S05]  /*e3c0*/  BRA `(.L_x_1988) ;  /* 0xfffffff400d07947 */ /* 0x000fea000383ffff */
.L_x_1965:
[----:B---3--:R3:W4:Y:S02]  /*e3d0*/  SYNCS.PHASECHK.TRANS64.TRYWAIT P0, [R3+URZ], R0 ;  /* 0x00000000030075a7 */ /* 0x008724000800017f */
[----:B----4-:R-:W-:Y:S05]  /*e3e0*/  @!P0 NANOSLEEP.SYNCS 0x989680 ;  /* 0x009896800000895d */ /* 0x010fea0003900000 */
[----:B------:R-:W4:Y:S02]  /*e3f0*/  @!P0 SYNCS.PHASECHK.TRANS64 P0, [R3+URZ], R0 ;  /* 0x00000000030085a7 */ /* 0x000f24000800007f */
[----:B----4-:R-:W-:Y:S05]  /*e400*/  @!P0 BRA `(.L_x_1965) ;  /* 0xfffffffc00f08947 */ /* 0x010fea000383ffff */
[----:B------:R-:W-:Y:S05]  /*e410*/  BRA `(.L_x_1989) ;  /* 0xfffffff400c47947 */ /* 0x000fea000383ffff */
.L_x_1967:
[----:B--2---:R2:W3:Y:S02]  /*e420*/  SYNCS.PHASECHK.TRANS64.TRYWAIT P0, [R5+URZ], R4 ;  /* 0x00000004050075a7 */ /* 0x0044e4000800017f */
[----:B---3--:R-:W-:Y:S05]  /*e430*/  @!P0 NANOSLEEP.SYNCS 0x989680 ;  /* 0x009896800000895d */ /* 0x008fea0003900000 */
[----:B------:R-:W3:Y:S02]  /*e440*/  @!P0 SYNCS.PHASECHK.TRANS64 P0, [R5+URZ], R4 ;  /* 0x00000004050085a7 */ /* 0x000ee4000800007f */
[----:B---3--:R-:W-:Y:S05]  /*e450*/  @!P0 BRA `(.L_x_1967) ;  /* 0xfffffffc00f08947 */ /* 0x008fea000383ffff */
[----:B------:R-:W-:Y:S05]  /*e460*/  BRA `(.L_x_1990) ;  /* 0xfffffff400c87947 */ /* 0x000fea000383ffff */
.L_x_1991:
        /* <DEDUP_REMOVED lines=9> */
.L_x_11937:


//--------------------- .text._ZN7cutlass13device_kernelIN5flash11enable_sm90INS1_16FlashAttnFwdSm90INS1_25CollectiveMainloopFwdSm90ILi2EN4cute5tupleIJNS5_1CILi1EEES8_S8_EEENS6_IJNS7_ILi128EEESA_NS7_ILi192EEEEEELi128ENS_6half_tEfNS_4arch4Sm90ELb1ELb0ELb0ELb1ELb0ELb0ELb0ELb1ELb1ELb0ELb0ELb0EEENS1_21CollectiveEpilogueFwdINS6_IJSA_SA_SA_EEES9_SD_SF_Li256ELb1ELb0ELb0ELb0EEENS1_36VarlenDynamicPersistentTileSchedulerILi128ELi128ELi256ELi32ELb0ELb0ELb1ELb1ELb1ELb1EEEEEEEEEvNT_6ParamsE --------------------------
	.section	.text._ZN7cutlass13device_kernelIN5flash11enable_sm90INS1_16FlashAttnFwdSm90INS1_25CollectiveMainloopFwdSm90ILi2EN4cute5tupleIJNS5_1CILi1EEES8_S8_EEENS6_IJNS7_ILi128EEESA_NS7_ILi192EEEEEELi128ENS_6half_tEfNS_4arch4Sm90ELb1ELb0ELb0ELb1ELb0ELb0ELb0ELb1ELb1ELb0ELb0ELb0EEENS1_21CollectiveEpilogueFwdINS6_IJSA_SA_SA_EEES9_SD_SF_Li256ELb1ELb0ELb0ELb0EEENS1_36VarlenDynamicPersistentTileSchedulerILi128ELi128ELi256ELi32ELb0ELb0ELb1ELb1ELb1ELb1EEEEEEEEEvNT_6ParamsE,"ax",@progbits
	.align	128
.text._ZN7cutlass13device_kernelIN5flash11enable_sm90INS1_16FlashAttnFwdSm90INS1_25CollectiveMainloopFwdSm90ILi2EN4cute5tupleIJNS5_1CILi1EEES8_S8_EEENS6_IJNS7_ILi128EEESA_NS7_ILi192EEEEEELi128ENS_6half_tEfNS_4arch4Sm90ELb1ELb0ELb0ELb1ELb0ELb0ELb0ELb1ELb1ELb0ELb0ELb0EEENS1_21CollectiveEpilogueFwdINS6_IJSA_SA_SA_EEES9_SD_SF_Li256ELb1ELb0ELb0ELb0EEENS1_36VarlenDynamicPersistentTileSchedulerILi128ELi128ELi256ELi32ELb0ELb0ELb1ELb1ELb1ELb1EEEEEEEEEvNT_6ParamsE:
        .type           _ZN7cutlass13device_kernelIN5flash11enable_sm90INS1_16FlashAttnFwdSm90INS1_25CollectiveMainloopFwdSm90ILi2EN4cute5tupleIJNS5_1CILi1EEES8_S8_EEENS6_IJNS7_ILi128EEESA_NS7_ILi192EEEEEELi128ENS_6half_tEfNS_4arch4Sm90ELb1ELb0ELb0ELb1ELb0ELb0ELb0ELb1ELb1ELb0ELb0ELb0EEENS1_21CollectiveEpilogueFwdINS6_IJSA_SA_SA_EEES9_SD_SF_Li256ELb1ELb0ELb0ELb0EEENS1_36VarlenDynamicPersistentTileSchedulerILi128ELi128ELi256ELi32ELb0ELb0ELb1ELb1ELb1ELb1EEEEEEEEEvNT_6ParamsE,@function
        .size           _ZN7cutlass13device_kernelIN5flash11enable_sm90INS1_16FlashAttnFwdSm90INS1_25CollectiveMainloopFwdSm90ILi2EN4cute5tupleIJNS5_1CILi1EEES8_S8_EEENS6_IJNS7_ILi128EEESA_NS7_ILi192EEEEEELi128ENS_6half_tEfNS_4arch4Sm90ELb1ELb0ELb0ELb1ELb0ELb0ELb0ELb1ELb1ELb0ELb0ELb0EEENS1_21CollectiveEpilogueFwdINS6_IJSA_SA_SA_EEES9_SD_SF_Li256ELb1ELb0ELb0ELb0EEENS1_36VarlenDynamicPersistentTileSchedulerILi128ELi128ELi256ELi32ELb0ELb0ELb1ELb1ELb1ELb1EEEEEEEEEvNT_6ParamsE,(.L_x_11938 - _ZN7cutlass13device_kernelIN5flash11enable_sm90INS1_16FlashAttnFwdSm90INS1_25CollectiveMainloopFwdSm90ILi2EN4cute5tupleIJNS5_1CILi1EEES8_S8_EEENS6_IJNS7_ILi128EEESA_NS7_ILi192EEEEEELi128ENS_6half_tEfNS_4arch4Sm90ELb1ELb0ELb0ELb1ELb0ELb0ELb0ELb1ELb1ELb0ELb0ELb0EEENS1_21CollectiveEpilogueFwdINS6_IJSA_SA_SA_EEES9_SD_SF_Li256ELb1ELb0ELb0ELb0EEENS1_36VarlenDynamicPersistentTileSchedulerILi128ELi128ELi256ELi32ELb0ELb0ELb1ELb1ELb1ELb1EEEEEEEEEvNT_6ParamsE)
        .other          _ZN7cutlass13device_kernelIN5flash11enable_sm90INS1_16FlashAttnFwdSm90INS1_25CollectiveMainloopFwdSm90ILi2EN4cute5tupleIJNS5_1CILi1EEES8_S8_EEENS6_IJNS7_ILi128EEESA_NS7_ILi192EEEEEELi128ENS_6half_tEfNS_4arch4Sm90ELb1ELb0ELb0ELb1ELb0ELb0ELb0ELb1ELb1ELb0ELb0ELb0EEENS1_21CollectiveEpilogueFwdINS6_IJSA_SA_SA_EEES9_SD_SF_Li256ELb1ELb0ELb0ELb0EEENS1_36VarlenDynamicPersistentTileSchedulerILi128ELi128ELi256ELi32ELb0ELb0ELb1ELb1ELb1ELb1EEEEEEEEEvNT_6ParamsE,@"STO_CUDA_ENTRY STV_DEFAULT"
_ZN7cutlass13device_kernelIN5flash11enable_sm90INS1_16FlashAttnFwdSm90INS1_25CollectiveMainloopFwdSm90ILi2EN4cute5tupleIJNS5_1CILi1EEES8_S8_EEENS6_IJNS7_ILi128EEESA_NS7_ILi192EEEEEELi128ENS_6half_tEfNS_4arch4Sm90ELb1ELb0ELb0ELb1ELb0ELb0ELb0ELb1ELb1ELb0ELb0ELb0EEENS1_21CollectiveEpilogueFwdINS6_IJSA_SA_SA_EEES9_SD_SF_Li256ELb1ELb0ELb0ELb0EEENS1_36VarlenDynamicPersistentTileSchedulerILi128ELi128ELi256ELi32ELb0ELb0ELb1ELb1ELb1ELb1EEEEEEEEEvNT_6ParamsE:
        /* <DEDUP_REMOVED lines=21> */
.L_x_1993:
[----:B------:R-:W-:Y:S05]  /*0150*/  BSYNC B0 ;  /* 0x0000000000007941 */ /* 0x000fea0003800000 */
.L_x_1992:
        /* <DEDUP_REMOVED lines=41> */
.L_x_1994:
        /* <DEDUP_REMOVED lines=22> */
.L_x_1995:
        /* <DEDUP_REMOVED lines=18> */
.L_x_1996:
        /* <DEDUP_REMOVED lines=22> */
.L_x_1997:
        /* <DEDUP_REMOVED lines=22> */
.L_x_1998:
        /* <DEDUP_REMOVED lines=8> */
.L_x_2000:
        /* <DEDUP_REMOVED lines=16> */
[----:B------:R-:W-:Y:S01]  /*0ab0*/  UMOV UR37, URZ ;  /* 0x0000003f00257c82 */ /* 0x000fe20008000000 */
[----:B------:R-:W-:Y:S01]  /*0ac0*/  UMOV UR36, URZ ;  /* 0x0000003f00247c82 */ /* 0x000fe20008000000 */
[----:B------:R-:W0:Y:S10]  /*0ad0*/  S2R R0, SR_TID.X ;  /* 0x0000000000007919 */ /* 0x000e340000002100 */
[----:B------:R-:W-:Y:S01]  /*0ae0*/  IMAD.U32 R16, RZ, RZ, UR5 ;  /* 0x00000005ff107e24 */ /* 0x000fe2000f8e00ff */
[----:B------:R-:W-:Y:S01]  /*0af0*/  R2UR UR5, R46 ;  /* 0x000000002e0572ca */ /* 0x000fe200000e0000 */
[----:B0-----:R-:W-:-:S05]  /*0b00*/  VIADD R193, R0, 0xffffff80 ;  /* 0xffffff8000c17836 */ /* 0x001fca0000000000 */
[----:B------:R-:W-:-:S04]  /*0b10*/  SHF.R.S32.HI R0, RZ, 0x1f, R193 ;  /* 0x0000001fff007819 */ /* 0x000fc800000114c1 */
[CC--:B------:R-:W-:Y:S02]  /*0b20*/  LEA.HI R3, R0.reuse, R193.reuse, RZ, 0x7 ;  /* 0x000000c100037211 */ /* 0x0c0fe400078f38ff */
[----:B------:R-:W-:Y:S02]  /*0b30*/  LEA.HI R4, R0, R193, RZ, 0x5 ;  /* 0x000000c100047211 */ /* 0x000fe400078f28ff */
[----:B------:R-:W-:Y:S02]  /*0b40*/  SHF.R.S32.HI R190, RZ, 0x7, R3 ;  /* 0x00000007ffbe7819 */ /* 0x000fe40000011403 */
[----:B--2---:R-:W-:Y:S02]  /*0b50*/  R2UR UR4, R2 ;  /* 0x00000000020472ca */ /* 0x004fe400000e0000 */
[C---:B------:R-:W-:Y:S02]  /*0b60*/  LOP3.LUT R2, R3.reuse, 0xffffff80, RZ, 0xc0, !PT ;  /* 0xffffff8003027812 */ /* 0x040fe400078ec0ff */
[----:B------:R-:W-:-:S03]  /*0b70*/  LEA.HI R3, R3, R190, RZ, 0x1 ;  /* 0x000000be03037211 */ /* 0x000fc600078f08ff */
[----:B------:R-:W-:Y:S01]  /*0b80*/  IMAD.IADD R189, R193, 0x1, -R2 ;  /* 0x00000001c1bd7824 */ /* 0x000fe200078e0a02 */
[----:B------:R-:W-:-:S04]  /*0b90*/  LOP3.LUT R3, R3, 0x3fffffe, RZ, 0xc0, !PT ;  /* 0x03fffffe03037812 */ /* 0x000fc800078ec0ff */
[----:B------:R-:W-:Y:S01]  /*0ba0*/  SHF.R.S32.HI R8, RZ, 0x1f, R189 ;  /* 0x0000001fff087819 */ /* 0x000fe200000114bd */
[----:B------:R-:W-:Y:S01]  /*0bb0*/  ULOP3.LUT UR4, UR4, 0x1, URZ, 0xfc, !UPT ;  /* 0x0000000104047892 */ /* 0x000fe2000f8efc3f */
[----:B------:R-:W-:Y:S02]  /*0bc0*/  IMAD.IADD R3, R190, 0x1, -R3 ;  /* 0x00000001be037824 */ /* 0x000fe400078e0a03 */
[CC--:B------:R-:W-:Y:S02]  /*0bd0*/  LEA.HI R9, R8.reuse, R189.reuse, RZ, 0x2 ;  /* 0x000000bd08097211 */ /* 0x0c0fe400078f10ff */
[----:B------:R-:W-:Y:S01]  /*0be0*/  LEA.HI R8, R8, R189, RZ, 0x5 ;  /* 0x000000bd08087211 */ /* 0x000fe200078f28ff */
[----:B------:R-:W-:Y:S01]  /*0bf0*/  IMAD.U32 R192, RZ, RZ, UR4 ;  /* 0x00000004ffc07e24 */ /* 0x000fe2000f8e00ff */
[--C-:B------:R-:W-:Y:S01]  /*0c00*/  SHF.R.S32.HI R5, RZ, 0x2, R9.reuse ;  /* 0x00000002ff057819 */ /* 0x100fe20000011409 */
[----:B------:R-:W-:Y:S01]  /*0c10*/  UMOV UR4, URZ ;  /* 0x0000003f00047c82 */ /* 0x000fe20008000000 */
[----:B------:R-:W-:Y:S01]  /*0c20*/  SHF.R.S32.HI R2, RZ, 0x1f, R9 ;  /* 0x0000001fff027819 */ /* 0x000fe20000011409 */
[----:B------:R-:W-:Y:S01]  /*0c30*/  IMAD.U32 R188, RZ, RZ, UR4 ;  /* 0x00000004ffbc7e24 */ /* 0x000fe2000f8e00ff */
[----:B------:R-:W-:-:S02]  /*0c40*/  SHF.R.S32.HI R8, RZ, 0x5, R8 ;  /* 0x00000005ff087819 */ /* 0x000fc40000011408 */
[----:B------:R-:W-:Y:S02]  /*0c50*/  LEA.HI R2, R2, R5, RZ, 0x3 ;  /* 0x0000000502027211 */ /* 0x000fe400078f18ff */
[----:B------:R-:W-:Y:S02]  /*0c60*/  LOP3.LUT R22, R9, 0x7ffffffc, RZ, 0xc0, !PT ;  /* 0x7ffffffc09167812 */ /* 0x000fe400078ec0ff */
[----:B------:R-:W-:Y:S02]  /*0c70*/  LOP3.LUT R6, R2, 0xfffffff8, RZ, 0xc0, !PT ;  /* 0xfffffff802067812 */ /* 0x000fe400078ec0ff */
[CC--:B------:R-:W-:Y:S01]  /*0c80*/  LEA.HI R2, R0.reuse, R193.reuse, RZ, 0x4 ;  /* 0x000000c100027211 */ /* 0x0c0fe200078f20ff */
[----:B------:R-:W-:Y:S01]  /*0c90*/  IMAD.IADD R22, R189, 0x1, -R22 ;  /* 0x00000001bd167824 */ /* 0x000fe200078e0a16 */
[----:B------:R-:W-:Y:S01]  /*0ca0*/  LEA.HI R0, R0, R193, RZ, 0x3 ;  /* 0x000000c100007211 */ /* 0x000fe200078f18ff */
[----:B------:R-:W-:Y:S01]  /*0cb0*/  IMAD.IADD R11, R5, 0x1, -R6 ;  /* 0x00000001050b7824 */ /* 0x000fe200078e0a06 */
[----:B------:R-:W-:Y:S01]  /*0cc0*/  SHF.R.S32.HI R5, RZ, 0x4, R2 ;  /* 0x00000004ff057819 */ /* 0x000fe20000011402 */
[----:B------:R-:W-:Y:S01]  /*0cd0*/  IMAD.SHL.U32 R6, R4, 0x20, RZ ;  /* 0x0000002004067824 */ /* 0x000fe200078e00ff */
[----:B------:R-:W-:Y:S01]  /*0ce0*/  LOP3.LUT R4, R2, 0x3fffff0, RZ, 0xc0, !PT ;  /* 0x03fffff002047812 */ /* 0x000fe200078ec0ff */
[----:B------:R-:W-:Y:S01]  /*0cf0*/  IMAD R8, R8, 0x10, R11 ;  /* 0x0000001008087824 */ /* 0x000fe200078e020b */
[----:B------:R-:W-:-:S02]  /*0d00*/  LEA.HI R2, R2, R5, RZ, 0x1 ;  /* 0x0000000502027211 */ /* 0x000fc400078f08ff */
[----:B------:R-:W-:Y:S01]  /*0d10*/  LOP3.LUT R7, R6, 0xfffffc00, RZ, 0xc0, !PT ;  /* 0xfffffc0006077812 */ /* 0x000fe200078ec0ff */
[----:B------:R-:W-:Y:S01]  /*0d20*/  IMAD.IADD R4, R193, 0x1, -R4 ;  /* 0x00000001c1047824 */ /* 0x000fe200078e0a04 */
[----:B------:R-:W-:Y:S01]  /*0d30*/  LOP3.LUT R2, R2, 0x1ffffffe, RZ, 0xc0, !PT ;  /* 0x1ffffffe02027812 */ /* 0x000fe200078ec0ff */
[----:B------:R-:W-:Y:S01]  /*0d40*/  IMAD R23, R3, 0x40, R8 ;  /* 0x0000004003177824 */ /* 0x000fe200078e0208 */
[----:B------:R-:W-:Y:S01]  /*0d50*/  SHF.R.S32.HI R18, RZ, 0x3, R0 ;  /* 0x00000003ff127819 */ /* 0x000fe20000011400 */
[----:B------:R-:W-:Y:S02]  /*0d60*/  IMAD R7, R4, 0x40, R7 ;  /* 0x0000004004077824 */ /* 0x000fe400078e0207 */
[----:B------:R-:W-:-:S04]  /*0d70*/  IMAD.IADD R2, R5, 0x1, -R2 ;  /* 0x0000000105027824 */ /* 0x000fc800078e0a02 */
[----:B------:R-:W-:Y:S01]  /*0d80*/  IMAD R191, R2, 0x8, R7 ;  /* 0x0000000802bf7824 */ /* 0x000fe200078e0207 */
[----:B------:R-:W-:-:S05]  /*0d90*/  LOP3.LUT R2, R0, 0x1ffffff8, RZ, 0xc0, !PT ;  /* 0x1ffffff800027812 */ /* 0x000fca00078ec0ff */
[----:B------:R-:W-:-:S04]  /*0da0*/  IMAD.IADD R2, R193, 0x1, -R2 ;  /* 0x00000001c1027824 */ /* 0x000fc800078e0a02 */
[----:B------:R-:W-:-:S07]  /*0db0*/  IMAD.SHL.U32 R17, R2, 0x8, RZ ;  /* 0x0000000802117824 */ /* 0x000fce00078e00ff */
.L_x_2054:
[----:B0-----:R-:W0:Y:S01]  /*0dc0*/  LDC.64 R2, c[0x0][0xc60] ;  /* 0x00031800ff027b82 */ /* 0x001e220000000a00 */
        /* <DEDUP_REMOVED lines=13> */
[----:B------:R-:W-:Y:S01]  /*0ea0*/  IMAD.U32 R184, RZ, RZ, UR4 ;  /* 0x00000004ffb87e24 */ /* 0x000fe2000f8e00ff */
[----:B------:R-:W-:-:S04]  /*0eb0*/  @UP0 ULEA UR6, UP2, UR4, UR6, 0x2 ;  /* 0x0000000604060291 */ /* 0x000fc8000f84103f */
[----:B------:R-:W-:Y:S02]  /*0ec0*/  @UP0 ULEA.HI.X UR7, UR4, UR7, UR12, 0x2, UP2 ;  /* 0x0000000704070291 */ /* 0x000fe400090f140c */
[----:B------:R-:W-:Y:S01]  /*0ed0*/  IMAD.U32 R186, RZ, RZ, UR12 ;  /* 0x0000000cffba7e24 */ /* 0x000fe2000f8e00ff */
[----:B------:R-:W-:Y:S01]  /*0ee0*/  @UP1 ULEA UR8, UP0, UR4, UR8, 0x2 ;  /* 0x0000000804081291 */ /* 0x000fe2000f80103f */
[----:B------:R-:W-:-:S03]  /*0ef0*/  IMAD.U32 R2, RZ, RZ, UR6 ;  /* 0x00000006ff027e24 */ /* 0x000fc6000f8e00ff */
[----:B------:R-:W-:Y:S01]  /*0f00*/  @UP1 ULEA.HI.X UR9, UR4, UR9, UR12, 0x2, UP0 ;  /* 0x0000000904091291 */ /* 0x000fe200080f140c */
[----:B------:R-:W-:Y:S01]  /*0f10*/  IMAD.U32 R3, RZ, RZ, UR7 ;  /* 0x00000007ff037e24 */ /* 0x000fe2000f8e00ff */
[----:B------:R-:W-:Y:S01]  /*0f20*/  ULDC.64 UR6, c[0x0][0x3f8] ;  /* 0x0000fe0000067ab9 */ /* 0x000fe20000000a00 */
[----:B---345:R-:W-:Y:S01]  /*0f30*/  IMAD.U32 R4, RZ, RZ, UR8 ;  /* 0x00000008ff047e24 */ /* 0x038fe2000f8e00ff */
[----:B------:R-:W-:Y:S02]  /*0f40*/  ULDC UR4, c[0x0][0x404] ;  /* 0x0001010000047ab9 */ /* 0x000fe40000000800 */
[----:B------:R-:W-:Y:S01]  /*0f50*/  IMAD.U32 R5, RZ, RZ, UR9 ;  /* 0x00000009ff057e24 */ /* 0x000fe2000f8e00ff */
[----:B------:R-:W2:Y:S01]  /*0f60*/  @P0 LDG.E R2, desc[UR10][R2.64] ;  /* 0x0000000a02020981 */ /* 0x000ea2000c1e1900 */
[----:B------:R-:W-:Y:S01]  /*0f70*/  UISETP.NE.U32.AND UP0, UPT, UR6, URZ, UPT ;  /* 0x0000003f0600728c */ /* 0x000fe2000bf05070 */
[----:B------:R-:W-:Y:S02]  /*0f80*/  ULDC.64 UR8, c[0x0][0xa20] ;  /* 0x0002880000087ab9 */ /* 0x000fe40000000a00 */
[----:B------:R-:W3:Y:S01]  /*0f90*/  @P2 LDG.E R4, desc[UR10][R4.64] ;  /* 0x0000000a04042981 */ /* 0x000ee2000c1e1900 */
[----:B------:R-:W-:Y:S01]  /*0fa0*/  UISETP.NE.AND.EX UP0, UPT, UR7, URZ, UPT, UP0 ;  /* 0x0000003f0700728c */ /* 0x000fe2000bf05300 */
[----:B------:R-:W-:Y:S01]  /*0fb0*/  ISETP.NE.U32.AND P1, PT, RZ, UR8, PT ;  /* 0x00000008ff007c0c */ /* 0x000fe2000bf25070 */
[----:B------:R-:W-:Y:S01]  /*0fc0*/  ULDC UR6, c[0x0][0x2e0] ;  /* 0x0000b80000067ab9 */ /* 0x000fe20000000800 */
[----:B------:R-:W-:Y:S01]  /*0fd0*/  UMOV UR61, URZ ;  /* 0x0000003f003d7c82 */ /* 0x000fe20008000000 */
[----:B------:R-:W-:Y:S01]  /*0fe0*/  USEL UR4, UR4, 0x1, UP0 ;  /* 0x0000000104047887 */ /* 0x000fe20008000000 */
[----:B------:R-:W-:Y:S01]  /*0ff0*/  ISETP.NE.AND.EX P1, PT, RZ, UR9, PT, P1 ;  /* 0x00000009ff007c0c */ /* 0x000fe2000bf25310 */
[----:B------:R-:W-:Y:S01]  /*1000*/  ULDC UR60, c[0x0][0x288] ;  /* 0x0000a200003c7ab9 */ /* 0x000fe20000000800 */
[----:B------:R-:W-:Y:S01]  /*1010*/  IMAD.U32 R185, RZ, RZ, UR5 ;  /* 0x00000005ffb97e24 */ /* 0x000fe2000f8e00ff */
[----:B------:R-:W-:Y:S01]  /*1020*/  UIMAD UR6, UR4, UR6, URZ ;  /* 0x00000006040672a4 */ /* 0x000fe2000f8e023f */
[----:B--2---:R-:W-:-:S02]  /*1030*/  @P0 R2UR UR61, R2 ;  /* 0x00000000023d02ca */ /* 0x004fc400000e0000 */
[----:B---3--:R-:W-:Y:S01]  /*1040*/  @P2 R2UR UR60, R4 ;  /* 0x00000000043c22ca */ /* 0x008fe200000e0000 */
[----:B-1----:R-:W-:-:S14]  /*1050*/  @P2 BRA `(.L_x_2001) ;  /* 0x00000000003c2947 */ /* 0x002fdc0003800000 */
[----:B------:R-:W-:Y:S02]  /*1060*/  ULDC.64 UR4, c[0x0][0xa00] ;  /* 0x0002800000047ab9 */ /* 0x000fe40000000a00 */
[----:B------:R-:W-:-:S04]  /*1070*/  ISETP.NE.U32.AND P0, PT, RZ, UR4, PT ;  /* 0x00000004ff007c0c */ /* 0x000fc8000bf05070 */
[----:B------:R-:W-:-:S13]  /*1080*/  ISETP.NE.AND.EX P0, PT, RZ, UR5, PT, P0 ;  /* 0x00000005ff007c0c */ /* 0x000fda000bf05300 */
[----:B------:R-:W-:Y:S05]  /*1090*/  @!P0 BRA `(.L_x_2001) ;  /* 0x00000000002c8947 */ /* 0x000fea0003800000 */
[----:B------:R-:W-:Y:S01]  /*10a0*/  R2UR UR7, R184 ;  /* 0x00000000b80772ca */ /* 0x000fe200000e0000 */
[----:B------:R-:W-:Y:S01]  /*10b0*/  ULDC.64 UR4, c[0x0][0xa00] ;  /* 0x0002800000047ab9 */ /* 0x000fe20000000a00 */
[----:B------:R-:W-:-:S11]  /*10c0*/  ULDC.64 UR10, c[0x0][0x208] ;  /* 0x00008200000a7ab9 */ /* 0x000fd60000000a00 */
        /* <DEDUP_REMOVED lines=8> */
.L_x_2001:
[----:B------:R-:W-:-:S13]  /*1150*/  R2UR UR4, R16 ;  /* 0x00000000100472ca */ /* 0x000fda00000e0000 */
[----:B------:R-:W-:Y:S01]  /*1160*/  IMAD.U32 R187, RZ, RZ, UR4 ;  /* 0x00000004ffbb7e24 */ /* 0x000fe2000f8e00ff */
[----:B------:R-:W-:Y:S06]  /*1170*/  @!P1 BRA `(.L_x_2002) ;  /* 0x0000000000289947 */ /* 0x000fec0003800000 */
[----:B------:R-:W-:Y:S01]  /*1180*/  R2UR UR5, R184 ;  /* 0x00000000b80572ca */ /* 0x000fe200000e0000 */
[----:B------:R-:W-:Y:S01]  /*1190*/  ULDC.64 UR6, c[0x0][0x208] ;  /* 0x0000820000067ab9 */ /* 0x000fe20000000a00 */
[----:B------:R-:W-:-:S11]  /*11a0*/  R2UR UR10, R186 ;  /* 0x00000000ba0a72ca */ /* 0x000fd600000e0000 */
[----:B------:R-:W-:-:S04]  /*11b0*/  ULEA UR4, UP0, UR5, UR8, 0x2 ;  /* 0x0000000805047291 */ /* 0x000fc8000f80103f */
[----:B------:R-:W-:Y:S02]  /*11c0*/  ULEA.HI.X UR5, UR5, UR9, UR10, 0x2, UP0 ;  /* 0x0000000905057291 */ /* 0x000fe400080f140a */
[----:B------:R-:W-:-:S04]  /*11d0*/  IMAD.U32 R2, RZ, RZ, UR4 ;  /* 0x00000004ff027e24 */ /* 0x000fc8000f8e00ff */
[----:B------:R-:W-:-:S05]  /*11e0*/  IMAD.U32 R3, RZ, RZ, UR5 ;  /* 0x00000005ff037e24 */ /* 0x000fca000f8e00ff */
[----:B------:R-:W2:Y:S02]  /*11f0*/  LDG.E R2, desc[UR6][R2.64] ;  /* 0x0000000602027981 */ /* 0x000ea4000c1e1900 */
[----:B--2---:R-:W-:Y:S01]  /*1200*/  R2UR UR6, R2 ;  /* 0x00000000020672ca */ /* 0x004fe200000e0000 */
[----:B------:R-:W-:-:S14]  /*1210*/  BRA `(.L_x_2003) ;  /* 0x00000000003c7947 */ /* 0x000fdc0003800000 */
.L_x_2002:
        /* <DEDUP_REMOVED lines=15> */
.L_x_2003:
[----:B------:R-:W-:Y:S01]  /*1310*/  R2UR UR4, R16 ;  /* 0x00000000100472ca */ /* 0x000fe200000e0000 */
[----:B------:R-:W-:Y:S01]  /*1320*/  UIADD3 UR61, -UR61, UR6, URZ ;  /* 0x000000063d3d7290 */ /* 0x000fe2000fffe13f */
[----:B------:R-:W-:Y:S02]  /*1330*/  PLOP3.LUT P0, PT, PT, PT, PT, 0x80, 0x0 ;  /* 0x000000000000781c */ /* 0x000fe40003f0f070 */
        /* <DEDUP_REMOVED lines=10> */
[----:B------:R-:W-:Y:S01]  /*13e0*/  ULEA UR5, UR4, 0xff, 0x7 ;  /* 0x000000ff04057891 */ /* 0x000fe2000f8e383f */
[----:B------:R-:W-:Y:S01]  /*13f0*/  CS2R R68, SRZ ;  /* 0x0000000000447805 */ /* 0x000fe2000001ff00 */
[----:B------:R-:W-:Y:S01]  /*1400*/  UIADD3 UR4, UR61, 0x7f, URZ ;  /* 0x0000007f3d047890 */ /* 0x000fe2000fffe03f */
[----:B------:R-:W-:Y:S01]  /*1410*/  CS2R R66, SRZ ;  /* 0x0000000000427805 */ /* 0x000fe2000001ff00 */
[----:B------:R-:W-:Y:S01]  /*1420*/  UIADD3 UR6, UR61, UR5, -UR60 ;  /* 0x000000053d067290 */ /* 0x000fe2000fffe83c */
        /* <DEDUP_REMOVED lines=12> */
[----:B------:R-:W-:-:S02]  /*14f0*/  CS2R R52, SRZ ;  /* 0x0000000000347805 */ /* 0x000fc4000001ff00 */
[----:B------:R-:W-:Y:S02]  /*1500*/  CS2R R50, SRZ ;  /* 0x0000000000327805 */ /* 0x000fe4000001ff00 */
[----:B------:R-:W-:Y:S01]  /*1510*/  CS2R R48, SRZ ;  /* 0x0000000000307805 */ /* 0x000fe2000001ff00 */
[----:B------:R-:W-:Y:S01]  /*1520*/  UISETP.LT.AND UP0, UPT, UR5, UR7, UPT ;  /* 0x000000070500728c */ /* 0x000fe2000bf01270 */
[----:B------:R-:W-:Y:S02]  /*1530*/  CS2R R30, SRZ ;  /* 0x00000000001e7805 */ /* 0x000fe4000001ff00 */
[----:B------:R-:W-:Y:S02]  /*1540*/  CS2R R32, SRZ ;  /* 0x0000000000207805 */ /* 0x000fe4000001ff00 */
[----:B------:R-:W-:Y:S01]  /*1550*/  CS2R R42, SRZ ;  /* 0x00000000002a7805 */ /* 0x000fe2000001ff00 */
[----:B------:R-:W-:Y:S01]  /*1560*/  USEL UR8, UR5, UR7, UP0 ;  /* 0x0000000705087287 */ /* 0x000fe20008000000 */
[----:B------:R-:W-:-:S02]  /*1570*/  CS2R R40, SRZ ;  /* 0x0000000000287805 */ /* 0x000fc4000001ff00 */
[----:B------:R-:W-:Y:S02]  /*1580*/  CS2R R38, SRZ ;  /* 0x0000000000267805 */ /* 0x000fe4000001ff00 */
[----:B------:R-:W-:Y:S01]  /*1590*/  CS2R R36, SRZ ;  /* 0x0000000000247805 */ /* 0x000fe2000001ff00 */
[----:B------:R-:W-:Y:S01]  /*15a0*/  UISETP.GE.AND UP0, UPT, UR8, 0x1, UPT ;  /* 0x000000010800788c */ /* 0x000fe2000bf06270 */
[----:B------:R-:W-:Y:S01]  /*15b0*/  CS2R R34, SRZ ;  /* 0x0000000000227805 */ /* 0x000fe2000001ff00 */
[----:B------:R-:W-:Y:S01]  /*15c0*/  IMAD.U32 R90, RZ, RZ, UR8 ;  /* 0x00000008ff5a7e24 */ /* 0x000fe2000f8e00ff */
[----:B------:R-:W-:Y:S02]  /*15d0*/  CS2R R88, SRZ ;  /* 0x0000000000587805 */ /* 0x000fe4000001ff00 */
[----:B------:R-:W-:Y:S01]  /*15e0*/  CS2R R6, SRZ ;  /* 0x0000000000067805 */ /* 0x000fe2000001ff00 */
[----:B------:R-:W-:Y:S01]  /*15f0*/  IMAD.MOV.U32 R8, RZ, RZ, RZ ;  /* 0x000000ffff087224 */ /* 0x000fe200078e00ff */
[----:B------:R-:W-:Y:S01]  /*1600*/  PLOP3.LUT P1, PT, PT, PT, UP0, 0x80, 0x0 ;  /* 0x000000000000781c */ /* 0x000fe20003f2f008 */
[----:B------:R-:W-:-:S02]  /*1610*/  IMAD.MOV.U32 R91, RZ, RZ, RZ ;  /* 0x000000ffff5b7224 */ /* 0x000fc400078e00ff */
[----:B------:R-:W-:Y:S02]  /*1620*/  IMAD.MOV.U32 R12, RZ, RZ, RZ ;  /* 0x000000ffff0c7224 */ /* 0x000fe400078e00ff */
[----:B------:R-:W-:Y:S02]  /*1630*/  IMAD.MOV.U32 R93, RZ, RZ, RZ ;  /* 0x000000ffff5d7224 */ /* 0x000fe400078e00ff */
[----:B------:R-:W-:Y:S02]  /*1640*/  IMAD.MOV.U32 R14, RZ, RZ, RZ ;  /* 0x000000ffff0e7224 */ /* 0x000fe400078e00ff */
[----:B------:R-:W-:-:S04]  /*1650*/  IMAD.MOV.U32 R95, RZ, RZ, RZ ;  /* 0x000000ffff5f7224 */ /* 0x000fc800078e00ff */
[----:B------:R-:W-:Y:S05]  /*1660*/  @!P1 BRA `(.L_x_2004) ;  /* 0x00000084008c9947 */ /* 0x000fea0003800000 */
        /* <DEDUP_REMOVED lines=31> */
.L_x_2005:
        /* <DEDUP_REMOVED lines=9> */
[----:B------:R-:W0:Y:S02]  /*18f0*/  SYNCS.PHASECHK.TRANS64.TRYWAIT P1, [UR38+0x34800], R0 ;  /* 0x03480000ff0075a7 */ /* 0x000e240008020166 */
[----:B0-----:R-:W-:Y:S05]  /*1900*/  @!P1 BRA `(.L_x_2006) ;  /* 0x000000f8000c9947 */ /* 0x001fea0003800000 */
.L_x_2142:
[----:B------:R-:W-:Y:S05]  /*1910*/  @!P0 BRA `(.L_x_2007) ;  /* 0x0000000000048947 */ /* 0x000fea0003800000 */
[----:B------:R-:W-:Y:S01]  /*1920*/  BPT.TRAP 0x1 ;  /* 0x000000040000795c */ /* 0x000fe20000300000 */
.L_x_2007:
[----:B------:R-:W-:Y:S02]  /*1930*/  IMAD.U32 R2, RZ, RZ, UR36 ;  /* 0x00000024ff027e24 */ /* 0x000fe4000f8e00ff */
[----:B0-----:R-:W-:-:S03]  /*1940*/  IMAD.U32 R3, RZ, RZ, UR37 ;  /* 0x00000025ff037e24 */ /* 0x001fc6000f8e00ff */
[----:B------:R-:W-:Y:S02]  /*1950*/  LEA R2, R2, UR38, 0x3 ;  /* 0x0000002602027c11 */ /* 0x000fe4000f8e18ff */
[----:B------:R-:W-:-:S04]  /*1960*/  SHF.L.U32 R3, R3, 0x1f, RZ ;  /* 0x0000001f03037819 */ /* 0x000fc800000006ff */
[----:B------:R0:W1:Y:S01]  /*1970*/  SYNCS.PHASECHK.TRANS64.TRYWAIT P2, [R2+URZ+0x34830], R3 ;  /* 0x03483003020075a7 */ /* 0x000062000804017f */
[----:B------:R-:W-:Y:S05]  /*1980*/  @!P0 BRA `(.L_x_2008) ;  /* 0x0000000000048947 */ /* 0x000fea0003800000 */
[----:B------:R-:W-:Y:S01]  /*1990*/  BPT.TRAP 0x1 ;  /* 0x000000040000795c */ /* 0x000fe20000300000 */
.L_x_2008:
[----:B------:R-:W2:Y:S01]  /*19a0*/  S2R R0, SR_TID.X ;  /* 0x0000000000007919 */ /* 0x000ea20000002100 */
[----:B------:R-:W-:Y:S01]  /*19b0*/  IMAD.MOV.U32 R151, RZ, RZ, RZ ;  /* 0x000000ffff977224 */ /* 0x000fe200078e00ff */
[----:B--2---:R-:W-:Y:S01]  /*19c0*/  LOP3.LUT P1, RZ, R0, 0x7f, RZ, 0xc0, !PT ;  /* 0x0000007f00ff7812 */ /* 0x004fe2000782c0ff */
[----:B-1----:R-:W-:-:S12]  /*19d0*/  @P2 BRA `(.L_x_2009) ;  /* 0x0000000000082947 */ /* 0x002fd80003800000 */
[----:B------:R-:W1:Y:S02]  /*19e0*/  SYNCS.PHASECHK.TRANS64.TRYWAIT P2, [R2+URZ+0x34830], R3 ;  /* 0x03483003020075a7 */ /* 0x000e64000804017f */
[----:B-1----:R-:W-:Y:S05]  /*19f0*/  @!P2 BRA `(.L_x_2010) ;  /* 0x000000f400e8a947 */ /* 0x002fea0003800000 */
.L_x_2009:
        /* <DEDUP_REMOVED lines=10> */
[----:B------:R-:W-:Y:S01]  /*1aa0*/  R2UR UR7, R90 ;  /* 0x000000005a0772ca */ /* 0x000fe200000e0000 */
[----:B------:R-:W-:Y:S01]  /*1ab0*/  UMOV UR53, 0x40000040 ;  /* 0x4000004000357882 */ /* 0x000fe20000000000 */
[----:B------:R-:W-:Y:S01]  /*1ac0*/  UMOV UR55, 0x40000040 ;  /* 0x4000004000377882 */ /* 0x000fe20000000000 */
[----:B------:R-:W-:Y:S01]  /*1ad0*/  ULOP3.LUT UR39, UR4, 0x10000, URZ, 0xfc, !UPT ;  /* 0x0001000004277892 */ /* 0x000fe2000f8efc3f */
[----:B------:R-:W-:Y:S01]  /*1ae0*/  R2UR UR6, R16 ;  /* 0x00000000100672ca */ /* 0x000fe200000e0000 */
[----:B------:R-:W-:Y:S01]  /*1af0*/  ULOP3.LUT UR4, UR40, 0x10000, URZ, 0xfc, !UPT ;  /* 0x0001000028047892 */ /* 0x000fe2000f8efc3f */
[----:B01----:R-:W-:Y:S01]  /*1b00*/  @!P1 VIADD R2, R2, 0x34840 ;  /* 0x0003484002029836 */ /* 0x003fe20000000000 */
[----:B------:R-:W-:Y:S01]  /*1b10*/  UIMAD UR5, UR36, 0xc00, UR39 ;  /* 0x00000c00240578a4 */ /* 0x000fe2000f8e0227 */
[--C-:B------:R-:W-:Y:S01]  /*1b20*/  IMAD.MOV.U32 R150, RZ, RZ, R151.reuse ;  /* 0x000000ffff967224 */ /* 0x100fe200078e0097 */
[----:B------:R-:W-:Y:S01]  /*1b30*/  UIADD3 UR56, UR4, 0x2, URZ ;  /* 0x0000000204387890 */ /* 0x000fe2000fffe03f */
[--C-:B------:R-:W-:Y:S01]  /*1b40*/  IMAD.MOV.U32 R149, RZ, RZ, R151.reuse ;  /* 0x000000ffff957224 */ /* 0x100fe200078e0097 */
[----:B------:R-:W-:Y:S01]  /*1b50*/  UIADD3 UR58, UR5, 0x2, URZ ;  /* 0x00000002053a7890 */ /* 0x000fe2000fffe03f */
[----:B------:R-:W-:Y:S01]  /*1b60*/  @!P1 PRMT R2, RZ, 0x654, R2 ;  /* 0x00000654ff029816 */ /* 0x000fe20000000002 */
[----:B------:R-:W-:Y:S01]  /*1b70*/  UMOV UR8, UR4 ;  /* 0x0000000400087c82 */ /* 0x000fe20008000000 */
[----:B------:R-:W-:Y:S01]  /*1b80*/  UMOV UR10, UR5 ;  /* 0x00000005000a7c82 */ /* 0x000fe20008000000 */
[----:B------:R-:W-:Y:S01]  /*1b90*/  UIADD3 UR52, UR4, 0x4, URZ ;  /* 0x0000000404347890 */ /* 0x000fe2000fffe03f */
[----:B------:R-:W-:Y:S01]  /*1ba0*/  HGMMA.64x128x16.F32 R24, gdesc[UR8], RZ, !UPT, gsb0 ;  /* 0x01e00000081879f0 */ /* 0x000fe2000c0008ff */
[----:B------:R-:W-:Y:S01]  /*1bb0*/  UIADD3 UR54, UR5, 0x4, URZ ;  /* 0x0000000405367890 */ /* 0x000fe2000fffe03f */
[----:B------:R-:W-:Y:S01]  /*1bc0*/  IMAD.U32 R8, RZ, RZ, UR8 ;  /* 0x00000008ff087e24 */ /* 0x000fe2000f8e00ff */
[----:B------:R-:W-:Y:S01]  /*1bd0*/  UIADD3 UR48, UR4, 0x6, URZ ;  /* 0x0000000604307890 */ /* 0x000fe2000fffe03f */
[----:B------:R-:W-:Y:S01]  /*1be0*/  IMAD.U32 R0, RZ, RZ, UR6 ;  /* 0x00000006ff007e24 */ /* 0x000fe2000f8e00ff */
        /* <DEDUP_REMOVED lines=53> */
[--C-:B------:R-:W-:Y:S01]  /*1f40*/  IMAD.MOV.U32 R131, RZ, RZ, R151.reuse ;  /* 0x000000ffff837224 */ /* 0x100fe200078e0097 */
[----:B------:R-:W-:Y:S01]  /*1f50*/  UIMAD UR4, UR7, UR4, 0x80 ;  /* 0x00000080070474a4 */ /* 0x000fe2000f8e0204 */
[----:B------:R-:W-:-:S02]  /*1f60*/  IMAD.MOV.U32 R130, RZ, RZ, R151 ;  /* 0x000000ffff827224 */ /* 0x000fc400078e0097 */
[--C-:B------:R-:W-:Y:S01]  /*1f70*/  IMAD.MOV.U32 R129, RZ, RZ, R151.reuse ;  /* 0x000000ffff817224 */ /* 0x100fe200078e0097 */
[----:B------:R-:W-:Y:S01]  /*1f80*/  UIADD3 UR4, UR61, UR4, URZ ;  /* 0x000000043d047290 */ /* 0x000fe2000fffe03f */
[--C-:B------:R-:W-:Y:S02]  /*1f90*/  IMAD.MOV.U32 R128, RZ, RZ, R151.reuse ;  /* 0x000000ffff807224 */ /* 0x100fe400078e0097 */
[--C-:B------:R-:W-:Y:S01]  /*1fa0*/  IMAD.MOV.U32 R127, RZ, RZ, R151.reuse ;  /* 0x000000ffff7f7224 */ /* 0x100fe200078e0097 */
[----:B------:R-:W-:Y:S01]  /*1fb0*/  UIADD3 UR5, -UR60, 0x1, UR4 ;  /* 0x000000013c057890 */ /* 0x000fe2000fffe104 */
[--C-:B------:R-:W-:Y:S02]  /*1fc0*/  IMAD.MOV.U32 R126, RZ, RZ, R151.reuse ;  /* 0x000000ffff7e7224 */ /* 0x100fe400078e0097 */
[----:B------:R-:W-:Y:S01]  /*1fd0*/  IMAD.U32 R3, RZ, RZ, UR4 ;  /* 0x00000004ff037e24 */ /* 0x000fe2000f8e00ff */
[----:B------:R-:W-:Y:S01]  /*1fe0*/  ULDC UR4, c[0x0][0x988] ;  /* 0x0002620000047ab9 */ /* 0x000fe20000000800 */
[----:B------:R-:W-:-:S02]  /*1ff0*/  IMAD.MOV.U32 R125, RZ, RZ, R151 ;  /* 0x000000ffff7d7224 */ /* 0x000fc400078e0097 */
[----:B------:R-:W-:Y:S01]  /*2000*/  IMAD.U32 R5, RZ, RZ, UR5 ;  /* 0x00000005ff057e24 */ /* 0x000fe2000f8e00ff */
[----:B------:R-:W-:Y:S01]  /*2010*/  UIADD3 UR5, UR61, -UR60, URZ ;  /* 0x8000003c3d057290 */ /* 0x000fe2000fffe03f */
[C---:B------:R-:W-:Y:S02]  /*2020*/  IMAD R3, R22.reuse, -0x2, R3 ;  /* 0xfffffffe16037824 */ /* 0x040fe400078e0203 */
[----:B------:R-:W-:Y:S01]  /*2030*/  IMAD R4, R22, -0x2, R5 ;  /* 0xfffffffe16047824 */ /* 0x000fe200078e0205 */
[----:B------:R-:W-:Y:S01]  /*2040*/  ULEA UR5, UR6, UR5, 0x7 ;  /* 0x0000000506057291 */ /* 0x000fe2000f8e383f */
[----:B------:R-:W-:Y:S02]  /*2050*/  IMAD R5, R0, 0x80, R23 ;  /* 0x0000008000057824 */ /* 0x000fe400078e0217 */
[--C-:B------:R-:W-:Y:S01]  /*2060*/  IMAD.MOV.U32 R124, RZ, RZ, R151.reuse ;  /* 0x000000ffff7c7224 */ /* 0x100fe200078e0097 */
[----:B------:R-:W-:Y:S01]  /*2070*/  USHF.R.S32.HI UR6, URZ, 0x1f, UR5 ;  /* 0x0000001f3f067899 */ /* 0x000fe20008011405 */
[----:B------:R-:W-:Y:S01]  /*2080*/  IMAD.MOV.U32 R123, RZ, RZ, R151 ;  /* 0x000000ffff7b7224 */ /* 0x000fe200078e0097 */
[----:B------:R-:W-:Y:S01]  /*2090*/  IADD3 R0, R4, 0x8, R5 ;  /* 0x0000000804007810 */ /* 0x000fe20007ffe005 */
[--C-:B------:R-:W-:Y:S01]  /*20a0*/  IMAD.MOV.U32 R122, RZ, RZ, R151.reuse ;  /* 0x000000ffff7a7224 */ /* 0x100fe200078e0097 */
[----:B------:R-:W-:Y:S01]  /*20b0*/  ULEA.HI UR6, UR6, UR5, URZ, 0x7 ;  /* 0x0000000506067291 */ /* 0x000fe2000f8f383f */
[--C-:B------:R-:W-:Y:S01]  /*20c0*/  IMAD.MOV.U32 R120, RZ, RZ, R151.reuse ;  /* 0x000000ffff787224 */ /* 0x100fe200078e0097 */
[----:B------:R-:W-:Y:S01]  /*20d0*/  VIMNMX R0, R3, R0, PT ;  /* 0x0000000003007248 */ /* 0x000fe20003fe0100 */
[----:B------:R-:W-:Y:S01]  /*20e0*/  IMAD.MOV.U32 R118, RZ, RZ, R151 ;  /* 0x000000ffff767224 */ /* 0x000fe200078e0097 */
[----:B------:R-:W-:Y:S01]  /*20f0*/  VIADDMNMX R3, R5, R4, R3, PT ;  /* 0x0000000405037246 */ /* 0x000fe20003800103 */
[----:B------:R-:W-:Y:S01]  /*2100*/  USHF.R.S32.HI UR6, URZ, 0x7, UR6 ;  /* 0x000000073f067899 */ /* 0x000fe20008011406 */
[C---:B------:R-:W-:Y:S01]  /*2110*/  ISETP.GT.AND P2, PT, R0.reuse, RZ, PT ;  /* 0x000000ff0000720c */ /* 0x040fe20003f44270 */
[--C-:B------:R-:W-:Y:S01]  /*2120*/  IMAD.MOV.U32 R116, RZ, RZ, R151.reuse ;  /* 0x000000ffff747224 */ /* 0x100fe200078e0097 */
[C---:B------:R-:W-:Y:S01]  /*2130*/  ISETP.GT.AND P3, PT, R0.reuse, 0x1, PT ;  /* 0x000000010000780c */ /* 0x040fe20003f64270 */
[----:B------:R-:W-:Y:S01]  /*2140*/  UISETP.LT.AND UP0, UPT, URZ, UR6, UPT ;  /* 0x000000063f00728c */ /* 0x000fe2000bf01270 */
[----:B------:R-:W-:Y:S01]  /*2150*/  ISETP.GT.AND P4, PT, R0, 0x8, PT ;  /* 0x000000080000780c */ /* 0x000fe20003f84270 */
        /* <DEDUP_REMOVED lines=29> */
[----:B------:R-:W-:Y:S02]  /*2330*/  USEL UR11, URZ, UR6, !UP0 ;  /* 0x000000063f0b7287 */ /* 0x000fe4000c000000 */
        /* <DEDUP_REMOVED lines=109> */
[----:B------:R-:W-:Y:S01]  /*2a10*/  UIADD3 UR4, UR7, -0x2, URZ ;  /* 0xfffffffe07047890 */ /* 0x000fe2000fffe03f */
[----:B------:R-:W-:-:S02]  /*2a20*/  FMNMX.FTZ R6, R83, R6, !PT ;  /* 0x0000000653067209 */ /* 0x000fc40007810000 */
[----:B------:R-:W-:Y:S01]  /*2a30*/  FSEL R87, R87, -INF , P2 ;  /* 0xff80000057577808 */ /* 0x000fe20001000000 */
[----:B------:R-:W-:Y:S01]  /*2a40*/  UISETP.GE.AND UP0, UPT, UR4, UR11, UPT ;  /* 0x0000000b0400728c */ /* 0x000fe2000bf06270 */
[----:B------:R-:W-:Y:S02]  /*2a50*/  FMNMX.FTZ R6, R121, R6, !PT ;  /* 0x0000000679067209 */ /* 0x000fe40007810000 */
[----:B------:R-:W-:Y:S02]  /*2a60*/  ISETP.GT.AND P3, PT, R3, 0x1, PT ;  /* 0x000000010300780c */ /* 0x000fe40003f64270 */
[----:B------:R-:W-:Y:S02]  /*2a70*/  FMNMX.FTZ R6, R87, R6, !PT ;  /* 0x0000000657067209 */ /* 0x000fe40007810000 */
[----:B------:R-:W-:Y:S02]  /*2a80*/  ISETP.GT.AND P4, PT, R3, 0x8, PT ;  /* 0x000000080300780c */ /* 0x000fe40003f84270 */
[----:B------:R-:W-:Y:S01]  /*2a90*/  FSEL R25, R25, -INF , P3 ;  /* 0xff80000019197808 */ /* 0x000fe20001800000 */
[----:B------:R-:W1:Y:S01]  /*2aa0*/  SHFL.BFLY PT, R7, R6, 0x2, 0x1f ;  /* 0x0c401f0006077f89 */ /* 0x000e6200000e0000 */
[----:B------:R-:W-:-:S02]  /*2ab0*/  ISETP.GT.AND P3, PT, R3, 0x10, PT ;  /* 0x000000100300780c */ /* 0x000fc40003f64270 */
[----:B-1----:R-:W-:-:S05]  /*2ac0*/  FMNMX.FTZ R10, R6, R7, !PT ;  /* 0x00000007060a7209 */ /* 0x002fca0007810000 */
[----:B------:R-:W1:Y:S02]  /*2ad0*/  SHFL.BFLY PT, R7, R10, 0x1, 0x1f ;  /* 0x0c201f000a077f89 */ /* 0x000e6400000e0000 */
[----:B-1----:R-:W-:-:S04]  /*2ae0*/  FMNMX.FTZ R7, R10, R7, !PT ;  /* 0x000000070a077209 */ /* 0x002fc80007810000 */
        /* <DEDUP_REMOVED lines=32> */
[----:B------:R-:W1:Y:S01]  /*2cf0*/  MUFU.EX2 R6, R6 ;  /* 0x0000000600067308 */ /* 0x000e620000000800 */
        /* <DEDUP_REMOVED lines=33> */
[----:B------:R-:W-:Y:S01]  /*2f10*/  FFMA.FTZ R75, R75, R0, -R38 ;  /* 0x000000004b4b7223 */ /* 0x000fe20000010826 */
[----:B------:R-:W-:Y:S01]  /*2f20*/  FSEL R31, R48, -INF , P3 ;  /* 0xff800000301f7808 */ /* 0x000fe20001800000 */
[----:B-1----:R-:W-:Y:S01]  /*2f30*/  FADD.FTZ R48, R181, R6 ;  /* 0x00000006b5307221 */ /* 0x002fe20000010000 */
        /* <DEDUP_REMOVED lines=87> */
[----:B------:R-:W-:Y:S02]  /*34b0*/  FSEL R85, R85, -INF , P2 ;  /* 0xff80000055557808 */ /* 0x000fe40001000000 */
[----:B------:R-:W-:Y:S02]  /*34c0*/  FMNMX.FTZ R4, R3, R4, !PT ;  /* 0x0000000403047209 */ /* 0x000fe40007810000 */
[----:B------:R-:W-:Y:S01]  /*34d0*/  F2FP.F16.F32.PACK_AB R181, R6, R181 ;  /* 0x000000b506b5723e */ /* 0x000fe200000000ff */
[----:B------:R-:W-:Y:S01]  /*34e0*/  MUFU.EX2 R161, R161 ;  /* 0x000000a100a17308 */ /* 0x000fe20000000800 */
[----:B------:R-:W-:-:S05]  /*34f0*/  FMNMX.FTZ R4, R85, R4, !PT ;  /* 0x0000000455047209 */ /* 0x000fca0007810000 */
[----:B------:R-:W1:Y:S02]  /*3500*/  SHFL.BFLY PT, R89, R4, 0x2, 0x1f ;  /* 0x0c401f0004597f89 */ /* 0x000e6400000e0000 */
[----:B------:R-:W-:Y:S08]  /*3510*/  MUFU.EX2 R36, R67 ;  /* 0x0000004300247308 */ /* 0x000ff00000000800 */
[----:B------:R-:W-:Y:S08]  /*3520*/  MUFU.EX2 R163, R163 ;  /* 0x000000a300a37308 */ /* 0x000ff00000000800 */
[----:B------:R-:W-:Y:S01]  /*3530*/  MUFU.EX2 R40, R71 ;  /* 0x0000004700287308 */ /* 0x000fe20000000800 */
[----:B-1----:R-:W-:-:S07]  /*3540*/  FMNMX.FTZ R89, R4, R89, !PT ;  /* 0x0000005904597209 */ /* 0x002fce0007810000 */
[----:B------:R-:W-:Y:S01]  /*3550*/  MUFU.EX2 R115, R115 ;  /* 0x0000007300737308 */ /* 0x000fe20000000800 */
[----:B------:R-:W1:Y:S07]  /*3560*/  SHFL.BFLY PT, R4, R89, 0x1, 0x1f ;  /* 0x0c201f0059047f89 */ /* 0x000e6e00000e0000 */
[----:B------:R-:W2:Y:S08]  /*3570*/  MUFU.EX2 R42, R75 ;  /* 0x0000004b002a7308 */ /* 0x000eb00000000800 */
[----:B------:R-:W-:Y:S08]  /*3580*/  MUFU.EX2 R117, R117 ;  /* 0x0000007500757308 */ /* 0x000ff00000000800 */
[----:B------:R-:W-:Y:S01]  /*3590*/  MUFU.EX2 R44, R79 ;  /* 0x0000004f002c7308 */ /* 0x000fe20000000800 */
[----:B--2---:R-:W-:-:S02]  /*35a0*/  F2FP.F16.F32.PACK_AB R157, R42, R115 ;  /* 0x000000732a9d723e */ /* 0x004fc400000000ff */
[----:B-1----:R-:W-:Y:S01]  /*35b0*/  FMNMX.FTZ R4, R89, R4, !PT ;  /* 0x0000000459047209 */ /* 0x002fe20007810000 */
[----:B------:R-:W-:-:S03]  /*35c0*/  IMAD.MOV.U32 R89, RZ, RZ, R151 ;  /* 0x000000ffff597224 */ /* 0x000fc600078e0097 */
[C---:B------:R-:W-:Y:S01]  /*35d0*/  FSETP.NEU.FTZ.AND P2, PT, R4.reuse, -INF , PT ;  /* 0xff8000000400780b */ /* 0x040fe20003f5d000 */
[-C--:B------:R-:W-:Y:S01]  /*35e0*/  FMUL.FTZ R34, R4, R0.reuse ;  /* 0x0000000004227220 */ /* 0x080fe20000410000 */
[----:B------:R-:W-:Y:S04]  /*35f0*/  MUFU.EX2 R119, R119 ;  /* 0x0000007700777308 */ /* 0x000fe80000000800 */
[----:B------:R-:W-:Y:S02]  /*3600*/  FSEL R34, R34, RZ, P2 ;  /* 0x000000ff22227208 */ /* 0x000fe40001000000 */
[----:B------:R-:W-:Y:S02]  /*3610*/  PLOP3.LUT P2, PT, PT, PT, UP0, 0x80, 0x0 ;  /* 0x000000000000781c */ /* 0x000fe40003f4f008 */
        /* <DEDUP_REMOVED lines=32> */
[----:B------:R3:W4:Y:S01]  /*3820*/  MUFU.EX2 R182, R29 ;  /* 0x0000001d00b67308 */ /* 0x0007220000000800 */
[----:B------:R-:W-:Y:S01]  /*3830*/  FADD.FTZ R5, R179, R48 ;  /* 0x00000030b3057221 */ /* 0x000fe20000010000 */
[----:B--2---:R-:W-:Y:S01]  /*3840*/  FADD.FTZ R48, R180, R25 ;  /* 0x00000019b4307221 */ /* 0x004fe20000010000 */
[-CC-:B------:R-:W-:Y:S01]  /*3850*/  FFMA.FTZ R55, R55, R0.reuse, -R34.reuse ;  /* 0x0000000037377223 */ /* 0x180fe20000010822 */
[-CC-:B------:R-:W-:Y:S01]  /*3860*/  FFMA.FTZ R73, R73, R0.reuse, -R34.reuse ;  /* 0x0000000049497223 */ /* 0x180fe20000010822 */
[----:B------:R-:W-:Y:S01]  /*3870*/  FADD.FTZ R50, R14, R5 ;  /* 0x000000050e327221 */ /* 0x000fe20000010000 */
[-CC-:B------:R-:W-:Y:S01]  /*3880*/  FFMA.FTZ R59, R59, R0.reuse, -R34.reuse ;  /* 0x000000003b3b7223 */ /* 0x180fe20000010822 */
[-C--:B------:R-:W-:Y:S01]  /*3890*/  FFMA.FTZ R77, R77, R0.reuse, -R34 ;  /* 0x000000004d4d7223 */ /* 0x080fe20000010822 */
[----:B------:R-:W2:Y:S01]  /*38a0*/  MUFU.EX2 R13, R13 ;  /* 0x0000000d000d7308 */ /* 0x000ea20000000800 */
[----:B-1----:R-:W-:Y:S01]  /*38b0*/  FADD.FTZ R5, R11, R48 ;  /* 0x000000300b057221 */ /* 0x002fe20000010000 */
[----:B---3--:R-:W-:Y:S01]  /*38c0*/  FADD.FTZ R29, R173, R50 ;  /* 0x00000032ad1d7221 */ /* 0x008fe20000010000 */
[-CC-:B------:R-:W-:Y:S01]  /*38d0*/  FFMA.FTZ R63, R63, R0.reuse, -R34.reuse ;  /* 0x000000003f3f7223 */ /* 0x180fe20000010822 */
[-CC-:B------:R-:W-:Y:S01]  /*38e0*/  FFMA.FTZ R81, R81, R0.reuse, -R34.reuse ;  /* 0x0000000051517223 */ /* 0x180fe20000010822 */
[-CC-:B------:R-:W-:Y:S01]  /*38f0*/  FFMA.FTZ R3, R3, R0.reuse, -R34.reuse ;  /* 0x0000000003037223 */ /* 0x180fe20000010822 */
[----:B------:R-:W-:Y:S01]  /*3900*/  FADD.FTZ R50, R20, R29 ;  /* 0x0000001d14327221 */ /* 0x000fe20000010000 */
[----:B------:R-:W-:Y:S01]  /*3910*/  FFMA.FTZ R34, R85, R0, -R34 ;  /* 0x0000000055227223 */ /* 0x000fe20000010822 */
[----:B------:R-:W1:Y:S01]  /*3920*/  MUFU.EX2 R176, R33 ;  /* 0x0000002100b07308 */ /* 0x000e620000000800 */
[C---:B----4-:R-:W-:Y:S01]  /*3930*/  FADD.FTZ R48, R182.reuse, R5 ;  /* 0x00000005b6307221 */ /* 0x050fe20000010000 */
        /* <DEDUP_REMOVED lines=9> */
[----:B------:R-:W-:Y:S01]  /*39d0*/  F2FP.F16.F32.PACK_AB R177, R12, R177 ;  /* 0x000000b10cb1723e */ /* 0x000fe200000000ff */
[----:B------:R-:W-:Y:S01]  /*39e0*/  FADD.FTZ R50, R26, R29 ;  /* 0x0000001d1a327221 */ /* 0x000fe20000010000 */
[----:B------:R-:W-:Y:S01]  /*39f0*/  F2FP.F16.F32.PACK_AB R179, R14, R179 ;  /* 0x000000b30eb3723e */ /* 0x000fe200000000ff */
[----:B------:R-:W2:Y:S01]  /*3a00*/  MUFU.EX2 R178, R37 ;  /* 0x0000002500b27308 */ /* 0x000ea20000000800 */
[----:B-1----:R-:W-:Y:S01]  /*3a10*/  FADD.FTZ R48, R176, R5 ;  /* 0x00000005b0307221 */ /* 0x002fe20000010000 */
[----:B------:R-:W-:Y:S01]  /*3a20*/  FADD.FTZ R29, R171, R50 ;  /* 0x00000032ab1d7221 */ /* 0x000fe20000010000 */
[----:B------:R-:W-:-:S02]  /*3a30*/  F2FP.F16.F32.PACK_AB R173, R20, R173 ;  /* 0x000000ad14ad723e */ /* 0x000fc400000000ff */
[----:B------:R-:W-:Y:S02]  /*3a40*/  F2FP.F16.F32.PACK_AB R175, R24, R175 ;  /* 0x000000af18af723e */ /* 0x000fe400000000ff */
[----:B------:R-:W-:Y:S01]  /*3a50*/  F2FP.F16.F32.PACK_AB R169, R26, R169 ;  /* 0x000000a91aa9723e */ /* 0x000fe200000000ff */
[----:B------:R-:W1:Y:S01]  /*3a60*/  MUFU.EX2 R21, R21 ;  /* 0x0000001500157308 */ /* 0x000e620000000800 */
[----:B---3--:R-:W-:Y:S01]  /*3a70*/  FADD.FTZ R5, R15, R48 ;  /* 0x000000300f057221 */ /* 0x008fe20000010000 */
[----:B------:R-:W-:Y:S02]  /*3a80*/  F2FP.F16.F32.PACK_AB R171, R28, R171 ;  /* 0x000000ab1cab723e */ /* 0x000fe400000000ff */
[----:B------:R-:W-:Y:S02]  /*3a90*/  F2FP.F16.F32.PACK_AB R180, R25, R180 ;  /* 0x000000b419b4723e */ /* 0x000fe400000000ff */
[----:B------:R-:W-:Y:S02]  /*3aa0*/  F2FP.F16.F32.PACK_AB R176, R176, R13 ;  /* 0x0000000db0b0723e */ /* 0x000fe400000000ff */
[----:B------:R-:W0:Y:S01]  /*3ab0*/  MUFU.EX2 R172, R41 ;  /* 0x0000002900ac7308 */ /* 0x000e220000000800 */
[C---:B--2---:R-:W-:Y:S01]  /*3ac0*/  FADD.FTZ R48, R178.reuse, R5 ;  /* 0x00000005b2307221 */ /* 0x044fe20000010000 */
[----:B------:R-:W-:-:S06]  /*3ad0*/  F2FP.F16.F32.PACK_AB R178, R178, R15 ;  /* 0x0000000fb2b2723e */ /* 0x000fcc00000000ff */
[----:B------:R-:W2:Y:S01]  /*3ae0*/  MUFU.EX2 R27, R27 ;  /* 0x0000001b001b7308 */ /* 0x000ea20000000800 */
[----:B-1----:R-:W-:Y:S01]  /*3af0*/  FADD.FTZ R5, R21, R48 ;  /* 0x0000003015057221 */ /* 0x002fe20000010000 */
[----:B------:R-:W-:-:S04]  /*3b00*/  FADD.FTZ R48, R28, R29 ;  /* 0x0000001d1c307221 */ /* 0x000fc80000010000 */
[----:B------:R-:W-:Y:S01]  /*3b10*/  FADD.FTZ R29, R165, R48 ;  /* 0x00000030a51d7221 */ /* 0x000fe20000010000 */
[----:B------:R-:W-:Y:S01]  /*3b20*/  F2FP.F16.F32.PACK_AB R165, R30, R165 ;  /* 0x000000a51ea5723e */ /* 0x000fe200000000ff */
[----:B------:R-:W1:Y:S01]  /*3b30*/  MUFU.EX2 R174, R45 ;  /* 0x0000002d00ae7308 */ /* 0x000e620000000800 */
[----:B0-----:R-:W-:Y:S01]  /*3b40*/  FADD.FTZ R2, R172, R5 ;  /* 0x00000005ac027221 */ /* 0x001fe20000010000 */
[----:B------:R-:W-:Y:S01]  /*3b50*/  FADD.FTZ R48, R30, R29 ;  /* 0x0000001d1e307221 */ /* 0x000fe20000010000 */
[----:B------:R-:W-:-:S03]  /*3b60*/  F2FP.F16.F32.PACK_AB R172, R172, R21 ;  /* 0x00000015acac723e */ /* 0x000fc600000000ff */
[----:B------:R-:W-:Y:S01]  /*3b70*/  FADD.FTZ R29, R167, R48 ;  /* 0x00000030a71d7221 */ /* 0x000fe20000010000 */
[C---:B------:R-:W-:Y:S01]  /*3b80*/  F2FP.F16.F32.PACK_AB R167, R32.reuse, R167 ;  /* 0x000000a720a7723e */ /* 0x040fe200000000ff */
[----:B------:R-:W0:Y:S01]  /*3b90*/  MUFU.EX2 R31, R31 ;  /* 0x0000001f001f7308 */ /* 0x000e220000000800 */
        /* <DEDUP_REMOVED lines=11> */
[----:B0-----:R-:W-:Y:S01]  /*3c50*/  FADD.FTZ R5, R31, R2 ;  /* 0x000000021f057221 */ /* 0x001fe20000010000 */
[----:B------:R-:W-:-:S04]  /*3c60*/  FADD.FTZ R6, R40, R29 ;  /* 0x0000001d28067221 */ /* 0x000fc80000010000 */
[----:B------:R-:W-:Y:S01]  /*3c70*/  FADD.FTZ R29, R115, R6 ;  /* 0x00000006731d7221 */ /* 0x000fe20000010000 */
[----:B------:R-:W-:Y:S01]  /*3c80*/  IMAD.MOV.U32 R115, RZ, RZ, R151 ;  /* 0x000000ffff737224 */ /* 0x000fe200078e0097 */
[----:B------:R-:W0:Y:S01]  /*3c90*/  MUFU.EX2 R170, R53 ;  /* 0x0000003500aa7308 */ /* 0x000e220000000800 */
[----:B--2---:R-:W-:Y:S01]  /*3ca0*/  FADD.FTZ R2, R168, R5 ;  /* 0x00000005a8027221 */ /* 0x004fe20000010000 */
[----:B------:R-:W-:Y:S01]  /*3cb0*/  FADD.FTZ R6, R42, R29 ;  /* 0x0000001d2a067221 */ /* 0x000fe20000010000 */
[----:B------:R-:W-:-:S03]  /*3cc0*/  F2FP.F16.F32.PACK_AB R168, R168, R31 ;  /* 0x0000001fa8a8723e */ /* 0x000fc600000000ff */
[----:B------:R-:W-:Y:S01]  /*3cd0*/  FADD.FTZ R29, R117, R6 ;  /* 0x00000006751d7221 */ /* 0x000fe20000010000 */
[----:B------:R-:W-:Y:S01]  /*3ce0*/  IMAD.MOV.U32 R117, RZ, RZ, R151 ;  /* 0x000000ffff757224 */ /* 0x000fe200078e0097 */
[----:B------:R-:W2:Y:S01]  /*3cf0*/  MUFU.EX2 R39, R39 ;  /* 0x0000002700277308 */ /* 0x000ea20000000800 */
[----:B-1----:R-:W-:Y:S01]  /*3d00*/  FADD.FTZ R5, R35, R2 ;  /* 0x0000000223057221 */ /* 0x002fe20000010000 */
[----:B------:R-:W-:-:S04]  /*3d10*/  FADD.FTZ R6, R44, R29 ;  /* 0x0000001d2c067221 */ /* 0x000fc80000010000 */
[----:B------:R-:W-:Y:S01]  /*3d20*/  FADD.FTZ R29, R119, R6 ;  /* 0x00000006771d7221 */ /* 0x000fe20000010000 */
[----:B------:R-:W-:Y:S01]  /*3d30*/  IMAD.MOV.U32 R119, RZ, RZ, R151 ;  /* 0x000000ffff777224 */ /* 0x000fe200078e0097 */
[----:B------:R-:W1:Y:S01]  /*3d40*/  MUFU.EX2 R164, R57 ;  /* 0x0000003900a47308 */ /* 0x000e620000000800 */
[----:B0-----:R-:W-:Y:S01]  /*3d50*/  FADD.FTZ R2, R170, R5 ;  /* 0x00000005aa027221 */ /* 0x001fe20000010000 */
[----:B------:R-:W-:Y:S01]  /*3d60*/  FADD.FTZ R6, R46, R29 ;  /* 0x0000001d2e067221 */ /* 0x000fe20000010000 */
[----:B------:R-:W-:-:S05]  /*3d70*/  F2FP.F16.F32.PACK_AB R170, R170, R35 ;  /* 0x00000023aaaa723e */ /* 0x000fca00000000ff */
[----:B------:R-:W0:Y:S01]  /*3d80*/  MUFU.EX2 R43, R43 ;  /* 0x0000002b002b7308 */ /* 0x000e220000000800 */
[----:B--2---:R-:W-:-:S07]  /*3d90*/  FADD.FTZ R5, R39, R2 ;  /* 0x0000000227057221 */ /* 0x004fce0000010000 */
[----:B------:R-:W2:Y:S01]  /*3da0*/  MUFU.EX2 R166, R61 ;  /* 0x0000003d00a67308 */ /* 0x000ea20000000800 */
[C---:B-1----:R-:W-:Y:S01]  /*3db0*/  FADD.FTZ R2, R164.reuse, R5 ;  /* 0x00000005a4027221 */ /* 0x042fe20000010000 */
[----:B------:R-:W-:-:S06]  /*3dc0*/  F2FP.F16.F32.PACK_AB R164, R164, R39 ;  /* 0x00000027a4a4723e */ /* 0x000fcc00000000ff */
[----:B------:R-:W1:Y:S01]  /*3dd0*/  MUFU.EX2 R47, R47 ;  /* 0x0000002f002f7308 */ /* 0x000e620000000800 */
[----:B0-----:R-:W-:-:S07]  /*3de0*/  FADD.FTZ R5, R43, R2 ;  /* 0x000000022b057221 */ /* 0x001fce0000010000 */
        /* <DEDUP_REMOVED lines=31> */
[----:B--2---:R-:W-:Y:S01]  /*3fe0*/  FADD.FTZ R11, R3, R2 ;  /* 0x00000002030b7221 */ /* 0x004fe20000010000 */
[----:B------:R-:W-:Y:S01]  /*3ff0*/  IMAD.MOV.U32 R2, RZ, RZ, 0x3f800000 ;  /* 0x3f800000ff027424 */ /* 0x000fe200078e00ff */
[C---:B-1----:R-:W-:Y:S01]  /*4000*/  F2FP.F16.F32.PACK_AB R155, R38.reuse, R121 ;  /* 0x00000079269b723e */ /* 0x042fe200000000ff */
[----:B------:R-:W-:Y:S01]  /*4010*/  FADD.FTZ R5, R38, R29 ;  /* 0x0000001d26057221 */ /* 0x000fe20000010000 */
[----:B------:R-:W-:Y:S01]  /*4020*/  IMAD.MOV.U32 R121, RZ, RZ, R151 ;  /* 0x000000ffff797224 */ /* 0x000fe200078e0097 */
[C---:B0-----:R-:W-:Y:S01]  /*4030*/  F2FP.F16.F32.PACK_AB R154, R34.reuse, R3 ;  /* 0x00000003229a723e */ /* 0x041fe200000000ff */
        /* <DEDUP_REMOVED lines=40> */
.L_x_2020:
[----:B------:R-:W-:-:S04]  /*42c0*/  UIADD3 UR7, UR6, 0x1, URZ ;  /* 0x0000000106077890 */ /* 0x000fc8000fffe03f */
[----:B------:R-:W-:-:S04]  /*42d0*/  UISETP.NE.AND UP0, UPT, UR7, 0x2, UPT ;  /* 0x000000020700788c */ /* 0x000fc8000bf05270 */
[----:B------:R-:W-:Y:S02]  /*42e0*/  USEL UR37, URZ, 0x1, UP0 ;  /* 0x000000013f257887 */ /* 0x000fe40008000000 */
[----:B------:R-:W-:Y:S02]  /*42f0*/  USEL UR36, UR7, URZ, UP0 ;  /* 0x0000003f07247287 */ /* 0x000fe40008000000 */
[----:B------:R-:W-:Y:S01]  /*4300*/  ULOP3.LUT UR37, UR5, UR37, URZ, 0x3c, !UPT ;  /* 0x0000002505257292 */ /* 0x000fe2000f8e3c3f */
[----:B------:R-:W-:Y:S11]  /*4310*/  @!P0 BRA `(.L_x_2012) ;  /* 0x0000000000048947 */ /* 0x000ff60003800000 */
[----:B------:R-:W-:Y:S01]  /*4320*/  BPT.TRAP 0x1 ;  /* 0x000000040000795c */ /* 0x000fe20000300000 */
.L_x_2012:
[----:B------:R-:W-:Y:S01]  /*4330*/  ULEA UR7, UR36, UR38, 0x3 ;  /* 0x0000002624077291 */ /* 0x000fe2000f8e183f */
[----:B------:R-:W-:-:S05]  /*4340*/  IMAD.U32 R0, RZ, RZ, UR37 ;  /* 0x00000025ff007e24 */ /* 0x000fca000f8e00ff */
[----:B------:R-:W-:-:S04]  /*4350*/  SHF.L.U32 R0, R0, 0x1f, RZ ;  /* 0x0000001f00007819 */ /* 0x000fc800000006ff */
[----:B------:R0:W1:Y:S01]  /*4360*/  SYNCS.PHASECHK.TRANS64.TRYWAIT P2, [UR7+0x34830], R0 ;  /* 0x03483000ff0075a7 */ /* 0x0000620008040147 */
[----:B------:R-:W-:Y:S05]  /*4370*/  @!P0 BRA `(.L_x_2013) ;  /* 0x0000000000048947 */ /* 0x000fea0003800000 */
[----:B------:R-:W-:Y:S01]  /*4380*/  BPT.TRAP 0x1 ;  /* 0x000000040000795c */ /* 0x000fe20000300000 */
.L_x_2013:
[----:B-1----:R-:W-:Y:S05]  /*4390*/  @P2 BRA `(.L_x_2014) ;  /* 0x0000000000082947 */ /* 0x002fea0003800000 */
[----:B------:R-:W1:Y:S02]  /*43a0*/  SYNCS.PHASECHK.TRANS64.TRYWAIT P2, [UR7+0x34830], R0 ;  /* 0x03483000ff0075a7 */ /* 0x000e640008040147 */
[----:B-1----:R-:W-:Y:S05]  /*43b0*/  @!P2 BRA `(.L_x_2015) ;  /* 0x000000cc008ca947 */ /* 0x002fea0003800000 */
.L_x_2014:
        /* <DEDUP_REMOVED lines=141> */
.L_x_2016:
[----:B------:R-:W-:Y:S01]  /*4c90*/  ULEA UR10, UR6, UR38, 0x3 ;  /* 0x00000026060a7291 */ /* 0x000fe2000f8e183f */
[----:B01----:R-:W-:-:S05]  /*4ca0*/  IMAD.U32 R0, RZ, RZ, UR5 ;  /* 0x00000005ff007e24 */ /* 0x003fca000f8e00ff */
[----:B------:R-:W-:-:S04]  /*4cb0*/  SHF.L.U32 R0, R0, 0x1f, RZ ;  /* 0x0000001f00007819 */ /* 0x000fc800000006ff */
[----:B------:R0:W1:Y:S01]  /*4cc0*/  SYNCS.PHASECHK.TRANS64.TRYWAIT P2, [UR10+0x34850], R0 ;  /* 0x03485000ff0075a7 */ /* 0x000062000804014a */
[----:B------:R-:W-:Y:S05]  /*4cd0*/  @!P0 BRA `(.L_x_2017) ;  /* 0x0000000000048947 */ /* 0x000fea0003800000 */
[----:B------:R-:W-:Y:S01]  /*4ce0*/  BPT.TRAP 0x1 ;  /* 0x000000040000795c */ /* 0x000fe20000300000 */
.L_x_2017:
[----:B-1----:R-:W-:Y:S05]  /*4cf0*/  @P2 BRA `(.L_x_2018) ;  /* 0x0000000000082947 */ /* 0x002fea0003800000 */
[----:B------:R-:W1:Y:S02]  /*4d00*/  SYNCS.PHASECHK.TRANS64.TRYWAIT P2, [UR10+0x34850], R0 ;  /* 0x03485000ff0075a7 */ /* 0x000e64000804014a */
[----:B-1----:R-:W-:Y:S05]  /*4d10*/  @!P2 BRA `(.L_x_2019) ;  /* 0x000000c4004ca947 */ /* 0x002fea0003800000 */
.L_x_2018:
[----:B------:R-:W-:Y:S01]  /*4d20*/  UIADD3 UR5, UR38, 0x400, URZ ;  /* 0x0000040026057890 */ /* 0x000fe2000fffe03f */
[----:B------:R-:W-:Y:S01]  /*4d30*/  WARPGROUP.ARRIVE ;  /* 0x00000000000079c5 */ /* 0x000fe20000000000 */
[----:B------:R-:W-:Y:S01]  /*4d40*/  UMOV UR15, 0x40000040 ;  /* 0x40000040000f7882 */ /* 0x000fe20000000000 */
[----:B------:R-:W-:Y:S01]  /*4d50*/  R2UR UR18, R16 ;  /* 0x00000000101272ca */ /* 0x000fe200000e0000 */
[----:B------:R-:W-:Y:S02]  /*4d60*/  USHF.R.U32.HI UR5, URZ, 0x4, UR5 ;  /* 0x000000043f057899 */ /* 0x000fe40008011605 */
[----:B------:R-:W-:Y:S02]  /*4d70*/  UISETP.GT.AND UP0, UPT, UR4, UR11, UPT ;  /* 0x0000000b0400728c */ /* 0x000fe4000bf04270 */
[----:B------:R-:W-:-:S04]  /*4d80*/  ULOP3.LUT UR5, UR5, 0x3fff, URZ, 0xc0, !UPT ;  /* 0x00003fff05057892 */ /* 0x000fc8000f8ec03f */
[----:B------:R-:W-:-:S04]  /*4d90*/  ULOP3.LUT UR5, UR5, 0x4000000, URZ, 0xfc, !UPT ;  /* 0x0400000005057892 */ /* 0x000fc8000f8efc3f */
[----:B------:R-:W-:-:S03]  /*4da0*/  ULEA UR5, UR6, UR5, 0xb ;  /* 0x0000000506057291 */ /* 0x000fc6000f8e583f */
[----:B------:R-:W-:Y:S02]  /*4db0*/  UMOV UR6, 0xffffff80 ;  /* 0xffffff8000067882 */ /* 0x000fe40000000000 */
[----:B------:R-:W-:Y:S02]  /*4dc0*/  UIMAD UR6, UR4, UR6, 0x1 ;  /* 0x00000001040674a4 */ /* 0x000fe4000f8e0206 */
[----:B------:R-:W-:Y:S01]  /*4dd0*/  UMOV UR14, UR5 ;  /* 0x00000005000e7c82 */ /* 0x000fe20008000000 */
[----:B------:R-:W-:Y:S01]  /*4de0*/  UIADD3 UR4, UR4, -0x1, URZ ;  /* 0xffffffff04047890 */ /* 0x000fe2000fffe03f */
[----:B------:R-:W-:Y:S01]  /*4df0*/  HGMMA.64x128x16.F32 R88, R180, gdesc[UR12].tnspB, R88, gsb0 ;  /* 0x41e0000cb4587df0 */ /* 0x000fe20008000858 */
[----:B------:R-:W-:Y:S01]  /*4e00*/  UIADD3 UR14, UR5, 0x80, URZ ;  /* 0x00000080050e7890 */ /* 0x000fe2000fffe03f */
[----:B------:R-:W-:Y:S01]  /*4e10*/  UMOV UR15, 0x40000040 ;  /* 0x40000040000f7882 */ /* 0x000fe20000000000 */
[----:B------:R-:W-:-:S04]  /*4e20*/  ULEA UR6, UR18, UR6, 0x7 ;  /* 0x0000000612067291 */ /* 0x000fc8000f8e383f */
[----:B------:R-:W-:-:S06]  /*4e30*/  UIADD3 UR6, -UR60, UR6, UR61 ;  /* 0x000000063c067290 */ /* 0x000fcc000fffe13d */
[----:B-1----:R-:W-:Y:S01]  /*4e40*/  IMAD.U32 R3, RZ, RZ, UR6 ;  /* 0x00000006ff037e24 */ /* 0x002fe2000f8e00ff */
[----:B------:R-:W-:-:S03]  /*4e50*/  UMOV UR6, UR36 ;  /* 0x0000002400067c82 */ /* 0x000fc60008000000 */
[----:B------:R-:W-:-:S04]  /*4e60*/  IMAD R12, R22, -0x2, R3 ;  /* 0xfffffffe160c7824 */ /* 0x000fc800078e0203 */
[----:B------:R-:W-:-:S05]  /*4e70*/  IMAD.IADD R12, R23, 0x1, R12 ;  /* 0x00000001170c7824 */ /* 0x000fca00078e020c */
[C---:B------:R-:W-:Y:S02]  /*4e80*/  ISETP.GT.AND P2, PT, R12.reuse, RZ, PT ;  /* 0x000000ff0c00720c */ /* 0x040fe40003f44270 */
[----:B------:R-:W-:Y:S02]  /*4e90*/  ISETP.GT.AND P3, PT, R12, 0x1, PT ;  /* 0x000000010c00780c */ /* 0x000fe40003f64270 */
[----:B------:R-:W-:Y:S02]  /*4ea0*/  FSEL R203, R24, -INF , P2 ;  /* 0xff80000018cb7808 */ /* 0x000fe40001000000 */
[----:B------:R-:W-:Y:S02]  /*4eb0*/  ISETP.GT.AND P2, PT, R12, 0x8, PT ;  /* 0x000000080c00780c */ /* 0x000fe40003f44270 */
[----:B------:R-:W-:Y:S02]  /*4ec0*/  FSEL R207, R25, -INF , P3 ;  /* 0xff80000019cf7808 */ /* 0x000fe40001800000 */
[----:B0-----:R-:W-:-:S02]  /*4ed0*/  FMNMX.FTZ R0, R203, R10, !PT ;  /* 0x0000000acb007209 */ /* 0x001fc40007810000 */
[----:B------:R-:W-:Y:S02]  /*4ee0*/  ISETP.GT.AND P3, PT, R12, 0x9, PT ;  /* 0x000000090c00780c */ /* 0x000fe40003f64270 */
[----:B------:R-:W-:Y:S02]  /*4ef0*/  FSEL R201, R28, -INF , P2 ;  /* 0xff8000001cc97808 */ /* 0x000fe40001000000 */
[----:B------:R-:W-:Y:S02]  /*4f00*/  FMNMX.FTZ R0, R207, R0, !PT ;  /* 0x00000000cf007209 */ /* 0x000fe40007810000 */
[----:B------:R-:W-:Y:S02]  /*4f10*/  ISETP.GT.AND P2, PT, R12, 0x10, PT ;  /* 0x000000100c00780c */ /* 0x000fe40003f44270 */
[----:B------:R-:W-:Y:S02]  /*4f20*/  FSEL R205, R29, -INF , P3 ;  /* 0xff8000001dcd7808 */ /* 0x000fe40001800000 */
[----:B------:R-:W-:-:S02]  /*4f30*/  FMNMX.FTZ R0, R201, R0, !PT ;  /* 0x00000000c9007209 */ /* 0x000fc40007810000 */
[C---:B------:R-:W-:Y:S02]  /*4f40*/  ISETP.GT.AND P3, PT, R12.reuse, 0x11, PT ;  /* 0x000000110c00780c */ /* 0x040fe40003f64270 */
[----:B------:R-:W-:Y:S02]  /*4f50*/  FMNMX.FTZ R0, R205, R0, !PT ;  /* 0x00000000cd007209 */ /* 0x000fe40007810000 */
[----:B------:R-:W-:Y:S02]  /*4f60*/  FSEL R199, R33, -INF , P3 ;  /* 0xff80000021c77808 */ /* 0x000fe40001800000 */
[----:B------:R-:W-:-:S04]  /*4f70*/  ISETP.GT.AND P3, PT, R12, 0x19, PT ;  /* 0x000000190c00780c */ /* 0x000fc80003f64270 */
[----:B------:R-:W-:Y:S02]  /*4f80*/  FSEL R33, R37, -INF , P3 ;  /* 0xff80000025217808 */ /* 0x000fe40001800000 */
[----:B------:R-:W-:Y:S01]  /*4f90*/  ISETP.GT.AND P3, PT, R12, 0x21, PT ;  /* 0x000000210c00780c */ /* 0x000fe20003f64270 */
[----:B------:R-:W-:Y:S02]  /*4fa0*/  WARPGROUP.DEPBAR.LE gsb0, 0x0 ;  /* 0x00008000000079c5 */ /* 0x000fe40000010000 */
[----:B------:R-:W-:Y:S01]  /*4fb0*/  WARPGROUP.ARRIVE ;  /* 0x00000000000079c5 */ /* 0x000fe20000000000 */
[----:B------:R-:W-:Y:S02]  /*4fc0*/  FSEL R183, R32, -INF , P2 ;  /* 0xff80000020b77808 */ /* 0x000fe40001000000 */
[----:B------:R-:W-:Y:S02]  /*4fd0*/  ISETP.GT.AND P2, PT, R12, 0x18, PT ;  /* 0x000000180c00780c */ /* 0x000fe40003f44270 */
[----:B------:R-:W-:Y:S01]  /*4fe0*/  FMNMX.FTZ R0, R183, R0, !PT ;  /* 0x00000000b7007209 */ /* 0x000fe20007810000 */
[----:B------:R-:W-:Y:S01]  /*4ff0*/  HGMMA.64x128x16.F32 R88, R176, gdesc[UR12].tnspB, R88, gsb0 ;  /* 0x41e0000cb0587df0 */ /* 0x000fe20008000858 */
[----:B------:R-:W-:Y:S01]  /*5000*/  UIADD3 UR14, UR5, 0x100, URZ ;  /* 0x00000100050e7890 */ /* 0x000fe2000fffe03f */
[----:B------:R-:W-:Y:S01]  /*5010*/  FSEL R197, R36, -INF , P2 ;  /* 0xff80000024c57808 */ /* 0x000fe20001000000 */
[----:B------:R-:W-:Y:S01]  /*5020*/  UMOV UR15, 0x40000040 ;  /* 0x40000040000f7882 */ /* 0x000fe20000000000 */
[----:B------:R-:W-:-:S02]  /*5030*/  FMNMX.FTZ R0, R199, R0, !PT ;  /* 0x00000000c7007209 */ /* 0x000fc40007810000 */
[----:B------:R-:W-:Y:S02]  /*5040*/  ISETP.GT.AND P2, PT, R12, 0x20, PT ;  /* 0x000000200c00780c */ /* 0x000fe40003f44270 */
[----:B------:R-:W-:Y:S02]  /*5050*/  FMNMX.FTZ R0, R197, R0, !PT ;  /* 0x00000000c5007209 */ /* 0x000fe40007810000 */
[----:B------:R-:W-:Y:S02]  /*5060*/  FSEL R195, R40, -INF , P2 ;  /* 0xff80000028c37808 */ /* 0x000fe40001000000 */
[----:B------:R-:W-:Y:S02]  /*5070*/  FMNMX.FTZ R0, R33, R0, !PT ;  /* 0x0000000021007209 */ /* 0x000fe40007810000 */
[----:B------:R-:W-:Y:S02]  /*5080*/  ISETP.GT.AND P2, PT, R12, 0x28, PT ;  /* 0x000000280c00780c */ /* 0x000fe40003f44270 */
[----:B------:R-:W-:-:S02]  /*5090*/  FSEL R181, R41, -INF , P3 ;  /* 0xff80000029b57808 */ /* 0x000fc40001800000 */
[----:B------:R-:W-:Y:S02]  /*50a0*/  FMNMX.FTZ R0, R195, R0, !PT ;  /* 0x00000000c3007209 */ /* 0x000fe40007810000 */
[----:B------:R-:W-:Y:S02]  /*50b0*/  ISETP.GT.AND P3, PT, R12, 0x29, PT ;  /* 0x000000290c00780c */ /* 0x000fe40003f64270 */
[----:B------:R-:W-:Y:S01]  /*50c0*/  FMNMX.FTZ R0, R181, R0, !PT ;  /* 0x00000000b5007209 */ /* 0x000fe20007810000 */
[----:B------:R-:W-:Y:S02]  /*50d0*/  WARPGROUP.DEPBAR.LE gsb0, 0x0 ;  /* 0x00008000000079c5 */ /* 0x000fe40000010000 */
[----:B------:R-:W-:Y:S01]  /*50e0*/  WARPGROUP.ARRIVE ;  /* 0x00000000000079c5 */ /* 0x000fe20000000000 */
[----:B------:R-:W-:Y:S02]  /*50f0*/  FSEL R179, R44, -INF , P2 ;  /* 0xff8000002cb37808 */ /* 0x000fe40001000000 */
[----:B------:R-:W-:-:S02]  /*5100*/  ISETP.GT.AND P2, PT, R12, 0x30, PT ;  /* 0x000000300c00780c */ /* 0x000fc40003f44270 */
[----:B------:R-:W-:Y:S01]  /*5110*/  FSEL R177, R45, -INF , P3 ;  /* 0xff8000002db17808 */ /* 0x000fe20001800000 */
[----:B------:R-:W-:Y:S01]  /*5120*/  HGMMA.64x128x16.F32 R88, R172, gdesc[UR12].tnspB, R88, gsb0 ;  /* 0x41e0000cac587df0 */ /* 0x000fe20008000858 */
[----:B------:R-:W-:Y:S01]  /*5130*/  UIADD3 UR14, UR5, 0x180, URZ ;  /* 0x00000180050e7890 */ /* 0x000fe2000fffe03f */
[----:B------:R-:W-:Y:S01]  /*5140*/  FMNMX.FTZ R0, R179, R0, !PT ;  /* 0x00000000b3007209 */ /* 0x000fe20007810000 */
[----:B------:R-:W-:Y:S01]  /*5150*/  UMOV UR15, 0x40000040 ;  /* 0x40000040000f7882 */ /* 0x000fe20000000000 */
[----:B------:R-:W-:Y:S02]  /*5160*/  ISETP.GT.AND P3, PT, R12, 0x31, PT ;  /* 0x000000310c00780c */ /* 0x000fe40003f64270 */
[----:B------:R-:W-:Y:S01]  /*5170*/  FMNMX.FTZ R0, R177, R0, !PT ;  /* 0x00000000b1007209 */ /* 0x000fe20007810000 */
[----:B------:R-:W-:Y:S02]  /*5180*/  WARPGROUP.DEPBAR.LE gsb0, 0x0 ;  /* 0x00008000000079c5 */ /* 0x000fe40000010000 */
[----:B------:R-:W-:Y:S01]  /*5190*/  WARPGROUP.ARRIVE ;  /* 0x00000000000079c5 */ /* 0x000fe20000000000 */
[----:B------:R-:W-:-:S02]  /*51a0*/  FSEL R175, R48, -INF , P2 ;  /* 0xff80000030af7808 */ /* 0x000fc40001000000 */
[C---:B------:R-:W-:Y:S02]  /*51b0*/  ISETP.GT.AND P2, PT, R12.reuse, 0x38, PT ;  /* 0x000000380c00780c */ /* 0x040fe40003f44270 */
[----:B------:R-:W-:Y:S01]  /*51c0*/  FSEL R173, R49, -INF , P3 ;  /* 0xff80000031ad7808 */ /* 0x000fe20001800000 */
[----:B------:R-:W-:Y:S01]  /*51d0*/  HGMMA.64x128x16.F32 R88, R168, gdesc[UR12].tnspB, R88, gsb0 ;  /* 0x41e0000ca8587df0 */ /* 0x000fe20008000858 */
[----:B------:R-:W-:Y:S01]  /*51e0*/  FMNMX.FTZ R0, R175, R0, !PT ;  /* 0x00000000af007209 */ /* 0x000fe20007810000 */
[----:B------:R-:W-:Y:S01]  /*51f0*/  UIADD3 UR14, UR5, 0x200, URZ ;  /* 0x00000200050e7890 */ /* 0x000fe2000fffe03f */
[----:B------:R-:W-:Y:S01]  /*5200*/  ISETP.GT.AND P3, PT, R12, 0x39, PT ;  /* 0x000000390c00780c */ /* 0x000fe20003f64270 */
[----:B------:R-:W-:Y:S01]  /*5210*/  UMOV UR15, 0x40000040 ;  /* 0x40000040000f7882 */ /* 0x000fe20000000000 */
[----:B------:R-:W-:Y:S02]  /*5220*/  FSEL R45, R52, -INF , P2 ;  /* 0xff800000342d7808 */ /* 0x000fe40001000000 */
[----:B------:R-:W-:-:S02]  /*5230*/  FMNMX.FTZ R0, R173, R0, !PT ;  /* 0x00000000ad007209 */ /* 0x000fc40007810000 */
[C---:B------:R-:W-:Y:S02]  /*5240*/  ISETP.GT.AND P2, PT, R12.reuse, 0x40, PT ;  /* 0x000000400c00780c */ /* 0x040fe40003f44270 */
[----:B------:R-:W-:Y:S02]  /*5250*/  FSEL R53, R53, -INF , P3 ;  /* 0xff80000035357808 */ /* 0x000fe40001800000 */
[----:B------:R-:W-:Y:S02]  /*5260*/  FMNMX.FTZ R0, R45, R0, !PT ;  /* 0x000000002d007209 */ /* 0x000fe40007810000 */
[----:B------:R-:W-:Y:S02]  /*5270*/  ISETP.GT.AND P3, PT, R12, 0x41, PT ;  /* 0x000000410c00780c */ /* 0x000fe40003f64270 */
        /* <DEDUP_REMOVED lines=41> */
[C---:B------:R-:W-:Y:S01]  /*5510*/  ISETP.GT.AND P3, PT, R12.reuse, 0x79, PT ;  /* 0x000000790c00780c */ /* 0x040fe20003f64270 */
[----:B------:R-:W-:Y:S01]  /*5520*/  VIADD R12, R12, 0x8 ;  /* 0x000000080c0c7836 */ /* 0x000fe20000000000 */
[----:B------:R-:W-:Y:S02]  /*5530*/  FSEL R37, R84, -INF , P2 ;  /* 0xff80000054257808 */ /* 0x000fe40001000000 */
[----:B------:R-:W-:-:S02]  /*5540*/  FMNMX.FTZ R0, R81, R0, !PT ;  /* 0x0000000051007209 */ /* 0x000fc40007810000 */
[----:B------:R-:W-:Y:S02]  /*5550*/  FSEL R85, R85, -INF , P3 ;  /* 0xff80000055557808 */ /* 0x000fe40001800000 */
[----:B------:R-:W-:Y:S02]  /*5560*/  FMNMX.FTZ R0, R37, R0, !PT ;  /* 0x0000000025007209 */ /* 0x000fe40007810000 */
[C---:B------:R-:W-:Y:S02]  /*5570*/  ISETP.GT.AND P5, PT, R12.reuse, RZ, PT ;  /* 0x000000ff0c00720c */ /* 0x040fe40003fa4270 */
[----:B------:R-:W-:Y:S02]  /*5580*/  FMNMX.FTZ R14, R85, R0, !PT ;  /* 0x00000000550e7209 */ /* 0x000fe40007810000 */
[----:B------:R-:W0:Y:S01]  /*5590*/  LDC R0, c[0x0][0x988] ;  /* 0x00026200ff007b82 */ /* 0x000e220000000800 */
[----:B------:R-:W-:Y:S02]  /*55a0*/  ISETP.GT.AND P6, PT, R12, 0x1, PT ;  /* 0x000000010c00780c */ /* 0x000fe40003fc4270 */
[----:B------:R-:W1:Y:S01]  /*55b0*/  SHFL.BFLY PT, R29, R14, 0x2, 0x1f ;  /* 0x0c401f000e1d7f89 */ /* 0x000e6200000e0000 */
[----:B------:R-:W-:-:S02]  /*55c0*/  FSEL R26, R26, -INF , P5 ;  /* 0xff8000001a1a7808 */ /* 0x000fc40002800000 */
[C---:B------:R-:W-:Y:S02]  /*55d0*/  ISETP.GT.AND P3, PT, R12.reuse, 0x8, PT ;  /* 0x000000080c00780c */ /* 0x040fe40003f64270 */
[----:B------:R-:W-:Y:S02]  /*55e0*/  ISETP.GT.AND P4, PT, R12, 0x9, PT ;  /* 0x000000090c00780c */ /* 0x000fe40003f84270 */
[----:B------:R-:W-:Y:S02]  /*55f0*/  FSEL R49, R30, -INF , P3 ;  /* 0xff8000001e317808 */ /* 0x000fe40001800000 */
[C---:B------:R-:W-:Y:S02]  /*5600*/  ISETP.GT.AND P5, PT, R12.reuse, 0x10, PT ;  /* 0x000000100c00780c */ /* 0x040fe40003fa4270 */
[----:B------:R-:W-:Y:S02]  /*5610*/  ISETP.GT.AND P3, PT, R12, 0x18, PT ;  /* 0x000000180c00780c */ /* 0x000fe40003f64270 */
[----:B-1----:R-:W-:Y:S01]  /*5620*/  FMNMX.FTZ R20, R14, R29, !PT ;  /* 0x0000001d0e147209 */ /* 0x002fe20007810000 */
[----:B------:R-:W-:-:S02]  /*5630*/  WARPGROUP.DEPBAR.LE gsb0, 0x0 ;  /* 0x00008000000079c5 */ /* 0x000fc40000010000 */
[----:B------:R-:W-:Y:S02]  /*5640*/  WARPGROUP.ARRIVE ;  /* 0x00000000000079c5 */ /* 0x000fe40000000000 */
[----:B------:R-:W1:Y:S01]  /*5650*/  SHFL.BFLY PT, R29, R20, 0x1, 0x1f ;  /* 0x0c201f00141d7f89 */ /* 0x000e6200000e0000 */
[----:B------:R-:W-:Y:S02]  /*5660*/  FMNMX.FTZ R14, R26, R11, !PT ;  /* 0x0000000b1a0e7209 */ /* 0x000fe40007810000 */
[----:B------:R-:W-:Y:S01]  /*5670*/  FSEL R169, R34, -INF , P5 ;  /* 0xff80000022a97808 */ /* 0x000fe20002800000 */
[----:B------:R-:W-:Y:S01]  /*5680*/  HGMMA.64x128x16.F32 R88, R164, gdesc[UR12].tnspB, R88, gsb0 ;  /* 0x41e0000ca4587df0 */ /* 0x000fe20008000858 */
[----:B------:R-:W-:Y:S01]  /*5690*/  UIADD3 UR14, UR5, 0x280, URZ ;  /* 0x00000280050e7890 */ /* 0x000fe2000fffe03f */
[----:B------:R-:W-:Y:S01]  /*56a0*/  ISETP.GT.AND P5, PT, R12, 0x20, PT ;  /* 0x000000200c00780c */ /* 0x000fe20003fa4270 */
[----:B------:R-:W-:Y:S01]  /*56b0*/  UMOV UR15, 0x40000040 ;  /* 0x40000040000f7882 */ /* 0x000fe20000000000 */
[----:B-1----:R-:W-:-:S04]  /*56c0*/  FMNMX.FTZ R4, R20, R29, !PT ;  /* 0x0000001d14047209 */ /* 0x002fc80007810000 */
[C---:B------:R-:W-:Y:S01]  /*56d0*/  FSETP.NEU.FTZ.AND P2, PT, R4.reuse, -INF , PT ;  /* 0xff8000000400780b */ /* 0x040fe20003f5d000 */
[----:B0-----:R-:W-:-:S05]  /*56e0*/  FMUL.FTZ R2, R4, R0 ;  /* 0x0000000004027220 */ /* 0x001fca0000410000 */
[----:B------:R-:W-:-:S05]  /*56f0*/  FSEL R2, R2, RZ, P2 ;  /* 0x000000ff02027208 */ /* 0x000fca0001000000 */
        /* <DEDUP_REMOVED lines=26> */
[-CC-:B------:R-:W-:Y:S01]  /*58a0*/  FFMA.FTZ R25, R81, R0.reuse, -R2.reuse ;  /* 0x0000000051197223 */ /* 0x180fe20000010802 */
[----:B------:R-:W-:Y:S01]  /*58b0*/  ISETP.GT.AND P5, PT, R12, 0x60, PT ;  /* 0x000000600c00780c */ /* 0x000fe20003fa4270 */
[----:B------:R-:W-:Y:S01]  /*58c0*/  MUFU.EX2 R29, R29 ;  /* 0x0000001d001d7308 */ /* 0x000fe20000000800 */
[----:B------:R-:W-:Y:S01]  /*58d0*/  FFMA.FTZ R37, R85, R0, -R2 ;  /* 0x0000000055257223 */ /* 0x000fe20000010802 */
[----:B------:R-:W-:-:S04]  /*58e0*/  IMAD.U32 R50, RZ, RZ, UR10 ;  /* 0x0000000aff327e24 */ /* 0x000fc8000f8e00ff */
[----:B------:R-:W-:Y:S02]  /*58f0*/  @!P1 VIADD R50, R50, 0x34860 ;  /* 0x0003486032329836 */ /* 0x000fe40000000000 */
[----:B------:R-:W-:Y:S03]  /*5900*/  MUFU.EX2 R182, R182 ;  /* 0x000000b600b67308 */ /* 0x000fe60000000800 */
[----:B------:R-:W-:-:S05]  /*5910*/  @!P1 PRMT R50, RZ, 0x654, R50 ;  /* 0x00000654ff329816 */ /* 0x000fca0000000032 */
        /* <DEDUP_REMOVED lines=11> */
[-CC-:B------:R-:W-:Y:S01]  /*59d0*/  FFMA.FTZ R166, R3, R0.reuse, -R2.reuse ;  /* 0x0000000003a67223 */ /* 0x180fe20000010802 */
[----:B------:R-:W-:Y:S01]  /*59e0*/  FSEL R167, R31, -INF , P4 ;  /* 0xff8000001fa77808 */ /* 0x000fe20002000000 */
[--C-:B------:R-:W-:Y:S01]  /*59f0*/  FFMA.FTZ R31, R199, R0, -R2.reuse ;  /* 0x00000000c71f7223 */ /* 0x100fe20000010802 */
[----:B------:R-:W-:Y:S01]  /*5a00*/  FMNMX.FTZ R14, R165, R14, !PT ;  /* 0x0000000ea50e7209 */ /* 0x000fe20007810000 */
[----:B------:R-:W-:Y:S01]  /*5a10*/  HGMMA.64x128x16.F32 R88, R160, gdesc[UR12].tnspB, R88, gsb0 ;  /* 0x41e0000ca0587df0 */ /* 0x000fe20008000858 */
[C---:B------:R-:W-:Y:S01]  /*5a20*/  ISETP.GT.AND P6, PT, R12.reuse, 0x11, PT ;  /* 0x000000110c00780c */ /* 0x040fe20003fc4270 */
[----:B------:R-:W-:Y:S01]  /*5a30*/  UIADD3 UR14, UR5, 0x300, URZ ;  /* 0x00000300050e7890 */ /* 0x000fe2000fffe03f */
[----:B------:R-:W-:Y:S01]  /*5a40*/  FMNMX.FTZ R14, R49, R14, !PT ;  /* 0x0000000e310e7209 */ /* 0x000fe20007810000 */
[----:B------:R0:W-:Y:S01]  /*5a50*/  MUFU.EX2 R27, R205 ;  /* 0x000000cd001b7308 */ /* 0x0001e20000000800 */
[----:B------:R-:W-:Y:S01]  /*5a60*/  FSEL R171, R35, -INF , P6 ;  /* 0xff80000023ab7808 */ /* 0x000fe20003000000 */
[--C-:B------:R-:W-:Y:S01]  /*5a70*/  FFMA.FTZ R35, R181, R0, -R2.reuse ;  /* 0x00000000b5237223 */ /* 0x100fe20000010802 */
[----:B------:R-:W-:Y:S01]  /*5a80*/  FMNMX.FTZ R14, R167, R14, !PT ;  /* 0x0000000ea70e7209 */ /* 0x000fe20007810000 */
[----:B------:R-:W-:Y:S01]  /*5a90*/  UMOV UR15, 0x40000040 ;  /* 0x40000040000f7882 */ /* 0x000fe20000000000 */
[C---:B------:R-:W-:Y:S01]  /*5aa0*/  ISETP.GT.AND P4, PT, R12.reuse, 0x19, PT ;  /* 0x000000190c00780c */ /* 0x040fe20003f84270 */
[--C-:B------:R-:W-:Y:S01]  /*5ab0*/  FFMA.FTZ R164, R41, R0, -R2.reuse ;  /* 0x0000000029a47223 */ /* 0x100fe20000010802 */
[----:B------:R-:W-:Y:S01]  /*5ac0*/  FMNMX.FTZ R14, R169, R14, !PT ;  /* 0x0000000ea90e7209 */ /* 0x000fe20007810000 */
[-CC-:B------:R-:W-:Y:S01]  /*5ad0*/  FFMA.FTZ R41, R57, R0.reuse, -R2.reuse ;  /* 0x0000000039297223 */ /* 0x180fe20000010802 */
[----:B------:R-:W-:Y:S01]  /*5ae0*/  FSEL R39, R39, -INF , P4 ;  /* 0xff80000027277808 */ /* 0x000fe20002000000 */
[--C-:B------:R-:W-:Y:S01]  /*5af0*/  FFMA.FTZ R57, R61, R0, -R2.reuse ;  /* 0x000000003d397223 */ /* 0x100fe20000010802 */
[----:B------:R-:W-:Y:S01]  /*5b00*/  FMNMX.FTZ R14, R171, R14, !PT ;  /* 0x0000000eab0e7209 */ /* 0x000fe20007810000 */
[----:B------:R-:W-:Y:S01]  /*5b10*/  FFMA.FTZ R61, R65, R0, -R2 ;  /* 0x00000000413d7223 */ /* 0x000fe20000010802 */
[----:B------:R-:W-:Y:S01]  /*5b20*/  ISETP.GT.AND P6, PT, R12, 0x21, PT ;  /* 0x000000210c00780c */ /* 0x000fe20003fc4270 */
[----:B------:R-:W-:Y:S01]  /*5b30*/  MUFU.EX2 R31, R31 ;  /* 0x0000001f001f7308 */ /* 0x000fe20000000800 */
[----:B------:R-:W-:-:S02]  /*5b40*/  FMNMX.FTZ R14, R183, R14, !PT ;  /* 0x0000000eb70e7209 */ /* 0x000fc40007810000 */
[----:B------:R-:W-:Y:S01]  /*5b50*/  FSEL R199, R43, -INF , P6 ;  /* 0xff8000002bc77808 */ /* 0x000fe20003000000 */
[----:B------:R-:W-:Y:S01]  /*5b60*/  FFMA.FTZ R43, R177, R0, -R2 ;  /* 0x00000000b12b7223 */ /* 0x000fe20000010802 */
[----:B------:R-:W-:Y:S02]  /*5b70*/  FMNMX.FTZ R14, R39, R14, !PT ;  /* 0x0000000e270e7209 */ /* 0x000fe40007810000 */
[----:B------:R-:W-:Y:S01]  /*5b80*/  ISETP.GT.AND P4, PT, R12, 0x29, PT ;  /* 0x000000290c00780c */ /* 0x000fe20003f84270 */
[----:B------:R-:W-:Y:S01]  /*5b90*/  MUFU.EX2 R35, R35 ;  /* 0x0000002300237308 */ /* 0x000fe20000000800 */
[----:B------:R-:W-:Y:S02]  /*5ba0*/  FMNMX.FTZ R14, R197, R14, !PT ;  /* 0x0000000ec50e7209 */ /* 0x000fe40007810000 */
[----:B------:R-:W-:Y:S02]  /*5bb0*/  FSEL R47, R47, -INF , P4 ;  /* 0xff8000002f2f7808 */ /* 0x000fe40002000000 */
[----:B------:R-:W-:-:S02]  /*5bc0*/  FMNMX.FTZ R14, R199, R14, !PT ;  /* 0x0000000ec70e7209 */ /* 0x000fc40007810000 */
[C---:B------:R-:W-:Y:S01]  /*5bd0*/  ISETP.GT.AND P6, PT, R12.reuse, 0x31, PT ;  /* 0x000000310c00780c */ /* 0x040fe20003fc4270 */
[----:B------:R-:W-:Y:S01]  /*5be0*/  MUFU.EX2 R43, R43 ;  /* 0x0000002b002b7308 */ /* 0x000fe20000000800 */
[----:B------:R-:W-:Y:S02]  /*5bf0*/  FMNMX.FTZ R14, R201, R14, !PT ;  /* 0x0000000ec90e7209 */ /* 0x000fe40007810000 */
[----:B------:R-:W-:Y:S02]  /*5c00*/  FSEL R51, R51, -INF , P6 ;  /* 0xff80000033337808 */ /* 0x000fe40003000000 */
[----:B------:R-:W-:Y:S02]  /*5c10*/  FMNMX.FTZ R14, R47, R14, !PT ;  /* 0x0000000e2f0e7209 */ /* 0x000fe40007810000 */
[----:B------:R-:W-:Y:S01]  /*5c20*/  ISETP.GT.AND P4, PT, R12, 0x39, PT ;  /* 0x000000390c00780c */ /* 0x000fe20003f84270 */
[----:B------:R-:W-:Y:S01]  /*5c30*/  MUFU.EX2 R164, R164 ;  /* 0x000000a400a47308 */ /* 0x000fe20000000800 */
[----:B------:R-:W-:-:S02]  /*5c40*/  FMNMX.FTZ R14, R195, R14, !PT ;  /* 0x0000000ec30e7209 */ /* 0x000fc40007810000 */
[----:B------:R-:W-:Y:S02]  /*5c50*/  FSEL R181, R54, -INF , P3 ;  /* 0xff80000036b57808 */ /* 0x000fe40001800000 */
[----:B------:R-:W-:Y:S02]  /*5c60*/  FMNMX.FTZ R14, R51, R14, !PT ;  /* 0x0000000e330e7209 */ /* 0x000fe40007810000 */
[----:B------:R-:W-:Y:S01]  /*5c70*/  FSEL R203, R55, -INF , P4 ;  /* 0xff80000037cb7808 */ /* 0x000fe20002000000 */
[----:B------:R-:W-:Y:S01]  /*5c80*/  FFMA.FTZ R55, R173, R0, -R2 ;  /* 0x00000000ad377223 */ /* 0x000fe20000010802 */
[----:B------:R-:W-:Y:S01]  /*5c90*/  FMNMX.FTZ R14, R181, R14, !PT ;  /* 0x0000000eb50e7209 */ /* 0x000fe20007810000 */
[----:B------:R-:W-:Y:S01]  /*5ca0*/  MUFU.EX2 R41, R41 ;  /* 0x0000002900297308 */ /* 0x000fe20000000800 */
[----:B------:R-:W-:Y:S02]  /*5cb0*/  ISETP.GT.AND P6, PT, R12, 0x41, PT ;  /* 0x000000410c00780c */ /* 0x000fe40003fc4270 */
[----:B------:R-:W-:-:S02]  /*5cc0*/  FMNMX.FTZ R14, R203, R14, !PT ;  /* 0x0000000ecb0e7209 */ /* 0x000fc40007810000 */
[C---:B------:R-:W-:Y:S02]  /*5cd0*/  ISETP.GT.AND P3, PT, R12.reuse, 0x48, PT ;  /* 0x000000480c00780c */ /* 0x040fe40003f64270 */
        /* <DEDUP_REMOVED lines=20> */
[----:B------:R-:W-:Y:S01]  /*5e20*/  FMNMX.FTZ R14, R173, R14, !PT ;  /* 0x0000000ead0e7209 */ /* 0x000fe20007810000 */
[----:B------:R-:W-:Y:S01]  /*5e30*/  MUFU.EX2 R20, R20 ;  /* 0x0000001400147308 */ /* 0x000fe20000000800 */
[----:B------:R-:W-:-:S02]  /*5e40*/  ISETP.GT.AND P6, PT, R12, 0x61, PT ;  /* 0x000000610c00780c */ /* 0x000fc40003fc4270 */
[----:B0-----:R-:W-:Y:S02]  /*5e50*/  FSEL R205, R74, -INF , P5 ;  /* 0xff8000004acd7808 */ /* 0x001fe40002800000 */
[----:B------:R-:W-:Y:S02]  /*5e60*/  FMNMX.FTZ R14, R71, R14, !PT ;  /* 0x0000000e470e7209 */ /* 0x000fe40007810000 */
[C---:B------:R-:W-:Y:S01]  /*5e70*/  ISETP.GT.AND P3, PT, R12.reuse, 0x68, PT ;  /* 0x000000680c00780c */ /* 0x040fe20003f64270 */
[----:B------:R-:W-:Y:S01]  /*5e80*/  MUFU.EX2 R25, R25 ;  /* 0x0000001900197308 */ /* 0x000fe20000000800 */
[----:B------:R-:W-:Y:S02]  /*5e90*/  FSEL R75, R75, -INF , P6 ;  /* 0xff8000004b4b7808 */ /* 0x000fe40003000000 */
[----:B------:R-:W-:Y:S02]  /*5ea0*/  FMNMX.FTZ R14, R205, R14, !PT ;  /* 0x0000000ecd0e7209 */ /* 0x000fe40007810000 */
[----:B------:R-:W-:-:S02]  /*5eb0*/  ISETP.GT.AND P4, PT, R12, 0x69, PT ;  /* 0x000000690c00780c */ /* 0x000fc40003f84270 */
[----:B------:R-:W-:Y:S01]  /*5ec0*/  FSEL R53, R78, -INF , P3 ;  /* 0xff8000004e357808 */ /* 0x000fe20001800000 */
[----:B------:R-:W-:Y:S01]  /*5ed0*/  MUFU.EX2 R37, R37 ;  /* 0x0000002500257308 */ /* 0x000fe20000000800 */
[----:B------:R-:W-:Y:S02]  /*5ee0*/  FMNMX.FTZ R14, R75, R14, !PT ;  /* 0x0000000e4b0e7209 */ /* 0x000fe40007810000 */
[C---:B------:R-:W-:Y:S02]  /*5ef0*/  ISETP.GT.AND P5, PT, R12.reuse, 0x70, PT ;  /* 0x000000700c00780c */ /* 0x040fe40003fa4270 */
[----:B------:R-:W-:Y:S02]  /*5f00*/  FSEL R79, R79, -INF , P4 ;  /* 0xff8000004f4f7808 */ /* 0x000fe40002000000 */
[----:B------:R-:W-:Y:S02]  /*5f10*/  FMNMX.FTZ R14, R53, R14, !PT ;  /* 0x0000000e350e7209 */ /* 0x000fe40007810000 */
[----:B------:R-:W-:-:S02]  /*5f20*/  ISETP.GT.AND P6, PT, R12, 0x71, PT ;  /* 0x000000710c00780c */ /* 0x000fc40003fc4270 */
[----:B------:R-:W-:Y:S02]  /*5f30*/  FSEL R207, R82, -INF , P5 ;  /* 0xff80000052cf7808 */ /* 0x000fe40002800000 */
        /* <DEDUP_REMOVED lines=8> */
[----:B------:R-:W-:-:S03]  /*5fc0*/  FSEL R87, R87, -INF , P4 ;  /* 0xff80000057577808 */ /* 0x000fc60002000000 */
[----:B------:R-:W-:Y:S01]  /*5fd0*/  MUFU.EX2 R12, R12 ;  /* 0x0000000c000c7308 */ /* 0x000fe20000000800 */
[----:B------:R-:W-:Y:S02]  /*5fe0*/  WARPGROUP.DEPBAR.LE gsb0, 0x0 ;  /* 0x00008000000079c5 */ /* 0x000fe40000010000 */
        /* <DEDUP_REMOVED lines=12> */
[----:B------:R-:W0:Y:S02]  /*60b0*/  SHFL.BFLY PT, R3, R14, 0x2, 0x1f ;  /* 0x0c401f000e037f89 */ /* 0x000e2400000e0000 */
[----:B------:R-:W-:Y:S08]  /*60c0*/  MUFU.EX2 R162, R162 ;  /* 0x000000a200a27308 */ /* 0x000ff00000000800 */
[----:B------:R-:W-:Y:S08]  /*60d0*/  MUFU.EX2 R13, R13 ;  /* 0x0000000d000d7308 */ /* 0x000ff00000000800 */
[----:B------:R-:W-:Y:S01]  /*60e0*/  MUFU.EX2 R15, R15 ;  /* 0x0000000f000f7308 */ /* 0x000fe20000000800 */
[----:B0-----:R-:W-:Y:S01]  /*60f0*/  FMNMX.FTZ R3, R14, R3, !PT ;  /* 0x000000030e037209 */ /* 0x001fe20007810000 */
[-CC-:B------:R-:W-:Y:S01]  /*6100*/  FFMA.FTZ R14, R21, R0.reuse, -R2.reuse ;  /* 0x00000000150e7223 */ /* 0x180fe20000010802 */
[----:B------:R-:W-:-:S03]  /*6110*/  FFMA.FTZ R21, R77, R0, -R2 ;  /* 0x000000004d157223 */ /* 0x000fc60000010802 */
[----:B------:R-:W0:Y:S02]  /*6120*/  SHFL.BFLY PT, R24, R3, 0x1, 0x1f ;  /* 0x0c201f0003187f89 */ /* 0x000e2400000e0000 */
[----:B------:R-:W-:Y:S08]  /*6130*/  MUFU.EX2 R14, R14 ;  /* 0x0000000e000e7308 */ /* 0x000ff00000000800 */
[----:B------:R-:W-:Y:S01]  /*6140*/  MUFU.EX2 R21, R21 ;  /* 0x0000001500157308 */ /* 0x000fe20000000800 */
[----:B0-----:R-:W-:-:S02]  /*6150*/  FMNMX.FTZ R7, R3, R24, !PT ;  /* 0x0000001803077209 */ /* 0x001fc40007810000 */
        /* <DEDUP_REMOVED lines=12> */
[----:B------:R-:W1:Y:S01]  /*6220*/  MUFU.EX2 R3, R3 ;  /* 0x0000000300037308 */ /* 0x000e620000000800 */
[-C--:B------:R-:W-:Y:S01]  /*6230*/  FMUL.FTZ R11, R11, R0.reuse ;  /* 0x000000000b0b7220 */ /* 0x080fe20000410000 */
[-CC-:B------:R-:W-:Y:S01]  /*6240*/  FFMA.FTZ R10, R165, R0.reuse, -R30.reuse ;  /* 0x00000000a50a7223 */ /* 0x180fe2000001081e */
[-CC-:B------:R-:W-:Y:S01]  /*6250*/  FFMA.FTZ R26, R49, R0.reuse, -R30.reuse ;  /* 0x00000000311a7223 */ /* 0x180fe2000001081e */
[-CC-:B------:R-:W-:Y:S01]  /*6260*/  FFMA.FTZ R49, R167, R0.reuse, -R30.reuse ;  /* 0x00000000a7317223 */ /* 0x180fe2000001081e */
[-CC-:B0-----:R-:W-:Y:S01]  /*6270*/  FFMA.FTZ R28, R169, R0.reuse, -R30.reuse ;  /* 0x00000000a91c7223 */ /* 0x181fe2000001081e */
        /* <DEDUP_REMOVED lines=10> */
[----:B------:R-:W0:Y:S01]  /*6320*/  MUFU.EX2 R2, R11 ;  /* 0x0000000b00027308 */ /* 0x000e220000000800 */
[----:B-1----:R-:W-:Y:S01]  /*6330*/  FFMA.FTZ R6, R3, R6, R180 ;  /* 0x0000000603067223 */ /* 0x002fe200000100b4 */
[-CC-:B------:R-:W-:Y:S01]  /*6340*/  FFMA.FTZ R40, R203, R0.reuse, -R30.reuse ;  /* 0x00000000cb287223 */ /* 0x180fe2000001081e */
[-CC-:B------:R-:W-:Y:S01]  /*6350*/  FFMA.FTZ R165, R179, R0.reuse, -R30.reuse ;  /* 0x00000000b3a57223 */ /* 0x180fe2000001081e */
[-C--:B------:R-:W-:Y:S01]  /*6360*/  FFMA.FTZ R42, R59, R0.reuse, -R30 ;  /* 0x000000003b2a7223 */ /* 0x080fe2000001081e */
[----:B------:R-:W-:Y:S01]  /*6370*/  FADD.FTZ R51, R29, R6 ;  /* 0x000000061d337221 */ /* 0x000fe20000010000 */
[-CC-:B------:R-:W-:Y:S01]  /*6380*/  FFMA.FTZ R167, R177, R0.reuse, -R30.reuse ;  /* 0x00000000b1a77223 */ /* 0x180fe2000001081e */
[-CC-:B------:R-:W-:Y:S01]  /*6390*/  FFMA.FTZ R44, R63, R0.reuse, -R30.reuse ;  /* 0x000000003f2c7223 */ /* 0x180fe2000001081e */
[----:B------:R-:W1:Y:S01]  /*63a0*/  MUFU.EX2 R10, R10 ;  /* 0x0000000a000a7308 */ /* 0x000e620000000800 */
[----:B------:R-:W-:Y:S01]  /*63b0*/  FADD.FTZ R6, R182, R51 ;  /* 0x00000033b6067221 */ /* 0x000fe20000010000 */
[-CC-:B------:R-:W-:Y:S01]  /*63c0*/  FFMA.FTZ R173, R173, R0.reuse, -R30.reuse ;  /* 0x00000000adad7223 */ /* 0x180fe2000001081e */
[-CC-:B------:R-:W-:Y:S01]  /*63d0*/  FFMA.FTZ R71, R71, R0.reuse, -R30.reuse ;  /* 0x0000000047477223 */ /* 0x180fe2000001081e */
[----:B------:R-:W-:Y:S01]  /*63e0*/  FFMA.FTZ R205, R205, R0, -R30 ;  /* 0x00000000cdcd7223 */ /* 0x000fe2000001081e */
[C---:B------:R-:W-:Y:S01]  /*63f0*/  FADD.FTZ R51, R27.reuse, R6 ;  /* 0x000000061b337221 */ /* 0x040fe20000010000 */
[----:B------:R-:W-:Y:S01]  /*6400*/  F2FP.F16.F32.PACK_AB R182, R27, R182 ;  /* 0x000000b61bb6723e */ /* 0x000fe200000000ff */
[-CC-:B------:R-:W-:Y:S01]  /*6410*/  FFMA.FTZ R75, R75, R0.reuse, -R30.reuse ;  /* 0x000000004b4b7223 */ /* 0x180fe2000001081e */
[----:B------:R-:W2:Y:S01]  /*6420*/  MUFU.EX2 R26, R26 ;  /* 0x0000001a001a7308 */ /* 0x000ea20000000800 */
[----:B------:R-:W-:Y:S01]  /*6430*/  FADD.FTZ R6, R176, R51 ;  /* 0x00000033b0067221 */ /* 0x000fe20000010000 */
[----:B0-----:R-:W-:Y:S01]  /*6440*/  FFMA.FTZ R5, R2, R5, R65 ;  /* 0x0000000502057223 */ /* 0x001fe20000010041 */
[-CC-:B------:R-:W-:Y:S01]  /*6450*/  FFMA.FTZ R53, R53, R0.reuse, -R30.reuse ;  /* 0x0000000035357223 */ /* 0x180fe2000001081e */
[-C--:B------:R-:W-:Y:S01]  /*6460*/  FFMA.FTZ R79, R79, R0.reuse, -R30 ;  /* 0x000000004f4f7223 */ /* 0x080fe2000001081e */
[----:B------:R-:W-:Y:S01]  /*6470*/  FADD.FTZ R51, R31, R6 ;  /* 0x000000061f337221 */ /* 0x000fe20000010000 */
[-CC-:B------:R-:W-:Y:S01]  /*6480*/  FFMA.FTZ R207, R207, R0.reuse, -R30.reuse ;  /* 0x00000000cfcf7223 */ /* 0x180fe2000001081e */
[-CC-:B------:R-:W-:Y:S01]  /*6490*/  FFMA.FTZ R83, R83, R0.reuse, -R30.reuse ;  /* 0x0000000053537223 */ /* 0x180fe2000001081e */
[----:B------:R-:W0:Y:S01]  /*64a0*/  MUFU.EX2 R49, R49 ;  /* 0x0000003100317308 */ /* 0x000e220000000800 */
[----:B------:R-:W-:Y:S01]  /*64b0*/  FADD.FTZ R6, R178, R51 ;  /* 0x00000033b2067221 */ /* 0x000fe20000010000 */
[C---:B-1----:R-:W-:Y:S01]  /*64c0*/  FADD.FTZ R11, R10.reuse, R5 ;  /* 0x000000050a0b7221 */ /* 0x042fe20000010000 */
[----:B------:R-:W-:Y:S01]  /*64d0*/  FFMA.FTZ R161, R161, R0, -R30 ;  /* 0x00000000a1a17223 */ /* 0x000fe2000001081e */
[----:B------:R-:W-:Y:S01]  /*64e0*/  F2FP.F16.F32.PACK_AB R181, R10, R65 ;  /* 0x000000410ab5723e */ /* 0x000fe200000000ff */
[----:B------:R-:W-:Y:S01]  /*64f0*/  FADD.FTZ R51, R33, R6 ;  /* 0x0000000621337221 */ /* 0x000fe20000010000 */
[----:B------:R-:W-:Y:S01]  /*6500*/  IMAD.U32 R6, RZ, RZ, UR7 ;  /* 0x00000007ff067e24 */ /* 0x000fe2000f8e00ff */
[----:B------:R-:W-:Y:S01]  /*6510*/  F2FP.F16.F32.PACK_AB R180, R29, R180 ;  /* 0x000000b41db4723e */ /* 0x000fe200000000ff */
[----:B------:R-:W1:Y:S01]  /*6520*/  MUFU.EX2 R28, R28 ;  /* 0x0000001c001c7308 */ /* 0x000e620000000800 */
[----:B------:R-:W-:Y:S01]  /*6530*/  FADD.FTZ R46, R172, R51 ;  /* 0x00000033ac2e7221 */ /* 0x000fe20000010000 */
[----:B------:R-:W-:-:S02]  /*6540*/  @!P1 VIADD R5, R6, 0x34840 ;  /* 0x0003484006059836 */ /* 0x000fc40000000000 */
[----:B--2---:R-:W-:Y:S01]  /*6550*/  FADD.FTZ R6, R26, R11 ;  /* 0x0000000b1a067221 */ /* 0x004fe20000010000 */
[----:B------:R-:W-:Y:S01]  /*6560*/  F2FP.F16.F32.PACK_AB R176, R31, R176 ;  /* 0x000000b01fb0723e */ /* 0x000fe200000000ff */
[----:B------:R-:W-:Y:S01]  /*6570*/  FADD.FTZ R51, R35, R46 ;  /* 0x0000002e23337221 */ /* 0x000fe20000010000 */
[----:B------:R-:W-:Y:S01]  /*6580*/  F2FP.F16.F32.PACK_AB R178, R33, R178 ;  /* 0x000000b221b2723e */ /* 0x000fe200000000ff */
[----:B------:R-:W2:Y:S01]  /*6590*/  MUFU.EX2 R69, R69 ;  /* 0x0000004500457308 */ /* 0x000ea20000000800 */
[----:B0-----:R-:W-:Y:S01]  /*65a0*/  FADD.FTZ R11, R49, R6 ;  /* 0x00000006310b7221 */ /* 0x001fe20000010000 */
[----:B------:R-:W-:Y:S01]  /*65b0*/  FADD.FTZ R46, R174, R51 ;  /* 0x00000033ae2e7221 */ /* 0x000fe20000010000 */
[----:B------:R-:W-:Y:S02]  /*65c0*/  @!P1 PRMT R5, RZ, 0x654, R5 ;  /* 0x00000654ff059816 */ /* 0x000fe40000000005 */
[----:B------:R-:W-:Y:S01]  /*65d0*/  F2FP.F16.F32.PACK_AB R172, R35, R172 ;  /* 0x000000ac23ac723e */ /* 0x000fe200000000ff */
[----:B------:R-:W-:Y:S01]  /*65e0*/  FADD.FTZ R51, R43, R46 ;  /* 0x0000002e2b337221 */ /* 0x000fe20000010000 */
[----:B------:R-:W-:Y:S01]  /*65f0*/  FFMA.FTZ R46, R67, R0, -R30 ;  /* 0x00000000432e7223 */ /* 0x000fe2000001081e */
[----:B------:R-:W-:-:S02]  /*6600*/  WARPGROUP.DEPBAR.LE gsb0, 0x0 ;  /* 0x00008000000079c5 */ /* 0x000fc40000010000 */
[----:B------:R-:W-:Y:S01]  /*6610*/  WARPGROUP.ARRIVE ;  /* 0x00000000000079c5 */ /* 0x000fe20000000000 */
[----:B------:R-:W0:Y:S01]  /*6620*/  MUFU.EX2 R32, R32 ;  /* 0x0000002000207308 */ /* 0x000e220000000800 */
[----:B-1----:R-:W-:Y:S01]  /*6630*/  FADD.FTZ R6, R28, R11 ;  /* 0x0000000b1c067221 */ /* 0x002fe20000010000 */
[----:B------:R-:W-:Y:S01]  /*6640*/  FADD.FTZ R48, R168, R51 ;  /* 0x00000033a8307221 */ /* 0x000fe20000010000 */
[----:B------:R-:W-:Y:S02]  /*6650*/  F2FP.F16.F32.PACK_AB R174, R43, R174 ;  /* 0x000000ae2bae723e */ /* 0x000fe400000000ff */
[----:B------:R-:W-:Y:S01]  /*6660*/  HGMMA.64x128x16.F32 R88, R152, gdesc[UR12].tnspB, R88, gsb0 ;  /* 0x41e0000c98587df0 */ /* 0x000fe20008000858 */
[----:B--2---:R-:W-:Y:S01]  /*6670*/  FADD.FTZ R11, R69, R6 ;  /* 0x00000006450b7221 */ /* 0x004fe20000010000 */
[C---:B------:R-:W-:Y:S01]  /*6680*/  FADD.FTZ R51, R55.reuse, R48 ;  /* 0x0000003037337221 */ /* 0x040fe20000010000 */
[----:B------:R-:W1:Y:S01]  /*6690*/  MUFU.EX2 R39, R39 ;  /* 0x0000002700277308 */ /* 0x000e620000000800 */
[----:B------:R-:W-:-:S02]  /*66a0*/  F2FP.F16.F32.PACK_AB R168, R55, R168 ;  /* 0x000000a837a8723e */ /* 0x000fc400000000ff */
[----:B------:R-:W-:Y:S01]  /*66b0*/  FADD.FTZ R48, R170, R51 ;  /* 0x00000033aa307221 */ /* 0x000fe20000010000 */
[----:B------:R-:W-:Y:S02]  /*66c0*/  F2FP.F16.F32.PACK_AB R170, R45, R170 ;  /* 0x000000aa2daa723e */ /* 0x000fe400000000ff */
[----:B------:R-:W-:Y:S01]  /*66d0*/  F2FP.F16.F32.PACK_AB R156, R15, R12 ;  /* 0x0000000c0f9c723e */ /* 0x000fe200000000ff */
[----:B------:R-:W-:Y:S01]  /*66e0*/  FADD.FTZ R51, R45, R48 ;  /* 0x000000302d337221 */ /* 0x000fe20000010000 */
[----:B------:R-:W2:Y:S01]  /*66f0*/  MUFU.EX2 R34, R34 ;  /* 0x0000002200227308 */ /* 0x000ea20000000800 */
[----:B0-----:R-:W-:Y:S01]  /*6700*/  FADD.FTZ R6, R32, R11 ;  /* 0x0000000b20067221 */ /* 0x001fe20000010000 */
[----:B------:R-:W-:Y:S01]  /*6710*/  F2FP.F16.F32.PACK_AB R158, R21, R14 ;  /* 0x0000000e159e723e */ /* 0x000fe200000000ff */
[----:B------:R-:W-:Y:S01]  /*6720*/  FADD.FTZ R48, R164, R51 ;  /* 0x00000033a4307221 */ /* 0x000fe20000010000 */
[----:B------:R-:W-:Y:S02]  /*6730*/  F2FP.F16.F32.PACK_AB R164, R41, R164 ;  /* 0x000000a429a4723e */ /* 0x000fe400000000ff */
[----:B------:R-:W-:-:S02]  /*6740*/  F2FP.F16.F32.PACK_AB R183, R49, R26 ;  /* 0x0000001a31b7723e */ /* 0x000fc400000000ff */
[----:B------:R-:W0:Y:S01]  /*6750*/  MUFU.EX2 R73, R73 ;  /* 0x0000004900497308 */ /* 0x000e220000000800 */
[----:B-1----:R-:W-:Y:S01]  /*6760*/  FADD.FTZ R11, R39, R6 ;  /* 0x00000006270b7221 */ /* 0x002fe20000010000 */
[----:B------:R-:W-:Y:S02]  /*6770*/  F2FP.F16.F32.PACK_AB R177, R69, R28 ;  /* 0x0000001c45b1723e */ /* 0x000fe400000000ff */
[----:B------:R-:W-:-:S04]  /*6780*/  F2FP.F16.F32.PACK_AB R179, R39, R32 ;  /* 0x0000002027b3723e */ /* 0x000fc800000000ff */
[----:B------:R-:W1:Y:S01]  /*6790*/  MUFU.EX2 R36, R36 ;  /* 0x0000002400247308 */ /* 0x000e620000000800 */
[----:B--2---:R-:W-:-:S07]  /*67a0*/  FADD.FTZ R6, R34, R11 ;  /* 0x0000000b22067221 */ /* 0x004fce0000010000 */
[----:B------:R-:W2:Y:S01]  /*67b0*/  MUFU.EX2 R47, R47 ;  /* 0x0000002f002f7308 */ /* 0x000ea20000000800 */
[----:B0-----:R-:W-:-:S07]  /*67c0*/  FADD.FTZ R11, R73, R6 ;  /* 0x00000006490b7221 */ /* 0x001fce0000010000 */
[----:B------:R-:W0:Y:S01]  /*67d0*/  MUFU.EX2 R169, R169 ;  /* 0x000000a900a97308 */ /* 0x000e220000000800 */
[----:B-1----:R-:W-:Y:S01]  /*67e0*/  FADD.FTZ R6, R36, R11 ;  /* 0x0000000b24067221 */ /* 0x002fe20000010000 */
[----:B------:R-:W-:-:S04]  /*67f0*/  FADD.FTZ R11, R41, R48 ;  /* 0x00000030290b7221 */ /* 0x000fc80000010000 */
[----:B------:R-:W-:Y:S01]  /*6800*/  FADD.FTZ R48, R166, R11 ;  /* 0x0000000ba6307221 */ /* 0x000fe20000010000 */
[----:B------:R-:W-:Y:S01]  /*6810*/  F2FP.F16.F32.PACK_AB R166, R57, R166 ;  /* 0x000000a639a6723e */ /* 0x000fe200000000ff */
[----:B------:R-:W1:Y:S01]  /*6820*/  MUFU.EX2 R38, R38 ;  /* 0x0000002600267308 */ /* 0x000e620000000800 */
[----:B--2---:R-:W-:Y:S01]  /*6830*/  FADD.FTZ R6, R47, R6 ;  /* 0x000000062f067221 */ /* 0x004fe20000010000 */
[----:B------:R-:W-:-:S04]  /*6840*/  FADD.FTZ R51, R57, R48 ;  /* 0x0000003039337221 */ /* 0x000fc80000010000 */
[----:B------:R-:W-:Y:S01]  /*6850*/  FADD.FTZ R48, R160, R51 ;  /* 0x00000033a0307221 */ /* 0x000fe20000010000 */
[----:B------:R-:W-:Y:S01]  /*6860*/  F2FP.F16.F32.PACK_AB R160, R61, R160 ;  /* 0x000000a03da0723e */ /* 0x000fe200000000ff */
[----:B------:R-:W2:Y:S01]  /*6870*/  MUFU.EX2 R171, R171 ;  /* 0x000000ab00ab7308 */ /* 0x000ea20000000800 */
[----:B0-----:R-:W-:Y:S01]  /*6880*/  FADD.FTZ R11, R169, R6 ;  /* 0x00000006a90b7221 */ /* 0x001fe20000010000 */
[----:B------:R-:W-:-:S04]  /*6890*/  FADD.FTZ R51, R61, R48 ;  /* 0x000000303d337221 */ /* 0x000fc80000010000 */
[----:B------:R-:W-:Y:S01]  /*68a0*/  FADD.FTZ R48, R162, R51 ;  /* 0x00000033a2307221 */ /* 0x000fe20000010000 */
[C---:B------:R-:W-:Y:S01]  /*68b0*/  F2FP.F16.F32.PACK_AB R162, R13.reuse, R162 ;  /* 0x000000a20da2723e */ /* 0x040fe200000000ff */
[----:B------:R-:W0:Y:S01]  /*68c0*/  MUFU.EX2 R40, R40 ;  /* 0x0000002800287308 */ /* 0x000e220000000800 */
[C---:B-1----:R-:W-:Y:S01]  /*68d0*/  FADD.FTZ R6, R38.reuse, R11 ;  /* 0x0000000b26067221 */ /* 0x042fe20000010000 */
[----:B------:R-:W-:Y:S01]  /*68e0*/  FADD.FTZ R27, R13, R48 ;  /* 0x000000300d1b7221 */ /* 0x000fe20000010000 */
[----:B------:R-:W-:-:S03]  /*68f0*/  F2FP.F16.F32.PACK_AB R169, R38, R169 ;  /* 0x000000a926a9723e */ /* 0x000fc600000000ff */
[----:B------:R-:W-:Y:S02]  /*6900*/  FADD.FTZ R48, R12, R27 ;  /* 0x0000001b0c307221 */ /* 0x000fe40000010000 */
[----:B------:R-:W1:Y:S01]  /*6910*/  MUFU.EX2 R165, R165 ;  /* 0x000000a500a57308 */ /* 0x000e620000000800 */
[----:B--2---:R-:W-:Y:S01]  /*6920*/  FADD.FTZ R11, R171, R6 ;  /* 0x00000006ab0b7221 */ /* 0x004fe20000010000 */
[----:B------:R-:W-:-:S04]  /*6930*/  FADD.FTZ R27, R15, R48 ;  /* 0x000000300f1b7221 */ /* 0x000fc80000010000 */
[----:B------:R-:W-:Y:S02]  /*6940*/  FADD.FTZ R48, R14, R27 ;  /* 0x0000001b0e307221 */ /* 0x000fe40000010000 */
[----:B------:R-:W2:Y:S01]  /*6950*/  MUFU.EX2 R42, R42 ;  /* 0x0000002a002a7308 */ /* 0x000ea20000000800 */
[C---:B0-----:R-:W-:Y:S01]  /*6960*/  FADD.FTZ R6, R40.reuse, R11 ;  /* 0x0000000b28067221 */ /* 0x041fe20000010000 */
[----:B------:R-:W-:Y:S01]  /*6970*/  FADD.FTZ R27, R21, R48 ;  /* 0x00000030151b7221 */ /* 0x000fe20000010000 */
[----:B------:R-:W-:-:S05]  /*6980*/  F2FP.F16.F32.PACK_AB R171, R40, R171 ;  /* 0x000000ab28ab723e */ /* 0x000fca00000000ff */
[----:B------:R-:W0:Y:S01]  /*6990*/  MUFU.EX2 R167, R167 ;  /* 0x000000a700a77308 */ /* 0x000e220000000800 */
[----:B-1----:R-:W-:-:S07]  /*69a0*/  FADD.FTZ R11, R165, R6 ;  /* 0x00000006a50b7221 */ /* 0x002fce0000010000 */
[----:B------:R-:W1:Y:S01]  /*69b0*/  MUFU.EX2 R44, R44 ;  /* 0x0000002c002c7308 */ /* 0x000e620000000800 */
[C---:B--2---:R-:W-:Y:S01]  /*69c0*/  FADD.FTZ R6, R42.reuse, R11 ;  /* 0x0000000b2a067221 */ /* 0x044fe20000010000 */
[----:B------:R-:W-:-:S06]  /*69d0*/  F2FP.F16.F32.PACK_AB R165, R42, R165 ;  /* 0x000000a52aa5723e */ /* 0x000fcc00000000ff */
[----:B------:R-:W-:Y:S01]  /*69e0*/  MUFU.EX2 R46, R46 ;  /* 0x0000002e002e7308 */ /* 0x000fe20000000800 */
[----:B0-----:R-:W-:-:S07]  /*69f0*/  FADD.FTZ R11, R167, R6 ;  /* 0x00000006a70b7221 */ /* 0x001fce0000010000 */
[----:B------:R-:W-:Y:S01]  /*6a00*/  MUFU.EX2 R71, R71 ;  /* 0x0000004700477308 */ /* 0x000fe20000000800 */
[C---:B-1----:R-:W-:Y:S01]  /*6a10*/  FADD.FTZ R6, R44.reuse, R11 ;  /* 0x0000000b2c067221 */ /* 0x042fe20000010000 */
[----:B------:R-:W-:-:S06]  /*6a20*/  F2FP.F16.F32.PACK_AB R167, R44, R167 ;  /* 0x000000a72ca7723e */ /* 0x000fcc00000000ff */
[----:B------:R-:W-:Y:S08]  /*6a30*/  MUFU.EX2 R52, R205 ;  /* 0x000000cd00347308 */ /* 0x000ff00000000800 */
[----:B------:R-:W0:Y:S08]  /*6a40*/  MUFU.EX2 R75, R75 ;  /* 0x0000004b004b7308 */ /* 0x000e300000000800 */
[----:B------:R-:W-:Y:S01]  /*6a50*/  MUFU.EX2 R54, R53 ;  /* 0x0000003500367308 */ /* 0x000fe20000000800 */
[----:B------:R-:W-:-:S02]  /*6a60*/  WARPGROUP.DEPBAR.LE gsb0, 0x0 ;  /* 0x00008000000079c5 */ /* 0x000fc40000010000 */
[----:B------:R1:W-:Y:S01]  /*6a70*/  @!P1 SYNCS.ARRIVE.TRANS64.RED.A1T0 RZ, [R5+URZ], RZ ;  /* 0x000000ff05ff99a7 */ /* 0x0003e2000810043f */
[----:B------:R-:W-:-:S04]  /*6a80*/  F2FP.F16.F32.PACK_AB R152, R25, R20 ;  /* 0x000000141998723e */ /* 0x000fc800000000ff */
[----:B------:R-:W2:Y:S01]  /*6a90*/  MUFU.EX2 R79, R79 ;  /* 0x0000004f004f7308 */ /* 0x000ea20000000800 */
[----:B------:R-:W-:Y:S02]  /*6aa0*/  F2FP.F16.F32.PACK_AB R154, R37, R24 ;  /* 0x00000018259a723e */ /* 0x000fe400000000ff */
[----:B0-----:R-:W-:Y:S01]  /*6ab0*/  F2FP.F16.F32.PACK_AB R157, R75, R52 ;  /* 0x000000344b9d723e */ /* 0x001fe200000000ff */
[-CC-:B-1----:R-:W-:Y:S01]  /*6ac0*/  FFMA.FTZ R5, R175, R0.reuse, -R30.reuse ;  /* 0x00000000af057223 */ /* 0x182fe2000001081e */
[----:B------:R0:W-:Y:S01]  /*6ad0*/  @!P1 SYNCS.ARRIVE.TRANS64.RED.A1T0 RZ, [R50+URZ], RZ ;  /* 0x000000ff32ff99a7 */ /* 0x0001e2000810043f */
[----:B------:R-:W-:Y:S02]  /*6ae0*/  FFMA.FTZ R30, R87, R0, -R30 ;  /* 0x00000000571e7223 */ /* 0x000fe4000001081e */
[----:B------:R-:W-:Y:S01]  /*6af0*/  MUFU.EX2 R48, R207 ;  /* 0x000000cf00307308 */ /* 0x000fe20000000800 */
[----:B------:R-:W-:-:S07]  /*6b00*/  F2FP.F16.F32.PACK_AB R175, R47, R36 ;  /* 0x000000242faf723e */ /* 0x000fce00000000ff */
[----:B------:R-:W1:Y:S01]  /*6b10*/  MUFU.EX2 R5, R5 ;  /* 0x0000000500057308 */ /* 0x000e620000000800 */
[----:B--2---:R-:W-:-:S07]  /*6b20*/  F2FP.F16.F32.PACK_AB R159, R79, R54 ;  /* 0x000000364f9f723e */ /* 0x004fce00000000ff */
[----:B0-----:R0:W2:Y:S08]  /*6b30*/  MUFU.EX2 R50, R173 ;  /* 0x000000ad00327308 */ /* 0x0010b00000000800 */
[----:B------:R-:W3:Y:S01]  /*6b40*/  MUFU.EX2 R83, R83 ;  /* 0x0000005300537308 */ /* 0x000ee20000000800 */
[----:B-1----:R-:W-:Y:S01]  /*6b50*/  FADD.FTZ R11, R5, R6 ;  /* 0x00000006050b7221 */ /* 0x002fe20000010000 */
[----:B------:R-:W-:Y:S01]  /*6b60*/  FADD.FTZ R6, R20, R27 ;  /* 0x0000001b14067221 */ /* 0x000fe20000010000 */
[----:B0-----:R-:W-:-:S02]  /*6b70*/  F2FP.F16.F32.PACK_AB R173, R73, R34 ;  /* 0x0000002249ad723e */ /* 0x001fc400000000ff */
[----:B------:R-:W-:Y:S01]  /*6b80*/  FADD.FTZ R11, R46, R11 ;  /* 0x0000000b2e0b7221 */ /* 0x000fe20000010000 */
[----:B------:R-:W-:Y:S02]  /*6b90*/  FADD.FTZ R13, R25, R6 ;  /* 0x00000006190d7221 */ /* 0x000fe40000010000 */
[----:B------:R0:W-:Y:S01]  /*6ba0*/  MUFU.EX2 R10, R161 ;  /* 0x000000a1000a7308 */ /* 0x0001e20000000800 */
[----:B--2---:R-:W-:Y:S01]  /*6bb0*/  FADD.FTZ R11, R50, R11 ;  /* 0x0000000b320b7221 */ /* 0x004fe20000010000 */
[----:B------:R-:W-:Y:S01]  /*6bc0*/  FADD.FTZ R6, R24, R13 ;  /* 0x0000000d18067221 */ /* 0x000fe20000010000 */
[C---:B------:R-:W-:Y:S02]  /*6bd0*/  F2FP.F16.F32.PACK_AB R163, R71.reuse, R50 ;  /* 0x0000003247a3723e */ /* 0x040fe400000000ff */
[----:B------:R-:W-:Y:S01]  /*6be0*/  FADD.FTZ R11, R71, R11 ;  /* 0x0000000b470b7221 */ /* 0x000fe20000010000 */
[----:B------:R-:W-:Y:S02]  /*6bf0*/  FADD.FTZ R6, R37, R6 ;  /* 0x0000000625067221 */ /* 0x000fe40000010000 */
[----:B------:R-:W1:Y:S01]  /*6c00*/  MUFU.EX2 R30, R30 ;  /* 0x0000001e001e7308 */ /* 0x000e620000000800 */
[----:B------:R-:W-:Y:S01]  /*6c10*/  FADD.FTZ R11, R52, R11 ;  /* 0x0000000b340b7221 */ /* 0x000fe20000010000 */
[----:B0-----:R-:W-:-:S02]  /*6c20*/  F2FP.F16.F32.PACK_AB R161, R46, R5 ;  /* 0x000000052ea1723e */ /* 0x001fc400000000ff */
[----:B---3--:R-:W-:Y:S01]  /*6c30*/  F2FP.F16.F32.PACK_AB R153, R83, R48 ;  /* 0x000000305399723e */ /* 0x008fe200000000ff */
[----:B------:R-:W-:-:S04]  /*6c40*/  FADD.FTZ R11, R75, R11 ;  /* 0x0000000b4b0b7221 */ /* 0x000fc80000010000 */
[----:B------:R-:W-:-:S04]  /*6c50*/  FADD.FTZ R11, R54, R11 ;  /* 0x0000000b360b7221 */ /* 0x000fc80000010000 */
[----:B------:R-:W-:-:S04]  /*6c60*/  FADD.FTZ R11, R79, R11 ;  /* 0x0000000b4f0b7221 */ /* 0x000fc80000010000 */
[----:B------:R-:W-:Y:S01]  /*6c70*/  FADD.FTZ R11, R48, R11 ;  /* 0x0000000b300b7221 */ /* 0x000fe20000010000 */
[----:B-1----:R-:W-:-:S03]  /*6c80*/  F2FP.F16.F32.PACK_AB R155, R30, R10 ;  /* 0x0000000a1e9b723e */ /* 0x002fc600000000ff */
[----:B------:R-:W-:-:S04]  /*6c90*/  FADD.FTZ R11, R83, R11 ;  /* 0x0000000b530b7221 */ /* 0x000fc80000010000 */
[----:B------:R-:W-:Y:S01]  /*6ca0*/  FADD.FTZ R11, R10, R11 ;  /* 0x0000000b0a0b7221 */ /* 0x000fe20000010000 */
[----:B------:R-:W-:-:S03]  /*6cb0*/  IMAD.MOV.U32 R10, RZ, RZ, R4 ;  /* 0x000000ffff0a7224 */ /* 0x000fc600078e0004 */
[----:B------:R-:W-:Y:S01]  /*6cc0*/  FADD.FTZ R5, R30, R11 ;  /* 0x0000000b1e057221 */ /* 0x000fe20000010000 */
[----:B------:R-:W-:Y:S01]  /*6cd0*/  IMAD.MOV.U32 R11, RZ, RZ, R7 ;  /* 0x000000ffff0b7224 */ /* 0x000fe200078e0007 */
[----:B------:R-:W-:Y:S06]  /*6ce0*/  @P2 BRA `(.L_x_2020) ;  /* 0xffffffd400742947 */ /* 0x000fec000383ffff */
.L_x_2011:
[----:B------:R-:W-:-:S13]  /*6cf0*/  ISETP.LE.AND P2, PT, RZ, UR4, PT ;  /* 0x00000004ff007c0c */ /* 0x000fda000bf43270 */
[----:B------:R-:W-:Y:S05]  /*6d00*/  @!P2 BRA `(.L_x_2021) ;  /* 0x000000200068a947 */ /* 0x000fea0003800000 */
[----:B------:R-:W-:Y:S01]  /*6d10*/  IMAD.MOV.U32 R10, RZ, RZ, R7 ;  /* 0x000000ffff0a7224 */ /* 0x000fe200078e0007 */
[----:B------:R-:W-:Y:S01]  /*6d20*/  UMOV UR5, UR37 ;  /* 0x0000002500057c82 */ /* 0x000fe20008000000 */
[----:B------:R-:W-:Y:S01]  /*6d30*/  IMAD.MOV.U32 R11, RZ, RZ, R4 ;  /* 0x000000ffff0b7224 */ /* 0x000fe200078e0004 */
[----:B------:R-:W-:-:S06]  /*6d40*/  UMOV UR6, UR36 ;  /* 0x0000002400067c82 */ /* 0x000fcc0008000000 */
.L_x_2030:
[----:B------:R-:W-:-:S04]  /*6d50*/  UIADD3 UR10, UR6, 0x1, URZ ;  /* 0x00000001060a7890 */ /* 0x000fc8000fffe03f */
[----:B------:R-:W-:-:S04]  /*6d60*/  UISETP.NE.AND UP0, UPT, UR10, 0x2, UPT ;  /* 0x000000020a00788c */ /* 0x000fc8000bf05270 */
[----:B------:R-:W-:Y:S02]  /*6d70*/  USEL UR10, UR10, URZ, UP0 ;  /* 0x0000003f0a0a7287 */ /* 0x000fe40008000000 */
[----:B------:R-:W-:-:S04]  /*6d80*/  USEL UR37, URZ, 0x1, UP0 ;  /* 0x000000013f257887 */ /* 0x000fc80008000000 */
[----:B------:R-:W-:Y:S01]  /*6d90*/  ULOP3.LUT UR37, UR5, UR37, URZ, 0x3c, !UPT ;  /* 0x0000002505257292 */ /* 0x000fe2000f8e3c3f */
[----:B------:R-:W-:Y:S01]  /*6da0*/  UMOV UR36, UR10 ;  /* 0x0000000a00247c82 */ /* 0x000fe20008000000 */
[----:B------:R-:W-:Y:S10]  /*6db0*/  @!P0 BRA `(.L_x_2022) ;  /* 0x0000000000048947 */ /* 0x000ff40003800000 */
[----:B------:R-:W-:Y:S01]  /*6dc0*/  BPT.TRAP 0x1 ;  /* 0x000000040000795c */ /* 0x000fe20000300000 */
.L_x_2022:
[----:B------:R-:W-:Y:S01]  /*6dd0*/  ULEA UR7, UR36, UR38, 0x3 ;  /* 0x0000002624077291 */ /* 0x000fe2000f8e183f */
[----:B------:R-:W-:-:S05]  /*6de0*/  IMAD.U32 R0, RZ, RZ, UR37 ;  /* 0x00000025ff007e24 */ /* 0x000fca000f8e00ff */
[----:B------:R-:W-:-:S04]  /*6df0*/  SHF.L.U32 R0, R0, 0x1f, RZ ;  /* 0x0000001f00007819 */ /* 0x000fc800000006ff */
[----:B------:R0:W1:Y:S01]  /*6e00*/  SYNCS.PHASECHK.TRANS64.TRYWAIT P2, [UR7+0x34830], R0 ;  /* 0x03483000ff0075a7 */ /* 0x0000620008040147 */
[----:B------:R-:W-:Y:S05]  /*6e10*/  @!P0 BRA `(.L_x_2023) ;  /* 0x0000000000048947 */ /* 0x000fea0003800000 */
[----:B------:R-:W-:Y:S01]  /*6e20*/  BPT.TRAP 0x1 ;  /* 0x000000040000795c */ /* 0x000fe20000300000 */
.L_x_2023:
[----:B-1----:R-:W-:Y:S05]  /*6e30*/  @P2 BRA `(.L_x_2024) ;  /* 0x0000000000082947 */ /* 0x002fea0003800000 */
[----:B------:R-:W1:Y:S02]  /*6e40*/  SYNCS.PHASECHK.TRANS64.TRYWAIT P2, [UR7+0x34830], R0 ;  /* 0x03483000ff0075a7 */ /* 0x000e640008040147 */
[----:B-1----:R-:W-:Y:S05]  /*6e50*/  @!P2 BRA `(.L_x_2025) ;  /* 0x000000a40014a947 */ /* 0x002fea0003800000 */
.L_x_2024:
        /* <DEDUP_REMOVED lines=141> */
.L_x_2026:
[----:B------:R-:W-:Y:S01]  /*7730*/  ULEA UR11, UR6, UR38, 0x3 ;  /* 0x00000026060b7291 */ /* 0x000fe2000f8e183f */
[----:B01----:R-:W-:-:S05]  /*7740*/  IMAD.U32 R0, RZ, RZ, UR5 ;  /* 0x00000005ff007e24 */ /* 0x003fca000f8e00ff */
[----:B------:R-:W-:-:S04]  /*7750*/  SHF.L.U32 R0, R0, 0x1f, RZ ;  /* 0x0000001f00007819 */ /* 0x000fc800000006ff */
[----:B------:R0:W1:Y:S01]  /*7760*/  SYNCS.PHASECHK.TRANS64.TRYWAIT P2, [UR11+0x34850], R0 ;  /* 0x03485000ff0075a7 */ /* 0x000062000804014b */
[----:B------:R-:W-:Y:S05]  /*7770*/  @!P0 BRA `(.L_x_2027) ;  /* 0x0000000000048947 */ /* 0x000fea0003800000 */
[----:B------:R-:W-:Y:S01]  /*7780*/  BPT.TRAP 0x1 ;  /* 0x000000040000795c */ /* 0x000fe20000300000 */
.L_x_2027:
[----:B-1----:R-:W-:Y:S05]  /*7790*/  @P2 BRA `(.L_x_2028) ;  /* 0x0000000000082947 */ /* 0x002fea0003800000 */
[----:B------:R-:W1:Y:S02]  /*77a0*/  SYNCS.PHASECHK.TRANS64.TRYWAIT P2, [UR11+0x34850], R0 ;  /* 0x03485000ff0075a7 */ /* 0x000e64000804014b */
[----:B-1----:R-:W-:Y:S05]  /*77b0*/  @!P2 BRA `(.L_x_2029) ;  /* 0x0000009800d4a947 */ /* 0x002fea0003800000 */
.L_x_2028:
[----:B------:R-:W-:Y:S01]  /*77c0*/  UIADD3 UR5, UR38, 0x400, URZ ;  /* 0x0000040026057890 */ /* 0x000fe2000fffe03f */
[----:B------:R-:W-:Y:S01]  /*77d0*/  WARPGROUP.ARRIVE ;  /* 0x00000000000079c5 */ /* 0x000fe20000000000 */
[----:B------:R-:W-:Y:S01]  /*77e0*/  UMOV UR7, 0x40000040 ;  /* 0x4000004000077882 */ /* 0x000fe20000000000 */
[----:B01----:R-:W-:Y:S01]  /*77f0*/  FMNMX.FTZ R0, R24, R11, !PT ;  /* 0x0000000b18007209 */ /* 0x003fe20007810000 */
        /* <DEDUP_REMOVED lines=8> */
[----:B------:R-:W-:-:S04]  /*7880*/  FMNMX.FTZ R0, R32, R3, !PT ;  /* 0x0000000320007209 */ /* 0x000fc80007810000 */
        /* <DEDUP_REMOVED lines=31> */
[----:B------:R-:W0:Y:S03]  /*7a80*/  LDC R0, c[0x0][0x988] ;  /* 0x00026200ff007b82 */ /* 0x000e260000000800 */
[----:B------:R-:W1:Y:S02]  /*7a90*/  SHFL.BFLY PT, R3, R2, 0x2, 0x1f ;  /* 0x0c401f0002037f89 */ /* 0x000e6400000e0000 */
[----:B-1----:R-:W-:Y:S02]  /*7aa0*/  FMNMX.FTZ R7, R2, R3, !PT ;  /* 0x0000000302077209 */ /* 0x002fe40007810000 */
[----:B------:R-:W-:-:S03]  /*7ab0*/  FMNMX.FTZ R2, R26, R10, !PT ;  /* 0x0000000a1a027209 */ /* 0x000fc60007810000 */
[----:B------:R-:W1:Y:S01]  /*7ac0*/  SHFL.BFLY PT, R4, R7, 0x1, 0x1f ;  /* 0x0c201f0007047f89 */ /* 0x000e6200000e0000 */
[----:B------:R-:W-:Y:S02]  /*7ad0*/  WARPGROUP.DEPBAR.LE gsb0, 0x0 ;  /* 0x00008000000079c5 */ /* 0x000fe40000010000 */
[----:B------:R-:W-:-:S06]  /*7ae0*/  WARPGROUP.ARRIVE ;  /* 0x00000000000079c5 */ /* 0x000fcc0000000000 */
[----:B------:R-:W-:Y:S01]  /*7af0*/  HGMMA.64x128x16.F32 R88, R176, gdesc[UR4].tnspB, R88, gsb0 ;  /* 0x41e00004b0587df0 */ /* 0x000fe20008000858 */
[----:B------:R-:W-:Y:S01]  /*7b00*/  UIADD3 UR6, UR5, 0x100, URZ ;  /* 0x0000010005067890 */ /* 0x000fe2000fffe03f */
[----:B------:R-:W-:Y:S01]  /*7b10*/  UMOV UR7, 0x40000040 ;  /* 0x4000004000077882 */ /* 0x000fe20000000000 */
[----:B-1----:R-:W-:Y:S02]  /*7b20*/  FMNMX.FTZ R4, R7, R4, !PT ;  /* 0x0000000407047209 */ /* 0x002fe40007810000 */
[----:B------:R-:W-:-:S03]  /*7b30*/  FMNMX.FTZ R7, R27, R2, !PT ;  /* 0x000000021b077209 */ /* 0x000fc60007810000 */
[----:B------:R-:W-:Y:S01]  /*7b40*/  FADD.FTZ R3, -R4, R11 ;  /* 0x0000000b04037221 */ /* 0x000fe20000010100 */
[----:B------:R-:W-:-:S03]  /*7b50*/  FMNMX.FTZ R2, R30, R7, !PT ;  /* 0x000000071e027209 */ /* 0x000fc60007810000 */
[----:B0-----:R-:W-:Y:S01]  /*7b60*/  FMUL.FTZ R3, R3, R0 ;  /* 0x0000000003037220 */ /* 0x001fe20000410000 */
        /* <DEDUP_REMOVED lines=30> */
[----:B------:R-:W0:Y:S01]  /*7d50*/  SHFL.BFLY PT, R7, R2, 0x2, 0x1f ;  /* 0x0c401f0002077f89 */ /* 0x000e2200000e0000 */
        /* <DEDUP_REMOVED lines=16> */
[----:B0-----:R-:W-:Y:S01]  /*7e60*/  FMNMX.FTZ R24, R2, R7, !PT ;  /* 0x0000000702187209 */ /* 0x001fe20007810000 */
[----:B------:R-:W-:Y:S01]  /*7e70*/  UMOV UR7, 0x40000040 ;  /* 0x4000004000077882 */ /* 0x000fe20000000000 */
[-CC-:B------:R-:W-:Y:S01]  /*7e80*/  FFMA.FTZ R11, R25, R0.reuse, -R169.reuse ;  /* 0x00000000190b7223 */ /* 0x180fe200000108a9 */
[-CC-:B------:R-:W-:Y:S01]  /*7e90*/  FFMA.FTZ R25, R41, R0.reuse, -R169.reuse ;  /* 0x0000000029197223 */ /* 0x180fe200000108a9 */
[-CC-:B------:R-:W-:Y:S01]  /*7ea0*/  FFMA.FTZ R41, R57, R0.reuse, -R169.reuse ;  /* 0x0000000039297223 */ /* 0x180fe200000108a9 */
[----:B------:R-:W0:Y:S01]  /*7eb0*/  SHFL.BFLY PT, R7, R24, 0x1, 0x1f ;  /* 0x0c201f0018077f89 */ /* 0x000e2200000e0000 */
[-CC-:B------:R-:W-:Y:S01]  /*7ec0*/  FFMA.FTZ R57, R73, R0.reuse, -R169.reuse ;  /* 0x0000000049397223 */ /* 0x180fe200000108a9 */
[----:B------:R-:W1:Y:S01]  /*7ed0*/  MUFU.EX2 R180, R180 ;  /* 0x000000b400b47308 */ /* 0x000e620000000800 */
        /* <DEDUP_REMOVED lines=14> */
[--C-:B------:R-:W-:Y:S01]  /*7fc0*/  FFMA.FTZ R53, R69, R0, -R169.reuse ;  /* 0x0000000045357223 */ /* 0x100fe200000108a9 */
[----:B------:R-:W-:Y:S01]  /*7fd0*/  MUFU.EX2 R182, R182 ;  /* 0x000000b600b67308 */ /* 0x000fe20000000800 */
[----:B-1----:R-:W-:Y:S01]  /*7fe0*/  FFMA.FTZ R6, R3, R6, R180 ;  /* 0x0000000603067223 */ /* 0x002fe200000100b4 */
[-CC-:B------:R-:W-:Y:S01]  /*7ff0*/  FFMA.FTZ R168, R48, R0.reuse, -R169.reuse ;  /* 0x0000000030a87223 */ /* 0x180fe200000108a9 */
[-CC-:B------:R-:W-:Y:S01]  /*8000*/  FFMA.FTZ R170, R52, R0.reuse, -R169.reuse ;  /* 0x0000000034aa7223 */ /* 0x180fe200000108a9 */
[-CC-:B------:R-:W-:Y:S01]  /*8010*/  FFMA.FTZ R12, R72, R0.reuse, -R169.reuse ;  /* 0x00000000480c7223 */ /* 0x180fe200000108a9 */
[-CC-:B------:R-:W-:Y:S01]  /*8020*/  FFMA.FTZ R14, R76, R0.reuse, -R169.reuse ;  /* 0x000000004c0e7223 */ /* 0x180fe200000108a9 */
[----:B0-----:R-:W-:Y:S01]  /*8030*/  FMNMX.FTZ R7, R24, R7, !PT ;  /* 0x0000000718077209 */ /* 0x001fe20007810000 */
[-CC-:B------:R-:W-:Y:S01]  /*8040*/  FFMA.FTZ R61, R77, R0.reuse, -R169.reuse ;  /* 0x000000004d3d7223 */ /* 0x180fe200000108a9 */
[----:B------:R-:W-:Y:S01]  /*8050*/  MUFU.EX2 R13, R13 ;  /* 0x0000000d000d7308 */ /* 0x000fe20000000800 */
[-CC-:B------:R-:W-:Y:S01]  /*8060*/  FFMA.FTZ R16, R80, R0.reuse, -R169.reuse ;  /* 0x0000000050107223 */ /* 0x180fe200000108a9 */
[-CC-:B------:R-:W-:Y:S01]  /*8070*/  FFMA.FTZ R65, R81, R0.reuse, -R169.reuse ;  /* 0x0000000051417223 */ /* 0x180fe200000108a9 */
[----:B------:R-:W-:Y:S01]  /*8080*/  FADD.FTZ R73, -R7, R10 ;  /* 0x0000000a07497221 */ /* 0x000fe20000010100 */
[-CC-:B------:R-:W-:Y:S01]  /*8090*/  FFMA.FTZ R20, R84, R0.reuse, -R169.reuse ;  /* 0x0000000054147223 */ /* 0x180fe200000108a9 */
[----:B------:R-:W-:Y:S01]  /*80a0*/  FFMA.FTZ R69, R85, R0, -R169 ;  /* 0x0000000055457223 */ /* 0x000fe200000108a9 */
[----:B--2---:R-:W-:Y:S01]  /*80b0*/  F2FP.F16.F32.PACK_AB R180, R11, R180 ;  /* 0x000000b40bb4723e */ /* 0x004fe200000000ff */
[-C--:B------:R-:W-:Y:S01]  /*80c0*/  FMUL.FTZ R2, R73, R0.reuse ;  /* 0x0000000049027220 */ /* 0x080fe20000410000 */
[-C--:B------:R-:W-:Y:S01]  /*80d0*/  FMUL.FTZ R73, R7, R0.reuse ;  /* 0x0000000007497220 */ /* 0x080fe20000410000 */
[----:B------:R-:W-:Y:S03]  /*80e0*/  MUFU.EX2 R176, R176 ;  /* 0x000000b000b07308 */ /* 0x000fe60000000800 */
[-CC-:B------:R-:W-:Y:S01]  /*80f0*/  FFMA.FTZ R10, R27, R0.reuse, -R73.reuse ;  /* 0x000000001b0a7223 */ /* 0x180fe20000010849 */
[----:B------:R-:W-:Y:S01]  /*8100*/  FFMA.FTZ R181, R26, R0, -R73 ;  /* 0x000000001ab57223 */ /* 0x000fe20000010849 */
[----:B------:R-:W-:-:S02]  /*8110*/  IMAD.U32 R27, RZ, RZ, UR10 ;  /* 0x0000000aff1b7e24 */ /* 0x000fc4000f8e00ff */
[-CC-:B------:R-:W-:Y:S01]  /*8120*/  FFMA.FTZ R183, R30, R0.reuse, -R73.reuse ;  /* 0x000000001eb77223 */ /* 0x180fe20000010849 */
[-CC-:B------:R-:W-:Y:S01]  /*8130*/  FFMA.FTZ R28, R31, R0.reuse, -R73.reuse ;  /* 0x000000001f1c7223 */ /* 0x180fe20000010849 */
[----:B------:R-:W-:Y:S01]  /*8140*/  MUFU.EX2 R2, R2 ;  /* 0x0000000200027308 */ /* 0x000fe20000000800 */
[-CC-:B------:R-:W-:Y:S01]  /*8150*/  FFMA.FTZ R177, R34, R0.reuse, -R73.reuse ;  /* 0x0000000022b17223 */ /* 0x180fe20000010849 */
[----:B------:R-:W-:Y:S01]  /*8160*/  @!P1 LEA R27, R27, UR38, 0x3 ;  /* 0x000000261b1b9c11 */ /* 0x000fe2000f8e18ff */
[----:B------:R-:W-:Y:S02]  /*8170*/  IMAD.U32 R31, RZ, RZ, UR11 ;  /* 0x0000000bff1f7e24 */ /* 0x000fe4000f8e00ff */
[-CC-:B------:R-:W-:Y:S01]  /*8180*/  FFMA.FTZ R36, R35, R0.reuse, -R73.reuse ;  /* 0x0000000023247223 */ /* 0x180fe20000010849 */
[-CC-:B------:R-:W-:Y:S01]  /*8190*/  FFMA.FTZ R179, R38, R0.reuse, -R73.reuse ;  /* 0x0000000026b37223 */ /* 0x180fe20000010849 */
[-CC-:B------:R-:W-:Y:S01]  /*81a0*/  FFMA.FTZ R32, R39, R0.reuse, -R73.reuse ;  /* 0x0000000027207223 */ /* 0x180fe20000010849 */
[----:B------:R-:W-:Y:S01]  /*81b0*/  @!P1 VIADD R27, R27, 0x34840 ;  /* 0x000348401b1b9836 */ /* 0x000fe20000000000 */
[----:B------:R-:W0:Y:S01]  /*81c0*/  MUFU.EX2 R181, R181 ;  /* 0x000000b500b57308 */ /* 0x000e220000000800 */
[-CC-:B------:R-:W-:Y:S01]  /*81d0*/  FFMA.FTZ R173, R42, R0.reuse, -R73.reuse ;  /* 0x000000002aad7223 */ /* 0x180fe20000010849 */
[-CC-:B------:R-:W-:Y:S01]  /*81e0*/  FFMA.FTZ R34, R43, R0.reuse, -R73.reuse ;  /* 0x000000002b227223 */ /* 0x180fe20000010849 */
[-C--:B------:R-:W-:Y:S01]  /*81f0*/  FFMA.FTZ R175, R46, R0.reuse, -R73 ;  /* 0x000000002eaf7223 */ /* 0x080fe20000010849 */
[----:B------:R-:W-:Y:S01]  /*8200*/  @!P1 PRMT R27, RZ, 0x654, R27 ;  /* 0x00000654ff1b9816 */ /* 0x000fe2000000001b */
[-CC-:B------:R-:W-:Y:S01]  /*8210*/  FFMA.FTZ R30, R47, R0.reuse, -R73.reuse ;  /* 0x000000002f1e7223 */ /* 0x180fe20000010849 */
[-CC-:B------:R-:W-:Y:S01]  /*8220*/  FFMA.FTZ R24, R51, R0.reuse, -R73.reuse ;  /* 0x0000000033187223 */ /* 0x180fe20000010849 */
        /* <DEDUP_REMOVED lines=8> */
[-C--:B------:R-:W-:Y:S01]  /*82b0*/  FFMA.FTZ R71, R71, R0.reuse, -R73 ;  /* 0x0000000047477223 */ /* 0x080fe20000010849 */
[----:B------:R-:W-:Y:S01]  /*82c0*/  MUFU.EX2 R183, R183 ;  /* 0x000000b700b77308 */ /* 0x000fe20000000800 */
[----:B0-----:R-:W-:Y:S01]  /*82d0*/  FFMA.FTZ R5, R2, R5, R181 ;  /* 0x0000000502057223 */ /* 0x001fe200000100b5 */
[-CC-:B------:R-:W-:Y:S01]  /*82e0*/  FFMA.FTZ R74, R74, R0.reuse, -R73.reuse ;  /* 0x000000004a4a7223 */ /* 0x180fe20000010849 */
[-CC-:B------:R-:W-:Y:S01]  /*82f0*/  FFMA.FTZ R75, R75, R0.reuse, -R73.reuse ;  /* 0x000000004b4b7223 */ /* 0x180fe20000010849 */
[-CC-:B------:R-:W-:Y:S01]  /*8300*/  FFMA.FTZ R78, R78, R0.reuse, -R73.reuse ;  /* 0x000000004e4e7223 */ /* 0x180fe20000010849 */
[-CC-:B------:R-:W-:Y:S01]  /*8310*/  FFMA.FTZ R79, R79, R0.reuse, -R73.reuse ;  /* 0x000000004f4f7223 */ /* 0x180fe20000010849 */
[-CC-:B------:R-:W-:Y:S01]  /*8320*/  FFMA.FTZ R82, R82, R0.reuse, -R73.reuse ;  /* 0x0000000052527223 */ /* 0x180fe20000010849 */
[-CC-:B------:R-:W-:Y:S01]  /*8330*/  FFMA.FTZ R83, R83, R0.reuse, -R73.reuse ;  /* 0x0000000053537223 */ /* 0x180fe20000010849 */
[----:B------:R-:W-:Y:S01]  /*8340*/  MUFU.EX2 R28, R28 ;  /* 0x0000001c001c7308 */ /* 0x000fe20000000800 */
[----:B-1----:R-:W-:Y:S01]  /*8350*/  F2FP.F16.F32.PACK_AB R181, R10, R181 ;  /* 0x000000b50ab5723e */ /* 0x002fe200000000ff */
[----:B------:R-:W-:-:S06]  /*8360*/  FFMA.FTZ R86, R86, R0, -R73 ;  /* 0x0000000056567223 */ /* 0x000fcc0000010849 */
        /* <DEDUP_REMOVED lines=9> */
[----:B------:R-:W-:-:S04]  /*8400*/  FFMA.FTZ R164, R56, R0, -R169 ;  /* 0x0000000038a47223 */ /* 0x000fc800000108a9 */
[----:B------:R-:W-:Y:S01]  /*8410*/  MUFU.EX2 R172, R172 ;  /* 0x000000ac00ac7308 */ /* 0x000fe20000000800 */
[-C--:B------:R-:W-:Y:S01]  /*8420*/  FFMA.FTZ R166, R60, R0.reuse, -R169 ;  /* 0x000000003ca67223 */ /* 0x080fe200000108a9 */
[-CC-:B------:R-:W-:Y:S01]  /*8430*/  FFMA.FTZ R165, R58, R0.reuse, -R73.reuse ;  /* 0x000000003aa57223 */ /* 0x180fe20000010849 */
[----:B------:R-:W-:Y:S01]  /*8440*/  FFMA.FTZ R167, R62, R0, -R73 ;  /* 0x000000003ea77223 */ /* 0x000fe20000010849 */
[----:B------:R-:W-:Y:S01]  /*8450*/  HGMMA.64x128x16.F32 R88, R160, gdesc[UR4].tnspB, R88, gsb0 ;  /* 0x41e00004a0587df0 */ /* 0x000fe20008000858 */
[----:B------:R-:W-:Y:S01]  /*8460*/  UIADD3 UR6, UR5, 0x300, URZ ;  /* 0x0000030005067890 */ /* 0x000fe2000fffe03f */
[----:B------:R-:W-:Y:S02]  /*8470*/  UMOV UR7, 0x40000040 ;  /* 0x4000004000077882 */ /* 0x000fe40000000000 */
        /* <DEDUP_REMOVED lines=22> */
[-CC-:B------:R-:W-:Y:S02]  /*85e0*/  FFMA.FTZ R169, R50, R0.reuse, -R73.reuse ;  /* 0x0000000032a97223 */ /* 0x180fe40000010849 */
[----:B------:R-:W-:Y:S01]  /*85f0*/  MUFU.EX2 R166, R166 ;  /* 0x000000a600a67308 */ /* 0x000fe20000000800 */
[----:B------:R-:W-:Y:S01]  /*8600*/  FFMA.FTZ R73, R87, R0, -R73 ;  /* 0x0000000057497223 */ /* 0x000fe20000010849 */
[----:B------:R-:W-:Y:S01]  /*8610*/  HGMMA.64x128x16.F32 R88, R156, gdesc[UR4].tnspB, R88, gsb0 ;  /* 0x41e000049c587df0 */ /* 0x000fe20008000858 */
[----:B------:R-:W-:Y:S01]  /*8620*/  UIADD3 UR6, UR5, 0x380, URZ ;  /* 0x0000038005067890 */ /* 0x000fe2000fffe03f */
[----:B------:R-:W-:Y:S02]  /*8630*/  UMOV UR7, 0x40000040 ;  /* 0x4000004000077882 */ /* 0x000fe40000000000 */
[----:B------:R-:W-:-:S02]  /*8640*/  UMOV UR5, UR37 ;  /* 0x0000002500057c82 */ /* 0x000fc40008000000 */
        /* <DEDUP_REMOVED lines=13> */
[----:B------:R-:W0:Y:S08]  /*8720*/  MUFU.EX2 R57, R57 ;  /* 0x0000003900397308 */ /* 0x000e300000000800 */
[----:B------:R-:W-:Y:S08]  /*8730*/  MUFU.EX2 R75, R75 ;  /* 0x0000004b004b7308 */ /* 0x000ff00000000800 */
[----:B------:R-:W-:Y:S08]  /*8740*/  MUFU.EX2 R14, R14 ;  /* 0x0000000e000e7308 */ /* 0x000ff00000000800 */
[----:B------:R-:W1:Y:S01]  /*8750*/  MUFU.EX2 R61, R61 ;  /* 0x0000003d003d7308 */ /* 0x000e620000000800 */
[----:B------:R-:W-:-:S02]  /*8760*/  WARPGROUP.DEPBAR.LE gsb0, 0x0 ;  /* 0x00008000000079c5 */ /* 0x000fc40000010000 */
[----:B------:R-:W-:-:S05]  /*8770*/  WARPGROUP.ARRIVE ;  /* 0x00000000000079c5 */ /* 0x000fca0000000000 */
[----:B------:R-:W-:Y:S01]  /*8780*/  MUFU.EX2 R157, R74 ;  /* 0x0000004a009d7308 */ /* 0x000fe20000000800 */
[----:B0-----:R-:W-:Y:S01]  /*8790*/  F2FP.F16.F32.PACK_AB R156, R57, R12 ;  /* 0x0000000c399c723e */ /* 0x001fe200000000ff */
[----:B------:R-:W-:Y:S01]  /*87a0*/  HGMMA.64x128x16.F32 R88, R152, gdesc[UR4].tnspB, R88, gsb0 ;  /* 0x41e0000498587df0 */ /* 0x000fe20008000858 */
[----:B------:R-:W-:Y:S01]  /*87b0*/  UIADD3 UR6, UR4, -0x1, URZ ;  /* 0xffffffff04067890 */ /* 0x000fe2000fffe03f */
[----:B-1----:R-:W-:-:S04]  /*87c0*/  F2FP.F16.F32.PACK_AB R158, R61, R14 ;  /* 0x0000000e3d9e723e */ /* 0x002fc800000000ff */
[----:B------:R-:W-:Y:S02]  /*87d0*/  MUFU.EX2 R159, R78 ;  /* 0x0000004e009f7308 */ /* 0x000fe40000000800 */
[----:B------:R-:W-:Y:S01]  /*87e0*/  UMOV UR4, UR6 ;  /* 0x0000000600047c82 */ /* 0x000fe20008000000 */
[----:B------:R-:W-:-:S05]  /*87f0*/  UMOV UR6, UR36 ;  /* 0x0000002400067c82 */ /* 0x000fca0008000000 */
[----:B------:R-:W-:Y:S08]  /*8800*/  MUFU.EX2 R79, R79 ;  /* 0x0000004f004f7308 */ /* 0x000ff00000000800 */
[----:B------:R-:W-:Y:S08]  /*8810*/  MUFU.EX2 R16, R16 ;  /* 0x0000001000107308 */ /* 0x000ff00000000800 */
[----:B------:R-:W0:Y:S08]  /*8820*/  MUFU.EX2 R65, R65 ;  /* 0x0000004100417308 */ /* 0x000e300000000800 */
[----:B------:R-:W-:Y:S08]  /*8830*/  MUFU.EX2 R83, R83 ;  /* 0x0000005300537308 */ /* 0x000ff00000000800 */
[----:B------:R-:W-:Y:S08]  /*8840*/  MUFU.EX2 R20, R20 ;  /* 0x0000001400147308 */ /* 0x000ff00000000800 */
[----:B------:R-:W1:Y:S01]  /*8850*/  MUFU.EX2 R69, R69 ;  /* 0x0000004500457308 */ /* 0x000e620000000800 */
[----:B------:R-:W-:-:S02]  /*8860*/  WARPGROUP.DEPBAR.LE gsb0, 0x0 ;  /* 0x00008000000079c5 */ /* 0x000fc40000010000 */
[----:B------:R2:W-:Y:S05]  /*8870*/  @!P1 SYNCS.ARRIVE.TRANS64.RED.A1T0 RZ, [R27+URZ], RZ ;  /* 0x000000ff1bff99a7 */ /* 0x0005ea000810043f */
[----:B------:R-:W3:Y:S01]  /*8880*/  MUFU.EX2 R153, R82 ;  /* 0x0000005200997308 */ /* 0x000ee20000000800 */
[----:B0-----:R-:W-:Y:S02]  /*8890*/  F2FP.F16.F32.PACK_AB R152, R65, R16 ;  /* 0x000000104198723e */ /* 0x001fe400000000ff */
[----:B-1----:R-:W-:Y:S01]  /*88a0*/  F2FP.F16.F32.PACK_AB R154, R69, R20 ;  /* 0x00000014459a723e */ /* 0x002fe200000000ff */
[----:B--2---:R-:W-:-:S04]  /*88b0*/  @!P1 VIADD R27, R31, 0x34860 ;  /* 0x000348601f1b9836 */ /* 0x004fc80000000000 */
[----:B------:R-:W0:Y:S01]  /*88c0*/  MUFU.EX2 R155, R86 ;  /* 0x00000056009b7308 */ /* 0x000e220000000800 */
[----:B------:R-:W-:Y:S01]  /*88d0*/  @!P1 PRMT R31, RZ, 0x654, R27 ;  /* 0x00000654ff1f9816 */ /* 0x000fe2000000001b */
[----:B------:R-:W-:Y:S01]  /*88e0*/  FADD.FTZ R27, R11, R6 ;  /* 0x000000060b1b7221 */ /* 0x000fe20000010000 */
[----:B------:R-:W-:Y:S02]  /*88f0*/  FADD.FTZ R6, R10, R5 ;  /* 0x000000050a067221 */ /* 0x000fe40000010000 */
[----:B------:R1:W-:Y:S01]  /*8900*/  @!P1 SYNCS.ARRIVE.TRANS64.RED.A1T0 RZ, [R31+URZ], RZ ;  /* 0x000000ff1fff99a7 */ /* 0x0003e2000810043f */
        /* <DEDUP_REMOVED lines=69> */
[----:B------:R-:W2:Y:S01]  /*8d60*/  MUFU.EX2 R12, R73 ;  /* 0x00000049000c7308 */ /* 0x000ea20000000800 */
        /* <DEDUP_REMOVED lines=9> */
[----:B---3--:R-:W-:Y:S01]  /*8e00*/  FADD.FTZ R6, R153, R6 ;  /* 0x0000000699067221 */ /* 0x008fe20000010000 */
[----:B------:R-:W-:Y:S02]  /*8e10*/  F2FP.F16.F32.PACK_AB R153, R83, R153 ;  /* 0x000000995399723e */ /* 0x000fe400000000ff */
[----:B------:R-:W-:Y:S01]  /*8e20*/  FADD.FTZ R5, R65, R10 ;  /* 0x0000000a41057221 */ /* 0x000fe20000010000 */
[----:B------:R-:W-:-:S03]  /*8e30*/  FADD.FTZ R6, R83, R6 ;  /* 0x0000000653067221 */ /* 0x000fc60000010000 */
[----:B------:R-:W-:Y:S01]  /*8e40*/  FADD.FTZ R10, R20, R5 ;  /* 0x00000005140a7221 */ /* 0x000fe20000010000 */
[----:B0-----:R-:W-:Y:S01]  /*8e50*/  FADD.FTZ R5, R155, R6 ;  /* 0x000000069b057221 */ /* 0x001fe20000010000 */
[C---:B--2---:R-:W-:Y:S02]  /*8e60*/  F2FP.F16.F32.PACK_AB R155, R12.reuse, R155 ;  /* 0x0000009b0c9b723e */ /* 0x044fe400000000ff */
[----:B------:R-:W-:Y:S01]  /*8e70*/  FADD.FTZ R6, R69, R10 ;  /* 0x0000000a45067221 */ /* 0x000fe20000010000 */
[----:B------:R-:W-:Y:S01]  /*8e80*/  FADD.FTZ R5, R12, R5 ;  /* 0x000000050c057221 */ /* 0x000fe20000010000 */
[----:B------:R-:W-:Y:S01]  /*8e90*/  IMAD.MOV.U32 R10, RZ, RZ, R7 ;  /* 0x000000ffff0a7224 */ /* 0x000fe200078e0007 */
[----:B-1----:R-:W-:Y:S06]  /*8ea0*/  @P2 BRA `(.L_x_2030) ;  /* 0xffffffdc00a82947 */ /* 0x002fec000383ffff */
.L_x_2021:
        /* <DEDUP_REMOVED lines=67> */
.L_x_2031:
[----:B------:R-:W-:Y:S01]  /*92e0*/  ULEA UR5, UR36, UR38, 0x3 ;  /* 0x0000002624057291 */ /* 0x000fe2000f8e183f */
[----:B------:R-:W-:-:S05]  /*92f0*/  IMAD.U32 R2, RZ, RZ, UR37 ;  /* 0x00000025ff027e24 */ /* 0x000fca000f8e00ff */
[----:B------:R-:W-:-:S04]  /*9300*/  SHF.L.U32 R2, R2, 0x1f, RZ ;  /* 0x0000001f02027819 */ /* 0x000fc800000006ff */
[----:B------:R0:W1:Y:S01]  /*9310*/  SYNCS.PHASECHK.TRANS64.TRYWAIT P2, [UR5+0x34850], R2 ;  /* 0x03485002ff0075a7 */ /* 0x0000620008040145 */
[----:B------:R-:W-:Y:S05]  /*9320*/  @!P0 BRA `(.L_x_2032) ;  /* 0x0000000000048947 */ /* 0x000fea0003800000 */
[----:B------:R-:W-:Y:S01]  /*9330*/  BPT.TRAP 0x1 ;  /* 0x000000040000795c */ /* 0x000fe20000300000 */
.L_x_2032:
[----:B-1----:R-:W-:Y:S05]  /*9340*/  @P2 BRA `(.L_x_2033) ;  /* 0x0000000000082947 */ /* 0x002fea0003800000 */
[----:B------:R-:W1:Y:S02]  /*9350*/  SYNCS.PHASECHK.TRANS64.TRYWAIT P0, [UR5+0x34850], R2 ;  /* 0x03485002ff0075a7 */ /* 0x000e640008000145 */
[----:B-1----:R-:W-:Y:S05]  /*9360*/  @!P0 BRA `(.L_x_2034) ;  /* 0x0000008000008947 */ /* 0x002fea0003800000 */
.L_x_2033:
[----:B------:R-:W-:Y:S01]  /*9370*/  UIADD3 UR38, UR38, 0x400, URZ ;  /* 0x0000040026267890 */ /* 0x000fe2000fffe03f */
[----:B------:R-:W-:Y:S01]  /*9380*/  WARPGROUP.ARRIVE ;  /* 0x00000000000079c5 */ /* 0x000fe20000000000 */
[----:B------:R-:W-:Y:S01]  /*9390*/  UMOV UR7, 0x40000040 ;  /* 0x4000004000077882 */ /* 0x000fe20000000000 */
[----:B-1----:R-:W1:Y:S01]  /*93a0*/  SHFL.BFLY PT, R3, R6, 0x2, 0x1f ;  /* 0x0c401f0006037f89 */ /* 0x002e6200000e0000 */
[----:B------:R-:W-:Y:S01]  /*93b0*/  USHF.R.U32.HI UR38, URZ, 0x4, UR38 ;  /* 0x000000043f267899 */ /* 0x000fe20008011626 */
[----:B------:R-:W-:Y:S01]  /*93c0*/  IMAD.MOV.U32 R11, RZ, RZ, RZ ;  /* 0x000000ffff0b7224 */ /* 0x000fe200078e00ff */
[----:B------:R-:W-:Y:S01]  /*93d0*/  R2UR UR8, R188 ;  /* 0x00000000bc0872ca */ /* 0x000fe200000e0000 */
[----:B0-----:R-:W0:Y:S01]  /*93e0*/  SHFL.BFLY PT, R2, R5, 0x2, 0x1f ;  /* 0x0c401f0005027f89 */ /* 0x001e2200000e0000 */
        /* <DEDUP_REMOVED lines=9> */
[----:B-1----:R-:W-:Y:S01]  /*9480*/  FADD.FTZ R3, R3, R6 ;  /* 0x0000000603037221 */ /* 0x002fe20000010000 */
[----:B------:R-:W-:Y:S01]  /*9490*/  UMOV UR7, 0x40000040 ;  /* 0x4000004000077882 */ /* 0x000fe20000000000 */
[----:B------:R-:W-:-:S02]  /*94a0*/  IMAD.U32 R188, RZ, RZ, UR8 ;  /* 0x00000008ffbc7e24 */ /* 0x000fc4000f8e00ff */
[----:B0-----:R-:W-:Y:S01]  /*94b0*/  FADD.FTZ R8, R2, R5 ;  /* 0x0000000502087221 */ /* 0x001fe20000010000 */
[----:B------:R-:W-:Y:S01]  /*94c0*/  IMAD.MOV.U32 R5, RZ, RZ, RZ ;  /* 0x000000ffff057224 */ /* 0x000fe200078e00ff */
[----:B------:R-:W0:Y:S01]  /*94d0*/  SHFL.BFLY PT, R2, R3, 0x1, 0x1f ;  /* 0x0c201f0003027f89 */ /* 0x000e2200000e0000 */
[----:B------:R-:W-:-:S03]  /*94e0*/  USEL UR36, UR36, URZ, UP0 ;  /* 0x0000003f24247287 */ /* 0x000fc60008000000 */
[----:B------:R-:W1:Y:S01]  /*94f0*/  SHFL.BFLY PT, R9, R8, 0x1, 0x1f ;  /* 0x0c201f0008097f89 */ /* 0x000e6200000e0000 */
[----:B0-----:R-:W-:Y:S01]  /*9500*/  FADD.FTZ R12, R3, R2 ;  /* 0x00000002030c7221 */ /* 0x001fe20000010000 */
[----:B------:R-:W-:Y:S02]  /*9510*/  IMAD.MOV.U32 R2, RZ, RZ, -0x800000 ;  /* 0xff800000ff027424 */ /* 0x000fe400078e00ff */
[----:B------:R-:W-:Y:S02]  /*9520*/  IMAD.MOV.U32 R3, RZ, RZ, -0x800000 ;  /* 0xff800000ff037424 */ /* 0x000fe400078e00ff */
[----:B-1----:R-:W-:Y:S01]  /*9530*/  FADD.FTZ R13, R8, R9 ;  /* 0x00000009080d7221 */ /* 0x002fe20000010000 */
[----:B------:R-:W-:Y:S01]  /*9540*/  FSETP.NE.FTZ.AND P0, PT, R12, RZ, PT ;  /* 0x000000ff0c00720b */ /* 0x000fe20003f15000 */
[----:B------:R-:W-:-:S03]  /*9550*/  IMAD.U32 R8, RZ, RZ, UR5 ;  /* 0x00000005ff087e24 */ /* 0x000fc6000f8e00ff */
[----:B------:R-:W-:-:S09]  /*9560*/  FSETP.NE.FTZ.AND P2, PT, R13, RZ, PT ;  /* 0x000000ff0d00720b */ /* 0x000fd20003f55000 */
[C---:B------:R-:W-:Y:S01]  /*9570*/  @P0 FMUL.FTZ R9, R0.reuse, 0.69314718246459960938 ;  /* 0x3f31721800090820 */ /* 0x040fe20000410000 */
[----:B------:R-:W0:Y:S03]  /*9580*/  @P0 MUFU.LG2 R10, R12 ;  /* 0x0000000c000a0308 */ /* 0x000e260000000c00 */
[----:B------:R-:W-:Y:S01]  /*9590*/  @P2 FMUL.FTZ R15, R0, 0.69314718246459960938 ;  /* 0x3f317218000f2820 */ /* 0x000fe20000410000 */
[----:B------:R-:W-:-:S04]  /*95a0*/  @!P1 VIADD R0, R8, 0x34860 ;  /* 0x0003486008009836 */ /* 0x000fc80000000000 */
[----:B------:R-:W1:Y:S01]  /*95b0*/  @P2 MUFU.LG2 R6, R13 ;  /* 0x0000000d00062308 */ /* 0x000e620000000c00 */
[----:B------:R-:W-:-:S07]  /*95c0*/  @!P1 PRMT R0, RZ, 0x654, R0 ;  /* 0x00000654ff009816 */ /* 0x000fce0000000000 */
        /* <DEDUP_REMOVED lines=45> */
[-C--:B--2---:R-:W-:Y:S01]  /*98a0*/  FMUL.FTZ R89, R32, R5.reuse ;  /* 0x0000000520597220 */ /* 0x084fe20000410000 */
[----:B------:R-:W-:Y:S01]  /*98b0*/  FMUL.FTZ R88, R33, R5 ;  /* 0x0000000521587220 */ /* 0x000fe20000410000 */
[-C--:B0-----:R-:W-:Y:S01]  /*98c0*/  FMUL.FTZ R8, R30, R11.reuse ;  /* 0x0000000b1e087220 */ /* 0x081fe20000410000 */
        /* <DEDUP_REMOVED lines=60> */
[----:B-1----:R-:W-:-:S07]  /*9c90*/  FMUL.FTZ R87, R87, R11 ;  /* 0x0000000b57577220 */ /* 0x002fce0000410000 */
.L_x_2004:
[----:B------:R-:W0:Y:S01]  /*9ca0*/  S2R R5, SR_CgaCtaId ;  /* 0x0000000000057919 */ /* 0x000e220000008800 */
[----:B------:R-:W-:Y:S01]  /*9cb0*/  MOV R0, 0x400 ;  /* 0x0000040000007802 */ /* 0x000fe20000000f00 */
[----:B------:R-:W-:Y:S01]  /*9cc0*/  BSSY B0, `(.L_x_2035) ;  /* 0x0000218000007945 */ /* 0x000fe20003800000 */
[----:B------:R-:W-:Y:S02]  /*9cd0*/  BAR.SYNC.DEFER_BLOCKING 0x5, 0x120 ;  /* 0x0144800000007b1d */ /* 0x000fe40000010000 */
[----:B0-----:R-:W-:-:S05]  /*9ce0*/  LEA R0, R5, R0, 0x18 ;  /* 0x0000000005007211 */ /* 0x001fca00078ec0ff */
[----:B------:R-:W0:Y:S02]  /*9cf0*/  LDS.128 R44, [R0+0x348d0] ;  /* 0x0348d000002c7984 */ /* 0x000e240000000c00 */
[----:B0-----:R-:W-:Y:S02]  /*9d00*/  R2UR UR4, R45 ;  /* 0x000000002d0472ca */ /* 0x001fe400000e0000 */
[----:B------:R-:W-:-:S11]  /*9d10*/  R2UR UR5, R46 ;  /* 0x000000002e0572ca */ /* 0x000fd600000e0000 */
[----:B------:R-:W-:Y:S01]  /*9d20*/  IMAD.U32 R16, RZ, RZ, UR4 ;  /* 0x00000004ff107e24 */ /* 0x000fe2000f8e00ff */
[----:B------:R-:W-:Y:S06]  /*9d30*/  BAR.ARV 0x4, 0x120 ;  /* 0x0104800000007b1d */ /* 0x000fec0000002000 */
[----:B------:R-:W-:Y:S05]  /*9d40*/  @P0 BRA `(.L_x_2036) ;  /* 0x0000001400400947 */ /* 0x000fea0003800000 */
[----:B------:R-:W0:Y:S01]  /*9d50*/  S2R R5, SR_SWINHI ;  /* 0x0000000000057919 */ /* 0x000e220000002f00 */
[----:B------:R-:W-:Y:S01]  /*9d60*/  F2FP.F16.F32.PACK_AB R7, R7, R8 ;  /* 0x000000080707723e */ /* 0x000fe200000000ff */
[----:B------:R-:W-:Y:S01]  /*9d70*/  ULDC.64 UR8, c[0x0][0xbe0] ;  /* 0x0002f80000087ab9 */ /* 0x000fe20000000a00 */
[----:B------:R-:W-:Y:S01]  /*9d80*/  F2FP.F16.F32.PACK_AB R6, R6, R91 ;  /* 0x0000005b0606723e */ /* 0x000fe200000000ff */
[----:B------:R-:W-:Y:S01]  /*9d90*/  UISETP.NE.U32.AND UP0, UPT, UR8, URZ, UPT ;  /* 0x0000003f0800728c */ /* 0x000fe2000bf05070 */
[----:B------:R-:W-:Y:S01]  /*9da0*/  R2UR UR6, R186 ;  /* 0x00000000ba0672ca */ /* 0x000fe200000e0000 */
[----:B------:R-:W-:Y:S01]  /*9db0*/  ULDC.64 UR12, c[0x0][0x208] ;  /* 0x00008200000c7ab9 */ /* 0x000fe20000000a00 */
[----:B------:R-:W-:Y:S01]  /*9dc0*/  R2UR UR4, R184 ;  /* 0x00000000b80472ca */ /* 0x000fe200000e0000 */
[----:B------:R-:W-:Y:S01]  /*9dd0*/  UISETP.NE.AND.EX UP0, UPT, UR9, URZ, UPT, UP0 ;  /* 0x0000003f0900728c */ /* 0x000fe2000bf05300 */
[----:B------:R-:W-:Y:S02]  /*9de0*/  F2FP.F16.F32.PACK_AB R64, R65, R64 ;  /* 0x000000404140723e */ /* 0x000fe400000000ff */
[----:B------:R-:W-:-:S02]  /*9df0*/  F2FP.F16.F32.PACK_AB R65, R67, R66 ;  /* 0x000000424341723e */ /* 0x000fc400000000ff */
[----:B------:R-:W-:Y:S02]  /*9e00*/  F2FP.F16.F32.PACK_AB R72, R73, R72 ;  /* 0x000000484948723e */ /* 0x000fe400000000ff */
[----:B------:R-:W-:Y:S02]  /*9e10*/  F2FP.F16.F32.PACK_AB R66, R69, R68 ;  /* 0x000000444542723e */ /* 0x000fe400000000ff */
[----:B------:R-:W-:Y:S02]  /*9e20*/  F2FP.F16.F32.PACK_AB R67, R71, R70 ;  /* 0x000000464743723e */ /* 0x000fe400000000ff */
[----:B------:R-:W-:Y:S01]  /*9e30*/  F2FP.F16.F32.PACK_AB R73, R75, R74 ;  /* 0x0000004a4b49723e */ /* 0x000fe200000000ff */
[----:B------:R-:W-:Y:S01]  /*9e40*/  USHF.L.U64.HI UR11, UR4, 0x2, UR6 ;  /* 0x00000002040b7899 */ /* 0x000fe20008010206 */
[----:B------:R-:W-:Y:S01]  /*9e50*/  F2FP.F16.F32.PACK_AB R80, R81, R80 ;  /* 0x000000505150723e */ /* 0x000fe200000000ff */
[----:B------:R-:W-:Y:S01]  /*9e60*/  USHF.L.U32 UR10, UR4, 0x2, URZ ;  /* 0x00000002040a7899 */ /* 0x000fe2000800063f */
[----:B------:R-:W-:Y:S01]  /*9e70*/  F2FP.F16.F32.PACK_AB R74, R77, R76 ;  /* 0x0000004c4d4a723e */ /* 0x000fe200000000ff */
[----:B------:R-:W-:Y:S01]  /*9e80*/  ULDC.64 UR6, c[0x0][0xbd8] ;  /* 0x0002f60000067ab9 */ /* 0x000fe20000000a00 */
[----:B------:R-:W-:Y:S01]  /*9e90*/  F2FP.F16.F32.PACK_AB R75, R79, R78 ;  /* 0x0000004e4f4b723e */ /* 0x000fe200000000ff */
[----:B------:R-:W-:Y:S01]  /*9ea0*/  UISETP.NE.U32.AND UP1, UPT, UR6, URZ, UPT ;  /* 0x0000003f0600728c */ /* 0x000fe2000bf25070 */
[----:B------:R-:W-:Y:S01]  /*9eb0*/  F2FP.F16.F32.PACK_AB R81, R83, R82 ;  /* 0x000000525351723e */ /* 0x000fe200000000ff */
[----:B------:R-:W-:Y:S01]  /*9ec0*/  UIADD3 UR4, UP2, UR10, UR6, URZ ;  /* 0x000000060a047290 */ /* 0x000fe2000ff5e03f */
[----:B------:R-:W-:Y:S01]  /*9ed0*/  F2FP.F16.F32.PACK_AB R82, R85, R84 ;  /* 0x000000545552723e */ /* 0x000fe200000000ff */
[----:B------:R-:W-:Y:S01]  /*9ee0*/  UISETP.NE.AND.EX UP1, UPT, UR7, URZ, UPT, UP1 ;  /* 0x0000003f0700728c */ /* 0x000fe2000bf25310 */
[----:B------:R-:W-:Y:S01]  /*9ef0*/  F2FP.F16.F32.PACK_AB R83, R87, R86 ;  /* 0x000000565753723e */ /* 0x000fe200000000ff */
[----:B------:R-:W-:Y:S01]  /*9f00*/  @UP0 UIADD3 UR6, UP3, UR10, UR8, URZ ;  /* 0x000000080a060290 */ /* 0x000fe2000ff7e03f */
[----:B------:R-:W-:-:S02]  /*9f10*/  MOV R20, R0 ;  /* 0x0000000000147202 */ /* 0x000fc40000000f00 */
[----:B0-----:R-:W-:Y:S01]  /*9f20*/  MOV R21, R5 ;  /* 0x0000000500157202 */ /* 0x001fe20000000f00 */
[----:B------:R-:W-:Y:S02]  /*9f30*/  UIADD3.X UR8, UR11, UR7, URZ, UP2, !UPT ;  /* 0x000000070b087290 */ /* 0x000fe400097fe43f */
[----:B------:R-:W-:Y:S01]  /*9f40*/  @UP0 UIADD3.X UR7, UR11, UR9, URZ, UP3, !UPT ;  /* 0x000000090b070290 */ /* 0x000fe20009ffe43f */
[----:B------:R-:W-:-:S03]  /*9f50*/  IMAD.WIDE R4, R191, 0x2, R20 ;  /* 0x00000002bf047825 */ /* 0x000fc600078e0214 */
[C---:B------:R-:W-:Y:S02]  /*9f60*/  IADD3 R45, P6, R4.reuse, 0x20, RZ ;  /* 0x00000020042d7810 */ /* 0x040fe40007fde0ff */
[C---:B------:R-:W-:Y:S02]  /*9f70*/  LOP3.LUT R9, R4.reuse, 0x380, RZ, 0xc0, !PT ;  /* 0x0000038004097812 */ /* 0x040fe400078ec0ff */
[----:B------:R-:W-:Y:S01]  /*9f80*/  IADD3 R99, P4, R4, 0x60, RZ ;  /* 0x0000006004637810 */ /* 0x000fe20007f9e0ff */
[--C-:B------:R-:W-:Y:S01]  /*9f90*/  IMAD.X R29, RZ, RZ, R5.reuse, P6 ;  /* 0x000000ffff1d7224 */ /* 0x100fe200030e0605 */
[----:B------:R-:W-:Y:S02]  /*9fa0*/  LOP3.LUT R10, R45, 0x380, RZ, 0xc0, !PT ;  /* 0x000003802d0a7812 */ /* 0x000fe400078ec0ff */
[----:B------:R-:W-:Y:S01]  /*9fb0*/  SHF.R.U64 R9, R9, 0x3, RZ ;  /* 0x0000000309097819 */ /* 0x000fe200000012ff */
[----:B------:R-:W-:Y:S01]  /*9fc0*/  IMAD.X R11, RZ, RZ, R5, P4 ;  /* 0x000000ffff0b7224 */ /* 0x000fe200020e0605 */
[----:B------:R-:W-:-:S02]  /*9fd0*/  LOP3.LUT R44, R99, 0x380, RZ, 0xc0, !PT ;  /* 0x00000380632c7812 */ /* 0x000fc400078ec0ff */
[C---:B------:R-:W-:Y:S02]  /*9fe0*/  IADD3 R97, P5, R4.reuse, 0x40, RZ ;  /* 0x0000004004617810 */ /* 0x040fe40007fbe0ff */
[C---:B------:R-:W-:Y:S02]  /*9ff0*/  IADD3 R101, P3, R4.reuse, 0x4000, RZ ;  /* 0x0000400004657810 */ /* 0x040fe40007f7e0ff */
[C---:B------:R-:W-:Y:S01]  /*a000*/  IADD3 R103, P2, R4.reuse, 0x4020, RZ ;  /* 0x0000402004677810 */ /* 0x040fe20007f5e0ff */
[--C-:B------:R-:W-:Y:S01]  /*a010*/  IMAD.X R27, RZ, RZ, R5.reuse, P5 ;  /* 0x000000ffff1b7224 */ /* 0x100fe200028e0605 */
[C---:B------:R-:W-:Y:S01]  /*a020*/  IADD3 R105, P1, R4.reuse, 0x4040, RZ ;  /* 0x0000404004697810 */ /* 0x040fe20007f3e0ff */
[--C-:B------:R-:W-:Y:S01]  /*a030*/  IMAD.X R25, RZ, RZ, R5.reuse, P3 ;  /* 0x000000ffff197224 */ /* 0x100fe200018e0605 */
[----:B------:R-:W-:Y:S01]  /*a040*/  BAR.SYNC.DEFER_BLOCKING 0x1, 0x100 ;  /* 0x0044000000007b1d */ /* 0x000fe20000010000 */
[----:B------:R-:W-:Y:S02]  /*a050*/  IADD3 R107, P0, R4, 0x4060, RZ ;  /* 0x00004060046b7810 */ /* 0x000fe40007f1e0ff */
[----:B------:R-:W-:Y:S01]  /*a060*/  SHF.R.U64 R10, R10, 0x3, RZ ;  /* 0x000000030a0a7819 */ /* 0x000fe200000012ff */
[--C-:B------:R-:W-:Y:S01]  /*a070*/  IMAD.X R15, RZ, RZ, R5.reuse, P1 ;  /* 0x000000ffff0f7224 */ /* 0x100fe200008e0605 */
[----:B------:R-:W-:Y:S01]  /*a080*/  LOP3.LUT R4, R9, R4, RZ, 0x3c, !PT ;  /* 0x0000000409047212 */ /* 0x000fe200078e3cff */
[--C-:B------:R-:W-:Y:S01]  /*a090*/  IMAD.X R9, RZ, RZ, R5.reuse, P2 ;  /* 0x000000ffff097224 */ /* 0x100fe200010e0605 */
[----:B------:R-:W-:Y:S01]  /*a0a0*/  SHF.R.U64 R44, R44, 0x3, RZ ;  /* 0x000000032c2c7819 */ /* 0x000fe200000012ff */
[----:B------:R-:W-:Y:S01]  /*a0b0*/  IMAD.X R13, RZ, RZ, R5, P0 ;  /* 0x000000ffff0d7224 */ /* 0x000fe200000e0605 */
[----:B------:R-:W-:-:S02]  /*a0c0*/  LOP3.LUT R28, R10, R45, RZ, 0x3c, !PT ;  /* 0x0000002d0a1c7212 */ /* 0x000fc400078e3cff */
[----:B------:R-:W-:Y:S02]  /*a0d0*/  MOV R45, R4 ;  /* 0x00000004002d7202 */ /* 0x000fe40000000f00 */
[----:B------:R-:W-:Y:S02]  /*a0e0*/  LOP3.LUT R24, R97, 0x380, RZ, 0xc0, !PT ;  /* 0x0000038061187812 */ /* 0x000fe400078ec0ff */
[----:B------:R-:W-:Y:S02]  /*a0f0*/  F2FP.F16.F32.PACK_AB R5, R12, R93 ;  /* 0x0000005d0c05723e */ /* 0x000fe400000000ff */
[----:B------:R-:W-:Y:S02]  /*a100*/  LOP3.LUT R10, R44, R99, RZ, 0x3c, !PT ;  /* 0x000000632c0a7212 */ /* 0x000fe400078e3cff */
[----:B------:R-:W-:Y:S02]  /*a110*/  LOP3.LUT R12, R103, 0x380, RZ, 0xc0, !PT ;  /* 0x00000380670c7812 */ /* 0x000fe400078ec0ff */
[----:B------:R-:W-:-:S02]  /*a120*/  LOP3.LUT R44, R107, 0x380, RZ, 0xc0, !PT ;  /* 0x000003806b2c7812 */ /* 0x000fc400078ec0ff */
[----:B------:R-:W-:Y:S02]  /*a130*/  SHF.R.U64 R24, R24, 0x3, RZ ;  /* 0x0000000318187819 */ /* 0x000fe400000012ff */
[----:B------:R-:W-:Y:S02]  /*a140*/  LOP3.LUT R46, R101, 0x380, RZ, 0xc0, !PT ;  /* 0x00000380652e7812 */ /* 0x000fe400078ec0ff */
[----:B------:R-:W-:Y:S02]  /*a150*/  F2FP.F16.F32.PACK_AB R4, R14, R95 ;  /* 0x0000005f0e04723e */ /* 0x000fe400000000ff */
[----:B------:R-:W-:Y:S02]  /*a160*/  SHF.R.U64 R12, R12, 0x3, RZ ;  /* 0x000000030c0c7819 */ /* 0x000fe400000012ff */
[----:B------:R-:W-:Y:S01]  /*a170*/  LOP3.LUT R14, R105, 0x380, RZ, 0xc0, !PT ;  /* 0x00000380690e7812 */ /* 0x000fe200078ec0ff */
[----:B------:R0:W-:Y:S01]  /*a180*/  STSM.16.M88.4 [R45], R4 ;  /* 0x000000042d007844 */ /* 0x0001e20000000200 */
[----:B------:R-:W-:-:S02]  /*a190*/  SHF.R.U64 R44, R44, 0x3, RZ ;  /* 0x000000032c2c7819 */ /* 0x000fc400000012ff */
[----:B------:R-:W-:Y:S02]  /*a1a0*/  LOP3.LUT R26, R24, R97, RZ, 0x3c, !PT ;  /* 0x00000061181a7212 */ /* 0x000fe400078e3cff */
[----:B------:R-:W-:Y:S02]  /*a1b0*/  SHF.R.U64 R46, R46, 0x3, RZ ;  /* 0x000000032e2e7819 */ /* 0x000fe400000012ff */
[----:B------:R-:W-:Y:S02]  /*a1c0*/  LOP3.LUT R8, R12, R103, RZ, 0x3c, !PT ;  /* 0x000000670c087212 */ /* 0x000fe400078e3cff */
[----:B------:R-:W-:Y:S02]  /*a1d0*/  SHF.R.U64 R14, R14, 0x3, RZ ;  /* 0x000000030e0e7819 */ /* 0x000fe400000012ff */
[----:B------:R-:W-:Y:S02]  /*a1e0*/  LOP3.LUT R12, R44, R107, RZ, 0x3c, !PT ;  /* 0x0000006b2c0c7212 */ /* 0x000fe400078e3cff */
[----:B------:R-:W-:-:S02]  /*a1f0*/  MOV R44, R28 ;  /* 0x0000001c002c7202 */ /* 0x000fc40000000f00 */
[----:B------:R-:W-:Y:S02]  /*a200*/  MOV R29, R26 ;  /* 0x0000001a001d7202 */ /* 0x000fe40000000f00 */
[----:B------:R-:W-:Y:S02]  /*a210*/  LOP3.LUT R24, R46, R101, RZ, 0x3c, !PT ;  /* 0x000000652e187212 */ /* 0x000fe400078e3cff */
[----:B------:R-:W-:Y:S02]  /*a220*/  MOV R28, R10 ;  /* 0x0000000a001c7202 */ /* 0x000fe40000000f00 */
[----:B------:R-:W-:Y:S02]  /*a230*/  MOV R26, R8 ;  /* 0x00000008001a7202 */ /* 0x000fe40000000f00 */
[----:B------:R-:W-:Y:S02]  /*a240*/  LOP3.LUT R14, R14, R105, RZ, 0x3c, !PT ;  /* 0x000000690e0e7212 */ /* 0x000fe400078e3cff */
[----:B------:R-:W-:-:S02]  /*a250*/  F2FP.F16.F32.PACK_AB R8, R88, R89 ;  /* 0x000000595808723e */ /* 0x000fc400000000ff */
[----:B------:R-:W-:Y:S02]  /*a260*/  F2FP.F16.F32.PACK_AB R9, R35, R34 ;  /* 0x000000222309723e */ /* 0x000fe400000000ff */
[----:B------:R-:W-:Y:S02]  /*a270*/  F2FP.F16.F32.PACK_AB R10, R37, R36 ;  /* 0x00000024250a723e */ /* 0x000fe400000000ff */
[----:B------:R-:W-:Y:S02]  /*a280*/  F2FP.F16.F32.PACK_AB R11, R39, R38 ;  /* 0x00000026270b723e */ /* 0x000fe400000000ff */
[----:B------:R-:W-:Y:S02]  /*a290*/  MOV R27, R24 ;  /* 0x00000018001b7202 */ /* 0x000fe40000000f00 */
[----:B------:R-:W-:Y:S01]  /*a2a0*/  MOV R25, R14 ;  /* 0x0000000e00197202 */ /* 0x000fe20000000f00 */
[----:B------:R1:W-:Y:S01]  /*a2b0*/  STSM.16.M88.4 [R44], R8 ;  /* 0x000000082c007844 */ /* 0x0003e20000000200 */
[----:B------:R-:W-:-:S02]  /*a2c0*/  MOV R24, R12 ;  /* 0x0000000c00187202 */ /* 0x000fc40000000f00 */
[----:B0-----:R-:W-:Y:S02]  /*a2d0*/  F2FP.F16.F32.PACK_AB R4, R41, R40 ;  /* 0x000000282904723e */ /* 0x001fe400000000ff */
        /* <DEDUP_REMOVED lines=8> */
[----:B-1----:R-:W-:Y:S02]  /*a360*/  F2FP.F16.F32.PACK_AB R8, R57, R56 ;  /* 0x000000383908723e */ /* 0x002fe400000000ff */
[----:B------:R-:W-:Y:S01]  /*a370*/  F2FP.F16.F32.PACK_AB R9, R59, R58 ;  /* 0x0000003a3b09723e */ /* 0x000fe200000000ff */
[----:B------:R-:W-:Y:S01]  /*a380*/  STSM.16.M88.4 [R28], R12 ;  /* 0x0000000c1c007844 */ /* 0x000fe20000000200 */
[----:B------:R-:W-:Y:S02]  /*a390*/  F2FP.F16.F32.PACK_AB R10, R61, R60 ;  /* 0x0000003c3d0a723e */ /* 0x000fe400000000ff */
[----:B------:R-:W-:Y:S02]  /*a3a0*/  F2FP.F16.F32.PACK_AB R11, R63, R62 ;  /* 0x0000003e3f0b723e */ /* 0x000fe400000000ff */
[----:B------:R-:W-:-:S02]  /*a3b0*/  PLOP3.LUT P0, PT, PT, PT, UP1, 0x80, 0x0 ;  /* 0x000000000000781c */ /* 0x000fc40003f0f018 */
[----:B------:R-:W-:Y:S01]  /*a3c0*/  PLOP3.LUT P2, PT, PT, PT, UP0, 0x80, 0x0 ;  /* 0x000000000000781c */ /* 0x000fe20003f4f008 */
[----:B------:R1:W-:Y:S01]  /*a3d0*/  STSM.16.M88.4 [R27], R8 ;  /* 0x000000081b007844 */ /* 0x0003e20000000200 */
[----:B0-----:R-:W-:Y:S02]  /*a3e0*/  IMAD.U32 R4, RZ, RZ, UR4 ;  /* 0x00000004ff047e24 */ /* 0x001fe4000f8e00ff */
[----:B------:R-:W-:Y:S01]  /*a3f0*/  IMAD.U32 R5, RZ, RZ, UR8 ;  /* 0x00000008ff057e24 */ /* 0x000fe2000f8e00ff */
[----:B------:R0:W-:Y:S04]  /*a400*/  STSM.16.M88.4 [R26], R64 ;  /* 0x000000401a007844 */ /* 0x0001e80000000200 */
[----:B------:R0:W-:Y:S04]  /*a410*/  STSM.16.M88.4 [R25], R72 ;  /* 0x0000004819007844 */ /* 0x0001e80000000200 */
[----:B------:R0:W-:Y:S01]  /*a420*/  STSM.16.M88.4 [R24], R80 ;  /* 0x0000005018007844 */ /* 0x0001e20000000200 */
[----:B------:R-:W-:Y:S01]  /*a430*/  BAR.SYNC.DEFER_BLOCKING 0x1, 0x100 ;  /* 0x0044000000007b1d */ /* 0x000fe20000010000 */
[----:B------:R-:W-:-:S02]  /*a440*/  IMAD.U32 R6, RZ, RZ, UR6 ;  /* 0x00000006ff067e24 */ /* 0x000fc4000f8e00ff */
[----:B------:R-:W-:-:S03]  /*a450*/  IMAD.U32 R7, RZ, RZ, UR7 ;  /* 0x00000007ff077e24 */ /* 0x000fc6000f8e00ff */
[----:B-1----:R-:W2:Y:S04]  /*a460*/  @P0 LDG.E R8, desc[UR12][R4.64] ;  /* 0x0000000c04080981 */ /* 0x002ea8000c1e1900 */
[----:B------:R-:W3:Y:S01]  /*a470*/  @P2 LDG.E R6, desc[UR12][R6.64] ;  /* 0x0000000c06062981 */ /* 0x000ee2000c1e1900 */
[----:B------:R-:W-:Y:S01]  /*a480*/  IMAD R9, R18, 0x40, R17 ;  /* 0x0000004012097824 */ /* 0x000fe200078e0211 */
[----:B------:R-:W-:Y:S01]  /*a490*/  UMOV UR4, URZ ;  /* 0x0000003f00047c82 */ /* 0x000fe20008000000 */
[----:B------:R-:W-:Y:S02]  /*a4a0*/  ULDC UR10, c[0x0][0xa88] ;  /* 0x0002a200000a7ab9 */ /* 0x000fe40000000800 */
[----:B------:R-:W-:-:S03]  /*a4b0*/  IMAD.WIDE R20, R9, 0x2, R20 ;  /* 0x0000000209147825 */ /* 0x000fc600078e0214 */
[----:B------:R-:W-:Y:S02]  /*a4c0*/  IADD3 R29, P1, R20, 0x1000, RZ ;  /* 0x00001000141d7810 */ /* 0x000fe40007f3e0ff */
[----:B--2---:R-:W-:Y:S02]  /*a4d0*/  @P0 R2UR UR4, R8 ;  /* 0x00000000080402ca */ /* 0x004fe400000e0000 */
[----:B---3--:R-:W-:Y:S01]  /*a4e0*/  @P2 R2UR UR10, R6 ;  /* 0x00000000060a22ca */ /* 0x008fe200000e0000 */
[----:B0-----:R-:W-:-:S14]  /*a4f0*/  @P2 BRA `(.L_x_2037) ;  /* 0x00000000001c2947 */ /* 0x001fdc0003800000 */
[----:B------:R-:W-:Y:S05]  /*a500*/  @!P0 BRA `(.L_x_2037) ;  /* 0x0000000000188947 */ /* 0x000fea0003800000 */
[----:B------:R-:W-:Y:S02]  /*a510*/  ULDC.64 UR6, c[0x0][0x208] ;  /* 0x0000820000067ab9 */ /* 0x000fe40000000a00 */
[----:B------:R-:W2:Y:S04]  /*a520*/  LDG.E R7, desc[UR6][R4.64] ;  /* 0x0000000604077981 */ /* 0x000ea8000c1e1900 */
[----:B------:R-:W3:Y:S01]  /*a530*/  LDG.E R6, desc[UR6][R4.64+0x4] ;  /* 0x0000040604067981 */ /* 0x000ee2000c1e1900 */
[----:B--2---:R-:W-:Y:S02]  /*a540*/  R2UR UR6, R7 ;  /* 0x00000000070672ca */ /* 0x004fe400000e0000 */
[----:B---3--:R-:W-:-:S13]  /*a550*/  R2UR UR10, R6 ;  /* 0x00000000060a72ca */ /* 0x008fda00000e0000 */
[----:B------:R-:W-:-:S12]  /*a560*/  UIADD3 UR10, -UR6, UR10, URZ ;  /* 0x0000000a060a7290 */ /* 0x000fd8000fffe13f */
.L_x_2037:
[----:B------:R-:W-:Y:S01]  /*a570*/  R2UR UR18, R185 ;  /* 0x00000000b91272ca */ /* 0x000fe200000e0000 */
[----:B------:R-:W-:Y:S01]  /*a580*/  ULDC.64 UR12, c[0x0][0xb70] ;  /* 0x0002dc00000c7ab9 */ /* 0x000fe20000000a00 */
[----:B------:R-:W-:Y:S01]  /*a590*/  R2UR UR16, R186 ;  /* 0x00000000ba1072ca */ /* 0x000fe200000e0000 */
[----:B------:R-:W-:Y:S01]  /*a5a0*/  USHF.R.S32.HI UR9, URZ, 0x1f, UR4 ;  /* 0x0000001f3f097899 */ /* 0x000fe20008011404 */
[----:B------:R-:W-:Y:S01]  /*a5b0*/  R2UR UR15, R184 ;  /* 0x00000000b80f72ca */ /* 0x000fe200000e0000 */
[----:B------:R-:W-:Y:S01]  /*a5c0*/  UMOV UR8, UR4 ;  /* 0x0000000400087c82 */ /* 0x000fe20008000000 */
[----:B------:R-:W-:Y:S01]  /*a5d0*/  R2UR UR17, R187 ;  /* 0x00000000bb1172ca */ /* 0x000fe200000e0000 */
[----:B------:R-:W-:Y:S01]  /*a5e0*/  ULDC.64 UR20, c[0x0][0x208] ;  /* 0x0000820000147ab9 */ /* 0x000fe20000000a00 */
[C---:B------:R-:W-:Y:S02]  /*a5f0*/  IADD3 R13, P2, R20.reuse, 0x2000, RZ ;  /* 0x00002000140d7810 */ /* 0x040fe40007f5e0ff */
[----:B------:R-:W-:-:S02]  /*a600*/  IADD3 R7, P6, R20, 0x3000, RZ ;  /* 0x0000300014077810 */ /* 0x000fc40007fde0ff */
[----:B------:R-:W-:Y:S01]  /*a610*/  LOP3.LUT R12, R13, 0x380, RZ, 0xc0, !PT ;  /* 0x000003800d0c7812 */ /* 0x000fe200078ec0ff */
[----:B------:R-:W-:Y:S01]  /*a620*/  USHF.R.S32.HI UR14, URZ, 0x1f, UR18 ;  /* 0x0000001f3f0e7899 */ /* 0x000fe20008011412 */
[----:B------:R-:W-:Y:S01]  /*a630*/  LOP3.LUT R4, R7, 0x380, RZ, 0xc0, !PT ;  /* 0x0000038007047812 */ /* 0x000fe200078ec0ff */
[----:B------:R-:W-:Y:S01]  /*a640*/  USEL UR16, UR16, URZ, !UP1 ;  /* 0x0000003f10107287 */ /* 0x000fe2000c800000 */
[----:B------:R-:W-:Y:S01]  /*a650*/  LOP3.LUT R28, R29, 0x380, RZ, 0xc0, !PT ;  /* 0x000003801d1c7812 */ /* 0x000fe200078ec0ff */
[----:B------:R-:W-:Y:S01]  /*a660*/  UIMAD UR11, UR14, UR12, URZ ;  /* 0x0000000c0e0b72a4 */ /* 0x000fe2000f8e023f */
[----:B------:R-:W-:Y:S01]  /*a670*/  SHF.R.U64 R12, R12, 0x3, RZ ;  /* 0x000000030c0c7819 */ /* 0x000fe200000012ff */
[----:B------:R-:W-:Y:S01]  /*a680*/  UIMAD.WIDE.U32 UR6, UR18, UR12, UR8 ;  /* 0x0000000c120672a5 */ /* 0x000fe2000f8e0008 */
[----:B------:R-:W-:Y:S01]  /*a690*/  IMAD.U32 R8, RZ, RZ, UR17 ;  /* 0x00000011ff087e24 */ /* 0x000fe2000f8e00ff */
[----:B------:R-:W-:Y:S01]  /*a6a0*/  UIMAD UR11, UR18, UR13, UR11 ;  /* 0x0000000d120b72a4 */ /* 0x000fe2000f8e020b */
[----:B------:R-:W-:Y:S01]  /*a6b0*/  SHF.R.U64 R4, R4, 0x3, RZ ;  /* 0x0000000304047819 */ /* 0x000fe200000012ff */
[----:B------:R-:W-:Y:S01]  /*a6c0*/  USEL UR15, UR15, URZ, !UP1 ;  /* 0x0000003f0f0f7287 */ /* 0x000fe2000c800000 */
[----:B------:R-:W-:Y:S01]  /*a6d0*/  IMAD R8, R8, 0x80, R23 ;  /* 0x0000008008087824 */ /* 0x000fe200078e0217 */
[----:B------:R-:W-:Y:S01]  /*a6e0*/  ULDC.64 UR12, c[0x0][0xb78] ;  /* 0x0002de00000c7ab9 */ /* 0x000fe20000000a00 */
[----:B------:R-:W-:Y:S01]  /*a6f0*/  UIADD3 UR7, UR7, UR11, URZ ;  /* 0x0000000b07077290 */ /* 0x000fe2000fffe03f */
[----:B------:R-:W-:Y:S01]  /*a700*/  SHF.R.U64 R28, R28, 0x3, RZ ;  /* 0x000000031c1c7819 */ /* 0x000fe200000012ff */
[----:B------:R-:W-:Y:S01]  /*a710*/  UIMAD UR8, UR16, UR12, URZ ;  /* 0x0000000c100872a4 */ /* 0x000fe2000f8e023f */
[----:B------:R-:W-:Y:S01]  /*a720*/  SHF.R.S32.HI R5, RZ, 0x1f, R8 ;  /* 0x0000001fff057819 */ /* 0x000fe20000011408 */
[----:B------:R-:W-:Y:S01]  /*a730*/  UIMAD.WIDE.U32 UR6, UR15, UR12, UR6 ;  /* 0x0000000c0f0672a5 */ /* 0x000fe2000f8e0006 */
[----:B------:R-:W-:Y:S01]  /*a740*/  LOP3.LUT R12, R12, R13, RZ, 0x3c, !PT ;  /* 0x0000000d0c0c7212 */ /* 0x000fe200078e3cff */
[----:B------:R-:W-:Y:S01]  /*a750*/  UIMAD UR8, UR15, UR13, UR8 ;  /* 0x0000000d0f0872a4 */ /* 0x000fe2000f8e0208 */
[----:B------:R-:W-:Y:S01]  /*a760*/  IADD3 R37, P5, R20, 0x4000, RZ ;  /* 0x0000400014257810 */ /* 0x000fe20007fbe0ff */
[----:B------:R-:W-:Y:S01]  /*a770*/  IMAD.X R13, RZ, RZ, R21, P2 ;  /* 0x000000ffff0d7224 */ /* 0x000fe200010e0615 */
[----:B------:R-:W-:Y:S01]  /*a780*/  LOP3.LUT R4, R4, R7, RZ, 0x3c, !PT ;  /* 0x0000000704047212 */ /* 0x000fe200078e3cff */
[----:B------:R-:W-:Y:S01]  /*a790*/  ULDC.64 UR12, c[0x0][0xaa0] ;  /* 0x0002a800000c7ab9 */ /* 0x000fe20000000a00 */
[----:B------:R-:W-:Y:S01]  /*a7a0*/  IADD3 R6, P0, R8, UR6, RZ ;  /* 0x0000000608067c10 */ /* 0x000fe2000ff1e0ff */
[----:B------:R-:W-:Y:S01]  /*a7b0*/  IMAD.U32 R10, RZ, RZ, UR8 ;  /* 0x00000008ff0a7e24 */ /* 0x000fe2000f8e00ff */
[----:B------:R-:W-:-:S02]  /*a7c0*/  IADD3 R41, P4, R20, 0x5000, RZ ;  /* 0x0000500014297810 */ /* 0x000fc40007f9e0ff */
[----:B------:R-:W-:Y:S02]  /*a7d0*/  IADD3 R25, P3, R20, 0x6000, RZ ;  /* 0x0000600014197810 */ /* 0x000fe40007f7e0ff */
[----:B------:R-:W-:Y:S01]  /*a7e0*/  IADD3.X R5, R5, UR7, R10, P0, !PT ;  /* 0x0000000705057c10 */ /* 0x000fe200087fe40a */
[----:B------:R-:W-:Y:S01]  /*a7f0*/  ULDC.64 UR6, c[0x0][0xb40] ;  /* 0x0002d00000067ab9 */ /* 0x000fe20000000a00 */
[----:B------:R-:W-:Y:S01]  /*a800*/  LOP3.LUT R28, R28, R29, RZ, 0x3c, !PT ;  /* 0x0000001d1c1c7212 */ /* 0x000fe200078e3cff */
[----:B------:R-:W-:Y:S01]  /*a810*/  IMAD.X R29, RZ, RZ, R21, P1 ;  /* 0x000000ffff1d7224 */ /* 0x000fe200008e0615 */
[----:B------:R-:W-:Y:S02]  /*a820*/  LEA R48, P0, R6, UR6, 0x2 ;  /* 0x0000000606307c11 */ /* 0x000fe4000f8010ff */
[----:B------:R-:W-:Y:S02]  /*a830*/  IADD3 R7, P2, R20, 0x7000, RZ ;  /* 0x0000700014077810 */ /* 0x000fe40007f5e0ff */
[----:B------:R-:W-:Y:S01]  /*a840*/  LEA.HI.X R49, R6, UR7, R5, 0x2, P0 ;  /* 0x0000000706317c11 */ /* 0x000fe200080f1405 */
[----:B------:R-:W-:Y:S01]  /*a850*/  VIADD R5, R8, 0x8 ;  /* 0x0000000808057836 */ /* 0x000fe20000000000 */
[----:B------:R-:W-:-:S02]  /*a860*/  LOP3.LUT P0, RZ, R189, 0x3, RZ, 0xc0, !PT ;  /* 0x00000003bdff7812 */ /* 0x000fc4000780c0ff */
[----:B------:R-:W-:Y:S02]  /*a870*/  LOP3.LUT R36, R37, 0x380, RZ, 0xc0, !PT ;  /* 0x0000038025247812 */ /* 0x000fe400078ec0ff */
[----:B------:R-:W-:Y:S02]  /*a880*/  ISETP.GE.OR P1, PT, R8, UR10, P0 ;  /* 0x0000000a08007c0c */ /* 0x000fe40008726670 */
[----:B------:R-:W-:Y:S02]  /*a890*/  LOP3.LUT R40, R41, 0x380, RZ, 0xc0, !PT ;  /* 0x0000038029287812 */ /* 0x000fe400078ec0ff */
[----:B------:R-:W-:Y:S02]  /*a8a0*/  LOP3.LUT R24, R25, 0x380, RZ, 0xc0, !PT ;  /* 0x0000038019187812 */ /* 0x000fe400078ec0ff */
[----:B------:R-:W-:Y:S02]  /*a8b0*/  LOP3.LUT R9, R20, 0x380, RZ, 0xc0, !PT ;  /* 0x0000038014097812 */ /* 0x000fe400078ec0ff */
[----:B------:R-:W-:Y:S01]  /*a8c0*/  ISETP.GE.OR P0, PT, R5, UR10, P0 ;  /* 0x0000000a05007c0c */ /* 0x000fe20008706670 */
[----:B------:R-:W-:Y:S01]  /*a8d0*/  IMAD.X R5, RZ, RZ, R21, P6 ;  /* 0x000000ffff057224 */ /* 0x000fe200030e0615 */
[----:B------:R-:W-:-:S02]  /*a8e0*/  LOP3.LUT R6, R7, 0x380, RZ, 0xc0, !PT ;  /* 0x0000038007067812 */ /* 0x000fc400078ec0ff */
[----:B------:R-:W-:Y:S01]  /*a8f0*/  SHF.R.U64 R36, R36, 0x3, RZ ;  /* 0x0000000324247819 */ /* 0x000fe200000012ff */
[----:B------:R-:W-:Y:S01]  /*a900*/  UIMAD UR6, UR9, UR12, URZ ;  /* 0x0000000c090672a4 */ /* 0x000fe2000f8e023f */
[----:B------:R-:W-:Y:S01]  /*a910*/  SHF.R.U64 R40, R40, 0x3, RZ ;  /* 0x0000000328287819 */ /* 0x000fe200000012ff */
[----:B------:R0:W-:Y:S01]  /*a920*/  @!P1 STG.E desc[UR20][R48.64], R3 ;  /* 0x0000000330009986 */ /* 0x0001e2000c101914 */
[----:B------:R-:W-:Y:S01]  /*a930*/  SHF.R.U64 R24, R24, 0x3, RZ ;  /* 0x0000000318187819 */ /* 0x000fe200000012ff */
[----:B------:R-:W-:Y:S01]  /*a940*/  IMAD.MOV.U32 R44, RZ, RZ, R17 ;  /* 0x000000ffff2c7224 */ /* 0x000fe200078e0011 */
[----:B------:R-:W-:Y:S01]  /*a950*/  SHF.R.U64 R9, R9, 0x3, RZ ;  /* 0x0000000309097819 */ /* 0x000fe200000012ff */
[----:B------:R-:W-:Y:S01]  /*a960*/  ULDC.64 UR8, c[0x0][0xae0] ;  /* 0x0002b80000087ab9 */ /* 0x000fe20000000a00 */
        /* <DEDUP_REMOVED lines=11> */
[----:B0-----:R-:W-:Y:S01]  /*aa20*/  IMAD.U32 R3, RZ, RZ, UR12 ;  /* 0x0000000cff037e24 */ /* 0x001fe2000f8e00ff */
[----:B------:R-:W-:Y:S01]  /*aa30*/  SHF.R.S32.HI R45, RZ, 0x1f, R17 ;  /* 0x0000001fff2d7819 */ /* 0x000fe20000011411 */
[----:B------:R0:W5:Y:S01]  /*aa40*/  LD.E.128 R32, desc[UR20][R20.64] ;  /* 0x0000001414207980 */ /* 0x000162000c101d00 */
[----:B------:R-:W-:-:S03]  /*aa50*/  UIMAD UR6, UR4, UR13, UR6 ;  /* 0x0000000d040672a4 */ /* 0x000fc6000f8e0206 */
[----:B------:R-:W5:Y:S01]  /*aa60*/  LD.E.128 R28, desc[UR20][R28.64] ;  /* 0x000000141c1c7980 */ /* 0x000f62000c101d00 */
[----:B-1----:R-:W-:-:S03]  /*aa70*/  IMAD.WIDE.U32 R2, R3, UR4, R44 ;  /* 0x0000000403027c25 */ /* 0x002fc6000f8e002c */
[----:B------:R-:W5:Y:S04]  /*aa80*/  LD.E.128 R12, desc[UR20][R12.64] ;  /* 0x000000140c0c7980 */ /* 0x000f68000c101d00 */
[----:B------:R-:W5:Y:S04]  /*aa90*/  LD.E.128 R4, desc[UR20][R4.64] ;  /* 0x0000001404047980 */ /* 0x000f68000c101d00 */
[----:B------:R-:W5:Y:S04]  /*aaa0*/  LD.E.128 R36, desc[UR20][R36.64] ;  /* 0x0000001424247980 */ /* 0x000f68000c101d00 */
[----:B------:R-:W5:Y:S04]  /*aab0*/  LD.E.128 R40, desc[UR20][R40.64] ;  /* 0x0000001428287980 */ /* 0x000f68000c101d00 */
[----:B------:R-:W5:Y:S04]  /*aac0*/  LD.E.128 R24, desc[UR20][R24.64] ;  /* 0x0000001418187980 */ /* 0x000f68000c101d00 */
[----:B------:R-:W5:Y:S01]  /*aad0*/  LD.E.128 R8, desc[UR20][R8.64] ;  /* 0x0000001408087980 */ /* 0x000f62000c101d00 */
[----:B------:R-:W-:Y:S01]  /*aae0*/  UIMAD UR4, UR14, UR8, URZ ;  /* 0x000000080e0472a4 */ /* 0x000fe2000f8e023f */
[----:B------:R-:W-:Y:S01]  /*aaf0*/  VIADD R3, R3, UR6 ;  /* 0x0000000603037c36 */ /* 0x000fe20008000000 */
[----:B------:R-:W-:Y:S01]  /*ab00*/  UIMAD UR10, UR17, -0x80, UR10 ;  /* 0xffffff80110a78a4 */ /* 0x000fe2000f8e020a */
        /* <DEDUP_REMOVED lines=8> */
[----:B------:R-:W-:Y:S01]  /*ab90*/  VIADD R0, R0, 0x34820 ;  /* 0x0003482000007836 */ /* 0x000fe20000000000 */
[----:B------:R-:W-:Y:S01]  /*aba0*/  ULDC.64 UR6, c[0x0][0xae8] ;  /* 0x0002ba0000067ab9 */ /* 0x000fe20000000a00 */
[----:B------:R-:W-:Y:S01]  /*abb0*/  IMAD.WIDE.U32 R2, R19, UR18, R2 ;  /* 0x0000001213027c25 */ /* 0x000fe2000f8e0002 */
[C---:B------:R-:W-:Y:S01]  /*abc0*/  ISETP.GE.AND P2, PT, R18.reuse, UR10, PT ;  /* 0x0000000a12007c0c */ /* 0x040fe2000bf46270 */
[----:B------:R-:W-:Y:S01]  /*abd0*/  BSSY B1, `(.L_x_2038) ;  /* 0x0000024000017945 */ /* 0x000fe20003800000 */
[----:B------:R-:W-:Y:S01]  /*abe0*/  PRMT R0, RZ, 0x654, R0 ;  /* 0x00000654ff007816 */ /* 0x000fe20000000000 */
[----:B------:R-:W-:Y:S01]  /*abf0*/  VIADD R3, R3, UR4 ;  /* 0x0000000403037c36 */ /* 0x000fe20008000000 */
[----:B------:R-:W-:Y:S01]  /*ac00*/  UIMAD UR4, UR16, UR6, URZ ;  /* 0x00000006100472a4 */ /* 0x000fe2000f8e023f */
[----:B------:R-:W-:-:S02]  /*ac10*/  VIADD R19, R18, 0x20 ;  /* 0x0000002012137836 */ /* 0x000fc40000000000 */
[----:B------:R-:W-:Y:S01]  /*ac20*/  IMAD.U32 R45, RZ, RZ, UR6 ;  /* 0x00000006ff2d7e24 */ /* 0x000fe2000f8e00ff */
[----:B------:R-:W-:Y:S01]  /*ac30*/  UIMAD UR4, UR15, UR7, UR4 ;  /* 0x000000070f0472a4 */ /* 0x000fe2000f8e0204 */
[C---:B0-----:R-:W-:Y:S01]  /*ac40*/  VIADD R21, R18.reuse, 0x60 ;  /* 0x0000006012157836 */ /* 0x041fe20000000000 */
[----:B------:R-:W-:Y:S01]  /*ac50*/  ISETP.GE.AND P4, PT, R19, UR10, PT ;  /* 0x0000000a13007c0c */ /* 0x000fe2000bf86270 */
[----:B------:R-:W-:Y:S01]  /*ac60*/  IMAD.WIDE.U32 R44, R45, UR15, R2 ;  /* 0x0000000f2d2c7c25 */ /* 0x000fe2000f8e0002 */
[--C-:B------:R-:W-:Y:S02]  /*ac70*/  SHF.R.S32.HI R19, RZ, 0x1f, R18.reuse ;  /* 0x0000001fff137819 */ /* 0x100fe40000011412 */
[----:B------:R-:W-:Y:S01]  /*ac80*/  ISETP.GE.AND P1, PT, R21, UR10, PT ;  /* 0x0000000a15007c0c */ /* 0x000fe2000bf26270 */
[----:B------:R-:W-:Y:S02]  /*ac90*/  VIADD R20, R18, 0x40 ;  /* 0x0000004012147836 */ /* 0x000fe40000000000 */
[----:B------:R-:W-:Y:S01]  /*aca0*/  IMAD.U32 R21, RZ, RZ, UR17 ;  /* 0x00000011ff157e24 */ /* 0x000fe2000f8e00ff */
[----:B-1----:R0:W-:Y:S01]  /*acb0*/  SYNCS.ARRIVE.TRANS64.RED.A1T0 RZ, [R0+URZ], RZ ;  /* 0x000000ff00ff79a7 */ /* 0x0021e2000810043f */
[----:B------:R-:W-:Y:S01]  /*acc0*/  VIADD R51, R45, UR4 ;  /* 0x000000042d337c36 */ /* 0x000fe20008000000 */
[----:B------:R-:W-:Y:S01]  /*acd0*/  ISETP.GE.AND P0, PT, R20, UR10, PT ;  /* 0x0000000a14007c0c */ /* 0x000fe2000bf06270 */
[----:B------:R-:W-:Y:S01]  /*ace0*/  IMAD.WIDE R20, R21, 0x80, R18 ;  /* 0x0000008015147825 */ /* 0x000fe200078e0212 */
[----:B------:R-:W-:Y:S11]  /*acf0*/  @P2 BRA `(.L_x_2039) ;  /* 0x0000000000442947 */ /* 0x000ff60003800000 */
[----:B------:R-:W-:Y:S01]  /*ad00*/  ULDC.64 UR6, c[0x0][0xad8] ;  /* 0x0002b60000067ab9 */ /* 0x000fe20000000a00 */
[----:B0-----:R-:W-:Y:S01]  /*ad10*/  VIADD R0, R17, 0x40 ;  /* 0x0000004011007836 */ /* 0x001fe20000000000 */
        /* <DEDUP_REMOVED lines=15> */
.L_x_2039:
[----:B------:R-:W-:Y:S05]  /*ae10*/  BSYNC B1 ;  /* 0x0000000000017941 */ /* 0x000fea0003800000 */
.L_x_2038:
[----:B------:R-:W-:Y:S04]  /*ae20*/  BSSY B1, `(.L_x_2040) ;  /* 0x0000015000017945 */ /* 0x000fe80003800000 */
[----:B------:R-:W-:Y:S05]  /*ae30*/  @P4 BRA `(.L_x_2041) ;  /* 0x00000000004c4947 */ /* 0x000fea0003800000 */
[----:B-1---5:R-:W-:Y:S01]  /*ae40*/  IADD3 R33, P2, R20, 0x20, RZ ;  /* 0x0000002014217810 */ /* 0x022fe20007f5e0ff */
[----:B------:R-:W-:Y:S01]  /*ae50*/  ULDC.64 UR6, c[0x0][0xad8] ;  /* 0x0002b60000067ab9 */ /* 0x000fe20000000a00 */
[----:B------:R-:W-:Y:S01]  /*ae60*/  IMAD.MOV.U32 R2, RZ, RZ, R44 ;  /* 0x000000ffff027224 */ /* 0x000fe200078e002c */
[----:B------:R-:W-:Y:S01]  /*ae70*/  ULDC UR4, c[0x0][0xa8c] ;  /* 0x0002a30000047ab9 */ /* 0x000fe20000000800 */
[----:B------:R-:W-:Y:S01]  /*ae80*/  IMAD.MOV.U32 R3, RZ, RZ, R51 ;  /* 0x000000ffff037224 */ /* 0x000fe200078e0033 */
[C---:B------:R-:W-:Y:S01]  /*ae90*/  ISETP.GE.AND P3, PT, R17.reuse, UR4, PT ;  /* 0x0000000411007c0c */ /* 0x040fe2000bf66270 */
[----:B0-----:R-:W-:Y:S01]  /*aea0*/  IMAD.X R0, RZ, RZ, R21, P2 ;  /* 0x000000ffff007224 */ /* 0x001fe200010e0615 */
        /* <DEDUP_REMOVED lines=12> */
.L_x_2041:
[----:B------:R-:W-:Y:S05]  /*af70*/  BSYNC B1 ;  /* 0x0000000000017941 */ /* 0x000fea0003800000 */
.L_x_2040:
[----:B------:R-:W-:Y:S04]  /*af80*/  BSSY B1, `(.L_x_2042) ;  /* 0x0000015000017945 */ /* 0x000fe80003800000 */
[----:B------:R-:W-:Y:S05]  /*af90*/  @P0 BRA `(.L_x_2043) ;  /* 0x00000000004c0947 */ /* 0x000fea0003800000 */
[----:B--2--5:R-:W-:Y:S01]  /*afa0*/  IADD3 R29, P0, R20, 0x40, RZ ;  /* 0x00000040141d7810 */ /* 0x024fe20007f1e0ff */
        /* <DEDUP_REMOVED lines=18> */
.L_x_2043:
[----:B------:R-:W-:Y:S05]  /*b0d0*/  BSYNC B1 ;  /* 0x0000000000017941 */ /* 0x000fea0003800000 */
.L_x_2042:
[----:B------:R-:W-:Y:S05]  /*b0e0*/  @P1 BRA `(.L_x_2044) ;  /* 0x0000000c00541947 */ /* 0x000fea0003800000 */
[----:B---3-5:R-:W-:Y:S01]  /*b0f0*/  IADD3 R13, P0, R20, 0x60, RZ ;  /* 0x00000060140d7810 */ /* 0x028fe20007f1e0ff */
[----:B------:R-:W-:Y:S01]  /*b100*/  ULDC.64 UR6, c[0x0][0xad8] ;  /* 0x0002b60000067ab9 */ /* 0x000fe20000000a00 */
[----:B------:R-:W-:Y:S01]  /*b110*/  IMAD.MOV.U32 R2, RZ, RZ, R44 ;  /* 0x000000ffff027224 */ /* 0x000fe200078e002c */
[----:B------:R-:W-:Y:S01]  /*b120*/  ULDC UR4, c[0x0][0xa8c] ;  /* 0x0002a30000047ab9 */ /* 0x000fe20000000800 */
[----:B------:R-:W-:Y:S01]  /*b130*/  IMAD.MOV.U32 R3, RZ, RZ, R51 ;  /* 0x000000ffff037224 */ /* 0x000fe200078e0033 */
[----:B------:R-:W-:Y:S01]  /*b140*/  ISETP.GE.AND P1, PT, R17, UR4, PT ;  /* 0x0000000411007c0c */ /* 0x000fe2000bf26270 */
[----:B------:R-:W-:Y:S01]  /*b150*/  IMAD.X R20, RZ, RZ, R21, P0 ;  /* 0x000000ffff147224 */ /* 0x000fe200000e0615 */
[----:B------:R-:W-:Y:S01]  /*b160*/  ULDC.64 UR8, c[0x0][0x208] ;  /* 0x0000820000087ab9 */ /* 0x000fe20000000a00 */
[----:B------:R-:W-:-:S04]  /*b170*/  IMAD.WIDE.U32 R2, R13, UR6, R2 ;  /* 0x000000060d027c25 */ /* 0x000fc8000f8e0002 */
[----:B------:R-:W-:Y:S02]  /*b180*/  IMAD R20, R20, UR6, RZ ;  /* 0x0000000614147c24 */ /* 0x000fe4000f8e02ff */
[----:B0-----:R-:W-:Y:S02]  /*b190*/  VIADD R0, R17, 0x40 ;  /* 0x0000004011007836 */ /* 0x001fe40000000000 */
        /* <DEDUP_REMOVED lines=11> */
.L_x_2036:
[----:B------:R-:W-:Y:S01]  /*b250*/  R2UR UR8, R186 ;  /* 0x00000000ba0872ca */ /* 0x000fe200000e0000 */
[----:B------:R-:W-:Y:S01]  /*b260*/  ULDC.64 UR6, c[0x0][0xbe0] ;  /* 0x0002f80000067ab9 */ /* 0x000fe20000000a00 */
[----:B------:R-:W-:Y:S01]  /*b270*/  R2UR UR4, R184 ;  /* 0x00000000b80472ca */ /* 0x000fe200000e0000 */
[----:B------:R-:W-:Y:S01]  /*b280*/  UISETP.NE.U32.AND UP0, UPT, UR6, URZ, UPT ;  /* 0x0000003f0600728c */ /* 0x000fe2000bf05070 */
[----:B------:R-:W-:-:S03]  /*b290*/  ULDC.64 UR12, c[0x0][0x208] ;  /* 0x00008200000c7ab9 */ /* 0x000fc60000000a00 */
[----:B------:R-:W-:-:S06]  /*b2a0*/  UISETP.NE.AND.EX UP1, UPT, UR7, URZ, UPT, UP0 ;  /* 0x0000003f0700728c */ /* 0x000fcc000bf25300 */
[----:B------:R-:W-:Y:S02]  /*b2b0*/  PLOP3.LUT P2, PT, PT, PT, UP1, 0x80, 0x0 ;  /* 0x000000000000781c */ /* 0x000fe40003f4f018 */
[----:B------:R-:W-:Y:S02]  /*b2c0*/  USHF.L.U64.HI UR10, UR4, 0x2, UR8 ;  /* 0x00000002040a7899 */ /* 0x000fe40008010208 */
[----:B------:R-:W-:Y:S01]  /*b2d0*/  USHF.L.U32 UR4, UR4, 0x2, URZ ;  /* 0x0000000204047899 */ /* 0x000fe2000800063f */
[----:B------:R-:W-:-:S03]  /*b2e0*/  ULDC.64 UR8, c[0x0][0xbd8] ;  /* 0x0002f60000087ab9 */ /* 0x000fc60000000a00 */
[----:B------:R-:W-:Y:S02]  /*b2f0*/  @UP1 UIADD3 UR6, UP2, UR4, UR6, URZ ;  /* 0x0000000604061290 */ /* 0x000fe4000ff5e03f */
[----:B------:R-:W-:Y:S02]  /*b300*/  UISETP.NE.U32.AND UP0, UPT, UR8, URZ, UPT ;  /* 0x0000003f0800728c */ /* 0x000fe4000bf05070 */
[----:B------:R-:W-:Y:S02]  /*b310*/  @UP1 UIADD3.X UR7, UR10, UR7, URZ, UP2, !UPT ;  /* 0x000000070a071290 */ /* 0x000fe400097fe43f */
[----:B------:R-:W-:Y:S01]  /*b320*/  IMAD.U32 R4, RZ, RZ, UR6 ;  /* 0x00000006ff047e24 */ /* 0x000fe2000f8e00ff */
[----:B------:R-:W-:Y:S02]  /*b330*/  UISETP.NE.AND.EX UP0, UPT, UR9, URZ, UPT, UP0 ;  /* 0x0000003f0900728c */ /* 0x000fe4000bf05300 */
[----:B------:R-:W-:Y:S01]  /*b340*/  UIADD3 UR4, UP1, UR4, UR8, URZ ;  /* 0x0000000804047290 */ /* 0x000fe2000ff3e03f */
[----:B------:R-:W-:-:S03]  /*b350*/  IMAD.U32 R5, RZ, RZ, UR7 ;  /* 0x00000007ff057e24 */ /* 0x000fc6000f8e00ff */
[----:B------:R-:W-:Y:S01]  /*b360*/  PLOP3.LUT P1, PT, PT, PT, UP0, 0x80, 0x0 ;  /* 0x000000000000781c */ /* 0x000fe20003f2f008 */
[----:B------:R-:W-:Y:S01]  /*b370*/  UIADD3.X UR6, UR10, UR9, URZ, UP1, !UPT ;  /* 0x000000090a067290 */ /* 0x000fe20008ffe43f */
[----:B------:R-:W2:Y:S01]  /*b380*/  @P2 LDG.E R4, desc[UR12][R4.64] ;  /* 0x0000000c04042981 */ /* 0x000ea2000c1e1900 */
[----:B------:R-:W-:Y:S02]  /*b390*/  IMAD.MOV.U32 R7, RZ, RZ, RZ ;  /* 0x000000ffff077224 */ /* 0x000fe400078e00ff */
[----:B------:R-:W-:Y:S02]  /*b3a0*/  IMAD.U32 R2, RZ, RZ, UR4 ;  /* 0x00000004ff027e24 */ /* 0x000fe4000f8e00ff */
[----:B------:R-:W-:Y:S01]  /*b3b0*/  IMAD.U32 R3, RZ, RZ, UR6 ;  /* 0x00000006ff037e24 */ /* 0x000fe2000f8e00ff */
[----:B------:R-:W-:Y:S01]  /*b3c0*/  ULDC UR4, c[0x0][0xa88] ;  /* 0x0002a20000047ab9 */ /* 0x000fe20000000800 */
[----:B------:R-:W-:-:S04]  /*b3d0*/  ISETP.GT.AND P0, PT, R193, 0x7f, PT ;  /* 0x0000007fc100780c */ /* 0x000fc80003f04270 */
[----:B------:R0:W5:Y:S01]  /*b3e0*/  @P1 LDG.E R7, desc[UR12][R2.64] ;  /* 0x0000000c02071981 */ /* 0x000162000c1e1900 */
[----:B--2---:R-:W-:Y:S01]  /*b3f0*/  @P2 R2UR UR4, R4 ;  /* 0x00000000040422ca */ /* 0x004fe200000e0000 */
        /* <DEDUP_REMOVED lines=8> */
.L_x_2045:
[----:B------:R-:W-:Y:S01]  /*b480*/  R2UR UR8, R185 ;  /* 0x00000000b90872ca */ /* 0x000fe200000e0000 */
[----:B------:R-:W-:Y:S01]  /*b490*/  BSSY B1, `(.L_x_2046) ;  /* 0x0000025000017945 */ /* 0x000fe20003800000 */
[----:B------:R-:W-:Y:S02]  /*b4a0*/  R2UR UR7, R184 ;  /* 0x00000000b80772ca */ /* 0x000fe400000e0000 */
[----:B------:R-:W-:Y:S02]  /*b4b0*/  R2UR UR6, R186 ;  /* 0x00000000ba0672ca */ /* 0x000fe400000e0000 */
[----:B------:R-:W-:Y:S02]  /*b4c0*/  SHF.R.S32.HI R8, RZ, 0x1f, R17 ;  /* 0x0000001fff087819 */ /* 0x000fe40000011411 */
[----:B-----5:R-:W-:-:S05]  /*b4d0*/  SHF.R.S32.HI R6, RZ, 0x1f, R7 ;  /* 0x0000001fff067819 */ /* 0x020fca0000011407 */
[----:B------:R-:W-:Y:S02]  /*b4e0*/  USHF.R.S32.HI UR8, URZ, 0x1f, UR8 ;  /* 0x0000001f3f087899 */ /* 0x000fe40008011408 */
[----:B------:R-:W-:Y:S02]  /*b4f0*/  USEL UR9, UR7, URZ, !UP0 ;  /* 0x0000003f07097287 */ /* 0x000fe4000c000000 */
[----:B------:R-:W-:Y:S01]  /*b500*/  USEL UR10, UR6, URZ, !UP0 ;  /* 0x0000003f060a7287 */ /* 0x000fe2000c000000 */
[----:B------:R-:W-:Y:S11]  /*b510*/  @P0 BRA `(.L_x_2047) ;  /* 0x0000000000700947 */ /* 0x000ff60003800000 */
[----:B------:R-:W0:Y:S01]  /*b520*/  S2R R2, SR_TID.X ;  /* 0x0000000000027919 */ /* 0x000e220000002100 */
[----:B------:R-:W-:-:S13]  /*b530*/  R2UR UR6, R187 ;  /* 0x00000000bb0672ca */ /* 0x000fda00000e0000 */
[----:B------:R-:W-:-:S04]  /*b540*/  IMAD.U32 R0, RZ, RZ, UR6 ;  /* 0x00000006ff007e24 */ /* 0x000fc8000f8e00ff */
[----:B0-----:R-:W-:-:S04]  /*b550*/  IMAD R0, R0, 0x80, R2 ;  /* 0x0000008000007824 */ /* 0x001fc800078e0202 */
[----:B------:R-:W-:-:S05]  /*b560*/  VIADD R0, R0, 0xffffff80 ;  /* 0xffffff8000007836 */ /* 0x000fca0000000000 */
[----:B------:R-:W-:-:S13]  /*b570*/  ISETP.GE.AND P0, PT, R0, UR4, PT ;  /* 0x0000000400007c0c */ /* 0x000fda000bf06270 */
[----:B------:R-:W-:Y:S05]  /*b580*/  @P0 BRA `(.L_x_2047) ;  /* 0x0000000000540947 */ /* 0x000fea0003800000 */
[----:B------:R-:W-:Y:S01]  /*b590*/  R2UR UR7, R185 ;  /* 0x00000000b90772ca */ /* 0x000fe200000e0000 */
[----:B------:R-:W-:Y:S01]  /*b5a0*/  ULDC.64 UR12, c[0x0][0xb70] ;  /* 0x0002dc00000c7ab9 */ /* 0x000fe20000000a00 */
[C---:B------:R-:W-:Y:S01]  /*b5b0*/  IADD3 R2, P0, R0.reuse, R7, RZ ;  /* 0x0000000700027210 */ /* 0x040fe20007f1e0ff */
        /* <DEDUP_REMOVED lines=18> */
.L_x_2047:
[----:B------:R-:W-:Y:S05]  /*b6e0*/  BSYNC B1 ;  /* 0x0000000000017941 */ /* 0x000fea0003800000 */
.L_x_2046:
[----:B------:R-:W-:Y:S01]  /*b6f0*/  R2UR UR11, R187 ;  /* 0x00000000bb0b72ca */ /* 0x000fe200000e0000 */
[----:B------:R-:W-:Y:S01]  /*b700*/  ULDC.64 UR6, c[0x0][0xaa0] ;  /* 0x0002a80000067ab9 */ /* 0x000fe20000000a00 */
[----:B------:R-:W-:Y:S01]  /*b710*/  R2UR UR14, R185 ;  /* 0x00000000b90e72ca */ /* 0x000fe200000e0000 */
[----:B------:R-:W-:Y:S01]  /*b720*/  IMAD.MOV.U32 R2, RZ, RZ, R17 ;  /* 0x000000ffff027224 */ /* 0x000fe200078e0011 */
[----:B------:R-:W-:Y:S01]  /*b730*/  ULDC.64 UR12, c[0x0][0xae0] ;  /* 0x0002b800000c7ab9 */ /* 0x000fe20000000a00 */
[----:B0-----:R-:W-:Y:S01]  /*b740*/  IMAD.MOV.U32 R3, RZ, RZ, R8 ;  /* 0x000000ffff037224 */ /* 0x001fe200078e0008 */
[----:B------:R-:W-:Y:S01]  /*b750*/  BSSY B1, `(.L_x_2048) ;  /* 0x000002e000017945 */ /* 0x000fe20003800000 */
[----:B------:R-:W-:Y:S02]  /*b760*/  IMAD R0, R6, UR6, RZ ;  /* 0x0000000606007c24 */ /* 0x000fe4000f8e02ff */
[----:B------:R-:W-:Y:S01]  /*b770*/  IMAD.WIDE.U32 R2, R7, UR6, R2 ;  /* 0x0000000607027c25 */ /* 0x000fe2000f8e0002 */
[----:B------:R-:W-:-:S03]  /*b780*/  UIMAD UR6, UR8, UR12, URZ ;  /* 0x0000000c080672a4 */ /* 0x000fc6000f8e023f */
[----:B------:R-:W-:Y:S01]  /*b790*/  IMAD R7, R7, UR7, R0 ;  /* 0x0000000707077c24 */ /* 0x000fe2000f8e0200 */
[----:B------:R-:W-:Y:S01]  /*b7a0*/  UIMAD UR7, UR11, -0x80, UR4 ;  /* 0xffffff800b0778a4 */ /* 0x000fe2000f8e0204 */
[----:B------:R-:W-:Y:S01]  /*b7b0*/  IMAD.U32 R5, RZ, RZ, UR12 ;  /* 0x0000000cff057e24 */ /* 0x000fe2000f8e00ff */
[----:B------:R-:W-:Y:S01]  /*b7c0*/  UIMAD UR6, UR14, UR13, UR6 ;  /* 0x0000000d0e0672a4 */ /* 0x000fe2000f8e0206 */
[----:B------:R-:W-:Y:S01]  /*b7d0*/  IMAD.IADD R3, R3, 0x1, R7 ;  /* 0x0000000103037824 */ /* 0x000fe200078e0207 */
[----:B------:R-:W-:Y:S01]  /*b7e0*/  SHF.R.S32.HI R7, RZ, 0x1f, R18 ;  /* 0x0000001fff077819 */ /* 0x000fe20000011412 */
[----:B------:R-:W-:Y:S01]  /*b7f0*/  ULDC.64 UR12, c[0x0][0xae8] ;  /* 0x0002ba00000c7ab9 */ /* 0x000fe20000000a00 */
[----:B------:R-:W-:Y:S01]  /*b800*/  ISETP.GE.AND P2, PT, R18, UR7, PT ;  /* 0x0000000712007c0c */ /* 0x000fe2000bf46270 */
[----:B------:R-:W-:Y:S01]  /*b810*/  IMAD.WIDE.U32 R2, R5, UR14, R2 ;  /* 0x0000000e05027c25 */ /* 0x000fe2000f8e0002 */
[----:B------:R-:W-:-:S03]  /*b820*/  UIMAD UR4, UR10, UR12, URZ ;  /* 0x0000000c0a0472a4 */ /* 0x000fc6000f8e023f */
[C---:B------:R-:W-:Y:S01]  /*b830*/  VIADD R4, R18.reuse, 0x60 ;  /* 0x0000006012047836 */ /* 0x040fe20000000000 */
[----:B------:R-:W-:Y:S01]  /*b840*/  UIMAD UR4, UR9, UR13, UR4 ;  /* 0x0000000d090472a4 */ /* 0x000fe2000f8e0204 */
[----:B------:R-:W-:Y:S02]  /*b850*/  VIADD R0, R18, 0x20 ;  /* 0x0000002012007836 */ /* 0x000fe40000000000 */
[----:B------:R-:W-:Y:S01]  /*b860*/  VIADD R3, R3, UR6 ;  /* 0x0000000603037c36 */ /* 0x000fe20008000000 */
[----:B------:R-:W-:Y:S01]  /*b870*/  ISETP.GE.AND P0, PT, R4, UR7, PT ;  /* 0x0000000704007c0c */ /* 0x000fe2000bf06270 */
[----:B------:R-:W-:Y:S01]  /*b880*/  IMAD.U32 R5, RZ, RZ, UR12 ;  /* 0x0000000cff057e24 */ /* 0x000fe2000f8e00ff */
[----:B------:R-:W-:Y:S01]  /*b890*/  ISETP.GE.AND P3, PT, R0, UR7, PT ;  /* 0x0000000700007c0c */ /* 0x000fe2000bf66270 */
[----:B------:R-:W-:Y:S02]  /*b8a0*/  VIADD R0, R18, 0x40 ;  /* 0x0000004012007836 */ /* 0x000fe40000000000 */
[----:B------:R-:W-:-:S03]  /*b8b0*/  IMAD.WIDE.U32 R4, R5, UR9, R2 ;  /* 0x0000000905047c25 */ /* 0x000fc6000f8e0002 */
[----:B------:R-:W-:Y:S01]  /*b8c0*/  ISETP.GE.AND P1, PT, R0, UR7, PT ;  /* 0x0000000700007c0c */ /* 0x000fe2000bf26270 */
[----:B------:R-:W-:Y:S02]  /*b8d0*/  IMAD.U32 R9, RZ, RZ, UR11 ;  /* 0x0000000bff097e24 */ /* 0x000fe4000f8e00ff */
[----:B------:R-:W-:Y:S02]  /*b8e0*/  IMAD.MOV.U32 R6, RZ, RZ, R18 ;  /* 0x000000ffff067224 */ /* 0x000fe400078e0012 */
[----:B------:R-:W-:Y:S02]  /*b8f0*/  VIADD R11, R5, UR4 ;  /* 0x00000004050b7c36 */ /* 0x000fe40008000000 */
[----:B------:R-:W-:Y:S01]  /*b900*/  IMAD.WIDE R6, R9, 0x80, R6 ;  /* 0x0000008009067825 */ /* 0x000fe200078e0206 */
[----:B------:R-:W-:Y:S06]  /*b910*/  @P2 BRA `(.L_x_2049) ;  /* 0x0000000000442947 */ /* 0x000fec0003800000 */
        /* <DEDUP_REMOVED lines=17> */
.L_x_2049:
[----:B------:R-:W-:Y:S05]  /*ba30*/  BSYNC B1 ;  /* 0x0000000000017941 */ /* 0x000fea0003800000 */
.L_x_2048:
        /* <DEDUP_REMOVED lines=21> */
.L_x_2051:
[----:B------:R-:W-:Y:S05]  /*bb90*/  BSYNC B1 ;  /* 0x0000000000017941 */ /* 0x000fea0003800000 */
.L_x_2050:
[----:B------:R-:W-:Y:S04]  /*bba0*/  BSSY B1, `(.L_x_2052) ;  /* 0x0000015000017945 */ /* 0x000fe80003800000 */
[----:B------:R-:W-:Y:S05]  /*bbb0*/  @P1 BRA `(.L_x_2053) ;  /* 0x00000000004c1947 */ /* 0x000fea0003800000 */
[----:B01----:R-:W-:Y:S01]  /*bbc0*/  IADD3 R9, P1, R6, 0x40, RZ ;  /* 0x0000004006097810 */ /* 0x003fe20007f3e0ff */
        /* <DEDUP_REMOVED lines=18> */
.L_x_2053:
[----:B------:R-:W-:Y:S05]  /*bcf0*/  BSYNC B1 ;  /* 0x0000000000017941 */ /* 0x000fea0003800000 */
.L_x_2052:
        /* <DEDUP_REMOVED lines=20> */
.L_x_2044:
[----:B------:R-:W-:Y:S05]  /*be40*/  BSYNC B0 ;  /* 0x0000000000007941 */ /* 0x000fea0003800000 */
.L_x_2035:
[----:B------:R-:W-:Y:S02]  /*be50*/  ULDC UR4, c[0x0][0xc14] ;  /* 0x0003050000047ab9 */ /* 0x000fe40000000800 */
[----:B------:R-:W-:-:S13]  /*be60*/  ISETP.GE.AND P0, PT, R47, UR4, PT ;  /* 0x000000042f007c0c */ /* 0x000fda000bf06270 */
[----:B------:R-:W-:Y:S05]  /*be70*/  @!P0 BRA `(.L_x_2054) ;  /* 0xffffff4c00d08947 */ /* 0x000fea000383ffff */
[----:B------:R-:W-:Y:S05]  /*be80*/  EXIT ;  /* 0x000000000000794d */ /* 0x000fea0003800000 */
.L_x_1999:
        /* <DEDUP_REMOVED lines=38> */
[----:B-1----:R-:W-:Y:S01]  /*c0f0*/  SEL R3, R6, RZ, P0 ;  /* 0x000000ff06037207 */ /* 0x002fe20000000000 */
[----:B------:R-:W-:Y:S01]  /*c100*/  IMAD.MOV.U32 R6, RZ, RZ, RZ ;  /* 0x000000ffff067224 */ /* 0x000fe200078e00ff */
        /* <DEDUP_REMOVED lines=10> */
[----:B-1----:R-:W-:-:S05]  /*c1b0*/  SEL R5, R5, RZ, P0 ;  /* 0x000000ff05057207 */ /* 0x002fca0000000000 */
[----:B------:R-:W-:-:S05]  /*c1c0*/  IMAD.IADD R4, R2, 0x1, R5 ;  /* 0x0000000102047824 */ /* 0x000fca00078e0205 */
        /* <DEDUP_REMOVED lines=10> */
.L_x_2059:
[----:B------:R-:W-:Y:S02]  /*c270*/  VIADD R6, R6, 0x1f ;  /* 0x0000001f06067836 */ /* 0x000fe40000000000 */
[----:B------:R-:W-:-:S03]  /*c280*/  IMAD.U32 R19, RZ, RZ, UR7 ;  /* 0x00000007ff137e24 */ /* 0x000fc6000f8e00ff */
[----:B------:R-:W-:-:S13]  /*c290*/  ISETP.GE.AND P0, PT, R6, UR5, PT ;  /* 0x0000000506007c0c */ /* 0x000fda000bf06270 */
[----:B------:R-:W-:Y:S05]  /*c2a0*/  @P0 BRA `(.L_x_2056) ;  /* 0x0000000400cc0947 */ /* 0x000fea0003800000 */
[----:B------:R-:W0:Y:S01]  /*c2b0*/  S2R R2, SR_TID.X ;  /* 0x0000000000027919 */ /* 0x000e220000002100 */
        /* <DEDUP_REMOVED lines=11> */
.L_x_2058:
[----:B------:R-:W-:Y:S05]  /*c370*/  BSYNC B0 ;  /* 0x0000000000007941 */ /* 0x000fea0003800000 */
.L_x_2057:
        /* <DEDUP_REMOVED lines=25> */
.L_x_2055:
        /* <DEDUP_REMOVED lines=21> */
.L_x_2060:
[----:B-1----:R-:W-:Y:S01]  /*c660*/  IMAD.MOV R2, RZ, RZ, -R3 ;  /* 0x000000ffff027224 */ /* 0x002fe200078e0a03 */
[----:B--2---:R-:W-:Y:S01]  /*c670*/  IABS R4, R6 ;  /* 0x0000000600047213 */ /* 0x004fe20000000000 */
[----:B---3--:R-:W-:Y:S02]  /*c680*/  IMAD R16, R16, UR4, R7 ;  /* 0x0000000410107c24 */ /* 0x008fe4000f8e0207 */
[----:B------:R-:W-:Y:S02]  /*c690*/  IMAD R5, R2, R11, RZ ;  /* 0x0000000b02057224 */ /* 0x000fe400078e02ff */
[----:B------:R-:W-:Y:S02]  /*c6a0*/  IMAD.MOV.U32 R2, RZ, RZ, RZ ;  /* 0x000000ffff027224 */ /* 0x000fe400078e00ff */
[----:B------:R-:W-:Y:S02]  /*c6b0*/  IMAD.MOV R4, RZ, RZ, -R4 ;  /* 0x000000ffff047224 */ /* 0x000fe400078e0a04 */
[----:B------:R-:W-:Y:S01]  /*c6c0*/  IMAD.HI.U32 R2, R3, R5, R2 ;  /* 0x0000000503027227 */ /* 0x000fe200078e0002 */
[----:B------:R-:W-:-:S04]  /*c6d0*/  IADD3 R5, -R16, UR6, RZ ;  /* 0x0000000610057c10 */ /* 0x000fc8000fffe1ff */
        /* <DEDUP_REMOVED lines=18> */
[----:B------:R-:W-:-:S03]  /*c800*/  IMAD.IADD R4, R5, 0x1, R4 ;  /* 0x0000000105047824 */ /* 0x000fc600078e0204 */
[----:B------:R-:W-:-:S04]  /*c810*/  IABS R7, R8 ;  /* 0x0000000800077213 */ /* 0x000fc80000000000 */
[----:B------:R-:W1:Y:S08]  /*c820*/  I2F.RP R10, R7 ;  /* 0x00000007000a7306 */ /* 0x000e700000209400 */
[----:B-1----:R-:W1:Y:S02]  /*c830*/  MUFU.RCP R10, R10 ;  /* 0x0000000a000a7308 */ /* 0x002e640000001000 */
[----:B-1----:R-:W-:-:S06]  /*c840*/  VIADD R2, R10, 0xffffffe ;  /* 0x0ffffffe0a027836 */ /* 0x002fcc0000000000 */
[----:B------:R1:W2:Y:S02]  /*c850*/  F2I.FTZ.U32.TRUNC.NTZ R3, R2 ;  /* 0x0000000200037305 */ /* 0x0002a4000021f000 */
[----:B-1----:R-:W-:Y:S02]  /*c860*/  IMAD.MOV.U32 R2, RZ, RZ, RZ ;  /* 0x000000ffff027224 */ /* 0x002fe400078e00ff */
[----:B--2---:R-:W-:-:S04]  /*c870*/  IMAD.MOV R6, RZ, RZ, -R3 ;  /* 0x000000ffff067224 */ /* 0x004fc800078e0a03 */
        /* <DEDUP_REMOVED lines=22> */
.L_x_2056:
[----:B------:R-:W-:Y:S02]  /*c9e0*/  IMAD.MOV.U32 R17, RZ, RZ, RZ ;  /* 0x000000ffff117224 */ /* 0x000fe400078e00ff */
[----:B------:R-:W-:Y:S02]  /*c9f0*/  IMAD.U32 R16, RZ, RZ, UR6 ;  /* 0x00000006ff107e24 */ /* 0x000fe4000f8e00ff */
[----:B------:R-:W-:-:S07]  /*ca00*/  IMAD.MOV.U32 R18, RZ, RZ, RZ ;  /* 0x000000ffff127224 */ /* 0x000fce00078e00ff */
.L_x_2061:
[----:B------:R-:W1:Y:S01]  /*ca10*/  S2R R2, SR_TID.X ;  /* 0x0000000000027919 */ /* 0x000e620000002100 */
[----:B------:R-:W-:Y:S01]  /*ca20*/  STL [R1+0x20], RZ ;  /* 0x000020ff01007387 */ /* 0x000fe20000100800 */
        /* <DEDUP_REMOVED lines=10> */
[----:B------:R1:W-:Y:S03]  /*cad0*/  STL [R1], RZ ;  /* 0x000000ff01007387 */ /* 0x0003e60000100800 */
[----:B------:R-:W-:Y:S05]  /*cae0*/  @P0 BRA `(.L_x_2062) ;  /* 0x0000004000980947 */ /* 0x000fea0003800000 */
[----:B-1----:R-:W-:Y:S01]  /*caf0*/  IMAD.MOV.U32 R0, RZ, RZ, 0x1 ;  /* 0x00000001ff007424 */ /* 0x002fe200078e00ff */
[----:B------:R1:W-:Y:S01]  /*cb00*/  STL [R1], RZ ;  /* 0x000000ff01007387 */ /* 0x0003e20000100800 */
[----:B------:R-:W-:Y:S01]  /*cb10*/  ULDC UR38, c[0x0][0xc] ;  /* 0x0000030000267ab9 */ /* 0x000fe20000000800 */
[----:B------:R-:W-:Y:S02]  /*cb20*/  ULDC.64 UR36, c[0x0][0x198] ;  /* 0x0000660000247ab9 */ /* 0x000fe40000000a00 */
[----:B------:R1:W-:Y:S04]  /*cb30*/  STL [R1+0x8], R0 ;  /* 0x0000080001007387 */ /* 0x0003e80000100800 */
[----:B------:R1:W-:Y:S02]  /*cb40*/  STL [R1+0x20], RZ ;  /* 0x000020ff01007387 */ /* 0x0003e40000100800 */
.L_x_2129:
[----:B--2---:R-:W2:Y:S01]  /*cb50*/  LDC.64 R2, c[0x0][0xc60] ;  /* 0x00031800ff027b82 */ /* 0x004ea20000000a00 */
[----:B------:R-:W-:Y:S01]  /*cb60*/  ULDC.64 UR4, c[0x0][0x208] ;  /* 0x0000820000047ab9 */ /* 0x000fe20000000a00 */
[----:B--2---:R-:W-:-:S05]  /*cb70*/  IMAD.WIDE R2, R19, 0x4, R2 ;  /* 0x0000000413027825 */ /* 0x004fca00078e0202 */
[----:B------:R-:W2:Y:S01]  /*cb80*/  LDG.E R5, desc[UR4][R2.64] ;  /* 0x0000000402057981 */ /* 0x000ea2000c1e1900 */
[----:B------:R-:W-:Y:S05]  /*cb90*/  YIELD ;  /* 0x0000000000007946 */ /* 0x000fea0003800000 */
[----:B------:R-:W-:Y:S01]  /*cba0*/  ULDC.64 UR4, c[0x0][0xa28] ;  /* 0x00028a0000047ab9 */ /* 0x000fe20000000a00 */
[----:B-1----:R-:W-:Y:S01]  /*cbb0*/  IMAD.MOV.U32 R0, RZ, RZ, RZ ;  /* 0x000000ffff007224 */ /* 0x002fe200078e00ff */
[----:B------:R-:W-:Y:S01]  /*cbc0*/  ISETP.NE.U32.AND P0, PT, RZ, UR4, PT ;  /* 0x00000004ff007c0c */ /* 0x000fe2000bf05070 */
[----:B------:R-:W-:Y:S01]  /*cbd0*/  ULDC.64 UR8, c[0x0][0x208] ;  /* 0x0000820000087ab9 */ /* 0x000fe20000000a00 */
[----:B------:R-:W-:Y:S01]  /*cbe0*/  IMAD.MOV.U32 R6, RZ, RZ, RZ ;  /* 0x000000ffff067224 */ /* 0x000fe200078e00ff */
[----:B------:R-:W-:Y:S01]  /*cbf0*/  ULDC.64 UR6, c[0x0][0xa08] ;  /* 0x0002820000067ab9 */ /* 0x000fe20000000a00 */
[----:B------:R-:W-:-:S02]  /*cc00*/  ISETP.NE.AND.EX P0, PT, RZ, UR5, PT, P0 ;  /* 0x00000005ff007c0c */ /* 0x000fc4000bf05300 */
[----:B--2---:R-:W-:Y:S01]  /*cc10*/  SHF.R.S32.HI R4, RZ, 0x1f, R5 ;  /* 0x0000001fff047819 */ /* 0x004fe20000011405 */
[----:B------:R-:W-:-:S10]  /*cc20*/  IMAD.SHL.U32 R11, R5, 0x4, RZ ;  /* 0x00000004050b7824 */ /* 0x000fd400078e00ff */
[C---:B------:R-:W-:Y:S01]  /*cc30*/  @P0 LEA R2, P1, R5.reuse, UR4, 0x2 ;  /* 0x0000000405020c11 */ /* 0x040fe2000f8210ff */
[----:B------:R1:W-:Y:S03]  /*cc40*/  STL [R1+0x10], R5 ;  /* 0x0000100501007387 */ /* 0x0003e60000100800 */
[C-C-:B------:R-:W-:Y:S01]  /*cc50*/  @P0 LEA.HI.X R3, R5.reuse, UR5, R4.reuse, 0x2, P1 ;  /* 0x0000000505030c11 */ /* 0x140fe200088f1404 */
[----:B------:R-:W-:Y:S02]  /*cc60*/  ULDC.64 UR4, c[0x0][0xa18] ;  /* 0x0002860000047ab9 */ /* 0x000fe40000000a00 */
[----:B------:R-:W-:Y:S02]  /*cc70*/  ISETP.NE.U32.AND P1, PT, RZ, UR4, PT ;  /* 0x00000004ff007c0c */ /* 0x000fe4000bf25070 */
[----:B------:R2:W5:Y:S01]  /*cc80*/  @P0 LDG.E R0, desc[UR8][R2.64] ;  /* 0x0000000802000981 */ /* 0x000562000c1e1900 */
[----:B------:R-:W-:-:S02]  /*cc90*/  SHF.L.U64.HI R10, R5, 0x2, R4 ;  /* 0x00000002050a7819 */ /* 0x000fc40000010204 */
[----:B------:R-:W-:Y:S01]  /*cca0*/  ISETP.NE.AND.EX P1, PT, RZ, UR5, PT, P1 ;  /* 0x00000005ff007c0c */ /* 0x000fe2000bf25310 */
[----:B------:R-:W-:Y:S04]  /*ccb0*/  STL [R1+0x18], R11 ;  /* 0x0000180b01007387 */ /* 0x000fe80000100800 */
[----:B------:R-:W-:Y:S08]  /*ccc0*/  STL [R1+0x1c], R10 ;  /* 0x00001c0a01007387 */ /* 0x000ff00000100800 */
[----:B------:R-:W-:-:S04]  /*ccd0*/  @P1 IADD3 R8, P0, R11, UR4, RZ ;  /* 0x000000040b081c10 */ /* 0x000fc8000ff1e0ff */
[C---:B------:R-:W-:Y:S01]  /*cce0*/  @P1 IADD3.X R9, R10.reuse, UR5, RZ, P0, !PT ;  /* 0x000000050a091c10 */ /* 0x040fe200087fe4ff */
[----:B------:R-:W-:Y:S02]  /*ccf0*/  ULDC.64 UR4, c[0x0][0xa00] ;  /* 0x0002800000047ab9 */ /* 0x000fe40000000a00 */
[----:B------:R-:W-:Y:S02]  /*cd00*/  ISETP.NE.U32.AND P2, PT, RZ, UR4, PT ;  /* 0x00000004ff007c0c */ /* 0x000fe4000bf45070 */
[C---:B--2---:R-:W-:Y:S02]  /*cd10*/  IADD3 R2, P0, R11.reuse, UR4, RZ ;  /* 0x000000040b027c10 */ /* 0x044fe4000ff1e0ff */
[----:B------:R-:W-:Y:S02]  /*cd20*/  ISETP.NE.AND.EX P2, PT, RZ, UR5, PT, P2 ;  /* 0x00000005ff007c0c */ /* 0x000fe4000bf45320 */
[----:B------:R-:W-:Y:S01]  /*cd30*/  IADD3.X R3, R10, UR5, RZ, P0, !PT ;  /* 0x000000050a037c10 */ /* 0x000fe200087fe4ff */
[----:B------:R-:W-:Y:S01]  /*cd40*/  ULDC UR4, c[0x0][0x288] ;  /* 0x0000a20000047ab9 */ /* 0x000fe20000000800 */
[----:B------:R-:W-:-:S04]  /*cd50*/  IADD3 R4, P0, R11, UR6, RZ ;  /* 0x000000060b047c10 */ /* 0x000fc8000ff1e0ff */
[----:B-1----:R-:W-:-:S05]  /*cd60*/  IADD3.X R5, R10, UR7, RZ, P0, !PT ;  /* 0x000000070a057c10 */ /* 0x002fca00087fe4ff */
[----:B------:R-:W2:Y:S01]  /*cd70*/  @P2 LDG.E R6, desc[UR8][R2.64] ;  /* 0x0000000802062981 */ /* 0x000ea2000c1e1900 */
[----:B------:R-:W-:-:S04]  /*cd80*/  ISETP.NE.U32.AND P0, PT, RZ, UR6, PT ;  /* 0x00000006ff007c0c */ /* 0x000fc8000bf05070 */
[----:B------:R-:W-:Y:S01]  /*cd90*/  ISETP.NE.AND.EX P0, PT, RZ, UR7, PT, P0 ;  /* 0x00000007ff007c0c */ /* 0x000fe2000bf05300 */
[----:B--2---:R1:W-:Y:S02]  /*cda0*/  STL [R1+0x24], R6 ;  /* 0x0000240601007387 */ /* 0x0043e40000100800 */
[----:B-1----:R-:W-:Y:S01]  /*cdb0*/  IMAD.U32 R6, RZ, RZ, UR4 ;  /* 0x00000004ff067e24 */ /* 0x002fe2000f8e00ff */
[----:B------:R-:W-:Y:S02]  /*cdc0*/  ULDC.64 UR4, c[0x0][0x3f8] ;  /* 0x0000fe0000047ab9 */ /* 0x000fe40000000a00 */
[----:B------:R-:W-:-:S03]  /*cdd0*/  UISETP.NE.U32.AND UP0, UPT, UR4, URZ, UPT ;  /* 0x0000003f0400728c */ /* 0x000fc6000bf05070 */
[----:B------:R-:W-:Y:S01]  /*cde0*/  ULDC UR4, c[0x0][0x404] ;  /* 0x0001010000047ab9 */ /* 0x000fe20000000800 */
[----:B------:R-:W-:Y:S01]  /*cdf0*/  UISETP.NE.AND.EX UP0, UPT, UR5, URZ, UPT, UP0 ;  /* 0x0000003f0500728c */ /* 0x000fe2000bf05300 */
[----:B------:R1:W5:Y:S02]  /*ce00*/  @P1 LDG.E R6, desc[UR8][R8.64] ;  /* 0x0000000808061981 */ /* 0x000364000c1e1900 */
[----:B------:R-:W-:Y:S01]  /*ce10*/  ULDC UR5, c[0x0][0x2e0] ;  /* 0x0000b80000057ab9 */ /* 0x000fe20000000800 */
[----:B------:R-:W-:-:S04]  /*ce20*/  USEL UR4, UR4, 0x1, UP0 ;  /* 0x0000000104047887 */ /* 0x000fc80008000000 */
[----:B------:R-:W-:-:S06]  /*ce30*/  UIMAD UR4, UR4, UR5, URZ ;  /* 0x00000005040472a4 */ /* 0x000fcc000f8e023f */
[----:B------:R-:W-:Y:S01]  /*ce40*/  IMAD.U32 R7, RZ, RZ, UR4 ;  /* 0x00000004ff077e24 */ /* 0x000fe2000f8e00ff */
[----:B-1----:R-:W-:Y:S06]  /*ce50*/  @P1 BRA `(.L_x_2063) ;  /* 0x0000000000141947 */ /* 0x002fec0003800000 */
[----:B------:R-:W-:Y:S05]  /*ce60*/  @!P2 BRA `(.L_x_2063) ;  /* 0x000000000010a947 */ /* 0x000fea0003800000 */
[----:B------:R-:W-:Y:S02]  /*ce70*/  ULDC.64 UR4, c[0x0][0x208] ;  /* 0x0000820000047ab9 */ /* 0x000fe40000000a00 */
[----:B-----5:R-:W2:Y:S04]  /*ce80*/  LDG.E R6, desc[UR4][R2.64] ;  /* 0x0000000402067981 */ /* 0x020ea8000c1e1900 */
[----:B------:R-:W2:Y:S02]  /*ce90*/  LDG.E R9, desc[UR4][R2.64+0x4] ;  /* 0x0000040402097981 */ /* 0x000ea4000c1e1900 */
[----:B--2---:R-:W-:-:S07]  /*cea0*/  IMAD.IADD R6, R9, 0x1, -R6 ;  /* 0x0000000109067824 */ /* 0x004fce00078e0a06 */
.L_x_2063:
[----:B------:R-:W-:Y:S01]  /*ceb0*/  IMAD.MOV.U32 R3, RZ, RZ, RZ ;  /* 0x000000ffff037224 */ /* 0x000fe200078e00ff */
[----:B------:R-:W-:-:S05]  /*cec0*/  ULDC.64 UR4, c[0x0][0x208] ;  /* 0x0000820000047ab9 */ /* 0x000fca0000000a00 */
[----:B------:R-:W2:Y:S01]  /*ced0*/  @P0 LDG.E R3, desc[UR4][R4.64] ;  /* 0x0000000404030981 */ /* 0x000ea2000c1e1900 */
[----:B------:R-:W-:Y:S02]  /*cee0*/  ULDC.64 UR4, c[0x0][0xa20] ;  /* 0x0002880000047ab9 */ /* 0x000fe40000000a00 */
[----:B------:R-:W-:-:S04]  /*cef0*/  ISETP.NE.U32.AND P1, PT, RZ, UR4, PT ;  /* 0x00000004ff007c0c */ /* 0x000fc8000bf25070 */
[----:B------:R-:W-:Y:S01]  /*cf00*/  ISETP.NE.AND.EX P1, PT, RZ, UR5, PT, P1 ;  /* 0x00000005ff007c0c */ /* 0x000fe2000bf25310 */
[----:B--2--5:R-:W-:-:S05]  /*cf10*/  IMAD.IADD R2, R3, 0x1, R0 ;  /* 0x0000000103027824 */ /* 0x024fca00078e0200 */
[----:B------:R1:W-:Y:S07]  /*cf20*/  STL [R1+0x4], R2 ;  /* 0x0000040201007387 */ /* 0x0003ee0000100800 */
[----:B------:R-:W-:Y:S05]  /*cf30*/  @!P1 BRA `(.L_x_2064) ;  /* 0x0000000000149947 */ /* 0x000fea0003800000 */
[----:B-1----:R-:W-:Y:S01]  /*cf40*/  IADD3 R2, P0, R11, UR4, RZ ;  /* 0x000000040b027c10 */ /* 0x002fe2000ff1e0ff */
[----:B------:R-:W-:-:S03]  /*cf50*/  ULDC.64 UR6, c[0x0][0x208] ;  /* 0x0000820000067ab9 */ /* 0x000fc60000000a00 */
[----:B------:R-:W-:-:S05]  /*cf60*/  IADD3.X R3, R10, UR5, RZ, P0, !PT ;  /* 0x000000050a037c10 */ /* 0x000fca00087fe4ff */
[----:B------:R1:W5:Y:S01]  /*cf70*/  LDG.E R7, desc[UR6][R2.64] ;  /* 0x0000000602077981 */ /* 0x000362000c1e1900 */
[----:B------:R-:W-:Y:S05]  /*cf80*/  BRA `(.L_x_2065) ;  /* 0x0000000000147947 */ /* 0x000fea0003800000 */
.L_x_2064:
[----:B------:R-:W-:Y:S05]  /*cf90*/  @!P0 BRA `(.L_x_2065) ;  /* 0x0000000000108947 */ /* 0x000fea0003800000 */
[----:B------:R-:W-:Y:S02]  /*cfa0*/  ULDC.64 UR4, c[0x0][0x208] ;  /* 0x0000820000047ab9 */ /* 0x000fe40000000a00 */
[----:B------:R-:W2:Y:S04]  /*cfb0*/  LDG.E R7, desc[UR4][R4.64] ;  /* 0x0000000404077981 */ /* 0x000ea8000c1e1900 */
[----:B-1----:R-:W2:Y:S02]  /*cfc0*/  LDG.E R2, desc[UR4][R4.64+0x4] ;  /* 0x0000040404027981 */ /* 0x002ea4000c1e1900 */
[----:B--2---:R-:W-:-:S07]  /*cfd0*/  IMAD.IADD R7, R2, 0x1, -R7 ;  /* 0x0000000102077824 */ /* 0x004fce00078e0a07 */
.L_x_2065:
[----:B-----5:R-:W-:Y:S01]  /*cfe0*/  IMAD.IADD R7, R7, 0x1, -R0 ;  /* 0x0000000107077824 */ /* 0x020fe200078e0a00 */
[----:B------:R-:W-:Y:S01]  /*cff0*/  LEA R0, R17, 0xff, 0x7 ;  /* 0x000000ff11007811 */ /* 0x000fe200078e38ff */
[----:B------:R-:W-:Y:S03]  /*d000*/  BSSY B6, `(.L_x_2066) ;  /* 0x0000310000067945 */ /* 0x000fe60003800000 */
[C---:B------:R-:W-:Y:S01]  /*d010*/  IADD3 R6, R7.reuse, R0, -R6 ;  /* 0x0000000007067210 */ /* 0x040fe20007ffe806 */
[----:B------:R-:W-:-:S03]  /*d020*/  VIADD R7, R7, 0x7f ;  /* 0x0000007f07077836 */ /* 0x000fc60000000000 */
[----:B-1----:R-:W-:Y:S02]  /*d030*/  SHF.R.S32.HI R3, RZ, 0x1f, R6 ;  /* 0x0000001fff037819 */ /* 0x002fe40000011406 */
[----:B------:R-:W-:Y:S02]  /*d040*/  SHF.R.S32.HI R0, RZ, 0x1f, R7 ;  /* 0x0000001fff007819 */ /* 0x000fe40000011407 */
[----:B------:R-:W-:Y:S02]  /*d050*/  LEA.HI R3, R3, R6, RZ, 0x7 ;  /* 0x0000000603037211 */ /* 0x000fe400078f38ff */
[----:B------:R-:W-:Y:S02]  /*d060*/  LEA.HI R0, R0, R7, RZ, 0x7 ;  /* 0x0000000700007211 */ /* 0x000fe400078f38ff */
[----:B------:R-:W-:Y:S02]  /*d070*/  SHF.R.S32.HI R3, RZ, 0x7, R3 ;  /* 0x00000007ff037819 */ /* 0x000fe40000011403 */
[----:B------:R-:W-:-:S04]  /*d080*/  SHF.R.S32.HI R0, RZ, 0x7, R0 ;  /* 0x00000007ff007819 */ /* 0x000fc80000011400 */
[----:B------:R-:W-:-:S04]  /*d090*/  VIMNMX R2, R0, R3, PT ;  /* 0x0000000300027248 */ /* 0x000fc80003fe0100 */
[----:B------:R-:W-:Y:S01]  /*d0a0*/  ISETP.GT.AND P0, PT, R2, RZ, PT ;  /* 0x000000ff0200720c */ /* 0x000fe20003f04270 */
[----:B------:R1:W-:-:S12]  /*d0b0*/  STL [R1+0x14], R2 ;  /* 0x0000140201007387 */ /* 0x0003d80000100800 */
[----:B-1----:R-:W-:Y:S05]  /*d0c0*/  @P0 BRA `(.L_x_2067) ;  /* 0x0000000000480947 */ /* 0x002fea0003800000 */
[----:B------:R-:W1:Y:S02]  /*d0d0*/  S2R R2, SR_TID.X ;  /* 0x0000000000027919 */ /* 0x000e640000002100 */
        /* <DEDUP_REMOVED lines=15> */
[----:B-1----:R-:W-:Y:S01]  /*d1d0*/  IADD3 R16, R0, UR38, R7 ;  /* 0x0000002600107c10 */ /* 0x002fe2000fffe007 */
[----:B------:R-:W-:Y:S06]  /*d1e0*/  BRA `(.L_x_2068) ;  /* 0x0000002c00c47947 */ /* 0x000fec0003800000 */
.L_x_2067:
[----:B------:R-:W1:Y:S01]  /*d1f0*/  S2R R3, SR_CgaCtaId ;  /* 0x0000000000037919 */ /* 0x000e620000008800 */
[----:B------:R-:W-:-:S04]  /*d200*/  MOV R0, 0x400 ;  /* 0x0000040000007802 */ /* 0x000fc80000000f00 */
[----:B-1----:R-:W-:-:S05]  /*d210*/  LEA R2, R3, R0, 0x18 ;  /* 0x0000000003027211 */ /* 0x002fca00078ec0ff */
[----:B------:R1:W-:Y:S01]  /*d220*/  STL [R1+0xc], R2 ;  /* 0x00000c0201007387 */ /* 0x0003e20000100800 */
[----:B------:R-:W-:-:S05]  /*d230*/  VIADD R0, R2, 0x1c400 ;  /* 0x0001c40002007836 */ /* 0x000fca0000000000 */
[----:B------:R-:W-:-:S13]  /*d240*/  LOP3.LUT P0, RZ, R0, 0x3ff, RZ, 0xc0, !PT ;  /* 0x000003ff00ff7812 */ /* 0x000fda000780c0ff */
[----:B-1----:R-:W-:Y:S05]  /*d250*/  @!P0 BRA `(.L_x_2069) ;  /* 0x0000000000408947 */ /* 0x002fea0003800000 */
        /* <DEDUP_REMOVED lines=16> */
.L_x_2069:
        /* <DEDUP_REMOVED lines=17> */
[----:B01----:R-:W-:-:S07]  /*d470*/  IMAD.MOV.U32 R13, RZ, RZ, RZ ;  /* 0x000000ffff0d7224 */ /* 0x003fce00078e00ff */
[----:B------:R-:W-:-:S07]  /*d480*/  LEPC R20, `(.L_x_2071) ;  /* 0x000000001014794e */ /* 0x000fce0000000000 */
[----:B--2---:R-:W-:Y:S05]  /*d490*/  CALL.ABS.NOINC R2 ;  /* 0x0000000002007343 */ /* 0x004fea0003c00000 */
.L_x_2071:
        /* <DEDUP_REMOVED lines=16> */
.L_x_2070:
        /* <DEDUP_REMOVED lines=18> */
[----:B------:R-:W1:Y:S01]  /*d6c0*/  LDC R0, c[0x0][0x428] ;  /* 0x00010a00ff007b82 */ /* 0x000e620000000800 */
[----:B----4-:R-:W-:-:S06]  /*d6d0*/  IMAD.MOV.U32 R4, RZ, RZ, R7 ;  /* 0x000000ffff047224 */ /* 0x010fcc00078e0007 */
[----:B------:R2:W5:Y:S01]  /*d6e0*/  @P0 LDG.E R4, desc[UR6][R2.64] ;  /* 0x0000000602040981 */ /* 0x000562000c1e1900 */
[----:B------:R-:W-:Y:S01]  /*d6f0*/  IMAD R17, R17, 0x80, R8 ;  /* 0x0000008011117824 */ /* 0x000fe200078e0208 */
[----:B------:R-:W-:Y:S02]  /*d700*/  PLOP3.LUT P1, PT, P6, PT, PT, 0x8, 0x0 ;  /* 0x000000000000781c */ /* 0x000fe4000372e170 */
[----:B-1----:R-:W-:Y:S01]  /*d710*/  ISETP.NE.AND P0, PT, R0, 0x1, PT ;  /* 0x000000010000780c */ /* 0x002fe20003f05270 */
[----:B------:R-:W-:-:S12]  /*d720*/  IMAD.MOV.U32 R0, RZ, RZ, R18 ;  /* 0x000000ffff007224 */ /* 0x000fd800078e0012 */
[----:B------:R-:W1:Y:S08]  /*d730*/  @P0 LDC R5, c[0x0][0x42c] ;  /* 0x00010b00ff050b82 */ /* 0x000e700000000800 */
[----:B------:R-:W3:Y:S01]  /*d740*/  @P0 LDC R6, c[0x0][0x430] ;  /* 0x00010c00ff060b82 */ /* 0x000ee20000000800 */
[----:B-1----:R-:W-:-:S05]  /*d750*/  @P0 IMAD.HI.U32 R5, R18, R5, RZ ;  /* 0x0000000512050227 */ /* 0x002fca00078e00ff */
[----:B---3--:R-:W-:Y:S02]  /*d760*/  @P0 SHF.R.U32.HI R0, RZ, R6, R5 ;  /* 0x00000006ff000219 */ /* 0x008fe40000011605 */
[----:B------:R-:W-:-:S04]  /*d770*/  ISETP.NE.U32.AND P0, PT, RZ, UR4, PT ;  /* 0x00000004ff007c0c */ /* 0x000fc8000bf05070 */
[----:B------:R-:W-:-:S04]  /*d780*/  ISETP.NE.AND.EX P0, PT, RZ, UR5, PT, P0 ;  /* 0x00000005ff007c0c */ /* 0x000fc8000bf05300 */
[----:B--2---:R-:W-:-:S09]  /*d790*/  SEL R7, R7, RZ, !P0 ;  /* 0x000000ff07077207 */ /* 0x004fd20004000000 */
.L_x_2072:
        /* <DEDUP_REMOVED lines=16> */
.L_x_2073:
        /* <DEDUP_REMOVED lines=15> */
.L_x_2074:
        /* <DEDUP_REMOVED lines=18> */
.L_x_2145:
[----:B------:R-:W-:Y:S01]  /*dab0*/  UMOV UR4, 0xffffffff ;  /* 0xffffffff00047882 */ /* 0x000fe20000000000 */
[----:B0-----:R-:W-:Y:S02]  /*dac0*/  SHF.R.S32.HI R13, RZ, 0x1f, R4 ;  /* 0x0000001fff0d7819 */ /* 0x001fe40000011404 */
[----:B------:R-:W-:Y:S05]  /*dad0*/  BRA.DIV UR4, `(.L_x_2076) ;  /* 0x0000003a04707947 */ /* 0x000fea000b800000 */
[----:B------:R-:W-:-:S13]  /*dae0*/  ELECT P6, URZ, PT ;  /* 0x00000000003f782f */ /* 0x000fda00038c0000 */
.L_x_2148:
[----:B------:R-:W-:Y:S05]  /*daf0*/  @!P6 BRA `(.L_x_2077) ;  /* 0x00000004002ce947 */ /* 0x000fea0003800000 */
[----:B------:R-:W-:-:S04]  /*db00*/  ISETP.NE.U32.AND P0, PT, R2, RZ, PT ;  /* 0x000000ff0200720c */ /* 0x000fc80003f05070 */
[----:B------:R-:W-:-:S13]  /*db10*/  ISETP.NE.AND.EX P0, PT, R3, RZ, PT, P0 ;  /* 0x000000ff0300720c */ /* 0x000fda0003f05300 */
[----:B------:R-:W-:Y:S05]  /*db20*/  @!P0 BRA `(.L_x_2078) ;  /* 0x00000000004c8947 */ /* 0x000fea0003800000 */
[----:B------:R-:W0:Y:S01]  /*db30*/  LDC R10, c[0x0][0x41c] ;  /* 0x00010700ff0a7b82 */ /* 0x000e220000000800 */
[----:B------:R-:W-:Y:S01]  /*db40*/  IMAD.MOV.U32 R6, RZ, RZ, R5 ;  /* 0x000000ffff067224 */ /* 0x000fe200078e0005 */
[----:B------:R-:W-:Y:S01]  /*db50*/  ULDC.64 UR4, c[0x0][0x408] ;  /* 0x0001020000047ab9 */ /* 0x000fe20000000a00 */
[----:B------:R-:W-:Y:S01]  /*db60*/  ULDC.64 UR6, c[0x0][0x208] ;  /* 0x0000820000067ab9 */ /* 0x000fe20000000a00 */
[----:B0-----:R-:W-:-:S13]  /*db70*/  ISETP.NE.AND P0, PT, R10, 0x1, PT ;  /* 0x000000010a00780c */ /* 0x001fda0003f05270 */
[----:B------:R-:W0:Y:S02]  /*db80*/  @P0 LDC.64 R8, c[0x0][0x420] ;  /* 0x00010800ff080b82 */ /* 0x000e240000000a00 */
[----:B0-----:R-:W-:-:S05]  /*db90*/  @P0 IMAD.HI.U32 R8, R5, R8, RZ ;  /* 0x0000000805080227 */ /* 0x001fca00078e00ff */
[----:B------:R-:W-:-:S04]  /*dba0*/  @P0 SHF.R.U32.HI R6, RZ, R9, R8 ;  /* 0x00000009ff060219 */ /* 0x000fc80000011608 */
[--C-:B------:R-:W-:Y:S01]  /*dbb0*/  SHF.R.S32.HI R9, RZ, 0x1f, R6.reuse ;  /* 0x0000001fff097819 */ /* 0x100fe20000011406 */
[----:B------:R-:W-:-:S04]  /*dbc0*/  IMAD.MOV R8, RZ, RZ, -R6 ;  /* 0x000000ffff087224 */ /* 0x000fc800078e0a06 */
[----:B------:R-:W-:Y:S02]  /*dbd0*/  IMAD R5, R10, R8, R5 ;  /* 0x000000080a057224 */ /* 0x000fe400078e0205 */
[----:B------:R-:W-:-:S04]  /*dbe0*/  IMAD R8, R13, UR4, RZ ;  /* 0x000000040d087c24 */ /* 0x000fc8000f8e02ff */
[----:B------:R-:W-:Y:S02]  /*dbf0*/  IMAD R10, R4, UR5, R8 ;  /* 0x00000005040a7c24 */ /* 0x000fe4000f8e0208 */
[----:B------:R-:W-:-:S04]  /*dc00*/  IMAD.MOV.U32 R8, RZ, RZ, R6 ;  /* 0x000000ffff087224 */ /* 0x000fc800078e0006 */
[----:B------:R-:W-:-:S04]  /*dc10*/  IMAD.WIDE.U32 R8, R4, UR4, R8 ;  /* 0x0000000404087c25 */ /* 0x000fc8000f8e0008 */
[----:B------:R-:W-:Y:S01]  /*dc20*/  IMAD.IADD R6, R9, 0x1, R10 ;  /* 0x0000000109067824 */ /* 0x000fe200078e020a */
[----:B------:R-:W-:-:S04]  /*dc30*/  LEA R10, P0, R8, R2, 0x2 ;  /* 0x00000002080a7211 */ /* 0x000fc800078010ff */
[----:B------:R-:W-:-:S05]  /*dc40*/  LEA.HI.X R11, R8, R3, R6, 0x2, P0 ;  /* 0x00000003080b7211 */ /* 0x000fca00000f1406 */
[----:B------:R0:W5:Y:S04]  /*dc50*/  LDG.E R6, desc[UR6][R10.64] ;  /* 0x000000060a067981 */ /* 0x000168000c1e1900 */
.L_x_2078:
        /* <DEDUP_REMOVED lines=9> */
.L_x_2149:
        /* <DEDUP_REMOVED lines=11> */
.L_x_2080:
        /* <DEDUP_REMOVED lines=18> */
[----:B------:R-:W-:-:S04]  /*dec0*/  ULEA UR11, UR11, UR5, 0x7 ;  /* 0x000000050b0b7291 */ /* 0x000fc8000f8e383f */
        /* <DEDUP_REMOVED lines=14> */
.L_x_2077:
[----:B------:R-:W2:Y:S01]  /*dfb0*/  LDL.LU R11, [R1+0x20] ;  /* 0x00002000010b7983 */ /* 0x000ea20000300800 */
[----:B------:R-:W-:Y:S01]  /*dfc0*/  MOV R9, 0x400 ;  /* 0x0000040000097802 */ /* 0x000fe20000000f00 */
[----:B------:R-:W-:Y:S05]  /*dfd0*/  WARPSYNC.ALL ;  /* 0x0000000000007948 */ /* 0x000fea0003800000 */
[----:B------:R-:W0:Y:S01]  /*dfe0*/  S2R R10, SR_CgaCtaId ;  /* 0x00000000000a7919 */ /* 0x000e220000008800 */
[----:B------:R-:W-:-:S13]  /*dff0*/  ELECT P0, URZ, PT ;  /* 0x00000000003f782f */ /* 0x000fda0003800000 */
[----:B------:R-:W-:Y:S01]  /*e000*/  @P0 R2UR UR13, R7 ;  /* 0x00000000070d02ca */ /* 0x000fe200000e0000 */
[----:B------:R-:W-:Y:S01]  /*e010*/  UIADD3 UR4, UP0, UR36, 0x270, URZ ;  /* 0x0000027024047890 */ /* 0x000fe2000ff1e03f */
[C---:B------:R-:W-:Y:S01]  /*e020*/  @P0 R2UR UR12, R18.reuse ;  /* 0x00000000120c02ca */ /* 0x040fe200000e0000 */
[----:B------:R-:W-:Y:S01]  /*e030*/  UMOV UR6, 0x0 ;  /* 0x0000000000067882 */ /* 0x000fe20000000000 */
[----:B------:R-:W-:Y:S01]  /*e040*/  @P0 R2UR UR11, R17 ;  /* 0x00000000110b02ca */ /* 0x000fe200000e0000 */
        /* <DEDUP_REMOVED lines=37> */
.L_x_2150:
[----:B------:R-:W-:Y:S05]  /*e2a0*/  BSYNC B0 ;  /* 0x0000000000007941 */ /* 0x000fea0003800000 */
.L_x_2081:
[----:B0-----:R-:W2:Y:S01]  /*e2b0*/  LDL R8, [R1+0x14] ;  /* 0x0000140001087983 */ /* 0x001ea20000100800 */
[----:B------:R-:W-:Y:S01]  /*e2c0*/  BSSY B0, `(.L_x_2083) ;  /* 0x0000195000007945 */ /* 0x000fe20003800000 */
[----:B--2---:R-:W-:-:S13]  /*e2d0*/  ISETP.GE.AND P0, PT, R8, 0x2, PT ;  /* 0x000000020800780c */ /* 0x004fda0003f06270 */
[----:B------:R-:W-:Y:S05]  /*e2e0*/  @!P0 BRA `(.L_x_2084) ;  /* 0x0000001800488947 */ /* 0x000fea0003800000 */
[C---:B------:R-:W-:Y:S01]  /*e2f0*/  LOP3.LUT R7, R8.reuse, 0x1, RZ, 0xc0, !PT ;  /* 0x0000000108077812 */ /* 0x040fe200078ec0ff */
[----:B------:R-:W-:Y:S01]  /*e300*/  VIADD R10, R8, 0xfffffffe ;  /* 0xfffffffe080a7836 */ /* 0x000fe20000000000 */
[----:B------:R-:W-:Y:S02]  /*e310*/  BSSY B1, `(.L_x_2085) ;  /* 0x000008d000017945 */ /* 0x000fe40003800000 */
[----:B------:R-:W-:Y:S01]  /*e320*/  ISETP.NE.U32.AND P0, PT, R7, 0x1, PT ;  /* 0x000000010700780c */ /* 0x000fe20003f05070 */
[----:B------:R-:W-:-:S12]  /*e330*/  IMAD.MOV.U32 R7, RZ, RZ, R10 ;  /* 0x000000ffff077224 */ /* 0x000fd800078e000a */
[----:B------:R-:W-:Y:S05]  /*e340*/  @!P0 BRA `(.L_x_2086) ;  /* 0x0000000800248947 */ /* 0x000fea0003800000 */
        /* <DEDUP_REMOVED lines=10> */
[----:B------:R-:W-:Y:S02]  /*e3f0*/  IMAD.MOV.U32 R8, RZ, RZ, R6 ;  /* 0x000000ffff087224 */ /* 0x000fe400078e0006 */
[----:B------:R-:W-:Y:S01]  /*e400*/  IMAD.MOV.U32 R7, RZ, RZ, R10 ;  /* 0x000000ffff077224 */ /* 0x000fe200078e000a */
        /* <DEDUP_REMOVED lines=9> */
[----:B------:R-:W-:Y:S01]  /*e4a0*/  @P0 SHF.R.U32.HI R7, RZ, R9, R8 ;  /* 0x00000009ff070219 */ /* 0x000fe20000011608 */
[----:B------:R-:W-:-:S03]  /*e4b0*/  IMAD R8, R13, UR4, RZ ;  /* 0x000000040d087c24 */ /* 0x000fc6000f8e02ff */
[--C-:B------:R-:W-:Y:S01]  /*e4c0*/  SHF.R.S32.HI R9, RZ, 0x1f, R7.reuse ;  /* 0x0000001fff097819 */ /* 0x100fe20000011407 */
[C---:B------:R-:W-:Y:S02]  /*e4d0*/  IMAD R14, R4.reuse, UR5, R8 ;  /* 0x00000005040e7c24 */ /* 0x040fe4000f8e0208 */
[--C-:B------:R-:W-:Y:S02]  /*e4e0*/  IMAD.MOV.U32 R8, RZ, RZ, R7.reuse ;  /* 0x000000ffff087224 */ /* 0x100fe400078e0007 */
[----:B------:R-:W-:Y:S02]  /*e4f0*/  IMAD.MOV R7, RZ, RZ, -R7 ;  /* 0x000000ffff077224 */ /* 0x000fe400078e0a07 */
[----:B------:R-:W-:-:S04]  /*e500*/  IMAD.WIDE.U32 R8, R4, UR4, R8 ;  /* 0x0000000404087c25 */ /* 0x000fc8000f8e0008 */
[----:B------:R-:W-:Y:S01]  /*e510*/  IMAD.IADD R14, R14, 0x1, R9 ;  /* 0x000000010e0e7824 */ /* 0x000fe200078e0209 */
[----:B------:R-:W-:Y:S01]  /*e520*/  LEA R2, P0, R8, R2, 0x2 ;  /* 0x0000000208027211 */ /* 0x000fe200078010ff */
[----:B------:R-:W-:-:S03]  /*e530*/  IMAD R7, R15, R7, R10 ;  /* 0x000000070f077224 */ /* 0x000fc600078e020a */
[----:B------:R-:W-:-:S05]  /*e540*/  LEA.HI.X R3, R8, R3, R14, 0x2, P0 ;  /* 0x0000000308037211 */ /* 0x000fca00000f140e */
[----:B------:R0:W5:Y:S04]  /*e550*/  LDG.E R8, desc[UR6][R2.64] ;  /* 0x0000000602087981 */ /* 0x000168000c1e1900 */
.L_x_2089:
[----:B0-----:R-:W0:Y:S01]  /*e560*/  S2R R3, SR_CgaCtaId ;  /* 0x0000000000037919 */ /* 0x001e220000008800 */
[----:B------:R-:W-:-:S04]  /*e570*/  MOV R2, 0x400 ;  /* 0x0000040000027802 */ /* 0x000fc80000000f00 */
[----:B0-----:R-:W-:Y:S02]  /*e580*/  LEA R2, R3, R2, 0x18 ;  /* 0x0000000203027211 */ /* 0x001fe400078ec0ff */
[----:B------:R-:W-:-:S03]  /*e590*/  SHF.L.U32 R3, R12, 0x1f, RZ ;  /* 0x0000001f0c037819 */ /* 0x000fc600000006ff */
[----:B------:R-:W-:-:S04]  /*e5a0*/  IMAD R2, R11, 0x8, R2 ;  /* 0x000000080b027824 */ /* 0x000fc800078e0202 */
[----:B------:R-:W0:Y:S02]  /*e5b0*/  SYNCS.PHASECHK.TRANS64.TRYWAIT P0, [R2+URZ+0x34840], R3 ;  /* 0x03484003020075a7 */ /* 0x000e24000800017f */
[----:B0-----:R-:W-:Y:S05]  /*e5c0*/  @!P0 BRA `(.L_x_2090) ;  /* 0x0000003000088947 */ /* 0x001fea0003800000 */
.L_x_2151:
        /* <DEDUP_REMOVED lines=11> */
.L_x_2091:
        /* <DEDUP_REMOVED lines=37> */
.L_x_2152:
        /* <DEDUP_REMOVED lines=13> */
.L_x_2093:
        /* <DEDUP_REMOVED lines=31> */
.L_x_2088:
[----:B------:R-:W-:Y:S05]  /*eb90*/  BSYNC B2 ;  /* 0x0000000000027941 */ /* 0x000fea0003800000 */
.L_x_2087:
[----:B------:R-:W2:Y:S04]  /*eba0*/  LDL.LU R2, [R1+0x14] ;  /* 0x0000140001027983 */ /* 0x000ea80000300800 */
[----:B------:R0:W-:Y:S04]  /*ebb0*/  STL [R1], R11 ;  /* 0x0000000b01007387 */ /* 0x0001e80000100800 */
[----:B------:R0:W-:Y:S02]  /*ebc0*/  STL [R1+0x8], R12 ;  /* 0x0000080c01007387 */ /* 0x0001e40000100800 */
[----:B0-2---:R-:W-:-:S07]  /*ebd0*/  VIADD R7, R2, 0xfffffffd ;  /* 0xfffffffd02077836 */ /* 0x005fce0000000000 */
.L_x_2086:
[----:B------:R-:W-:Y:S05]  /*ebe0*/  BSYNC B1 ;  /* 0x0000000000017941 */ /* 0x000fea0003800000 */
.L_x_2085:
[----:B------:R-:W-:-:S13]  /*ebf0*/  ISETP.NE.AND P0, PT, R10, RZ, PT ;  /* 0x000000ff0a00720c */ /* 0x000fda0003f05270 */
[----:B------:R-:W-:Y:S05]  /*ec00*/  @!P0 BRA `(.L_x_2084) ;  /* 0x0000001000008947 */ /* 0x000fea0003800000 */
[----:B------:R-:W-:-:S07]  /*ec10*/  IMAD.MOV.U32 R10, RZ, RZ, R6 ;  /* 0x000000ffff0a7224 */ /* 0x000fce00078e0006 */
.L_x_2108:
        /* <DEDUP_REMOVED lines=33> */
.L_x_2096:
[----:B------:R-:W1:Y:S01]  /*ee30*/  S2R R3, SR_CgaCtaId ;  /* 0x0000000000037919 */ /* 0x000e620000008800 */
[----:B------:R-:W-:-:S04]  /*ee40*/  MOV R2, 0x400 ;  /* 0x0000040000027802 */ /* 0x000fc80000000f00 */
[----:B-1----:R-:W-:Y:S02]  /*ee50*/  LEA R2, R3, R2, 0x18 ;  /* 0x0000000203027211 */ /* 0x002fe400078ec0ff */
[----:B------:R-:W-:-:S03]  /*ee60*/  SHF.L.U32 R3, R9, 0x1f, RZ ;  /* 0x0000001f09037819 */ /* 0x000fc600000006ff */
[----:B------:R-:W-:-:S04]  /*ee70*/  IMAD R2, R8, 0x8, R2 ;  /* 0x0000000808027824 */ /* 0x000fc800078e0202 */
[----:B------:R-:W1:Y:S02]  /*ee80*/  SYNCS.PHASECHK.TRANS64.TRYWAIT P0, [R2+URZ+0x34840], R3 ;  /* 0x03484003020075a7 */ /* 0x000e64000800017f */
[----:B-1----:R-:W-:Y:S05]  /*ee90*/  @!P0 BRA `(.L_x_2097) ;  /* 0x0000002400fc8947 */ /* 0x002fea0003800000 */
.L_x_2153:
        /* <DEDUP_REMOVED lines=11> */
.L_x_2098:
        /* <DEDUP_REMOVED lines=37> */
.L_x_2154:
        /* <DEDUP_REMOVED lines=8> */
.L_x_2100:
        /* <DEDUP_REMOVED lines=19> */
[----:B------:R-:W-:-:S04]  /*f350*/  ULEA UR11, UR11, UR5, 0x7 ;  /* 0x000000050b0b7291 */ /* 0x000fc8000f8e383f */
        /* <DEDUP_REMOVED lines=9> */
.L_x_2095:
[----:B------:R-:W-:Y:S05]  /*f3f0*/  BSYNC B1 ;  /* 0x0000000000017941 */ /* 0x000fea0003800000 */
.L_x_2094:
        /* <DEDUP_REMOVED lines=32> */
.L_x_2103:
[----:B------:R-:W2:Y:S01]  /*f600*/  S2R R3, SR_CgaCtaId ;  /* 0x0000000000037919 */ /* 0x000ea20000008800 */
[----:B------:R-:W-:-:S04]  /*f610*/  MOV R2, 0x400 ;  /* 0x0000040000027802 */ /* 0x000fc80000000f00 */
[----:B--2---:R-:W-:Y:S02]  /*f620*/  LEA R2, R3, R2, 0x18 ;  /* 0x0000000203027211 */ /* 0x004fe400078ec0ff */
[----:B------:R-:W-:-:S03]  /*f630*/  SHF.L.U32 R3, R14, 0x1f, RZ ;  /* 0x0000001f0e037819 */ /* 0x000fc600000006ff */
[----:B------:R-:W-:-:S04]  /*f640*/  IMAD R2, R15, 0x8, R2 ;  /* 0x000000080f027824 */ /* 0x000fc800078e0202 */
[----:B------:R-:W2:Y:S02]  /*f650*/  SYNCS.PHASECHK.TRANS64.TRYWAIT P0, [R2+URZ+0x34840], R3 ;  /* 0x03484003020075a7 */ /* 0x000ea4000800017f */
[----:B--2---:R-:W-:Y:S05]  /*f660*/  @!P0 BRA `(.L_x_2104) ;  /* 0x0000002000308947 */ /* 0x004fea0003800000 */
.L_x_2155:
        /* <DEDUP_REMOVED lines=11> */
.L_x_2105:
        /* <DEDUP_REMOVED lines=38> */
.L_x_2156:
        /* <DEDUP_REMOVED lines=8> */
.L_x_2107:
        /* <DEDUP_REMOVED lines=21> */
[----:B------:R-:W-:Y:S02]  /*fb50*/  ULEA UR11, UR11, UR5, 0x7 ;  /* 0x000000050b0b7291 */ /* 0x000fe4000f8e383f */
[----:B------:R-:W-:-:S09]  /*fb60*/  UIADD3.X UR5, URZ, UR37, URZ, UP0, !UPT ;  /* 0x000000253f057290 */ /* 0x000fd200087fe43f */
[----:B------:R0:W-:Y:S02]  /*fb70*/  UTMALDG.4D [UR8], [UR4], desc[UR6] ;  /* 0x00000608040075b4 */ /* 0x0001e40008019000 */
[----:B0-----:R-:W-:Y:S01]  /*fb80*/  UMOV UR8, UR14 ;  /* 0x0000000e00087c82 */ /* 0x001fe20008000000 */
[----:B------:R-:W-:Y:S02]  /*fb90*/  UMOV UR10, UR15 ;  /* 0x0000000f000a7c82 */ /* 0x000fe40008000000 */
[----:B------:R1:W-:Y:S02]  /*fba0*/  UTMALDG.4D [UR8], [UR4], desc[UR6] ;  /* 0x00000608040075b4 */ /* 0x0003e40008019000 */
[----:B-1----:R-:W-:Y:S01]  /*fbb0*/  NOP ;  /* 0x0000000000007918 */ /* 0x002fe20000000000 */
.L_x_2102:
[----:B------:R-:W-:Y:S05]  /*fbc0*/  BSYNC B1 ;  /* 0x0000000000017941 */ /* 0x000fea0003800000 */
.L_x_2101:
[C---:B------:R-:W-:Y:S01]  /*fbd0*/  ISETP.GT.AND P0, PT, R7.reuse, 0x1, PT ;  /* 0x000000010700780c */ /* 0x040fe20003f04270 */
[----:B------:R-:W-:-:S04]  /*fbe0*/  VIADD R2, R7, 0xfffffffe ;  /* 0xfffffffe07027836 */ /* 0x000fc80000000000 */
[----:B------:R-:W-:-:S08]  /*fbf0*/  IMAD.MOV.U32 R7, RZ, RZ, R2 ;  /* 0x000000ffff077224 */ /* 0x000fd000078e0002 */
[----:B------:R-:W-:Y:S05]  /*fc00*/  @P0 BRA `(.L_x_2108) ;  /* 0xfffffff000040947 */ /* 0x000fea000383ffff */
.L_x_2084:
[----:B------:R-:W-:Y:S05]  /*fc10*/  BSYNC B0 ;  /* 0x0000000000007941 */ /* 0x000fea0003800000 */
.L_x_2083:
        /* <DEDUP_REMOVED lines=18> */
.L_x_2110:
[----:B------:R-:W-:Y:S05]  /*fd40*/  BSYNC B0 ;  /* 0x0000000000007941 */ /* 0x000fea0003800000 */
.L_x_2109:
        /* <DEDUP_REMOVED lines=11> */
.L_x_2157:
        /* <DEDUP_REMOVED lines=11> */
.L_x_2114:
[----:B------:R-:W2:Y:S01]  /*feb0*/  LDL.LU R8, [R1+0x4] ;  /* 0x0000040001087983 */ /* 0x000ea20000300800 */
[----:B------:R-:W-:-:S03]  /*fec0*/  MOV R4, 0x400 ;  /* 0x0000040000047802 */ /* 0x000fc60000000f00 */
[----:B-1----:R-:W3:Y:S01]  /*fed0*/  LDL R2, [R1] ;  /* 0x0000000001027983 */ /* 0x002ee20000100800 */
        /* <DEDUP_REMOVED lines=11> */
[----:B--2---:R-:W-:Y:S01]  /*ff90*/  R2UR UR5, R8 ;  /* 0x00000000080572ca */ /* 0x004fe200000e0000 */
[----:B---3--:R-:W-:-:S05]  /*ffa0*/  IMAD R2, R2, 0x8000, R4 ;  /* 0x0000800002027824 */ /* 0x008fca00078e0204 */
[----:B------:R-:W-:-:S07]  /*ffb0*/  R2UR UR6, R2 ;  /* 0x00000000020672ca */ /* 0x000fce00000e0000 */
[----:B------:R-:W-:Y:S02]  /*ffc0*/  ULEA UR11, UR11, UR5, 0x7 ;  /* 0x000000050b0b7291 */ /* 0x000fe4000f8e383f */
[----:B------:R-:W-:-:S04]  /*ffd0*/  UIADD3.X UR5, URZ, UR37, URZ, UP0, !UPT ;  /* 0x000000253f057290 */ /* 0x000fc800087fe43f */
        /* <DEDUP_REMOVED lines=8> */
.L_x_2112:
[----:B------:R-:W-:Y:S05]  /*10060*/  BSYNC B0 ;  /* 0x0000000000007941 */ /* 0x000fea0003800000 */
.L_x_2111:
        /* <DEDUP_REMOVED lines=9> */
.L_x_2068:
[----:B------:R-:W-:Y:S05]  /*10100*/  BSYNC B6 ;  /* 0x0000000000067941 */ /* 0x000fea0003800000 */
.L_x_2066:
[----:B------:R-:W-:-:S03]  /*10110*/  UMOV UR4, 0xffffffff ;  /* 0xffffffff00047882 */ /* 0x000fc60000000000 */
[----:B------:R-:W-:Y:S05]  /*10120*/  BRA.DIV UR4, `(.L_x_2115) ;  /* 0x0000001604bc7947 */ /* 0x000fea000b800000 */
[----:B------:R2:W3:Y:S04]  /*10130*/  SHFL.IDX PT, R4, R16, RZ, 0x1f ;  /* 0x00001fff10047589 */ /* 0x0004e800000e0000 */
[----:B------:R-:W4:Y:S02]  /*10140*/  SHFL.IDX PT, R16, R16, 0x1, 0x1f ;  /* 0x00201f0010107f89 */ /* 0x000f2400000e0000 */
.L_x_2161:
        /* <DEDUP_REMOVED lines=14> */
.L_x_2117:
[----:B------:R-:W-:Y:S05]  /*10230*/  BSYNC B0 ;  /* 0x0000000000007941 */ /* 0x000fea0003800000 */
.L_x_2116:
        /* <DEDUP_REMOVED lines=23> */
.L_x_2169:
[----:B------:R-:W-:Y:S02]  /*103b0*/  ULDC UR4, c[0x0][0xc10] ;  /* 0x0003040000047ab9 */ /* 0x000fe40000000800 */
[----:B------:R-:W-:-:S04]  /*103c0*/  IMAD.U32 R5, RZ, RZ, UR4 ;  /* 0x00000004ff057e24 */ /* 0x000fc8000f8e00ff */
[----:B-1----:R-:W-:-:S04]  /*103d0*/  IMAD R3, R14, R5, RZ ;  /* 0x000000050e037224 */ /* 0x002fc800078e02ff */
[----:B--2-4-:R-:W-:-:S05]  /*103e0*/  IMAD.IADD R16, R16, 0x1, R3 ;  /* 0x0000000110107824 */ /* 0x014fca00078e0203 */
[----:B---3--:R-:W-:-:S13]  /*103f0*/  ISETP.GT.AND P0, PT, R16, R4, PT ;  /* 0x000000041000720c */ /* 0x008fda0003f04270 */
[----:B------:R-:W-:Y:S05]  /*10400*/  @P0 BRA `(.L_x_2119) ;  /* 0x0000000000b80947 */ /* 0x000fea0003800000 */
[----:B------:R-:W1:Y:S02]  /*10410*/  LDC R0, c[0x0][0xc14] ;  /* 0x00030500ff007b82 */ /* 0x000e640000000800 */
.L_x_2124:
        /* <DEDUP_REMOVED lines=13> */
[----:B0-----:R-:W-:-:S05]  /*104f0*/  IMAD.WIDE R2, R5, 0x4, R2 ;  /* 0x0000000405027825 */ /* 0x001fca00078e0202 */
[----:B------:R0:W5:Y:S02]  /*10500*/  LDG.E R17, desc[UR4][R2.64] ;  /* 0x0000000402117981 */ /* 0x000164000c1e1900 */
.L_x_2122:
[----:B------:R-:W-:Y:S05]  /*10510*/  BSYNC B0 ;  /* 0x0000000000007941 */ /* 0x000fea0003800000 */
.L_x_2121:
        /* <DEDUP_REMOVED lines=23> */
.L_x_2177:
[----:B------:R-:W-:Y:S02]  /*10690*/  ULDC UR4, c[0x0][0xc10] ;  /* 0x0003040000047ab9 */ /* 0x000fe40000000800 */
[----:B------:R-:W-:-:S04]  /*106a0*/  IMAD.U32 R5, RZ, RZ, UR4 ;  /* 0x00000004ff057e24 */ /* 0x000fc8000f8e00ff */
[----:B-1----:R-:W-:-:S04]  /*106b0*/  IMAD R3, R14, R5, RZ ;  /* 0x000000050e037224 */ /* 0x002fc800078e02ff */
[----:B------:R-:W-:-:S05]  /*106c0*/  IMAD.IADD R16, R3, 0x1, R16 ;  /* 0x0000000103107824 */ /* 0x000fca00078e0210 */
[----:B------:R-:W-:-:S13]  /*106d0*/  ISETP.GT.AND P0, PT, R16, R4, PT ;  /* 0x000000041000720c */ /* 0x000fda0003f04270 */
[----:B------:R-:W-:Y:S05]  /*106e0*/  @!P0 BRA `(.L_x_2124) ;  /* 0xfffffffc004c8947 */ /* 0x000fea000383ffff */
.L_x_2119:
        /* <DEDUP_REMOVED lines=8> */
.L_x_2181:
[----:B------:R-:W-:Y:S01]  /*10770*/  ISETP.NE.AND P0, PT, R3, RZ, PT ;  /* 0x000000ff0300720c */ /* 0x000fe20003f05270 */
[----:B------:R-:W-:-:S12]  /*10780*/  IMAD.MOV.U32 R7, RZ, RZ, RZ ;  /* 0x000000ffff077224 */ /* 0x000fd800078e00ff */
[----:B------:R-:W-:Y:S05]  /*10790*/  @!P0 BRA `(.L_x_2126) ;  /* 0x0000000000108947 */ /* 0x000fea0003800000 */
[----:B------:R-:W-:Y:S01]  /*107a0*/  UMOV UR4, 0xffffffff ;  /* 0xffffffff00047882 */ /* 0x000fe20000000000 */
[----:B------:R-:W-:Y:S02]  /*107b0*/  VIADD R12, R6, 0xffffffff ;  /* 0xffffffff060c7836 */ /* 0x000fe40000000000 */
[----:B------:R-:W-:Y:S05]  /*107c0*/  BRA.DIV UR4, `(.L_x_2127) ;  /* 0x0000001a04487947 */ /* 0x000fea000b800000 */
[----:B------:R3:W4:Y:S02]  /*107d0*/  SHFL.IDX PT, R7, R2, R12, 0x1f ;  /* 0x00001f0c02077589 */ /* 0x00072400000e0000 */
.L_x_2126:
[----:B0--3--:R-:W0:Y:S01]  /*107e0*/  LDC.64 R2, c[0x0][0xc68] ;  /* 0x00031a00ff027b82 */ /* 0x009e220000000a00 */
[----:B------:R-:W-:Y:S01]  /*107f0*/  IMAD.IADD R19, R6, 0x1, R19 ;  /* 0x0000000106137824 */ /* 0x000fe200078e0213 */
[----:B------:R-:W-:-:S03]  /*10800*/  ULDC.64 UR4, c[0x0][0x208] ;  /* 0x0000820000047ab9 */ /* 0x000fc60000000a00 */
        /* <DEDUP_REMOVED lines=65> */
.L_x_2120:
[----:B------:R-:W-:Y:S01]  /*10c20*/  UMOV UR4, URZ ;  /* 0x0000003f00047c82 */ /* 0x000fe20008000000 */
[----:B------:R-:W-:Y:S01]  /*10c30*/  UMOV UR5, URZ ;  /* 0x0000003f00057c82 */ /* 0x000fe20008000000 */
[----:B------:R-:W-:Y:S01]  /*10c40*/  ULDC UR6, c[0x0][0xc14] ;  /* 0x0003050000067ab9 */ /* 0x000fe20000000800 */
[----:B------:R-:W-:Y:S02]  /*10c50*/  IMAD.MOV.U32 R16, RZ, RZ, R4 ;  /* 0x000000ffff107224 */ /* 0x000fe400078e0004 */
[----:B------:R-:W-:Y:S02]  /*10c60*/  IMAD.U32 R17, RZ, RZ, UR4 ;  /* 0x00000004ff117e24 */ /* 0x000fe4000f8e00ff */
[----:B------:R-:W-:Y:S02]  /*10c70*/  IMAD.U32 R18, RZ, RZ, UR5 ;  /* 0x00000005ff127e24 */ /* 0x000fe4000f8e00ff */
[----:B------:R-:W-:-:S07]  /*10c80*/  IMAD.U32 R19, RZ, RZ, UR6 ;  /* 0x00000006ff137e24 */ /* 0x000fce000f8e00ff */
.L_x_2128:
        /* <DEDUP_REMOVED lines=12> */
.L_x_2062:
        /* <DEDUP_REMOVED lines=12> */
.L_x_2184:
[----:B------:R-:W-:Y:S05]  /*10e10*/  BSYNC B0 ;  /* 0x0000000000007941 */ /* 0x000fea0003800000 */
.L_x_2130:
[----:B------:R-:W-:-:S03]  /*10e20*/  UMOV UR4, 0xffffffff ;  /* 0xffffffff00047882 */ /* 0x000fc60000000000 */
[----:B------:R-:W-:Y:S05]  /*10e30*/  BRA.DIV UR4, `(.L_x_2132) ;  /* 0x0000001204e87947 */ /* 0x000fea000b800000 */
[----:B------:R-:W2:Y:S02]  /*10e40*/  S2R R2, SR_TID.X ;  /* 0x0000000000027919 */ /* 0x000ea40000002100 */
[----:B--2---:R-:W-:-:S04]  /*10e50*/  SHF.R.U32.HI R2, RZ, 0x5, R2 ;  /* 0x00000005ff027819 */ /* 0x004fc80000011602 */
[----:B------:R-:W-:-:S05]  /*10e60*/  LOP3.LUT R2, R2, 0x3, RZ, 0xc0, !PT ;  /* 0x0000000302027812 */ /* 0x000fca00078ec0ff */
[----:B------:R2:W3:Y:S02]  /*10e70*/  SHFL.IDX PT, R14, R2, RZ, 0x1f ;  /* 0x00001fff020e7589 */ /* 0x0004e400000e0000 */
.L_x_2187:
[----:B---3--:R-:W-:Y:S01]  /*10e80*/  ISETP.NE.AND P0, PT, R14, RZ, PT ;  /* 0x000000ff0e00720c */ /* 0x008fe20003f05270 */
[----:B------:R-:W-:-:S12]  /*10e90*/  BSSY B0, `(.L_x_2133) ;  /* 0x0000029000007945 */ /* 0x000fd80003800000 */
[----:B------:R-:W-:Y:S05]  /*10ea0*/  @P0 BRA `(.L_x_2134) ;  /* 0x00000000009c0947 */ /* 0x000fea0003800000 */
[----:B------:R-:W-:-:S03]  /*10eb0*/  UMOV UR4, 0xffffffff ;  /* 0xffffffff00047882 */ /* 0x000fc60000000000 */
[----:B------:R-:W-:Y:S05]  /*10ec0*/  BRA.DIV UR4, `(.L_x_2135) ;  /* 0x0000001204f87947 */ /* 0x000fea000b800000 */
[----:B------:R-:W-:-:S13]  /*10ed0*/  ELECT P6, URZ, PT ;  /* 0x00000000003f782f */ /* 0x000fda00038c0000 */
.L_x_2190:
        /* <DEDUP_REMOVED lines=8> */
.L_x_2136:
        /* <DEDUP_REMOVED lines=14> */
.L_x_2191:
[----:B------:R-:W2:Y:S02]  /*11040*/  SYNCS.PHASECHK.TRANS64.TRYWAIT P0, [R7+URZ], R2 ;  /* 0x00000002070075a7 */ /* 0x000ea4000800017f */
[----:B--2---:R-:W-:Y:S05]  /*11050*/  @!P0 BRA `(.L_x_2138) ;  /* 0x0000001000c88947 */ /* 0x004fea0003800000 */
.L_x_2192:
[----:B------:R-:W-:Y:S05]  /*11060*/  @!P2 BRA `(.L_x_2139) ;  /* 0x000000000004a947 */ /* 0x000fea0003800000 */
[----:B------:R-:W-:Y:S01]  /*11070*/  BPT.TRAP 0x1 ;  /* 0x000000040000795c */ /* 0x000fe20000300000 */
.L_x_2139:
[----:B------:R-:W3:Y:S01]  /*11080*/  LDL.LU R4, [R1] ;  /* 0x0000000001047983 */ /* 0x000ee20000300800 */
[----:B------:R-:W-:-:S04]  /*11090*/  VIADD R0, R0, 0x34860 ;  /* 0x0003486000007836 */ /* 0x000fc80000000000 */
[----:B---3--:R-:W-:-:S04]  /*110a0*/  IMAD R4, R4, 0x8, R0 ;  /* 0x0000000804047824 */ /* 0x008fc800078e0200 */
[----:B------:R-:W3:Y:S02]  /*110b0*/  SYNCS.PHASECHK.TRANS64.TRYWAIT P0, [R4+URZ], R5 ;  /* 0x00000005040075a7 */ /* 0x000ee4000800017f */
[----:B---3--:R-:W-:Y:S05]  /*110c0*/  @!P0 BRA `(.L_x_2140) ;  /* 0x0000001000c08947 */ /* 0x008fea0003800000 */
.L_x_2193:
[----:B------:R-:W-:-:S07]  /*110d0*/  IMAD R3, R3, 0x8, R0 ;  /* 0x0000000803037824 */ /* 0x000fce00078e0200 */
.L_x_2141:
[----:B----4-:R4:W0:Y:S02]  /*110e0*/  SYNCS.PHASECHK.TRANS64.TRYWAIT P0, [R3+URZ], R2 ;  /* 0x00000002030075a7 */ /* 0x010824000800017f */
[----:B0-----:R-:W-:Y:S05]  /*110f0*/  @!P0 NANOSLEEP.SYNCS 0x989680 ;  /* 0x009896800000895d */ /* 0x001fea0003900000 */
[----:B------:R-:W0:Y:S02]  /*11100*/  @!P0 SYNCS.PHASECHK.TRANS64 P0, [R3+URZ], R2 ;  /* 0x00000002030085a7 */ /* 0x000e24000800007f */
[----:B0-----:R-:W-:Y:S05]  /*11110*/  @!P0 BRA `(.L_x_2141) ;  /* 0xfffffffc00f08947 */ /* 0x001fea000383ffff */
.L_x_2134:
[----:B------:R-:W-:Y:S05]  /*11120*/  BSYNC B0 ;  /* 0x0000000000007941 */ /* 0x000fea0003800000 */
.L_x_2133:
[----:B------:R-:W-:Y:S05]  /*11130*/  EXIT ;  /* 0x000000000000794d */ /* 0x000fea0003800000 */
.L_x_2006:
[----:B0-----:R-:W-:-:S04]  /*11140*/  IMAD.U32 R3, RZ, RZ, UR38 ;  /* 0x00000026ff037e24 */ /* 0x001fc8000f8e00ff */
[----:B------:R0:W1:Y:S03]  /*11150*/  SYNCS.PHASECHK.TRANS64.TRYWAIT P1, [R3+URZ+0x34800], R0 ;  /* 0x03480000030075a7 */ /* 0x000066000802017f */
[----:B-1----:R-:W-:Y:S05]  /*11160*/  @!P1 NANOSLEEP.SYNCS 0x989680 ;  /* 0x009896800000995d */ /* 0x002fea0003900000 */
[----:B------:R-:W1:Y:S02]  /*11170*/  @!P1 SYNCS.PHASECHK.TRANS64 P1, [R3+URZ+0x34800], R0 ;  /* 0x03480000030095a7 */ /* 0x000e64000802007f */
[----:B-1----:R-:W-:Y:S05]  /*11180*/  @!P1 BRA `(.L_x_2006) ;  /* 0xfffffffc00ec9947 */ /* 0x002fea000383ffff */
[----:B------:R-:W-:Y:S05]  /*11190*/  BRA `(.L_x_2142) ;  /* 0xffffff0400dc7947 */ /* 0x000fea000383ffff */
.L_x_2010:
[----:B-1----:R1:W2:Y:S02]  /*111a0*/  SYNCS.PHASECHK.TRANS64.TRYWAIT P2, [R2+URZ+0x34830], R3 ;  /* 0x03483003020075a7 */ /* 0x0022a4000804017f */
[----:B--2---:R-:W-:Y:S05]  /*111b0*/  @!P2 NANOSLEEP.SYNCS 0x989680 ;  /* 0x009896800000a95d */ /* 0x004fea0003900000 */
[----:B------:R-:W2:Y:S02]  /*111c0*/  @!P2 SYNCS.PHASECHK.TRANS64 P2, [R2+URZ+0x34830], R3 ;  /* 0x034830030200a5a7 */ /* 0x000ea4000804007f */
[----:B--2---:R-:W-:Y:S05]  /*111d0*/  @!P2 BRA `(.L_x_2010) ;  /* 0xfffffffc00f0a947 */ /* 0x004fea000383ffff */
[----:B------:R-:W-:Y:S05]  /*111e0*/  BRA `(.L_x_2009) ;  /* 0xffffff0800047947 */ /* 0x000fea000383ffff */
.L_x_2015:
[----:B-1----:R-:W-:-:S04]  /*111f0*/  IMAD.U32 R7, RZ, RZ, UR7 ;  /* 0x00000007ff077e24 */ /* 0x002fc8000f8e00ff */
[----:B------:R1:W2:Y:S03]  /*11200*/  SYNCS.PHASECHK.TRANS64.TRYWAIT P2, [R7+URZ+0x34830], R0 ;  /* 0x03483000070075a7 */ /* 0x0002a6000804017f */
[----:B--2---:R-:W-:Y:S05]  /*11210*/  @!P2 NANOSLEEP.SYNCS 0x989680 ;  /* 0x009896800000a95d */ /* 0x004fea0003900000 */
[----:B------:R-:W2:Y:S02]  /*11220*/  @!P2 SYNCS.PHASECHK.TRANS64 P2, [R7+URZ+0x34830], R0 ;  /* 0x034830000700a5a7 */ /* 0x000ea4000804007f */
[----:B--2---:R-:W-:Y:S05]  /*11230*/  @!P2 BRA `(.L_x_2015) ;  /* 0xfffffffc00eca947 */ /* 0x004fea000383ffff */
[----:B------:R-:W-:Y:S05]  /*11240*/  BRA `(.L_x_2014) ;  /* 0xffffff30005c7947 */ /* 0x000fea000383ffff */
.L_x_2019:
[----:B-1----:R-:W-:-:S04]  /*11250*/  IMAD.U32 R3, RZ, RZ, UR10 ;  /* 0x0000000aff037e24 */ /* 0x002fc8000f8e00ff */
[----:B------:R1:W2:Y:S03]  /*11260*/  SYNCS.PHASECHK.TRANS64.TRYWAIT P2, [R3+URZ+0x34850], R0 ;  /* 0x03485000030075a7 */ /* 0x0002a6000804017f */
[----:B--2---:R-:W-:Y:S05]  /*11270*/  @!P2 NANOSLEEP.SYNCS 0x989680 ;  /* 0x009896800000a95d */ /* 0x004fea0003900000 */
[----:B------:R-:W2:Y:S02]  /*11280*/  @!P2 SYNCS.PHASECHK.TRANS64 P2, [R3+URZ+0x34850], R0 ;  /* 0x034850000300a5a7 */ /* 0x000ea4000804007f */
[----:B--2---:R-:W-:Y:S05]  /*11290*/  @!P2 BRA `(.L_x_2019) ;  /* 0xfffffffc00eca947 */ /* 0x004fea000383ffff */
[----:B------:R-:W-:Y:S05]  /*112a0*/  BRA `(.L_x_2018) ;  /* 0xffffff38009c7947 */ /* 0x000fea000383ffff */
.L_x_2025:
[----:B-1----:R-:W-:-:S04]  /*112b0*/  IMAD.U32 R7, RZ, RZ, UR7 ;  /* 0x00000007ff077e24 */ /* 0x002fc8000f8e00ff */
[----:B------:R1:W2:Y:S03]  /*112c0*/  SYNCS.PHASECHK.TRANS64.TRYWAIT P2, [R7+URZ+0x34830], R0 ;  /* 0x03483000070075a7 */ /* 0x0002a6000804017f */
[----:B--2---:R-:W-:Y:S05]  /*112d0*/  @!P2 NANOSLEEP.SYNCS 0x989680 ;  /* 0x009896800000a95d */ /* 0x004fea0003900000 */
[----:B------:R-:W2:Y:S02]  /*112e0*/  @!P2 SYNCS.PHASECHK.TRANS64 P2, [R7+URZ+0x34830], R0 ;  /* 0x034830000700a5a7 */ /* 0x000ea4000804007f */
[----:B--2---:R-:W-:Y:S05]  /*112f0*/  @!P2 BRA `(.L_x_2025) ;  /* 0xfffffffc00eca947 */ /* 0x004fea000383ffff */
[----:B------:R-:W-:Y:S05]  /*11300*/  BRA `(.L_x_2024) ;  /* 0xffffff5800d47947 */ /* 0x000fea000383ffff */
.L_x_2029:
[----:B-1----:R-:W-:-:S04]  /*11310*/  IMAD.U32 R3, RZ, RZ, UR11 ;  /* 0x0000000bff037e24 */ /* 0x002fc8000f8e00ff */
[----:B------:R1:W2:Y:S03]  /*11320*/  SYNCS.PHASECHK.TRANS64.TRYWAIT P2, [R3+URZ+0x34850], R0 ;  /* 0x03485000030075a7 */ /* 0x0002a6000804017f */
[----:B--2---:R-:W-:Y:S05]  /*11330*/  @!P2 NANOSLEEP.SYNCS 0x989680 ;  /* 0x009896800000a95d */ /* 0x004fea0003900000 */
[----:B------:R-:W2:Y:S02]  /*11340*/  @!P2 SYNCS.PHASECHK.TRANS64 P2, [R3+URZ+0x34850], R0 ;  /* 0x034850000300a5a7 */ /* 0x000ea4000804007f */
[----:B--2---:R-:W-:Y:S05]  /*11350*/  @!P2 BRA `(.L_x_2029) ;  /* 0xfffffffc00eca947 */ /* 0x004fea000383ffff */
[----:B------:R-:W-:Y:S05]  /*11360*/  BRA `(.L_x_2028) ;  /* 0xffffff6400147947 */ /* 0x000fea000383ffff */
.L_x_2034:
[----:B-1----:R-:W-:-:S04]  /*11370*/  IMAD.U32 R3, RZ, RZ, UR5 ;  /* 0x00000005ff037e24 */ /* 0x002fc8000f8e00ff */
[----:B------:R1:W2:Y:S03]  /*11380*/  SYNCS.PHASECHK.TRANS64.TRYWAIT P0, [R3+URZ+0x34850], R2 ;  /* 0x03485002030075a7 */ /* 0x0002a6000800017f */
[----:B--2---:R-:W-:Y:S05]  /*11390*/  @!P0 NANOSLEEP.SYNCS 0x989680 ;  /* 0x009896800000895d */ /* 0x004fea0003900000 */
[----:B------:R-:W2:Y:S02]  /*113a0*/  @!P0 SYNCS.PHASECHK.TRANS64 P0, [R3+URZ+0x34850], R2 ;  /* 0x03485002030085a7 */ /* 0x000ea4000800007f */
[----:B--2---:R-:W-:Y:S05]  /*113b0*/  @!P0 BRA `(.L_x_2034) ;  /* 0xfffffffc00ec8947 */ /* 0x004fea000383ffff */
[----:B------:R-:W-:Y:S05]  /*113c0*/  BRA `(.L_x_2033) ;  /* 0xffffff7c00e87947 */ /* 0x000fea000383ffff */
.L_x_2075:
[----:B------:R-:W1:Y:S01]  /*113d0*/  S2R R8, SR_TID.X ;  /* 0x0000000000087919 */ /* 0x000e620000002100 */
[----:B------:R-:W-:Y:S01]  /*113e0*/  BSSY B0, `(.L_x_2143) ;  /* 0x000000a000007945 */ /* 0x000fe20003800000 */
[----:B------:R-:W-:Y:S02]  /*113f0*/  IMAD.MOV.U32 R12, RZ, RZ, RZ ;  /* 0x000000ffff0c7224 */ /* 0x000fe400078e00ff */
[----:B------:R-:W-:Y:S02]  /*11400*/  IMAD.MOV.U32 R11, RZ, RZ, 0x1f ;  /* 0x0000001fff0b7424 */ /* 0x000fe400078e00ff */
[----:B------:R-:W-:Y:S01]  /*11410*/  IMAD.MOV.U32 R15, RZ, RZ, -0x1 ;  /* 0xffffffffff0f7424 */ /* 0x000fe200078e00ff */
[----:B-1----:R-:W-:-:S04]  /*11420*/  SHF.R.U32.HI R8, RZ, 0x5, R8 ;  /* 0x00000005ff087819 */ /* 0x002fc80000011608 */
[----:B------:R-:W-:-:S05]  /*11430*/  LOP3.LUT R8, R8, 0x3, RZ, 0xc0, !PT ;  /* 0x0000000308087812 */ /* 0x000fca00078ec0ff */
[----:B0-----:R-:W-:-:S07]  /*11440*/  IMAD.MOV.U32 R13, RZ, RZ, R8 ;  /* 0x000000ffff0d7224 */ /* 0x001fce00078e0008 */
[----:B------:R-:W-:Y:S05]  /*11450*/  WARPSYNC.COLLECTIVE R15, `(.L_x_2144) ;  /* 0x000000000f087348 */ /* 0x000fea0003c00000 */
[----:B------:R0:W1:Y:S02]  /*11460*/  SHFL.IDX P6, R14, R13, R12, R11 ;  /* 0x0000000c0d0e7389 */ /* 0x00006400000c000b */
[----:B01----:R-:W-:Y:S01]  /*11470*/  ENDCOLLECTIVE ;  /* 0x000000000000791b */ /* 0x003fe20003800000 */
.L_x_2144:
[----:B------:R-:W-:Y:S05]  /*11480*/  BSYNC B0 ;  /* 0x0000000000007941 */ /* 0x000fea0003800000 */
.L_x_2143:
[----:B------:R-:W-:Y:S05]  /*11490*/  BRA `(.L_x_2145) ;  /* 0xffffffc400847947 */ /* 0x000fea000383ffff */
.L_x_2076:
[----:B------:R-:W-:Y:S01]  /*114a0*/  BSSY B0, `(.L_x_2146) ;  /* 0x0000006000007945 */ /* 0x000fe20003800000 */
[----:B------:R-:W-:-:S07]  /*114b0*/  IMAD.MOV.U32 R15, RZ, RZ, -0x1 ;  /* 0xffffffffff0f7424 */ /* 0x000fce00078e00ff */
[----:B------:R-:W-:Y:S05]  /*114c0*/  WARPSYNC.COLLECTIVE R15, `(.L_x_2147) ;  /* 0x000000000f0c7348 */ /* 0x000fea0003c00000 */
[----:B------:R-:W-:Y:S02]  /*114d0*/  ELECT P6, UR62, PT ;  /* 0x00000000003e782f */ /* 0x000fe400038c0000 */
[----:B------:R-:W-:Y:S01]  /*114e0*/  MOV R14, UR62 ;  /* 0x0000003e000e7c02 */ /* 0x000fe20008000f00 */
[----:B------:R-:W-:Y:S10]  /*114f0*/  ENDCOLLECTIVE ;  /* 0x000000000000791b */ /* 0x000ff40003800000 */
.L_x_2147:
[----:B------:R-:W-:Y:S05]  /*11500*/  BSYNC B0 ;  /* 0x0000000000007941 */ /* 0x000fea0003800000 */
.L_x_2146:
[----:B------:R-:W-:Y:S05]  /*11510*/  BRA `(.L_x_2148) ;  /* 0xffffffc400747947 */ /* 0x000fea000383ffff */
.L_x_2079:
[----:B0-----:R0:W1:Y:S02]  /*11520*/  SYNCS.PHASECHK.TRANS64.TRYWAIT P0, [R8+URZ+0x34840], R9 ;  /* 0x03484009080075a7 */ /* 0x001064000800017f */
[----:B-1----:R-:W-:Y:S05]  /*11530*/  @!P0 NANOSLEEP.SYNCS 0x989680 ;  /* 0x009896800000895d */ /* 0x002fea0003900000 */
[----:B------:R-:W1:Y:S02]  /*11540*/  @!P0 SYNCS.PHASECHK.TRANS64 P0, [R8+URZ+0x34840], R9 ;  /* 0x03484009080085a7 */ /* 0x000e64000800007f */
[----:B-1----:R-:W-:Y:S05]  /*11550*/  @!P0 BRA `(.L_x_2079) ;  /* 0xfffffffc00f08947 */ /* 0x002fea000383ffff */
[----:B------:R-:W-:Y:S05]  /*11560*/  BRA `(.L_x_2149) ;  /* 0xffffffc400e07947 */ /* 0x000fea000383ffff */
.L_x_2082:
        /* <DEDUP_REMOVED lines=8> */
.L_x_2090:
[----:B0-----:R0:W1:Y:S02]  /*115f0*/  SYNCS.PHASECHK.TRANS64.TRYWAIT P0, [R2+URZ+0x34840], R3 ;  /* 0x03484003020075a7 */ /* 0x001064000800017f */
[----:B-1----:R-:W-:Y:S05]  /*11600*/  @!P0 NANOSLEEP.SYNCS 0x989680 ;  /* 0x009896800000895d */ /* 0x002fea0003900000 */
[----:B------:R-:W1:Y:S02]  /*11610*/  @!P0 SYNCS.PHASECHK.TRANS64 P0, [R2+URZ+0x34840], R3 ;  /* 0x03484003020085a7 */ /* 0x000e64000800007f */
[----:B-1----:R-:W-:Y:S05]  /*11620*/  @!P0 BRA `(.L_x_2090) ;  /* 0xfffffffc00f08947 */ /* 0x002fea000383ffff */
[----:B------:R-:W-:Y:S05]  /*11630*/  BRA `(.L_x_2151) ;  /* 0xffffffcc00e47947 */ /* 0x000fea000383ffff */
.L_x_2092:
[----:B0-----:R0:W1:Y:S02]  /*11640*/  SYNCS.PHASECHK.TRANS64.TRYWAIT P0, [R3+URZ+0x60], R2 ;  /* 0x00006002030075a7 */ /* 0x001064000800017f */
[----:B-1----:R-:W-:Y:S05]  /*11650*/  @!P0 NANOSLEEP.SYNCS 0x989680 ;  /* 0x009896800000895d */ /* 0x002fea0003900000 */
[----:B------:R-:W1:Y:S02]  /*11660*/  @!P0 SYNCS.PHASECHK.TRANS64 P0, [R3+URZ+0x60], R2 ;  /* 0x00006002030085a7 */ /* 0x000e64000800007f */
[----:B-1----:R-:W-:Y:S05]  /*11670*/  @!P0 BRA `(.L_x_2092) ;  /* 0xfffffffc00f08947 */ /* 0x002fea000383ffff */
[----:B------:R-:W-:Y:S05]  /*11680*/  BRA `(.L_x_2152) ;  /* 0xffffffd000907947 */ /* 0x000fea000383ffff */
.L_x_2097:
[----:B-1----:R1:W2:Y:S02]  /*11690*/  SYNCS.PHASECHK.TRANS64.TRYWAIT P0, [R2+URZ+0x34840], R3 ;  /* 0x03484003020075a7 */ /* 0x0022a4000800017f */
[----:B--2---:R-:W-:Y:S05]  /*116a0*/  @!P0 NANOSLEEP.SYNCS 0x989680 ;  /* 0x009896800000895d */ /* 0x004fea0003900000 */
[----:B------:R-:W2:Y:S02]  /*116b0*/  @!P0 SYNCS.PHASECHK.TRANS64 P0, [R2+URZ+0x34840], R3 ;  /* 0x03484003020085a7 */ /* 0x000ea4000800007f */
[----:B--2---:R-:W-:Y:S05]  /*116c0*/  @!P0 BRA `(.L_x_2097) ;  /* 0xfffffffc00f08947 */ /* 0x004fea000383ffff */
[----:B------:R-:W-:Y:S05]  /*116d0*/  BRA `(.L_x_2153) ;  /* 0xffffffd400f07947 */ /* 0x000fea000383ffff */
.L_x_2099:
[----:B0-----:R0:W1:Y:S02]  /*116e0*/  SYNCS.PHASECHK.TRANS64.TRYWAIT P1, [R3+URZ+0x60], R2 ;  /* 0x00006002030075a7 */ /* 0x001064000802017f */
[----:B-1----:R-:W-:Y:S05]  /*116f0*/  @!P1 NANOSLEEP.SYNCS 0x989680 ;  /* 0x009896800000995d */ /* 0x002fea0003900000 */
[----:B------:R-:W1:Y:S02]  /*11700*/  @!P1 SYNCS.PHASECHK.TRANS64 P1, [R3+URZ+0x60], R2 ;  /* 0x00006002030095a7 */ /* 0x000e64000802007f */
[----:B-1----:R-:W-:Y:S05]  /*11710*/  @!P1 BRA `(.L_x_2099) ;  /* 0xfffffffc00f09947 */ /* 0x002fea000383ffff */
[----:B------:R-:W-:Y:S05]  /*11720*/  BRA `(.L_x_2154) ;  /* 0xffffffd8009c7947 */ /* 0x000fea000383ffff */
.L_x_2104:
[----:B--2---:R2:W3:Y:S02]  /*11730*/  SYNCS.PHASECHK.TRANS64.TRYWAIT P0, [R2+URZ+0x34840], R3 ;  /* 0x03484003020075a7 */ /* 0x0044e4000800017f */
[----:B---3--:R-:W-:Y:S05]  /*11740*/  @!P0 NANOSLEEP.SYNCS 0x989680 ;  /* 0x009896800000895d */ /* 0x008fea0003900000 */
[----:B------:R-:W3:Y:S02]  /*11750*/  @!P0 SYNCS.PHASECHK.TRANS64 P0, [R2+URZ+0x34840], R3 ;  /* 0x03484003020085a7 */ /* 0x000ee4000800007f */
[----:B---3--:R-:W-:Y:S05]  /*11760*/  @!P0 BRA `(.L_x_2104) ;  /* 0xfffffffc00f08947 */ /* 0x008fea000383ffff */
[----:B------:R-:W-:Y:S05]  /*11770*/  BRA `(.L_x_2155) ;  /* 0xffffffdc00bc7947 */ /* 0x000fea000383ffff */
.L_x_2106:
[----:B0-----:R0:W1:Y:S02]  /*11780*/  SYNCS.PHASECHK.TRANS64.TRYWAIT P1, [R2+URZ+0x60], R9 ;  /* 0x00006009020075a7 */ /* 0x001064000802017f */
[----:B-1----:R-:W-:Y:S05]  /*11790*/  @!P1 NANOSLEEP.SYNCS 0x989680 ;  /* 0x009896800000995d */ /* 0x002fea0003900000 */
[----:B------:R-:W1:Y:S02]  /*117a0*/  @!P1 SYNCS.PHASECHK.TRANS64 P1, [R2+URZ+0x60], R9 ;  /* 0x00006009020095a7 */ /* 0x000e64000802007f */
[----:B-1----:R-:W-:Y:S05]  /*117b0*/  @!P1 BRA `(.L_x_2106) ;  /* 0xfffffffc00f09947 */ /* 0x002fea000383ffff */
[----:B------:R-:W-:Y:S05]  /*117c0*/  BRA `(.L_x_2156) ;  /* 0xffffffe0006c7947 */ /* 0x000fea000383ffff */
.L_x_2113:
[----:B-1----:R1:W2:Y:S02]  /*117d0*/  SYNCS.PHASECHK.TRANS64.TRYWAIT P0, [R3+URZ+0x34860], R2 ;  /* 0x03486002030075a7 */ /* 0x0022a4000800017f */
[----:B--2---:R-:W-:Y:S05]  /*117e0*/  @!P0 NANOSLEEP.SYNCS 0x989680 ;  /* 0x009896800000895d */ /* 0x004fea0003900000 */
[----:B------:R-:W2:Y:S02]  /*117f0*/  @!P0 SYNCS.PHASECHK.TRANS64 P0, [R3+URZ+0x34860], R2 ;  /* 0x03486002030085a7 */ /* 0x000ea4000800007f */
[----:B--2---:R-:W-:Y:S05]  /*11800*/  @!P0 BRA `(.L_x_2113) ;  /* 0xfffffffc00f08947 */ /* 0x004fea000383ffff */
[----:B------:R-:W-:Y:S05]  /*11810*/  BRA `(.L_x_2157) ;  /* 0xffffffe400787947 */ /* 0x000fea000383ffff */
.L_x_2115:
        /* <DEDUP_REMOVED lines=8> */
.L_x_2159:
[----:B------:R-:W-:Y:S05]  /*118a0*/  BSYNC B0 ;  /* 0x0000000000007941 */ /* 0x000fea0003800000 */
.L_x_2158:
        /* <DEDUP_REMOVED lines=8> */
.L_x_2160:
[----:B------:R-:W-:Y:S01]  /*11930*/  IMAD.MOV.U32 R16, RZ, RZ, R14 ;  /* 0x000000ffff107224 */ /* 0x000fe200078e000e */
[----:B------:R-:W-:Y:S06]  /*11940*/  BRA `(.L_x_2161) ;  /* 0xffffffe800007947 */ /* 0x000fec000383ffff */
.L_x_2118:
[----:B------:R-:W-:Y:S01]  /*11950*/  BSSY B0, `(.L_x_2162) ;  /* 0x0000008000007945 */ /* 0x000fe20003800000 */
[----:B0----5:R-:W-:Y:S02]  /*11960*/  IMAD.MOV.U32 R13, RZ, RZ, R17 ;  /* 0x000000ffff0d7224 */ /* 0x021fe400078e0011 */
[----:B------:R-:W-:Y:S02]  /*11970*/  IMAD.MOV.U32 R12, RZ, RZ, 0x1 ;  /* 0x00000001ff0c7424 */ /* 0x000fe400078e00ff */
[----:B------:R-:W-:Y:S02]  /*11980*/  IMAD.MOV.U32 R11, RZ, RZ, RZ ;  /* 0x000000ffff0b7224 */ /* 0x000fe400078e00ff */
[----:B------:R-:W-:-:S07]  /*11990*/  IMAD.MOV.U32 R15, RZ, RZ, -0x1 ;  /* 0xffffffffff0f7424 */ /* 0x000fce00078e00ff */
[----:B-1234-:R-:W-:Y:S05]  /*119a0*/  WARPSYNC.COLLECTIVE R15, `(.L_x_2163) ;  /* 0x000000000f087348 */ /* 0x01efea0003c00000 */
[----:B------:R0:W0:Y:S02]  /*119b0*/  SHFL.UP P6, R14, R13, R12, R11 ;  /* 0x0400000c0d0e7389 */ /* 0x00002400000c000b */
[----:B01234-:R-:W-:Y:S01]  /*119c0*/  ENDCOLLECTIVE ;  /* 0x000000000000791b */ /* 0x01ffe20003800000 */
.L_x_2163:
[----:B------:R-:W-:Y:S05]  /*119d0*/  BSYNC B0 ;  /* 0x0000000000007941 */ /* 0x000fea0003800000 */
.L_x_2162:
        /* <DEDUP_REMOVED lines=10> */
.L_x_2164:
        /* <DEDUP_REMOVED lines=8> */
.L_x_2165:
        /* <DEDUP_REMOVED lines=8> */
.L_x_2166:
        /* <DEDUP_REMOVED lines=8> */
.L_x_2167:
        /* <DEDUP_REMOVED lines=8> */
.L_x_2168:
[----:B------:R-:W-:Y:S05]  /*11c80*/  BRA `(.L_x_2169) ;  /* 0xffffffe400c87947 */ /* 0x000fea000383ffff */
.L_x_2123:
        /* <DEDUP_REMOVED lines=8> */
.L_x_2171:
[----:B------:R-:W-:Y:S05]  /*11d10*/  BSYNC B0 ;  /* 0x0000000000007941 */ /* 0x000fea0003800000 */
.L_x_2170:
        /* <DEDUP_REMOVED lines=10> */
.L_x_2172:
        /* <DEDUP_REMOVED lines=8> */
.L_x_2173:
        /* <DEDUP_REMOVED lines=8> */
.L_x_2174:
        /* <DEDUP_REMOVED lines=8> */
.L_x_2175:
        /* <DEDUP_REMOVED lines=8> */
.L_x_2176:
[----:B------:R-:W-:Y:S05]  /*11fc0*/  BRA `(.L_x_2177) ;  /* 0xffffffe400b07947 */ /* 0x000fea000383ffff */
.L_x_2125:
[----:B------:R-:W-:Y:S01]  /*11fd0*/  BSSY B0, `(.L_x_2178) ;  /* 0x0000006000007945 */ /* 0x000fe20003800000 */
[----:B------:R-:W-:Y:S01]  /*11fe0*/  PLOP3.LUT P6, PT, P6, PT, PT, 0x8, 0x0 ;  /* 0x000000000000781c */ /* 0x000fe200037ce170 */
[----:B------:R-:W-:-:S12]  /*11ff0*/  IMAD.MOV.U32 R15, RZ, RZ, -0x1 ;  /* 0xffffffffff0f7424 */ /* 0x000fd800078e00ff */
[----:B0-----:R-:W-:Y:S05]  /*12000*/  WARPSYNC.COLLECTIVE R15, `(.L_x_2179) ;  /* 0x000000000f087348 */ /* 0x001fea0003c00000 */
[----:B------:R-:W-:Y:S01]  /*12010*/  VOTE.ANY R14, PT, P6 ;  /* 0x00000000000e7806 */ /* 0x000fe200030e0100 */
[----:B0-----:R-:W-:Y:S06]  /*12020*/  ENDCOLLECTIVE ;  /* 0x000000000000791b */ /* 0x001fec0003800000 */
.L_x_2179:
[----:B------:R-:W-:Y:S05]  /*12030*/  BSYNC B0 ;  /* 0x0000000000007941 */ /* 0x000fea0003800000 */
.L_x_2178:
        /* <DEDUP_REMOVED lines=9> */
.L_x_2180:
[----:B------:R-:W-:Y:S01]  /*120d0*/  IMAD.MOV.U32 R17, RZ, RZ, R14 ;  /* 0x000000ffff117224 */ /* 0x000fe200078e000e */
[----:B------:R-:W-:Y:S06]  /*120e0*/  BRA `(.L_x_2181) ;  /* 0xffffffe400a07947 */ /* 0x000fec000383ffff */
.L_x_2127:
[----:B------:R-:W-:Y:S01]  /*120f0*/  BSSY B0, `(.L_x_2182) ;  /* 0x0000007000007945 */ /* 0x000fe20003800000 */
[----:B------:R-:W-:Y:S02]  /*12100*/  IMAD.MOV.U32 R13, RZ, RZ, R2 ;  /* 0x000000ffff0d7224 */ /* 0x000fe400078e0002 */
[----:B------:R-:W-:Y:S02]  /*12110*/  IMAD.MOV.U32 R11, RZ, RZ, 0x1f ;  /* 0x0000001fff0b7424 */ /* 0x000fe400078e00ff */
[----:B------:R-:W-:-:S07]  /*12120*/  IMAD.MOV.U32 R15, RZ, RZ, -0x1 ;  /* 0xffffffffff0f7424 */ /* 0x000fce00078e00ff */
[----:B012---:R-:W-:Y:S05]  /*12130*/  WARPSYNC.COLLECTIVE R15, `(.L_x_2183) ;  /* 0x000000000f087348 */ /* 0x007fea0003c00000 */
[----:B------:R3:W4:Y:S02]  /*12140*/  SHFL.IDX P6, R14, R13, R12, R11 ;  /* 0x0000000c0d0e7389 */ /* 0x00072400000c000b */
[----:B01234-:R-:W-:Y:S01]  /*12150*/  ENDCOLLECTIVE ;  /* 0x000000000000791b */ /* 0x01ffe20003800000 */
.L_x_2183:
[----:B------:R-:W-:Y:S05]  /*12160*/  BSYNC B0 ;  /* 0x0000000000007941 */ /* 0x000fea0003800000 */
.L_x_2182:
[----:B------:R-:W-:Y:S01]  /*12170*/  IMAD.MOV.U32 R7, RZ, RZ, R14 ;  /* 0x000000ffff077224 */ /* 0x000fe200078e000e */
[----:B------:R-:W-:Y:S06]  /*12180*/  BRA `(.L_x_2126) ;  /* 0xffffffe400947947 */ /* 0x000fec000383ffff */
.L_x_2131:
[----:B-1----:R1:W2:Y:S02]  /*12190*/  SYNCS.PHASECHK.TRANS64.TRYWAIT P0, [R0+URZ+0x34820], R3 ;  /* 0x03482003000075a7 */ /* 0x0022a4000800017f */
[----:B--2---:R-:W-:Y:S05]  /*121a0*/  @!P0 NANOSLEEP.SYNCS 0x989680 ;  /* 0x009896800000895d */ /* 0x004fea0003900000 */
[----:B------:R-:W2:Y:S02]  /*121b0*/  @!P0 SYNCS.PHASECHK.TRANS64 P0, [R0+URZ+0x34820], R3 ;  /* 0x03482003000085a7 */ /* 0x000ea4000800007f */
[----:B--2---:R-:W-:Y:S05]  /*121c0*/  @!P0 BRA `(.L_x_2131) ;  /* 0xfffffffc00f08947 */ /* 0x004fea000383ffff */
[----:B------:R-:W-:Y:S05]  /*121d0*/  BRA `(.L_x_2184) ;  /* 0xffffffec000c7947 */ /* 0x000fea000383ffff */
.L_x_2132:
[----:B------:R-:W2:Y:S01]  /*121e0*/  S2R R2, SR_TID.X ;  /* 0x0000000000027919 */ /* 0x000ea20000002100 */
[----:B------:R-:W-:Y:S01]  /*121f0*/  BSSY B0, `(.L_x_2185) ;  /* 0x000000a000007945 */ /* 0x000fe20003800000 */
[----:B------:R-:W-:Y:S02]  /*12200*/  IMAD.MOV.U32 R12, RZ, RZ, RZ ;  /* 0x000000ffff0c7224 */ /* 0x000fe400078e00ff */
[----:B------:R-:W-:Y:S02]  /*12210*/  IMAD.MOV.U32 R11, RZ, RZ, 0x1f ;  /* 0x0000001fff0b7424 */ /* 0x000fe400078e00ff */
[----:B------:R-:W-:Y:S01]  /*12220*/  IMAD.MOV.U32 R15, RZ, RZ, -0x1 ;  /* 0xffffffffff0f7424 */ /* 0x000fe200078e00ff */
[----:B--2---:R-:W-:-:S04]  /*12230*/  SHF.R.U32.HI R2, RZ, 0x5, R2 ;  /* 0x00000005ff027819 */ /* 0x004fc80000011602 */
[----:B------:R-:W-:-:S05]  /*12240*/  LOP3.LUT R2, R2, 0x3, RZ, 0xc0, !PT ;  /* 0x0000000302027812 */ /* 0x000fca00078ec0ff */
[----:B0-----:R-:W-:-:S07]  /*12250*/  IMAD.MOV.U32 R13, RZ, RZ, R2 ;  /* 0x000000ffff0d7224 */ /* 0x001fce00078e0002 */
[----:B-1----:R-:W-:Y:S05]  /*12260*/  WARPSYNC.COLLECTIVE R15, `(.L_x_2186) ;  /* 0x000000000f087348 */ /* 0x002fea0003c00000 */
[----:B------:R0:W2:Y:S02]  /*12270*/  SHFL.IDX P6, R14, R13, R12, R11 ;  /* 0x0000000c0d0e7389 */ /* 0x0000a400000c000b */
[----:B012---:R-:W-:Y:S01]  /*12280*/  ENDCOLLECTIVE ;  /* 0x000000000000791b */ /* 0x007fe20003800000 */
.L_x_2186:
[----:B------:R-:W-:Y:S05]  /*12290*/  BSYNC B0 ;  /* 0x0000000000007941 */ /* 0x000fea0003800000 */
.L_x_2185:
[----:B------:R-:W-:Y:S05]  /*122a0*/  BRA `(.L_x_2187) ;  /* 0xffffffe800f47947 */ /* 0x000fea000383ffff */
.L_x_2135:
[----:B------:R-:W-:Y:S01]  /*122b0*/  BSSY B1, `(.L_x_2188) ;  /* 0x0000006000017945 */ /* 0x000fe20003800000 */
[----:B------:R-:W-:-:S07]  /*122c0*/  IMAD.MOV.U32 R15, RZ, RZ, -0x1 ;  /* 0xffffffffff0f7424 */ /* 0x000fce00078e00ff */
[----:B012---:R-:W-:Y:S05]  /*122d0*/  WARPSYNC.COLLECTIVE R15, `(.L_x_2189) ;  /* 0x000000000f0c7348 */ /* 0x007fea0003c00000 */
[----:B------:R-:W-:Y:S02]  /*122e0*/  ELECT P6, UR62, PT ;  /* 0x00000000003e782f */ /* 0x000fe400038c0000 */
[----:B------:R-:W-:Y:S01]  /*122f0*/  MOV R14, UR62 ;  /* 0x0000003e000e7c02 */ /* 0x000fe20008000f00 */
[----:B012---:R-:W-:Y:S10]  /*12300*/  ENDCOLLECTIVE ;  /* 0x000000000000791b */ /* 0x007ff40003800000 */
.L_x_2189:
[----:B------:R-:W-:Y:S05]  /*12310*/  BSYNC B1 ;  /* 0x0000000000017941 */ /* 0x000fea0003800000 */
.L_x_2188:
[----:B------:R-:W-:Y:S05]  /*12320*/  BRA `(.L_x_2190) ;  /* 0xffffffe800ec7947 */ /* 0x000fea000383ffff */
.L_x_2137:
[----:B-1----:R1:W2:Y:S02]  /*12330*/  SYNCS.PHASECHK.TRANS64.TRYWAIT P0, [R6+URZ], R5 ;  /* 0x00000005060075a7 */ /* 0x0022a4000800017f */
[----:B--2---:R-:W-:Y:S05]  /*12340*/  @!P0 NANOSLEEP.SYNCS 0x989680 ;  /* 0x009896800000895d */ /* 0x004fea0003900000 */
[----:B------:R-:W2:Y:S02]  /*12350*/  @!P0 SYNCS.PHASECHK.TRANS64 P0, [R6+URZ], R5 ;  /* 0x00000005060085a7 */ /* 0x000ea4000800007f */
[----:B--2---:R-:W-:Y:S05]  /*12360*/  @!P0 BRA `(.L_x_2137) ;  /* 0xfffffffc00f08947 */ /* 0x004fea000383ffff */
[----:B------:R-:W-:Y:S05]  /*12370*/  BRA `(.L_x_2191) ;  /* 0xffffffec00307947 */ /* 0x000fea000383ffff */
.L_x_2138:
[----:B--2---:R2:W3:Y:S02]  /*12380*/  SYNCS.PHASECHK.TRANS64.TRYWAIT P0, [R7+URZ], R2 ;  /* 0x00000002070075a7 */ /* 0x0044e4000800017f */
[----:B---3--:R-:W-:Y:S05]  /*12390*/  @!P0 NANOSLEEP.SYNCS 0x989680 ;  /* 0x009896800000895d */ /* 0x008fea0003900000 */
[----:B------:R-:W3:Y:S02]  /*123a0*/  @!P0 SYNCS.PHASECHK.TRANS64 P0, [R7+URZ], R2 ;  /* 0x00000002070085a7 */ /* 0x000ee4000800007f */
[----:B---3--:R-:W-:Y:S05]  /*123b0*/  @!P0 BRA `(.L_x_2138) ;  /* 0xfffffffc00f08947 */ /* 0x008fea000383ffff */
[----:B------:R-:W-:Y:S05]  /*123c0*/  BRA `(.L_x_2192) ;  /* 0xffffffec00247947 */ /* 0x000fea000383ffff */
.L_x_2140:
[----:B---3--:R3:W4:Y:S02]  /*123d0*/  SYNCS.PHASECHK.TRANS64.TRYWAIT P0, [R4+URZ], R5 ;  /* 0x00000005040075a7 */ /* 0x008724000800017f */
[----:B----4-:R-:W-:Y:S05]  /*123e0*/  @!P0 NANOSLEEP.SYNCS 0x989680 ;  /* 0x009896800000895d */ /* 0x010fea0003900000 */
[----:B------:R-:W4:Y:S02]  /*123f0*/  @!P0 SYNCS.PHASECHK.TRANS64 P0, [R4+URZ], R5 ;  /* 0x00000005040085a7 */ /* 0x000f24000800007f */
[----:B----4-:R-:W-:Y:S05]  /*12400*/  @!P0 BRA `(.L_x_2140) ;  /* 0xfffffffc00f08947 */ /* 0x010fea000383ffff */
[----:B------:R-:W-:Y:S05]  /*12410*/  BRA `(.L_x_2193) ;  /* 0xffffffec002c7947 */ /* 0x000fea000383ffff */
.L_x_2194:
        /* <DEDUP_REMOVED lines=14> */
.L_x_11938:


//--------------------- .text._ZN7cutlass13device_kernelIN5flash11enable_sm90INS1_16FlashAttnFwdSm90INS1_25CollectiveMainloopFwdSm90ILi2EN4cute5tupleIJNS5_1CILi1EEES8_S8_EEENS6_IJNS7_ILi128EEESA_NS7_ILi192EEEEEELi128ENS_6half_tEfNS_4arch4Sm90ELb1ELb0ELb0ELb1ELb0ELb1ELb0ELb1ELb1ELb0ELb0ELb0EEENS1_21CollectiveEpilogueFwdINS6_IJSA_SA_SA_EEES9_SD_SF_Li256ELb1ELb0ELb0ELb0EEENS1_36VarlenDynamicPersistentTileSchedulerILi128ELi128ELi256ELi32ELb0ELb0ELb1ELb1ELb1ELb1EEEEEEEEEvNT_6ParamsE --------------------------
	.section	.text._ZN7cutlass13device_kernelIN5flash11enable_sm90INS1_16FlashAttnFwdSm90INS1_25CollectiveMainloopFwdSm90ILi2EN4cute5tupleIJNS5_1CILi1EEES8_S8_EEENS6_IJNS7_ILi128EEESA_NS7_ILi192EEEEEELi128ENS_6half_tEfNS_4arch4Sm90ELb1ELb0ELb0ELb1ELb0ELb1ELb0ELb1ELb1ELb0ELb0ELb0EEENS1_21CollectiveEpilogueFwdINS6_IJSA_SA_SA_EEES9_SD_SF_Li256ELb1ELb0ELb0ELb0EEENS1_36VarlenDynamicPersistentTileSchedulerILi128ELi128ELi256ELi32ELb0ELb0ELb1ELb1ELb1ELb1EEEEEEEEEvNT_6ParamsE,"ax",@progbits
	.align	128
.text._ZN7cutlass13device_kernelIN5flash11enable_sm90INS1_16FlashAttnFwdSm90INS1_25CollectiveMainloopFwdSm90ILi2EN4cute5tupleIJNS5_1CILi1EEES8_S8_EEENS6_IJNS7_ILi128EEESA_NS7_ILi192EEEEEELi128ENS_6half_tEfNS_4arch4Sm90ELb1ELb0ELb0ELb1ELb0ELb1ELb0ELb1ELb1ELb0ELb0ELb0EEENS1_21CollectiveEpilogueFwdINS6_IJSA_SA_SA_EEES9_SD_SF_Li256ELb1ELb0ELb0ELb0EEENS1_36VarlenDynamicPersistentTileSchedulerILi128ELi128ELi256ELi32ELb0ELb0ELb1ELb1ELb1ELb1EEEEEEEEEvNT_6ParamsE:
        .type           _ZN7cutlass13device_kernelIN5flash11enable_sm90INS1_16FlashAttnFwdSm90INS1_25CollectiveMainloopFwdSm90ILi2EN4cute5tupleIJNS5_1CILi1EEES8_S8_EEENS6_IJNS7_ILi128EEESA_NS7_ILi192EEEEEELi128ENS_6half_tEfNS_4arch4Sm90ELb1ELb0ELb0ELb1ELb0ELb1ELb0ELb1ELb1ELb0ELb0ELb0EEENS1_21CollectiveEpilogueFwdINS6_IJSA_SA_SA_EEES9_SD_SF_Li256ELb1ELb0ELb0ELb0EEENS1_36VarlenDynamicPersistentTileSchedulerILi128ELi128ELi256ELi32ELb0ELb0ELb1ELb1ELb1ELb1EEEEEEEEEvNT_6ParamsE,@function
        .size           _ZN7cutlass13device_kernelIN5flash11enable_sm90INS1_16FlashAttnFwdSm90INS1_25CollectiveMainloopFwdSm90ILi2EN4cute5tupleIJNS5_1CILi1EEES8_S8_EEENS6_IJNS7_ILi128EEESA_NS7_ILi192EEEEEELi128ENS_6half_tEfNS_4arch4Sm90ELb1ELb0ELb0ELb1ELb0ELb1ELb0ELb1ELb1ELb0ELb0ELb0EEENS1_21CollectiveEpilogueFwdINS6_IJSA_SA_SA_EEES9_SD_SF_Li256ELb1ELb0ELb0ELb0EEENS1_36VarlenDynamicPersistentTileSchedulerILi128ELi128ELi256ELi32ELb0ELb0ELb1ELb1ELb1ELb1EEEEEEEEEvNT_6ParamsE,(.L_x_11939 - _ZN7cutlass13device_kernelIN5flash11enable_sm90INS1_16FlashAttnFwdSm90INS1_25CollectiveMainloopFwdSm90ILi2EN4cute5tupleIJNS5_1CILi1EEES8_S8_EEENS6_IJNS7_ILi128EEESA_NS7_ILi192EEEEEELi128ENS_6half_tEfNS_4arch4Sm90ELb1ELb0ELb0ELb1ELb0ELb1ELb0ELb1ELb1ELb0ELb0ELb0EEENS1_21CollectiveEpilogueFwdINS6_IJSA_SA_SA_EEES9_SD_SF_Li256ELb1ELb0ELb0ELb0EEENS1_36VarlenDynamicPersistentTileSchedulerILi128ELi128ELi256ELi32ELb0ELb0ELb1ELb1ELb1ELb1EEEEEEEEEvNT_6ParamsE)
        .other          _ZN7cutlass13device_kernelIN5flash11enable_sm90INS1_16FlashAttnFwdSm90INS1_25CollectiveMainloopFwdSm90ILi2EN4cute5tupleIJNS5_1CILi1EEES8_S8_EEENS6_IJNS7_ILi128EEESA_NS7_ILi192EEEEEELi128ENS_6half_tEfNS_4arch4Sm90ELb1ELb0ELb0ELb1ELb0ELb1ELb0ELb1ELb1ELb0ELb0ELb0EEENS1_21CollectiveEpilogueFwdINS6_IJSA_SA_SA_EEES9_SD_SF_Li256ELb1ELb0ELb0ELb0EEENS1_36VarlenDynamicPersistentTileSchedulerILi128ELi128ELi256ELi32ELb0ELb0ELb1ELb1ELb1ELb1EEEEEEEEEvNT_6ParamsE,@"STO_CUDA_ENTRY STV_DEFAULT"
_ZN7cutlass13device_kernelIN5flash11enable_sm90INS1_16FlashAttnFwdSm90INS1_25CollectiveMainloopFwdSm90ILi2EN4cute5tupleIJNS5_1CILi1EEES8_S8_EEENS6_IJNS7_ILi128EEESA_NS7_ILi192EEEEEELi128ENS_6half_tEfNS_4arch4Sm90ELb1ELb0ELb0ELb1ELb0ELb1ELb0ELb1ELb1ELb0ELb0ELb0EEENS1_21CollectiveEpilogueFwdINS6_IJSA_SA_SA_EEES9_SD_SF_Li256ELb1ELb0ELb0ELb0EEENS1_36VarlenDynamicPersistentTileSchedulerILi128ELi128ELi256ELi32ELb0ELb0ELb1ELb1ELb1ELb1EEEEEEEEEvNT_6ParamsE:
        /* <DEDUP_REMOVED lines=27> */
.L_x_2196:
[----:B------:R-:W-:Y:S05]  /*01b0*/  BSYNC B0 ;  /* 0x0000000000007941 */ /* 0x000fea0003800000 */
.L_x_2195:
        /* <DEDUP_REMOVED lines=41> */
.L_x_2197:
        /* <DEDUP_REMOVED lines=22> */
.L_x_2198:
        /* <DEDUP_REMOVED lines=18> */
.L_x_2199:
        /* <DEDUP_REMOVED lines=22> */
.L_x_2200:
        /* <DEDUP_REMOVED lines=22> */
.L_x_2201:
[----:B0-----:R-:W-:Y:S01]  /*0990*/  UMOV UR4, 0x1 ;  /* 0x0000000100047882 */ /* 0x001fe20000000000 */
[----:B------:R-:W-:Y:S01]  /*09a0*/  PLOP3.LUT P0, PT, PT, PT, UP0, 0x80, 0x0 ;  /* 0x000000000000781c */ /* 0x000fe20003f0f008 */
[----:B------:R-:W-:Y:S01]  /*09b0*/  USEL UR4, UR4, 0x2, !UP0 ;  /* 0x0000000204047887 */ /* 0x000fe2000c000000 */
[----:B------:R-:W-:Y:S01]  /*09c0*/  NOP ;  /* 0x0000000000007918 */ /* 0x000fe20000000000 */
[----:B------:R-:W-:Y:S01]  /*09d0*/  ULDC.64 UR56, c[0x0][0x208] ;  /* 0x0000820000387ab9 */ /* 0x000fe20000000a00 */
[----:B------:R-:W-:Y:S03]  /*09e0*/  BSSY B7, `(.L_x_2202) ;  /* 0x000219f000077945 */ /* 0x000fe60003800000 */
[----:B------:R-:W-:-:S05]  /*09f0*/  IMAD.U32 R2, RZ, RZ, UR4 ;  /* 0x00000004ff027e24 */ /* 0x000fca000f8e00ff */
[----:B------:R0:W-:Y:S01]  /*0a00*/  STL [R1+0x40], R2 ;  /* 0x0000400201007387 */ /* 0x0001e20000100800 */
[----:B-12-4-:R-:W-:Y:S06]  /*0a10*/  BAR.SYNC.DEFER_BLOCKING 0x0 ;  /* 0x0000000000007b1d */ /* 0x016fec0000010000 */
[----:B------:R-:W-:Y:S05]  /*0a20*/  @!P0 BRA `(.L_x_2203) ;  /* 0x000001b400b88947 */ /* 0x000fea0003800000 */
.L_x_2204:
        /* <DEDUP_REMOVED lines=9> */
[----:B------:R-:W-:Y:S01]  /*0ac0*/  IMAD.U32 R18, RZ, RZ, UR4 ;  /* 0x00000004ff127e24 */ /* 0x000fe2000f8e00ff */
[----:B------:R-:W-:-:S04]  /*0ad0*/  ULDC UR4, c[0x0][0xc14] ;  /* 0x0003050000047ab9 */ /* 0x000fc80000000800 */
[----:B------:R-:W1:Y:S01]  /*0ae0*/  LDS.128 R192, [R18+0x348d0] ;  /* 0x0348d00012c07984 */ /* 0x000e620000000c00 */
[----:B------:R-:W-:Y:S06]  /*0af0*/  BAR.ARV 0x4, 0x120 ;  /* 0x0104800000007b1d */ /* 0x000fec0000002000 */
[----:B-1----:R-:W-:-:S13]  /*0b00*/  ISETP.GE.AND P0, PT, R195, UR4, PT ;  /* 0x00000004c3007c0c */ /* 0x002fda000bf06270 */
[----:B------:R-:W-:Y:S05]  /*0b10*/  @P0 BRA `(.L_x_2205) ;  /* 0x00000218002c0947 */ /* 0x000fea0003800000 */
[----:B------:R-:W2:Y:S01]  /*0b20*/  LDL R0, [R1+0x40] ;  /* 0x0000400001007983 */ /* 0x000ea20000100800 */
[----:B------:R-:W-:Y:S01]  /*0b30*/  IADD3 R226, R4, -0x80, RZ ;  /* 0xffffff8004e27810 */ /* 0x000fe20007ffe0ff */
[----:B------:R-:W-:Y:S01]  /*0b40*/  IMAD.MOV.U32 R208, RZ, RZ, RZ ;  /* 0x000000ffffd07224 */ /* 0x000fe200078e00ff */
[----:B------:R-:W-:Y:S01]  /*0b50*/  R2UR UR4, R18 ;  /* 0x00000000120472ca */ /* 0x000fe200000e0000 */
[----:B------:R-:W-:Y:S01]  /*0b60*/  IMAD.MOV.U32 R19, RZ, RZ, RZ ;  /* 0x000000ffff137224 */ /* 0x000fe200078e00ff */
[----:B------:R-:W-:Y:S02]  /*0b70*/  SHF.R.S32.HI R3, RZ, 0x1f, R226 ;  /* 0x0000001fff037819 */ /* 0x000fe400000114e2 */
[----:B------:R-:W-:Y:S02]  /*0b80*/  CS2R R188, SRZ ;  /* 0x0000000000bc7805 */ /* 0x000fe4000001ff00 */
[----:B------:R-:W-:Y:S02]  /*0b90*/  MOV R185, RZ ;  /* 0x000000ff00b97202 */ /* 0x000fe40000000f00 */
[----:B------:R-:W-:-:S02]  /*0ba0*/  LEA.HI R5, R3, R226, RZ, 0x7 ;  /* 0x000000e203057211 */ /* 0x000fc400078f38ff */
[----:B------:R-:W-:Y:S02]  /*0bb0*/  LEA.HI R196, R3, R226, RZ, 0x5 ;  /* 0x000000e203c47211 */ /* 0x000fe400078f28ff */
[----:B------:R-:W-:Y:S02]  /*0bc0*/  LOP3.LUT R7, R5, 0xffffff80, RZ, 0xc0, !PT ;  /* 0xffffff8005077812 */ /* 0x000fe400078ec0ff */
[----:B------:R-:W-:Y:S01]  /*0bd0*/  SHF.R.S32.HI R196, RZ, 0x5, R196 ;  /* 0x00000005ffc47819 */ /* 0x000fe200000114c4 */
[----:B------:R-:W-:Y:S01]  /*0be0*/  UIADD3 UR4, UR4, 0x10400, URZ ;  /* 0x0001040004047890 */ /* 0x000fe2000fffe03f */
[----:B------:R-:W-:Y:S01]  /*0bf0*/  SHF.R.S32.HI R224, RZ, 0x7, R5 ;  /* 0x00000007ffe07819 */ /* 0x000fe20000011405 */
[----:B------:R-:W-:-:S03]  /*0c00*/  IMAD.IADD R216, R226, 0x1, -R7 ;  /* 0x00000001e2d87824 */ /* 0x000fc600078e0a07 */
[----:B------:R-:W-:Y:S02]  /*0c10*/  LEA.HI R5, R5, R224, RZ, 0x1 ;  /* 0x000000e005057211 */ /* 0x000fe400078f08ff */
[----:B------:R-:W-:Y:S02]  /*0c20*/  SHF.R.S32.HI R11, RZ, 0x1f, R216 ;  /* 0x0000001fff0b7819 */ /* 0x000fe400000114d8 */
[----:B------:R-:W-:Y:S02]  /*0c30*/  LOP3.LUT R5, R5, 0x3fffffe, RZ, 0xc0, !PT ;  /* 0x03fffffe05057812 */ /* 0x000fe400078ec0ff */
[CC--:B0-----:R-:W-:Y:S02]  /*0c40*/  LEA.HI R2, R11.reuse, R216.reuse, RZ, 0x2 ;  /* 0x000000d80b027211 */ /* 0x0c1fe400078f10ff */
[----:B------:R-:W-:Y:S02]  /*0c50*/  LEA.HI R11, R11, R216, RZ, 0x5 ;  /* 0x000000d80b0b7211 */ /* 0x000fe400078f28ff */
[----:B------:R-:W-:-:S02]  /*0c60*/  SHF.R.S32.HI R4, RZ, 0x2, R2 ;  /* 0x00000002ff047819 */ /* 0x000fc40000011402 */
[----:B------:R-:W-:Y:S02]  /*0c70*/  SHF.R.S32.HI R13, RZ, 0x1f, R2 ;  /* 0x0000001fff0d7819 */ /* 0x000fe40000011402 */
[----:B------:R-:W-:Y:S02]  /*0c80*/  SHF.R.S32.HI R11, RZ, 0x5, R11 ;  /* 0x00000005ff0b7819 */ /* 0x000fe4000001140b */
[----:B------:R-:W-:Y:S02]  /*0c90*/  LEA.HI R13, R13, R4, RZ, 0x3 ;  /* 0x000000040d0d7211 */ /* 0x000fe400078f18ff */
[----:B------:R-:W-:Y:S02]  /*0ca0*/  IADD3 R5, R224, -R5, RZ ;  /* 0x80000005e0057210 */ /* 0x000fe40007ffe0ff */
[----:B------:R-:W-:-:S05]  /*0cb0*/  LOP3.LUT R13, R13, 0xfffffff8, RZ, 0xc0, !PT ;  /* 0xfffffff80d0d7812 */ /* 0x000fca00078ec0ff */
[----:B------:R-:W-:-:S04]  /*0cc0*/  IMAD.IADD R4, R4, 0x1, -R13 ;  /* 0x0000000104047824 */ /* 0x000fc800078e0a0d */
[----:B------:R-:W-:-:S04]  /*0cd0*/  IMAD R4, R11, 0x10, R4 ;  /* 0x000000100b047824 */ /* 0x000fc800078e0204 */
[----:B------:R-:W-:Y:S01]  /*0ce0*/  IMAD R203, R5, 0x40, R4 ;  /* 0x0000004005cb7824 */ /* 0x000fe200078e0204 */
[----:B--2---:R-:W-:Y:S02]  /*0cf0*/  R2UR UR5, R0 ;  /* 0x00000000000572ca */ /* 0x004fe400000e0000 */
[----:B------:R-:W-:-:S04]  /*0d00*/  LEA.HI R0, R3, R226, RZ, 0x4 ;  /* 0x000000e203007211 */ /* 0x000fc800078f20ff */
[----:B------:R-:W-:Y:S02]  /*0d10*/  SHF.R.S32.HI R9, RZ, 0x4, R0 ;  /* 0x00000004ff097819 */ /* 0x000fe40000011400 */
[C---:B------:R-:W-:Y:S02]  /*0d20*/  LOP3.LUT R7, R0.reuse, 0x3fffff0, RZ, 0xc0, !PT ;  /* 0x03fffff000077812 */ /* 0x040fe400078ec0ff */
[----:B------:R-:W-:-:S03]  /*0d30*/  LEA.HI R0, R0, R9, RZ, 0x1 ;  /* 0x0000000900007211 */ /* 0x000fc600078f08ff */
[----:B------:R-:W-:Y:S01]  /*0d40*/  IMAD.IADD R7, R226, 0x1, -R7 ;  /* 0x00000001e2077824 */ /* 0x000fe200078e0a07 */
[----:B------:R-:W-:Y:S01]  /*0d50*/  LOP3.LUT R0, R0, 0x1ffffffe, RZ, 0xc0, !PT ;  /* 0x1ffffffe00007812 */ /* 0x000fe200078ec0ff */
[----:B------:R-:W-:Y:S02]  /*0d60*/  ULOP3.LUT UR5, UR5, 0x1, URZ, 0xfc, !UPT ;  /* 0x0000000105057892 */ /* 0x000fe4000f8efc3f */
[----:B------:R-:W-:Y:S01]  /*0d70*/  IMAD R7, R196, 0x10, R7 ;  /* 0x00000010c4077824 */ /* 0x000fe200078e0207 */
[----:B------:R-:W-:-:S03]  /*0d80*/  IADD3 R0, R9, -R0, RZ ;  /* 0x8000000009007210 */ /* 0x000fc60007ffe0ff */
[----:B------:R-:W-:Y:S02]  /*0d90*/  IMAD.U32 R4, RZ, RZ, UR5 ;  /* 0x00000005ff047e24 */ /* 0x000fe4000f8e00ff */
[----:B------:R-:W-:Y:S01]  /*0da0*/  IMAD R225, R7, 0x8, R0 ;  /* 0x0000000807e17824 */ /* 0x000fe200078e0200 */
[CC--:B------:R-:W-:Y:S02]  /*0db0*/  LEA.HI R0, R3.reuse, R226.reuse, RZ, 0x2 ;  /* 0x000000e203007211 */ /* 0x0c0fe400078f10ff */
[----:B------:R0:W-:Y:S01]  /*0dc0*/  STL [R1+0x38], R4 ;  /* 0x0000380401007387 */ /* 0x0001e20000100800 */
[----:B------:R-:W-:Y:S01]  /*0dd0*/  LEA.HI R3, R3, R226, RZ, 0x3 ;  /* 0x000000e203037211 */ /* 0x000fe200078f18ff */
[----:B------:R-:W-:Y:S01]  /*0de0*/  IMAD.SHL.U32 R225, R225, 0x8, RZ ;  /* 0x00000008e1e17824 */ /* 0x000fe200078e00ff */
[----:B------:R-:W-:Y:S02]  /*0df0*/  LOP3.LUT R7, R0, 0xfffffffc, RZ, 0xc0, !PT ;  /* 0xfffffffc00077812 */ /* 0x000fe400078ec0ff */
[----:B------:R-:W-:-:S02]  /*0e00*/  SHF.R.S32.HI R184, RZ, 0x2, R0 ;  /* 0x00000002ffb87819 */ /* 0x000fc40000011400 */
[----:B------:R-:W-:Y:S02]  /*0e10*/  IADD3 R212, R226, -R7, RZ ;  /* 0x80000007e2d47210 */ /* 0x000fe40007ffe0ff */
[----:B------:R-:W-:Y:S01]  /*0e20*/  SHF.R.S32.HI R9, RZ, 0x1f, R0 ;  /* 0x0000001fff097819 */ /* 0x000fe20000011400 */
[----:B------:R-:W-:Y:S01]  /*0e30*/  VIADD R209, R184, 0x40 ;  /* 0x00000040b8d17836 */ /* 0x000fe20000000000 */
[----:B------:R-:W-:Y:S01]  /*0e40*/  LOP3.LUT R5, R3, 0x1ffffff8, RZ, 0xc0, !PT ;  /* 0x1ffffff803057812 */ /* 0x000fe200078ec0ff */
[----:B------:R-:W-:Y:S01]  /*0e50*/  IMAD.SHL.U32 R22, R212, 0x8, RZ ;  /* 0x00000008d4167824 */ /* 0x000fe200078e00ff */
[----:B------:R-:W-:Y:S01]  /*0e60*/  LEA.HI R9, R9, R184, RZ, 0x3 ;  /* 0x000000b809097211 */ /* 0x000fe200078f18ff */
[----:B------:R-:W-:Y:S01]  /*0e70*/  IMAD.SHL.U32 R190, R209, 0x40, RZ ;  /* 0x00000040d1be7824 */ /* 0x000fe200078e00ff */
[----:B------:R-:W-:Y:S01]  /*0e80*/  SHF.R.S32.HI R0, RZ, 0x1f, R209 ;  /* 0x0000001fff007819 */ /* 0x000fe200000114d1 */
[C---:B------:R-:W-:Y:S01]  /*0e90*/  VIADD R186, R22.reuse, 0x20 ;  /* 0x0000002016ba7836 */ /* 0x040fe20000000000 */
[----:B------:R-:W-:Y:S01]  /*0ea0*/  LOP3.LUT R9, R9, 0xfffffff8, RZ, 0xc0, !PT ;  /* 0xfffffff809097812 */ /* 0x000fe200078ec0ff */
[----:B------:R-:W-:Y:S01]  /*0eb0*/  VIADD R187, R22, 0x40 ;  /* 0x0000004016bb7836 */ /* 0x000fe20000000000 */
[----:B------:R-:W-:Y:S01]  /*0ec0*/  LEA.HI R0, R0, R209, RZ, 0x3 ;  /* 0x000000d100007211 */ /* 0x000fe200078f18ff */
[----:B0-----:R-:W-:Y:S01]  /*0ed0*/  IMAD.U32 R4, RZ, RZ, UR4 ;  /* 0x00000004ff047e24 */ /* 0x001fe2000f8e00ff */
[----:B------:R-:W-:Y:S01]  /*0ee0*/  SHF.R.S32.HI R7, RZ, 0x1f, R186 ;  /* 0x0000001fff077819 */ /* 0x000fe200000114ba */
[----:B------:R-:W-:Y:S01]  /*0ef0*/  IMAD.IADD R215, R184, 0x1, -R9 ;  /* 0x00000001b8d77824 */ /* 0x000fe200078e0a09 */
[----:B------:R-:W-:Y:S01]  /*0f00*/  SHF.R.S32.HI R6, RZ, 0x1f, R187 ;  /* 0x0000001fff067819 */ /* 0x000fe200000114bb */
[----:B------:R-:W-:Y:S01]  /*0f10*/  IMAD.IADD R5, R226, 0x1, -R5 ;  /* 0x00000001e2057824 */ /* 0x000fe200078e0a05 */
[-C--:B------:R-:W-:Y:S01]  /*0f20*/  LEA.HI R214, R7, R186.reuse, RZ, 0x3 ;  /* 0x000000ba07d67211 */ /* 0x080fe200078f18ff */
[----:B------:R-:W-:Y:S01]  /*0f30*/  IMAD.SHL.U32 R191, R215, 0x40, RZ ;  /* 0x00000040d7bf7824 */ /* 0x000fe200078e00ff */
[----:B------:R-:W-:Y:S01]  /*0f40*/  LEA.HI R7, R7, R186, RZ, 0x6 ;  /* 0x000000ba07077211 */ /* 0x000fe200078f30ff */
[----:B------:R0:W-:Y:S01]  /*0f50*/  STL [R1+0x3c], R4 ;  /* 0x00003c0401007387 */ /* 0x0001e20000100800 */
[-C--:B------:R-:W-:Y:S01]  /*0f60*/  LEA.HI R8, R6, R187.reuse, RZ, 0x6 ;  /* 0x000000bb06087211 */ /* 0x080fe200078f30ff */
[----:B------:R-:W-:Y:S01]  /*0f70*/  IMAD.SHL.U32 R199, R5, 0x8, RZ ;  /* 0x0000000805c77824 */ /* 0x000fe200078e00ff */
[----:B------:R-:W-:Y:S01]  /*0f80*/  LOP3.LUT R190, R190, 0x1c0, RZ, 0xc0, !PT ;  /* 0x000001c0bebe7812 */ /* 0x000fe200078ec0ff */
[----:B------:R-:W-:Y:S01]  /*0f90*/  IMAD.SHL.U32 R7, R7, 0x80, RZ ;  /* 0x0000008007077824 */ /* 0x000fe200078e00ff */
[----:B------:R-:W-:Y:S01]  /*0fa0*/  LEA.HI R6, R6, R187, RZ, 0x3 ;  /* 0x000000bb06067211 */ /* 0x000fe200078f18ff */
[----:B------:R-:W-:Y:S01]  /*0fb0*/  IMAD.SHL.U32 R9, R8, 0x80, RZ ;  /* 0x0000008008097824 */ /* 0x000fe200078e00ff */
[----:B------:R-:W-:-:S02]  /*0fc0*/  SHF.L.U32 R0, R0, 0x6, RZ ;  /* 0x0000000600007819 */ /* 0x000fc400000006ff */
[----:B------:R-:W-:Y:S02]  /*0fd0*/  SHF.R.U32.HI R223, RZ, 0x3, R190 ;  /* 0x00000003ffdf7819 */ /* 0x000fe400000116be */
[C---:B------:R-:W-:Y:S02]  /*0fe0*/  LOP3.LUT R10, R190.reuse, 0x38, R214, 0xf8, !PT ;  /* 0x00000038be0a7812 */ /* 0x040fe400078ef8d6 */
[----:B------:R-:W-:Y:S02]  /*0ff0*/  LOP3.LUT R191, R191, 0x1c0, RZ, 0xc0, !PT ;  /* 0x000001c0bfbf7812 */ /* 0x000fe400078ec0ff */
[----:B------:R-:W-:Y:S02]  /*1000*/  LOP3.LUT R12, R190, 0x38, R6, 0xf8, !PT ;  /* 0x00000038be0c7812 */ /* 0x000fe400078ef806 */
[----:B------:R-:W-:Y:S02]  /*1010*/  LOP3.LUT R198, R0, 0xfffffe00, RZ, 0xc0, !PT ;  /* 0xfffffe0000c67812 */ /* 0x000fe400078ec0ff */
[----:B------:R-:W-:-:S02]  /*1020*/  LOP3.LUT R7, R7, 0xffffe000, RZ, 0xc0, !PT ;  /* 0xffffe00007077812 */ /* 0x000fc400078ec0ff */
[-C--:B------:R-:W-:Y:S02]  /*1030*/  LOP3.LUT R10, R10, R223.reuse, RZ, 0x3c, !PT ;  /* 0x000000df0a0a7212 */ /* 0x080fe400078e3cff */
[----:B------:R-:W-:Y:S02]  /*1040*/  SHF.R.U32.HI R197, RZ, 0x3, R191 ;  /* 0x00000003ffc57819 */ /* 0x000fe400000116bf */
[----:B------:R-:W-:Y:S02]  /*1050*/  LOP3.LUT R0, R191, 0x38, R214, 0xf8, !PT ;  /* 0x00000038bf007812 */ /* 0x000fe400078ef8d6 */
[----:B------:R-:W-:Y:S02]  /*1060*/  LOP3.LUT R9, R9, 0xffffe000, RZ, 0xc0, !PT ;  /* 0xffffe00009097812 */ /* 0x000fe400078ec0ff */
[----:B------:R-:W-:Y:S02]  /*1070*/  LOP3.LUT R12, R12, R223, RZ, 0x3c, !PT ;  /* 0x000000df0c0c7212 */ /* 0x000fe400078e3cff */
[----:B------:R-:W-:-:S02]  /*1080*/  LOP3.LUT R8, R191, 0x38, R6, 0xf8, !PT ;  /* 0x00000038bf087812 */ /* 0x000fc400078ef806 */
[--C-:B------:R-:W-:Y:S02]  /*1090*/  IADD3 R10, R10, R7, R198.reuse ;  /* 0x000000070a0a7210 */ /* 0x100fe40007ffe0c6 */
[----:B------:R-:W-:Y:S02]  /*10a0*/  LOP3.LUT R0, R0, R197, RZ, 0x3c, !PT ;  /* 0x000000c500007212 */ /* 0x000fe400078e3cff */
[----:B------:R-:W-:Y:S02]  /*10b0*/  LEA R7, R196, R7, 0x9 ;  /* 0x00000007c4077211 */ /* 0x000fe400078e48ff */
[----:B------:R-:W-:Y:S01]  /*10c0*/  IADD3 R12, R12, R9, R198 ;  /* 0x000000090c0c7210 */ /* 0x000fe20007ffe0c6 */
[----:B------:R-:W-:Y:S01]  /*10d0*/  IMAD R9, R196, 0x200, R9 ;  /* 0x00000200c4097824 */ /* 0x000fe200078e0209 */
[----:B------:R-:W-:Y:S01]  /*10e0*/  SHF.R.S32.HI R200, RZ, 0x3, R3 ;  /* 0x00000003ffc87819 */ /* 0x000fe20000011403 */
[----:B------:R-:W-:Y:S01]  /*10f0*/  IMAD.IADD R0, R7, 0x1, R0 ;  /* 0x0000000107007824 */ /* 0x000fe200078e0200 */
[----:B------:R-:W-:-:S02]  /*1100*/  LOP3.LUT R3, R2, 0x7ffffffc, RZ, 0xc0, !PT ;  /* 0x7ffffffc02037812 */ /* 0x000fc400078ec0ff */
[----:B------:R-:W-:Y:S02]  /*1110*/  LOP3.LUT R8, R8, R197, RZ, 0x3c, !PT ;  /* 0x000000c508087212 */ /* 0x000fe400078e3cff */
[----:B------:R-:W-:Y:S01]  /*1120*/  LOP3.LUT R2, R190, 0x38, R22, 0xf8, !PT ;  /* 0x00000038be027812 */ /* 0x000fe200078ef816 */
[----:B------:R-:W-:Y:S01]  /*1130*/  IMAD.IADD R202, R216, 0x1, -R3 ;  /* 0x00000001d8ca7824 */ /* 0x000fe200078e0a03 */
[----:B------:R-:W-:Y:S02]  /*1140*/  IADD3 R8, R9, R8, RZ ;  /* 0x0000000809087210 */ /* 0x000fe40007ffe0ff */
[----:B------:R-:W-:Y:S02]  /*1150*/  LOP3.LUT R2, R198, R2, R223, 0xf6, !PT ;  /* 0x00000002c6027212 */ /* 0x000fe400078ef6df */
[----:B------:R-:W-:Y:S02]  /*1160*/  SHF.R.S32.HI R210, RZ, 0x1f, R184 ;  /* 0x0000001fffd27819 */ /* 0x000fe400000114b8 */
[----:B------:R-:W-:-:S02]  /*1170*/  SHF.L.U32 R16, R212, 0x2, RZ ;  /* 0x00000002d4107819 */ /* 0x000fc400000006ff */
[----:B------:R-:W-:Y:S02]  /*1180*/  SHF.R.S32.HI R214, RZ, 0x3, R214 ;  /* 0x00000003ffd67819 */ /* 0x000fe400000114d6 */
[----:B------:R-:W-:Y:S02]  /*1190*/  SHF.R.S32.HI R220, RZ, 0x3, R6 ;  /* 0x00000003ffdc7819 */ /* 0x000fe40000011406 */
[----:B------:R-:W-:Y:S02]  /*11a0*/  LEA R221, R2, UR4, 0x1 ;  /* 0x0000000402dd7c11 */ /* 0x000fe4000f8e08ff */
[----:B------:R-:W-:Y:S02]  /*11b0*/  LEA R218, R10, UR4, 0x1 ;  /* 0x000000040ada7c11 */ /* 0x000fe4000f8e08ff */
[----:B------:R-:W-:Y:S02]  /*11c0*/  LEA R217, R12, UR4, 0x1 ;  /* 0x000000040cd97c11 */ /* 0x000fe4000f8e08ff */
[----:B------:R-:W-:-:S02]  /*11d0*/  LEA R222, R0, UR4, 0x1 ;  /* 0x0000000400de7c11 */ /* 0x000fc4000f8e08ff */
[----:B0-----:R-:W-:-:S07]  /*11e0*/  LEA R219, R8, UR4, 0x1 ;  /* 0x0000000408db7c11 */ /* 0x001fce000f8e08ff */
.L_x_2441:
[----:B0-----:R-:W0:Y:S01]  /*11f0*/  LDC.64 R2, c[0x0][0xc60] ;  /* 0x00031800ff027b82 */ /* 0x001e220000000a00 */
[----:B------:R-:W-:Y:S01]  /*1200*/  ULDC.64 UR4, c[0x0][0xa28] ;  /* 0x00028a0000047ab9 */ /* 0x000fe20000000a00 */
[----:B------:R-:W-:Y:S01]  /*1210*/  ULDC.64 UR8, c[0x0][0xa18] ;  /* 0x0002860000087ab9 */ /* 0x000fe20000000a00 */
[----:B------:R-:W-:Y:S01]  /*1220*/  ULDC.64 UR6, c[0x0][0xa08] ;  /* 0x0002820000067ab9 */ /* 0x000fe20000000a00 */
[----:B0-----:R-:W-:-:S05]  /*1230*/  IMAD.WIDE R2, R195, 0x4, R2 ;  /* 0x00000004c3027825 */ /* 0x001fca00078e0202 */
[----:B--2---:R-:W2:Y:S01]  /*1240*/  LDG.E R207, desc[UR56][R2.64] ;  /* 0x0000003802cf7981 */ /* 0x004ea2000c1e1900 */
[----:B------:R-:W-:Y:S01]  /*1250*/  ISETP.NE.U32.AND P2, PT, RZ, UR4, PT ;  /* 0x00000004ff007c0c */ /* 0x000fe2000bf45070 */
[----:B-----5:R-:W-:Y:S01]  /*1260*/  IMAD.MOV.U32 R27, RZ, RZ, RZ ;  /* 0x000000ffff1b7224 */ /* 0x020fe200078e00ff */
[----:B------:R-:W-:Y:S02]  /*1270*/  ISETP.NE.U32.AND P1, PT, RZ, UR8, PT ;  /* 0x00000008ff007c0c */ /* 0x000fe4000bf25070 */
[----:B------:R-:W-:Y:S02]  /*1280*/  ISETP.NE.AND.EX P2, PT, RZ, UR5, PT, P2 ;  /* 0x00000005ff007c0c */ /* 0x000fe4000bf45320 */
[----:B------:R-:W-:Y:S02]  /*1290*/  ISETP.NE.AND.EX P1, PT, RZ, UR9, PT, P1 ;  /* 0x00000009ff007c0c */ /* 0x000fe4000bf25310 */
[----:B------:R-:W-:Y:S02]  /*12a0*/  ISETP.NE.U32.AND P0, PT, RZ, UR6, PT ;  /* 0x00000006ff007c0c */ /* 0x000fe4000bf05070 */
[----:B---34-:R-:W-:-:S02]  /*12b0*/  MOV R9, RZ ;  /* 0x000000ff00097202 */ /* 0x018fc40000000f00 */
[----:B------:R-:W-:Y:S02]  /*12c0*/  ISETP.NE.AND.EX P0, PT, RZ, UR7, PT, P0 ;  /* 0x00000007ff007c0c */ /* 0x000fe4000bf05300 */
[----:B--2---:R-:W-:Y:S01]  /*12d0*/  SHF.R.S32.HI R213, RZ, 0x1f, R207 ;  /* 0x0000001fffd57819 */ /* 0x004fe200000114cf */
[C---:B------:R-:W-:Y:S02]  /*12e0*/  IMAD.SHL.U32 R205, R207.reuse, 0x4, RZ ;  /* 0x00000004cfcd7824 */ /* 0x040fe400078e00ff */
[C---:B------:R-:W-:Y:S02]  /*12f0*/  @P2 LEA R2, P3, R207.reuse, UR4, 0x2 ;  /* 0x00000004cf022c11 */ /* 0x040fe4000f8610ff */
[C-C-:B------:R-:W-:Y:S02]  /*1300*/  SHF.L.U64.HI R206, R207.reuse, 0x2, R213.reuse ;  /* 0x00000002cfce7819 */ /* 0x140fe400000102d5 */
[----:B------:R-:W-:Y:S01]  /*1310*/  @P2 LEA.HI.X R3, R207, UR5, R213, 0x2, P3 ;  /* 0x00000005cf032c11 */ /* 0x000fe200098f14d5 */
[----:B------:R-:W-:Y:S01]  /*1320*/  ULDC UR4, c[0x0][0x288] ;  /* 0x0000a20000047ab9 */ /* 0x000fe20000000800 */
[----:B------:R-:W-:-:S03]  /*1330*/  IADD3 R6, P4, R205, UR6, RZ ;  /* 0x00000006cd067c10 */ /* 0x000fc6000ff9e0ff */
        /* <DEDUP_REMOVED lines=31> */
.L_x_2206:
[----:B------:R-:W-:Y:S01]  /*1530*/  IMAD.U32 R24, RZ, RZ, UR5 ;  /* 0x00000005ff187e24 */ /* 0x000fe2000f8e00ff */
[----:B------:R-:W-:Y:S01]  /*1540*/  MOV R26, UR4 ;  /* 0x00000004001a7c02 */ /* 0x000fe20008000f00 */
[----:B------:R-:W-:Y:S06]  /*1550*/  @!P2 BRA `(.L_x_2207) ;  /* 0x000000000010a947 */ /* 0x000fec0003800000 */
[----:B------:R-:W-:-:S04]  /*1560*/  IADD3 R2, P0, R205, UR8, RZ ;  /* 0x00000008cd027c10 */ /* 0x000fc8000ff1e0ff */
[----:B------:R-:W-:-:S05]  /*1570*/  IADD3.X R3, R206, UR9, RZ, P0, !PT ;  /* 0x00000009ce037c10 */ /* 0x000fca00087fe4ff */
[----:B------:R0:W5:Y:S01]  /*1580*/  LDG.E R26, desc[UR56][R2.64] ;  /* 0x00000038021a7981 */ /* 0x000162000c1e1900 */
[----:B------:R-:W-:Y:S05]  /*1590*/  BRA `(.L_x_2208) ;  /* 0x0000000000107947 */ /* 0x000fea0003800000 */
.L_x_2207:
[----:B------:R-:W-:Y:S05]  /*15a0*/  @!P0 BRA `(.L_x_2208) ;  /* 0x00000000000c8947 */ /* 0x000fea0003800000 */
[----:B------:R-:W2:Y:S04]  /*15b0*/  LDG.E R3, desc[UR56][R6.64] ;  /* 0x0000003806037981 */ /* 0x000ea8000c1e1900 */
[----:B------:R-:W2:Y:S02]  /*15c0*/  LDG.E R26, desc[UR56][R6.64+0x4] ;  /* 0x00000438061a7981 */ /* 0x000ea4000c1e1900 */
[----:B--2---:R-:W-:-:S07]  /*15d0*/  IMAD.IADD R26, R26, 0x1, -R3 ;  /* 0x000000011a1a7824 */ /* 0x004fce00078e0a03 */
.L_x_2208:
        /* <DEDUP_REMOVED lines=8> */
[----:B------:R0:W2:Y:S01]  /*1660*/  @P0 LDG.E R7, desc[UR56][R2.64+0x4] ;  /* 0x0000043802070981 */ /* 0x0000a2000c1e1900 */
[----:B------:R-:W-:Y:S01]  /*1670*/  IMAD.MOV R123, RZ, RZ, -R9 ;  /* 0x000000ffff7b7224 */ /* 0x000fe200078e0a09 */
[----:B------:R-:W-:Y:S01]  /*1680*/  ISETP.NE.U32.AND P1, PT, RZ, UR4, PT ;  /* 0x00000004ff007c0c */ /* 0x000fe2000bf25070 */
[----:B------:R-:W-:Y:S01]  /*1690*/  IMAD.MOV.U32 R146, RZ, RZ, R26 ;  /* 0x000000ffff927224 */ /* 0x000fe200078e001a */
[----:B0-----:R-:W-:Y:S02]  /*16a0*/  LEA R2, R193, 0xff, 0x7 ;  /* 0x000000ffc1027811 */ /* 0x001fe400078e38ff */
[----:B------:R-:W-:-:S02]  /*16b0*/  VIMNMX R123, RZ, R123, !PT ;  /* 0x0000007bff7b7248 */ /* 0x000fc40007fe0100 */
[----:B------:R-:W-:-:S13]  /*16c0*/  ISETP.NE.AND.EX P1, PT, RZ, UR5, PT, P1 ;  /* 0x00000005ff007c0c */ /* 0x000fda000bf25310 */
[----:B------:R-:W-:-:S04]  /*16d0*/  @P1 IADD3 R4, P2, R205, UR4, RZ ;  /* 0x00000004cd041c10 */ /* 0x000fc8000ff5e0ff */
[----:B------:R-:W-:-:S05]  /*16e0*/  @P1 IADD3.X R5, R206, UR5, RZ, P2, !PT ;  /* 0x00000005ce051c10 */ /* 0x000fca00097fe4ff */
[----:B------:R0:W5:Y:S01]  /*16f0*/  @P1 LDG.E R146, desc[UR56][R4.64] ;  /* 0x0000003804921981 */ /* 0x000162000c1e1900 */
[----:B--2---:R-:W-:-:S05]  /*1700*/  @P0 IADD3 R24, -R0, R7, RZ ;  /* 0x0000000700180210 */ /* 0x004fca0007ffe1ff */
[----:B------:R-:W-:-:S04]  /*1710*/  IMAD.IADD R195, R9, 0x1, R24 ;  /* 0x0000000109c37824 */ /* 0x000fc800078e0218 */
[C---:B------:R-:W-:Y:S01]  /*1720*/  VIADD R0, R195.reuse, 0x7f ;  /* 0x0000007fc3007836 */ /* 0x040fe20000000000 */
[----:B------:R-:W-:-:S04]  /*1730*/  IADD3 R2, R195, R2, -R192 ;  /* 0x00000002c3027210 */ /* 0x000fc80007ffe8c0 */
[----:B------:R-:W-:Y:S02]  /*1740*/  SHF.R.S32.HI R3, RZ, 0x1f, R0 ;  /* 0x0000001fff037819 */ /* 0x000fe40000011400 */
[----:B------:R-:W-:Y:S02]  /*1750*/  SHF.R.S32.HI R7, RZ, 0x1f, R2 ;  /* 0x0000001fff077819 */ /* 0x000fe40000011402 */
[----:B------:R-:W-:Y:S02]  /*1760*/  LEA.HI R3, R3, R0, RZ, 0x7 ;  /* 0x0000000003037211 */ /* 0x000fe400078f38ff */
[----:B------:R-:W-:Y:S02]  /*1770*/  LEA.HI R7, R7, R2, RZ, 0x7 ;  /* 0x0000000207077211 */ /* 0x000fe400078f38ff */
[----:B------:R-:W-:Y:S02]  /*1780*/  SHF.R.S32.HI R3, RZ, 0x7, R3 ;  /* 0x00000007ff037819 */ /* 0x000fe40000011403 */
[----:B------:R-:W-:-:S04]  /*1790*/  SHF.R.S32.HI R150, RZ, 0x7, R7 ;  /* 0x00000007ff967819 */ /* 0x000fc80000011407 */
[----:B------:R-:W-:-:S04]  /*17a0*/  VIMNMX R150, R3, R150, PT ;  /* 0x0000009603967248 */ /* 0x000fc80003fe0100 */
[----:B------:R-:W-:-:S04]  /*17b0*/  LEA R3, R150, -R9, 0x7 ;  /* 0x8000000996037211 */ /* 0x000fc800078e38ff */
[----:B------:R-:W-:-:S04]  /*17c0*/  VIMNMX R0, R3, R24, PT ;  /* 0x0000001803007248 */ /* 0x000fc80003fe0100 */
[----:B------:R-:W-:Y:S02]  /*17d0*/  ISETP.GT.AND P0, PT, R0, R123, PT ;  /* 0x0000007b0000720c */ /* 0x000fe40003f04270 */
[----:B------:R-:W-:-:S05]  /*17e0*/  SHF.R.U32.HI R123, RZ, 0x7, R123 ;  /* 0x00000007ff7b7819 */ /* 0x000fca000001167b */
[----:B------:R-:W-:-:S06]  /*17f0*/  IMAD.MOV.U32 R2, RZ, RZ, R123 ;  /* 0x000000ffff027224 */ /* 0x000fcc00078e007b */
[----:B------:R-:W-:-:S05]  /*1800*/  @P0 VIADD R0, R0, 0x7f ;  /* 0x0000007f00000836 */ /* 0x000fca0000000000 */
        /* <DEDUP_REMOVED lines=17> */
[----:B------:R-:W-:Y:S01]  /*1920*/  MOV R10, UR6 ;  /* 0x00000006000a7c02 */ /* 0x000fe20008000f00 */
[----:B------:R-:W-:Y:S01]  /*1930*/  IMAD.U32 R6, RZ, RZ, UR4 ;  /* 0x00000004ff067e24 */ /* 0x000fe2000f8e00ff */
[----:B------:R-:W-:Y:S01]  /*1940*/  MOV R13, RZ ;  /* 0x000000ff000d7202 */ /* 0x000fe20000000f00 */
[----:B------:R-:W-:-:S02]  /*1950*/  IMAD.U32 R7, RZ, RZ, UR5 ;  /* 0x00000005ff077e24 */ /* 0x000fc4000f8e00ff */
[----:B------:R-:W-:Y:S02]  /*1960*/  IMAD.U32 R11, RZ, RZ, UR7 ;  /* 0x00000007ff0b7e24 */ /* 0x000fe4000f8e00ff */
[----:B------:R-:W-:Y:S02]  /*1970*/  IMAD.MOV.U32 R8, RZ, RZ, 0x70 ;  /* 0x00000070ff087424 */ /* 0x000fe400078e00ff */
[----:B0-----:R-:W-:-:S07]  /*1980*/  IMAD.MOV.U32 R12, RZ, RZ, 0x1 ;  /* 0x00000001ff0c7424 */ /* 0x001fce00078e00ff */
[----:B------:R-:W-:-:S07]  /*1990*/  LEPC R20, `(.L_x_2211) ;  /* 0x000000001014794e */ /* 0x000fce0000000000 */
[----:B-1---5:R-:W-:Y:S05]  /*19a0*/  CALL.ABS.NOINC R14 ;  /* 0x000000000e007343 */ /* 0x022fea0003c00000 */
.L_x_2211:
[----:B------:R-:W-:Y:S05]  /*19b0*/  BSYNC B6 ;  /* 0x0000000000067941 */ /* 0x000fea0003800000 */
.L_x_2210:
        /* <DEDUP_REMOVED lines=13> */
[----:B------:R-:W-:Y:S01]  /*1a90*/  MOV R8, 0x70 ;  /* 0x0000007000087802 */ /* 0x000fe20000000f00 */
[----:B------:R-:W-:-:S02]  /*1aa0*/  IMAD.U32 R10, RZ, RZ, UR4 ;  /* 0x00000004ff0a7e24 */ /* 0x000fc4000f8e00ff */
[----:B------:R-:W-:Y:S02]  /*1ab0*/  IMAD.U32 R11, RZ, RZ, UR5 ;  /* 0x00000005ff0b7e24 */ /* 0x000fe4000f8e00ff */
[----:B------:R-:W-:Y:S02]  /*1ac0*/  IMAD.MOV.U32 R12, RZ, RZ, 0x1 ;  /* 0x00000001ff0c7424 */ /* 0x000fe400078e00ff */
[----:B0-----:R-:W-:-:S07]  /*1ad0*/  IMAD.MOV.U32 R13, RZ, RZ, RZ ;  /* 0x000000ffff0d7224 */ /* 0x001fce00078e00ff */
[----:B------:R-:W-:-:S07]  /*1ae0*/  LEPC R20, `(.L_x_2213) ;  /* 0x000000001014794e */ /* 0x000fce0000000000 */
[----:B-1---5:R-:W-:Y:S05]  /*1af0*/  CALL.ABS.NOINC R14 ;  /* 0x000000000e007343 */ /* 0x022fea0003c00000 */
.L_x_2213:
[----:B------:R-:W-:Y:S05]  /*1b00*/  BSYNC B6 ;  /* 0x0000000000067941 */ /* 0x000fea0003800000 */
.L_x_2212:
[----:B------:R-:W-:Y:S01]  /*1b10*/  ULDC.64 UR4, c[0x0][0x9f8] ;  /* 0x00027e0000047ab9 */ /* 0x000fe20000000a00 */
[----:B------:R-:W0:Y:S01]  /*1b20*/  LDC R0, c[0x0][0x428] ;  /* 0x00010a00ff007b82 */ /* 0x000e220000000800 */
[----:B------:R-:W-:Y:S01]  /*1b30*/  ISETP.NE.U32.AND P0, PT, RZ, UR4, PT ;  /* 0x00000004ff007c0c */ /* 0x000fe2000bf05070 */
[----:B------:R-:W-:-:S06]  /*1b40*/  VIADD R97, R22, 0x60 ;  /* 0x0000006016617836 */ /* 0x000fcc0000000000 */
[----:B------:R-:W1:Y:S01]  /*1b50*/  LDC.64 R126, c[0x0][0x2f0] ;  /* 0x0000bc00ff7e7b82 */ /* 0x000e620000000a00 */
[----:B------:R-:W-:Y:S01]  /*1b60*/  ISETP.NE.AND.EX P0, PT, RZ, UR5, PT, P0 ;  /* 0x00000005ff007c0c */ /* 0x000fe2000bf05300 */
[----:B------:R-:W-:Y:S01]  /*1b70*/  IMAD.IADD R27, R27, 0x1, R26 ;  /* 0x000000011b1b7824 */ /* 0x000fe200078e021a */
[----:B------:R-:W-:Y:S01]  /*1b80*/  SHF.R.S32.HI R23, RZ, 0x1f, R22 ;  /* 0x0000001fff177819 */ /* 0x000fe20000011416 */
[----:B------:R-:W-:-:S04]  /*1b90*/  ULDC.64 UR6, c[0x0][0xa08] ;  /* 0x0002820000067ab9 */ /* 0x000fc80000000a00 */
[----:B------:R-:W2:Y:S06]  /*1ba0*/  LDC R41, c[0x0][0x3d4] ;  /* 0x0000f500ff297b82 */ /* 0x000eac0000000800 */
[----:B------:R-:W-:Y:S01]  /*1bb0*/  @P0 IADD3 R4, P1, R205, UR4, RZ ;  /* 0x00000004cd040c10 */ /* 0x000fe2000ff3e0ff */
[----:B------:R-:W-:Y:S01]  /*1bc0*/  ULDC UR4, c[0x0][0x2e4] ;  /* 0x0000b90000047ab9 */ /* 0x000fe20000000800 */
[----:B------:R-:W3:Y:S02]  /*1bd0*/  LDC.64 R34, c[0x0][0x3e8] ;  /* 0x0000fa00ff227b82 */ /* 0x000ee40000000a00 */
[----:B------:R-:W-:-:S05]  /*1be0*/  @P0 IADD3.X R5, R206, UR5, RZ, P1, !PT ;  /* 0x00000005ce050c10 */ /* 0x000fca0008ffe4ff */
[----:B------:R4:W2:Y:S01]  /*1bf0*/  @P0 LDG.E R25, desc[UR56][R4.64] ;  /* 0x0000003804190981 */ /* 0x0008a2000c1e1900 */
[----:B0-----:R-:W-:Y:S01]  /*1c00*/  ISETP.NE.AND P0, PT, R0, 0x1, PT ;  /* 0x000000010000780c */ /* 0x001fe20003f05270 */
[----:B------:R-:W-:Y:S01]  /*1c10*/  IMAD.MOV.U32 R122, RZ, RZ, 0x20 ;  /* 0x00000020ff7a7424 */ /* 0x000fe200078e00ff */
[----:B------:R-:W-:Y:S01]  /*1c20*/  ISETP.GE.AND P2, PT, R186, UR4, PT ;  /* 0x00000004ba007c0c */ /* 0x000fe2000bf46270 */
[----:B------:R-:W0:Y:S01]  /*1c30*/  S2R R151, SR_TID.X ;  /* 0x0000000000977919 */ /* 0x000e220000002100 */
[----:B------:R-:W-:Y:S01]  /*1c40*/  ISETP.GE.AND P1, PT, R22, UR4, PT ;  /* 0x0000000416007c0c */ /* 0x000fe2000bf26270 */
[----:B-1----:R-:W-:Y:S01]  /*1c50*/  IMAD.SHL.U32 R132, R126, 0x40, RZ ;  /* 0x000000407e847824 */ /* 0x002fe200078e00ff */
[----:B------:R-:W-:Y:S02]  /*1c60*/  SEL R3, RZ, 0xffffffff, P2 ;  /* 0xffffffffff037807 */ /* 0x000fe40001000000 */
[----:B------:R-:W-:Y:S01]  /*1c70*/  SEL R0, RZ, 0x1, P1 ;  /* 0x00000001ff007807 */ /* 0x000fe20000800000 */
[----:B----4-:R-:W-:Y:S01]  /*1c80*/  VIADD R5, R22, 0x80 ;  /* 0x0000008016057836 */ /* 0x010fe20000000000 */
[----:B------:R-:W-:-:S02]  /*1c90*/  SHF.L.U32 R3, R3, 0x1, RZ ;  /* 0x0000000103037819 */ /* 0x000fc400000006ff */
[----:B------:R-:W-:Y:S01]  /*1ca0*/  ISETP.GE.AND P1, PT, R187, UR4, PT ;  /* 0x00000004bb007c0c */ /* 0x000fe2000bf26270 */
[----:B------:R-:W1:Y:S01]  /*1cb0*/  @P0 LDC R7, c[0x0][0x42c] ;  /* 0x00010b00ff070b82 */ /* 0x000e620000000800 */
[----:B------:R-:W-:Y:S02]  /*1cc0*/  ISETP.GE.AND P2, PT, R97, UR4, PT ;  /* 0x0000000461007c0c */ /* 0x000fe4000bf46270 */
[----:B------:R-:W-:Y:S01]  /*1cd0*/  LOP3.LUT R0, R3, 0x2, R0, 0xe2, !PT ;  /* 0x0000000203007812 */ /* 0x000fe200078ee200 */
[-C--:B---3--:R-:W-:Y:S01]  /*1ce0*/  IMAD R10, R210, R34.reuse, RZ ;  /* 0x00000022d20a7224 */ /* 0x088fe200078e02ff */
[----:B------:R-:W-:Y:S01]  /*1cf0*/  SEL R3, RZ, 0x4, P1 ;  /* 0x00000004ff037807 */ /* 0x000fe20000800000 */
[----:B------:R-:W-:Y:S01]  /*1d00*/  IMAD.WIDE.U32 R104, R184, R34, R22 ;  /* 0x00000022b8687225 */ /* 0x000fe200078e0016 */
[----:B------:R-:W-:Y:S01]  /*1d10*/  SEL R4, RZ, 0x8, P2 ;  /* 0x00000008ff047807 */ /* 0x000fe20001000000 */
[----:B------:R-:W3:Y:S01]  /*1d20*/  @P0 LDC R9, c[0x0][0x430] ;  /* 0x00010c00ff090b82 */ /* 0x000ee20000000800 */
[----:B------:R-:W-:Y:S01]  /*1d30*/  ISETP.GE.AND P1, PT, R5, UR4, PT ;  /* 0x0000000405007c0c */ /* 0x000fe2000bf26270 */
[----:B------:R-:W-:Y:S01]  /*1d40*/  VIADD R5, R22, 0xa0 ;  /* 0x000000a016057836 */ /* 0x000fe20000000000 */
[----:B------:R-:W-:Y:S01]  /*1d50*/  LOP3.LUT R3, R4, R0, R3, 0xfe, !PT ;  /* 0x0000000004037212 */ /* 0x000fe200078efe03 */
[----:B------:R-:W-:Y:S01]  /*1d60*/  IMAD R13, R184, R35, R10 ;  /* 0x00000023b80d7224 */ /* 0x000fe200078e020a */
[----:B------:R-:W-:-:S02]  /*1d70*/  SHF.R.S32.HI R37, RZ, 0x1f, R27 ;  /* 0x0000001fff257819 */ /* 0x000fc4000001141b */
[----:B------:R-:W-:Y:S01]  /*1d80*/  SEL R4, RZ, 0x10, P1 ;  /* 0x00000010ff047807 */ /* 0x000fe20000800000 */
[----:B------:R-:W-:Y:S01]  /*1d90*/  IMAD.IADD R105, R13, 0x1, R105 ;  /* 0x000000010d697824 */ /* 0x000fe200078e0269 */
[----:B------:R-:W-:Y:S01]  /*1da0*/  ISETP.GE.AND P1, PT, R5, UR4, PT ;  /* 0x0000000405007c0c */ /* 0x000fe2000bf26270 */
[----:B------:R-:W-:Y:S01]  /*1db0*/  IMAD R6, R37, R126, RZ ;  /* 0x0000007e25067224 */ /* 0x000fe200078e02ff */
[----:B------:R-:W-:Y:S01]  /*1dc0*/  ULDC.64 UR4, c[0x0][0x320] ;  /* 0x0000c80000047ab9 */ /* 0x000fe20000000a00 */
[----:B------:R-:W-:Y:S01]  /*1dd0*/  LOP3.LUT R3, R3, R4, RZ, 0xfc, !PT ;  /* 0x0000000403037212 */ /* 0x000fe200078efcff */
[----:B------:R-:W-:Y:S01]  /*1de0*/  IMAD.WIDE.U32 R4, R27, R126, RZ ;  /* 0x0000007e1b047225 */ /* 0x000fe200078e00ff */
[-C--:B--2---:R-:W-:Y:S02]  /*1df0*/  ISETP.GE.AND P3, PT, R22, R41.reuse, PT ;  /* 0x000000291600720c */ /* 0x084fe40003f66270 */
[----:B------:R-:W-:Y:S01]  /*1e00*/  ISETP.GE.AND P2, PT, R186, R41, PT ;  /* 0x00000029ba00720c */ /* 0x000fe20003f46270 */
[----:B-1----:R-:W-:Y:S01]  /*1e10*/  @P0 IMAD.HI.U32 R0, R194, R7, RZ ;  /* 0x00000007c2000227 */ /* 0x002fe200078e00ff */
[----:B------:R-:W-:-:S02]  /*1e20*/  ISETP.GE.AND P4, PT, R187, R41, PT ;  /* 0x00000029bb00720c */ /* 0x000fc40003f86270 */
[----:B------:R-:W-:Y:S01]  /*1e30*/  SHF.R.S32.HI R17, RZ, 0x1f, R16 ;  /* 0x0000001fff117819 */ /* 0x000fe20000011410 */
[----:B------:R-:W-:Y:S01]  /*1e40*/  IMAD R7, R27, R127, R6 ;  /* 0x0000007f1b077224 */ /* 0x000fe200078e0206 */
[----:B------:R-:W-:Y:S01]  /*1e50*/  P2R R112, PR, RZ, 0x10 ;  /* 0x00000010ff707803 */ /* 0x000fe20000000000 */
[-C--:B-----5:R-:W-:Y:S01]  /*1e60*/  IMAD.WIDE.U32 R104, R146, R34.reuse, R104 ;  /* 0x0000002292687225 */ /* 0x0a0fe200078e0068 */
[----:B---3--:R-:W-:Y:S02]  /*1e70*/  @P0 SHF.R.U32.HI R194, RZ, R9, R0 ;  /* 0x00000009ffc20219 */ /* 0x008fe40000011600 */
[----:B------:R-:W-:Y:S01]  /*1e80*/  IADD3 R5, R5, R7, RZ ;  /* 0x0000000705057210 */ /* 0x000fe20007ffe0ff */
[----:B------:R-:W-:Y:S01]  /*1e90*/  IMAD.WIDE.U32 R102, R184, R34, R16 ;  /* 0x00000022b8667225 */ /* 0x000fe200078e0010 */
[----:B------:R-:W-:Y:S02]  /*1ea0*/  SHF.R.S32.HI R0, RZ, 0x1f, R194 ;  /* 0x0000001fff007819 */ /* 0x000fe400000114c2 */
[----:B------:R-:W-:Y:S01]  /*1eb0*/  ISETP.NE.U32.AND P0, PT, RZ, UR6, PT ;  /* 0x00000006ff007c0c */ /* 0x000fe2000bf05070 */
[----:B------:R-:W-:Y:S01]  /*1ec0*/  IMAD.WIDE.U32 R8, R194, UR4, R22 ;  /* 0x00000004c2087c25 */ /* 0x000fe2000f8e0016 */
[----:B------:R-:W-:-:S02]  /*1ed0*/  SHF.L.U64.HI R124, R126, 0x7, R127 ;  /* 0x000000077e7c7819 */ /* 0x000fc4000001027f */
[----:B------:R-:W-:Y:S01]  /*1ee0*/  ISETP.NE.AND.EX P0, PT, RZ, UR7, PT, P0 ;  /* 0x00000007ff007c0c */ /* 0x000fe2000bf05300 */
[----:B------:R-:W-:Y:S01]  /*1ef0*/  IMAD R11, R0, UR4, RZ ;  /* 0x00000004000b7c24 */ /* 0x000fe2000f8e02ff */
[----:B------:R-:W-:Y:S01]  /*1f00*/  SHF.L.U32 R93, R126, 0x7, RZ ;  /* 0x000000077e5d7819 */ /* 0x000fe200000006ff */
[----:B------:R-:W-:Y:S01]  /*1f10*/  IMAD.IADD R103, R103, 0x1, R13 ;  /* 0x0000000167677824 */ /* 0x000fe200078e020d */
[----:B------:R-:W-:Y:S01]  /*1f20*/  SHF.L.U64.HI R92, R34, 0x6, R35 ;  /* 0x00000006225c7819 */ /* 0x000fe20000010223 */
[----:B------:R-:W-:Y:S01]  /*1f30*/  IMAD R11, R194, UR5, R11 ;  /* 0x00000005c20b7c24 */ /* 0x000fe2000f8e020b */
[----:B------:R-:W-:Y:S01]  /*1f40*/  ULDC.64 UR4, c[0x0][0x2f8] ;  /* 0x0000be0000047ab9 */ /* 0x000fe20000000a00 */
[----:B------:R-:W-:Y:S01]  /*1f50*/  IMAD.WIDE.U32 R102, R146, R34, R102 ;  /* 0x0000002292667225 */ /* 0x000fe200078e0066 */
[----:B------:R-:W-:Y:S02]  /*1f60*/  SHF.R.S32.HI R147, RZ, 0x1f, R209 ;  /* 0x0000001fff937819 */ /* 0x000fe400000114d1 */
[----:B0-----:R-:W-:Y:S01]  /*1f70*/  LEA.HI R151, R151, 0x8, RZ, 0x19 ;  /* 0x0000000897977811 */ /* 0x001fe200078fc8ff */
[----:B------:R-:W-:Y:S01]  /*1f80*/  IMAD R7, R0, UR4, RZ ;  /* 0x0000000400077c24 */ /* 0x000fe2000f8e02ff */
[----:B------:R-:W-:Y:S01]  /*1f90*/  SHF.L.U32 R120, R41, 0x1, RZ ;  /* 0x0000000129787819 */ /* 0x000fe200000006ff */
[----:B------:R-:W-:-:S02]  /*1fa0*/  IMAD.IADD R9, R9, 0x1, R11 ;  /* 0x0000000109097824 */ /* 0x000fc400078e020b */
[C---:B------:R-:W-:Y:S02]  /*1fb0*/  IMAD R11, R194.reuse, UR5, R7 ;  /* 0x00000005c20b7c24 */ /* 0x040fe4000f8e0207 */
[----:B------:R-:W-:Y:S01]  /*1fc0*/  IMAD.WIDE.U32 R6, R194, UR4, R4 ;  /* 0x00000004c2067c25 */ /* 0x000fe2000f8e0004 */
[----:B------:R-:W-:Y:S01]  /*1fd0*/  ULDC.64 UR4, c[0x0][0x300] ;  /* 0x0000c00000047ab9 */ /* 0x000fe20000000a00 */
[----:B------:R-:W0:Y:S02]  /*1fe0*/  LDC.64 R4, c[0x0][0x3d8] ;  /* 0x0000f600ff047b82 */ /* 0x000e240000000a00 */
[----:B------:R-:W-:Y:S02]  /*1ff0*/  IMAD.IADD R7, R7, 0x1, R11 ;  /* 0x0000000107077824 */ /* 0x000fe400078e020b */
[-C--:B0-----:R-:W-:Y:S01]  /*2000*/  IMAD.WIDE.U32 R106, R184, R4.reuse, R16 ;  /* 0x00000004b86a7225 */ /* 0x081fe200078e0010 */
[C-C-:B------:R-:W-:Y:S02]  /*2010*/  SHF.L.U64.HI R125, R4.reuse, 0x7, R5.reuse ;  /* 0x00000007047d7819 */ /* 0x140fe40000010205 */
[----:B------:R-:W-:Y:S01]  /*2020*/  SHF.L.U64.HI R33, R4, 0x6, R5 ;  /* 0x0000000604217819 */ /* 0x000fe20000010205 */
[----:B------:R-:W-:Y:S01]  /*2030*/  IMAD.WIDE.U32 R108, R184, R4, R22 ;  /* 0x00000004b86c7225 */ /* 0x000fe200078e0016 */
[----:B------:R-:W-:-:S03]  /*2040*/  SHF.L.U32 R32, R4, 0x7, RZ ;  /* 0x0000000704207819 */ /* 0x000fc600000006ff */
        /* <DEDUP_REMOVED lines=9> */
[----:B------:R-:W-:Y:S01]  /*20e0*/  IMAD R21, R184, R127, R6 ;  /* 0x0000007fb8157224 */ /* 0x000fe200078e0206 */
[----:B------:R-:W-:Y:S01]  /*20f0*/  SHF.L.U64.HI R127, R126, 0x6, R127 ;  /* 0x000000067e7f7819 */ /* 0x000fe2000001027f */
[----:B------:R-:W-:Y:S01]  /*2100*/  IMAD.WIDE.U32 R6, R184, R126, R22 ;  /* 0x0000007eb8067225 */ /* 0x000fe200078e0016 */
[----:B------:R-:W-:Y:S02]  /*2110*/  IADD3 R96, R99, R15, RZ ;  /* 0x0000000f63607210 */ /* 0x000fe40007ffe0ff */
[----:B------:R-:W-:Y:S01]  /*2120*/  SHF.L.U64.HI R126, R34, 0x7, R35 ;  /* 0x00000007227e7819 */ /* 0x000fe20000010223 */
[----:B------:R-:W-:Y:S01]  /*2130*/  IMAD R0, R0, UR4, RZ ;  /* 0x0000000400007c24 */ /* 0x000fe2000f8e02ff */
[----:B------:R-:W-:Y:S01]  /*2140*/  IADD3 R95, P0, R98, R6, RZ ;  /* 0x00000006625f7210 */ /* 0x000fe20007f1e0ff */
[----:B------:R-:W-:Y:S01]  /*2150*/  IMAD.WIDE.U32 R100, R11, UR4, R8 ;  /* 0x000000040b647c25 */ /* 0x000fe2000f8e0008 */
[----:B------:R-:W-:-:S02]  /*2160*/  SEL R9, R41, RZ, P2 ;  /* 0x000000ff29097207 */ /* 0x000fc40001000000 */
[----:B------:R-:W-:Y:S01]  /*2170*/  IADD3.X R94, R96, R7, R21, P0, !PT ;  /* 0x00000007605e7210 */ /* 0x000fe200007fe415 */
[----:B------:R-:W-:Y:S01]  /*2180*/  IMAD R39, R11, UR5, R0 ;  /* 0x000000050b277c24 */ /* 0x000fe2000f8e0200 */
[----:B------:R-:W-:Y:S01]  /*2190*/  SEL R7, R41, RZ, P3 ;  /* 0x000000ff29077207 */ /* 0x000fe20001800000 */
[-C--:B------:R-:W-:Y:S01]  /*21a0*/  IMAD R0, R210, R4.reuse, RZ ;  /* 0x00000004d2007224 */ /* 0x080fe200078e02ff */
[----:B------:R-:W-:Y:S01]  /*21b0*/  LOP3.LUT P0, RZ, R215, 0x4, RZ, 0xc0, !PT ;  /* 0x00000004d7ff7812 */ /* 0x000fe2000780c0ff */
[----:B------:R-:W-:Y:S01]  /*21c0*/  IMAD.IADD R9, R186, 0x1, R9 ;  /* 0x00000001ba097824 */ /* 0x000fe200078e0209 */
[----:B------:R-:W-:Y:S01]  /*21d0*/  IADD3 R7, R22, R7, RZ ;  /* 0x0000000716077210 */ /* 0x000fe20007ffe0ff */
[C---:B------:R-:W-:Y:S01]  /*21e0*/  IMAD R11, R184.reuse, R5, R0 ;  /* 0x00000005b80b7224 */ /* 0x040fe200078e0200 */
[----:B------:R-:W-:Y:S02]  /*21f0*/  SEL R0, R41, RZ, P4 ;  /* 0x000000ff29007207 */ /* 0x000fe40002000000 */
[----:B------:R-:W-:Y:S01]  /*2200*/  SHF.R.S32.HI R6, RZ, 0x1f, R9 ;  /* 0x0000001fff067819 */ /* 0x000fe20000011409 */
[----:B------:R-:W-:Y:S01]  /*2210*/  IMAD.IADD R107, R107, 0x1, R11 ;  /* 0x000000016b6b7824 */ /* 0x000fe200078e020b */
[----:B------:R-:W-:Y:S01]  /*2220*/  IADD3 R116, P4, R184, R27, RZ ;  /* 0x0000001bb8747210 */ /* 0x000fe20007f9e0ff */
[----:B------:R-:W-:Y:S01]  /*2230*/  IMAD.IADD R8, R187, 0x1, R0 ;  /* 0x00000001bb087824 */ /* 0x000fe200078e0200 */
[----:B------:R-:W-:Y:S01]  /*2240*/  SHF.R.S32.HI R0, RZ, 0x1f, R7 ;  /* 0x0000001fff007819 */ /* 0x000fe20000011407 */
[----:B------:R-:W-:Y:S01]  /*2250*/  IMAD.IADD R109, R11, 0x1, R109 ;  /* 0x000000010b6d7824 */ /* 0x000fe200078e026d */
[----:B------:R-:W-:Y:S01]  /*2260*/  LEA.HI R21, R6, R9, RZ, 0x3 ;  /* 0x0000000906157211 */ /* 0x000fe200078f18ff */
[----:B------:R-:W-:Y:S01]  /*2270*/  IMAD.WIDE.U32 R106, R146, R4, R106 ;  /* 0x00000004926a7225 */ /* 0x000fe200078e006a */
[----:B------:R-:W-:-:S02]  /*2280*/  LEA.HI R25, R0, R7, RZ, 0x3 ;  /* 0x0000000700197211 */ /* 0x000fc400078f18ff */
[----:B------:R-:W-:Y:S01]  /*2290*/  LEA.HI R0, R0, R7, RZ, 0x6 ;  /* 0x0000000700007211 */ /* 0x000fe200078f30ff */
[----:B------:R-:W-:Y:S01]  /*22a0*/  IMAD.WIDE.U32 R108, R146, R4, R108 ;  /* 0x00000004926c7225 */ /* 0x000fe200078e006c */
[----:B------:R-:W-:Y:S02]  /*22b0*/  LEA.HI R9, R6, R9, RZ, 0x6 ;  /* 0x0000000906097211 */ /* 0x000fe400078f30ff */
[--C-:B------:R-:W-:Y:S01]  /*22c0*/  LOP3.LUT R10, R190, 0x38, R25.reuse, 0xf8, !PT ;  /* 0x00000038be0a7812 */ /* 0x100fe200078ef819 */
[----:B------:R-:W-:Y:S01]  /*22d0*/  IMAD.SHL.U32 R6, R0, 0x80, RZ ;  /* 0x0000008000067824 */ /* 0x000fe200078e00ff */
[----:B------:R-:W-:Y:S01]  /*22e0*/  LOP3.LUT R0, R191, 0x38, R25, 0xf8, !PT ;  /* 0x00000038bf007812 */ /* 0x000fe200078ef819 */
[----:B------:R-:W-:Y:S01]  /*22f0*/  IMAD.X R117, R210, 0x1, R37, P4 ;  /* 0x00000001d2757824 */ /* 0x000fe200020e0625 */
[----:B------:R-:W-:Y:S02]  /*2300*/  LOP3.LUT R10, R10, R223, RZ, 0x3c, !PT ;  /* 0x000000df0a0a7212 */ /* 0x000fe400078e3cff */
[----:B------:R-:W-:-:S02]  /*2310*/  LOP3.LUT R7, R6, 0xffffe000, RZ, 0xc0, !PT ;  /* 0xffffe00006077812 */ /* 0x000fc400078ec0ff */
[----:B------:R-:W-:Y:S02]  /*2320*/  SHF.R.S32.HI R11, RZ, 0x1f, R8 ;  /* 0x0000001fff0b7819 */ /* 0x000fe40000011408 */
[----:B------:R-:W-:Y:S01]  /*2330*/  SHF.L.U32 R9, R9, 0x7, RZ ;  /* 0x0000000709097819 */ /* 0x000fe200000006ff */
[----:B------:R-:W-:Y:S01]  /*2340*/  IMAD R145, R196, 0x200, R7 ;  /* 0x00000200c4917824 */ /* 0x000fe200078e0207 */
[----:B------:R-:W-:Y:S02]  /*2350*/  LOP3.LUT R0, R0, R197, RZ, 0x3c, !PT ;  /* 0x000000c500007212 */ /* 0x000fe400078e3cff */
[----:B------:R-:W-:Y:S02]  /*2360*/  IADD3 R143, R10, R7, R198 ;  /* 0x000000070a8f7210 */ /* 0x000fe40007ffe0c6 */
[----:B------:R-:W-:Y:S01]  /*2370*/  LOP3.LUT R14, R190, 0x38, R21, 0xf8, !PT ;  /* 0x00000038be0e7812 */ /* 0x000fe200078ef815 */
[----:B------:R-:W-:Y:S01]  /*2380*/  IMAD.IADD R145, R145, 0x1, R0 ;  /* 0x0000000191917824 */ /* 0x000fe200078e0200 */
[----:B------:R-:W-:-:S02]  /*2390*/  SHF.R.S32.HI R7, RZ, 0x1f, R146 ;  /* 0x0000001fff077819 */ /* 0x000fc40000011492 */
[CC--:B------:R-:W-:Y:S02]  /*23a0*/  LEA.HI R15, R11.reuse, R8.reuse, RZ, 0x3 ;  /* 0x000000080b0f7211 */ /* 0x0c0fe400078f18ff */
[----:B------:R-:W-:Y:S01]  /*23b0*/  LEA.HI R8, R11, R8, RZ, 0x6 ;  /* 0x000000080b087211 */ /* 0x000fe200078f30ff */
[----:B------:R-:W-:Y:S01]  /*23c0*/  IMAD R0, R7, R34, RZ ;  /* 0x0000002207007224 */ /* 0x000fe200078e02ff */
[----:B------:R-:W-:Y:S01]  /*23d0*/  LOP3.LUT R9, R9, 0xffffe000, RZ, 0xc0, !PT ;  /* 0xffffe00009097812 */ /* 0x000fe200078ec0ff */
[----:B------:R-:W-:Y:S01]  /*23e0*/  IMAD R7, R7, R4, RZ ;  /* 0x0000000407077224 */ /* 0x000fe200078e02ff */
[----:B------:R-:W-:Y:S01]  /*23f0*/  LOP3.LUT R14, R14, R223, RZ, 0x3c, !PT ;  /* 0x000000df0e0e7212 */ /* 0x000fe200078e3cff */
[----:B------:R-:W-:Y:S01]  /*2400*/  IMAD.SHL.U32 R13, R8, 0x80, RZ ;  /* 0x00000080080d7824 */ /* 0x000fe200078e00ff */
[----:B------:R-:W-:Y:S01]  /*2410*/  LOP3.LUT R20, R190, 0x38, R15, 0xf8, !PT ;  /* 0x00000038be147812 */ /* 0x000fe200078ef80f */
[----:B------:R-:W-:Y:S01]  /*2420*/  IMAD R144, R196, 0x200, R9 ;  /* 0x00000200c4907824 */ /* 0x000fe200078e0209 */
[----:B------:R-:W-:Y:S01]  /*2430*/  IADD3 R137, R14, R9, R198 ;  /* 0x000000090e897210 */ /* 0x000fe20007ffe0c6 */
[C---:B------:R-:W-:Y:S01]  /*2440*/  IMAD R9, R146.reuse, R35, R0 ;  /* 0x0000002392097224 */ /* 0x040fe200078e0200 */
[C---:B------:R-:W-:Y:S01]  /*2450*/  LOP3.LUT R0, R191.reuse, 0x18, R22, 0xf8, !PT ;  /* 0x00000018bf007812 */ /* 0x040fe200078ef816 */
[----:B------:R-:W-:Y:S01]  /*2460*/  IMAD R7, R146, R5, R7 ;  /* 0x0000000592077224 */ /* 0x000fe200078e0207 */
[----:B------:R-:W-:Y:S01]  /*2470*/  LOP3.LUT R12, R191, 0x38, R15, 0xf8, !PT ;  /* 0x00000038bf0c7812 */ /* 0x000fe200078ef80f */
[----:B------:R-:W-:Y:S01]  /*2480*/  IMAD.SHL.U32 R35, R34, 0x80, RZ ;  /* 0x0000008022237824 */ /* 0x000fe200078e00ff */
[----:B------:R-:W-:Y:S01]  /*2490*/  LOP3.LUT R13, R13, 0xffffe000, RZ, 0xc0, !PT ;  /* 0xffffe0000d0d7812 */ /* 0x000fe200078ec0ff */
[----:B------:R-:W-:Y:S01]  /*24a0*/  IMAD.IADD R27, R107, 0x1, R7 ;  /* 0x000000016b1b7824 */ /* 0x000fe200078e0207 */
[----:B------:R-:W-:Y:S01]  /*24b0*/  LOP3.LUT R8, R191, 0x38, R21, 0xf8, !PT ;  /* 0x00000038bf087812 */ /* 0x000fe200078ef815 */
[----:B------:R-:W-:Y:S01]  /*24c0*/  IMAD.IADD R26, R7, 0x1, R109 ;  /* 0x00000001071a7824 */ /* 0x000fe200078e026d */
[----:B------:R-:W-:Y:S01]  /*24d0*/  LOP3.LUT R20, R20, R223, RZ, 0x3c, !PT ;  /* 0x000000df14147212 */ /* 0x000fe200078e3cff */
[----:B------:R-:W-:Y:S01]  /*24e0*/  IMAD.SHL.U32 R34, R34, 0x40, RZ ;  /* 0x0000004022227824 */ /* 0x000fe200078e00ff */
[----:B------:R-:W-:-:S02]  /*24f0*/  LOP3.LUT R5, R0, R197, RZ, 0x3c, !PT ;  /* 0x000000c500057212 */ /* 0x000fc400078e3cff */
[----:B------:R-:W-:Y:S02]  /*2500*/  SEL R0, RZ, 0x20, P1 ;  /* 0x00000020ff007807 */ /* 0x000fe40000800000 */
[----:B------:R-:W-:Y:S01]  /*2510*/  LOP3.LUT R29, R12, R197, RZ, 0x3c, !PT ;  /* 0x000000c50c1d7212 */ /* 0x000fe200078e3cff */
[C---:B------:R-:W-:Y:S01]  /*2520*/  IMAD R30, R196.reuse, 0x200, R5 ;  /* 0x00000200c41e7824 */ /* 0x040fe200078e0205 */
[----:B------:R-:W-:Y:S01]  /*2530*/  LEA R142, R196, R13, 0x9 ;  /* 0x0000000dc48e7211 */ /* 0x000fe200078e48ff */
[----:B------:R-:W-:Y:S01]  /*2540*/  IMAD.IADD R5, R101, 0x1, R39 ;  /* 0x0000000165057824 */ /* 0x000fe200078e0227 */
[----:B------:R-:W-:Y:S02]  /*2550*/  LOP3.LUT R11, R8, R197, RZ, 0x3c, !PT ;  /* 0x000000c5080b7212 */ /* 0x000fe400078e3cff */
[----:B------:R-:W-:Y:S01]  /*2560*/  IADD3 R136, R20, R13, R198 ;  /* 0x0000000d14887210 */ /* 0x000fe20007ffe0c6 */
[----:B------:R-:W-:Y:S01]  /*2570*/  IMAD.IADD R142, R142, 0x1, R29 ;  /* 0x000000018e8e7824 */ /* 0x000fe200078e021d */
[----:B------:R-:W-:Y:S01]  /*2580*/  SEL R122, R122, 0xffffffe0, !P0 ;  /* 0xffffffe07a7a7807 */ /* 0x000fe20004000000 */
[----:B------:R-:W-:Y:S01]  /*2590*/  IMAD.IADD R144, R144, 0x1, R11 ;  /* 0x0000000190907824 */ /* 0x000fe200078e020b */
[----:B------:R-:W-:Y:S01]  /*25a0*/  SHF.R.S32.HI R111, RZ, 0x3, R25 ;  /* 0x00000003ff6f7819 */ /* 0x000fe20000011419 */
[----:B------:R-:W-:Y:S01]  /*25b0*/  IMAD.IADD R29, R103, 0x1, R9 ;  /* 0x00000001671d7824 */ /* 0x000fe200078e0209 */
[----:B------:R-:W-:Y:S01]  /*25c0*/  SHF.R.S32.HI R110, RZ, 0x3, R21 ;  /* 0x00000003ff6e7819 */ /* 0x000fe20000011415 */
[----:B------:R-:W-:Y:S01]  /*25d0*/  IMAD.IADD R133, R122, 0x1, R30 ;  /* 0x000000017a857824 */ /* 0x000fe200078e021e */
[----:B------:R-:W-:-:S02]  /*25e0*/  SHF.R.S32.HI R20, RZ, 0x3, R15 ;  /* 0x00000003ff147819 */ /* 0x000fc4000001140f */
[----:B------:R-:W-:Y:S02]  /*25f0*/  LOP3.LUT R25, R25, 0xfffffff8, RZ, 0xc0, !PT ;  /* 0xfffffff819197812 */ /* 0x000fe400078ec0ff */
[----:B------:R-:W-:Y:S02]  /*2600*/  LOP3.LUT R21, R21, 0xfffffff8, RZ, 0xc0, !PT ;  /* 0xfffffff815157812 */ /* 0x000fe400078ec0ff */
[----:B------:R-:W-:Y:S02]  /*2610*/  LOP3.LUT R15, R15, 0xfffffff8, RZ, 0xc0, !PT ;  /* 0xfffffff80f0f7812 */ /* 0x000fe400078ec0ff */
[----:B------:R-:W-:Y:S02]  /*2620*/  LOP3.LUT R0, R3, R0, RZ, 0xfc, !PT ;  /* 0x0000000003007212 */ /* 0x000fe400078efcff */
[----:B------:R-:W-:Y:S02]  /*2630*/  IADD3 R28, R9, R105, RZ ;  /* 0x00000069091c7210 */ /* 0x000fe40007ffe0ff */
[----:B------:R-:W-:-:S02]  /*2640*/  LOP3.LUT R14, R3, 0x1, RZ, 0xc0, !PT ;  /* 0x00000001030e7812 */ /* 0x000fc400078ec0ff */
[----:B------:R-:W-:Y:S02]  /*2650*/  SHF.R.S32.HI R13, RZ, 0x1f, R25 ;  /* 0x0000001fff0d7819 */ /* 0x000fe40000011419 */
[----:B------:R-:W-:Y:S02]  /*2660*/  SHF.R.S32.HI R12, RZ, 0x1f, R21 ;  /* 0x0000001fff0c7819 */ /* 0x000fe40000011415 */
[----:B------:R-:W-:Y:S02]  /*2670*/  SHF.R.S32.HI R11, RZ, 0x1f, R15 ;  /* 0x0000001fff0b7819 */ /* 0x000fe4000001140f */
[C---:B------:R-:W-:Y:S02]  /*2680*/  LOP3.LUT R10, R0.reuse, 0x2, RZ, 0xc0, !PT ;  /* 0x00000002000a7812 */ /* 0x040fe400078ec0ff */
[C---:B------:R-:W-:Y:S02]  /*2690*/  LOP3.LUT R9, R0.reuse, 0x4, RZ, 0xc0, !PT ;  /* 0x0000000400097812 */ /* 0x040fe400078ec0ff */
[----:B------:R-:W-:-:S02]  /*26a0*/  LOP3.LUT R8, R0, 0x8, RZ, 0xc0, !PT ;  /* 0x0000000800087812 */ /* 0x000fc400078ec0ff */
[C---:B------:R-:W-:Y:S02]  /*26b0*/  LOP3.LUT R7, R0.reuse, 0x10, RZ, 0xc0, !PT ;  /* 0x0000001000077812 */ /* 0x040fe400078ec0ff */
[----:B------:R-:W-:-:S07]  /*26c0*/  LOP3.LUT R6, R0, 0x20, RZ, 0xc0, !PT ;  /* 0x0000002000067812 */ /* 0x000fce00078ec0ff */
.L_x_2313:
[----:B0-----:R-:W0:Y:S01]  /*26d0*/  LDC.64 R118, c[0x0][0x2d8] ;  /* 0x0000b600ff767b82 */ /* 0x001e220000000a00 */
[----:B--2---:R-:W-:Y:S01]  /*26e0*/  IADD3 R36, R2, -0x1, RZ ;  /* 0xffffffff02247810 */ /* 0x004fe20007ffe0ff */
[----:B------:R-:W-:Y:S01]  /*26f0*/  IMAD R47, R19, 0x6000, R30 ;  /* 0x00006000132f7824 */ /* 0x000fe200078e021e */
[----:B------:R-:W-:Y:S05]  /*2700*/  YIELD ;  /* 0x0000000000007946 */ /* 0x000fea0003800000 */
[----:B-1----:R-:W1:Y:S01]  /*2710*/  LDC R121, c[0x0][0x3d4] ;  /* 0x0000f500ff797b82 */ /* 0x002e620000000800 */
        /* <DEDUP_REMOVED lines=10> */
[CC--:B0-----:R-:W-:Y:S02]  /*27c0*/  LEA R48, P0, R3.reuse, R118.reuse, 0x1 ;  /* 0x0000007603307211 */ /* 0x0c1fe400078008ff */
[----:B------:R-:W-:Y:S02]  /*27d0*/  LEA R44, P5, R0, R118, 0x1 ;  /* 0x00000076002c7211 */ /* 0x000fe400078a08ff */
[----:B------:R-:W-:Y:S01]  /*27e0*/  LEA.HI.X R49, R3, R119, R4, 0x1, P0 ;  /* 0x0000007703317211 */ /* 0x000fe200000f0c04 */
[----:B------:R-:W-:Y:S01]  /*27f0*/  IMAD R3, R19, 0x6000, R133 ;  /* 0x0000600013037824 */ /* 0x000fe200078e0285 */
[----:B------:R-:W-:Y:S02]  /*2800*/  IADD3.X R2, R94, R89, R127, P1, P4 ;  /* 0x000000595e027210 */ /* 0x000fe40000fe847f */
[----:B-1----:R-:W-:Y:S02]  /*2810*/  ISETP.GE.AND P0, PT, R121, 0x1, PT ;  /* 0x000000017900780c */ /* 0x002fe40003f06270 */
[----:B------:R-:W-:-:S02]  /*2820*/  ISETP.GT.AND P1, PT, R36, R123, PT ;  /* 0x0000007b2400720c */ /* 0x000fc40003f24270 */
[----:B------:R-:W-:Y:S01]  /*2830*/  LEA.HI.X R45, R0, R119, R2, 0x1, P5 ;  /* 0x00000077002d7211 */ /* 0x000fe200028f0c02 */
[----:B------:R-:W-:Y:S01]  /*2840*/  IMAD.MOV.U32 R2, RZ, RZ, R36 ;  /* 0x000000ffff027224 */ /* 0x000fe200078e0024 */
[----:B------:R-:W-:Y:S02]  /*2850*/  P2R R115, PR, RZ, 0x2 ;  /* 0x00000002ff737803 */ /* 0x000fe40000000000 */
[----:B------:R-:W-:-:S05]  /*2860*/  LEA R46, R3, R114, 0x1 ;  /* 0x00000072032e7211 */ /* 0x000fca00078e08ff */
[----:B------:R-:W-:Y:S05]  /*2870*/  @!P0 BRA `(.L_x_2215) ;  /* 0x0000007000208947 */ /* 0x000fea0003800000 */
[----:B------:R-:W-:Y:S01]  /*2880*/  ULDC.U8 UR4, c[0x0][0x3f0] ;  /* 0x0000fc0000047ab9 */ /* 0x000fe20000000000 */
[-C--:B------:R-:W-:Y:S01]  /*2890*/  IMAD R3, R125, R36.reuse, RZ ;  /* 0x000000247d037224 */ /* 0x080fe200078e02ff */
[----:B------:R-:W-:Y:S01]  /*28a0*/  ISETP.NE.AND P0, PT, RZ, UR4, PT ;  /* 0x00000004ff007c0c */ /* 0x000fe2000bf05270 */
[----:B------:R-:W-:Y:S02]  /*28b0*/  IMAD R0, R126, R36, RZ ;  /* 0x000000247e007224 */ /* 0x000fe400078e02ff */
[----:B------:R-:W-:Y:S02]  /*28c0*/  IMAD R3, R37, R32, R3 ;  /* 0x0000002025037224 */ /* 0x000fe400078e0203 */
[----:B------:R-:W-:Y:S02]  /*28d0*/  IMAD R4, R2, -0x80, R24 ;  /* 0xffffff8002047824 */ /* 0x000fe400078e0218 */
[----:B------:R-:W-:-:S03]  /*28e0*/  IMAD.WIDE.U32 R86, R32, R36, RZ ;  /* 0x0000002420567225 */ /* 0x000fc600078e00ff */
[----:B------:R-:W-:Y:S01]  /*28f0*/  VIMNMX R4, R4, 0x80, PT ;  /* 0x0000008004047848 */ /* 0x000fe20003fe0100 */
[----:B------:R-:W-:Y:S02]  /*2900*/  IMAD R37, R37, R35, R0 ;  /* 0x0000002325257224 */ /* 0x000fe400078e0200 */
        /* <DEDUP_REMOVED lines=25> */
[C---:B------:R-:W-:Y:S01]  /*2aa0*/  VIADD R42, R16.reuse, 0x10 ;  /* 0x00000010102a7836 */ /* 0x040fe20000000000 */
[----:B------:R-:W-:Y:S01]  /*2ab0*/  LEA R36, P4, R37, UR4, 0x1 ;  /* 0x0000000425247c11 */ /* 0x000fe2000f8808ff */
[----:B------:R-:W-:Y:S01]  /*2ac0*/  IMAD.X R50, R3, 0x1, R29, P1 ;  /* 0x0000000103327824 */ /* 0x000fe200008e061d */
[----:B------:R-:W-:Y:S02]  /*2ad0*/  ISETP.GE.AND P1, PT, R16, R121, PT ;  /* 0x000000791000720c */ /* 0x000fe40003f26270 */
[----:B------:R-:W-:-:S02]  /*2ae0*/  CS2R R128, SRZ ;  /* 0x0000000000807805 */ /* 0x000fc4000001ff00 */
[----:B------:R-:W-:Y:S02]  /*2af0*/  LEA.HI.X R37, R37, UR5, R38, 0x1, P4 ;  /* 0x0000000525257c11 */ /* 0x000fe4000a0f0c26 */
[----:B------:R-:W-:Y:S02]  /*2b00*/  CS2R R90, SRZ ;  /* 0x00000000005a7805 */ /* 0x000fe4000001ff00 */
[C---:B------:R-:W-:Y:S02]  /*2b10*/  LEA R38, P4, R39.reuse, UR6, 0x1 ;  /* 0x0000000627267c11 */ /* 0x040fe4000f8808ff */
[----:B------:R-:W-:Y:S02]  /*2b20*/  CS2R R130, SRZ ;  /* 0x0000000000827805 */ /* 0x000fe4000001ff00 */
[----:B------:R-:W-:Y:S02]  /*2b30*/  CS2R R118, SRZ ;  /* 0x0000000000767805 */ /* 0x000fe4000001ff00 */
[----:B------:R-:W-:-:S02]  /*2b40*/  LEA.HI.X R39, R39, UR7, R50, 0x1, P4 ;  /* 0x0000000727277c11 */ /* 0x000fc4000a0f0c32 */
[-C--:B------:R-:W-:Y:S01]  /*2b50*/  ISETP.GE.AND P4, PT, R42, R121.reuse, PT ;  /* 0x000000792a00720c */ /* 0x080fe20003f86270 */
[C---:B------:R-:W-:Y:S01]  /*2b60*/  VIADD R42, R16.reuse, 0x20 ;  /* 0x00000020102a7836 */ /* 0x040fe20000000000 */
[----:B------:R-:W-:Y:S01]  /*2b70*/  IADD3 R50, R16, 0x30, RZ ;  /* 0x0000003010327810 */ /* 0x000fe20007ffe0ff */
[----:B------:R0:W5:Y:S04]  /*2b80*/  @!P1 LDG.E.64 R128, desc[UR56][R36.64] ;  /* 0x0000003824809981 */ /* 0x000168000c1e1b00 */
[----:B------:R0:W5:Y:S01]  /*2b90*/  @!P1 LDG.E.64 R130, desc[UR56][R38.64] ;  /* 0x0000003826829981 */ /* 0x000162000c1e1b00 */
[----:B------:R-:W-:-:S05]  /*2ba0*/  ISETP.GE.AND P1, PT, R42, R121, PT ;  /* 0x000000792a00720c */ /* 0x000fca0003f26270 */
        /* <DEDUP_REMOVED lines=23> */
.L_x_2218:
[----:B------:R-:W-:Y:S05]  /*2d20*/  BSYNC B1 ;  /* 0x0000000000017941 */ /* 0x000fea0003800000 */
.L_x_2217:
        /* <DEDUP_REMOVED lines=22> */
[----:B------:R-:W-:Y:S01]  /*2e90*/  IADD3 R84, P1, P5, R102, R84, R34 ;  /* 0x0000005466547210 */ /* 0x000fe20007d3e022 */
[----:B------:R-:W-:-:S03]  /*2ea0*/  VIADD R0, R16, 0x10 ;  /* 0x0000001010007836 */ /* 0x000fc60000000000 */
[----:B------:R-:W-:Y:S02]  /*2eb0*/  IADD3.X R3, R29, R3, R92, P1, P5 ;  /* 0x000000031d037210 */ /* 0x000fe40000fea45c */
[----:B------:R-:W-:-:S04]  /*2ec0*/  LEA R36, P1, R86, UR4, 0x1 ;  /* 0x0000000456247c11 */ /* 0x000fc8000f8208ff */
        /* <DEDUP_REMOVED lines=35> */
.L_x_2220:
[----:B------:R-:W-:Y:S05]  /*3100*/  BSYNC B1 ;  /* 0x0000000000017941 */ /* 0x000fea0003800000 */
.L_x_2219:
[----:B------:R-:W2:Y:S01]  /*3110*/  LDL R0, [R1+0x38] ;  /* 0x0000380001007983 */ /* 0x000ea20000100800 */
[----:B------:R-:W-:Y:S01]  /*3120*/  IMAD.MOV.U32 R3, RZ, RZ, R75 ;  /* 0x000000ffff037224 */ /* 0x000fe200078e004b */
[----:B01----:R-:W-:Y:S02]  /*3130*/  MOV R36, R78 ;  /* 0x0000004e00247202 */ /* 0x003fe40000000f00 */
[----:B------:R-:W-:Y:S02]  /*3140*/  MOV R37, R90 ;  /* 0x0000005a00257202 */ /* 0x000fe40000000f00 */
[----:B------:R-:W-:Y:S01]  /*3150*/  PRMT R162, R36, 0x7610, R162 ;  /* 0x0000761024a27816 */ /* 0x000fe200000000a2 */
[----:B------:R-:W-:Y:S01]  /*3160*/  IMAD.MOV.U32 R36, RZ, RZ, R83 ;  /* 0x000000ffff247224 */ /* 0x000fe200078e0053 */
[----:B------:R-:W-:Y:S02]  /*3170*/  PRMT R164, R37, 0x7610, R164 ;  /* 0x0000761025a47816 */ /* 0x000fe400000000a4 */
[----:B------:R-:W-:-:S02]  /*3180*/  MOV R37, R72 ;  /* 0x0000004800257202 */ /* 0x000fc40000000f00 */
[----:B------:R-:W-:Y:S02]  /*3190*/  PRMT R152, R134, 0x5410, R135 ;  /* 0x0000541086987816 */ /* 0x000fe40000000087 */
[----:B------:R-:W-:Y:S02]  /*31a0*/  PRMT R153, R37, 0x7610, R153 ;  /* 0x0000761025997816 */ /* 0x000fe40000000099 */
[----:B------:R-:W-:-:S04]  /*31b0*/  MOV R37, R80 ;  /* 0x0000005000257202 */ /* 0x000fc80000000f00 */
[----:B------:R-:W-:Y:S02]  /*31c0*/  PRMT R165, R37, 0x7610, R165 ;  /* 0x0000761025a57816 */ /* 0x000fe400000000a5 */
[----:B------:R-:W-:-:S04]  /*31d0*/  MOV R37, R118 ;  /* 0x0000007600257202 */ /* 0x000fc80000000f00 */
[----:B------:R-:W-:Y:S02]  /*31e0*/  PRMT R167, R37, 0x7610, R167 ;  /* 0x0000761025a77816 */ /* 0x000fe400000000a7 */
[----:B-----5:R-:W-:-:S04]  /*31f0*/  MOV R37, R40 ;  /* 0x0000002800257202 */ /* 0x020fc80000000f00 */
[----:B------:R-:W-:Y:S02]  /*3200*/  PRMT R84, R84, 0x5410, R37 ;  /* 0x0000541054547816 */ /* 0x000fe40000000025 */
[----:B------:R-:W-:-:S04]  /*3210*/  MOV R37, R54 ;  /* 0x0000003600257202 */ /* 0x000fc80000000f00 */
[----:B------:R-:W-:Y:S02]  /*3220*/  PRMT R134, R134, 0x5410, R37 ;  /* 0x0000541086867816 */ /* 0x000fe40000000025 */
[----:B------:R-:W-:-:S04]  /*3230*/  MOV R37, R62 ;  /* 0x0000003e00257202 */ /* 0x000fc80000000f00 */
[----:B------:R-:W-:Y:S02]  /*3240*/  PRMT R140, R37, 0x7610, R140 ;  /* 0x00007610258c7816 */ /* 0x000fe4000000008c */
[----:B------:R-:W-:-:S04]  /*3250*/  MOV R37, R42 ;  /* 0x0000002a00257202 */ /* 0x000fc80000000f00 */
[----:B------:R-:W-:Y:S02]  /*3260*/  PRMT R85, R37, 0x7610, R85 ;  /* 0x0000761025557816 */ /* 0x000fe40000000055 */
[----:B------:R-:W-:-:S04]  /*3270*/  MOV R37, R56 ;  /* 0x0000003800257202 */ /* 0x000fc80000000f00 */
[----:B------:R-:W-:Y:S02]  /*3280*/  PRMT R135, R37, 0x7610, R135 ;  /* 0x0000761025877816 */ /* 0x000fe40000000087 */
[----:B------:R-:W-:Y:S02]  /*3290*/  MOV R37, R64 ;  /* 0x0000004000257202 */ /* 0x000fe40000000f00 */
[----:B--2---:R-:W-:Y:S01]  /*32a0*/  R2UR UR4, R0 ;  /* 0x00000000000472ca */ /* 0x004fe200000e0000 */
[----:B------:R-:W-:-:S05]  /*32b0*/  IMAD.MOV.U32 R0, RZ, RZ, R74 ;  /* 0x000000ffff007224 */ /* 0x000fca00078e004a */
[----:B------:R-:W-:Y:S01]  /*32c0*/  PRMT R154, R0, 0x5410, R3 ;  /* 0x00005410009a7816 */ /* 0x000fe20000000003 */
[----:B------:R-:W-:Y:S02]  /*32d0*/  IMAD.MOV.U32 R0, RZ, RZ, R79 ;  /* 0x000000ffff007224 */ /* 0x000fe400078e004f */
[----:B------:R-:W-:-:S03]  /*32e0*/  IMAD.MOV.U32 R3, RZ, RZ, R82 ;  /* 0x000000ffff037224 */ /* 0x000fc600078e0052 */
        /* <DEDUP_REMOVED lines=14> */
[----:B------:R-:W-:-:S02]  /*33d0*/  PLOP3.LUT P1, PT, PT, PT, UP0, 0x80, 0x0 ;  /* 0x000000000000781c */ /* 0x000fc40003f2f008 */
        /* <DEDUP_REMOVED lines=15> */
[----:B------:R-:W-:-:S03]  /*34d0*/  IMAD.MOV.U32 R0, RZ, RZ, R55 ;  /* 0x000000ffff007224 */ /* 0x000fc600078e0037 */
        /* <DEDUP_REMOVED lines=23> */
[----:B------:R-:W-:-:S04]  /*3650*/  PRMT R141, R37, 0x5410, R36 ;  /* 0x00005410258d7816 */ /* 0x000fc80000000024 */
[----:B------:R-:W-:Y:S01]  /*3660*/  PRMT R149, R3, 0x5410, R0 ;  /* 0x0000541003957816 */ /* 0x000fe20000000000 */
[----:B------:R-:W-:Y:S06]  /*3670*/  @!P1 BRA `(.L_x_2221) ;  /* 0x0000000000049947 */ /* 0x000fec0003800000 */
[----:B------:R-:W-:Y:S01]  /*3680*/  BPT.TRAP 0x1 ;  /* 0x000000040000795c */ /* 0x000fe20000300000 */
.L_x_2221:
[----:B------:R-:W-:Y:S01]  /*3690*/  LEA R3, R19, R18, 0x3 ;  /* 0x0000001213037211 */ /* 0x000fe200078e18ff */
[----:B------:R-:W-:Y:S01]  /*36a0*/  BSSY B1, `(.L_x_2222) ;  /* 0x0000004000017945 */ /* 0x000fe20003800000 */
[----:B------:R-:W-:-:S04]  /*36b0*/  SHF.L.U32 R0, R189, 0x1f, RZ ;  /* 0x0000001fbd007819 */ /* 0x000fc800000006ff */
[----:B------:R-:W0:Y:S02]  /*36c0*/  SYNCS.PHASECHK.TRANS64.TRYWAIT P5, [R3+URZ+0x34890], R0 ;  /* 0x03489000030075a7 */ /* 0x000e2400080a017f */
[----:B0-----:R-:W-:Y:S05]  /*36d0*/  @!P5 BRA `(.L_x_2223) ;  /* 0x000001ec0044d947 */ /* 0x001fea0003800000 */
.L_x_2550:
[----:B------:R-:W-:Y:S05]  /*36e0*/  BSYNC B1 ;  /* 0x0000000000017941 */ /* 0x000fea0003800000 */
.L_x_2222:
        /* <DEDUP_REMOVED lines=9> */
[----:B------:R-:W-:Y:S01]  /*3780*/  SHF.R.U64 R156, R128, 0x10, R129 ;  /* 0x00000010809c7819 */ /* 0x000fe20000001281 */
[----:B--2---:R-:W-:Y:S01]  /*3790*/  HADD2.F32 R158, -RZ, R39.H0_H0 ;  /* 0x20000027ff9e7230 */ /* 0x004fe20000004100 */
[----:B------:R-:W-:Y:S02]  /*37a0*/  SHF.R.U32.HI R157, RZ, 0x10, R131 ;  /* 0x00000010ff9d7819 */ /* 0x000fe40000011683 */
[----:B------:R-:W-:Y:S01]  /*37b0*/  SHF.R.U32.HI R128, RZ, 0x10, R129 ;  /* 0x00000010ff807819 */ /* 0x000fe20000011681 */
[----:B------:R-:W-:Y:S01]  /*37c0*/  HADD2.F32 R156, -RZ, R156.H0_H0 ;  /* 0x2000009cff9c7230 */ /* 0x000fe20000004100 */
[----:B------:R-:W-:Y:S01]  /*37d0*/  SHF.R.U64 R129, R130, 0x10, R131 ;  /* 0x0000001082817819 */ /* 0x000fe20000001283 */
[----:B------:R-:W-:Y:S02]  /*37e0*/  HADD2.F32 R157, -RZ, R157.H0_H0 ;  /* 0x2000009dff9d7230 */ /* 0x000fe40000004100 */
[----:B------:R-:W-:Y:S02]  /*37f0*/  HADD2.F32 R130, -RZ, R39.H1_H1 ;  /* 0x30000027ff827230 */ /* 0x000fe40000004100 */
[----:B------:R-:W-:-:S02]  /*3800*/  HADD2.F32 R160, -RZ, R129.H0_H0 ;  /* 0x20000081ffa07230 */ /* 0x000fc40000004100 */
[--C-:B------:R-:W-:Y:S02]  /*3810*/  HADD2.F32 R129, -RZ, R37.reuse.H1_H1 ;  /* 0x30000025ff817230 */ /* 0x100fe40000004100 */
[-C--:B------:R-:W-:Y:S01]  /*3820*/  FMUL.FTZ R39, R130, R157.reuse ;  /* 0x0000009d82277220 */ /* 0x080fe20000410000 */
[----:B------:R-:W-:Y:S02]  /*3830*/  HADD2.F32 R37, -RZ, R37.H0_H0 ;  /* 0x20000025ff257230 */ /* 0x000fe40000004100 */
[C---:B------:R-:W-:Y:S01]  /*3840*/  FMUL.FTZ R157, R158.reuse, R157 ;  /* 0x0000009d9e9d7220 */ /* 0x040fe20000410000 */
[----:B------:R-:W-:Y:S02]  /*3850*/  HADD2.F32 R131, -RZ, R128.H0_H0 ;  /* 0x20000080ff837230 */ /* 0x000fe40000004100 */
[-C--:B------:R-:W-:Y:S01]  /*3860*/  FMUL.FTZ R128, R129, R160.reuse ;  /* 0x000000a081807220 */ /* 0x080fe20000410000 */
[----:B------:R-:W-:Y:S02]  /*3870*/  FMUL.FTZ R160, R37, R160 ;  /* 0x000000a025a07220 */ /* 0x000fe40000410000 */
[-C--:B------:R-:W-:Y:S01]  /*3880*/  FFMA.FTZ R39, R158, R131.reuse, -R39 ;  /* 0x000000839e277223 */ /* 0x080fe20000010827 */
[----:B------:R-:W-:Y:S01]  /*3890*/  FFMA.FTZ R130, R130, R131, R157 ;  /* 0x0000008382827223 */ /* 0x000fe2000001009d */
[----:B------:R-:W-:-:S02]  /*38a0*/  HADD2.F32 R131, -RZ, R159.H1_H1 ;  /* 0x3000009fff837230 */ /* 0x000fc40000004100 */
[-C--:B------:R-:W-:Y:S01]  /*38b0*/  FFMA.FTZ R37, R37, R156.reuse, -R128 ;  /* 0x0000009c25257223 */ /* 0x080fe20000010880 */
[--C-:B------:R-:W-:Y:S02]  /*38c0*/  HADD2.F32 R157, -RZ, R36.reuse.H1_H1 ;  /* 0x30000024ff9d7230 */ /* 0x100fe40000004100 */
[----:B------:R-:W-:Y:S01]  /*38d0*/  FFMA.FTZ R128, R129, R156, R160 ;  /* 0x0000009c81807223 */ /* 0x000fe200000100a0 */
[----:B------:R-:W-:Y:S01]  /*38e0*/  HADD2.F32 R158, -RZ, R36.H0_H0 ;  /* 0x20000024ff9e7230 */ /* 0x000fe20000004100 */
[----:B------:R-:W-:Y:S01]  /*38f0*/  F2FP.F16.F32.PACK_AB R39, R130, R39 ;  /* 0x000000278227723e */ /* 0x000fe200000000ff */
[----:B------:R-:W-:Y:S02]  /*3900*/  HADD2.F32 R129, -RZ, R161.H1_H1 ;  /* 0x300000a1ff817230 */ /* 0x000fe40000004100 */
[----:B------:R-:W-:Y:S02]  /*3910*/  HADD2.F32 R36, -RZ, R38.H1_H1 ;  /* 0x30000026ff247230 */ /* 0x000fe40000004100 */
[----:B------:R-:W-:Y:S01]  /*3920*/  FMUL.FTZ R160, R158, R131 ;  /* 0x000000839ea07220 */ /* 0x000fe20000410000 */
[----:B------:R-:W-:-:S02]  /*3930*/  HADD2.F32 R156, -RZ, R159.H0_H0 ;  /* 0x2000009fff9c7230 */ /* 0x000fc40000004100 */
[C---:B------:R-:W-:Y:S01]  /*3940*/  FMUL.FTZ R159, R157.reuse, R131 ;  /* 0x000000839d9f7220 */ /* 0x040fe20000410000 */
[----:B------:R-:W-:Y:S02]  /*3950*/  HADD2.F32 R38, -RZ, R38.H0_H0 ;  /* 0x20000026ff267230 */ /* 0x000fe40000004100 */
[-C--:B------:R-:W-:Y:S01]  /*3960*/  FMUL.FTZ R131, R36, R129.reuse ;  /* 0x0000008124837220 */ /* 0x080fe20000410000 */
[----:B------:R-:W-:Y:S02]  /*3970*/  HADD2.F32 R161, -RZ, R161.H0_H0 ;  /* 0x200000a1ffa17230 */ /* 0x000fe40000004100 */
[-C--:B------:R-:W-:Y:S01]  /*3980*/  FFMA.FTZ R159, R158, R156.reuse, -R159 ;  /* 0x0000009c9e9f7223 */ /* 0x080fe2000001089f */
[----:B------:R-:W-:Y:S01]  /*3990*/  FFMA.FTZ R160, R157, R156, R160 ;  /* 0x0000009c9da07223 */ /* 0x000fe200000100a0 */
[----:B------:R-:W-:Y:S01]  /*39a0*/  FMUL.FTZ R129, R38, R129 ;  /* 0x0000008126817220 */ /* 0x000fe20000410000 */
[----:B------:R-:W-:Y:S01]  /*39b0*/  F2FP.F16.F32.PACK_AB R37, R128, R37 ;  /* 0x000000258025723e */ /* 0x000fe200000000ff */
[----:B------:R-:W-:-:S02]  /*39c0*/  FFMA.FTZ R131, R38, R161, -R131 ;  /* 0x000000a126837223 */ /* 0x000fc40000010883 */
[----:B------:R-:W-:Y:S01]  /*39d0*/  FFMA.FTZ R36, R36, R161, R129 ;  /* 0x000000a124247223 */ /* 0x000fe20000010081 */
[----:B------:R-:W-:-:S04]  /*39e0*/  F2FP.F16.F32.PACK_AB R160, R160, R159 ;  /* 0x0000009fa0a0723e */ /* 0x000fc800000000ff */
[----:B------:R-:W-:Y:S01]  /*39f0*/  F2FP.F16.F32.PACK_AB R38, R36, R131 ;  /* 0x000000832426723e */ /* 0x000fe200000000ff */
[----:B------:R-:W-:-:S07]  /*3a00*/  IMAD.MOV.U32 R36, RZ, RZ, R160 ;  /* 0x000000ffff247224 */ /* 0x000fce00078e00a0 */
.L_x_2229:
[----:B------:R-:W-:Y:S05]  /*3a10*/  BSYNC B3 ;  /* 0x0000000000037941 */ /* 0x000fea0003800000 */
.L_x_2228:
[----:B--2---:R1:W-:Y:S02]  /*3a20*/  STG.E.128 desc[UR56][R48.64], R36 ;  /* 0x0000002430007986 */ /* 0x0043e4000c101d38 */
.L_x_2227:
[----:B------:R-:W-:Y:S05]  /*3a30*/  BSYNC B2 ;  /* 0x0000000000027941 */ /* 0x000fea0003800000 */
.L_x_2226:
        /* <DEDUP_REMOVED lines=24> */
[----:B------:R-:W-:Y:S02]  /*3bc0*/  HADD2.F32 R157, -RZ, R164.H1_H1 ;  /* 0x300000a4ff9d7230 */ /* 0x000fe40000004100 */
[-C--:B------:R-:W-:Y:S01]  /*3bd0*/  FFMA.FTZ R156, R37, R90.reuse, -R156 ;  /* 0x0000005a259c7223 */ /* 0x080fe2000001089c */
[----:B------:R-:W-:Y:S01]  /*3be0*/  FFMA.FTZ R129, R129, R90, R118 ;  /* 0x0000005a81817223 */ /* 0x000fe20000010076 */
[----:B------:R-:W-:Y:S01]  /*3bf0*/  FFMA.FTZ R128, R128, R91, R119 ;  /* 0x0000005b80807223 */ /* 0x000fe20000010077 */
[----:B------:R-:W-:-:S02]  /*3c00*/  HADD2.F32 R90, -RZ, R36.H1_H1 ;  /* 0x30000024ff5a7230 */ /* 0x000fc40000004100 */
[----:B------:R-:W-:Y:S01]  /*3c10*/  FFMA.FTZ R39, R130, R91, -R39 ;  /* 0x0000005b82277223 */ /* 0x000fe20000010827 */
[--C-:B------:R-:W-:Y:S02]  /*3c20*/  HADD2.F32 R119, -RZ, R167.reuse.H0_H0 ;  /* 0x200000a7ff777230 */ /* 0x100fe40000004100 */
        /* <DEDUP_REMOVED lines=9> */
[----:B------:R-:W-:Y:S02]  /*3cc0*/  FMUL.FTZ R37, R38, R37 ;  /* 0x0000002526257220 */ /* 0x000fe40000410000 */
[-C--:B------:R-:W-:Y:S01]  /*3cd0*/  FFMA.FTZ R131, R36, R91.reuse, -R131 ;  /* 0x0000005b24837223 */ /* 0x080fe20000010883 */
[----:B------:R-:W-:Y:S01]  /*3ce0*/  FFMA.FTZ R90, R90, R91, R159 ;  /* 0x0000005b5a5a7223 */ /* 0x000fe2000001009f */
[-C--:B------:R-:W-:Y:S01]  /*3cf0*/  FFMA.FTZ R119, R38, R157.reuse, -R119 ;  /* 0x0000009d26777223 */ /* 0x080fe20000010877 */
[----:B------:R-:W-:Y:S01]  /*3d00*/  FFMA.FTZ R118, R118, R157, R37 ;  /* 0x0000009d76767223 */ /* 0x000fe20000010025 */
[----:B------:R-:W-:Y:S02]  /*3d10*/  F2FP.F16.F32.PACK_AB R37, R129, R156 ;  /* 0x0000009c8125723e */ /* 0x000fe400000000ff */
[----:B------:R-:W-:Y:S02]  /*3d20*/  F2FP.F16.F32.PACK_AB R36, R90, R131 ;  /* 0x000000835a24723e */ /* 0x000fe400000000ff */
[----:B------:R-:W-:-:S07]  /*3d30*/  F2FP.F16.F32.PACK_AB R38, R118, R119 ;  /* 0x000000777626723e */ /* 0x000fce00000000ff */
.L_x_2233:
[----:B------:R-:W-:Y:S05]  /*3d40*/  BSYNC B3 ;  /* 0x0000000000037941 */ /* 0x000fea0003800000 */
.L_x_2232:
[----:B--2---:R2:W-:Y:S02]  /*3d50*/  STG.E.128 desc[UR56][R48.64+0x40], R36 ;  /* 0x0000402430007986 */ /* 0x0045e4000c101d38 */
.L_x_2231:
[----:B------:R-:W-:Y:S05]  /*3d60*/  BSYNC B2 ;  /* 0x0000000000027941 */ /* 0x000fea0003800000 */
.L_x_2230:
        /* <DEDUP_REMOVED lines=13> */
[----:B--2---:R-:W-:Y:S01]  /*3e40*/  HADD2.F32 R89, -RZ, R37.H0_H0 ;  /* 0x20000025ff597230 */ /* 0x004fe20000004100 */
[----:B------:R-:W-:Y:S01]  /*3e50*/  MOV R83, R39 ;  /* 0x0000002700537202 */ /* 0x000fe20000000f00 */
[----:B------:R-:W-:Y:S02]  /*3e60*/  HADD2.F32 R128, -RZ, R91.H0_H0 ;  /* 0x2000005bff807230 */ /* 0x000fe40000004100 */
[----:B------:R-:W-:-:S02]  /*3e70*/  HADD2.F32 R39, -RZ, R37.H1_H1 ;  /* 0x30000025ff277230 */ /* 0x000fc40000004100 */
[----:B------:R-:W-:Y:S02]  /*3e80*/  HADD2.F32 R118, -RZ, R118.H0_H0 ;  /* 0x20000076ff767230 */ /* 0x000fe40000004100 */
[-C--:B------:R-:W-:Y:S01]  /*3e90*/  FMUL.FTZ R130, R89, R128.reuse ;  /* 0x0000008059827220 */ /* 0x080fe20000410000 */
[--C-:B------:R-:W-:Y:S02]  /*3ea0*/  HADD2.F32 R37, -RZ, R83.reuse.H1_H1 ;  /* 0x30000053ff257230 */ /* 0x100fe40000004100 */
[----:B------:R-:W-:Y:S02]  /*3eb0*/  HADD2.F32 R83, -RZ, R83.H0_H0 ;  /* 0x20000053ff537230 */ /* 0x000fe40000004100 */
[----:B------:R-:W-:Y:S02]  /*3ec0*/  HADD2.F32 R90, -RZ, R82.H0_H0 ;  /* 0x20000052ff5a7230 */ /* 0x000fe40000004100 */
[----:B------:R-:W-:Y:S01]  /*3ed0*/  FMUL.FTZ R82, R39, R128 ;  /* 0x0000008027527220 */ /* 0x000fe20000410000 */
[-C--:B------:R-:W-:Y:S01]  /*3ee0*/  FMUL.FTZ R128, R37, R118.reuse ;  /* 0x0000007625807220 */ /* 0x080fe20000410000 */
[----:B------:R-:W-:Y:S01]  /*3ef0*/  FMUL.FTZ R118, R83, R118 ;  /* 0x0000007653767220 */ /* 0x000fe20000410000 */
[-C--:B------:R-:W-:Y:S01]  /*3f00*/  FFMA.FTZ R39, R39, R88.reuse, R130 ;  /* 0x0000005827277223 */ /* 0x080fe20000010082 */
[----:B------:R-:W-:Y:S01]  /*3f10*/  FFMA.FTZ R82, R89, R88, -R82 ;  /* 0x0000005859527223 */ /* 0x000fe20000010852 */
[-C--:B------:R-:W-:Y:S01]  /*3f20*/  FFMA.FTZ R83, R83, R90.reuse, -R128 ;  /* 0x0000005a53537223 */ /* 0x080fe20000010880 */
[----:B------:R-:W-:Y:S01]  /*3f30*/  FFMA.FTZ R90, R37, R90, R118 ;  /* 0x0000005a255a7223 */ /* 0x000fe20000010076 */
[----:B------:R-:W-:-:S02]  /*3f40*/  HADD2.F32 R89, -RZ, R166.H0_H0 ;  /* 0x200000a6ff597230 */ /* 0x000fc40000004100 */
[--C-:B------:R-:W-:Y:S02]  /*3f50*/  HADD2.F32 R88, -RZ, R36.reuse.H1_H1 ;  /* 0x30000024ff587230 */ /* 0x100fe40000004100 */
[----:B------:R-:W-:Y:S02]  /*3f60*/  HADD2.F32 R118, -RZ, R36.H0_H0 ;  /* 0x20000024ff767230 */ /* 0x000fe40000004100 */
[----:B------:R-:W-:Y:S02]  /*3f70*/  HADD2.F32 R91, -RZ, R166.H1_H1 ;  /* 0x300000a6ff5b7230 */ /* 0x000fe40000004100 */
[-C--:B------:R-:W-:Y:S01]  /*3f80*/  FMUL.FTZ R119, R88, R89.reuse ;  /* 0x0000005958777220 */ /* 0x080fe20000410000 */
[----:B------:R-:W-:Y:S02]  /*3f90*/  HADD2.F32 R36, -RZ, R38.H1_H1 ;  /* 0x30000026ff247230 */ /* 0x000fe40000004100 */
[----:B------:R-:W-:Y:S01]  /*3fa0*/  FMUL.FTZ R89, R118, R89 ;  /* 0x0000005976597220 */ /* 0x000fe20000410000 */
[----:B------:R-:W-:-:S02]  /*3fb0*/  HADD2.F32 R37, -RZ, R163.H0_H0 ;  /* 0x200000a3ff257230 */ /* 0x000fc40000004100 */
[----:B------:R-:W-:Y:S02]  /*3fc0*/  HADD2.F32 R38, -RZ, R38.H0_H0 ;  /* 0x20000026ff267230 */ /* 0x000fe40000004100 */
[----:B------:R-:W-:Y:S01]  /*3fd0*/  FMUL.FTZ R129, R36, R91 ;  /* 0x0000005b24817220 */ /* 0x000fe20000410000 */
[----:B------:R-:W-:Y:S02]  /*3fe0*/  HADD2.F32 R163, -RZ, R163.H1_H1 ;  /* 0x300000a3ffa37230 */ /* 0x000fe40000004100 */
[-C--:B------:R-:W-:Y:S01]  /*3ff0*/  FFMA.FTZ R119, R118, R37.reuse, -R119 ;  /* 0x0000002576777223 */ /* 0x080fe20000010877 */
[----:B------:R-:W-:Y:S01]  /*4000*/  FFMA.FTZ R88, R88, R37, R89 ;  /* 0x0000002558587223 */ /* 0x000fe20000010059 */
[C---:B------:R-:W-:Y:S01]  /*4010*/  FMUL.FTZ R91, R38.reuse, R91 ;  /* 0x0000005b265b7220 */ /* 0x040fe20000410000 */
[----:B------:R-:W-:Y:S01]  /*4020*/  F2FP.F16.F32.PACK_AB R37, R39, R82 ;  /* 0x000000522725723e */ /* 0x000fe200000000ff */
[----:B------:R-:W-:Y:S01]  /*4030*/  FFMA.FTZ R129, R38, R163, -R129 ;  /* 0x000000a326817223 */ /* 0x000fe20000010881 */
[----:B------:R-:W-:Y:S01]  /*4040*/  F2FP.F16.F32.PACK_AB R39, R90, R83 ;  /* 0x000000535a27723e */ /* 0x000fe200000000ff */
[----:B------:R-:W-:Y:S01]  /*4050*/  FFMA.FTZ R36, R36, R163, R91 ;  /* 0x000000a324247223 */ /* 0x000fe2000001005b */
[----:B------:R-:W-:-:S04]  /*4060*/  F2FP.F16.F32.PACK_AB R88, R88, R119 ;  /* 0x000000775858723e */ /* 0x000fc800000000ff */
[----:B------:R-:W-:Y:S01]  /*4070*/  F2FP.F16.F32.PACK_AB R38, R36, R129 ;  /* 0x000000812426723e */ /* 0x000fe200000000ff */
[----:B------:R-:W-:-:S07]  /*4080*/  IMAD.MOV.U32 R36, RZ, RZ, R88 ;  /* 0x000000ffff247224 */ /* 0x000fce00078e0058 */
.L_x_2237:
[----:B------:R-:W-:Y:S05]  /*4090*/  BSYNC B3 ;  /* 0x0000000000037941 */ /* 0x000fea0003800000 */
.L_x_2236:
[----:B--2---:R3:W-:Y:S02]  /*40a0*/  STG.E.128 desc[UR56][R48.64+0x80], R36 ;  /* 0x0000802430007986 */ /* 0x0047e4000c101d38 */
.L_x_2235:
[----:B------:R-:W-:Y:S05]  /*40b0*/  BSYNC B2 ;  /* 0x0000000000027941 */ /* 0x000fea0003800000 */
.L_x_2234:
        /* <DEDUP_REMOVED lines=8> */
[----:B------:R-:W-:Y:S02]  /*4140*/  SHF.R.U64 R83, R80, 0x10, R81 ;  /* 0x0000001050537819 */ /* 0x000fe40000001251 */
[--C-:B------:R-:W-:Y:S01]  /*4150*/  SHF.R.U64 R89, R78, 0x10, R79.reuse ;  /* 0x000000104e597819 */ /* 0x100fe2000000124f */
[----:B--2---:R-:W-:Y:S01]  /*4160*/  IMAD.MOV.U32 R78, RZ, RZ, R36 ;  /* 0x000000ffff4e7224 */ /* 0x004fe200078e0024 */
[----:B------:R-:W-:Y:S01]  /*4170*/  SHF.R.U32.HI R82, RZ, 0x10, R79 ;  /* 0x00000010ff527819 */ /* 0x000fe2000001164f */
[----:B------:R-:W-:Y:S01]  /*4180*/  HADD2.F32 R83, -RZ, R83.H0_H0 ;  /* 0x20000053ff537230 */ /* 0x000fe20000004100 */
[----:B------:R-:W-:Y:S01]  /*4190*/  SHF.R.U32.HI R88, RZ, 0x10, R81 ;  /* 0x00000010ff587819 */ /* 0x000fe20000011651 */
[--C-:B------:R-:W-:Y:S01]  /*41a0*/  HADD2.F32 R36, -RZ, R37.reuse.H0_H0 ;  /* 0x20000025ff247230 */ /* 0x100fe20000004100 */
[----:B------:R-:W-:Y:S01]  /*41b0*/  MOV R79, R39 ;  /* 0x00000027004f7202 */ /* 0x000fe20000000f00 */
[----:B------:R-:W-:Y:S02]  /*41c0*/  HADD2.F32 R39, -RZ, R37.H1_H1 ;  /* 0x30000025ff277230 */ /* 0x000fe40000004100 */
[----:B------:R-:W-:-:S02]  /*41d0*/  HADD2.F32 R88, -RZ, R88.H0_H0 ;  /* 0x20000058ff587230 */ /* 0x000fc40000004100 */
[-C--:B------:R-:W-:Y:S01]  /*41e0*/  FMUL.FTZ R90, R36, R83.reuse ;  /* 0x00000053245a7220 */ /* 0x080fe20000410000 */
[--C-:B------:R-:W-:Y:S02]  /*41f0*/  HADD2.F32 R80, -RZ, R79.reuse.H1_H1 ;  /* 0x3000004fff507230 */ /* 0x100fe40000004100 */
[----:B------:R-:W-:Y:S01]  /*4200*/  FMUL.FTZ R37, R39, R83 ;  /* 0x0000005327257220 */ /* 0x000fe20000410000 */
[----:B------:R-:W-:Y:S02]  /*4210*/  HADD2.F32 R79, -RZ, R79.H0_H0 ;  /* 0x2000004fff4f7230 */ /* 0x000fe40000004100 */
        /* <DEDUP_REMOVED lines=8> */
[----:B------:R-:W-:-:S02]  /*42a0*/  HADD2.F32 R79, -RZ, R78.H1_H1 ;  /* 0x3000004eff4f7230 */ /* 0x000fc40000004100 */
[--C-:B------:R-:W-:Y:S01]  /*42b0*/  HADD2.F32 R83, -RZ, R165.reuse.H0_H0 ;  /* 0x200000a5ff537230 */ /* 0x100fe20000004100 */
[----:B------:R-:W-:Y:S01]  /*42c0*/  F2FP.F16.F32.PACK_AB R37, R37, R36 ;  /* 0x000000242525723e */ /* 0x000fe200000000ff */
[----:B------:R-:W-:Y:S01]  /*42d0*/  HADD2.F32 R78, -RZ, R78.H0_H0 ;  /* 0x2000004eff4e7230 */ /* 0x000fe20000004100 */
[----:B------:R-:W-:Y:S01]  /*42e0*/  F2FP.F16.F32.PACK_AB R39, R80, R39 ;  /* 0x000000275027723e */ /* 0x000fe200000000ff */
[--C-:B------:R-:W-:Y:S02]  /*42f0*/  HADD2.F32 R81, -RZ, R38.reuse.H1_H1 ;  /* 0x30000026ff517230 */ /* 0x100fe40000004100 */
[-C--:B------:R-:W-:Y:S01]  /*4300*/  FMUL.FTZ R89, R79, R83.reuse ;  /* 0x000000534f597220 */ /* 0x080fe20000410000 */
[----:B------:R-:W-:Y:S02]  /*4310*/  HADD2.F32 R165, -RZ, R165.H1_H1 ;  /* 0x300000a5ffa57230 */ /* 0x000fe40000004100 */
        /* <DEDUP_REMOVED lines=12> */
.L_x_2241:
[----:B------:R-:W-:Y:S05]  /*43e0*/  BSYNC B3 ;  /* 0x0000000000037941 */ /* 0x000fea0003800000 */
.L_x_2240:
[----:B--2---:R4:W-:Y:S02]  /*43f0*/  STG.E.128 desc[UR56][R48.64+0xc0], R36 ;  /* 0x0000c02430007986 */ /* 0x0049e4000c101d38 */
.L_x_2239:
[----:B------:R-:W-:Y:S05]  /*4400*/  BSYNC B2 ;  /* 0x0000000000027941 */ /* 0x000fea0003800000 */
.L_x_2238:
        /* <DEDUP_REMOVED lines=49> */
.L_x_2245:
[----:B------:R-:W-:Y:S05]  /*4720*/  BSYNC B3 ;  /* 0x0000000000037941 */ /* 0x000fea0003800000 */
.L_x_2244:
[----:B--2---:R1:W-:Y:S02]  /*4730*/  STG.E.128 desc[UR56][R48.64+0x100], R36 ;  /* 0x0001002430007986 */ /* 0x0043e4000c101d38 */
.L_x_2243:
[----:B------:R-:W-:Y:S05]  /*4740*/  BSYNC B2 ;  /* 0x0000000000027941 */ /* 0x000fea0003800000 */
.L_x_2242:
        /* <DEDUP_REMOVED lines=48> */
.L_x_2247:
[----:B------:R-:W-:Y:S05]  /*4a50*/  BSYNC B2 ;  /* 0x0000000000027941 */ /* 0x000fea0003800000 */
.L_x_2246:
[----:B--2---:R1:W-:Y:S02]  /*4a60*/  STG.E.128 desc[UR56][R48.64+0x140], R36 ;  /* 0x0001402430007986 */ /* 0x0043e4000c101d38 */
.L_x_2225:
[----:B------:R-:W-:Y:S05]  /*4a70*/  BSYNC B1 ;  /* 0x0000000000017941 */ /* 0x000fea0003800000 */
.L_x_2224:
        /* <DEDUP_REMOVED lines=49> */
.L_x_2252:
[----:B------:R-:W-:Y:S05]  /*4d90*/  BSYNC B2 ;  /* 0x0000000000027941 */ /* 0x000fea0003800000 */
.L_x_2251:
[----:B--2---:R1:W-:Y:S02]  /*4da0*/  STG.E.128 desc[UR56][R44.64], R36 ;  /* 0x000000242c007986 */ /* 0x0043e4000c101d38 */
.L_x_2250:
[----:B------:R-:W-:Y:S05]  /*4db0*/  BSYNC B1 ;  /* 0x0000000000017941 */ /* 0x000fea0003800000 */
.L_x_2249:
        /* <DEDUP_REMOVED lines=49> */
.L_x_2256:
[----:B------:R-:W-:Y:S05]  /*50d0*/  BSYNC B2 ;  /* 0x0000000000027941 */ /* 0x000fea0003800000 */
.L_x_2255:
[----:B--2---:R1:W-:Y:S02]  /*50e0*/  STG.E.128 desc[UR56][R44.64+0x40], R36 ;  /* 0x000040242c007986 */ /* 0x0043e4000c101d38 */
.L_x_2254:
[----:B------:R-:W-:Y:S05]  /*50f0*/  BSYNC B1 ;  /* 0x0000000000017941 */ /* 0x000fea0003800000 */
.L_x_2253:
        /* <DEDUP_REMOVED lines=49> */
.L_x_2260:
[----:B------:R-:W-:Y:S05]  /*5410*/  BSYNC B2 ;  /* 0x0000000000027941 */ /* 0x000fea0003800000 */
.L_x_2259:
[----:B--2---:R1:W-:Y:S02]  /*5420*/  STG.E.128 desc[UR56][R44.64+0x80], R36 ;  /* 0x000080242c007986 */ /* 0x0043e4000c101d38 */
.L_x_2258:
[----:B------:R-:W-:Y:S05]  /*5430*/  BSYNC B1 ;  /* 0x0000000000017941 */ /* 0x000fea0003800000 */
.L_x_2257:
        /* <DEDUP_REMOVED lines=49> */
.L_x_2264:
[----:B------:R-:W-:Y:S05]  /*5750*/  BSYNC B2 ;  /* 0x0000000000027941 */ /* 0x000fea0003800000 */
.L_x_2263:
[----:B--2---:R1:W-:Y:S02]  /*5760*/  STG.E.128 desc[UR56][R44.64+0xc0], R36 ;  /* 0x0000c0242c007986 */ /* 0x0043e4000c101d38 */
.L_x_2262:
[----:B------:R-:W-:Y:S05]  /*5770*/  BSYNC B1 ;  /* 0x0000000000017941 */ /* 0x000fea0003800000 */
.L_x_2261:
        /* <DEDUP_REMOVED lines=49> */
.L_x_2268:
[----:B------:R-:W-:Y:S05]  /*5a90*/  BSYNC B2 ;  /* 0x0000000000027941 */ /* 0x000fea0003800000 */
.L_x_2267:
[----:B--2---:R1:W-:Y:S02]  /*5aa0*/  STG.E.128 desc[UR56][R44.64+0x100], R36 ;  /* 0x000100242c007986 */ /* 0x0043e4000c101d38 */
.L_x_2266:
[----:B------:R-:W-:Y:S05]  /*5ab0*/  BSYNC B1 ;  /* 0x0000000000017941 */ /* 0x000fea0003800000 */
.L_x_2265:
        /* <DEDUP_REMOVED lines=48> */
.L_x_2270:
[----:B------:R-:W-:Y:S05]  /*5dc0*/  BSYNC B1 ;  /* 0x0000000000017941 */ /* 0x000fea0003800000 */
.L_x_2269:
[----:B--2---:R1:W-:Y:S01]  /*5dd0*/  STG.E.128 desc[UR56][R44.64+0x140], R36 ;  /* 0x000140242c007986 */ /* 0x0043e2000c101d38 */
[----:B------:R-:W-:Y:S05]  /*5de0*/  BRA `(.L_x_2248) ;  /* 0x0000003c00a47947 */ /* 0x000fea0003800000 */
.L_x_2216:
        /* <DEDUP_REMOVED lines=47> */
.L_x_2272:
[----:B------:R-:W-:Y:S05]  /*60e0*/  BSYNC B1 ;  /* 0x0000000000017941 */ /* 0x000fea0003800000 */
.L_x_2271:
        /* <DEDUP_REMOVED lines=47> */
.L_x_2274:
[----:B------:R-:W-:Y:S05]  /*63e0*/  BSYNC B1 ;  /* 0x0000000000017941 */ /* 0x000fea0003800000 */
.L_x_2273:
[----:B------:R-:W2:Y:S01]  /*63f0*/  LDL R0, [R1+0x38] ;  /* 0x0000380001007983 */ /* 0x000ea20000100800 */
[----:B------:R-:W-:Y:S01]  /*6400*/  IMAD.MOV.U32 R3, RZ, RZ, R37 ;  /* 0x000000ffff037224 */ /* 0x000fe200078e0025 */
[----:B------:R-:W-:Y:S01]  /*6410*/  PRMT R175, R90, 0x5410, R88 ;  /* 0x000054105aaf7816 */ /* 0x000fe20000000058 */
[----:B0-----:R-:W-:Y:S02]  /*6420*/  IMAD.MOV.U32 R84, RZ, RZ, R42 ;  /* 0x000000ffff547224 */ /* 0x001fe400078e002a */
[----:B------:R-:W-:-:S03]  /*6430*/  IMAD.MOV.U32 R85, RZ, RZ, R46 ;  /* 0x000000ffff557224 */ /* 0x000fc600078e002e */
[----:B------:R-:W-:Y:S01]  /*6440*/  PRMT R178, R178, 0x5410, R84 ;  /* 0x00005410b2b27816 */ /* 0x000fe20000000054 */
[----:B------:R-:W-:Y:S01]  /*6450*/  IMAD.MOV.U32 R84, RZ, RZ, R41 ;  /* 0x000000ffff547224 */ /* 0x000fe200078e0029 */
[----:B------:R-:W-:Y:S01]  /*6460*/  PRMT R169, R85, 0x7610, R169 ;  /* 0x0000761055a97816 */ /* 0x000fe200000000a9 */
[----:B------:R-:W-:-:S05]  /*6470*/  IMAD.MOV.U32 R85, RZ, RZ, R50 ;  /* 0x000000ffff557224 */ /* 0x000fca00078e0032 */
[----:B------:R-:W-:Y:S01]  /*6480*/  PRMT R176, R85, 0x7610, R176 ;  /* 0x0000761055b07816 */ /* 0x000fe200000000b0 */
[----:B------:R-:W-:-:S05]  /*6490*/  IMAD.MOV.U32 R85, RZ, RZ, R54 ;  /* 0x000000ffff557224 */ /* 0x000fca00078e0036 */
[----:B------:R-:W-:Y:S01]  /*64a0*/  PRMT R178, R85, 0x7610, R178 ;  /* 0x0000761055b27816 */ /* 0x000fe200000000b2 */
[----:B------:R-:W-:Y:S01]  /*64b0*/  IMAD.MOV.U32 R85, RZ, RZ, R58 ;  /* 0x000000ffff557224 */ /* 0x000fe200078e003a */
[----:B--2---:R-:W-:Y:S02]  /*64c0*/  R2UR UR4, R0 ;  /* 0x00000000000472ca */ /* 0x004fe400000e0000 */
[----:B------:R-:W-:-:S04]  /*64d0*/  MOV R0, R36 ;  /* 0x0000002400007202 */ /* 0x000fc80000000f00 */
        /* <DEDUP_REMOVED lines=13> */
[----:B------:R-:W-:-:S02]  /*65b0*/  PRMT R181, R3, 0x7610, R181 ;  /* 0x0000761003b57816 */ /* 0x000fc400000000b5 */
[----:B------:R-:W-:Y:S02]  /*65c0*/  MOV R3, R48 ;  /* 0x0000003000037202 */ /* 0x000fe40000000f00 */
        /* <DEDUP_REMOVED lines=10> */
[----:B-----5:R-:W-:Y:S01]  /*6670*/  IMAD.MOV.U32 R85, RZ, RZ, R62 ;  /* 0x000000ffff557224 */ /* 0x020fe200078e003e */
[----:B------:R-:W-:-:S02]  /*6680*/  MOV R3, R56 ;  /* 0x0000003800037202 */ /* 0x000fc40000000f00 */
[----:B------:R-:W-:Y:S01]  /*6690*/  PRMT R172, R0, 0x7610, R172 ;  /* 0x0000761000ac7816 */ /* 0x000fe200000000ac */
[----:B------:R-:W-:Y:S01]  /*66a0*/  IMAD.MOV.U32 R0, RZ, RZ, R63 ;  /* 0x000000ffff007224 */ /* 0x000fe200078e003f */
[----:B------:R-:W-:Y:S01]  /*66b0*/  PRMT R165, R84, 0x7610, R165 ;  /* 0x0000761054a57816 */ /* 0x000fe200000000a5 */
[----:B------:R-:W-:Y:S01]  /*66c0*/  IMAD.MOV.U32 R84, RZ, RZ, R61 ;  /* 0x000000ffff547224 */ /* 0x000fe200078e003d */
[----:B------:R-:W-:Y:S02]  /*66d0*/  PRMT R183, R3, 0x7610, R183 ;  /* 0x0000761003b77816 */ /* 0x000fe400000000b7 */
        /* <DEDUP_REMOVED lines=24> */
[----:B------:R-:W-:Y:S02]  /*6860*/  PLOP3.LUT P1, PT, PT, PT, UP0, 0x80, 0x0 ;  /* 0x000000000000781c */ /* 0x000fe40003f2f008 */
        /* <DEDUP_REMOVED lines=12> */
[----:B------:R-:W-:Y:S02]  /*6930*/  PRMT R171, R85, 0x5410, R84 ;  /* 0x0000541055ab7816 */ /* 0x000fe40000000054 */
[----:B------:R-:W-:Y:S01]  /*6940*/  PRMT R173, R3, 0x5410, R0 ;  /* 0x0000541003ad7816 */ /* 0x000fe20000000000 */
[----:B------:R-:W-:Y:S06]  /*6950*/  @!P1 BRA `(.L_x_2275) ;  /* 0x0000000000049947 */ /* 0x000fec0003800000 */
[----:B------:R-:W-:Y:S01]  /*6960*/  BPT.TRAP 0x1 ;  /* 0x000000040000795c */ /* 0x000fe20000300000 */
.L_x_2275:
[----:B------:R-:W-:Y:S01]  /*6970*/  IMAD R3, R19, 0x8, R18 ;  /* 0x0000000813037824 */ /* 0x000fe200078e0212 */
[----:B------:R-:W-:Y:S01]  /*6980*/  SHF.L.U32 R0, R189, 0x1f, RZ ;  /* 0x0000001fbd007819 */ /* 0x000fe200000006ff */
[----:B------:R-:W0:Y:S01]  /*6990*/  LDC R148, c[0x0][0x2e4] ;  /* 0x0000b900ff947b82 */ /* 0x000e220000000800 */
[----:B------:R-:W-:Y:S02]  /*69a0*/  BSSY B1, `(.L_x_2276) ;  /* 0x0000004000017945 */ /* 0x000fe40003800000 */
[----:B------:R-:W1:Y:S05]  /*69b0*/  SYNCS.PHASECHK.TRANS64.TRYWAIT P5, [R3+URZ+0x34890], R0 ;  /* 0x03489000030075a7 */ /* 0x000e6a00080a017f */
[----:B------:R-:W2:Y:S01]  /*69c0*/  LDC.64 R128, c[0x0][0x2f0] ;  /* 0x0000bc00ff807b82 */ /* 0x000ea20000000a00 */
[----:B-1----:R-:W-:Y:S05]  /*69d0*/  @!P5 BRA `(.L_x_2277) ;  /* 0x000001b80098d947 */ /* 0x002fea0003800000 */
.L_x_2551:
[----:B------:R-:W-:Y:S05]  /*69e0*/  BSYNC B1 ;  /* 0x0000000000017941 */ /* 0x000fea0003800000 */
.L_x_2276:
        /* <DEDUP_REMOVED lines=38> */
[----:B------:R-:W-:-:S04]  /*6c50*/  IMAD R85, R19, 0x6000, R86 ;  /* 0x0000600013557824 */ /* 0x000fc800078e0256 */
[----:B------:R-:W-:Y:S02]  /*6c60*/  IMAD R88, R85, 0x2, R18 ;  /* 0x0000000255587824 */ /* 0x000fe400078e0212 */
[----:B------:R-:W0:Y:S04]  /*6c70*/  LDS.128 R84, [R84+0x1c400] ;  /* 0x01c4000054547984 */ /* 0x000e280000000c00 */
[----:B------:R-:W2:Y:S01]  /*6c80*/  LDS.128 R88, [R88+0x1c400] ;  /* 0x01c4000058587984 */ /* 0x000ea20000000c00 */
[----:B------:R-:W-:Y:S05]  /*6c90*/  @P5 BRA `(.L_x_2283) ;  /* 0x00000004004c5947 */ /* 0x000fea0003800000 */
[--C-:B------:R-:W-:Y:S01]  /*6ca0*/  SHF.R.U64 R44, R44, 0x10, R45.reuse ;  /* 0x000000102c2c7819 */ /* 0x100fe2000000122d */
[----:B--2---:R-:W-:Y:S01]  /*6cb0*/  HADD2.F32 R166, -RZ, R89.H1_H1 ;  /* 0x30000059ffa67230 */ /* 0x004fe20000004100 */
[----:B------:R-:W-:Y:S01]  /*6cc0*/  SHF.R.U32.HI R163, RZ, 0x10, R45 ;  /* 0x00000010ffa37819 */ /* 0x000fe2000001162d */
[----:B------:R-:W-:Y:S01]  /*6cd0*/  HADD2.F32 R164, -RZ, R164.H0_H0 ;  /* 0x200000a4ffa47230 */ /* 0x000fe20000004100 */
[--C-:B------:R-:W-:Y:S02]  /*6ce0*/  SHF.R.U64 R45, R56, 0x10, R57.reuse ;  /* 0x00000010382d7819 */ /* 0x100fe40000001239 */
[----:B------:R-:W-:Y:S01]  /*6cf0*/  SHF.R.U32.HI R56, RZ, 0x10, R57 ;  /* 0x00000010ff387819 */ /* 0x000fe20000011639 */
[----:B------:R-:W-:Y:S01]  /*6d00*/  HADD2.F32 R163, -RZ, R163.H0_H0 ;  /* 0x200000a3ffa37230 */ /* 0x000fe20000004100 */
[--C-:B------:R-:W-:Y:S01]  /*6d10*/  SHF.R.U64 R57, R58, 0x10, R59.reuse ;  /* 0x000000103a397819 */ /* 0x100fe2000000123b */
[----:B------:R-:W-:Y:S01]  /*6d20*/  HADD2.F32 R45, -RZ, R45.H0_H0 ;  /* 0x2000002dff2d7230 */ /* 0x000fe20000004100 */
[----:B------:R-:W-:Y:S01]  /*6d30*/  SHF.R.U32.HI R58, RZ, 0x10, R59 ;  /* 0x00000010ff3a7819 */ /* 0x000fe2000001163b */
[----:B------:R-:W-:Y:S01]  /*6d40*/  HADD2.F32 R59, -RZ, R165.H0_H0 ;  /* 0x200000a5ff3b7230 */ /* 0x000fe20000004100 */
[--C-:B------:R-:W-:Y:S01]  /*6d50*/  SHF.R.U64 R46, R46, 0x10, R47.reuse ;  /* 0x000000102e2e7819 */ /* 0x100fe2000000122f */
[----:B------:R-:W-:Y:S01]  /*6d60*/  HADD2.F32 R165, -RZ, R89.H0_H0 ;  /* 0x20000059ffa57230 */ /* 0x000fe20000004100 */
[----:B------:R-:W-:Y:S01]  /*6d70*/  SHF.R.U32.HI R47, RZ, 0x10, R47 ;  /* 0x00000010ff2f7819 */ /* 0x000fe2000001162f */
[----:B0-----:R-:W-:-:S02]  /*6d80*/  HADD2.F32 R89, -RZ, R85.H0_H0 ;  /* 0x20000055ff597230 */ /* 0x001fc40000004100 */
[----:B------:R-:W-:Y:S02]  /*6d90*/  HADD2.F32 R167, -RZ, R56.H0_H0 ;  /* 0x20000038ffa77230 */ /* 0x000fe40000004100 */
[-C--:B------:R-:W-:Y:S01]  /*6da0*/  FMUL.FTZ R168, R165, R59.reuse ;  /* 0x0000003ba5a87220 */ /* 0x080fe20000410000 */
[----:B------:R-:W-:Y:S02]  /*6db0*/  HADD2.F32 R56, -RZ, R85.H1_H1 ;  /* 0x30000055ff387230 */ /* 0x000fe40000004100 */
[C---:B------:R-:W-:Y:S01]  /*6dc0*/  FMUL.FTZ R170, R89.reuse, R59 ;  /* 0x0000003b59aa7220 */ /* 0x040fe20000410000 */
[----:B------:R-:W-:Y:S02]  /*6dd0*/  HADD2.F32 R58, -RZ, R58.H0_H0 ;  /* 0x2000003aff3a7230 */ /* 0x000fe40000004100 */
[-C--:B------:R-:W-:Y:S01]  /*6de0*/  FMUL.FTZ R59, R166, R167.reuse ;  /* 0x000000a7a63b7220 */ /* 0x080fe20000410000 */
[----:B------:R-:W-:Y:S01]  /*6df0*/  FFMA.FTZ R168, R89, R164, -R168 ;  /* 0x000000a459a87223 */ /* 0x000fe200000108a8 */
[----:B------:R-:W-:Y:S01]  /*6e00*/  FMUL.FTZ R167, R56, R167 ;  /* 0x000000a738a77220 */ /* 0x000fe20000410000 */
[----:B------:R-:W-:-:S02]  /*6e10*/  HADD2.F32 R89, -RZ, R91.H0_H0 ;  /* 0x2000005bff597230 */ /* 0x000fc40000004100 */
[-C--:B------:R-:W-:Y:S01]  /*6e20*/  FFMA.FTZ R59, R56, R163.reuse, -R59 ;  /* 0x000000a3383b7223 */ /* 0x080fe2000001083b */
[----:B------:R-:W-:Y:S02]  /*6e30*/  HADD2.F32 R56, -RZ, R172.H0_H0 ;  /* 0x200000acff387230 */ /* 0x000fe40000004100 */
[----:B------:R-:W-:Y:S01]  /*6e40*/  FFMA.FTZ R167, R166, R163, R167 ;  /* 0x000000a3a6a77223 */ /* 0x000fe200000100a7 */
[----:B------:R-:W-:Y:S02]  /*6e50*/  HADD2.F32 R163, -RZ, R91.H1_H1 ;  /* 0x3000005bffa37230 */ /* 0x000fe40000004100 */
[----:B------:R-:W-:Y:S01]  /*6e60*/  FFMA.FTZ R170, R165, R164, R170 ;  /* 0x000000a4a5aa7223 */ /* 0x000fe200000100aa */
[--C-:B------:R-:W-:Y:S02]  /*6e70*/  HADD2.F32 R91, -RZ, R87.reuse.H0_H0 ;  /* 0x20000057ff5b7230 */ /* 0x100fe40000004100 */
[----:B------:R-:W-:Y:S01]  /*6e80*/  FMUL.FTZ R164, R89, R56 ;  /* 0x0000003859a47220 */ /* 0x000fe20000410000 */
[----:B------:R-:W-:Y:S01]  /*6e90*/  HADD2.F32 R87, -RZ, R87.H1_H1 ;  /* 0x30000057ff577230 */ /* 0x000fe20000004100 */
[----:B------:R-:W-:Y:S01]  /*6ea0*/  F2FP.F16.F32.PACK_AB R59, R59, R168 ;  /* 0x000000a83b3b723e */ /* 0x000fe200000000ff */
[----:B------:R-:W-:-:S02]  /*6eb0*/  HADD2.F32 R85, -RZ, R169.H1_H1 ;  /* 0x300000a9ff557230 */ /* 0x000fc40000004100 */
[----:B------:R-:W-:Y:S01]  /*6ec0*/  FMUL.FTZ R172, R91, R56 ;  /* 0x000000385bac7220 */ /* 0x000fe20000410000 */
[----:B------:R-:W-:Y:S02]  /*6ed0*/  HADD2.F32 R166, -RZ, R47.H0_H0 ;  /* 0x2000002fffa67230 */ /* 0x000fe40000004100 */
[-C--:B------:R-:W-:Y:S01]  /*6ee0*/  FMUL.FTZ R56, R163, R58.reuse ;  /* 0x0000003aa3387220 */ /* 0x080fe20000410000 */
[----:B------:R-:W-:Y:S01]  /*6ef0*/  FMUL.FTZ R58, R87, R58 ;  /* 0x0000003a573a7220 */ /* 0x000fe20000410000 */
[-C--:B------:R-:W-:Y:S01]  /*6f00*/  FFMA.FTZ R164, R91, R85.reuse, -R164 ;  /* 0x000000555ba47223 */ /* 0x080fe200000108a4 */
[----:B------:R-:W-:Y:S01]  /*6f10*/  FFMA.FTZ R172, R89, R85, R172 ;  /* 0x0000005559ac7223 */ /* 0x000fe200000100ac */
[----:B------:R-:W-:Y:S02]  /*6f20*/  HADD2.F32 R47, -RZ, R183.H0_H0 ;  /* 0x200000b7ff2f7230 */ /* 0x000fe40000004100 */
[----:B------:R-:W-:Y:S01]  /*6f30*/  FFMA.FTZ R163, R163, R166, R58 ;  /* 0x000000a6a3a37223 */ /* 0x000fe2000001003a */
[----:B------:R-:W-:-:S02]  /*6f40*/  HADD2.F32 R85, -RZ, R88.H0_H0 ;  /* 0x20000058ff557230 */ /* 0x000fc40000004100 */
[----:B------:R-:W-:Y:S01]  /*6f50*/  FFMA.FTZ R87, R87, R166, -R56 ;  /* 0x000000a657577223 */ /* 0x000fe20000010838 */
[----:B------:R-:W-:Y:S01]  /*6f60*/  HADD2.F32 R58, -RZ, R84.H0_H0 ;  /* 0x20000054ff3a7230 */ /* 0x000fe20000004100 */
[----:B------:R-:W-:Y:S01]  /*6f70*/  F2FP.F16.F32.PACK_AB R167, R167, R170 ;  /* 0x000000aaa7a7723e */ /* 0x000fe200000000ff */
[----:B------:R-:W-:Y:S02]  /*6f80*/  HADD2.F32 R88, -RZ, R88.H1_H1 ;  /* 0x30000058ff587230 */ /* 0x000fe40000004100 */
[-C--:B------:R-:W-:Y:S01]  /*6f90*/  FMUL.FTZ R89, R85, R47.reuse ;  /* 0x0000002f55597220 */ /* 0x080fe20000410000 */
[----:B------:R-:W-:Y:S01]  /*6fa0*/  HADD2.F32 R84, -RZ, R84.H1_H1 ;  /* 0x30000054ff547230 */ /* 0x000fe20000004100 */
[----:B------:R-:W-:Y:S01]  /*6fb0*/  F2FP.F16.F32.PACK_AB R163, R163, R172 ;  /* 0x000000aca3a3723e */ /* 0x000fe200000000ff */
[----:B------:R-:W-:Y:S02]  /*6fc0*/  HADD2.F32 R91, -RZ, R44.H0_H0 ;  /* 0x2000002cff5b7230 */ /* 0x000fe40000004100 */
[----:B------:R-:W-:Y:S01]  /*6fd0*/  FMUL.FTZ R44, R58, R47 ;  /* 0x0000002f3a2c7220 */ /* 0x000fe20000410000 */
[----:B------:R-:W-:-:S02]  /*6fe0*/  HADD2.F32 R56, -RZ, R181.H0_H0 ;  /* 0x200000b5ff387230 */ /* 0x000fc40000004100 */
[-C--:B------:R-:W-:Y:S01]  /*6ff0*/  FMUL.FTZ R47, R88, R45.reuse ;  /* 0x0000002d582f7220 */ /* 0x080fe20000410000 */
[C---:B------:R-:W-:Y:S01]  /*7000*/  FMUL.FTZ R45, R84.reuse, R45 ;  /* 0x0000002d542d7220 */ /* 0x040fe20000410000 */
[----:B------:R-:W-:Y:S01]  /*7010*/  HADD2.F32 R57, -RZ, R57.H0_H0 ;  /* 0x20000039ff397230 */ /* 0x000fe20000004100 */
[----:B------:R-:W-:Y:S01]  /*7020*/  F2FP.F16.F32.PACK_AB R87, R87, R164 ;  /* 0x000000a45757723e */ /* 0x000fe200000000ff */
[-C--:B------:R-:W-:Y:S01]  /*7030*/  FFMA.FTZ R84, R84, R91.reuse, -R47 ;  /* 0x0000005b54547223 */ /* 0x080fe2000001082f */
[-C--:B------:R-:W-:Y:S01]  /*7040*/  FFMA.FTZ R89, R58, R56.reuse, -R89 ;  /* 0x000000383a597223 */ /* 0x080fe20000010859 */
[----:B------:R-:W-:Y:S01]  /*7050*/  FFMA.FTZ R44, R85, R56, R44 ;  /* 0x00000038552c7223 */ /* 0x000fe2000001002c */
[----:B------:R-:W-:Y:S01]  /*7060*/  FFMA.FTZ R91, R88, R91, R45 ;  /* 0x0000005b585b7223 */ /* 0x000fe2000001002d */
[----:B------:R-:W-:Y:S02]  /*7070*/  HADD2.F32 R45, -RZ, R182.H1_H1 ;  /* 0x300000b6ff2d7230 */ /* 0x000fe40000004100 */
[----:B------:R-:W-:Y:S01]  /*7080*/  HADD2.F32 R58, -RZ, R90.H0_H0 ;  /* 0x2000005aff3a7230 */ /* 0x000fe20000004100 */
[----:B------:R-:W-:Y:S01]  /*7090*/  F2FP.F16.F32.PACK_AB R84, R84, R89 ;  /* 0x000000595454723e */ /* 0x000fe200000000ff */
[----:B------:R-:W-:Y:S01]  /*70a0*/  HADD2.F32 R56, -RZ, R86.H0_H0 ;  /* 0x20000056ff387230 */ /* 0x000fe20000004100 */
[----:B------:R-:W-:Y:S01]  /*70b0*/  F2FP.F16.F32.PACK_AB R88, R91, R44 ;  /* 0x0000002c5b58723e */ /* 0x000fe200000000ff */
[----:B------:R-:W-:-:S02]  /*70c0*/  HADD2.F32 R90, -RZ, R90.H1_H1 ;  /* 0x3000005aff5a7230 */ /* 0x000fc40000004100 */
[-C--:B------:R-:W-:Y:S01]  /*70d0*/  FMUL.FTZ R85, R58, R45.reuse ;  /* 0x0000002d3a557220 */ /* 0x080fe20000410000 */
[----:B------:R-:W-:Y:S02]  /*70e0*/  HADD2.F32 R86, -RZ, R86.H1_H1 ;  /* 0x30000056ff567230 */ /* 0x000fe40000004100 */
[----:B------:R-:W-:Y:S02]  /*70f0*/  HADD2.F32 R47, -RZ, R169.H0_H0 ;  /* 0x200000a9ff2f7230 */ /* 0x000fe40000004100 */
[----:B------:R-:W-:Y:S01]  /*7100*/  FMUL.FTZ R169, R56, R45 ;  /* 0x0000002d38a97220 */ /* 0x000fe20000410000 */
[----:B------:R-:W-:Y:S02]  /*7110*/  HADD2.F32 R165, -RZ, R46.H0_H0 ;  /* 0x2000002effa57230 */ /* 0x000fe40000004100 */
[-C--:B------:R-:W-:Y:S01]  /*7120*/  FMUL.FTZ R45, R90, R57.reuse ;  /* 0x000000395a2d7220 */ /* 0x080fe20000410000 */
[----:B------:R-:W-:Y:S01]  /*7130*/  FMUL.FTZ R57, R86, R57 ;  /* 0x0000003956397220 */ /* 0x000fe20000410000 */
[-C--:B------:R-:W-:Y:S01]  /*7140*/  FFMA.FTZ R85, R56, R47.reuse, -R85 ;  /* 0x0000002f38557223 */ /* 0x080fe20000010855 */
[----:B------:R-:W-:Y:S01]  /*7150*/  FFMA.FTZ R169, R58, R47, R169 ;  /* 0x0000002f3aa97223 */ /* 0x000fe200000100a9 */
[-C--:B------:R-:W-:Y:S01]  /*7160*/  FFMA.FTZ R86, R86, R165.reuse, -R45 ;  /* 0x000000a556567223 */ /* 0x080fe2000001082d */
[----:B------:R-:W-:Y:S01]  /*7170*/  FFMA.FTZ R90, R90, R165, R57 ;  /* 0x000000a55a5a7223 */ /* 0x000fe20000010039 */
[----:B------:R-:W-:-:S02]  /*7180*/  IMAD.MOV.U32 R89, RZ, RZ, R167 ;  /* 0x000000ffff597224 */ /* 0x000fc400078e00a7 */
[----:B------:R-:W-:Y:S01]  /*7190*/  IMAD.MOV.U32 R91, RZ, RZ, R163 ;  /* 0x000000ffff5b7224 */ /* 0x000fe200078e00a3 */
[----:B------:R-:W-:Y:S02]  /*71a0*/  F2FP.F16.F32.PACK_AB R86, R86, R85 ;  /* 0x000000555656723e */ /* 0x000fe400000000ff */
[----:B------:R-:W-:Y:S02]  /*71b0*/  F2FP.F16.F32.PACK_AB R90, R90, R169 ;  /* 0x000000a95a5a723e */ /* 0x000fe400000000ff */
[----:B------:R-:W-:-:S07]  /*71c0*/  MOV R85, R59 ;  /* 0x0000003b00557202 */ /* 0x000fce0000000f00 */
.L_x_2283:
[----:B------:R-:W-:Y:S05]  /*71d0*/  BSYNC B3 ;  /* 0x0000000000037941 */ /* 0x000fea0003800000 */
.L_x_2282:
[----:B0-----:R0:W-:Y:S04]  /*71e0*/  STG.E.128 desc[UR56][R138.64], R84 ;  /* 0x000000548a007986 */ /* 0x0011e8000c101d38 */
[----:B--2---:R0:W-:Y:S02]  /*71f0*/  @!P4 STG.E.128 desc[UR56][R140.64], R88 ;  /* 0x000000588c00c986 */ /* 0x0041e4000c101d38 */
.L_x_2281:
[----:B------:R-:W-:Y:S05]  /*7200*/  BSYNC B2 ;  /* 0x0000000000027941 */ /* 0x000fea0003800000 */
.L_x_2280:
        /* <DEDUP_REMOVED lines=24> */
[----:B------:R-:W-:-:S02]  /*7390*/  SHF.L.U32 R44, R44, 0xa, RZ ;  /* 0x0000000a2c2c7819 */ /* 0x000fc400000006ff */
[----:B------:R-:W-:Y:S02]  /*73a0*/  ISETP.GE.AND P5, PT, R186, R121, PT ;  /* 0x00000079ba00720c */ /* 0x000fe40003fa6270 */
[----:B------:R-:W-:Y:S01]  /*73b0*/  LOP3.LUT R45, R44, 0x7fffe000, RZ, 0xc0, !PT ;  /* 0x7fffe0002c2d7812 */ /* 0x000fe200078ec0ff */
[----:B------:R-:W-:-:S04]  /*73c0*/  IMAD R44, R47, 0x2, R18 ;  /* 0x000000022f2c7824 */ /* 0x000fc800078e0212 */
[----:B------:R-:W-:-:S04]  /*73d0*/  IMAD R45, R196, 0x200, R45 ;  /* 0x00000200c42d7824 */ /* 0x000fc800078e022d */
        /* <DEDUP_REMOVED lines=88> */
.L_x_2287:
[----:B------:R-:W-:Y:S05]  /*7960*/  BSYNC B3 ;  /* 0x0000000000037941 */ /* 0x000fea0003800000 */
.L_x_2286:
[----:B0-----:R3:W-:Y:S04]  /*7970*/  STG.E.128 desc[UR56][R84.64], R44 ;  /* 0x0000002c54007986 */ /* 0x0017e8000c101d38 */
[----:B--2---:R3:W-:Y:S02]  /*7980*/  @!P4 STG.E.128 desc[UR56][R86.64], R56 ;  /* 0x000000385600c986 */ /* 0x0047e4000c101d38 */
.L_x_2285:
[----:B------:R-:W-:Y:S05]  /*7990*/  BSYNC B2 ;  /* 0x0000000000027941 */ /* 0x000fea0003800000 */
.L_x_2284:
        /* <DEDUP_REMOVED lines=22> */
[----:B------:R-:W-:Y:S02]  /*7b00*/  SHF.L.U32 R41, R40, 0xa, RZ ;  /* 0x0000000a28297819 */ /* 0x000fe400000006ff */
[----:B------:R-:W-:Y:S02]  /*7b10*/  LOP3.LUT R40, R191, 0x38, R43, 0xf8, !PT ;  /* 0x00000038bf287812 */ /* 0x000fe400078ef82b */
[----:B------:R-:W-:Y:S02]  /*7b20*/  LOP3.LUT R41, R41, 0x7fffe000, RZ, 0xc0, !PT ;  /* 0x7fffe00029297812 */ /* 0x000fe400078ec0ff */
[----:B------:R-:W-:-:S03]  /*7b30*/  LOP3.LUT R40, R40, R197, RZ, 0x3c, !PT ;  /* 0x000000c528287212 */ /* 0x000fc600078e3cff */
[----:B------:R-:W-:-:S04]  /*7b40*/  IMAD R41, R196, 0x200, R41 ;  /* 0x00000200c4297824 */ /* 0x000fc800078e0229 */
        /* <DEDUP_REMOVED lines=13> */
[----:B------:R-:W-:Y:S01]  /*7c20*/  HADD2.F32 R84, -RZ, R174.H0_H0 ;  /* 0x200000aeff547230 */ /* 0x000fe20000004100 */
[--C-:B------:R-:W-:Y:S01]  /*7c30*/  SHF.R.U64 R38, R38, 0x10, R39.reuse ;  /* 0x0000001026267819 */ /* 0x100fe20000001227 */
[----:B------:R-:W-:Y:S01]  /*7c40*/  HADD2.F32 R56, -RZ, R56.H0_H0 ;  /* 0x20000038ff387230 */ /* 0x000fe20000004100 */
[----:B------:R-:W-:Y:S01]  /*7c50*/  SHF.R.U32.HI R48, RZ, 0x10, R39 ;  /* 0x00000010ff307819 */ /* 0x000fe20000011627 */
[----:B------:R-:W-:Y:S01]  /*7c60*/  HADD2.F32 R174, -RZ, R174.H1_H1 ;  /* 0x300000aeffae7230 */ /* 0x000fe20000004100 */
        /* <DEDUP_REMOVED lines=25> */
[----:B------:R-:W-:Y:S02]  /*7e00*/  HADD2.F32 R84, -RZ, R175.H0_H0 ;  /* 0x200000afff547230 */ /* 0x000fe40000004100 */
        /* <DEDUP_REMOVED lines=21> */
[C---:B------:R-:W-:Y:S01]  /*7f60*/  FMUL.FTZ R84, R37.reuse, R84 ;  /* 0x0000005425547220 */ /* 0x040fe20000410000 */
[-C--:B------:R-:W-:Y:S01]  /*7f70*/  FMUL.FTZ R59, R44, R57.reuse ;  /* 0x000000392c3b7220 */ /* 0x080fe20000410000 */
[C---:B------:R-:W-:Y:S01]  /*7f80*/  FMUL.FTZ R57, R40.reuse, R57 ;  /* 0x0000003928397220 */ /* 0x040fe20000410000 */
        /* <DEDUP_REMOVED lines=9> */
[----:B------:R-:W-:Y:S01]  /*8020*/  FMUL.FTZ R85, R46, R57 ;  /* 0x000000392e557220 */ /* 0x000fe20000410000 */
[----:B------:R-:W-:Y:S02]  /*8030*/  HADD2.F32 R42, -RZ, R42.H1_H1 ;  /* 0x3000002aff2a7230 */ /* 0x000fe40000004100 */
[----:B------:R-:W-:Y:S01]  /*8040*/  FMUL.FTZ R59, R39, R176 ;  /* 0x000000b0273b7220 */ /* 0x000fe20000410000 */
[----:B------:R-:W-:-:S02]  /*8050*/  HADD2.F32 R51, -RZ, R38.H0_H0 ;  /* 0x20000026ff337230 */ /* 0x000fc40000004100 */
[----:B------:R-:W-:Y:S01]  /*8060*/  FMUL.FTZ R38, R44, R176 ;  /* 0x000000b02c267220 */ /* 0x000fe20000410000 */
[----:B------:R-:W-:Y:S02]  /*8070*/  IMAD.MOV.U32 R43, RZ, RZ, R48 ;  /* 0x000000ffff2b7224 */ /* 0x000fe400078e0030 */
[----:B------:R-:W-:Y:S01]  /*8080*/  FMUL.FTZ R57, R42, R57 ;  /* 0x000000392a397220 */ /* 0x000fe20000410000 */
[-C--:B------:R-:W-:Y:S01]  /*8090*/  FFMA.FTZ R59, R44, R175.reuse, R59 ;  /* 0x000000af2c3b7223 */ /* 0x080fe2000001003b */
[----:B------:R-:W-:Y:S01]  /*80a0*/  FFMA.FTZ R38, R39, R175, -R38 ;  /* 0x000000af27267223 */ /* 0x000fe20000010826 */
[-C--:B------:R-:W-:Y:S01]  /*80b0*/  FFMA.FTZ R85, R42, R51.reuse, -R85 ;  /* 0x000000332a557223 */ /* 0x080fe20000010855 */
[----:B------:R-:W-:Y:S01]  /*80c0*/  F2FP.F16.F32.PACK_AB R42, R49, R36 ;  /* 0x00000024312a723e */ /* 0x000fe200000000ff */
[----:B------:R-:W-:Y:S01]  /*80d0*/  FFMA.FTZ R46, R46, R51, R57 ;  /* 0x000000332e2e7223 */ /* 0x000fe20000010039 */
[----:B------:R-:W-:Y:S02]  /*80e0*/  F2FP.F16.F32.PACK_AB R44, R40, R37 ;  /* 0x00000025282c723e */ /* 0x000fe400000000ff */
[----:B------:R-:W-:Y:S01]  /*80f0*/  F2FP.F16.F32.PACK_AB R85, R85, R38 ;  /* 0x000000265555723e */ /* 0x000fe200000000ff */
[----:B------:R-:W-:Y:S01]  /*8100*/  IMAD.MOV.U32 R40, RZ, RZ, R42 ;  /* 0x000000ffff287224 */ /* 0x000fe200078e002a */
[----:B------:R-:W-:-:S03]  /*8110*/  F2FP.F16.F32.PACK_AB R46, R46, R59 ;  /* 0x0000003b2e2e723e */ /* 0x000fc600000000ff */
[----:B------:R-:W-:-:S07]  /*8120*/  IMAD.MOV.U32 R42, RZ, RZ, R85 ;  /* 0x000000ffff2a7224 */ /* 0x000fce00078e0055 */
.L_x_2289:
[----:B------:R-:W-:Y:S05]  /*8130*/  BSYNC B2 ;  /* 0x0000000000027941 */ /* 0x000fea0003800000 */
.L_x_2288:
[----:B--2---:R4:W-:Y:S04]  /*8140*/  STG.E.128 desc[UR56][R52.64], R40 ;  /* 0x0000002834007986 */ /* 0x0049e8000c101d38 */
[----:B---3--:R4:W-:Y:S02]  /*8150*/  @!P4 STG.E.128 desc[UR56][R54.64], R44 ;  /* 0x0000002c3600c986 */ /* 0x0089e4000c101d38 */
.L_x_2279:
[----:B------:R-:W-:Y:S05]  /*8160*/  BSYNC B1 ;  /* 0x0000000000017941 */ /* 0x000fea0003800000 */
.L_x_2278:
        /* <DEDUP_REMOVED lines=15> */
[----:B------:R-:W-:Y:S02]  /*8260*/  SHF.L.U32 R37, R36, 0x3, RZ ;  /* 0x0000000324257819 */ /* 0x000fe400000006ff */
[----:B------:R-:W-:Y:S02]  /*8270*/  SHF.R.S32.HI R39, RZ, 0x1f, R36 ;  /* 0x0000001fff277819 */ /* 0x000fe40000011424 */
[----:B------:R-:W-:Y:S02]  /*8280*/  ISETP.GE.AND P0, PT, R37, R148, PT ;  /* 0x000000942500720c */ /* 0x000fe40003f06270 */
[----:B------:R-:W-:Y:S02]  /*8290*/  LEA.HI R39, R39, R36, RZ, 0x3 ;  /* 0x0000002427277211 */ /* 0x000fe400078f18ff */
[----:B------:R-:W-:-:S03]  /*82a0*/  LOP3.LUT R36, R190, 0x38, R37, 0xf8, !PT ;  /* 0x00000038be247812 */ /* 0x000fc600078ef825 */
[----:B------:R-:W-:-:S06]  /*82b0*/  IMAD.SHL.U32 R39, R39, 0x400, RZ ;  /* 0x0000040027277824 */ /* 0x000fcc00078e00ff */
[--C-:B------:R-:W-:Y:S02]  /*82c0*/  @!P0 SHF.R.S32.HI R41, RZ, 0x1f, R37.reuse ;  /* 0x0000001fff298819 */ /* 0x100fe40000011425 */
[----:B------:R-:W-:Y:S02]  /*82d0*/  @!P0 IADD3 R38, P4, P5, R98, R130, R37 ;  /* 0x0000008262268210 */ /* 0x000fe40007d9e025 */
[----:B------:R-:W-:Y:S02]  /*82e0*/  LOP3.LUT R37, R36, R223, RZ, 0x3c, !PT ;  /* 0x000000df24257212 */ /* 0x000fe400078e3cff */
[----:B------:R-:W-:Y:S02]  /*82f0*/  LOP3.LUT R36, R39, 0x7fffe000, RZ, 0xc0, !PT ;  /* 0x7fffe00027247812 */ /* 0x000fe400078ec0ff */
[----:B------:R-:W-:Y:S02]  /*8300*/  @!P0 IADD3.X R41, R96, R49, R41, P4, P5 ;  /* 0x0000003160298210 */ /* 0x000fe400027ea429 */
[----:B------:R-:W-:Y:S01]  /*8310*/  IADD3 R36, R37, R36, R198 ;  /* 0x0000002425247210 */ /* 0x000fe20007ffe0c6 */
[----:B------:R-:W-:Y:S01]  /*8320*/  IMAD R37, R19, 0x6000, R143 ;  /* 0x0000600013257824 */ /* 0x000fe200078e028f */
[----:B---3--:R-:W-:-:S03]  /*8330*/  LEA R44, P4, R40, R118, 0x1 ;  /* 0x00000076282c7211 */ /* 0x008fc600078808ff */
[----:B------:R-:W-:Y:S01]  /*8340*/  IMAD R39, R19, 0x6000, R36 ;  /* 0x0000600013277824 */ /* 0x000fe200078e0224 */
[----:B------:R-:W-:Y:S01]  /*8350*/  LEA.HI.X R45, R40, R119, R42, 0x1, P4 ;  /* 0x00000077282d7211 */ /* 0x000fe200020f0c2a */
[--C-:B------:R-:W-:Y:S01]  /*8360*/  IMAD R37, R37, 0x2, R18.reuse ;  /* 0x0000000225257824 */ /* 0x100fe200078e0212 */
[----:B------:R-:W-:Y:S01]  /*8370*/  @!P0 LEA R46, P4, R38, R118, 0x1 ;  /* 0x00000076262e8211 */ /* 0x000fe200078808ff */
[----:B------:R-:W-:-:S03]  /*8380*/  IMAD R40, R39, 0x2, R18 ;  /* 0x0000000227287824 */ /* 0x000fc600078e0212 */
        /* <DEDUP_REMOVED lines=8> */
[----:B--2---:R-:W-:Y:S01]  /*8410*/  IMAD.MOV.U32 R41, RZ, RZ, R39 ;  /* 0x000000ffff297224 */ /* 0x004fe200078e0027 */
[--C-:B------:R-:W-:Y:S01]  /*8420*/  SHF.R.U32.HI R57, RZ, 0x10, R69.reuse ;  /* 0x00000010ff397819 */ /* 0x100fe20000011645 */
[----:B------:R-:W-:Y:S01]  /*8430*/  HADD2.F32 R58, -RZ, R173.H1_H1 ;  /* 0x300000adff3a7230 */ /* 0x000fe20000004100 */
[----:B------:R-:W-:Y:S01]  /*8440*/  SHF.R.U64 R48, R68, 0x10, R69 ;  /* 0x0000001044307819 */ /* 0x000fe20000001245 */
[----:B------:R-:W-:Y:S01]  /*8450*/  HADD2.F32 R43, -RZ, R53.H0_H0 ;  /* 0x20000035ff2b7230 */ /* 0x000fe20000004100 */
[----:B------:R-:W-:Y:S01]  /*8460*/  SHF.R.U64 R52, R80, 0x10, R81 ;  /* 0x0000001050347819 */ /* 0x000fe20000001251 */
[----:B------:R-:W-:Y:S01]  /*8470*/  HADD2.F32 R39, -RZ, R37.H0_H0 ;  /* 0x20000025ff277230 */ /* 0x000fe20000004100 */
[----:B------:R-:W-:Y:S01]  /*8480*/  SHF.R.U64 R51, R82, 0x10, R83 ;  /* 0x0000001052337819 */ /* 0x000fe20000001253 */
[----:B------:R-:W-:-:S02]  /*8490*/  HADD2.F32 R59, -RZ, R59.H0_H0 ;  /* 0x2000003bff3b7230 */ /* 0x000fc40000004100 */
[-C--:B------:R-:W-:Y:S01]  /*84a0*/  FMUL.FTZ R68, R43, R58.reuse ;  /* 0x0000003a2b447220 */ /* 0x080fe20000410000 */
[----:B------:R-:W-:Y:S02]  /*84b0*/  HADD2.F32 R54, -RZ, R37.H1_H1 ;  /* 0x30000025ff367230 */ /* 0x000fe40000004100 */
        /* <DEDUP_REMOVED lines=11> */
[----:B------:R-:W-:Y:S02]  /*8570*/  HADD2.F32 R80, -RZ, R171.H1_H1 ;  /* 0x300000abff507230 */ /* 0x000fe40000004100 */
[----:B------:R-:W-:Y:S01]  /*8580*/  FFMA.FTZ R54, R54, R57, -R69 ;  /* 0x0000003936367223 */ /* 0x000fe20000010845 */
[----:B------:R-:W-:Y:S01]  /*8590*/  HADD2.F32 R53, -RZ, R55.H0_H0 ;  /* 0x20000037ff357230 */ /* 0x000fe20000004100 */
[--C-:B------:R-:W-:Y:S01]  /*85a0*/  SHF.R.U64 R50, R70, 0x10, R71.reuse ;  /* 0x0000001046327819 */ /* 0x100fe20000001247 */
[----:B------:R-:W-:Y:S01]  /*85b0*/  HADD2.F32 R68, -RZ, R161.H1_H1 ;  /* 0x300000a1ff447230 */ /* 0x000fe20000004100 */
[----:B------:R-:W-:Y:S01]  /*85c0*/  SHF.R.U32.HI R70, RZ, 0x10, R71 ;  /* 0x00000010ff467819 */ /* 0x000fe20000011647 */
[----:B------:R-:W-:Y:S02]  /*85d0*/  HADD2.F32 R57, -RZ, R82.H0_H0 ;  /* 0x20000052ff397230 */ /* 0x000fe40000004100 */
[----:B------:R-:W-:Y:S01]  /*85e0*/  FMUL.FTZ R82, R53, R80 ;  /* 0x0000005035527220 */ /* 0x000fe20000410000 */
[----:B------:R-:W-:-:S02]  /*85f0*/  HADD2.F32 R55, -RZ, R55.H1_H1 ;  /* 0x30000037ff377230 */ /* 0x000fc40000004100 */
[C---:B------:R-:W-:Y:S01]  /*8600*/  FMUL.FTZ R80, R43.reuse, R80 ;  /* 0x000000502b507220 */ /* 0x040fe20000410000 */
[----:B------:R-:W-:Y:S02]  /*8610*/  HADD2.F32 R58, -RZ, R41.H1_H1 ;  /* 0x30000029ff3a7230 */ /* 0x000fe40000004100 */
[-C--:B------:R-:W-:Y:S01]  /*8620*/  FFMA.FTZ R41, R43, R68.reuse, -R82 ;  /* 0x000000442b297223 */ /* 0x080fe20000010852 */
[----:B------:R-:W-:Y:S02]  /*8630*/  HADD2.F32 R70, -RZ, R70.H0_H0 ;  /* 0x20000046ff467230 */ /* 0x000fe40000004100 */
[-C--:B------:R-:W-:Y:S01]  /*8640*/  FMUL.FTZ R59, R55, R57.reuse ;  /* 0x00000039373b7220 */ /* 0x080fe20000410000 */
[----:B------:R-:W-:Y:S01]  /*8650*/  FFMA.FTZ R43, R53, R68, R80 ;  /* 0x00000044352b7223 */ /* 0x000fe20000010050 */
[C---:B0-----:R-:W-:Y:S01]  /*8660*/  FMUL.FTZ R84, R58.reuse, R57 ;  /* 0x000000393a547220 */ /* 0x041fe20000410000 */
[----:B------:R-:W-:Y:S02]  /*8670*/  HADD2.F32 R57, -RZ, R52.H0_H0 ;  /* 0x20000034ff397230 */ /* 0x000fe40000004100 */
[----:B------:R-:W-:Y:S01]  /*8680*/  FFMA.FTZ R58, R58, R70, -R59 ;  /* 0x000000463a3a7223 */ /* 0x000fe2000001083b */
[----:B------:R-:W-:-:S02]  /*8690*/  HADD2.F32 R53, -RZ, R40.H0_H0 ;  /* 0x20000028ff357230 */ /* 0x000fc40000004100 */
[----:B------:R-:W-:Y:S01]  /*86a0*/  FFMA.FTZ R68, R55, R70, R84 ;  /* 0x0000004637447223 */ /* 0x000fe20000010054 */
[----:B------:R-:W-:Y:S01]  /*86b0*/  HADD2.F32 R52, -RZ, R36.H0_H0 ;  /* 0x20000024ff347230 */ /* 0x000fe20000004100 */
[----:B------:R-:W-:Y:S01]  /*86c0*/  F2FP.F16.F32.PACK_AB R37, R54, R37 ;  /* 0x000000253625723e */ /* 0x000fe200000000ff */
[----:B------:R-:W-:Y:S01]  /*86d0*/  HADD2.F32 R40, -RZ, R40.H1_H1 ;  /* 0x30000028ff287230 */ /* 0x000fe20000004100 */
[----:B------:R-:W-:Y:S01]  /*86e0*/  F2FP.F16.F32.PACK_AB R58, R58, R41 ;  /* 0x000000293a3a723e */ /* 0x000fe200000000ff */
[----:B------:R-:W-:Y:S01]  /*86f0*/  HADD2.F32 R173, -RZ, R173.H0_H0 ;  /* 0x200000adffad7230 */ /* 0x000fe20000004100 */
[----:B------:R-:W-:Y:S01]  /*8700*/  F2FP.F16.F32.PACK_AB R41, R56, R39 ;  /* 0x000000273829723e */ /* 0x000fe200000000ff */
[----:B------:R-:W-:Y:S02]  /*8710*/  HADD2.F32 R36, -RZ, R36.H1_H1 ;  /* 0x30000024ff247230 */ /* 0x000fe40000004100 */
[----:B------:R-:W-:Y:S01]  /*8720*/  FMUL.FTZ R69, R40, R57 ;  /* 0x0000003928457220 */ /* 0x000fe20000410000 */
[----:B------:R-:W-:-:S02]  /*8730*/  HADD2.F32 R162, -RZ, R162.H0_H0 ;  /* 0x200000a2ffa27230 */ /* 0x000fc40000004100 */
[C---:B------:R-:W-:Y:S01]  /*8740*/  FMUL.FTZ R59, R53.reuse, R173 ;  /* 0x000000ad353b7220 */ /* 0x040fe20000410000 */
[----:B------:R-:W-:Y:S02]  /*8750*/  HADD2.F32 R55, -RZ, R48.H0_H0 ;  /* 0x20000030ff377230 */ /* 0x000fe40000004100 */
[----:B------:R-:W-:Y:S01]  /*8760*/  FMUL.FTZ R57, R36, R57 ;  /* 0x0000003924397220 */ /* 0x000fe20000410000 */
[C---:B------:R-:W-:Y:S01]  /*8770*/  FMUL.FTZ R48, R52.reuse, R173 ;  /* 0x000000ad34307220 */ /* 0x040fe20000410000 */
[-C--:B------:R-:W-:Y:S01]  /*8780*/  FFMA.FTZ R59, R52, R162.reuse, -R59 ;  /* 0x000000a2343b7223 */ /* 0x080fe2000001083b */
[----:B------:R-:W-:Y:S02]  /*8790*/  HADD2.F32 R171, -RZ, R171.H0_H0 ;  /* 0x200000abffab7230 */ /* 0x000fe40000004100 */
[-C--:B------:R-:W-:Y:S01]  /*87a0*/  FFMA.FTZ R57, R40, R55.reuse, R57 ;  /* 0x0000003728397223 */ /* 0x080fe20000010039 */
[----:B------:R-:W-:Y:S01]  /*87b0*/  FFMA.FTZ R48, R53, R162, R48 ;  /* 0x000000a235307223 */ /* 0x000fe20000010030 */
[----:B------:R-:W-:Y:S01]  /*87c0*/  FFMA.FTZ R52, R36, R55, -R69 ;  /* 0x0000003724347223 */ /* 0x000fe20000010845 */
[----:B------:R-:W-:Y:S01]  /*87d0*/  HADD2.F32 R40, -RZ, R42.H0_H0 ;  /* 0x2000002aff287230 */ /* 0x000fe20000004100 */
[----:B------:R-:W-:Y:S01]  /*87e0*/  F2FP.F16.F32.PACK_AB R43, R68, R43 ;  /* 0x0000002b442b723e */ /* 0x000fe200000000ff */
[----:B------:R-:W-:-:S02]  /*87f0*/  HADD2.F32 R53, -RZ, R51.H0_H0 ;  /* 0x20000033ff357230 */ /* 0x000fc40000004100 */
[----:B------:R-:W-:Y:S02]  /*8800*/  HADD2.F32 R36, -RZ, R38.H0_H0 ;  /* 0x20000026ff247230 */ /* 0x000fe40000004100 */
[-C--:B------:R-:W-:Y:S01]  /*8810*/  FMUL.FTZ R55, R40, R171.reuse ;  /* 0x000000ab28377220 */ /* 0x080fe20000410000 */
[----:B------:R-:W-:Y:S02]  /*8820*/  HADD2.F32 R42, -RZ, R42.H1_H1 ;  /* 0x3000002aff2a7230 */ /* 0x000fe40000004100 */
[----:B------:R-:W-:Y:S02]  /*8830*/  HADD2.F32 R38, -RZ, R38.H1_H1 ;  /* 0x30000026ff267230 */ /* 0x000fe40000004100 */
[----:B------:R-:W-:Y:S01]  /*8840*/  FMUL.FTZ R171, R36, R171 ;  /* 0x000000ab24ab7220 */ /* 0x000fe20000410000 */
[----:B------:R-:W-:Y:S02]  /*8850*/  HADD2.F32 R161, -RZ, R161.H0_H0 ;  /* 0x200000a1ffa17230 */ /* 0x000fe40000004100 */
[----:B------:R-:W-:Y:S01]  /*8860*/  FMUL.FTZ R69, R42, R53 ;  /* 0x000000352a457220 */ /* 0x000fe20000410000 */
[----:B------:R-:W-:-:S02]  /*8870*/  HADD2.F32 R51, -RZ, R50.H0_H0 ;  /* 0x20000032ff337230 */ /* 0x000fc40000004100 */
[----:B------:R-:W-:Y:S01]  /*8880*/  FMUL.FTZ R53, R38, R53 ;  /* 0x0000003526357220 */ /* 0x000fe20000410000 */
[----:B------:R-:W-:Y:S02]  /*8890*/  IMAD.MOV.U32 R39, RZ, RZ, R58 ;  /* 0x000000ffff277224 */ /* 0x000fe400078e003a */
[-C--:B------:R-:W-:Y:S01]  /*88a0*/  FFMA.FTZ R55, R36, R161.reuse, -R55 ;  /* 0x000000a124377223 */ /* 0x080fe20000010837 */
[----:B------:R-:W-:Y:S01]  /*88b0*/  FFMA.FTZ R171, R40, R161, R171 ;  /* 0x000000a128ab7223 */ /* 0x000fe200000100ab */
[-C--:B------:R-:W-:Y:S01]  /*88c0*/  FFMA.FTZ R38, R38, R51.reuse, -R69 ;  /* 0x0000003326267223 */ /* 0x080fe20000010845 */
[----:B------:R-:W-:Y:S01]  /*88d0*/  FFMA.FTZ R42, R42, R51, R53 ;  /* 0x000000332a2a7223 */ /* 0x000fe20000010035 */
[----:B------:R-:W-:Y:S02]  /*88e0*/  F2FP.F16.F32.PACK_AB R36, R52, R59 ;  /* 0x0000003b3424723e */ /* 0x000fe400000000ff */
[----:B------:R-:W-:Y:S02]  /*88f0*/  F2FP.F16.F32.PACK_AB R40, R57, R48 ;  /* 0x000000303928723e */ /* 0x000fe400000000ff */
[----:B------:R-:W-:-:S02]  /*8900*/  F2FP.F16.F32.PACK_AB R38, R38, R55 ;  /* 0x000000372626723e */ /* 0x000fc400000000ff */
[----:B------:R-:W-:-:S07]  /*8910*/  F2FP.F16.F32.PACK_AB R42, R42, R171 ;  /* 0x000000ab2a2a723e */ /* 0x000fce00000000ff */
.L_x_2293:
[----:B------:R-:W-:Y:S05]  /*8920*/  BSYNC B2 ;  /* 0x0000000000027941 */ /* 0x000fea0003800000 */
.L_x_2292:
[----:B--2---:R2:W-:Y:S04]  /*8930*/  STG.E.128 desc[UR56][R44.64], R36 ;  /* 0x000000242c007986 */ /* 0x0045e8000c101d38 */
[----:B---3--:R2:W-:Y:S02]  /*8940*/  @!P0 STG.E.128 desc[UR56][R46.64], R40 ;  /* 0x000000282e008986 */ /* 0x0085e4000c101d38 */
.L_x_2291:
[----:B------:R-:W-:Y:S05]  /*8950*/  BSYNC B1 ;  /* 0x0000000000017941 */ /* 0x000fea0003800000 */
.L_x_2290:
        /* <DEDUP_REMOVED lines=14> */
[----:B------:R-:W-:-:S09]  /*8a40*/  LOP3.LUT R36, R190, 0x38, R39, 0xf8, !PT ;  /* 0x00000038be247812 */ /* 0x000fd200078ef827 */
[--C-:B------:R-:W-:Y:S02]  /*8a50*/  @!P0 SHF.R.S32.HI R41, RZ, 0x1f, R39.reuse ;  /* 0x0000001fff298819 */ /* 0x100fe40000011427 */
[----:B------:R-:W-:Y:S01]  /*8a60*/  @!P0 IADD3 R38, P4, P5, R98, R130, R39 ;  /* 0x0000008262268210 */ /* 0x000fe20007d9e027 */
[----:B------:R-:W-:Y:S01]  /*8a70*/  IMAD.SHL.U32 R39, R37, 0x400, RZ ;  /* 0x0000040025277824 */ /* 0x000fe200078e00ff */
[----:B------:R-:W-:Y:S02]  /*8a80*/  LOP3.LUT R37, R36, R223, RZ, 0x3c, !PT ;  /* 0x000000df24257212 */ /* 0x000fe400078e3cff */
[----:B------:R-:W-:Y:S02]  /*8a90*/  @!P0 IADD3.X R41, R96, R49, R41, P4, P5 ;  /* 0x0000003160298210 */ /* 0x000fe400027ea429 */
[----:B------:R-:W-:Y:S02]  /*8aa0*/  LOP3.LUT R36, R39, 0x7fffe000, RZ, 0xc0, !PT ;  /* 0x7fffe00027247812 */ /* 0x000fe400078ec0ff */
[----:B---3--:R-:W-:-:S02]  /*8ab0*/  LEA R44, P4, R40, R118, 0x1 ;  /* 0x00000076282c7211 */ /* 0x008fc400078808ff */
[----:B------:R-:W-:Y:S01]  /*8ac0*/  IADD3 R36, R37, R36, R198 ;  /* 0x0000002425247210 */ /* 0x000fe20007ffe0c6 */
        /* <DEDUP_REMOVED lines=11> */
[----:B--2---:R-:W-:Y:S01]  /*8b80*/  MOV R53, R36 ;  /* 0x0000002400357202 */ /* 0x004fe20000000f00 */
[----:B---3--:R-:W-:Y:S01]  /*8b90*/  IMAD.MOV.U32 R36, RZ, RZ, R41 ;  /* 0x000000ffff247224 */ /* 0x008fe200078e0029 */
[----:B------:R-:W-:Y:S01]  /*8ba0*/  SHF.R.U32.HI R58, RZ, 0x10, R77 ;  /* 0x00000010ff3a7819 */ /* 0x000fe2000001164d */
[----:B------:R-:W-:Y:S01]  /*8bb0*/  IMAD.MOV.U32 R54, RZ, RZ, R40 ;  /* 0x000000ffff367224 */ /* 0x000fe200078e0028 */
[----:B------:R-:W-:Y:S01]  /*8bc0*/  MOV R55, R43 ;  /* 0x0000002b00377202 */ /* 0x000fe20000000f00 */
[----:B------:R-:W-:Y:S01]  /*8bd0*/  HADD2.F32 R59, -RZ, R160.H1_H1 ;  /* 0x300000a0ff3b7230 */ /* 0x000fe20000004100 */
[--C-:B------:R-:W-:Y:S01]  /*8be0*/  SHF.R.U32.HI R56, RZ, 0x10, R65.reuse ;  /* 0x00000010ff387819 */ /* 0x100fe20000011641 */
[--C-:B------:R-:W-:Y:S01]  /*8bf0*/  HADD2.F32 R40, -RZ, R36.reuse.H0_H0 ;  /* 0x20000024ff287230 */ /* 0x100fe20000004100 */
[----:B------:R-:W-:Y:S01]  /*8c00*/  SHF.R.U64 R51, R64, 0x10, R65 ;  /* 0x0000001040337819 */ /* 0x000fe20000001241 */
[----:B------:R-:W-:Y:S01]  /*8c10*/  HADD2.F32 R43, -RZ, R36.H1_H1 ;  /* 0x30000024ff2b7230 */ /* 0x000fe20000004100 */
[----:B------:R-:W-:Y:S01]  /*8c20*/  SHF.R.U64 R50, R78, 0x10, R79 ;  /* 0x000000104e327819 */ /* 0x000fe2000000124f */
[----:B------:R-:W-:Y:S01]  /*8c30*/  IMAD.MOV.U32 R41, RZ, RZ, R39 ;  /* 0x000000ffff297224 */ /* 0x000fe200078e0027 */
[----:B------:R-:W-:Y:S01]  /*8c40*/  SHF.R.U32.HI R78, RZ, 0x10, R79 ;  /* 0x00000010ff4e7819 */ /* 0x000fe2000001164f */
[--C-:B------:R-:W-:Y:S01]  /*8c50*/  HADD2.F32 R36, -RZ, R37.reuse.H0_H0 ;  /* 0x20000025ff247230 */ /* 0x100fe20000004100 */
[--C-:B------:R-:W-:Y:S01]  /*8c60*/  SHF.R.U64 R48, R66, 0x10, R67.reuse ;  /* 0x0000001042307819 */ /* 0x100fe20000001243 */
[----:B------:R-:W-:Y:S01]  /*8c70*/  HADD2.F32 R58, -RZ, R58.H0_H0 ;  /* 0x2000003aff3a7230 */ /* 0x000fe20000004100 */
[----:B------:R-:W-:Y:S01]  /*8c80*/  SHF.R.U32.HI R66, RZ, 0x10, R67 ;  /* 0x00000010ff427819 */ /* 0x000fe20000011643 */
        /* <DEDUP_REMOVED lines=11> */
[----:B------:R-:W-:Y:S01]  /*8d40*/  HADD2.F32 R59, -RZ, R158.H1_H1 ;  /* 0x3000009eff3b7230 */ /* 0x000fe20000004100 */
[----:B------:R-:W-:Y:S01]  /*8d50*/  SHF.R.U64 R52, R76, 0x10, R77 ;  /* 0x000000104c347819 */ /* 0x000fe2000000124d */
[--C-:B------:R-:W-:Y:S01]  /*8d60*/  HADD2.F32 R56, -RZ, R55.reuse.H0_H0 ;  /* 0x20000037ff387230 */ /* 0x100fe20000004100 */
[----:B------:R-:W-:Y:S01]  /*8d70*/  F2FP.F16.F32.PACK_AB R39, R39, R36 ;  /* 0x000000242727723e */ /* 0x000fe200000000ff */
[----:B------:R-:W-:-:S02]  /*8d80*/  HADD2.F32 R55, -RZ, R55.H1_H1 ;  /* 0x30000037ff377230 */ /* 0x000fc40000004100 */
[----:B------:R-:W-:Y:S02]  /*8d90*/  HADD2.F32 R64, -RZ, R78.H0_H0 ;  /* 0x2000004eff407230 */ /* 0x000fe40000004100 */
[----:B------:R-:W-:Y:S02]  /*8da0*/  HADD2.F32 R57, -RZ, R156.H1_H1 ;  /* 0x3000009cff397230 */ /* 0x000fe40000004100 */
[--C-:B------:R-:W-:Y:S02]  /*8db0*/  HADD2.F32 R43, -RZ, R41.reuse.H0_H0 ;  /* 0x20000029ff2b7230 */ /* 0x100fe40000004100 */
[----:B------:R-:W-:Y:S01]  /*8dc0*/  FMUL.FTZ R68, R55, R64 ;  /* 0x0000004037447220 */ /* 0x000fe20000410000 */
[----:B------:R-:W-:Y:S02]  /*8dd0*/  HADD2.F32 R58, -RZ, R66.H0_H0 ;  /* 0x20000042ff3a7230 */ /* 0x000fe40000004100 */
[----:B------:R-:W-:Y:S01]  /*8de0*/  FMUL.FTZ R66, R56, R59 ;  /* 0x0000003b38427220 */ /* 0x000fe20000410000 */
[----:B------:R-:W-:-:S02]  /*8df0*/  HADD2.F32 R41, -RZ, R41.H1_H1 ;  /* 0x30000029ff297230 */ /* 0x000fc40000004100 */
[C---:B------:R-:W-:Y:S01]  /*8e00*/  FMUL.FTZ R59, R43.reuse, R59 ;  /* 0x0000003b2b3b7220 */ /* 0x040fe20000410000 */
[----:B------:R-:W-:Y:S02]  /*8e10*/  HADD2.F32 R160, -RZ, R160.H0_H0 ;  /* 0x200000a0ffa07230 */ /* 0x000fe40000004100 */
[-C--:B------:R-:W-:Y:S01]  /*8e20*/  FFMA.FTZ R66, R43, R57.reuse, -R66 ;  /* 0x000000392b427223 */ /* 0x080fe20000010842 */
[----:B------:R-:W-:Y:S02]  /*8e30*/  HADD2.F32 R43, -RZ, R54.H0_H0 ;  /* 0x20000036ff2b7230 */ /* 0x000fe40000004100 */
[C---:B------:R-:W-:Y:S01]  /*8e40*/  FMUL.FTZ R64, R41.reuse, R64 ;  /* 0x0000004029407220 */ /* 0x040fe20000410000 */
[----:B------:R-:W-:Y:S01]  /*8e50*/  FFMA.FTZ R67, R41, R58, -R68 ;  /* 0x0000003a29437223 */ /* 0x000fe20000010844 */
[----:B------:R-:W-:Y:S02]  /*8e60*/  HADD2.F32 R41, -RZ, R53.H0_H0 ;  /* 0x20000035ff297230 */ /* 0x000fe40000004100 */
[----:B------:R-:W-:Y:S01]  /*8e70*/  FFMA.FTZ R65, R56, R57, R59 ;  /* 0x0000003938417223 */ /* 0x000fe2000001003b */
[----:B------:R-:W-:-:S02]  /*8e80*/  HADD2.F32 R52, -RZ, R52.H0_H0 ;  /* 0x20000034ff347230 */ /* 0x000fc40000004100 */
[----:B------:R-:W-:Y:S01]  /*8e90*/  FFMA.FTZ R68, R55, R58, R64 ;  /* 0x0000003a37447223 */ /* 0x000fe20000010040 */
[----:B------:R-:W-:Y:S02]  /*8ea0*/  HADD2.F32 R54, -RZ, R54.H1_H1 ;  /* 0x30000036ff367230 */ /* 0x000fe40000004100 */
[-C--:B------:R-:W-:Y:S01]  /*8eb0*/  FMUL.FTZ R58, R43, R160.reuse ;  /* 0x000000a02b3a7220 */ /* 0x080fe20000410000 */
[----:B------:R-:W-:Y:S02]  /*8ec0*/  HADD2.F32 R56, -RZ, R157.H0_H0 ;  /* 0x2000009dff387230 */ /* 0x000fe40000004100 */
[----:B------:R-:W-:Y:S01]  /*8ed0*/  FMUL.FTZ R160, R41, R160 ;  /* 0x000000a029a07220 */ /* 0x000fe20000410000 */
[----:B------:R-:W-:Y:S02]  /*8ee0*/  HADD2.F32 R53, -RZ, R53.H1_H1 ;  /* 0x30000035ff357230 */ /* 0x000fe40000004100 */
[----:B------:R-:W-:Y:S01]  /*8ef0*/  FMUL.FTZ R64, R54, R52 ;  /* 0x0000003436407220 */ /* 0x000fe20000410000 */
[----:B------:R-:W-:-:S02]  /*8f00*/  HADD2.F32 R51, -RZ, R51.H0_H0 ;  /* 0x20000033ff337230 */ /* 0x000fc40000004100 */
[-C--:B------:R-:W-:Y:S01]  /*8f10*/  FFMA.FTZ R160, R43, R56.reuse, R160 ;  /* 0x000000382ba07223 */ /* 0x080fe200000100a0 */
[----:B------:R-:W-:Y:S01]  /*8f20*/  FFMA.FTZ R58, R41, R56, -R58 ;  /* 0x00000038293a7223 */ /* 0x000fe2000001083a */
[C---:B------:R-:W-:Y:S01]  /*8f30*/  FMUL.FTZ R57, R53.reuse, R52 ;  /* 0x0000003435397220 */ /* 0x040fe20000410000 */
[----:B------:R-:W-:Y:S02]  /*8f40*/  HADD2.F32 R43, -RZ, R42.H0_H0 ;  /* 0x2000002aff2b7230 */ /* 0x000fe40000004100 */
[-C--:B------:R-:W-:Y:S01]  /*8f50*/  FFMA.FTZ R55, R53, R51.reuse, -R64 ;  /* 0x0000003335377223 */ /* 0x080fe20000010840 */
[----:B------:R-:W-:Y:S02]  /*8f60*/  HADD2.F32 R158, -RZ, R158.H0_H0 ;  /* 0x2000009eff9e7230 */ /* 0x000fe40000004100 */
[----:B------:R-:W-:Y:S01]  /*8f70*/  FFMA.FTZ R57, R54, R51, R57 ;  /* 0x0000003336397223 */ /* 0x000fe20000010039 */
        /* <DEDUP_REMOVED lines=10> */
[C---:B------:R-:W-:Y:S01]  /*9020*/  FMUL.FTZ R158, R41.reuse, R158 ;  /* 0x0000009e299e7220 */ /* 0x040fe20000410000 */
[----:B------:R-:W-:Y:S01]  /*9030*/  FMUL.FTZ R53, R38, R53 ;  /* 0x0000003526357220 */ /* 0x000fe20000410000 */
[----:B------:R-:W-:-:S02]  /*9040*/  FFMA.FTZ R48, R41, R156, -R48 ;  /* 0x0000009c29307223 */ /* 0x000fc40000010830 */
[----:B------:R-:W-:Y:S01]  /*9050*/  FFMA.FTZ R158, R43, R156, R158 ;  /* 0x0000009c2b9e7223 */ /* 0x000fe2000001009e */
[-C--:B------:R-:W-:Y:S01]  /*9060*/  FFMA.FTZ R59, R38, R51.reuse, -R59 ;  /* 0x00000033263b7223 */ /* 0x080fe2000001083b */
[----:B------:R-:W-:Y:S01]  /*9070*/  FFMA.FTZ R53, R42, R51, R53 ;  /* 0x000000332a357223 */ /* 0x000fe20000010035 */
[----:B------:R-:W-:Y:S01]  /*9080*/  F2FP.F16.F32.PACK_AB R41, R40, R37 ;  /* 0x000000252829723e */ /* 0x000fe200000000ff */
[----:B------:R-:W-:Y:S01]  /*9090*/  IMAD.MOV.U32 R37, RZ, RZ, R39 ;  /* 0x000000ffff257224 */ /* 0x000fe200078e0027 */
[----:B------:R-:W-:Y:S01]  /*90a0*/  F2FP.F16.F32.PACK_AB R43, R68, R65 ;  /* 0x00000041442b723e */ /* 0x000fe200000000ff */
[----:B------:R-:W-:Y:S01]  /*90b0*/  IMAD.MOV.U32 R39, RZ, RZ, R66 ;  /* 0x000000ffff277224 */ /* 0x000fe200078e0042 */
[----:B------:R-:W-:Y:S02]  /*90c0*/  F2FP.F16.F32.PACK_AB R40, R57, R160 ;  /* 0x000000a03928723e */ /* 0x000fe400000000ff */
[----:B------:R-:W-:Y:S02]  /*90d0*/  F2FP.F16.F32.PACK_AB R38, R59, R48 ;  /* 0x000000303b26723e */ /* 0x000fe400000000ff */
[----:B------:R-:W-:-:S07]  /*90e0*/  F2FP.F16.F32.PACK_AB R42, R53, R158 ;  /* 0x0000009e352a723e */ /* 0x000fce00000000ff */
.L_x_2297:
[----:B------:R-:W-:Y:S05]  /*90f0*/  BSYNC B2 ;  /* 0x0000000000027941 */ /* 0x000fea0003800000 */
.L_x_2296:
[----:B--2---:R2:W-:Y:S04]  /*9100*/  STG.E.128 desc[UR56][R44.64], R36 ;  /* 0x000000242c007986 */ /* 0x0045e8000c101d38 */
[----:B---3--:R2:W-:Y:S02]  /*9110*/  @!P0 STG.E.128 desc[UR56][R46.64], R40 ;  /* 0x000000282e008986 */ /* 0x0085e4000c101d38 */
.L_x_2295:
[----:B------:R-:W-:Y:S05]  /*9120*/  BSYNC B1 ;  /* 0x0000000000017941 */ /* 0x000fea0003800000 */
.L_x_2294:
[----:B------:R-:W-:-:S13]  /*9130*/  ISETP.NE.AND P0, PT, R9, RZ, PT ;  /* 0x000000ff0900720c */ /* 0x000fda0003f05270 */
[----:B------:R-:W-:Y:S05]  /*9140*/  @!P0 BRA `(.L_x_2248) ;  /* 0x0000000800cc8947 */ /* 0x000fea0003800000 */
[----:B------:R-:W-:Y:S01]  /*9150*/  ISETP.NE.AND P4, PT, R112, RZ, PT ;  /* 0x000000ff7000720c */ /* 0x000fe20003f85270 */
[----:B------:R-:W-:Y:S03]  /*9160*/  BSSY B1, `(.L_x_2298) ;  /* 0x000006f000017945 */ /* 0x000fe60003800000 */
[----:B------:R-:W-:Y:S02]  /*9170*/  SEL R149, R120, R149, !P4 ;  /* 0x0000009578957207 */ /* 0x000fe40006000000 */
[----:B--234-:R-:W-:Y:S02]  /*9180*/  IADD3 R45, P0, P4, R98, R130, R15 ;  /* 0x00000082622d7210 */ /* 0x01cfe40007c1e00f */
[----:B------:R-:W-:Y:S02]  /*9190*/  SHF.R.S32.HI R36, RZ, 0x1f, R149 ;  /* 0x0000001fff247819 */ /* 0x000fe40000011495 */
[----:B------:R-:W-:-:S02]  /*91a0*/  IADD3.X R46, R96, R49, R11, P0, P4 ;  /* 0x00000031602e7210 */ /* 0x000fc400007e840b */
[----:B------:R-:W-:Y:S02]  /*91b0*/  LEA.HI R149, R36, R149, RZ, 0x4 ;  /* 0x0000009524957211 */ /* 0x000fe400078f20ff */
[----:B------:R-:W-:Y:S02]  /*91c0*/  ISETP.GE.AND P4, PT, R187, R121, PT ;  /* 0x00000079bb00720c */ /* 0x000fe40003f86270 */
[----:B------:R-:W-:Y:S02]  /*91d0*/  LEA.HI.SX32 R149, R149, R20, 0x1c ;  /* 0x0000001495957211 */ /* 0x000fe400078fe2ff */
[----:B------:R-:W-:Y:S02]  /*91e0*/  LEA R44, P0, R45, R118, 0x1 ;  /* 0x000000762d2c7211 */ /* 0x000fe400078008ff */
[----:B------:R-:W-:Y:S01]  /*91f0*/  SHF.R.S32.HI R36, RZ, 0x1f, R149 ;  /* 0x0000001fff247819 */ /* 0x000fe20000011495 */
[----:B------:R-:W-:Y:S01]  /*9200*/  IMAD.SHL.U32 R47, R149, 0x8, RZ ;  /* 0x00000008952f7824 */ /* 0x000fe200078e00ff */
[----:B------:R-:W-:-:S02]  /*9210*/  LEA.HI.X R45, R45, R119, R46, 0x1, P0 ;  /* 0x000000772d2d7211 */ /* 0x000fc400000f0c2e */
[----:B------:R-:W-:Y:S02]  /*9220*/  LEA.HI R149, R36, R149, RZ, 0x3 ;  /* 0x0000009524957211 */ /* 0x000fe400078f18ff */
[----:B------:R-:W-:Y:S02]  /*9230*/  LOP3.LUT R36, R190, 0x38, R47, 0xf8, !PT ;  /* 0x00000038be247812 */ /* 0x000fe400078ef82f */
[----:B------:R-:W-:Y:S02]  /*9240*/  SHF.L.U32 R149, R149, 0xa, RZ ;  /* 0x0000000a95957819 */ /* 0x000fe400000006ff */
[----:B------:R-:W-:Y:S02]  /*9250*/  LOP3.LUT R37, R36, R223, RZ, 0x3c, !PT ;  /* 0x000000df24257212 */ /* 0x000fe400078e3cff */
[----:B------:R-:W-:-:S04]  /*9260*/  LOP3.LUT R36, R149, 0x7fffe000, RZ, 0xc0, !PT ;  /* 0x7fffe00095247812 */ /* 0x000fc800078ec0ff */
[----:B------:R-:W-:Y:S01]  /*9270*/  IADD3 R36, R37, R36, R198 ;  /* 0x0000002425247210 */ /* 0x000fe20007ffe0c6 */
[----:B------:R-:W-:-:S04]  /*9280*/  IMAD R37, R19, 0x6000, R136 ;  /* 0x0000600013257824 */ /* 0x000fc800078e0288 */
[----:B------:R-:W-:Y:S02]  /*9290*/  IMAD R39, R19, 0x6000, R36 ;  /* 0x0000600013277824 */ /* 0x000fe400078e0224 */
[--C-:B------:R-:W-:Y:S02]  /*92a0*/  IMAD R37, R37, 0x2, R18.reuse ;  /* 0x0000000225257824 */ /* 0x100fe400078e0212 */
[----:B------:R-:W-:-:S04]  /*92b0*/  IMAD R40, R39, 0x2, R18 ;  /* 0x0000000227287824 */ /* 0x000fc800078e0212 */
[----:B------:R-:W2:Y:S04]  /*92c0*/  LDS.128 R36, [R37+0x1c400] ;  /* 0x01c4000025247984 */ /* 0x000ea80000000c00 */
[----:B------:R-:W3:Y:S01]  /*92d0*/  LDS.128 R40, [R40+0x1c400] ;  /* 0x01c4000028287984 */ /* 0x000ee20000000c00 */
[----:B------:R-:W-:Y:S05]  /*92e0*/  @P4 BRA `(.L_x_2299) ;  /* 0x0000000400584947 */ /* 0x000fea0003800000 */
[----:B------:R-:W-:Y:S01]  /*92f0*/  SHF.R.U32.HI R54, RZ, 0x10, R73 ;  /* 0x00000010ff367819 */ /* 0x000fe20000011649 */
[----:B---3--:R-:W-:Y:S01]  /*9300*/  IMAD.MOV.U32 R48, RZ, RZ, R40 ;  /* 0x000000ffff307224 */ /* 0x008fe200078e0028 */
[----:B--2---:R-:W-:Y:S01]  /*9310*/  MOV R40, R38 ;  /* 0x0000002600287202 */ /* 0x004fe20000000f00 */
[----:B------:R-:W-:Y:S01]  /*9320*/  IMAD.MOV.U32 R50, RZ, RZ, R42 ;  /* 0x000000ffff327224 */ /* 0x000fe200078e002a */
        /* <DEDUP_REMOVED lines=27> */
[----:B------:R-:W-:Y:S02]  /*94e0*/  HADD2.F32 R52, -RZ, R74.H0_H0 ;  /* 0x2000004aff347230 */ /* 0x000fe40000004100 */
[----:B------:R-:W-:Y:S01]  /*94f0*/  FMUL.FTZ R51, R37, R51 ;  /* 0x0000003325337220 */ /* 0x000fe20000410000 */
[----:B------:R-:W-:Y:S01]  /*9500*/  HADD2.F32 R39, -RZ, R39.H1_H1 ;  /* 0x30000027ff277230 */ /* 0x000fe20000004100 */
[----:B------:R-:W-:Y:S01]  /*9510*/  SHF.R.U64 R65, R60, 0x10, R61 ;  /* 0x000000103c417819 */ /* 0x000fe2000000123d */
[----:B------:R-:W-:-:S02]  /*9520*/  HADD2.F32 R41, -RZ, R152.H1_H1 ;  /* 0x30000098ff297230 */ /* 0x000fc40000004100 */
[-C--:B------:R-:W-:Y:S01]  /*9530*/  FMUL.FTZ R60, R43, R52.reuse ;  /* 0x000000342b3c7220 */ /* 0x080fe20000410000 */
[----:B------:R-:W-:Y:S02]  /*9540*/  HADD2.F32 R42, -RZ, R62.H0_H0 ;  /* 0x2000003eff2a7230 */ /* 0x000fe40000004100 */
[----:B------:R-:W-:Y:S01]  /*9550*/  FMUL.FTZ R62, R39, R52 ;  /* 0x00000034273e7220 */ /* 0x000fe20000410000 */
[----:B------:R-:W-:Y:S02]  /*9560*/  HADD2.F32 R155, -RZ, R155.H0_H0 ;  /* 0x2000009bff9b7230 */ /* 0x000fe40000004100 */
[-C--:B------:R-:W-:Y:S01]  /*9570*/  FFMA.FTZ R52, R38, R41.reuse, R51 ;  /* 0x0000002926347223 */ /* 0x080fe20000010033 */
[----:B------:R-:W-:Y:S01]  /*9580*/  FFMA.FTZ R58, R37, R41, -R58 ;  /* 0x00000029253a7223 */ /* 0x000fe2000001083a */
[----:B------:R-:W-:Y:S02]  /*9590*/  HADD2.F32 R38, -RZ, R48.H0_H0 ;  /* 0x20000030ff267230 */ /* 0x000fe40000004100 */
[----:B------:R-:W-:Y:S01]  /*95a0*/  FFMA.FTZ R59, R39, R42, -R60 ;  /* 0x0000002a273b7223 */ /* 0x000fe2000001083c */
[----:B------:R-:W-:-:S02]  /*95b0*/  HADD2.F32 R41, -RZ, R64.H0_H0 ;  /* 0x20000040ff297230 */ /* 0x000fc40000004100 */
[----:B------:R-:W-:Y:S01]  /*95c0*/  FFMA.FTZ R61, R43, R42, R62 ;  /* 0x0000002a2b3d7223 */ /* 0x000fe2000001003e */
[----:B------:R-:W-:Y:S02]  /*95d0*/  HADD2.F32 R37, -RZ, R36.H0_H0 ;  /* 0x20000024ff257230 */ /* 0x000fe40000004100 */
[----:B------:R-:W-:Y:S01]  /*95e0*/  FMUL.FTZ R42, R38, R155 ;  /* 0x0000009b262a7220 */ /* 0x000fe20000410000 */
[----:B------:R-:W-:Y:S01]  /*95f0*/  HADD2.F32 R48, -RZ, R48.H1_H1 ;  /* 0x30000030ff307230 */ /* 0x000fe20000004100 */
[----:B------:R-:W-:Y:S01]  /*9600*/  F2FP.F16.F32.PACK_AB R53, R54, R53 ;  /* 0x000000353635723e */ /* 0x000fe200000000ff */
[----:B------:R-:W-:Y:S02]  /*9610*/  HADD2.F32 R36, -RZ, R36.H1_H1 ;  /* 0x30000024ff247230 */ /* 0x000fe40000004100 */
[----:B------:R-:W-:Y:S01]  /*9620*/  FMUL.FTZ R155, R37, R155 ;  /* 0x0000009b259b7220 */ /* 0x000fe20000410000 */
[----:B------:R-:W-:Y:S02]  /*9630*/  HADD2.F32 R153, -RZ, R153.H0_H0 ;  /* 0x20000099ff997230 */ /* 0x000fe40000004100 */
[----:B------:R-:W-:Y:S01]  /*9640*/  FMUL.FTZ R43, R48, R41 ;  /* 0x00000029302b7220 */ /* 0x000fe20000410000 */
[----:B------:R-:W-:-:S02]  /*9650*/  HADD2.F32 R39, -RZ, R65.H0_H0 ;  /* 0x20000041ff277230 */ /* 0x000fc40000004100 */
[C---:B------:R-:W-:Y:S01]  /*9660*/  FMUL.FTZ R41, R36.reuse, R41 ;  /* 0x0000002924297220 */ /* 0x040fe20000410000 */
[----:B------:R-:W-:Y:S02]  /*9670*/  HADD2.F32 R154, -RZ, R154.H0_H0 ;  /* 0x2000009aff9a7230 */ /* 0x000fe40000004100 */
[----:B------:R-:W-:Y:S01]  /*9680*/  FFMA.FTZ R42, R37, R153, -R42 ;  /* 0x00000099252a7223 */ /* 0x000fe2000001082a */
[----:B------:R-:W-:Y:S02]  /*9690*/  HADD2.F32 R37, -RZ, R50.H0_H0 ;  /* 0x20000032ff257230 */ /* 0x000fe40000004100 */
[-C--:B------:R-:W-:Y:S01]  /*96a0*/  FFMA.FTZ R43, R36, R39.reuse, -R43 ;  /* 0x00000027242b7223 */ /* 0x080fe2000001082b */
[----:B------:R-:W-:Y:S01]  /*96b0*/  FFMA.FTZ R48, R48, R39, R41 ;  /* 0x0000002730307223 */ /* 0x000fe20000010029 */
[----:B------:R-:W-:Y:S02]  /*96c0*/  HADD2.F32 R41, -RZ, R57.H0_H0 ;  /* 0x20000039ff297230 */ /* 0x000fe40000004100 */
[----:B------:R-:W-:Y:S01]  /*96d0*/  FFMA.FTZ R155, R38, R153, R155 ;  /* 0x00000099269b7223 */ /* 0x000fe2000001009b */
        /* <DEDUP_REMOVED lines=15> */
[----:B------:R-:W-:-:S02]  /*97d0*/  F2FP.F16.F32.PACK_AB R36, R43, R42 ;  /* 0x0000002a2b24723e */ /* 0x000fc400000000ff */
[----:B------:R-:W-:Y:S02]  /*97e0*/  F2FP.F16.F32.PACK_AB R37, R56, R55 ;  /* 0x000000373825723e */ /* 0x000fe400000000ff */
[----:B------:R-:W-:Y:S01]  /*97f0*/  F2FP.F16.F32.PACK_AB R38, R40, R51 ;  /* 0x000000332826723e */ /* 0x000fe200000000ff */
[----:B------:R-:W-:Y:S01]  /*9800*/  IMAD.MOV.U32 R40, RZ, RZ, R52 ;  /* 0x000000ffff287224 */ /* 0x000fe200078e0034 */
[----:B------:R-:W-:Y:S01]  /*9810*/  F2FP.F16.F32.PACK_AB R42, R41, R154 ;  /* 0x0000009a292a723e */ /* 0x000fe200000000ff */
[----:B------:R-:W-:Y:S01]  /*9820*/  IMAD.MOV.U32 R41, RZ, RZ, R53 ;  /* 0x000000ffff297224 */ /* 0x000fe200078e0035 */
[----:B------:R-:W-:Y:S02]  /*9830*/  F2FP.F16.F32.PACK_AB R39, R59, R58 ;  /* 0x0000003a3b27723e */ /* 0x000fe400000000ff */
[----:B------:R-:W-:-:S07]  /*9840*/  MOV R43, R61 ;  /* 0x0000003d002b7202 */ /* 0x000fce0000000f00 */
.L_x_2299:
[----:B------:R-:W-:Y:S05]  /*9850*/  BSYNC B1 ;  /* 0x0000000000017941 */ /* 0x000fea0003800000 */
.L_x_2298:
        /* <DEDUP_REMOVED lines=10> */
.L_x_2215:
[----:B------:R-:W2:Y:S02]  /*9900*/  LDL R36, [R1+0x38] ;  /* 0x0000380001247983 */ /* 0x000ea40000100800 */
[----:B--2---:R-:W-:-:S13]  /*9910*/  R2UR UR4, R36 ;  /* 0x00000000240472ca */ /* 0x004fda00000e0000 */
[----:B------:R-:W-:-:S06]  /*9920*/  UISETP.NE.AND UP0, UPT, UR4, 0x3, UPT ;  /* 0x000000030400788c */ /* 0x000fcc000bf05270 */
[----:B------:R-:W-:-:S13]  /*9930*/  PLOP3.LUT P1, PT, PT, PT, UP0, 0x80, 0x0 ;  /* 0x000000000000781c */ /* 0x000fda0003f2f008 */
[----:B------:R-:W-:Y:S05]  /*9940*/  @!P1 BRA `(.L_x_2300) ;  /* 0x0000000000049947 */ /* 0x000fea0003800000 */
[----:B------:R-:W-:Y:S01]  /*9950*/  BPT.TRAP 0x1 ;  /* 0x000000040000795c */ /* 0x000fe20000300000 */
.L_x_2300:
        /* <DEDUP_REMOVED lines=8> */
.L_x_2552:
[----:B------:R-:W-:Y:S05]  /*99e0*/  BSYNC B1 ;  /* 0x0000000000017941 */ /* 0x000fea0003800000 */
.L_x_2301:
        /* <DEDUP_REMOVED lines=20> */
.L_x_2304:
[----:B------:R-:W-:Y:S05]  /*9b30*/  BSYNC B1 ;  /* 0x0000000000017941 */ /* 0x000fea0003800000 */
.L_x_2303:
        /* <DEDUP_REMOVED lines=20> */
.L_x_2248:
[----:B------:R-:W-:Y:S05]  /*9c80*/  BSYNC B0 ;  /* 0x0000000000007941 */ /* 0x000fea0003800000 */
.L_x_2214:
        /* <DEDUP_REMOVED lines=12> */
[----:B------:R-:W-:-:S05]  /*9d50*/  @!P0 VIADD R36, R3, 0x348a0 ;  /* 0x000348a003248836 */ /* 0x000fca0000000000 */
[----:B------:R-:W-:-:S04]  /*9d60*/  @!P0 PRMT R36, RZ, 0x654, R36 ;  /* 0x00000654ff248816 */ /* 0x000fc80000000024 */
[----:B------:R1:W-:Y:S01]  /*9d70*/  @!P0 SYNCS.ARRIVE.TRANS64.RED.A1T0 RZ, [R36+URZ], RZ ;  /* 0x000000ff24ff89a7 */ /* 0x0003e2000810043f */
[----:B------:R-:W-:Y:S05]  /*9d80*/  @!P1 BRA `(.L_x_2306) ;  /* 0x0000000000049947 */ /* 0x000fea0003800000 */
[----:B------:R-:W-:Y:S01]  /*9d90*/  BPT.TRAP 0x1 ;  /* 0x000000040000795c */ /* 0x000fe20000300000 */
.L_x_2306:
[----:B------:R-:W-:Y:S05]  /*9da0*/  BSYNC B0 ;  /* 0x0000000000007941 */ /* 0x000fea0003800000 */
.L_x_2305:
[----:B------:R-:W2:Y:S01]  /*9db0*/  SYNCS.PHASECHK.TRANS64.TRYWAIT P4, [R3+URZ+0x348b0], R0 ;  /* 0x0348b000030075a7 */ /* 0x000ea2000808017f */
[----:B-1----:R-:W-:Y:S01]  /*9dc0*/  IMAD R36, R19, 0x4000, R30 ;  /* 0x0000400013247824 */ /* 0x002fe200078e021e */
[----:B------:R-:W-:Y:S01]  /*9dd0*/  ULDC.64 UR60, c[0x0][0x318] ;  /* 0x0000c600003c7ab9 */ /* 0x000fe20000000a00 */
[----:B------:R-:W-:Y:S01]  /*9de0*/  ULDC.64 UR58, c[0x0][0x308] ;  /* 0x0000c200003a7ab9 */ /* 0x000fe20000000a00 */
[----:B------:R-:W-:Y:S01]  /*9df0*/  BSSY B0, `(.L_x_2307) ;  /* 0x0000004000007945 */ /* 0x000fe20003800000 */
[----:B------:R-:W-:Y:S02]  /*9e00*/  ISETP.GE.AND P1, PT, R184, R4, PT ;  /* 0x00000004b800720c */ /* 0x000fe40003f26270 */
[----:B------:R-:W-:Y:S01]  /*9e10*/  IADD3 R38, R122, R36, RZ ;  /* 0x000000247a267210 */ /* 0x000fe20007ffe0ff */
[----:B--2---:R-:W-:Y:S10]  /*9e20*/  @!P4 BRA `(.L_x_2308) ;  /* 0x0000018400acc947 */ /* 0x004ff40003800000 */
.L_x_2553:
[----:B------:R-:W-:Y:S05]  /*9e30*/  BSYNC B0 ;  /* 0x0000000000007941 */ /* 0x000fea0003800000 */
.L_x_2307:
[----:B------:R-:W-:Y:S01]  /*9e40*/  BSSY B0, `(.L_x_2309) ;  /* 0x000001a000007945 */ /* 0x000fe20003800000 */
[----:B01----:R-:W-:Y:S02]  /*9e50*/  IMAD R0, R36, 0x2, R113 ;  /* 0x0000000224007824 */ /* 0x003fe400078e0271 */
[----:B------:R-:W-:-:S04]  /*9e60*/  IMAD.WIDE R44, R2, 0x80, R116 ;  /* 0x00000080022c7825 */ /* 0x000fc800078e0274 */
[----:B------:R-:W-:Y:S01]  /*9e70*/  IMAD R48, R38, 0x2, R113 ;  /* 0x0000000226307824 */ /* 0x000fe200078e0271 */
[----:B------:R-:W-:Y:S06]  /*9e80*/  @P1 BRA `(.L_x_2310) ;  /* 0x0000000000541947 */ /* 0x000fec0003800000 */
[----:B------:R-:W-:Y:S01]  /*9e90*/  MOV R37, R5 ;  /* 0x0000000500257202 */ /* 0x000fe20000000f00 */
[----:B------:R-:W-:Y:S01]  /*9ea0*/  IMAD R39, R45, UR60, RZ ;  /* 0x0000003c2d277c24 */ /* 0x000fe2000f8e02ff */
[----:B------:R-:W-:Y:S01]  /*9eb0*/  ULDC UR4, c[0x0][0x310] ;  /* 0x0000c40000047ab9 */ /* 0x000fe20000000800 */
[----:B------:R-:W-:Y:S01]  /*9ec0*/  IMAD.MOV.U32 R36, RZ, RZ, R100 ;  /* 0x000000ffff247224 */ /* 0x000fe200078e0064 */
        /* <DEDUP_REMOVED lines=17> */
.L_x_2310:
[----:B------:R-:W-:Y:S05]  /*9fe0*/  BSYNC B0 ;  /* 0x0000000000007941 */ /* 0x000fea0003800000 */
.L_x_2309:
        /* <DEDUP_REMOVED lines=25> */
.L_x_2312:
[----:B------:R-:W-:Y:S05]  /*a180*/  BSYNC B0 ;  /* 0x0000000000007941 */ /* 0x000fea0003800000 */
.L_x_2311:
[----:B------:R-:W-:Y:S01]  /*a190*/  @!PT LDS RZ, [RZ] ;  /* 0x00000000fffff984 */ /* 0x000fe20000000800 */
[----:B------:R-:W-:Y:S01]  /*a1a0*/  @!PT LDS RZ, [RZ] ;  /* 0x00000000fffff984 */ /* 0x000fe20000000800 */
[----:B------:R-:W-:Y:S01]  /*a1b0*/  @!PT LDS RZ, [RZ] ;  /* 0x00000000fffff984 */ /* 0x000fe20000000800 */
[----:B------:R-:W-:Y:S01]  /*a1c0*/  @!PT LDS RZ, [RZ] ;  /* 0x00000000fffff984 */ /* 0x000fe20000000800 */
[----:B------:R1:W-:Y:S06]  /*a1d0*/  MEMBAR.ALL.CTA ;  /* 0x0000000000007992 */ /* 0x0003ec0000008000 */
[----:B-1----:R-:W1:Y:S02]  /*a1e0*/  FENCE.VIEW.ASYNC.S ;  /* 0x00000000000073c6 */ /* 0x002e640000000000 */
[----:B-1----:R1:W-:Y:S01]  /*a1f0*/  BAR.SYNC.DEFER_BLOCKING R151, 0x80 ;  /* 0x000200970000751d */ /* 0x0023e20000010000 */
[----:B------:R-:W-:Y:S01]  /*a200*/  ISETP.NE.AND P4, PT, R115, RZ, PT ;  /* 0x000000ff7300720c */ /* 0x000fe20003f85270 */
[----:B------:R-:W-:Y:S01]  /*a210*/  @!P0 VIADD R3, R3, 0x348c0 ;  /* 0x000348c003038836 */ /* 0x000fe20000000000 */
[----:B------:R-:W-:-:S04]  /*a220*/  IADD3 R19, R19, 0x1, RZ ;  /* 0x0000000113137810 */ /* 0x000fc80007ffe0ff */
[C---:B------:R-:W-:Y:S02]  /*a230*/  ISETP.NE.AND P1, PT, R19.reuse, 0x2, PT ;  /* 0x000000021300780c */ /* 0x040fe40003f25270 */
[----:B------:R-:W-:Y:S02]  /*a240*/  @!P0 PRMT R3, RZ, 0x654, R3 ;  /* 0x00000654ff038816 */ /* 0x000fe40000000003 */
[----:B------:R-:W-:Y:S02]  /*a250*/  SEL R0, RZ, 0x1, P1 ;  /* 0x00000001ff007807 */ /* 0x000fe40000800000 */
[----:B------:R-:W-:Y:S02]  /*a260*/  SEL R19, R19, RZ, P1 ;  /* 0x000000ff13137207 */ /* 0x000fe40000800000 */
[----:B------:R-:W-:Y:S01]  /*a270*/  LOP3.LUT R189, R189, R0, RZ, 0x3c, !PT ;  /* 0x00000000bdbd7212 */ /* 0x000fe200078e3cff */
[----:B------:R1:W-:Y:S01]  /*a280*/  @!P0 SYNCS.ARRIVE.TRANS64.RED.A1T0 RZ, [R3+URZ], RZ ;  /* 0x000000ff03ff89a7 */ /* 0x0003e2000810043f */
[----:B------:R-:W-:Y:S01]  /*a290*/  PLOP3.LUT P0, PT, PT, PT, PT, 0x8, 0x0 ;  /* 0x000000000000781c */ /* 0x000fe20003f0e170 */
[----:B------:R-:W-:-:S12]  /*a2a0*/  @P4 BRA `(.L_x_2313) ;  /* 0xffffff8400084947 */ /* 0x000fd8000383ffff */
.L_x_2209:
[----:B------:R-:W-:Y:S01]  /*a2b0*/  BSSY B0, `(.L_x_2314) ;  /* 0x000002b000007945 */ /* 0x000fe20003800000 */
[----:B------:R-:W-:Y:S02]  /*a2c0*/  ISETP.GE.AND P2, PT, R150, 0x1, PT ;  /* 0x000000019600780c */ /* 0x000fe40003f46270 */
[----:B-1----:R-:W-:Y:S02]  /*a2d0*/  CS2R R2, SRZ ;  /* 0x0000000000027805 */ /* 0x002fe4000001ff00 */
        /* <DEDUP_REMOVED lines=24> */
[----:B0-----:R-:W-:Y:S02]  /*a460*/  CS2R R46, SRZ ;  /* 0x00000000002e7805 */ /* 0x001fe4000001ff00 */
[----:B--2---:R-:W-:-:S02]  /*a470*/  CS2R R44, SRZ ;  /* 0x00000000002c7805 */ /* 0x004fc4000001ff00 */
[----:B------:R-:W-:Y:S02]  /*a480*/  CS2R R42, SRZ ;  /* 0x00000000002a7805 */ /* 0x000fe4000001ff00 */
[----:B------:R-:W-:Y:S02]  /*a490*/  CS2R R40, SRZ ;  /* 0x0000000000287805 */ /* 0x000fe4000001ff00 */
[----:B------:R-:W-:Y:S02]  /*a4a0*/  CS2R R38, SRZ ;  /* 0x0000000000267805 */ /* 0x000fe4000001ff00 */
[----:B------:R-:W-:Y:S01]  /*a4b0*/  CS2R R36, SRZ ;  /* 0x0000000000247805 */ /* 0x000fe2000001ff00 */
        /* <DEDUP_REMOVED lines=10> */
.L_x_2315:
[----:B------:R-:W-:Y:S05]  /*a560*/  BSYNC B0 ;  /* 0x0000000000007941 */ /* 0x000fea0003800000 */
.L_x_2314:
[----:B------:R-:W-:Y:S01]  /*a570*/  IMAD.MOV.U32 R89, RZ, RZ, RZ ;  /* 0x000000ffff597224 */ /* 0x000fe200078e00ff */
[----:B------:R-:W-:Y:S01]  /*a580*/  MOV R24, RZ ;  /* 0x000000ff00187202 */ /* 0x000fe20000000f00 */
[----:B------:R-:W-:Y:S06]  /*a590*/  @!P2 BRA `(.L_x_2316) ;  /* 0x000000fc0060a947 */ /* 0x000fec0003800000 */
[----:B------:R-:W2:Y:S04]  /*a5a0*/  LDL R4, [R1+0x3c] ;  /* 0x00003c0001047983 */ /* 0x000ea80000100800 */
[----:B------:R-:W0:Y:S02]  /*a5b0*/  SHFL.IDX PT, R0, R224, RZ, 0x1f ;  /* 0x00001fffe0007589 */ /* 0x000e2400000e0000 */
[----:B0-----:R-:W-:-:S04]  /*a5c0*/  LEA.HI R2, R0, R0, RZ, 0x1 ;  /* 0x0000000000027211 */ /* 0x001fc800078f08ff */
[----:B------:R-:W-:-:S05]  /*a5d0*/  LOP3.LUT R3, R2, 0x1e, RZ, 0xc0, !PT ;  /* 0x0000001e02037812 */ /* 0x000fca00078ec0ff */
[----:B------:R-:W-:Y:S01]  /*a5e0*/  IMAD.IADD R3, R0, 0x1, -R3 ;  /* 0x0000000100037824 */ /* 0x000fe200078e0a03 */
[----:B--2---:R-:W-:-:S13]  /*a5f0*/  R2UR UR4, R4 ;  /* 0x00000000040472ca */ /* 0x004fda00000e0000 */
[----:B------:R-:W-:Y:S01]  /*a600*/  IMAD.U32 R0, RZ, RZ, UR4 ;  /* 0x00000004ff007e24 */ /* 0x000fe2000f8e00ff */
[----:B------:R-:W-:-:S04]  /*a610*/  LEA R3, R3, UR4, 0xd ;  /* 0x0000000403037c11 */ /* 0x000fc8000f8e68ff */
[----:B------:R-:W-:Y:S02]  /*a620*/  LOP3.LUT P0, RZ, R0, 0x3ff, RZ, 0xc0, !PT ;  /* 0x000003ff00ff7812 */ /* 0x000fe4000780c0ff */
[----:B------:R-:W-:Y:S02]  /*a630*/  SHF.R.U32.HI R2, RZ, 0x4, R3 ;  /* 0x00000004ff027819 */ /* 0x000fe40000011603 */
[----:B------:R-:W-:Y:S02]  /*a640*/  P2R R24, PR, RZ, 0x1 ;  /* 0x00000001ff187803 */ /* 0x000fe40000000000 */
[----:B------:R-:W-:-:S07]  /*a650*/  LOP3.LUT R2, R2, 0x3fff, RZ, 0xc0, !PT ;  /* 0x00003fff02027812 */ /* 0x000fce00078ec0ff */
        /* <DEDUP_REMOVED lines=17> */
.L_x_2317:
[----:B------:R-:W-:Y:S02]  /*a770*/  ULDC UR4, c[0x0][0x3d4] ;  /* 0x0000f50000047ab9 */ /* 0x000fe40000000800 */
[----:B------:R-:W-:-:S13]  /*a780*/  ISETP.LT.AND P0, PT, RZ, UR4, PT ;  /* 0x00000004ff007c0c */ /* 0x000fda000bf01270 */
[----:B------:R-:W-:Y:S05]  /*a790*/  @P0 BRA `(.L_x_2318) ;  /* 0x00000000003c0947 */ /* 0x000fea0003800000 */
[----:B------:R-:W-:-:S04]  /*a7a0*/  LEA.HI R0, R208, R208, RZ, 0x1 ;  /* 0x000000d0d0007211 */ /* 0x000fc800078f08ff */
[----:B------:R-:W-:-:S04]  /*a7b0*/  LOP3.LUT R3, R0, 0xfffffffe, RZ, 0xc0, !PT ;  /* 0xfffffffe00037812 */ /* 0x000fc800078ec0ff */
[----:B------:R-:W-:-:S04]  /*a7c0*/  IADD3 R3, R208, -R3, RZ ;  /* 0x80000003d0037210 */ /* 0x000fc80007ffe0ff */
[----:B------:R-:W-:-:S04]  /*a7d0*/  SHF.L.U32 R3, R3, 0x1f, RZ ;  /* 0x0000001f03037819 */ /* 0x000fc800000006ff */
[----:B------:R0:W1:Y:S03]  /*a7e0*/  SYNCS.PHASECHK.TRANS64.TRYWAIT P0, [R18+URZ+0x34800], R3 ;  /* 0x03480003120075a7 */ /* 0x000066000800017f */
[----:B-1----:R-:W-:Y:S05]  /*a7f0*/  @!P0 NANOSLEEP.SYNCS 0x989680 ;  /* 0x009896800000895d */ /* 0x002fea0003900000 */
[----:B------:R-:W1:Y:S01]  /*a800*/  @!P0 SYNCS.PHASECHK.TRANS64 P0, [R18+URZ+0x34800], R3 ;  /* 0x03480003120085a7 */ /* 0x000e62000800007f */
[----:B------:R-:W-:Y:S04]  /*a810*/  BSSY B0, `(.L_x_2319) ;  /* 0x0000006000007945 */ /* 0x000fe80003800000 */
[----:B-1----:R-:W-:Y:S05]  /*a820*/  @P0 BRA `(.L_x_2320) ;  /* 0x0000000000100947 */ /* 0x002fea0003800000 */
.L_x_2321:
[----:B-1----:R1:W2:Y:S02]  /*a830*/  SYNCS.PHASECHK.TRANS64.TRYWAIT P0, [R18+URZ+0x34800], R3 ;  /* 0x03480003120075a7 */ /* 0x0022a4000800017f */
[----:B--2---:R-:W-:Y:S05]  /*a840*/  @!P0 NANOSLEEP.SYNCS 0x989680 ;  /* 0x009896800000895d */ /* 0x004fea0003900000 */
[----:B------:R-:W2:Y:S02]  /*a850*/  @!P0 SYNCS.PHASECHK.TRANS64 P0, [R18+URZ+0x34800], R3 ;  /* 0x03480003120085a7 */ /* 0x000ea4000800007f */
[----:B--2---:R-:W-:Y:S05]  /*a860*/  @!P0 BRA `(.L_x_2321) ;  /* 0xfffffffc00f08947 */ /* 0x004fea000383ffff */
.L_x_2320:
[----:B------:R-:W-:Y:S05]  /*a870*/  BSYNC B0 ;  /* 0x0000000000007941 */ /* 0x000fea0003800000 */
.L_x_2319:
[----:B------:R-:W-:Y:S05]  /*a880*/  BRA `(.L_x_2322) ;  /* 0x0000006c00147947 */ /* 0x000fea0003800000 */
.L_x_2318:
[----:B------:R-:W0:Y:S01]  /*a890*/  LDC.64 R70, c[0x0][0x3d8] ;  /* 0x0000f600ff467b82 */ /* 0x000e220000000a00 */
[----:B-----5:R-:W-:Y:S01]  /*a8a0*/  SHF.R.S32.HI R3, RZ, 0x1f, R146 ;  /* 0x0000001fff037819 */ /* 0x020fe20000011492 */
[----:B------:R-:W-:Y:S01]  /*a8b0*/  IMAD.MOV.U32 R4, RZ, RZ, R16 ;  /* 0x000000ffff047224 */ /* 0x000fe200078e0010 */
[----:B------:R-:W-:Y:S01]  /*a8c0*/  ISETP.NE.AND P4, PT, R24, RZ, PT ;  /* 0x000000ff1800720c */ /* 0x000fe20003f85270 */
[----:B------:R-:W-:Y:S01]  /*a8d0*/  IMAD.MOV.U32 R8, RZ, RZ, R22 ;  /* 0x000000ffff087224 */ /* 0x000fe200078e0016 */
[----:B------:R-:W-:Y:S02]  /*a8e0*/  SHF.R.S32.HI R5, RZ, 0x1f, R16 ;  /* 0x0000001fff057819 */ /* 0x000fe40000011410 */
[----:B------:R-:W-:Y:S01]  /*a8f0*/  SHF.R.S32.HI R9, RZ, 0x1f, R22 ;  /* 0x0000001fff097819 */ /* 0x000fe20000011416 */
[----:B------:R-:W1:Y:S01]  /*a900*/  LDC.64 R12, c[0x0][0x3e8] ;  /* 0x0000fa00ff0c7b82 */ /* 0x000e620000000a00 */
[-C--:B0-----:R-:W-:Y:S02]  /*a910*/  IMAD R0, R3, R70.reuse, RZ ;  /* 0x0000004603007224 */ /* 0x081fe400078e02ff */
[----:B------:R-:W-:-:S02]  /*a920*/  IMAD R6, R210, R70, RZ ;  /* 0x00000046d2067224 */ /* 0x000fc400078e02ff */
[----:B------:R-:W-:-:S04]  /*a930*/  IMAD.WIDE.U32 R52, R146, R70, RZ ;  /* 0x0000004692347225 */ /* 0x000fc800078e00ff */
[----:B-1----:R-:W-:Y:S01]  /*a940*/  IMAD R3, R3, R12, RZ ;  /* 0x0000000c03037224 */ /* 0x002fe200078e02ff */
[----:B------:R-:W-:Y:S01]  /*a950*/  SHF.L.U32 R72, R12, 0x6, RZ ;  /* 0x000000060c487819 */ /* 0x000fe200000006ff */
[-C--:B------:R-:W-:Y:S02]  /*a960*/  IMAD R78, R184, R71.reuse, R6 ;  /* 0x00000047b84e7224 */ /* 0x080fe400078e0206 */
[----:B------:R-:W-:Y:S01]  /*a970*/  IMAD R75, R146, R71, R0 ;  /* 0x00000047924b7224 */ /* 0x000fe200078e0200 */
[----:B------:R-:W-:Y:S01]  /*a980*/  SHF.L.U64.HI R71, R70, 0x6, R71 ;  /* 0x0000000646477819 */ /* 0x000fe20000010247 */
[----:B------:R-:W-:Y:S02]  /*a990*/  IMAD R3, R146, R13, R3 ;  /* 0x0000000d92037224 */ /* 0x000fe400078e0203 */
[----:B------:R-:W-:Y:S01]  /*a9a0*/  IMAD.WIDE.U32 R6, R184, R70, R4 ;  /* 0x00000046b8067225 */ /* 0x000fe200078e0004 */
[----:B------:R-:W-:-:S03]  /*a9b0*/  IADD3 R75, R75, R53, RZ ;  /* 0x000000354b4b7210 */ /* 0x000fc60007ffe0ff */
[----:B------:R-:W-:Y:S01]  /*a9c0*/  IMAD.WIDE.U32 R10, R184, R70, R8 ;  /* 0x00000046b80a7225 */ /* 0x000fe200078e0008 */
[----:B------:R-:W-:-:S03]  /*a9d0*/  IADD3 R74, P0, R6, R52, RZ ;  /* 0x00000034064a7210 */ /* 0x000fc60007f1e0ff */
[----:B------:R-:W-:Y:S01]  /*a9e0*/  IMAD R14, R210, R12, RZ ;  /* 0x0000000cd20e7224 */ /* 0x000fe200078e02ff */
[----:B------:R-:W-:Y:S01]  /*a9f0*/  IADD3 R68, P2, R10, R52, RZ ;  /* 0x000000340a447210 */ /* 0x000fe20007f5e0ff */
[----:B------:R-:W-:Y:S01]  /*aa00*/  IMAD.WIDE.U32 R146, R146, R12, RZ ;  /* 0x0000000c92927225 */ /* 0x000fe200078e00ff */
[C---:B------:R-:W-:Y:S02]  /*aa10*/  IADD3.X R76, R75.reuse, R7, R78, P0, !PT ;  /* 0x000000074b4c7210 */ /* 0x040fe400007fe44e */
[----:B------:R-:W-:Y:S01]  /*aa20*/  IADD3.X R78, R75, R78, R11, P2, !PT ;  /* 0x0000004e4b4e7210 */ /* 0x000fe200017fe40b */
[----:B------:R-:W-:-:S04]  /*aa30*/  IMAD.WIDE.U32 R4, R184, R12, R4 ;  /* 0x0000000cb8047225 */ /* 0x000fc800078e0004 */
[----:B------:R-:W-:Y:S01]  /*aa40*/  IMAD.WIDE.U32 R8, R184, R12, R8 ;  /* 0x0000000cb8087225 */ /* 0x000fe200078e0008 */
[----:B------:R-:W-:-:S03]  /*aa50*/  IADD3 R79, P1, R4, R146, RZ ;  /* 0x00000092044f7210 */ /* 0x000fc60007f3e0ff */
[----:B------:R-:W-:Y:S01]  /*aa60*/  IMAD R14, R184, R13, R14 ;  /* 0x0000000db80e7224 */ /* 0x000fe200078e020e */
[----:B------:R-:W-:Y:S01]  /*aa70*/  IADD3 R69, P3, R8, R146, RZ ;  /* 0x0000009208457210 */ /* 0x000fe20007f7e0ff */
[----:B------:R-:W-:Y:S02]  /*aa80*/  IMAD.IADD R77, R3, 0x1, R147 ;  /* 0x00000001034d7824 */ /* 0x000fe400078e0293 */
[----:B------:R-:W-:Y:S01]  /*aa90*/  IMAD.SHL.U32 R73, R70, 0x40, RZ ;  /* 0x0000004046497824 */ /* 0x000fe200078e00ff */
[----:B------:R-:W-:Y:S02]  /*aaa0*/  SHF.L.U64.HI R70, R12, 0x6, R13 ;  /* 0x000000060c467819 */ /* 0x000fe4000001020d */
[C---:B------:R-:W-:Y:S02]  /*aab0*/  IADD3.X R81, R77.reuse, R5, R14, P1, !PT ;  /* 0x000000054d517210 */ /* 0x040fe40000ffe40e */
[----:B------:R-:W-:Y:S01]  /*aac0*/  IADD3.X R83, R77, R14, R9, P3, !PT ;  /* 0x0000000e4d537210 */ /* 0x000fe20001ffe409 */
[----:B------:R-:W-:Y:S06]  /*aad0*/  @!P4 BRA `(.L_x_2323) ;  /* 0x000000000040c947 */ /* 0x000fec0003800000 */
        /* <DEDUP_REMOVED lines=15> */
[----:B-1----:R-:W-:Y:S05]  /*abd0*/  CALL.ABS.NOINC R14 ;  /* 0x000000000e007343 */ /* 0x002fea0003c00000 */
.L_x_2323:
[----:B------:R-:W0:Y:S01]  /*abe0*/  LDC.64 R12, c[0x0][0x3d8] ;  /* 0x0000f600ff0c7b82 */ /* 0x000e220000000a00 */
[----:B------:R-:W-:Y:S01]  /*abf0*/  SHF.R.S32.HI R3, RZ, 0x1f, R193 ;  /* 0x0000001fff037819 */ /* 0x000fe200000114c1 */
[----:B------:R-:W-:Y:S01]  /*ac00*/  ULDC.U8 UR4, c[0x0][0x3f0] ;  /* 0x0000fc0000047ab9 */ /* 0x000fe20000000000 */
[----:B------:R-:W-:Y:S01]  /*ac10*/  BSSY B0, `(.L_x_2324) ;  /* 0x0000684000007945 */ /* 0x000fe20003800000 */
[----:B------:R-:W-:-:S04]  /*ac20*/  ISETP.NE.AND P0, PT, RZ, UR4, PT ;  /* 0x00000004ff007c0c */ /* 0x000fc8000bf05270 */
[----:B------:R-:W1:Y:S01]  /*ac30*/  LDC.64 R10, c[0x0][0x3e8] ;  /* 0x0000fa00ff0a7b82 */ /* 0x000e620000000a00 */
[-C--:B0-----:R-:W-:Y:S02]  /*ac40*/  IMAD R0, R3, R12.reuse, RZ ;  /* 0x0000000c03007224 */ /* 0x081fe400078e02ff */
[----:B------:R-:W-:-:S03]  /*ac50*/  IMAD.WIDE.U32 R4, R193, R12, RZ ;  /* 0x0000000cc1047225 */ /* 0x000fc600078e00ff */
[----:B------:R-:W-:Y:S01]  /*ac60*/  SHF.L.U32 R87, R4, 0x7, RZ ;  /* 0x0000000704577819 */ /* 0x000fe200000006ff */
[-C--:B-1----:R-:W-:Y:S02]  /*ac70*/  IMAD R8, R3, R10.reuse, RZ ;  /* 0x0000000a03087224 */ /* 0x082fe400078e02ff */
[C---:B------:R-:W-:Y:S02]  /*ac80*/  IMAD R3, R193.reuse, R13, R0 ;  /* 0x0000000dc1037224 */ /* 0x040fe400078e0200 */
[----:B------:R-:W-:-:S04]  /*ac90*/  IMAD.WIDE.U32 R6, R193, R10, RZ ;  /* 0x0000000ac1067225 */ /* 0x000fc800078e00ff */
[----:B------:R-:W-:Y:S02]  /*aca0*/  IMAD R9, R193, R11, R8 ;  /* 0x0000000bc1097224 */ /* 0x000fe400078e0208 */
[----:B------:R-:W-:Y:S02]  /*acb0*/  IMAD.IADD R5, R5, 0x1, R3 ;  /* 0x0000000105057824 */ /* 0x000fe400078e0203 */
[----:B------:R-:W-:Y:S02]  /*acc0*/  IMAD R0, R193, -0x80, R192 ;  /* 0xffffff80c1007824 */ /* 0x000fe400078e02c0 */
[----:B------:R-:W-:Y:S01]  /*acd0*/  IMAD.IADD R3, R7, 0x1, R9 ;  /* 0x0000000107037824 */ /* 0x000fe200078e0209 */
[----:B------:R-:W-:Y:S01]  /*ace0*/  SHF.L.U64.HI R85, R4, 0x7, R5 ;  /* 0x0000000704557819 */ /* 0x000fe20000010205 */
[----:B------:R-:W-:Y:S01]  /*acf0*/  IMAD.SHL.U32 R82, R6, 0x80, RZ ;  /* 0x0000008006527824 */ /* 0x000fe200078e00ff */
[----:B------:R-:W-:Y:S02]  /*ad00*/  VIMNMX R8, R0, 0x80, PT ;  /* 0x0000008000087848 */ /* 0x000fe40003fe0100 */
        /* <DEDUP_REMOVED lines=31> */
[----:B------:R-:W-:-:S02]  /*af00*/  IADD3 R0, P4, R82, R79, RZ ;  /* 0x0000004f52007210 */ /* 0x000fc40007f9e0ff */
[----:B------:R-:W-:Y:S02]  /*af10*/  CS2R R66, SRZ ;  /* 0x0000000000427805 */ /* 0x000fe4000001ff00 */
[----:B------:R-:W-:Y:S02]  /*af20*/  ISETP.GE.AND P1, PT, R6, UR4, PT ;  /* 0x0000000406007c0c */ /* 0x000fe4000bf26270 */
[----:B------:R-:W-:Y:S02]  /*af30*/  CS2R R62, SRZ ;  /* 0x00000000003e7805 */ /* 0x000fe4000001ff00 */
[----:B------:R-:W-:Y:S01]  /*af40*/  LEA R6, P6, R0, UR6, 0x1 ;  /* 0x0000000600067c11 */ /* 0x000fe2000f8c08ff */
[----:B------:R-:W-:Y:S01]  /*af50*/  IMAD.X R3, R80, 0x1, R81, P4 ;  /* 0x0000000150037824 */ /* 0x000fe200020e0651 */
[----:B------:R-:W-:Y:S02]  /*af60*/  IADD3 R9, R16, 0x40, RZ ;  /* 0x0000004010097810 */ /* 0x000fe40007ffe0ff */
[----:B------:R-:W-:-:S02]  /*af70*/  CS2R R58, SRZ ;  /* 0x00000000003a7805 */ /* 0x000fc4000001ff00 */
[----:B------:R-:W-:Y:S02]  /*af80*/  ISETP.GE.AND P5, PT, R7, UR4, PT ;  /* 0x0000000407007c0c */ /* 0x000fe4000bfa6270 */
[----:B------:R-:W-:Y:S02]  /*af90*/  CS2R R56, SRZ ;  /* 0x0000000000387805 */ /* 0x000fe4000001ff00 */
[----:B------:R-:W-:Y:S02]  /*afa0*/  LEA.HI.X R7, R0, UR7, R3, 0x1, P6 ;  /* 0x0000000700077c11 */ /* 0x000fe4000b0f0c03 */
[----:B------:R-:W-:Y:S02]  /*afb0*/  CS2R R50, SRZ ;  /* 0x0000000000327805 */ /* 0x000fe4000001ff00 */
[----:B------:R-:W-:Y:S02]  /*afc0*/  ISETP.GE.AND P3, PT, R16, UR4, PT ;  /* 0x0000000410007c0c */ /* 0x000fe4000bf66270 */
[----:B------:R-:W-:-:S02]  /*afd0*/  CS2R R44, SRZ ;  /* 0x00000000002c7805 */ /* 0x000fc4000001ff00 */
[----:B------:R-:W-:Y:S02]  /*afe0*/  ISETP.GE.AND P4, PT, R9, UR4, PT ;  /* 0x0000000409007c0c */ /* 0x000fe4000bf86270 */
[----:B------:R-:W-:Y:S02]  /*aff0*/  CS2R R68, SRZ ;  /* 0x0000000000447805 */ /* 0x000fe4000001ff00 */
[----:B------:R-:W-:Y:S02]  /*b000*/  ISETP.GE.AND P6, PT, R14, UR4, PT ;  /* 0x000000040e007c0c */ /* 0x000fe4000bfc6270 */
        /* <DEDUP_REMOVED lines=17> */
.L_x_2327:
[----:B------:R-:W-:Y:S05]  /*b120*/  BSYNC B1 ;  /* 0x0000000000017941 */ /* 0x000fea0003800000 */
.L_x_2326:
        /* <DEDUP_REMOVED lines=17> */
[----:B------:R-:W-:Y:S01]  /*b240*/  ULDC UR4, c[0x0][0x3d4] ;  /* 0x0000f50000047ab9 */ /* 0x000fe20000000800 */
[----:B------:R-:W-:Y:S01]  /*b250*/  IADD3 R73, P2, P3, R74, R73, R87 ;  /* 0x000000494a497210 */ /* 0x000fe20007b5e057 */
[C---:B-1----:R-:W-:Y:S01]  /*b260*/  VIADD R5, R16.reuse, 0x20 ;  /* 0x0000002010057836 */ /* 0x042fe20000000000 */
[----:B------:R-:W-:Y:S01]  /*b270*/  IADD3 R4, R16, 0x10, RZ ;  /* 0x0000001010047810 */ /* 0x000fe20007ffe0ff */
[----:B------:R-:W-:Y:S01]  /*b280*/  ULDC.64 UR6, c[0x0][0x3c8] ;  /* 0x0000f20000067ab9 */ /* 0x000fe20000000a00 */
[----:B------:R-:W-:Y:S01]  /*b290*/  IADD3.X R3, R81, R70, R80, P4, P5 ;  /* 0x0000004651037210 */ /* 0x000fe200027ea450 */
[----:B------:R-:W-:Y:S01]  /*b2a0*/  ULDC.64 UR8, c[0x0][0x3e0] ;  /* 0x0000f80000087ab9 */ /* 0x000fe20000000a00 */
[----:B------:R-:W-:Y:S01]  /*b2b0*/  IADD3.X R0, R76, R71, R85, P2, P3 ;  /* 0x000000474c007210 */ /* 0x000fe200017e6455 */
[C---:B------:R-:W-:Y:S01]  /*b2c0*/  VIADD R7, R16.reuse, 0x30 ;  /* 0x0000003010077836 */ /* 0x040fe20000000000 */
[----:B------:R-:W-:-:S02]  /*b2d0*/  ISETP.GE.AND P5, PT, R16, UR4, PT ;  /* 0x0000000410007c0c */ /* 0x000fc4000bfa6270 */
[----:B------:R-:W-:Y:S02]  /*b2e0*/  CS2R R42, SRZ ;  /* 0x00000000002a7805 */ /* 0x000fe4000001ff00 */
[----:B------:R-:W-:Y:S02]  /*b2f0*/  ISETP.GE.AND P2, PT, R4, UR4, PT ;  /* 0x0000000404007c0c */ /* 0x000fe4000bf46270 */
[----:B------:R-:W-:Y:S02]  /*b300*/  CS2R R40, SRZ ;  /* 0x0000000000287805 */ /* 0x000fe4000001ff00 */
[----:B------:R-:W-:Y:S02]  /*b310*/  LEA R4, P3, R73, UR6, 0x1 ;  /* 0x0000000649047c11 */ /* 0x000fe4000f8608ff */
[----:B------:R-:W-:Y:S02]  /*b320*/  LEA R6, P6, R72, UR8, 0x1 ;  /* 0x0000000848067c11 */ /* 0x000fe4000f8c08ff */
[----:B------:R-:W-:-:S02]  /*b330*/  ISETP.GE.AND P4, PT, R5, UR4, PT ;  /* 0x0000000405007c0c */ /* 0x000fc4000bf86270 */
[----:B------:R-:W-:Y:S01]  /*b340*/  LEA.HI.X R5, R73, UR7, R0, 0x1, P3 ;  /* 0x0000000749057c11 */ /* 0x000fe200098f0c00 */
[----:B------:R-:W-:Y:S01]  /*b350*/  VIADD R0, R16, 0x50 ;  /* 0x0000005010007836 */ /* 0x000fe20000000000 */
[----:B------:R-:W-:Y:S02]  /*b360*/  ISETP.GE.AND P3, PT, R7, UR4, PT ;  /* 0x0000000407007c0c */ /* 0x000fe4000bf66270 */
[----:B------:R-:W-:Y:S01]  /*b370*/  LEA.HI.X R7, R72, UR9, R3, 0x1, P6 ;  /* 0x0000000948077c11 */ /* 0x000fe2000b0f0c03 */
[----:B------:R2:W5:Y:S01]  /*b380*/  @!P5 LDG.E.64 R42, desc[UR56][R4.64] ;  /* 0x00000038042ad981 */ /* 0x000562000c1e1b00 */
[----:B------:R-:W-:-:S03]  /*b390*/  IADD3 R8, R16, 0x40, RZ ;  /* 0x0000004010087810 */ /* 0x000fc60007ffe0ff */
[----:B------:R2:W5:Y:S01]  /*b3a0*/  @!P5 LDG.E.64 R40, desc[UR56][R6.64] ;  /* 0x000000380628d981 */ /* 0x000562000c1e1b00 */
[----:B------:R-:W-:Y:S02]  /*b3b0*/  ISETP.GE.AND P6, PT, R8, UR4, PT ;  /* 0x0000000408007c0c */ /* 0x000fe4000bfc6270 */
[----:B------:R-:W-:Y:S02]  /*b3c0*/  ISETP.GE.AND P5, PT, R0, UR4, PT ;  /* 0x0000000400007c0c */ /* 0x000fe4000bfa6270 */
        /* <DEDUP_REMOVED lines=20> */
.L_x_2329:
[----:B------:R-:W-:Y:S05]  /*b510*/  BSYNC B1 ;  /* 0x0000000000017941 */ /* 0x000fea0003800000 */
.L_x_2328:
[----:B------:R-:W-:Y:S01]  /*b520*/  IMAD R15, R196, 0x200, R15 ;  /* 0x00000200c40f7824 */ /* 0x000fe200078e020f */
[----:B------:R-:W-:Y:S01]  /*b530*/  LOP3.LUT P2, RZ, R215, 0x4, RZ, 0xc0, !PT ;  /* 0x00000004d7ff7812 */ /* 0x000fe2000784c0ff */
[----:B-----5:R-:W-:Y:S01]  /*b540*/  IMAD.MOV.U32 R0, RZ, RZ, R68 ;  /* 0x000000ffff007224 */ /* 0x020fe200078e0044 */
[----:B-12---:R-:W-:Y:S01]  /*b550*/  MOV R4, R64 ;  /* 0x0000004000047202 */ /* 0x006fe20000000f00 */
[----:B------:R-:W-:Y:S01]  /*b560*/  IMAD.MOV.U32 R3, RZ, RZ, R69 ;  /* 0x000000ffff037224 */ /* 0x000fe200078e0045 */
[----:B------:R-:W-:Y:S01]  /*b570*/  LEA R53, R15, R18, 0x1 ;  /* 0x000000120f357211 */ /* 0x000fe200078e08ff */
[----:B------:R-:W-:Y:S01]  /*b580*/  IMAD.MOV.U32 R6, RZ, RZ, R52 ;  /* 0x000000ffff067224 */ /* 0x000fe200078e0034 */
[----:B------:R-:W-:Y:S01]  /*b590*/  PRMT R85, R0, 0x7610, R85 ;  /* 0x0000761000557816 */ /* 0x000fe20000000055 */
[----:B------:R-:W-:Y:S01]  /*b5a0*/  IMAD.MOV.U32 R0, RZ, RZ, R65 ;  /* 0x000000ffff007224 */ /* 0x000fe200078e0041 */
[----:B------:R-:W-:Y:S01]  /*b5b0*/  PRMT R83, R4, 0x7610, R83 ;  /* 0x0000761004537816 */ /* 0x000fe20000000053 */
[----:B------:R-:W-:Y:S01]  /*b5c0*/  VIADD R5, R53, 0x10400 ;  /* 0x0001040035057836 */ /* 0x000fe20000000000 */
[----:B------:R-:W-:Y:S01]  /*b5d0*/  PRMT R84, R3, 0x7610, R84 ;  /* 0x0000761003547816 */ /* 0x000fe20000000054 */
[----:B------:R-:W-:Y:S01]  /*b5e0*/  IMAD.MOV.U32 R4, RZ, RZ, R61 ;  /* 0x000000ffff047224 */ /* 0x000fe200078e003d */
[----:B------:R-:W-:Y:S01]  /*b5f0*/  MOV R3, R60 ;  /* 0x0000003c00037202 */ /* 0x000fe20000000f00 */
[----:B------:R-:W-:Y:S01]  /*b600*/  IMAD.MOV.U32 R15, RZ, RZ, R77 ;  /* 0x000000ffff0f7224 */ /* 0x000fe200078e004d */
[----:B------:R-:W-:Y:S01]  /*b610*/  IADD3 R52, R53, 0x10440, RZ ;  /* 0x0001044035347810 */ /* 0x000fe20007ffe0ff */
[----:B------:R-:W-:Y:S01]  /*b620*/  @P2 VIADD R52, R5, 0xffffffc0 ;  /* 0xffffffc005342836 */ /* 0x000fe20000000000 */
[----:B0-----:R-:W-:Y:S01]  /*b630*/  ISETP.NE.AND P2, PT, R78, 0x1, PT ;  /* 0x000000014e00780c */ /* 0x001fe20003f45270 */
[----:B------:R-:W-:Y:S01]  /*b640*/  IMAD.MOV.U32 R7, RZ, RZ, R75 ;  /* 0x000000ffff077224 */ /* 0x000fe200078e004b */
[----:B------:R-:W-:Y:S01]  /*b650*/  PRMT R82, R82, 0x5410, R0 ;  /* 0x0000541052527816 */ /* 0x000fe20000000000 */
[----:B------:R-:W-:Y:S01]  /*b660*/  IMAD.MOV.U32 R0, RZ, RZ, R54 ;  /* 0x000000ffff007224 */ /* 0x000fe200078e0036 */
[----:B------:R-:W-:Y:S01]  /*b670*/  PRMT R80, R3, 0x5410, R4 ;  /* 0x0000541003507816 */ /* 0x000fe20000000004 */
[----:B------:R-:W-:Y:S01]  /*b680*/  IMAD.MOV.U32 R4, RZ, RZ, R49 ;  /* 0x000000ffff047224 */ /* 0x000fe200078e0031 */
[----:B------:R-:W-:Y:S01]  /*b690*/  MOV R3, R55 ;  /* 0x0000003700037202 */ /* 0x000fe20000000f00 */
[----:B------:R-:W-:Y:S01]  /*b6a0*/  IMAD.MOV.U32 R71, RZ, RZ, R57 ;  /* 0x000000ffff477224 */ /* 0x000fe200078e0039 */
[----:B------:R-:W-:Y:S01]  /*b6b0*/  MOV R70, R67 ;  /* 0x0000004300467202 */ /* 0x000fe20000000f00 */
[----:B------:R-:W-:Y:S01]  /*b6c0*/  ULDC.64 UR4, c[0x0][0x3c8] ;  /* 0x0000f20000047ab9 */ /* 0x000fe20000000a00 */
[----:B------:R-:W-:Y:S01]  /*b6d0*/  PRMT R77, R0, 0x5410, R3 ;  /* 0x00005410004d7816 */ /* 0x000fe20000000003 */
[----:B------:R-:W-:Y:S01]  /*b6e0*/  IMAD.MOV.U32 R0, RZ, RZ, R48 ;  /* 0x000000ffff007224 */ /* 0x000fe200078e0030 */
[----:B------:R-:W-:Y:S01]  /*b6f0*/  MOV R3, R46 ;  /* 0x0000002e00037202 */ /* 0x000fe20000000f00 */
[----:B------:R-:W0:Y:S01]  /*b700*/  @P2 LDC R5, c[0x0][0x430] ;  /* 0x00010c00ff052b82 */ /* 0x000e220000000800 */
[----:B------:R-:W-:Y:S01]  /*b710*/  PRMT R84, R84, 0x5410, R70 ;  /* 0x0000541054547816 */ /* 0x000fe20000000046 */
[----:B------:R-:W-:Y:S01]  /*b720*/  ULDC.64 UR6, c[0x0][0x3e0] ;  /* 0x0000f80000067ab9 */ /* 0x000fe20000000a00 */
[----:B------:R-:W-:Y:S01]  /*b730*/  PRMT R75, R0, 0x5410, R4 ;  /* 0x00005410004b7816 */ /* 0x000fe20000000004 */
[----:B------:R-:W-:Y:S01]  /*b740*/  IMAD.MOV.U32 R4, RZ, RZ, R66 ;  /* 0x000000ffff047224 */ /* 0x000fe200078e0042 */
[----:B------:R-:W-:Y:S01]  /*b750*/  PRMT R73, R3, 0x7610, R73 ;  /* 0x0000761003497816 */ /* 0x000fe20000000049 */
[----:B------:R-:W-:Y:S01]  /*b760*/  IMAD.MOV.U32 R3, RZ, RZ, R47 ;  /* 0x000000ffff037224 */ /* 0x000fe200078e002f */
[----:B------:R-:W-:Y:S01]  /*b770*/  MOV R70, R58 ;  /* 0x0000003a00467202 */ /* 0x000fe20000000f00 */
[----:B------:R-:W1:Y:S01]  /*b780*/  @P2 LDC R0, c[0x0][0x42c] ;  /* 0x00010b00ff002b82 */ /* 0x000e620000000800 */
        /* <DEDUP_REMOVED lines=9> */
[----:B------:R-:W-:Y:S01]  /*b820*/  IMAD R3, R193, 0x80, R184 ;  /* 0x00000080c1037824 */ /* 0x000fe200078e02b8 */
[----:B------:R-:W-:-:S02]  /*b830*/  MOV R14, R146 ;  /* 0x00000092000e7202 */ /* 0x000fc40000000f00 */
[----:B------:R-:W-:Y:S02]  /*b840*/  PRMT R81, R81, 0x5410, R4 ;  /* 0x0000541051517816 */ /* 0x000fe40000000004 */
[----:B------:R-:W-:Y:S02]  /*b850*/  LEA R3, R212, R3, 0x6 ;  /* 0x00000003d4037211 */ /* 0x000fe400078e30ff */
[----:B------:R-:W-:Y:S02]  /*b860*/  MOV R4, R50 ;  /* 0x0000003200047202 */ /* 0x000fe40000000f00 */
[----:B------:R-:W-:Y:S01]  /*b870*/  PRMT R79, R70, 0x5410, R71 ;  /* 0x00005410464f7816 */ /* 0x000fe20000000047 */
[----:B------:R-:W-:Y:S01]  /*b880*/  IMAD.MOV.U32 R70, RZ, RZ, R44 ;  /* 0x000000ffff467224 */ /* 0x000fe200078e002c */
[----:B------:R-:W-:Y:S01]  /*b890*/  PRMT R76, R4, 0x7610, R76 ;  /* 0x00007610044c7816 */ /* 0x000fe2000000004c */
[----:B------:R-:W-:Y:S01]  /*b8a0*/  IMAD.MOV.U32 R4, RZ, RZ, R51 ;  /* 0x000000ffff047224 */ /* 0x000fe200078e0033 */
[----:B------:R-:W-:Y:S01]  /*b8b0*/  MOV R71, R45 ;  /* 0x0000002d00477202 */ /* 0x000fe20000000f00 */
[----:B-1----:R-:W-:-:S03]  /*b8c0*/  @P2 IMAD.HI.U32 R0, R3, R0, RZ ;  /* 0x0000000003002227 */ /* 0x002fc600078e00ff */
[----:B------:R-:W-:Y:S01]  /*b8d0*/  PRMT R76, R76, 0x5410, R4 ;  /* 0x000054104c4c7816 */ /* 0x000fe20000000004 */
[----:B------:R-:W-:Y:S01]  /*b8e0*/  IMAD.MOV.U32 R4, RZ, RZ, R41 ;  /* 0x000000ffff047224 */ /* 0x000fe200078e0029 */
[----:B0-----:R-:W-:Y:S01]  /*b8f0*/  @P2 SHF.R.U32.HI R3, RZ, R5, R0 ;  /* 0x00000005ff032219 */ /* 0x001fe20000011600 */
[----:B------:R-:W-:Y:S01]  /*b900*/  IMAD.MOV.U32 R0, RZ, RZ, R40 ;  /* 0x000000ffff007224 */ /* 0x000fe200078e0028 */
[----:B------:R-:W-:Y:S01]  /*b910*/  PRMT R74, R70, 0x5410, R71 ;  /* 0x00005410464a7816 */ /* 0x000fe20000000047 */
[----:B------:R-:W-:Y:S01]  /*b920*/  IMAD.MOV.U32 R71, RZ, RZ, R39 ;  /* 0x000000ffff477224 */ /* 0x000fe200078e0027 */
[----:B------:R-:W-:Y:S01]  /*b930*/  SHF.R.S32.HI R5, RZ, 0x1f, R3 ;  /* 0x0000001fff057819 */ /* 0x000fe20000011403 */
[----:B------:R-:W-:Y:S01]  /*b940*/  IMAD.WIDE.U32 R6, R3, R12, R6 ;  /* 0x0000000c03067225 */ /* 0x000fe200078e0006 */
[----:B------:R-:W-:Y:S02]  /*b950*/  PRMT R72, R0, 0x5410, R4 ;  /* 0x0000541000487816 */ /* 0x000fe40000000004 */
[----:B------:R-:W-:Y:S01]  /*b960*/  MOV R70, R38 ;  /* 0x0000002600467202 */ /* 0x000fe20000000f00 */
[----:B------:R-:W-:-:S02]  /*b970*/  IMAD R0, R5, R12, RZ ;  /* 0x0000000c05007224 */ /* 0x000fc400078e02ff */
[-C--:B------:R-:W-:Y:S01]  /*b980*/  IMAD R4, R5, R10.reuse, RZ ;  /* 0x0000000a05047224 */ /* 0x080fe200078e02ff */
[----:B------:R-:W-:Y:S01]  /*b990*/  PRMT R70, R70, 0x5410, R71 ;  /* 0x0000541046467816 */ /* 0x000fe20000000047 */
[----:B------:R-:W-:-:S04]  /*b9a0*/  IMAD.WIDE.U32 R14, R3, R10, R14 ;  /* 0x0000000a030e7225 */ /* 0x000fc800078e000e */
[C---:B------:R-:W-:Y:S01]  /*b9b0*/  IMAD R5, R3.reuse, R13, R0 ;  /* 0x0000000d03057224 */ /* 0x040fe200078e0200 */
[----:B------:R-:W-:Y:S01]  /*b9c0*/  LEA R0, P3, R14, UR6, 0x1 ;  /* 0x000000060e007c11 */ /* 0x000fe2000f8608ff */
[----:B------:R-:W-:Y:S01]  /*b9d0*/  IMAD R3, R3, R11, R4 ;  /* 0x0000000b03037224 */ /* 0x000fe200078e0204 */
[C---:B------:R-:W-:Y:S01]  /*b9e0*/  LEA R4, P2, R6.reuse, UR4, 0x1 ;  /* 0x0000000406047c11 */ /* 0x040fe2000f8408ff */
[----:B------:R-:W-:Y:S01]  /*b9f0*/  IMAD.IADD R5, R7, 0x1, R5 ;  /* 0x0000000107057824 */ /* 0x000fe200078e0205 */
[----:B------:R-:W-:Y:S01]  /*ba00*/  UMOV UR4, 0xffffffff ;  /* 0xffffffff00047882 */ /* 0x000fe20000000000 */
[----:B------:R-:W-:Y:S01]  /*ba10*/  IMAD.IADD R3, R15, 0x1, R3 ;  /* 0x000000010f037824 */ /* 0x000fe200078e0203 */
[----:B------:R-:W-:Y:S01]  /*ba20*/  MOV R11, R33 ;  /* 0x00000021000b7202 */ /* 0x000fe20000000f00 */
[----:B------:R-:W-:Y:S01]  /*ba30*/  IMAD.MOV.U32 R10, RZ, RZ, R32 ;  /* 0x000000ffff0a7224 */ /* 0x000fe200078e0020 */
[----:B------:R-:W-:Y:S02]  /*ba40*/  LEA.HI.X R5, R6, UR5, R5, 0x1, P2 ;  /* 0x0000000506057c11 */ /* 0x000fe400090f0c05 */
[----:B------:R-:W-:-:S02]  /*ba50*/  LEA.HI.X R3, R14, UR7, R3, 0x1, P3 ;  /* 0x000000070e037c11 */ /* 0x000fc400098f0c03 */
[----:B------:R-:W-:Y:S02]  /*ba60*/  PRMT R71, R10, 0x5410, R11 ;  /* 0x000054100a477816 */ /* 0x000fe4000000000b */
[----:B------:R-:W-:Y:S01]  /*ba70*/  LEA.HI R6, R208, R208, RZ, 0x1 ;  /* 0x000000d0d0067211 */ /* 0x000fe200078f08ff */
[----:B------:R-:W-:Y:S06]  /*ba80*/  BRA.DIV UR4, `(.L_x_2330) ;  /* 0x0000016a04a87947 */ /* 0x000fec000b800000 */
.L_x_2556:
[----:B------:R-:W-:-:S03]  /*ba90*/  UMOV UR4, 0xffffffff ;  /* 0xffffffff00047882 */ /* 0x000fc60000000000 */
[----:B------:R-:W-:Y:S05]  /*baa0*/  BRA.DIV UR4, `(.L_x_2331) ;  /* 0x0000016a04c87947 */ /* 0x000fea000b800000 */
.L_x_2559:
[----:B------:R-:W-:-:S03]  /*bab0*/  UMOV UR4, 0xffffffff ;  /* 0xffffffff00047882 */ /* 0x000fc60000000000 */
[----:B------:R-:W-:Y:S05]  /*bac0*/  BRA.DIV UR4, `(.L_x_2332) ;  /* 0x0000016a04e87947 */ /* 0x000fea000b800000 */
.L_x_2562:
[----:B------:R-:W-:-:S03]  /*bad0*/  UMOV UR4, 0xffffffff ;  /* 0xffffffff00047882 */ /* 0x000fc60000000000 */
[----:B------:R-:W-:Y:S05]  /*bae0*/  BRA.DIV UR4, `(.L_x_2333) ;  /* 0x0000016e04087947 */ /* 0x000fea000b800000 */
.L_x_2565:
[----:B------:R-:W-:-:S03]  /*baf0*/  UMOV UR4, 0xffffffff ;  /* 0xffffffff00047882 */ /* 0x000fc60000000000 */
[----:B------:R-:W-:Y:S05]  /*bb00*/  BRA.DIV UR4, `(.L_x_2334) ;  /* 0x0000016e04287947 */ /* 0x000fea000b800000 */
.L_x_2568:
[----:B------:R-:W-:Y:S01]  /*bb10*/  UMOV UR4, 0xffffffff ;  /* 0xffffffff00047882 */ /* 0x000fe20000000000 */
[----:B------:R-:W-:Y:S02]  /*bb20*/  LOP3.LUT R5, R6, 0xfffffffe, RZ, 0xc0, !PT ;  /* 0xfffffffe06057812 */ /* 0x000fe400078ec0ff */
[----:B------:R-:W-:Y:S05]  /*bb30*/  BRA.DIV UR4, `(.L_x_2335) ;  /* 0x0000016e04447947 */ /* 0x000fea000b800000 */
.L_x_2571:
[----:B------:R-:W-:Y:S01]  /*bb40*/  UMOV UR4, 0xffffffff ;  /* 0xffffffff00047882 */ /* 0x000fe20000000000 */
[----:B------:R-:W-:Y:S02]  /*bb50*/  IADD3 R5, R208, -R5, RZ ;  /* 0x80000005d0057210 */ /* 0x000fe40007ffe0ff */
[----:B------:R-:W-:Y:S05]  /*bb60*/  BRA.DIV UR4, `(.L_x_2336) ;  /* 0x0000016e04607947 */ /* 0x000fea000b800000 */
.L_x_2574:
[----:B------:R-:W-:Y:S01]  /*bb70*/  UMOV UR4, 0xffffffff ;  /* 0xffffffff00047882 */ /* 0x000fe20000000000 */
[----:B------:R-:W-:Y:S02]  /*bb80*/  SHF.L.U32 R3, R5, 0x1f, RZ ;  /* 0x0000001f05037819 */ /* 0x000fe400000006ff */
[----:B------:R-:W-:Y:S05]  /*bb90*/  BRA.DIV UR4, `(.L_x_2337) ;  /* 0x0000016e047c7947 */ /* 0x000fea000b800000 */
.L_x_2577:
[----:B------:R-:W0:Y:S01]  /*bba0*/  SYNCS.PHASECHK.TRANS64.TRYWAIT P2, [R18+URZ+0x34800], R3 ;  /* 0x03480003120075a7 */ /* 0x000e22000804017f */
[----:B------:R-:W-:Y:S01]  /*bbb0*/  IMAD.MOV.U32 R6, RZ, RZ, R25 ;  /* 0x000000ffff067224 */ /* 0x000fe200078e0019 */
[----:B------:R-:W-:Y:S01]  /*bbc0*/  MOV R5, R24 ;  /* 0x0000001800057202 */ /* 0x000fe20000000f00 */
[----:B------:R-:W-:Y:S01]  /*bbd0*/  IMAD.MOV.U32 R0, RZ, RZ, R28 ;  /* 0x000000ffff007224 */ /* 0x000fe200078e001c */
[----:B------:R-:W-:Y:S01]  /*bbe0*/  MOV R7, R35 ;  /* 0x0000002300077202 */ /* 0x000fe20000000f00 */
[----:B------:R-:W-:Y:S01]  /*bbf0*/  IMAD.MOV.U32 R4, RZ, RZ, R29 ;  /* 0x000000ffff047224 */ /* 0x000fe200078e001d */
[----:B------:R-:W-:Y:S01]  /*bc00*/  PRMT R10, R5, 0x5410, R6 ;  /* 0x00005410050a7816 */ /* 0x000fe20000000006 */
[----:B------:R-:W-:Y:S01]  /*bc10*/  IMAD.MOV.U32 R5, RZ, RZ, R42 ;  /* 0x000000ffff057224 */ /* 0x000fe200078e002a */
[----:B------:R-:W-:Y:S01]  /*bc20*/  BSSY B1, `(.L_x_2338) ;  /* 0x0000015000017945 */ /* 0x000fe20003800000 */
        /* <DEDUP_REMOVED lines=17> */
[----:B------:R-:W-:Y:S02]  /*bd40*/  PRMT R11, R6, 0x5410, R7 ;  /* 0x00005410060b7816 */ /* 0x000fe40000000007 */
[----:B------:R-:W-:Y:S01]  /*bd50*/  MOV R5, R21 ;  /* 0x0000001500057202 */ /* 0x000fe20000000f00 */
[----:B0-----:R-:W-:Y:S06]  /*bd60*/  @!P2 BRA `(.L_x_2339) ;  /* 0x0000016c0030a947 */ /* 0x001fec0003800000 */
.L_x_2578:
[----:B------:R-:W-:Y:S05]  /*bd70*/  BSYNC B1 ;  /* 0x0000000000017941 */ /* 0x000fea0003800000 */
.L_x_2338:
        /* <DEDUP_REMOVED lines=18> */
[----:B------:R-:W-:Y:S01]  /*bea0*/  SHF.R.U64 R93, R66, 0x10, R67 ;  /* 0x00000010425d7819 */ /* 0x000fe20000001243 */
[--C-:B------:R-:W-:Y:S01]  /*beb0*/  HADD2.F32 R86, -RZ, R85.reuse.H1_H1 ;  /* 0x30000055ff567230 */ /* 0x100fe20000004100 */
[----:B------:R-:W-:Y:S01]  /*bec0*/  SHF.R.U32.HI R88, RZ, 0x10, R69 ;  /* 0x00000010ff587819 */ /* 0x000fe20000011645 */
[----:B------:R-:W-:Y:S01]  /*bed0*/  HADD2.F32 R87, -RZ, R85.H0_H0 ;  /* 0x20000055ff577230 */ /* 0x000fe20000004100 */
[----:B------:R-:W-:Y:S02]  /*bee0*/  SHF.R.U32.HI R66, RZ, 0x10, R67 ;  /* 0x00000010ff427819 */ /* 0x000fe40000011643 */
[----:B------:R-:W-:Y:S01]  /*bef0*/  SHF.R.U64 R91, R68, 0x10, R69 ;  /* 0x00000010445b7819 */ /* 0x000fe20000001245 */
[----:B------:R-:W-:Y:S02]  /*bf00*/  HADD2.F32 R88, -RZ, R88.H0_H0 ;  /* 0x20000058ff587230 */ /* 0x000fe40000004100 */
[----:B------:R-:W-:-:S02]  /*bf10*/  HADD2.F32 R85, -RZ, R66.H0_H0 ;  /* 0x20000042ff557230 */ /* 0x000fc40000004100 */
[--C-:B0-----:R-:W-:Y:S02]  /*bf20*/  HADD2.F32 R69, -RZ, R7.reuse.H1_H1 ;  /* 0x30000007ff457230 */ /* 0x101fe40000004100 */
[----:B------:R-:W-:Y:S02]  /*bf30*/  HADD2.F32 R68, -RZ, R7.H0_H0 ;  /* 0x20000007ff447230 */ /* 0x000fe40000004100 */
[--C-:B------:R-:W-:Y:S02]  /*bf40*/  HADD2.F32 R7, -RZ, R4.reuse.H0_H0 ;  /* 0x20000004ff077230 */ /* 0x100fe40000004100 */
[C---:B------:R-:W-:Y:S01]  /*bf50*/  FMUL.FTZ R89, R69.reuse, R88 ;  /* 0x0000005845597220 */ /* 0x040fe20000410000 */
[----:B------:R-:W-:Y:S01]  /*bf60*/  FMUL.FTZ R69, R69, R85 ;  /* 0x0000005545457220 */ /* 0x000fe20000410000 */
[----:B------:R-:W-:Y:S02]  /*bf70*/  HADD2.F32 R4, -RZ, R4.H1_H1 ;  /* 0x30000004ff047230 */ /* 0x000fe40000004100 */
[----:B------:R-:W-:-:S02]  /*bf80*/  HADD2.F32 R66, -RZ, R6.H0_H0 ;  /* 0x20000006ff427230 */ /* 0x000fc40000004100 */
[----:B------:R-:W-:Y:S01]  /*bf90*/  FFMA.FTZ R92, R68, R88, R69 ;  /* 0x00000058445c7223 */ /* 0x000fe20000010045 */
[----:B------:R-:W-:Y:S02]  /*bfa0*/  HADD2.F32 R67, -RZ, R6.H1_H1 ;  /* 0x30000006ff437230 */ /* 0x000fe40000004100 */
[----:B------:R-:W-:Y:S01]  /*bfb0*/  FMUL.FTZ R90, R4, R87 ;  /* 0x00000057045a7220 */ /* 0x000fe20000410000 */
[--C-:B------:R-:W-:Y:S02]  /*bfc0*/  HADD2.F32 R69, -RZ, R84.reuse.H0_H0 ;  /* 0x20000054ff457230 */ /* 0x100fe40000004100 */
[----:B------:R-:W-:Y:S01]  /*bfd0*/  FFMA.FTZ R89, R68, R85, -R89 ;  /* 0x0000005544597223 */ /* 0x000fe20000010859 */
[----:B------:R-:W-:Y:S02]  /*bfe0*/  HADD2.F32 R6, -RZ, R5.H0_H0 ;  /* 0x20000005ff067230 */ /* 0x000fe40000004100 */
[----:B------:R-:W-:Y:S01]  /*bff0*/  FMUL.FTZ R88, R4, R86 ;  /* 0x0000005604587220 */ /* 0x000fe20000410000 */
[----:B------:R-:W-:-:S02]  /*c000*/  HADD2.F32 R84, -RZ, R84.H1_H1 ;  /* 0x30000054ff547230 */ /* 0x000fc40000004100 */
[C---:B------:R-:W-:Y:S01]  /*c010*/  FFMA.FTZ R90, R7.reuse, R86, -R90 ;  /* 0x00000056075a7223 */ /* 0x040fe2000001085a */
[----:B------:R-:W-:Y:S02]  /*c020*/  HADD2.F32 R5, -RZ, R5.H1_H1 ;  /* 0x30000005ff057230 */ /* 0x000fe40000004100 */
[----:B------:R-:W-:Y:S01]  /*c030*/  FFMA.FTZ R87, R7, R87, R88 ;  /* 0x0000005707577223 */ /* 0x000fe20000010058 */
[----:B------:R-:W-:Y:S02]  /*c040*/  HADD2.F32 R68, -RZ, R91.H0_H0 ;  /* 0x2000005bff447230 */ /* 0x000fe40000004100 */
[CC--:B------:R-:W-:Y:S01]  /*c050*/  FMUL.FTZ R85, R67.reuse, R69.reuse ;  /* 0x0000004543557220 */ /* 0x0c0fe20000410000 */
[----:B------:R-:W-:Y:S02]  /*c060*/  HADD2.F32 R4, -RZ, R93.H0_H0 ;  /* 0x2000005dff047230 */ /* 0x000fe40000004100 */
[----:B------:R-:W-:Y:S01]  /*c070*/  FMUL.FTZ R86, R67, R84 ;  /* 0x0000005443567220 */ /* 0x000fe20000410000 */
        /* <DEDUP_REMOVED lines=11> */
.L_x_2343:
[----:B------:R-:W-:Y:S05]  /*c130*/  BSYNC B2 ;  /* 0x0000000000027941 */ /* 0x000fea0003800000 */
.L_x_2342:
        /* <DEDUP_REMOVED lines=21> */
[--C-:B------:R-:W-:Y:S02]  /*c290*/  HADD2.F32 R65, -RZ, R82.reuse.H1_H1 ;  /* 0x30000052ff417230 */ /* 0x100fe40000004100 */
[----:B------:R-:W-:Y:S01]  /*c2a0*/  FFMA.FTZ R69, R64, R67, -R69 ;  /* 0x0000004340457223 */ /* 0x000fe20000010845 */
[--C-:B------:R-:W-:Y:S02]  /*c2b0*/  HADD2.F32 R6, -RZ, R5.reuse.H0_H0 ;  /* 0x20000005ff067230 */ /* 0x100fe40000004100 */
[-C--:B------:R-:W-:Y:S01]  /*c2c0*/  FMUL.FTZ R68, R4, R66.reuse ;  /* 0x0000004204447220 */ /* 0x080fe20000410000 */
[----:B------:R-:W-:Y:S02]  /*c2d0*/  HADD2.F32 R82, -RZ, R82.H0_H0 ;  /* 0x20000052ff527230 */ /* 0x000fe40000004100 */
[----:B------:R-:W-:Y:S01]  /*c2e0*/  FFMA.FTZ R84, R7, R66, -R84 ;  /* 0x0000004207547223 */ /* 0x000fe20000010854 */
[----:B------:R-:W-:-:S02]  /*c2f0*/  HADD2.F32 R5, -RZ, R5.H1_H1 ;  /* 0x30000005ff057230 */ /* 0x000fc40000004100 */
        /* <DEDUP_REMOVED lines=16> */
.L_x_2345:
[----:B------:R-:W-:Y:S05]  /*c400*/  BSYNC B2 ;  /* 0x0000000000027941 */ /* 0x000fea0003800000 */
.L_x_2344:
[----:B------:R-:W-:Y:S04]  /*c410*/  BSSY B2, `(.L_x_2346) ;  /* 0x000002c000027945 */ /* 0x000fe80003800000 */
[----:B------:R-:W-:Y:S05]  /*c420*/  @P3 BRA `(.L_x_2347) ;  /* 0x0000000000a83947 */ /* 0x000fea0003800000 */
[----:B01----:R-:W0:Y:S01]  /*c430*/  LDS.128 R4, [R53+0x14400] ;  /* 0x0144000035047984 */ /* 0x003e220000000c00 */
        /* <DEDUP_REMOVED lines=41> */
.L_x_2347:
[----:B------:R-:W-:Y:S05]  /*c6d0*/  BSYNC B2 ;  /* 0x0000000000027941 */ /* 0x000fea0003800000 */
.L_x_2346:
[----:B------:R-:W-:Y:S04]  /*c6e0*/  BSSY B2, `(.L_x_2348) ;  /* 0x000002c000027945 */ /* 0x000fe80003800000 */
[----:B------:R-:W-:Y:S05]  /*c6f0*/  @P4 BRA `(.L_x_2349) ;  /* 0x0000000000a84947 */ /* 0x000fea0003800000 */
[----:B012---:R-:W0:Y:S01]  /*c700*/  LDS.128 R4, [R52+0x4000] ;  /* 0x0040000034047984 */ /* 0x007e220000000c00 */
        /* <DEDUP_REMOVED lines=41> */
.L_x_2349:
[----:B------:R-:W-:Y:S05]  /*c9a0*/  BSYNC B2 ;  /* 0x0000000000027941 */ /* 0x000fea0003800000 */
.L_x_2348:
[----:B------:R-:W-:Y:S04]  /*c9b0*/  BSSY B2, `(.L_x_2350) ;  /* 0x000002c000027945 */ /* 0x000fe80003800000 */
[----:B------:R-:W-:Y:S05]  /*c9c0*/  @P5 BRA `(.L_x_2351) ;  /* 0x0000000000a85947 */ /* 0x000fea0003800000 */
[----:B0123--:R-:W0:Y:S01]  /*c9d0*/  LDS.128 R4, [R53+0x18400] ;  /* 0x0184000035047984 */ /* 0x00fe220000000c00 */
        /* <DEDUP_REMOVED lines=41> */
.L_x_2351:
[----:B------:R-:W-:Y:S05]  /*cc70*/  BSYNC B2 ;  /* 0x0000000000027941 */ /* 0x000fea0003800000 */
.L_x_2350:
[----:B------:R-:W-:Y:S05]  /*cc80*/  @P6 BRA `(.L_x_2341) ;  /* 0x0000000000a86947 */ /* 0x000fea0003800000 */
[----:B01234-:R-:W0:Y:S01]  /*cc90*/  LDS.128 R4, [R52+0x8000] ;  /* 0x0080000034047984 */ /* 0x01fe220000000c00 */
        /* <DEDUP_REMOVED lines=41> */
.L_x_2341:
[----:B------:R-:W-:Y:S05]  /*cf30*/  BSYNC B1 ;  /* 0x0000000000017941 */ /* 0x000fea0003800000 */
.L_x_2340:
        /* <DEDUP_REMOVED lines=16> */
[----:B------:R-:W-:Y:S01]  /*d040*/  SHF.R.U32.HI R45, RZ, 0x10, R43 ;  /* 0x00000010ff2d7819 */ /* 0x000fe2000001162b */
[----:B------:R-:W-:Y:S01]  /*d050*/  HADD2.F32 R44, -RZ, R78.H0_H0 ;  /* 0x2000004eff2c7230 */ /* 0x000fe20000004100 */
[----:B------:R-:W-:Y:S01]  /*d060*/  SHF.R.U32.HI R47, RZ, 0x10, R41 ;  /* 0x00000010ff2f7819 */ /* 0x000fe20000011629 */
        /* <DEDUP_REMOVED lines=38> */
.L_x_2354:
[----:B------:R-:W-:Y:S05]  /*d2d0*/  BSYNC B1 ;  /* 0x0000000000017941 */ /* 0x000fea0003800000 */
.L_x_2353:
[----:B------:R-:W-:Y:S04]  /*d2e0*/  BSSY B1, `(.L_x_2355) ;  /* 0x000002c000017945 */ /* 0x000fe80003800000 */
[----:B------:R-:W-:Y:S05]  /*d2f0*/  @P1 BRA `(.L_x_2356) ;  /* 0x0000000000a81947 */ /* 0x000fea0003800000 */
[----:B0-----:R-:W0:Y:S01]  /*d300*/  LDS.128 R4, [R52+0x2000] ;  /* 0x0020000034047984 */ /* 0x001e220000000c00 */
        /* <DEDUP_REMOVED lines=41> */
.L_x_2356:
[----:B------:R-:W-:Y:S05]  /*d5a0*/  BSYNC B1 ;  /* 0x0000000000017941 */ /* 0x000fea0003800000 */
.L_x_2355:
[----:B------:R-:W-:Y:S04]  /*d5b0*/  BSSY B1, `(.L_x_2357) ;  /* 0x000002c000017945 */ /* 0x000fe80003800000 */
[----:B------:R-:W-:Y:S05]  /*d5c0*/  @P2 BRA `(.L_x_2358) ;  /* 0x0000000000a82947 */ /* 0x000fea0003800000 */
[----:B01----:R-:W0:Y:S01]  /*d5d0*/  LDS.128 R4, [R53+0x16400] ;  /* 0x0164000035047984 */ /* 0x003e220000000c00 */
[----:B------:R-:W-:Y:S01]  /*d5e0*/  SHF.R.U32.HI R38, RZ, 0x10, R33 ;  /* 0x00000010ff267819 */ /* 0x000fe20000011621 */
[--C-:B------:R-:W-:Y:S01]  /*d5f0*/  HADD2.F32 R37, -RZ, R71.reuse.H0_H0 ;  /* 0x20000047ff257230 */ /* 0x100fe20000004100 */
[--C-:B------:R-:W-:Y:S01]  /*d600*/  SHF.R.U32.HI R36, RZ, 0x10, R35.reuse ;  /* 0x00000010ff247819 */ /* 0x100fe20000011623 */
[----:B------:R-:W-:Y:S01]  /*d610*/  HADD2.F32 R71, -RZ, R71.H1_H1 ;  /* 0x30000047ff477230 */ /* 0x000fe20000004100 */
        /* <DEDUP_REMOVED lines=37> */
.L_x_2358:
[----:B------:R-:W-:Y:S05]  /*d870*/  BSYNC B1 ;  /* 0x0000000000017941 */ /* 0x000fea0003800000 */
.L_x_2357:
[----:B------:R-:W-:Y:S04]  /*d880*/  BSSY B1, `(.L_x_2359) ;  /* 0x000002c000017945 */ /* 0x000fe80003800000 */
[----:B------:R-:W-:Y:S05]  /*d890*/  @P3 BRA `(.L_x_2360) ;  /* 0x0000000000a83947 */ /* 0x000fea0003800000 */
[----:B012---:R-:W0:Y:S01]  /*d8a0*/  LDS.128 R4, [R52+0x6000] ;  /* 0x0060000034047984 */ /* 0x007e220000000c00 */
[--C-:B------:R-:W-:Y:S01]  /*d8b0*/  SHF.R.U64 R39, R30, 0x10, R31.reuse ;  /* 0x000000101e277819 */ /* 0x100fe2000000121f */
[--C-:B------:R-:W-:Y:S01]  /*d8c0*/  HADD2.F32 R30, -RZ, R13.reuse.H0_H0 ;  /* 0x2000000dff1e7230 */ /* 0x100fe20000004100 */
[----:B------:R-:W-:Y:S01]  /*d8d0*/  SHF.R.U32.HI R31, RZ, 0x10, R31 ;  /* 0x00000010ff1f7819 */ /* 0x000fe2000001161f */
[----:B------:R-:W-:Y:S01]  /*d8e0*/  HADD2.F32 R32, -RZ, R12.H0_H0 ;  /* 0x2000000cff207230 */ /* 0x000fe20000004100 */
[--C-:B------:R-:W-:Y:S01]  /*d8f0*/  SHF.R.U32.HI R33, RZ, 0x10, R29.reuse ;  /* 0x00000010ff217819 */ /* 0x100fe2000001161d */
        /* <DEDUP_REMOVED lines=14> */
[--C-:B------:R-:W-:Y:S02]  /*d9e0*/  HADD2.F32 R6, -RZ, R5.reuse.H0_H0 ;  /* 0x20000005ff067230 */ /* 0x100fe40000004100 */
[C---:B------:R-:W-:Y:S01]  /*d9f0*/  FMUL.FTZ R34, R4.reuse, R32 ;  /* 0x0000002004227220 */ /* 0x040fe20000410000 */
[----:B------:R-:W-:Y:S01]  /*da00*/  FMUL.FTZ R36, R4, R30 ;  /* 0x0000001e04247220 */ /* 0x000fe20000410000 */
[----:B------:R-:W-:Y:S02]  /*da10*/  HADD2.F32 R28, -RZ, R12.H1_H1 ;  /* 0x3000000cff1c7230 */ /* 0x000fe40000004100 */
[----:B------:R-:W-:Y:S01]  /*da20*/  FMUL.FTZ R33, R15, R13 ;  /* 0x0000000d0f217220 */ /* 0x000fe20000410000 */
[----:B------:R-:W-:-:S02]  /*da30*/  HADD2.F32 R5, -RZ, R5.H1_H1 ;  /* 0x30000005ff057230 */ /* 0x000fc40000004100 */
[C---:B------:R-:W-:Y:S01]  /*da40*/  FFMA.FTZ R34, R7.reuse, R30, -R34 ;  /* 0x0000001e07227223 */ /* 0x040fe20000010822 */
[----:B------:R-:W-:Y:S02]  /*da50*/  HADD2.F32 R12, -RZ, R37.H0_H0 ;  /* 0x20000025ff0c7230 */ /* 0x000fe40000004100 */
[----:B------:R-:W-:Y:S01]  /*da60*/  FFMA.FTZ R29, R7, R32, R36 ;  /* 0x00000020071d7223 */ /* 0x000fe20000010024 */
        /* <DEDUP_REMOVED lines=13> */
.L_x_2360:
[----:B------:R-:W-:Y:S05]  /*db40*/  BSYNC B1 ;  /* 0x0000000000017941 */ /* 0x000fea0003800000 */
.L_x_2359:
[----:B------:R-:W-:Y:S04]  /*db50*/  BSSY B1, `(.L_x_2361) ;  /* 0x000002c000017945 */ /* 0x000fe80003800000 */
[----:B------:R-:W-:Y:S05]  /*db60*/  @P4 BRA `(.L_x_2362) ;  /* 0x0000000000a84947 */ /* 0x000fea0003800000 */
[----:B0123--:R-:W0:Y:S01]  /*db70*/  LDS.128 R4, [R53+0x1a400] ;  /* 0x01a4000035047984 */ /* 0x00fe220000000c00 */
[--C-:B------:R-:W-:Y:S01]  /*db80*/  SHF.R.U64 R33, R26, 0x10, R27.reuse ;  /* 0x000000101a217819 */ /* 0x100fe2000000121b */
[----:B------:R-:W-:Y:S01]  /*db90*/  HADD2.F32 R26, -RZ, R10.H0_H0 ;  /* 0x2000000aff1a7230 */ /* 0x000fe20000004100 */
[----:B------:R-:W-:Y:S02]  /*dba0*/  SHF.R.U32.HI R12, RZ, 0x10, R27 ;  /* 0x00000010ff0c7819 */ /* 0x000fe4000001161b */
        /* <DEDUP_REMOVED lines=20> */
[----:B------:R-:W-:Y:S01]  /*dcf0*/  FMUL.FTZ R27, R13, R11 ;  /* 0x0000000b0d1b7220 */ /* 0x000fe20000410000 */
[----:B------:R-:W-:Y:S02]  /*dd00*/  HADD2.F32 R5, -RZ, R5.H1_H1 ;  /* 0x30000005ff057230 */ /* 0x000fe40000004100 */
[C---:B------:R-:W-:Y:S01]  /*dd10*/  FFMA.FTZ R28, R7.reuse, R24, -R28 ;  /* 0x00000018071c7223 */ /* 0x040fe2000001081c */
[----:B------:R-:W-:Y:S02]  /*dd20*/  HADD2.F32 R10, -RZ, R31.H0_H0 ;  /* 0x2000001fff0a7230 */ /* 0x000fe40000004100 */
[----:B------:R-:W-:Y:S01]  /*dd30*/  FFMA.FTZ R15, R7, R26, R30 ;  /* 0x0000001a070f7223 */ /* 0x000fe2000001001e */
        /* <DEDUP_REMOVED lines=13> */
.L_x_2362:
[----:B------:R-:W-:Y:S05]  /*de10*/  BSYNC B1 ;  /* 0x0000000000017941 */ /* 0x000fea0003800000 */
.L_x_2361:
        /* <DEDUP_REMOVED lines=26> */
[----:B------:R-:W-:-:S02]  /*dfc0*/  HADD2.F32 R10, -RZ, R0.H1_H1 ;  /* 0x30000000ff0a7230 */ /* 0x000fc40000004100 */
[----:B------:R-:W-:Y:S01]  /*dfd0*/  FFMA.FTZ R11, R7, R14, R24 ;  /* 0x0000000e070b7223 */ /* 0x000fe20000010018 */
[----:B------:R-:W-:Y:S02]  /*dfe0*/  HADD2.F32 R4, -RZ, R25.H0_H0 ;  /* 0x20000019ff047230 */ /* 0x000fe40000004100 */
[CC--:B------:R-:W-:Y:S01]  /*dff0*/  FMUL.FTZ R15, R9.reuse, R3.reuse ;  /* 0x00000003090f7220 */ /* 0x0c0fe20000410000 */
[----:B------:R-:W-:Y:S02]  /*e000*/  HADD2.F32 R0, -RZ, R27.H0_H0 ;  /* 0x2000001bff007230 */ /* 0x000fe40000004100 */
[----:B------:R-:W-:Y:S01]  /*e010*/  FMUL.FTZ R13, R9, R10 ;  /* 0x0000000a090d7220 */ /* 0x000fe20000410000 */
[C---:B------:R-:W-:Y:S02]  /*e020*/  FMUL.FTZ R7, R5.reuse, R4 ;  /* 0x0000000405077220 */ /* 0x040fe40000410000 */
[-C--:B------:R-:W-:Y:S01]  /*e030*/  FMUL.FTZ R9, R5, R0.reuse ;  /* 0x0000000005097220 */ /* 0x080fe20000410000 */
[----:B------:R-:W-:Y:S01]  /*e040*/  FFMA.FTZ R13, R8, R3, -R13 ;  /* 0x00000003080d7223 */ /* 0x000fe2000001080d */
[----:B------:R-:W-:Y:S01]  /*e050*/  FFMA.FTZ R5, R6, R0, -R7 ;  /* 0x0000000006057223 */ /* 0x000fe20000010807 */
[----:B------:R-:W-:Y:S01]  /*e060*/  FFMA.FTZ R8, R8, R10, R15 ;  /* 0x0000000a08087223 */ /* 0x000fe2000001000f */
[----:B------:R-:W-:Y:S01]  /*e070*/  FFMA.FTZ R0, R6, R4, R9 ;  /* 0x0000000406007223 */ /* 0x000fe20000010009 */
[----:B------:R-:W-:-:S02]  /*e080*/  F2FP.F16.F32.PACK_AB R7, R26, R21 ;  /* 0x000000151a07723e */ /* 0x000fc400000000ff */
[----:B------:R-:W-:Y:S02]  /*e090*/  F2FP.F16.F32.PACK_AB R4, R11, R20 ;  /* 0x000000140b04723e */ /* 0x000fe400000000ff */
[----:B------:R-:W-:Y:S02]  /*e0a0*/  F2FP.F16.F32.PACK_AB R6, R8, R13 ;  /* 0x0000000d0806723e */ /* 0x000fe400000000ff */
[----:B------:R-:W-:-:S05]  /*e0b0*/  F2FP.F16.F32.PACK_AB R5, R0, R5 ;  /* 0x000000050005723e */ /* 0x000fca00000000ff */
[----:B------:R0:W-:Y:S01]  /*e0c0*/  STS.128 [R52+0xa000], R4 ;  /* 0x00a0000434007388 */ /* 0x0001e20000000c00 */
[----:B------:R-:W-:Y:S05]  /*e0d0*/  BRA `(.L_x_2352) ;  /* 0x0000003000dc7947 */ /* 0x000fea0003800000 */
.L_x_2325:
[----:B------:R-:W-:Y:S01]  /*e0e0*/  IMAD.MOV.U32 R9, RZ, RZ, R77 ;  /* 0x000000ffff097224 */ /* 0x000fe200078e004d */
[-C--:B------:R-:W-:Y:S01]  /*e0f0*/  ISETP.GE.AND P0, PT, R184, R8.reuse, PT ;  /* 0x00000008b800720c */ /* 0x080fe20003f06270 */
[----:B------:R-:W0:Y:S01]  /*e100*/  LDC R77, c[0x0][0x428] ;  /* 0x00010a00ff4d7b82 */ /* 0x000e220000000800 */
[----:B------:R-:W-:Y:S01]  /*e110*/  BSSY B1, `(.L_x_2363) ;  /* 0x000003d000017945 */ /* 0x000fe20003800000 */
[----:B------:R-:W-:Y:S01]  /*e120*/  ISETP.GE.AND P1, PT, R209, R8, PT ;  /* 0x00000008d100720c */ /* 0x000fe20003f26270 */
[----:B------:R-:W-:Y:S01]  /*e130*/  IMAD.MOV.U32 R14, RZ, RZ, R52 ;  /* 0x000000ffff0e7224 */ /* 0x000fe200078e0034 */
[----:B------:R-:W-:Y:S01]  /*e140*/  MOV R15, R75 ;  /* 0x0000004b000f7202 */ /* 0x000fe20000000f00 */
[----:B------:R-:W-:Y:S01]  /*e150*/  IMAD.MOV.U32 R8, RZ, RZ, R146 ;  /* 0x000000ffff087224 */ /* 0x000fe200078e0092 */
        /* <DEDUP_REMOVED lines=56> */
.L_x_2364:
[----:B------:R-:W-:Y:S05]  /*e4e0*/  BSYNC B1 ;  /* 0x0000000000017941 */ /* 0x000fea0003800000 */
.L_x_2363:
[----:B------:R-:W-:Y:S01]  /*e4f0*/  BSSY B1, `(.L_x_2365) ;  /* 0x0000026000017945 */ /* 0x000fe20003800000 */
[----:B-----5:R-:W-:Y:S01]  /*e500*/  IMAD.MOV.U32 R74, RZ, RZ, R4 ;  /* 0x000000ffff4a7224 */ /* 0x020fe200078e0004 */
[----:B------:R-:W-:Y:S01]  /*e510*/  MOV R75, R5 ;  /* 0x00000005004b7202 */ /* 0x000fe20000000f00 */
[----:B------:R-:W-:Y:S01]  /*e520*/  IMAD.MOV.U32 R76, RZ, RZ, R6 ;  /* 0x000000ffff4c7224 */ /* 0x000fe200078e0006 */
[----:B0-----:R-:W-:Y:S01]  /*e530*/  CS2R R66, SRZ ;  /* 0x0000000000427805 */ /* 0x001fe2000001ff00 */
        /* <DEDUP_REMOVED lines=33> */
.L_x_2366:
[----:B------:R-:W-:Y:S05]  /*e750*/  BSYNC B1 ;  /* 0x0000000000017941 */ /* 0x000fea0003800000 */
.L_x_2365:
        /* <DEDUP_REMOVED lines=9> */
[----:B------:R-:W-:Y:S01]  /*e7f0*/  MOV R3, R27 ;  /* 0x0000001b00037202 */ /* 0x000fe20000000f00 */
[----:B-----5:R-:W-:Y:S01]  /*e800*/  IMAD.MOV.U32 R71, RZ, RZ, R43 ;  /* 0x000000ffff477224 */ /* 0x020fe200078e002b */
[----:B------:R-:W-:Y:S01]  /*e810*/  PRMT R89, R89, 0x5410, R74 ;  /* 0x0000541059597816 */ /* 0x000fe2000000004a */
        /* <DEDUP_REMOVED lines=17> */
[----:B------:R-:W-:-:S02]  /*e930*/  PRMT R88, R88, 0x5410, R76 ;  /* 0x0000541058587816 */ /* 0x000fc4000000004c */
[----:B------:R-:W-:Y:S02]  /*e940*/  PRMT R90, R90, 0x5410, R68 ;  /* 0x000054105a5a7816 */ /* 0x000fe40000000044 */
[----:B------:R-:W-:Y:S02]  /*e950*/  MOV R68, R36 ;  /* 0x0000002400447202 */ /* 0x000fe40000000f00 */
[----:B------:R-:W-:Y:S01]  /*e960*/  PRMT R88, R3, 0x7610, R88 ;  /* 0x0000761003587816 */ /* 0x000fe20000000058 */
[----:B------:R-:W-:Y:S01]  /*e970*/  IMAD R3, R193, 0x80, R184 ;  /* 0x00000080c1037824 */ /* 0x000fe200078e02b8 */
[----:B------:R-:W-:Y:S01]  /*e980*/  PRMT R87, R87, 0x5410, R20 ;  /* 0x0000541057577816 */ /* 0x000fe20000000014 */
[----:B------:R-:W-:Y:S01]  /*e990*/  IMAD.MOV.U32 R20, RZ, RZ, R37 ;  /* 0x000000ffff147224 */ /* 0x000fe200078e0025 */
[----:B------:R-:W-:Y:S01]  /*e9a0*/  PRMT R82, R68, 0x7610, R82 ;  /* 0x0000761044527816 */ /* 0x000fe20000000052 */
[----:B------:R-:W-:Y:S01]  /*e9b0*/  IMAD.MOV.U32 R68, RZ, RZ, R38 ;  /* 0x000000ffff447224 */ /* 0x000fe200078e0026 */
[----:B------:R-:W-:-:S02]  /*e9c0*/  LEA R3, R212, R3, 0x6 ;  /* 0x00000003d4037211 */ /* 0x000fc400078e30ff */
[----:B------:R-:W-:Y:S02]  /*e9d0*/  PRMT R82, R82, 0x5410, R20 ;  /* 0x0000541052527816 */ /* 0x000fe40000000014 */
[----:B------:R-:W-:Y:S02]  /*e9e0*/  MOV R20, R60 ;  /* 0x0000003c00147202 */ /* 0x000fe40000000f00 */
[----:B------:R-:W-:Y:S01]  /*e9f0*/  PRMT R83, R68, 0x5410, R69 ;  /* 0x0000541044537816 */ /* 0x000fe20000000045 */
[----:B-1----:R-:W-:Y:S01]  /*ea00*/  @P2 IMAD.HI.U32 R0, R3, R0, RZ ;  /* 0x0000000003002227 */ /* 0x002fe200078e00ff */
[----:B------:R-:W-:Y:S02]  /*ea10*/  PRMT R76, R20, 0x7610, R76 ;  /* 0x00007610144c7816 */ /* 0x000fe4000000004c */
[----:B------:R-:W-:Y:S01]  /*ea20*/  MOV R69, R63 ;  /* 0x0000003f00457202 */ /* 0x000fe20000000f00 */
[----:B------:R-:W-:Y:S01]  /*ea30*/  IMAD.MOV.U32 R20, RZ, RZ, R61 ;  /* 0x000000ffff147224 */ /* 0x000fe200078e003d */
[----:B0-----:R-:W-:Y:S01]  /*ea40*/  @P2 SHF.R.U32.HI R3, RZ, R21, R0 ;  /* 0x00000015ff032219 */ /* 0x001fe20000011600 */
[----:B------:R-:W-:-:S02]  /*ea50*/  IMAD.MOV.U32 R68, RZ, RZ, R62 ;  /* 0x000000ffff447224 */ /* 0x000fc400078e003e */
[----:B------:R-:W-:Y:S01]  /*ea60*/  IMAD.MOV.U32 R0, RZ, RZ, R40 ;  /* 0x000000ffff007224 */ /* 0x000fe200078e0028 */
[----:B------:R-:W-:Y:S01]  /*ea70*/  PRMT R76, R76, 0x5410, R20 ;  /* 0x000054104c4c7816 */ /* 0x000fe20000000014 */
[----:B------:R-:W-:Y:S01]  /*ea80*/  IMAD.MOV.U32 R20, RZ, RZ, R41 ;  /* 0x000000ffff147224 */ /* 0x000fe200078e0029 */
[----:B------:R-:W-:Y:S01]  /*ea90*/  PRMT R77, R68, 0x5410, R69 ;  /* 0x00005410444d7816 */ /* 0x000fe20000000045 */
[----:B------:R-:W-:Y:S01]  /*eaa0*/  IMAD.WIDE.U32 R14, R3, R12, R14 ;  /* 0x0000000c030e7225 */ /* 0x000fe200078e000e */
[----:B------:R-:W-:Y:S02]  /*eab0*/  SHF.R.S32.HI R21, RZ, 0x1f, R3 ;  /* 0x0000001fff157819 */ /* 0x000fe40000011403 */
[----:B------:R-:W-:Y:S02]  /*eac0*/  MOV R68, R42 ;  /* 0x0000002a00447202 */ /* 0x000fe40000000f00 */
[----:B------:R-:W-:Y:S01]  /*ead0*/  PRMT R69, R0, 0x5410, R20 ;  /* 0x0000541000457816 */ /* 0x000fe20000000014 */
[C---:B------:R-:W-:Y:S01]  /*eae0*/  IMAD R0, R21.reuse, R12, RZ ;  /* 0x0000000c15007224 */ /* 0x040fe200078e02ff */
[----:B------:R-:W-:Y:S01]  /*eaf0*/  PRMT R70, R68, 0x5410, R71 ;  /* 0x0000541044467816 */ /* 0x000fe20000000047 */
[----:B------:R-:W-:-:S02]  /*eb00*/  IMAD R68, R21, R10, RZ ;  /* 0x0000000a15447224 */ /* 0x000fc400078e02ff */
[C---:B------:R-:W-:Y:S01]  /*eb10*/  IMAD.WIDE.U32 R20, R3.reuse, R10, R8 ;  /* 0x0000000a03147225 */ /* 0x040fe200078e0008 */
[----:B------:R-:W-:Y:S01]  /*eb20*/  LEA R8, P2, R14, UR4, 0x1 ;  /* 0x000000040e087c11 */ /* 0x000fe2000f8408ff */
[----:B------:R-:W-:Y:S02]  /*eb30*/  UMOV UR4, 0xffffffff ;  /* 0xffffffff00047882 */ /* 0x000fe40000000000 */
[C---:B------:R-:W-:Y:S01]  /*eb40*/  IMAD R9, R3.reuse, R13, R0 ;  /* 0x0000000d03097224 */ /* 0x040fe200078e0200 */
[----:B------:R-:W-:Y:S01]  /*eb50*/  LEA R0, P3, R20, UR6, 0x1 ;  /* 0x0000000614007c11 */ /* 0x000fe2000f8608ff */
[----:B------:R-:W-:Y:S01]  /*eb60*/  IMAD R3, R3, R11, R68 ;  /* 0x0000000b03037224 */ /* 0x000fe200078e0244 */
[----:B------:R-:W-:Y:S01]  /*eb70*/  MOV R11, R45 ;  /* 0x0000002d000b7202 */ /* 0x000fe20000000f00 */
[----:B------:R-:W-:Y:S02]  /*eb80*/  IMAD.IADD R9, R15, 0x1, R9 ;  /* 0x000000010f097824 */ /* 0x000fe400078e0209 */
[----:B------:R-:W-:-:S02]  /*eb90*/  IMAD.IADD R3, R21, 0x1, R3 ;  /* 0x0000000115037824 */ /* 0x000fc400078e0203 */
[----:B------:R-:W-:Y:S01]  /*eba0*/  IMAD.MOV.U32 R10, RZ, RZ, R44 ;  /* 0x000000ffff0a7224 */ /* 0x000fe200078e002c */
[----:B------:R-:W-:Y:S02]  /*ebb0*/  LEA.HI.X R9, R14, UR5, R9, 0x1, P2 ;  /* 0x000000050e097c11 */ /* 0x000fe400090f0c09 */
[----:B------:R-:W-:Y:S02]  /*ebc0*/  LEA.HI.X R3, R20, UR7, R3, 0x1, P3 ;  /* 0x0000000714037c11 */ /* 0x000fe400098f0c03 */
[----:B------:R-:W-:Y:S02]  /*ebd0*/  PRMT R68, R10, 0x5410, R11 ;  /* 0x000054100a447816 */ /* 0x000fe4000000000b */
[----:B------:R-:W-:Y:S01]  /*ebe0*/  LEA.HI R10, R208, R208, RZ, 0x1 ;  /* 0x000000d0d00a7211 */ /* 0x000fe200078f08ff */
[----:B------:R-:W-:Y:S06]  /*ebf0*/  BRA.DIV UR4, `(.L_x_2367) ;  /* 0x0000013e04a07947 */ /* 0x000fec000b800000 */
.L_x_2581:
[----:B------:R-:W-:-:S03]  /*ec00*/  UMOV UR4, 0xffffffff ;  /* 0xffffffff00047882 */ /* 0x000fc60000000000 */
[----:B------:R-:W-:Y:S05]  /*ec10*/  BRA.DIV UR4, `(.L_x_2368) ;  /* 0x0000013e04c07947 */ /* 0x000fea000b800000 */
.L_x_2584:
[----:B------:R-:W-:-:S03]  /*ec20*/  UMOV UR4, 0xffffffff ;  /* 0xffffffff00047882 */ /* 0x000fc60000000000 */
[----:B------:R-:W-:Y:S05]  /*ec30*/  BRA.DIV UR4, `(.L_x_2369) ;  /* 0x0000013e04e07947 */ /* 0x000fea000b800000 */
.L_x_2587:
[----:B------:R-:W-:-:S03]  /*ec40*/  UMOV UR4, 0xffffffff ;  /* 0xffffffff00047882 */ /* 0x000fc60000000000 */
[----:B------:R-:W-:Y:S05]  /*ec50*/  BRA.DIV UR4, `(.L_x_2370) ;  /* 0x0000014204007947 */ /* 0x000fea000b800000 */
.L_x_2590:
[----:B------:R-:W-:-:S03]  /*ec60*/  UMOV UR4, 0xffffffff ;  /* 0xffffffff00047882 */ /* 0x000fc60000000000 */
[----:B------:R-:W-:Y:S05]  /*ec70*/  BRA.DIV UR4, `(.L_x_2371) ;  /* 0x0000014204207947 */ /* 0x000fea000b800000 */
.L_x_2593:
[----:B------:R-:W-:Y:S01]  /*ec80*/  UMOV UR4, 0xffffffff ;  /* 0xffffffff00047882 */ /* 0x000fe20000000000 */
[----:B------:R-:W-:Y:S02]  /*ec90*/  LOP3.LUT R9, R10, 0xfffffffe, RZ, 0xc0, !PT ;  /* 0xfffffffe0a097812 */ /* 0x000fe400078ec0ff */
[----:B------:R-:W-:Y:S05]  /*eca0*/  BRA.DIV UR4, `(.L_x_2372) ;  /* 0x00000142043c7947 */ /* 0x000fea000b800000 */
.L_x_2596:
[----:B------:R-:W-:Y:S01]  /*ecb0*/  UMOV UR4, 0xffffffff ;  /* 0xffffffff00047882 */ /* 0x000fe20000000000 */
[----:B------:R-:W-:Y:S02]  /*ecc0*/  IADD3 R9, R208, -R9, RZ ;  /* 0x80000009d0097210 */ /* 0x000fe40007ffe0ff */
[----:B------:R-:W-:Y:S05]  /*ecd0*/  BRA.DIV UR4, `(.L_x_2373) ;  /* 0x0000014204587947 */ /* 0x000fea000b800000 */
.L_x_2599:
[----:B------:R-:W-:Y:S01]  /*ece0*/  UMOV UR4, 0xffffffff ;  /* 0xffffffff00047882 */ /* 0x000fe20000000000 */
[----:B------:R-:W-:Y:S02]  /*ecf0*/  SHF.L.U32 R9, R9, 0x1f, RZ ;  /* 0x0000001f09097819 */ /* 0x000fe400000006ff */
[----:B------:R-:W-:Y:S05]  /*ed00*/  BRA.DIV UR4, `(.L_x_2374) ;  /* 0x0000014204747947 */ /* 0x000fea000b800000 */
.L_x_2602:
[----:B------:R-:W0:Y:S01]  /*ed10*/  SYNCS.PHASECHK.TRANS64.TRYWAIT P2, [R18+URZ+0x34800], R9 ;  /* 0x03480009120075a7 */ /* 0x000e22000804017f */
[----:B------:R-:W-:Y:S01]  /*ed20*/  IMAD.MOV.U32 R0, RZ, RZ, R46 ;  /* 0x000000ffff007224 */ /* 0x000fe200078e002e */
[----:B------:R-:W-:Y:S01]  /*ed30*/  MOV R8, R48 ;  /* 0x0000003000087202 */ /* 0x000fe20000000f00 */
[----:B------:R-:W-:Y:S01]  /*ed40*/  IMAD.MOV.U32 R3, RZ, RZ, R47 ;  /* 0x000000ffff037224 */ /* 0x000fe200078e002f */
[----:B------:R-:W-:Y:S01]  /*ed50*/  MOV R12, R57 ;  /* 0x00000039000c7202 */ /* 0x000fe20000000f00 */
[----:B------:R-:W-:Y:S01]  /*ed60*/  IMAD.MOV.U32 R10, RZ, RZ, R49 ;  /* 0x000000ffff0a7224 */ /* 0x000fe200078e0031 */
[----:B------:R-:W-:Y:S01]  /*ed70*/  BSSY B1, `(.L_x_2375) ;  /* 0x0000017000017945 */ /* 0x000fe20003800000 */
        /* <DEDUP_REMOVED lines=22> */
.L_x_2603:
[----:B------:R-:W-:Y:S05]  /*eee0*/  BSYNC B1 ;  /* 0x0000000000017941 */ /* 0x000fea0003800000 */
.L_x_2375:
        /* <DEDUP_REMOVED lines=13> */
[----:B0-----:R-:W-:Y:S02]  /*efc0*/  SHF.R.S32.HI R9, RZ, 0x1f, R10 ;  /* 0x0000001fff097819 */ /* 0x001fe4000001140a */
[----:B------:R-:W-:Y:S02]  /*efd0*/  SHF.R.U64 R102, R32, 0x10, R33 ;  /* 0x0000001020667819 */ /* 0x000fe40000001221 */
[----:B------:R-:W-:Y:S01]  /*efe0*/  LEA.HI R11, R9, R10, RZ, 0x3 ;  /* 0x0000000a090b7211 */ /* 0x000fe200078f18ff */
[----:B------:R-:W-:Y:S01]  /*eff0*/  IMAD.SHL.U32 R10, R10, 0x8, RZ ;  /* 0x000000080a0a7824 */ /* 0x000fe200078e00ff */
[----:B------:R-:W-:-:S02]  /*f000*/  LOP3.LUT R9, R8, R197, RZ, 0x3c, !PT ;  /* 0x000000c508097212 */ /* 0x000fc400078e3cff */
[--C-:B------:R-:W-:Y:S01]  /*f010*/  SHF.R.U64 R99, R4, 0x10, R5.reuse ;  /* 0x0000001004637819 */ /* 0x100fe20000001205 */
[----:B------:R-:W-:Y:S01]  /*f020*/  IMAD.SHL.U32 R11, R11, 0x400, RZ ;  /* 0x000004000b0b7824 */ /* 0x000fe200078e00ff */
[----:B------:R-:W-:Y:S02]  /*f030*/  LOP3.LUT R10, R191, 0x38, R10, 0xf8, !PT ;  /* 0x00000038bf0a7812 */ /* 0x000fe400078ef80a */
[----:B------:R-:W-:Y:S02]  /*f040*/  LEA R9, R196, R9, 0x9 ;  /* 0x00000009c4097211 */ /* 0x000fe400078e48ff */
[----:B------:R-:W-:Y:S02]  /*f050*/  LOP3.LUT R11, R11, 0x7fffe000, RZ, 0xc0, !PT ;  /* 0x7fffe0000b0b7812 */ /* 0x000fe400078ec0ff */
[----:B------:R-:W-:Y:S01]  /*f060*/  LOP3.LUT R13, R10, R197, RZ, 0x3c, !PT ;  /* 0x000000c50a0d7212 */ /* 0x000fe200078e3cff */
[----:B------:R-:W-:Y:S01]  /*f070*/  IMAD R84, R9, 0x2, R18 ;  /* 0x0000000209547824 */ /* 0x000fe200078e0212 */
[----:B------:R-:W-:Y:S01]  /*f080*/  SHF.R.U32.HI R94, RZ, 0x10, R5 ;  /* 0x00000010ff5e7819 */ /* 0x000fe20000011605 */
[----:B------:R-:W-:Y:S01]  /*f090*/  IMAD R12, R196, 0x200, R11 ;  /* 0x00000200c40c7824 */ /* 0x000fe200078e020b */
[----:B------:R-:W-:-:S02]  /*f0a0*/  SHF.R.U32.HI R93, RZ, 0x10, R33 ;  /* 0x00000010ff5d7819 */ /* 0x000fc40000011621 */
[----:B------:R-:W0:Y:S01]  /*f0b0*/  LDS.128 R8, [R84+0x10400] ;  /* 0x0104000054087984 */ /* 0x000e220000000c00 */
[----:B------:R-:W-:Y:S01]  /*f0c0*/  HADD2.F32 R94, -RZ, R94.H0_H0 ;  /* 0x2000005eff5e7230 */ /* 0x000fe20000004100 */
[----:B------:R-:W-:Y:S02]  /*f0d0*/  IADD3 R13, R12, R13, RZ ;  /* 0x0000000d0c0d7210 */ /* 0x000fe40007ffe0ff */
[--C-:B------:R-:W-:Y:S02]  /*f0e0*/  SHF.R.U64 R101, R34, 0x10, R35.reuse ;  /* 0x0000001022657819 */ /* 0x100fe40000001223 */
[----:B------:R-:W-:Y:S01]  /*f0f0*/  SHF.R.U32.HI R100, RZ, 0x10, R35 ;  /* 0x00000010ff647819 */ /* 0x000fe20000011623 */
[----:B------:R-:W-:Y:S01]  /*f100*/  IMAD R86, R13, 0x2, R18 ;  /* 0x000000020d567824 */ /* 0x000fe200078e0212 */
[--C-:B------:R-:W-:Y:S02]  /*f110*/  SHF.R.U32.HI R95, RZ, 0x10, R7.reuse ;  /* 0x00000010ff5f7819 */ /* 0x100fe40000011607 */
[----:B------:R-:W-:-:S02]  /*f120*/  SHF.R.U64 R97, R6, 0x10, R7 ;  /* 0x0000001006617819 */ /* 0x000fc40000001207 */
[----:B------:R-:W1:Y:S01]  /*f130*/  LDS.128 R12, [R86+0x10400] ;  /* 0x01040000560c7984 */ /* 0x000e620000000c00 */
[--C-:B0-----:R-:W-:Y:S02]  /*f140*/  HADD2.F32 R5, -RZ, R9.reuse.H0_H0 ;  /* 0x20000009ff057230 */ /* 0x101fe40000004100 */
[----:B------:R-:W-:Y:S02]  /*f150*/  HADD2.F32 R4, -RZ, R8.H0_H0 ;  /* 0x20000008ff047230 */ /* 0x000fe40000004100 */
[----:B------:R-:W-:Y:S02]  /*f160*/  HADD2.F32 R9, -RZ, R9.H1_H1 ;  /* 0x30000009ff097230 */ /* 0x000fe40000004100 */
[----:B------:R-:W-:Y:S02]  /*f170*/  HADD2.F32 R6, -RZ, R10.H0_H0 ;  /* 0x2000000aff067230 */ /* 0x000fe40000004100 */
        /* <DEDUP_REMOVED lines=9> */
[----:B------:R-:W-:Y:S01]  /*f210*/  FFMA.FTZ R91, R5, R91, -R90 ;  /* 0x0000005b055b7223 */ /* 0x000fe2000001085a */
[----:B------:R-:W-:-:S02]  /*f220*/  HADD2.F32 R90, -RZ, R89.H1_H1 ;  /* 0x30000059ff5a7230 */ /* 0x000fc40000004100 */
[----:B------:R-:W-:Y:S01]  /*f230*/  FFMA.FTZ R96, R5, R92, R96 ;  /* 0x0000005c05607223 */ /* 0x000fe20000010060 */
[----:B------:R-:W-:Y:S02]  /*f240*/  HADD2.F32 R89, -RZ, R89.H0_H0 ;  /* 0x20000059ff597230 */ /* 0x000fe40000004100 */
[----:B------:R-:W-:Y:S01]  /*f250*/  FMUL.FTZ R92, R33, R32 ;  /* 0x00000020215c7220 */ /* 0x000fe20000410000 */
[----:B------:R-:W-:Y:S02]  /*f260*/  HADD2.F32 R34, -RZ, R14.H0_H0 ;  /* 0x2000000eff227230 */ /* 0x000fe40000004100 */
[C---:B------:R-:W-:Y:S01]  /*f270*/  FMUL.FTZ R5, R13.reuse, R90 ;  /* 0x0000005a0d057220 */ /* 0x040fe20000410000 */
[----:B------:R-:W-:Y:S02]  /*f280*/  HADD2.F32 R33, -RZ, R88.H1_H1 ;  /* 0x30000058ff217230 */ /* 0x000fe40000004100 */
[----:B------:R-:W-:Y:S01]  /*f290*/  FMUL.FTZ R13, R13, R89 ;  /* 0x000000590d0d7220 */ /* 0x000fe20000410000 */
[----:B------:R-:W-:-:S02]  /*f2a0*/  HADD2.F32 R35, -RZ, R15.H0_H0 ;  /* 0x2000000fff237230 */ /* 0x000fc40000004100 */
[C---:B------:R-:W-:Y:S01]  /*f2b0*/  FFMA.FTZ R89, R4.reuse, R89, -R5 ;  /* 0x0000005904597223 */ /* 0x040fe20000010805 */
[----:B------:R-:W-:Y:S02]  /*f2c0*/  HADD2.F32 R5, -RZ, R88.H0_H0 ;  /* 0x20000058ff057230 */ /* 0x000fe40000004100 */
[----:B------:R-:W-:Y:S01]  /*f2d0*/  FFMA.FTZ R90, R4, R90, R13 ;  /* 0x0000005a045a7223 */ /* 0x000fe2000001000d */
[--C-:B------:R-:W-:Y:S02]  /*f2e0*/  HADD2.F32 R88, -RZ, R87.reuse.H0_H0 ;  /* 0x20000057ff587230 */ /* 0x100fe40000004100 */
[C---:B------:R-:W-:Y:S01]  /*f2f0*/  FFMA.FTZ R98, R9.reuse, R32, -R98 ;  /* 0x0000002009627223 */ /* 0x040fe20000010862 */
[----:B------:R-:W-:Y:S02]  /*f300*/  HADD2.F32 R4, -RZ, R87.H1_H1 ;  /* 0x30000057ff047230 */ /* 0x000fe40000004100 */
[----:B------:R-:W-:Y:S01]  /*f310*/  FFMA.FTZ R93, R9, R94, R92 ;  /* 0x0000005e095d7223 */ /* 0x000fe2000001005c */
[C---:B------:R-:W-:Y:S01]  /*f320*/  FMUL.FTZ R9, R34.reuse, R33 ;  /* 0x0000002122097220 */ /* 0x040fe20000410000 */
[----:B------:R-:W-:Y:S01]  /*f330*/  FMUL.FTZ R13, R34, R5 ;  /* 0x00000005220d7220 */ /* 0x000fe20000410000 */
[----:B------:R-:W-:-:S02]  /*f340*/  HADD2.F32 R15, -RZ, R15.H1_H1 ;  /* 0x3000000fff0f7230 */ /* 0x000fc40000004100 */
[C---:B------:R-:W-:Y:S01]  /*f350*/  FMUL.FTZ R92, R35.reuse, R88 ;  /* 0x00000058235c7220 */ /* 0x040fe20000410000 */
[----:B------:R-:W-:Y:S02]  /*f360*/  HADD2.F32 R34, -RZ, R95.H0_H0 ;  /* 0x2000005fff227230 */ /* 0x000fe40000004100 */
[-C--:B------:R-:W-:Y:S01]  /*f370*/  FMUL.FTZ R35, R35, R4.reuse ;  /* 0x0000000423237220 */ /* 0x080fe20000410000 */
[----:B------:R-:W-:Y:S02]  /*f380*/  HADD2.F32 R32, -RZ, R100.H0_H0 ;  /* 0x20000064ff207230 */ /* 0x000fe40000004100 */
[C---:B------:R-:W-:Y:S01]  /*f390*/  FFMA.FTZ R87, R6.reuse, R5, -R9 ;  /* 0x0000000506577223 */ /* 0x040fe20000010809 */
[----:B------:R-:W-:Y:S01]  /*f3a0*/  FFMA.FTZ R33, R6, R33, R13 ;  /* 0x0000002106217223 */ /* 0x000fe2000001000d */
[----:B------:R-:W-:Y:S01]  /*f3b0*/  FFMA.FTZ R92, R7, R4, -R92 ;  /* 0x00000004075c7223 */ /* 0x000fe2000001085c */
[----:B------:R-:W-:Y:S02]  /*f3c0*/  HADD2.F32 R12, -RZ, R12.H1_H1 ;  /* 0x3000000cff0c7230 */ /* 0x000fe40000004100 */
[----:B------:R-:W-:Y:S01]  /*f3d0*/  FMUL.FTZ R6, R15, R34 ;  /* 0x000000220f067220 */ /* 0x000fe20000410000 */
[----:B------:R-:W-:-:S02]  /*f3e0*/  HADD2.F32 R14, -RZ, R14.H1_H1 ;  /* 0x3000000eff0e7230 */ /* 0x000fc40000004100 */
[----:B------:R-:W-:Y:S01]  /*f3f0*/  FFMA.FTZ R88, R7, R88, R35 ;  /* 0x0000005807587223 */ /* 0x000fe20000010023 */
[-C--:B------:R-:W-:Y:S01]  /*f400*/  FMUL.FTZ R4, R15, R32.reuse ;  /* 0x000000200f047220 */ /* 0x080fe20000410000 */
[----:B------:R-:W-:Y:S02]  /*f410*/  HADD2.F32 R9, -RZ, R99.H0_H0 ;  /* 0x20000063ff097230 */ /* 0x000fe40000004100 */
[C---:B------:R-:W-:Y:S01]  /*f420*/  FFMA.FTZ R95, R11.reuse, R32, -R6 ;  /* 0x000000200b5f7223 */ /* 0x040fe20000010806 */
[----:B------:R-:W-:Y:S02]  /*f430*/  HADD2.F32 R13, -RZ, R97.H0_H0 ;  /* 0x20000061ff0d7230 */ /* 0x000fe40000004100 */
[----:B------:R-:W-:Y:S01]  /*f440*/  FFMA.FTZ R97, R11, R34, R4 ;  /* 0x000000220b617223 */ /* 0x000fe20000010004 */
[----:B------:R-:W-:Y:S02]  /*f450*/  HADD2.F32 R5, -RZ, R102.H0_H0 ;  /* 0x20000066ff057230 */ /* 0x000fe40000004100 */
[----:B------:R-:W-:Y:S01]  /*f460*/  FMUL.FTZ R11, R12, R9 ;  /* 0x000000090c0b7220 */ /* 0x000fe20000410000 */
[----:B------:R-:W-:-:S02]  /*f470*/  HADD2.F32 R7, -RZ, R101.H0_H0 ;  /* 0x20000065ff077230 */ /* 0x000fc40000004100 */
[----:B------:R-:W-:Y:S01]  /*f480*/  FMUL.FTZ R35, R14, R13 ;  /* 0x0000000d0e237220 */ /* 0x000fe20000410000 */
[----:B------:R-:W-:Y:S02]  /*f490*/  HADD2.F32 R8, -RZ, R8.H1_H1 ;  /* 0x30000008ff087230 */ /* 0x000fe40000004100 */
[----:B------:R-:W-:Y:S01]  /*f4a0*/  FMUL.FTZ R12, R12, R5 ;  /* 0x000000050c0c7220 */ /* 0x000fe20000410000 */
[----:B------:R-:W-:Y:S02]  /*f4b0*/  HADD2.F32 R10, -RZ, R10.H1_H1 ;  /* 0x3000000aff0a7230 */ /* 0x000fe40000004100 */
        /* <DEDUP_REMOVED lines=12> */
[----:B------:R-:W-:-:S02]  /*f580*/  F2FP.F16.F32.PACK_AB R8, R15, R90 ;  /* 0x0000005a0f08723e */ /* 0x000fc400000000ff */
[----:B------:R-:W-:-:S05]  /*f590*/  F2FP.F16.F32.PACK_AB R10, R10, R33 ;  /* 0x000000210a0a723e */ /* 0x000fca00000000ff */
[----:B------:R1:W-:Y:S02]  /*f5a0*/  STS.128 [R86+0x10400], R8 ;  /* 0x0104000856007388 */ /* 0x0003e40000000c00 */
.L_x_2380:
[----:B------:R-:W-:Y:S05]  /*f5b0*/  BSYNC B2 ;  /* 0x0000000000027941 */ /* 0x000fea0003800000 */
.L_x_2379:
[----:B------:R-:W-:Y:S04]  /*f5c0*/  BSSY B2, `(.L_x_2381) ;  /* 0x0000061000027945 */ /* 0x000fe80003800000 */
[----:B------:R-:W-:Y:S05]  /*f5d0*/  @P2 BRA `(.L_x_2382) ;  /* 0x00000004007c2947 */ /* 0x000fea0003800000 */
[----:B-1----:R-:W-:Y:S01]  /*f5e0*/  LEA.HI R4, R85, R214, RZ, 0x1d ;  /* 0x000000d655047211 */ /* 0x002fe200078fe8ff */
[----:B------:R-:W-:Y:S01]  /*f5f0*/  HADD2.F32 R34, -RZ, R82.H1_H1 ;  /* 0x30000052ff227230 */ /* 0x000fe20000004100 */
[----:B------:R-:W-:Y:S01]  /*f600*/  SHF.R.U64 R89, R36, 0x10, R37 ;  /* 0x0000001024597819 */ /* 0x000fe20000001225 */
[--C-:B------:R-:W-:Y:S01]  /*f610*/  HADD2.F32 R36, -RZ, R80.reuse.H1_H1 ;  /* 0x30000050ff247230 */ /* 0x100fe20000004100 */
[----:B------:R-:W-:Y:S01]  /*f620*/  SHF.R.S32.HI R5, RZ, 0x1f, R4 ;  /* 0x0000001fff057819 */ /* 0x000fe20000011404 */
[----:B------:R-:W-:Y:S01]  /*f630*/  HADD2.F32 R80, -RZ, R80.H0_H0 ;  /* 0x20000050ff507230 */ /* 0x000fe20000004100 */
[--C-:B------:R-:W-:Y:S01]  /*f640*/  SHF.R.U64 R86, R24, 0x10, R25.reuse ;  /* 0x0000001018567819 */ /* 0x100fe20000001219 */
[----:B------:R-:W-:Y:S01]  /*f650*/  HADD2.F32 R82, -RZ, R82.H0_H0 ;  /* 0x20000052ff527230 */ /* 0x000fe20000004100 */
[----:B------:R-:W-:Y:S01]  /*f660*/  LEA.HI R5, R5, R4, RZ, 0x3 ;  /* 0x0000000405057211 */ /* 0x000fe200078f18ff */
[----:B------:R-:W-:Y:S01]  /*f670*/  IMAD.SHL.U32 R4, R4, 0x8, RZ ;  /* 0x0000000804047824 */ /* 0x000fe200078e00ff */
[----:B------:R-:W-:-:S02]  /*f680*/  SHF.R.U32.HI R33, RZ, 0x10, R25 ;  /* 0x00000010ff217819 */ /* 0x000fc40000011619 */
[----:B------:R-:W-:Y:S02]  /*f690*/  SHF.L.U32 R5, R5, 0xa, RZ ;  /* 0x0000000a05057819 */ /* 0x000fe400000006ff */
[----:B------:R-:W-:Y:S01]  /*f6a0*/  LOP3.LUT R4, R191, 0x38, R4, 0xf8, !PT ;  /* 0x00000038bf047812 */ /* 0x000fe200078ef804 */
[----:B------:R-:W-:Y:S01]  /*f6b0*/  HADD2.F32 R33, -RZ, R33.H0_H0 ;  /* 0x20000021ff217230 */ /* 0x000fe20000004100 */
[----:B------:R-:W-:Y:S02]  /*f6c0*/  LOP3.LUT R5, R5, 0x7fffe000, RZ, 0xc0, !PT ;  /* 0x7fffe00005057812 */ /* 0x000fe400078ec0ff */
[----:B0-----:R-:W-:Y:S02]  /*f6d0*/  LOP3.LUT R9, R4, R197, RZ, 0x3c, !PT ;  /* 0x000000c504097212 */ /* 0x001fe400078e3cff */
[----:B------:R-:W-:Y:S01]  /*f6e0*/  SHF.R.U32.HI R35, RZ, 0x10, R37 ;  /* 0x00000010ff237819 */ /* 0x000fe20000011625 */
[----:B------:R-:W-:Y:S01]  /*f6f0*/  IMAD R8, R196, 0x200, R5 ;  /* 0x00000200c4087824 */ /* 0x000fe200078e0205 */
[--C-:B------:R-:W-:Y:S01]  /*f700*/  SHF.R.U64 R88, R38, 0x10, R39.reuse ;  /* 0x0000001026587819 */ /* 0x100fe20000001227 */
[----:B------:R-:W0:Y:S01]  /*f710*/  LDS.128 R4, [R222] ;  /* 0x00000000de047984 */ /* 0x000e220000000c00 */
[----:B------:R-:W-:Y:S01]  /*f720*/  SHF.R.U32.HI R87, RZ, 0x10, R39 ;  /* 0x00000010ff577819 */ /* 0x000fe20000011627 */
[----:B------:R-:W-:Y:S01]  /*f730*/  IMAD.IADD R9, R8, 0x1, R9 ;  /* 0x0000000108097824 */ /* 0x000fe200078e0209 */
[----:B------:R-:W-:-:S02]  /*f740*/  SHF.R.U64 R39, R26, 0x10, R27 ;  /* 0x000000101a277819 */ /* 0x000fc4000000121b */
[----:B------:R-:W-:Y:S02]  /*f750*/  SHF.R.U32.HI R37, RZ, 0x10, R27 ;  /* 0x00000010ff257819 */ /* 0x000fe4000001161b */
[----:B------:R-:W-:-:S05]  /*f760*/  LEA R12, R9, R18, 0x1 ;  /* 0x00000012090c7211 */ /* 0x000fca00078e08ff */
[----:B------:R-:W1:Y:S01]  /*f770*/  LDS.128 R8, [R12+0x10400] ;  /* 0x010400000c087984 */ /* 0x000e620000000c00 */
[--C-:B0-----:R-:W-:Y:S02]  /*f780*/  HADD2.F32 R13, -RZ, R5.reuse.H0_H0 ;  /* 0x20000005ff0d7230 */ /* 0x101fe40000004100 */
[----:B------:R-:W-:Y:S02]  /*f790*/  HADD2.F32 R14, -RZ, R5.H1_H1 ;  /* 0x30000005ff0e7230 */ /* 0x000fe40000004100 */
[----:B------:R-:W-:Y:S02]  /*f7a0*/  HADD2.F32 R5, -RZ, R4.H0_H0 ;  /* 0x20000004ff057230 */ /* 0x000fe40000004100 */
        /* <DEDUP_REMOVED lines=14> */
[C---:B------:R-:W-:Y:S01]  /*f890*/  FMUL.FTZ R34, R9.reuse, R80 ;  /* 0x0000005009227220 */ /* 0x040fe20000410000 */
[----:B------:R-:W-:Y:S02]  /*f8a0*/  HADD2.F32 R26, -RZ, R81.H0_H0 ;  /* 0x20000051ff1a7230 */ /* 0x000fe40000004100 */
[C---:B------:R-:W-:Y:S01]  /*f8b0*/  FFMA.FTZ R35, R14.reuse, R25, -R35 ;  /* 0x000000190e237223 */ /* 0x040fe20000010823 */
[----:B------:R-:W-:Y:S01]  /*f8c0*/  FFMA.FTZ R33, R14, R33, R13 ;  /* 0x000000210e217223 */ /* 0x000fe2000001000d */
[-C--:B------:R-:W-:Y:S01]  /*f8d0*/  FMUL.FTZ R9, R9, R82.reuse ;  /* 0x0000005209097220 */ /* 0x080fe20000410000 */
[----:B------:R-:W-:Y:S02]  /*f8e0*/  HADD2.F32 R14, -RZ, R83.H0_H0 ;  /* 0x20000053ff0e7230 */ /* 0x000fe40000004100 */
[----:B------:R-:W-:Y:S01]  /*f8f0*/  FFMA.FTZ R82, R5, R82, -R34 ;  /* 0x0000005205527223 */ /* 0x000fe20000010822 */
        /* <DEDUP_REMOVED lines=21> */
[----:B------:R-:W-:Y:S02]  /*fa50*/  HADD2.F32 R13, -RZ, R39.H0_H0 ;  /* 0x20000027ff0d7230 */ /* 0x000fe40000004100 */
[----:B------:R-:W-:Y:S01]  /*fa60*/  FFMA.FTZ R39, R7, R34, R24 ;  /* 0x0000002207277223 */ /* 0x000fe20000010018 */
        /* <DEDUP_REMOVED lines=22> */
.L_x_2382:
[----:B------:R-:W-:Y:S05]  /*fbd0*/  BSYNC B2 ;  /* 0x0000000000027941 */ /* 0x000fea0003800000 */
.L_x_2381:
[----:B------:R-:W-:Y:S05]  /*fbe0*/  @P3 BRA `(.L_x_2378) ;  /* 0x00000004007c3947 */ /* 0x000fea0003800000 */
[----:B------:R-:W-:Y:S01]  /*fbf0*/  LEA.HI R85, R85, R220, RZ, 0x1d ;  /* 0x000000dc55557211 */ /* 0x000fe200078fe8ff */
[----:B------:R-:W-:Y:S01]  /*fc00*/  HADD2.F32 R32, -RZ, R74.H1_H1 ;  /* 0x3000004aff207230 */ /* 0x000fe20000004100 */
[----:B------:R-:W-:Y:S01]  /*fc10*/  SHF.R.U64 R35, R30, 0x10, R31 ;  /* 0x000000101e237819 */ /* 0x000fe2000000121f */
[----:B------:R-:W-:Y:S01]  /*fc20*/  HADD2.F32 R30, -RZ, R76.H1_H1 ;  /* 0x3000004cff1e7230 */ /* 0x000fe20000004100 */
[----:B-12---:R-:W-:Y:S01]  /*fc30*/  SHF.R.S32.HI R4, RZ, 0x1f, R85 ;  /* 0x0000001fff047819 */ /* 0x006fe20000011455 */
[----:B------:R-:W-:Y:S01]  /*fc40*/  HADD2.F32 R74, -RZ, R74.H0_H0 ;  /* 0x2000004aff4a7230 */ /* 0x000fe20000004100 */
[----:B------:R-:W-:Y:S01]  /*fc50*/  SHF.R.U64 R39, R60, 0x10, R61 ;  /* 0x000000103c277819 */ /* 0x000fe2000000123d */
[----:B------:R-:W-:Y:S01]  /*fc60*/  HADD2.F32 R76, -RZ, R76.H0_H0 ;  /* 0x2000004cff4c7230 */ /* 0x000fe20000004100 */
[----:B------:R-:W-:Y:S01]  /*fc70*/  LEA.HI R5, R4, R85, RZ, 0x3 ;  /* 0x0000005504057211 */ /* 0x000fe200078f18ff */
[----:B------:R-:W-:Y:S01]  /*fc80*/  IMAD.SHL.U32 R4, R85, 0x8, RZ ;  /* 0x0000000855047824 */ /* 0x000fe200078e00ff */
[----:B------:R-:W-:-:S02]  /*fc90*/  SHF.R.U64 R37, R28, 0x10, R29 ;  /* 0x000000101c257819 */ /* 0x000fc4000000121d */
[----:B------:R-:W-:Y:S01]  /*fca0*/  SHF.R.U32.HI R60, RZ, 0x10, R61 ;  /* 0x00000010ff3c7819 */ /* 0x000fe2000001163d */
[----:B------:R-:W-:Y:S01]  /*fcb0*/  IMAD.SHL.U32 R5, R5, 0x400, RZ ;  /* 0x0000040005057824 */ /* 0x000fe200078e00ff */
[----:B------:R-:W-:Y:S02]  /*fcc0*/  LOP3.LUT R4, R191, 0x38, R4, 0xf8, !PT ;  /* 0x00000038bf047812 */ /* 0x000fe400078ef804 */
[----:B------:R-:W-:Y:S02]  /*fcd0*/  SHF.R.U32.HI R29, RZ, 0x10, R29 ;  /* 0x00000010ff1d7819 */ /* 0x000fe4000001161d */
[----:B------:R-:W-:Y:S02]  /*fce0*/  LOP3.LUT R5, R5, 0x7fffe000, RZ, 0xc0, !PT ;  /* 0x7fffe00005057812 */ /* 0x000fe400078ec0ff */
[----:B0-----:R-:W-:Y:S01]  /*fcf0*/  LOP3.LUT R9, R4, R197, RZ, 0x3c, !PT ;  /* 0x000000c504097212 */ /* 0x001fe200078e3cff */
[----:B------:R-:W-:Y:S01]  /*fd00*/  HADD2.F32 R29, -RZ, R29.H0_H0 ;  /* 0x2000001dff1d7230 */ /* 0x000fe20000004100 */
[----:B------:R-:W-:-:S02]  /*fd10*/  LEA R8, R196, R5, 0x9 ;  /* 0x00000005c4087211 */ /* 0x000fc400078e48ff */
[----:B------:R-:W0:Y:S01]  /*fd20*/  LDS.128 R4, [R219] ;  /* 0x00000000db047984 */ /* 0x000e220000000c00 */
[----:B------:R-:W-:Y:S02]  /*fd30*/  SHF.R.U32.HI R33, RZ, 0x10, R31 ;  /* 0x00000010ff217819 */ /* 0x000fe4000001161f */
[----:B------:R-:W-:Y:S01]  /*fd40*/  IMAD.IADD R9, R8, 0x1, R9 ;  /* 0x0000000108097824 */ /* 0x000fe200078e0209 */
[--C-:B------:R-:W-:Y:S02]  /*fd50*/  SHF.R.U64 R38, R62, 0x10, R63.reuse ;  /* 0x000000103e267819 */ /* 0x100fe4000000123f */
[----:B------:R-:W-:Y:S01]  /*fd60*/  SHF.R.U32.HI R62, RZ, 0x10, R63 ;  /* 0x00000010ff3e7819 */ /* 0x000fe2000001163f */
[----:B------:R-:W-:-:S05]  /*fd70*/  IMAD R12, R9, 0x2, R18 ;  /* 0x00000002090c7824 */ /* 0x000fca00078e0212 */
        /* <DEDUP_REMOVED lines=70> */
.L_x_2378:
[----:B------:R-:W-:Y:S05]  /*101e0*/  BSYNC B1 ;  /* 0x0000000000017941 */ /* 0x000fea0003800000 */
.L_x_2377:
[----:B------:R-:W-:Y:S05]  /*101f0*/  @P1 BRA `(.L_x_2352) ;  /* 0x0000001000941947 */ /* 0x000fea0003800000 */
[----:B------:R-:W4:Y:S01]  /*10200*/  LDC R13, c[0x0][0x3d4] ;  /* 0x0000f500ff0d7b82 */ /* 0x000f220000000800 */
[----:B------:R-:W-:Y:S01]  /*10210*/  BSSY B1, `(.L_x_2383) ;  /* 0x0000063000017945 */ /* 0x000fe20003800000 */
[-C--:B----4-:R-:W-:Y:S02]  /*10220*/  ISETP.GE.AND P0, PT, R22, R13.reuse, PT ;  /* 0x0000000d1600720c */ /* 0x090fe40003f06270 */
[-C--:B------:R-:W-:Y:S02]  /*10230*/  ISETP.GE.AND P1, PT, R186, R13.reuse, PT ;  /* 0x0000000dba00720c */ /* 0x080fe40003f26270 */
[----:B------:R-:W-:-:S09]  /*10240*/  ISETP.GE.AND P2, PT, R187, R13, PT ;  /* 0x0000000dbb00720c */ /* 0x000fd20003f46270 */
[----:B------:R-:W-:Y:S05]  /*10250*/  @P0 BRA `(.L_x_2384) ;  /* 0x0000000400780947 */ /* 0x000fea0003800000 */
[----:B-123--:R-:W-:Y:S01]  /*10260*/  LEA.HI R4, R13, R212, RZ, 0x1d ;  /* 0x000000d40d047211 */ /* 0x00efe200078fe8ff */
[--C-:B------:R-:W-:Y:S01]  /*10270*/  HADD2.F32 R31, -RZ, R78.reuse.H1_H1 ;  /* 0x3000004eff1f7230 */ /* 0x100fe20000004100 */
[----:B------:R-:W-:Y:S01]  /*10280*/  SHF.R.U64 R60, R52, 0x10, R53 ;  /* 0x00000010343c7819 */ /* 0x000fe20000001235 */
[--C-:B------:R-:W-:Y:S01]  /*10290*/  HADD2.F32 R33, -RZ, R69.reuse.H1_H1 ;  /* 0x30000045ff217230 */ /* 0x100fe20000004100 */
[----:B------:R-:W-:Y:S01]  /*102a0*/  SHF.R.S32.HI R7, RZ, 0x1f, R4 ;  /* 0x0000001fff077819 */ /* 0x000fe20000011404 */
[----:B------:R-:W-:Y:S01]  /*102b0*/  HADD2.F32 R30, -RZ, R69.H0_H0 ;  /* 0x20000045ff1e7230 */ /* 0x000fe20000004100 */
[----:B------:R-:W-:Y:S01]  /*102c0*/  SHF.L.U32 R5, R4, 0x3, RZ ;  /* 0x0000000304057819 */ /* 0x000fe200000006ff */
[----:B------:R-:W-:Y:S01]  /*102d0*/  HADD2.F32 R78, -RZ, R78.H0_H0 ;  /* 0x2000004eff4e7230 */ /* 0x000fe20000004100 */
[----:B------:R-:W-:Y:S02]  /*102e0*/  LEA.HI R7, R7, R4, RZ, 0x3 ;  /* 0x0000000407077211 */ /* 0x000fe400078f18ff */
[----:B------:R-:W-:-:S02]  /*102f0*/  LOP3.LUT R4, R190, 0x38, R5, 0xf8, !PT ;  /* 0x00000038be047812 */ /* 0x000fc400078ef805 */
[----:B------:R-:W-:Y:S01]  /*10300*/  SHF.R.U32.HI R52, RZ, 0x10, R53 ;  /* 0x00000010ff347819 */ /* 0x000fe20000011635 */
[----:B------:R-:W-:Y:S01]  /*10310*/  IMAD.SHL.U32 R7, R7, 0x400, RZ ;  /* 0x0000040007077824 */ /* 0x000fe200078e00ff */
[----:B0-----:R-:W-:Y:S02]  /*10320*/  LOP3.LUT R9, R4, R223, RZ, 0x3c, !PT ;  /* 0x000000df04097212 */ /* 0x001fe400078e3cff */
[----:B------:R-:W-:Y:S02]  /*10330*/  SHF.R.U32.HI R32, RZ, 0x10, R41 ;  /* 0x00000010ff207819 */ /* 0x000fe40000011629 */
[----:B------:R-:W-:Y:S02]  /*10340*/  LOP3.LUT R8, R7, 0x7fffe000, RZ, 0xc0, !PT ;  /* 0x7fffe00007087812 */ /* 0x000fe400078ec0ff */
[----:B------:R-:W0:Y:S01]  /*10350*/  LDS.128 R4, [R221] ;  /* 0x00000000dd047984 */ /* 0x000e220000000c00 */
[----:B------:R-:W-:Y:S01]  /*10360*/  HADD2.F32 R32, -RZ, R32.H0_H0 ;  /* 0x20000020ff207230 */ /* 0x000fe20000004100 */
[----:B------:R-:W-:-:S02]  /*10370*/  IADD3 R9, R9, R8, R198 ;  /* 0x0000000809097210 */ /* 0x000fc40007ffe0c6 */
[----:B------:R-:W-:Y:S02]  /*10380*/  SHF.R.U64 R40, R40, 0x10, R41 ;  /* 0x0000001028287819 */ /* 0x000fe40000001229 */
[----:B------:R-:W-:Y:S01]  /*10390*/  SHF.R.U64 R41, R54, 0x10, R55 ;  /* 0x0000001036297819 */ /* 0x000fe20000001237 */
[----:B------:R-:W-:Y:S01]  /*103a0*/  IMAD R12, R9, 0x2, R18 ;  /* 0x00000002090c7824 */ /* 0x000fe200078e0212 */
[----:B------:R-:W-:Y:S02]  /*103b0*/  SHF.R.U64 R39, R42, 0x10, R43 ;  /* 0x000000102a277819 */ /* 0x000fe4000000122b */
[----:B------:R-:W-:Y:S02]  /*103c0*/  SHF.R.U32.HI R54, RZ, 0x10, R55 ;  /* 0x00000010ff367819 */ /* 0x000fe40000011637 */
[----:B------:R-:W1:Y:S01]  /*103d0*/  LDS.128 R8, [R12+0x10400] ;  /* 0x010400000c087984 */ /* 0x000e620000000c00 */
[----:B------:R-:W-:Y:S01]  /*103e0*/  SHF.R.U32.HI R42, RZ, 0x10, R43 ;  /* 0x00000010ff2a7819 */ /* 0x000fe2000001162b */
        /* <DEDUP_REMOVED lines=15> */
[----:B------:R-:W-:Y:S01]  /*104e0*/  FMUL.FTZ R14, R9, R30 ;  /* 0x0000001e090e7220 */ /* 0x000fe20000410000 */
[----:B------:R-:W-:Y:S01]  /*104f0*/  FMUL.FTZ R36, R27, R26 ;  /* 0x0000001a1b247220 */ /* 0x000fe20000410000 */
[----:B------:R-:W-:Y:S01]  /*10500*/  FMUL.FTZ R31, R9, R78 ;  /* 0x0000004e091f7220 */ /* 0x000fe20000410000 */
[----:B------:R-:W-:-:S02]  /*10510*/  HADD2.F32 R28, -RZ, R10.H0_H0 ;  /* 0x2000000aff1c7230 */ /* 0x000fc40000004100 */
[C---:B------:R-:W-:Y:S01]  /*10520*/  FFMA.FTZ R34, R15.reuse, R26, -R34 ;  /* 0x0000001a0f227223 */ /* 0x040fe20000010822 */
[--C-:B------:R-:W-:Y:S02]  /*10530*/  HADD2.F32 R27, -RZ, R70.reuse.H0_H0 ;  /* 0x20000046ff1b7230 */ /* 0x100fe40000004100 */
[----:B------:R-:W-:Y:S01]  /*10540*/  FFMA.FTZ R36, R15, R32, R36 ;  /* 0x000000200f247223 */ /* 0x000fe20000010024 */
[----:B------:R-:W-:Y:S02]  /*10550*/  HADD2.F32 R9, -RZ, R79.H0_H0 ;  /* 0x2000004fff097230 */ /* 0x000fe40000004100 */
[C---:B------:R-:W-:Y:S01]  /*10560*/  FFMA.FTZ R78, R5.reuse, R78, -R14 ;  /* 0x0000004e054e7223 */ /* 0x040fe2000001080e */
[----:B------:R-:W-:Y:S02]  /*10570*/  HADD2.F32 R29, -RZ, R11.H0_H0 ;  /* 0x2000000bff1d7230 */ /* 0x000fe40000004100 */
[----:B------:R-:W-:Y:S01]  /*10580*/  FFMA.FTZ R31, R5, R30, R31 ;  /* 0x0000001e051f7223 */ /* 0x000fe2000001001f */
[----:B------:R-:W-:-:S02]  /*10590*/  HADD2.F32 R70, -RZ, R70.H1_H1 ;  /* 0x30000046ff467230 */ /* 0x000fc40000004100 */
[C---:B------:R-:W-:Y:S01]  /*105a0*/  FMUL.FTZ R5, R28.reuse, R27 ;  /* 0x0000001b1c057220 */ /* 0x040fe20000410000 */
[----:B------:R-:W-:Y:S02]  /*105b0*/  HADD2.F32 R14, -RZ, R79.H1_H1 ;  /* 0x3000004fff0e7230 */ /* 0x000fe40000004100 */
[-C--:B------:R-:W-:Y:S01]  /*105c0*/  FMUL.FTZ R15, R28, R9.reuse ;  /* 0x000000091c0f7220 */ /* 0x080fe20000410000 */
[----:B------:R-:W-:Y:S02]  /*105d0*/  HADD2.F32 R11, -RZ, R11.H1_H1 ;  /* 0x3000000bff0b7230 */ /* 0x000fe40000004100 */
[----:B------:R-:W-:Y:S01]  /*105e0*/  FMUL.FTZ R32, R29, R70 ;  /* 0x000000461d207220 */ /* 0x000fe20000410000 */
[----:B------:R-:W-:Y:S02]  /*105f0*/  HADD2.F32 R28, -RZ, R42.H0_H0 ;  /* 0x2000002aff1c7230 */ /* 0x000fe40000004100 */
[----:B------:R-:W-:Y:S01]  /*10600*/  FFMA.FTZ R30, R24, R9, -R5 ;  /* 0x00000009181e7223 */ /* 0x000fe20000010805 */
[----:B------:R-:W-:-:S02]  /*10610*/  HADD2.F32 R26, -RZ, R54.H0_H0 ;  /* 0x20000036ff1a7230 */ /* 0x000fc40000004100 */
[-C--:B------:R-:W-:Y:S01]  /*10620*/  FMUL.FTZ R29, R29, R14.reuse ;  /* 0x0000000e1d1d7220 */ /* 0x080fe20000410000 */
[----:B------:R-:W-:Y:S01]  /*10630*/  FFMA.FTZ R32, R25, R14, -R32 ;  /* 0x0000000e19207223 */ /* 0x000fe20000010820 */
[----:B------:R-:W-:Y:S01]  /*10640*/  FFMA.FTZ R24, R24, R27, R15 ;  /* 0x0000001b18187223 */ /* 0x000fe2000001000f */
[C---:B------:R-:W-:Y:S01]  /*10650*/  FMUL.FTZ R38, R11.reuse, R28 ;  /* 0x0000001c0b267220 */ /* 0x040fe20000410000 */
[----:B------:R-:W-:Y:S01]  /*10660*/  FMUL.FTZ R14, R11, R26 ;  /* 0x0000001a0b0e7220 */ /* 0x000fe20000410000 */
[----:B------:R-:W-:Y:S02]  /*10670*/  HADD2.F32 R8, -RZ, R8.H1_H1 ;  /* 0x30000008ff087230 */ /* 0x000fe40000004100 */
[----:B------:R-:W-:Y:S01]  /*10680*/  FFMA.FTZ R29, R25, R70, R29 ;  /* 0x00000046191d7223 */ /* 0x000fe2000001001d */
        /* <DEDUP_REMOVED lines=27> */
.L_x_2384:
[----:B------:R-:W-:Y:S05]  /*10840*/  BSYNC B1 ;  /* 0x0000000000017941 */ /* 0x000fea0003800000 */
.L_x_2383:
[----:B------:R-:W-:Y:S04]  /*10850*/  BSSY B1, `(.L_x_2385) ;  /* 0x0000060000017945 */ /* 0x000fe80003800000 */
[----:B------:R-:W-:Y:S05]  /*10860*/  @P1 BRA `(.L_x_2386) ;  /* 0x0000000400781947 */ /* 0x000fea0003800000 */
[----:B-1234-:R-:W-:Y:S01]  /*10870*/  LEA.HI R4, R13, R214, RZ, 0x1d ;  /* 0x000000d60d047211 */ /* 0x01efe200078fe8ff */
[----:B------:R-:W-:Y:S01]  /*10880*/  HADD2.F32 R31, -RZ, R72.H1_H1 ;  /* 0x30000048ff1f7230 */ /* 0x000fe20000004100 */
        /* <DEDUP_REMOVED lines=43> */
[----:B------:R-:W-:Y:S02]  /*10b40*/  HADD2.F32 R27, -RZ, R71.H0_H0 ;  /* 0x20000047ff1b7230 */ /* 0x000fe40000004100 */
        /* <DEDUP_REMOVED lines=48> */
.L_x_2386:
[----:B------:R-:W-:Y:S05]  /*10e50*/  BSYNC B1 ;  /* 0x0000000000017941 */ /* 0x000fea0003800000 */
.L_x_2385:
[----:B------:R-:W-:Y:S05]  /*10e60*/  @P2 BRA `(.L_x_2352) ;  /* 0x0000000400782947 */ /* 0x000fea0003800000 */
[----:B------:R-:W-:Y:S01]  /*10e70*/  LEA.HI R13, R13, R220, RZ, 0x1d ;  /* 0x000000dc0d0d7211 */ /* 0x000fe200078fe8ff */
[----:B------:R-:W-:Y:S01]  /*10e80*/  HADD2.F32 R32, -RZ, R0.H1_H1 ;  /* 0x30000000ff207230 */ /* 0x000fe20000004100 */
[----:B------:R-:W-:Y:S01]  /*10e90*/  SHF.R.U64 R38, R64, 0x10, R65 ;  /* 0x0000001040267819 */ /* 0x000fe20000001241 */
[--C-:B------:R-:W-:Y:S01]  /*10ea0*/  HADD2.F32 R30, -RZ, R20.reuse.H1_H1 ;  /* 0x30000014ff1e7230 */ /* 0x100fe20000004100 */
[----:B01234-:R-:W-:Y:S01]  /*10eb0*/  SHF.R.S32.HI R4, RZ, 0x1f, R13 ;  /* 0x0000001fff047819 */ /* 0x01ffe2000001140d */
[----:B------:R-:W-:Y:S01]  /*10ec0*/  HADD2.F32 R20, -RZ, R20.H0_H0 ;  /* 0x20000014ff147230 */ /* 0x000fe20000004100 */
[----:B------:R-:W-:Y:S02]  /*10ed0*/  SHF.L.U32 R5, R13, 0x3, RZ ;  /* 0x000000030d057819 */ /* 0x000fe400000006ff */
[----:B------:R-:W-:Y:S02]  /*10ee0*/  LEA.HI R13, R4, R13, RZ, 0x3 ;  /* 0x0000000d040d7211 */ /* 0x000fe400078f18ff */
[----:B------:R-:W-:-:S02]  /*10ef0*/  LOP3.LUT R4, R190, 0x38, R5, 0xf8, !PT ;  /* 0x00000038be047812 */ /* 0x000fc400078ef805 */
[----:B------:R-:W-:Y:S01]  /*10f00*/  SHF.R.U32.HI R64, RZ, 0x10, R65 ;  /* 0x00000010ff407819 */ /* 0x000fe20000011641 */
[----:B------:R-:W-:Y:S01]  /*10f10*/  IMAD.SHL.U32 R13, R13, 0x400, RZ ;  /* 0x000004000d0d7824 */ /* 0x000fe200078e00ff */
[----:B------:R-:W-:Y:S02]  /*10f20*/  LOP3.LUT R9, R4, R223, RZ, 0x3c, !PT ;  /* 0x000000df04097212 */ /* 0x000fe400078e3cff */
[----:B------:R-:W0:Y:S01]  /*10f30*/  LDS.128 R4, [R217] ;  /* 0x00000000d9047984 */ /* 0x000e220000000c00 */
[----:B------:R-:W-:Y:S02]  /*10f40*/  SHF.R.U32.HI R29, RZ, 0x10, R49 ;  /* 0x00000010ff1d7819 */ /* 0x000fe40000011631 */
[----:B------:R-:W-:Y:S02]  /*10f50*/  LOP3.LUT R13, R13, 0x7fffe000, RZ, 0xc0, !PT ;  /* 0x7fffe0000d0d7812 */ /* 0x000fe400078ec0ff */
[----:B------:R-:W-:Y:S01]  /*10f60*/  SHF.R.U64 R37, R66, 0x10, R67 ;  /* 0x0000001042257819 */ /* 0x000fe20000001243 */
[----:B------:R-:W-:Y:S01]  /*10f70*/  HADD2.F32 R29, -RZ, R29.H0_H0 ;  /* 0x2000001dff1d7230 */ /* 0x000fe20000004100 */
[----:B------:R-:W-:-:S02]  /*10f80*/  IADD3 R9, R9, R13, R198 ;  /* 0x0000000d09097210 */ /* 0x000fc40007ffe0c6 */
[----:B------:R-:W-:Y:S02]  /*10f90*/  SHF.R.U64 R33, R50, 0x10, R51 ;  /* 0x0000001032217819 */ /* 0x000fe40000001233 */
[----:B------:R-:W-:Y:S01]  /*10fa0*/  SHF.R.U32.HI R66, RZ, 0x10, R67 ;  /* 0x00000010ff427819 */ /* 0x000fe20000011643 */
[----:B------:R-:W-:Y:S01]  /*10fb0*/  IMAD R12, R9, 0x2, R18 ;  /* 0x00000002090c7824 */ /* 0x000fe200078e0212 */
[----:B------:R-:W-:Y:S02]  /*10fc0*/  SHF.R.U32.HI R50, RZ, 0x10, R51 ;  /* 0x00000010ff327819 */ /* 0x000fe40000011633 */
[----:B------:R-:W-:Y:S02]  /*10fd0*/  SHF.R.U64 R35, R48, 0x10, R49 ;  /* 0x0000001030237819 */ /* 0x000fe40000001231 */
        /* <DEDUP_REMOVED lines=55> */
[-C--:B------:R-:W-:Y:S01]  /*11350*/  FMUL.FTZ R8, R8, R3.reuse ;  /* 0x0000000308087220 */ /* 0x080fe20000410000 */
[----:B------:R-:W-:Y:S01]  /*11360*/  FFMA.FTZ R3, R4, R3, -R7 ;  /* 0x0000000304037223 */ /* 0x000fe20000010807 */
[-C--:B------:R-:W-:Y:S01]  /*11370*/  FMUL.FTZ R10, R10, R5.reuse ;  /* 0x000000050a0a7220 */ /* 0x080fe20000410000 */
[----:B------:R-:W-:Y:S01]  /*11380*/  FFMA.FTZ R0, R6, R5, -R15 ;  /* 0x0000000506007223 */ /* 0x000fe2000001080f */
[----:B------:R-:W-:Y:S01]  /*11390*/  FFMA.FTZ R13, R4, R9, R8 ;  /* 0x00000009040d7223 */ /* 0x000fe20000010008 */
[----:B------:R-:W-:Y:S01]  /*113a0*/  F2FP.F16.F32.PACK_AB R7, R26, R21 ;  /* 0x000000151a07723e */ /* 0x000fe200000000ff */
        /* <DEDUP_REMOVED lines=10> */
.L_x_2352:
[----:B------:R-:W-:Y:S05]  /*11450*/  BSYNC B0 ;  /* 0x0000000000007941 */ /* 0x000fea0003800000 */
.L_x_2324:
        /* <DEDUP_REMOVED lines=8> */
.L_x_2322:
[----:B------:R-:W2:Y:S02]  /*114e0*/  LDL R0, [R1+0x38] ;  /* 0x0000380001007983 */ /* 0x000ea40000100800 */
[----:B--2---:R-:W-:-:S13]  /*114f0*/  R2UR UR4, R0 ;  /* 0x00000000000472ca */ /* 0x004fda00000e0000 */
[----:B------:R-:W-:-:S04]  /*11500*/  MOV R0, UR4 ;  /* 0x0000000400007c02 */ /* 0x000fc80008000f00 */
[----:B------:R-:W-:-:S13]  /*11510*/  ISETP.NE.AND P0, PT, R0, 0x3, PT ;  /* 0x000000030000780c */ /* 0x000fda0003f05270 */
[----:B------:R-:W-:Y:S05]  /*11520*/  @!P0 BRA `(.L_x_2387) ;  /* 0x0000000000048947 */ /* 0x000fea0003800000 */
[----:B------:R-:W-:Y:S01]  /*11530*/  BPT.TRAP 0x1 ;  /* 0x000000040000795c */ /* 0x000fe20000300000 */
.L_x_2387:
[----:B01----:R-:W-:Y:S01]  /*11540*/  IMAD R3, R185, 0x8, R18 ;  /* 0x00000008b9037824 */ /* 0x003fe200078e0212 */
[----:B------:R-:W-:-:S04]  /*11550*/  SHF.L.U32 R0, R188, 0x1f, RZ ;  /* 0x0000001fbc007819 */ /* 0x000fc800000006ff */
[----:B------:R0:W1:Y:S01]  /*11560*/  SYNCS.PHASECHK.TRANS64.TRYWAIT P2, [R3+URZ+0x34830], R0 ;  /* 0x03483000030075a7 */ /* 0x000062000804017f */
[----:B------:R-:W-:Y:S05]  /*11570*/  @!P0 BRA `(.L_x_2388) ;  /* 0x0000000000048947 */ /* 0x000fea0003800000 */
[----:B------:R-:W-:Y:S01]  /*11580*/  BPT.TRAP 0x1 ;  /* 0x000000040000795c */ /* 0x000fe20000300000 */
.L_x_2388:
[----:B---34-:R-:W2:Y:S01]  /*11590*/  S2R R4, SR_TID.X ;  /* 0x0000000000047919 */ /* 0x018ea20000002100 */
[----:B------:R-:W-:Y:S01]  /*115a0*/  IMAD.MOV.U32 R151, RZ, RZ, RZ ;  /* 0x000000ffff977224 */ /* 0x000fe200078e00ff */
[----:B--2---:R-:W-:-:S04]  /*115b0*/  LOP3.LUT R4, R4, 0x7f, RZ, 0xc0, !PT ;  /* 0x0000007f04047812 */ /* 0x004fc800078ec0ff */
[----:B------:R-:W-:Y:S01]  /*115c0*/  ISETP.NE.AND P1, PT, R4, RZ, PT ;  /* 0x000000ff0400720c */ /* 0x000fe20003f25270 */
[----:B-1----:R-:W-:-:S12]  /*115d0*/  @P2 BRA `(.L_x_2389) ;  /* 0x0000000000082947 */ /* 0x002fd80003800000 */
[----:B------:R-:W1:Y:S02]  /*115e0*/  SYNCS.PHASECHK.TRANS64.TRYWAIT P2, [R3+URZ+0x34830], R0 ;  /* 0x03483000030075a7 */ /* 0x000e64000804017f */
[----:B-1----:R-:W-:Y:S05]  /*115f0*/  @!P2 BRA `(.L_x_2390) ;  /* 0x000001180074a947 */ /* 0x002fea0003800000 */
.L_x_2389:
[----:B------:R-:W-:Y:S05]  /*11600*/  WARPSYNC.ALL ;  /* 0x0000000000007948 */ /* 0x000fea0003800000 */
[----:B01----:R-:W-:Y:S01]  /*11610*/  IADD3 R0, R18, 0x1c400, RZ ;  /* 0x0001c40012007810 */ /* 0x003fe20007ffe0ff */
[----:B------:R-:W-:Y:S01]  /*11620*/  IMAD.MOV.U32 R5, RZ, RZ, 0x40000040 ;  /* 0x40000040ff057424 */ /* 0x000fe200078e00ff */
[----:B------:R-:W-:Y:S01]  /*11630*/  R2UR UR4, R2 ;  /* 0x00000000020472ca */ /* 0x000fe200000e0000 */
[----:B------:R-:W-:Y:S01]  /*11640*/  WARPGROUP.ARRIVE ;  /* 0x00000000000079c5 */ /* 0x000fe20000000000 */
[----:B------:R-:W-:Y:S01]  /*11650*/  SHF.R.U32.HI R0, RZ, 0x4, R0 ;  /* 0x00000004ff007819 */ /* 0x000fe20000011600 */
[----:B------:R-:W-:Y:S01]  /*11660*/  UMOV UR9, 0x40000040 ;  /* 0x4000004000097882 */ /* 0x000fe20000000000 */
[----:B------:R-:W-:Y:S01]  /*11670*/  R2UR UR11, R5 ;  /* 0x00000000050b72ca */ /* 0x000fe200000e0000 */
[----:B------:R-:W-:Y:S01]  /*11680*/  IMAD.MOV.U32 R7, RZ, RZ, 0x40000040 ;  /* 0x40000040ff077424 */ /* 0x000fe200078e00ff */
[----:B------:R-:W-:Y:S01]  /*11690*/  LOP3.LUT R0, R0, 0x3fff, RZ, 0xc0, !PT ;  /* 0x00003fff00007812 */ /* 0x000fe200078ec0ff */
[----:B------:R-:W-:Y:S01]  /*116a0*/  UMOV UR53, 0x40000040 ;  /* 0x4000004000357882 */ /* 0x000fe20000000000 */
[----:B------:R-:W-:Y:S01]  /*116b0*/  MOV R11, UR9 ;  /* 0x00000009000b7c02 */ /* 0x000fe20008000f00 */
[----:B------:R-:W-:Y:S01]  /*116c0*/  UMOV UR49, 0x40000040 ;  /* 0x4000004000317882 */ /* 0x000fe20000000000 */
[----:B------:R-:W-:Y:S01]  /*116d0*/  LOP3.LUT R8, R0, 0x10000, RZ, 0xfc, !PT ;  /* 0x0001000000087812 */ /* 0x000fe200078efcff */
[----:B------:R-:W-:Y:S01]  /*116e0*/  UMOV UR45, 0x40000040 ;  /* 0x40000040002d7882 */ /* 0x000fe20000000000 */
[----:B------:R-:W-:Y:S01]  /*116f0*/  UMOV UR41, 0x40000040 ;  /* 0x4000004000297882 */ /* 0x000fe20000000000 */
[----:B------:R-:W-:Y:S01]  /*11700*/  ULOP3.LUT UR4, UR4, 0x10000, URZ, 0xfc, !UPT ;  /* 0x0001000004047892 */ /* 0x000fe2000f8efc3f */
[----:B------:R-:W-:Y:S01]  /*11710*/  IMAD.MOV.U32 R5, RZ, RZ, 0x40000040 ;  /* 0x40000040ff057424 */ /* 0x000fe200078e00ff */
[----:B------:R-:W-:Y:S01]  /*11720*/  UMOV UR37, 0x40000040 ;  /* 0x4000004000257882 */ /* 0x000fe20000000000 */
[----:B------:R-:W-:Y:S01]  /*11730*/  IMAD R4, R185, 0xc00, R8 ;  /* 0x00000c00b9047824 */ /* 0x000fe200078e0208 */
[----:B------:R-:W-:Y:S01]  /*11740*/  UIADD3 UR5, UR4, 0x2, URZ ;  /* 0x0000000204057890 */ /* 0x000fe2000fffe03f */
[----:B------:R-:W-:Y:S01]  /*11750*/  @!P1 VIADD R3, R3, 0x34840 ;  /* 0x0003484003039836 */ /* 0x000fe20000000000 */
[----:B------:R-:W-:Y:S01]  /*11760*/  UIADD3 UR52, UR4, 0x406, URZ ;  /* 0x0000040604347890 */ /* 0x000fe2000fffe03f */
[C---:B------:R-:W-:Y:S01]  /*11770*/  VIADD R6, R4.reuse, 0x2 ;  /* 0x0000000204067836 */ /* 0x040fe20000000000 */
[----:B------:R-:W-:Y:S01]  /*11780*/  R2UR UR10, R4 ;  /* 0x00000000040a72ca */ /* 0x000fe200000e0000 */
[----:B------:R-:W-:Y:S01]  /*11790*/  UMOV UR8, UR4 ;  /* 0x0000000400087c82 */ /* 0x000fe20008000000 */
[----:B------:R-:W-:Y:S01]  /*117a0*/  UIADD3 UR48, UR4, 0x800, URZ ;  /* 0x0000080004307890 */ /* 0x000fe2000fffe03f */
[----:B------:R-:W-:Y:S01]  /*117b0*/  IMAD.U32 R10, RZ, RZ, UR8 ;  /* 0x00000008ff0a7e24 */ /* 0x000fe2000f8e00ff */
[----:B------:R-:W-:Y:S01]  /*117c0*/  UIADD3 UR44, UR4, 0x802, URZ ;  /* 0x00000802042c7890 */ /* 0x000fe2000fffe03f */
[----:B------:R-:W-:Y:S01]  /*117d0*/  R2UR UR39, R5 ;  /* 0x00000000052772ca */ /* 0x000fe200000e0000 */
[----:B------:R-:W-:Y:S01]  /*117e0*/  UIADD3 UR40, UR4, 0x804, URZ ;  /* 0x0000080404287890 */ /* 0x000fe2000fffe03f */
[----:B------:R-:W-:Y:S01]  /*117f0*/  IMAD.MOV.U32 R5, RZ, RZ, -0x80 ;  /* 0xffffff80ff057424 */ /* 0x000fe200078e00ff */
[----:B------:R0:W-:Y:S01]  /*11800*/  STL.64 [R1+0x30], R10 ;  /* 0x0000300a01007387 */ /* 0x0001e20000100a00 */
[----:B------:R-:W-:Y:S01]  /*11810*/  UIADD3 UR36, UR4, 0x806, URZ ;  /* 0x0000080604247890 */ /* 0x000fe2000fffe03f */
[----:B------:R-:W-:Y:S01]  /*11820*/  @!P1 PRMT R3, RZ, 0x654, R3 ;  /* 0x00000654ff039816 */ /* 0x000fe20000000003 */
[----:B------:R-:W-:Y:S01]  /*11830*/  IMAD R0, R150, R5, 0x80 ;  /* 0x0000008096007424 */ /* 0x000fe200078e0205 */
[----:B------:R-:W-:Y:S01]  /*11840*/  BSSY B0, `(.L_x_2391) ;  /* 0x000056e000007945 */ /* 0x000fe20003800000 */
[----:B------:R-:W-:Y:S01]  /*11850*/  HGMMA.64x128x16.F32 R24, gdesc[UR8], RZ, !UPT, gsb0 ;  /* 0x01e00000081879f0 */ /* 0x000fe2000c0008ff */
        /* <DEDUP_REMOVED lines=9> */
[----:B------:R-:W-:Y:S01]  /*118f0*/  IADD3 R5, R195, R0, RZ ;  /* 0x00000000c3057210 */ /* 0x000fe20007ffe0ff */
[--C-:B------:R-:W-:Y:S01]  /*11900*/  IMAD.MOV.U32 R149, RZ, RZ, R151.reuse ;  /* 0x000000ffff957224 */ /* 0x100fe200078e0097 */
[-C--:B------:R-:W-:Y:S01]  /*11910*/  MOV R147, R151.reuse ;  /* 0x0000009700937202 */ /* 0x080fe20000000f00 */
[----:B------:R-:W-:Y:S01]  /*11920*/  IMAD.MOV.U32 R148, RZ, RZ, R151 ;  /* 0x000000ffff947224 */ /* 0x000fe200078e0097 */
[----:B------:R0:W-:Y:S01]  /*11930*/  STL.64 [R1+0x28], R10 ;  /* 0x0000280a01007387 */ /* 0x0001e20000100a00 */
[----:B------:R-:W-:Y:S01]  /*11940*/  IMAD R2, R202, -0x2, R5 ;  /* 0xfffffffeca027824 */ /* 0x000fe200078e0205 */
[-C--:B------:R-:W-:Y:S01]  /*11950*/  MOV R144, R151.reuse ;  /* 0x0000009700907202 */ /* 0x080fe20000000f00 */
[--C-:B-----5:R-:W-:Y:S01]  /*11960*/  IMAD.MOV.U32 R146, RZ, RZ, R151.reuse ;  /* 0x000000ffff927224 */ /* 0x120fe200078e0097 */
[-C--:B------:R-:W-:Y:S01]  /*11970*/  MOV R141, R151.reuse ;  /* 0x00000097008d7202 */ /* 0x080fe20000000f00 */
[--C-:B------:R-:W-:Y:S01]  /*11980*/  IMAD.MOV.U32 R145, RZ, RZ, R151.reuse ;  /* 0x000000ffff917224 */ /* 0x100fe200078e0097 */
        /* <DEDUP_REMOVED lines=104> */
[----:B0-----:R-:W-:Y:S01]  /*12010*/  MOV R11, UR9 ;  /* 0x00000009000b7c02 */ /* 0x001fe20008000f00 */
[----:B------:R-:W-:Y:S02]  /*12020*/  IMAD.MOV.U32 R7, RZ, RZ, 0x40000040 ;  /* 0x40000040ff077424 */ /* 0x000fe400078e00ff */
[----:B------:R-:W-:Y:S01]  /*12030*/  IMAD.U32 R10, RZ, RZ, UR8 ;  /* 0x00000008ff0a7e24 */ /* 0x000fe2000f8e00ff */
[----:B------:R-:W-:-:S02]  /*12040*/  R2UR UR54, R6 ;  /* 0x00000000063672ca */ /* 0x000fc400000e0000 */
[----:B------:R-:W-:Y:S01]  /*12050*/  R2UR UR55, R7 ;  /* 0x00000000073772ca */ /* 0x000fe200000e0000 */
[----:B------:R-:W-:Y:S01]  /*12060*/  IMAD.MOV.U32 R7, RZ, RZ, 0x40000040 ;  /* 0x40000040ff077424 */ /* 0x000fe200078e00ff */
[----:B------:R-:W-:Y:S01]  /*12070*/  IADD3 R6, R4, 0x800, RZ ;  /* 0x0000080004067810 */ /* 0x000fe20007ffe0ff */
[----:B------:R0:W-:Y:S03]  /*12080*/  STL.64 [R1], R10 ;  /* 0x0000000a01007387 */ /* 0x0001e60000100a00 */
[----:B------:R-:W-:Y:S01]  /*12090*/  R2UR UR50, R6 ;  /* 0x00000000063272ca */ /* 0x000fe200000e0000 */
[----:B------:R-:W-:Y:S01]  /*120a0*/  VIADD R6, R4, 0x802 ;  /* 0x0000080204067836 */ /* 0x000fe20000000000 */
[----:B------:R-:W-:Y:S02]  /*120b0*/  R2UR UR51, R7 ;  /* 0x00000000073372ca */ /* 0x000fe400000e0000 */
[----:B------:R-:W-:-:S02]  /*120c0*/  MOV R7, 0x40000040 ;  /* 0x4000004000077802 */ /* 0x000fc40000000f00 */
[----:B------:R-:W-:Y:S01]  /*120d0*/  R2UR UR46, R6 ;  /* 0x00000000062e72ca */ /* 0x000fe200000e0000 */
[C---:B------:R-:W-:Y:S01]  /*120e0*/  VIADD R6, R4.reuse, 0x804 ;  /* 0x0000080404067836 */ /* 0x040fe20000000000 */
[----:B------:R-:W-:Y:S01]  /*120f0*/  R2UR UR47, R7 ;  /* 0x00000000072f72ca */ /* 0x000fe200000e0000 */
[----:B------:R-:W-:Y:S01]  /*12100*/  IMAD.MOV.U32 R7, RZ, RZ, 0x40000040 ;  /* 0x40000040ff077424 */ /* 0x000fe200078e00ff */
[----:B------:R-:W-:Y:S02]  /*12110*/  IADD3 R4, R4, 0x806, RZ ;  /* 0x0000080604047810 */ /* 0x000fe40007ffe0ff */
[----:B------:R-:W-:Y:S02]  /*12120*/  R2UR UR42, R6 ;  /* 0x00000000062a72ca */ /* 0x000fe400000e0000 */
[----:B------:R-:W-:Y:S02]  /*12130*/  R2UR UR43, R7 ;  /* 0x00000000072b72ca */ /* 0x000fe400000e0000 */
[----:B------:R-:W-:Y:S01]  /*12140*/  R2UR UR38, R4 ;  /* 0x00000000042672ca */ /* 0x000fe200000e0000 */
[----:B------:R-:W-:Y:S01]  /*12150*/  IMAD R4, R193, 0x80, R203 ;  /* 0x00000080c1047824 */ /* 0x000fe200078e02cb */
[----:B------:R-:W-:-:S05]  /*12160*/  IADD3 R7, -R192, 0x1, R5 ;  /* 0x00000001c0077810 */ /* 0x000fca0007ffe105 */
[----:B------:R-:W-:-:S05]  /*12170*/  IMAD R89, R202, -0x2, R7 ;  /* 0xfffffffeca597824 */ /* 0x000fca00078e0207 */
[----:B------:R-:W-:Y:S02]  /*12180*/  IADD3 R5, R89, 0x8, R4 ;  /* 0x0000000859057810 */ /* 0x000fe40007ffe004 */
[----:B------:R-:W-:Y:S02]  /*12190*/  VIADDMNMX R4, R4, R89, R2, PT ;  /* 0x0000005904047246 */ /* 0x000fe40003800102 */
[----:B------:R-:W-:-:S04]  /*121a0*/  VIMNMX R5, R2, R5, PT ;  /* 0x0000000502057248 */ /* 0x000fc80003fe0100 */
        /* <DEDUP_REMOVED lines=21> */
[----:B------:R-:W-:Y:S01]  /*12300*/  ULDC UR38, c[0x0][0x988] ;  /* 0x0002620000267ab9 */ /* 0x000fe20000000800 */
[----:B------:R-:W-:Y:S01]  /*12310*/  ULDC UR39, c[0x0][0x988] ;  /* 0x0002620000277ab9 */ /* 0x000fe20000000800 */
[----:B------:R-:W-:Y:S02]  /*12320*/  WARPGROUP.DEPBAR.LE gsb0, 0x0 ;  /* 0x00008000000079c5 */ /* 0x000fe40000010000 */
[----:B------:R-:W-:Y:S01]  /*12330*/  FSEL R93, R26, -INF , P2 ;  /* 0xff8000001a5d7808 */ /* 0x000fe20001000000 */
[----:B------:R1:W-:Y:S01]  /*12340*/  @!P1 SYNCS.ARRIVE.TRANS64.RED.A1T0 RZ, [R3+URZ], RZ ;  /* 0x000000ff03ff99a7 */ /* 0x0003e2000810043f */
[----:B------:R-:W-:Y:S02]  /*12350*/  FSEL R95, R27, -INF , P3 ;  /* 0xff8000001b5f7808 */ /* 0x000fe40001800000 */
[----:B------:R-:W-:Y:S02]  /*12360*/  ISETP.GT.AND P2, PT, R5, 0x9, PT ;  /* 0x000000090500780c */ /* 0x000fe40003f44270 */
[----:B------:R-:W-:-:S02]  /*12370*/  FSEL R99, R30, -INF , P4 ;  /* 0xff8000001e637808 */ /* 0x000fc40002000000 */
[----:B------:R-:W-:Y:S02]  /*12380*/  FMNMX.FTZ R0, R93, R95, !PT ;  /* 0x0000005f5d007209 */ /* 0x000fe40007810000 */
[----:B------:R-:W-:Y:S02]  /*12390*/  ISETP.GT.AND P3, PT, R5, 0x10, PT ;  /* 0x000000100500780c */ /* 0x000fe40003f64270 */
[----:B------:R-:W-:Y:S02]  /*123a0*/  FSEL R101, R31, -INF , P2 ;  /* 0xff8000001f657808 */ /* 0x000fe40001000000 */
[----:B------:R-:W-:Y:S02]  /*123b0*/  FMNMX.FTZ R0, R99, R0, !PT ;  /* 0x0000000063007209 */ /* 0x000fe40007810000 */
        /* <DEDUP_REMOVED lines=49> */
[----:B0-----:R-:W-:-:S02]  /*126d0*/  FSEL R11, R66, -INF , P3 ;  /* 0xff800000420b7808 */ /* 0x001fc40001800000 */
        /* <DEDUP_REMOVED lines=31> */
[----:B------:R-:W-:Y:S02]  /*128d0*/  FSEL R87, R87, -INF , P2 ;  /* 0xff80000057577808 */ /* 0x000fe40001000000 */
[----:B------:R-:W-:Y:S02]  /*128e0*/  FMNMX.FTZ R0, R35, R0, !PT ;  /* 0x0000000023007209 */ /* 0x000fe40007810000 */
[C---:B------:R-:W-:Y:S02]  /*128f0*/  ISETP.GT.AND P3, PT, R4.reuse, 0x1, PT ;  /* 0x000000010400780c */ /* 0x040fe40003f64270 */
[----:B------:R-:W-:Y:S01]  /*12900*/  FMNMX.FTZ R6, R87, R0, !PT ;  /* 0x0000000057067209 */ /* 0x000fe20007810000 */
[----:B------:R-:W-:Y:S01]  /*12910*/  IMAD.U32 R0, RZ, RZ, UR4 ;  /* 0x00000004ff007e24 */ /* 0x000fe2000f8e00ff */
[----:B------:R-:W-:-:S02]  /*12920*/  ISETP.GT.AND P4, PT, R4, 0x8, PT ;  /* 0x000000080400780c */ /* 0x000fc40003f84270 */
[----:B------:R-:W-:Y:S01]  /*12930*/  FSEL R30, R25, -INF , P3 ;  /* 0xff800000191e7808 */ /* 0x000fe20001800000 */
[----:B------:R-:W0:Y:S01]  /*12940*/  SHFL.BFLY PT, R5, R6, 0x2, 0x1f ;  /* 0x0c401f0006057f89 */ /* 0x000e2200000e0000 */
[----:B------:R-:W-:Y:S02]  /*12950*/  FSEL R25, R28, -INF , P4 ;  /* 0xff8000001c197808 */ /* 0x000fe40002000000 */
[----:B------:R-:W-:Y:S02]  /*12960*/  ISETP.GT.AND P3, PT, R4, 0x10, PT ;  /* 0x000000100400780c */ /* 0x000fe40003f64270 */
[----:B------:R-:W-:Y:S02]  /*12970*/  IADD3 R50, R195, -R192, RZ ;  /* 0x800000c0c3327210 */ /* 0x000fe40007ffe0ff */
[----:B------:R-:W-:Y:S02]  /*12980*/  FSEL R89, R32, -INF , P3 ;  /* 0xff80000020597808 */ /* 0x000fe40001800000 */
[----:B------:R-:W-:Y:S01]  /*12990*/  ISETP.GT.AND P3, PT, R4, 0x18, PT ;  /* 0x000000180400780c */ /* 0x000fe20003f64270 */
[----:B------:R-:W-:Y:S01]  /*129a0*/  IMAD R50, R193, 0x80, R50 ;  /* 0x00000080c1327824 */ /* 0x000fe200078e0232 */
[----:B0-----:R-:W-:-:S05]  /*129b0*/  FMNMX.FTZ R10, R6, R5, !PT ;  /* 0x00000005060a7209 */ /* 0x001fca0007810000 */
[----:B------:R-:W0:Y:S02]  /*129c0*/  SHFL.BFLY PT, R5, R10, 0x1, 0x1f ;  /* 0x0c201f000a057f89 */ /* 0x000e2400000e0000 */
[----:B0-----:R-:W-:-:S04]  /*129d0*/  FMNMX.FTZ R5, R10, R5, !PT ;  /* 0x000000050a057209 */ /* 0x001fc80007810000 */
[C---:B------:R-:W-:Y:S01]  /*129e0*/  FSETP.NEU.FTZ.AND P2, PT, R5.reuse, -INF , PT ;  /* 0xff8000000500780b */ /* 0x040fe20003f5d000 */
[----:B------:R-:W-:-:S05]  /*129f0*/  FMUL.FTZ R12, R5, R0 ;  /* 0x00000000050c7220 */ /* 0x000fca0000410000 */
[----:B------:R-:W-:Y:S02]  /*12a00*/  FSEL R12, R12, RZ, P2 ;  /* 0x000000ff0c0c7208 */ /* 0x000fe40001000000 */
[----:B------:R-:W-:-:S03]  /*12a10*/  ISETP.GT.AND P2, PT, R4, RZ, PT ;  /* 0x000000ff0400720c */ /* 0x000fc60003f44270 */
[-CC-:B------:R-:W-:Y:S01]  /*12a20*/  FFMA.FTZ R181, R93, R0.reuse, -R12.reuse ;  /* 0x000000005db57223 */ /* 0x180fe2000001080c */
[----:B------:R-:W-:Y:S01]  /*12a30*/  FSEL R43, R24, -INF , P2 ;  /* 0xff800000182b7808 */ /* 0x000fe20001000000 */
[-CC-:B------:R-:W-:Y:S01]  /*12a40*/  FFMA.FTZ R95, R95, R0.reuse, -R12.reuse ;  /* 0x000000005f5f7223 */ /* 0x180fe2000001080c */
[C---:B------:R-:W-:Y:S01]  /*12a50*/  ISETP.GT.AND P2, PT, R4.reuse, 0x9, PT ;  /* 0x000000090400780c */ /* 0x040fe20003f44270 */
[--C-:B------:R-:W-:Y:S01]  /*12a60*/  FFMA.FTZ R183, R99, R0, -R12.reuse ;  /* 0x0000000063b77223 */ /* 0x100fe2000001080c */
[----:B------:R-:W-:Y:S01]  /*12a70*/  FMNMX.FTZ R10, R43, R30, !PT ;  /* 0x0000001e2b0a7209 */ /* 0x000fe20007810000 */
[----:B------:R0:W-:Y:S01]  /*12a80*/  MUFU.EX2 R2, R95 ;  /* 0x0000005f00027308 */ /* 0x0001e20000000800 */
[----:B------:R-:W-:Y:S01]  /*12a90*/  FSEL R29, R29, -INF , P2 ;  /* 0xff8000001d1d7808 */ /* 0x000fe20001000000 */
[--C-:B------:R-:W-:Y:S01]  /*12aa0*/  FFMA.FTZ R6, R101, R0, -R12.reuse ;  /* 0x0000000065067223 */ /* 0x100fe2000001080c */
[----:B------:R-:W-:Y:S01]  /*12ab0*/  FMNMX.FTZ R10, R25, R10, !PT ;  /* 0x0000000a190a7209 */ /* 0x000fe20007810000 */
[-CC-:B------:R-:W-:Y:S01]  /*12ac0*/  FFMA.FTZ R177, R103, R0.reuse, -R12.reuse ;  /* 0x0000000067b17223 */ /* 0x180fe2000001080c */
[C---:B------:R-:W-:Y:S01]  /*12ad0*/  ISETP.GT.AND P2, PT, R4.reuse, 0x11, PT ;  /* 0x000000110400780c */ /* 0x040fe20003f44270 */
[--C-:B------:R-:W-:Y:S01]  /*12ae0*/  FFMA.FTZ R26, R97, R0, -R12.reuse ;  /* 0x00000000611a7223 */ /* 0x100fe2000001080c */
        /* <DEDUP_REMOVED lines=12> */
[C---:B------:R-:W-:Y:S01]  /*12bb0*/  ISETP.GT.AND P3, PT, R4.reuse, 0x20, PT ;  /* 0x000000200400780c */ /* 0x040fe20003f64270 */
[-CC-:B------:R-:W-:Y:S01]  /*12bc0*/  FFMA.FTZ R165, R9, R0.reuse, -R12.reuse ;  /* 0x0000000009a57223 */ /* 0x180fe2000001080c */
[----:B------:R-:W-:Y:S01]  /*12bd0*/  FSEL R37, R37, -INF , P2 ;  /* 0xff80000025257808 */ /* 0x000fe20001000000 */
[--C-:B------:R-:W-:Y:S01]  /*12be0*/  FFMA.FTZ R167, R7, R0, -R12.reuse ;  /* 0x0000000007a77223 */ /* 0x100fe2000001080c */
[----:B------:R-:W-:Y:S01]  /*12bf0*/  FMNMX.FTZ R14, R93, R14, !PT ;  /* 0x0000000e5d0e7209 */ /* 0x000fe20007810000 */
[----:B------:R-:W2:Y:S01]  /*12c00*/  MUFU.EX2 R181, R181 ;  /* 0x000000b500b57308 */ /* 0x000ea20000000800 */
[----:B------:R-:W-:Y:S01]  /*12c10*/  ISETP.GT.AND P2, PT, R4, 0x21, PT ;  /* 0x000000210400780c */ /* 0x000fe20003f44270 */
[-CC-:B------:R-:W-:Y:S01]  /*12c20*/  FFMA.FTZ R105, R105, R0.reuse, -R12.reuse ;  /* 0x0000000069697223 */ /* 0x180fe2000001080c */
[----:B0-----:R-:W-:Y:S01]  /*12c30*/  FSEL R95, R40, -INF , P3 ;  /* 0xff800000285f7808 */ /* 0x001fe20001800000 */
[--C-:B------:R-:W-:Y:S01]  /*12c40*/  FFMA.FTZ R179, R107, R0, -R12.reuse ;  /* 0x000000006bb37223 */ /* 0x100fe2000001080c */
[----:B------:R-:W-:Y:S01]  /*12c50*/  FMNMX.FTZ R14, R37, R14, !PT ;  /* 0x0000000e250e7209 */ /* 0x000fe20007810000 */
[-CC-:B------:R-:W-:Y:S01]  /*12c60*/  FFMA.FTZ R109, R109, R0.reuse, -R12.reuse ;  /* 0x000000006d6d7223 */ /* 0x180fe2000001080c */
[C---:B------:R-:W-:Y:S01]  /*12c70*/  ISETP.GT.AND P3, PT, R4.reuse, 0x28, PT ;  /* 0x000000280400780c */ /* 0x040fe20003f64270 */
[----:B------:R-:W0:Y:S01]  /*12c80*/  MUFU.EX2 R183, R183 ;  /* 0x000000b700b77308 */ /* 0x000e220000000800 */
[----:B------:R-:W-:Y:S01]  /*12c90*/  FSEL R41, R41, -INF , P2 ;  /* 0xff80000029297808 */ /* 0x000fe20001000000 */
[--C-:B------:R-:W-:Y:S01]  /*12ca0*/  FFMA.FTZ R161, R11, R0, -R12.reuse ;  /* 0x000000000ba17223 */ /* 0x100fe2000001080c */
[----:B------:R-:W-:Y:S01]  /*12cb0*/  FMNMX.FTZ R14, R95, R14, !PT ;  /* 0x0000000e5f0e7209 */ /* 0x000fe20007810000 */
[-CC-:B------:R-:W-:Y:S01]  /*12cc0*/  FFMA.FTZ R173, R111, R0.reuse, -R12.reuse ;  /* 0x000000006fad7223 */ /* 0x180fe2000001080c */
[----:B------:R-:W-:Y:S01]  /*12cd0*/  ISETP.GT.AND P2, PT, R4, 0x29, PT ;  /* 0x000000290400780c */ /* 0x000fe20003f44270 */
[--C-:B------:R-:W-:Y:S01]  /*12ce0*/  FFMA.FTZ R163, R13, R0, -R12.reuse ;  /* 0x000000000da37223 */ /* 0x100fe2000001080c */
[----:B------:R-:W-:Y:S01]  /*12cf0*/  FSEL R99, R44, -INF , P3 ;  /* 0xff8000002c637808 */ /* 0x000fe20001800000 */
[----:B------:R-:W3:Y:S01]  /*12d00*/  MUFU.EX2 R6, R6 ;  /* 0x0000000600067308 */ /* 0x000ee20000000800 */
[----:B------:R-:W-:Y:S01]  /*12d10*/  FMNMX.FTZ R20, R41, R14, !PT ;  /* 0x0000000e29147209 */ /* 0x000fe20007810000 */
[-CC-:B------:R-:W-:Y:S01]  /*12d20*/  FFMA.FTZ R157, R15, R0.reuse, -R12.reuse ;  /* 0x000000000f9d7223 */ /* 0x180fe2000001080c */
[C---:B------:R-:W-:Y:S01]  /*12d30*/  ISETP.GT.AND P3, PT, R4.reuse, 0x30, PT ;  /* 0x000000300400780c */ /* 0x040fe20003f64270 */
[-CC-:B------:R-:W-:Y:S01]  /*12d40*/  FFMA.FTZ R159, R21, R0.reuse, -R12.reuse ;  /* 0x00000000159f7223 */ /* 0x180fe2000001080c */
[----:B------:R-:W-:Y:S01]  /*12d50*/  FSEL R45, R45, -INF , P2 ;  /* 0xff8000002d2d7808 */ /* 0x000fe20001000000 */
[--C-:B------:R-:W-:Y:S01]  /*12d60*/  FFMA.FTZ R153, R27, R0, -R12.reuse ;  /* 0x000000001b997223 */ /* 0x100fe2000001080c */
[----:B------:R-:W-:Y:S01]  /*12d70*/  FMNMX.FTZ R20, R99, R20, !PT ;  /* 0x0000001463147209 */ /* 0x000fe20007810000 */
[----:B------:R-:W4:Y:S01]  /*12d80*/  MUFU.EX2 R177, R177 ;  /* 0x000000b100b17308 */ /* 0x000f220000000800 */
[----:B------:R-:W-:Y:S01]  /*12d90*/  ISETP.GT.AND P2, PT, R4, 0x31, PT ;  /* 0x000000310400780c */ /* 0x000fe20003f44270 */
[-CC-:B------:R-:W-:Y:S01]  /*12da0*/  FFMA.FTZ R59, R59, R0.reuse, -R12.reuse ;  /* 0x000000003b3b7223 */ /* 0x180fe2000001080c */
[----:B------:R-:W-:Y:S01]  /*12db0*/  FSEL R101, R48, -INF , P3 ;  /* 0xff80000030657808 */ /* 0x000fe20001800000 */
[--C-:B------:R-:W-:Y:S01]  /*12dc0*/  FFMA.FTZ R36, R67, R0, -R12.reuse ;  /* 0x0000000043247223 */ /* 0x100fe2000001080c */
[----:B------:R-:W-:Y:S01]  /*12dd0*/  FMNMX.FTZ R20, R45, R20, !PT ;  /* 0x000000142d147209 */ /* 0x000fe20007810000 */
[-CC-:B------:R-:W-:Y:S01]  /*12de0*/  FFMA.FTZ R155, R35, R0.reuse, -R12.reuse ;  /* 0x00000000239b7223 */ /* 0x180fe2000001080c */
[C---:B------:R-:W-:Y:S01]  /*12df0*/  ISETP.GT.AND P3, PT, R4.reuse, 0x38, PT ;  /* 0x000000380400780c */ /* 0x040fe20003f64270 */
[----:B------:R-:W1:Y:S01]  /*12e00*/  MUFU.EX2 R10, R105 ;  /* 0x00000069000a7308 */ /* 0x000e620000000800 */
        /* <DEDUP_REMOVED lines=9> */
[----:B------:R-:W-:Y:S01]  /*12ea0*/  FFMA.FTZ R44, R83, R0, -R12 ;  /* 0x00000000532c7223 */ /* 0x000fe2000001080c */
[----:B------:R-:W-:Y:S01]  /*12eb0*/  ISETP.GT.AND P3, PT, R4, 0x40, PT ;  /* 0x000000400400780c */ /* 0x000fe20003f64270 */
[----:B------:R-:W-:Y:S01]  /*12ec0*/  IMAD.MOV.U32 R107, RZ, RZ, R151 ;  /* 0x000000ffff6b7224 */ /* 0x000fe200078e0097 */
[----:B------:R-:W-:-:S02]  /*12ed0*/  FSEL R53, R53, -INF , P2 ;  /* 0xff80000035357808 */ /* 0x000fc40001000000 */
[----:B------:R-:W-:Y:S01]  /*12ee0*/  FMNMX.FTZ R24, R103, R24, !PT ;  /* 0x0000001867187209 */ /* 0x000fe20007810000 */
[----:B------:R2:W-:Y:S01]  /*12ef0*/  MUFU.EX2 R20, R26 ;  /* 0x0000001a00147308 */ /* 0x0005e20000000800 */
[----:B------:R-:W-:Y:S02]  /*12f00*/  ISETP.GT.AND P2, PT, R4, 0x41, PT ;  /* 0x000000410400780c */ /* 0x000fe40003f44270 */
[----:B------:R-:W-:Y:S02]  /*12f10*/  FSEL R97, R56, -INF , P3 ;  /* 0xff80000038617808 */ /* 0x000fe40001800000 */
[----:B------:R-:W-:Y:S02]  /*12f20*/  FMNMX.FTZ R24, R53, R24, !PT ;  /* 0x0000001835187209 */ /* 0x000fe40007810000 */
[----:B------:R-:W-:Y:S01]  /*12f30*/  ISETP.GT.AND P3, PT, R4, 0x48, PT ;  /* 0x000000480400780c */ /* 0x000fe20003f64270 */
[----:B------:R0:W1:Y:S01]  /*12f40*/  MUFU.EX2 R14, R109 ;  /* 0x0000006d000e7308 */ /* 0x0000620000000800 */
[----:B------:R-:W-:-:S02]  /*12f50*/  FSEL R57, R57, -INF , P2 ;  /* 0xff80000039397808 */ /* 0x000fc40001000000 */
[----:B------:R-:W-:Y:S02]  /*12f60*/  FMNMX.FTZ R24, R97, R24, !PT ;  /* 0x0000001861187209 */ /* 0x000fe40007810000 */
[----:B------:R-:W-:Y:S02]  /*12f70*/  ISETP.GT.AND P2, PT, R4, 0x49, PT ;  /* 0x000000490400780c */ /* 0x000fe40003f44270 */
[----:B------:R-:W-:Y:S01]  /*12f80*/  FSEL R91, R60, -INF , P3 ;  /* 0xff8000003c5b7808 */ /* 0x000fe20001800000 */
[----:B------:R-:W1:Y:S01]  /*12f90*/  MUFU.EX2 R173, R173 ;  /* 0x000000ad00ad7308 */ /* 0x000e620000000800 */
[----:B--2---:R-:W-:Y:S01]  /*12fa0*/  FMNMX.FTZ R26, R57, R24, !PT ;  /* 0x00000018391a7209 */ /* 0x004fe20007810000 */
[----:B0-----:R-:W-:Y:S01]  /*12fb0*/  IMAD.MOV.U32 R109, RZ, RZ, R151 ;  /* 0x000000ffff6d7224 */ /* 0x001fe200078e0097 */
[----:B------:R-:W-:Y:S02]  /*12fc0*/  ISETP.GT.AND P3, PT, R4, 0x50, PT ;  /* 0x000000500400780c */ /* 0x000fe40003f64270 */
[----:B------:R-:W-:-:S02]  /*12fd0*/  FSEL R61, R61, -INF , P2 ;  /* 0xff8000003d3d7808 */ /* 0x000fc40001000000 */
[----:B------:R-:W-:Y:S01]  /*12fe0*/  FMNMX.FTZ R26, R91, R26, !PT ;  /* 0x0000001a5b1a7209 */ /* 0x000fe20007810000 */
[----:B------:R0:W-:Y:S01]  /*12ff0*/  MUFU.EX2 R24, R28 ;  /* 0x0000001c00187308 */ /* 0x0001e20000000800 */
[----:B------:R-:W-:Y:S02]  /*13000*/  ISETP.GT.AND P2, PT, R4, 0x51, PT ;  /* 0x000000510400780c */ /* 0x000fe40003f44270 */
[----:B------:R-:W-:Y:S02]  /*13010*/  FSEL R47, R64, -INF , P3 ;  /* 0xff800000402f7808 */ /* 0x000fe40001800000 */
[----:B------:R-:W-:Y:S02]  /*13020*/  FMNMX.FTZ R26, R61, R26, !PT ;  /* 0x0000001a3d1a7209 */ /* 0x000fe40007810000 */
[----:B------:R-:W-:Y:S01]  /*13030*/  ISETP.GT.AND P3, PT, R4, 0x58, PT ;  /* 0x000000580400780c */ /* 0x000fe20003f64270 */
[----:B------:R-:W-:Y:S01]  /*13040*/  MUFU.EX2 R175, R175 ;  /* 0x000000af00af7308 */ /* 0x000fe20000000800 */
[----:B------:R-:W-:-:S02]  /*13050*/  FSEL R65, R65, -INF , P2 ;  /* 0xff80000041417808 */ /* 0x000fc40001000000 */
[----:B------:R-:W-:Y:S02]  /*13060*/  FMNMX.FTZ R26, R47, R26, !PT ;  /* 0x0000001a2f1a7209 */ /* 0x000fe40007810000 */
[----:B------:R-:W-:Y:S02]  /*13070*/  ISETP.GT.AND P2, PT, R4, 0x59, PT ;  /* 0x000000590400780c */ /* 0x000fe40003f44270 */
[----:B------:R-:W-:Y:S01]  /*13080*/  FSEL R39, R68, -INF , P3 ;  /* 0xff80000044277808 */ /* 0x000fe20001800000 */
[----:B------:R-:W-:Y:S01]  /*13090*/  MUFU.EX2 R169, R169 ;  /* 0x000000a900a97308 */ /* 0x000fe20000000800 */
[----:B0-----:R-:W-:Y:S02]  /*130a0*/  FMNMX.FTZ R28, R65, R26, !PT ;  /* 0x0000001a411c7209 */ /* 0x001fe40007810000 */
        /* <DEDUP_REMOVED lines=22> */
[C---:B------:R-:W-:Y:S01]  /*13210*/  ISETP.GT.AND P3, PT, R4.reuse, 0x78, PT ;  /* 0x000000780400780c */ /* 0x040fe20003f64270 */
[----:B------:R-:W-:Y:S01]  /*13220*/  MUFU.EX2 R167, R167 ;  /* 0x000000a700a77308 */ /* 0x000fe20000000800 */
[----:B------:R-:W-:Y:S01]  /*13230*/  FSEL R81, R81, -INF , P2 ;  /* 0xff80000051517808 */ /* 0x000fe20001000000 */
[--C-:B0-----:R-:W-:Y:S01]  /*13240*/  FFMA.FTZ R34, R63, R0, -R12.reuse ;  /* 0x000000003f227223 */ /* 0x101fe2000001080c */
[----:B------:R-:W-:Y:S01]  /*13250*/  FMNMX.FTZ R32, R55, R32, !PT ;  /* 0x0000002037207209 */ /* 0x000fe20007810000 */
[----:B------:R-:W-:Y:S01]  /*13260*/  FFMA.FTZ R12, R87, R0, -R12 ;  /* 0x00000000570c7223 */ /* 0x000fe2000001080c */
[----:B------:R-:W-:-:S02]  /*13270*/  ISETP.GT.AND P2, PT, R4, 0x79, PT ;  /* 0x000000790400780c */ /* 0x000fc40003f44270 */
[----:B------:R-:W-:Y:S01]  /*13280*/  FSEL R9, R84, -INF , P3 ;  /* 0xff80000054097808 */ /* 0x000fe20001800000 */
[----:B------:R-:W-:Y:S01]  /*13290*/  MUFU.EX2 R34, R34 ;  /* 0x0000002200227308 */ /* 0x000fe20000000800 */
[----:B------:R-:W-:Y:S02]  /*132a0*/  FMNMX.FTZ R4, R81, R32, !PT ;  /* 0x0000002051047209 */ /* 0x000fe40007810000 */
[----:B------:R-:W-:Y:S02]  /*132b0*/  FSEL R85, R85, -INF , P2 ;  /* 0xff80000055557808 */ /* 0x000fe40001000000 */
[----:B------:R-:W-:Y:S02]  /*132c0*/  FMNMX.FTZ R4, R9, R4, !PT ;  /* 0x0000000409047209 */ /* 0x000fe40007810000 */
[----:B------:R-:W-:Y:S01]  /*132d0*/  MOV R111, R151 ;  /* 0x00000097006f7202 */ /* 0x000fe20000000f00 */
[----:B------:R-:W-:Y:S01]  /*132e0*/  MUFU.EX2 R32, R59 ;  /* 0x0000003b00207308 */ /* 0x000fe20000000800 */
[----:B------:R-:W-:-:S02]  /*132f0*/  FMNMX.FTZ R4, R85, R4, !PT ;  /* 0x0000000455047209 */ /* 0x000fc40007810000 */
[----:B------:R-:W-:-:S03]  /*13300*/  MOV R105, R151 ;  /* 0x0000009700697202 */ /* 0x000fc60000000f00 */
[----:B------:R-:W0:Y:S02]  /*13310*/  SHFL.BFLY PT, R7, R4, 0x2, 0x1f ;  /* 0x0c401f0004077f89 */ /* 0x000e2400000e0000 */
        /* <DEDUP_REMOVED lines=13> */
[----:B------:R-:W-:-:S05]  /*133f0*/  FSEL R46, R7, RZ, P2 ;  /* 0x000000ff072e7208 */ /* 0x000fca0001000000 */
[----:B------:R-:W-:Y:S01]  /*13400*/  MUFU.EX2 R153, R153 ;  /* 0x0000009900997308 */ /* 0x000fe20000000800 */
[-CC-:B------:R-:W-:Y:S01]  /*13410*/  FFMA.FTZ R180, R43, R0.reuse, -R46.reuse ;  /* 0x000000002bb47223 */ /* 0x180fe2000001082e */
[-C--:B------:R-:W-:Y:S01]  /*13420*/  FFMA.FTZ R7, R30, R0.reuse, -R46 ;  /* 0x000000001e077223 */ /* 0x080fe2000001082e */
[----:B------:R-:W-:Y:S01]  /*13430*/  FADD.FTZ R30, R181, R2 ;  /* 0x00000002b51e7221 */ /* 0x000fe20000010000 */
[-CC-:B------:R-:W-:Y:S01]  /*13440*/  FFMA.FTZ R182, R25, R0.reuse, -R46.reuse ;  /* 0x0000000019b67223 */ /* 0x180fe2000001082e */
[-CC-:B------:R-:W-:Y:S01]  /*13450*/  FFMA.FTZ R13, R29, R0.reuse, -R46.reuse ;  /* 0x000000001d0d7223 */ /* 0x180fe2000001082e */
[-C--:B------:R-:W-:Y:S01]  /*13460*/  FFMA.FTZ R176, R89, R0.reuse, -R46 ;  /* 0x0000000059b07223 */ /* 0x080fe2000001082e */
[----:B------:R-:W-:Y:S01]  /*13470*/  FADD.FTZ R11, R183, R30 ;  /* 0x0000001eb70b7221 */ /* 0x000fe20000010000 */
[----:B------:R-:W-:Y:S01]  /*13480*/  MUFU.EX2 R180, R180 ;  /* 0x000000b400b47308 */ /* 0x000fe20000000800 */
[-CC-:B------:R-:W-:Y:S01]  /*13490*/  FFMA.FTZ R15, R33, R0.reuse, -R46.reuse ;  /* 0x00000000210f7223 */ /* 0x180fe2000001082e */
[-CC-:B------:R-:W-:Y:S01]  /*134a0*/  FFMA.FTZ R178, R93, R0.reuse, -R46.reuse ;  /* 0x000000005db27223 */ /* 0x180fe2000001082e */
[----:B---3--:R-:W-:Y:S01]  /*134b0*/  FADD.FTZ R30, R6, R11 ;  /* 0x0000000b061e7221 */ /* 0x008fe20000010000 */
[-CC-:B------:R-:W-:Y:S01]  /*134c0*/  FFMA.FTZ R21, R37, R0.reuse, -R46.reuse ;  /* 0x0000000025157223 */ /* 0x180fe2000001082e */
[-CC-:B------:R-:W-:Y:S01]  /*134d0*/  FFMA.FTZ R172, R95, R0.reuse, -R46.reuse ;  /* 0x000000005fac7223 */ /* 0x180fe2000001082e */
[-C--:B------:R-:W-:Y:S01]  /*134e0*/  FFMA.FTZ R25, R41, R0.reuse, -R46 ;  /* 0x0000000029197223 */ /* 0x080fe2000001082e */
[----:B----4-:R-:W-:Y:S01]  /*134f0*/  FADD.FTZ R11, R177, R30 ;  /* 0x0000001eb10b7221 */ /* 0x010fe20000010000 */
[----:B------:R-:W0:Y:S01]  /*13500*/  MUFU.EX2 R7, R7 ;  /* 0x0000000700077308 */ /* 0x000e220000000800 */
[-CC-:B------:R-:W-:Y:S01]  /*13510*/  FFMA.FTZ R174, R99, R0.reuse, -R46.reuse ;  /* 0x0000000063ae7223 */ /* 0x180fe2000001082e */
[-C--:B------:R-:W-:Y:S01]  /*13520*/  FFMA.FTZ R27, R45, R0.reuse, -R46 ;  /* 0x000000002d1b7223 */ /* 0x080fe2000001082e */
[----:B-1----:R-:W-:Y:S01]  /*13530*/  FADD.FTZ R30, R10, R11 ;  /* 0x0000000b0a1e7221 */ /* 0x002fe20000010000 */
[----:B------:R-:W-:Y:S01]  /*13540*/  SHF.R.S32.HI R43, RZ, 0x1f, R50 ;  /* 0x0000001fff2b7819 */ /* 0x000fe20000011432 */
[-CC-:B------:R-:W-:Y:S01]  /*13550*/  FFMA.FTZ R168, R101, R0.reuse, -R46.reuse ;  /* 0x0000000065a87223 */ /* 0x180fe2000001082e */
[-C--:B------:R-:W-:Y:S01]  /*13560*/  FFMA.FTZ R29, R49, R0.reuse, -R46 ;  /* 0x00000000311d7223 */ /* 0x080fe2000001082e */
[----:B------:R-:W-:Y:S01]  /*13570*/  FADD.FTZ R37, R179, R30 ;  /* 0x0000001eb3257221 */ /* 0x000fe20000010000 */
[----:B------:R-:W1:Y:S01]  /*13580*/  MUFU.EX2 R182, R182 ;  /* 0x000000b600b67308 */ /* 0x000e620000000800 */
[-CC-:B------:R-:W-:Y:S01]  /*13590*/  FFMA.FTZ R170, R103, R0.reuse, -R46.reuse ;  /* 0x0000000067aa7223 */ /* 0x180fe2000001082e */
[-CC-:B------:R-:W-:Y:S01]  /*135a0*/  FFMA.FTZ R33, R53, R0.reuse, -R46.reuse ;  /* 0x0000000035217223 */ /* 0x180fe2000001082e */
[----:B------:R-:W-:Y:S01]  /*135b0*/  FADD.FTZ R48, R14, R37 ;  /* 0x000000250e307221 */ /* 0x000fe20000010000 */
[-CC-:B------:R-:W-:Y:S01]  /*135c0*/  FFMA.FTZ R164, R97, R0.reuse, -R46.reuse ;  /* 0x0000000061a47223 */ /* 0x180fe2000001082e */
[-CC-:B------:R-:W-:Y:S01]  /*135d0*/  FFMA.FTZ R35, R57, R0.reuse, -R46.reuse ;  /* 0x0000000039237223 */ /* 0x180fe2000001082e */
[-C--:B------:R-:W-:Y:S01]  /*135e0*/  FFMA.FTZ R166, R91, R0.reuse, -R46 ;  /* 0x000000005ba67223 */ /* 0x080fe2000001082e */
[----:B------:R-:W-:Y:S01]  /*135f0*/  FADD.FTZ R41, R173, R48 ;  /* 0x00000030ad297221 */ /* 0x000fe20000010000 */
[----:B------:R-:W2:Y:S01]  /*13600*/  MUFU.EX2 R13, R13 ;  /* 0x0000000d000d7308 */ /* 0x000ea20000000800 */
[----:B0-----:R-:W-:Y:S01]  /*13610*/  FADD.FTZ R11, R180, R7 ;  /* 0x00000007b40b7221 */ /* 0x001fe20000010000 */
[-CC-:B------:R-:W-:Y:S01]  /*13620*/  FFMA.FTZ R37, R61, R0.reuse, -R46.reuse ;  /* 0x000000003d257223 */ /* 0x180fe2000001082e */
[----:B------:R-:W-:Y:S01]  /*13630*/  FADD.FTZ R48, R20, R41 ;  /* 0x0000002914307221 */ /* 0x000fe20000010000 */
[-CC-:B------:R-:W-:Y:S01]  /*13640*/  FFMA.FTZ R160, R47, R0.reuse, -R46.reuse ;  /* 0x000000002fa07223 */ /* 0x180fe2000001082e */
[-CC-:B------:R-:W-:Y:S01]  /*13650*/  FFMA.FTZ R65, R65, R0.reuse, -R46.reuse ;  /* 0x0000000041417223 */ /* 0x180fe2000001082e */
[----:B------:R-:W-:Y:S01]  /*13660*/  F2FP.F16.F32.PACK_AB R181, R2, R181 ;  /* 0x000000b502b5723e */ /* 0x000fe200000000ff */
[-CC-:B------:R-:W-:Y:S01]  /*13670*/  FFMA.FTZ R39, R39, R0.reuse, -R46.reuse ;  /* 0x0000000027277223 */ /* 0x180fe2000001082e */
[----:B------:R-:W0:Y:S01]  /*13680*/  MUFU.EX2 R176, R176 ;  /* 0x000000b000b07308 */ /* 0x000e220000000800 */
[----:B-1----:R-:W-:Y:S01]  /*13690*/  FADD.FTZ R30, R182, R11 ;  /* 0x0000000bb61e7221 */ /* 0x002fe20000010000 */
[----:B------:R-:W-:Y:S01]  /*136a0*/  F2FP.F16.F32.PACK_AB R183, R6, R183 ;  /* 0x000000b706b7723e */ /* 0x000fe200000000ff */
[-CC-:B------:R-:W-:Y:S01]  /*136b0*/  FFMA.FTZ R69, R69, R0.reuse, -R46.reuse ;  /* 0x0000000045457223 */ /* 0x180fe2000001082e */
[-CC-:B------:R-:W-:Y:S01]  /*136c0*/  FFMA.FTZ R51, R51, R0.reuse, -R46.reuse ;  /* 0x0000000033337223 */ /* 0x180fe2000001082e */
[-CC-:B------:R-:W-:Y:S01]  /*136d0*/  FFMA.FTZ R73, R73, R0.reuse, -R46.reuse ;  /* 0x0000000049497223 */ /* 0x180fe2000001082e */
[-CC-:B------:R-:W-:Y:S01]  /*136e0*/  FFMA.FTZ R31, R31, R0.reuse, -R46.reuse ;  /* 0x000000001f1f7223 */ /* 0x180fe2000001082e */
[-C--:B------:R-:W-:Y:S01]  /*136f0*/  FFMA.FTZ R77, R77, R0.reuse, -R46 ;  /* 0x000000004d4d7223 */ /* 0x080fe2000001082e */
[----:B------:R-:W1:Y:S01]  /*13700*/  MUFU.EX2 R15, R15 ;  /* 0x0000000f000f7308 */ /* 0x000e620000000800 */
[----:B--2---:R-:W-:Y:S01]  /*13710*/  FADD.FTZ R11, R13, R30 ;  /* 0x0000001e0d0b7221 */ /* 0x004fe20000010000 */
[-CC-:B------:R-:W-:Y:S01]  /*13720*/  FFMA.FTZ R55, R55, R0.reuse, -R46.reuse ;  /* 0x0000000037377223 */ /* 0x180fe2000001082e */
[-CC-:B------:R-:W-:Y:S01]  /*13730*/  FFMA.FTZ R81, R81, R0.reuse, -R46.reuse ;  /* 0x0000000051517223 */ /* 0x180fe2000001082e */
[-CC-:B------:R-:W-:Y:S01]  /*13740*/  FFMA.FTZ R9, R9, R0.reuse, -R46.reuse ;  /* 0x0000000009097223 */ /* 0x180fe2000001082e */
[----:B------:R-:W-:Y:S01]  /*13750*/  FFMA.FTZ R46, R85, R0, -R46 ;  /* 0x00000000552e7223 */ /* 0x000fe2000001082e */
[----:B------:R-:W-:Y:S01]  /*13760*/  F2FP.F16.F32.PACK_AB R180, R7, R180 ;  /* 0x000000b407b4723e */ /* 0x000fe200000000ff */
[----:B------:R-:W-:Y:S01]  /*13770*/  IMAD.MOV.U32 R103, RZ, RZ, R151 ;  /* 0x000000ffff677224 */ /* 0x000fe200078e0097 */
[----:B------:R-:W2:Y:S01]  /*13780*/  MUFU.EX2 R178, R178 ;  /* 0x000000b200b27308 */ /* 0x000ea20000000800 */
[----:B0-----:R-:W-:Y:S01]  /*13790*/  FADD.FTZ R30, R176, R11 ;  /* 0x0000000bb01e7221 */ /* 0x001fe20000010000 */
[----:B------:R-:W-:Y:S01]  /*137a0*/  FADD.FTZ R11, R175, R48 ;  /* 0x00000030af0b7221 */ /* 0x000fe20000010000 */
[----:B------:R-:W-:Y:S01]  /*137b0*/  F2FP.F16.F32.PACK_AB R179, R14, R179 ;  /* 0x000000b30eb3723e */ /* 0x000fe200000000ff */
[----:B------:R-:W-:Y:S01]  /*137c0*/  IMAD.MOV.U32 R101, RZ, RZ, R151 ;  /* 0x000000ffff657224 */ /* 0x000fe200078e0097 */
[----:B------:R-:W-:Y:S01]  /*137d0*/  F2FP.F16.F32.PACK_AB R177, R10, R177 ;  /* 0x000000b10ab1723e */ /* 0x000fe200000000ff */
[----:B------:R-:W-:Y:S01]  /*137e0*/  FADD.FTZ R48, R24, R11 ;  /* 0x0000000b18307221 */ /* 0x000fe20000010000 */
[----:B------:R-:W-:Y:S01]  /*137f0*/  LEA.HI R11, R43, R50, RZ, 0x7 ;  /* 0x000000322b0b7211 */ /* 0x000fe200078f38ff */
[----:B------:R-:W0:Y:S01]  /*13800*/  MUFU.EX2 R21, R21 ;  /* 0x0000001500157308 */ /* 0x000e220000000800 */
[----:B-1----:R-:W-:Y:S01]  /*13810*/  FADD.FTZ R41, R15, R30 ;  /* 0x0000001e0f297221 */ /* 0x002fe20000010000 */
[----:B------:R-:W-:Y:S01]  /*13820*/  FADD.FTZ R43, R169, R48 ;  /* 0x00000030a92b7221 */ /* 0x000fe20000010000 */
[----:B------:R-:W-:Y:S01]  /*13830*/  SHF.R.S32.HI R11, RZ, 0x7, R11 ;  /* 0x00000007ff0b7819 */ /* 0x000fe2000001140b */
[----:B------:R-:W-:Y:S01]  /*13840*/  IMAD.MOV.U32 R97, RZ, RZ, R151 ;  /* 0x000000ffff617224 */ /* 0x000fe200078e0097 */
[----:B------:R-:W-:Y:S01]  /*13850*/  F2FP.F16.F32.PACK_AB R173, R20, R173 ;  /* 0x000000ad14ad723e */ /* 0x000fe200000000ff */
[----:B------:R-:W-:Y:S01]  /*13860*/  FADD.FTZ R48, R26, R43 ;  /* 0x0000002b1a307221 */ /* 0x000fe20000010000 */
[----:B------:R-:W-:Y:S01]  /*13870*/  VIMNMX R14, RZ, R11, !PT ;  /* 0x0000000bff0e7248 */ /* 0x000fe20007fe0100 */
[----:B------:R-:W1:Y:S01]  /*13880*/  MUFU.EX2 R172, R172 ;  /* 0x000000ac00ac7308 */ /* 0x000e620000000800 */
[----:B--2---:R-:W-:Y:S01]  /*13890*/  FADD.FTZ R30, R178, R41 ;  /* 0x00000029b21e7221 */ /* 0x004fe20000010000 */
[----:B------:R-:W-:Y:S01]  /*138a0*/  F2FP.F16.F32.PACK_AB R175, R24, R175 ;  /* 0x000000af18af723e */ /* 0x000fe200000000ff */
[--C-:B------:R-:W-:Y:S01]  /*138b0*/  IMAD.MOV.U32 R95, RZ, RZ, R151.reuse ;  /* 0x000000ffff5f7224 */ /* 0x100fe200078e0097 */
[----:B------:R-:W-:Y:S01]  /*138c0*/  F2FP.F16.F32.PACK_AB R169, R26, R169 ;  /* 0x000000a91aa9723e */ /* 0x000fe200000000ff */
[--C-:B------:R-:W-:Y:S01]  /*138d0*/  IMAD.MOV.U32 R91, RZ, RZ, R151.reuse ;  /* 0x000000ffff5b7224 */ /* 0x100fe200078e0097 */
[----:B------:R-:W-:Y:S01]  /*138e0*/  F2FP.F16.F32.PACK_AB R182, R13, R182 ;  /* 0x000000b60db6723e */ /* 0x000fe200000000ff */
[----:B------:R-:W-:Y:S01]  /*138f0*/  IMAD.MOV.U32 R89, RZ, RZ, R151 ;  /* 0x000000ffff597224 */ /* 0x000fe200078e0097 */
[----:B------:R-:W2:Y:S01]  /*13900*/  MUFU.EX2 R25, R25 ;  /* 0x0000001900197308 */ /* 0x000ea20000000800 */
[----:B0-----:R-:W-:Y:S01]  /*13910*/  FADD.FTZ R41, R21, R30 ;  /* 0x0000001e15297221 */ /* 0x001fe20000010000 */
[----:B------:R-:W-:-:S02]  /*13920*/  F2FP.F16.F32.PACK_AB R176, R15, R176 ;  /* 0x000000b00fb0723e */ /* 0x000fc400000000ff */
[----:B------:R-:W-:Y:S02]  /*13930*/  F2FP.F16.F32.PACK_AB R178, R21, R178 ;  /* 0x000000b215b2723e */ /* 0x000fe400000000ff */
[----:B------:R-:W-:Y:S02]  /*13940*/  MOV R99, R151 ;  /* 0x0000009700637202 */ /* 0x000fe40000000f00 */
[----:B------:R-:W0:Y:S01]  /*13950*/  MUFU.EX2 R174, R174 ;  /* 0x000000ae00ae7308 */ /* 0x000e220000000800 */
[----:B-1----:R-:W-:Y:S01]  /*13960*/  FADD.FTZ R30, R172, R41 ;  /* 0x00000029ac1e7221 */ /* 0x002fe20000010000 */
[----:B------:R-:W-:Y:S01]  /*13970*/  FADD.FTZ R41, R171, R48 ;  /* 0x00000030ab297221 */ /* 0x000fe20000010000 */
[C---:B------:R-:W-:Y:S02]  /*13980*/  F2FP.F16.F32.PACK_AB R171, R28.reuse, R171 ;  /* 0x000000ab1cab723e */ /* 0x040fe400000000ff */
[----:B------:R-:W-:Y:S01]  /*13990*/  MOV R93, R151 ;  /* 0x00000097005d7202 */ /* 0x000fe20000000f00 */
[----:B------:R-:W-:-:S02]  /*139a0*/  FADD.FTZ R48, R28, R41 ;  /* 0x000000291c307221 */ /* 0x000fc40000010000 */
[----:B------:R-:W1:Y:S01]  /*139b0*/  MUFU.EX2 R27, R27 ;  /* 0x0000001b001b7308 */ /* 0x000e620000000800 */
[----:B--2---:R-:W-:Y:S01]  /*139c0*/  FADD.FTZ R3, R25, R30 ;  /* 0x0000001e19037221 */ /* 0x004fe20000010000 */
[----:B------:R-:W-:Y:S01]  /*139d0*/  FADD.FTZ R41, R165, R48 ;  /* 0x00000030a5297221 */ /* 0x000fe20000010000 */
[C---:B------:R-:W-:Y:S02]  /*139e0*/  F2FP.F16.F32.PACK_AB R165, R32.reuse, R165 ;  /* 0x000000a520a5723e */ /* 0x040fe400000000ff */
[----:B------:R-:W-:Y:S01]  /*139f0*/  F2FP.F16.F32.PACK_AB R172, R25, R172 ;  /* 0x000000ac19ac723e */ /* 0x000fe200000000ff */
[----:B------:R-:W-:Y:S02]  /*13a00*/  FADD.FTZ R48, R32, R41 ;  /* 0x0000002920307221 */ /* 0x000fe40000010000 */
[----:B------:R-:W2:Y:S01]  /*13a10*/  MUFU.EX2 R168, R168 ;  /* 0x000000a800a87308 */ /* 0x000ea20000000800 */
[----:B0-----:R-:W-:Y:S01]  /*13a20*/  FADD.FTZ R30, R174, R3 ;  /* 0x00000003ae1e7221 */ /* 0x001fe20000010000 */
[----:B------:R-:W-:Y:S01]  /*13a30*/  FADD.FTZ R41, R167, R48 ;  /* 0x00000030a7297221 */ /* 0x000fe20000010000 */
[----:B------:R-:W-:-:S03]  /*13a40*/  F2FP.F16.F32.PACK_AB R167, R34, R167 ;  /* 0x000000a722a7723e */ /* 0x000fc600000000ff */
[----:B------:R-:W-:Y:S02]  /*13a50*/  FADD.FTZ R48, R34, R41 ;  /* 0x0000002922307221 */ /* 0x000fe40000010000 */
[----:B------:R-:W0:Y:S01]  /*13a60*/  MUFU.EX2 R29, R29 ;  /* 0x0000001d001d7308 */ /* 0x000e220000000800 */
[----:B-1----:R-:W-:Y:S01]  /*13a70*/  FADD.FTZ R3, R27, R30 ;  /* 0x0000001e1b037221 */ /* 0x002fe20000010000 */
[----:B------:R-:W-:Y:S01]  /*13a80*/  FADD.FTZ R41, R161, R48 ;  /* 0x00000030a1297221 */ /* 0x000fe20000010000 */
[----:B------:R-:W-:Y:S02]  /*13a90*/  F2FP.F16.F32.PACK_AB R161, R36, R161 ;  /* 0x000000a124a1723e */ /* 0x000fe400000000ff */
[----:B------:R-:W-:-:S03]  /*13aa0*/  F2FP.F16.F32.PACK_AB R174, R27, R174 ;  /* 0x000000ae1bae723e */ /* 0x000fc600000000ff */
        /* <DEDUP_REMOVED lines=9> */
[----:B------:R-:W-:Y:S01]  /*13b40*/  FADD.FTZ R30, R36, R41 ;  /* 0x00000029241e7221 */ /* 0x000fe20000010000 */
[----:B------:R-:W-:-:S03]  /*13b50*/  F2FP.F16.F32.PACK_AB R170, R33, R170 ;  /* 0x000000aa21aa723e */ /* 0x000fc600000000ff */
        /* <DEDUP_REMOVED lines=10> */
[----:B------:R-:W-:-:S05]  /*13c00*/  F2FP.F16.F32.PACK_AB R164, R35, R164 ;  /* 0x000000a423a4723e */ /* 0x000fca00000000ff */
[----:B------:R-:W1:Y:S01]  /*13c10*/  MUFU.EX2 R160, R160 ;  /* 0x000000a000a07308 */ /* 0x000e620000000800 */
[----:B--2---:R-:W-:-:S07]  /*13c20*/  FADD.FTZ R2, R166, R3 ;  /* 0x00000003a6027221 */ /* 0x004fce0000010000 */
[----:B------:R-:W2:Y:S01]  /*13c30*/  MUFU.EX2 R65, R65 ;  /* 0x0000004100417308 */ /* 0x000ea20000000800 */
[C---:B0-----:R-:W-:Y:S01]  /*13c40*/  FADD.FTZ R3, R37.reuse, R2 ;  /* 0x0000000225037221 */ /* 0x041fe20000010000 */
[----:B------:R-:W-:-:S06]  /*13c50*/  F2FP.F16.F32.PACK_AB R166, R37, R166 ;  /* 0x000000a625a6723e */ /* 0x000fcc00000000ff */
[----:B------:R-:W0:Y:S01]  /*13c60*/  MUFU.EX2 R39, R39 ;  /* 0x0000002700277308 */ /* 0x000e220000000800 */
[----:B-1----:R-:W-:Y:S01]  /*13c70*/  FADD.FTZ R2, R160, R3 ;  /* 0x00000003a0027221 */ /* 0x002fe20000010000 */
[----:B------:R-:W-:Y:S01]  /*13c80*/  FADD.FTZ R3, R159, R6 ;  /* 0x000000069f037221 */ /* 0x000fe20000010000 */
[----:B------:R-:W-:-:S03]  /*13c90*/  F2FP.F16.F32.PACK_AB R159, R42, R159 ;  /* 0x0000009f2a9f723e */ /* 0x000fc600000000ff */
[----:B------:R-:W-:Y:S02]  /*13ca0*/  FADD.FTZ R6, R42, R3 ;  /* 0x000000032a067221 */ /* 0x000fe40000010000 */
[----:B------:R-:W1:Y:S01]  /*13cb0*/  MUFU.EX2 R162, R69 ;  /* 0x0000004500a27308 */ /* 0x000e620000000800 */
[----:B--2---:R-:W-:Y:S01]  /*13cc0*/  FADD.FTZ R2, R65, R2 ;  /* 0x0000000241027221 */ /* 0x004fe20000010000 */
[----:B------:R-:W-:Y:S01]  /*13cd0*/  FADD.FTZ R41, R153, R6 ;  /* 0x0000000699297221 */ /* 0x000fe20000010000 */
[----:B------:R-:W-:-:S05]  /*13ce0*/  F2FP.F16.F32.PACK_AB R160, R65, R160 ;  /* 0x000000a041a0723e */ /* 0x000fca00000000ff */
        /* <DEDUP_REMOVED lines=19> */
[----:B------:R-:W-:Y:S01]  /*13e20*/  F2FP.F16.F32.PACK_AB R152, R152, R55 ;  /* 0x000000379898723e */ /* 0x000fe200000000ff */
[----:B------:R-:W-:-:S05]  /*13e30*/  IMAD.MOV.U32 R3, RZ, RZ, 0x3f800000 ;  /* 0x3f800000ff037424 */ /* 0x000fca00078e00ff */
[----:B------:R-:W1:Y:S01]  /*13e40*/  MUFU.EX2 R44, R44 ;  /* 0x0000002c002c7308 */ /* 0x000e620000000800 */
[----:B--2---:R-:W-:Y:S01]  /*13e50*/  FADD.FTZ R7, R9, R2 ;  /* 0x0000000209077221 */ /* 0x004fe20000010000 */
[----:B------:R-:W-:-:S06]  /*13e60*/  IMAD.MOV.U32 R2, RZ, RZ, 0x3f800000 ;  /* 0x3f800000ff027424 */ /* 0x000fcc00078e00ff */
[----:B------:R-:W2:Y:S01]  /*13e70*/  MUFU.EX2 R155, R155 ;  /* 0x0000009b009b7308 */ /* 0x000ea20000000800 */
[C---:B0-----:R-:W-:Y:S01]  /*13e80*/  F2FP.F16.F32.PACK_AB R154, R46.reuse, R9 ;  /* 0x000000092e9a723e */ /* 0x041fe200000000ff */
[----:B------:R-:W-:Y:S01]  /*13e90*/  FADD.FTZ R7, R46, R7 ;  /* 0x000000072e077221 */ /* 0x000fe20000010000 */
[----:B------:R-:W-:Y:S02]  /*13ea0*/  IADD3 R9, R150, -0x2, RZ ;  /* 0xfffffffe96097810 */ /* 0x000fe40007ffe0ff */
[----:B------:R-:W-:Y:S02]  /*13eb0*/  MOV R150, R151 ;  /* 0x0000009700967202 */ /* 0x000fe40000000f00 */
[----:B------:R-:W-:Y:S01]  /*13ec0*/  ISETP.GE.AND P2, PT, R9, R14, PT ;  /* 0x0000000e0900720c */ /* 0x000fe20003f46270 */
[----:B------:R-:W0:Y:S01]  /*13ed0*/  MUFU.EX2 R12, R12 ;  /* 0x0000000c000c7308 */ /* 0x000e220000000800 */
[C---:B-1----:R-:W-:Y:S01]  /*13ee0*/  FADD.FTZ R6, R44.reuse, R41 ;  /* 0x000000292c067221 */ /* 0x042fe20000010000 */
[----:B------:R-:W-:-:S03]  /*13ef0*/  F2FP.F16.F32.PACK_AB R153, R44, R153 ;  /* 0x000000992c99723e */ /* 0x000fc600000000ff */
[----:B--2---:R-:W-:-:S04]  /*13f00*/  FADD.FTZ R41, R155, R6 ;  /* 0x000000069b297221 */ /* 0x004fc80000010000 */
[C---:B0-----:R-:W-:Y:S01]  /*13f10*/  FADD.FTZ R6, R12.reuse, R41 ;  /* 0x000000290c067221 */ /* 0x041fe20000010000 */
[----:B------:R-:W-:Y:S02]  /*13f20*/  F2FP.F16.F32.PACK_AB R155, R12, R155 ;  /* 0x0000009b0c9b723e */ /* 0x000fe400000000ff */
[----:B------:R-:W-:Y:S05]  /*13f30*/  @!P2 BRA `(.L_x_2392) ;  /* 0x0000002c00f8a947 */ /* 0x000fea0003800000 */
[----:B------:R-:W-:Y:S01]  /*13f40*/  BSSY B1, `(.L_x_2392) ;  /* 0x00002fd000017945 */ /* 0x000fe20003800000 */
[----:B------:R-:W-:Y:S01]  /*13f50*/  MOV R13, R5 ;  /* 0x00000005000d7202 */ /* 0x000fe20000000f00 */
[----:B------:R-:W-:Y:S01]  /*13f60*/  IMAD.MOV.U32 R12, RZ, RZ, R4 ;  /* 0x000000ffff0c7224 */ /* 0x000fe200078e0004 */
[----:B------:R-:W-:Y:S01]  /*13f70*/  MOV R21, R185 ;  /* 0x000000b900157202 */ /* 0x000fe20000000f00 */
        /* <DEDUP_REMOVED lines=33> */
[----:B------:R-:W-:-:S07]  /*14190*/  CS2R R88, SRZ ;  /* 0x0000000000587805 */ /* 0x000fce000001ff00 */
.L_x_2403:
[----:B------:R-:W-:-:S05]  /*141a0*/  VIADD R0, R21, 0x1 ;  /* 0x0000000115007836 */ /* 0x000fca0000000000 */
[----:B------:R-:W-:-:S04]  /*141b0*/  ISETP.NE.AND P2, PT, R0, 0x2, PT ;  /* 0x000000020000780c */ /* 0x000fc80003f45270 */
[----:B------:R-:W-:Y:S02]  /*141c0*/  SEL R5, RZ, 0x1, P2 ;  /* 0x00000001ff057807 */ /* 0x000fe40001000000 */
[----:B------:R-:W-:Y:S02]  /*141d0*/  SEL R185, R0, RZ, P2 ;  /* 0x000000ff00b97207 */ /* 0x000fe40001000000 */
[----:B------:R-:W-:Y:S01]  /*141e0*/  LOP3.LUT R188, R20, R5, RZ, 0x3c, !PT ;  /* 0x0000000514bc7212 */ /* 0x000fe200078e3cff */
[----:B------:R-:W-:Y:S06]  /*141f0*/  @!P0 BRA `(.L_x_2393) ;  /* 0x0000000000048947 */ /* 0x000fec0003800000 */
[----:B------:R-:W-:Y:S01]  /*14200*/  BPT.TRAP 0x1 ;  /* 0x000000040000795c */ /* 0x000fe20000300000 */
.L_x_2393:
[----:B------:R-:W-:Y:S02]  /*14210*/  LEA R15, R185, R18, 0x3 ;  /* 0x00000012b90f7211 */ /* 0x000fe400078e18ff */
[----:B------:R-:W-:-:S04]  /*14220*/  SHF.L.U32 R0, R188, 0x1f, RZ ;  /* 0x0000001fbc007819 */ /* 0x000fc800000006ff */
[----:B------:R0:W1:Y:S01]  /*14230*/  SYNCS.PHASECHK.TRANS64.TRYWAIT P2, [R15+URZ+0x34830], R0 ;  /* 0x034830000f0075a7 */ /* 0x000062000804017f */
[----:B------:R-:W-:Y:S05]  /*14240*/  @!P0 BRA `(.L_x_2394) ;  /* 0x0000000000048947 */ /* 0x000fea0003800000 */
[----:B------:R-:W-:Y:S01]  /*14250*/  BPT.TRAP 0x1 ;  /* 0x000000040000795c */ /* 0x000fe20000300000 */
.L_x_2394:
[----:B------:R-:W-:Y:S01]  /*14260*/  BSSY B2, `(.L_x_2395) ;  /* 0x0000006000027945 */ /* 0x000fe20003800000 */
[----:B------:R-:W-:Y:S02]  /*14270*/  IMAD R4, R185, 0xc00, R8 ;  /* 0x00000c00b9047824 */ /* 0x000fe400078e0208 */
[----:B------:R-:W-:Y:S01]  /*14280*/  IMAD.MOV.U32 R5, RZ, RZ, 0x40000040 ;  /* 0x40000040ff057424 */ /* 0x000fe200078e00ff */
[----:B-1----:R-:W-:Y:S06]  /*14290*/  @P2 BRA `(.L_x_2396) ;  /* 0x0000000000082947 */ /* 0x002fec0003800000 */
[----:B------:R-:W1:Y:S02]  /*142a0*/  SYNCS.PHASECHK.TRANS64.TRYWAIT P2, [R15+URZ+0x34830], R0 ;  /* 0x034830000f0075a7 */ /* 0x000e64000804017f */
[----:B-1----:R-:W-:Y:S05]  /*142b0*/  @!P2 BRA `(.L_x_2397) ;  /* 0x000000ec0058a947 */ /* 0x002fea0003800000 */
.L_x_2396:
[----:B------:R-:W-:Y:S05]  /*142c0*/  BSYNC B2 ;  /* 0x0000000000027941 */ /* 0x000fea0003800000 */
.L_x_2395:
        /* <DEDUP_REMOVED lines=18> */
[----:B------:R-:W2:Y:S01]  /*143f0*/  LDL.64 R230, [R1+0x8] ;  /* 0x0000080001e67983 */ /* 0x000ea20000100a00 */
[----:B------:R-:W-:Y:S01]  /*14400*/  IMAD.MOV.U32 R11, RZ, RZ, 0x40000040 ;  /* 0x40000040ff0b7424 */ /* 0x000fe200078e00ff */
[----:B------:R-:W-:-:S02]  /*14410*/  WARPGROUP.DEPBAR.LE gsb0, 0x0 ;  /* 0x00008000000079c5 */ /* 0x000fc40000010000 */
[----:B------:R-:W-:-:S07]  /*14420*/  WARPGROUP.ARRIVE ;  /* 0x00000000000079c5 */ /* 0x000fce0000000000 */
[----:B------:R-:W-:Y:S01]  /*14430*/  HGMMA.64x128x16.F32 R24, gdesc[UR4], R24, gsb0 ;  /* 0x01e00000041879f0 */ /* 0x000fe20008000818 */
[----:B------:R-:W-:Y:S02]  /*14440*/  R2UR UR6, R10 ;  /* 0x000000000a0672ca */ /* 0x000fe400000e0000 */
[----:B------:R-:W-:Y:S02]  /*14450*/  R2UR UR7, R11 ;  /* 0x000000000b0772ca */ /* 0x000fe400000e0000 */
[----:B----4-:R-:W-:Y:S02]  /*14460*/  R2UR UR4, R228 ;  /* 0x00000000e40472ca */ /* 0x010fe400000e0000 */
[----:B------:R-:W-:Y:S01]  /*14470*/  R2UR UR5, R229 ;  /* 0x00000000e50572ca */ /* 0x000fe200000e0000 */
[----:B------:R-:W-:Y:S01]  /*14480*/  IMAD.MOV.U32 R11, RZ, RZ, 0x40000040 ;  /* 0x40000040ff0b7424 */ /* 0x000fe200078e00ff */
[----:B------:R-:W-:Y:S01]  /*14490*/  IADD3 R10, R4, 0x6, RZ ;  /* 0x00000006040a7810 */ /* 0x000fe20007ffe0ff */
[----:B------:R-:W3:Y:S01]  /*144a0*/  LDL.64 R228, [R1] ;  /* 0x0000000001e47983 */ /* 0x000ee20000100a00 */
[----:B------:R-:W-:-:S02]  /*144b0*/  WARPGROUP.DEPBAR.LE gsb0, 0x0 ;  /* 0x00008000000079c5 */ /* 0x000fc40000010000 */
[----:B------:R-:W-:-:S07]  /*144c0*/  WARPGROUP.ARRIVE ;  /* 0x00000000000079c5 */ /* 0x000fce0000000000 */
        /* <DEDUP_REMOVED lines=18> */
[----:B------:R-:W-:Y:S01]  /*145f0*/  HGMMA.64x128x16.F32 R24, gdesc[UR4], R24, gsb0 ;  /* 0x01e00000041879f0 */ /* 0x000fe20008000818 */
[----:B------:R-:W-:Y:S02]  /*14600*/  R2UR UR6, R10 ;  /* 0x000000000a0672ca */ /* 0x000fe400000e0000 */
[----:B------:R-:W-:Y:S02]  /*14610*/  R2UR UR7, R11 ;  /* 0x000000000b0772ca */ /* 0x000fe400000e0000 */
[----:B--2---:R-:W-:Y:S02]  /*14620*/  R2UR UR4, R230 ;  /* 0x00000000e60472ca */ /* 0x004fe400000e0000 */
[----:B------:R-:W-:Y:S01]  /*14630*/  R2UR UR5, R231 ;  /* 0x00000000e70572ca */ /* 0x000fe200000e0000 */
[----:B------:R-:W-:Y:S01]  /*14640*/  IMAD.MOV.U32 R11, RZ, RZ, 0x40000040 ;  /* 0x40000040ff0b7424 */ /* 0x000fe200078e00ff */
[----:B------:R-:W-:Y:S01]  /*14650*/  IADD3 R10, R4, 0x404, RZ ;  /* 0x00000404040a7810 */ /* 0x000fe20007ffe0ff */
[----:B------:R-:W-:-:S02]  /*14660*/  WARPGROUP.DEPBAR.LE gsb0, 0x0 ;  /* 0x00008000000079c5 */ /* 0x000fc40000010000 */
[----:B------:R-:W-:-:S08]  /*14670*/  WARPGROUP.ARRIVE ;  /* 0x00000000000079c5 */ /* 0x000fd00000000000 */
[----:B------:R-:W-:Y:S01]  /*14680*/  HGMMA.64x128x16.F32 R24, gdesc[UR4], R24, gsb0 ;  /* 0x01e00000041879f0 */ /* 0x000fe20008000818 */
        /* <DEDUP_REMOVED lines=17> */
[----:B------:R-:W-:Y:S01]  /*147a0*/  HGMMA.64x128x16.F32 R24, gdesc[UR4], R24, gsb0 ;  /* 0x01e00000041879f0 */ /* 0x000fe20008000818 */
        /* <DEDUP_REMOVED lines=101> */
.L_x_2398:
[----:B------:R-:W-:Y:S02]  /*14e00*/  SHF.L.U32 R3, R20, 0x1f, RZ ;  /* 0x0000001f14037819 */ /* 0x000fe400000006ff */
[----:B------:R-:W-:-:S04]  /*14e10*/  LEA R20, R21, R18, 0x3 ;  /* 0x0000001215147211 */ /* 0x000fc800078e18ff */
[----:B------:R2:W3:Y:S01]  /*14e20*/  SYNCS.PHASECHK.TRANS64.TRYWAIT P2, [R20+URZ+0x34850], R3 ;  /* 0x03485003140075a7 */ /* 0x0004e2000804017f */
[----:B------:R-:W-:Y:S05]  /*14e30*/  @!P0 BRA `(.L_x_2399) ;  /* 0x0000000000048947 */ /* 0x000fea0003800000 */
[----:B------:R-:W-:Y:S01]  /*14e40*/  BPT.TRAP 0x1 ;  /* 0x000000040000795c */ /* 0x000fe20000300000 */
.L_x_2399:
[----:B------:R-:W-:Y:S04]  /*14e50*/  BSSY B2, `(.L_x_2400) ;  /* 0x0000004000027945 */ /* 0x000fe80003800000 */
[----:B---3--:R-:W-:Y:S05]  /*14e60*/  @P2 BRA `(.L_x_2401) ;  /* 0x0000000000082947 */ /* 0x008fea0003800000 */
[----:B------:R-:W3:Y:S02]  /*14e70*/  SYNCS.PHASECHK.TRANS64.TRYWAIT P2, [R20+URZ+0x34850], R3 ;  /* 0x03485003140075a7 */ /* 0x000ee4000804017f */
[----:B---3--:R-:W-:Y:S05]  /*14e80*/  @!P2 BRA `(.L_x_2402) ;  /* 0x000000e00078a947 */ /* 0x008fea0003800000 */
.L_x_2401:
[----:B------:R-:W-:Y:S05]  /*14e90*/  BSYNC B2 ;  /* 0x0000000000027941 */ /* 0x000fea0003800000 */
.L_x_2400:
[----:B01----:R-:W-:Y:S01]  /*14ea0*/  VIADD R0, R18, 0x400 ;  /* 0x0000040012007836 */ /* 0x003fe20000000000 */
[----:B------:R-:W-:Y:S01]  /*14eb0*/  MOV R11, 0x40000040 ;  /* 0x40000040000b7802 */ /* 0x000fe20000000f00 */
[----:B------:R-:W-:Y:S01]  /*14ec0*/  WARPGROUP.ARRIVE ;  /* 0x00000000000079c5 */ /* 0x000fe20000000000 */
[----:B--23--:R-:W-:Y:S01]  /*14ed0*/  IMAD.MOV.U32 R3, RZ, RZ, 0x40000040 ;  /* 0x40000040ff037424 */ /* 0x00cfe200078e00ff */
[----:B------:R-:W-:Y:S01]  /*14ee0*/  @!P1 IADD3 R20, R20, 0x34860, RZ ;  /* 0x0003486014149810 */ /* 0x000fe20007ffe0ff */
[----:B------:R-:W-:Y:S01]  /*14ef0*/  @!P1 VIADD R15, R15, 0x34840 ;  /* 0x000348400f0f9836 */ /* 0x000fe20000000000 */
[----:B------:R-:W-:Y:S02]  /*14f00*/  SHF.R.U32.HI R0, RZ, 0x4, R0 ;  /* 0x00000004ff007819 */ /* 0x000fe40000011600 */
[----:B------:R-:W-:Y:S02]  /*14f10*/  R2UR UR7, R11 ;  /* 0x000000000b0772ca */ /* 0x000fe400000e0000 */
[----:B------:R-:W-:-:S02]  /*14f20*/  LOP3.LUT R0, R0, 0x3fff, RZ, 0xc0, !PT ;  /* 0x00003fff00007812 */ /* 0x000fc400078ec0ff */
[----:B------:R-:W-:Y:S02]  /*14f30*/  @!P1 PRMT R15, RZ, 0x654, R15 ;  /* 0x00000654ff0f9816 */ /* 0x000fe4000000000f */
[----:B------:R-:W-:-:S05]  /*14f40*/  LOP3.LUT R0, R0, 0x4000000, RZ, 0xfc, !PT ;  /* 0x0400000000007812 */ /* 0x000fca00078efcff */
[----:B------:R-:W-:Y:S01]  /*14f50*/  IMAD R10, R21, 0x800, R0 ;  /* 0x00000800150a7824 */ /* 0x000fe200078e0200 */
[----:B------:R-:W-:-:S03]  /*14f60*/  MOV R0, 0xffffff80 ;  /* 0xffffff8000007802 */ /* 0x000fc60000000f00 */
[C---:B------:R-:W-:Y:S01]  /*14f70*/  VIADD R2, R10.reuse, 0x80 ;  /* 0x000000800a027836 */ /* 0x040fe20000000000 */
[----:B------:R-:W-:Y:S01]  /*14f80*/  R2UR UR6, R10 ;  /* 0x000000000a0672ca */ /* 0x000fe200000e0000 */
[----:B------:R-:W-:-:S04]  /*14f90*/  IMAD R0, R9, R0, 0x1 ;  /* 0x0000000109007424 */ /* 0x000fc800078e0200 */
[----:B------:R-:W-:-:S08]  /*14fa0*/  IMAD R0, R193, 0x80, R0 ;  /* 0x00000080c1007824 */ /* 0x000fd000078e0200 */
[----:B------:R-:W-:Y:S01]  /*14fb0*/  HGMMA.64x128x16.F32 R88, R180, gdesc[UR4].tnspB, R88, gsb0 ;  /* 0x41e00004b4587df0 */ /* 0x000fe20008000858 */
[----:B------:R-:W-:Y:S02]  /*14fc0*/  R2UR UR6, R2 ;  /* 0x00000000020672ca */ /* 0x000fe400000e0000 */
[----:B------:R-:W-:Y:S02]  /*14fd0*/  R2UR UR7, R3 ;  /* 0x00000000030772ca */ /* 0x000fe400000e0000 */
[----:B------:R-:W-:Y:S02]  /*14fe0*/  IADD3 R3, -R192, R0, R195 ;  /* 0x00000000c0037210 */ /* 0x000fe40007ffe1c3 */
[----:B------:R-:W-:-:S03]  /*14ff0*/  IADD3 R2, R10, 0x100, RZ ;  /* 0x000001000a027810 */ /* 0x000fc60007ffe0ff */
[----:B------:R-:W-:Y:S02]  /*15000*/  IMAD R0, R202, -0x2, R3 ;  /* 0xfffffffeca007824 */ /* 0x000fe400078e0203 */
[----:B------:R-:W-:Y:S02]  /*15010*/  IMAD.MOV.U32 R3, RZ, RZ, 0x40000040 ;  /* 0x40000040ff037424 */ /* 0x000fe400078e00ff */
[----:B------:R-:W-:-:S05]  /*15020*/  IMAD.IADD R5, R203, 0x1, R0 ;  /* 0x00000001cb057824 */ /* 0x000fca00078e0200 */
[C---:B------:R-:W-:Y:S02]  /*15030*/  ISETP.GT.AND P2, PT, R5.reuse, RZ, PT ;  /* 0x000000ff0500720c */ /* 0x040fe40003f44270 */
[C---:B------:R-:W-:Y:S02]  /*15040*/  ISETP.GT.AND P3, PT, R5.reuse, 0x1, PT ;  /* 0x000000010500780c */ /* 0x040fe40003f64270 */
[----:B------:R-:W-:Y:S02]  /*15050*/  FSEL R11, R24, -INF , P2 ;  /* 0xff800000180b7808 */ /* 0x000fe40001000000 */
        /* <DEDUP_REMOVED lines=10> */
[----:B------:R-:W-:Y:S02]  /*15100*/  FMNMX.FTZ R0, R29, R0, !PT ;  /* 0x000000001d007209 */ /* 0x000fe40007810000 */
[----:B------:R-:W-:Y:S02]  /*15110*/  FSEL R33, R33, -INF , P3 ;  /* 0xff80000021217808 */ /* 0x000fe40001800000 */
[----:B------:R-:W-:-:S04]  /*15120*/  ISETP.GT.AND P3, PT, R5, 0x19, PT ;  /* 0x000000190500780c */ /* 0x000fc80003f64270 */
        /* <DEDUP_REMOVED lines=24> */
[----:B------:R-:W-:Y:S01]  /*152b0*/  FSEL R85, R85, -INF , P3 ;  /* 0xff80000055557808 */ /* 0x000fe20001800000 */
        /* <DEDUP_REMOVED lines=13> */
[----:B------:R-:W-:Y:S02]  /*15390*/  WARPGROUP.DEPBAR.LE gsb0, 0x0 ;  /* 0x00008000000079c5 */ /* 0x000fe40000010000 */
[----:B------:R-:W-:Y:S01]  /*153a0*/  WARPGROUP.ARRIVE ;  /* 0x00000000000079c5 */ /* 0x000fe20000000000 */
[----:B------:R-:W-:Y:S02]  /*153b0*/  FSEL R173, R32, -INF , P2 ;  /* 0xff80000020ad7808 */ /* 0x000fe40001000000 */
[----:B------:R-:W-:Y:S02]  /*153c0*/  ISETP.GT.AND P2, PT, R5, 0x18, PT ;  /* 0x000000180500780c */ /* 0x000fe40003f44270 */
[----:B------:R-:W-:-:S05]  /*153d0*/  FMNMX.FTZ R0, R173, R0, !PT ;  /* 0x00000000ad007209 */ /* 0x000fca0007810000 */
[----:B------:R-:W-:Y:S01]  /*153e0*/  HGMMA.64x128x16.F32 R88, R168, gdesc[UR4].tnspB, R88, gsb0 ;  /* 0x41e00004a8587df0 */ /* 0x000fe20008000858 */
[----:B------:R-:W-:Y:S02]  /*153f0*/  FSEL R175, R36, -INF , P2 ;  /* 0xff80000024af7808 */ /* 0x000fe40001000000 */
[----:B------:R-:W-:Y:S02]  /*15400*/  FMNMX.FTZ R0, R33, R0, !PT ;  /* 0x0000000021007209 */ /* 0x000fe40007810000 */
[----:B------:R-:W-:Y:S02]  /*15410*/  ISETP.GT.AND P2, PT, R5, 0x20, PT ;  /* 0x000000200500780c */ /* 0x000fe40003f44270 */
[----:B------:R-:W-:Y:S02]  /*15420*/  FMNMX.FTZ R0, R175, R0, !PT ;  /* 0x00000000af007209 */ /* 0x000fe40007810000 */
[----:B------:R-:W-:Y:S02]  /*15430*/  FSEL R177, R40, -INF , P2 ;  /* 0xff80000028b17808 */ /* 0x000fe40001000000 */
[----:B------:R-:W-:-:S02]  /*15440*/  FMNMX.FTZ R0, R37, R0, !PT ;  /* 0x0000000025007209 */ /* 0x000fc40007810000 */
[----:B------:R-:W-:Y:S02]  /*15450*/  ISETP.GT.AND P2, PT, R5, 0x28, PT ;  /* 0x000000280500780c */ /* 0x000fe40003f44270 */
[----:B------:R-:W-:Y:S02]  /*15460*/  FMNMX.FTZ R0, R177, R0, !PT ;  /* 0x00000000b1007209 */ /* 0x000fe40007810000 */
[----:B------:R-:W-:Y:S02]  /*15470*/  FSEL R179, R44, -INF , P2 ;  /* 0xff8000002cb37808 */ /* 0x000fe40001000000 */
[----:B------:R-:W-:Y:S02]  /*15480*/  FMNMX.FTZ R0, R41, R0, !PT ;  /* 0x0000000029007209 */ /* 0x000fe40007810000 */
[----:B------:R-:W-:Y:S02]  /*15490*/  ISETP.GT.AND P2, PT, R5, 0x30, PT ;  /* 0x000000300500780c */ /* 0x000fe40003f44270 */
[----:B------:R-:W-:-:S02]  /*154a0*/  FMNMX.FTZ R0, R179, R0, !PT ;  /* 0x00000000b3007209 */ /* 0x000fc40007810000 */
        /* <DEDUP_REMOVED lines=34> */
[C---:B------:R-:W-:Y:S01]  /*156d0*/  ISETP.GT.AND P2, PT, R5.reuse, 0x78, PT ;  /* 0x000000780500780c */ /* 0x040fe20003f44270 */
[----:B------:R-:W-:Y:S01]  /*156e0*/  VIADD R5, R5, 0x8 ;  /* 0x0000000805057836 */ /* 0x000fe20000000000 */
[----:B------:R-:W-:-:S02]  /*156f0*/  FMNMX.FTZ R0, R80, R3, !PT ;  /* 0x0000000350007209 */ /* 0x000fc40007810000 */
[----:B------:R-:W-:Y:S01]  /*15700*/  R2UR UR6, R2 ;  /* 0x00000000020672ca */ /* 0x000fe200000e0000 */
[----:B------:R-:W-:Y:S01]  /*15710*/  VIADD R2, R10, 0x280 ;  /* 0x000002800a027836 */ /* 0x000fe20000000000 */
[----:B------:R-:W-:Y:S02]  /*15720*/  FMNMX.FTZ R0, R81, R0, !PT ;  /* 0x0000000051007209 */ /* 0x000fe40007810000 */
[C---:B------:R-:W-:Y:S02]  /*15730*/  ISETP.GT.AND P5, PT, R5.reuse, RZ, PT ;  /* 0x000000ff0500720c */ /* 0x040fe40003fa4270 */
[C---:B------:R-:W-:Y:S02]  /*15740*/  ISETP.GT.AND P6, PT, R5.reuse, 0x1, PT ;  /* 0x000000010500780c */ /* 0x040fe40003fc4270 */
[----:B------:R-:W-:Y:S02]  /*15750*/  FSEL R26, R26, -INF , P5 ;  /* 0xff8000001a1a7808 */ /* 0x000fe40002800000 */
[----:B------:R-:W-:-:S02]  /*15760*/  ISETP.GT.AND P3, PT, R5, 0x8, PT ;  /* 0x000000080500780c */ /* 0x000fc40003f64270 */
[----:B------:R-:W-:Y:S02]  /*15770*/  FSEL R27, R27, -INF , P6 ;  /* 0xff8000001b1b7808 */ /* 0x000fe40003000000 */
[C---:B------:R-:W-:Y:S02]  /*15780*/  ISETP.GT.AND P4, PT, R5.reuse, 0x9, PT ;  /* 0x000000090500780c */ /* 0x040fe40003f84270 */
[----:B------:R-:W-:Y:S02]  /*15790*/  ISETP.GT.AND P5, PT, R5, 0x10, PT ;  /* 0x000000100500780c */ /* 0x000fe40003fa4270 */
[----:B------:R-:W-:Y:S02]  /*157a0*/  FSEL R31, R31, -INF , P4 ;  /* 0xff8000001f1f7808 */ /* 0x000fe40002000000 */
[C---:B------:R-:W-:Y:S02]  /*157b0*/  ISETP.GT.AND P6, PT, R5.reuse, 0x11, PT ;  /* 0x000000110500780c */ /* 0x040fe40003fc4270 */
[----:B------:R-:W-:-:S02]  /*157c0*/  ISETP.GT.AND P4, PT, R5, 0x19, PT ;  /* 0x000000190500780c */ /* 0x000fc40003f84270 */
[----:B------:R-:W-:Y:S02]  /*157d0*/  FSEL R35, R35, -INF , P6 ;  /* 0xff80000023237808 */ /* 0x000fe40003000000 */
[----:B------:R-:W-:Y:S02]  /*157e0*/  FSEL R39, R39, -INF , P4 ;  /* 0xff80000027277808 */ /* 0x000fe40002000000 */
[C---:B------:R-:W-:Y:S02]  /*157f0*/  ISETP.GT.AND P6, PT, R5.reuse, 0x21, PT ;  /* 0x000000210500780c */ /* 0x040fe40003fc4270 */
[----:B------:R-:W-:Y:S02]  /*15800*/  ISETP.GT.AND P4, PT, R5, 0x29, PT ;  /* 0x000000290500780c */ /* 0x000fe40003f84270 */
[----:B------:R-:W-:Y:S02]  /*15810*/  FSEL R43, R43, -INF , P6 ;  /* 0xff8000002b2b7808 */ /* 0x000fe40003000000 */
[----:B------:R-:W-:-:S02]  /*15820*/  FSEL R47, R47, -INF , P4 ;  /* 0xff8000002f2f7808 */ /* 0x000fc40002000000 */
[C---:B------:R-:W-:Y:S02]  /*15830*/  ISETP.GT.AND P6, PT, R5.reuse, 0x31, PT ;  /* 0x000000310500780c */ /* 0x040fe40003fc4270 */
[----:B------:R-:W-:Y:S02]  /*15840*/  ISETP.GT.AND P4, PT, R5, 0x39, PT ;  /* 0x000000390500780c */ /* 0x000fe40003f84270 */
[----:B------:R-:W-:Y:S02]  /*15850*/  FSEL R51, R51, -INF , P6 ;  /* 0xff80000033337808 */ /* 0x000fe40003000000 */
[----:B------:R-:W-:Y:S01]  /*15860*/  ISETP.GT.AND P6, PT, R5, 0x41, PT ;  /* 0x000000410500780c */ /* 0x000fe20003fc4270 */
[----:B------:R-:W-:Y:S02]  /*15870*/  WARPGROUP.DEPBAR.LE gsb0, 0x0 ;  /* 0x00008000000079c5 */ /* 0x000fe40000010000 */
[----:B------:R-:W-:Y:S01]  /*15880*/  FSEL R169, R84, -INF , P2 ;  /* 0xff80000054a97808 */ /* 0x000fe20001000000 */
[----:B------:R-:W-:Y:S01]  /*15890*/  WARPGROUP.ARRIVE ;  /* 0x00000000000079c5 */ /* 0x000fe20000000000 */
[----:B------:R-:W-:-:S02]  /*158a0*/  FSEL R59, R59, -INF , P6 ;  /* 0xff8000003b3b7808 */ /* 0x000fc40003000000 */
[----:B------:R-:W-:Y:S02]  /*158b0*/  FMNMX.FTZ R0, R169, R0, !PT ;  /* 0x00000000a9007209 */ /* 0x000fe40007810000 */
[----:B------:R-:W-:Y:S02]  /*158c0*/  ISETP.GT.AND P6, PT, R5, 0x51, PT ;  /* 0x000000510500780c */ /* 0x000fe40003fc4270 */
[----:B------:R-:W-:Y:S01]  /*158d0*/  FMNMX.FTZ R28, R85, R0, !PT ;  /* 0x00000000551c7209 */ /* 0x000fe20007810000 */
[----:B------:R-:W-:Y:S01]  /*158e0*/  IMAD.U32 R0, RZ, RZ, UR39 ;  /* 0x00000027ff007e24 */ /* 0x000fe2000f8e00ff */
[----:B------:R-:W-:Y:S02]  /*158f0*/  FSEL R67, R67, -INF , P6 ;  /* 0xff80000043437808 */ /* 0x000fe40003000000 */
[----:B------:R-:W-:Y:S01]  /*15900*/  ISETP.GT.AND P6, PT, R5, 0x61, PT ;  /* 0x000000610500780c */ /* 0x000fe20003fc4270 */
[----:B------:R-:W0:Y:S03]  /*15910*/  SHFL.BFLY PT, R3, R28, 0x2, 0x1f ;  /* 0x0c401f001c037f89 */ /* 0x000e2600000e0000 */
[----:B------:R-:W-:-:S02]  /*15920*/  FSEL R75, R75, -INF , P6 ;  /* 0xff8000004b4b7808 */ /* 0x000fc40003000000 */
[----:B------:R-:W-:-:S04]  /*15930*/  ISETP.GT.AND P6, PT, R5, 0x71, PT ;  /* 0x000000710500780c */ /* 0x000fc80003fc4270 */
[----:B------:R-:W-:Y:S02]  /*15940*/  FSEL R83, R83, -INF , P6 ;  /* 0xff80000053537808 */ /* 0x000fe40003000000 */
[----:B0-----:R-:W-:Y:S02]  /*15950*/  FMNMX.FTZ R32, R28, R3, !PT ;  /* 0x000000031c207209 */ /* 0x001fe40007810000 */
[----:B------:R-:W-:-:S03]  /*15960*/  FMNMX.FTZ R28, R26, R13, !PT ;  /* 0x0000000d1a1c7209 */ /* 0x000fc60007810000 */
[----:B------:R-:W0:Y:S01]  /*15970*/  SHFL.BFLY PT, R3, R32, 0x1, 0x1f ;  /* 0x0c201f0020037f89 */ /* 0x000e2200000e0000 */
[----:B------:R-:W-:Y:S02]  /*15980*/  FMNMX.FTZ R28, R27, R28, !PT ;  /* 0x0000001c1b1c7209 */ /* 0x000fe40007810000 */
[----:B0-----:R-:W-:Y:S02]  /*15990*/  FMNMX.FTZ R4, R32, R3, !PT ;  /* 0x0000000320047209 */ /* 0x001fe40007810000 */
[----:B------:R-:W-:Y:S02]  /*159a0*/  MOV R3, 0x40000040 ;  /* 0x4000004000037802 */ /* 0x000fe40000000f00 */
[C---:B------:R-:W-:Y:S01]  /*159b0*/  FSETP.NEU.FTZ.AND P2, PT, R4.reuse, -INF , PT ;  /* 0xff8000000400780b */ /* 0x040fe20003f5d000 */
[----:B------:R-:W-:Y:S01]  /*159c0*/  FMUL.FTZ R24, R4, R0 ;  /* 0x0000000004187220 */ /* 0x000fe20000410000 */
[----:B------:R-:W-:-:S04]  /*159d0*/  R2UR UR7, R3 ;  /* 0x00000000030772ca */ /* 0x000fc800000e0000 */
[----:B------:R-:W-:-:S05]  /*159e0*/  FSEL R24, R24, RZ, P2 ;  /* 0x000000ff18187208 */ /* 0x000fca0001000000 */
[-CC-:B------:R-:W-:Y:S01]  /*159f0*/  FFMA.FTZ R182, R21, R0.reuse, -R24.reuse ;  /* 0x0000000015b67223 */ /* 0x180fe20000010818 */
[-CC-:B------:R-:W-:Y:S01]  /*15a00*/  FFMA.FTZ R21, R29, R0.reuse, -R24.reuse ;  /* 0x000000001d157223 */ /* 0x180fe20000010818 */
[-CC-:B------:R-:W-:Y:S01]  /*15a10*/  FFMA.FTZ R29, R33, R0.reuse, -R24.reuse ;  /* 0x00000000211d7223 */ /* 0x180fe20000010818 */
[----:B------:R-:W-:Y:S01]  /*15a20*/  FSEL R33, R34, -INF , P5 ;  /* 0xff80000022217808 */ /* 0x000fe20002800000 */
[----:B------:R-:W-:Y:S01]  /*15a30*/  HGMMA.64x128x16.F32 R88, R164, gdesc[UR4].tnspB, R88, gsb0 ;  /* 0x41e00004a4587df0 */ /* 0x000fe20008000858 */
[----:B------:R-:W-:Y:S01]  /*15a40*/  ISETP.GT.AND P5, PT, R5, 0x20, PT ;  /* 0x000000200500780c */ /* 0x000fe20003fa4270 */
[-CC-:B------:R-:W-:Y:S01]  /*15a50*/  FFMA.FTZ R176, R173, R0.reuse, -R24.reuse ;  /* 0x00000000adb07223 */ /* 0x180fe20000010818 */
[-CC-:B------:R-:W-:Y:S01]  /*15a60*/  FFMA.FTZ R178, R175, R0.reuse, -R24.reuse ;  /* 0x00000000afb27223 */ /* 0x180fe20000010818 */
[-CC-:B------:R-:W-:Y:S01]  /*15a70*/  FFMA.FTZ R172, R177, R0.reuse, -R24.reuse ;  /* 0x00000000b1ac7223 */ /* 0x180fe20000010818 */
[----:B------:R-:W-:Y:S01]  /*15a80*/  FSEL R171, R42, -INF , P5 ;  /* 0xff8000002aab7808 */ /* 0x000fe20002800000 */
[-CC-:B------:R-:W-:Y:S01]  /*15a90*/  FFMA.FTZ R174, R179, R0.reuse, -R24.reuse ;  /* 0x00000000b3ae7223 */ /* 0x180fe20000010818 */
[----:B------:R-:W-:Y:S01]  /*15aa0*/  ISETP.GT.AND P5, PT, R5, 0x30, PT ;  /* 0x000000300500780c */ /* 0x000fe20003fa4270 */
[-CC-:B------:R-:W-:Y:S01]  /*15ab0*/  FFMA.FTZ R168, R181, R0.reuse, -R24.reuse ;  /* 0x00000000b5a87223 */ /* 0x180fe20000010818 */
[----:B------:R-:W-:Y:S01]  /*15ac0*/  FSEL R179, R55, -INF , P4 ;  /* 0xff80000037b37808 */ /* 0x000fe20002000000 */
[-CC-:B------:R-:W-:Y:S01]  /*15ad0*/  FFMA.FTZ R170, R183, R0.reuse, -R24.reuse ;  /* 0x00000000b7aa7223 */ /* 0x180fe20000010818 */
[----:B------:R-:W-:Y:S01]  /*15ae0*/  FSEL R175, R50, -INF , P5 ;  /* 0xff80000032af7808 */ /* 0x000fe20002800000 */
[-CC-:B------:R-:W-:Y:S01]  /*15af0*/  FFMA.FTZ R180, R11, R0.reuse, -R24.reuse ;  /* 0x000000000bb47223 */ /* 0x180fe20000010818 */
[----:B------:R-:W-:Y:S01]  /*15b00*/  ISETP.GT.AND P5, PT, R5, 0x40, PT ;  /* 0x000000400500780c */ /* 0x000fe20003fa4270 */
[-CC-:B------:R-:W-:Y:S01]  /*15b10*/  FFMA.FTZ R11, R25, R0.reuse, -R24.reuse ;  /* 0x00000000190b7223 */ /* 0x180fe20000010818 */
[----:B------:R-:W-:Y:S01]  /*15b20*/  ISETP.GT.AND P4, PT, R5, 0x49, PT ;  /* 0x000000490500780c */ /* 0x000fe20003f84270 */
        /* <DEDUP_REMOVED lines=15> */
[----:B------:R-:W-:Y:S01]  /*15c20*/  FSEL R74, R74, -INF , P5 ;  /* 0xff8000004a4a7808 */ /* 0x000fe20002800000 */
[-CC-:B------:R-:W-:Y:S01]  /*15c30*/  FFMA.FTZ R69, R69, R0.reuse, -R24.reuse ;  /* 0x0000000045457223 */ /* 0x180fe20000010818 */
[----:B------:R-:W-:Y:S01]  /*15c40*/  R2UR UR6, R2 ;  /* 0x00000000020672ca */ /* 0x000fe200000e0000 */
        /* <DEDUP_REMOVED lines=10> */
[----:B------:R-:W-:Y:S01]  /*15cf0*/  FFMA.FTZ R85, R85, R0, -R24 ;  /* 0x0000000055557223 */ /* 0x000fe20000010818 */
[----:B------:R-:W-:Y:S01]  /*15d00*/  FSEL R87, R87, -INF , P4 ;  /* 0xff80000057577808 */ /* 0x000fe20002000000 */
[----:B------:R-:W-:Y:S01]  /*15d10*/  IMAD.MOV.U32 R25, RZ, RZ, 0x40000040 ;  /* 0x40000040ff197424 */ /* 0x000fe200078e00ff */
        /* <DEDUP_REMOVED lines=13> */
[----:B------:R-:W-:Y:S01]  /*15df0*/  FSEL R165, R30, -INF , P3 ;  /* 0xff8000001ea57808 */ /* 0x000fe20001800000 */
[----:B------:R-:W-:Y:S01]  /*15e00*/  WARPGROUP.ARRIVE ;  /* 0x00000000000079c5 */ /* 0x000fe20000000000 */
[----:B------:R-:W-:Y:S01]  /*15e10*/  ISETP.GT.AND P3, PT, R5, 0x18, PT ;  /* 0x000000180500780c */ /* 0x000fe20003f64270 */
        /* <DEDUP_REMOVED lines=9> */
[----:B------:R-:W-:Y:S02]  /*15eb0*/  FSEL R173, R46, -INF , P3 ;  /* 0xff8000002ead7808 */ /* 0x000fe40001800000 */
[----:B------:R-:W-:Y:S01]  /*15ec0*/  FMNMX.FTZ R28, R35, R28, !PT ;  /* 0x0000001c231c7209 */ /* 0x000fe20007810000 */
[----:B------:R-:W-:Y:S01]  /*15ed0*/  MUFU.EX2 R49, R49 ;  /* 0x0000003100317308 */ /* 0x000fe20000000800 */
[----:B------:R-:W-:Y:S02]  /*15ee0*/  ISETP.GT.AND P3, PT, R5, 0x38, PT ;  /* 0x000000380500780c */ /* 0x000fe40003f64270 */
[----:B------:R-:W-:Y:S02]  /*15ef0*/  FMNMX.FTZ R28, R167, R28, !PT ;  /* 0x0000001ca71c7209 */ /* 0x000fe40007810000 */
[----:B------:R-:W-:-:S02]  /*15f00*/  FSEL R177, R54, -INF , P3 ;  /* 0xff80000036b17808 */ /* 0x000fc40001800000 */
[----:B------:R-:W-:Y:S01]  /*15f10*/  FMNMX.FTZ R28, R39, R28, !PT ;  /* 0x0000001c271c7209 */ /* 0x000fe20007810000 */
[----:B------:R-:W-:Y:S01]  /*15f20*/  MUFU.EX2 R170, R170 ;  /* 0x000000aa00aa7308 */ /* 0x000fe20000000800 */
[----:B------:R-:W-:Y:S02]  /*15f30*/  ISETP.GT.AND P3, PT, R5, 0x48, PT ;  /* 0x000000480500780c */ /* 0x000fe40003f64270 */
[----:B------:R-:W-:Y:S02]  /*15f40*/  FMNMX.FTZ R28, R171, R28, !PT ;  /* 0x0000001cab1c7209 */ /* 0x000fe40007810000 */
[----:B------:R-:W-:Y:S02]  /*15f50*/  FSEL R181, R62, -INF , P3 ;  /* 0xff8000003eb57808 */ /* 0x000fe40001800000 */
        /* <DEDUP_REMOVED lines=29> */
[----:B------:R-:W-:Y:S02]  /*16130*/  FMNMX.FTZ R28, R74, R3, !PT ;  /* 0x000000034a1c7209 */ /* 0x000fe40007810000 */
[----:B------:R-:W-:Y:S02]  /*16140*/  MOV R3, 0x40000040 ;  /* 0x4000004000037802 */ /* 0x000fe40000000f00 */
[----:B------:R-:W-:Y:S01]  /*16150*/  FMNMX.FTZ R28, R75, R28, !PT ;  /* 0x0000001c4b1c7209 */ /* 0x000fe20007810000 */
[----:B------:R-:W-:Y:S01]  /*16160*/  MUFU.EX2 R30, R30 ;  /* 0x0000001e001e7308 */ /* 0x000fe20000000800 */
[----:B------:R-:W-:-:S02]  /*16170*/  R2UR UR7, R3 ;  /* 0x00000000030772ca */ /* 0x000fc400000e0000 */
[----:B------:R-:W-:-:S04]  /*16180*/  FMNMX.FTZ R28, R227, R28, !PT ;  /* 0x0000001ce31c7209 */ /* 0x000fc80007810000 */
[----:B------:R-:W-:Y:S01]  /*16190*/  FMNMX.FTZ R5, R79, R28, !PT ;  /* 0x0000001c4f057209 */ /* 0x000fe20007810000 */
[----:B------:R-:W-:Y:S03]  /*161a0*/  MUFU.EX2 R77, R77 ;  /* 0x0000004d004d7308 */ /* 0x000fe60000000800 */
[----:B------:R-:W-:-:S03]  /*161b0*/  FMNMX.FTZ R28, R82, R5, !PT ;  /* 0x00000005521c7209 */ /* 0x000fc60007810000 */
[----:B------:R-:W-:Y:S01]  /*161c0*/  HGMMA.64x128x16.F32 R88, R160, gdesc[UR4].tnspB, R88, gsb0 ;  /* 0x41e00004a0587df0 */ /* 0x000fe20008000858 */
[----:B------:R-:W-:Y:S01]  /*161d0*/  FMNMX.FTZ R28, R83, R28, !PT ;  /* 0x0000001c531c7209 */ /* 0x000fe20007810000 */
[----:B------:R-:W-:Y:S01]  /*161e0*/  MUFU.EX2 R32, R32 ;  /* 0x0000002000207308 */ /* 0x000fe20000000800 */
[----:B------:R-:W-:Y:S02]  /*161f0*/  R2UR UR7, R25 ;  /* 0x00000000190772ca */ /* 0x000fe400000e0000 */
[----:B------:R-:W-:-:S04]  /*16200*/  FMNMX.FTZ R28, R229, R28, !PT ;  /* 0x0000001ce51c7209 */ /* 0x000fc80007810000 */
[----:B------:R-:W-:Y:S01]  /*16210*/  FMNMX.FTZ R2, R87, R28, !PT ;  /* 0x0000001c57027209 */ /* 0x000fe20007810000 */
[----:B------:R-:W-:Y:S01]  /*16220*/  FFMA.FTZ R28, R235, R0, -R24 ;  /* 0x00000000eb1c7223 */ /* 0x000fe20000010818 */
[----:B------:R-:W-:Y:S03]  /*16230*/  MUFU.EX2 R81, R81 ;  /* 0x0000005100517308 */ /* 0x000fe60000000800 */
[----:B------:R-:W0:Y:S05]  /*16240*/  SHFL.BFLY PT, R3, R2, 0x2, 0x1f ;  /* 0x0c401f0002037f89 */ /* 0x000e2a00000e0000 */
[----:B------:R-:W-:Y:S08]  /*16250*/  MUFU.EX2 R28, R28 ;  /* 0x0000001c001c7308 */ /* 0x000ff00000000800 */
[----:B------:R-:W-:Y:S08]  /*16260*/  MUFU.EX2 R34, R34 ;  /* 0x0000002200227308 */ /* 0x000ff00000000800 */
[----:B------:R-:W-:Y:S01]  /*16270*/  MUFU.EX2 R85, R85 ;  /* 0x0000005500557308 */ /* 0x000fe20000000800 */
[----:B0-----:R-:W-:-:S05]  /*16280*/  FMNMX.FTZ R3, R2, R3, !PT ;  /* 0x0000000302037209 */ /* 0x001fca0007810000 */
[----:B------:R-:W0:Y:S02]  /*16290*/  SHFL.BFLY PT, R2, R3, 0x1, 0x1f ;  /* 0x0c201f0003027f89 */ /* 0x000e2400000e0000 */
[----:B0-----:R-:W-:Y:S02]  /*162a0*/  FMNMX.FTZ R5, R3, R2, !PT ;  /* 0x0000000203057209 */ /* 0x001fe40007810000 */
[----:B------:R-:W-:Y:S02]  /*162b0*/  FSEL R3, R4, RZ, P2 ;  /* 0x000000ff04037208 */ /* 0x000fe40001000000 */
[C---:B------:R-:W-:Y:S01]  /*162c0*/  FSETP.NEU.FTZ.AND P2, PT, R5.reuse, -INF , PT ;  /* 0xff8000000500780b */ /* 0x040fe20003f5d000 */
[----:B------:R-:W-:Y:S02]  /*162d0*/  FMUL.FTZ R46, R5, R0 ;  /* 0x00000000052e7220 */ /* 0x000fe40000410000 */
[----:B------:R-:W-:Y:S01]  /*162e0*/  FADD.FTZ R3, -R3, R12 ;  /* 0x0000000c03037221 */ /* 0x000fe20000010100 */
[----:B------:R-:W-:-:S02]  /*162f0*/  FSEL R2, R5, RZ, P2 ;  /* 0x000000ff05027208 */ /* 0x000fc40001000000 */
[----:B------:R-:W-:Y:S01]  /*16300*/  FSEL R46, R46, RZ, P2 ;  /* 0x000000ff2e2e7208 */ /* 0x000fe20001000000 */
[----:B------:R-:W-:Y:S01]  /*16310*/  FMUL.FTZ R3, R3, R0 ;  /* 0x0000000003037220 */ /* 0x000fe20000410000 */
[C---:B------:R-:W-:Y:S01]  /*16320*/  ISETP.GT.AND P2, PT, R9.reuse, R14, PT ;  /* 0x0000000e0900720c */ /* 0x040fe20003f44270 */
[----:B------:R-:W-:Y:S01]  /*16330*/  FADD.FTZ R13, -R2, R13 ;  /* 0x0000000d020d7221 */ /* 0x000fe20000010100 */
[----:B------:R-:W-:Y:S02]  /*16340*/  VIADD R9, R9, 0xffffffff ;  /* 0xffffffff09097836 */ /* 0x000fe40000000000 */
[-CC-:B------:R-:W-:Y:S01]  /*16350*/  FFMA.FTZ R25, R31, R0.reuse, -R46.reuse ;  /* 0x000000001f197223 */ /* 0x180fe2000001082e */
[-C--:B------:R-:W-:Y:S01]  /*16360*/  FFMA.FTZ R36, R35, R0.reuse, -R46 ;  /* 0x0000000023247223 */ /* 0x080fe2000001082e */
[----:B------:R-:W0:Y:S01]  /*16370*/  MUFU.EX2 R3, R3 ;  /* 0x0000000300037308 */ /* 0x000e220000000800 */
[----:B------:R-:W-:Y:S01]  /*16380*/  FMUL.FTZ R2, R13, R0 ;  /* 0x000000000d027220 */ /* 0x000fe20000410000 */
[----:B------:R-:W-:-:S02]  /*16390*/  IMAD.MOV.U32 R13, RZ, RZ, 0x40000040 ;  /* 0x40000040ff0d7424 */ /* 0x000fc400078e00ff */
[-CC-:B------:R-:W-:Y:S01]  /*163a0*/  FFMA.FTZ R31, R167, R0.reuse, -R46.reuse ;  /* 0x00000000a71f7223 */ /* 0x180fe2000001082e */
[-CC-:B------:R-:W-:Y:S01]  /*163b0*/  FFMA.FTZ R38, R39, R0.reuse, -R46.reuse ;  /* 0x0000000027267223 */ /* 0x180fe2000001082e */
[-CC-:B------:R-:W-:Y:S01]  /*163c0*/  FFMA.FTZ R40, R43, R0.reuse, -R46.reuse ;  /* 0x000000002b287223 */ /* 0x180fe2000001082e */
[-CC-:B------:R-:W-:Y:S01]  /*163d0*/  FFMA.FTZ R35, R173, R0.reuse, -R46.reuse ;  /* 0x00000000ad237223 */ /* 0x180fe2000001082e */
[-CC-:B------:R-:W-:Y:S01]  /*163e0*/  FFMA.FTZ R42, R47, R0.reuse, -R46.reuse ;  /* 0x000000002f2a7223 */ /* 0x180fe2000001082e */
[----:B------:R-:W-:Y:S01]  /*163f0*/  MUFU.EX2 R2, R2 ;  /* 0x0000000200027308 */ /* 0x000fe20000000800 */
[-C--:B------:R-:W-:Y:S01]  /*16400*/  FFMA.FTZ R169, R175, R0.reuse, -R46 ;  /* 0x00000000afa97223 */ /* 0x080fe2000001082e */
[----:B------:R-:W-:Y:S01]  /*16410*/  @!P1 PRMT R39, RZ, 0x654, R20 ;  /* 0x00000654ff279816 */ /* 0x000fe20000000014 */
[-CC-:B------:R-:W-:Y:S01]  /*16420*/  FFMA.FTZ R44, R51, R0.reuse, -R46.reuse ;  /* 0x00000000332c7223 */ /* 0x180fe2000001082e */
[-CC-:B------:R-:W-:Y:S01]  /*16430*/  FFMA.FTZ R48, R179, R0.reuse, -R46.reuse ;  /* 0x00000000b3307223 */ /* 0x180fe2000001082e */
[-CC-:B------:R-:W-:Y:S01]  /*16440*/  FFMA.FTZ R167, R181, R0.reuse, -R46.reuse ;  /* 0x00000000b5a77223 */ /* 0x180fe2000001082e */
[-CC-:B------:R-:W-:Y:S01]  /*16450*/  FFMA.FTZ R75, R75, R0.reuse, -R46.reuse ;  /* 0x000000004b4b7223 */ /* 0x180fe2000001082e */
[----:B------:R-:W-:Y:S01]  /*16460*/  FFMA.FTZ R82, R82, R0, -R46 ;  /* 0x0000000052527223 */ /* 0x000fe2000001082e */
[----:B------:R-:W-:Y:S01]  /*16470*/  MUFU.EX2 R25, R25 ;  /* 0x0000001900197308 */ /* 0x000fe20000000800 */
[----:B0-----:R-:W-:Y:S01]  /*16480*/  FFMA.FTZ R12, R3, R7, R180 ;  /* 0x00000007030c7223 */ /* 0x001fe200000100b4 */
[----:B------:R-:W-:Y:S01]  /*16490*/  F2FP.F16.F32.PACK_AB R180, R11, R180 ;  /* 0x000000b40bb4723e */ /* 0x000fe200000000ff */
[-CC-:B------:R-:W-:Y:S01]  /*164a0*/  FFMA.FTZ R83, R83, R0.reuse, -R46.reuse ;  /* 0x0000000053537223 */ /* 0x180fe2000001082e */
[-C--:B------:R-:W-:Y:S01]  /*164b0*/  FFMA.FTZ R229, R229, R0.reuse, -R46 ;  /* 0x00000000e5e57223 */ /* 0x080fe2000001082e */
[----:B------:R-:W-:Y:S01]  /*164c0*/  FADD.FTZ R7, R11, R12 ;  /* 0x0000000c0b077221 */ /* 0x000fe20000010000 */
[----:B------:R-:W-:Y:S01]  /*164d0*/  IADD3 R12, R10, 0x380, RZ ;  /* 0x000003800a0c7810 */ /* 0x000fe20007ffe0ff */
[----:B------:R-:W-:Y:S01]  /*164e0*/  FFMA.FTZ R87, R87, R0, -R46 ;  /* 0x0000000057577223 */ /* 0x000fe2000001082e */
[----:B------:R-:W-:Y:S01]  /*164f0*/  MUFU.EX2 R36, R36 ;  /* 0x0000002400247308 */ /* 0x000fe20000000800 */
[----:B------:R-:W-:Y:S01]  /*16500*/  FADD.FTZ R50, R182, R7 ;  /* 0x00000007b6327221 */ /* 0x000fe20000010000 */
[----:B------:R-:W-:-:S03]  /*16510*/  F2FP.F16.F32.PACK_AB R182, R21, R182 ;  /* 0x000000b615b6723e */ /* 0x000fc600000000ff */
[----:B------:R-:W-:Y:S01]  /*16520*/  FADD.FTZ R7, R21, R50 ;  /* 0x0000003215077221 */ /* 0x000fe20000010000 */
[----:B------:R-:W-:Y:S02]  /*16530*/  MOV R21, R185 ;  /* 0x000000b900157202 */ /* 0x000fe40000000f00 */
[----:B------:R-:W-:Y:S01]  /*16540*/  MUFU.EX2 R31, R31 ;  /* 0x0000001f001f7308 */ /* 0x000fe20000000800 */
[----:B------:R-:W-:Y:S01]  /*16550*/  FADD.FTZ R50, R176, R7 ;  /* 0x00000007b0327221 */ /* 0x000fe20000010000 */
[----:B------:R-:W-:-:S03]  /*16560*/  F2FP.F16.F32.PACK_AB R176, R29, R176 ;  /* 0x000000b01db0723e */ /* 0x000fc600000000ff */
[----:B------:R-:W-:-:S03]  /*16570*/  FADD.FTZ R7, R29, R50 ;  /* 0x000000321d077221 */ /* 0x000fc60000010000 */
[----:B------:R-:W0:Y:S08]  /*16580*/  MUFU.EX2 R38, R38 ;  /* 0x0000002600267308 */ /* 0x000e300000000800 */
[----:B------:R-:W-:Y:S08]  /*16590*/  MUFU.EX2 R40, R40 ;  /* 0x0000002800287308 */ /* 0x000ff00000000800 */
[----:B------:R-:W-:Y:S01]  /*165a0*/  MUFU.EX2 R35, R35 ;  /* 0x0000002300237308 */ /* 0x000fe20000000800 */
[----:B0-----:R-:W-:Y:S01]  /*165b0*/  F2FP.F16.F32.PACK_AB R179, R38, R31 ;  /* 0x0000001f26b3723e */ /* 0x001fe200000000ff */
[----:B------:R-:W-:-:S02]  /*165c0*/  WARPGROUP.DEPBAR.LE gsb0, 0x0 ;  /* 0x00008000000079c5 */ /* 0x000fc40000010000 */
[-CC-:B------:R-:W-:Y:S01]  /*165d0*/  FFMA.FTZ R160, R231, R0.reuse, -R24.reuse ;  /* 0x00000000e7a07223 */ /* 0x180fe20000010818 */
[-C--:B------:R-:W-:Y:S01]  /*165e0*/  FFMA.FTZ R162, R233, R0.reuse, -R24 ;  /* 0x00000000e9a27223 */ /* 0x080fe20000010818 */
[----:B------:R-:W-:Y:S01]  /*165f0*/  VIADD R24, R10, 0x300 ;  /* 0x000003000a187836 */ /* 0x000fe20000000000 */
[----:B------:R-:W-:Y:S01]  /*16600*/  WARPGROUP.ARRIVE ;  /* 0x00000000000079c5 */ /* 0x000fe20000000000 */
[-CC-:B------:R-:W-:Y:S01]  /*16610*/  FFMA.FTZ R161, R26, R0.reuse, -R46.reuse ;  /* 0x000000001aa17223 */ /* 0x180fe2000001082e */
[-CC-:B------:R-:W-:Y:S01]  /*16620*/  FFMA.FTZ R26, R27, R0.reuse, -R46.reuse ;  /* 0x000000001b1a7223 */ /* 0x180fe2000001082e */
[-CC-:B------:R-:W-:Y:S01]  /*16630*/  FFMA.FTZ R27, R33, R0.reuse, -R46.reuse ;  /* 0x00000000211b7223 */ /* 0x180fe2000001082e */
[----:B------:R-:W-:Y:S01]  /*16640*/  R2UR UR6, R24 ;  /* 0x00000000180672ca */ /* 0x000fe200000e0000 */
[-CC-:B------:R-:W-:Y:S01]  /*16650*/  FFMA.FTZ R24, R165, R0.reuse, -R46.reuse ;  /* 0x00000000a5187223 */ /* 0x180fe2000001082e */
[-CC-:B------:R-:W-:Y:S01]  /*16660*/  FFMA.FTZ R33, R171, R0.reuse, -R46.reuse ;  /* 0x00000000ab217223 */ /* 0x180fe2000001082e */
[----:B------:R-:W0:Y:S01]  /*16670*/  MUFU.EX2 R161, R161 ;  /* 0x000000a100a17308 */ /* 0x000e220000000800 */
[-CC-:B------:R-:W-:Y:S01]  /*16680*/  FFMA.FTZ R171, R177, R0.reuse, -R46.reuse ;  /* 0x00000000b1ab7223 */ /* 0x180fe2000001082e */
[-CC-:B------:R-:W-:Y:S01]  /*16690*/  FFMA.FTZ R165, R55, R0.reuse, -R46.reuse ;  /* 0x0000000037a57223 */ /* 0x180fe2000001082e */
[-CC-:B------:R-:W-:Y:S01]  /*166a0*/  FFMA.FTZ R10, R59, R0.reuse, -R46.reuse ;  /* 0x000000003b0a7223 */ /* 0x180fe2000001082e */
[----:B------:R-:W-:-:S04]  /*166b0*/  FFMA.FTZ R163, R183, R0, -R46 ;  /* 0x00000000b7a37223 */ /* 0x000fc8000001082e */
[----:B------:R-:W1:Y:S02]  /*166c0*/  MUFU.EX2 R26, R26 ;  /* 0x0000001a001a7308 */ /* 0x000e640000000800 */
[----:B------:R-:W-:Y:S01]  /*166d0*/  HGMMA.64x128x16.F32 R88, R156, gdesc[UR4].tnspB, R88, gsb0 ;  /* 0x41e000049c587df0 */ /* 0x000fe20008000858 */
[----:B------:R-:W-:Y:S01]  /*166e0*/  R2UR UR6, R12 ;  /* 0x000000000c0672ca */ /* 0x000fe200000e0000 */
[----:B------:R-:W-:Y:S01]  /*166f0*/  FADD.FTZ R12, R178, R7 ;  /* 0x00000007b20c7221 */ /* 0x000fe20000010000 */
[----:B------:R-:W-:Y:S02]  /*16700*/  R2UR UR7, R13 ;  /* 0x000000000d0772ca */ /* 0x000fe400000e0000 */
[C---:B------:R-:W-:Y:S01]  /*16710*/  F2FP.F16.F32.PACK_AB R178, R37.reuse, R178 ;  /* 0x000000b225b2723e */ /* 0x040fe200000000ff */
[----:B------:R-:W2:Y:S01]  /*16720*/  MUFU.EX2 R24, R24 ;  /* 0x0000001800187308 */ /* 0x000ea20000000800 */
[----:B0-----:R-:W-:Y:S01]  /*16730*/  FFMA.FTZ R7, R2, R6, R161 ;  /* 0x0000000602077223 */ /* 0x001fe200000100a1 */
[----:B------:R-:W-:Y:S01]  /*16740*/  FADD.FTZ R13, R37, R12 ;  /* 0x0000000c250d7221 */ /* 0x000fe20000010000 */
[----:B------:R-:W-:-:S03]  /*16750*/  FFMA.FTZ R6, R63, R0, -R46 ;  /* 0x000000003f067223 */ /* 0x000fc6000001082e */
[----:B------:R-:W-:Y:S01]  /*16760*/  FADD.FTZ R50, R172, R13 ;  /* 0x0000000dac327221 */ /* 0x000fe20000010000 */
[----:B------:R-:W-:Y:S01]  /*16770*/  F2FP.F16.F32.PACK_AB R172, R41, R172 ;  /* 0x000000ac29ac723e */ /* 0x000fe200000000ff */
[----:B------:R-:W0:Y:S01]  /*16780*/  MUFU.EX2 R27, R27 ;  /* 0x0000001b001b7308 */ /* 0x000e220000000800 */
[C---:B-1----:R-:W-:Y:S01]  /*16790*/  FADD.FTZ R7, R26.reuse, R7 ;  /* 0x000000071a077221 */ /* 0x042fe20000010000 */
[----:B------:R-:W-:-:S06]  /*167a0*/  F2FP.F16.F32.PACK_AB R181, R26, R161 ;  /* 0x000000a11ab5723e */ /* 0x000fcc00000000ff */
[----:B------:R-:W1:Y:S01]  /*167b0*/  MUFU.EX2 R33, R33 ;  /* 0x0000002100217308 */ /* 0x000e620000000800 */
[----:B--2---:R-:W-:Y:S01]  /*167c0*/  FADD.FTZ R12, R24, R7 ;  /* 0x00000007180c7221 */ /* 0x004fe20000010000 */
[----:B------:R-:W-:Y:S01]  /*167d0*/  FADD.FTZ R7, R41, R50 ;  /* 0x0000003229077221 */ /* 0x000fe20000010000 */
[C---:B------:R-:W-:Y:S02]  /*167e0*/  F2FP.F16.F32.PACK_AB R183, R25.reuse, R24 ;  /* 0x0000001819b7723e */ /* 0x040fe400000000ff */
[----:B------:R-:W-:Y:S01]  /*167f0*/  FADD.FTZ R50, R25, R12 ;  /* 0x0000000c19327221 */ /* 0x000fe20000010000 */
[----:B------:R-:W-:Y:S01]  /*16800*/  FADD.FTZ R52, R174, R7 ;  /* 0x00000007ae347221 */ /* 0x000fe20000010000 */
[----:B------:R-:W-:Y:S01]  /*16810*/  FFMA.FTZ R12, R66, R0, -R46 ;  /* 0x00000000420c7223 */ /* 0x000fe2000001082e */
[----:B------:R-:W2:Y:S01]  /*16820*/  MUFU.EX2 R42, R42 ;  /* 0x0000002a002a7308 */ /* 0x000ea20000000800 */
[----:B0-----:R-:W-:Y:S01]  /*16830*/  FADD.FTZ R7, R27, R50 ;  /* 0x000000321b077221 */ /* 0x001fe20000010000 */
[C---:B------:R-:W-:Y:S01]  /*16840*/  FADD.FTZ R13, R45.reuse, R52 ;  /* 0x000000342d0d7221 */ /* 0x040fe20000010000 */
[----:B------:R-:W-:-:S02]  /*16850*/  F2FP.F16.F32.PACK_AB R174, R45, R174 ;  /* 0x000000ae2dae723e */ /* 0x000fc400000000ff */
[----:B------:R-:W-:Y:S01]  /*16860*/  FADD.FTZ R50, R36, R7 ;  /* 0x0000000724327221 */ /* 0x000fe20000010000 */
[----:B------:R-:W-:Y:S01]  /*16870*/  FADD.FTZ R52, R168, R13 ;  /* 0x0000000da8347221 */ /* 0x000fe20000010000 */
[----:B------:R-:W-:Y:S01]  /*16880*/  FFMA.FTZ R13, R67, R0, -R46 ;  /* 0x00000000430d7223 */ /* 0x000fe2000001082e */
[----:B------:R-:W-:Y:S01]  /*16890*/  MUFU.EX2 R169, R169 ;  /* 0x000000a900a97308 */ /* 0x000fe20000000800 */
[----:B------:R-:W-:Y:S01]  /*168a0*/  FADD.FTZ R7, R31, R50 ;  /* 0x000000321f077221 */ /* 0x000fe20000010000 */
[----:B------:R-:W-:Y:S02]  /*168b0*/  F2FP.F16.F32.PACK_AB R168, R49, R168 ;  /* 0x000000a831a8723e */ /* 0x000fe400000000ff */
[----:B------:R-:W-:Y:S01]  /*168c0*/  F2FP.F16.F32.PACK_AB R177, R36, R27 ;  /* 0x0000001b24b1723e */ /* 0x000fe200000000ff */
[----:B------:R-:W-:Y:S01]  /*168d0*/  FADD.FTZ R20, R38, R7 ;  /* 0x0000000726147221 */ /* 0x000fe20000010000 */
[----:B-1----:R-:W-:Y:S02]  /*168e0*/  F2FP.F16.F32.PACK_AB R173, R40, R33 ;  /* 0x0000002128ad723e */ /* 0x002fe400000000ff */
[----:B------:R-:W-:Y:S01]  /*168f0*/  MUFU.EX2 R44, R44 ;  /* 0x0000002c002c7308 */ /* 0x000fe20000000800 */
[----:B------:R-:W-:Y:S01]  /*16900*/  FADD.FTZ R7, R33, R20 ;  /* 0x0000001421077221 */ /* 0x000fe20000010000 */
[----:B------:R-:W-:Y:S01]  /*16910*/  FFMA.FTZ R20, R71, R0, -R46 ;  /* 0x0000000047147223 */ /* 0x000fe2000001082e */
[----:B--2---:R-:W-:-:S05]  /*16920*/  F2FP.F16.F32.PACK_AB R175, R42, R35 ;  /* 0x000000232aaf723e */ /* 0x004fca00000000ff */
        /* <DEDUP_REMOVED lines=10> */
[----:B------:R-:W-:Y:S01]  /*169d0*/  MUFU.EX2 R163, R163 ;  /* 0x000000a300a37308 */ /* 0x000fe20000000800 */
[----:B------:R-:W-:-:S02]  /*169e0*/  WARPGROUP.DEPBAR.LE gsb0, 0x0 ;  /* 0x00008000000079c5 */ /* 0x000fc40000010000 */
[----:B------:R-:W-:Y:S01]  /*169f0*/  WARPGROUP.ARRIVE ;  /* 0x00000000000079c5 */ /* 0x000fe20000000000 */
[----:B------:R-:W-:-:S04]  /*16a00*/  FFMA.FTZ R157, R74, R0, -R46 ;  /* 0x000000004a9d7223 */ /* 0x000fc8000001082e */
[----:B------:R-:W-:Y:S01]  /*16a10*/  MUFU.EX2 R20, R20 ;  /* 0x0000001400147308 */ /* 0x000fe20000000800 */
[----:B------:R-:W-:Y:S01]  /*16a20*/  FFMA.FTZ R159, R227, R0, -R46 ;  /* 0x00000000e39f7223 */ /* 0x000fe2000001082e */
[----:B------:R-:W-:Y:S01]  /*16a30*/  F2FP.F16.F32.PACK_AB R156, R73, R28 ;  /* 0x0000001c499c723e */ /* 0x000fe200000000ff */
[----:B------:R-:W-:Y:S01]  /*16a40*/  HGMMA.64x128x16.F32 R88, R152, gdesc[UR4].tnspB, R88, gsb0 ;  /* 0x41e0000498587df0 */ /* 0x000fe20008000858 */
[----:B------:R-:W-:Y:S02]  /*16a50*/  F2FP.F16.F32.PACK_AB R158, R77, R30 ;  /* 0x0000001e4d9e723e */ /* 0x000fe400000000ff */
[----:B0-----:R-:W-:Y:S02]  /*16a60*/  F2FP.F16.F32.PACK_AB R161, R13, R12 ;  /* 0x0000000c0da1723e */ /* 0x001fe400000000ff */
[----:B------:R-:W-:Y:S08]  /*16a70*/  MUFU.EX2 R157, R157 ;  /* 0x0000009d009d7308 */ /* 0x000ff00000000800 */
[----:B------:R-:W-:Y:S08]  /*16a80*/  MUFU.EX2 R159, R159 ;  /* 0x0000009f009f7308 */ /* 0x000ff00000000800 */
[----:B------:R-:W-:Y:S08]  /*16a90*/  MUFU.EX2 R82, R82 ;  /* 0x0000005200527308 */ /* 0x000ff00000000800 */
[----:B------:R-:W0:Y:S08]  /*16aa0*/  MUFU.EX2 R83, R83 ;  /* 0x0000005300537308 */ /* 0x000e300000000800 */
[----:B------:R-:W-:Y:S01]  /*16ab0*/  MUFU.EX2 R87, R87 ;  /* 0x0000005700577308 */ /* 0x000fe20000000800 */
[----:B------:R-:W-:-:S02]  /*16ac0*/  WARPGROUP.DEPBAR.LE gsb0, 0x0 ;  /* 0x00008000000079c5 */ /* 0x000fc40000010000 */
[----:B------:R1:W-:Y:S01]  /*16ad0*/  @!P1 SYNCS.ARRIVE.TRANS64.RED.A1T0 RZ, [R15+URZ], RZ ;  /* 0x000000ff0fff99a7 */ /* 0x0003e2000810043f */
[----:B------:R-:W-:Y:S02]  /*16ae0*/  F2FP.F16.F32.PACK_AB R152, R81, R32 ;  /* 0x000000205198723e */ /* 0x000fe400000000ff */
[----:B------:R-:W-:Y:S02]  /*16af0*/  F2FP.F16.F32.PACK_AB R154, R85, R34 ;  /* 0x00000022559a723e */ /* 0x000fe400000000ff */
[----:B0-----:R-:W-:Y:S01]  /*16b00*/  F2FP.F16.F32.PACK_AB R153, R83, R82 ;  /* 0x000000525399723e */ /* 0x001fe200000000ff */
[----:B-1----:R-:W-:Y:S01]  /*16b10*/  FADD.FTZ R15, R49, R52 ;  /* 0x00000034310f7221 */ /* 0x002fe20000010000 */
[----:B------:R0:W-:Y:S03]  /*16b20*/  @!P1 SYNCS.ARRIVE.TRANS64.RED.A1T0 RZ, [R39+URZ], RZ ;  /* 0x000000ff27ff99a7 */ /* 0x0001e6000810043f */
[----:B------:R-:W-:Y:S01]  /*16b30*/  FADD.FTZ R50, R170, R15 ;  /* 0x0000000faa327221 */ /* 0x000fe20000010000 */
[----:B------:R-:W-:-:S03]  /*16b40*/  F2FP.F16.F32.PACK_AB R170, R53, R170 ;  /* 0x000000aa35aa723e */ /* 0x000fc600000000ff */
[----:B------:R-:W-:Y:S01]  /*16b50*/  FADD.FTZ R15, R53, R50 ;  /* 0x00000032350f7221 */ /* 0x000fe20000010000 */
[----:B------:R-:W-:-:S03]  /*16b60*/  FADD.FTZ R50, R40, R7 ;  /* 0x0000000728327221 */ /* 0x000fc60000010000 */
[----:B------:R-:W-:Y:S01]  /*16b70*/  FADD.FTZ R52, R164, R15 ;  /* 0x0000000fa4347221 */ /* 0x000fe20000010000 */
[----:B------:R-:W-:Y:S01]  /*16b80*/  FADD.FTZ R7, R35, R50 ;  /* 0x0000003223077221 */ /* 0x000fe20000010000 */
[----:B------:R-:W-:Y:S01]  /*16b90*/  FFMA.FTZ R50, R79, R0, -R46 ;  /* 0x000000004f327223 */ /* 0x000fe2000001082e */
[C---:B------:R-:W-:Y:S01]  /*16ba0*/  F2FP.F16.F32.PACK_AB R164, R57.reuse, R164 ;  /* 0x000000a439a4723e */ /* 0x040fe200000000ff */
[----:B------:R-:W-:Y:S01]  /*16bb0*/  FADD.FTZ R15, R57, R52 ;  /* 0x00000034390f7221 */ /* 0x000fe20000010000 */
[----:B------:R-:W-:Y:S01]  /*16bc0*/  FADD.FTZ R52, R42, R7 ;  /* 0x000000072a347221 */ /* 0x000fe20000010000 */
[----:B------:R-:W1:Y:S02]  /*16bd0*/  MUFU.EX2 R46, R75 ;  /* 0x0000004b002e7308 */ /* 0x000e640000000800 */
[----:B------:R-:W-:Y:S01]  /*16be0*/  FADD.FTZ R54, R166, R15 ;  /* 0x0000000fa6367221 */ /* 0x000fe20000010000 */
[----:B------:R-:W-:Y:S01]  /*16bf0*/  FADD.FTZ R7, R169, R52 ;  /* 0x00000034a9077221 */ /* 0x000fe20000010000 */
[----:B------:R-:W-:-:S02]  /*16c00*/  F2FP.F16.F32.PACK_AB R166, R61, R166 ;  /* 0x000000a63da6723e */ /* 0x000fc400000000ff */
[----:B------:R-:W-:Y:S01]  /*16c10*/  FADD.FTZ R15, R61, R54 ;  /* 0x000000363d0f7221 */ /* 0x000fe20000010000 */
[C---:B------:R-:W-:Y:S01]  /*16c20*/  FADD.FTZ R52, R44.reuse, R7 ;  /* 0x000000072c347221 */ /* 0x040fe20000010000 */
[----:B------:R-:W-:Y:S01]  /*16c30*/  MUFU.EX2 R50, R50 ;  /* 0x0000003200327308 */ /* 0x000fe20000000800 */
[----:B------:R-:W-:Y:S01]  /*16c40*/  F2FP.F16.F32.PACK_AB R169, R44, R169 ;  /* 0x000000a92ca9723e */ /* 0x000fe200000000ff */
        /* <DEDUP_REMOVED lines=16> */
[----:B------:R-:W-:-:S03]  /*16d50*/  FADD.FTZ R7, R6, R7 ;  /* 0x0000000706077221 */ /* 0x000fc60000010000 */
[----:B------:R-:W-:Y:S01]  /*16d60*/  FADD.FTZ R54, R30, R11 ;  /* 0x0000000b1e367221 */ /* 0x000fe20000010000 */
[----:B------:R-:W-:Y:S01]  /*16d70*/  FADD.FTZ R52, R12, R7 ;  /* 0x000000070c347221 */ /* 0x000fe20000010000 */
[----:B------:R-:W2:Y:S01]  /*16d80*/  MUFU.EX2 R30, R229 ;  /* 0x000000e5001e7308 */ /* 0x000ea20000000800 */
[----:B------:R-:W-:Y:S02]  /*16d90*/  IMAD.MOV.U32 R12, RZ, RZ, R4 ;  /* 0x000000ffff0c7224 */ /* 0x000fe400078e0004 */
[----:B------:R-:W-:Y:S01]  /*16da0*/  FADD.FTZ R7, R77, R54 ;  /* 0x000000364d077221 */ /* 0x000fe20000010000 */
[----:B------:R-:W-:Y:S01]  /*16db0*/  FADD.FTZ R52, R13, R52 ;  /* 0x000000340d347221 */ /* 0x000fe20000010000 */
[----:B------:R-:W-:Y:S02]  /*16dc0*/  IMAD.MOV.U32 R13, RZ, RZ, R5 ;  /* 0x000000ffff0d7224 */ /* 0x000fe400078e0005 */
[----:B------:R-:W-:Y:S01]  /*16dd0*/  FADD.FTZ R54, R32, R7 ;  /* 0x0000000720367221 */ /* 0x000fe20000010000 */
[----:B------:R-:W-:Y:S01]  /*16de0*/  FADD.FTZ R7, R163, R52 ;  /* 0x00000034a3077221 */ /* 0x000fe20000010000 */
[----:B------:R-:W-:-:S02]  /*16df0*/  F2FP.F16.F32.PACK_AB R163, R20, R163 ;  /* 0x000000a314a3723e */ /* 0x000fc400000000ff */
[----:B------:R-:W-:Y:S01]  /*16e00*/  FADD.FTZ R11, R81, R54 ;  /* 0x00000036510b7221 */ /* 0x000fe20000010000 */
[----:B------:R-:W-:Y:S01]  /*16e10*/  FADD.FTZ R28, R20, R7 ;  /* 0x00000007141c7221 */ /* 0x000fe20000010000 */
[----:B------:R-:W-:Y:S02]  /*16e20*/  IMAD.MOV.U32 R20, RZ, RZ, R188 ;  /* 0x000000ffff147224 */ /* 0x000fe400078e00bc */
[----:B------:R-:W-:Y:S01]  /*16e30*/  FADD.FTZ R52, R34, R11 ;  /* 0x0000000b22347221 */ /* 0x000fe20000010000 */
[----:B------:R-:W-:Y:S01]  /*16e40*/  FADD.FTZ R11, R157, R28 ;  /* 0x0000001c9d0b7221 */ /* 0x000fe20000010000 */
[C---:B-1----:R-:W-:Y:S02]  /*16e50*/  F2FP.F16.F32.PACK_AB R157, R46.reuse, R157 ;  /* 0x0000009d2e9d723e */ /* 0x042fe400000000ff */
[----:B------:R-:W-:Y:S01]  /*16e60*/  FADD.FTZ R7, R85, R52 ;  /* 0x0000003455077221 */ /* 0x000fe20000010000 */
[----:B------:R-:W-:Y:S01]  /*16e70*/  FADD.FTZ R28, R46, R11 ;  /* 0x0000000b2e1c7221 */ /* 0x000fe20000010000 */
[----:B--2---:R-:W-:-:S03]  /*16e80*/  F2FP.F16.F32.PACK_AB R155, R87, R30 ;  /* 0x0000001e579b723e */ /* 0x004fc600000000ff */
[----:B------:R-:W-:Y:S01]  /*16e90*/  FADD.FTZ R11, R159, R28 ;  /* 0x0000001c9f0b7221 */ /* 0x000fe20000010000 */
[----:B------:R-:W-:-:S03]  /*16ea0*/  F2FP.F16.F32.PACK_AB R159, R50, R159 ;  /* 0x0000009f329f723e */ /* 0x000fc600000000ff */
[----:B------:R-:W-:-:S04]  /*16eb0*/  FADD.FTZ R11, R50, R11 ;  /* 0x0000000b320b7221 */ /* 0x000fc80000010000 */
[----:B------:R-:W-:-:S04]  /*16ec0*/  FADD.FTZ R11, R82, R11 ;  /* 0x0000000b520b7221 */ /* 0x000fc80000010000 */
[----:B------:R-:W-:-:S04]  /*16ed0*/  FADD.FTZ R11, R83, R11 ;  /* 0x0000000b530b7221 */ /* 0x000fc80000010000 */
[----:B------:R-:W-:-:S04]  /*16ee0*/  FADD.FTZ R11, R30, R11 ;  /* 0x0000000b1e0b7221 */ /* 0x000fc80000010000 */
[----:B------:R-:W-:Y:S01]  /*16ef0*/  FADD.FTZ R6, R87, R11 ;  /* 0x0000000b57067221 */ /* 0x000fe20000010000 */
[----:B0-----:R-:W-:Y:S06]  /*16f00*/  @P2 BRA `(.L_x_2403) ;  /* 0xffffffd000a42947 */ /* 0x001fec000383ffff */
[----:B------:R-:W-:Y:S05]  /*16f10*/  BSYNC B1 ;  /* 0x0000000000017941 */ /* 0x000fea0003800000 */
.L_x_2392:
[----:B------:R-:W-:Y:S05]  /*16f20*/  BSYNC B0 ;  /* 0x0000000000007941 */ /* 0x000fea0003800000 */
.L_x_2391:
[----:B------:R-:W-:Y:S01]  /*16f30*/  ISETP.GE.AND P2, PT, R9, RZ, PT ;  /* 0x000000ff0900720c */ /* 0x000fe20003f46270 */
[----:B------:R-:W-:-:S12]  /*16f40*/  BSSY B0, `(.L_x_2404) ;  /* 0x0000252000007945 */ /* 0x000fd80003800000 */
[----:B------:R-:W-:Y:S05]  /*16f50*/  @!P2 BRA `(.L_x_2405) ;  /* 0x000000240040a947 */ /* 0x000fea0003800000 */
[----:B------:R-:W-:Y:S01]  /*16f60*/  MOV R13, R5 ;  /* 0x00000005000d7202 */ /* 0x000fe20000000f00 */
[----:B------:R-:W-:Y:S01]  /*16f70*/  IMAD.MOV.U32 R12, RZ, RZ, R4 ;  /* 0x000000ffff0c7224 */ /* 0x000fe200078e0004 */
[----:B------:R-:W-:Y:S01]  /*16f80*/  MOV R20, R185 ;  /* 0x000000b900147202 */ /* 0x000fe20000000f00 */
[----:B------:R-:W-:-:S07]  /*16f90*/  IMAD.MOV.U32 R15, RZ, RZ, R188 ;  /* 0x000000ffff0f7224 */ /* 0x000fce00078e00bc */
.L_x_2416:
[----:B------:R-:W-:-:S05]  /*16fa0*/  VIADD R14, R20, 0x1 ;  /* 0x00000001140e7836 */ /* 0x000fca0000000000 */
[----:B------:R-:W-:-:S04]  /*16fb0*/  ISETP.NE.AND P2, PT, R14, 0x2, PT ;  /* 0x000000020e00780c */ /* 0x000fc80003f45270 */
[----:B------:R-:W-:Y:S02]  /*16fc0*/  SEL R14, R14, RZ, P2 ;  /* 0x000000ff0e0e7207 */ /* 0x000fe40001000000 */
[----:B------:R-:W-:-:S03]  /*16fd0*/  SEL R188, RZ, 0x1, P2 ;  /* 0x00000001ffbc7807 */ /* 0x000fc60001000000 */
[----:B------:R-:W-:Y:S01]  /*16fe0*/  IMAD.MOV.U32 R185, RZ, RZ, R14 ;  /* 0x000000ffffb97224 */ /* 0x000fe200078e000e */
[----:B------:R-:W-:Y:S01]  /*16ff0*/  LOP3.LUT R188, R15, R188, RZ, 0x3c, !PT ;  /* 0x000000bc0fbc7212 */ /* 0x000fe200078e3cff */
[----:B------:R-:W-:Y:S06]  /*17000*/  @!P0 BRA `(.L_x_2406) ;  /* 0x0000000000048947 */ /* 0x000fec0003800000 */
[----:B------:R-:W-:Y:S01]  /*17010*/  BPT.TRAP 0x1 ;  /* 0x000000040000795c */ /* 0x000fe20000300000 */
.L_x_2406:
[----:B------:R-:W-:Y:S02]  /*17020*/  LEA R0, R185, R18, 0x3 ;  /* 0x00000012b9007211 */ /* 0x000fe400078e18ff */
[----:B------:R-:W-:-:S04]  /*17030*/  SHF.L.U32 R11, R188, 0x1f, RZ ;  /* 0x0000001fbc0b7819 */ /* 0x000fc800000006ff */
[----:B------:R0:W1:Y:S01]  /*17040*/  SYNCS.PHASECHK.TRANS64.TRYWAIT P2, [R0+URZ+0x34830], R11 ;  /* 0x0348300b000075a7 */ /* 0x000062000804017f */
[----:B------:R-:W-:Y:S05]  /*17050*/  @!P0 BRA `(.L_x_2407) ;  /* 0x0000000000048947 */ /* 0x000fea0003800000 */
[----:B------:R-:W-:Y:S01]  /*17060*/  BPT.TRAP 0x1 ;  /* 0x000000040000795c */ /* 0x000fe20000300000 */
.L_x_2407:
[----:B------:R-:W-:Y:S01]  /*17070*/  BSSY B1, `(.L_x_2408) ;  /* 0x0000006000017945 */ /* 0x000fe20003800000 */
[----:B------:R-:W-:Y:S02]  /*17080*/  IMAD R4, R185, 0xc00, R8 ;  /* 0x00000c00b9047824 */ /* 0x000fe400078e0208 */
[----:B------:R-:W-:Y:S01]  /*17090*/  IMAD.MOV.U32 R5, RZ, RZ, 0x40000040 ;  /* 0x40000040ff057424 */ /* 0x000fe200078e00ff */
[----:B-1----:R-:W-:Y:S06]  /*170a0*/  @P2 BRA `(.L_x_2409) ;  /* 0x0000000000082947 */ /* 0x002fec0003800000 */
[----:B------:R-:W1:Y:S02]  /*170b0*/  SYNCS.PHASECHK.TRANS64.TRYWAIT P2, [R0+URZ+0x34830], R11 ;  /* 0x0348300b000075a7 */ /* 0x000e64000804017f */
[----:B-1----:R-:W-:Y:S05]  /*170c0*/  @!P2 BRA `(.L_x_2410) ;  /* 0x000000bc00fca947 */ /* 0x002fea0003800000 */
.L_x_2409:
[----:B------:R-:W-:Y:S05]  /*170d0*/  BSYNC B1 ;  /* 0x0000000000017941 */ /* 0x000fea0003800000 */
.L_x_2408:
[----:B------:R-:W2:Y:S04]  /*170e0*/  LDL.64 R24, [R1+0x30] ;  /* 0x0000300001187983 */ /* 0x000ea80000100a00 */
[----:B------:R-:W3:Y:S04]  /*170f0*/  LDL.64 R234, [R1+0x28] ;  /* 0x0000280001ea7983 */ /* 0x000ee80000100a00 */
[----:B------:R-:W4:Y:S01]  /*17100*/  LDL.64 R232, [R1+0x20] ;  /* 0x0000200001e87983 */ /* 0x000f220000100a00 */
[C---:B------:R-:W-:Y:S02]  /*17110*/  R2UR UR6, R4.reuse ;  /* 0x00000000040672ca */ /* 0x040fe400000e0000 */
[----:B------:R-:W-:Y:S01]  /*17120*/  R2UR UR7, R5 ;  /* 0x00000000050772ca */ /* 0x000fe200000e0000 */
[----:B------:R-:W5:Y:S01]  /*17130*/  LDL.64 R230, [R1+0x18] ;  /* 0x0000180001e67983 */ /* 0x000f620000100a00 */
[----:B------:R-:W-:Y:S01]  /*17140*/  VIADD R10, R4, 0x2 ;  /* 0x00000002040a7836 */ /* 0x000fe20000000000 */
[----:B01----:R-:W-:-:S02]  /*17150*/  MOV R11, 0x40000040 ;  /* 0x40000040000b7802 */ /* 0x003fc40000000f00 */
[----:B------:R-:W5:Y:S04]  /*17160*/  LDL.64 R228, [R1+0x10] ;  /* 0x0000100001e47983 */ /* 0x000f680000100a00 */
[----:B------:R-:W5:Y:S04]  /*17170*/  LDL.64 R194, [R1+0x8] ;  /* 0x0000080001c27983 */ /* 0x000f680000100a00 */
[----:B------:R-:W5:Y:S01]  /*17180*/  LDL.64 R192, [R1] ;  /* 0x0000000001c07983 */ /* 0x000f620000100a00 */
[----:B--2---:R-:W-:Y:S02]  /*17190*/  R2UR UR4, R24 ;  /* 0x00000000180472ca */ /* 0x004fe400000e0000 */
[----:B------:R-:W-:-:S02]  /*171a0*/  R2UR UR5, R25 ;  /* 0x00000000190572ca */ /* 0x000fc400000e0000 */
[----:B------:R-:W-:-:S11]  /*171b0*/  WARPGROUP.ARRIVE ;  /* 0x00000000000079c5 */ /* 0x000fd60000000000 */
[----:B------:R-:W-:Y:S01]  /*171c0*/  HGMMA.64x128x16.F32 R24, gdesc[UR4], RZ, !UPT, gsb0 ;  /* 0x01e00000041879f0 */ /* 0x000fe2000c0008ff */
        /* <DEDUP_REMOVED lines=164> */
.L_x_2411:
[----:B------:R-:W-:Y:S02]  /*17c10*/  SHF.L.U32 R0, R15, 0x1f, RZ ;  /* 0x0000001f0f007819 */ /* 0x000fe400000006ff */
[----:B------:R-:W-:-:S04]  /*17c20*/  LEA R15, R20, R18, 0x3 ;  /* 0x00000012140f7211 */ /* 0x000fc800078e18ff */
[----:B------:R0:W1:Y:S01]  /*17c30*/  SYNCS.PHASECHK.TRANS64.TRYWAIT P2, [R15+URZ+0x34850], R0 ;  /* 0x034850000f0075a7 */ /* 0x000062000804017f */
[----:B------:R-:W-:Y:S05]  /*17c40*/  @!P0 BRA `(.L_x_2412) ;  /* 0x0000000000048947 */ /* 0x000fea0003800000 */
[----:B------:R-:W-:Y:S01]  /*17c50*/  BPT.TRAP 0x1 ;  /* 0x000000040000795c */ /* 0x000fe20000300000 */
.L_x_2412:
[----:B------:R-:W-:Y:S04]  /*17c60*/  BSSY B1, `(.L_x_2413) ;  /* 0x0000004000017945 */ /* 0x000fe80003800000 */
[----:B-1----:R-:W-:Y:S05]  /*17c70*/  @P2 BRA `(.L_x_2414) ;  /* 0x0000000000082947 */ /* 0x002fea0003800000 */
[----:B------:R-:W1:Y:S02]  /*17c80*/  SYNCS.PHASECHK.TRANS64.TRYWAIT P2, [R15+URZ+0x34850], R0 ;  /* 0x034850000f0075a7 */ /* 0x000e64000804017f */
[----:B-1----:R-:W-:Y:S05]  /*17c90*/  @!P2 BRA `(.L_x_2415) ;  /* 0x000000b4001ca947 */ /* 0x002fea0003800000 */
.L_x_2414:
[----:B------:R-:W-:Y:S05]  /*17ca0*/  BSYNC B1 ;  /* 0x0000000000017941 */ /* 0x000fea0003800000 */
.L_x_2413:
[----:B01----:R-:W-:Y:S01]  /*17cb0*/  VIADD R0, R18, 0x400 ;  /* 0x0000040012007836 */ /* 0x003fe20000000000 */
[----:B------:R-:W-:Y:S01]  /*17cc0*/  WARPGROUP.ARRIVE ;  /* 0x00000000000079c5 */ /* 0x000fe20000000000 */
[----:B------:R-:W-:Y:S01]  /*17cd0*/  IMAD.MOV.U32 R3, RZ, RZ, 0x40000040 ;  /* 0x40000040ff037424 */ /* 0x000fe200078e00ff */
[----:B------:R-:W-:Y:S02]  /*17ce0*/  MOV R21, 0x40000040 ;  /* 0x4000004000157802 */ /* 0x000fe40000000f00 */
[----:B------:R-:W-:Y:S02]  /*17cf0*/  SHF.R.U32.HI R0, RZ, 0x4, R0 ;  /* 0x00000004ff007819 */ /* 0x000fe40000011600 */
[C---:B------:R-:W-:Y:S01]  /*17d00*/  ISETP.GT.AND P2, PT, R9.reuse, RZ, PT ;  /* 0x000000ff0900720c */ /* 0x040fe20003f44270 */
[----:B------:R-:W-:Y:S01]  /*17d10*/  VIADD R9, R9, 0xffffffff ;  /* 0xffffffff09097836 */ /* 0x000fe20000000000 */
[----:B------:R-:W-:Y:S02]  /*17d20*/  LOP3.LUT R0, R0, 0x3fff, RZ, 0xc0, !PT ;  /* 0x00003fff00007812 */ /* 0x000fe400078ec0ff */
[----:B------:R-:W-:-:S02]  /*17d30*/  @!P1 IADD3 R15, R15, 0x34860, RZ ;  /* 0x000348600f0f9810 */ /* 0x000fc40007ffe0ff */
[----:B------:R-:W-:Y:S02]  /*17d40*/  LOP3.LUT R11, R0, 0x4000000, RZ, 0xfc, !PT ;  /* 0x04000000000b7812 */ /* 0x000fe400078efcff */
[----:B------:R-:W-:Y:S02]  /*17d50*/  FMNMX.FTZ R0, R24, R12, !PT ;  /* 0x0000000c18007209 */ /* 0x000fe40007810000 */
[----:B------:R-:W-:Y:S01]  /*17d60*/  @!P1 PRMT R15, RZ, 0x654, R15 ;  /* 0x00000654ff0f9816 */ /* 0x000fe2000000000f */
[----:B------:R-:W-:Y:S01]  /*17d70*/  IMAD R10, R20, 0x800, R11 ;  /* 0x00000800140a7824 */ /* 0x000fe200078e020b */
[----:B------:R-:W-:-:S03]  /*17d80*/  MOV R11, 0x40000040 ;  /* 0x40000040000b7802 */ /* 0x000fc60000000f00 */
[C---:B------:R-:W-:Y:S01]  /*17d90*/  VIADD R2, R10.reuse, 0x80 ;  /* 0x000000800a027836 */ /* 0x040fe20000000000 */
[C---:B------:R-:W-:Y:S01]  /*17da0*/  R2UR UR6, R10.reuse ;  /* 0x000000000a0672ca */ /* 0x040fe200000e0000 */
[----:B------:R-:W-:Y:S01]  /*17db0*/  VIADD R20, R10, 0x200 ;  /* 0x000002000a147836 */ /* 0x000fe20000000000 */
[----:B------:R-:W-:-:S13]  /*17dc0*/  R2UR UR7, R11 ;  /* 0x000000000b0772ca */ /* 0x000fda00000e0000 */
[----:B------:R-:W-:Y:S01]  /*17dd0*/  HGMMA.64x128x16.F32 R88, R180, gdesc[UR4].tnspB, R88, gsb0 ;  /* 0x41e00004b4587df0 */ /* 0x000fe20008000858 */
[----:B------:R-:W-:Y:S02]  /*17de0*/  R2UR UR6, R2 ;  /* 0x00000000020672ca */ /* 0x000fe400000e0000 */
[----:B------:R-:W-:Y:S02]  /*17df0*/  R2UR UR7, R3 ;  /* 0x00000000030772ca */ /* 0x000fe400000e0000 */
[----:B------:R-:W-:Y:S02]  /*17e00*/  FMNMX.FTZ R3, R25, R0, !PT ;  /* 0x0000000019037209 */ /* 0x000fe40007810000 */
[----:B------:R-:W-:Y:S02]  /*17e10*/  IADD3 R2, R10, 0x100, RZ ;  /* 0x000001000a027810 */ /* 0x000fe40007ffe0ff */
[----:B------:R-:W-:Y:S01]  /*17e20*/  FMNMX.FTZ R0, R28, R3, !PT ;  /* 0x000000031c007209 */ /* 0x000fe20007810000 */
[----:B------:R-:W-:-:S03]  /*17e30*/  IMAD.MOV.U32 R3, RZ, RZ, 0x40000040 ;  /* 0x40000040ff037424 */ /* 0x000fc600078e00ff */
[----:B------:R-:W-:-:S04]  /*17e40*/  FMNMX.FTZ R5, R29, R0, !PT ;  /* 0x000000001d057209 */ /* 0x000fc80007810000 */
[----:B------:R-:W-:Y:S01]  /*17e50*/  FMNMX.FTZ R0, R32, R5, !PT ;  /* 0x0000000520007209 */ /* 0x000fe20007810000 */
[----:B------:R-:W-:Y:S02]  /*17e60*/  WARPGROUP.DEPBAR.LE gsb0, 0x0 ;  /* 0x00008000000079c5 */ /* 0x000fe40000010000 */
[----:B------:R-:W-:-:S06]  /*17e70*/  WARPGROUP.ARRIVE ;  /* 0x00000000000079c5 */ /* 0x000fcc0000000000 */
        /* <DEDUP_REMOVED lines=27> */
[----:B------:R-:W-:-:S04]  /*18030*/  FMNMX.FTZ R5, R77, R0, !PT ;  /* 0x000000004d057209 */ /* 0x000fc80007810000 */
[----:B------:R-:W-:Y:S01]  /*18040*/  FMNMX.FTZ R0, R80, R5, !PT ;  /* 0x0000000550007209 */ /* 0x000fe20007810000 */
[----:B------:R-:W-:Y:S02]  /*18050*/  WARPGROUP.DEPBAR.LE gsb0, 0x0 ;  /* 0x00008000000079c5 */ /* 0x000fe40000010000 */
[----:B------:R-:W-:-:S06]  /*18060*/  WARPGROUP.ARRIVE ;  /* 0x00000000000079c5 */ /* 0x000fcc0000000000 */
[----:B------:R-:W-:Y:S01]  /*18070*/  HGMMA.64x128x16.F32 R88, R172, gdesc[UR4].tnspB, R88, gsb0 ;  /* 0x41e00004ac587df0 */ /* 0x000fe20008000858 */
[----:B------:R-:W-:Y:S02]  /*18080*/  R2UR UR6, R2 ;  /* 0x00000000020672ca */ /* 0x000fe400000e0000 */
[----:B------:R-:W-:Y:S02]  /*18090*/  R2UR UR7, R3 ;  /* 0x00000000030772ca */ /* 0x000fe400000e0000 */
[----:B------:R-:W-:-:S04]  /*180a0*/  FMNMX.FTZ R3, R81, R0, !PT ;  /* 0x0000000051037209 */ /* 0x000fc80007810000 */
[----:B------:R-:W-:-:S04]  /*180b0*/  FMNMX.FTZ R0, R84, R3, !PT ;  /* 0x0000000354007209 */ /* 0x000fc80007810000 */
[----:B------:R-:W-:Y:S01]  /*180c0*/  FMNMX.FTZ R2, R85, R0, !PT ;  /* 0x0000000055027209 */ /* 0x000fe20007810000 */
[----:B------:R-:W-:-:S04]  /*180d0*/  IMAD.U32 R0, RZ, RZ, UR38 ;  /* 0x00000026ff007e24 */ /* 0x000fc8000f8e00ff */
[----:B------:R-:W0:Y:S02]  /*180e0*/  SHFL.BFLY PT, R3, R2, 0x2, 0x1f ;  /* 0x0c401f0002037f89 */ /* 0x000e2400000e0000 */
[----:B0-----:R-:W-:Y:S02]  /*180f0*/  FMNMX.FTZ R5, R2, R3, !PT ;  /* 0x0000000302057209 */ /* 0x001fe40007810000 */
[----:B------:R-:W-:-:S03]  /*18100*/  FMNMX.FTZ R2, R26, R13, !PT ;  /* 0x0000000d1a027209 */ /* 0x000fc60007810000 */
[----:B------:R-:W0:Y:S02]  /*18110*/  SHFL.BFLY PT, R4, R5, 0x1, 0x1f ;  /* 0x0c201f0005047f89 */ /* 0x000e2400000e0000 */
[----:B0-----:R-:W-:Y:S02]  /*18120*/  FMNMX.FTZ R4, R5, R4, !PT ;  /* 0x0000000405047209 */ /* 0x001fe40007810000 */
[----:B------:R-:W-:-:S03]  /*18130*/  FMNMX.FTZ R5, R27, R2, !PT ;  /* 0x000000021b057209 */ /* 0x000fc60007810000 */
[-C--:B------:R-:W-:Y:S01]  /*18140*/  FMUL.FTZ R11, R4, R0.reuse ;  /* 0x00000000040b7220 */ /* 0x080fe20000410000 */
[----:B------:R-:W-:Y:S01]  /*18150*/  FMNMX.FTZ R2, R30, R5, !PT ;  /* 0x000000051e027209 */ /* 0x000fe20007810000 */
[----:B------:R-:W-:Y:S02]  /*18160*/  FADD.FTZ R3, -R4, R12 ;  /* 0x0000000c04037221 */ /* 0x000fe40000010100 */
        /* <DEDUP_REMOVED lines=23> */
[-C--:B------:R-:W-:Y:S01]  /*182e0*/  FFMA.FTZ R85, R85, R0.reuse, -R11 ;  /* 0x0000000055557223 */ /* 0x080fe2000001080b */
[----:B------:R-:W-:Y:S01]  /*182f0*/  FMUL.FTZ R3, R3, R0 ;  /* 0x0000000003037220 */ /* 0x000fe20000410000 */
[----:B------:R-:W-:Y:S01]  /*18300*/  FMNMX.FTZ R5, R43, R2, !PT ;  /* 0x000000022b057209 */ /* 0x000fe20007810000 */
[----:B------:R-:W-:Y:S03]  /*18310*/  MUFU.EX2 R180, R180 ;  /* 0x000000b400b47308 */ /* 0x000fe60000000800 */
[----:B------:R-:W-:-:S04]  /*18320*/  FMNMX.FTZ R2, R46, R5, !PT ;  /* 0x000000052e027209 */ /* 0x000fc80007810000 */
[----:B------:R-:W-:Y:S01]  /*18330*/  FMNMX.FTZ R5, R47, R2, !PT ;  /* 0x000000022f057209 */ /* 0x000fe20007810000 */
[----:B------:R-:W0:Y:S03]  /*18340*/  MUFU.EX2 R3, R3 ;  /* 0x0000000300037308 */ /* 0x000e260000000800 */
[----:B------:R-:W-:-:S04]  /*18350*/  FMNMX.FTZ R2, R50, R5, !PT ;  /* 0x0000000532027209 */ /* 0x000fc80007810000 */
[----:B------:R-:W-:Y:S01]  /*18360*/  FMNMX.FTZ R5, R51, R2, !PT ;  /* 0x0000000233057209 */ /* 0x000fe20007810000 */
[----:B------:R-:W1:Y:S03]  /*18370*/  MUFU.EX2 R12, R12 ;  /* 0x0000000c000c7308 */ /* 0x000e660000000800 */
[----:B------:R-:W-:-:S04]  /*18380*/  FMNMX.FTZ R2, R54, R5, !PT ;  /* 0x0000000536027209 */ /* 0x000fc80007810000 */
[----:B------:R-:W-:Y:S01]  /*18390*/  FMNMX.FTZ R5, R55, R2, !PT ;  /* 0x0000000237057209 */ /* 0x000fe20007810000 */
[----:B------:R-:W2:Y:S01]  /*183a0*/  MUFU.EX2 R182, R182 ;  /* 0x000000b600b67308 */ /* 0x000ea20000000800 */
[----:B0-----:R-:W-:Y:S02]  /*183b0*/  FFMA.FTZ R7, R3, R7, R180 ;  /* 0x0000000703077223 */ /* 0x001fe400000100b4 */
[----:B------:R-:W-:-:S04]  /*183c0*/  FMNMX.FTZ R2, R58, R5, !PT ;  /* 0x000000053a027209 */ /* 0x000fc80007810000 */
[----:B------:R-:W-:Y:S01]  /*183d0*/  FMNMX.FTZ R5, R59, R2, !PT ;  /* 0x000000023b057209 */ /* 0x000fe20007810000 */
[----:B------:R-:W0:Y:S01]  /*183e0*/  MUFU.EX2 R24, R24 ;  /* 0x0000001800187308 */ /* 0x000e220000000800 */
[C---:B-1----:R-:W-:Y:S01]  /*183f0*/  FADD.FTZ R7, R12.reuse, R7 ;  /* 0x000000070c077221 */ /* 0x042fe20000010000 */
[----:B------:R-:W-:Y:S01]  /*18400*/  F2FP.F16.F32.PACK_AB R180, R12, R180 ;  /* 0x000000b40cb4723e */ /* 0x000fe200000000ff */
[----:B------:R-:W-:Y:S02]  /*18410*/  WARPGROUP.DEPBAR.LE gsb0, 0x0 ;  /* 0x00008000000079c5 */ /* 0x000fe40000010000 */
[----:B------:R-:W-:Y:S01]  /*18420*/  WARPGROUP.ARRIVE ;  /* 0x00000000000079c5 */ /* 0x000fe20000000000 */
[----:B------:R-:W-:Y:S01]  /*18430*/  FMNMX.FTZ R2, R62, R5, !PT ;  /* 0x000000053e027209 */ /* 0x000fe20007810000 */
[-CC-:B------:R-:W-:Y:S01]  /*18440*/  FFMA.FTZ R172, R40, R0.reuse, -R11.reuse ;  /* 0x0000000028ac7223 */ /* 0x180fe2000001080b */
[-CC-:B------:R-:W-:Y:S01]  /*18450*/  FFMA.FTZ R174, R44, R0.reuse, -R11.reuse ;  /* 0x000000002cae7223 */ /* 0x180fe2000001080b */
[--C-:B------:R-:W-:Y:S01]  /*18460*/  FFMA.FTZ R40, R57, R0, -R11.reuse ;  /* 0x0000000039287223 */ /* 0x100fe2000001080b */
[----:B------:R-:W-:Y:S01]  /*18470*/  FMNMX.FTZ R5, R63, R2, !PT ;  /* 0x000000023f057209 */ /* 0x000fe20007810000 */
[----:B------:R-:W-:Y:S01]  /*18480*/  HGMMA.64x128x16.F32 R88, R168, gdesc[UR4].tnspB, R88, gsb0 ;  /* 0x41e00004a8587df0 */ /* 0x000fe20008000858 */
[----:B------:R-:W-:Y:S01]  /*18490*/  R2UR UR6, R20 ;  /* 0x00000000140672ca */ /* 0x000fe200000e0000 */
[----:B------:R-:W-:Y:S01]  /*184a0*/  VIADD R20, R10, 0x280 ;  /* 0x000002800a147836 */ /* 0x000fe20000000000 */
[----:B------:R-:W-:Y:S01]  /*184b0*/  R2UR UR7, R21 ;  /* 0x00000000150772ca */ /* 0x000fe200000e0000 */
[----:B------:R-:W-:Y:S01]  /*184c0*/  IMAD.MOV.U32 R21, RZ, RZ, 0x40000040 ;  /* 0x40000040ff157424 */ /* 0x000fe200078e00ff */
[----:B------:R-:W-:Y:S01]  /*184d0*/  FMNMX.FTZ R2, R66, R5, !PT ;  /* 0x0000000542027209 */ /* 0x000fe20007810000 */
[-CC-:B------:R-:W-:Y:S01]  /*184e0*/  FFMA.FTZ R44, R73, R0.reuse, -R11.reuse ;  /* 0x00000000492c7223 */ /* 0x180fe2000001080b */
[----:B------:R-:W-:Y:S01]  /*184f0*/  FFMA.FTZ R57, R84, R0, -R11 ;  /* 0x0000000054397223 */ /* 0x000fe2000001080b */
[----:B------:R-:W1:Y:S01]  /*18500*/  MUFU.EX2 R176, R176 ;  /* 0x000000b000b07308 */ /* 0x000e620000000800 */
[----:B------:R-:W-:Y:S01]  /*18510*/  FMNMX.FTZ R5, R67, R2, !PT ;  /* 0x0000000243057209 */ /* 0x000fe20007810000 */
[----:B--2---:R-:W-:Y:S01]  /*18520*/  FADD.FTZ R7, R182, R7 ;  /* 0x00000007b6077221 */ /* 0x004fe20000010000 */
[----:B0-----:R-:W-:-:S02]  /*18530*/  F2FP.F16.F32.PACK_AB R182, R24, R182 ;  /* 0x000000b618b6723e */ /* 0x001fc400000000ff */
[----:B------:R-:W-:Y:S01]  /*18540*/  FMNMX.FTZ R2, R70, R5, !PT ;  /* 0x0000000546027209 */ /* 0x000fe20007810000 */
[----:B------:R-:W-:Y:S02]  /*18550*/  FADD.FTZ R7, R24, R7 ;  /* 0x0000000718077221 */ /* 0x000fe40000010000 */
[----:B------:R-:W0:Y:S01]  /*18560*/  MUFU.EX2 R25, R25 ;  /* 0x0000001900197308 */ /* 0x000e220000000800 */
        /* <DEDUP_REMOVED lines=12> */
[----:B------:R-:W-:-:S05]  /*18630*/  FMNMX.FTZ R2, R87, R2, !PT ;  /* 0x0000000257027209 */ /* 0x000fca0007810000 */
[----:B------:R-:W2:Y:S02]  /*18640*/  SHFL.BFLY PT, R5, R2, 0x2, 0x1f ;  /* 0x0c401f0002057f89 */ /* 0x000ea400000e0000 */
[----:B------:R-:W-:Y:S08]  /*18650*/  MUFU.EX2 R174, R174 ;  /* 0x000000ae00ae7308 */ /* 0x000ff00000000800 */
[----:B------:R-:W-:Y:S08]  /*18660*/  MUFU.EX2 R28, R28 ;  /* 0x0000001c001c7308 */ /* 0x000ff00000000800 */
[----:B------:R-:W-:Y:S01]  /*18670*/  MUFU.EX2 R32, R32 ;  /* 0x0000002000207308 */ /* 0x000fe20000000800 */
[----:B--2---:R-:W-:-:S07]  /*18680*/  FMNMX.FTZ R5, R2, R5, !PT ;  /* 0x0000000502057209 */ /* 0x004fce0007810000 */
[----:B------:R-:W-:Y:S01]  /*18690*/  MUFU.EX2 R36, R36 ;  /* 0x0000002400247308 */ /* 0x000fe20000000800 */
[----:B------:R-:W2:Y:S07]  /*186a0*/  SHFL.BFLY PT, R2, R5, 0x1, 0x1f ;  /* 0x0c201f0005027f89 */ /* 0x000eae00000e0000 */
[----:B------:R-:W-:Y:S08]  /*186b0*/  MUFU.EX2 R40, R40 ;  /* 0x0000002800287308 */ /* 0x000ff00000000800 */
[----:B------:R-:W-:Y:S08]  /*186c0*/  MUFU.EX2 R45, R45 ;  /* 0x0000002d002d7308 */ /* 0x000ff00000000800 */
[----:B------:R-:W-:Y:S01]  /*186d0*/  MUFU.EX2 R41, R41 ;  /* 0x0000002900297308 */ /* 0x000fe20000000800 */
[----:B--2---:R-:W-:-:S07]  /*186e0*/  FMNMX.FTZ R5, R5, R2, !PT ;  /* 0x0000000205057209 */ /* 0x004fce0007810000 */
[----:B------:R-:W-:Y:S08]  /*186f0*/  MUFU.EX2 R37, R37 ;  /* 0x0000002500257308 */ /* 0x000ff00000000800 */
[----:B------:R-:W2:Y:S08]  /*18700*/  MUFU.EX2 R44, R44 ;  /* 0x0000002c002c7308 */ /* 0x000eb00000000800 */
        /* <DEDUP_REMOVED lines=11> */
[----:B------:R-:W-:Y:S01]  /*187c0*/  R2UR UR7, R21 ;  /* 0x00000000150772ca */ /* 0x000fe200000e0000 */
[----:B------:R-:W-:Y:S01]  /*187d0*/  IMAD.MOV.U32 R21, RZ, RZ, 0x40000040 ;  /* 0x40000040ff157424 */ /* 0x000fe200078e00ff */
[C---:B------:R-:W-:Y:S01]  /*187e0*/  IADD3 R20, R10.reuse, 0x300, RZ ;  /* 0x000003000a147810 */ /* 0x040fe20007ffe0ff */
[----:B------:R-:W-:Y:S01]  /*187f0*/  VIADD R10, R10, 0x380 ;  /* 0x000003800a0a7836 */ /* 0x000fe20000000000 */
[----:B------:R-:W-:Y:S08]  /*18800*/  MUFU.EX2 R168, R168 ;  /* 0x000000a800a87308 */ /* 0x000ff00000000800 */
[----:B------:R-:W-:Y:S08]  /*18810*/  MUFU.EX2 R170, R170 ;  /* 0x000000aa00aa7308 */ /* 0x000ff00000000800 */
[----:B------:R-:W-:Y:S08]  /*18820*/  MUFU.EX2 R48, R48 ;  /* 0x0000003000307308 */ /* 0x000ff00000000800 */
[----:B------:R-:W3:Y:S01]  /*18830*/  MUFU.EX2 R52, R52 ;  /* 0x0000003400347308 */ /* 0x000ee20000000800 */
[----:B------:R-:W-:-:S02]  /*18840*/  WARPGROUP.DEPBAR.LE gsb0, 0x0 ;  /* 0x00008000000079c5 */ /* 0x000fc40000010000 */
[----:B------:R-:W-:Y:S01]  /*18850*/  WARPGROUP.ARRIVE ;  /* 0x00000000000079c5 */ /* 0x000fe20000000000 */
[-CC-:B------:R-:W-:Y:S01]  /*18860*/  FFMA.FTZ R164, R56, R0.reuse, -R11.reuse ;  /* 0x0000000038a47223 */ /* 0x180fe2000001080b */
[-CC-:B------:R-:W-:Y:S01]  /*18870*/  FFMA.FTZ R166, R60, R0.reuse, -R11.reuse ;  /* 0x000000003ca67223 */ /* 0x180fe2000001080b */
[----:B------:R-:W-:-:S03]  /*18880*/  FFMA.FTZ R56, R81, R0, -R11 ;  /* 0x0000000051387223 */ /* 0x000fc6000001080b */
[----:B------:R-:W-:Y:S01]  /*18890*/  HGMMA.64x128x16.F32 R88, R160, gdesc[UR4].tnspB, R88, gsb0 ;  /* 0x41e00004a0587df0 */ /* 0x000fe20008000858 */
[----:B------:R-:W-:Y:S01]  /*188a0*/  R2UR UR6, R20 ;  /* 0x00000000140672ca */ /* 0x000fe200000e0000 */
[----:B------:R-:W-:Y:S01]  /*188b0*/  MUFU.EX2 R164, R164 ;  /* 0x000000a400a47308 */ /* 0x000fe20000000800 */
[----:B------:R-:W-:Y:S01]  /*188c0*/  R2UR UR7, R21 ;  /* 0x00000000150772ca */ /* 0x000fe200000e0000 */
        /* <DEDUP_REMOVED lines=13> */
[-C--:B------:R-:W-:Y:S01]  /*189a0*/  FFMA.FTZ R171, R54, R0.reuse, -R21 ;  /* 0x0000000036ab7223 */ /* 0x080fe20000010815 */
[----:B-1----:R-:W-:Y:S01]  /*189b0*/  FADD.FTZ R54, R176, R7 ;  /* 0x00000007b0367221 */ /* 0x002fe20000010000 */
        /* <DEDUP_REMOVED lines=13> */
[----:B------:R-:W-:Y:S01]  /*18a90*/  FFMA.FTZ R86, R86, R0, -R21 ;  /* 0x0000000056567223 */ /* 0x000fe20000010815 */
[----:B0-----:R-:W-:-:S02]  /*18aa0*/  F2FP.F16.F32.PACK_AB R176, R25, R176 ;  /* 0x000000b019b0723e */ /* 0x001fc400000000ff */
        /* <DEDUP_REMOVED lines=17> */
[----:B------:R-:W-:Y:S02]  /*18bc0*/  FADD.FTZ R11, -R5, R13 ;  /* 0x0000000d050b7221 */ /* 0x000fe40000010100 */
[----:B------:R-:W-:Y:S01]  /*18bd0*/  MUFU.EX2 R165, R165 ;  /* 0x000000a500a57308 */ /* 0x000fe20000000800 */
[-C--:B------:R-:W-:Y:S01]  /*18be0*/  FFMA.FTZ R161, R66, R0.reuse, -R21 ;  /* 0x0000000042a17223 */ /* 0x080fe20000010815 */
[----:B------:R-:W-:Y:S01]  /*18bf0*/  HGMMA.64x128x16.F32 R88, R156, gdesc[UR4].tnspB, R88, gsb0 ;  /* 0x41e000049c587df0 */ /* 0x000fe20008000858 */
[----:B------:R-:W-:Y:S01]  /*18c00*/  FMUL.FTZ R11, R11, R0 ;  /* 0x000000000b0b7220 */ /* 0x000fe20000410000 */
[----:B------:R-:W-:Y:S01]  /*18c10*/  R2UR UR6, R10 ;  /* 0x000000000a0672ca */ /* 0x000fe200000e0000 */
[----:B------:R-:W-:-:S02]  /*18c20*/  @!P1 IMAD R10, R14, 0x8, R18 ;  /* 0x000000080e0a9824 */ /* 0x000fc400078e0212 */
[----:B------:R-:W-:Y:S01]  /*18c30*/  FFMA.FTZ R163, R70, R0, -R21 ;  /* 0x0000000046a37223 */ /* 0x000fe20000010815 */
[----:B------:R0:W-:Y:S01]  /*18c40*/  MUFU.EX2 R2, R11 ;  /* 0x0000000b00027308 */ /* 0x0001e20000000800 */
[----:B------:R-:W-:-:S07]  /*18c50*/  @!P1 VIADD R10, R10, 0x34840 ;  /* 0x000348400a0a9836 */ /* 0x000fce0000000000 */
[----:B------:R-:W-:Y:S01]  /*18c60*/  MUFU.EX2 R166, R166 ;  /* 0x000000a600a67308 */ /* 0x000fe20000000800 */
[----:B0-----:R-:W-:-:S04]  /*18c70*/  MOV R11, 0x40000040 ;  /* 0x40000040000b7802 */ /* 0x001fc80000000f00 */
[----:B------:R-:W-:Y:S02]  /*18c80*/  R2UR UR7, R11 ;  /* 0x000000000b0772ca */ /* 0x000fe400000e0000 */
[----:B------:R-:W-:Y:S01]  /*18c90*/  @!P1 PRMT R11, RZ, 0x654, R10 ;  /* 0x00000654ff0b9816 */ /* 0x000fe2000000000a */
        /* <DEDUP_REMOVED lines=14> */
[----:B--2---:R-:W-:Y:S02]  /*18d80*/  F2FP.F16.F32.PACK_AB R156, R44, R37 ;  /* 0x000000252c9c723e */ /* 0x004fe400000000ff */
[----:B---3--:R-:W-:Y:S01]  /*18d90*/  F2FP.F16.F32.PACK_AB R158, R52, R49 ;  /* 0x00000031349e723e */ /* 0x008fe200000000ff */
[----:B------:R-:W-:Y:S01]  /*18da0*/  HGMMA.64x128x16.F32 R88, R152, gdesc[UR4].tnspB, R88, gsb0 ;  /* 0x41e0000498587df0 */ /* 0x000fe20008000858 */
[----:B------:R-:W-:Y:S08]  /*18db0*/  MUFU.EX2 R157, R157 ;  /* 0x0000009d009d7308 */ /* 0x000ff00000000800 */
[----:B------:R-:W-:Y:S01]  /*18dc0*/  MUFU.EX2 R159, R159 ;  /* 0x0000009f009f7308 */ /* 0x000fe20000000800 */
[----:B------:R-:W-:-:S02]  /*18dd0*/  WARPGROUP.DEPBAR.LE gsb0, 0x0 ;  /* 0x00008000000079c5 */ /* 0x000fc40000010000 */
[----:B------:R1:W-:Y:S05]  /*18de0*/  @!P1 SYNCS.ARRIVE.TRANS64.RED.A1T0 RZ, [R11+URZ], RZ ;  /* 0x000000ff0bff99a7 */ /* 0x0003ea000810043f */
[----:B------:R-:W-:Y:S01]  /*18df0*/  MUFU.EX2 R153, R82 ;  /* 0x0000005200997308 */ /* 0x000fe20000000800 */
[----:B0-----:R-:W-:Y:S02]  /*18e00*/  F2FP.F16.F32.PACK_AB R154, R13, R57 ;  /* 0x000000390d9a723e */ /* 0x001fe400000000ff */
[----:B------:R-:W-:Y:S01]  /*18e10*/  F2FP.F16.F32.PACK_AB R152, R56, R53 ;  /* 0x000000353898723e */ /* 0x000fe200000000ff */
[----:B-1----:R-:W-:Y:S01]  /*18e20*/  FFMA.FTZ R11, R2, R6, R181 ;  /* 0x00000006020b7223 */ /* 0x002fe200000100b5 */
[----:B------:R-:W-:Y:S01]  /*18e30*/  FFMA.FTZ R6, R63, R0, -R21 ;  /* 0x000000003f067223 */ /* 0x000fe20000010815 */
[----:B------:R-:W-:-:S02]  /*18e40*/  F2FP.F16.F32.PACK_AB R181, R20, R181 ;  /* 0x000000b514b5723e */ /* 0x000fc400000000ff */
[----:B------:R-:W-:Y:S01]  /*18e50*/  MUFU.EX2 R155, R86 ;  /* 0x00000056009b7308 */ /* 0x000fe20000000800 */
[----:B------:R-:W-:Y:S01]  /*18e60*/  FADD.FTZ R14, R20, R11 ;  /* 0x0000000b140e7221 */ /* 0x000fe20000010000 */
[----:B------:R0:W-:Y:S03]  /*18e70*/  @!P1 SYNCS.ARRIVE.TRANS64.RED.A1T0 RZ, [R15+URZ], RZ ;  /* 0x000000ff0fff99a7 */ /* 0x0001e6000810043f */
[----:B------:R-:W-:Y:S01]  /*18e80*/  FADD.FTZ R11, R183, R14 ;  /* 0x0000000eb70b7221 */ /* 0x000fe20000010000 */
[----:B------:R-:W-:Y:S01]  /*18e90*/  FFMA.FTZ R14, R67, R0, -R21 ;  /* 0x00000000430e7223 */ /* 0x000fe20000010815 */
[C---:B------:R-:W-:Y:S01]  /*18ea0*/  F2FP.F16.F32.PACK_AB R183, R60.reuse, R183 ;  /* 0x000000b73cb7723e */ /* 0x040fe200000000ff */
[----:B------:R-:W1:Y:S01]  /*18eb0*/  MUFU.EX2 R6, R6 ;  /* 0x0000000600067308 */ /* 0x000e620000000800 */
[----:B------:R-:W-:Y:S01]  /*18ec0*/  FADD.FTZ R50, R60, R11 ;  /* 0x0000000b3c327221 */ /* 0x000fe20000010000 */
[----:B------:R-:W-:Y:S01]  /*18ed0*/  FADD.FTZ R11, R25, R54 ;  /* 0x00000036190b7221 */ /* 0x000fe20000010000 */
[----:B0-----:R-:W-:-:S02]  /*18ee0*/  IMAD.MOV.U32 R15, RZ, RZ, R188 ;  /* 0x000000ffff0f7224 */ /* 0x001fc400078e00bc */
[----:B------:R-:W-:Y:S01]  /*18ef0*/  FADD.FTZ R7, R177, R50 ;  /* 0x00000032b1077221 */ /* 0x000fe20000010000 */
[----:B------:R-:W-:Y:S01]  /*18f00*/  FADD.FTZ R58, R178, R11 ;  /* 0x0000000bb23a7221 */ /* 0x000fe20000010000 */
[-C--:B------:R-:W-:Y:S01]  /*18f10*/  FFMA.FTZ R50, R71, R0.reuse, -R21 ;  /* 0x0000000047327223 */ /* 0x080fe20000010815 */
[----:B------:R-:W0:Y:S01]  /*18f20*/  MUFU.EX2 R14, R14 ;  /* 0x0000000e000e7308 */ /* 0x000e220000000800 */
[C---:B------:R-:W-:Y:S01]  /*18f30*/  FADD.FTZ R54, R26.reuse, R7 ;  /* 0x000000071a367221 */ /* 0x040fe20000010000 */
[----:B------:R-:W-:Y:S01]  /*18f40*/  FADD.FTZ R11, R33, R58 ;  /* 0x0000003a210b7221 */ /* 0x000fe20000010000 */
[----:B------:R-:W-:Y:S01]  /*18f50*/  FFMA.FTZ R21, R87, R0, -R21 ;  /* 0x0000000057157223 */ /* 0x000fe20000010815 */
[----:B------:R-:W-:Y:S01]  /*18f60*/  F2FP.F16.F32.PACK_AB R177, R26, R177 ;  /* 0x000000b11ab1723e */ /* 0x000fe200000000ff */
[----:B------:R-:W-:Y:S01]  /*18f70*/  FADD.FTZ R7, R179, R54 ;  /* 0x00000036b3077221 */ /* 0x000fe20000010000 */
[----:B------:R-:W-:Y:S01]  /*18f80*/  FADD.FTZ R58, R172, R11 ;  /* 0x0000000bac3a7221 */ /* 0x000fe20000010000 */
[----:B------:R-:W-:Y:S01]  /*18f90*/  F2FP.F16.F32.PACK_AB R178, R33, R178 ;  /* 0x000000b221b2723e */ /* 0x000fe200000000ff */
[----:B------:R-:W2:Y:S01]  /*18fa0*/  MUFU.EX2 R50, R50 ;  /* 0x0000003200327308 */ /* 0x000ea20000000800 */
[C---:B------:R-:W-:Y:S01]  /*18fb0*/  FADD.FTZ R54, R34.reuse, R7 ;  /* 0x0000000722367221 */ /* 0x040fe20000010000 */
[----:B------:R-:W-:Y:S01]  /*18fc0*/  FADD.FTZ R11, R29, R58 ;  /* 0x0000003a1d0b7221 */ /* 0x000fe20000010000 */
[----:B------:R-:W-:-:S02]  /*18fd0*/  F2FP.F16.F32.PACK_AB R179, R34, R179 ;  /* 0x000000b322b3723e */ /* 0x000fc400000000ff */
[----:B------:R-:W-:Y:S01]  /*18fe0*/  FADD.FTZ R7, R173, R54 ;  /* 0x00000036ad077221 */ /* 0x000fe20000010000 */
[----:B------:R-:W-:Y:S01]  /*18ff0*/  FADD.FTZ R11, R174, R11 ;  /* 0x0000000bae0b7221 */ /* 0x000fe20000010000 */
[----:B------:R-:W-:Y:S01]  /*19000*/  F2FP.F16.F32.PACK_AB R172, R29, R172 ;  /* 0x000000ac1dac723e */ /* 0x000fe200000000ff */
[----:B------:R-:W-:Y:S01]  /*19010*/  MUFU.EX2 R21, R21 ;  /* 0x0000001500157308 */ /* 0x000fe20000000800 */
        /* <DEDUP_REMOVED lines=17> */
[----:B------:R-:W3:Y:S01]  /*19130*/  MUFU.EX2 R12, R75 ;  /* 0x0000004b000c7308 */ /* 0x000ee20000000800 */
[----:B------:R-:W-:Y:S01]  /*19140*/  F2FP.F16.F32.PACK_AB R170, R36, R170 ;  /* 0x000000aa24aa723e */ /* 0x000fe200000000ff */
        /* <DEDUP_REMOVED lines=11> */
[C---:B-1----:R-:W-:Y:S02]  /*19200*/  F2FP.F16.F32.PACK_AB R167, R6.reuse, R167 ;  /* 0x000000a706a7723e */ /* 0x042fe400000000ff */
[----:B------:R-:W-:Y:S01]  /*19210*/  FADD.FTZ R20, R6, R7 ;  /* 0x0000000706147221 */ /* 0x000fe20000010000 */
[----:B------:R-:W-:Y:S01]  /*19220*/  FADD.FTZ R11, R45, R24 ;  /* 0x000000182d0b7221 */ /* 0x000fe20000010000 */
[----:B------:R-:W-:-:S02]  /*19230*/  F2FP.F16.F32.PACK_AB R166, R48, R166 ;  /* 0x000000a630a6723e */ /* 0x000fc400000000ff */
[----:B------:R-:W-:Y:S01]  /*19240*/  FADD.FTZ R7, R161, R20 ;  /* 0x00000014a1077221 */ /* 0x000fe20000010000 */
[----:B------:R-:W-:Y:S01]  /*19250*/  FADD.FTZ R24, R162, R11 ;  /* 0x0000000ba2187221 */ /* 0x000fe20000010000 */
[----:B------:R-:W-:Y:S02]  /*19260*/  F2FP.F16.F32.PACK_AB R160, R45, R160 ;  /* 0x000000a02da0723e */ /* 0x000fe400000000ff */
[C---:B0-----:R-:W-:Y:S01]  /*19270*/  FADD.FTZ R20, R14.reuse, R7 ;  /* 0x000000070e147221 */ /* 0x041fe20000010000 */
[----:B------:R-:W-:Y:S01]  /*19280*/  FADD.FTZ R24, R41, R24 ;  /* 0x0000001829187221 */ /* 0x000fe20000010000 */
[----:B------:R-:W-:Y:S02]  /*19290*/  F2FP.F16.F32.PACK_AB R161, R14, R161 ;  /* 0x000000a10ea1723e */ /* 0x000fe400000000ff */
[----:B------:R-:W-:Y:S01]  /*192a0*/  FADD.FTZ R7, R163, R20 ;  /* 0x00000014a3077221 */ /* 0x000fe20000010000 */
[----:B------:R-:W-:Y:S02]  /*192b0*/  F2FP.F16.F32.PACK_AB R162, R41, R162 ;  /* 0x000000a229a2723e */ /* 0x000fe400000000ff */
[C---:B--2---:R-:W-:Y:S01]  /*192c0*/  F2FP.F16.F32.PACK_AB R163, R50.reuse, R163 ;  /* 0x000000a332a3723e */ /* 0x044fe200000000ff */
[----:B------:R-:W-:Y:S01]  /*192d0*/  FADD.FTZ R10, R50, R7 ;  /* 0x00000007320a7221 */ /* 0x000fe20000010000 */
[----:B------:R-:W-:Y:S01]  /*192e0*/  FADD.FTZ R7, R37, R24 ;  /* 0x0000001825077221 */ /* 0x000fe20000010000 */
[----:B------:R-:W-:-:S02]  /*192f0*/  MOV R20, R185 ;  /* 0x000000b900147202 */ /* 0x000fc40000000f00 */
[----:B------:R-:W-:Y:S01]  /*19300*/  FADD.FTZ R11, R157, R10 ;  /* 0x0000000a9d0b7221 */ /* 0x000fe20000010000 */
[----:B------:R-:W-:Y:S01]  /*19310*/  FADD.FTZ R6, R44, R7 ;  /* 0x000000072c067221 */ /* 0x000fe20000010000 */
[C---:B---3--:R-:W-:Y:S02]  /*19320*/  F2FP.F16.F32.PACK_AB R157, R12.reuse, R157 ;  /* 0x0000009d0c9d723e */ /* 0x048fe400000000ff */
[----:B------:R-:W-:Y:S01]  /*19330*/  FADD.FTZ R10, R12, R11 ;  /* 0x0000000b0c0a7221 */ /* 0x000fe20000010000 */
[----:B------:R-:W-:Y:S01]  /*19340*/  FADD.FTZ R7, R49, R6 ;  /* 0x0000000631077221 */ /* 0x000fe20000010000 */
[----:B------:R-:W-:Y:S02]  /*19350*/  IMAD.MOV.U32 R12, RZ, RZ, R4 ;  /* 0x000000ffff0c7224 */ /* 0x000fe400078e0004 */
[----:B------:R-:W-:Y:S01]  /*19360*/  FADD.FTZ R10, R159, R10 ;  /* 0x0000000a9f0a7221 */ /* 0x000fe20000010000 */
[----:B------:R-:W-:Y:S01]  /*19370*/  FADD.FTZ R6, R52, R7 ;  /* 0x0000000734067221 */ /* 0x000fe20000010000 */
[----:B------:R-:W-:-:S02]  /*19380*/  F2FP.F16.F32.PACK_AB R159, R79, R159 ;  /* 0x0000009f4f9f723e */ /* 0x000fc400000000ff */
        /* <DEDUP_REMOVED lines=9> */
[C---:B------:R-:W-:Y:S01]  /*19420*/  F2FP.F16.F32.PACK_AB R155, R21.reuse, R155 ;  /* 0x0000009b159b723e */ /* 0x040fe200000000ff */
[----:B------:R-:W-:Y:S02]  /*19430*/  IMAD.MOV.U32 R13, RZ, RZ, R5 ;  /* 0x000000ffff0d7224 */ /* 0x000fe400078e0005 */
[----:B------:R-:W-:Y:S01]  /*19440*/  FADD.FTZ R6, R21, R10 ;  /* 0x0000000a15067221 */ /* 0x000fe20000010000 */
[----:B------:R-:W-:Y:S06]  /*19450*/  @P2 BRA `(.L_x_2416) ;  /* 0xffffffd800d02947 */ /* 0x000fec000383ffff */
.L_x_2405:
[----:B------:R-:W-:Y:S05]  /*19460*/  BSYNC B0 ;  /* 0x0000000000007941 */ /* 0x000fea0003800000 */
.L_x_2404:
        /* <DEDUP_REMOVED lines=67> */
.L_x_2417:
[----:B------:R-:W-:Y:S02]  /*198a0*/  LEA R12, R185, R18, 0x3 ;  /* 0x00000012b90c7211 */ /* 0x000fe400078e18ff */
[----:B------:R-:W-:-:S04]  /*198b0*/  SHF.L.U32 R3, R188, 0x1f, RZ ;  /* 0x0000001fbc037819 */ /* 0x000fc800000006ff */
[----:B------:R0:W1:Y:S01]  /*198c0*/  SYNCS.PHASECHK.TRANS64.TRYWAIT P2, [R12+URZ+0x34850], R3 ;  /* 0x034850030c0075a7 */ /* 0x000062000804017f */
[----:B------:R-:W-:Y:S05]  /*198d0*/  @!P0 BRA `(.L_x_2418) ;  /* 0x0000000000048947 */ /* 0x000fea0003800000 */
[----:B------:R-:W-:Y:S01]  /*198e0*/  BPT.TRAP 0x1 ;  /* 0x000000040000795c */ /* 0x000fe20000300000 */
.L_x_2418:
        /* <DEDUP_REMOVED lines=9> */
.L_x_2420:
[----:B------:R-:W-:Y:S05]  /*19980*/  BSYNC B0 ;  /* 0x0000000000007941 */ /* 0x000fea0003800000 */
.L_x_2419:
[----:B01----:R-:W-:Y:S01]  /*19990*/  MOV R3, 0x40000040 ;  /* 0x4000004000037802 */ /* 0x003fe20000000f00 */
[----:B------:R-:W-:Y:S01]  /*199a0*/  WARPGROUP.ARRIVE ;  /* 0x00000000000079c5 */ /* 0x000fe20000000000 */
[C---:B------:R-:W-:Y:S01]  /*199b0*/  R2UR UR6, R2.reuse ;  /* 0x00000000020672ca */ /* 0x040fe200000e0000 */
[----:B------:R-:W-:Y:S01]  /*199c0*/  VIADD R8, R2, 0x80 ;  /* 0x0000008002087836 */ /* 0x000fe20000000000 */
[----:B------:R-:W-:Y:S01]  /*199d0*/  R2UR UR7, R3 ;  /* 0x00000000030772ca */ /* 0x000fe200000e0000 */
[----:B------:R-:W-:Y:S01]  /*199e0*/  IMAD.MOV.U32 R9, RZ, RZ, 0x40000040 ;  /* 0x40000040ff097424 */ /* 0x000fe200078e00ff */
[----:B------:R-:W-:Y:S01]  /*199f0*/  IADD3 R185, R185, 0x1, RZ ;  /* 0x00000001b9b97810 */ /* 0x000fe20007ffe0ff */
[----:B------:R-:W-:Y:S01]  /*19a00*/  IMAD.MOV.U32 R3, RZ, RZ, 0x40000040 ;  /* 0x40000040ff037424 */ /* 0x000fe200078e00ff */
[----:B------:R-:W-:Y:S01]  /*19a10*/  IADD3 R208, R208, 0x1, RZ ;  /* 0x00000001d0d07810 */ /* 0x000fe20007ffe0ff */
[----:B------:R-:W-:Y:S01]  /*19a20*/  @!P1 VIADD R11, R12, 0x34860 ;  /* 0x000348600c0b9836 */ /* 0x000fe20000000000 */
[----:B------:R-:W-:-:S04]  /*19a30*/  ISETP.NE.AND P0, PT, R185, 0x2, PT ;  /* 0x00000002b900780c */ /* 0x000fc80003f05270 */
[----:B------:R-:W-:Y:S02]  /*19a40*/  @!P1 PRMT R11, RZ, 0x654, R11 ;  /* 0x00000654ff0b9816 */ /* 0x000fe4000000000b */
[----:B------:R-:W-:Y:S01]  /*19a50*/  SEL R185, R185, RZ, P0 ;  /* 0x000000ffb9b97207 */ /* 0x000fe20000000000 */
[----:B------:R-:W-:Y:S01]  /*19a60*/  HGMMA.64x128x16.F32 R24, R180, gdesc[UR4].tnspB, R24, gsb0 ;  /* 0x41e00004b4187df0 */ /* 0x000fe20008000818 */
[----:B------:R-:W-:Y:S02]  /*19a70*/  R2UR UR6, R8 ;  /* 0x00000000080672ca */ /* 0x000fe400000e0000 */
[----:B------:R-:W-:Y:S01]  /*19a80*/  R2UR UR7, R9 ;  /* 0x00000000090772ca */ /* 0x000fe200000e0000 */
[----:B------:R-:W-:Y:S01]  /*19a90*/  IMAD.MOV.U32 R9, RZ, RZ, 0x40000040 ;  /* 0x40000040ff097424 */ /* 0x000fe200078e00ff */
[----:B------:R-:W-:Y:S01]  /*19aa0*/  IADD3 R8, R2, 0x100, RZ ;  /* 0x0000010002087810 */ /* 0x000fe20007ffe0ff */
        /* <DEDUP_REMOVED lines=37> */
[----:B------:R-:W-:Y:S02]  /*19d00*/  R2UR UR6, R2 ;  /* 0x00000000020672ca */ /* 0x000fe400000e0000 */
[----:B------:R-:W-:Y:S01]  /*19d10*/  R2UR UR7, R3 ;  /* 0x00000000030772ca */ /* 0x000fe200000e0000 */
[----:B------:R-:W0:Y:S04]  /*19d20*/  SHFL.BFLY PT, R2, R7, 0x2, 0x1f ;  /* 0x0c401f0007027f89 */ /* 0x000e2800000e0000 */
[----:B------:R-:W1:Y:S01]  /*19d30*/  SHFL.BFLY PT, R3, R6, 0x2, 0x1f ;  /* 0x0c401f0006037f89 */ /* 0x000e6200000e0000 */
[----:B0-----:R-:W-:Y:S01]  /*19d40*/  FADD.FTZ R2, R2, R7 ;  /* 0x0000000702027221 */ /* 0x001fe20000010000 */
[----:B-1----:R-:W-:Y:S01]  /*19d50*/  FADD.FTZ R8, R3, R6 ;  /* 0x0000000603087221 */ /* 0x002fe20000010000 */
[----:B------:R-:W-:-:S03]  /*19d60*/  IMAD.MOV.U32 R6, RZ, RZ, RZ ;  /* 0x000000ffff067224 */ /* 0x000fc600078e00ff */
[----:B------:R-:W0:Y:S04]  /*19d70*/  SHFL.BFLY PT, R3, R2, 0x1, 0x1f ;  /* 0x0c201f0002037f89 */ /* 0x000e2800000e0000 */
[----:B------:R-:W1:Y:S01]  /*19d80*/  SHFL.BFLY PT, R9, R8, 0x1, 0x1f ;  /* 0x0c201f0008097f89 */ /* 0x000e6200000e0000 */
[----:B0-----:R-:W-:Y:S01]  /*19d90*/  FADD.FTZ R13, R2, R3 ;  /* 0x00000003020d7221 */ /* 0x001fe20000010000 */
[----:B------:R-:W-:Y:S01]  /*19da0*/  SEL R3, RZ, 0x1, P0 ;  /* 0x00000001ff037807 */ /* 0x000fe20000000000 */
[----:B------:R-:W-:Y:S02]  /*19db0*/  IMAD.MOV.U32 R2, RZ, RZ, -0x800000 ;  /* 0xff800000ff027424 */ /* 0x000fe400078e00ff */
[----:B-1----:R-:W-:Y:S01]  /*19dc0*/  FADD.FTZ R14, R8, R9 ;  /* 0x00000009080e7221 */ /* 0x002fe20000010000 */
[----:B------:R-:W-:Y:S01]  /*19dd0*/  FSETP.NE.FTZ.AND P2, PT, R13, RZ, PT ;  /* 0x000000ff0d00720b */ /* 0x000fe20003f55000 */
[----:B------:R-:W-:Y:S01]  /*19de0*/  IMAD.MOV.U32 R8, RZ, RZ, RZ ;  /* 0x000000ffff087224 */ /* 0x000fe200078e00ff */
[----:B------:R-:W-:-:S02]  /*19df0*/  LOP3.LUT R188, R188, R3, RZ, 0x3c, !PT ;  /* 0x00000003bcbc7212 */ /* 0x000fc400078e3cff */
[----:B------:R-:W-:Y:S02]  /*19e00*/  FSETP.NE.FTZ.AND P3, PT, R14, RZ, PT ;  /* 0x000000ff0e00720b */ /* 0x000fe40003f75000 */
[----:B------:R-:W-:-:S07]  /*19e10*/  MOV R3, 0xff800000 ;  /* 0xff80000000037802 */ /* 0x000fce0000000f00 */
[----:B------:R-:W0:Y:S01]  /*19e20*/  @P2 MUFU.LG2 R9, R13 ;  /* 0x0000000d00092308 */ /* 0x000e220000000c00 */
[----:B------:R-:W-:-:S03]  /*19e30*/  @P2 FMUL.FTZ R7, R0, 0.69314718246459960938 ;  /* 0x3f31721800072820 */ /* 0x000fc60000410000 */
[----:B------:R-:W-:-:S04]  /*19e40*/  @P3 FMUL.FTZ R15, R0, 0.69314718246459960938 ;  /* 0x3f317218000f3820 */ /* 0x000fc80000410000 */
[----:B------:R-:W1:Y:S08]  /*19e50*/  @P3 MUFU.LG2 R10, R14 ;  /* 0x0000000e000a3308 */ /* 0x000e700000000c00 */
[----:B------:R-:W2:Y:S01]  /*19e60*/  @P3 MUFU.RCP R8, R14 ;  /* 0x0000000e00083308 */ /* 0x000ea20000001000 */
[----:B0-----:R-:W-:-:S04]  /*19e70*/  @P2 FMUL.FTZ R0, R9, 0.69314718246459960938 ;  /* 0x3f31721809002820 */ /* 0x001fc80000410000 */
[----:B------:R-:W-:-:S03]  /*19e80*/  @P2 FFMA.FTZ R3, R7, R4, R0 ;  /* 0x0000000407032223 */ /* 0x000fc60000010000 */
[----:B------:R-:W0:Y:S01]  /*19e90*/  @P2 MUFU.RCP R6, R13 ;  /* 0x0000000d00062308 */ /* 0x000e220000001000 */
[----:B-1----:R-:W-:-:S04]  /*19ea0*/  @P3 FMUL.FTZ R10, R10, 0.69314718246459960938 ;  /* 0x3f3172180a0a3820 */ /* 0x002fc80000410000 */
[----:B------:R-:W-:Y:S01]  /*19eb0*/  @P3 FFMA.FTZ R2, R15, R5, R10 ;  /* 0x000000050f023223 */ /* 0x000fe2000001000a */
[----:B------:R-:W-:Y:S02]  /*19ec0*/  WARPGROUP.DEPBAR.LE gsb0, 0x0 ;  /* 0x00008000000079c5 */ /* 0x000fe40000010000 */
[----:B------:R-:W-:-:S06]  /*19ed0*/  WARPGROUP.ARRIVE ;  /* 0x00000000000079c5 */ /* 0x000fcc0000000000 */
[----:B------:R-:W-:Y:S03]  /*19ee0*/  HGMMA.64x128x16.F32 R24, R152, gdesc[UR4].tnspB, R24, gsb0 ;  /* 0x41e0000498187df0 */ /* 0x000fe60008000818 */
[----:B------:R-:W-:Y:S02]  /*19ef0*/  WARPGROUP.DEPBAR.LE gsb0, 0x0 ;  /* 0x00008000000079c5 */ /* 0x000fe40000010000 */
[-C--:B--2---:R-:W-:Y:S01]  /*19f00*/  FMUL.FTZ R95, R26, R8.reuse ;  /* 0x000000081a5f7220 */ /* 0x084fe20000410000 */
[----:B------:R-:W-:Y:S01]  /*19f10*/  FMUL.FTZ R93, R30, R8 ;  /* 0x000000081e5d7220 */ /* 0x000fe20000410000 */
[----:B------:R1:W-:Y:S01]  /*19f20*/  @!P1 SYNCS.ARRIVE.TRANS64.RED.A1T0 RZ, [R11+URZ], RZ ;  /* 0x000000ff0bff99a7 */ /* 0x0003e2000810043f */
[-C--:B0-----:R-:W-:Y:S01]  /*19f30*/  FMUL.FTZ R10, R28, R6.reuse ;  /* 0x000000061c0a7220 */ /* 0x081fe20000410000 */
[----:B------:R-:W-:Y:S01]  /*19f40*/  FMUL.FTZ R0, R32, R6 ;  /* 0x0000000620007220 */ /* 0x000fe20000410000 */
[-C--:B------:R-:W-:Y:S01]  /*19f50*/  FMUL.FTZ R26, R31, R8.reuse ;  /* 0x000000081f1a7220 */ /* 0x080fe20000410000 */
[----:B------:R-:W-:Y:S01]  /*19f60*/  FMUL.FTZ R30, R35, R8 ;  /* 0x00000008231e7220 */ /* 0x000fe20000410000 */
[-C--:B------:R-:W-:Y:S01]  /*19f70*/  FMUL.FTZ R24, R24, R6.reuse ;  /* 0x0000000618187220 */ /* 0x080fe20000410000 */
        /* <DEDUP_REMOVED lines=58> */
.L_x_2316:
        /* <DEDUP_REMOVED lines=29> */
[----:B------:R-:W-:Y:S02]  /*1a4f0*/  IADD3 R105, P0, R8, 0x4060, RZ ;  /* 0x0000406008697810 */ /* 0x000fe40007f1e0ff */
[----:B------:R-:W-:Y:S01]  /*1a500*/  LOP3.LUT R8, R15, R8, RZ, 0x3c, !PT ;  /* 0x000000080f087212 */ /* 0x000fe200078e3cff */
[--C-:B------:R-:W-:Y:S01]  /*1a510*/  IMAD.X R15, RZ, RZ, R9.reuse, P3 ;  /* 0x000000ffff0f7224 */ /* 0x100fe200018e0609 */
[-C--:B------:R-:W-:Y:S01]  /*1a520*/  IADD3.X R7, RZ, R9.reuse, RZ, P5, !PT ;  /* 0x00000009ff077210 */ /* 0x080fe20002ffe4ff */
[--C-:B------:R-:W-:Y:S01]  /*1a530*/  IMAD.X R27, RZ, RZ, R9.reuse, P1 ;  /* 0x000000ffff1b7224 */ /* 0x100fe200008e0609 */
[----:B------:R-:W-:Y:S01]  /*1a540*/  IADD3.X R25, RZ, R9, RZ, P2, !PT ;  /* 0x00000009ff197210 */ /* 0x000fe200017fe4ff */
[----:B------:R-:W-:Y:S01]  /*1a550*/  IMAD.X R29, RZ, RZ, R9, P0 ;  /* 0x000000ffff1d7224 */ /* 0x000fe200000e0609 */
[----:B------:R-:W-:-:S02]  /*1a560*/  LOP3.LUT R4, R71, 0x380, RZ, 0xc0, !PT ;  /* 0x0000038047047812 */ /* 0x000fc400078ec0ff */
[----:B------:R-:W-:Y:S02]  /*1a570*/  LOP3.LUT R6, R79, 0x380, RZ, 0xc0, !PT ;  /* 0x000003804f067812 */ /* 0x000fe400078ec0ff */
[----:B------:R-:W-:Y:S02]  /*1a580*/  MOV R90, R8 ;  /* 0x00000008005a7202 */ /* 0x000fe40000000f00 */
[----:B------:R-:W-:Y:S02]  /*1a590*/  F2FP.F16.F32.PACK_AB R9, R28, R95 ;  /* 0x0000005f1c09723e */ /* 0x000fe400000000ff */
[----:B------:R-:W-:Y:S02]  /*1a5a0*/  LOP3.LUT R28, R103, 0x380, RZ, 0xc0, !PT ;  /* 0x00000380671c7812 */ /* 0x000fe400078ec0ff */
[----:B------:R-:W-:Y:S02]  /*1a5b0*/  LOP3.LUT R34, R105, 0x380, RZ, 0xc0, !PT ;  /* 0x0000038069227812 */ /* 0x000fe400078ec0ff */
[----:B------:R-:W-:-:S02]  /*1a5c0*/  SHF.R.U64 R4, R4, 0x3, RZ ;  /* 0x0000000304047819 */ /* 0x000fc400000012ff */
[----:B------:R-:W-:Y:S02]  /*1a5d0*/  SHF.R.U64 R6, R6, 0x3, RZ ;  /* 0x0000000306067819 */ /* 0x000fe400000012ff */
[----:B------:R-:W-:Y:S02]  /*1a5e0*/  LOP3.LUT R12, R97, 0x380, RZ, 0xc0, !PT ;  /* 0x00000380610c7812 */ /* 0x000fe400078ec0ff */
[----:B------:R-:W-:Y:S02]  /*1a5f0*/  LOP3.LUT R14, R99, 0x380, RZ, 0xc0, !PT ;  /* 0x00000380630e7812 */ /* 0x000fe400078ec0ff */
[----:B------:R-:W-:Y:S01]  /*1a600*/  F2FP.F16.F32.PACK_AB R8, R89, R24 ;  /* 0x000000185908723e */ /* 0x000fe200000000ff */
[----:B------:R-:W-:Y:S01]  /*1a610*/  BAR.SYNC.DEFER_BLOCKING 0x1, 0x100 ;  /* 0x0044000000007b1d */ /* 0x000fe20000010000 */
[----:B------:R-:W-:Y:S02]  /*1a620*/  SHF.R.U64 R28, R28, 0x3, RZ ;  /* 0x000000031c1c7819 */ /* 0x000fe400000012ff */
[----:B------:R-:W-:-:S02]  /*1a630*/  LOP3.LUT R24, R101, 0x380, RZ, 0xc0, !PT ;  /* 0x0000038065187812 */ /* 0x000fc400078ec0ff */
[----:B------:R-:W-:Y:S02]  /*1a640*/  SHF.R.U64 R34, R34, 0x3, RZ ;  /* 0x0000000322227819 */ /* 0x000fe400000012ff */
[----:B------:R-:W-:Y:S02]  /*1a650*/  LOP3.LUT R4, R4, R71, RZ, 0x3c, !PT ;  /* 0x0000004704047212 */ /* 0x000fe400078e3cff */
[----:B------:R-:W-:Y:S02]  /*1a660*/  LOP3.LUT R6, R6, R79, RZ, 0x3c, !PT ;  /* 0x0000004f06067212 */ /* 0x000fe400078e3cff */
[----:B------:R-:W-:Y:S02]  /*1a670*/  SHF.R.U64 R12, R12, 0x3, RZ ;  /* 0x000000030c0c7819 */ /* 0x000fe400000012ff */
[----:B------:R-:W-:Y:S02]  /*1a680*/  SHF.R.U64 R14, R14, 0x3, RZ ;  /* 0x000000030e0e7819 */ /* 0x000fe400000012ff */
[----:B------:R-:W-:-:S02]  /*1a690*/  LOP3.LUT R26, R28, R103, RZ, 0x3c, !PT ;  /* 0x000000671c1a7212 */ /* 0x000fc400078e3cff */
[----:B------:R-:W-:Y:S02]  /*1a6a0*/  SHF.R.U64 R24, R24, 0x3, RZ ;  /* 0x0000000318187819 */ /* 0x000fe400000012ff */
[----:B------:R-:W-:Y:S02]  /*1a6b0*/  LOP3.LUT R28, R34, R105, RZ, 0x3c, !PT ;  /* 0x00000069221c7212 */ /* 0x000fe400078e3cff */
[----:B------:R-:W-:Y:S02]  /*1a6c0*/  MOV R89, R4 ;  /* 0x0000000400597202 */ /* 0x000fe40000000f00 */
[----:B------:R-:W-:Y:S01]  /*1a6d0*/  MOV R34, R6 ;  /* 0x0000000600227202 */ /* 0x000fe20000000f00 */
[----:B------:R2:W-:Y:S01]  /*1a6e0*/  STSM.16.M88.4 [R90], R8 ;  /* 0x000000085a007844 */ /* 0x0005e20000000200 */
[----:B------:R-:W-:Y:S02]  /*1a6f0*/  F2FP.F16.F32.PACK_AB R4, R33, R0 ;  /* 0x000000002104723e */ /* 0x000fe400000000ff */
[----:B------:R-:W-:-:S02]  /*1a700*/  F2FP.F16.F32.PACK_AB R5, R30, R91 ;  /* 0x0000005b1e05723e */ /* 0x000fc400000000ff */
[----:B------:R-:W-:Y:S02]  /*1a710*/  F2FP.F16.F32.PACK_AB R6, R37, R36 ;  /* 0x000000242506723e */ /* 0x000fe400000000ff */
[----:B------:R-:W-:Y:S02]  /*1a720*/  F2FP.F16.F32.PACK_AB R7, R39, R38 ;  /* 0x000000262707723e */ /* 0x000fe400000000ff */
[----:B------:R-:W-:Y:S02]  /*1a730*/  LOP3.LUT R12, R12, R97, RZ, 0x3c, !PT ;  /* 0x000000610c0c7212 */ /* 0x000fe400078e3cff */
[----:B------:R-:W-:Y:S01]  /*1a740*/  LOP3.LUT R14, R14, R99, RZ, 0x3c, !PT ;  /* 0x000000630e0e7212 */ /* 0x000fe200078e3cff */
[----:B------:R-:W-:Y:S01]  /*1a750*/  STSM.16.M88.4 [R89], R4 ;  /* 0x0000000459007844 */ /* 0x000fe20000000200 */
[----:B------:R-:W-:Y:S02]  /*1a760*/  LOP3.LUT R24, R24, R101, RZ, 0x3c, !PT ;  /* 0x0000006518187212 */ /* 0x000fe400078e3cff */
[----:B------:R-:W-:-:S02]  /*1a770*/  MOV R88, R12 ;  /* 0x0000000c00587202 */ /* 0x000fc40000000f00 */
[----:B--2---:R-:W-:Y:S02]  /*1a780*/  F2FP.F16.F32.PACK_AB R8, R41, R40 ;  /* 0x000000282908723e */ /* 0x004fe400000000ff */
[----:B------:R-:W-:Y:S02]  /*1a790*/  F2FP.F16.F32.PACK_AB R9, R43, R42 ;  /* 0x0000002a2b09723e */ /* 0x000fe400000000ff */
[----:B------:R-:W-:Y:S02]  /*1a7a0*/  F2FP.F16.F32.PACK_AB R10, R45, R44 ;  /* 0x0000002c2d0a723e */ /* 0x000fe400000000ff */
[----:B------:R-:W-:Y:S02]  /*1a7b0*/  F2FP.F16.F32.PACK_AB R11, R47, R46 ;  /* 0x0000002e2f0b723e */ /* 0x000fe400000000ff */
[----:B------:R-:W-:Y:S02]  /*1a7c0*/  MOV R79, R14 ;  /* 0x0000000e004f7202 */ /* 0x000fe40000000f00 */
[----:B------:R-:W-:Y:S01]  /*1a7d0*/  MOV R72, R24 ;  /* 0x0000001800487202 */ /* 0x000fe20000000f00 */
[----:B------:R2:W-:Y:S01]  /*1a7e0*/  STSM.16.M88.4 [R34], R8 ;  /* 0x0000000822007844 */ /* 0x0005e20000000200 */
[----:B------:R-:W-:-:S02]  /*1a7f0*/  MOV R71, R26 ;  /* 0x0000001a00477202 */ /* 0x000fc40000000f00 */
[----:B------:R-:W-:Y:S02]  /*1a800*/  F2FP.F16.F32.PACK_AB R12, R49, R48 ;  /* 0x00000030310c723e */ /* 0x000fe400000000ff */
        /* <DEDUP_REMOVED lines=8> */
[----:B------:R-:W-:Y:S02]  /*1a890*/  MOV R36, R28 ;  /* 0x0000001c00247202 */ /* 0x000fe40000000f00 */
[----:B------:R-:W-:Y:S01]  /*1a8a0*/  ISETP.NE.U32.AND P0, PT, RZ, UR4, PT ;  /* 0x00000004ff007c0c */ /* 0x000fe2000bf05070 */
[----:B------:R-:W-:Y:S01]  /*1a8b0*/  STSM.16.M88.4 [R79], R24 ;  /* 0x000000184f007844 */ /* 0x000fe20000000200 */
[----:B--2---:R-:W-:Y:S02]  /*1a8c0*/  IADD3 R10, P1, R205, UR4, RZ ;  /* 0x00000004cd0a7c10 */ /* 0x004fe4000ff3e0ff */
[----:B------:R-:W-:Y:S02]  /*1a8d0*/  F2FP.F16.F32.PACK_AB R28, R65, R64 ;  /* 0x00000040411c723e */ /* 0x000fe400000000ff */
[----:B------:R-:W-:-:S02]  /*1a8e0*/  F2FP.F16.F32.PACK_AB R29, R67, R66 ;  /* 0x00000042431d723e */ /* 0x000fc400000000ff */
[----:B------:R-:W-:Y:S02]  /*1a8f0*/  F2FP.F16.F32.PACK_AB R30, R69, R68 ;  /* 0x00000044451e723e */ /* 0x000fe400000000ff */
[----:B------:R-:W-:Y:S02]  /*1a900*/  F2FP.F16.F32.PACK_AB R33, R75, R74 ;  /* 0x0000004a4b21723e */ /* 0x000fe400000000ff */
[----:B------:R-:W-:Y:S01]  /*1a910*/  F2FP.F16.F32.PACK_AB R34, R77, R76 ;  /* 0x0000004c4d22723e */ /* 0x000fe200000000ff */
[----:B------:R-:W-:Y:S01]  /*1a920*/  STSM.16.M88.4 [R72], R28 ;  /* 0x0000001c48007844 */ /* 0x000fe20000000200 */
[----:B------:R-:W-:Y:S02]  /*1a930*/  F2FP.F16.F32.PACK_AB R4, R81, R80 ;  /* 0x000000505104723e */ /* 0x000fe400000000ff */
[----:B------:R-:W-:Y:S01]  /*1a940*/  F2FP.F16.F32.PACK_AB R5, R83, R82 ;  /* 0x000000525305723e */ /* 0x000fe200000000ff */
[----:B------:R-:W-:Y:S01]  /*1a950*/  STSM.16.M88.4 [R71], R32 ;  /* 0x0000002047007844 */ /* 0x000fe20000000200 */
[----:B------:R-:W-:-:S02]  /*1a960*/  F2FP.F16.F32.PACK_AB R6, R85, R84 ;  /* 0x000000545506723e */ /* 0x000fc400000000ff */
[----:B------:R-:W-:Y:S02]  /*1a970*/  F2FP.F16.F32.PACK_AB R7, R87, R86 ;  /* 0x000000565707723e */ /* 0x000fe400000000ff */
[----:B------:R-:W-:Y:S02]  /*1a980*/  ISETP.NE.AND.EX P0, PT, RZ, UR5, PT, P0 ;  /* 0x00000005ff007c0c */ /* 0x000fe4000bf05300 */
[----:B------:R-:W-:Y:S01]  /*1a990*/  IADD3.X R11, R206, UR5, RZ, P1, !PT ;  /* 0x00000005ce0b7c10 */ /* 0x000fe20008ffe4ff */
[----:B------:R-:W-:Y:S01]  /*1a9a0*/  ULDC.64 UR4, c[0x0][0xbe0] ;  /* 0x0002f80000047ab9 */ /* 0x000fe20000000a00 */
[----:B------:R2:W-:Y:S01]  /*1a9b0*/  STSM.16.M88.4 [R36], R4 ;  /* 0x0000000424007844 */ /* 0x0005e20000000200 */
[----:B------:R-:W-:Y:S01]  /*1a9c0*/  BAR.SYNC.DEFER_BLOCKING 0x1, 0x100 ;  /* 0x0044000000007b1d */ /* 0x000fe20000010000 */
[----:B------:R-:W-:Y:S02]  /*1a9d0*/  ISETP.NE.U32.AND P1, PT, RZ, UR4, PT ;  /* 0x00000004ff007c0c */ /* 0x000fe4000bf25070 */
[----:B------:R-:W-:-:S02]  /*1a9e0*/  MOV R49, RZ ;  /* 0x000000ff00317202 */ /* 0x000fc40000000f00 */
[----:B------:R-:W-:-:S13]  /*1a9f0*/  ISETP.NE.AND.EX P1, PT, RZ, UR5, PT, P1 ;  /* 0x00000005ff007c0c */ /* 0x000fda000bf25310 */
[----:B------:R-:W-:Y:S01]  /*1aa00*/  @P1 IADD3 R8, P2, R205, UR4, RZ ;  /* 0x00000004cd081c10 */ /* 0x000fe2000ff5e0ff */
[----:B------:R-:W-:Y:S02]  /*1aa10*/  ULDC UR4, c[0x0][0xa88] ;  /* 0x0002a20000047ab9 */ /* 0x000fe40000000800 */
[----:B------:R-:W-:Y:S01]  /*1aa20*/  IMAD.U32 R0, RZ, RZ, UR4 ;  /* 0x00000004ff007e24 */ /* 0x000fe2000f8e00ff */
[----:B------:R-:W-:Y:S01]  /*1aa30*/  @P1 IADD3.X R9, R206, UR5, RZ, P2, !PT ;  /* 0x00000005ce091c10 */ /* 0x000fe200097fe4ff */
[----:B------:R4:W5:Y:S01]  /*1aa40*/  @P0 LDG.E R49, desc[UR56][R10.64] ;  /* 0x000000380a310981 */ /* 0x000962000c1e1900 */
[----:B---3--:R-:W-:-:S03]  /*1aa50*/  IMAD R13, R200, 0x40, R199 ;  /* 0x00000040c80d7824 */ /* 0x008fc600078e02c7 */
[----:B------:R4:W5:Y:S01]  /*1aa60*/  @P1 LDG.E R0, desc[UR56][R8.64] ;  /* 0x0000003808001981 */ /* 0x000962000c1e1900 */
[----:B--2---:R-:W-:Y:S01]  /*1aa70*/  IMAD.WIDE R4, R13, 0x2, R20 ;  /* 0x000000020d047825 */ /* 0x004fe200078e0214 */
[----:B------:R-:W-:Y:S06]  /*1aa80*/  @P1 BRA `(.L_x_2424) ;  /* 0x0000000000101947 */ /* 0x000fec0003800000 */
[----:B------:R-:W-:Y:S05]  /*1aa90*/  @!P0 BRA `(.L_x_2424) ;  /* 0x00000000000c8947 */ /* 0x000fea0003800000 */
[----:B------:R-:W2:Y:S04]  /*1aaa0*/  LDG.E R7, desc[UR56][R10.64] ;  /* 0x000000380a077981 */ /* 0x000ea8000c1e1900 */
[----:B-----5:R-:W2:Y:S02]  /*1aab0*/  LDG.E R0, desc[UR56][R10.64+0x4] ;  /* 0x000004380a007981 */ /* 0x020ea4000c1e1900 */
[----:B--2---:R-:W-:-:S07]  /*1aac0*/  IADD3 R0, -R7, R0, RZ ;  /* 0x0000000007007210 */ /* 0x004fce0007ffe1ff */
.L_x_2424:
[----:B------:R-:W-:Y:S01]  /*1aad0*/  SHF.R.S32.HI R48, RZ, 0x1f, R204 ;  /* 0x0000001fff307819 */ /* 0x000fe200000114cc */
[----:B------:R-:W-:Y:S01]  /*1aae0*/  ULDC.64 UR4, c[0x0][0xb70] ;  /* 0x0002dc0000047ab9 */ /* 0x000fe20000000a00 */
[--C-:B-----5:R-:W-:Y:S01]  /*1aaf0*/  SHF.R.S32.HI R21, RZ, 0x1f, R49.reuse ;  /* 0x0000001fff157819 */ /* 0x120fe20000011431 */
[----:B------:R-:W-:Y:S01]  /*1ab00*/  IMAD.MOV.U32 R20, RZ, RZ, R49 ;  /* 0x000000ffff147224 */ /* 0x000fe200078e0031 */
[----:B------:R-:W-:Y:S01]  /*1ab10*/  SEL R213, R213, RZ, !P0 ;  /* 0x000000ffd5d57207 */ /* 0x000fe20004000000 */
[----:B------:R-:W-:Y:S01]  /*1ab20*/  IMAD R7, R48, UR4, RZ ;  /* 0x0000000430077c24 */ /* 0x000fe2000f8e02ff */
[----:B------:R-:W-:Y:S02]  /*1ab30*/  SEL R207, R207, RZ, !P0 ;  /* 0x000000ffcfcf7207 */ /* 0x000fe40004000000 */
[----:B----4-:R-:W-:Y:S01]  /*1ab40*/  LEA R11, R211, R203, 0x7 ;  /* 0x000000cbd30b7211 */ /* 0x010fe200078e38ff */
[----:B------:R-:W-:Y:S01]  /*1ab50*/  IMAD R9, R204, UR5, R7 ;  /* 0x00000005cc097c24 */ /* 0x000fe2000f8e0207 */
[----:B------:R-:W-:Y:S01]  /*1ab60*/  IADD3 R37, P1, R4, 0x1000, RZ ;  /* 0x0000100004257810 */ /* 0x000fe20007f3e0ff */
[----:B------:R-:W-:Y:S01]  /*1ab70*/  IMAD.WIDE.U32 R6, R204, UR4, R20 ;  /* 0x00000004cc067c25 */ /* 0x000fe2000f8e0014 */
[----:B------:R-:W-:Y:S01]  /*1ab80*/  ULDC.64 UR4, c[0x0][0xb78] ;  /* 0x0002de0000047ab9 */ /* 0x000fe20000000a00 */
[----:B------:R-:W-:-:S02]  /*1ab90*/  IADD3 R33, P2, R4, 0x2000, RZ ;  /* 0x0000200004217810 */ /* 0x000fc40007f5e0ff */
[----:B------:R-:W-:Y:S01]  /*1aba0*/  IMAD.IADD R7, R7, 0x1, R9 ;  /* 0x0000000107077824 */ /* 0x000fe200078e0209 */
[----:B------:R-:W-:Y:S01]  /*1abb0*/  SHF.R.S32.HI R9, RZ, 0x1f, R11 ;  /* 0x0000001fff097819 */ /* 0x000fe2000001140b */
[----:B------:R-:W-:Y:S01]  /*1abc0*/  IMAD R8, R213, UR4, RZ ;  /* 0x00000004d5087c24 */ /* 0x000fe2000f8e02ff */
[----:B------:R-:W-:Y:S01]  /*1abd0*/  LOP3.LUT R36, R37, 0x380, RZ, 0xc0, !PT ;  /* 0x0000038025247812 */ /* 0x000fe200078ec0ff */
[----:B------:R-:W-:Y:S01]  /*1abe0*/  IMAD.WIDE.U32 R6, R207, UR4, R6 ;  /* 0x00000004cf067c25 */ /* 0x000fe2000f8e0006 */
[----:B------:R-:W-:Y:S02]  /*1abf0*/  LOP3.LUT R32, R33, 0x380, RZ, 0xc0, !PT ;  /* 0x0000038021207812 */ /* 0x000fe400078ec0ff */
[----:B------:R-:W-:Y:S01]  /*1ac00*/  SHF.R.U64 R36, R36, 0x3, RZ ;  /* 0x0000000324247819 */ /* 0x000fe200000012ff */
[----:B------:R-:W-:Y:S01]  /*1ac10*/  IMAD R8, R207, UR5, R8 ;  /* 0x00000005cf087c24 */ /* 0x000fe2000f8e0208 */
[----:B------:R-:W-:Y:S01]  /*1ac20*/  IADD3 R6, P0, R11, R6, RZ ;  /* 0x000000060b067210 */ /* 0x000fe20007f1e0ff */
[----:B------:R-:W-:Y:S01]  /*1ac30*/  ULDC.64 UR4, c[0x0][0xb40] ;  /* 0x0002d00000047ab9 */ /* 0x000fe20000000a00 */
[----:B------:R-:W-:-:S02]  /*1ac40*/  SHF.R.U64 R32, R32, 0x3, RZ ;  /* 0x0000000320207819 */ /* 0x000fc400000012ff */
[----:B------:R-:W-:Y:S02]  /*1ac50*/  IADD3.X R7, R9, R7, R8, P0, !PT ;  /* 0x0000000709077210 */ /* 0x000fe400007fe408 */
[----:B------:R-:W-:Y:S02]  /*1ac60*/  LEA R46, P0, R6, UR4, 0x2 ;  /* 0x00000004062e7c11 */ /* 0x000fe4000f8010ff */
[----:B------:R-:W-:Y:S01]  /*1ac70*/  LOP3.LUT R36, R36, R37, RZ, 0x3c, !PT ;  /* 0x0000002524247212 */ /* 0x000fe200078e3cff */
[----:B------:R-:W-:Y:S01]  /*1ac80*/  IMAD.X R37, RZ, RZ, R5, P1 ;  /* 0x000000ffff257224 */ /* 0x000fe200008e0605 */
[----:B------:R-:W-:Y:S01]  /*1ac90*/  LEA.HI.X R47, R6, UR5, R7, 0x2, P0 ;  /* 0x00000005062f7c11 */ /* 0x000fe200080f1407 */
[----:B------:R-:W-:Y:S01]  /*1aca0*/  VIADD R7, R11, 0x8 ;  /* 0x000000080b077836 */ /* 0x000fe20000000000 */
[----:B------:R-:W-:Y:S01]  /*1acb0*/  LOP3.LUT P0, RZ, R216, 0x3, RZ, 0xc0, !PT ;  /* 0x00000003d8ff7812 */ /* 0x000fe2000780c0ff */
[----:B------:R-:W-:Y:S01]  /*1acc0*/  ULDC.64 UR4, c[0x0][0xaa0] ;  /* 0x0002a80000047ab9 */ /* 0x000fe20000000a00 */
[----:B------:R-:W-:-:S02]  /*1acd0*/  LOP3.LUT R32, R32, R33, RZ, 0x3c, !PT ;  /* 0x0000002120207212 */ /* 0x000fc400078e3cff */
[C---:B------:R-:W-:Y:S02]  /*1ace0*/  IADD3 R29, P6, R4.reuse, 0x3000, RZ ;  /* 0x00003000041d7810 */ /* 0x040fe40007fde0ff */
[C---:B------:R-:W-:Y:S02]  /*1acf0*/  IADD3 R25, P5, R4.reuse, 0x4000, RZ ;  /* 0x0000400004197810 */ /* 0x040fe40007fbe0ff */
[C---:B------:R-:W-:Y:S02]  /*1ad00*/  IADD3 R13, P4, R4.reuse, 0x5000, RZ ;  /* 0x00005000040d7810 */ /* 0x040fe40007f9e0ff */
[C---:B------:R-:W-:Y:S02]  /*1ad10*/  IADD3 R9, P3, R4.reuse, 0x6000, RZ ;  /* 0x0000600004097810 */ /* 0x040fe40007f7e0ff */
[----:B------:R-:W-:Y:S02]  /*1ad20*/  ISETP.GE.OR P1, PT, R11, R0, P0 ;  /* 0x000000000b00720c */ /* 0x000fe40000726670 */
[----:B------:R-:W-:-:S02]  /*1ad30*/  LOP3.LUT R41, R4, 0x380, RZ, 0xc0, !PT ;  /* 0x0000038004297812 */ /* 0x000fc400078ec0ff */
[----:B------:R-:W-:Y:S02]  /*1ad40*/  IADD3.X R33, RZ, R5, RZ, P2, !PT ;  /* 0x00000005ff217210 */ /* 0x000fe400017fe4ff */
[----:B------:R-:W-:Y:S02]  /*1ad50*/  IADD3 R11, P2, R4, 0x7000, RZ ;  /* 0x00007000040b7810 */ /* 0x000fe40007f5e0ff */
[----:B------:R-:W-:Y:S02]  /*1ad60*/  LOP3.LUT R28, R29, 0x380, RZ, 0xc0, !PT ;  /* 0x000003801d1c7812 */ /* 0x000fe400078ec0ff */
[----:B------:R-:W-:Y:S02]  /*1ad70*/  LOP3.LUT R24, R25, 0x380, RZ, 0xc0, !PT ;  /* 0x0000038019187812 */ /* 0x000fe400078ec0ff */
[----:B------:R-:W-:Y:S01]  /*1ad80*/  LOP3.LUT R12, R13, 0x380, RZ, 0xc0, !PT ;  /* 0x000003800d0c7812 */ /* 0x000fe200078ec0ff */
[----:B------:R-:W-:Y:S01]  /*1ad90*/  @!P1 STG.E desc[UR56][R46.64], R3 ;  /* 0x000000032e009986 */ /* 0x000fe2000c101938 */
[----:B------:R-:W-:-:S02]  /*1ada0*/  LOP3.LUT R8, R9, 0x380, RZ, 0xc0, !PT ;  /* 0x0000038009087812 */ /* 0x000fc400078ec0ff */
[----:B------:R-:W-:Y:S02]  /*1adb0*/  SHF.R.U64 R41, R41, 0x3, RZ ;  /* 0x0000000329297819 */ /* 0x000fe400000012ff */
[----:B------:R-:W-:Y:S01]  /*1adc0*/  ISETP.GE.OR P0, PT, R7, R0, P0 ;  /* 0x000000000700720c */ /* 0x000fe20000706670 */
[----:B------:R-:W-:Y:S01]  /*1add0*/  IMAD.X R7, RZ, RZ, R5, P2 ;  /* 0x000000ffff077224 */ /* 0x000fe200010e0605 */
[----:B------:R-:W-:Y:S02]  /*1ade0*/  LOP3.LUT R6, R11, 0x380, RZ, 0xc0, !PT ;  /* 0x000003800b067812 */ /* 0x000fe400078ec0ff */
[----:B------:R-:W-:Y:S02]  /*1adf0*/  SHF.R.U64 R28, R28, 0x3, RZ ;  /* 0x000000031c1c7819 */ /* 0x000fe400000012ff */
[----:B------:R-:W-:Y:S02]  /*1ae00*/  SHF.R.U64 R24, R24, 0x3, RZ ;  /* 0x0000000318187819 */ /* 0x000fe400000012ff */
[----:B------:R-:W-:-:S02]  /*1ae10*/  SHF.R.U64 R12, R12, 0x3, RZ ;  /* 0x000000030c0c7819 */ /* 0x000fc400000012ff */
[----:B------:R-:W-:Y:S02]  /*1ae20*/  SHF.R.U64 R8, R8, 0x3, RZ ;  /* 0x0000000308087819 */ /* 0x000fe400000012ff */
[----:B------:R-:W-:Y:S01]  /*1ae30*/  LOP3.LUT R40, R41, R4, RZ, 0x3c, !PT ;  /* 0x0000000429287212 */ /* 0x000fe200078e3cff */
[----:B------:R2:W-:Y:S01]  /*1ae40*/  @!P0 STG.E desc[UR56][R46.64+0x20], R2 ;  /* 0x000020022e008986 */ /* 0x0005e2000c101938 */
[----:B------:R-:W-:Y:S02]  /*1ae50*/  SHF.R.U64 R4, R6, 0x3, RZ ;  /* 0x0000000306047819 */ /* 0x000fe400000012ff */
[----:B------:R-:W-:Y:S01]  /*1ae60*/  LOP3.LUT R28, R28, R29, RZ, 0x3c, !PT ;  /* 0x0000001d1c1c7212 */ /* 0x000fe200078e3cff */
[--C-:B------:R-:W-:Y:S01]  /*1ae70*/  IMAD.X R29, RZ, RZ, R5.reuse, P6 ;  /* 0x000000ffff1d7224 */ /* 0x100fe200030e0605 */
[----:B------:R-:W-:Y:S01]  /*1ae80*/  LOP3.LUT R24, R24, R25, RZ, 0x3c, !PT ;  /* 0x0000001918187212 */ /* 0x000fe200078e3cff */
[--C-:B------:R-:W-:Y:S01]  /*1ae90*/  IMAD.X R25, RZ, RZ, R5.reuse, P5 ;  /* 0x000000ffff197224 */ /* 0x100fe200028e0605 */
[----:B------:R-:W-:Y:S01]  /*1aea0*/  LOP3.LUT R12, R12, R13, RZ, 0x3c, !PT ;  /* 0x0000000d0c0c7212 */ /* 0x000fe200078e3cff */
[----:B------:R-:W5:Y:S01]  /*1aeb0*/  LD.E.128 R36, desc[UR56][R36.64] ;  /* 0x0000003824247980 */ /* 0x000f62000c101d00 */
[----:B------:R-:W-:Y:S01]  /*1aec0*/  LOP3.LUT R8, R8, R9, RZ, 0x3c, !PT ;  /* 0x0000000908087212 */ /* 0x000fe200078e3cff */
[----:B------:R-:W-:Y:S01]  /*1aed0*/  IMAD.X R9, RZ, RZ, R5, P3 ;  /* 0x000000ffff097224 */ /* 0x000fe200018e0605 */
[-C--:B------:R-:W-:Y:S01]  /*1aee0*/  IADD3.X R13, RZ, R5.reuse, RZ, P4, !PT ;  /* 0x00000005ff0d7210 */ /* 0x080fe200027fe4ff */
[----:B------:R-:W5:Y:S01]  /*1aef0*/  LD.E.128 R32, desc[UR56][R32.64] ;  /* 0x0000003820207980 */ /* 0x000f62000c101d00 */
[----:B------:R-:W-:-:S02]  /*1af00*/  MOV R41, R5 ;  /* 0x0000000500297202 */ /* 0x000fc40000000f00 */
[----:B------:R-:W-:Y:S01]  /*1af10*/  LOP3.LUT R6, R4, R11, RZ, 0x3c, !PT ;  /* 0x0000000b04067212 */ /* 0x000fe200078e3cff */
[----:B------:R-:W5:Y:S01]  /*1af20*/  LD.E.128 R28, desc[UR56][R28.64] ;  /* 0x000000381c1c7980 */ /* 0x000f62000c101d00 */
[--C-:B------:R-:W-:Y:S01]  /*1af30*/  SHF.R.S32.HI R45, RZ, 0x1f, R199.reuse ;  /* 0x0000001fff2d7819 */ /* 0x100fe200000114c7 */
[----:B------:R-:W-:Y:S02]  /*1af40*/  IMAD.MOV.U32 R44, RZ, RZ, R199 ;  /* 0x000000ffff2c7224 */ /* 0x000fe400078e00c7 */
[----:B------:R-:W5:Y:S01]  /*1af50*/  LD.E.128 R40, desc[UR56][R40.64] ;  /* 0x0000003828287980 */ /* 0x000f62000c101d00 */
[----:B------:R-:W-:-:S03]  /*1af60*/  IMAD R20, R21, UR4, RZ ;  /* 0x0000000415147c24 */ /* 0x000fc6000f8e02ff */
[----:B------:R-:W5:Y:S04]  /*1af70*/  LD.E.128 R24, desc[UR56][R24.64] ;  /* 0x0000003818187980 */ /* 0x000f68000c101d00 */
        /* <DEDUP_REMOVED lines=8> */
[----:B---3--:R-:W3:Y:S01]  /*1b000*/  FENCE.VIEW.ASYNC.S ;  /* 0x00000000000073c6 */ /* 0x008ee20000000000 */
[----:B--2---:R-:W-:-:S04]  /*1b010*/  IMAD.WIDE.U32 R2, R49, UR4, R44 ;  /* 0x0000000431027c25 */ /* 0x004fc8000f8e002c */
[----:B------:R-:W-:Y:S01]  /*1b020*/  IMAD R49, R49, UR5, R20 ;  /* 0x0000000531317c24 */ /* 0x000fe2000f8e0214 */
[----:B------:R-:W-:Y:S01]  /*1b030*/  ULDC.64 UR4, c[0x0][0xae0] ;  /* 0x0002b80000047ab9 */ /* 0x000fe20000000a00 */
[----:B------:R-:W-:Y:S02]  /*1b040*/  IMAD R47, R211, -0x80, R0 ;  /* 0xffffff80d32f7824 */ /* 0x000fe400078e0200 */
[----:B------:R-:W-:Y:S02]  /*1b050*/  IMAD.IADD R3, R3, 0x1, R49 ;  /* 0x0000000103037824 */ /* 0x000fe400078e0231 */
[----:B------:R-:W-:Y:S02]  /*1b060*/  IMAD R45, R48, UR4, RZ ;  /* 0x00000004302d7c24 */ /* 0x000fe4000f8e02ff */
[C---:B------:R-:W-:Y:S01]  /*1b070*/  VIADD R0, R200.reuse, 0x40 ;  /* 0x00000040c8007836 */ /* 0x040fe20000000000 */
[-C--:B------:R-:W-:Y:S01]  /*1b080*/  ISETP.GE.AND P2, PT, R200, R47.reuse, PT ;  /* 0x0000002fc800720c */ /* 0x080fe20003f46270 */
[----:B------:R-:W-:Y:S01]  /*1b090*/  IMAD R45, R204, UR5, R45 ;  /* 0x00000005cc2d7c24 */ /* 0x000fe2000f8e022d */
[----:B------:R-:W-:Y:S01]  /*1b0a0*/  IADD3 R20, R200, 0x20, RZ ;  /* 0x00000020c8147810 */ /* 0x000fe20007ffe0ff */
[----:B------:R-:W-:Y:S01]  /*1b0b0*/  IMAD.WIDE.U32 R2, R204, UR4, R2 ;  /* 0x00000004cc027c25 */ /* 0x000fe2000f8e0002 */
[----:B------:R-:W-:Y:S01]  /*1b0c0*/  ISETP.GE.AND P0, PT, R0, R47, PT ;  /* 0x0000002f0000720c */ /* 0x000fe20003f06270 */
[----:B------:R-:W-:-:S02]  /*1b0d0*/  ULDC.64 UR4, c[0x0][0xae8] ;  /* 0x0002ba0000047ab9 */ /* 0x000fc40000000a00 */
[----:B------:R-:W-:Y:S01]  /*1b0e0*/  VIADD R0, R18, 0x34820 ;  /* 0x0003482012007836 */ /* 0x000fe20000000000 */
[----:B------:R-:W-:Y:S01]  /*1b0f0*/  ISETP.GE.AND P4, PT, R20, R47, PT ;  /* 0x0000002f1400720c */ /* 0x000fe20003f86270 */
[----:B------:R-:W-:Y:S01]  /*1b100*/  VIADD R21, R200, 0x60 ;  /* 0x00000060c8157836 */ /* 0x000fe20000000000 */
[----:B------:R-:W-:Y:S01]  /*1b110*/  IADD3 R3, R3, R45, RZ ;  /* 0x0000002d03037210 */ /* 0x000fe20007ffe0ff */
[----:B------:R-:W-:Y:S01]  /*1b120*/  IMAD R20, R213, UR4, RZ ;  /* 0x00000004d5147c24 */ /* 0x000fe2000f8e02ff */
[----:B------:R-:W-:Y:S02]  /*1b130*/  PRMT R0, RZ, 0x654, R0 ;  /* 0x00000654ff007816 */ /* 0x000fe40000000000 */
[----:B------:R-:W-:Y:S01]  /*1b140*/  ISETP.GE.AND P1, PT, R21, R47, PT ;  /* 0x0000002f1500720c */ /* 0x000fe20003f26270 */
[C---:B------:R-:W-:Y:S01]  /*1b150*/  IMAD R47, R207.reuse, UR5, R20 ;  /* 0x00000005cf2f7c24 */ /* 0x040fe2000f8e0214 */
[----:B------:R-:W-:Y:S01]  /*1b160*/  SHF.R.S32.HI R201, RZ, 0x1f, R200 ;  /* 0x0000001fffc97819 */ /* 0x000fe200000114c8 */
[----:B------:R-:W-:Y:S01]  /*1b170*/  IMAD.WIDE.U32 R44, R207, UR4, R2 ;  /* 0x00000004cf2c7c25 */ /* 0x000fe2000f8e0002 */
[----:B---3--:R2:W-:Y:S01]  /*1b180*/  SYNCS.ARRIVE.TRANS64.RED.A1T0 RZ, [R0+URZ], RZ ;  /* 0x000000ff00ff79a7 */ /* 0x0085e2000810043f */
[----:B------:R-:W-:Y:S02]  /*1b190*/  BSSY B1, `(.L_x_2425) ;  /* 0x0000014000017945 */ /* 0x000fe40003800000 */
[----:B------:R-:W-:-:S04]  /*1b1a0*/  IMAD.WIDE R20, R211, 0x80, R200 ;  /* 0x00000080d3147825 */ /* 0x000fc800078e02c8 */
[----:B------:R-:W-:Y:S01]  /*1b1b0*/  IMAD.IADD R49, R45, 0x1, R47 ;  /* 0x000000012d317824 */ /* 0x000fe200078e022f */
[----:B--2---:R-:W-:Y:S06]  /*1b1c0*/  @P2 BRA `(.L_x_2426) ;  /* 0x0000000000402947 */ /* 0x004fec0003800000 */
[----:B------:R-:W-:Y:S01]  /*1b1d0*/  ULDC.64 UR4, c[0x0][0xad8] ;  /* 0x0002b60000047ab9 */ /* 0x000fe20000000a00 */
[----:B------:R-:W-:Y:S01]  /*1b1e0*/  IMAD.MOV.U32 R2, RZ, RZ, R44 ;  /* 0x000000ffff027224 */ /* 0x000fe200078e002c */
[----:B------:R-:W-:Y:S01]  /*1b1f0*/  IADD3 R0, R199, 0x40, RZ ;  /* 0x00000040c7007810 */ /* 0x000fe20007ffe0ff */
[----:B------:R-:W-:Y:S01]  /*1b200*/  IMAD.MOV.U32 R3, RZ, RZ, R49 ;  /* 0x000000ffff037224 */ /* 0x000fe200078e0031 */
[----:B------:R-:W-:Y:S01]  /*1b210*/  ULDC.64 UR6, c[0x0][0xa80] ;  /* 0x0002a00000067ab9 */ /* 0x000fe20000000a00 */
[----:B------:R-:W-:Y:S02]  /*1b220*/  IMAD R47, R21, UR4, RZ ;  /* 0x00000004152f7c24 */ /* 0x000fe4000f8e02ff */
        /* <DEDUP_REMOVED lines=10> */
.L_x_2426:
[----:B------:R-:W-:Y:S05]  /*1b2d0*/  BSYNC B1 ;  /* 0x0000000000017941 */ /* 0x000fea0003800000 */
.L_x_2425:
[----:B------:R-:W-:Y:S04]  /*1b2e0*/  BSSY B1, `(.L_x_2427) ;  /* 0x0000014000017945 */ /* 0x000fe80003800000 */
[----:B------:R-:W-:Y:S05]  /*1b2f0*/  @P4 BRA `(.L_x_2428) ;  /* 0x0000000000484947 */ /* 0x000fea0003800000 */
[----:B--2--5:R-:W-:Y:S01]  /*1b300*/  IADD3 R25, P2, R20, 0x20, RZ ;  /* 0x0000002014197810 */ /* 0x024fe20007f5e0ff */
[----:B------:R-:W-:Y:S01]  /*1b310*/  ULDC.64 UR4, c[0x0][0xad8] ;  /* 0x0002b60000047ab9 */ /* 0x000fe20000000a00 */
[----:B------:R-:W-:Y:S01]  /*1b320*/  MOV R2, R44 ;  /* 0x0000002c00027202 */ /* 0x000fe20000000f00 */
[----:B------:R-:W-:Y:S01]  /*1b330*/  IMAD.MOV.U32 R3, RZ, RZ, R49 ;  /* 0x000000ffff037224 */ /* 0x000fe200078e0031 */
[----:B------:R-:W-:Y:S01]  /*1b340*/  ULDC.64 UR6, c[0x0][0xa80] ;  /* 0x0002a00000067ab9 */ /* 0x000fe20000000a00 */
[----:B------:R-:W-:Y:S02]  /*1b350*/  IMAD.X R0, RZ, RZ, R21, P2 ;  /* 0x000000ffff007224 */ /* 0x000fe400010e0615 */
[----:B------:R-:W-:Y:S02]  /*1b360*/  VIADD R24, R199, 0x40 ;  /* 0x00000040c7187836 */ /* 0x000fe40000000000 */
[----:B------:R-:W-:Y:S02]  /*1b370*/  IMAD R0, R0, UR4, RZ ;  /* 0x0000000400007c24 */ /* 0x000fe4000f8e02ff */
        /* <DEDUP_REMOVED lines=10> */
.L_x_2428:
[----:B------:R-:W-:Y:S05]  /*1b420*/  BSYNC B1 ;  /* 0x0000000000017941 */ /* 0x000fea0003800000 */
.L_x_2427:
[----:B------:R-:W-:Y:S04]  /*1b430*/  BSSY B1, `(.L_x_2429) ;  /* 0x0000014000017945 */ /* 0x000fe80003800000 */
[----:B------:R-:W-:Y:S05]  /*1b440*/  @P0 BRA `(.L_x_2430) ;  /* 0x0000000000480947 */ /* 0x000fea0003800000 */
[----:B---3-5:R-:W-:Y:S01]  /*1b450*/  IADD3 R13, P0, R20, 0x40, RZ ;  /* 0x00000040140d7810 */ /* 0x028fe20007f1e0ff */
        /* <DEDUP_REMOVED lines=17> */
.L_x_2430:
[----:B------:R-:W-:Y:S05]  /*1b570*/  BSYNC B1 ;  /* 0x0000000000017941 */ /* 0x000fea0003800000 */
.L_x_2429:
[----:B------:R-:W-:Y:S05]  /*1b580*/  @P1 BRA `(.L_x_2431) ;  /* 0x0000000800cc1947 */ /* 0x000fea0003800000 */
[----:B----45:R-:W-:Y:S01]  /*1b590*/  IADD3 R9, P0, R20, 0x60, RZ ;  /* 0x0000006014097810 */ /* 0x030fe20007f1e0ff */
[----:B------:R-:W-:Y:S01]  /*1b5a0*/  ULDC.64 UR6, c[0x0][0xad8] ;  /* 0x0002b60000067ab9 */ /* 0x000fe20000000a00 */
[----:B------:R-:W-:Y:S01]  /*1b5b0*/  MOV R2, R44 ;  /* 0x0000002c00027202 */ /* 0x000fe20000000f00 */
[----:B------:R-:W-:Y:S01]  /*1b5c0*/  IMAD.MOV.U32 R3, RZ, RZ, R49 ;  /* 0x000000ffff037224 */ /* 0x000fe200078e0031 */
[----:B------:R-:W-:Y:S01]  /*1b5d0*/  ULDC UR4, c[0x0][0xa8c] ;  /* 0x0002a30000047ab9 */ /* 0x000fe20000000800 */
[----:B------:R-:W-:Y:S01]  /*1b5e0*/  IMAD.X R20, RZ, RZ, R21, P0 ;  /* 0x000000ffff147224 */ /* 0x000fe200000e0615 */
[----:B------:R-:W-:Y:S01]  /*1b5f0*/  ISETP.GE.AND P1, PT, R199, UR4, PT ;  /* 0x00000004c7007c0c */ /* 0x000fe2000bf26270 */
[----:B------:R-:W-:Y:S01]  /*1b600*/  IMAD.WIDE.U32 R2, R9, UR6, R2 ;  /* 0x0000000609027c25 */ /* 0x000fe2000f8e0002 */
[----:B------:R-:W-:-:S03]  /*1b610*/  IADD3 R0, R199, 0x40, RZ ;  /* 0x00000040c7007810 */ /* 0x000fc60007ffe0ff */
        /* <DEDUP_REMOVED lines=11> */
.L_x_2423:
[----:B------:R-:W-:Y:S01]  /*1b6d0*/  ULDC.64 UR4, c[0x0][0xbd8] ;  /* 0x0002f60000047ab9 */ /* 0x000fe20000000a00 */
[----:B------:R-:W-:Y:S01]  /*1b6e0*/  IMAD.MOV.U32 R7, RZ, RZ, RZ ;  /* 0x000000ffff077224 */ /* 0x000fe200078e00ff */
[----:B------:R-:W-:Y:S02]  /*1b6f0*/  ISETP.NE.U32.AND P0, PT, RZ, UR4, PT ;  /* 0x00000004ff007c0c */ /* 0x000fe4000bf05070 */
[----:B------:R-:W-:Y:S02]  /*1b700*/  IADD3 R2, P1, R205, UR4, RZ ;  /* 0x00000004cd027c10 */ /* 0x000fe4000ff3e0ff */
[----:B------:R-:W-:Y:S02]  /*1b710*/  ISETP.NE.AND.EX P0, PT, RZ, UR5, PT, P0 ;  /* 0x00000005ff007c0c */ /* 0x000fe4000bf05300 */
[----:B------:R-:W-:Y:S01]  /*1b720*/  IADD3.X R3, R206, UR5, RZ, P1, !PT ;  /* 0x00000005ce037c10 */ /* 0x000fe20008ffe4ff */
[----:B------:R-:W-:Y:S02]  /*1b730*/  ULDC.64 UR4, c[0x0][0xbe0] ;  /* 0x0002f80000047ab9 */ /* 0x000fe40000000a00 */
        /* <DEDUP_REMOVED lines=8> */
[----:B------:R-:W-:Y:S01]  /*1b7c0*/  ISETP.GT.AND P2, PT, R226, 0x7f, PT ;  /* 0x0000007fe200780c */ /* 0x000fe20003f44270 */
[----:B------:R-:W-:-:S12]  /*1b7d0*/  @P1 BRA `(.L_x_2432) ;  /* 0x0000000000101947 */ /* 0x000fd80003800000 */
[----:B------:R-:W-:Y:S05]  /*1b7e0*/  @!P0 BRA `(.L_x_2432) ;  /* 0x00000000000c8947 */ /* 0x000fea0003800000 */
[----:B--2---:R-:W2:Y:S04]  /*1b7f0*/  LDG.E R5, desc[UR56][R2.64] ;  /* 0x0000003802057981 */ /* 0x004ea8000c1e1900 */
[----:B-----5:R-:W2:Y:S02]  /*1b800*/  LDG.E R0, desc[UR56][R2.64+0x4] ;  /* 0x0000043802007981 */ /* 0x020ea4000c1e1900 */
[----:B--2---:R-:W-:-:S07]  /*1b810*/  IADD3 R0, -R5, R0, RZ ;  /* 0x0000000005007210 */ /* 0x004fce0007ffe1ff */
.L_x_2432:
        /* <DEDUP_REMOVED lines=8> */
[----:B--2---:R-:W-:-:S04]  /*1b8a0*/  IMAD R2, R211, 0x80, R2 ;  /* 0x00000080d3027824 */ /* 0x004fc800078e0202 */
[----:B------:R-:W-:-:S05]  /*1b8b0*/  VIADD R3, R2, 0xffffff80 ;  /* 0xffffff8002037836 */ /* 0x000fca0000000000 */
[----:B------:R-:W-:-:S13]  /*1b8c0*/  ISETP.GE.AND P0, PT, R3, R0, PT ;  /* 0x000000000300720c */ /* 0x000fda0003f06270 */
[----:B------:R-:W-:Y:S05]  /*1b8d0*/  @P0 BRA `(.L_x_2434) ;  /* 0x0000000000440947 */ /* 0x000fea0003800000 */
[C---:B------:R-:W-:Y:S01]  /*1b8e0*/  IADD3 R2, P0, R3.reuse, R7, RZ ;  /* 0x0000000703027210 */ /* 0x040fe20007f1e0ff */
[----:B------:R-:W-:Y:S02]  /*1b8f0*/  ULDC.64 UR4, c[0x0][0xb70] ;  /* 0x0002dc0000047ab9 */ /* 0x000fe40000000a00 */
[----:B------:R-:W-:Y:S01]  /*1b900*/  IMAD R5, R8, UR4, RZ ;  /* 0x0000000408057c24 */ /* 0x000fe2000f8e02ff */
[----:B------:R-:W-:-:S03]  /*1b910*/  LEA.HI.X.SX32 R3, R3, R6, 0x1, P0 ;  /* 0x0000000603037211 */ /* 0x000fc600000f0eff */
[C---:B------:R-:W-:Y:S02]  /*1b920*/  IMAD R5, R204.reuse, UR5, R5 ;  /* 0x00000005cc057c24 */ /* 0x040fe4000f8e0205 */
[----:B------:R-:W-:Y:S01]  /*1b930*/  IMAD.WIDE.U32 R2, R204, UR4, R2 ;  /* 0x00000004cc027c25 */ /* 0x000fe2000f8e0002 */
[----:B------:R-:W-:-:S03]  /*1b940*/  ULDC.64 UR4, c[0x0][0xb78] ;  /* 0x0002de0000047ab9 */ /* 0x000fc60000000a00 */
[----:B------:R-:W-:Y:S01]  /*1b950*/  IMAD R4, R213, UR4, RZ ;  /* 0x00000004d5047c24 */ /* 0x000fe2000f8e02ff */
[----:B------:R-:W-:-:S03]  /*1b960*/  IADD3 R3, R3, R5, RZ ;  /* 0x0000000503037210 */ /* 0x000fc60007ffe0ff */
        /* <DEDUP_REMOVED lines=8> */
.L_x_2434:
[----:B------:R-:W-:Y:S05]  /*1b9f0*/  BSYNC B1 ;  /* 0x0000000000017941 */ /* 0x000fea0003800000 */
.L_x_2433:
[----:B------:R-:W-:Y:S01]  /*1ba00*/  ULDC.64 UR4, c[0x0][0xaa0] ;  /* 0x0002a80000047ab9 */ /* 0x000fe20000000a00 */
[----:B--2---:R-:W-:Y:S01]  /*1ba10*/  MOV R2, R199 ;  /* 0x000000c700027202 */ /* 0x004fe20000000f00 */
[----:B---3--:R-:W-:Y:S01]  /*1ba20*/  IMAD.MOV.U32 R3, RZ, RZ, R10 ;  /* 0x000000ffff037224 */ /* 0x008fe200078e000a */
[----:B------:R-:W-:Y:S01]  /*1ba30*/  BSSY B1, `(.L_x_2435) ;  /* 0x000002b000017945 */ /* 0x000fe20003800000 */
[----:B------:R-:W-:Y:S02]  /*1ba40*/  IMAD R4, R6, UR4, RZ ;  /* 0x0000000406047c24 */ /* 0x000fe4000f8e02ff */
[----:B------:R-:W-:-:S04]  /*1ba50*/  IMAD.WIDE.U32 R2, R7, UR4, R2 ;  /* 0x0000000407027c25 */ /* 0x000fc8000f8e0002 */
[----:B------:R-:W-:Y:S01]  /*1ba60*/  IMAD R7, R7, UR5, R4 ;  /* 0x0000000507077c24 */ /* 0x000fe2000f8e0204 */
[----:B------:R-:W-:Y:S01]  /*1ba70*/  ULDC.64 UR4, c[0x0][0xae0] ;  /* 0x0002b80000047ab9 */ /* 0x000fe20000000a00 */
[----:B------:R-:W-:Y:S01]  /*1ba80*/  IADD3 R4, R200, 0x20, RZ ;  /* 0x00000020c8047810 */ /* 0x000fe20007ffe0ff */
[----:B------:R-:W-:Y:S02]  /*1ba90*/  IMAD R5, R8, UR4, RZ ;  /* 0x0000000408057c24 */ /* 0x000fe4000f8e02ff */
[----:B------:R-:W-:Y:S02]  /*1baa0*/  IMAD.IADD R3, R3, 0x1, R7 ;  /* 0x0000000103037824 */ /* 0x000fe400078e0207 */
[----:B------:R-:W-:Y:S02]  /*1bab0*/  IMAD R7, R211, -0x80, R0 ;  /* 0xffffff80d3077824 */ /* 0x000fe400078e0200 */
[C---:B------:R-:W-:Y:S02]  /*1bac0*/  IMAD R5, R204.reuse, UR5, R5 ;  /* 0x00000005cc057c24 */ /* 0x040fe4000f8e0205 */
[----:B------:R-:W-:Y:S01]  /*1bad0*/  IMAD.WIDE.U32 R2, R204, UR4, R2 ;  /* 0x00000004cc027c25 */ /* 0x000fe2000f8e0002 */
[-C--:B------:R-:W-:Y:S01]  /*1bae0*/  ISETP.GE.AND P2, PT, R200, R7.reuse, PT ;  /* 0x00000007c800720c */ /* 0x080fe20003f46270 */
[----:B------:R-:W-:Y:S01]  /*1baf0*/  ULDC.64 UR4, c[0x0][0xae8] ;  /* 0x0002ba0000047ab9 */ /* 0x000fe20000000a00 */
[----:B------:R-:W-:Y:S01]  /*1bb00*/  ISETP.GE.AND P3, PT, R4, R7, PT ;  /* 0x000000070400720c */ /* 0x000fe20003f66270 */
[C---:B------:R-:W-:Y:S01]  /*1bb10*/  VIADD R0, R200.reuse, 0x40 ;  /* 0x00000040c8007836 */ /* 0x040fe20000000000 */
[----:B------:R-:W-:Y:S01]  /*1bb20*/  IADD3 R3, R3, R5, RZ ;  /* 0x0000000503037210 */ /* 0x000fe20007ffe0ff */
[----:B------:R-:W-:-:S02]  /*1bb30*/  VIADD R4, R200, 0x60 ;  /* 0x00000060c8047836 */ /* 0x000fc40000000000 */
[----:B------:R-:W-:Y:S01]  /*1bb40*/  IMAD.MOV.U32 R6, RZ, RZ, R200 ;  /* 0x000000ffff067224 */ /* 0x000fe200078e00c8 */
[-C--:B------:R-:W-:Y:S01]  /*1bb50*/  ISETP.GE.AND P1, PT, R0, R7.reuse, PT ;  /* 0x000000070000720c */ /* 0x080fe20003f26270 */
[----:B------:R-:W-:Y:S01]  /*1bb60*/  IMAD R0, R213, UR4, RZ ;  /* 0x00000004d5007c24 */ /* 0x000fe2000f8e02ff */
[----:B------:R-:W-:Y:S01]  /*1bb70*/  ISETP.GE.AND P0, PT, R4, R7, PT ;  /* 0x000000070400720c */ /* 0x000fe20003f06270 */
[----:B------:R-:W-:Y:S01]  /*1bb80*/  IMAD.WIDE.U32 R4, R207, UR4, R2 ;  /* 0x00000004cf047c25 */ /* 0x000fe2000f8e0002 */
[----:B------:R-:W-:-:S03]  /*1bb90*/  SHF.R.S32.HI R7, RZ, 0x1f, R200 ;  /* 0x0000001fff077819 */ /* 0x000fc600000114c8 */
[----:B------:R-:W-:Y:S02]  /*1bba0*/  IMAD R9, R207, UR5, R0 ;  /* 0x00000005cf097c24 */ /* 0x000fe4000f8e0200 */
[----:B------:R-:W-:-:S04]  /*1bbb0*/  IMAD.WIDE R6, R211, 0x80, R6 ;  /* 0x00000080d3067825 */ /* 0x000fc800078e0206 */
[----:B------:R-:W-:Y:S01]  /*1bbc0*/  IMAD.IADD R11, R5, 0x1, R9 ;  /* 0x00000001050b7824 */ /* 0x000fe200078e0209 */
[----:B------:R-:W-:Y:S06]  /*1bbd0*/  @P2 BRA `(.L_x_2436) ;  /* 0x0000000000402947 */ /* 0x000fec0003800000 */
        /* <DEDUP_REMOVED lines=16> */
.L_x_2436:
[----:B------:R-:W-:Y:S05]  /*1bce0*/  BSYNC B1 ;  /* 0x0000000000017941 */ /* 0x000fea0003800000 */
.L_x_2435:
[----:B------:R-:W-:Y:S04]  /*1bcf0*/  BSSY B1, `(.L_x_2437) ;  /* 0x0000014000017945 */ /* 0x000fe80003800000 */
[----:B------:R-:W-:Y:S05]  /*1bd00*/  @P3 BRA `(.L_x_2438) ;  /* 0x0000000000483947 */ /* 0x000fea0003800000 */
[----:B--2---:R-:W-:Y:S01]  /*1bd10*/  IADD3 R9, P2, R6, 0x20, RZ ;  /* 0x0000002006097810 */ /* 0x004fe20007f5e0ff */
        /* <DEDUP_REMOVED lines=17> */
.L_x_2438:
[----:B------:R-:W-:Y:S05]  /*1be30*/  BSYNC B1 ;  /* 0x0000000000017941 */ /* 0x000fea0003800000 */
.L_x_2437:
[----:B------:R-:W-:Y:S04]  /*1be40*/  BSSY B1, `(.L_x_2439) ;  /* 0x0000014000017945 */ /* 0x000fe80003800000 */
[----:B------:R-:W-:Y:S05]  /*1be50*/  @P1 BRA `(.L_x_2440) ;  /* 0x0000000000481947 */ /* 0x000fea0003800000 */
[----:B--23--:R-:W-:Y:S01]  /*1be60*/  IADD3 R9, P1, R6, 0x40, RZ ;  /* 0x0000004006097810 */ /* 0x00cfe20007f3e0ff */
        /* <DEDUP_REMOVED lines=17> */
.L_x_2440:
[----:B------:R-:W-:Y:S05]  /*1bf80*/  BSYNC B1 ;  /* 0x0000000000017941 */ /* 0x000fea0003800000 */
.L_x_2439:
[----:B------:R-:W-:Y:S05]  /*1bf90*/  @P0 BRA `(.L_x_2431) ;  /* 0x0000000000480947 */ /* 0x000fea0003800000 */
[----:B------:R-:W-:Y:S01]  /*1bfa0*/  IADD3 R5, P0, R6, 0x60, RZ ;  /* 0x0000006006057810 */ /* 0x000fe20007f1e0ff */
        /* <DEDUP_REMOVED lines=12> */
[----:B------:R-:W-:Y:S02]  /*1c070*/  LEA R4, P0, R2, UR6, 0x1 ;  /* 0x0000000602047c11 */ /* 0x000fe4000f8008ff */
[----:B------:R-:W-:-:S04]  /*1c080*/  IADD3 R3, R3, R5, RZ ;  /* 0x0000000503037210 */ /* 0x000fc80007ffe0ff */
[----:B------:R-:W-:-:S05]  /*1c090*/  LEA.HI.X R5, R2, UR7, R3, 0x1, P0 ;  /* 0x0000000702057c11 */ /* 0x000fca00080f0c03 */
[----:B------:R0:W-:Y:S04]  /*1c0a0*/  @!P1 STG.E.128 desc[UR56][R4.64], RZ ;  /* 0x000000ff04009986 */ /* 0x0001e8000c101d38 */
[----:B------:R0:W-:Y:S02]  /*1c0b0*/  @!P2 STG.E.128 desc[UR56][R4.64+0x80], RZ ;  /* 0x000080ff0400a986 */ /* 0x0001e4000c101d38 */
.L_x_2431:
[----:B------:R-:W-:Y:S05]  /*1c0c0*/  BSYNC B0 ;  /* 0x0000000000007941 */ /* 0x000fea0003800000 */
.L_x_2422:
[----:B------:R-:W-:Y:S02]  /*1c0d0*/  ULDC UR4, c[0x0][0xc14] ;  /* 0x0003050000047ab9 */ /* 0x000fe40000000800 */
[----:B-1----:R-:W-:-:S13]  /*1c0e0*/  ISETP.GE.AND P0, PT, R195, UR4, PT ;  /* 0x00000004c3007c0c */ /* 0x002fda000bf06270 */
[----:B------:R-:W-:Y:S05]  /*1c0f0*/  @!P0 BRA `(.L_x_2441) ;  /* 0xfffffe50003c8947 */ /* 0x000fea000383ffff */
[----:B------:R-:W-:Y:S05]  /*1c100*/  BRA `(.L_x_2205) ;  /* 0x0000006000b07947 */ /* 0x000fea0003800000 */
.L_x_2203:
        /* <DEDUP_REMOVED lines=19> */
[C---:B------:R-:W-:Y:S02]  /*1c240*/  ISETP.NE.AND P1, PT, R7.reuse, RZ, PT ;  /* 0x000000ff0700720c */ /* 0x040fe40003f25270 */
        /* <DEDUP_REMOVED lines=37> */
[----:B------:R-:W-:Y:S01]  /*1c4a0*/  MOV R19, RZ ;  /* 0x000000ff00137202 */ /* 0x000fe20000000f00 */
[----:B------:R-:W-:Y:S01]  /*1c4b0*/  ULDC UR5, c[0x0][0xc14] ;  /* 0x0003050000057ab9 */ /* 0x000fe20000000800 */
[----:B------:R-:W-:Y:S01]  /*1c4c0*/  ULDC UR7, c[0x0][0xc14] ;  /* 0x0003050000077ab9 */ /* 0x000fe20000000800 */
[----:B------:R-:W-:-:S05]  /*1c4d0*/  ULDC UR4, c[0x0][0xc10] ;  /* 0x0003040000047ab9 */ /* 0x000fca0000000800 */
.L_x_2446:
[----:B------:R-:W-:Y:S02]  /*1c4e0*/  VIADD R0, R19, 0x1f ;  /* 0x0000001f13007836 */ /* 0x000fe40000000000 */
[----:B------:R-:W-:-:S03]  /*1c4f0*/  IMAD.U32 R19, RZ, RZ, UR7 ;  /* 0x00000007ff137e24 */ /* 0x000fc6000f8e00ff */
[----:B------:R-:W-:-:S13]  /*1c500*/  ISETP.GE.AND P0, PT, R0, UR5, PT ;  /* 0x0000000500007c0c */ /* 0x000fda000bf06270 */
[----:B------:R-:W-:Y:S05]  /*1c510*/  @P0 BRA `(.L_x_2443) ;  /* 0x0000000400c80947 */ /* 0x000fea0003800000 */
[----:B------:R-:W0:Y:S01]  /*1c520*/  S2R R6, SR_TID.X ;  /* 0x0000000000067919 */ /* 0x000e220000002100 */
[----:B------:R-:W-:Y:S01]  /*1c530*/  MOV R19, R0 ;  /* 0x0000000000137202 */ /* 0x000fe20000000f00 */
        /* <DEDUP_REMOVED lines=10> */
.L_x_2445:
[----:B------:R-:W-:Y:S05]  /*1c5e0*/  BSYNC B0 ;  /* 0x0000000000007941 */ /* 0x000fea0003800000 */
.L_x_2444:
[----:B-----5:R-:W1:Y:S01]  /*1c5f0*/  SHFL.UP PT, R0, R17, 0x1, RZ ;  /* 0x0420000011007989 */ /* 0x020e6200000e00ff */
[C---:B------:R-:W-:Y:S02]  /*1c600*/  ISETP.NE.AND P0, PT, R6.reuse, RZ, PT ;  /* 0x000000ff0600720c */ /* 0x040fe40003f05270 */
[----:B------:R-:W-:Y:S02]  /*1c610*/  ISETP.GE.U32.AND P1, PT, R6, 0x2, PT ;  /* 0x000000020600780c */ /* 0x000fe40003f26070 */
[----:B-1----:R-:W-:Y:S02]  /*1c620*/  SEL R0, R0, RZ, P0 ;  /* 0x000000ff00007207 */ /* 0x002fe40000000000 */
[----:B------:R-:W-:Y:S02]  /*1c630*/  ISETP.GE.U32.AND P0, PT, R6, 0x4, PT ;  /* 0x000000040600780c */ /* 0x000fe40003f06070 */
[----:B------:R-:W-:-:S05]  /*1c640*/  IADD3 R0, R17, R0, RZ ;  /* 0x0000000011007210 */ /* 0x000fca0007ffe0ff */
        /* <DEDUP_REMOVED lines=19> */
.L_x_2442:
[----:B------:R-:W-:-:S05]  /*1c780*/  IADD3 R5, -R5, R4, RZ ;  /* 0x0000000405057210 */ /* 0x000fca0007ffe1ff */
        /* <DEDUP_REMOVED lines=17> */
[----:B------:R-:W-:-:S05]  /*1c8a0*/  IADD3 R7, R4, -0x1, RZ ;  /* 0xffffffff04077810 */ /* 0x000fca0007ffe0ff */
[----:B------:R2:W3:Y:S02]  /*1c8b0*/  SHFL.IDX PT, R16, R0, R7, 0x1f ;  /* 0x00001f0700107589 */ /* 0x0004e400000e0000 */
.L_x_2447:
[----:B-12---:R-:W-:Y:S02]  /*1c8c0*/  IMAD.MOV R0, RZ, RZ, -R3 ;  /* 0x000000ffff007224 */ /* 0x006fe400078e0a03 */
[----:B---3--:R-:W-:Y:S02]  /*1c8d0*/  IMAD R16, R16, UR4, R5 ;  /* 0x0000000410107c24 */ /* 0x008fe4000f8e0205 */
[----:B------:R-:W-:Y:S02]  /*1c8e0*/  IMAD R5, R0, R9, RZ ;  /* 0x0000000900057224 */ /* 0x000fe400078e02ff */
[----:B------:R-:W-:-:S04]  /*1c8f0*/  IMAD.MOV.U32 R2, RZ, RZ, RZ ;  /* 0x000000ffff027224 */ /* 0x000fc800078e00ff */
[----:B------:R-:W-:Y:S01]  /*1c900*/  IMAD.HI.U32 R2, R3, R5, R2 ;  /* 0x0000000503027227 */ /* 0x000fe200078e0002 */
[----:B------:R-:W-:Y:S02]  /*1c910*/  IADD3 R5, -R16, UR6, RZ ;  /* 0x0000000610057c10 */ /* 0x000fe4000fffe1ff */
[----:B------:R-:W-:Y:S02]  /*1c920*/  IABS R3, R6 ;  /* 0x0000000600037213 */ /* 0x000fe40000000000 */
[----:B------:R-:W-:Y:S02]  /*1c930*/  IABS R0, R5 ;  /* 0x0000000500007213 */ /* 0x000fe40000000000 */
[----:B------:R-:W-:-:S03]  /*1c940*/  IADD3 R3, RZ, -R3, RZ ;  /* 0x80000003ff037210 */ /* 0x000fc60007ffe0ff */
[----:B------:R-:W-:-:S04]  /*1c950*/  IMAD.HI.U32 R7, R2, R0, RZ ;  /* 0x0000000002077227 */ /* 0x000fc800078e00ff */
[----:B------:R-:W-:-:S05]  /*1c960*/  IMAD R0, R7, R3, R0 ;  /* 0x0000000307007224 */ /* 0x000fca00078e0200 */
[----:B------:R-:W-:-:S13]  /*1c970*/  ISETP.GT.U32.AND P0, PT, R9, R0, PT ;  /* 0x000000000900720c */ /* 0x000fda0003f04070 */
[----:B------:R-:W-:Y:S02]  /*1c980*/  @!P0 IMAD.IADD R0, R0, 0x1, -R9 ;  /* 0x0000000100008824 */ /* 0x000fe400078e0a09 */
[----:B------:R-:W-:-:S03]  /*1c990*/  @!P0 VIADD R7, R7, 0x1 ;  /* 0x0000000107078836 */ /* 0x000fc60000000000 */
[----:B------:R-:W-:Y:S02]  /*1c9a0*/  ISETP.GE.U32.AND P0, PT, R0, R9, PT ;  /* 0x000000090000720c */ /* 0x000fe40003f06070 */
[----:B------:R-:W-:-:S11]  /*1c9b0*/  LOP3.LUT R0, R5, R6, RZ, 0x3c, !PT ;  /* 0x0000000605007212 */ /* 0x000fd600078e3cff */
[----:B------:R-:W-:Y:S02]  /*1c9c0*/  @P0 IADD3 R7, R7, 0x1, RZ ;  /* 0x0000000107070810 */ /* 0x000fe40007ffe0ff */
        /* <DEDUP_REMOVED lines=8> */
[----:B------:R-:W-:Y:S02]  /*1ca50*/  VIADDMNMX R8, R3, UR4, R8, PT ;  /* 0x0000000403087c46 */ /* 0x000fe4000b800108 */
[----:B------:R-:W-:Y:S02]  /*1ca60*/  IABS R6, R5 ;  /* 0x0000000500067213 */ /* 0x000fe40000000000 */
[----:B------:R-:W-:Y:S02]  /*1ca70*/  IABS R4, R8 ;  /* 0x0000000800047213 */ /* 0x000fe40000000000 */
[----:B------:R-:W-:Y:S02]  /*1ca80*/  IADD3 R0, R5, R0, RZ ;  /* 0x0000000005007210 */ /* 0x000fe40007ffe0ff */
[----:B------:R-:W1:Y:S08]  /*1ca90*/  I2F.RP R9, R4 ;  /* 0x0000000400097306 */ /* 0x000e700000209400 */
[----:B-1----:R-:W1:Y:S02]  /*1caa0*/  MUFU.RCP R9, R9 ;  /* 0x0000000900097308 */ /* 0x002e640000001000 */
[----:B-1----:R-:W-:-:S06]  /*1cab0*/  IADD3 R2, R9, 0xffffffe, RZ ;  /* 0x0ffffffe09027810 */ /* 0x002fcc0007ffe0ff */
[----:B------:R1:W2:Y:S02]  /*1cac0*/  F2I.FTZ.U32.TRUNC.NTZ R3, R2 ;  /* 0x0000000200037305 */ /* 0x0002a4000021f000 */
[----:B-1----:R-:W-:Y:S01]  /*1cad0*/  MOV R2, RZ ;  /* 0x000000ff00027202 */ /* 0x002fe20000000f00 */
        /* <DEDUP_REMOVED lines=9> */
[----:B------:R-:W-:Y:S01]  /*1cb70*/  @!P0 IADD3 R7, R7, -R4, RZ ;  /* 0x8000000407078210 */ /* 0x000fe20007ffe0ff */
        /* <DEDUP_REMOVED lines=12> */
.L_x_2443:
[----:B------:R-:W-:Y:S01]  /*1cc40*/  MOV R17, RZ ;  /* 0x000000ff00117202 */ /* 0x000fe20000000f00 */
[----:B------:R-:W-:Y:S02]  /*1cc50*/  IMAD.U32 R16, RZ, RZ, UR6 ;  /* 0x00000006ff107e24 */ /* 0x000fe4000f8e00ff */
[----:B------:R-:W-:-:S07]  /*1cc60*/  IMAD.MOV.U32 R18, RZ, RZ, RZ ;  /* 0x000000ffff127224 */ /* 0x000fce00078e00ff */
.L_x_2448:
        /* <DEDUP_REMOVED lines=8> */
[----:B-1----:R-:W-:Y:S02]  /*1ccf0*/  MOV R0, 0x1 ;  /* 0x0000000100007802 */ /* 0x002fe40000000f00 */
        /* <DEDUP_REMOVED lines=11> */
[----:B-1----:R-:W-:Y:S01]  /*1cdb0*/  IMAD.MOV.U32 R0, RZ, RZ, 0x1 ;  /* 0x00000001ff007424 */ /* 0x002fe200078e00ff */
[----:B------:R-:W-:Y:S01]  /*1cdc0*/  LOP3.LUT R2, R2, 0xffffffbf, RZ, 0xc0, !PT ;  /* 0xffffffbf02027812 */ /* 0x000fe200078ec0ff */
[----:B------:R1:W-:Y:S01]  /*1cdd0*/  STL [R1+0x4], RZ ;  /* 0x000004ff01007387 */ /* 0x0003e20000100800 */
[----:B------:R-:W-:Y:S01]  /*1cde0*/  ULDC.64 UR36, c[0x0][0x198] ;  /* 0x0000660000247ab9 */ /* 0x000fe20000000a00 */
[----:B------:R-:W-:Y:S01]  /*1cdf0*/  ULDC UR39, c[0x0][0xc] ;  /* 0x0000030000277ab9 */ /* 0x000fe20000000800 */
[----:B------:R-:W-:Y:S01]  /*1ce00*/  LOP3.LUT R2, R2, 0xfffffffd, RZ, 0xc0, !PT ;  /* 0xfffffffd02027812 */ /* 0x000fe200078ec0ff */
[----:B------:R1:W-:Y:S04]  /*1ce10*/  STL [R1+0x10], R0 ;  /* 0x0000100001007387 */ /* 0x0003e80000100800 */
[----:B------:R1:W-:Y:S04]  /*1ce20*/  STL [R1+0x30], RZ ;  /* 0x000030ff01007387 */ /* 0x0003e80000100800 */
[----:B------:R1:W-:Y:S04]  /*1ce30*/  STL [R1], RZ ;  /* 0x000000ff01007387 */ /* 0x0003e80000100800 */
[----:B------:R1:W-:Y:S01]  /*1ce40*/  STL [R1+0xc], R0 ;  /* 0x00000c0001007387 */ /* 0x0003e20000100800 */
[----:B--2---:R-:W-:-:S02]  /*1ce50*/  R2UR UR4, R4 ;  /* 0x00000000040472ca */ /* 0x004fc400000e0000 */
[----:B------:R-:W2:Y:S11]  /*1ce60*/  S2R R4, SR_TID.X ;  /* 0x0000000000047919 */ /* 0x000eb60000002100 */
[----:B------:R-:W-:Y:S01]  /*1ce70*/  ULOP3.LUT UR38, UR4, 0x2, URZ, 0xfc, !UPT ;  /* 0x0000000204267892 */ /* 0x000fe2000f8efc3f */
[----:B--2---:R-:W-:-:S04]  /*1ce80*/  LOP3.LUT R4, R4, 0x7f, RZ, 0xc0, !PT ;  /* 0x0000007f04047812 */ /* 0x004fc800078ec0ff */
[C---:B------:R-:W-:Y:S02]  /*1ce90*/  ISETP.NE.AND P2, PT, R4.reuse, RZ, PT ;  /* 0x000000ff0400720c */ /* 0x040fe40003f45270 */
[----:B------:R-:W-:-:S11]  /*1cea0*/  ISETP.NE.OR P0, PT, R4, RZ, !P1 ;  /* 0x000000ff0400720c */ /* 0x000fd60004f05670 */
[----:B------:R-:W-:-:S04]  /*1ceb0*/  @P2 LOP3.LUT R2, R2, 0x2, RZ, 0xfc, !PT ;  /* 0x0000000202022812 */ /* 0x000fc800078efcff */
[----:B------:R-:W-:-:S05]  /*1cec0*/  @P0 LOP3.LUT R2, R2, 0x40, RZ, 0xfc, !PT ;  /* 0x0000004002020812 */ /* 0x000fca00078efcff */
[----:B------:R1:W-:Y:S02]  /*1ced0*/  STL [R1+0x14], R2 ;  /* 0x0000140201007387 */ /* 0x0003e40000100800 */
.L_x_2539:
[----:B-12---:R-:W1:Y:S02]  /*1cee0*/  LDC.64 R2, c[0x0][0xc60] ;  /* 0x00031800ff027b82 */ /* 0x006e640000000a00 */
[----:B-1----:R-:W-:-:S05]  /*1cef0*/  IMAD.WIDE R2, R19, 0x4, R2 ;  /* 0x0000000413027825 */ /* 0x002fca00078e0202 */
[----:B0-----:R-:W2:Y:S01]  /*1cf00*/  LDG.E R11, desc[UR56][R2.64] ;  /* 0x00000038020b7981 */ /* 0x001ea2000c1e1900 */
[----:B------:R-:W-:Y:S05]  /*1cf10*/  YIELD ;  /* 0x0000000000007946 */ /* 0x000fea0003800000 */
[----:B------:R-:W-:Y:S01]  /*1cf20*/  ULDC.64 UR4, c[0x0][0xa28] ;  /* 0x00028a0000047ab9 */ /* 0x000fe20000000a00 */
[----:B------:R-:W-:Y:S02]  /*1cf30*/  CS2R R8, SRZ ;  /* 0x0000000000087805 */ /* 0x000fe4000001ff00 */
[----:B------:R-:W-:Y:S01]  /*1cf40*/  ISETP.NE.U32.AND P0, PT, RZ, UR4, PT ;  /* 0x00000004ff007c0c */ /* 0x000fe2000bf05070 */
[----:B------:R-:W-:Y:S01]  /*1cf50*/  ULDC.64 UR8, c[0x0][0xa08] ;  /* 0x0002820000087ab9 */ /* 0x000fe20000000a00 */
[----:B------:R-:W-:-:S02]  /*1cf60*/  ULDC.64 UR10, c[0x0][0xa10] ;  /* 0x00028400000a7ab9 */ /* 0x000fc40000000a00 */
[----:B------:R-:W-:Y:S02]  /*1cf70*/  ISETP.NE.AND.EX P0, PT, RZ, UR5, PT, P0 ;  /* 0x00000005ff007c0c */ /* 0x000fe4000bf05300 */
[----:B--2---:R-:W-:Y:S01]  /*1cf80*/  SHF.R.S32.HI R0, RZ, 0x1f, R11 ;  /* 0x0000001fff007819 */ /* 0x004fe2000001140b */
[----:B------:R-:W-:-:S10]  /*1cf90*/  IMAD.SHL.U32 R15, R11, 0x4, RZ ;  /* 0x000000040b0f7824 */ /* 0x000fd400078e00ff */
[C---:B------:R-:W-:Y:S01]  /*1cfa0*/  @P0 LEA R2, P1, R11.reuse, UR4, 0x2 ;  /* 0x000000040b020c11 */ /* 0x040fe2000f8210ff */
[----:B------:R-:W-:Y:S03]  /*1cfb0*/  STL [R1+0x20], R11 ;  /* 0x0000200b01007387 */ /* 0x000fe60000100800 */
[----:B------:R-:W-:Y:S01]  /*1cfc0*/  @P0 LEA.HI.X R3, R11, UR5, R0, 0x2, P1 ;  /* 0x000000050b030c11 */ /* 0x000fe200088f1400 */
[----:B------:R-:W-:-:S04]  /*1cfd0*/  ULDC.64 UR4, c[0x0][0xa18] ;  /* 0x0002860000047ab9 */ /* 0x000fc80000000a00 */
[----:B------:R0:W5:Y:S01]  /*1cfe0*/  @P0 LDG.E R8, desc[UR56][R2.64] ;  /* 0x0000003802080981 */ /* 0x000162000c1e1900 */
[----:B------:R-:W-:Y:S02]  /*1cff0*/  ISETP.NE.U32.AND P0, PT, RZ, UR4, PT ;  /* 0x00000004ff007c0c */ /* 0x000fe4000bf05070 */
[----:B------:R-:W-:Y:S01]  /*1d000*/  SHF.L.U64.HI R14, R11, 0x2, R0 ;  /* 0x000000020b0e7819 */ /* 0x000fe20000010200 */
[----:B------:R-:W-:Y:S01]  /*1d010*/  STL [R1+0x28], R15 ;  /* 0x0000280f01007387 */ /* 0x000fe20000100800 */
[----:B------:R-:W-:Y:S01]  /*1d020*/  ISETP.NE.AND.EX P0, PT, RZ, UR5, PT, P0 ;  /* 0x00000005ff007c0c */ /* 0x000fe2000bf05300 */
[----:B------:R-:W-:Y:S02]  /*1d030*/  ULDC UR6, c[0x0][0x338] ;  /* 0x0000ce0000067ab9 */ /* 0x000fe40000000800 */
[----:B------:R-:W-:Y:S10]  /*1d040*/  STL [R1+0x2c], R14 ;  /* 0x00002c0e01007387 */ /* 0x000ff40000100800 */
[----:B------:R-:W-:-:S04]  /*1d050*/  @P0 IADD3 R12, P1, R15, UR4, RZ ;  /* 0x000000040f0c0c10 */ /* 0x000fc8000ff3e0ff */
[C---:B------:R-:W-:Y:S01]  /*1d060*/  @P0 IADD3.X R13, R14.reuse, UR5, RZ, P1, !PT ;  /* 0x000000050e0d0c10 */ /* 0x040fe20008ffe4ff */
[----:B------:R-:W-:Y:S02]  /*1d070*/  ULDC.64 UR4, c[0x0][0xa00] ;  /* 0x0002800000047ab9 */ /* 0x000fe40000000a00 */
[----:B------:R-:W-:Y:S02]  /*1d080*/  ISETP.NE.U32.AND P2, PT, RZ, UR4, PT ;  /* 0x00000004ff007c0c */ /* 0x000fe4000bf45070 */
[C---:B0-----:R-:W-:Y:S02]  /*1d090*/  IADD3 R2, P1, R15.reuse, UR4, RZ ;  /* 0x000000040f027c10 */ /* 0x041fe4000ff3e0ff */
[----:B------:R-:W-:Y:S02]  /*1d0a0*/  ISETP.NE.AND.EX P2, PT, RZ, UR5, PT, P2 ;  /* 0x00000005ff007c0c */ /* 0x000fe4000bf45320 */
[----:B------:R-:W-:Y:S01]  /*1d0b0*/  IADD3.X R3, R14, UR5, RZ, P1, !PT ;  /* 0x000000050e037c10 */ /* 0x000fe20008ffe4ff */
[----:B------:R-:W-:Y:S01]  /*1d0c0*/  ULDC UR4, c[0x0][0x288] ;  /* 0x0000a20000047ab9 */ /* 0x000fe20000000800 */
[----:B------:R-:W-:-:S02]  /*1d0d0*/  IADD3 R6, P1, R15, UR8, RZ ;  /* 0x000000080f067c10 */ /* 0x000fc4000ff3e0ff */
[----:B------:R-:W-:Y:S01]  /*1d0e0*/  MOV R10, UR4 ;  /* 0x00000004000a7c02 */ /* 0x000fe20008000f00 */
[----:B------:R-:W-:Y:S01]  /*1d0f0*/  ULDC.64 UR4, c[0x0][0x3f8] ;  /* 0x0000fe0000047ab9 */ /* 0x000fe20000000a00 */
[----:B------:R-:W-:-:S04]  /*1d100*/  IADD3.X R7, R14, UR9, RZ, P1, !PT ;  /* 0x000000090e077c10 */ /* 0x000fc80008ffe4ff */
[----:B------:R0:W5:Y:S04]  /*1d110*/  @P0 LDG.E R10, desc[UR56][R12.64] ;  /* 0x000000380c0a0981 */ /* 0x000168000c1e1900 */
[----:B------:R-:W2:Y:S01]  /*1d120*/  @P2 LDG.E R9, desc[UR56][R2.64] ;  /* 0x0000003802092981 */ /* 0x000ea2000c1e1900 */
[----:B------:R-:W-:Y:S01]  /*1d130*/  UISETP.NE.U32.AND UP0, UPT, UR4, URZ, UPT ;  /* 0x0000003f0400728c */ /* 0x000fe2000bf05070 */
[----:B------:R-:W-:Y:S02]  /*1d140*/  IADD3 R4, P1, R15, UR10, RZ ;  /* 0x0000000a0f047c10 */ /* 0x000fe4000ff3e0ff */
[----:B------:R-:W-:Y:S01]  /*1d150*/  ULDC UR4, c[0x0][0x404] ;  /* 0x0001010000047ab9 */ /* 0x000fe20000000800 */
[----:B------:R-:W-:Y:S01]  /*1d160*/  UISETP.NE.AND.EX UP0, UPT, UR5, URZ, UPT, UP0 ;  /* 0x0000003f0500728c */ /* 0x000fe2000bf05300 */
[----:B------:R-:W-:-:S02]  /*1d170*/  IADD3.X R5, R14, UR11, RZ, P1, !PT ;  /* 0x0000000b0e057c10 */ /* 0x000fc40008ffe4ff */
[----:B------:R-:W-:Y:S01]  /*1d180*/  ISETP.NE.U32.AND P1, PT, RZ, UR8, PT ;  /* 0x00000008ff007c0c */ /* 0x000fe2000bf25070 */
[----:B------:R-:W-:Y:S01]  /*1d190*/  USEL UR4, UR4, 0x1, UP0 ;  /* 0x0000000104047887 */ /* 0x000fe20008000000 */
[----:B------:R-:W-:Y:S02]  /*1d1a0*/  ULDC UR5, c[0x0][0x2e0] ;  /* 0x0000b80000057ab9 */ /* 0x000fe40000000800 */
[----:B------:R-:W-:Y:S01]  /*1d1b0*/  ISETP.NE.AND.EX P3, PT, RZ, UR9, PT, P1 ;  /* 0x00000009ff007c0c */ /* 0x000fe2000bf65310 */
[----:B------:R-:W-:Y:S01]  /*1d1c0*/  UIMAD UR4, UR4, UR5, URZ ;  /* 0x00000005040472a4 */ /* 0x000fe2000f8e023f */
[----:B------:R-:W-:Y:S01]  /*1d1d0*/  ISETP.NE.U32.AND P1, PT, RZ, UR10, PT ;  /* 0x0000000aff007c0c */ /* 0x000fe2000bf25070 */
[----:B------:R-:W-:-:S03]  /*1d1e0*/  IMAD.U32 R0, RZ, RZ, UR6 ;  /* 0x00000006ff007e24 */ /* 0x000fc6000f8e00ff */
[----:B------:R-:W-:Y:S01]  /*1d1f0*/  ISETP.NE.AND.EX P1, PT, RZ, UR11, PT, P1 ;  /* 0x0000000bff007c0c */ /* 0x000fe2000bf25310 */
[----:B--2---:R1:W-:Y:S02]  /*1d200*/  STL [R1+0x34], R9 ;  /* 0x0000340901007387 */ /* 0x0043e40000100800 */
[----:B-1----:R-:W-:Y:S01]  /*1d210*/  IMAD.U32 R9, RZ, RZ, UR4 ;  /* 0x00000004ff097e24 */ /* 0x002fe2000f8e00ff */
[----:B0-----:R-:W-:Y:S09]  /*1d220*/  @P0 BRA `(.L_x_2450) ;  /* 0x0000000000100947 */ /* 0x001ff20003800000 */
[----:B------:R-:W-:Y:S05]  /*1d230*/  @!P2 BRA `(.L_x_2450) ;  /* 0x00000000000ca947 */ /* 0x000fea0003800000 */
[----:B-----5:R-:W2:Y:S04]  /*1d240*/  LDG.E R10, desc[UR56][R2.64] ;  /* 0x00000038020a7981 */ /* 0x020ea8000c1e1900 */
[----:B------:R-:W2:Y:S02]  /*1d250*/  LDG.E R2, desc[UR56][R2.64+0x4] ;  /* 0x0000043802027981 */ /* 0x000ea4000c1e1900 */
[----:B--2---:R-:W-:-:S07]  /*1d260*/  IADD3 R10, -R10, R2, RZ ;  /* 0x000000020a0a7210 */ /* 0x004fce0007ffe1ff */
.L_x_2450:
[----:B------:R-:W-:Y:S01]  /*1d270*/  IMAD.MOV.U32 R2, RZ, RZ, RZ ;  /* 0x000000ffff027224 */ /* 0x000fe200078e00ff */
[----:B------:R-:W-:-:S05]  /*1d280*/  ULDC.64 UR4, c[0x0][0xa20] ;  /* 0x0002880000047ab9 */ /* 0x000fca0000000a00 */
[----:B------:R-:W2:Y:S01]  /*1d290*/  @P3 LDG.E R2, desc[UR56][R6.64] ;  /* 0x0000003806023981 */ /* 0x000ea2000c1e1900 */
[----:B------:R-:W-:-:S06]  /*1d2a0*/  IMAD.MOV.U32 R20, RZ, RZ, RZ ;  /* 0x000000ffff147224 */ /* 0x000fcc00078e00ff */
[----:B------:R0:W5:Y:S01]  /*1d2b0*/  @P1 LDG.E R20, desc[UR56][R4.64] ;  /* 0x0000003804141981 */ /* 0x000162000c1e1900 */
[----:B------:R-:W-:-:S04]  /*1d2c0*/  ISETP.NE.U32.AND P0, PT, RZ, UR4, PT ;  /* 0x00000004ff007c0c */ /* 0x000fc8000bf05070 */
[----:B------:R-:W-:Y:S02]  /*1d2d0*/  ISETP.NE.AND.EX P0, PT, RZ, UR5, PT, P0 ;  /* 0x00000005ff007c0c */ /* 0x000fe4000bf05300 */
[----:B--2--5:R-:W-:-:S05]  /*1d2e0*/  IADD3 R2, R2, R8, RZ ;  /* 0x0000000802027210 */ /* 0x024fca0007ffe0ff */
[----:B------:R0:W-:Y:S06]  /*1d2f0*/  STL [R1+0x8], R2 ;  /* 0x0000080201007387 */ /* 0x0001ec0000100800 */
[----:B------:R-:W-:Y:S05]  /*1d300*/  @!P0 BRA `(.L_x_2451) ;  /* 0x0000000000108947 */ /* 0x000fea0003800000 */
[----:B0-----:R-:W-:-:S04]  /*1d310*/  IADD3 R2, P0, R15, UR4, RZ ;  /* 0x000000040f027c10 */ /* 0x001fc8000ff1e0ff */
[----:B------:R-:W-:-:S05]  /*1d320*/  IADD3.X R3, R14, UR5, RZ, P0, !PT ;  /* 0x000000050e037c10 */ /* 0x000fca00087fe4ff */
[----:B------:R0:W5:Y:S01]  /*1d330*/  LDG.E R9, desc[UR56][R2.64] ;  /* 0x0000003802097981 */ /* 0x000162000c1e1900 */
[----:B------:R-:W-:Y:S05]  /*1d340*/  BRA `(.L_x_2452) ;  /* 0x0000000000107947 */ /* 0x000fea0003800000 */
.L_x_2451:
[----:B------:R-:W-:Y:S05]  /*1d350*/  @!P3 BRA `(.L_x_2452) ;  /* 0x00000000000cb947 */ /* 0x000fea0003800000 */
[----:B------:R-:W2:Y:S04]  /*1d360*/  LDG.E R9, desc[UR56][R6.64] ;  /* 0x0000003806097981 */ /* 0x000ea8000c1e1900 */
[----:B------:R-:W2:Y:S02]  /*1d370*/  LDG.E R6, desc[UR56][R6.64+0x4] ;  /* 0x0000043806067981 */ /* 0x000ea4000c1e1900 */
[----:B--2---:R-:W-:-:S07]  /*1d380*/  IMAD.IADD R9, R6, 0x1, -R9 ;  /* 0x0000000106097824 */ /* 0x004fce00078e0a09 */
.L_x_2452:
[----:B0-----:R-:W2:Y:S01]  /*1d390*/  @P1 LDG.E R2, desc[UR56][R4.64] ;  /* 0x0000003804021981 */ /* 0x001ea2000c1e1900 */
[----:B-----5:R-:W-:-:S03]  /*1d3a0*/  IMAD.IADD R9, R9, 0x1, -R8 ;  /* 0x0000000109097824 */ /* 0x020fc600078e0a08 */
[----:B------:R-:W2:Y:S01]  /*1d3b0*/  @P1 LDG.E R4, desc[UR56][R4.64+0x4] ;  /* 0x0000043804041981 */ /* 0x000ea2000c1e1900 */
[----:B------:R-:W-:Y:S01]  /*1d3c0*/  LEA R3, R17, 0xff, 0x7 ;  /* 0x000000ff11037811 */ /* 0x000fe200078e38ff */
[----:B------:R-:W-:Y:S01]  /*1d3d0*/  BSSY B0, `(.L_x_2453) ;  /* 0x00000f5000007945 */ /* 0x000fe20003800000 */
[----:B------:R-:W-:Y:S02]  /*1d3e0*/  PLOP3.LUT P2, PT, PT, PT, PT, 0x80, 0x0 ;  /* 0x000000000000781c */ /* 0x000fe40003f4f070 */
[----:B--2---:R-:W-:-:S05]  /*1d3f0*/  @P1 IADD3 R0, -R2, R4, RZ ;  /* 0x0000000402001210 */ /* 0x004fca0007ffe1ff */
[----:B------:R-:W-:-:S05]  /*1d400*/  IMAD.IADD R2, R9, 0x1, R0 ;  /* 0x0000000109027824 */ /* 0x000fca00078e0200 */
[C---:B------:R-:W-:Y:S01]  /*1d410*/  IADD3 R3, R2.reuse, R3, -R10 ;  /* 0x0000000302037210 */ /* 0x040fe20007ffe80a */
[----:B------:R-:W-:-:S05]  /*1d420*/  VIADD R2, R2, 0x7f ;  /* 0x0000007f02027836 */ /* 0x000fca0000000000 */
[----:B------:R-:W-:-:S04]  /*1d430*/  SHF.R.S32.HI R4, RZ, 0x1f, R2 ;  /* 0x0000001fff047819 */ /* 0x000fc80000011402 */
[----:B------:R-:W-:Y:S02]  /*1d440*/  LEA.HI R4, R4, R2, RZ, 0x7 ;  /* 0x0000000204047211 */ /* 0x000fe400078f38ff */
[----:B------:R-:W-:-:S04]  /*1d450*/  SHF.R.S32.HI R2, RZ, 0x1f, R3 ;  /* 0x0000001fff027819 */ /* 0x000fc80000011403 */
[----:B------:R-:W-:Y:S02]  /*1d460*/  LEA.HI R2, R2, R3, RZ, 0x7 ;  /* 0x0000000302027211 */ /* 0x000fe400078f38ff */
[----:B------:R-:W-:Y:S02]  /*1d470*/  SHF.R.S32.HI R4, RZ, 0x7, R4 ;  /* 0x00000007ff047819 */ /* 0x000fe40000011404 */
[----:B------:R-:W-:-:S04]  /*1d480*/  SHF.R.S32.HI R2, RZ, 0x7, R2 ;  /* 0x00000007ff027819 */ /* 0x000fc80000011402 */
[----:B------:R-:W-:-:S04]  /*1d490*/  VIMNMX R6, R4, R2, PT ;  /* 0x0000000204067248 */ /* 0x000fc80003fe0100 */
[----:B------:R-:W-:Y:S01]  /*1d4a0*/  LEA R2, R6, -R9, 0x7 ;  /* 0x8000000906027211 */ /* 0x000fe200078e38ff */
[----:B------:R-:W-:-:S03]  /*1d4b0*/  IMAD.MOV R9, RZ, RZ, -R9 ;  /* 0x000000ffff097224 */ /* 0x000fc600078e0a09 */
[----:B------:R-:W-:Y:S02]  /*1d4c0*/  VIMNMX R0, R2, R0, PT ;  /* 0x0000000002007248 */ /* 0x000fe40003fe0100 */
[----:B------:R-:W-:-:S04]  /*1d4d0*/  VIMNMX R9, RZ, R9, !PT ;  /* 0x00000009ff097248 */ /* 0x000fc80007fe0100 */
[----:B------:R-:W-:Y:S02]  /*1d4e0*/  ISETP.GT.AND P0, PT, R0, R9, PT ;  /* 0x000000090000720c */ /* 0x000fe40003f04270 */
[----:B------:R-:W-:-:S11]  /*1d4f0*/  SHF.R.U32.HI R3, RZ, 0x7, R9 ;  /* 0x00000007ff037819 */ /* 0x000fd60000011609 */
[----:B------:R-:W-:-:S05]  /*1d500*/  @P0 VIADD R0, R0, 0x7f ;  /* 0x0000007f00000836 */ /* 0x000fca0000000000 */
[----:B------:R-:W-:Y:S01]  /*1d510*/  @P0 SHF.R.S32.HI R2, RZ, 0x1f, R0 ;  /* 0x0000001fff020819 */ /* 0x000fe20000011400 */
[----:B------:R0:W-:Y:S03]  /*1d520*/  STL [R1+0x24], R6 ;  /* 0x0000240601007387 */ /* 0x0001e60000100800 */
[----:B------:R-:W-:Y:S02]  /*1d530*/  @P0 LEA.HI R2, R2, R0, RZ, 0x7 ;  /* 0x0000000002020211 */ /* 0x000fe400078f38ff */
[----:B------:R-:W-:Y:S02]  /*1d540*/  MOV R5, R3 ;  /* 0x0000000300057202 */ /* 0x000fe40000000f00 */
[----:B------:R-:W-:-:S04]  /*1d550*/  @P0 SHF.R.S32.HI R5, RZ, 0x7, R2 ;  /* 0x00000007ff050819 */ /* 0x000fc80000011402 */
[----:B------:R-:W-:-:S13]  /*1d560*/  ISETP.GT.AND P0, PT, R5, R3, PT ;  /* 0x000000030500720c */ /* 0x000fda0003f04270 */
[----:B0-----:R-:W-:Y:S05]  /*1d570*/  @!P0 BRA `(.L_x_2454) ;  /* 0x0000000c00688947 */ /* 0x001fea0003800000 */
[----:B------:R-:W0:Y:S01]  /*1d580*/  LDC R0, c[0x0][0x428] ;  /* 0x00010a00ff007b82 */ /* 0x000e220000000800 */
[----:B------:R-:W-:Y:S01]  /*1d590*/  UMOV UR4, 0xffffffff ;  /* 0xffffffff00047882 */ /* 0x000fe20000000000 */
[----:B------:R-:W-:Y:S01]  /*1d5a0*/  IMAD.MOV.U32 R2, RZ, RZ, R18 ;  /* 0x000000ffff027224 */ /* 0x000fe200078e0012 */
[----:B0-----:R-:W-:-:S13]  /*1d5b0*/  ISETP.NE.AND P0, PT, R0, 0x1, PT ;  /* 0x000000010000780c */ /* 0x001fda0003f05270 */
[----:B------:R-:W0:Y:S08]  /*1d5c0*/  @P0 LDC R0, c[0x0][0x42c] ;  /* 0x00010b00ff000b82 */ /* 0x000e300000000800 */
[----:B------:R-:W1:Y:S01]  /*1d5d0*/  @P0 LDC R4, c[0x0][0x430] ;  /* 0x00010c00ff040b82 */ /* 0x000e620000000800 */
[----:B0-----:R-:W-:-:S05]  /*1d5e0*/  @P0 IMAD.HI.U32 R0, R18, R0, RZ ;  /* 0x0000000012000227 */ /* 0x001fca00078e00ff */
[----:B-1----:R-:W-:Y:S02]  /*1d5f0*/  @P0 SHF.R.U32.HI R2, RZ, R4, R0 ;  /* 0x00000004ff020219 */ /* 0x002fe40000011600 */
[----:B------:R-:W-:Y:S01]  /*1d600*/  SEL R0, R11, RZ, !P1 ;  /* 0x000000ff0b007207 */ /* 0x000fe20004800000 */
[----:B------:R-:W-:Y:S06]  /*1d610*/  BRA.DIV UR4, `(.L_x_2455) ;  /* 0x0000005a04e47947 */ /* 0x000fec000b800000 */
.L_x_2606:
[----:B------:R-:W-:-:S03]  /*1d620*/  UMOV UR4, 0xffffffff ;  /* 0xffffffff00047882 */ /* 0x000fc60000000000 */
[----:B------:R-:W-:Y:S05]  /*1d630*/  BRA.DIV UR4, `(.L_x_2456) ;  /* 0x0000005e04107947 */ /* 0x000fea000b800000 */
[----:B------:R-:W-:-:S13]  /*1d640*/  ELECT P6, URZ, PT ;  /* 0x00000000003f782f */ /* 0x000fda00038c0000 */
.L_x_2609:
[----:B------:R-:W2:Y:S01]  /*1d650*/  LDL R4, [R1+0x30] ;  /* 0x0000300001047983 */ /* 0x000ea20000100800 */
[----:B------:R-:W-:Y:S01]  /*1d660*/  MOV R7, 0x400 ;  /* 0x0000040000077802 */ /* 0x000fe20000000f00 */
[----:B------:R-:W-:Y:S01]  /*1d670*/  BSSY B1, `(.L_x_2457) ;  /* 0x000000a000017945 */ /* 0x000fe20003800000 */
[----:B--2---:R-:W-:-:S05]  /*1d680*/  VIADD R4, R4, 0x1 ;  /* 0x0000000104047836 */ /* 0x004fca0000000000 */
[----:B------:R-:W-:-:S04]  /*1d690*/  LEA.HI R6, R4, R4, RZ, 0x1 ;  /* 0x0000000404067211 */ /* 0x000fc800078f08ff */
[----:B------:R-:W-:-:S04]  /*1d6a0*/  LOP3.LUT R6, R6, 0xfffffffe, RZ, 0xc0, !PT ;  /* 0xfffffffe06067812 */ /* 0x000fc800078ec0ff */
[----:B------:R-:W-:Y:S02]  /*1d6b0*/  IADD3 R6, R4, -R6, RZ ;  /* 0x8000000604067210 */ /* 0x000fe40007ffe0ff */
[----:B------:R-:W0:Y:S02]  /*1d6c0*/  S2R R4, SR_CgaCtaId ;  /* 0x0000000000047919 */ /* 0x000e240000008800 */
[----:B------:R-:W-:Y:S02]  /*1d6d0*/  SHF.L.U32 R6, R6, 0x1f, RZ ;  /* 0x0000001f06067819 */ /* 0x000fe400000006ff */
[----:B0-----:R-:W-:-:S04]  /*1d6e0*/  LEA R4, R4, R7, 0x18 ;  /* 0x0000000704047211 */ /* 0x001fc800078ec0ff */
[----:B------:R-:W0:Y:S02]  /*1d6f0*/  SYNCS.PHASECHK.TRANS64.TRYWAIT P0, [R4+URZ+0x34820], R6 ;  /* 0x03482006040075a7 */ /* 0x000e24000800017f */
[----:B0-----:R-:W-:Y:S05]  /*1d700*/  @!P0 BRA `(.L_x_2458) ;  /* 0x0000005800fc8947 */ /* 0x001fea0003800000 */
.L_x_2610:
[----:B------:R-:W-:Y:S05]  /*1d710*/  BSYNC B1 ;  /* 0x0000000000017941 */ /* 0x000fea0003800000 */
.L_x_2457:
        /* <DEDUP_REMOVED lines=8> */
.L_x_2611:
        /* <DEDUP_REMOVED lines=11> */
.L_x_2462:
        /* <DEDUP_REMOVED lines=12> */
[----:B------:R-:W-:Y:S02]  /*1d910*/  R2UR UR8, R7 ;  /* 0x00000000070872ca */ /* 0x000fe400000e0000 */
[----:B------:R-:W-:-:S05]  /*1d920*/  LEA R7, R5, R20, 0x7 ;  /* 0x0000001405077211 */ /* 0x000fca00078e38ff */
[----:B------:R-:W-:-:S05]  /*1d930*/  VIADD R7, R7, 0xffffff80 ;  /* 0xffffff8007077836 */ /* 0x000fca0000000000 */
[----:B------:R-:W-:Y:S01]  /*1d940*/  R2UR UR11, R7 ;  /* 0x00000000070b72ca */ /* 0x000fe200000e0000 */
[----:B------:R-:W-:Y:S02]  /*1d950*/  UIADD3 UR14, UR8, 0x1c400, URZ ;  /* 0x0001c400080e7890 */ /* 0x000fe4000fffe03f */
[----:B------:R-:W-:Y:S02]  /*1d960*/  UIADD3 UR15, UR8, 0x20400, URZ ;  /* 0x00020400080f7890 */ /* 0x000fe4000fffe03f */
[----:B------:R-:W-:-:S03]  /*1d970*/  UIADD3 UR16, UR8, 0x24400, URZ ;  /* 0x0002440008107890 */ /* 0x000fc6000fffe03f */
[----:B------:R-:W-:Y:S01]  /*1d980*/  UMOV UR8, UR14 ;  /* 0x0000000e00087c82 */ /* 0x000fe20008000000 */
[----:B------:R-:W-:-:S04]  /*1d990*/  UMOV UR14, 0x80 ;  /* 0x00000080000e7882 */ /* 0x000fc80000000000 */
        /* <DEDUP_REMOVED lines=9> */
.L_x_2612:
        /* <DEDUP_REMOVED lines=8> */
.L_x_2464:
        /* <DEDUP_REMOVED lines=14> */
[----:B------:R-:W-:Y:S01]  /*1db90*/  R2UR UR8, R6 ;  /* 0x00000000060872ca */ /* 0x000fe200000e0000 */
[----:B------:R-:W-:-:S04]  /*1dba0*/  IMAD.MOV.U32 R6, RZ, RZ, 0x6000 ;  /* 0x00006000ff067424 */ /* 0x000fc800078e00ff */
[----:B------:R-:W-:-:S04]  /*1dbb0*/  IMAD R6, R8, R6, 0x2000 ;  /* 0x0000200008067424 */ /* 0x000fc800078e0206 */
[----:B------:R-:W-:-:S04]  /*1dbc0*/  IMAD R6, R8, -0x2000, R6 ;  /* 0xffffe00008067824 */ /* 0x000fc800078e0206 */
[----:B------:R0:W-:Y:S01]  /*1dbd0*/  UTMALDG.4D [UR8], [UR4], desc[UR6] ;  /* 0x00000608040075b4 */ /* 0x0001e20008019000 */
[----:B------:R-:W-:-:S13]  /*1dbe0*/  R2UR UR14, R6 ;  /* 0x00000000060e72ca */ /* 0x000fda00000e0000 */
[----:B------:R-:W-:-:S03]  /*1dbf0*/  ULEA UR14, UR14, UR15, 0x1 ;  /* 0x0000000f0e0e7291 */ /* 0x000fc6000f8e083f */
[----:B------:R-:W-:Y:S02]  /*1dc00*/  UMOV UR15, 0x40 ;  /* 0x00000040000f7882 */ /* 0x000fe40000000000 */
[----:B0-----:R-:W-:Y:S02]  /*1dc10*/  UMOV UR10, UR15 ;  /* 0x0000000f000a7c82 */ /* 0x001fe40008000000 */
[----:B------:R-:W-:Y:S02]  /*1dc20*/  UMOV UR8, UR14 ;  /* 0x0000000e00087c82 */ /* 0x000fe40008000000 */
[----:B------:R1:W-:Y:S02]  /*1dc30*/  UTMALDG.4D [UR8], [UR4], desc[UR6] ;  /* 0x00000608040075b4 */ /* 0x0003e40008019000 */
[----:B-1----:R-:W-:Y:S01]  /*1dc40*/  NOP ;  /* 0x0000000000007918 */ /* 0x002fe20000000000 */
.L_x_2460:
[----:B------:R-:W-:Y:S05]  /*1dc50*/  BSYNC B1 ;  /* 0x0000000000017941 */ /* 0x000fea0003800000 */
.L_x_2459:
[----:B0-----:R-:W2:Y:S04]  /*1dc60*/  LDL.LU R6, [R1+0x4] ;  /* 0x0000040001067983 */ /* 0x001ea80000300800 */
[----:B------:R-:W3:Y:S01]  /*1dc70*/  LDL.LU R8, [R1+0x10] ;  /* 0x0000100001087983 */ /* 0x000ee20000300800 */
[----:B------:R-:W-:Y:S02]  /*1dc80*/  PLOP3.LUT P2, PT, PT, PT, PT, 0x8, 0x0 ;  /* 0x000000000000781c */ /* 0x000fe40003f4e170 */
[----:B--2---:R-:W-:-:S04]  /*1dc90*/  IADD3 R6, R6, 0x1, RZ ;  /* 0x0000000106067810 */ /* 0x004fc80007ffe0ff */
[----:B------:R-:W-:-:S04]  /*1dca0*/  ISETP.NE.AND P0, PT, R6, 0x2, PT ;  /* 0x000000020600780c */ /* 0x000fc80003f05270 */
[----:B------:R-:W-:Y:S02]  /*1dcb0*/  SEL R7, RZ, 0x1, P0 ;  /* 0x00000001ff077807 */ /* 0x000fe40000000000 */
[----:B------:R-:W-:Y:S01]  /*1dcc0*/  SEL R9, R6, RZ, P0 ;  /* 0x000000ff06097207 */ /* 0x000fe20000000000 */
[----:B------:R-:W-:Y:S01]  /*1dcd0*/  VIADD R6, R5, 0xfffffffe ;  /* 0xfffffffe05067836 */ /* 0x000fe20000000000 */
[----:B---3--:R-:W-:-:S03]  /*1dce0*/  LOP3.LUT R8, R8, R7, RZ, 0x3c, !PT ;  /* 0x0000000708087212 */ /* 0x008fc600078e3cff */
[----:B------:R0:W-:Y:S01]  /*1dcf0*/  STL [R1+0x4], R9 ;  /* 0x0000040901007387 */ /* 0x0001e20000100800 */
[----:B------:R-:W-:-:S03]  /*1dd00*/  ISETP.GE.AND P0, PT, R6, R3, PT ;  /* 0x000000030600720c */ /* 0x000fc60003f06270 */
[----:B------:R0:W-:Y:S10]  /*1dd10*/  STL [R1+0x10], R8 ;  /* 0x0000100801007387 */ /* 0x0001f40000100800 */
[----:B0-----:R-:W-:Y:S05]  /*1dd20*/  @!P0 BRA `(.L_x_2454) ;  /* 0x00000004007c8947 */ /* 0x001fea0003800000 */
[C---:B------:R-:W-:Y:S01]  /*1dd30*/  IMAD R6, R5.reuse, 0x80, R20 ;  /* 0x0000008005067824 */ /* 0x040fe200078e0214 */
[----:B------:R-:W-:-:S03]  /*1dd40*/  IADD3 R5, R5, -0x1, RZ ;  /* 0xffffffff05057810 */ /* 0x000fc60007ffe0ff */
[----:B------:R-:W-:-:S07]  /*1dd50*/  VIADD R6, R6, 0xffffff00 ;  /* 0xffffff0006067836 */ /* 0x000fce0000000000 */
.L_x_2471:
[----:B------:R-:W-:Y:S05]  /*1dd60*/  YIELD ;  /* 0x0000000000007946 */ /* 0x000fea0003800000 */
[----:B------:R-:W-:Y:S04]  /*1dd70*/  BSSY B1, `(.L_x_2465) ;  /* 0x000004d000017945 */ /* 0x000fe80003800000 */
[----:B0-----:R-:W-:Y:S05]  /*1dd80*/  @!P6 BRA `(.L_x_2466) ;  /* 0x00000004002ce947 */ /* 0x001fea0003800000 */
[----:B------:R-:W2:Y:S04]  /*1dd90*/  LDL R7, [R1+0x4] ;  /* 0x0000040001077983 */ /* 0x000ea80000100800 */
[----:B------:R-:W3:Y:S01]  /*1dda0*/  LDL R8, [R1+0x10] ;  /* 0x0000100001087983 */ /* 0x000ee20000100800 */
[----:B--2---:R-:W-:Y:S01]  /*1ddb0*/  IMAD R7, R7, 0x8, R4 ;  /* 0x0000000807077824 */ /* 0x004fe200078e0204 */
[----:B---3--:R-:W-:-:S04]  /*1ddc0*/  SHF.L.U32 R8, R8, 0x1f, RZ ;  /* 0x0000001f08087819 */ /* 0x008fc800000006ff */
[----:B------:R-:W0:Y:S02]  /*1ddd0*/  SYNCS.PHASECHK.TRANS64.TRYWAIT P0, [R7+URZ+0x348a0], R8 ;  /* 0x0348a008070075a7 */ /* 0x000e24000800017f */
[----:B0-----:R-:W-:Y:S05]  /*1dde0*/  @!P0 BRA `(.L_x_2467) ;  /* 0x0000005400808947 */ /* 0x001fea0003800000 */
.L_x_2613:
        /* <DEDUP_REMOVED lines=11> */
.L_x_2468:
        /* <DEDUP_REMOVED lines=28> */
.L_x_2614:
        /* <DEDUP_REMOVED lines=8> */
.L_x_2470:
        /* <DEDUP_REMOVED lines=22> */
.L_x_2466:
[----:B------:R-:W-:Y:S05]  /*1e240*/  BSYNC B1 ;  /* 0x0000000000017941 */ /* 0x000fea0003800000 */
.L_x_2465:
        /* <DEDUP_REMOVED lines=13> */
.L_x_2454:
[----:B------:R-:W-:Y:S05]  /*1e320*/  BSYNC B0 ;  /* 0x0000000000007941 */ /* 0x000fea0003800000 */
.L_x_2453:
        /* <DEDUP_REMOVED lines=23> */
.L_x_2473:
        /* <DEDUP_REMOVED lines=11> */
[----:B------:R-:W-:Y:S01]  /*1e550*/  MOV R4, UR6 ;  /* 0x0000000600047c02 */ /* 0x000fe20008000f00 */
[----:B------:R-:W-:Y:S01]  /*1e560*/  IMAD.U32 R5, RZ, RZ, UR7 ;  /* 0x00000007ff057e24 */ /* 0x000fe2000f8e00ff */
[----:B------:R-:W1:Y:S01]  /*1e570*/  LDC.64 R2, c[0x4][R2] ;  /* 0x0100000002027b82 */ /* 0x000e620000000a00 */
[----:B------:R-:W-:Y:S01]  /*1e580*/  IMAD.U32 R6, RZ, RZ, UR8 ;  /* 0x00000008ff067e24 */ /* 0x000fe2000f8e00ff */
[----:B------:R-:W-:Y:S01]  /*1e590*/  MOV R7, UR9 ;  /* 0x0000000900077c02 */ /* 0x000fe20008000f00 */
[----:B------:R-:W-:Y:S01]  /*1e5a0*/  IMAD.U32 R10, RZ, RZ, UR4 ;  /* 0x00000004ff0a7e24 */ /* 0x000fe2000f8e00ff */
[----:B0-----:R-:W-:Y:S01]  /*1e5b0*/  MOV R8, 0x70 ;  /* 0x0000007000087802 */ /* 0x001fe20000000f00 */
[----:B------:R-:W-:-:S02]  /*1e5c0*/  IMAD.U32 R11, RZ, RZ, UR5 ;  /* 0x00000005ff0b7e24 */ /* 0x000fc4000f8e00ff */
[----:B------:R-:W-:Y:S02]  /*1e5d0*/  IMAD.MOV.U32 R12, RZ, RZ, 0x1 ;  /* 0x00000001ff0c7424 */ /* 0x000fe400078e00ff */
[----:B------:R-:W-:-:S07]  /*1e5e0*/  IMAD.MOV.U32 R13, RZ, RZ, RZ ;  /* 0x000000ffff0d7224 */ /* 0x000fce00078e00ff */
[----:B------:R-:W-:-:S07]  /*1e5f0*/  LEPC R20, `(.L_x_2475) ;  /* 0x000000001014794e */ /* 0x000fce0000000000 */
[----:B-1----:R-:W-:Y:S05]  /*1e600*/  CALL.ABS.NOINC R2 ;  /* 0x0000000002007343 */ /* 0x002fea0003c00000 */
.L_x_2475:
        /* <DEDUP_REMOVED lines=12> */
[----:B------:R-:W-:Y:S01]  /*1e6d0*/  MOV R11, UR5 ;  /* 0x00000005000b7c02 */ /* 0x000fe20008000f00 */
[----:B------:R-:W-:Y:S01]  /*1e6e0*/  IMAD.U32 R7, RZ, RZ, UR9 ;  /* 0x00000009ff077e24 */ /* 0x000fe2000f8e00ff */
[----:B------:R-:W-:Y:S01]  /*1e6f0*/  MOV R13, RZ ;  /* 0x000000ff000d7202 */ /* 0x000fe20000000f00 */
[----:B------:R-:W-:-:S02]  /*1e700*/  IMAD.U32 R10, RZ, RZ, UR4 ;  /* 0x00000004ff0a7e24 */ /* 0x000fc4000f8e00ff */
[----:B0-----:R-:W-:Y:S02]  /*1e710*/  IMAD.MOV.U32 R8, RZ, RZ, 0x70 ;  /* 0x00000070ff087424 */ /* 0x001fe400078e00ff */
[----:B-1----:R-:W-:-:S07]  /*1e720*/  IMAD.MOV.U32 R12, RZ, RZ, 0x1 ;  /* 0x00000001ff0c7424 */ /* 0x002fce00078e00ff */
[----:B------:R-:W-:-:S07]  /*1e730*/  LEPC R20, `(.L_x_2477) ;  /* 0x000000001014794e */ /* 0x000fce0000000000 */
[----:B--2---:R-:W-:Y:S05]  /*1e740*/  CALL.ABS.NOINC R2 ;  /* 0x0000000002007343 */ /* 0x004fea0003c00000 */
.L_x_2477:
[----:B------:R-:W-:Y:S01]  /*1e750*/  MOV R2, 0x0 ;  /* 0x0000000000027802 */ /* 0x000fe20000000f00 */
[----:B------:R-:W-:Y:S01]  /*1e760*/  ULDC.64 UR4, c[0x4][0x108] ;  /* 0x0100420000047ab9 */ /* 0x000fe20000000a00 */
[----:B------:R-:W-:Y:S01]  /*1e770*/  ULDC.64 UR6, c[0x4][0x110] ;  /* 0x0100440000067ab9 */ /* 0x000fe20000000a00 */
[----:B------:R-:W-:Y:S01]  /*1e780*/  ULDC.64 UR8, c[0x4][0x70] ;  /* 0x01001c0000087ab9 */ /* 0x000fe20000000a00 */
[----:B------:R-:W-:Y:S01]  /*1e790*/  IMAD.U32 R4, RZ, RZ, UR4 ;  /* 0x00000004ff047e24 */ /* 0x000fe2000f8e00ff */
[----:B------:R-:W-:Y:S01]  /*1e7a0*/  MOV R6, UR6 ;  /* 0x0000000600067c02 */ /* 0x000fe20008000f00 */
[----:B------:R-:W0:Y:S01]  /*1e7b0*/  LDC.64 R2, c[0x4][R2] ;  /* 0x0100000002027b82 */ /* 0x000e220000000a00 */
[----:B------:R-:W-:Y:S01]  /*1e7c0*/  IMAD.U32 R5, RZ, RZ, UR5 ;  /* 0x00000005ff057e24 */ /* 0x000fe2000f8e00ff */
[----:B------:R-:W-:Y:S01]  /*1e7d0*/  MOV R11, UR9 ;  /* 0x00000009000b7c02 */ /* 0x000fe20008000f00 */
[----:B------:R-:W-:Y:S01]  /*1e7e0*/  IMAD.U32 R7, RZ, RZ, UR7 ;  /* 0x00000007ff077e24 */ /* 0x000fe2000f8e00ff */
[----:B------:R-:W-:Y:S01]  /*1e7f0*/  MOV R13, RZ ;  /* 0x000000ff000d7202 */ /* 0x000fe20000000f00 */
[----:B------:R-:W-:-:S02]  /*1e800*/  IMAD.U32 R10, RZ, RZ, UR8 ;  /* 0x00000008ff0a7e24 */ /* 0x000fc4000f8e00ff */
[----:B------:R-:W-:Y:S02]  /*1e810*/  IMAD.MOV.U32 R8, RZ, RZ, 0x70 ;  /* 0x00000070ff087424 */ /* 0x000fe400078e00ff */
[----:B------:R-:W-:-:S07]  /*1e820*/  IMAD.MOV.U32 R12, RZ, RZ, 0x1 ;  /* 0x00000001ff0c7424 */ /* 0x000fce00078e00ff */
[----:B------:R-:W-:-:S07]  /*1e830*/  LEPC R20, `(.L_x_2476) ;  /* 0x000000001014794e */ /* 0x000fce0000000000 */
[----:B0-----:R-:W-:Y:S05]  /*1e840*/  CALL.ABS.NOINC R2 ;  /* 0x0000000002007343 */ /* 0x001fea0003c00000 */
.L_x_2476:
        /* <DEDUP_REMOVED lines=19> */
[----:B------:R-:W-:Y:S01]  /*1e980*/  PLOP3.LUT P1, PT, P6, PT, PT, 0x8, 0x0 ;  /* 0x000000000000781c */ /* 0x000fe2000372e170 */
[----:B-1----:R-:W-:Y:S02]  /*1e990*/  IMAD R3, R17, 0x80, R4 ;  /* 0x0000008011037824 */ /* 0x002fe400078e0204 */
[----:B------:R-:W1:Y:S02]  /*1e9a0*/  LDC R4, c[0x0][0x428] ;  /* 0x00010a00ff047b82 */ /* 0x000e640000000800 */
[----:B-1----:R-:W-:Y:S02]  /*1e9b0*/  ISETP.NE.AND P0, PT, R4, 0x1, PT ;  /* 0x000000010400780c */ /* 0x002fe40003f05270 */
[----:B------:R-:W-:-:S11]  /*1e9c0*/  MOV R4, R18 ;  /* 0x0000001200047202 */ /* 0x000fd60000000f00 */
[----:B------:R-:W1:Y:S08]  /*1e9d0*/  @P0 LDC R5, c[0x0][0x42c] ;  /* 0x00010b00ff050b82 */ /* 0x000e700000000800 */
[----:B------:R-:W2:Y:S01]  /*1e9e0*/  @P0 LDC R2, c[0x0][0x430] ;  /* 0x00010c00ff020b82 */ /* 0x000ea20000000800 */
[----:B-1----:R-:W-:-:S05]  /*1e9f0*/  @P0 IMAD.HI.U32 R5, R18, R5, RZ ;  /* 0x0000000512050227 */ /* 0x002fca00078e00ff */
[----:B--2---:R-:W-:Y:S02]  /*1ea00*/  @P0 SHF.R.U32.HI R4, RZ, R2, R5 ;  /* 0x00000002ff040219 */ /* 0x004fe40000011605 */
[----:B------:R-:W-:-:S04]  /*1ea10*/  ISETP.NE.U32.AND P0, PT, RZ, UR4, PT ;  /* 0x00000004ff007c0c */ /* 0x000fc8000bf05070 */
[----:B------:R-:W-:-:S04]  /*1ea20*/  ISETP.NE.AND.EX P0, PT, RZ, UR5, PT, P0 ;  /* 0x00000005ff007c0c */ /* 0x000fc8000bf05300 */
[----:B------:R-:W-:-:S09]  /*1ea30*/  SEL R2, R6, RZ, !P0 ;  /* 0x000000ff06027207 */ /* 0x000fd20004000000 */
.L_x_2478:
        /* <DEDUP_REMOVED lines=16> */
.L_x_2479:
        /* <DEDUP_REMOVED lines=15> */
.L_x_2480:
        /* <DEDUP_REMOVED lines=10> */
[----:B0-----:R-:W0:Y:S01]  /*1ecd0*/  LDC.64 R8, c[0x0][0x3f8] ;  /* 0x0000fe00ff087b82 */ /* 0x001e220000000a00 */
[----:B------:R-:W-:Y:S02]  /*1ece0*/  ULDC.64 UR4, c[0x0][0xa08] ;  /* 0x0002820000047ab9 */ /* 0x000fe40000000a00 */
[----:B0-----:R-:W-:Y:S01]  /*1ecf0*/  LOP3.LUT P0, RZ, R8, UR4, RZ, 0xfc, !PT ;  /* 0x0000000408ff7c12 */ /* 0x001fe2000f80fcff */
[----:B------:R-:W-:-:S03]  /*1ed00*/  UMOV UR4, 0xffffffff ;  /* 0xffffffff00047882 */ /* 0x000fc60000000000 */
[----:B------:R-:W-:-:S04]  /*1ed10*/  LOP3.LUT P0, RZ, R9, UR5, RZ, 0xfc, P0 ;  /* 0x0000000509ff7c12 */ /* 0x000fc8000800fcff */
[----:B-----5:R-:W-:Y:S01]  /*1ed20*/  SEL R6, R0, RZ, !P0 ;  /* 0x000000ff00067207 */ /* 0x020fe20004000000 */
[----:B--2---:R-:W-:Y:S01]  /*1ed30*/  VIADD R5, R5, 0xffffffff ;  /* 0xffffffff05057836 */ /* 0x004fe20000000000 */
[----:B------:R-:W-:Y:S07]  /*1ed40*/  BRA.DIV UR4, `(.L_x_2481) ;  /* 0x0000004604d07947 */ /* 0x000fee000b800000 */
.L_x_2617:
[----:B------:R-:W-:Y:S01]  /*1ed50*/  UMOV UR4, 0xffffffff ;  /* 0xffffffff00047882 */ /* 0x000fe20000000000 */
[----:B------:R-:W-:Y:S02]  /*1ed60*/  SHF.R.S32.HI R17, RZ, 0x1f, R0 ;  /* 0x0000001fff117819 */ /* 0x000fe40000011400 */
[----:B------:R-:W-:Y:S05]  /*1ed70*/  BRA.DIV UR4, `(.L_x_2482) ;  /* 0x0000004604f87947 */ /* 0x000fea000b800000 */
[----:B------:R-:W-:-:S13]  /*1ed80*/  ELECT P6, URZ, PT ;  /* 0x00000000003f782f */ /* 0x000fda00038c0000 */
.L_x_2620:
[----:B------:R-:W-:Y:S05]  /*1ed90*/  @!P6 BRA `(.L_x_2483) ;  /* 0x000000040024e947 */ /* 0x000fea0003800000 */
[----:B------:R-:W-:-:S04]  /*1eda0*/  ISETP.NE.U32.AND P0, PT, R8, RZ, PT ;  /* 0x000000ff0800720c */ /* 0x000fc80003f05070 */
        /* <DEDUP_REMOVED lines=19> */
.L_x_2484:
        /* <DEDUP_REMOVED lines=9> */
.L_x_2621:
        /* <DEDUP_REMOVED lines=11> */
.L_x_2486:
        /* <DEDUP_REMOVED lines=33> */
.L_x_2483:
        /* <DEDUP_REMOVED lines=42> */
[----:B------:R-:W-:-:S04]  /*1f4d0*/  LOP3.LUT R2, R2, 0xfffffffe, RZ, 0xc0, !PT ;  /* 0xfffffffe02027812 */ /* 0x000fc800078ec0ff */
[----:B------:R-:W-:-:S04]  /*1f4e0*/  IADD3 R2, R12, -R2, RZ ;  /* 0x800000020c027210 */ /* 0x000fc80007ffe0ff */
[----:B------:R-:W-:-:S04]  /*1f4f0*/  SHF.L.U32 R2, R2, 0x1f, RZ ;  /* 0x0000001f02027819 */ /* 0x000fc800000006ff */
[----:B------:R-:W1:Y:S02]  /*1f500*/  SYNCS.PHASECHK.TRANS64.TRYWAIT P0, [R10+URZ+0x34820], R2 ;  /* 0x034820020a0075a7 */ /* 0x000e64000800017f */
[----:B01----:R-:W-:Y:S05]  /*1f510*/  @!P0 BRA `(.L_x_2488) ;  /* 0x0000004000448947 */ /* 0x003fea0003800000 */
.L_x_2622:
[----:B------:R-:W-:Y:S05]  /*1f520*/  BSYNC B0 ;  /* 0x0000000000007941 */ /* 0x000fea0003800000 */
.L_x_2487:
[----:B0-----:R-:W2:Y:S01]  /*1f530*/  LDL R3, [R1+0x24] ;  /* 0x0000240001037983 */ /* 0x001ea20000100800 */
[----:B------:R-:W-:Y:S01]  /*1f540*/  BSSY B0, `(.L_x_2489) ;  /* 0x000019a000007945 */ /* 0x000fe20003800000 */
[----:B--2---:R-:W-:-:S13]  /*1f550*/  ISETP.GE.AND P0, PT, R3, 0x2, PT ;  /* 0x000000020300780c */ /* 0x004fda0003f06270 */
[----:B------:R-:W-:Y:S05]  /*1f560*/  @!P0 BRA `(.L_x_2490) ;  /* 0x00000018005c8947 */ /* 0x000fea0003800000 */
[C---:B------:R-:W-:Y:S01]  /*1f570*/  LOP3.LUT R2, R3.reuse, 0x1, RZ, 0xc0, !PT ;  /* 0x0000000103027812 */ /* 0x040fe200078ec0ff */
[----:B------:R-:W-:Y:S03]  /*1f580*/  BSSY B1, `(.L_x_2491) ;  /* 0x000008c000017945 */ /* 0x000fe60003800000 */
[----:B------:R-:W-:Y:S01]  /*1f590*/  ISETP.NE.U32.AND P0, PT, R2, 0x1, PT ;  /* 0x000000010200780c */ /* 0x000fe20003f05070 */
[----:B------:R-:W-:-:S04]  /*1f5a0*/  VIADD R2, R3, 0xfffffffe ;  /* 0xfffffffe03027836 */ /* 0x000fc80000000000 */
[----:B------:R-:W-:-:S08]  /*1f5b0*/  IMAD.MOV.U32 R7, RZ, RZ, R2 ;  /* 0x000000ffff077224 */ /* 0x000fd000078e0002 */
[----:B------:R-:W-:Y:S05]  /*1f5c0*/  @!P0 BRA `(.L_x_2492) ;  /* 0x00000008001c8947 */ /* 0x000fea0003800000 */
        /* <DEDUP_REMOVED lines=24> */
[----:B------:R-:W-:Y:S01]  /*1f750*/  IMAD.MOV.U32 R10, RZ, RZ, R3 ;  /* 0x000000ffff0a7224 */ /* 0x000fe200078e0003 */
[----:B------:R-:W-:-:S03]  /*1f760*/  IADD3 R3, -R3, RZ, RZ ;  /* 0x000000ff03037210 */ /* 0x000fc60007ffe1ff */
[----:B------:R-:W-:-:S04]  /*1f770*/  IMAD.WIDE.U32 R10, R0, UR4, R10 ;  /* 0x00000004000a7c25 */ /* 0x000fc8000f8e000a */
[----:B------:R-:W-:Y:S01]  /*1f780*/  IMAD.IADD R7, R7, 0x1, R11 ;  /* 0x0000000107077824 */ /* 0x000fe200078e020b */
[----:B------:R-:W-:Y:S01]  /*1f790*/  LEA R8, P0, R10, R8, 0x2 ;  /* 0x000000080a087211 */ /* 0x000fe200078010ff */
[----:B------:R-:W-:-:S03]  /*1f7a0*/  IMAD R3, R14, R3, R2 ;  /* 0x000000030e037224 */ /* 0x000fc600078e0202 */
[----:B------:R-:W-:-:S05]  /*1f7b0*/  LEA.HI.X R9, R10, R9, R7, 0x2, P0 ;  /* 0x000000090a097211 */ /* 0x000fca00000f1407 */
[----:B------:R0:W5:Y:S04]  /*1f7c0*/  LDG.E R7, desc[UR56][R8.64] ;  /* 0x0000003808077981 */ /* 0x000168000c1e1900 */
.L_x_2495:
[----:B0-----:R-:W0:Y:S01]  /*1f7d0*/  S2R R9, SR_CgaCtaId ;  /* 0x0000000000097919 */ /* 0x001e220000008800 */
[----:B------:R-:W-:-:S04]  /*1f7e0*/  MOV R8, 0x400 ;  /* 0x0000040000087802 */ /* 0x000fc80000000f00 */
[----:B0-----:R-:W-:Y:S02]  /*1f7f0*/  LEA R8, R9, R8, 0x18 ;  /* 0x0000000809087211 */ /* 0x001fe400078ec0ff */
[----:B------:R-:W-:-:S03]  /*1f800*/  SHF.L.U32 R9, R13, 0x1f, RZ ;  /* 0x0000001f0d097819 */ /* 0x000fc600000006ff */
[----:B------:R-:W-:-:S04]  /*1f810*/  IMAD R8, R12, 0x8, R8 ;  /* 0x000000080c087824 */ /* 0x000fc800078e0208 */
[----:B------:R-:W0:Y:S02]  /*1f820*/  SYNCS.PHASECHK.TRANS64.TRYWAIT P0, [R8+URZ+0x34840], R9 ;  /* 0x03484009080075a7 */ /* 0x000e24000800017f */
[----:B0-----:R-:W-:Y:S05]  /*1f830*/  @!P0 BRA `(.L_x_2496) ;  /* 0x0000003c009c8947 */ /* 0x001fea0003800000 */
.L_x_2623:
        /* <DEDUP_REMOVED lines=11> */
.L_x_2497:
        /* <DEDUP_REMOVED lines=37> */
.L_x_2624:
        /* <DEDUP_REMOVED lines=10> */
.L_x_2499:
[----:B------:R-:W2:Y:S02]  /*1fbe0*/  LDL R9, [R1+0x14] ;  /* 0x0000140001097983 */ /* 0x000ea40000100800 */
[----:B--2---:R-:W-:-:S13]  /*1fbf0*/  LOP3.LUT P0, RZ, R9, 0x40, RZ, 0xc0, !PT ;  /* 0x0000004009ff7812 */ /* 0x004fda000780c0ff */
[----:B------:R-:W-:Y:S05]  /*1fc00*/  @P0 BRA `(.L_x_2500) ;  /* 0x0000000000040947 */ /* 0x000fea0003800000 */
[----:B------:R-:W-:Y:S01]  /*1fc10*/  BPT.TRAP 0x1 ;  /* 0x000000040000795c */ /* 0x000fe20000300000 */
.L_x_2500:
        /* <DEDUP_REMOVED lines=14> */
[----:B------:R-:W-:Y:S01]  /*1fd00*/  MOV R6, R7 ;  /* 0x0000000700067202 */ /* 0x000fe20000000f00 */
        /* <DEDUP_REMOVED lines=14> */
.L_x_2494:
[----:B------:R-:W-:Y:S05]  /*1fdf0*/  BSYNC B2 ;  /* 0x0000000000027941 */ /* 0x000fea0003800000 */
.L_x_2493:
[----:B------:R-:W2:Y:S04]  /*1fe00*/  LDL.LU R3, [R1+0x24] ;  /* 0x0000240001037983 */ /* 0x000ea80000300800 */
[----:B------:R0:W-:Y:S04]  /*1fe10*/  STL [R1], R12 ;  /* 0x0000000c01007387 */ /* 0x0001e80000100800 */
[----:B------:R0:W-:Y:S02]  /*1fe20*/  STL [R1+0xc], R13 ;  /* 0x00000c0d01007387 */ /* 0x0001e40000100800 */
[----:B0-2---:R-:W-:-:S07]  /*1fe30*/  VIADD R7, R3, 0xfffffffd ;  /* 0xfffffffd03077836 */ /* 0x005fce0000000000 */
.L_x_2492:
[----:B------:R-:W-:Y:S05]  /*1fe40*/  BSYNC B1 ;  /* 0x0000000000017941 */ /* 0x000fea0003800000 */
.L_x_2491:
[----:B------:R-:W-:-:S13]  /*1fe50*/  ISETP.NE.AND P0, PT, R2, RZ, PT ;  /* 0x000000ff0200720c */ /* 0x000fda0003f05270 */
[----:B------:R-:W-:Y:S05]  /*1fe60*/  @!P0 BRA `(.L_x_2490) ;  /* 0x00000010001c8947 */ /* 0x000fea0003800000 */
[----:B------:R-:W-:-:S07]  /*1fe70*/  MOV R11, R6 ;  /* 0x00000006000b7202 */ /* 0x000fce0000000f00 */
.L_x_2517:
        /* <DEDUP_REMOVED lines=19> */
[----:B0-----:R-:W-:Y:S01]  /*1ffb0*/  @P0 IMAD.HI.U32 R10, R7, R2, RZ ;  /* 0x00000002070a0227 */ /* 0x001fe200078e00ff */
[----:B------:R-:W-:-:S04]  /*1ffc0*/  MOV R2, R7 ;  /* 0x0000000700027202 */ /* 0x000fc80000000f00 */
[----:B------:R-:W-:Y:S01]  /*1ffd0*/  @P0 SHF.R.U32.HI R2, RZ, R3, R10 ;  /* 0x00000003ff020219 */ /* 0x000fe2000001160a */
[----:B------:R-:W-:-:S03]  /*1ffe0*/  IMAD R10, R17, UR6, RZ ;  /* 0x00000006110a7c24 */ /* 0x000fc6000f8e02ff */
[--C-:B------:R-:W-:Y:S01]  /*1fff0*/  SHF.R.S32.HI R3, RZ, 0x1f, R2.reuse ;  /* 0x0000001fff037819 */ /* 0x100fe20000011402 */
[----:B------:R-:W-:Y:S02]  /*20000*/  IMAD.MOV R12, RZ, RZ, -R2 ;  /* 0x000000ffff0c7224 */ /* 0x000fe400078e0a02 */
[C---:B------:R-:W-:Y:S02]  /*20010*/  IMAD R10, R0.reuse, UR7, R10 ;  /* 0x00000007000a7c24 */ /* 0x040fe4000f8e020a */
[----:B------:R-:W-:-:S04]  /*20020*/  IMAD.WIDE.U32 R2, R0, UR6, R2 ;  /* 0x0000000600027c25 */ /* 0x000fc8000f8e0002 */
[----:B------:R-:W-:Y:S01]  /*20030*/  IMAD.IADD R3, R10, 0x1, R3 ;  /* 0x000000010a037824 */ /* 0x000fe200078e0203 */
[----:B------:R-:W-:Y:S01]  /*20040*/  LEA R10, P0, R2, UR4, 0x2 ;  /* 0x00000004020a7c11 */ /* 0x000fe2000f8010ff */
[----:B------:R-:W-:-:S03]  /*20050*/  IMAD R12, R11, R12, R7 ;  /* 0x0000000c0b0c7224 */ /* 0x000fc600078e0207 */
[----:B------:R-:W-:-:S06]  /*20060*/  LEA.HI.X R11, R2, UR5, R3, 0x2, P0 ;  /* 0x00000005020b7c11 */ /* 0x000fcc00080f1403 */
[----:B------:R0:W5:Y:S03]  /*20070*/  LDG.E R11, desc[UR56][R10.64] ;  /* 0x000000380a0b7981 */ /* 0x000166000c1e1900 */
.L_x_2503:
[----:B------:R-:W1:Y:S01]  /*20080*/  S2R R3, SR_CgaCtaId ;  /* 0x0000000000037919 */ /* 0x000e620000008800 */
[----:B------:R-:W-:-:S04]  /*20090*/  MOV R2, 0x400 ;  /* 0x0000040000027802 */ /* 0x000fc80000000f00 */
[----:B-1----:R-:W-:Y:S02]  /*200a0*/  LEA R2, R3, R2, 0x18 ;  /* 0x0000000203027211 */ /* 0x002fe400078ec0ff */
[----:B------:R-:W-:Y:S02]  /*200b0*/  SHF.L.U32 R3, R9, 0x1f, RZ ;  /* 0x0000001f09037819 */ /* 0x000fe400000006ff */
[----:B------:R-:W-:-:S04]  /*200c0*/  LEA R2, R8, R2, 0x3 ;  /* 0x0000000208027211 */ /* 0x000fc800078e18ff */
[----:B------:R-:W1:Y:S02]  /*200d0*/  SYNCS.PHASECHK.TRANS64.TRYWAIT P0, [R2+URZ+0x34840], R3 ;  /* 0x03484003020075a7 */ /* 0x000e64000800017f */
[----:B-1----:R-:W-:Y:S05]  /*200e0*/  @!P0 BRA `(.L_x_2504) ;  /* 0x0000003400988947 */ /* 0x002fea0003800000 */
.L_x_2625:
        /* <DEDUP_REMOVED lines=11> */
.L_x_2505:
        /* <DEDUP_REMOVED lines=37> */
.L_x_2626:
[----:B------:R-:W1:Y:S01]  /*203f0*/  S2R R10, SR_TID.X ;  /* 0x00000000000a7919 */ /* 0x000e620000002100 */
[----:B------:R-:W-:-:S04]  /*20400*/  UPRMT UR4, UR38, 0x9910, URZ ;  /* 0x0000991026047896 */ /* 0x000fc8000800003f */
[----:B------:R-:W-:Y:S01]  /*20410*/  UISETP.NE.AND UP0, UPT, UR4, 0x2, UPT ;  /* 0x000000020400788c */ /* 0x000fe2000bf05270 */
[----:B-1----:R-:W-:-:S04]  /*20420*/  LOP3.LUT R10, R10, 0x7f, RZ, 0xc0, !PT ;  /* 0x0000007f0a0a7812 */ /* 0x002fc800078ec0ff */
[----:B------:R-:W-:-:S13]  /*20430*/  ISETP.NE.AND P0, PT, R10, RZ, PT ;  /* 0x000000ff0a00720c */ /* 0x000fda0003f05270 */
[----:B0-----:R-:W-:-:S04]  /*20440*/  @!P0 MOV R3, 0x8000 ;  /* 0x0000800000038802 */ /* 0x001fc80000000f00 */
[----:B------:R0:W-:Y:S01]  /*20450*/  @!P0 SYNCS.ARRIVE.TRANS64 RZ, [R2+URZ+0x34850], R3 ;  /* 0x0348500302ff89a7 */ /* 0x0001e2000800003f */
[----:B------:R-:W-:-:S13]  /*20460*/  PLOP3.LUT P0, PT, PT, PT, UP0, 0x40, 0x0 ;  /* 0x000000000000781c */ /* 0x000fda0003f0e808 */
[----:B0-----:R-:W-:Y:S05]  /*20470*/  @!P0 BRA `(.L_x_2507) ;  /* 0x0000000000048947 */ /* 0x001fea0003800000 */
[----:B------:R-:W-:Y:S01]  /*20480*/  BPT.TRAP 0x1 ;  /* 0x000000040000795c */ /* 0x000fe20000300000 */
.L_x_2507:
[----:B------:R-:W2:Y:S02]  /*20490*/  LDL R3, [R1+0x14] ;  /* 0x0000140001037983 */ /* 0x000ea40000100800 */
[----:B--2---:R-:W-:-:S13]  /*204a0*/  LOP3.LUT P0, RZ, R3, 0x40, RZ, 0xc0, !PT ;  /* 0x0000004003ff7812 */ /* 0x004fda000780c0ff */
[----:B------:R-:W-:Y:S05]  /*204b0*/  @P0 BRA `(.L_x_2508) ;  /* 0x0000000000040947 */ /* 0x000fea0003800000 */
[----:B------:R-:W-:Y:S01]  /*204c0*/  BPT.TRAP 0x1 ;  /* 0x000000040000795c */ /* 0x000fe20000300000 */
.L_x_2508:
        /* <DEDUP_REMOVED lines=29> */
.L_x_2502:
[----:B------:R-:W-:Y:S05]  /*206a0*/  BSYNC B1 ;  /* 0x0000000000017941 */ /* 0x000fea0003800000 */
.L_x_2501:
        /* <DEDUP_REMOVED lines=31> */
.L_x_2511:
[----:B------:R-:W2:Y:S01]  /*208a0*/  S2R R3, SR_CgaCtaId ;  /* 0x0000000000037919 */ /* 0x000ea20000008800 */
[----:B------:R-:W-:-:S04]  /*208b0*/  MOV R2, 0x400 ;  /* 0x0000040000027802 */ /* 0x000fc80000000f00 */
[----:B--2---:R-:W-:Y:S02]  /*208c0*/  LEA R2, R3, R2, 0x18 ;  /* 0x0000000203027211 */ /* 0x004fe400078ec0ff */
[----:B------:R-:W-:Y:S02]  /*208d0*/  SHF.L.U32 R3, R14, 0x1f, RZ ;  /* 0x0000001f0e037819 */ /* 0x000fe400000006ff */
[----:B------:R-:W-:-:S04]  /*208e0*/  LEA R2, R15, R2, 0x3 ;  /* 0x000000020f027211 */ /* 0x000fc800078e18ff */
[----:B------:R-:W2:Y:S02]  /*208f0*/  SYNCS.PHASECHK.TRANS64.TRYWAIT P0, [R2+URZ+0x34840], R3 ;  /* 0x03484003020075a7 */ /* 0x000ea4000800017f */
[----:B--2---:R-:W-:Y:S05]  /*20900*/  @!P0 BRA `(.L_x_2512) ;  /* 0x0000002c00b88947 */ /* 0x004fea0003800000 */
.L_x_2627:
        /* <DEDUP_REMOVED lines=11> */
.L_x_2513:
        /* <DEDUP_REMOVED lines=36> */
.L_x_2628:
[----:B------:R-:W1:Y:S01]  /*20c00*/  S2R R3, SR_TID.X ;  /* 0x0000000000037919 */ /* 0x000e620000002100 */
[----:B------:R-:W-:-:S04]  /*20c10*/  UPRMT UR4, UR38, 0x9910, URZ ;  /* 0x0000991026047896 */ /* 0x000fc8000800003f */
[----:B------:R-:W-:Y:S01]  /*20c20*/  UISETP.NE.AND UP0, UPT, UR4, 0x2, UPT ;  /* 0x000000020400788c */ /* 0x000fe2000bf05270 */
[----:B-1----:R-:W-:-:S04]  /*20c30*/  LOP3.LUT R3, R3, 0x7f, RZ, 0xc0, !PT ;  /* 0x0000007f03037812 */ /* 0x002fc800078ec0ff */
[----:B------:R-:W-:-:S13]  /*20c40*/  ISETP.NE.AND P0, PT, R3, RZ, PT ;  /* 0x000000ff0300720c */ /* 0x000fda0003f05270 */
[----:B------:R-:W-:-:S04]  /*20c50*/  @!P0 MOV R3, 0x8000 ;  /* 0x0000800000038802 */ /* 0x000fc80000000f00 */
[----:B------:R1:W-:Y:S01]  /*20c60*/  @!P0 SYNCS.ARRIVE.TRANS64 RZ, [R2+URZ+0x34850], R3 ;  /* 0x0348500302ff89a7 */ /* 0x0003e2000800003f */
[----:B------:R-:W-:-:S13]  /*20c70*/  PLOP3.LUT P0, PT, PT, PT, UP0, 0x40, 0x0 ;  /* 0x000000000000781c */ /* 0x000fda0003f0e808 */
[----:B-1----:R-:W-:Y:S05]  /*20c80*/  @!P0 BRA `(.L_x_2515) ;  /* 0x0000000000048947 */ /* 0x002fea0003800000 */
[----:B------:R-:W-:Y:S01]  /*20c90*/  BPT.TRAP 0x1 ;  /* 0x000000040000795c */ /* 0x000fe20000300000 */
.L_x_2515:
[----:B------:R-:W2:Y:S02]  /*20ca0*/  LDL R3, [R1+0x14] ;  /* 0x0000140001037983 */ /* 0x000ea40000100800 */
[----:B--2---:R-:W-:-:S13]  /*20cb0*/  LOP3.LUT P0, RZ, R3, 0x40, RZ, 0xc0, !PT ;  /* 0x0000004003ff7812 */ /* 0x004fda000780c0ff */
[----:B------:R-:W-:Y:S05]  /*20cc0*/  @P0 BRA `(.L_x_2516) ;  /* 0x0000000000040947 */ /* 0x000fea0003800000 */
[----:B------:R-:W-:Y:S01]  /*20cd0*/  BPT.TRAP 0x1 ;  /* 0x000000040000795c */ /* 0x000fe20000300000 */
.L_x_2516:
        /* <DEDUP_REMOVED lines=28> */
.L_x_2510:
[----:B------:R-:W-:Y:S05]  /*20ea0*/  BSYNC B1 ;  /* 0x0000000000017941 */ /* 0x000fea0003800000 */
.L_x_2509:
[C---:B------:R-:W-:Y:S01]  /*20eb0*/  ISETP.GT.AND P0, PT, R7.reuse, 0x1, PT ;  /* 0x000000010700780c */ /* 0x040fe20003f04270 */
[----:B------:R-:W-:-:S12]  /*20ec0*/  VIADD R7, R7, 0xfffffffe ;  /* 0xfffffffe07077836 */ /* 0x000fd80000000000 */
[----:B------:R-:W-:Y:S05]  /*20ed0*/  @P0 BRA `(.L_x_2517) ;  /* 0xffffffec00e80947 */ /* 0x000fea000383ffff */
.L_x_2490:
[----:B------:R-:W-:Y:S05]  /*20ee0*/  BSYNC B0 ;  /* 0x0000000000007941 */ /* 0x000fea0003800000 */
.L_x_2489:
        /* <DEDUP_REMOVED lines=17> */
.L_x_2519:
[----:B------:R-:W-:Y:S05]  /*21000*/  BSYNC B0 ;  /* 0x0000000000007941 */ /* 0x000fea0003800000 */
.L_x_2518:
        /* <DEDUP_REMOVED lines=11> */
.L_x_2629:
[----:B------:R-:W2:Y:S01]  /*210c0*/  S2R R2, SR_TID.X ;  /* 0x0000000000027919 */ /* 0x000ea20000002100 */
[----:B------:R-:W-:-:S04]  /*210d0*/  UPRMT UR4, UR38, 0x9910, URZ ;  /* 0x0000991026047896 */ /* 0x000fc8000800003f */
[----:B------:R-:W-:Y:S01]  /*210e0*/  UISETP.NE.AND UP0, UPT, UR4, 0x2, UPT ;  /* 0x000000020400788c */ /* 0x000fe2000bf05270 */
[----:B--2---:R-:W-:-:S04]  /*210f0*/  LOP3.LUT R2, R2, 0x7f, RZ, 0xc0, !PT ;  /* 0x0000007f02027812 */ /* 0x004fc800078ec0ff */
[----:B------:R-:W-:-:S13]  /*21100*/  ISETP.NE.AND P0, PT, R2, RZ, PT ;  /* 0x000000ff0200720c */ /* 0x000fda0003f05270 */
[----:B-1----:R-:W-:-:S04]  /*21110*/  @!P0 MOV R0, 0x8000 ;  /* 0x0000800000008802 */ /* 0x002fc80000000f00 */
[----:B------:R1:W-:Y:S01]  /*21120*/  @!P0 SYNCS.ARRIVE.TRANS64 RZ, [R3+URZ+0x34850], R0 ;  /* 0x0348500003ff89a7 */ /* 0x0003e2000800003f */
[----:B------:R-:W-:-:S13]  /*21130*/  PLOP3.LUT P0, PT, PT, PT, UP0, 0x40, 0x0 ;  /* 0x000000000000781c */ /* 0x000fda0003f0e808 */
[----:B-1----:R-:W-:Y:S05]  /*21140*/  @!P0 BRA `(.L_x_2523) ;  /* 0x0000000000048947 */ /* 0x002fea0003800000 */
[----:B------:R-:W-:Y:S01]  /*21150*/  BPT.TRAP 0x1 ;  /* 0x000000040000795c */ /* 0x000fe20000300000 */
.L_x_2523:
[----:B------:R-:W2:Y:S02]  /*21160*/  LDL R0, [R1+0x14] ;  /* 0x0000140001007983 */ /* 0x000ea40000100800 */
[----:B--2---:R-:W-:-:S13]  /*21170*/  LOP3.LUT P0, RZ, R0, 0x40, RZ, 0xc0, !PT ;  /* 0x0000004000ff7812 */ /* 0x004fda000780c0ff */
[----:B------:R-:W-:Y:S05]  /*21180*/  @P0 BRA `(.L_x_2524) ;  /* 0x0000000000040947 */ /* 0x000fea0003800000 */
[----:B------:R-:W-:Y:S01]  /*21190*/  BPT.TRAP 0x1 ;  /* 0x000000040000795c */ /* 0x000fe20000300000 */
.L_x_2524:
[----:B------:R-:W2:Y:S01]  /*211a0*/  LDL.LU R8, [R1+0x8] ;  /* 0x0000080001087983 */ /* 0x000ea20000300800 */
[----:B------:R-:W-:-:S03]  /*211b0*/  MOV R2, 0x400 ;  /* 0x0000040000027802 */ /* 0x000fc60000000f00 */
[----:B------:R-:W3:Y:S01]  /*211c0*/  LDL R0, [R1] ;  /* 0x0000000001007983 */ /* 0x000ee20000100800 */
        /* <DEDUP_REMOVED lines=24> */
.L_x_2521:
[----:B------:R-:W-:Y:S05]  /*21350*/  BSYNC B0 ;  /* 0x0000000000007941 */ /* 0x000fea0003800000 */
.L_x_2520:
        /* <DEDUP_REMOVED lines=9> */
.L_x_2474:
[----:B------:R-:W-:Y:S05]  /*213f0*/  BSYNC B6 ;  /* 0x0000000000067941 */ /* 0x000fea0003800000 */
.L_x_2472:
[----:B------:R-:W-:-:S03]  /*21400*/  UMOV UR4, 0xffffffff ;  /* 0xffffffff00047882 */ /* 0x000fc60000000000 */
[----:B------:R-:W-:Y:S05]  /*21410*/  BRA.DIV UR4, `(.L_x_2525) ;  /* 0x0000002604307947 */ /* 0x000fea000b800000 */
[----:B------:R2:W3:Y:S04]  /*21420*/  SHFL.IDX PT, R4, R16, RZ, 0x1f ;  /* 0x00001fff10047589 */ /* 0x0004e800000e0000 */
[----:B------:R-:W4:Y:S02]  /*21430*/  SHFL.IDX PT, R16, R16, 0x1, 0x1f ;  /* 0x00201f0010107f89 */ /* 0x000f2400000e0000 */
.L_x_2633:
[----:B------:R-:W5:Y:S01]  /*21440*/  S2R R7, SR_TID.X ;  /* 0x0000000000077919 */ /* 0x000f620000002100 */
[----:B------:R-:W-:Y:S01]  /*21450*/  ULDC UR4, c[0x0][0xc14] ;  /* 0x0003050000047ab9 */ /* 0x000fe20000000800 */
[----:B------:R-:W-:Y:S01]  /*21460*/  BSSY B0, `(.L_x_2526) ;  /* 0x000000b000007945 */ /* 0x000fe20003800000 */
[----:B-1----:R-:W-:Y:S02]  /*21470*/  IMAD.U32 R0, RZ, RZ, UR4 ;  /* 0x00000004ff007e24 */ /* 0x002fe4000f8e00ff */
[----:B------:R-:W-:Y:S01]  /*21480*/  IMAD.MOV.U32 R17, RZ, RZ, RZ ;  /* 0x000000ffff117224 */ /* 0x000fe200078e00ff */
[----:B-----5:R-:W-:-:S04]  /*21490*/  LOP3.LUT R7, R7, 0x1f, RZ, 0xc0, !PT ;  /* 0x0000001f07077812 */ /* 0x020fc800078ec0ff */
[C---:B------:R-:W-:Y:S02]  /*214a0*/  ISETP.NE.AND P0, PT, R7.reuse, 0x1f, PT ;  /* 0x0000001f0700780c */ /* 0x040fe40003f05270 */
[----:B------:R-:W-:-:S04]  /*214b0*/  IADD3 R5, R7, R19, RZ ;  /* 0x0000001307057210 */ /* 0x000fc80007ffe0ff */
[----:B------:R-:W-:-:S13]  /*214c0*/  ISETP.GE.OR P0, PT, R5, R0, !P0 ;  /* 0x000000000500720c */ /* 0x000fda0004706670 */
[----:B------:R-:W-:Y:S05]  /*214d0*/  @P0 BRA `(.L_x_2527) ;  /* 0x00000000000c0947 */ /* 0x000fea0003800000 */
[----:B------:R-:W1:Y:S02]  /*214e0*/  LDC.64 R2, c[0x0][0xc58] ;  /* 0x00031600ff027b82 */ /* 0x000e640000000a00 */
[----:B-1----:R-:W-:-:S05]  /*214f0*/  IMAD.WIDE R2, R5, 0x4, R2 ;  /* 0x0000000405027825 */ /* 0x002fca00078e0202 */
[----:B------:R1:W5:Y:S02]  /*21500*/  LDG.E R17, desc[UR56][R2.64] ;  /* 0x0000003802117981 */ /* 0x000364000c1e1900 */
.L_x_2527:
[----:B------:R-:W-:Y:S05]  /*21510*/  BSYNC B0 ;  /* 0x0000000000007941 */ /* 0x000fea0003800000 */
.L_x_2526:
[----:B------:R-:W-:-:S03]  /*21520*/  UMOV UR4, 0xffffffff ;  /* 0xffffffff00047882 */ /* 0x000fc60000000000 */
[----:B------:R-:W-:Y:S05]  /*21530*/  BRA.DIV UR4, `(.L_x_2528) ;  /* 0x0000002604347947 */ /* 0x000fea000b800000 */
        /* <DEDUP_REMOVED lines=21> */
.L_x_2641:
[----:B------:R-:W-:Y:S02]  /*21690*/  ULDC UR4, c[0x0][0xc10] ;  /* 0x0003040000047ab9 */ /* 0x000fe40000000800 */
[----:B------:R-:W-:-:S04]  /*216a0*/  IMAD.U32 R5, RZ, RZ, UR4 ;  /* 0x00000004ff057e24 */ /* 0x000fc8000f8e00ff */
[----:B-1----:R-:W-:-:S05]  /*216b0*/  IMAD R3, R14, R5, RZ ;  /* 0x000000050e037224 */ /* 0x002fca00078e02ff */
[----:B--2-4-:R-:W-:-:S04]  /*216c0*/  IADD3 R16, R16, R3, RZ ;  /* 0x0000000310107210 */ /* 0x014fc80007ffe0ff */
[----:B---3--:R-:W-:-:S13]  /*216d0*/  ISETP.GT.AND P0, PT, R16, R4, PT ;  /* 0x000000041000720c */ /* 0x008fda0003f04270 */
[----:B------:R-:W-:Y:S05]  /*216e0*/  @P0 BRA `(.L_x_2529) ;  /* 0x0000000000b40947 */ /* 0x000fea0003800000 */
[----:B------:R-:W1:Y:S02]  /*216f0*/  LDC R0, c[0x0][0xc14] ;  /* 0x00030500ff007b82 */ /* 0x000e640000000800 */
.L_x_2534:
[----:B------:R-:W-:-:S05]  /*21700*/  VIADD R19, R19, 0x1f ;  /* 0x0000001f13137836 */ /* 0x000fca0000000000 */
        /* <DEDUP_REMOVED lines=10> */
[----:B0-----:R-:W0:Y:S02]  /*217b0*/  LDC.64 R2, c[0x0][0xc58] ;  /* 0x00031600ff027b82 */ /* 0x001e240000000a00 */
[----:B0-----:R-:W-:-:S05]  /*217c0*/  IMAD.WIDE R2, R5, 0x4, R2 ;  /* 0x0000000405027825 */ /* 0x001fca00078e0202 */
[----:B------:R1:W5:Y:S02]  /*217d0*/  LDG.E R17, desc[UR56][R2.64] ;  /* 0x0000003802117981 */ /* 0x000364000c1e1900 */
.L_x_2532:
[----:B------:R-:W-:Y:S05]  /*217e0*/  BSYNC B0 ;  /* 0x0000000000007941 */ /* 0x000fea0003800000 */
.L_x_2531:
[----:B------:R-:W-:-:S03]  /*217f0*/  UMOV UR4, 0xffffffff ;  /* 0xffffffff00047882 */ /* 0x000fc60000000000 */
[----:B------:R-:W-:Y:S05]  /*21800*/  BRA.DIV UR4, `(.L_x_2533) ;  /* 0x0000002604507947 */ /* 0x000fea000b800000 */
[----:B-----5:R-:W2:Y:S01]  /*21810*/  SHFL.UP PT, R14, R17, 0x1, RZ ;  /* 0x04200000110e7989 */ /* 0x020ea200000e00ff */
[C---:B------:R-:W-:Y:S02]  /*21820*/  ISETP.NE.AND P0, PT, R7.reuse, RZ, PT ;  /* 0x000000ff0700720c */ /* 0x040fe40003f05270 */
[C---:B------:R-:W-:Y:S02]  /*21830*/  ISETP.GE.U32.AND P1, PT, R7.reuse, 0x2, PT ;  /* 0x000000020700780c */ /* 0x040fe40003f26070 */
[----:B--2---:R-:W-:Y:S02]  /*21840*/  SEL R14, R14, RZ, P0 ;  /* 0x000000ff0e0e7207 */ /* 0x004fe40000000000 */
[----:B------:R-:W-:-:S03]  /*21850*/  ISETP.GE.U32.AND P0, PT, R7, 0x4, PT ;  /* 0x000000040700780c */ /* 0x000fc60003f06070 */
[----:B------:R-:W-:-:S05]  /*21860*/  IMAD.IADD R13, R17, 0x1, R14 ;  /* 0x00000001110d7824 */ /* 0x000fca00078e020e */
[----:B------:R-:W2:Y:S02]  /*21870*/  SHFL.UP PT, R14, R13, 0x2, RZ ;  /* 0x044000000d0e7989 */ /* 0x000ea400000e00ff */
[----:B--2---:R-:W-:Y:S02]  /*21880*/  SEL R14, R14, RZ, P1 ;  /* 0x000000ff0e0e7207 */ /* 0x004fe40000800000 */
[----:B------:R-:W-:-:S03]  /*21890*/  ISETP.GE.U32.AND P1, PT, R7, 0x8, PT ;  /* 0x000000080700780c */ /* 0x000fc60003f26070 */
[----:B-1----:R-:W-:-:S05]  /*218a0*/  IMAD.IADD R3, R13, 0x1, R14 ;  /* 0x000000010d037824 */ /* 0x002fca00078e020e */
[----:B------:R-:W1:Y:S02]  /*218b0*/  SHFL.UP PT, R14, R3, 0x4, RZ ;  /* 0x04800000030e7989 */ /* 0x000e6400000e00ff */
[----:B-1----:R-:W-:Y:S02]  /*218c0*/  SEL R14, R14, RZ, P0 ;  /* 0x000000ff0e0e7207 */ /* 0x002fe40000000000 */
[----:B------:R-:W-:Y:S02]  /*218d0*/  ISETP.GE.U32.AND P0, PT, R7, 0x10, PT ;  /* 0x000000100700780c */ /* 0x000fe40003f06070 */
[----:B------:R-:W-:-:S05]  /*218e0*/  IADD3 R5, R3, R14, RZ ;  /* 0x0000000e03057210 */ /* 0x000fca0007ffe0ff */
[----:B------:R-:W1:Y:S02]  /*218f0*/  SHFL.UP PT, R14, R5, 0x8, RZ ;  /* 0x05000000050e7989 */ /* 0x000e6400000e00ff */
[----:B-1----:R-:W-:-:S05]  /*21900*/  SEL R6, R14, RZ, P1 ;  /* 0x000000ff0e067207 */ /* 0x002fca0000800000 */
[----:B------:R-:W-:-:S05]  /*21910*/  IMAD.IADD R6, R5, 0x1, R6 ;  /* 0x0000000105067824 */ /* 0x000fca00078e0206 */
[----:B------:R-:W1:Y:S02]  /*21920*/  SHFL.UP PT, R14, R6, 0x10, RZ ;  /* 0x06000000060e7989 */ /* 0x000e6400000e00ff */
[----:B-1----:R-:W-:-:S05]  /*21930*/  SEL R7, R14, RZ, P0 ;  /* 0x000000ff0e077207 */ /* 0x002fca0000000000 */
[----:B0-----:R-:W-:-:S05]  /*21940*/  IMAD.IADD R2, R6, 0x1, R7 ;  /* 0x0000000106027824 */ /* 0x001fca00078e0207 */
[----:B------:R0:W1:Y:S02]  /*21950*/  SHFL.IDX PT, R14, R2, 0x1f, 0x1f ;  /* 0x03e01f00020e7f89 */ /* 0x00006400000e0000 */
.L_x_2649:
[----:B------:R-:W-:Y:S02]  /*21960*/  ULDC UR4, c[0x0][0xc10] ;  /* 0x0003040000047ab9 */ /* 0x000fe40000000800 */
[----:B------:R-:W-:-:S05]  /*21970*/  MOV R5, UR4 ;  /* 0x0000000400057c02 */ /* 0x000fca0008000f00 */
[----:B-1----:R-:W-:-:S04]  /*21980*/  IMAD R3, R14, R5, RZ ;  /* 0x000000050e037224 */ /* 0x002fc800078e02ff */
[----:B------:R-:W-:-:S05]  /*21990*/  IMAD.IADD R16, R3, 0x1, R16 ;  /* 0x0000000103107824 */ /* 0x000fca00078e0210 */
[----:B------:R-:W-:-:S13]  /*219a0*/  ISETP.GT.AND P0, PT, R16, R4, PT ;  /* 0x000000041000720c */ /* 0x000fda0003f04270 */
[----:B------:R-:W-:Y:S05]  /*219b0*/  @!P0 BRA `(.L_x_2534) ;  /* 0xfffffffc00508947 */ /* 0x000fea000383ffff */
.L_x_2529:
        /* <DEDUP_REMOVED lines=8> */
.L_x_2653:
[----:B------:R-:W-:Y:S02]  /*21a40*/  ISETP.NE.AND P0, PT, R3, RZ, PT ;  /* 0x000000ff0300720c */ /* 0x000fe40003f05270 */
[----:B------:R-:W-:-:S11]  /*21a50*/  MOV R7, RZ ;  /* 0x000000ff00077202 */ /* 0x000fd60000000f00 */
[----:B------:R-:W-:Y:S05]  /*21a60*/  @!P0 BRA `(.L_x_2536) ;  /* 0x0000000000108947 */ /* 0x000fea0003800000 */
[----:B------:R-:W-:Y:S01]  /*21a70*/  UMOV UR4, 0xffffffff ;  /* 0xffffffff00047882 */ /* 0x000fe20000000000 */
[----:B------:R-:W-:Y:S02]  /*21a80*/  VIADD R12, R6, 0xffffffff ;  /* 0xffffffff060c7836 */ /* 0x000fe40000000000 */
[----:B------:R-:W-:Y:S05]  /*21a90*/  BRA.DIV UR4, `(.L_x_2537) ;  /* 0x0000002604c47947 */ /* 0x000fea000b800000 */
[----:B------:R3:W4:Y:S02]  /*21aa0*/  SHFL.IDX PT, R7, R2, R12, 0x1f ;  /* 0x00001f0c02077589 */ /* 0x00072400000e0000 */
.L_x_2536:
[----:B0--3--:R-:W0:Y:S01]  /*21ab0*/  LDC.64 R2, c[0x0][0xc68] ;  /* 0x00031a00ff027b82 */ /* 0x009e220000000a00 */
[----:B------:R-:W-:-:S04]  /*21ac0*/  IMAD.IADD R19, R6, 0x1, R19 ;  /* 0x0000000106137824 */ /* 0x000fc800078e0213 */
[----:B0-----:R-:W-:-:S05]  /*21ad0*/  IMAD.WIDE R2, R19, 0x4, R2 ;  /* 0x0000000413027825 */ /* 0x001fca00078e0202 */
[----:B------:R-:W1:Y:S01]  /*21ae0*/  LDG.E R9, desc[UR56][R2.64] ;  /* 0x0000003802097981 */ /* 0x000e62000c1e1900 */
[----:B----4-:R-:W-:Y:S02]  /*21af0*/  IMAD R16, R7, R5, R16 ;  /* 0x0000000507107224 */ /* 0x010fe400078e0210 */
[----:B-12---:R-:W-:-:S05]  /*21b00*/  IMAD R6, R17, R9, RZ ;  /* 0x0000000911067224 */ /* 0x006fca00078e02ff */
[----:B------:R-:W-:-:S04]  /*21b10*/  IABS R8, R6 ;  /* 0x0000000600087213 */ /* 0x000fc80000000000 */
[----:B------:R-:W0:Y:S08]  /*21b20*/  I2F.RP R11, R8 ;  /* 0x00000008000b7306 */ /* 0x000e300000209400 */
[----:B0-----:R-:W0:Y:S02]  /*21b30*/  MUFU.RCP R11, R11 ;  /* 0x0000000b000b7308 */ /* 0x001e240000001000 */
[----:B0-----:R-:W-:-:S06]  /*21b40*/  IADD3 R12, R11, 0xffffffe, RZ ;  /* 0x0ffffffe0b0c7810 */ /* 0x001fcc0007ffe0ff */
[----:B------:R-:W0:Y:S02]  /*21b50*/  F2I.FTZ.U32.TRUNC.NTZ R3, R12 ;  /* 0x0000000c00037305 */ /* 0x000e24000021f000 */
[----:B0-----:R-:W-:-:S04]  /*21b60*/  IMAD.MOV R2, RZ, RZ, -R3 ;  /* 0x000000ffff027224 */ /* 0x001fc800078e0a03 */
        /* <DEDUP_REMOVED lines=8> */
[----:B------:R-:W-:-:S05]  /*21bf0*/  IMAD R3, R10, R4, R3 ;  /* 0x000000040a037224 */ /* 0x000fca00078e0203 */
[----:B------:R-:W-:-:S13]  /*21c00*/  ISETP.GT.U32.AND P0, PT, R8, R3, PT ;  /* 0x000000030800720c */ /* 0x000fda0003f04070 */
[----:B------:R-:W-:Y:S01]  /*21c10*/  @!P0 IMAD.IADD R3, R3, 0x1, -R8 ;  /* 0x0000000103038824 */ /* 0x000fe200078e0a08 */
[----:B------:R-:W-:-:S04]  /*21c20*/  @!P0 IADD3 R10, R10, 0x1, RZ ;  /* 0x000000010a0a8810 */ /* 0x000fc80007ffe0ff */
[----:B------:R-:W-:Y:S02]  /*21c30*/  ISETP.GE.U32.AND P0, PT, R3, R8, PT ;  /* 0x000000080300720c */ /* 0x000fe40003f06070 */
[----:B------:R-:W-:-:S11]  /*21c40*/  LOP3.LUT R3, R2, R6, RZ, 0x3c, !PT ;  /* 0x0000000602037212 */ /* 0x000fd600078e3cff */
[----:B------:R-:W-:Y:S01]  /*21c50*/  @P0 VIADD R10, R10, 0x1 ;  /* 0x000000010a0a0836 */ /* 0x000fe20000000000 */
[----:B------:R-:W-:-:S03]  /*21c60*/  ISETP.GE.AND P0, PT, R3, RZ, PT ;  /* 0x000000ff0300720c */ /* 0x000fc60003f06270 */
[----:B------:R-:W-:-:S10]  /*21c70*/  IMAD.MOV.U32 R4, RZ, RZ, R10 ;  /* 0x000000ffff047224 */ /* 0x000fd400078e000a */
[----:B------:R-:W-:Y:S02]  /*21c80*/  @!P0 IADD3 R4, -R4, RZ, RZ ;  /* 0x000000ff04048210 */ /* 0x000fe40007ffe1ff */
[----:B------:R-:W-:-:S13]  /*21c90*/  ISETP.NE.AND P0, PT, R6, RZ, PT ;  /* 0x000000ff0600720c */ /* 0x000fda0003f05270 */
[----:B------:R-:W-:-:S05]  /*21ca0*/  @!P0 LOP3.LUT R4, RZ, R6, RZ, 0x33, !PT ;  /* 0x00000006ff048212 */ /* 0x000fca00078e33ff */
[----:B------:R-:W-:Y:S01]  /*21cb0*/  IMAD R7, R9, R4, RZ ;  /* 0x0000000409077224 */ /* 0x000fe200078e02ff */
[----:B------:R-:W-:-:S03]  /*21cc0*/  IADD3 R4, -R4, RZ, RZ ;  /* 0x000000ff04047210 */ /* 0x000fc60007ffe1ff */
        /* <DEDUP_REMOVED lines=8> */
[----:B0-----:R-:W-:-:S04]  /*21d50*/  IMAD.MOV R2, RZ, RZ, -R3 ;  /* 0x000000ffff027224 */ /* 0x001fc800078e0a03 */
[----:B------:R-:W-:Y:S02]  /*21d60*/  IMAD R11, R2, R5, RZ ;  /* 0x00000005020b7224 */ /* 0x000fe400078e02ff */
[----:B------:R-:W-:-:S04]  /*21d70*/  IMAD.MOV.U32 R2, RZ, RZ, RZ ;  /* 0x000000ffff027224 */ /* 0x000fc800078e00ff */
[----:B------:R-:W-:Y:S01]  /*21d80*/  IMAD.HI.U32 R11, R3, R11, R2 ;  /* 0x0000000b030b7227 */ /* 0x000fe200078e0002 */
[----:B------:R-:W-:Y:S02]  /*21d90*/  IABS R2, R4 ;  /* 0x0000000400027213 */ /* 0x000fe40000000000 */
[----:B------:R-:W-:-:S03]  /*21da0*/  IABS R3, R9 ;  /* 0x0000000900037213 */ /* 0x000fc60000000000 */
[----:B------:R-:W-:Y:S01]  /*21db0*/  IMAD.HI.U32 R11, R11, R2, RZ ;  /* 0x000000020b0b7227 */ /* 0x000fe200078e00ff */
[----:B------:R-:W-:-:S05]  /*21dc0*/  IADD3 R3, RZ, -R3, RZ ;  /* 0x80000003ff037210 */ /* 0x000fca0007ffe0ff */
[----:B------:R-:W-:-:S05]  /*21dd0*/  IMAD R2, R11, R3, R2 ;  /* 0x000000030b027224 */ /* 0x000fca00078e0202 */
[----:B------:R-:W-:-:S13]  /*21de0*/  ISETP.GT.U32.AND P0, PT, R5, R2, PT ;  /* 0x000000020500720c */ /* 0x000fda0003f04070 */
[----:B------:R-:W-:Y:S02]  /*21df0*/  @!P0 IMAD.IADD R2, R2, 0x1, -R5 ;  /* 0x0000000102028824 */ /* 0x000fe400078e0a05 */
[----:B------:R-:W-:-:S03]  /*21e00*/  @!P0 VIADD R11, R11, 0x1 ;  /* 0x000000010b0b8836 */ /* 0x000fc60000000000 */
[----:B------:R-:W-:Y:S02]  /*21e10*/  ISETP.GE.U32.AND P0, PT, R2, R5, PT ;  /* 0x000000050200720c */ /* 0x000fe40003f06070 */
[C---:B------:R-:W-:Y:S01]  /*21e20*/  LOP3.LUT R2, R4.reuse, R9, RZ, 0x3c, !PT ;  /* 0x0000000904027212 */ /* 0x040fe200078e3cff */
[----:B------:R-:W-:-:S10]  /*21e30*/  IMAD.IADD R4, R4, 0x1, R7 ;  /* 0x0000000104047824 */ /* 0x000fd400078e0207 */
[----:B------:R-:W-:Y:S02]  /*21e40*/  @P0 IADD3 R11, R11, 0x1, RZ ;  /* 0x000000010b0b0810 */ /* 0x000fe40007ffe0ff */
[----:B------:R-:W-:-:S13]  /*21e50*/  ISETP.GE.AND P0, PT, R2, RZ, PT ;  /* 0x000000ff0200720c */ /* 0x000fda0003f06270 */
[----:B------:R-:W-:Y:S01]  /*21e60*/  @!P0 IMAD.MOV R11, RZ, RZ, -R11 ;  /* 0x000000ffff0b8224 */ /* 0x000fe200078e0a0b */
[----:B------:R-:W-:-:S13]  /*21e70*/  ISETP.NE.AND P0, PT, R9, RZ, PT ;  /* 0x000000ff0900720c */ /* 0x000fda0003f05270 */
[----:B------:R-:W-:Y:S02]  /*21e80*/  @!P0 LOP3.LUT R11, RZ, R9, RZ, 0x33, !PT ;  /* 0x00000009ff0b8212 */ /* 0x000fe400078e33ff */
[----:B------:R-:W-:Y:S02]  /*21e90*/  IADD3 R9, -R9, RZ, RZ ;  /* 0x000000ff09097210 */ /* 0x000fe40007ffe1ff */
[----:B------:R-:W-:-:S03]  /*21ea0*/  LOP3.LUT R2, RZ, R11, RZ, 0x33, !PT ;  /* 0x0000000bff027212 */ /* 0x000fc600078e33ff */
[----:B------:R-:W-:Y:S02]  /*21eb0*/  IMAD R18, R11, R9, R4 ;  /* 0x000000090b127224 */ /* 0x000fe400078e0204 */
[----:B------:R-:W-:Y:S01]  /*21ec0*/  IMAD.IADD R17, R17, 0x1, R2 ;  /* 0x0000000111117824 */ /* 0x000fe200078e0202 */
[----:B------:R-:W-:Y:S06]  /*21ed0*/  BRA `(.L_x_2538) ;  /* 0x00000000001c7947 */ /* 0x000fec0003800000 */
.L_x_2530:
[----:B------:R-:W-:Y:S01]  /*21ee0*/  UMOV UR4, URZ ;  /* 0x0000003f00047c82 */ /* 0x000fe20008000000 */
[----:B------:R-:W-:Y:S01]  /*21ef0*/  UMOV UR5, URZ ;  /* 0x0000003f00057c82 */ /* 0x000fe20008000000 */
[----:B------:R-:W-:Y:S01]  /*21f00*/  ULDC UR6, c[0x0][0xc14] ;  /* 0x0003050000067ab9 */ /* 0x000fe20000000800 */
[----:B------:R-:W-:Y:S01]  /*21f10*/  IMAD.MOV.U32 R16, RZ, RZ, R4 ;  /* 0x000000ffff107224 */ /* 0x000fe200078e0004 */
[----:B------:R-:W-:Y:S01]  /*21f20*/  MOV R17, UR4 ;  /* 0x0000000400117c02 */ /* 0x000fe20008000f00 */
[----:B------:R-:W-:Y:S02]  /*21f30*/  IMAD.U32 R18, RZ, RZ, UR5 ;  /* 0x00000005ff127e24 */ /* 0x000fe4000f8e00ff */
[----:B------:R-:W-:-:S07]  /*21f40*/  IMAD.U32 R19, RZ, RZ, UR6 ;  /* 0x00000006ff137e24 */ /* 0x000fce000f8e00ff */
.L_x_2538:
        /* <DEDUP_REMOVED lines=12> */
.L_x_2449:
[----:B-1----:R-:W3:Y:S01]  /*22010*/  LDL.LU R0, [R1+0x30] ;  /* 0x0000300001007983 */ /* 0x002ee20000300800 */
[----:B------:R-:W-:Y:S01]  /*22020*/  BSSY B0, `(.L_x_2540) ;  /* 0x000000b000007945 */ /* 0x000fe20003800000 */
[----:B------:R-:W1:Y:S01]  /*22030*/  S2R R5, SR_CgaCtaId ;  /* 0x0000000000057919 */ /* 0x000e620000008800 */
[----:B---3--:R-:W-:-:S04]  /*22040*/  IADD3 R0, R0, 0x1, RZ ;  /* 0x0000000100007810 */ /* 0x008fc80007ffe0ff */
        /* <DEDUP_REMOVED lines=8> */
.L_x_2656:
[----:B------:R-:W-:Y:S05]  /*220d0*/  BSYNC B0 ;  /* 0x0000000000007941 */ /* 0x000fea0003800000 */
.L_x_2540:
[----:B------:R-:W-:-:S03]  /*220e0*/  UMOV UR4, 0xffffffff ;  /* 0xffffffff00047882 */ /* 0x000fc60000000000 */
[----:B------:R-:W-:Y:S05]  /*220f0*/  BRA.DIV UR4, `(.L_x_2542) ;  /* 0x0000002204687947 */ /* 0x000fea000b800000 */
[----:B------:R-:W2:Y:S02]  /*22100*/  S2R R2, SR_TID.X ;  /* 0x0000000000027919 */ /* 0x000ea40000002100 */
[----:B--2---:R-:W-:-:S04]  /*22110*/  SHF.R.U32.HI R2, RZ, 0x5, R2 ;  /* 0x00000005ff027819 */ /* 0x004fc80000011602 */
[----:B------:R-:W-:-:S05]  /*22120*/  LOP3.LUT R2, R2, 0x3, RZ, 0xc0, !PT ;  /* 0x0000000302027812 */ /* 0x000fca00078ec0ff */
[----:B------:R2:W3:Y:S02]  /*22130*/  SHFL.IDX PT, R14, R2, RZ, 0x1f ;  /* 0x00001fff020e7589 */ /* 0x0004e400000e0000 */
.L_x_2659:
[----:B---3--:R-:W-:-:S13]  /*22140*/  ISETP.NE.AND P0, PT, R14, RZ, PT ;  /* 0x000000ff0e00720c */ /* 0x008fda0003f05270 */
[----:B------:R-:W-:Y:S05]  /*22150*/  @P0 BRA `(.L_x_2205) ;  /* 0x00000000009c0947 */ /* 0x000fea0003800000 */
[----:B------:R-:W-:-:S03]  /*22160*/  UMOV UR4, 0xffffffff ;  /* 0xffffffff00047882 */ /* 0x000fc60000000000 */
[----:B------:R-:W-:Y:S05]  /*22170*/  BRA.DIV UR4, `(.L_x_2543) ;  /* 0x00000022047c7947 */ /* 0x000fea000b800000 */
[----:B------:R-:W-:-:S13]  /*22180*/  ELECT P6, URZ, PT ;  /* 0x00000000003f782f */ /* 0x000fda00038c0000 */
.L_x_2662:
        /* <DEDUP_REMOVED lines=8> */
.L_x_2544:
[----:B-1----:R-:W2:Y:S04]  /*22210*/  LDL R3, [R1] ;  /* 0x0000000001037983 */ /* 0x002ea80000100800 */
[----:B------:R-:W3:Y:S01]  /*22220*/  LDL.LU R7, [R1+0xc] ;  /* 0x00000c0001077983 */ /* 0x000ee20000300800 */
[----:B------:R-:W-:-:S05]  /*22230*/  IADD3 R2, R0, 0x34840, RZ ;  /* 0x0003484000027810 */ /* 0x000fca0007ffe0ff */
[C---:B--2---:R-:W-:Y:S02]  /*22240*/  IMAD R6, R3.reuse, 0x8, R2 ;  /* 0x0000000803067824 */ /* 0x044fe400078e0202 */
[----:B------:R-:W-:Y:S01]  /*22250*/  VIADD R3, R3, 0x1 ;  /* 0x0000000103037836 */ /* 0x000fe20000000000 */
[----:B---3--:R-:W-:-:S04]  /*22260*/  SHF.L.U32 R5, R7, 0x1f, RZ ;  /* 0x0000001f07057819 */ /* 0x008fc800000006ff */
[C---:B------:R-:W-:Y:S01]  /*22270*/  ISETP.NE.AND P1, PT, R3.reuse, 0x2, PT ;  /* 0x000000020300780c */ /* 0x040fe20003f25270 */
[----:B------:R-:W1:Y:S03]  /*22280*/  SYNCS.PHASECHK.TRANS64.TRYWAIT P0, [R6+URZ], R5 ;  /* 0x00000005060075a7 */ /* 0x000e66000800017f */
[----:B------:R-:W-:Y:S02]  /*22290*/  SEL R4, RZ, 0x1, P1 ;  /* 0x00000001ff047807 */ /* 0x000fe40000800000 */
[----:B------:R-:W-:Y:S02]  /*222a0*/  SEL R3, R3, RZ, P1 ;  /* 0x000000ff03037207 */ /* 0x000fe40000800000 */
[----:B------:R-:W-:Y:S02]  /*222b0*/  LOP3.LUT R4, R7, R4, RZ, 0x3c, !PT ;  /* 0x0000000407047212 */ /* 0x000fe400078e3cff */
[----:B------:R-:W-:-:S02]  /*222c0*/  LEA R7, R3, R2, 0x3 ;  /* 0x0000000203077211 */ /* 0x000fc400078e18ff */
[----:B------:R-:W-:Y:S01]  /*222d0*/  SHF.L.U32 R2, R4, 0x1f, RZ ;  /* 0x0000001f04027819 */ /* 0x000fe200000006ff */
[----:B-1----:R-:W-:Y:S06]  /*222e0*/  @!P0 BRA `(.L_x_2545) ;  /* 0x0000002000408947 */ /* 0x002fec0003800000 */
.L_x_2663:
[----:B------:R-:W2:Y:S02]  /*222f0*/  SYNCS.PHASECHK.TRANS64.TRYWAIT P0, [R7+URZ], R2 ;  /* 0x00000002070075a7 */ /* 0x000ea4000800017f */
[----:B--2---:R-:W-:Y:S05]  /*22300*/  @!P0 BRA `(.L_x_2546) ;  /* 0x00000020004c8947 */ /* 0x004fea0003800000 */
.L_x_2664:
[----:B------:R-:W-:Y:S05]  /*22310*/  @!P2 BRA `(.L_x_2547) ;  /* 0x000000000004a947 */ /* 0x000fea0003800000 */
[----:B------:R-:W-:Y:S01]  /*22320*/  BPT.TRAP 0x1 ;  /* 0x000000040000795c */ /* 0x000fe20000300000 */
.L_x_2547:
[----:B------:R-:W3:Y:S01]  /*22330*/  LDL.LU R4, [R1] ;  /* 0x0000000001047983 */ /* 0x000ee20000300800 */
[----:B------:R-:W-:-:S04]  /*22340*/  VIADD R0, R0, 0x34860 ;  /* 0x0003486000007836 */ /* 0x000fc80000000000 */
[----:B---3--:R-:W-:-:S04]  /*22350*/  IMAD R4, R4, 0x8, R0 ;  /* 0x0000000804047824 */ /* 0x008fc800078e0200 */
[----:B------:R-:W3:Y:S02]  /*22360*/  SYNCS.PHASECHK.TRANS64.TRYWAIT P0, [R4+URZ], R5 ;  /* 0x00000005040075a7 */ /* 0x000ee4000800017f */
[----:B---3--:R-:W-:Y:S05]  /*22370*/  @!P0 BRA `(.L_x_2548) ;  /* 0x0000002000448947 */ /* 0x008fea0003800000 */
.L_x_2665:
[----:B------:R-:W-:-:S07]  /*22380*/  LEA R3, R3, R0, 0x3 ;  /* 0x0000000003037211 */ /* 0x000fce00078e18ff */
.L_x_2549:
[----:B----4-:R4:W0:Y:S02]  /*22390*/  SYNCS.PHASECHK.TRANS64.TRYWAIT P0, [R3+URZ], R2 ;  /* 0x00000002030075a7 */ /* 0x010824000800017f */
[----:B0-----:R-:W-:Y:S05]  /*223a0*/  @!P0 NANOSLEEP.SYNCS 0x989680 ;  /* 0x009896800000895d */ /* 0x001fea0003900000 */
[----:B------:R-:W0:Y:S02]  /*223b0*/  @!P0 SYNCS.PHASECHK.TRANS64 P0, [R3+URZ], R2 ;  /* 0x00000002030085a7 */ /* 0x000e24000800007f */
[----:B0-----:R-:W-:Y:S05]  /*223c0*/  @!P0 BRA `(.L_x_2549) ;  /* 0xfffffffc00f08947 */ /* 0x001fea000383ffff */
.L_x_2205:
[----:B------:R-:W-:Y:S05]  /*223d0*/  BSYNC B7 ;  /* 0x0000000000077941 */ /* 0x000fea0003800000 */
.L_x_2202:
[----:B------:R-:W-:Y:S05]  /*223e0*/  EXIT ;  /* 0x000000000000794d */ /* 0x000fea0003800000 */
.L_x_2223:
[----:B0-----:R0:W1:Y:S02]  /*223f0*/  SYNCS.PHASECHK.TRANS64.TRYWAIT P5, [R3+URZ+0x34890], R0 ;  /* 0x03489000030075a7 */ /* 0x00106400080a017f */
[----:B-1----:R-:W-:Y:S05]  /*22400*/  @!P5 NANOSLEEP.SYNCS 0x989680 ;  /* 0x009896800000d95d */ /* 0x002fea0003900000 */
[----:B------:R-:W1:Y:S02]  /*22410*/  @!P5 SYNCS.PHASECHK.TRANS64 P5, [R3+URZ+0x34890], R0 ;  /* 0x034890000300d5a7 */ /* 0x000e6400080a007f */
[----:B-1----:R-:W-:Y:S05]  /*22420*/  @!P5 BRA `(.L_x_2223) ;  /* 0xfffffffc00f0d947 */ /* 0x002fea000383ffff */
[----:B------:R-:W-:Y:S05]  /*22430*/  BRA `(.L_x_2550) ;  /* 0xfffffe1000a87947 */ /* 0x000fea000383ffff */
.L_x_2277:
[----:B-1----:R1:W3:Y:S02]  /*22440*/  SYNCS.PHASECHK.TRANS64.TRYWAIT P5, [R3+URZ+0x34890], R0 ;  /* 0x03489000030075a7 */ /* 0x0022e400080a017f */
[----:B---3--:R-:W-:Y:S05]  /*22450*/  @!P5 NANOSLEEP.SYNCS 0x989680 ;  /* 0x009896800000d95d */ /* 0x008fea0003900000 */
[----:B------:R-:W3:Y:S02]  /*22460*/  @!P5 SYNCS.PHASECHK.TRANS64 P5, [R3+URZ+0x34890], R0 ;  /* 0x034890000300d5a7 */ /* 0x000ee400080a007f */
[----:B---3--:R-:W-:Y:S05]  /*22470*/  @!P5 BRA `(.L_x_2277) ;  /* 0xfffffffc00f0d947 */ /* 0x008fea000383ffff */
[----:B------:R-:W-:Y:S05]  /*22480*/  BRA `(.L_x_2551) ;  /* 0xfffffe4400547947 */ /* 0x000fea000383ffff */
.L_x_2302:
[----:B0-----:R0:W1:Y:S02]  /*22490*/  SYNCS.PHASECHK.TRANS64.TRYWAIT P4, [R3+URZ+0x34890], R0 ;  /* 0x03489000030075a7 */ /* 0x001064000808017f */
[----:B-1----:R-:W-:Y:S05]  /*224a0*/  @!P4 NANOSLEEP.SYNCS 0x989680 ;  /* 0x009896800000c95d */ /* 0x002fea0003900000 */
[----:B------:R-:W1:Y:S02]  /*224b0*/  @!P4 SYNCS.PHASECHK.TRANS64 P4, [R3+URZ+0x34890], R0 ;  /* 0x034890000300c5a7 */ /* 0x000e64000808007f */
[----:B-1----:R-:W-:Y:S05]  /*224c0*/  @!P4 BRA `(.L_x_2302) ;  /* 0xfffffffc00f0c947 */ /* 0x002fea000383ffff */
[----:B------:R-:W-:Y:S05]  /*224d0*/  BRA `(.L_x_2552) ;  /* 0xfffffe7400407947 */ /* 0x000fea000383ffff */
.L_x_2308:
[----:B-1----:R1:W2:Y:S02]  /*224e0*/  SYNCS.PHASECHK.TRANS64.TRYWAIT P4, [R3+URZ+0x348b0], R0 ;  /* 0x0348b000030075a7 */ /* 0x0022a4000808017f */
[----:B--2---:R-:W-:Y:S05]  /*224f0*/  @!P4 NANOSLEEP.SYNCS 0x989680 ;  /* 0x009896800000c95d */ /* 0x004fea0003900000 */
[----:B------:R-:W2:Y:S02]  /*22500*/  @!P4 SYNCS.PHASECHK.TRANS64 P4, [R3+URZ+0x348b0], R0 ;  /* 0x0348b0000300c5a7 */ /* 0x000ea4000808007f */
[----:B--2---:R-:W-:Y:S05]  /*22510*/  @!P4 BRA `(.L_x_2308) ;  /* 0xfffffffc00f0c947 */ /* 0x004fea000383ffff */
[----:B------:R-:W-:Y:S05]  /*22520*/  BRA `(.L_x_2553) ;  /* 0xfffffe7800407947 */ /* 0x000fea000383ffff */
.L_x_2330:
        /* <DEDUP_REMOVED lines=8> */
.L_x_2555:
[----:B------:R-:W-:Y:S05]  /*225b0*/  BSYNC B1 ;  /* 0x0000000000017941 */ /* 0x000fea0003800000 */
.L_x_2554:
[----:B------:R-:W-:Y:S05]  /*225c0*/  BRA `(.L_x_2556) ;  /* 0xfffffe9400307947 */ /* 0x000fea000383ffff */
.L_x_2331:
[----:B------:R-:W-:Y:S01]  /*225d0*/  BSSY B1, `(.L_x_2557) ;  /* 0x0000008000017945 */ /* 0x000fe20003800000 */
[----:B------:R-:W-:Y:S01]  /*225e0*/  IMAD.MOV.U32 R13, RZ, RZ, R4 ;  /* 0x000000ffff0d7224 */ /* 0x000fe200078e0004 */
[----:B------:R-:W-:Y:S01]  /*225f0*/  MOV R12, RZ ;  /* 0x000000ff000c7202 */ /* 0x000fe20000000f00 */
[----:B------:R-:W-:Y:S02]  /*22600*/  IMAD.MOV.U32 R11, RZ, RZ, 0x1c1f ;  /* 0x00001c1fff0b7424 */ /* 0x000fe400078e00ff */
[----:B------:R-:W-:-:S07]  /*22610*/  IMAD.MOV.U32 R15, RZ, RZ, -0x1 ;  /* 0xffffffffff0f7424 */ /* 0x000fce00078e00ff */
[----:B------:R-:W-:Y:S05]  /*22620*/  WARPSYNC.COLLECTIVE R15, `(.L_x_2558) ;  /* 0x000000000f087348 */ /* 0x000fea0003c00000 */
[----:B------:R0:W1:Y:S02]  /*22630*/  SHFL.IDX P6, R14, R13, R12, R11 ;  /* 0x0000000c0d0e7389 */ /* 0x00006400000c000b */
[----:B01----:R-:W-:Y:S01]  /*22640*/  ENDCOLLECTIVE ;  /* 0x000000000000791b */ /* 0x003fe20003800000 */
.L_x_2558:
[----:B------:R-:W-:Y:S05]  /*22650*/  BSYNC B1 ;  /* 0x0000000000017941 */ /* 0x000fea0003800000 */
.L_x_2557:
[----:B------:R-:W-:Y:S05]  /*22660*/  BRA `(.L_x_2559) ;  /* 0xfffffe9400107947 */ /* 0x000fea000383ffff */
.L_x_2332:
[----:B------:R-:W-:Y:S01]  /*22670*/  BSSY B1, `(.L_x_2560) ;  /* 0x0000008000017945 */ /* 0x000fe20003800000 */
[----:B------:R-:W-:Y:S01]  /*22680*/  MOV R13, R3 ;  /* 0x00000003000d7202 */ /* 0x000fe20000000f00 */
[----:B------:R-:W-:Y:S01]  /*22690*/  IMAD.MOV.U32 R12, RZ, RZ, RZ ;  /* 0x000000ffff0c7224 */ /* 0x000fe200078e00ff */
[----:B------:R-:W-:Y:S01]  /*226a0*/  MOV R15, 0xffffffff ;  /* 0xffffffff000f7802 */ /* 0x000fe20000000f00 */
[----:B------:R-:W-:-:S07]  /*226b0*/  IMAD.MOV.U32 R11, RZ, RZ, 0x1c1f ;  /* 0x00001c1fff0b7424 */ /* 0x000fce00078e00ff */
[----:B------:R-:W-:Y:S05]  /*226c0*/  WARPSYNC.COLLECTIVE R15, `(.L_x_2561) ;  /* 0x000000000f087348 */ /* 0x000fea0003c00000 */
[----:B------:R0:W1:Y:S02]  /*226d0*/  SHFL.IDX P6, R14, R13, R12, R11 ;  /* 0x0000000c0d0e7389 */ /* 0x00006400000c000b */
[----:B01----:R-:W-:Y:S01]  /*226e0*/  ENDCOLLECTIVE ;  /* 0x000000000000791b */ /* 0x003fe20003800000 */
.L_x_2561:
[----:B------:R-:W-:Y:S05]  /*226f0*/  BSYNC B1 ;  /* 0x0000000000017941 */ /* 0x000fea0003800000 */
.L_x_2560:
[----:B------:R-:W-:Y:S05]  /*22700*/  BRA `(.L_x_2562) ;  /* 0xfffffe9000f07947 */ /* 0x000fea000383ffff */
.L_x_2333:
        /* <DEDUP_REMOVED lines=8> */
.L_x_2564:
[----:B------:R-:W-:Y:S05]  /*22790*/  BSYNC B1 ;  /* 0x0000000000017941 */ /* 0x000fea0003800000 */
.L_x_2563:
[----:B------:R-:W-:Y:S05]  /*227a0*/  BRA `(.L_x_2565) ;  /* 0xfffffe9000d07947 */ /* 0x000fea000383ffff */
.L_x_2334:
        /* <DEDUP_REMOVED lines=8> */
.L_x_2567:
[----:B------:R-:W-:Y:S05]  /*22830*/  BSYNC B1 ;  /* 0x0000000000017941 */ /* 0x000fea0003800000 */
.L_x_2566:
[----:B------:R-:W-:Y:S05]  /*22840*/  BRA `(.L_x_2568) ;  /* 0xfffffe9000b07947 */ /* 0x000fea000383ffff */
.L_x_2335:
[----:B------:R-:W-:Y:S01]  /*22850*/  BSSY B1, `(.L_x_2569) ;  /* 0x0000008000017945 */ /* 0x000fe20003800000 */
[----:B------:R-:W-:Y:S01]  /*22860*/  MOV R13, R4 ;  /* 0x00000004000d7202 */ /* 0x000fe20000000f00 */
[----:B------:R-:W-:Y:S01]  /*22870*/  IMAD.MOV.U32 R12, RZ, RZ, 0x1 ;  /* 0x00000001ff0c7424 */ /* 0x000fe200078e00ff */
[----:B------:R-:W-:Y:S01]  /*22880*/  MOV R15, 0xffffffff ;  /* 0xffffffff000f7802 */ /* 0x000fe20000000f00 */
[----:B------:R-:W-:-:S07]  /*22890*/  IMAD.MOV.U32 R11, RZ, RZ, 0x1c1f ;  /* 0x00001c1fff0b7424 */ /* 0x000fce00078e00ff */
[----:B------:R-:W-:Y:S05]  /*228a0*/  WARPSYNC.COLLECTIVE R15, `(.L_x_2570) ;  /* 0x000000000f087348 */ /* 0x000fea0003c00000 */
[----:B------:R0:W1:Y:S02]  /*228b0*/  SHFL.IDX P6, R14, R13, R12, R11 ;  /* 0x0000000c0d0e7389 */ /* 0x00006400000c000b */
[----:B01----:R-:W-:Y:S01]  /*228c0*/  ENDCOLLECTIVE ;  /* 0x000000000000791b */ /* 0x003fe20003800000 */
.L_x_2570:
[----:B------:R-:W-:Y:S05]  /*228d0*/  BSYNC B1 ;  /* 0x0000000000017941 */ /* 0x000fea0003800000 */
.L_x_2569:
[----:B------:R-:W-:Y:S05]  /*228e0*/  BRA `(.L_x_2571) ;  /* 0xfffffe9000947947 */ /* 0x000fea000383ffff */
.L_x_2336:
        /* <DEDUP_REMOVED lines=8> */
.L_x_2573:
[----:B------:R-:W-:Y:S05]  /*22970*/  BSYNC B1 ;  /* 0x0000000000017941 */ /* 0x000fea0003800000 */
.L_x_2572:
[----:B------:R-:W-:Y:S05]  /*22980*/  BRA `(.L_x_2574) ;  /* 0xfffffe9000787947 */ /* 0x000fea000383ffff */
.L_x_2337:
        /* <DEDUP_REMOVED lines=8> */
.L_x_2576:
[----:B------:R-:W-:Y:S05]  /*22a10*/  BSYNC B1 ;  /* 0x0000000000017941 */ /* 0x000fea0003800000 */
.L_x_2575:
[----:B------:R-:W-:Y:S05]  /*22a20*/  BRA `(.L_x_2577) ;  /* 0xfffffe90005c7947 */ /* 0x000fea000383ffff */
.L_x_2339:
[----:B0-----:R0:W1:Y:S02]  /*22a30*/  SYNCS.PHASECHK.TRANS64.TRYWAIT P2, [R18+URZ+0x34800], R3 ;  /* 0x03480003120075a7 */ /* 0x001064000804017f */
[----:B-1----:R-:W-:Y:S05]  /*22a40*/  @!P2 NANOSLEEP.SYNCS 0x989680 ;  /* 0x009896800000a95d */ /* 0x002fea0003900000 */
[----:B------:R-:W1:Y:S02]  /*22a50*/  @!P2 SYNCS.PHASECHK.TRANS64 P2, [R18+URZ+0x34800], R3 ;  /* 0x034800031200a5a7 */ /* 0x000e64000804007f */
[----:B-1----:R-:W-:Y:S05]  /*22a60*/  @!P2 BRA `(.L_x_2339) ;  /* 0xfffffffc00f0a947 */ /* 0x002fea000383ffff */
[----:B------:R-:W-:Y:S05]  /*22a70*/  BRA `(.L_x_2578) ;  /* 0xfffffe9000bc7947 */ /* 0x000fea000383ffff */
.L_x_2367:
        /* <DEDUP_REMOVED lines=8> */
.L_x_2580:
[----:B------:R-:W-:Y:S05]  /*22b00*/  BSYNC B1 ;  /* 0x0000000000017941 */ /* 0x000fea0003800000 */
.L_x_2579:
[----:B------:R-:W-:Y:S05]  /*22b10*/  BRA `(.L_x_2581) ;  /* 0xfffffec000387947 */ /* 0x000fea000383ffff */
.L_x_2368:
        /* <DEDUP_REMOVED lines=8> */
.L_x_2583:
[----:B------:R-:W-:Y:S05]  /*22ba0*/  BSYNC B1 ;  /* 0x0000000000017941 */ /* 0x000fea0003800000 */
.L_x_2582:
[----:B------:R-:W-:Y:S05]  /*22bb0*/  BRA `(.L_x_2584) ;  /* 0xfffffec000187947 */ /* 0x000fea000383ffff */
.L_x_2369:
        /* <DEDUP_REMOVED lines=8> */
.L_x_2586:
[----:B------:R-:W-:Y:S05]  /*22c40*/  BSYNC B1 ;  /* 0x0000000000017941 */ /* 0x000fea0003800000 */
.L_x_2585:
[----:B------:R-:W-:Y:S05]  /*22c50*/  BRA `(.L_x_2587) ;  /* 0xfffffebc00f87947 */ /* 0x000fea000383ffff */
.L_x_2370:
        /* <DEDUP_REMOVED lines=8> */
.L_x_2589:
[----:B------:R-:W-:Y:S05]  /*22ce0*/  BSYNC B1 ;  /* 0x0000000000017941 */ /* 0x000fea0003800000 */
.L_x_2588:
[----:B------:R-:W-:Y:S05]  /*22cf0*/  BRA `(.L_x_2590) ;  /* 0xfffffebc00d87947 */ /* 0x000fea000383ffff */
.L_x_2371:
        /* <DEDUP_REMOVED lines=8> */
.L_x_2592:
[----:B------:R-:W-:Y:S05]  /*22d80*/  BSYNC B1 ;  /* 0x0000000000017941 */ /* 0x000fea0003800000 */
.L_x_2591:
[----:B------:R-:W-:Y:S05]  /*22d90*/  BRA `(.L_x_2593) ;  /* 0xfffffebc00b87947 */ /* 0x000fea000383ffff */
.L_x_2372:
        /* <DEDUP_REMOVED lines=8> */
.L_x_2595:
[----:B------:R-:W-:Y:S05]  /*22e20*/  BSYNC B1 ;  /* 0x0000000000017941 */ /* 0x000fea0003800000 */
.L_x_2594:
[----:B------:R-:W-:Y:S05]  /*22e30*/  BRA `(.L_x_2596) ;  /* 0xfffffebc009c7947 */ /* 0x000fea000383ffff */
.L_x_2373:
        /* <DEDUP_REMOVED lines=8> */
.L_x_2598:
[----:B------:R-:W-:Y:S05]  /*22ec0*/  BSYNC B1 ;  /* 0x0000000000017941 */ /* 0x000fea0003800000 */
.L_x_2597:
[----:B------:R-:W-:Y:S05]  /*22ed0*/  BRA `(.L_x_2599) ;  /* 0xfffffebc00807947 */ /* 0x000fea000383ffff */
.L_x_2374:
        /* <DEDUP_REMOVED lines=8> */
.L_x_2601:
[----:B------:R-:W-:Y:S05]  /*22f60*/  BSYNC B1 ;  /* 0x0000000000017941 */ /* 0x000fea0003800000 */
.L_x_2600:
[----:B------:R-:W-:Y:S05]  /*22f70*/  BRA `(.L_x_2602) ;  /* 0xfffffebc00647947 */ /* 0x000fea000383ffff */
.L_x_2376:
[----:B0-----:R0:W1:Y:S02]  /*22f80*/  SYNCS.PHASECHK.TRANS64.TRYWAIT P2, [R18+URZ+0x34800], R9 ;  /* 0x03480009120075a7 */ /* 0x001064000804017f */
[----:B-1----:R-:W-:Y:S05]  /*22f90*/  @!P2 NANOSLEEP.SYNCS 0x989680 ;  /* 0x009896800000a95d */ /* 0x002fea0003900000 */
[----:B------:R-:W1:Y:S02]  /*22fa0*/  @!P2 SYNCS.PHASECHK.TRANS64 P2, [R18+URZ+0x34800], R9 ;  /* 0x034800091200a5a7 */ /* 0x000e64000804007f */
[----:B-1----:R-:W-:Y:S05]  /*22fb0*/  @!P2 BRA `(.L_x_2376) ;  /* 0xfffffffc00f0a947 */ /* 0x002fea000383ffff */
[----:B------:R-:W-:Y:S05]  /*22fc0*/  BRA `(.L_x_2603) ;  /* 0xfffffebc00c47947 */ /* 0x000fea000383ffff */
.L_x_2390:
[----:B-1----:R1:W2:Y:S02]  /*22fd0*/  SYNCS.PHASECHK.TRANS64.TRYWAIT P2, [R3+URZ+0x34830], R0 ;  /* 0x03483000030075a7 */ /* 0x0022a4000804017f */
[----:B--2---:R-:W-:Y:S05]  /*22fe0*/  @!P2 NANOSLEEP.SYNCS 0x989680 ;  /* 0x009896800000a95d */ /* 0x004fea0003900000 */
[----:B------:R-:W2:Y:S02]  /*22ff0*/  @!P2 SYNCS.PHASECHK.TRANS64 P2, [R3+URZ+0x34830], R0 ;  /* 0x034830000300a5a7 */ /* 0x000ea4000804007f */
[----:B--2---:R-:W-:Y:S05]  /*23000*/  @!P2 BRA `(.L_x_2390) ;  /* 0xfffffffc00f0a947 */ /* 0x004fea000383ffff */
[----:B------:R-:W-:Y:S05]  /*23010*/  BRA `(.L_x_2389) ;  /* 0xfffffee400787947 */ /* 0x000fea000383ffff */
.L_x_2397:
[----:B-1----:R1:W2:Y:S02]  /*23020*/  SYNCS.PHASECHK.TRANS64.TRYWAIT P2, [R15+URZ+0x34830], R0 ;  /* 0x034830000f0075a7 */ /* 0x0022a4000804017f */
[----:B--2---:R-:W-:Y:S05]  /*23030*/  @!P2 NANOSLEEP.SYNCS 0x989680 ;  /* 0x009896800000a95d */ /* 0x004fea0003900000 */
[----:B------:R-:W2:Y:S02]  /*23040*/  @!P2 SYNCS.PHASECHK.TRANS64 P2, [R15+URZ+0x34830], R0 ;  /* 0x034830000f00a5a7 */ /* 0x000ea4000804007f */
[----:B--2---:R-:W-:Y:S05]  /*23050*/  @!P2 BRA `(.L_x_2397) ;  /* 0xfffffffc00f0a947 */ /* 0x004fea000383ffff */
[----:B------:R-:W-:Y:S05]  /*23060*/  BRA `(.L_x_2396) ;  /* 0xffffff1000947947 */ /* 0x000fea000383ffff */
.L_x_2402:
[----:B---3--:R3:W4:Y:S02]  /*23070*/  SYNCS.PHASECHK.TRANS64.TRYWAIT P2, [R20+URZ+0x34850], R3 ;  /* 0x03485003140075a7 */ /* 0x008724000804017f */
[----:B----4-:R-:W-:Y:S05]  /*23080*/  @!P2 NANOSLEEP.SYNCS 0x989680 ;  /* 0x009896800000a95d */ /* 0x010fea0003900000 */
[----:B------:R-:W4:Y:S02]  /*23090*/  @!P2 SYNCS.PHASECHK.TRANS64 P2, [R20+URZ+0x34850], R3 ;  /* 0x034850031400a5a7 */ /* 0x000f24000804007f */
[----:B----4-:R-:W-:Y:S05]  /*230a0*/  @!P2 BRA `(.L_x_2402) ;  /* 0xfffffffc00f0a947 */ /* 0x010fea000383ffff */
[----:B------:R-:W-:Y:S05]  /*230b0*/  BRA `(.L_x_2401) ;  /* 0xffffff1c00747947 */ /* 0x000fea000383ffff */
.L_x_2410:
[----:B-1----:R1:W2:Y:S02]  /*230c0*/  SYNCS.PHASECHK.TRANS64.TRYWAIT P2, [R0+URZ+0x34830], R11 ;  /* 0x0348300b000075a7 */ /* 0x0022a4000804017f */
[----:B--2---:R-:W-:Y:S05]  /*230d0*/  @!P2 NANOSLEEP.SYNCS 0x989680 ;  /* 0x009896800000a95d */ /* 0x004fea0003900000 */
[----:B------:R-:W2:Y:S02]  /*230e0*/  @!P2 SYNCS.PHASECHK.TRANS64 P2, [R0+URZ+0x34830], R11 ;  /* 0x0348300b0000a5a7 */ /* 0x000ea4000804007f */
[----:B--2---:R-:W-:Y:S05]  /*230f0*/  @!P2 BRA `(.L_x_2410) ;  /* 0xfffffffc00f0a947 */ /* 0x004fea000383ffff */
[----:B------:R-:W-:Y:S05]  /*23100*/  BRA `(.L_x_2409) ;  /* 0xffffff3c00f07947 */ /* 0x000fea000383ffff */
.L_x_2415:
[----:B-1----:R1:W2:Y:S02]  /*23110*/  SYNCS.PHASECHK.TRANS64.TRYWAIT P2, [R15+URZ+0x34850], R0 ;  /* 0x034850000f0075a7 */ /* 0x0022a4000804017f */
[----:B--2---:R-:W-:Y:S05]  /*23120*/  @!P2 NANOSLEEP.SYNCS 0x989680 ;  /* 0x009896800000a95d */ /* 0x004fea0003900000 */
[----:B------:R-:W2:Y:S02]  /*23130*/  @!P2 SYNCS.PHASECHK.TRANS64 P2, [R15+URZ+0x34850], R0 ;  /* 0x034850000f00a5a7 */ /* 0x000ea4000804007f */
[----:B--2---:R-:W-:Y:S05]  /*23140*/  @!P2 BRA `(.L_x_2415) ;  /* 0xfffffffc00f0a947 */ /* 0x004fea000383ffff */
[----:B------:R-:W-:Y:S05]  /*23150*/  BRA `(.L_x_2414) ;  /* 0xffffff4800d07947 */ /* 0x000fea000383ffff */
.L_x_2421:
[----:B-1----:R1:W2:Y:S02]  /*23160*/  SYNCS.PHASECHK.TRANS64.TRYWAIT P0, [R12+URZ+0x34850], R3 ;  /* 0x034850030c0075a7 */ /* 0x0022a4000800017f */
[----:B--2---:R-:W-:Y:S05]  /*23170*/  @!P0 NANOSLEEP.SYNCS 0x989680 ;  /* 0x009896800000895d */ /* 0x004fea0003900000 */
[----:B------:R-:W2:Y:S02]  /*23180*/  @!P0 SYNCS.PHASECHK.TRANS64 P0, [R12+URZ+0x34850], R3 ;  /* 0x034850030c0085a7 */ /* 0x000ea4000800007f */
[----:B--2---:R-:W-:Y:S05]  /*23190*/  @!P0 BRA `(.L_x_2421) ;  /* 0xfffffffc00f08947 */ /* 0x004fea000383ffff */
[----:B------:R-:W-:Y:S05]  /*231a0*/  BRA `(.L_x_2420) ;  /* 0xffffff6400f47947 */ /* 0x000fea000383ffff */
.L_x_2455:
[----:B------:R-:W0:Y:S01]  /*231b0*/  S2R R6, SR_TID.X ;  /* 0x0000000000067919 */ /* 0x000e220000002100 */
[----:B------:R-:W-:Y:S01]  /*231c0*/  BSSY B1, `(.L_x_2604) ;  /* 0x000000a000017945 */ /* 0x000fe20003800000 */
[----:B------:R-:W-:Y:S01]  /*231d0*/  MOV R12, RZ ;  /* 0x000000ff000c7202 */ /* 0x000fe20000000f00 */
        /* <DEDUP_REMOVED lines=8> */
.L_x_2605:
[----:B------:R-:W-:Y:S05]  /*23260*/  BSYNC B1 ;  /* 0x0000000000017941 */ /* 0x000fea0003800000 */
.L_x_2604:
[----:B------:R-:W-:Y:S05]  /*23270*/  BRA `(.L_x_2606) ;  /* 0xffffffa000e87947 */ /* 0x000fea000383ffff */
.L_x_2456:
[----:B------:R-:W-:Y:S01]  /*23280*/  BSSY B1, `(.L_x_2607) ;  /* 0x0000006000017945 */ /* 0x000fe20003800000 */
[----:B------:R-:W-:-:S07]  /*23290*/  MOV R15, 0xffffffff ;  /* 0xffffffff000f7802 */ /* 0x000fce0000000f00 */
[----:B------:R-:W-:Y:S05]  /*232a0*/  WARPSYNC.COLLECTIVE R15, `(.L_x_2608) ;  /* 0x000000000f0c7348 */ /* 0x000fea0003c00000 */
[----:B------:R-:W-:Y:S02]  /*232b0*/  ELECT P6, UR62, PT ;  /* 0x00000000003e782f */ /* 0x000fe400038c0000 */
[----:B------:R-:W-:Y:S01]  /*232c0*/  MOV R14, UR62 ;  /* 0x0000003e000e7c02 */ /* 0x000fe20008000f00 */
[----:B------:R-:W-:Y:S10]  /*232d0*/  ENDCOLLECTIVE ;  /* 0x000000000000791b */ /* 0x000ff40003800000 */
.L_x_2608:
[----:B------:R-:W-:Y:S05]  /*232e0*/  BSYNC B1 ;  /* 0x0000000000017941 */ /* 0x000fea0003800000 */
.L_x_2607:
[----:B------:R-:W-:Y:S05]  /*232f0*/  BRA `(.L_x_2609) ;  /* 0xffffffa000d47947 */ /* 0x000fea000383ffff */
.L_x_2458:
[----:B0-----:R0:W1:Y:S02]  /*23300*/  SYNCS.PHASECHK.TRANS64.TRYWAIT P0, [R4+URZ+0x34820], R6 ;  /* 0x03482006040075a7 */ /* 0x001064000800017f */
[----:B-1----:R-:W-:Y:S05]  /*23310*/  @!P0 NANOSLEEP.SYNCS 0x989680 ;  /* 0x009896800000895d */ /* 0x002fea0003900000 */
[----:B------:R-:W1:Y:S02]  /*23320*/  @!P0 SYNCS.PHASECHK.TRANS64 P0, [R4+URZ+0x34820], R6 ;  /* 0x03482006040085a7 */ /* 0x000e64000800007f */
[----:B-1----:R-:W-:Y:S05]  /*23330*/  @!P0 BRA `(.L_x_2458) ;  /* 0xfffffffc00f08947 */ /* 0x002fea000383ffff */
[----:B------:R-:W-:Y:S05]  /*23340*/  BRA `(.L_x_2610) ;  /* 0xffffffa000f07947 */ /* 0x000fea000383ffff */
.L_x_2461:
[----:B0-----:R0:W1:Y:S02]  /*23350*/  SYNCS.PHASECHK.TRANS64.TRYWAIT P0, [R6+URZ+0x348a0], R8 ;  /* 0x0348a008060075a7 */ /* 0x001064000800017f */
[----:B-1----:R-:W-:Y:S05]  /*23360*/  @!P0 NANOSLEEP.SYNCS 0x989680 ;  /* 0x009896800000895d */ /* 0x002fea0003900000 */
[----:B------:R-:W1:Y:S02]  /*23370*/  @!P0 SYNCS.PHASECHK.TRANS64 P0, [R6+URZ+0x348a0], R8 ;  /* 0x0348a008060085a7 */ /* 0x000e64000800007f */
[----:B-1----:R-:W-:Y:S05]  /*23380*/  @!P0 BRA `(.L_x_2461) ;  /* 0xfffffffc00f08947 */ /* 0x002fea000383ffff */
[----:B------:R-:W-:Y:S05]  /*23390*/  BRA `(.L_x_2611) ;  /* 0xffffffa400007947 */ /* 0x000fea000383ffff */
.L_x_2463:
[----:B-1----:R1:W2:Y:S02]  /*233a0*/  SYNCS.PHASECHK.TRANS64.TRYWAIT P0, [R6+URZ+0x348c0], R8 ;  /* 0x0348c008060075a7 */ /* 0x0022a4000800017f */
[----:B--2---:R-:W-:Y:S05]  /*233b0*/  @!P0 NANOSLEEP.SYNCS 0x989680 ;  /* 0x009896800000895d */ /* 0x004fea0003900000 */
[----:B------:R-:W2:Y:S02]  /*233c0*/  @!P0 SYNCS.PHASECHK.TRANS64 P0, [R6+URZ+0x348c0], R8 ;  /* 0x0348c008060085a7 */ /* 0x000ea4000800007f */
[----:B--2---:R-:W-:Y:S05]  /*233d0*/  @!P0 BRA `(.L_x_2463) ;  /* 0xfffffffc00f08947 */ /* 0x004fea000383ffff */
[----:B------:R-:W-:Y:S05]  /*233e0*/  BRA `(.L_x_2612) ;  /* 0xffffffa400907947 */ /* 0x000fea000383ffff */
.L_x_2467:
[----:B0-----:R0:W1:Y:S02]  /*233f0*/  SYNCS.PHASECHK.TRANS64.TRYWAIT P0, [R7+URZ+0x348a0], R8 ;  /* 0x0348a008070075a7 */ /* 0x001064000800017f */
[----:B-1----:R-:W-:Y:S05]  /*23400*/  @!P0 NANOSLEEP.SYNCS 0x989680 ;  /* 0x009896800000895d */ /* 0x002fea0003900000 */
[----:B------:R-:W1:Y:S02]  /*23410*/  @!P0 SYNCS.PHASECHK.TRANS64 P0, [R7+URZ+0x348a0], R8 ;  /* 0x0348a008070085a7 */ /* 0x000e64000800007f */
[----:B-1----:R-:W-:Y:S05]  /*23420*/  @!P0 BRA `(.L_x_2467) ;  /* 0xfffffffc00f08947 */ /* 0x002fea000383ffff */
[----:B------:R-:W-:Y:S05]  /*23430*/  BRA `(.L_x_2613) ;  /* 0xffffffa8006c7947 */ /* 0x000fea000383ffff */
.L_x_2469:
[----:B-1----:R1:W2:Y:S02]  /*23440*/  SYNCS.PHASECHK.TRANS64.TRYWAIT P1, [R7+URZ+0x348c0], R8 ;  /* 0x0348c008070075a7 */ /* 0x0022a4000802017f */
[----:B--2---:R-:W-:Y:S05]  /*23450*/  @!P1 NANOSLEEP.SYNCS 0x989680 ;  /* 0x009896800000995d */ /* 0x004fea0003900000 */
[----:B------:R-:W2:Y:S02]  /*23460*/  @!P1 SYNCS.PHASECHK.TRANS64 P1, [R7+URZ+0x348c0], R8 ;  /* 0x0348c008070095a7 */ /* 0x000ea4000802007f */
[----:B--2---:R-:W-:Y:S05]  /*23470*/  @!P1 BRA `(.L_x_2469) ;  /* 0xfffffffc00f09947 */ /* 0x004fea000383ffff */
[----:B------:R-:W-:Y:S05]  /*23480*/  BRA `(.L_x_2614) ;  /* 0xffffffa800f47947 */ /* 0x000fea000383ffff */
.L_x_2481:
[----:B------:R-:W0:Y:S01]  /*23490*/  S2R R7, SR_TID.X ;  /* 0x0000000000077919 */ /* 0x000e220000002100 */
[----:B------:R-:W-:Y:S01]  /*234a0*/  BSSY B0, `(.L_x_2615) ;  /* 0x000000a000007945 */ /* 0x000fe20003800000 */
[----:B------:R-:W-:Y:S01]  /*234b0*/  IMAD.MOV.U32 R12, RZ, RZ, RZ ;  /* 0x000000ffff0c7224 */ /* 0x000fe200078e00ff */
[----:B------:R-:W-:Y:S01]  /*234c0*/  MOV R11, 0x1f ;  /* 0x0000001f000b7802 */ /* 0x000fe20000000f00 */
[----:B------:R-:W-:Y:S01]  /*234d0*/  IMAD.MOV.U32 R15, RZ, RZ, -0x1 ;  /* 0xffffffffff0f7424 */ /* 0x000fe200078e00ff */
[----:B0-----:R-:W-:-:S04]  /*234e0*/  SHF.R.U32.HI R7, RZ, 0x5, R7 ;  /* 0x00000005ff077819 */ /* 0x001fc80000011607 */
[----:B------:R-:W-:-:S05]  /*234f0*/  LOP3.LUT R7, R7, 0x3, RZ, 0xc0, !PT ;  /* 0x0000000307077812 */ /* 0x000fca00078ec0ff */
[----:B------:R-:W-:-:S07]  /*23500*/  IMAD.MOV.U32 R13, RZ, RZ, R7 ;  /* 0x000000ffff0d7224 */ /* 0x000fce00078e0007 */
[----:B------:R-:W-:Y:S05]  /*23510*/  WARPSYNC.COLLECTIVE R15, `(.L_x_2616) ;  /* 0x000000000f087348 */ /* 0x000fea0003c00000 */
[----:B------:R0:W1:Y:S02]  /*23520*/  SHFL.IDX P6, R14, R13, R12, R11 ;  /* 0x0000000c0d0e7389 */ /* 0x00006400000c000b */
[----:B01----:R-:W-:Y:S01]  /*23530*/  ENDCOLLECTIVE ;  /* 0x000000000000791b */ /* 0x003fe20003800000 */
.L_x_2616:
[----:B------:R-:W-:Y:S05]  /*23540*/  BSYNC B0 ;  /* 0x0000000000007941 */ /* 0x000fea0003800000 */
.L_x_2615:
[----:B------:R-:W-:Y:S05]  /*23550*/  BRA `(.L_x_2617) ;  /* 0xffffffb400fc7947 */ /* 0x000fea000383ffff */
.L_x_2482:
[----:B------:R-:W-:Y:S01]  /*23560*/  BSSY B0, `(.L_x_2618) ;  /* 0x0000006000007945 */ /* 0x000fe20003800000 */
[----:B------:R-:W-:-:S07]  /*23570*/  IMAD.MOV.U32 R15, RZ, RZ, -0x1 ;  /* 0xffffffffff0f7424 */ /* 0x000fce00078e00ff */
[----:B------:R-:W-:Y:S05]  /*23580*/  WARPSYNC.COLLECTIVE R15, `(.L_x_2619) ;  /* 0x000000000f0c7348 */ /* 0x000fea0003c00000 */
[----:B------:R-:W-:Y:S02]  /*23590*/  ELECT P6, UR62, PT ;  /* 0x00000000003e782f */ /* 0x000fe400038c0000 */
[----:B------:R-:W-:Y:S01]  /*235a0*/  MOV R14, UR62 ;  /* 0x0000003e000e7c02 */ /* 0x000fe20008000f00 */
[----:B------:R-:W-:Y:S10]  /*235b0*/  ENDCOLLECTIVE ;  /* 0x000000000000791b */ /* 0x000ff40003800000 */
.L_x_2619:
[----:B------:R-:W-:Y:S05]  /*235c0*/  BSYNC B0 ;  /* 0x0000000000007941 */ /* 0x000fea0003800000 */
.L_x_2618:
[----:B------:R-:W-:Y:S05]  /*235d0*/  BRA `(.L_x_2620) ;  /* 0xffffffb400ec7947 */ /* 0x000fea000383ffff */
.L_x_2485:
[----:B0-----:R0:W1:Y:S02]  /*235e0*/  SYNCS.PHASECHK.TRANS64.TRYWAIT P0, [R7+URZ+0x34840], R10 ;  /* 0x0348400a070075a7 */ /* 0x001064000800017f */
[----:B-1----:R-:W-:Y:S05]  /*235f0*/  @!P0 NANOSLEEP.SYNCS 0x989680 ;  /* 0x009896800000895d */ /* 0x002fea0003900000 */
[----:B------:R-:W1:Y:S02]  /*23600*/  @!P0 SYNCS.PHASECHK.TRANS64 P0, [R7+URZ+0x34840], R10 ;  /* 0x0348400a070085a7 */ /* 0x000e64000800007f */
[----:B-1----:R-:W-:Y:S05]  /*23610*/  @!P0 BRA `(.L_x_2485) ;  /* 0xfffffffc00f08947 */ /* 0x002fea000383ffff */
[----:B------:R-:W-:Y:S05]  /*23620*/  BRA `(.L_x_2621) ;  /* 0xffffffb800507947 */ /* 0x000fea000383ffff */
.L_x_2488:
        /* <DEDUP_REMOVED lines=8> */
.L_x_2496:
[----:B0-----:R0:W1:Y:S02]  /*236b0*/  SYNCS.PHASECHK.TRANS64.TRYWAIT P0, [R8+URZ+0x34840], R9 ;  /* 0x03484009080075a7 */ /* 0x001064000800017f */
[----:B-1----:R-:W-:Y:S05]  /*236c0*/  @!P0 NANOSLEEP.SYNCS 0x989680 ;  /* 0x009896800000895d */ /* 0x002fea0003900000 */
[----:B------:R-:W1:Y:S02]  /*236d0*/  @!P0 SYNCS.PHASECHK.TRANS64 P0, [R8+URZ+0x34840], R9 ;  /* 0x03484009080085a7 */ /* 0x000e64000800007f */
[----:B-1----:R-:W-:Y:S05]  /*236e0*/  @!P0 BRA `(.L_x_2496) ;  /* 0xfffffffc00f08947 */ /* 0x002fea000383ffff */
[----:B------:R-:W-:Y:S05]  /*236f0*/  BRA `(.L_x_2623) ;  /* 0xffffffc000507947 */ /* 0x000fea000383ffff */
.L_x_2498:
[----:B0-----:R0:W1:Y:S02]  /*23700*/  SYNCS.PHASECHK.TRANS64.TRYWAIT P0, [R8+URZ+0x34860], R9 ;  /* 0x03486009080075a7 */ /* 0x001064000800017f */
[----:B-1----:R-:W-:Y:S05]  /*23710*/  @!P0 NANOSLEEP.SYNCS 0x989680 ;  /* 0x009896800000895d */ /* 0x002fea0003900000 */
[----:B------:R-:W1:Y:S02]  /*23720*/  @!P0 SYNCS.PHASECHK.TRANS64 P0, [R8+URZ+0x34860], R9 ;  /* 0x03486009080085a7 */ /* 0x000e64000800007f */
[----:B-1----:R-:W-:Y:S05]  /*23730*/  @!P0 BRA `(.L_x_2498) ;  /* 0xfffffffc00f08947 */ /* 0x002fea000383ffff */
[----:B------:R-:W-:Y:S05]  /*23740*/  BRA `(.L_x_2624) ;  /* 0xffffffc000fc7947 */ /* 0x000fea000383ffff */
.L_x_2504:
[----:B-1----:R1:W2:Y:S02]  /*23750*/  SYNCS.PHASECHK.TRANS64.TRYWAIT P0, [R2+URZ+0x34840], R3 ;  /* 0x03484003020075a7 */ /* 0x0022a4000800017f */
[----:B--2---:R-:W-:Y:S05]  /*23760*/  @!P0 NANOSLEEP.SYNCS 0x989680 ;  /* 0x009896800000895d */ /* 0x004fea0003900000 */
[----:B------:R-:W2:Y:S02]  /*23770*/  @!P0 SYNCS.PHASECHK.TRANS64 P0, [R2+URZ+0x34840], R3 ;  /* 0x03484003020085a7 */ /* 0x000ea4000800007f */
[----:B--2---:R-:W-:Y:S05]  /*23780*/  @!P0 BRA `(.L_x_2504) ;  /* 0xfffffffc00f08947 */ /* 0x004fea000383ffff */
[----:B------:R-:W-:Y:S05]  /*23790*/  BRA `(.L_x_2625) ;  /* 0xffffffc800547947 */ /* 0x000fea000383ffff */
.L_x_2506:
[----:B0-----:R0:W1:Y:S02]  /*237a0*/  SYNCS.PHASECHK.TRANS64.TRYWAIT P0, [R2+URZ+0x34860], R3 ;  /* 0x03486003020075a7 */ /* 0x001064000800017f */
[----:B-1----:R-:W-:Y:S05]  /*237b0*/  @!P0 NANOSLEEP.SYNCS 0x989680 ;  /* 0x009896800000895d */ /* 0x002fea0003900000 */
[----:B------:R-:W1:Y:S02]  /*237c0*/  @!P0 SYNCS.PHASECHK.TRANS64 P0, [R2+URZ+0x34860], R3 ;  /* 0x03486003020085a7 */ /* 0x000e64000800007f */
[----:B-1----:R-:W-:Y:S05]  /*237d0*/  @!P0 BRA `(.L_x_2506) ;  /* 0xfffffffc00f08947 */ /* 0x002fea000383ffff */
[----:B------:R-:W-:Y:S05]  /*237e0*/  BRA `(.L_x_2626) ;  /* 0xffffffcc00007947 */ /* 0x000fea000383ffff */
.L_x_2512:
[----:B--2---:R2:W3:Y:S02]  /*237f0*/  SYNCS.PHASECHK.TRANS64.TRYWAIT P0, [R2+URZ+0x34840], R3 ;  /* 0x03484003020075a7 */ /* 0x0044e4000800017f */
[----:B---3--:R-:W-:Y:S05]  /*23800*/  @!P0 NANOSLEEP.SYNCS 0x989680 ;  /* 0x009896800000895d */ /* 0x008fea0003900000 */
[----:B------:R-:W3:Y:S02]  /*23810*/  @!P0 SYNCS.PHASECHK.TRANS64 P0, [R2+URZ+0x34840], R3 ;  /* 0x03484003020085a7 */ /* 0x000ee4000800007f */
[----:B---3--:R-:W-:Y:S05]  /*23820*/  @!P0 BRA `(.L_x_2512) ;  /* 0xfffffffc00f08947 */ /* 0x008fea000383ffff */
[----:B------:R-:W-:Y:S05]  /*23830*/  BRA `(.L_x_2627) ;  /* 0xffffffd000347947 */ /* 0x000fea000383ffff */
.L_x_2514:
[----:B0-----:R0:W1:Y:S02]  /*23840*/  SYNCS.PHASECHK.TRANS64.TRYWAIT P0, [R2+URZ+0x34860], R9 ;  /* 0x03486009020075a7 */ /* 0x001064000800017f */
[----:B-1----:R-:W-:Y:S05]  /*23850*/  @!P0 NANOSLEEP.SYNCS 0x989680 ;  /* 0x009896800000895d */ /* 0x002fea0003900000 */
[----:B------:R-:W1:Y:S02]  /*23860*/  @!P0 SYNCS.PHASECHK.TRANS64 P0, [R2+URZ+0x34860], R9 ;  /* 0x03486009020085a7 */ /* 0x000e64000800007f */
[----:B-1----:R-:W-:Y:S05]  /*23870*/  @!P0 BRA `(.L_x_2514) ;  /* 0xfffffffc00f08947 */ /* 0x002fea000383ffff */
[----:B------:R-:W-:Y:S05]  /*23880*/  BRA `(.L_x_2628) ;  /* 0xffffffd000dc7947 */ /* 0x000fea000383ffff */
.L_x_2522:
[----:B-1----:R1:W2:Y:S02]  /*23890*/  SYNCS.PHASECHK.TRANS64.TRYWAIT P0, [R3+URZ+0x34860], R0 ;  /* 0x03486000030075a7 */ /* 0x0022a4000800017f */
[----:B--2---:R-:W-:Y:S05]  /*238a0*/  @!P0 NANOSLEEP.SYNCS 0x989680 ;  /* 0x009896800000895d */ /* 0x004fea0003900000 */
[----:B------:R-:W2:Y:S02]  /*238b0*/  @!P0 SYNCS.PHASECHK.TRANS64 P0, [R3+URZ+0x34860], R0 ;  /* 0x03486000030085a7 */ /* 0x000ea4000800007f */
[----:B--2---:R-:W-:Y:S05]  /*238c0*/  @!P0 BRA `(.L_x_2522) ;  /* 0xfffffffc00f08947 */ /* 0x004fea000383ffff */
[----:B------:R-:W-:Y:S05]  /*238d0*/  BRA `(.L_x_2629) ;  /* 0xffffffd400f87947 */ /* 0x000fea000383ffff */
.L_x_2525:
[----:B------:R-:W-:Y:S01]  /*238e0*/  BSSY B0, `(.L_x_2630) ;  /* 0x0000008000007945 */ /* 0x000fe20003800000 */
[----:B------:R-:W-:Y:S01]  /*238f0*/  MOV R13, R16 ;  /* 0x00000010000d7202 */ /* 0x000fe20000000f00 */
[----:B------:R-:W-:Y:S01]  /*23900*/  IMAD.MOV.U32 R12, RZ, RZ, RZ ;  /* 0x000000ffff0c7224 */ /* 0x000fe200078e00ff */
[----:B0-----:R-:W-:Y:S01]  /*23910*/  MOV R15, 0xffffffff ;  /* 0xffffffff000f7802 */ /* 0x001fe20000000f00 */
[----:B------:R-:W-:-:S07]  /*23920*/  IMAD.MOV.U32 R11, RZ, RZ, 0x1f ;  /* 0x0000001fff0b7424 */ /* 0x000fce00078e00ff */
[----:B-1----:R-:W-:Y:S05]  /*23930*/  WARPSYNC.COLLECTIVE R15, `(.L_x_2631) ;  /* 0x000000000f087348 */ /* 0x002fea0003c00000 */
[----:B------:R0:W2:Y:S02]  /*23940*/  SHFL.IDX P6, R14, R13, R12, R11 ;  /* 0x0000000c0d0e7389 */ /* 0x0000a400000c000b */
[----:B012---:R-:W-:Y:S01]  /*23950*/  ENDCOLLECTIVE ;  /* 0x000000000000791b */ /* 0x007fe20003800000 */
.L_x_2631:
[----:B------:R-:W-:Y:S05]  /*23960*/  BSYNC B0 ;  /* 0x0000000000007941 */ /* 0x000fea0003800000 */
.L_x_2630:
[----:B------:R-:W-:Y:S01]  /*23970*/  IMAD.MOV.U32 R13, RZ, RZ, R16 ;  /* 0x000000ffff0d7224 */ /* 0x000fe200078e0010 */
[----:B------:R-:W-:Y:S01]  /*23980*/  MOV R12, 0x1 ;  /* 0x00000001000c7802 */ /* 0x000fe20000000f00 */
[----:B------:R-:W-:Y:S02]  /*23990*/  IMAD.MOV.U32 R11, RZ, RZ, 0x1f ;  /* 0x0000001fff0b7424 */ /* 0x000fe400078e00ff */
[----:B------:R-:W-:Y:S02]  /*239a0*/  IMAD.MOV.U32 R15, RZ, RZ, -0x1 ;  /* 0xffffffffff0f7424 */ /* 0x000fe400078e00ff */
[----:B------:R-:W-:-:S07]  /*239b0*/  IMAD.MOV.U32 R4, RZ, RZ, R14 ;  /* 0x000000ffff047224 */ /* 0x000fce00078e000e */
[----:B------:R-:W-:Y:S05]  /*239c0*/  WARPSYNC.COLLECTIVE R15, `(.L_x_2632) ;  /* 0x000000000f087348 */ /* 0x000fea0003c00000 */
[----:B------:R0:W1:Y:S02]  /*239d0*/  SHFL.IDX P6, R14, R13, R12, R11 ;  /* 0x0000000c0d0e7389 */ /* 0x00006400000c000b */
[----:B01----:R-:W-:Y:S01]  /*239e0*/  ENDCOLLECTIVE ;  /* 0x000000000000791b */ /* 0x003fe20003800000 */
.L_x_2632:
[----:B------:R-:W-:Y:S01]  /*239f0*/  MOV R16, R14 ;  /* 0x0000000e00107202 */ /* 0x000fe20000000f00 */
[----:B------:R-:W-:Y:S06]  /*23a00*/  BRA `(.L_x_2633) ;  /* 0xffffffd8008c7947 */ /* 0x000fec000383ffff */
.L_x_2528:
[----:B------:R-:W-:Y:S01]  /*23a10*/  BSSY B0, `(.L_x_2634) ;  /* 0x0000008000007945 */ /* 0x000fe20003800000 */
[----:B-----5:R-:W-:Y:S01]  /*23a20*/  IMAD.MOV.U32 R13, RZ, RZ, R17 ;  /* 0x000000ffff0d7224 */ /* 0x020fe200078e0011 */
[----:B------:R-:W-:Y:S01]  /*23a30*/  MOV R11, RZ ;  /* 0x000000ff000b7202 */ /* 0x000fe20000000f00 */
[----:B------:R-:W-:Y:S02]  /*23a40*/  IMAD.MOV.U32 R12, RZ, RZ, 0x1 ;  /* 0x00000001ff0c7424 */ /* 0x000fe400078e00ff */
[----:B0-----:R-:W-:-:S07]  /*23a50*/  IMAD.MOV.U32 R15, RZ, RZ, -0x1 ;  /* 0xffffffffff0f7424 */ /* 0x001fce00078e00ff */
[----:B-1234-:R-:W-:Y:S05]  /*23a60*/  WARPSYNC.COLLECTIVE R15, `(.L_x_2635) ;  /* 0x000000000f087348 */ /* 0x01efea0003c00000 */
[----:B------:R0:W0:Y:S02]  /*23a70*/  SHFL.UP P6, R14, R13, R12, R11 ;  /* 0x0400000c0d0e7389 */ /* 0x00002400000c000b */
[----:B01234-:R-:W-:Y:S01]  /*23a80*/  ENDCOLLECTIVE ;  /* 0x000000000000791b */ /* 0x01ffe20003800000 */
.L_x_2635:
[----:B------:R-:W-:Y:S05]  /*23a90*/  BSYNC B0 ;  /* 0x0000000000007941 */ /* 0x000fea0003800000 */
.L_x_2634:
[C---:B------:R-:W-:Y:S01]  /*23aa0*/  ISETP.NE.AND P0, PT, R7.reuse, RZ, PT ;  /* 0x000000ff0700720c */ /* 0x040fe20003f05270 */
[----:B------:R-:W-:Y:S01]  /*23ab0*/  IMAD.MOV.U32 R11, RZ, RZ, RZ ;  /* 0x000000ffff0b7224 */ /* 0x000fe200078e00ff */
[----:B------:R-:W-:Y:S01]  /*23ac0*/  MOV R12, 0x2 ;  /* 0x00000002000c7802 */ /* 0x000fe20000000f00 */
[----:B------:R-:W-:Y:S01]  /*23ad0*/  IMAD.MOV.U32 R15, RZ, RZ, -0x1 ;  /* 0xffffffffff0f7424 */ /* 0x000fe200078e00ff */
[----:B------:R-:W-:Y:S02]  /*23ae0*/  SEL R14, R14, RZ, P0 ;  /* 0x000000ff0e0e7207 */ /* 0x000fe40000000000 */
[----:B------:R-:W-:-:S03]  /*23af0*/  ISETP.GE.U32.AND P0, PT, R7, 0x2, PT ;  /* 0x000000020700780c */ /* 0x000fc60003f06070 */
[----:B------:R-:W-:-:S10]  /*23b00*/  IMAD.IADD R13, R17, 0x1, R14 ;  /* 0x00000001110d7824 */ /* 0x000fd400078e020e */
[----:B------:R-:W-:Y:S05]  /*23b10*/  WARPSYNC.COLLECTIVE R15, `(.L_x_2636) ;  /* 0x000000000f087348 */ /* 0x000fea0003c00000 */
[----:B------:R0:W1:Y:S02]  /*23b20*/  SHFL.UP P6, R14, R13, R12, R11 ;  /* 0x0400000c0d0e7389 */ /* 0x00006400000c000b */
[----:B01----:R-:W-:Y:S01]  /*23b30*/  ENDCOLLECTIVE ;  /* 0x000000000000791b */ /* 0x003fe20003800000 */
.L_x_2636:
        /* <DEDUP_REMOVED lines=8> */
.L_x_2637:
        /* <DEDUP_REMOVED lines=8> */
.L_x_2638:
        /* <DEDUP_REMOVED lines=8> */
.L_x_2639:
[----:B------:R-:W-:Y:S01]  /*23cc0*/  IMAD.MOV.U32 R12, RZ, RZ, 0x1f ;  /* 0x0000001fff0c7424 */ /* 0x000fe200078e00ff */
[----:B------:R-:W-:Y:S02]  /*23cd0*/  MOV R11, 0x1f ;  /* 0x0000001f000b7802 */ /* 0x000fe40000000f00 */
[----:B------:R-:W-:-:S04]  /*23ce0*/  SEL R3, R14, RZ, P0 ;  /* 0x000000ff0e037207 */ /* 0x000fc80000000000 */
[----:B------:R-:W-:-:S05]  /*23cf0*/  IADD3 R2, R6, R3, RZ ;  /* 0x0000000306027210 */ /* 0x000fca0007ffe0ff */
[----:B------:R-:W-:-:S07]  /*23d00*/  IMAD.MOV.U32 R13, RZ, RZ, R2 ;  /* 0x000000ffff0d7224 */ /* 0x000fce00078e0002 */
[----:B------:R-:W-:Y:S05]  /*23d10*/  WARPSYNC.COLLECTIVE R15, `(.L_x_2640) ;  /* 0x000000000f087348 */ /* 0x000fea0003c00000 */
[----:B------:R0:W1:Y:S02]  /*23d20*/  SHFL.IDX P6, R14, R13, R12, R11 ;  /* 0x0000000c0d0e7389 */ /* 0x00006400000c000b */
[----:B01----:R-:W-:Y:S01]  /*23d30*/  ENDCOLLECTIVE ;  /* 0x000000000000791b */ /* 0x003fe20003800000 */
.L_x_2640:
[----:B------:R-:W-:Y:S05]  /*23d40*/  BRA `(.L_x_2641) ;  /* 0xffffffd800507947 */ /* 0x000fea000383ffff */
.L_x_2533:
[----:B------:R-:W-:Y:S01]  /*23d50*/  BSSY B0, `(.L_x_2642) ;  /* 0x0000008000007945 */ /* 0x000fe20003800000 */
[----:B-----5:R-:W-:Y:S01]  /*23d60*/  IMAD.MOV.U32 R13, RZ, RZ, R17 ;  /* 0x000000ffff0d7224 */ /* 0x020fe200078e0011 */
[----:B------:R-:W-:Y:S01]  /*23d70*/  MOV R11, RZ ;  /* 0x000000ff000b7202 */ /* 0x000fe20000000f00 */
[----:B------:R-:W-:Y:S02]  /*23d80*/  IMAD.MOV.U32 R12, RZ, RZ, 0x1 ;  /* 0x00000001ff0c7424 */ /* 0x000fe400078e00ff */
[----:B------:R-:W-:-:S07]  /*23d90*/  IMAD.MOV.U32 R15, RZ, RZ, -0x1 ;  /* 0xffffffffff0f7424 */ /* 0x000fce00078e00ff */
[----:B01----:R-:W-:Y:S05]  /*23da0*/  WARPSYNC.COLLECTIVE R15, `(.L_x_2643) ;  /* 0x000000000f087348 */ /* 0x003fea0003c00000 */
[----:B------:R2:W3:Y:S02]  /*23db0*/  SHFL.UP P6, R14, R13, R12, R11 ;  /* 0x0400000c0d0e7389 */ /* 0x0004e400000c000b */
[----:B0123--:R-:W-:Y:S01]  /*23dc0*/  ENDCOLLECTIVE ;  /* 0x000000000000791b */ /* 0x00ffe20003800000 */
.L_x_2643:
[----:B------:R-:W-:Y:S05]  /*23dd0*/  BSYNC B0 ;  /* 0x0000000000007941 */ /* 0x000fea0003800000 */
.L_x_2642:
        /* <DEDUP_REMOVED lines=10> */
.L_x_2644:
        /* <DEDUP_REMOVED lines=8> */
.L_x_2645:
        /* <DEDUP_REMOVED lines=8> */
.L_x_2646:
        /* <DEDUP_REMOVED lines=8> */
.L_x_2647:
        /* <DEDUP_REMOVED lines=8> */
.L_x_2648:
[----:B------:R-:W-:Y:S05]  /*24080*/  BRA `(.L_x_2649) ;  /* 0xffffffd800347947 */ /* 0x000fea000383ffff */
.L_x_2535:
[----:B------:R-:W-:Y:S01]  /*24090*/  BSSY B0, `(.L_x_2650) ;  /* 0x0000006000007945 */ /* 0x000fe20003800000 */
[----:B------:R-:W-:Y:S01]  /*240a0*/  PLOP3.LUT P6, PT, P6, PT, PT, 0x8, 0x0 ;  /* 0x000000000000781c */ /* 0x000fe200037ce170 */
[----:B------:R-:W-:-:S12]  /*240b0*/  IMAD.MOV.U32 R15, RZ, RZ, -0x1 ;  /* 0xffffffffff0f7424 */ /* 0x000fd800078e00ff */
[----:B0-----:R-:W-:Y:S05]  /*240c0*/  WARPSYNC.COLLECTIVE R15, `(.L_x_2651) ;  /* 0x000000000f087348 */ /* 0x001fea0003c00000 */
[----:B------:R-:W-:Y:S01]  /*240d0*/  VOTE.ANY R14, PT, P6 ;  /* 0x00000000000e7806 */ /* 0x000fe200030e0100 */
[----:B0-----:R-:W-:Y:S06]  /*240e0*/  ENDCOLLECTIVE ;  /* 0x000000000000791b */ /* 0x001fec0003800000 */
.L_x_2651:
[----:B------:R-:W-:Y:S05]  /*240f0*/  BSYNC B0 ;  /* 0x0000000000007941 */ /* 0x000fea0003800000 */
.L_x_2650:
[----:B------:R-:W-:Y:S01]  /*24100*/  IMAD.MOV.U32 R3, RZ, RZ, R14 ;  /* 0x000000ffff037224 */ /* 0x000fe200078e000e */
[----:B------:R-:W-:Y:S01]  /*24110*/  MOV R13, R17 ;  /* 0x00000011000d7202 */ /* 0x000fe20000000f00 */
[----:B------:R-:W-:Y:S01]  /*24120*/  IMAD.MOV.U32 R11, RZ, RZ, 0x1f ;  /* 0x0000001fff0b7424 */ /* 0x000fe200078e00ff */
[----:B------:R-:W-:Y:S01]  /*24130*/  MOV R15, 0xffffffff ;  /* 0xffffffff000f7802 */ /* 0x000fe20000000f00 */
[----:B------:R-:W0:Y:S02]  /*24140*/  POPC R6, R3 ;  /* 0x0000000300067309 */ /* 0x000e240000000000 */
[----:B0-----:R-:W-:-:S07]  /*24150*/  IMAD.MOV.U32 R12, RZ, RZ, R6 ;  /* 0x000000ffff0c7224 */ /* 0x001fce00078e0006 */
[----:B------:R-:W-:Y:S05]  /*24160*/  WARPSYNC.COLLECTIVE R15, `(.L_x_2652) ;  /* 0x000000000f087348 */ /* 0x000fea0003c00000 */
[----:B------:R0:W1:Y:S02]  /*24170*/  SHFL.IDX P6, R14, R13, R12, R11 ;  /* 0x0000000c0d0e7389 */ /* 0x00006400000c000b */
[----:B01----:R-:W-:Y:S01]  /*24180*/  ENDCOLLECTIVE ;  /* 0x000000000000791b */ /* 0x003fe20003800000 */
.L_x_2652:
[----:B------:R-:W-:Y:S01]  /*24190*/  IMAD.MOV.U32 R17, RZ, RZ, R14 ;  /* 0x000000ffff117224 */ /* 0x000fe200078e000e */
[----:B------:R-:W-:Y:S06]  /*241a0*/  BRA `(.L_x_2653) ;  /* 0xffffffd800247947 */ /* 0x000fec000383ffff */
.L_x_2537:
[----:B------:R-:W-:Y:S01]  /*241b0*/  BSSY B0, `(.L_x_2654) ;  /* 0x0000007000007945 */ /* 0x000fe20003800000 */
[----:B------:R-:W-:Y:S01]  /*241c0*/  IMAD.MOV.U32 R13, RZ, RZ, R2 ;  /* 0x000000ffff0d7224 */ /* 0x000fe200078e0002 */
[----:B------:R-:W-:Y:S01]  /*241d0*/  MOV R11, 0x1f ;  /* 0x0000001f000b7802 */ /* 0x000fe20000000f00 */
[----:B------:R-:W-:-:S07]  /*241e0*/  IMAD.MOV.U32 R15, RZ, RZ, -0x1 ;  /* 0xffffffffff0f7424 */ /* 0x000fce00078e00ff */
[----:B012---:R-:W-:Y:S05]  /*241f0*/  WARPSYNC.COLLECTIVE R15, `(.L_x_2655) ;  /* 0x000000000f087348 */ /* 0x007fea0003c00000 */
[----:B------:R3:W4:Y:S02]  /*24200*/  SHFL.IDX P6, R14, R13, R12, R11 ;  /* 0x0000000c0d0e7389 */ /* 0x00072400000c000b */
[----:B01234-:R-:W-:Y:S01]  /*24210*/  ENDCOLLECTIVE ;  /* 0x000000000000791b */ /* 0x01ffe20003800000 */
.L_x_2655:
[----:B------:R-:W-:Y:S05]  /*24220*/  BSYNC B0 ;  /* 0x0000000000007941 */ /* 0x000fea0003800000 */
.L_x_2654:
[----:B------:R-:W-:Y:S01]  /*24230*/  IMAD.MOV.U32 R7, RZ, RZ, R14 ;  /* 0x000000ffff077224 */ /* 0x000fe200078e000e */
[----:B------:R-:W-:Y:S06]  /*24240*/  BRA `(.L_x_2536) ;  /* 0xffffffd800187947 */ /* 0x000fec000383ffff */
.L_x_2541:
[----:B-1----:R1:W2:Y:S02]  /*24250*/  SYNCS.PHASECHK.TRANS64.TRYWAIT P0, [R0+URZ+0x34820], R3 ;  /* 0x03482003000075a7 */ /* 0x0022a4000800017f */
[----:B--2---:R-:W-:Y:S05]  /*24260*/  @!P0 NANOSLEEP.SYNCS 0x989680 ;  /* 0x009896800000895d */ /* 0x004fea0003900000 */
[----:B------:R-:W2:Y:S02]  /*24270*/  @!P0 SYNCS.PHASECHK.TRANS64 P0, [R0+URZ+0x34820], R3 ;  /* 0x03482003000085a7 */ /* 0x000ea4000800007f */
[----:B--2---:R-:W-:Y:S05]  /*24280*/  @!P0 BRA `(.L_x_2541) ;  /* 0xfffffffc00f08947 */ /* 0x004fea000383ffff */
[----:B------:R-:W-:Y:S05]  /*24290*/  BRA `(.L_x_2656) ;  /* 0xffffffdc008c7947 */ /* 0x000fea000383ffff */
.L_x_2542:
[----:B------:R-:W2:Y:S01]  /*242a0*/  S2R R2, SR_TID.X ;  /* 0x0000000000027919 */ /* 0x000ea20000002100 */
[----:B------:R-:W-:Y:S01]  /*242b0*/  BSSY B0, `(.L_x_2657) ;  /* 0x000000a000007945 */ /* 0x000fe20003800000 */
[----:B------:R-:W-:Y:S01]  /*242c0*/  IMAD.MOV.U32 R12, RZ, RZ, RZ ;  /* 0x000000ffff0c7224 */ /* 0x000fe200078e00ff */
[----:B------:R-:W-:Y:S01]  /*242d0*/  MOV R15, 0xffffffff ;  /* 0xffffffff000f7802 */ /* 0x000fe20000000f00 */
[----:B0-----:R-:W-:Y:S01]  /*242e0*/  IMAD.MOV.U32 R11, RZ, RZ, 0x1f ;  /* 0x0000001fff0b7424 */ /* 0x001fe200078e00ff */
[----:B--2---:R-:W-:-:S04]  /*242f0*/  SHF.R.U32.HI R2, RZ, 0x5, R2 ;  /* 0x00000005ff027819 */ /* 0x004fc80000011602 */
[----:B------:R-:W-:-:S04]  /*24300*/  LOP3.LUT R2, R2, 0x3, RZ, 0xc0, !PT ;  /* 0x0000000302027812 */ /* 0x000fc800078ec0ff */
[----:B------:R-:W-:-:S07]  /*24310*/  MOV R13, R2 ;  /* 0x00000002000d7202 */ /* 0x000fce0000000f00 */
[----:B-1----:R-:W-:Y:S05]  /*24320*/  WARPSYNC.COLLECTIVE R15, `(.L_x_2658) ;  /* 0x000000000f087348 */ /* 0x002fea0003c00000 */
[----:B------:R0:W2:Y:S02]  /*24330*/  SHFL.IDX P6, R14, R13, R12, R11 ;  /* 0x0000000c0d0e7389 */ /* 0x0000a400000c000b */
[----:B012---:R-:W-:Y:S01]  /*24340*/  ENDCOLLECTIVE ;  /* 0x000000000000791b */ /* 0x007fe20003800000 */
.L_x_2658:
[----:B------:R-:W-:Y:S05]  /*24350*/  BSYNC B0 ;  /* 0x0000000000007941 */ /* 0x000fea0003800000 */
.L_x_2657:
[----:B------:R-:W-:Y:S05]  /*24360*/  BRA `(.L_x_2659) ;  /* 0xffffffdc00747947 */ /* 0x000fea000383ffff */
.L_x_2543:
[----:B------:R-:W-:Y:S01]  /*24370*/  BSSY B0, `(.L_x_2660) ;  /* 0x0000006000007945 */ /* 0x000fe20003800000 */
[----:B------:R-:W-:-:S07]  /*24380*/  IMAD.MOV.U32 R15, RZ, RZ, -0x1 ;  /* 0xffffffffff0f7424 */ /* 0x000fce00078e00ff */
[----:B012---:R-:W-:Y:S05]  /*24390*/  WARPSYNC.COLLECTIVE R15, `(.L_x_2661) ;  /* 0x000000000f0c7348 */ /* 0x007fea0003c00000 */
[----:B------:R-:W-:Y:S02]  /*243a0*/  ELECT P6, UR62, PT ;  /* 0x00000000003e782f */ /* 0x000fe400038c0000 */
[----:B------:R-:W-:Y:S01]  /*243b0*/  MOV R14, UR62 ;  /* 0x0000003e000e7c02 */ /* 0x000fe20008000f00 */
[----:B012---:R-:W-:Y:S10]  /*243c0*/  ENDCOLLECTIVE ;  /* 0x000000000000791b */ /* 0x007ff40003800000 */
.L_x_2661:
[----:B------:R-:W-:Y:S05]  /*243d0*/  BSYNC B0 ;  /* 0x0000000000007941 */ /* 0x000fea0003800000 */
.L_x_2660:
[----:B------:R-:W-:Y:S05]  /*243e0*/  BRA `(.L_x_2662) ;  /* 0xffffffdc00687947 */ /* 0x000fea000383ffff */
.L_x_2545:
[----:B-1----:R1:W2:Y:S02]  /*243f0*/  SYNCS.PHASECHK.TRANS64.TRYWAIT P0, [R6+URZ], R5 ;  /* 0x00000005060075a7 */ /* 0x0022a4000800017f */
[----:B--2---:R-:W-:Y:S05]  /*24400*/  @!P0 NANOSLEEP.SYNCS 0x989680 ;  /* 0x009896800000895d */ /* 0x004fea0003900000 */
[----:B------:R-:W2:Y:S02]  /*24410*/  @!P0 SYNCS.PHASECHK.TRANS64 P0, [R6+URZ], R5 ;  /* 0x00000005060085a7 */ /* 0x000ea4000800007f */
[----:B--2---:R-:W-:Y:S05]  /*24420*/  @!P0 BRA `(.L_x_2545) ;  /* 0xfffffffc00f08947 */ /* 0x004fea000383ffff */
[----:B------:R-:W-:Y:S05]  /*24430*/  BRA `(.L_x_2663) ;  /* 0xffffffdc00ac7947 */ /* 0x000fea000383ffff */
.L_x_2546:
[----:B--2---:R2:W3:Y:S02]  /*24440*/  SYNCS.PHASECHK.TRANS64.TRYWAIT P0, [R7+URZ], R2 ;  /* 0x00000002070075a7 */ /* 0x0044e4000800017f */
[----:B---3--:R-:W-:Y:S05]  /*24450*/  @!P0 NANOSLEEP.SYNCS 0x989680 ;  /* 0x009896800000895d */ /* 0x008fea0003900000 */
[----:B------:R-:W3:Y:S02]  /*24460*/  @!P0 SYNCS.PHASECHK.TRANS64 P0, [R7+URZ], R2 ;  /* 0x00000002070085a7 */ /* 0x000ee4000800007f */
[----:B---3--:R-:W-:Y:S05]  /*24470*/  @!P0 BRA `(.L_x_2546) ;  /* 0xfffffffc00f08947 */ /* 0x008fea000383ffff */
[----:B------:R-:W-:Y:S05]  /*24480*/  BRA `(.L_x_2664) ;  /* 0xffffffdc00a07947 */ /* 0x000fea000383ffff */
.L_x_2548:
[----:B---3--:R3:W4:Y:S02]  /*24490*/  SYNCS.PHASECHK.TRANS64.TRYWAIT P0, [R4+URZ], R5 ;  /* 0x00000005040075a7 */ /* 0x008724000800017f */
[----:B----4-:R-:W-:Y:S05]  /*244a0*/  @!P0 NANOSLEEP.SYNCS 0x989680 ;  /* 0x009896800000895d */ /* 0x010fea0003900000 */
[----:B------:R-:W4:Y:S02]  /*244b0*/  @!P0 SYNCS.PHASECHK.TRANS64 P0, [R4+URZ], R5 ;  /* 0x00000005040085a7 */ /* 0x000f24000800007f */
[----:B----4-:R-:W-:Y:S05]  /*244c0*/  @!P0 BRA `(.L_x_2548) ;  /* 0xfffffffc00f08947 */ /* 0x010fea000383ffff */
[----:B------:R-:W-:Y:S05]  /*244d0*/  BRA `(.L_x_2665) ;  /* 0xffffffdc00a87947 */ /* 0x000fea000383ffff */
.L_x_2666:
        /* <DEDUP_REMOVED lines=10> */
.L_x_11939:


//--------------------- .text._ZN7cutlass13device_kernelIN5flash11enable_sm90INS1_16FlashAttnFwdSm90INS1_25CollectiveMainloopFwdSm90ILi2EN4cute5tupleIJNS5_1CILi1EEES8_S8_EEENS6_IJNS7_ILi64EEESA_SA_EEELi512ENS_6half_tEfNS_4arch4Sm90ELb0ELb0ELb0ELb0ELb0ELb0ELb0ELb0ELb0ELb0ELb0ELb0EEENS1_21CollectiveEpilogueFwdINS6_IJSA_NS7_ILi512EEESA_EEES9_SC_SE_Li256ELb0ELb0ELb0ELb0EEENS1_29StaticPersistentTileSchedulerILb0EEEEEEEEEvNT_6ParamsE --------------------------
	.section	.text._ZN7cutlass13device_kernelIN5flash11enable_sm90INS1_16FlashAttnFwdSm90INS1_25CollectiveMainloopFwdSm90ILi2EN4cute5tupleIJNS5_1CILi1EEES8_S8_EEENS6_IJNS7_ILi64EEESA_SA_EEELi512ENS_6half_tEfNS_4arch4Sm90ELb0ELb0ELb0ELb0ELb0ELb0ELb0ELb0ELb0ELb0ELb0ELb0EEENS1_21CollectiveEpilogueFwdINS6_IJSA_NS7_ILi512EEESA_EEES9_SC_SE_Li256ELb0ELb0ELb0ELb0EEENS1_29StaticPersistentTileSchedulerILb0EEEEEEEEEvNT_6ParamsE,"ax",@progbits
	.align	128
.text._ZN7cutlass13device_kernelIN5flash11enable_sm90INS1_16FlashAttnFwdSm90INS1_25CollectiveMainloopFwdSm90ILi2EN4cute5tupleIJNS5_1CILi1EEES8_S8_EEENS6_IJNS7_ILi64EEESA_SA_EEELi512ENS_6half_tEfNS_4arch4Sm90ELb0ELb0ELb0ELb0ELb0ELb0ELb0ELb0ELb0ELb0ELb0ELb0EEENS1_21CollectiveEpilogueFwdINS6_IJSA_NS7_ILi512EEESA_EEES9_SC_SE_Li256ELb0ELb0ELb0ELb0EEENS1_29StaticPersistentTileSchedulerILb0EEEEEEEEEvNT_6ParamsE:
        .type           _ZN7cutlass13device_kernelIN5flash11enable_sm90INS1_16FlashAttnFwdSm90INS1_25CollectiveMainloopFwdSm90ILi2EN4cute5tupleIJNS5_1CILi1EEES8_S8_EEENS6_IJNS7_ILi64EEESA_SA_EEELi512ENS_6half_tEfNS_4arch4Sm90ELb0ELb0ELb0ELb0ELb0ELb0ELb0ELb0ELb0ELb0ELb0ELb0EEENS1_21CollectiveEpilogueFwdINS6_IJSA_NS7_ILi512EEESA_EEES9_SC_SE_Li256ELb0ELb0ELb0ELb0EEENS1_29StaticPersistentTileSchedulerILb0EEEEEEEEEvNT_6ParamsE,@function
        .size           _ZN7cutlass13device_kernelIN5flash11enable_sm90INS1_16FlashAttnFwdSm90INS1_25CollectiveMainloopFwdSm90ILi2EN4cute5tupleIJNS5_1CILi1EEES8_S8_EEENS6_IJNS7_ILi64EEESA_SA_EEELi512ENS_6half_tEfNS_4arch4Sm90ELb0ELb0ELb0ELb0ELb0ELb0ELb0ELb0ELb0ELb0ELb0ELb0EEENS1_21CollectiveEpilogueFwdINS6_IJSA_NS7_ILi512EEESA_EEES9_SC_SE_Li256ELb0ELb0ELb0ELb0EEENS1_29StaticPersistentTileSchedulerILb0EEEEEEEEEvNT_6ParamsE,(.L_x_11940 - _ZN7cutlass13device_kernelIN5flash11enable_sm90INS1_16FlashAttnFwdSm90INS1_25CollectiveMainloopFwdSm90ILi2EN4cute5tupleIJNS5_1CILi1EEES8_S8_EEENS6_IJNS7_ILi64EEESA_SA_EEELi512ENS_6half_tEfNS_4arch4Sm90ELb0ELb0ELb0ELb0ELb0ELb0ELb0ELb0ELb0ELb0ELb0ELb0EEENS1_21CollectiveEpilogueFwdINS6_IJSA_NS7_ILi512EEESA_EEES9_SC_SE_Li256ELb0ELb0ELb0ELb0EEENS1_29StaticPersistentTileSchedulerILb0EEEEEEEEEvNT_6ParamsE)
        .other          _ZN7cutlass13device_kernelIN5flash11enable_sm90INS1_16FlashAttnFwdSm90INS1_25CollectiveMainloopFwdSm90ILi2EN4cute5tupleIJNS5_1CILi1EEES8_S8_EEENS6_IJNS7_ILi64EEESA_SA_EEELi512ENS_6half_tEfNS_4arch4Sm90ELb0ELb0ELb0ELb0ELb0ELb0ELb0ELb0ELb0ELb0ELb0ELb0EEENS1_21CollectiveEpilogueFwdINS6_IJSA_NS7_ILi512EEESA_EEES9_SC_SE_Li256ELb0ELb0ELb0ELb0EEENS1_29StaticPersistentTileSchedulerILb0EEEEEEEEEvNT_6ParamsE,@"STO_CUDA_ENTRY STV_DEFAULT"
_ZN7cutlass13device_kernelIN5flash11enable_sm90INS1_16FlashAttnFwdSm90INS1_25CollectiveMainloopFwdSm90ILi2EN4cute5tupleIJNS5_1CILi1EEES8_S8_EEENS6_IJNS7_ILi64EEESA_SA_EEELi512ENS_6half_tEfNS_4arch4Sm90ELb0ELb0ELb0ELb0ELb0ELb0ELb0ELb0ELb0ELb0ELb0ELb0EEENS1_21CollectiveEpilogueFwdINS6_IJSA_NS7_ILi512EEESA_EEES9_SC_SE_Li256ELb0ELb0ELb0ELb0EEENS1_29StaticPersistentTileSchedulerILb0EEEEEEEEEvNT_6ParamsE:
[----:B------:R-:W1:Y:S02]  /*0000*/  LDC R1, c[0x0][0x28] ;  /* 0x00000a00ff017b82 */ /* 0x000e640000000800 */
[----:B-1----:R-:W-:Y:S01]  /*0010*/  IADD3 R1, R1, -0x20, RZ ;  /* 0xffffffe001017810 */ /* 0x002fe20007ffe0ff */
        /* <DEDUP_REMOVED lines=22> */
.L_x_2668:
[----:B------:R-:W-:Y:S05]  /*0180*/  BSYNC B0 ;  /* 0x0000000000007941 */ /* 0x000fea0003800000 */
.L_x_2667:
        /* <DEDUP_REMOVED lines=33> */
.L_x_2669:
        /* <DEDUP_REMOVED lines=22> */
.L_x_2670:
        /* <DEDUP_REMOVED lines=18> */
.L_x_2671:
        /* <DEDUP_REMOVED lines=22> */
.L_x_2672:
        /* <DEDUP_REMOVED lines=22> */
.L_x_2673:
[----:B------:R-:W-:Y:S01]  /*08e0*/  PLOP3.LUT P0, PT, PT, PT, UP0, 0x80, 0x0 ;  /* 0x000000000000781c */ /* 0x000fe20003f0f008 */
[----:B------:R-:W-:Y:S01]  /*08f0*/  UMOV UR38, 0x1 ;  /* 0x0000000100267882 */ /* 0x000fe20000000000 */
[----:B------:R-:W-:Y:S01]  /*0900*/  NOP ;  /* 0x0000000000007918 */ /* 0x000fe20000000000 */
[----:B------:R-:W-:Y:S01]  /*0910*/  USEL UR38, UR38, 0x2, !UP0 ;  /* 0x0000000226267887 */ /* 0x000fe2000c000000 */
[----:B------:R-:W-:Y:S01]  /*0920*/  ULDC.64 UR48, c[0x0][0x208] ;  /* 0x0000820000307ab9 */ /* 0x000fe20000000a00 */
[----:B-123--:R-:W-:Y:S08]  /*0930*/  BAR.SYNC.DEFER_BLOCKING 0x0 ;  /* 0x0000000000007b1d */ /* 0x00eff00000010000 */
[----:B------:R-:W-:Y:S05]  /*0940*/  @!P0 BRA `(.L_x_2674) ;  /* 0x0000006c00088947 */ /* 0x000fea0003800000 */
.L_x_2675:
[----:B------:R-:W-:-:S08]  /*0950*/  NOP ;  /* 0x0000000000007918 */ /* 0x000fd00000000000 */
[----:B------:R-:W1:Y:S02]  /*0960*/  USETMAXREG.TRY_ALLOC.CTAPOOL UP0, 0xf0 ;  /* 0x000000f0000079c8 */ /* 0x000e640008000600 */
[----:B-1----:R-:W-:-:S13]  /*0970*/  PLOP3.LUT P0, PT, PT, PT, UP0, 0x80, 0x0 ;  /* 0x000000000000781c */ /* 0x002fda0003f0f008 */
[----:B------:R-:W-:Y:S05]  /*0980*/  @!P0 BRA `(.L_x_2675) ;  /* 0xfffffffc00f08947 */ /* 0x000fea000383ffff */
[----:B------:R-:W-:Y:S01]  /*0990*/  LOP3.LUT R0, R4, 0xffffff80, RZ, 0xc0, !PT ;  /* 0xffffff8004007812 */ /* 0x000fe200078ec0ff */
[----:B------:R-:W1:Y:S03]  /*09a0*/  S2UR UR45, SR_CTAID.X ;  /* 0x00000000002d79c3 */ /* 0x000e660000002500 */
[----:B------:R-:W-:-:S05]  /*09b0*/  ISETP.NE.AND P0, PT, R0, 0x80, PT ;  /* 0x000000800000780c */ /* 0x000fca0003f05270 */
[----:B------:R-:W1:Y:S08]  /*09c0*/  LDC R0, c[0x0][0xda4] ;  /* 0x00036900ff007b82 */ /* 0x000e700000000800 */
[----:B------:R-:W-:Y:S06]  /*09d0*/  @!P0 BAR.ARV 0x8, 0xa0 ;  /* 0x0202800000008b1d */ /* 0x000fec0000002000 */
[----:B------:R-:W-:-:S13]  /*09e0*/  ISETP.GE.U32.AND P0, PT, R4, 0x100, PT ;  /* 0x000001000400780c */ /* 0x000fda0003f06070 */
[----:B------:R-:W-:Y:S06]  /*09f0*/  @P0 BAR.ARV 0xf, 0x100 ;  /* 0x03c4000000000b1d */ /* 0x000fec0000002000 */
[----:B-1----:R-:W-:-:S13]  /*0a00*/  ISETP.LE.AND P0, PT, R0, UR45, PT ;  /* 0x0000002d00007c0c */ /* 0x002fda000bf03270 */
[----:B------:R-:W-:Y:S05]  /*0a10*/  @P0 EXIT ;  /* 0x000000000000094d */ /* 0x000fea0003800000 */
[----:B------:R-:W-:Y:S01]  /*0a20*/  VIADD R0, R4, 0xffffff80 ;  /* 0xffffff8004007836 */ /* 0x000fe20000000000 */
[----:B------:R-:W1:Y:S01]  /*0a30*/  S2UR UR4, SR_CgaCtaId ;  /* 0x00000000000479c3 */ /* 0x000e620000008800 */
[----:B------:R-:W-:Y:S01]  /*0a40*/  UMOV UR46, 0x400 ;  /* 0x00000400002e7882 */ /* 0x000fe20000000000 */
[----:B------:R-:W-:Y:S01]  /*0a50*/  MOV R22, 0x20 ;  /* 0x0000002000167802 */ /* 0x000fe20000000f00 */
[----:B------:R-:W-:Y:S01]  /*0a60*/  ULOP3.LUT UR44, UR38, 0x1, URZ, 0xfc, !UPT ;  /* 0x00000001262c7892 */ /* 0x000fe2000f8efc3f */
[----:B------:R-:W-:Y:S01]  /*0a70*/  SHF.R.S32.HI R3, RZ, 0x1f, R0 ;  /* 0x0000001fff037819 */ /* 0x000fe20000011400 */
[----:B------:R-:W-:Y:S01]  /*0a80*/  ULDC.64 UR52, c[0x0][0x198] ;  /* 0x0000660000347ab9 */ /* 0x000fe20000000a00 */
[----:B------:R-:W-:Y:S01]  /*0a90*/  UMOV UR41, URZ ;  /* 0x0000003f00297c82 */ /* 0x000fe20008000000 */
[----:B------:R-:W-:Y:S01]  /*0aa0*/  UMOV UR40, URZ ;  /* 0x0000003f00287c82 */ /* 0x000fe20008000000 */
[CC--:B------:R-:W-:Y:S01]  /*0ab0*/  LEA.HI R2, R3.reuse, R0.reuse, RZ, 0x4 ;  /* 0x0000000003027211 */ /* 0x0c0fe200078f20ff */
[----:B------:R-:W-:Y:S01]  /*0ac0*/  UMOV UR39, URZ ;  /* 0x0000003f00277c82 */ /* 0x000fe20008000000 */
[----:B------:R-:W-:-:S02]  /*0ad0*/  LEA.HI R4, R3, R0, RZ, 0x5 ;  /* 0x0000000003047211 */ /* 0x000fc400078f28ff */
[----:B------:R-:W-:Y:S02]  /*0ae0*/  LEA.HI R5, R3, R0, RZ, 0x7 ;  /* 0x0000000003057211 */ /* 0x000fe400078f38ff */
[----:B------:R-:W-:Y:S02]  /*0af0*/  LOP3.LUT R7, R2, 0xfffffff0, RZ, 0xc0, !PT ;  /* 0xfffffff002077812 */ /* 0x000fe400078ec0ff */
[--C-:B------:R-:W-:Y:S02]  /*0b00*/  SHF.R.S32.HI R185, RZ, 0x5, R4.reuse ;  /* 0x00000005ffb97819 */ /* 0x100fe40000011404 */
[----:B------:R-:W-:Y:S02]  /*0b10*/  LOP3.LUT R3, R5, 0xffffff80, RZ, 0xc0, !PT ;  /* 0xffffff8005037812 */ /* 0x000fe400078ec0ff */
[----:B------:R-:W-:Y:S02]  /*0b20*/  SHF.R.S32.HI R4, RZ, 0x1f, R4 ;  /* 0x0000001fff047819 */ /* 0x000fe40000011404 */
[C---:B------:R-:W-:Y:S01]  /*0b30*/  IADD3 R7, R0.reuse, -R7, RZ ;  /* 0x8000000700077210 */ /* 0x040fe20007ffe0ff */
[----:B------:R-:W-:Y:S01]  /*0b40*/  IMAD.IADD R3, R0, 0x1, -R3 ;  /* 0x0000000100037824 */ /* 0x000fe200078e0a03 */
[----:B------:R-:W-:Y:S01]  /*0b50*/  LEA.HI R4, R4, R185, RZ, 0x2 ;  /* 0x000000b904047211 */ /* 0x000fe200078f10ff */
[----:B-1----:R-:W-:Y:S01]  /*0b60*/  ULEA UR46, UR4, UR46, 0x18 ;  /* 0x0000002e042e7291 */ /* 0x002fe2000f8ec03f */
[----:B------:R-:W-:-:S02]  /*0b70*/  SHF.R.S32.HI R0, RZ, 0x1f, R7 ;  /* 0x0000001fff007819 */ /* 0x000fc40000011407 */
[----:B------:R-:W-:Y:S02]  /*0b80*/  SHF.R.S32.HI R184, RZ, 0x7, R5 ;  /* 0x00000007ffb87819 */ /* 0x000fe40000011405 */
[----:B------:R-:W-:Y:S02]  /*0b90*/  LOP3.LUT R4, R4, 0x3ffffc, RZ, 0xc0, !PT ;  /* 0x003ffffc04047812 */ /* 0x000fe400078ec0ff */
[----:B------:R-:W-:Y:S01]  /*0ba0*/  LEA.HI R6, R0, R7, RZ, 0x3 ;  /* 0x0000000700067211 */ /* 0x000fe200078f18ff */
[----:B------:R-:W-:Y:S01]  /*0bb0*/  IMAD R11, R184, 0x100, R7 ;  /* 0x00000100b80b7824 */ /* 0x000fe200078e0207 */
[----:B------:R-:W-:Y:S02]  /*0bc0*/  SHF.R.S32.HI R9, RZ, 0x4, R2 ;  /* 0x00000004ff097819 */ /* 0x000fe40000011402 */
[----:B------:R-:W-:Y:S02]  /*0bd0*/  IADD3 R8, R185, -R4, RZ ;  /* 0x80000004b9087210 */ /* 0x000fe40007ffe0ff */
[C---:B------:R-:W-:Y:S01]  /*0be0*/  LOP3.LUT R4, R6.reuse, 0xfffffff8, RZ, 0xc0, !PT ;  /* 0xfffffff806047812 */ /* 0x040fe200078ec0ff */
[----:B------:R-:W-:Y:S01]  /*0bf0*/  IMAD.SHL.U32 R6, R6, 0x40, RZ ;  /* 0x0000004006067824 */ /* 0x000fe200078e00ff */
[----:B------:R-:W-:Y:S01]  /*0c00*/  LEA.HI R2, R2, R9, RZ, 0x1 ;  /* 0x0000000902027211 */ /* 0x000fe200078f08ff */
[----:B------:R-:W-:Y:S01]  /*0c10*/  IMAD R186, R8, 0x10, R11 ;  /* 0x0000001008ba7824 */ /* 0x000fe200078e020b */
[----:B------:R-:W-:-:S02]  /*0c20*/  IADD3 R8, R7, -R4, RZ ;  /* 0x8000000407087210 */ /* 0x000fc40007ffe0ff */
[----:B------:R-:W-:Y:S02]  /*0c30*/  LOP3.LUT R2, R2, 0x1ffffffe, RZ, 0xc0, !PT ;  /* 0x1ffffffe02027812 */ /* 0x000fe400078ec0ff */
[----:B------:R-:W-:Y:S01]  /*0c40*/  LOP3.LUT R6, R6, 0x7ffffe00, RZ, 0xc0, !PT ;  /* 0x7ffffe0006067812 */ /* 0x000fe200078ec0ff */
[----:B------:R-:W-:Y:S01]  /*0c50*/  IMAD.SHL.U32 R10, R8, 0x40, RZ ;  /* 0x00000040080a7824 */ /* 0x000fe200078e00ff */
[----:B------:R-:W-:Y:S02]  /*0c60*/  IADD3 R9, R9, -R2, RZ ;  /* 0x8000000209097210 */ /* 0x000fe40007ffe0ff */
[----:B------:R-:W-:Y:S01]  /*0c70*/  SHF.R.S32.HI R0, RZ, 0x1f, R3 ;  /* 0x0000001fff007819 */ /* 0x000fe20000011403 */
[----:B------:R-:W-:Y:S01]  /*0c80*/  IMAD R6, R185, 0x400, R6 ;  /* 0x00000400b9067824 */ /* 0x000fe200078e0206 */
[----:B------:R-:W-:Y:S02]  /*0c90*/  SHF.L.U32 R9, R9, 0x3, RZ ;  /* 0x0000000309097819 */ /* 0x000fe400000006ff */
[----:B------:R-:W-:-:S02]  /*0ca0*/  LOP3.LUT R10, R10, 0x1c0, RZ, 0xc0, !PT ;  /* 0x000001c00a0a7812 */ /* 0x000fc400078ec0ff */
[----:B------:R-:W-:Y:S02]  /*0cb0*/  LEA R186, R186, R9, 0x6 ;  /* 0x00000009baba7211 */ /* 0x000fe400078e30ff */
[----:B------:R-:W-:Y:S02]  /*0cc0*/  LOP3.LUT R9, R10, 0x8, R9, 0xf8, !PT ;  /* 0x000000080a097812 */ /* 0x000fe400078ef809 */
[----:B------:R-:W-:Y:S02]  /*0cd0*/  SHF.R.U32.HI R10, RZ, 0x3, R10 ;  /* 0x00000003ff0a7819 */ /* 0x000fe4000001160a */
[CC--:B------:R-:W-:Y:S02]  /*0ce0*/  LEA.HI R2, R0.reuse, R3.reuse, RZ, 0x2 ;  /* 0x0000000300027211 */ /* 0x0c0fe400078f10ff */
[----:B------:R-:W-:Y:S02]  /*0cf0*/  LOP3.LUT R9, R9, R10, RZ, 0x3c, !PT ;  /* 0x0000000a09097212 */ /* 0x000fe400078e3cff */
[----:B------:R-:W-:-:S02]  /*0d00*/  LEA.HI R4, R0, R3, RZ, 0x5 ;  /* 0x0000000300047211 */ /* 0x000fc400078f28ff */
[----:B------:R-:W-:Y:S01]  /*0d10*/  R2P PR, R8, 0x6 ;  /* 0x0000000608007804 */ /* 0x000fe20000000000 */
[----:B------:R-:W-:Y:S01]  /*0d20*/  IMAD.IADD R6, R6, 0x1, R9 ;  /* 0x0000000106067824 */ /* 0x000fe200078e0209 */
[--C-:B------:R-:W-:Y:S02]  /*0d30*/  SHF.R.S32.HI R0, RZ, 0x2, R2.reuse ;  /* 0x00000002ff007819 */ /* 0x100fe40000011402 */
[----:B------:R-:W-:Y:S02]  /*0d40*/  SHF.R.S32.HI R7, RZ, 0x1f, R2 ;  /* 0x0000001fff077819 */ /* 0x000fe40000011402 */
[----:B------:R-:W-:Y:S02]  /*0d50*/  LEA.HI R5, R5, R184, RZ, 0x1 ;  /* 0x000000b805057211 */ /* 0x000fe400078f08ff */
[----:B------:R-:W-:Y:S02]  /*0d60*/  LEA R19, R6, UR46, 0x1 ;  /* 0x0000002e06137c11 */ /* 0x000fe4000f8e08ff */
[----:B------:R-:W-:-:S02]  /*0d70*/  LEA.HI R7, R7, R0, RZ, 0x3 ;  /* 0x0000000007077211 */ /* 0x000fc400078f18ff */
[----:B------:R-:W-:Y:S01]  /*0d80*/  LOP3.LUT R2, R2, 0x7ffffffc, RZ, 0xc0, !PT ;  /* 0x7ffffffc02027812 */ /* 0x000fe200078ec0ff */
[----:B------:R-:W-:Y:S01]  /*0d90*/  VIADD R23, R19, 0x26800 ;  /* 0x0002680013177836 */ /* 0x000fe20000000000 */
[----:B------:R-:W-:Y:S02]  /*0da0*/  LOP3.LUT R5, R5, 0xfffffe, RZ, 0xc0, !PT ;  /* 0x00fffffe05057812 */ /* 0x000fe400078ec0ff */
[----:B------:R-:W-:Y:S01]  /*0db0*/  LOP3.LUT R7, R7, 0xfffffff8, RZ, 0xc0, !PT ;  /* 0xfffffff807077812 */ /* 0x000fe200078ec0ff */
[----:B------:R-:W-:Y:S01]  /*0dc0*/  IMAD.IADD R16, R3, 0x1, -R2 ;  /* 0x0000000103107824 */ /* 0x000fe200078e0a02 */
[----:B------:R-:W-:Y:S01]  /*0dd0*/  IADD3 R18, R19, 0x26840, RZ ;  /* 0x0002684013127810 */ /* 0x000fe20007ffe0ff */
[----:B------:R-:W-:Y:S01]  /*0de0*/  IMAD.IADD R5, R184, 0x1, -R5 ;  /* 0x00000001b8057824 */ /* 0x000fe200078e0a05 */
[----:B------:R-:W-:Y:S01]  /*0df0*/  SEL R22, R22, 0xffffffe0, !P1 ;  /* 0xffffffe016167807 */ /* 0x000fe20004800000 */
[----:B------:R-:W-:Y:S01]  /*0e00*/  IMAD.SHL.U32 R16, R16, 0x2, RZ ;  /* 0x0000000210107824 */ /* 0x000fe200078e00ff */
[----:B------:R-:W-:-:S02]  /*0e10*/  IADD3 R7, R0, -R7, RZ ;  /* 0x8000000700077210 */ /* 0x000fc40007ffe0ff */
[----:B------:R-:W-:Y:S02]  /*0e20*/  SHF.R.S32.HI R2, RZ, 0x5, R4 ;  /* 0x00000005ff027819 */ /* 0x000fe40000011404 */
[C---:B------:R-:W-:Y:S02]  /*0e30*/  @P2 IADD3 R18, R23.reuse, -0x40, RZ ;  /* 0xffffffc017122810 */ /* 0x040fe40007ffe0ff */
[----:B------:R-:W-:Y:S02]  /*0e40*/  IADD3 R23, R23, R22, RZ ;  /* 0x0000001617177210 */ /* 0x000fe40007ffe0ff */
[----:B------:R-:W-:Y:S02]  /*0e50*/  LEA R2, R2, R7, 0x4 ;  /* 0x0000000702027211 */ /* 0x000fe400078e20ff */
[----:B------:R-:W-:Y:S02]  /*0e60*/  SHF.L.U32 R17, R5, 0x8, RZ ;  /* 0x0000000805117819 */ /* 0x000fe400000006ff */
[----:B------:R-:W-:-:S07]  /*0e70*/  IADD3 R22, R22, R18, RZ ;  /* 0x0000001216167210 */ /* 0x000fce0007ffe0ff */
.L_x_2709:
[----:B------:R-:W-:Y:S01]  /*0e80*/  ULDC UR4, c[0x0][0xda8] ;  /* 0x00036a0000047ab9 */ /* 0x000fe20000000800 */
[----:B------:R-:W-:Y:S01]  /*0e90*/  ULDC UR50, c[0x0][0x404] ;  /* 0x0001010000327ab9 */ /* 0x000fe20000000800 */
[----:B------:R-:W-:Y:S01]  /*0ea0*/  UISETP.NE.AND UP1, UPT, UR4, 0x1, UPT ;  /* 0x000000010400788c */ /* 0x000fe2000bf25270 */
[----:B------:R-:W-:Y:S02]  /*0eb0*/  ULDC UR6, c[0x0][0x2e0] ;  /* 0x0000b80000067ab9 */ /* 0x000fe40000000800 */
[----:B------:R-:W-:Y:S01]  /*0ec0*/  ULDC.64 UR4, c[0x0][0x3f8] ;  /* 0x0000fe0000047ab9 */ /* 0x000fe20000000a00 */
[----:B------:R-:W-:Y:S01]  /*0ed0*/  UMOV UR43, UR45 ;  /* 0x0000002d002b7c82 */ /* 0x000fe20008000000 */
[----:B------:R-:W-:Y:S01]  /*0ee0*/  UISETP.NE.U32.AND UP0, UPT, UR4, URZ, UPT ;  /* 0x0000003f0400728c */ /* 0x000fe2000bf05070 */
[----:B------:R-:W-:Y:S02]  /*0ef0*/  UMOV UR42, UR45 ;  /* 0x0000002d002a7c82 */ /* 0x000fe40008000000 */
[----:B------:R-:W-:Y:S01]  /*0f00*/  ULDC UR4, c[0x0][0xdb4] ;  /* 0x00036d0000047ab9 */ /* 0x000fe20000000800 */
[----:B------:R-:W-:-:S02]  /*0f10*/  UISETP.NE.AND.EX UP0, UPT, UR5, URZ, UPT, UP0 ;  /* 0x0000003f0500728c */ /* 0x000fc4000bf05300 */
[----:B------:R-:W-:Y:S02]  /*0f20*/  UISETP.NE.AND UP2, UPT, UR4, 0x1, UPT ;  /* 0x000000010400788c */ /* 0x000fe4000bf45270 */
[----:B------:R-:W-:Y:S01]  /*0f30*/  USEL UR50, UR50, 0x1, UP0 ;  /* 0x0000000132327887 */ /* 0x000fe20008000000 */
[----:B------:R-:W-:Y:S01]  /*0f40*/  @UP1 ULDC UR4, c[0x0][0xdac] ;  /* 0x00036b0000041ab9 */ /* 0x000fe20000000800 */
[----:B------:R-:W-:Y:S02]  /*0f50*/  UISETP.NE.AND UP0, UPT, UR47, 0x1, UPT ;  /* 0x000000012f00788c */ /* 0x000fe4000bf05270 */
[----:B------:R-:W-:Y:S02]  /*0f60*/  UIMAD.WIDE.U32 UR4, UR45, UR4, URZ ;  /* 0x000000042d0472a5 */ /* 0x000fe4000f8e003f */
[----:B------:R-:W-:Y:S02]  /*0f70*/  UIMAD UR50, UR50, UR6, URZ ;  /* 0x00000006323272a4 */ /* 0x000fe4000f8e023f */
[----:B------:R-:W-:Y:S01]  /*0f80*/  PLOP3.LUT P0, PT, PT, PT, UP0, 0x80, 0x0 ;  /* 0x000000000000781c */ /* 0x000fe20003f0f008 */
[----:B------:R-:W-:Y:S01]  /*0f90*/  @UP1 ULDC UR6, c[0x0][0xdb0] ;  /* 0x00036c0000061ab9 */ /* 0x000fe20000000800 */
[----:B------:R-:W-:Y:S01]  /*0fa0*/  @UP2 ULDC.64 UR8, c[0x0][0xdb8] ;  /* 0x00036e0000082ab9 */ /* 0x000fe20000000a00 */
[----:B------:R-:W-:-:S02]  /*0fb0*/  @UP1 USHF.R.U32.HI UR43, URZ, UR6, UR5 ;  /* 0x000000063f2b1299 */ /* 0x000fc40008011605 */
[----:B------:R-:W-:Y:S02]  /*0fc0*/  UIADD3 UR6, UR50, 0x3f, URZ ;  /* 0x0000003f32067890 */ /* 0x000fe4000fffe03f */
[----:B------:R-:W-:Y:S02]  /*0fd0*/  UIMAD.WIDE.U32 UR4, UR43, UR8, URZ ;  /* 0x000000082b0472a5 */ /* 0x000fe4000f8e003f */
[----:B------:R-:W-:Y:S01]  /*0fe0*/  USHF.R.S32.HI UR7, URZ, 0x1f, UR6 ;  /* 0x0000001f3f077899 */ /* 0x000fe20008011406 */
[----:B------:R-:W-:Y:S01]  /*0ff0*/  UMOV UR36, UR43 ;  /* 0x0000002b00247c82 */ /* 0x000fe20008000000 */
[----:B------:R-:W-:Y:S02]  /*1000*/  @UP2 USHF.R.U32.HI UR36, URZ, UR9, UR5 ;  /* 0x000000093f242299 */ /* 0x000fe40008011605 */
[----:B------:R-:W-:-:S04]  /*1010*/  ULEA.HI UR7, UR7, UR6, URZ, 0x6 ;  /* 0x0000000607077291 */ /* 0x000fc8000f8f303f */
[----:B------:R-:W-:Y:S01]  /*1020*/  USHF.R.S32.HI UR37, URZ, 0x6, UR7 ;  /* 0x000000063f257899 */ /* 0x000fe20008011407 */
[----:B-1----:R-:W-:Y:S11]  /*1030*/  @!P0 BRA `(.L_x_2676) ;  /* 0x0000001800448947 */ /* 0x002ff60003800000 */
[----:B------:R-:W1:Y:S01]  /*1040*/  SHFL.IDX PT, R0, R184, RZ, 0x1f ;  /* 0x00001fffb8007589 */ /* 0x000e6200000e0000 */
[----:B------:R-:W-:-:S06]  /*1050*/  UISETP.NE.AND UP0, UPT, UR44, 0x3, UPT ;  /* 0x000000032c00788c */ /* 0x000fcc000bf05270 */
[----:B------:R-:W-:Y:S02]  /*1060*/  PLOP3.LUT P0, PT, PT, PT, UP0, 0x80, 0x0 ;  /* 0x000000000000781c */ /* 0x000fe40003f0f008 */
[----:B-1----:R-:W-:-:S13]  /*1070*/  R2UR UR4, R0 ;  /* 0x00000000000472ca */ /* 0x002fda00000e0000 */
[----:B------:R-:W-:-:S04]  /*1080*/  ULEA.HI UR5, UR4, UR4, URZ, 0x1 ;  /* 0x0000000404057291 */ /* 0x000fc8000f8f083f */
[----:B------:R-:W-:-:S04]  /*1090*/  ULOP3.LUT UR5, UR5, 0x1fffe, URZ, 0xc0, !UPT ;  /* 0x0001fffe05057892 */ /* 0x000fc8000f8ec03f */
[----:B------:R-:W-:-:S04]  /*10a0*/  UIADD3 UR5, UR4, -UR5, URZ ;  /* 0x8000000504057290 */ /* 0x000fc8000fffe03f */
[----:B------:R-:W-:-:S04]  /*10b0*/  ULEA UR5, UR5, UR46, 0xf ;  /* 0x0000002e05057291 */ /* 0x000fc8000f8e783f */
[----:B------:R-:W-:-:S04]  /*10c0*/  UIADD3 UR5, UR5, 0x400, URZ ;  /* 0x0000040005057890 */ /* 0x000fc8000fffe03f */
[----:B------:R-:W-:-:S04]  /*10d0*/  USHF.R.U32.HI UR5, URZ, 0x4, UR5 ;  /* 0x000000043f057899 */ /* 0x000fc80008011605 */
[----:B------:R-:W-:-:S04]  /*10e0*/  ULOP3.LUT UR5, UR5, 0x3fff, URZ, 0xc0, !UPT ;  /* 0x00003fff05057892 */ /* 0x000fc8000f8ec03f */
[----:B------:R-:W-:Y:S01]  /*10f0*/  ULOP3.LUT UR20, UR5, 0x2000000, URZ, 0xfc, !UPT ;  /* 0x0200000005147892 */ /* 0x000fe2000f8efc3f */
[----:B------:R-:W-:Y:S11]  /*1100*/  @!P0 BRA `(.L_x_2677) ;  /* 0x0000000000048947 */ /* 0x000ff60003800000 */
[----:B------:R-:W-:Y:S01]  /*1110*/  BPT.TRAP 0x1 ;  /* 0x000000040000795c */ /* 0x000fe20000300000 */
.L_x_2677:
[----:B------:R-:W-:Y:S01]  /*1120*/  ULEA UR16, UR39, UR46, 0x3 ;  /* 0x0000002e27107291 */ /* 0x000fe2000f8e183f */
[----:B------:R-:W-:-:S05]  /*1130*/  IMAD.U32 R0, RZ, RZ, UR40 ;  /* 0x00000028ff007e24 */ /* 0x000fca000f8e00ff */
[----:B------:R-:W-:-:S04]  /*1140*/  SHF.L.U32 R0, R0, 0x1f, RZ ;  /* 0x0000001f00007819 */ /* 0x000fc800000006ff */
[----:B------:R-:W1:Y:S02]  /*1150*/  SYNCS.PHASECHK.TRANS64.TRYWAIT P0, [UR16+0x28c50], R0 ;  /* 0x028c5000ff0075a7 */ /* 0x000e640008000150 */
[----:B-1----:R-:W-:Y:S05]  /*1160*/  @!P0 BRA `(.L_x_2678) ;  /* 0x0000009400648947 */ /* 0x002fea0003800000 */
.L_x_2765:
[----:B------:R-:W-:Y:S01]  /*1170*/  BAR.SYNC.DEFER_BLOCKING 0xe, 0x100 ;  /* 0x0384000000007b1d */ /* 0x000fe20000010000 */
[----:B------:R-:W-:Y:S01]  /*1180*/  UIADD3 UR4, UR46, 0x26800, URZ ;  /* 0x000268002e047890 */ /* 0x000fe2000fffe03f */
[----:B-1----:R-:W-:Y:S01]  /*1190*/  MOV R0, UR16 ;  /* 0x0000001000007c02 */ /* 0x002fe20008000f00 */
[----:B------:R-:W-:Y:S02]  /*11a0*/  ULEA UR12, UR39, UR20, 0xc ;  /* 0x00000014270c7291 */ /* 0x000fe4000f8e603f */
[----:B------:R-:W-:Y:S01]  /*11b0*/  USHF.R.U32.HI UR4, URZ, 0x4, UR4 ;  /* 0x000000043f047899 */ /* 0x000fe20008011604 */
[----:B------:R-:W-:Y:S01]  /*11c0*/  UMOV UR7, 0x40000040 ;  /* 0x4000004000077882 */ /* 0x000fe20000000000 */
[----:B------:R-:W-:Y:S02]  /*11d0*/  UMOV UR5, 0x40000040 ;  /* 0x4000004000057882 */ /* 0x000fe40000000000 */
[----:B------:R-:W-:Y:S01]  /*11e0*/  ULOP3.LUT UR4, UR4, 0x3fff, URZ, 0xc0, !UPT ;  /* 0x00003fff04047892 */ /* 0x000fe2000f8ec03f */
[----:B------:R-:W1:Y:S01]  /*11f0*/  S2R R3, SR_TID.X ;  /* 0x0000000000037919 */ /* 0x000e620000002100 */
[----:B------:R-:W-:Y:S01]  /*1200*/  UMOV UR6, UR12 ;  /* 0x0000000c00067c82 */ /* 0x000fe20008000000 */
[----:B------:R-:W-:-:S02]  /*1210*/  UIADD3 UR10, UR12, 0x100, URZ ;  /* 0x000001000c0a7890 */ /* 0x000fc4000fffe03f */
[----:B------:R-:W-:Y:S01]  /*1220*/  ULOP3.LUT UR13, UR4, 0x10000, URZ, 0xfc, !UPT ;  /* 0x00010000040d7892 */ /* 0x000fe2000f8efc3f */
[----:B------:R-:W-:Y:S01]  /*1230*/  UMOV UR11, 0x40000040 ;  /* 0x40000040000b7882 */ /* 0x000fe20000000000 */
[----:B------:R-:W-:Y:S02]  /*1240*/  UMOV UR9, 0x40000040 ;  /* 0x4000004000097882 */ /* 0x000fe40000000000 */
[----:B------:R-:W-:Y:S02]  /*1250*/  UIADD3 UR8, UR13, 0x4, URZ ;  /* 0x000000040d087890 */ /* 0x000fe4000fffe03f */
[----:B------:R-:W-:Y:S01]  /*1260*/  UIADD3 UR14, UR12, 0x180, URZ ;  /* 0x000001800c0e7890 */ /* 0x000fe2000fffe03f */
[----:B------:R-:W-:Y:S01]  /*1270*/  UMOV UR4, UR13 ;  /* 0x0000000d00047c82 */ /* 0x000fe20008000000 */
[----:B------:R-:W-:Y:S01]  /*1280*/  UMOV UR15, 0x40000040 ;  /* 0x40000040000f7882 */ /* 0x000fe20000000000 */
[----:B------:R-:W-:Y:S01]  /*1290*/  WARPGROUP.ARRIVE ;  /* 0x00000000000079c5 */ /* 0x000fe20000000000 */
[----:B------:R-:W-:-:S05]  /*12a0*/  UISETP.GE.AND UP0, UPT, UR50, 0x41, UPT ;  /* 0x000000413200788c */ /* 0x000fca000bf06270 */
[----:B------:R-:W-:Y:S01]  /*12b0*/  HGMMA.64x256x16.F32 R24, gdesc[UR4].tnspB, RZ, !UPT, gsb0 ;  /* 0x43e00000041879f0 */ /* 0x000fe2000c0008ff */
[----:B------:R-:W-:Y:S02]  /*12c0*/  UIADD3 UR6, UR12, 0x80, URZ ;  /* 0x000000800c067890 */ /* 0x000fe4000fffe03f */
[----:B------:R-:W-:Y:S01]  /*12d0*/  UIADD3 UR4, UR13, 0x2, URZ ;  /* 0x000000020d047890 */ /* 0x000fe2000fffe03f */
[----:B------:R-:W-:Y:S01]  /*12e0*/  UMOV UR7, 0x40000040 ;  /* 0x4000004000077882 */ /* 0x000fe20000000000 */
[----:B------:R-:W-:Y:S01]  /*12f0*/  UMOV UR5, 0x40000040 ;  /* 0x4000004000057882 */ /* 0x000fe20000000000 */
[----:B------:R-:W-:-:S03]  /*1300*/  UIADD3 UR12, UR13, 0x6, URZ ;  /* 0x000000060d0c7890 */ /* 0x000fc6000fffe03f */
[----:B------:R-:W-:Y:S01]  /*1310*/  UMOV UR13, 0x40000040 ;  /* 0x40000040000d7882 */ /* 0x000fe20000000000 */
[----:B-1----:R-:W-:-:S04]  /*1320*/  LOP3.LUT R3, R3, 0x7f, RZ, 0xc0, !PT ;  /* 0x0000007f03037812 */ /* 0x002fc800078ec0ff */
[----:B------:R-:W-:-:S13]  /*1330*/  ISETP.NE.AND P0, PT, R3, RZ, PT ;  /* 0x000000ff0300720c */ /* 0x000fda0003f05270 */
[----:B------:R-:W-:-:S04]  /*1340*/  @!P0 IADD3 R0, R0, 0x28c60, RZ ;  /* 0x00028c6000008810 */ /* 0x000fc80007ffe0ff */
[----:B------:R-:W-:Y:S01]  /*1350*/  @!P0 PRMT R0, RZ, 0x654, R0 ;  /* 0x00000654ff008816 */ /* 0x000fe20000000000 */
[----:B------:R-:W-:Y:S02]  /*1360*/  WARPGROUP.DEPBAR.LE gsb0, 0x0 ;  /* 0x00008000000079c5 */ /* 0x000fe40000010000 */
[----:B------:R-:W-:-:S06]  /*1370*/  WARPGROUP.ARRIVE ;  /* 0x00000000000079c5 */ /* 0x000fcc0000000000 */
[----:B------:R-:W-:Y:S03]  /*1380*/  HGMMA.64x256x16.F32 R24, gdesc[UR4].tnspB, R24, gsb0 ;  /* 0x43e00000041879f0 */ /* 0x000fe60008000818 */
[----:B------:R-:W-:Y:S02]  /*1390*/  WARPGROUP.DEPBAR.LE gsb0, 0x0 ;  /* 0x00008000000079c5 */ /* 0x000fe40000010000 */
[----:B------:R-:W-:-:S15]  /*13a0*/  WARPGROUP.ARRIVE ;  /* 0x00000000000079c5 */ /* 0x000fde0000000000 */
[----:B------:R-:W-:-:S08]  /*13b0*/  NOP ;  /* 0x0000000000007918 */ /* 0x000fd00000000000 */
[----:B------:R-:W-:Y:S03]  /*13c0*/  HGMMA.64x256x16.F32 R24, gdesc[UR8].tnspB, R24, gsb0 ;  /* 0x43e00000081879f0 */ /* 0x000fe60008000818 */
[----:B------:R-:W-:Y:S02]  /*13d0*/  WARPGROUP.DEPBAR.LE gsb0, 0x0 ;  /* 0x00008000000079c5 */ /* 0x000fe40000010000 */
[----:B------:R-:W-:-:S15]  /*13e0*/  WARPGROUP.ARRIVE ;  /* 0x00000000000079c5 */ /* 0x000fde0000000000 */
[----:B------:R-:W-:-:S08]  /*13f0*/  NOP ;  /* 0x0000000000007918 */ /* 0x000fd00000000000 */
[----:B------:R-:W-:Y:S03]  /*1400*/  HGMMA.64x256x16.F32 R24, gdesc[UR12].tnspB, R24, gsb0 ;  /* 0x43e000000c1879f0 */ /* 0x000fe60008000818 */
[----:B------:R-:W-:Y:S02]  /*1410*/  WARPGROUP.DEPBAR.LE gsb0, 0x0 ;  /* 0x00008000000079c5 */ /* 0x000fe40000010000 */
[----:B------:R-:W-:Y:S06]  /*1420*/  BAR.ARV 0xf, 0x100 ;  /* 0x03c4000000007b1d */ /* 0x000fec0000002000 */
[----:B------:R1:W-:Y:S01]  /*1430*/  @!P0 SYNCS.ARRIVE.TRANS64.RED.A1T0 RZ, [R0+URZ], RZ ;  /* 0x000000ff00ff89a7 */ /* 0x0003e2000810043f */
[----:B------:R-:W-:-:S13]  /*1440*/  PLOP3.LUT P0, PT, PT, PT, UP0, 0x80, 0x0 ;  /* 0x000000000000781c */ /* 0x000fda0003f0f008 */
[----:B-1----:R-:W-:Y:S05]  /*1450*/  @!P0 BRA `(.L_x_2679) ;  /* 0x0000000c00048947 */ /* 0x002fea0003800000 */
[----:B------:R-:W-:-:S06]  /*1460*/  UIADD3 UR37, UR37, -0x2, URZ ;  /* 0xfffffffe25257890 */ /* 0x000fcc000fffe03f */
[----:B------:R-:W-:-:S07]  /*1470*/  IMAD.U32 R0, RZ, RZ, UR37 ;  /* 0x00000025ff007e24 */ /* 0x000fce000f8e00ff */
.L_x_2684:
[----:B------:R-:W-:Y:S01]  /*1480*/  BAR.SYNC.DEFER_BLOCKING 0xe, 0x100 ;  /* 0x0384000000007b1d */ /* 0x000fe20000010000 */
[----:B-1----:R-:W-:Y:S01]  /*1490*/  MOV R3, UR39 ;  /* 0x0000002700037c02 */ /* 0x002fe20008000f00 */
[----:B------:R-:W-:Y:S01]  /*14a0*/  UISETP.NE.AND UP1, UPT, UR44, 0x3, UPT ;  /* 0x000000032c00788c */ /* 0x000fe2000bf25270 */
[C---:B------:R-:W-:Y:S01]  /*14b0*/  ISETP.GT.AND P1, PT, R0.reuse, RZ, PT ;  /* 0x000000ff0000720c */ /* 0x040fe20003f24270 */
[----:B------:R-:W-:Y:S01]  /*14c0*/  UIADD3 UR39, UR39, 0x1, URZ ;  /* 0x0000000127277890 */ /* 0x000fe2000fffe03f */
[----:B------:R-:W-:Y:S01]  /*14d0*/  LEA R3, R3, R2, 0x6 ;  /* 0x0000000203037211 */ /* 0x000fe200078e30ff */
[----:B------:R-:W-:Y:S02]  /*14e0*/  VIADD R0, R0, 0xffffffff ;  /* 0xffffffff00007836 */ /* 0x000fe40000000000 */
[----:B------:R-:W-:Y:S01]  /*14f0*/  PLOP3.LUT P2, PT, PT, PT, UP1, 0x80, 0x0 ;  /* 0x000000000000781c */ /* 0x000fe20003f4f018 */
[----:B------:R-:W-:Y:S01]  /*1500*/  UISETP.NE.AND UP0, UPT, UR39, 0x2, UPT ;  /* 0x000000022700788c */ /* 0x000fe2000bf05270 */
[----:B------:R-:W-:-:S03]  /*1510*/  LEA R3, R3, UR46, 0x2 ;  /* 0x0000002e03037c11 */ /* 0x000fc6000f8e10ff */
[----:B------:R-:W-:Y:S02]  /*1520*/  USEL UR6, URZ, 0x1, UP0 ;  /* 0x000000013f067887 */ /* 0x000fe40008000000 */
[----:B------:R-:W-:Y:S02]  /*1530*/  USEL UR39, UR39, URZ, UP0 ;  /* 0x0000003f27277287 */ /* 0x000fe40008000000 */
[----:B------:R-:W-:Y:S01]  /*1540*/  ULOP3.LUT UR40, UR40, UR6, URZ, 0x3c, !UPT ;  /* 0x0000000628287292 */ /* 0x000fe2000f8e3c3f */
[----:B------:R-:W1:Y:S04]  /*1550*/  LDS R4, [R3+0x28800] ;  /* 0x0288000003047984 */ /* 0x000e680000000800 */
[----:B------:R-:W2:Y:S01]  /*1560*/  LDS R5, [R3+0x28820] ;  /* 0x0288200003057984 */ /* 0x000ea20000000800 */
        /* <DEDUP_REMOVED lines=130> */
.L_x_2680:
[----:B------:R-:W-:Y:S01]  /*1d90*/  ULEA UR6, UR39, UR46, 0x3 ;  /* 0x0000002e27067291 */ /* 0x000fe2000f8e183f */
[----:B------:R-:W-:-:S04]  /*1da0*/  MOV R3, UR40 ;  /* 0x0000002800037c02 */ /* 0x000fc80008000f00 */
[----:B------:R-:W-:-:S04]  /*1db0*/  SHF.L.U32 R3, R3, 0x1f, RZ ;  /* 0x0000001f03037819 */ /* 0x000fc800000006ff */
[----:B------:R1:W2:Y:S01]  /*1dc0*/  SYNCS.PHASECHK.TRANS64.TRYWAIT P0, [UR6+0x28c50], R3 ;  /* 0x028c5003ff0075a7 */ /* 0x0002a20008000146 */
[----:B------:R-:W-:Y:S05]  /*1dd0*/  @!P2 BRA `(.L_x_2681) ;  /* 0x000000000004a947 */ /* 0x000fea0003800000 */
[----:B------:R-:W-:Y:S01]  /*1de0*/  BPT.TRAP 0x1 ;  /* 0x000000040000795c */ /* 0x000fe20000300000 */
.L_x_2681:
[----:B--2---:R-:W-:Y:S05]  /*1df0*/  @P0 BRA `(.L_x_2682) ;  /* 0x0000000000080947 */ /* 0x004fea0003800000 */
[----:B------:R-:W2:Y:S02]  /*1e00*/  SYNCS.PHASECHK.TRANS64.TRYWAIT P0, [UR6+0x28c50], R3 ;  /* 0x028c5003ff0075a7 */ /* 0x000ea40008000146 */
[----:B--2---:R-:W-:Y:S05]  /*1e10*/  @!P0 BRA `(.L_x_2683) ;  /* 0x0000008800508947 */ /* 0x004fea0003800000 */
.L_x_2682:
[----:B------:R-:W-:Y:S01]  /*1e20*/  UIADD3 UR6, UR46, 0x26800, URZ ;  /* 0x000268002e067890 */ /* 0x000fe2000fffe03f */
[----:B------:R-:W-:Y:S01]  /*1e30*/  WARPGROUP.ARRIVE ;  /* 0x00000000000079c5 */ /* 0x000fe20000000000 */
[----:B------:R-:W-:-:S05]  /*1e40*/  ULEA UR18, UR39, UR20, 0xc ;  /* 0x0000001427127291 */ /* 0x000fca000f8e603f */
[----:B--2---:R-:W2:Y:S01]  /*1e50*/  S2R R4, SR_TID.X ;  /* 0x0000000000047919 */ /* 0x004ea20000002100 */
[----:B------:R-:W-:Y:S01]  /*1e60*/  USHF.R.U32.HI UR6, URZ, 0x4, UR6 ;  /* 0x000000043f067899 */ /* 0x000fe20008011606 */
[----:B-1----:R-:W-:Y:S01]  /*1e70*/  MOV R3, UR39 ;  /* 0x0000002700037c02 */ /* 0x002fe20008000f00 */
[----:B------:R-:W-:Y:S01]  /*1e80*/  UMOV UR19, 0x40000040 ;  /* 0x4000004000137882 */ /* 0x000fe20000000000 */
[----:B------:R-:W-:Y:S01]  /*1e90*/  UMOV UR17, 0x40000040 ;  /* 0x4000004000117882 */ /* 0x000fe20000000000 */
[----:B------:R-:W-:Y:S01]  /*1ea0*/  ULOP3.LUT UR6, UR6, 0x3fff, URZ, 0xc0, !UPT ;  /* 0x00003fff06067892 */ /* 0x000fe2000f8ec03f */
[----:B------:R-:W-:Y:S01]  /*1eb0*/  UMOV UR7, 0x40000040 ;  /* 0x4000004000077882 */ /* 0x000fe20000000000 */
[----:B------:R-:W-:Y:S02]  /*1ec0*/  UIADD3 UR10, UR18, 0x100, URZ ;  /* 0x00000100120a7890 */ /* 0x000fe4000fffe03f */
[----:B------:R-:W-:Y:S02]  /*1ed0*/  ULOP3.LUT UR16, UR6, 0x10000, URZ, 0xfc, !UPT ;  /* 0x0001000006107892 */ /* 0x000fe4000f8efc3f */
[----:B------:R-:W-:Y:S01]  /*1ee0*/  UIADD3 UR6, UR18, 0x80, URZ ;  /* 0x0000008012067890 */ /* 0x000fe2000fffe03f */
[----:B------:R-:W-:Y:S01]  /*1ef0*/  UMOV UR11, 0x40000040 ;  /* 0x40000040000b7882 */ /* 0x000fe20000000000 */
[----:B------:R-:W-:Y:S01]  /*1f00*/  UIADD3 UR14, UR18, 0x180, URZ ;  /* 0x00000180120e7890 */ /* 0x000fe2000fffe03f */
[----:B------:R-:W-:-:S04]  /*1f10*/  UMOV UR15, 0x40000040 ;  /* 0x40000040000f7882 */ /* 0x000fc80000000000 */
[----:B------:R-:W-:Y:S01]  /*1f20*/  HGMMA.64x256x16.F32 R24, gdesc[UR16].tnspB, R24, gsb0 ;  /* 0x43e00000101879f0 */ /* 0x000fe20008000818 */
[----:B--2---:R-:W-:-:S04]  /*1f30*/  LOP3.LUT R4, R4, 0x7f, RZ, 0xc0, !PT ;  /* 0x0000007f04047812 */ /* 0x004fc800078ec0ff */
[----:B------:R-:W-:-:S13]  /*1f40*/  ISETP.NE.AND P0, PT, R4, RZ, PT ;  /* 0x000000ff0400720c */ /* 0x000fda0003f05270 */
[----:B------:R-:W-:-:S05]  /*1f50*/  @!P0 LEA R3, R3, UR46, 0x3 ;  /* 0x0000002e03038c11 */ /* 0x000fca000f8e18ff */
[----:B------:R-:W-:-:S05]  /*1f60*/  @!P0 VIADD R3, R3, 0x28c60 ;  /* 0x00028c6003038836 */ /* 0x000fca0000000000 */
        /* <DEDUP_REMOVED lines=15> */
[----:B------:R-:W-:Y:S05]  /*2060*/  @P1 BRA `(.L_x_2684) ;  /* 0xfffffff400041947 */ /* 0x000fea000383ffff */
.L_x_2679:
[----:B------:R-:W-:Y:S01]  /*2070*/  BAR.SYNC.DEFER_BLOCKING 0xe, 0x100 ;  /* 0x0384000000007b1d */ /* 0x000fe20000010000 */
[----:B-1----:R-:W-:Y:S01]  /*2080*/  MOV R3, UR39 ;  /* 0x0000002700037c02 */ /* 0x002fe20008000f00 */
[----:B------:R-:W-:Y:S01]  /*2090*/  UIADD3 UR39, UR39, 0x1, URZ ;  /* 0x0000000127277890 */ /* 0x000fe2000fffe03f */
[----:B------:R-:W-:Y:S02]  /*20a0*/  CS2R R156, SRZ ;  /* 0x00000000009c7805 */ /* 0x000fe4000001ff00 */
[----:B------:R-:W-:Y:S01]  /*20b0*/  LEA R0, R3, R2, 0x6 ;  /* 0x0000000203007211 */ /* 0x000fe200078e30ff */
[----:B------:R-:W-:-:S03]  /*20c0*/  UISETP.NE.AND UP0, UPT, UR39, 0x2, UPT ;  /* 0x000000022700788c */ /* 0x000fc6000bf05270 */
[----:B------:R-:W-:Y:S01]  /*20d0*/  LEA R3, R0, UR46, 0x2 ;  /* 0x0000002e00037c11 */ /* 0x000fe2000f8e10ff */
        /* <DEDUP_REMOVED lines=133> */
[----:B------:R-:W-:Y:S06]  /*2930*/  BAR.ARV 0xf, 0x100 ;  /* 0x03c4000000007b1d */ /* 0x000fec0000002000 */
[----:B------:R-:W-:Y:S05]  /*2940*/  BRA `(.L_x_2685) ;  /* 0x0000003800747947 */ /* 0x000fea0003800000 */
.L_x_2676:
[----:B------:R-:W1:Y:S02]  /*2950*/  SHFL.IDX PT, R0, R184, RZ, 0x1f ;  /* 0x00001fffb8007589 */ /* 0x000e6400000e0000 */
[----:B-1----:R-:W-:-:S13]  /*2960*/  R2UR UR4, R0 ;  /* 0x00000000000472ca */ /* 0x002fda00000e0000 */
[----:B------:R-:W-:-:S04]  /*2970*/  ULEA.HI UR5, UR4, UR4, URZ, 0x1 ;  /* 0x0000000404057291 */ /* 0x000fc8000f8f083f */
[----:B------:R-:W-:-:S04]  /*2980*/  ULOP3.LUT UR5, UR5, 0x1fffe, URZ, 0xc0, !UPT ;  /* 0x0001fffe05057892 */ /* 0x000fc8000f8ec03f */
[----:B------:R-:W-:Y:S02]  /*2990*/  UIADD3 UR5, UR4, -UR5, URZ ;  /* 0x8000000504057290 */ /* 0x000fe4000fffe03f */
[----:B------:R-:W-:Y:S02]  /*29a0*/  UIADD3 UR4, UR46, 0x26800, URZ ;  /* 0x000268002e047890 */ /* 0x000fe4000fffe03f */
[----:B------:R-:W-:Y:S02]  /*29b0*/  ULEA UR5, UR5, UR46, 0xf ;  /* 0x0000002e05057291 */ /* 0x000fe4000f8e783f */
[----:B------:R-:W-:Y:S02]  /*29c0*/  ULOP3.LUT UP0, URZ, UR4, 0x3ff, URZ, 0xc0, !UPT ;  /* 0x000003ff043f7892 */ /* 0x000fe4000f80c03f */
[----:B------:R-:W-:-:S04]  /*29d0*/  UIADD3 UR5, UR5, 0x400, URZ ;  /* 0x0000040005057890 */ /* 0x000fc8000fffe03f */
[----:B------:R-:W-:Y:S01]  /*29e0*/  PLOP3.LUT P0, PT, PT, PT, UP0, 0x80, 0x0 ;  /* 0x000000000000781c */ /* 0x000fe20003f0f008 */
[----:B------:R-:W-:-:S04]  /*29f0*/  USHF.R.U32.HI UR5, URZ, 0x4, UR5 ;  /* 0x000000043f057899 */ /* 0x000fc80008011605 */
[----:B------:R-:W-:-:S08]  /*2a00*/  ULOP3.LUT UR51, UR5, 0x3fff, URZ, 0xc0, !UPT ;  /* 0x00003fff05337892 */ /* 0x000fd0000f8ec03f */
[----:B------:R-:W-:Y:S05]  /*2a10*/  @!P0 BRA `(.L_x_2686) ;  /* 0x0000000000408947 */ /* 0x000fea0003800000 */
[----:B------:R-:W-:Y:S01]  /*2a20*/  MOV R0, 0x0 ;  /* 0x0000000000007802 */ /* 0x000fe20000000f00 */
[----:B------:R-:W-:Y:S01]  /*2a30*/  ULDC.64 UR4, c[0x4][0x108] ;  /* 0x0100420000047ab9 */ /* 0x000fe20000000a00 */
[----:B------:R-:W-:Y:S01]  /*2a40*/  ULDC.64 UR6, c[0x4][0x58] ;  /* 0x0100160000067ab9 */ /* 0x000fe20000000a00 */
[----:B------:R-:W-:Y:S01]  /*2a50*/  IMAD.U32 R4, RZ, RZ, UR4 ;  /* 0x00000004ff047e24 */ /* 0x000fe2000f8e00ff */
[----:B------:R1:W2:Y:S01]  /*2a60*/  LDC.64 R14, c[0x4][R0] ;  /* 0x01000000000e7b82 */ /* 0x0002a20000000a00 */
[----:B------:R-:W-:Y:S01]  /*2a70*/  MOV R5, UR5 ;  /* 0x0000000500057c02 */ /* 0x000fe20008000f00 */
[----:B------:R-:W-:Y:S01]  /*2a80*/  ULDC.64 UR4, c[0x4][0x110] ;  /* 0x0100440000047ab9 */ /* 0x000fe20000000a00 */
[----:B------:R-:W-:Y:S01]  /*2a90*/  MOV R10, UR6 ;  /* 0x00000006000a7c02 */ /* 0x000fe20008000f00 */
[----:B------:R-:W-:Y:S01]  /*2aa0*/  IMAD.U32 R7, RZ, RZ, UR5 ;  /* 0x00000005ff077e24 */ /* 0x000fe2000f8e00ff */
[----:B------:R-:W-:Y:S01]  /*2ab0*/  MOV R6, UR4 ;  /* 0x0000000400067c02 */ /* 0x000fe20008000f00 */
[----:B------:R-:W-:Y:S01]  /*2ac0*/  IMAD.MOV.U32 R8, RZ, RZ, 0x70 ;  /* 0x00000070ff087424 */ /* 0x000fe200078e00ff */
[----:B------:R-:W-:-:S02]  /*2ad0*/  MOV R11, UR7 ;  /* 0x00000007000b7c02 */ /* 0x000fc40008000f00 */
[----:B------:R-:W-:Y:S02]  /*2ae0*/  MOV R12, 0x1 ;  /* 0x00000001000c7802 */ /* 0x000fe40000000f00 */
[----:B-1----:R-:W-:-:S07]  /*2af0*/  MOV R13, RZ ;  /* 0x000000ff000d7202 */ /* 0x002fce0000000f00 */
[----:B------:R-:W-:-:S07]  /*2b00*/  LEPC R20, `(.L_x_2686) ;  /* 0x000000001014794e */ /* 0x000fce0000000000 */
[----:B--2---:R-:W-:Y:S05]  /*2b10*/  CALL.ABS.NOINC R14 ;  /* 0x000000000e007343 */ /* 0x004fea0003c00000 */
.L_x_2686:
[----:B------:R-:W-:Y:S01]  /*2b20*/  ULEA.HI UR4, UR41, UR41, URZ, 0x1 ;  /* 0x0000002929047291 */ /* 0x000fe2000f8f083f */
[----:B------:R-:W-:-:S03]  /*2b30*/  MOV R3, UR44 ;  /* 0x0000002c00037c02 */ /* 0x000fc60008000f00 */
[----:B------:R-:W-:Y:S01]  /*2b40*/  ULOP3.LUT UR4, UR4, 0xfffffffe, URZ, 0xc0, !UPT ;  /* 0xfffffffe04047892 */ /* 0x000fe2000f8ec03f */
[----:B------:R-:W-:-:S03]  /*2b50*/  ISETP.NE.AND P0, PT, R3, 0x3, PT ;  /* 0x000000030300780c */ /* 0x000fc60003f05270 */
[----:B------:R-:W-:-:S06]  /*2b60*/  UIADD3 UR4, UR41, -UR4, URZ ;  /* 0x8000000429047290 */ /* 0x000fcc000fffe03f */
[----:B------:R-:W-:-:S05]  /*2b70*/  IMAD.U32 R0, RZ, RZ, UR4 ;  /* 0x00000004ff007e24 */ /* 0x000fca000f8e00ff */
[----:B------:R-:W-:-:S04]  /*2b80*/  SHF.L.U32 R0, R0, 0x1f, RZ ;  /* 0x0000001f00007819 */ /* 0x000fc800000006ff */
[----:B------:R-:W1:Y:S02]  /*2b90*/  SYNCS.PHASECHK.TRANS64.TRYWAIT P1, [UR46+0x28c00], R0 ;  /* 0x028c0000ff0075a7 */ /* 0x000e64000802016e */
[----:B-1----:R-:W-:Y:S05]  /*2ba0*/  @!P1 BRA `(.L_x_2687) ;  /* 0x0000007c00049947 */ /* 0x002fea0003800000 */
.L_x_2766:
[----:B------:R-:W-:Y:S05]  /*2bb0*/  @!P0 BRA `(.L_x_2688) ;  /* 0x0000000000048947 */ /* 0x000fea0003800000 */
[----:B------:R-:W-:Y:S01]  /*2bc0*/  BPT.TRAP 0x1 ;  /* 0x000000040000795c */ /* 0x000fe20000300000 */
.L_x_2688:
[----:B------:R-:W-:Y:S01]  /*2bd0*/  IMAD.U32 R12, RZ, RZ, UR40 ;  /* 0x00000028ff0c7e24 */ /* 0x000fe2000f8e00ff */
[----:B------:R-:W-:-:S04]  /*2be0*/  MOV R7, UR39 ;  /* 0x0000002700077c02 */ /* 0x000fc80008000f00 */
[----:B------:R-:W-:Y:S02]  /*2bf0*/  LEA R7, R7, UR46, 0x3 ;  /* 0x0000002e07077c11 */ /* 0x000fe4000f8e18ff */
[----:B------:R-:W-:-:S04]  /*2c00*/  SHF.L.U32 R12, R12, 0x1f, RZ ;  /* 0x0000001f0c0c7819 */ /* 0x000fc800000006ff */
[----:B------:R2:W3:Y:S01]  /*2c10*/  SYNCS.PHASECHK.TRANS64.TRYWAIT P1, [R7+URZ+0x28c30], R12 ;  /* 0x028c300c070075a7 */ /* 0x0004e2000802017f */
[----:B------:R-:W-:Y:S05]  /*2c20*/  @!P0 BRA `(.L_x_2689) ;  /* 0x0000000000048947 */ /* 0x000fea0003800000 */
[----:B------:R-:W-:Y:S01]  /*2c30*/  BPT.TRAP 0x1 ;  /* 0x000000040000795c */ /* 0x000fe20000300000 */
.L_x_2689:
[----:B---3--:R-:W-:Y:S05]  /*2c40*/  @P1 BRA `(.L_x_2690) ;  /* 0x0000000000081947 */ /* 0x008fea0003800000 */
[----:B------:R-:W3:Y:S02]  /*2c50*/  SYNCS.PHASECHK.TRANS64.TRYWAIT P1, [R7+URZ+0x28c30], R12 ;  /* 0x028c300c070075a7 */ /* 0x000ee4000802017f */
[----:B---3--:R-:W-:Y:S05]  /*2c60*/  @!P1 BRA `(.L_x_2691) ;  /* 0x0000007800ec9947 */ /* 0x008fea0003800000 */
.L_x_2690:
[----:B-1----:R-:W1:Y:S01]  /*2c70*/  S2R R0, SR_TID.X ;  /* 0x0000000000007919 */ /* 0x002e620000002100 */
[----:B------:R-:W-:-:S04]  /*2c80*/  UIADD3 UR4, UR46, 0x22400, URZ ;  /* 0x000224002e047890 */ /* 0x000fc8000fffe03f */
[----:B------:R-:W-:-:S04]  /*2c90*/  USHF.R.U32.HI UR4, URZ, 0x4, UR4 ;  /* 0x000000043f047899 */ /* 0x000fc80008011604 */
[----:B------:R-:W-:-:S06]  /*2ca0*/  ULOP3.LUT UR4, UR4, 0x3fff, URZ, 0xc0, !UPT ;  /* 0x00003fff04047892 */ /* 0x000fcc000f8ec03f */
[----:B------:R-:W-:Y:S01]  /*2cb0*/  MOV R4, UR4 ;  /* 0x0000000400047c02 */ /* 0x000fe20008000f00 */
[----:B------:R-:W-:Y:S05]  /*2cc0*/  WARPSYNC.ALL ;  /* 0x0000000000007948 */ /* 0x000fea0003800000 */
[----:B------:R-:W-:Y:S02]  /*2cd0*/  LOP3.LUT R4, R4, 0x10000, RZ, 0xfc, !PT ;  /* 0x0001000004047812 */ /* 0x000fe400078efcff */
[----:B-1----:R-:W-:-:S04]  /*2ce0*/  LOP3.LUT R0, R0, 0x7f, RZ, 0xc0, !PT ;  /* 0x0000007f00007812 */ /* 0x002fc800078ec0ff */
[----:B------:R-:W-:Y:S02]  /*2cf0*/  ISETP.NE.AND P1, PT, R0, RZ, PT ;  /* 0x000000ff0000720c */ /* 0x000fe40003f25270 */
[----:B------:R-:W-:Y:S01]  /*2d00*/  R2UR UR12, R4 ;  /* 0x00000000040c72ca */ /* 0x000fe200000e0000 */
[----:B------:R-:W-:Y:S01]  /*2d10*/  UIADD3 UR4, UR46, 0x20400, URZ ;  /* 0x000204002e047890 */ /* 0x000fe2000fffe03f */
[----:B------:R-:W-:Y:S01]  /*2d20*/  WARPGROUP.ARRIVE ;  /* 0x00000000000079c5 */ /* 0x000fe20000000000 */
[----:B------:R-:W-:Y:S01]  /*2d30*/  UMOV UR7, 0x40000040 ;  /* 0x4000004000077882 */ /* 0x000fe20000000000 */
[----:B------:R-:W-:Y:S01]  /*2d40*/  UMOV UR5, 0x40000040 ;  /* 0x4000004000057882 */ /* 0x000fe20000000000 */
[----:B------:R-:W-:Y:S01]  /*2d50*/  USHF.R.U32.HI UR4, URZ, 0x4, UR4 ;  /* 0x000000043f047899 */ /* 0x000fe20008011604 */
[----:B------:R-:W-:Y:S01]  /*2d60*/  UMOV UR11, 0x40000040 ;  /* 0x40000040000b7882 */ /* 0x000fe20000000000 */
[----:B------:R-:W-:Y:S02]  /*2d70*/  UMOV UR9, 0x40000040 ;  /* 0x4000004000097882 */ /* 0x000fe40000000000 */
[----:B------:R-:W-:Y:S01]  /*2d80*/  ULOP3.LUT UR4, UR4, 0x3fff, URZ, 0xc0, !UPT ;  /* 0x00003fff04047892 */ /* 0x000fe2000f8ec03f */
[----:B------:R-:W-:Y:S01]  /*2d90*/  UMOV UR15, 0x40000040 ;  /* 0x40000040000f7882 */ /* 0x000fe20000000000 */
[----:B------:R-:W-:-:S02]  /*2da0*/  ULDC UR20, c[0x0][0x988] ;  /* 0x0002620000147ab9 */ /* 0x000fc40000000800 */
[----:B------:R-:W-:Y:S02]  /*2db0*/  ULEA UR12, UR39, UR12, 0x9 ;  /* 0x0000000c270c7291 */ /* 0x000fe4000f8e483f */
[----:B------:R-:W-:Y:S02]  /*2dc0*/  ULOP3.LUT UR13, UR4, 0x10000, URZ, 0xfc, !UPT ;  /* 0x00010000040d7892 */ /* 0x000fe4000f8efc3f */
[----:B------:R-:W-:Y:S02]  /*2dd0*/  UIADD3 UR10, UR12, 0x4, URZ ;  /* 0x000000040c0a7890 */ /* 0x000fe4000fffe03f */
[----:B------:R-:W-:Y:S01]  /*2de0*/  UIADD3 UR8, UR13, 0x4, URZ ;  /* 0x000000040d087890 */ /* 0x000fe2000fffe03f */
[----:B------:R-:W-:Y:S02]  /*2df0*/  UMOV UR6, UR12 ;  /* 0x0000000c00067c82 */ /* 0x000fe40008000000 */
[----:B------:R-:W-:Y:S01]  /*2e00*/  UMOV UR4, UR13 ;  /* 0x0000000d00047c82 */ /* 0x000fe20008000000 */
[----:B------:R-:W-:Y:S01]  /*2e10*/  UIADD3 UR14, UR12, 0x6, URZ ;  /* 0x000000060c0e7890 */ /* 0x000fe2000fffe03f */
[----:B------:R-:W-:Y:S01]  /*2e20*/  HGMMA.64x64x16.F32 R24, gdesc[UR4], RZ, !UPT, gsb0 ;  /* 0x00e00000041879f0 */ /* 0x000fe2000c0008ff */
[----:B------:R-:W-:-:S02]  /*2e30*/  UIADD3 UR6, UR12, 0x2, URZ ;  /* 0x000000020c067890 */ /* 0x000fc4000fffe03f */
[----:B------:R-:W-:Y:S01]  /*2e40*/  UIADD3 UR4, UR13, 0x2, URZ ;  /* 0x000000020d047890 */ /* 0x000fe2000fffe03f */
[----:B------:R-:W-:Y:S01]  /*2e50*/  UMOV UR7, 0x40000040 ;  /* 0x4000004000077882 */ /* 0x000fe20000000000 */
[----:B------:R-:W-:Y:S01]  /*2e60*/  UMOV UR5, 0x40000040 ;  /* 0x4000004000057882 */ /* 0x000fe20000000000 */
[----:B------:R-:W-:-:S03]  /*2e70*/  UIADD3 UR12, UR13, 0x6, URZ ;  /* 0x000000060d0c7890 */ /* 0x000fc6000fffe03f */
[----:B------:R-:W-:Y:S01]  /*2e80*/  UMOV UR13, 0x40000040 ;  /* 0x40000040000d7882 */ /* 0x000fe20000000000 */
[----:B------:R-:W-:Y:S02]  /*2e90*/  WARPGROUP.DEPBAR.LE gsb0, 0x0 ;  /* 0x00008000000079c5 */ /* 0x000fe40000010000 */
[----:B------:R-:W-:-:S06]  /*2ea0*/  WARPGROUP.ARRIVE ;  /* 0x00000000000079c5 */ /* 0x000fcc0000000000 */
[----:B------:R-:W-:Y:S01]  /*2eb0*/  HGMMA.64x64x16.F32 R24, gdesc[UR4], R24, gsb0 ;  /* 0x00e00000041879f0 */ /* 0x000fe20008000818 */
[----:B------:R-:W-:-:S06]  /*2ec0*/  UIMAD UR6, UR37, -0x40, UR50 ;  /* 0xffffffc0250678a4 */ /* 0x000fcc000f8e0232 */
[----:B------:R-:W-:-:S04]  /*2ed0*/  MOV R3, UR6 ;  /* 0x0000000600037c02 */ /* 0x000fc80008000f00 */
[----:B------:R-:W-:-:S04]  /*2ee0*/  IADD3 R0, -R16, 0x40, R3 ;  /* 0x0000004010007810 */ /* 0x000fc80007ffe103 */
[C---:B------:R-:W-:Y:S02]  /*2ef0*/  ISETP.GT.AND P6, PT, R0.reuse, RZ, PT ;  /* 0x000000ff0000720c */ /* 0x040fe40003fc4270 */
[C---:B------:R-:W-:Y:S02]  /*2f00*/  ISETP.GT.AND P2, PT, R0.reuse, 0x1, PT ;  /* 0x000000010000780c */ /* 0x040fe40003f44270 */
[C---:B------:R-:W-:Y:S02]  /*2f10*/  ISETP.GT.AND P3, PT, R0.reuse, 0x8, PT ;  /* 0x000000080000780c */ /* 0x040fe40003f64270 */
[C---:B------:R-:W-:Y:S02]  /*2f20*/  ISETP.GT.AND P4, PT, R0.reuse, 0x9, PT ;  /* 0x000000090000780c */ /* 0x040fe40003f84270 */
[----:B------:R-:W-:Y:S01]  /*2f30*/  ISETP.GT.AND P5, PT, R0, 0x10, PT ;  /* 0x000000100000780c */ /* 0x000fe20003fa4270 */
[----:B------:R-:W-:Y:S02]  /*2f40*/  WARPGROUP.DEPBAR.LE gsb0, 0x0 ;  /* 0x00008000000079c5 */ /* 0x000fe40000010000 */
[----:B------:R-:W-:-:S06]  /*2f50*/  WARPGROUP.ARRIVE ;  /* 0x00000000000079c5 */ /* 0x000fcc0000000000 */
[----:B------:R-:W-:Y:S03]  /*2f60*/  HGMMA.64x64x16.F32 R24, gdesc[UR8], R24, gsb0 ;  /* 0x00e00000081879f0 */ /* 0x000fe60008000818 */
[----:B------:R-:W-:Y:S02]  /*2f70*/  WARPGROUP.DEPBAR.LE gsb0, 0x0 ;  /* 0x00008000000079c5 */ /* 0x000fe40000010000 */
[----:B------:R-:W-:-:S06]  /*2f80*/  WARPGROUP.ARRIVE ;  /* 0x00000000000079c5 */ /* 0x000fcc0000000000 */
[----:B------:R-:W-:Y:S03]  /*2f90*/  HGMMA.64x64x16.F32 R24, gdesc[UR12], R24, gsb0 ;  /* 0x00e000000c1879f0 */ /* 0x000fe60008000818 */
        /* <DEDUP_REMOVED lines=52> */
[----:B------:R-:W-:-:S02]  /*32e0*/  FMNMX.FTZ R0, R52, R3, !PT ;  /* 0x0000000334007209 */ /* 0x000fc40007810000 */
[----:B------:R-:W-:Y:S02]  /*32f0*/  FMNMX.FTZ R3, R26, R27, !PT ;  /* 0x0000001b1a037209 */ /* 0x000fe40007810000 */
[----:B------:R-:W-:Y:S02]  /*3300*/  FMNMX.FTZ R5, R53, R0, !PT ;  /* 0x0000000035057209 */ /* 0x000fe40007810000 */
[----:B------:R-:W-:Y:S02]  /*3310*/  FSEL R47, R47, -INF , P2 ;  /* 0xff8000002f2f7808 */ /* 0x000fe40001000000 */
[----:B------:R-:W-:Y:S01]  /*3320*/  FSEL R50, R50, -INF , P3 ;  /* 0xff80000032327808 */ /* 0x000fe20001800000 */
[----:B------:R-:W1:Y:S01]  /*3330*/  SHFL.BFLY PT, R0, R5, 0x2, 0x1f ;  /* 0x0c401f0005007f89 */ /* 0x000e6200000e0000 */
[----:B------:R-:W-:Y:S02]  /*3340*/  FSEL R51, R51, -INF , P4 ;  /* 0xff80000033337808 */ /* 0x000fe40002000000 */
[----:B------:R-:W-:-:S02]  /*3350*/  FSEL R54, R54, -INF , P5 ;  /* 0xff80000036367808 */ /* 0x000fc40002800000 */
[----:B------:R-:W-:Y:S02]  /*3360*/  FSEL R55, R55, -INF , P6 ;  /* 0xff80000037377808 */ /* 0x000fe40003000000 */
        /* <DEDUP_REMOVED lines=12> */
[----:B------:R-:W-:Y:S01]  /*3430*/  FMUL.FTZ R5, R0, UR20 ;  /* 0x0000001400057c20 */ /* 0x000fe20008410000 */
[----:B------:R-:W-:-:S04]  /*3440*/  FMNMX.FTZ R6, R46, R3, !PT ;  /* 0x000000032e067209 */ /* 0x000fc80007810000 */
[----:B------:R-:W-:Y:S02]  /*3450*/  FMNMX.FTZ R3, R47, R6, !PT ;  /* 0x000000062f037209 */ /* 0x000fe40007810000 */
[----:B------:R-:W-:Y:S02]  /*3460*/  FSEL R8, R5, RZ, P2 ;  /* 0x000000ff05087208 */ /* 0x000fe40001000000 */
[----:B------:R-:W-:-:S03]  /*3470*/  FMNMX.FTZ R6, R50, R3, !PT ;  /* 0x0000000332067209 */ /* 0x000fc60007810000 */
[--C-:B------:R-:W-:Y:S01]  /*3480*/  FFMA.FTZ R24, R24, UR20, -R8.reuse ;  /* 0x0000001418187c23 */ /* 0x100fe20008010808 */
[----:B------:R-:W-:Y:S01]  /*3490*/  FMNMX.FTZ R3, R51, R6, !PT ;  /* 0x0000000633037209 */ /* 0x000fe20007810000 */
[--C-:B------:R-:W-:Y:S01]  /*34a0*/  FFMA.FTZ R25, R25, UR20, -R8.reuse ;  /* 0x0000001419197c23 */ /* 0x100fe20008010808 */
[--C-:B------:R-:W-:Y:S01]  /*34b0*/  FFMA.FTZ R28, R28, UR20, -R8.reuse ;  /* 0x000000141c1c7c23 */ /* 0x100fe20008010808 */
[--C-:B------:R-:W-:Y:S01]  /*34c0*/  FFMA.FTZ R29, R29, UR20, -R8.reuse ;  /* 0x000000141d1d7c23 */ /* 0x100fe20008010808 */
[----:B------:R-:W-:Y:S01]  /*34d0*/  FMNMX.FTZ R6, R54, R3, !PT ;  /* 0x0000000336067209 */ /* 0x000fe20007810000 */
[----:B------:R-:W-:Y:S01]  /*34e0*/  MUFU.EX2 R24, R24 ;  /* 0x0000001800187308 */ /* 0x000fe20000000800 */
[--C-:B------:R-:W-:Y:S01]  /*34f0*/  FFMA.FTZ R32, R32, UR20, -R8.reuse ;  /* 0x0000001420207c23 */ /* 0x100fe20008010808 */
[--C-:B------:R-:W-:Y:S01]  /*3500*/  FFMA.FTZ R33, R33, UR20, -R8.reuse ;  /* 0x0000001421217c23 */ /* 0x100fe20008010808 */
[----:B------:R-:W-:Y:S01]  /*3510*/  FMNMX.FTZ R6, R55, R6, !PT ;  /* 0x0000000637067209 */ /* 0x000fe20007810000 */
[--C-:B------:R-:W-:Y:S01]  /*3520*/  FFMA.FTZ R36, R36, UR20, -R8.reuse ;  /* 0x0000001424247c23 */ /* 0x100fe20008010808 */
[--C-:B------:R-:W-:Y:S01]  /*3530*/  FFMA.FTZ R37, R37, UR20, -R8.reuse ;  /* 0x0000001425257c23 */ /* 0x100fe20008010808 */
[--C-:B------:R-:W-:Y:S01]  /*3540*/  FFMA.FTZ R40, R40, UR20, -R8.reuse ;  /* 0x0000001428287c23 */ /* 0x100fe20008010808 */
[--C-:B------:R-:W-:Y:S01]  /*3550*/  FFMA.FTZ R41, R41, UR20, -R8.reuse ;  /* 0x0000001429297c23 */ /* 0x100fe20008010808 */
[----:B------:R-:W1:Y:S01]  /*3560*/  SHFL.BFLY PT, R3, R6, 0x2, 0x1f ;  /* 0x0c401f0006037f89 */ /* 0x000e6200000e0000 */
[----:B------:R-:W4:Y:S01]  /*3570*/  MUFU.EX2 R25, R25 ;  /* 0x0000001900197308 */ /* 0x000f220000000800 */
[--C-:B------:R-:W-:Y:S01]  /*3580*/  FFMA.FTZ R44, R44, UR20, -R8.reuse ;  /* 0x000000142c2c7c23 */ /* 0x100fe20008010808 */
[--C-:B------:R-:W-:Y:S01]  /*3590*/  FFMA.FTZ R45, R45, UR20, -R8.reuse ;  /* 0x000000142d2d7c23 */ /* 0x100fe20008010808 */
[--C-:B------:R-:W-:Y:S01]  /*35a0*/  FFMA.FTZ R48, R48, UR20, -R8.reuse ;  /* 0x0000001430307c23 */ /* 0x100fe20008010808 */
[--C-:B------:R-:W-:Y:S01]  /*35b0*/  FFMA.FTZ R49, R49, UR20, -R8.reuse ;  /* 0x0000001431317c23 */ /* 0x100fe20008010808 */
[--C-:B------:R-:W-:Y:S01]  /*35c0*/  FFMA.FTZ R52, R52, UR20, -R8.reuse ;  /* 0x0000001434347c23 */ /* 0x100fe20008010808 */
[----:B------:R-:W-:-:S02]  /*35d0*/  FFMA.FTZ R8, R53, UR20, -R8 ;  /* 0x0000001435087c23 */ /* 0x000fc40008010808 */
[----:B------:R-:W-:Y:S08]  /*35e0*/  MUFU.EX2 R28, R28 ;  /* 0x0000001c001c7308 */ /* 0x000ff00000000800 */
[----:B------:R-:W5:Y:S01]  /*35f0*/  MUFU.EX2 R29, R29 ;  /* 0x0000001d001d7308 */ /* 0x000f620000000800 */
[----:B----4-:R-:W-:Y:S02]  /*3600*/  F2FP.F16.F32.PACK_AB R152, R25, R24 ;  /* 0x000000181998723e */ /* 0x010fe400000000ff */
[----:B-1----:R-:W-:-:S05]  /*3610*/  FMNMX.FTZ R5, R6, R3, !PT ;  /* 0x0000000306057209 */ /* 0x002fca0007810000 */
[----:B------:R-:W-:Y:S01]  /*3620*/  MUFU.EX2 R32, R32 ;  /* 0x0000002000207308 */ /* 0x000fe20000000800 */
[----:B------:R-:W1:Y:S07]  /*3630*/  SHFL.BFLY PT, R6, R5, 0x1, 0x1f ;  /* 0x0c201f0005067f89 */ /* 0x000e6e00000e0000 */
[----:B------:R-:W-:Y:S01]  /*3640*/  MUFU.EX2 R9, R8 ;  /* 0x0000000800097308 */ /* 0x000fe20000000800 */
[----:B-----5:R-:W-:-:S07]  /*3650*/  F2FP.F16.F32.PACK_AB R154, R29, R28 ;  /* 0x0000001c1d9a723e */ /* 0x020fce00000000ff */
[----:B------:R-:W4:Y:S08]  /*3660*/  MUFU.EX2 R33, R33 ;  /* 0x0000002100217308 */ /* 0x000f300000000800 */
[----:B------:R-:W-:Y:S01]  /*3670*/  MUFU.EX2 R36, R36 ;  /* 0x0000002400247308 */ /* 0x000fe20000000800 */
[----:B-1----:R-:W-:-:S04]  /*3680*/  FMNMX.FTZ R3, R5, R6, !PT ;  /* 0x0000000605037209 */ /* 0x002fc80007810000 */
[C---:B------:R-:W-:Y:S01]  /*3690*/  FSETP.NEU.FTZ.AND P2, PT, R3.reuse, -INF , PT ;  /* 0xff8000000300780b */ /* 0x040fe20003f5d000 */
[----:B------:R-:W-:Y:S02]  /*36a0*/  FMUL.FTZ R5, R3, UR20 ;  /* 0x0000001403057c20 */ /* 0x000fe40008410000 */
[----:B------:R-:W1:Y:S01]  /*36b0*/  MUFU.EX2 R37, R37 ;  /* 0x0000002500257308 */ /* 0x000e620000000800 */
[----:B----4-:R-:W-:Y:S02]  /*36c0*/  F2FP.F16.F32.PACK_AB R156, R33, R32 ;  /* 0x00000020219c723e */ /* 0x010fe400000000ff */
[----:B------:R-:W-:Y:S01]  /*36d0*/  FSEL R6, R5, RZ, P2 ;  /* 0x000000ff05067208 */ /* 0x000fe20001000000 */
[----:B------:R-:W-:-:S04]  /*36e0*/  FADD.FTZ R5, R24, R25 ;  /* 0x0000001918057221 */ /* 0x000fc80000010000 */
[----:B------:R-:W-:Y:S01]  /*36f0*/  MUFU.EX2 R40, R40 ;  /* 0x0000002800287308 */ /* 0x000fe20000000800 */
[--C-:B------:R-:W-:Y:S01]  /*3700*/  FFMA.FTZ R26, R26, UR20, -R6.reuse ;  /* 0x000000141a1a7c23 */ /* 0x100fe20008010806 */
[--C-:B------:R-:W-:Y:S01]  /*3710*/  FFMA.FTZ R27, R27, UR20, -R6.reuse ;  /* 0x000000141b1b7c23 */ /* 0x100fe20008010806 */
[--C-:B------:R-:W-:Y:S01]  /*3720*/  FFMA.FTZ R30, R30, UR20, -R6.reuse ;  /* 0x000000141e1e7c23 */ /* 0x100fe20008010806 */
[--C-:B------:R-:W-:Y:S01]  /*3730*/  FFMA.FTZ R31, R31, UR20, -R6.reuse ;  /* 0x000000141f1f7c23 */ /* 0x100fe20008010806 */
[--C-:B------:R-:W-:Y:S01]  /*3740*/  FFMA.FTZ R34, R34, UR20, -R6.reuse ;  /* 0x0000001422227c23 */ /* 0x100fe20008010806 */
[--C-:B------:R-:W-:Y:S01]  /*3750*/  FFMA.FTZ R35, R35, UR20, -R6.reuse ;  /* 0x0000001423237c23 */ /* 0x100fe20008010806 */
[----:B------:R-:W-:Y:S01]  /*3760*/  FFMA.FTZ R38, R38, UR20, -R6 ;  /* 0x0000001426267c23 */ /* 0x000fe20008010806 */
[----:B------:R-:W-:Y:S01]  /*3770*/  MUFU.EX2 R26, R26 ;  /* 0x0000001a001a7308 */ /* 0x000fe20000000800 */
[----:B------:R-:W-:Y:S01]  /*3780*/  FADD.FTZ R8, R28, R5 ;  /* 0x000000051c087221 */ /* 0x000fe20000010000 */
[----:B------:R-:W-:-:S02]  /*3790*/  @!P1 VIADD R5, R7, 0x28c40 ;  /* 0x00028c4007059836 */ /* 0x000fc40000000000 */
[--C-:B------:R-:W-:Y:S01]  /*37a0*/  FFMA.FTZ R39, R39, UR20, -R6.reuse ;  /* 0x0000001427277c23 */ /* 0x100fe20008010806 */
[----:B------:R-:W-:Y:S01]  /*37b0*/  FFMA.FTZ R42, R42, UR20, -R6 ;  /* 0x000000142a2a7c23 */ /* 0x000fe20008010806 */
[----:B------:R-:W-:Y:S01]  /*37c0*/  FADD.FTZ R13, R29, R8 ;  /* 0x000000081d0d7221 */ /* 0x000fe20000010000 */
[--C-:B------:R-:W-:Y:S01]  /*37d0*/  FFMA.FTZ R43, R43, UR20, -R6.reuse ;  /* 0x000000142b2b7c23 */ /* 0x100fe20008010806 */
[----:B------:R-:W-:Y:S01]  /*37e0*/  @!P1 PRMT R5, RZ, 0x654, R5 ;  /* 0x00000654ff059816 */ /* 0x000fe20000000005 */
[----:B------:R-:W4:Y:S01]  /*37f0*/  MUFU.EX2 R27, R27 ;  /* 0x0000001b001b7308 */ /* 0x000f220000000800 */
[----:B------:R-:W-:Y:S01]  /*3800*/  FADD.FTZ R10, R32, R13 ;  /* 0x0000000d200a7221 */ /* 0x000fe20000010000 */
[--C-:B------:R-:W-:Y:S01]  /*3810*/  FFMA.FTZ R46, R46, UR20, -R6.reuse ;  /* 0x000000142e2e7c23 */ /* 0x100fe20008010806 */
[----:B------:R5:W-:Y:S01]  /*3820*/  @!P1 SYNCS.ARRIVE.TRANS64.RED.A1T0 RZ, [R5+URZ], RZ ;  /* 0x000000ff05ff99a7 */ /* 0x000be2000810043f */
[--C-:B------:R-:W-:Y:S01]  /*3830*/  FFMA.FTZ R47, R47, UR20, -R6.reuse ;  /* 0x000000142f2f7c23 */ /* 0x100fe20008010806 */
[--C-:B------:R-:W-:Y:S01]  /*3840*/  FFMA.FTZ R50, R50, UR20, -R6.reuse ;  /* 0x0000001432327c23 */ /* 0x100fe20008010806 */
[--C-:B------:R-:W-:Y:S01]  /*3850*/  FFMA.FTZ R51, R51, UR20, -R6.reuse ;  /* 0x0000001433337c23 */ /* 0x100fe20008010806 */
[--C-:B------:R-:W-:Y:S01]  /*3860*/  FFMA.FTZ R54, R54, UR20, -R6.reuse ;  /* 0x0000001436367c23 */ /* 0x100fe20008010806 */
[----:B------:R-:W2:Y:S01]  /*3870*/  MUFU.EX2 R30, R30 ;  /* 0x0000001e001e7308 */ /* 0x000ea20000000800 */
[----:B------:R-:W-:Y:S01]  /*3880*/  FFMA.FTZ R6, R55, UR20, -R6 ;  /* 0x0000001437067c23 */ /* 0x000fe20008010806 */
[----:B-1----:R-:W-:-:S06]  /*3890*/  F2FP.F16.F32.PACK_AB R158, R37, R36 ;  /* 0x00000024259e723e */ /* 0x002fcc00000000ff */
[----:B------:R-:W5:Y:S01]  /*38a0*/  MUFU.EX2 R31, R31 ;  /* 0x0000001f001f7308 */ /* 0x000f620000000800 */
[----:B----4-:R-:W-:Y:S01]  /*38b0*/  FADD.FTZ R11, R26, R27 ;  /* 0x0000001b1a0b7221 */ /* 0x010fe20000010000 */
[----:B------:R-:W-:-:S06]  /*38c0*/  F2FP.F16.F32.PACK_AB R153, R27, R26 ;  /* 0x0000001a1b99723e */ /* 0x000fcc00000000ff */
[----:B------:R-:W1:Y:S01]  /*38d0*/  MUFU.EX2 R34, R34 ;  /* 0x0000002200227308 */ /* 0x000e620000000800 */
[----:B--2---:R-:W-:Y:S01]  /*38e0*/  FADD.FTZ R8, R30, R11 ;  /* 0x0000000b1e087221 */ /* 0x004fe20000010000 */
[----:B------:R-:W-:-:S04]  /*38f0*/  FADD.FTZ R11, R33, R10 ;  /* 0x0000000a210b7221 */ /* 0x000fc80000010000 */
[----:B------:R-:W-:Y:S02]  /*3900*/  FADD.FTZ R10, R36, R11 ;  /* 0x0000000b240a7221 */ /* 0x000fe40000010000 */
[----:B------:R-:W2:Y:S01]  /*3910*/  MUFU.EX2 R35, R35 ;  /* 0x0000002300237308 */ /* 0x000ea20000000800 */
[----:B-----5:R-:W-:Y:S01]  /*3920*/  FADD.FTZ R5, R31, R8 ;  /* 0x000000081f057221 */ /* 0x020fe20000010000 */
[----:B------:R-:W-:Y:S01]  /*3930*/  FADD.FTZ R11, R37, R10 ;  /* 0x0000000a250b7221 */ /* 0x000fe20000010000 */
[----:B------:R-:W-:Y:S01]  /*3940*/  F2FP.F16.F32.PACK_AB R155, R31, R30 ;  /* 0x0000001e1f9b723e */ /* 0x000fe200000000ff */
[----:B------:R-:W-:Y:S02]  /*3950*/  BAR.SYNC.DEFER_BLOCKING 0xf, 0x100 ;  /* 0x03c4000000007b1d */ /* 0x000fe40000010000 */
[----:B------:R-:W-:Y:S01]  /*3960*/  FADD.FTZ R10, R40, R11 ;  /* 0x0000000b280a7221 */ /* 0x000fe20000010000 */
[----:B-1----:R-:W-:-:S03]  /*3970*/  FADD.FTZ R8, R34, R5 ;  /* 0x0000000522087221 */ /* 0x002fc60000010000 */
[----:B------:R-:W1:Y:S01]  /*3980*/  MUFU.EX2 R38, R38 ;  /* 0x0000002600267308 */ /* 0x000e620000000800 */
[----:B--2---:R-:W-:-:S07]  /*3990*/  FADD.FTZ R5, R35, R8 ;  /* 0x0000000823057221 */ /* 0x004fce0000010000 */
[----:B------:R-:W2:Y:S01]  /*39a0*/  MUFU.EX2 R39, R39 ;  /* 0x0000002700277308 */ /* 0x000ea20000000800 */
[----:B------:R-:W-:-:S07]  /*39b0*/  F2FP.F16.F32.PACK_AB R157, R35, R34 ;  /* 0x00000022239d723e */ /* 0x000fce00000000ff */
[----:B------:R-:W4:Y:S01]  /*39c0*/  MUFU.EX2 R42, R42 ;  /* 0x0000002a002a7308 */ /* 0x000f220000000800 */
[----:B-1----:R-:W-:Y:S01]  /*39d0*/  FADD.FTZ R8, R38, R5 ;  /* 0x0000000526087221 */ /* 0x002fe20000010000 */
[----:B------:R1:W-:Y:S06]  /*39e0*/  STSM.16.M88.4 [R19+0x26800], R152 ;  /* 0x0268009813007844 */ /* 0x0003ec0000000200 */
[----:B------:R-:W5:Y:S01]  /*39f0*/  MUFU.EX2 R41, R41 ;  /* 0x0000002900297308 */ /* 0x000f620000000800 */
[C---:B--2---:R-:W-:Y:S01]  /*3a00*/  FADD.FTZ R5, R39.reuse, R8 ;  /* 0x0000000827057221 */ /* 0x044fe20000010000 */
[----:B------:R-:W-:-:S05]  /*3a10*/  F2FP.F16.F32.PACK_AB R159, R39, R38 ;  /* 0x00000026279f723e */ /* 0x000fca00000000ff */
[----:B------:R1:W-:Y:S01]  /*3a20*/  STSM.16.M88.4 [R23], R156 ;  /* 0x0000009c17007844 */ /* 0x0003e20000000200 */
[----:B------:R-:W2:Y:S01]  /*3a30*/  MUFU.EX2 R43, R43 ;  /* 0x0000002b002b7308 */ /* 0x000ea20000000800 */
[----:B----4-:R-:W-:-:S07]  /*3a40*/  FADD.FTZ R8, R42, R5 ;  /* 0x000000052a087221 */ /* 0x010fce0000010000 */
[----:B------:R-:W-:Y:S01]  /*3a50*/  MUFU.EX2 R44, R44 ;  /* 0x0000002c002c7308 */ /* 0x000fe20000000800 */
[C---:B-----5:R-:W-:Y:S01]  /*3a60*/  FADD.FTZ R13, R41.reuse, R10 ;  /* 0x0000000a290d7221 */ /* 0x060fe20000010000 */
[----:B------:R-:W-:-:S06]  /*3a70*/  F2FP.F16.F32.PACK_AB R160, R41, R40 ;  /* 0x0000002829a0723e */ /* 0x000fcc00000000ff */
[----:B------:R-:W4:Y:S01]  /*3a80*/  MUFU.EX2 R46, R46 ;  /* 0x0000002e002e7308 */ /* 0x000f220000000800 */
[C---:B--2---:R-:W-:Y:S01]  /*3a90*/  FADD.FTZ R5, R43.reuse, R8 ;  /* 0x000000082b057221 */ /* 0x044fe20000010000 */
[----:B------:R-:W-:-:S06]  /*3aa0*/  F2FP.F16.F32.PACK_AB R161, R43, R42 ;  /* 0x0000002a2ba1723e */ /* 0x000fcc00000000ff */
[----:B------:R-:W2:Y:S08]  /*3ab0*/  MUFU.EX2 R45, R45 ;  /* 0x0000002d002d7308 */ /* 0x000eb00000000800 */
[----:B------:R-:W5:Y:S01]  /*3ac0*/  MUFU.EX2 R47, R47 ;  /* 0x0000002f002f7308 */ /* 0x000f620000000800 */
[----:B----4-:R-:W-:-:S07]  /*3ad0*/  FADD.FTZ R8, R46, R5 ;  /* 0x000000052e087221 */ /* 0x010fce0000010000 */
[----:B------:R-:W-:Y:S01]  /*3ae0*/  MUFU.EX2 R48, R48 ;  /* 0x0000003000307308 */ /* 0x000fe20000000800 */
[----:B--2---:R-:W-:-:S07]  /*3af0*/  F2FP.F16.F32.PACK_AB R162, R45, R44 ;  /* 0x0000002c2da2723e */ /* 0x004fce00000000ff */
[----:B------:R-:W2:Y:S01]  /*3b00*/  MUFU.EX2 R49, R49 ;  /* 0x0000003100317308 */ /* 0x000ea20000000800 */
[C---:B-----5:R-:W-:Y:S01]  /*3b10*/  F2FP.F16.F32.PACK_AB R163, R47.reuse, R46 ;  /* 0x0000002e2fa3723e */ /* 0x060fe200000000ff */
[----:B------:R-:W-:-:S04]  /*3b20*/  FADD.FTZ R47, R47, R8 ;  /* 0x000000082f2f7221 */ /* 0x000fc80000010000 */
[----:B------:R1:W-:Y:S02]  /*3b30*/  STSM.16.M88.4 [R18], R160 ;  /* 0x000000a012007844 */ /* 0x0003e40000000200 */
[----:B------:R-:W-:Y:S08]  /*3b40*/  MUFU.EX2 R50, R50 ;  /* 0x0000003200327308 */ /* 0x000ff00000000800 */
[----:B------:R-:W4:Y:S01]  /*3b50*/  MUFU.EX2 R51, R51 ;  /* 0x0000003300337308 */ /* 0x000f220000000800 */
[----:B--2---:R-:W-:-:S07]  /*3b60*/  F2FP.F16.F32.PACK_AB R164, R49, R48 ;  /* 0x0000003031a4723e */ /* 0x004fce00000000ff */
[----:B------:R-:W2:Y:S08]  /*3b70*/  MUFU.EX2 R52, R52 ;  /* 0x0000003400347308 */ /* 0x000eb00000000800 */
[----:B------:R-:W5:Y:S01]  /*3b80*/  MUFU.EX2 R54, R54 ;  /* 0x0000003600367308 */ /* 0x000f620000000800 */
[----:B----4-:R-:W-:Y:S01]  /*3b90*/  F2FP.F16.F32.PACK_AB R165, R51, R50 ;  /* 0x0000003233a5723e */ /* 0x010fe200000000ff */
[----:B------:R-:W-:-:S04]  /*3ba0*/  FADD.FTZ R50, R50, R47 ;  /* 0x0000002f32327221 */ /* 0x000fc80000010000 */
[----:B------:R-:W-:Y:S02]  /*3bb0*/  FADD.FTZ R51, R51, R50 ;  /* 0x0000003233337221 */ /* 0x000fe40000010000 */
[----:B------:R4:W3:Y:S01]  /*3bc0*/  MUFU.EX2 R11, R6 ;  /* 0x00000006000b7308 */ /* 0x0008e20000000800 */
[----:B--2---:R-:W-:Y:S01]  /*3bd0*/  F2FP.F16.F32.PACK_AB R166, R9, R52 ;  /* 0x0000003409a6723e */ /* 0x004fe200000000ff */
[----:B----4-:R-:W-:-:S04]  /*3be0*/  FADD.FTZ R6, R44, R13 ;  /* 0x0000000d2c067221 */ /* 0x010fc80000010000 */
[----:B------:R-:W-:Y:S01]  /*3bf0*/  FADD.FTZ R45, R45, R6 ;  /* 0x000000062d2d7221 */ /* 0x000fe20000010000 */
[----:B-----5:R-:W-:-:S03]  /*3c00*/  FADD.FTZ R6, R54, R51 ;  /* 0x0000003336067221 */ /* 0x020fc60000010000 */
[----:B------:R-:W-:Y:S01]  /*3c10*/  FADD.FTZ R48, R48, R45 ;  /* 0x0000002d30307221 */ /* 0x000fe20000010000 */
[C---:B---3--:R-:W-:Y:S01]  /*3c20*/  F2FP.F16.F32.PACK_AB R167, R11.reuse, R54 ;  /* 0x000000360ba7723e */ /* 0x048fe200000000ff */
[----:B------:R-:W-:Y:S02]  /*3c30*/  FADD.FTZ R6, R11, R6 ;  /* 0x000000060b067221 */ /* 0x000fe40000010000 */
[----:B------:R-:W-:Y:S02]  /*3c40*/  FADD.FTZ R49, R49, R48 ;  /* 0x0000003031317221 */ /* 0x000fe40000010000 */
[----:B------:R1:W-:Y:S02]  /*3c50*/  STSM.16.M88.4 [R22], R164 ;  /* 0x000000a416007844 */ /* 0x0003e40000000200 */
[----:B------:R-:W-:-:S04]  /*3c60*/  FADD.FTZ R52, R52, R49 ;  /* 0x0000003134347221 */ /* 0x000fc80000010000 */
[----:B------:R-:W-:Y:S01]  /*3c70*/  FADD.FTZ R5, R9, R52 ;  /* 0x0000003409057221 */ /* 0x000fe20000010000 */
[----:B------:R-:W-:Y:S06]  /*3c80*/  @!P0 BRA `(.L_x_2692) ;  /* 0x0000000000048947 */ /* 0x000fec0003800000 */
[----:B------:R-:W-:Y:S01]  /*3c90*/  BPT.TRAP 0x1 ;  /* 0x000000040000795c */ /* 0x000fe20000300000 */
.L_x_2692:
[----:B------:R2:W3:Y:S01]  /*3ca0*/  SYNCS.PHASECHK.TRANS64.TRYWAIT P2, [R7+URZ+0x28c50], R12 ;  /* 0x028c500c070075a7 */ /* 0x0004e2000804017f */
[----:B------:R-:W-:Y:S05]  /*3cb0*/  @!P0 BRA `(.L_x_2693) ;  /* 0x0000000000048947 */ /* 0x000fea0003800000 */
[----:B------:R-:W-:Y:S01]  /*3cc0*/  BPT.TRAP 0x1 ;  /* 0x000000040000795c */ /* 0x000fe20000300000 */
.L_x_2693:
[----:B------:R-:W-:Y:S01]  /*3cd0*/  ULOP3.LUT UR51, UR51, 0x2000000, URZ, 0xfc, !UPT ;  /* 0x0200000033337892 */ /* 0x000fe2000f8efc3f */
[----:B---3--:R-:W-:Y:S11]  /*3ce0*/  @P2 BRA `(.L_x_2694) ;  /* 0x0000000000082947 */ /* 0x008ff60003800000 */
[----:B------:R-:W3:Y:S02]  /*3cf0*/  SYNCS.PHASECHK.TRANS64.TRYWAIT P2, [R7+URZ+0x28c50], R12 ;  /* 0x028c500c070075a7 */ /* 0x000ee4000804017f */
[----:B---3--:R-:W-:Y:S05]  /*3d00*/  @!P2 BRA `(.L_x_2695) ;  /* 0x0000006800d8a947 */ /* 0x008fea0003800000 */
.L_x_2694:
[----:B------:R-:W-:Y:S01]  /*3d10*/  ULEA UR10, UR39, UR51, 0xc ;  /* 0x00000033270a7291 */ /* 0x000fe2000f8e603f */
[----:B------:R-:W-:Y:S01]  /*3d20*/  WARPGROUP.ARRIVE ;  /* 0x00000000000079c5 */ /* 0x000fe20000000000 */
[----:B------:R-:W-:Y:S01]  /*3d30*/  UMOV UR7, 0x40000040 ;  /* 0x4000004000077882 */ /* 0x000fe20000000000 */
[----:B------:R-:W-:Y:S01]  /*3d40*/  UISETP.GE.AND UP0, UPT, UR50, 0x41, UPT ;  /* 0x000000413200788c */ /* 0x000fe2000bf06270 */
[----:B--23--:R-:W-:-:S03]  /*3d50*/  @!P1 IADD3 R7, R7, 0x28c60, RZ ;  /* 0x00028c6007079810 */ /* 0x00cfc60007ffe0ff */
[----:B------:R-:W-:Y:S01]  /*3d60*/  UMOV UR6, UR10 ;  /* 0x0000000a00067c82 */ /* 0x000fe20008000000 */
[----:B------:R-:W-:Y:S01]  /*3d70*/  @!P1 PRMT R7, RZ, 0x654, R7 ;  /* 0x00000654ff079816 */ /* 0x000fe20000000007 */
[----:B------:R-:W-:Y:S01]  /*3d80*/  HGMMA.64x256x16.F32 R24, R152, gdesc[UR4].tnspB, RZ, !UPT, gsb0 ;  /* 0x43e0000498187df0 */ /* 0x000fe2000c0008ff */
[----:B------:R-:W-:Y:S01]  /*3d90*/  UIADD3 UR6, UR10, 0x80, URZ ;  /* 0x000000800a067890 */ /* 0x000fe2000fffe03f */
[----:B------:R-:W-:Y:S01]  /*3da0*/  PLOP3.LUT P2, PT, PT, PT, UP0, 0x80, 0x0 ;  /* 0x000000000000781c */ /* 0x000fe20003f4f008 */
[----:B------:R-:W-:Y:S01]  /*3db0*/  UMOV UR7, 0x40000040 ;  /* 0x4000004000077882 */ /* 0x000fe20000000000 */
[----:B------:R-:W-:Y:S02]  /*3dc0*/  WARPGROUP.DEPBAR.LE gsb0, 0x0 ;  /* 0x00008000000079c5 */ /* 0x000fe40000010000 */
[----:B------:R-:W-:-:S15]  /*3dd0*/  WARPGROUP.ARRIVE ;  /* 0x00000000000079c5 */ /* 0x000fde0000000000 */
[----:B------:R-:W-:-:S07]  /*3de0*/  NOP ;  /* 0x0000000000007918 */ /* 0x000fce0000000000 */
[----:B------:R-:W-:Y:S01]  /*3df0*/  HGMMA.64x256x16.F32 R24, R156, gdesc[UR4].tnspB, R24, gsb0 ;  /* 0x43e000049c187df0 */ /* 0x000fe20008000818 */
[----:B------:R-:W-:Y:S01]  /*3e00*/  UIADD3 UR6, UR10, 0x100, URZ ;  /* 0x000001000a067890 */ /* 0x000fe2000fffe03f */
[----:B------:R-:W-:Y:S01]  /*3e10*/  UMOV UR7, 0x40000040 ;  /* 0x4000004000077882 */ /* 0x000fe20000000000 */
[----:B------:R-:W-:Y:S02]  /*3e20*/  WARPGROUP.DEPBAR.LE gsb0, 0x0 ;  /* 0x00008000000079c5 */ /* 0x000fe40000010000 */
[----:B------:R-:W-:-:S15]  /*3e30*/  WARPGROUP.ARRIVE ;  /* 0x00000000000079c5 */ /* 0x000fde0000000000 */
[----:B------:R-:W-:-:S08]  /*3e40*/  NOP ;  /* 0x0000000000007918 */ /* 0x000fd00000000000 */
[----:B------:R-:W-:Y:S01]  /*3e50*/  HGMMA.64x256x16.F32 R24, R160, gdesc[UR4].tnspB, R24, gsb0 ;  /* 0x43e00004a0187df0 */ /* 0x000fe20008000818 */
[----:B------:R-:W-:Y:S01]  /*3e60*/  UIADD3 UR6, UR10, 0x180, URZ ;  /* 0x000001800a067890 */ /* 0x000fe2000fffe03f */
[----:B------:R-:W-:Y:S01]  /*3e70*/  UMOV UR7, 0x40000040 ;  /* 0x4000004000077882 */ /* 0x000fe20000000000 */
[----:B------:R-:W-:Y:S02]  /*3e80*/  WARPGROUP.DEPBAR.LE gsb0, 0x0 ;  /* 0x00008000000079c5 */ /* 0x000fe40000010000 */
[----:B------:R-:W-:-:S15]  /*3e90*/  WARPGROUP.ARRIVE ;  /* 0x00000000000079c5 */ /* 0x000fde0000000000 */
[----:B------:R-:W-:-:S08]  /*3ea0*/  NOP ;  /* 0x0000000000007918 */ /* 0x000fd00000000000 */
[----:B------:R-:W-:Y:S03]  /*3eb0*/  HGMMA.64x256x16.F32 R24, R164, gdesc[UR4].tnspB, R24, gsb0 ;  /* 0x43e00004a4187df0 */ /* 0x000fe60008000818 */
[----:B------:R-:W-:Y:S02]  /*3ec0*/  WARPGROUP.DEPBAR.LE gsb0, 0x0 ;  /* 0x00008000000079c5 */ /* 0x000fe40000010000 */
[----:B------:R-:W-:Y:S01]  /*3ed0*/  @!PT LDS RZ, [RZ] ;  /* 0x00000000fffff984 */ /* 0x000fe20000000800 */
[----:B------:R-:W-:Y:S01]  /*3ee0*/  @!PT LDS RZ, [RZ] ;  /* 0x00000000fffff984 */ /* 0x000fe20000000800 */
[----:B------:R-:W-:Y:S01]  /*3ef0*/  @!PT LDS RZ, [RZ] ;  /* 0x00000000fffff984 */ /* 0x000fe20000000800 */
[----:B------:R-:W-:Y:S01]  /*3f00*/  @!PT LDS RZ, [RZ] ;  /* 0x00000000fffff984 */ /* 0x000fe20000000800 */
[----:B------:R2:W-:Y:S06]  /*3f10*/  MEMBAR.ALL.CTA ;  /* 0x0000000000007992 */ /* 0x0005ec0000008000 */
[----:B--2---:R-:W2:Y:S02]  /*3f20*/  FENCE.VIEW.ASYNC.S ;  /* 0x00000000000073c6 */ /* 0x004ea40000000000 */
[----:B--2---:R-:W-:Y:S01]  /*3f30*/  NOP ;  /* 0x0000000000007918 */ /* 0x004fe20000000000 */
[----:B------:R-:W-:Y:S06]  /*3f40*/  BAR.ARV 0xe, 0x100 ;  /* 0x0384000000007b1d */ /* 0x000fec0000002000 */
[----:B------:R2:W-:Y:S01]  /*3f50*/  @!P1 SYNCS.ARRIVE.TRANS64.RED.A1T0 RZ, [R7+URZ], RZ ;  /* 0x000000ff07ff99a7 */ /* 0x0005e2000810043f */
[----:B------:R-:W-:Y:S05]  /*3f60*/  @!P2 BRA `(.L_x_2696) ;  /* 0x000000180044a947 */ /* 0x000fea0003800000 */
[----:B------:R-:W-:Y:S01]  /*3f70*/  MOV R8, R3 ;  /* 0x0000000300087202 */ /* 0x000fe20000000f00 */
[----:B------:R-:W-:Y:S01]  /*3f80*/  IMAD.MOV.U32 R9, RZ, RZ, R0 ;  /* 0x000000ffff097224 */ /* 0x000fe200078e0000 */
[----:B------:R-:W-:Y:S01]  /*3f90*/  UIADD3 UR37, UR37, -0x2, URZ ;  /* 0xfffffffe25257890 */ /* 0x000fe2000fffe03f */
[----:B------:R-:W-:Y:S01]  /*3fa0*/  UMOV UR21, UR39 ;  /* 0x0000002700157c82 */ /* 0x000fe20008000000 */
[----:B------:R-:W-:-:S10]  /*3fb0*/  ULDC UR20, c[0x0][0x988] ;  /* 0x0002620000147ab9 */ /* 0x000fd40000000800 */
.L_x_2705:
[----:B------:R-:W-:Y:S01]  /*3fc0*/  UIADD3 UR39, UR21, 0x1, URZ ;  /* 0x0000000115277890 */ /* 0x000fe2000fffe03f */
[----:B------:R-:W-:Y:S01]  /*3fd0*/  MOV R0, UR37 ;  /* 0x0000002500007c02 */ /* 0x000fe20008000f00 */
[----:B------:R-:W-:Y:S02]  /*3fe0*/  UIADD3 UR37, UR37, -0x1, URZ ;  /* 0xffffffff25257890 */ /* 0x000fe4000fffe03f */
[----:B------:R-:W-:Y:S01]  /*3ff0*/  UISETP.NE.AND UP0, UPT, UR39, 0x2, UPT ;  /* 0x000000022700788c */ /* 0x000fe2000bf05270 */
[----:B------:R-:W-:-:S03]  /*4000*/  ISETP.GT.AND P2, PT, R0, RZ, PT ;  /* 0x000000ff0000720c */ /* 0x000fc60003f44270 */
[----:B------:R-:W-:Y:S02]  /*4010*/  USEL UR6, URZ, 0x1, UP0 ;  /* 0x000000013f067887 */ /* 0x000fe40008000000 */
[----:B------:R-:W-:Y:S02]  /*4020*/  USEL UR39, UR39, URZ, UP0 ;  /* 0x0000003f27277287 */ /* 0x000fe40008000000 */
[----:B------:R-:W-:Y:S01]  /*4030*/  ULOP3.LUT UR40, UR40, UR6, URZ, 0x3c, !UPT ;  /* 0x0000000628287292 */ /* 0x000fe2000f8e3c3f */
[----:B-1-34-:R-:W-:Y:S11]  /*4040*/  @!P0 BRA `(.L_x_2697) ;  /* 0x0000000000048947 */ /* 0x01aff60003800000 */
[----:B------:R-:W-:Y:S01]  /*4050*/  BPT.TRAP 0x1 ;  /* 0x000000040000795c */ /* 0x000fe20000300000 */
.L_x_2697:
[----:B------:R-:W-:Y:S01]  /*4060*/  ULEA UR22, UR39, UR46, 0x3 ;  /* 0x0000002e27167291 */ /* 0x000fe2000f8e183f */
[----:B--2---:R-:W-:-:S04]  /*4070*/  MOV R7, UR40 ;  /* 0x0000002800077c02 */ /* 0x004fc80008000f00 */
[----:B------:R-:W-:-:S04]  /*4080*/  SHF.L.U32 R7, R7, 0x1f, RZ ;  /* 0x0000001f07077819 */ /* 0x000fc800000006ff */
[----:B------:R2:W3:Y:S01]  /*4090*/  SYNCS.PHASECHK.TRANS64.TRYWAIT P3, [UR22+0x28c30], R7 ;  /* 0x028c3007ff0075a7 */ /* 0x0004e20008060156 */
[----:B------:R-:W-:Y:S05]  /*40a0*/  @!P0 BRA `(.L_x_2698) ;  /* 0x0000000000048947 */ /* 0x000fea0003800000 */
[----:B------:R-:W-:Y:S01]  /*40b0*/  BPT.TRAP 0x1 ;  /* 0x000000040000795c */ /* 0x000fe20000300000 */
.L_x_2698:
[----:B---3--:R-:W-:Y:S05]  /*40c0*/  @P3 BRA `(.L_x_2699) ;  /* 0x0000000000083947 */ /* 0x008fea0003800000 */
[----:B------:R-:W3:Y:S02]  /*40d0*/  SYNCS.PHASECHK.TRANS64.TRYWAIT P3, [UR22+0x28c30], R7 ;  /* 0x028c3007ff0075a7 */ /* 0x000ee40008060156 */
[----:B---3--:R-:W-:Y:S05]  /*40e0*/  @!P3 BRA `(.L_x_2700) ;  /* 0x0000006400f4b947 */ /* 0x008fea0003800000 */
.L_x_2699:
[----:B------:R-:W-:Y:S01]  /*40f0*/  R2UR UR18, R4 ;  /* 0x00000000041272ca */ /* 0x000fe200000e0000 */
[----:B------:R-:W-:Y:S01]  /*4100*/  UIADD3 UR6, UR46, 0x20400, URZ ;  /* 0x000204002e067890 */ /* 0x000fe2000fffe03f */
[----:B-1----:R-:W-:Y:S01]  /*4110*/  WARPGROUP.ARRIVE ;  /* 0x00000000000079c5 */ /* 0x002fe20000000000 */
[----:B------:R-:W-:Y:S01]  /*4120*/  UMOV UR19, 0x40000040 ;  /* 0x4000004000137882 */ /* 0x000fe20000000000 */
[----:B------:R-:W-:Y:S01]  /*4130*/  UMOV UR17, 0x40000040 ;  /* 0x4000004000117882 */ /* 0x000fe20000000000 */
[----:B------:R-:W-:Y:S01]  /*4140*/  USHF.R.U32.HI UR6, URZ, 0x4, UR6 ;  /* 0x000000043f067899 */ /* 0x000fe20008011606 */
[----:B------:R-:W-:Y:S01]  /*4150*/  UMOV UR7, 0x40000040 ;  /* 0x4000004000077882 */ /* 0x000fe20000000000 */
[----:B------:R-:W-:Y:S02]  /*4160*/  UMOV UR11, 0x40000040 ;  /* 0x40000040000b7882 */ /* 0x000fe40000000000 */
[----:B------:R-:W-:Y:S01]  /*4170*/  ULOP3.LUT UR6, UR6, 0x3fff, URZ, 0xc0, !UPT ;  /* 0x00003fff06067892 */ /* 0x000fe2000f8ec03f */
[----:B------:R-:W-:-:S03]  /*4180*/  UMOV UR15, 0x40000040 ;  /* 0x40000040000f7882 */ /* 0x000fc60000000000 */
[----:B------:R-:W-:Y:S02]  /*4190*/  ULEA UR18, UR39, UR18, 0x9 ;  /* 0x0000001227127291 */ /* 0x000fe4000f8e483f */
[----:B------:R-:W-:Y:S02]  /*41a0*/  ULOP3.LUT UR16, UR6, 0x10000, URZ, 0xfc, !UPT ;  /* 0x0001000006107892 */ /* 0x000fe4000f8efc3f */
[----:B------:R-:W-:Y:S02]  /*41b0*/  UIADD3 UR6, UR18, 0x2, URZ ;  /* 0x0000000212067890 */ /* 0x000fe4000fffe03f */
[----:B------:R-:W-:Y:S02]  /*41c0*/  UIADD3 UR10, UR18, 0x4, URZ ;  /* 0x00000004120a7890 */ /* 0x000fe4000fffe03f */
[----:B------:R-:W-:-:S03]  /*41d0*/  UIADD3 UR14, UR18, 0x6, URZ ;  /* 0x00000006120e7890 */ /* 0x000fc6000fffe03f */
[----:B------:R-:W-:Y:S03]  /*41e0*/  HGMMA.64x64x16.F32 R152, gdesc[UR16], RZ, !UPT, gsb0 ;  /* 0x00e00000109879f0 */ /* 0x000fe6000c0008ff */
[----:B------:R-:W-:Y:S02]  /*41f0*/  WARPGROUP.DEPBAR.LE gsb0, 0x0 ;  /* 0x00008000000079c5 */ /* 0x000fe40000010000 */
[----:B------:R-:W-:-:S06]  /*4200*/  WARPGROUP.ARRIVE ;  /* 0x00000000000079c5 */ /* 0x000fcc0000000000 */
[----:B------:R-:W-:Y:S03]  /*4210*/  HGMMA.64x64x16.F32 R152, gdesc[UR4], R152, gsb0 ;  /* 0x00e00000049879f0 */ /* 0x000fe60008000898 */
[----:B------:R-:W-:Y:S02]  /*4220*/  WARPGROUP.DEPBAR.LE gsb0, 0x0 ;  /* 0x00008000000079c5 */ /* 0x000fe40000010000 */
[----:B------:R-:W-:-:S06]  /*4230*/  WARPGROUP.ARRIVE ;  /* 0x00000000000079c5 */ /* 0x000fcc0000000000 */
[----:B------:R-:W-:Y:S03]  /*4240*/  HGMMA.64x64x16.F32 R152, gdesc[UR8], R152, gsb0 ;  /* 0x00e00000089879f0 */ /* 0x000fe60008000898 */
[----:B------:R-:W-:Y:S02]  /*4250*/  WARPGROUP.DEPBAR.LE gsb0, 0x0 ;  /* 0x00008000000079c5 */ /* 0x000fe40000010000 */
[----:B------:R-:W-:-:S06]  /*4260*/  WARPGROUP.ARRIVE ;  /* 0x00000000000079c5 */ /* 0x000fcc0000000000 */
[----:B------:R-:W-:Y:S03]  /*4270*/  HGMMA.64x64x16.F32 R152, gdesc[UR12], R152, gsb0 ;  /* 0x00e000000c9879f0 */ /* 0x000fe60008000898 */
[----:B------:R-:W-:Y:S02]  /*4280*/  WARPGROUP.DEPBAR.LE gsb0, 0x0 ;  /* 0x00008000000079c5 */ /* 0x000fe40000010000 */
[----:B---3--:R-:W-:-:S04]  /*4290*/  FMNMX.FTZ R0, R152, R9, !PT ;  /* 0x0000000998007209 */ /* 0x008fc80007810000 */
        /* <DEDUP_REMOVED lines=26> */
[----:B------:R-:W-:-:S03]  /*4440*/  FMNMX.FTZ R3, R167, R10, !PT ;  /* 0x0000000aa7037209 */ /* 0x000fc60007810000 */
[----:B------:R-:W-:Y:S01]  /*4450*/  FMUL.FTZ R187, R0, UR20 ;  /* 0x0000001400bb7c20 */ /* 0x000fe20008410000 */
[----:B------:R-:W-:Y:S01]  /*4460*/  FMNMX.FTZ R12, R170, R3, !PT ;  /* 0x00000003aa0c7209 */ /* 0x000fe20007810000 */
[----:B------:R-:W-:Y:S02]  /*4470*/  FADD.FTZ R9, -R0, R9 ;  /* 0x0000000900097221 */ /* 0x000fe40000010100 */
[--C-:B------:R-:W-:Y:S01]  /*4480*/  FFMA.FTZ R13, R161, UR20, -R187.reuse ;  /* 0x00000014a10d7c23 */ /* 0x100fe200080108bb */
[----:B------:R-:W-:Y:S01]  /*4490*/  FMNMX.FTZ R3, R171, R12, !PT ;  /* 0x0000000cab037209 */ /* 0x000fe20007810000 */
[--C-:B------:R-:W-:Y:S01]  /*44a0*/  FFMA.FTZ R14, R156, UR20, -R187.reuse ;  /* 0x000000149c0e7c23 */ /* 0x100fe200080108bb */
[--C-:B------:R-:W-:Y:S01]  /*44b0*/  FFMA.FTZ R156, R160, UR20, -R187.reuse ;  /* 0x00000014a09c7c23 */ /* 0x100fe200080108bb */
[--C-:B------:R-:W-:Y:S01]  /*44c0*/  FFMA.FTZ R160, R168, UR20, -R187.reuse ;  /* 0x00000014a8a07c23 */ /* 0x100fe200080108bb */
[----:B------:R-:W-:Y:S01]  /*44d0*/  FMNMX.FTZ R12, R174, R3, !PT ;  /* 0x00000003ae0c7209 */ /* 0x000fe20007810000 */
[----:B------:R-:W-:Y:S01]  /*44e0*/  FMUL.FTZ R11, R9, UR20 ;  /* 0x00000014090b7c20 */ /* 0x000fe20008410000 */
[--C-:B------:R-:W-:Y:S01]  /*44f0*/  FFMA.FTZ R9, R152, UR20, -R187.reuse ;  /* 0x0000001498097c23 */ /* 0x100fe200080108bb */
[--C-:B------:R-:W-:Y:S01]  /*4500*/  FFMA.FTZ R152, R153, UR20, -R187.reuse ;  /* 0x0000001499987c23 */ /* 0x100fe200080108bb */
[----:B------:R-:W-:Y:S01]  /*4510*/  FMNMX.FTZ R3, R175, R12, !PT ;  /* 0x0000000caf037209 */ /* 0x000fe20007810000 */
[--C-:B------:R-:W-:Y:S01]  /*4520*/  FFMA.FTZ R15, R165, UR20, -R187.reuse ;  /* 0x00000014a50f7c23 */ /* 0x100fe200080108bb */
[--C-:B------:R-:W-:Y:S01]  /*4530*/  FFMA.FTZ R153, R173, UR20, -R187.reuse ;  /* 0x00000014ad997c23 */ /* 0x100fe200080108bb */
[--C-:B------:R-:W-:Y:S01]  /*4540*/  FFMA.FTZ R180, R180, UR20, -R187.reuse ;  /* 0x00000014b4b47c23 */ /* 0x100fe200080108bb */
[----:B------:R-:W-:Y:S01]  /*4550*/  FMNMX.FTZ R12, R178, R3, !PT ;  /* 0x00000003b20c7209 */ /* 0x000fe20007810000 */
[----:B------:R-:W1:Y:S01]  /*4560*/  MUFU.EX2 R10, R11 ;  /* 0x0000000b000a7308 */ /* 0x000e620000000800 */
[--C-:B------:R-:W-:Y:S01]  /*4570*/  FFMA.FTZ R21, R169, UR20, -R187.reuse ;  /* 0x00000014a9157c23 */ /* 0x100fe200080108bb */
[--C-:B------:R-:W-:Y:S01]  /*4580*/  FFMA.FTZ R157, R157, UR20, -R187.reuse ;  /* 0x000000149d9d7c23 */ /* 0x100fe200080108bb */
[----:B------:R-:W-:Y:S01]  /*4590*/  FMNMX.FTZ R3, R179, R12, !PT ;  /* 0x0000000cb3037209 */ /* 0x000fe20007810000 */
[--C-:B------:R-:W-:Y:S01]  /*45a0*/  FFMA.FTZ R164, R164, UR20, -R187.reuse ;  /* 0x00000014a4a47c23 */ /* 0x100fe200080108bb */
[----:B------:R-:W-:-:S02]  /*45b0*/  FFMA.FTZ R181, R181, UR20, -R187 ;  /* 0x00000014b5b57c23 */ /* 0x000fc400080108bb */
[----:B------:R-:W-:Y:S01]  /*45c0*/  FMNMX.FTZ R12, R182, R3, !PT ;  /* 0x00000003b60c7209 */ /* 0x000fe20007810000 */
[----:B------:R-:W3:Y:S03]  /*45d0*/  MUFU.EX2 R9, R9 ;  /* 0x0000000900097308 */ /* 0x000ee60000000800 */
[----:B------:R-:W-:-:S05]  /*45e0*/  FMNMX.FTZ R3, R183, R12, !PT ;  /* 0x0000000cb7037209 */ /* 0x000fca0007810000 */
[----:B------:R-:W4:Y:S01]  /*45f0*/  SHFL.BFLY PT, R20, R3, 0x2, 0x1f ;  /* 0x0c401f0003147f89 */ /* 0x000f2200000e0000 */
[----:B------:R-:W-:Y:S01]  /*4600*/  MUFU.EX2 R152, R152 ;  /* 0x0000009800987308 */ /* 0x000fe20000000800 */
[-C--:B-1----:R-:W-:Y:S01]  /*4610*/  FMUL.FTZ R24, R24, R10.reuse ;  /* 0x0000000a18187220 */ /* 0x082fe20000410000 */
[-C--:B------:R-:W-:Y:S01]  /*4620*/  FMUL.FTZ R25, R25, R10.reuse ;  /* 0x0000000a19197220 */ /* 0x080fe20000410000 */
[-C--:B------:R-:W-:Y:S01]  /*4630*/  FMUL.FTZ R28, R28, R10.reuse ;  /* 0x0000000a1c1c7220 */ /* 0x080fe20000410000 */
[-C--:B------:R-:W-:Y:S01]  /*4640*/  FMUL.FTZ R29, R29, R10.reuse ;  /* 0x0000000a1d1d7220 */ /* 0x080fe20000410000 */
[-C--:B------:R-:W-:Y:S01]  /*4650*/  FMUL.FTZ R32, R32, R10.reuse ;  /* 0x0000000a20207220 */ /* 0x080fe20000410000 */
[-C--:B------:R-:W-:Y:S01]  /*4660*/  FMUL.FTZ R33, R33, R10.reuse ;  /* 0x0000000a21217220 */ /* 0x080fe20000410000 */
[-C--:B------:R-:W-:Y:S01]  /*4670*/  FMUL.FTZ R36, R36, R10.reuse ;  /* 0x0000000a24247220 */ /* 0x080fe20000410000 */
[----:B------:R-:W-:Y:S01]  /*4680*/  MUFU.EX2 R11, R14 ;  /* 0x0000000e000b7308 */ /* 0x000fe20000000800 */
[----:B---3--:R-:W-:Y:S01]  /*4690*/  FFMA.FTZ R5, R10, R5, R9 ;  /* 0x000000050a057223 */ /* 0x008fe20000010009 */
[-C--:B------:R-:W-:Y:S01]  /*46a0*/  FMUL.FTZ R37, R37, R10.reuse ;  /* 0x0000000a25257220 */ /* 0x080fe20000410000 */
[-C--:B------:R-:W-:Y:S01]  /*46b0*/  FMUL.FTZ R40, R40, R10.reuse ;  /* 0x0000000a28287220 */ /* 0x080fe20000410000 */
[-C--:B------:R-:W-:Y:S01]  /*46c0*/  FMUL.FTZ R41, R41, R10.reuse ;  /* 0x0000000a29297220 */ /* 0x080fe20000410000 */
[-C--:B------:R-:W-:Y:S01]  /*46d0*/  FMUL.FTZ R44, R44, R10.reuse ;  /* 0x0000000a2c2c7220 */ /* 0x080fe20000410000 */
[-C--:B------:R-:W-:Y:S01]  /*46e0*/  FMUL.FTZ R45, R45, R10.reuse ;  /* 0x0000000a2d2d7220 */ /* 0x080fe20000410000 */
[-C--:B------:R-:W-:Y:S01]  /*46f0*/  FMUL.FTZ R48, R48, R10.reuse ;  /* 0x0000000a30307220 */ /* 0x080fe20000410000 */
[----:B------:R1:W-:Y:S01]  /*4700*/  MUFU.EX2 R12, R157 ;  /* 0x0000009d000c7308 */ /* 0x0003e20000000800 */
[-C--:B------:R-:W-:Y:S01]  /*4710*/  FMUL.FTZ R49, R49, R10.reuse ;  /* 0x0000000a31317220 */ /* 0x080fe20000410000 */
[-C--:B------:R-:W-:Y:S01]  /*4720*/  FMUL.FTZ R52, R52, R10.reuse ;  /* 0x0000000a34347220 */ /* 0x080fe20000410000 */
[-C--:B------:R-:W-:Y:S01]  /*4730*/  FMUL.FTZ R53, R53, R10.reuse ;  /* 0x0000000a35357220 */ /* 0x080fe20000410000 */
[-C--:B------:R-:W-:Y:S01]  /*4740*/  FMUL.FTZ R56, R56, R10.reuse ;  /* 0x0000000a38387220 */ /* 0x080fe20000410000 */
[-C--:B------:R-:W-:Y:S01]  /*4750*/  FMUL.FTZ R57, R57, R10.reuse ;  /* 0x0000000a39397220 */ /* 0x080fe20000410000 */
[----:B------:R-:W-:Y:S01]  /*4760*/  FMUL.FTZ R60, R60, R10 ;  /* 0x0000000a3c3c7220 */ /* 0x000fe20000410000 */
[----:B----4-:R-:W-:Y:S01]  /*4770*/  FMNMX.FTZ R161, R3, R20, !PT ;  /* 0x0000001403a17209 */ /* 0x010fe20007810000 */
[--C-:B------:R-:W-:Y:S01]  /*4780*/  FFMA.FTZ R20, R172, UR20, -R187.reuse ;  /* 0x00000014ac147c23 */ /* 0x100fe200080108bb */
[----:B------:R-:W-:Y:S01]  /*4790*/  MUFU.EX2 R156, R156 ;  /* 0x0000009c009c7308 */ /* 0x000fe20000000800 */
[----:B-1----:R-:W-:Y:S01]  /*47a0*/  FFMA.FTZ R157, R177, UR20, -R187 ;  /* 0x00000014b19d7c23 */ /* 0x002fe200080108bb */
[----:B------:R-:W-:Y:S01]  /*47b0*/  IMAD.MOV R177, RZ, RZ, -R17 ;  /* 0x000000ffffb17224 */ /* 0x000fe200078e0a11 */
[----:B------:R-:W1:Y:S01]  /*47c0*/  SHFL.BFLY PT, R168, R161, 0x1, 0x1f ;  /* 0x0c201f00a1a87f89 */ /* 0x000e6200000e0000 */
[-C--:B------:R-:W-:Y:S01]  /*47d0*/  FMUL.FTZ R61, R61, R10.reuse ;  /* 0x0000000a3d3d7220 */ /* 0x080fe20000410000 */
[-C--:B------:R-:W-:Y:S01]  /*47e0*/  FMUL.FTZ R64, R64, R10.reuse ;  /* 0x0000000a40407220 */ /* 0x080fe20000410000 */
[-C--:B------:R-:W-:Y:S01]  /*47f0*/  FMUL.FTZ R65, R65, R10.reuse ;  /* 0x0000000a41417220 */ /* 0x080fe20000410000 */
[----:B------:R-:W-:Y:S01]  /*4800*/  ISETP.NE.AND P3, PT, R16, R177, PT ;  /* 0x000000b11000720c */ /* 0x000fe20003f65270 */
[----:B------:R-:W-:Y:S01]  /*4810*/  MUFU.EX2 R13, R13 ;  /* 0x0000000d000d7308 */ /* 0x000fe20000000800 */
[----:B------:R-:W-:Y:S01]  /*4820*/  MOV R177, UR21 ;  /* 0x0000001500b17c02 */ /* 0x000fe20008000f00 */
        /* <DEDUP_REMOVED lines=12> */
[-C--:B------:R-:W-:Y:S01]  /*48f0*/  FMUL.FTZ R89, R89, R10.reuse ;  /* 0x0000000a59597220 */ /* 0x080fe20000410000 */
[-C--:B------:R-:W-:Y:S01]  /*4900*/  FMUL.FTZ R92, R92, R10.reuse ;  /* 0x0000000a5c5c7220 */ /* 0x080fe20000410000 */
[----:B------:R-:W-:Y:S01]  /*4910*/  MUFU.EX2 R15, R15 ;  /* 0x0000000f000f7308 */ /* 0x000fe20000000800 */
[----:B---3--:R-:W-:Y:S01]  /*4920*/  FFMA.FTZ R164, R176, UR20, -R187 ;  /* 0x00000014b0a47c23 */ /* 0x008fe200080108bb */
[----:B------:R-:W-:Y:S01]  /*4930*/  FMUL.FTZ R93, R93, R10 ;  /* 0x0000000a5d5d7220 */ /* 0x000fe20000410000 */
[----:B-1----:R-:W-:Y:S01]  /*4940*/  FMNMX.FTZ R3, R161, R168, !PT ;  /* 0x000000a8a1037209 */ /* 0x002fe20007810000 */
[-C--:B------:R-:W-:Y:S01]  /*4950*/  FMUL.FTZ R96, R96, R10.reuse ;  /* 0x0000000a60607220 */ /* 0x080fe20000410000 */
[-C--:B------:R-:W-:Y:S01]  /*4960*/  FMUL.FTZ R97, R97, R10.reuse ;  /* 0x0000000a61617220 */ /* 0x080fe20000410000 */
[-C--:B------:R-:W-:Y:S01]  /*4970*/  FMUL.FTZ R100, R100, R10.reuse ;  /* 0x0000000a64647220 */ /* 0x080fe20000410000 */
[-C--:B------:R-:W-:Y:S01]  /*4980*/  FMUL.FTZ R101, R101, R10.reuse ;  /* 0x0000000a65657220 */ /* 0x080fe20000410000 */
[C---:B------:R-:W-:Y:S01]  /*4990*/  FADD.FTZ R165, -R3.reuse, R8 ;  /* 0x0000000803a57221 */ /* 0x040fe20000010100 */
[----:B------:R-:W-:Y:S01]  /*49a0*/  FMUL.FTZ R173, R3, UR20 ;  /* 0x0000001403ad7c20 */ /* 0x000fe20008410000 */
[----:B------:R1:W-:Y:S01]  /*49b0*/  MUFU.EX2 R161, R180 ;  /* 0x000000b400a17308 */ /* 0x0003e20000000800 */
[----:B------:R-:W-:Y:S01]  /*49c0*/  FMUL.FTZ R104, R104, R10 ;  /* 0x0000000a68687220 */ /* 0x000fe20000410000 */
[----:B------:R-:W-:Y:S01]  /*49d0*/  FMUL.FTZ R169, R165, UR20 ;  /* 0x00000014a5a97c20 */ /* 0x000fe20008410000 */
[--C-:B------:R-:W-:Y:S01]  /*49e0*/  FFMA.FTZ R168, R154, UR20, -R173.reuse ;  /* 0x000000149aa87c23 */ /* 0x100fe200080108ad */
[--C-:B------:R-:W-:Y:S01]  /*49f0*/  FFMA.FTZ R155, R155, UR20, -R173.reuse ;  /* 0x000000149b9b7c23 */ /* 0x100fe200080108ad */
[--C-:B------:R-:W-:Y:S01]  /*4a00*/  FFMA.FTZ R165, R158, UR20, -R173.reuse ;  /* 0x000000149ea57c23 */ /* 0x100fe200080108ad */
[--C-:B------:R-:W-:Y:S01]  /*4a10*/  FFMA.FTZ R172, R159, UR20, -R173.reuse ;  /* 0x000000149fac7c23 */ /* 0x100fe200080108ad */
[--C-:B------:R-:W-:Y:S01]  /*4a20*/  FFMA.FTZ R159, R162, UR20, -R173.reuse ;  /* 0x00000014a29f7c23 */ /* 0x100fe200080108ad */
[----:B------:R-:W-:Y:S01]  /*4a30*/  MUFU.EX2 R169, R169 ;  /* 0x000000a900a97308 */ /* 0x000fe20000000800 */
[--C-:B-1----:R-:W-:Y:S01]  /*4a40*/  FFMA.FTZ R180, R167, UR20, -R173.reuse ;  /* 0x00000014a7b47c23 */ /* 0x102fe200080108ad */
[--C-:B------:R-:W-:Y:S01]  /*4a50*/  FFMA.FTZ R167, R170, UR20, -R173.reuse ;  /* 0x00000014aaa77c23 */ /* 0x100fe200080108ad */
[----:B------:R-:W-:Y:S01]  /*4a60*/  MOV R170, UR22 ;  /* 0x0000001600aa7c02 */ /* 0x000fe20008000f00 */
[--C-:B------:R-:W-:Y:S01]  /*4a70*/  FFMA.FTZ R176, R163, UR20, -R173.reuse ;  /* 0x00000014a3b07c23 */ /* 0x100fe200080108ad */
[--C-:B------:R-:W-:Y:S01]  /*4a80*/  FFMA.FTZ R163, R166, UR20, -R173.reuse ;  /* 0x00000014a6a37c23 */ /* 0x100fe200080108ad */
[--C-:B------:R-:W-:Y:S01]  /*4a90*/  FFMA.FTZ R175, R175, UR20, -R173.reuse ;  /* 0x00000014afaf7c23 */ /* 0x100fe200080108ad */
[----:B------:R-:W-:Y:S01]  /*4aa0*/  FFMA.FTZ R188, R171, UR20, -R173 ;  /* 0x00000014abbc7c23 */ /* 0x000fe200080108ad */
[----:B------:R-:W1:Y:S01]  /*4ab0*/  MUFU.EX2 R168, R168 ;  /* 0x000000a800a87308 */ /* 0x000e620000000800 */
[----:B------:R-:W-:-:S02]  /*4ac0*/  @!P1 VIADD R154, R170, 0x28c40 ;  /* 0x00028c40aa9a9836 */ /* 0x000fc40000000000 */
[--C-:B------:R-:W-:Y:S01]  /*4ad0*/  FFMA.FTZ R171, R174, UR20, -R173.reuse ;  /* 0x00000014aeab7c23 */ /* 0x100fe200080108ad */
[----:B------:R-:W-:Y:S01]  /*4ae0*/  @!P3 LEA R158, R177, R2, 0x6 ;  /* 0x00000002b19eb211 */ /* 0x000fe200078e30ff */
[--C-:B------:R-:W-:Y:S01]  /*4af0*/  FFMA.FTZ R178, R178, UR20, -R173.reuse ;  /* 0x00000014b2b27c23 */ /* 0x100fe200080108ad */
[--C-:B------:R-:W-:Y:S01]  /*4b00*/  FFMA.FTZ R179, R179, UR20, -R173.reuse ;  /* 0x00000014b3b37c23 */ /* 0x100fe200080108ad */
[----:B------:R-:W-:Y:S01]  /*4b10*/  @!P1 PRMT R154, RZ, 0x654, R154 ;  /* 0x00000654ff9a9816 */ /* 0x000fe2000000009a */
[--C-:B------:R-:W-:Y:S01]  /*4b20*/  FFMA.FTZ R182, R182, UR20, -R173.reuse ;  /* 0x00000014b6b67c23 */ /* 0x100fe200080108ad */
[----:B------:R-:W3:Y:S01]  /*4b30*/  MUFU.EX2 R155, R155 ;  /* 0x0000009b009b7308 */ /* 0x000ee20000000800 */
[----:B------:R-:W-:Y:S01]  /*4b40*/  @!P3 LEA R158, R158, UR46, 0x2 ;  /* 0x0000002e9e9ebc11 */ /* 0x000fe2000f8e10ff */
[----:B------:R4:W-:Y:S01]  /*4b50*/  @!P1 SYNCS.ARRIVE.TRANS64.RED.A1T0 RZ, [R154+URZ], RZ ;  /* 0x000000ff9aff99a7 */ /* 0x0009e2000810043f */
[----:B------:R-:W-:Y:S01]  /*4b60*/  FFMA.FTZ R173, R183, UR20, -R173 ;  /* 0x00000014b7ad7c23 */ /* 0x000fe200080108ad */
[-C--:B------:R-:W-:Y:S01]  /*4b70*/  FMUL.FTZ R105, R105, R10.reuse ;  /* 0x0000000a69697220 */ /* 0x080fe20000410000 */
[-C--:B------:R-:W-:Y:S01]  /*4b80*/  FMUL.FTZ R108, R108, R10.reuse ;  /* 0x0000000a6c6c7220 */ /* 0x080fe20000410000 */
[----:B------:R-:W-:Y:S01]  /*4b90*/  @!P3 STS [R158+0x28800], R10 ;  /* 0x0288000a9e00b388 */ /* 0x000fe20000000800 */
[----:B------:R-:W-:Y:S01]  /*4ba0*/  FMUL.FTZ R109, R109, R10 ;  /* 0x0000000a6d6d7220 */ /* 0x000fe20000410000 */
[----:B------:R-:W5:Y:S01]  /*4bb0*/  MUFU.EX2 R165, R165 ;  /* 0x000000a500a57308 */ /* 0x000f620000000800 */
[----:B-1----:R-:W-:Y:S01]  /*4bc0*/  FFMA.FTZ R6, R169, R6, R168 ;  /* 0x00000006a9067223 */ /* 0x002fe200000100a8 */
[C---:B----4-:R-:W-:Y:S01]  /*4bd0*/  FADD.FTZ R154, R152.reuse, R5 ;  /* 0x00000005989a7221 */ /* 0x050fe20000010000 */
[----:B------:R1:W-:Y:S01]  /*4be0*/  @!P3 STS [R158+0x28820], R169 ;  /* 0x028820a99e00b388 */ /* 0x0003e20000000800 */
[----:B------:R-:W-:Y:S01]  /*4bf0*/  F2FP.F16.F32.PACK_AB R152, R152, R9 ;  /* 0x000000099898723e */ /* 0x000fe200000000ff */
[-C--:B------:R-:W-:Y:S01]  /*4c00*/  FMUL.FTZ R112, R112, R10.reuse ;  /* 0x0000000a70707220 */ /* 0x080fe20000410000 */
[----:B------:R-:W-:Y:S01]  /*4c10*/  FADD.FTZ R5, R11, R154 ;  /* 0x0000009a0b057221 */ /* 0x000fe20000010000 */
[-C--:B------:R-:W-:Y:S01]  /*4c20*/  FMUL.FTZ R113, R113, R10.reuse ;  /* 0x0000000a71717220 */ /* 0x080fe20000410000 */
[----:B------:R-:W4:Y:S01]  /*4c30*/  MUFU.EX2 R172, R172 ;  /* 0x000000ac00ac7308 */ /* 0x000f220000000800 */
[----:B---3--:R-:W-:Y:S01]  /*4c40*/  FADD.FTZ R6, R155, R6 ;  /* 0x000000069b067221 */ /* 0x008fe20000010000 */
[----:B------:R-:W-:Y:S01]  /*4c50*/  FADD.FTZ R5, R12, R5 ;  /* 0x000000050c057221 */ /* 0x000fe20000010000 */
[-C--:B------:R-:W-:Y:S01]  /*4c60*/  FMUL.FTZ R116, R116, R10.reuse ;  /* 0x0000000a74747220 */ /* 0x080fe20000410000 */
[-C--:B------:R-:W-:Y:S01]  /*4c70*/  FMUL.FTZ R117, R117, R10.reuse ;  /* 0x0000000a75757220 */ /* 0x080fe20000410000 */
[-C--:B------:R-:W-:Y:S01]  /*4c80*/  FMUL.FTZ R120, R120, R10.reuse ;  /* 0x0000000a78787220 */ /* 0x080fe20000410000 */
[----:B------:R-:W-:Y:S01]  /*4c90*/  FADD.FTZ R154, R156, R5 ;  /* 0x000000059c9a7221 */ /* 0x000fe20000010000 */
[-C--:B------:R-:W-:Y:S01]  /*4ca0*/  FMUL.FTZ R121, R121, R10.reuse ;  /* 0x0000000a79797220 */ /* 0x080fe20000410000 */
[----:B------:R-:W3:Y:S01]  /*4cb0*/  MUFU.EX2 R159, R159 ;  /* 0x0000009f009f7308 */ /* 0x000ee20000000800 */
[----:B-----5:R-:W-:Y:S01]  /*4cc0*/  FADD.FTZ R5, R165, R6 ;  /* 0x00000006a5057221 */ /* 0x020fe20000010000 */
[-C--:B------:R-:W-:Y:S01]  /*4cd0*/  FMUL.FTZ R124, R124, R10.reuse ;  /* 0x0000000a7c7c7220 */ /* 0x080fe20000410000 */
[-C--:B------:R-:W-:Y:S01]  /*4ce0*/  FMUL.FTZ R125, R125, R10.reuse ;  /* 0x0000000a7d7d7220 */ /* 0x080fe20000410000 */
[-C--:B------:R-:W-:Y:S01]  /*4cf0*/  FMUL.FTZ R128, R128, R10.reuse ;  /* 0x0000000a80807220 */ /* 0x080fe20000410000 */
[-C--:B------:R-:W-:Y:S01]  /*4d00*/  FMUL.FTZ R129, R129, R10.reuse ;  /* 0x0000000a81817220 */ /* 0x080fe20000410000 */
[-C--:B------:R-:W-:Y:S01]  /*4d10*/  FMUL.FTZ R132, R132, R10.reuse ;  /* 0x0000000a84847220 */ /* 0x080fe20000410000 */
[-C--:B------:R-:W-:Y:S01]  /*4d20*/  FMUL.FTZ R133, R133, R10.reuse ;  /* 0x0000000a85857220 */ /* 0x080fe20000410000 */
[----:B------:R-:W5:Y:S01]  /*4d30*/  MUFU.EX2 R176, R176 ;  /* 0x000000b000b07308 */ /* 0x000f620000000800 */
[----:B----4-:R-:W-:Y:S01]  /*4d40*/  FADD.FTZ R6, R172, R5 ;  /* 0x00000005ac067221 */ /* 0x010fe20000010000 */
[-C--:B------:R-:W-:Y:S01]  /*4d50*/  FMUL.FTZ R136, R136, R10.reuse ;  /* 0x0000000a88887220 */ /* 0x080fe20000410000 */
[-C--:B------:R-:W-:Y:S01]  /*4d60*/  FMUL.FTZ R137, R137, R10.reuse ;  /* 0x0000000a89897220 */ /* 0x080fe20000410000 */
[-C--:B------:R-:W-:Y:S01]  /*4d70*/  FMUL.FTZ R140, R140, R10.reuse ;  /* 0x0000000a8c8c7220 */ /* 0x080fe20000410000 */
[-C--:B------:R-:W-:Y:S01]  /*4d80*/  FMUL.FTZ R141, R141, R10.reuse ;  /* 0x0000000a8d8d7220 */ /* 0x080fe20000410000 */
[-C--:B------:R-:W-:Y:S01]  /*4d90*/  FMUL.FTZ R144, R144, R10.reuse ;  /* 0x0000000a90907220 */ /* 0x080fe20000410000 */
[-C--:B------:R-:W-:Y:S01]  /*4da0*/  FMUL.FTZ R145, R145, R10.reuse ;  /* 0x0000000a91917220 */ /* 0x080fe20000410000 */
[----:B------:R-:W-:Y:S01]  /*4db0*/  MUFU.EX2 R160, R160 ;  /* 0x000000a000a07308 */ /* 0x000fe20000000800 */
[----:B---3--:R-:W-:Y:S01]  /*4dc0*/  FADD.FTZ R5, R159, R6 ;  /* 0x000000069f057221 */ /* 0x008fe20000010000 */
[-C--:B------:R-:W-:Y:S01]  /*4dd0*/  FMUL.FTZ R148, R148, R10.reuse ;  /* 0x0000000a94947220 */ /* 0x080fe20000410000 */
[----:B------:R-:W-:Y:S01]  /*4de0*/  FMUL.FTZ R149, R149, R10 ;  /* 0x0000000a95957220 */ /* 0x000fe20000410000 */
[----:B------:R-:W-:Y:S01]  /*4df0*/  F2FP.F16.F32.PACK_AB R156, R13, R156 ;  /* 0x0000009c0d9c723e */ /* 0x000fe200000000ff */
[-C--:B------:R-:W-:Y:S01]  /*4e00*/  FMUL.FTZ R26, R26, R169.reuse ;  /* 0x000000a91a1a7220 */ /* 0x080fe20000410000 */
[----:B-1----:R-:W-:Y:S01]  /*4e10*/  F2FP.F16.F32.PACK_AB R158, R15, R14 ;  /* 0x0000000e0f9e723e */ /* 0x002fe200000000ff */
[-C--:B------:R-:W-:Y:S01]  /*4e20*/  FMUL.FTZ R27, R27, R169.reuse ;  /* 0x000000a91b1b7220 */ /* 0x080fe20000410000 */
[----:B------:R-:W1:Y:S01]  /*4e30*/  MUFU.EX2 R163, R163 ;  /* 0x000000a300a37308 */ /* 0x000e620000000800 */
[----:B-----5:R-:W-:Y:S01]  /*4e40*/  FADD.FTZ R6, R176, R5 ;  /* 0x00000005b0067221 */ /* 0x020fe20000010000 */
[-C--:B------:R-:W-:Y:S01]  /*4e50*/  FMUL.FTZ R30, R30, R169.reuse ;  /* 0x000000a91e1e7220 */ /* 0x080fe20000410000 */
[-C--:B------:R-:W-:Y:S01]  /*4e60*/  FMUL.FTZ R31, R31, R169.reuse ;  /* 0x000000a91f1f7220 */ /* 0x080fe20000410000 */
[-C--:B------:R-:W-:Y:S01]  /*4e70*/  FMUL.FTZ R34, R34, R169.reuse ;  /* 0x000000a922227220 */ /* 0x080fe20000410000 */
[-C--:B------:R-:W-:Y:S01]  /*4e80*/  FMUL.FTZ R35, R35, R169.reuse ;  /* 0x000000a923237220 */ /* 0x080fe20000410000 */
[-C--:B------:R-:W-:Y:S01]  /*4e90*/  FMUL.FTZ R38, R38, R169.reuse ;  /* 0x000000a926267220 */ /* 0x080fe20000410000 */
[-C--:B------:R-:W-:Y:S01]  /*4ea0*/  FMUL.FTZ R39, R39, R169.reuse ;  /* 0x000000a927277220 */ /* 0x080fe20000410000 */
[----:B------:R-:W3:Y:S01]  /*4eb0*/  MUFU.EX2 R21, R21 ;  /* 0x0000001500157308 */ /* 0x000ee20000000800 */
[-C--:B------:R-:W-:Y:S01]  /*4ec0*/  FMUL.FTZ R42, R42, R169.reuse ;  /* 0x000000a92a2a7220 */ /* 0x080fe20000410000 */
[-C--:B------:R-:W-:Y:S01]  /*4ed0*/  FMUL.FTZ R43, R43, R169.reuse ;  /* 0x000000a92b2b7220 */ /* 0x080fe20000410000 */
[-C--:B------:R-:W-:Y:S01]  /*4ee0*/  FMUL.FTZ R46, R46, R169.reuse ;  /* 0x000000a92e2e7220 */ /* 0x080fe20000410000 */
[-C--:B------:R-:W-:Y:S01]  /*4ef0*/  FMUL.FTZ R47, R47, R169.reuse ;  /* 0x000000a92f2f7220 */ /* 0x080fe20000410000 */
[-C--:B------:R-:W-:Y:S01]  /*4f00*/  FMUL.FTZ R50, R50, R169.reuse ;  /* 0x000000a932327220 */ /* 0x080fe20000410000 */
[-C--:B------:R-:W-:Y:S01]  /*4f10*/  FMUL.FTZ R51, R51, R169.reuse ;  /* 0x000000a933337220 */ /* 0x080fe20000410000 */
[-C--:B------:R-:W-:Y:S01]  /*4f20*/  FMUL.FTZ R54, R54, R169.reuse ;  /* 0x000000a936367220 */ /* 0x080fe20000410000 */
[----:B------:R4:W-:Y:S01]  /*4f30*/  MUFU.EX2 R174, R175 ;  /* 0x000000af00ae7308 */ /* 0x0009e20000000800 */
[----:B-1----:R-:W-:Y:S01]  /*4f40*/  FADD.FTZ R5, R163, R6 ;  /* 0x00000006a3057221 */ /* 0x002fe20000010000 */
[-C--:B------:R-:W-:Y:S01]  /*4f50*/  FMUL.FTZ R55, R55, R169.reuse ;  /* 0x000000a937377220 */ /* 0x080fe20000410000 */
[-C--:B------:R-:W-:Y:S01]  /*4f60*/  FMUL.FTZ R58, R58, R169.reuse ;  /* 0x000000a93a3a7220 */ /* 0x080fe20000410000 */
[-C--:B------:R-:W-:Y:S01]  /*4f70*/  FMUL.FTZ R59, R59, R169.reuse ;  /* 0x000000a93b3b7220 */ /* 0x080fe20000410000 */
[-C--:B------:R-:W-:Y:S01]  /*4f80*/  FMUL.FTZ R62, R62, R169.reuse ;  /* 0x000000a93e3e7220 */ /* 0x080fe20000410000 */
[-C--:B------:R-:W-:Y:S01]  /*4f90*/  FMUL.FTZ R63, R63, R169.reuse ;  /* 0x000000a93f3f7220 */ /* 0x080fe20000410000 */
[-C--:B------:R-:W-:Y:S01]  /*4fa0*/  FMUL.FTZ R66, R66, R169.reuse ;  /* 0x000000a942427220 */ /* 0x080fe20000410000 */
[----:B------:R-:W1:Y:S01]  /*4fb0*/  MUFU.EX2 R180, R180 ;  /* 0x000000b400b47308 */ /* 0x000e620000000800 */
[----:B----4-:R-:W-:Y:S01]  /*4fc0*/  FADD.FTZ R175, R13, R154 ;  /* 0x0000009a0daf7221 */ /* 0x010fe20000010000 */
[-C--:B------:R-:W-:Y:S01]  /*4fd0*/  FMUL.FTZ R67, R67, R169.reuse ;  /* 0x000000a943437220 */ /* 0x080fe20000410000 */
[-C--:B------:R-:W-:Y:S01]  /*4fe0*/  FMUL.FTZ R70, R70, R169.reuse ;  /* 0x000000a946467220 */ /* 0x080fe20000410000 */
[-C--:B------:R-:W-:Y:S01]  /*4ff0*/  FMUL.FTZ R71, R71, R169.reuse ;  /* 0x000000a947477220 */ /* 0x080fe20000410000 */
[----:B------:R-:W-:Y:S01]  /*5000*/  FADD.FTZ R154, R14, R175 ;  /* 0x000000af0e9a7221 */ /* 0x000fe20000010000 */
[-C--:B------:R-:W-:Y:S01]  /*5010*/  FMUL.FTZ R74, R74, R169.reuse ;  /* 0x000000a94a4a7220 */ /* 0x080fe20000410000 */
[-C--:B------:R-:W-:Y:S01]  /*5020*/  FMUL.FTZ R75, R75, R169.reuse ;  /* 0x000000a94b4b7220 */ /* 0x080fe20000410000 */
[----:B------:R-:W4:Y:S01]  /*5030*/  MUFU.EX2 R20, R20 ;  /* 0x0000001400147308 */ /* 0x000f220000000800 */
[----:B------:R-:W-:Y:S01]  /*5040*/  FADD.FTZ R175, R15, R154 ;  /* 0x0000009a0faf7221 */ /* 0x000fe20000010000 */
[-C--:B------:R-:W-:Y:S01]  /*5050*/  FMUL.FTZ R78, R78, R169.reuse ;  /* 0x000000a94e4e7220 */ /* 0x080fe20000410000 */
[-C--:B------:R-:W-:Y:S01]  /*5060*/  FMUL.FTZ R79, R79, R169.reuse ;  /* 0x000000a94f4f7220 */ /* 0x080fe20000410000 */
[-C--:B------:R-:W-:Y:S01]  /*5070*/  FMUL.FTZ R82, R82, R169.reuse ;  /* 0x000000a952527220 */ /* 0x080fe20000410000 */
[----:B------:R-:W-:Y:S01]  /*5080*/  FADD.FTZ R154, R160, R175 ;  /* 0x000000afa09a7221 */ /* 0x000fe20000010000 */
[----:B---3--:R-:W-:Y:S01]  /*5090*/  F2FP.F16.F32.PACK_AB R160, R21, R160 ;  /* 0x000000a015a0723e */ /* 0x008fe200000000ff */
[-C--:B------:R-:W-:Y:S01]  /*50a0*/  FMUL.FTZ R83, R83, R169.reuse ;  /* 0x000000a953537220 */ /* 0x080fe20000410000 */
[----:B------:R-:W3:Y:S01]  /*50b0*/  MUFU.EX2 R167, R167 ;  /* 0x000000a700a77308 */ /* 0x000ee20000000800 */
[----:B------:R-:W-:Y:S01]  /*50c0*/  FADD.FTZ R175, R21, R154 ;  /* 0x0000009a15af7221 */ /* 0x000fe20000010000 */
[----:B-1----:R-:W-:Y:S01]  /*50d0*/  FADD.FTZ R6, R180, R5 ;  /* 0x00000005b4067221 */ /* 0x002fe20000010000 */
        /* <DEDUP_REMOVED lines=10> */
[-C--:B------:R-:W-:Y:S01]  /*5180*/  FMUL.FTZ R102, R102, R169.reuse ;  /* 0x000000a966667220 */ /* 0x080fe20000410000 */
[-C--:B------:R-:W-:Y:S01]  /*5190*/  FMUL.FTZ R103, R103, R169.reuse ;  /* 0x000000a967677220 */ /* 0x080fe20000410000 */
[-C--:B------:R-:W-:Y:S01]  /*51a0*/  FMUL.FTZ R106, R106, R169.reuse ;  /* 0x000000a96a6a7220 */ /* 0x080fe20000410000 */
[----:B------:R-:W4:Y:S01]  /*51b0*/  MUFU.EX2 R188, R188 ;  /* 0x000000bc00bc7308 */ /* 0x000f220000000800 */
[----:B---3--:R-:W-:Y:S01]  /*51c0*/  FADD.FTZ R5, R167, R6 ;  /* 0x00000006a7057221 */ /* 0x008fe20000010000 */
[-C--:B------:R-:W-:Y:S01]  /*51d0*/  FMUL.FTZ R107, R107, R169.reuse ;  /* 0x000000a96b6b7220 */ /* 0x080fe20000410000 */
[-C--:B------:R-:W-:Y:S01]  /*51e0*/  FMUL.FTZ R110, R110, R169.reuse ;  /* 0x000000a96e6e7220 */ /* 0x080fe20000410000 */
[-C--:B------:R-:W-:Y:S01]  /*51f0*/  FMUL.FTZ R111, R111, R169.reuse ;  /* 0x000000a96f6f7220 */ /* 0x080fe20000410000 */
[-C--:B------:R-:W-:Y:S01]  /*5200*/  FMUL.FTZ R114, R114, R169.reuse ;  /* 0x000000a972727220 */ /* 0x080fe20000410000 */
[-C--:B------:R-:W-:Y:S01]  /*5210*/  FMUL.FTZ R115, R115, R169.reuse ;  /* 0x000000a973737220 */ /* 0x080fe20000410000 */
[-C--:B------:R-:W-:Y:S01]  /*5220*/  FMUL.FTZ R118, R118, R169.reuse ;  /* 0x000000a976767220 */ /* 0x080fe20000410000 */
[----:B------:R-:W3:Y:S01]  /*5230*/  MUFU.EX2 R164, R164 ;  /* 0x000000a400a47308 */ /* 0x000ee20000000800 */
[C---:B-1----:R-:W-:Y:S01]  /*5240*/  FADD.FTZ R9, R153.reuse, R154 ;  /* 0x0000009a99097221 */ /* 0x042fe20000010000 */
[----:B------:R-:W-:Y:S01]  /*5250*/  F2FP.F16.F32.PACK_AB R162, R153, R20 ;  /* 0x0000001499a2723e */ /* 0x000fe200000000ff */
[-C--:B------:R-:W-:Y:S01]  /*5260*/  FMUL.FTZ R119, R119, R169.reuse ;  /* 0x000000a977777220 */ /* 0x080fe20000410000 */
[----:B------:R-:W-:Y:S01]  /*5270*/  F2FP.F16.F32.PACK_AB R153, R155, R168 ;  /* 0x000000a89b99723e */ /* 0x000fe200000000ff */
[----:B------:R-:W-:Y:S01]  /*5280*/  FMUL.FTZ R122, R122, R169 ;  /* 0x000000a97a7a7220 */ /* 0x000fe20000410000 */
[----:B------:R-:W-:Y:S01]  /*5290*/  F2FP.F16.F32.PACK_AB R154, R12, R11 ;  /* 0x0000000b0c9a723e */ /* 0x000fe200000000ff */
[----:B------:R-:W-:Y:S01]  /*52a0*/  FMUL.FTZ R123, R123, R169 ;  /* 0x000000a97b7b7220 */ /* 0x000fe20000410000 */
[----:B------:R-:W1:Y:S01]  /*52b0*/  MUFU.EX2 R171, R171 ;  /* 0x000000ab00ab7308 */ /* 0x000e620000000800 */
[----:B----4-:R-:W-:Y:S01]  /*52c0*/  FADD.FTZ R6, R188, R5 ;  /* 0x00000005bc067221 */ /* 0x010fe20000010000 */
[----:B------:R-:W-:Y:S01]  /*52d0*/  F2FP.F16.F32.PACK_AB R155, R172, R165 ;  /* 0x000000a5ac9b723e */ /* 0x000fe200000000ff */
[----:B------:R-:W-:Y:S01]  /*52e0*/  BAR.SYNC.DEFER_BLOCKING 0xf, 0x100 ;  /* 0x03c4000000007b1d */ /* 0x000fe20000010000 */
        /* <DEDUP_REMOVED lines=14> */
[----:B-1----:R-:W-:Y:S01]  /*53d0*/  FADD.FTZ R5, R171, R6 ;  /* 0x00000006ab057221 */ /* 0x002fe20000010000 */
[-C--:B------:R-:W-:Y:S01]  /*53e0*/  FMUL.FTZ R147, R147, R169.reuse ;  /* 0x000000a993937220 */ /* 0x080fe20000410000 */
[-C--:B------:R-:W-:Y:S01]  /*53f0*/  FMUL.FTZ R150, R150, R169.reuse ;  /* 0x000000a996967220 */ /* 0x080fe20000410000 */
[----:B------:R-:W-:Y:S01]  /*5400*/  FMUL.FTZ R151, R151, R169 ;  /* 0x000000a997977220 */ /* 0x000fe20000410000 */
[----:B------:R-:W-:-:S03]  /*5410*/  FADD.FTZ R5, R174, R5 ;  /* 0x00000005ae057221 */ /* 0x000fc60000010000 */
[----:B------:R-:W1:Y:S01]  /*5420*/  MUFU.EX2 R8, R181 ;  /* 0x000000b500087308 */ /* 0x000e620000000800 */
[C---:B----4-:R-:W-:Y:S01]  /*5430*/  FADD.FTZ R10, R157.reuse, R10 ;  /* 0x0000000a9d0a7221 */ /* 0x050fe20000010000 */
[----:B------:R-:W-:Y:S01]  /*5440*/  F2FP.F16.F32.PACK_AB R164, R157, R164 ;  /* 0x000000a49da4723e */ /* 0x000fe200000000ff */
[----:B------:R4:W-:Y:S01]  /*5450*/  STSM.16.M88.4 [R19+0x26800], R152 ;  /* 0x0268009813007844 */ /* 0x0009e20000000200 */
[----:B------:R-:W-:Y:S01]  /*5460*/  F2FP.F16.F32.PACK_AB R157, R176, R159 ;  /* 0x0000009fb09d723e */ /* 0x000fe200000000ff */
[----:B------:R-:W-:Y:S01]  /*5470*/  FADD.FTZ R9, R161, R10 ;  /* 0x0000000aa1097221 */ /* 0x000fe20000010000 */
[----:B------:R-:W-:Y:S02]  /*5480*/  F2FP.F16.F32.PACK_AB R159, R180, R163 ;  /* 0x000000a3b49f723e */ /* 0x000fe400000000ff */
[----:B------:R-:W5:Y:S01]  /*5490*/  MUFU.EX2 R179, R179 ;  /* 0x000000b300b37308 */ /* 0x000f620000000800 */
[----:B---3--:R-:W-:Y:S01]  /*54a0*/  FADD.FTZ R6, R178, R5 ;  /* 0x00000005b2067221 */ /* 0x008fe20000010000 */
[----:B------:R-:W-:Y:S01]  /*54b0*/  F2FP.F16.F32.PACK_AB R163, R174, R171 ;  /* 0x000000abaea3723e */ /* 0x000fe200000000ff */
[----:B------:R4:W-:Y:S05]  /*54c0*/  STSM.16.M88.4 [R23], R156 ;  /* 0x0000009c17007844 */ /* 0x0009ea0000000200 */
[----:B------:R-:W3:Y:S01]  /*54d0*/  MUFU.EX2 R182, R182 ;  /* 0x000000b600b67308 */ /* 0x000ee20000000800 */
[C---:B-1----:R-:W-:Y:S01]  /*54e0*/  F2FP.F16.F32.PACK_AB R166, R8.reuse, R161 ;  /* 0x000000a108a6723e */ /* 0x042fe200000000ff */
[----:B------:R-:W-:Y:S01]  /*54f0*/  FADD.FTZ R5, R8, R9 ;  /* 0x0000000908057221 */ /* 0x000fe20000010000 */
[----:B------:R-:W-:-:S05]  /*5500*/  F2FP.F16.F32.PACK_AB R161, R188, R167 ;  /* 0x000000a7bca1723e */ /* 0x000fca00000000ff */
[----:B------:R-:W1:Y:S01]  /*5510*/  MUFU.EX2 R173, R173 ;  /* 0x000000ad00ad7308 */ /* 0x000e620000000800 */
[C---:B-----5:R-:W-:Y:S01]  /*5520*/  FADD.FTZ R9, R179.reuse, R6 ;  /* 0x00000006b3097221 */ /* 0x060fe20000010000 */
[----:B------:R-:W-:Y:S01]  /*5530*/  F2FP.F16.F32.PACK_AB R165, R179, R178 ;  /* 0x000000b2b3a5723e */ /* 0x000fe200000000ff */
[----:B------:R4:W-:Y:S02]  /*5540*/  STSM.16.M88.4 [R18], R160 ;  /* 0x000000a012007844 */ /* 0x0009e40000000200 */
[----:B---3--:R-:W-:Y:S01]  /*5550*/  FADD.FTZ R6, R182, R9 ;  /* 0x00000009b6067221 */ /* 0x008fe20000010000 */
[----:B-1----:R-:W-:-:S03]  /*5560*/  F2FP.F16.F32.PACK_AB R167, R173, R182 ;  /* 0x000000b6ada7723e */ /* 0x002fc600000000ff */
[----:B------:R-:W-:Y:S02]  /*5570*/  FADD.FTZ R6, R173, R6 ;  /* 0x00000006ad067221 */ /* 0x000fe40000010000 */
[----:B------:R4:W-:Y:S01]  /*5580*/  STSM.16.M88.4 [R22], R164 ;  /* 0x000000a416007844 */ /* 0x0009e20000000200 */
[----:B------:R-:W-:Y:S05]  /*5590*/  @!P0 BRA `(.L_x_2701) ;  /* 0x0000000000048947 */ /* 0x000fea0003800000 */
[----:B------:R-:W-:Y:S01]  /*55a0*/  BPT.TRAP 0x1 ;  /* 0x000000040000795c */ /* 0x000fe20000300000 */
.L_x_2701:
[----:B------:R1:W3:Y:S01]  /*55b0*/  SYNCS.PHASECHK.TRANS64.TRYWAIT P3, [UR22+0x28c50], R7 ;  /* 0x028c5007ff0075a7 */ /* 0x0002e20008060156 */
[----:B------:R-:W-:Y:S05]  /*55c0*/  @!P0 BRA `(.L_x_2702) ;  /* 0x0000000000048947 */ /* 0x000fea0003800000 */
[----:B------:R-:W-:Y:S01]  /*55d0*/  BPT.TRAP 0x1 ;  /* 0x000000040000795c */ /* 0x000fe20000300000 */
.L_x_2702:
[----:B---3--:R-:W-:Y:S05]  /*55e0*/  @P3 BRA `(.L_x_2703) ;  /* 0x0000000000083947 */ /* 0x008fea0003800000 */
[----:B------:R-:W3:Y:S02]  /*55f0*/  SYNCS.PHASECHK.TRANS64.TRYWAIT P3, [UR22+0x28c50], R7 ;  /* 0x028c5007ff0075a7 */ /* 0x000ee40008060156 */
[----:B---3--:R-:W-:Y:S05]  /*5600*/  @!P3 BRA `(.L_x_2704) ;  /* 0x0000005000c4b947 */ /* 0x008fea0003800000 */
.L_x_2703:
[----:B------:R-:W-:Y:S01]  /*5610*/  ULEA UR10, UR39, UR51, 0xc ;  /* 0x00000033270a7291 */ /* 0x000fe2000f8e603f */
[----:B------:R-:W-:Y:S01]  /*5620*/  WARPGROUP.ARRIVE ;  /* 0x00000000000079c5 */ /* 0x000fe20000000000 */
[----:B------:R-:W-:Y:S01]  /*5630*/  UMOV UR7, 0x40000040 ;  /* 0x4000004000077882 */ /* 0x000fe20000000000 */
[----:B---3--:R-:W-:Y:S01]  /*5640*/  @!P1 IADD3 R170, R170, 0x28c60, RZ ;  /* 0x00028c60aaaa9810 */ /* 0x008fe20007ffe0ff */
[----:B------:R-:W-:Y:S01]  /*5650*/  UMOV UR21, UR39 ;  /* 0x0000002700157c82 */ /* 0x000fe20008000000 */
[----:B------:R-:W-:Y:S01]  /*5660*/  IMAD.MOV.U32 R8, RZ, RZ, R3 ;  /* 0x000000ffff087224 */ /* 0x000fe200078e0003 */
[----:B------:R-:W-:Y:S01]  /*5670*/  MOV R9, R0 ;  /* 0x0000000000097202 */ /* 0x000fe20000000f00 */
[----:B------:R-:W-:Y:S01]  /*5680*/  UMOV UR6, UR10 ;  /* 0x0000000a00067c82 */ /* 0x000fe20008000000 */
[----:B------:R-:W-:Y:S01]  /*5690*/  @!P1 PRMT R170, RZ, 0x654, R170 ;  /* 0x00000654ffaa9816 */ /* 0x000fe200000000aa */
[----:B------:R-:W-:Y:S01]  /*56a0*/  HGMMA.64x256x16.F32 R24, R152, gdesc[UR4].tnspB, R24, gsb0 ;  /* 0x43e0000498187df0 */ /* 0x000fe20008000818 */
[----:B------:R-:W-:Y:S01]  /*56b0*/  UIADD3 UR6, UR10, 0x80, URZ ;  /* 0x000000800a067890 */ /* 0x000fe2000fffe03f */
[----:B------:R-:W-:Y:S01]  /*56c0*/  UMOV UR7, 0x40000040 ;  /* 0x4000004000077882 */ /* 0x000fe20000000000 */
[----:B------:R-:W-:-:S02]  /*56d0*/  WARPGROUP.DEPBAR.LE gsb0, 0x0 ;  /* 0x00008000000079c5 */ /* 0x000fc40000010000 */
        /* <DEDUP_REMOVED lines=21> */
[----:B---3--:R-:W3:Y:S02]  /*5830*/  FENCE.VIEW.ASYNC.S ;  /* 0x00000000000073c6 */ /* 0x008ee40000000000 */
[----:B---3--:R-:W-:Y:S01]  /*5840*/  NOP ;  /* 0x0000000000007918 */ /* 0x008fe20000000000 */
[----:B------:R-:W-:Y:S06]  /*5850*/  BAR.ARV 0xe, 0x100 ;  /* 0x0384000000007b1d */ /* 0x000fec0000002000 */
[----:B------:R3:W-:Y:S01]  /*5860*/  @!P1 SYNCS.ARRIVE.TRANS64.RED.A1T0 RZ, [R170+URZ], RZ ;  /* 0x000000ffaaff99a7 */ /* 0x0007e2000810043f */
[----:B------:R-:W-:Y:S05]  /*5870*/  @P2 BRA `(.L_x_2705) ;  /* 0xffffffe400d02947 */ /* 0x000fea000383ffff */
.L_x_2696:
[----:B------:R-:W5:Y:S01]  /*5880*/  SHFL.BFLY PT, R4, R5, 0x2, 0x1f ;  /* 0x0c401f0005047f89 */ /* 0x000f6200000e0000 */
[----:B------:R-:W-:Y:S01]  /*5890*/  IADD3 R11, -R17, RZ, RZ ;  /* 0x000000ff110b7210 */ /* 0x000fe20007ffe1ff */
[----:B------:R-:W-:Y:S01]  /*58a0*/  UIADD3 UR41, UR41, 0x1, URZ ;  /* 0x0000000129297890 */ /* 0x000fe2000fffe03f */
[----:B-1--4-:R-:W-:Y:S01]  /*58b0*/  MOV R157, 0xff800000 ;  /* 0xff800000009d7802 */ /* 0x012fe20000000f00 */
[----:B------:R-:W1:Y:S01]  /*58c0*/  SHFL.BFLY PT, R9, R6, 0x2, 0x1f ;  /* 0x0c401f0006097f89 */ /* 0x000e6200000e0000 */
[----:B------:R-:W-:Y:S08]  /*58d0*/  BAR.ARV 0x8, 0xa0 ;  /* 0x0202800000007b1d */ /* 0x000ff00000002000 */
[----:B------:R-:W-:Y:S01]  /*58e0*/  BAR.SYNC.DEFER_BLOCKING 0xf, 0x100 ;  /* 0x03c4000000007b1d */ /* 0x000fe20000010000 */
[----:B------:R-:W-:-:S02]  /*58f0*/  ISETP.NE.AND P2, PT, R16, R11, PT ;  /* 0x0000000b1000720c */ /* 0x000fc40003f45270 */
[----:B------:R-:W-:Y:S01]  /*5900*/  MOV R156, 0xff800000 ;  /* 0xff800000009c7802 */ /* 0x000fe20000000f00 */
[----:B-----5:R-:W-:Y:S01]  /*5910*/  FADD.FTZ R4, R4, R5 ;  /* 0x0000000504047221 */ /* 0x020fe20000010000 */
[----:B------:R-:W-:Y:S01]  /*5920*/  MOV R5, UR39 ;  /* 0x0000002700057c02 */ /* 0x000fe20008000f00 */
[----:B------:R-:W-:Y:S01]  /*5930*/  UIADD3 UR39, UR39, 0x1, URZ ;  /* 0x0000000127277890 */ /* 0x000fe2000fffe03f */
[----:B-1----:R-:W-:Y:S02]  /*5940*/  FADD.FTZ R9, R9, R6 ;  /* 0x0000000609097221 */ /* 0x002fe40000010000 */
[----:B--2---:R-:W1:Y:S05]  /*5950*/  SHFL.BFLY PT, R7, R4, 0x1, 0x1f ;  /* 0x0c201f0004077f89 */ /* 0x004e6a00000e0000 */
[----:B------:R-:W-:Y:S01]  /*5960*/  @!P2 LEA R5, R5, R2, 0x6 ;  /* 0x000000020505a211 */ /* 0x000fe200078e30ff */
[----:B------:R-:W-:Y:S01]  /*5970*/  UISETP.NE.AND UP0, UPT, UR39, 0x2, UPT ;  /* 0x000000022700788c */ /* 0x000fe2000bf05270 */
[----:B------:R-:W2:Y:S03]  /*5980*/  SHFL.BFLY PT, R8, R9, 0x1, 0x1f ;  /* 0x0c201f0009087f89 */ /* 0x000ea600000e0000 */
[----:B------:R-:W-:-:S02]  /*5990*/  USEL UR4, URZ, 0x1, UP0 ;  /* 0x000000013f047887 */ /* 0x000fc40008000000 */
[----:B------:R-:W-:Y:S02]  /*59a0*/  USEL UR39, UR39, URZ, UP0 ;  /* 0x0000003f27277287 */ /* 0x000fe40008000000 */
[----:B------:R-:W-:Y:S01]  /*59b0*/  ULOP3.LUT UR40, UR40, UR4, URZ, 0x3c, !UPT ;  /* 0x0000000428287292 */ /* 0x000fe2000f8e3c3f */
[----:B-1----:R-:W-:Y:S01]  /*59c0*/  FADD.FTZ R10, R4, R7 ;  /* 0x00000007040a7221 */ /* 0x002fe20000010000 */
[----:B------:R-:W-:Y:S02]  /*59d0*/  IMAD.MOV.U32 R7, RZ, RZ, RZ ;  /* 0x000000ffff077224 */ /* 0x000fe400078e00ff */
[----:B------:R-:W-:Y:S02]  /*59e0*/  IMAD.MOV.U32 R4, RZ, RZ, RZ ;  /* 0x000000ffff047224 */ /* 0x000fe400078e00ff */
[----:B--2---:R-:W-:Y:S01]  /*59f0*/  FADD.FTZ R11, R9, R8 ;  /* 0x00000008090b7221 */ /* 0x004fe20000010000 */
[----:B------:R-:W-:Y:S01]  /*5a00*/  FSETP.NE.FTZ.AND P0, PT, R10, RZ, PT ;  /* 0x000000ff0a00720b */ /* 0x000fe20003f15000 */
[----:B------:R-:W-:Y:S01]  /*5a10*/  IMAD.U32 R9, RZ, RZ, UR20 ;  /* 0x00000014ff097e24 */ /* 0x000fe2000f8e00ff */
[----:B------:R-:W-:-:S02]  /*5a20*/  @!P2 LEA R8, R5, UR46, 0x2 ;  /* 0x0000002e0508ac11 */ /* 0x000fc4000f8e10ff */
[----:B------:R-:W-:Y:S02]  /*5a30*/  FSETP.NE.FTZ.AND P1, PT, R11, RZ, PT ;  /* 0x000000ff0b00720b */ /* 0x000fe40003f35000 */
[----:B------:R-:W-:-:S07]  /*5a40*/  MOV R5, UR20 ;  /* 0x0000001400057c02 */ /* 0x000fce0008000f00 */
[----:B------:R-:W1:Y:S01]  /*5a50*/  @P0 MUFU.RCP R7, R10 ;  /* 0x0000000a00070308 */ /* 0x000e620000001000 */
[----:B------:R-:W-:-:S03]  /*5a60*/  @P0 FMUL.FTZ R5, R5, 0.69314718246459960938 ;  /* 0x3f31721805050820 */ /* 0x000fc60000410000 */
[----:B------:R-:W-:-:S04]  /*5a70*/  @P1 FMUL.FTZ R9, R9, 0.69314718246459960938 ;  /* 0x3f31721809091820 */ /* 0x000fc80000410000 */
[----:B------:R-:W-:Y:S08]  /*5a80*/  @P1 MUFU.RCP R4, R11 ;  /* 0x0000000b00041308 */ /* 0x000ff00000001000 */
[----:B------:R-:W2:Y:S01]  /*5a90*/  @P0 MUFU.LG2 R6, R10 ;  /* 0x0000000a00060308 */ /* 0x000ea20000000c00 */
        /* <DEDUP_REMOVED lines=64> */
[----:B------:R1:W-:Y:S01]  /*5ea0*/  @!P2 STS [R8+0x28800], R7 ;  /* 0x028800070800a388 */ /* 0x0003e20000000800 */
[----:B--2---:R-:W-:Y:S01]  /*5eb0*/  @P0 FMUL.FTZ R6, R6, 0.69314718246459960938 ;  /* 0x3f31721806060820 */ /* 0x004fe20000410000 */
[-C--:B------:R-:W-:Y:S01]  /*5ec0*/  FMUL.FTZ R26, R26, R4.reuse ;  /* 0x000000041a1a7220 */ /* 0x080fe20000410000 */
[-C--:B------:R-:W-:Y:S01]  /*5ed0*/  FMUL.FTZ R27, R27, R4.reuse ;  /* 0x000000041b1b7220 */ /* 0x080fe20000410000 */
[----:B------:R2:W-:Y:S01]  /*5ee0*/  @!P2 STS [R8+0x28820], R4 ;  /* 0x028820040800a388 */ /* 0x0005e20000000800 */
[-C--:B------:R-:W-:Y:S01]  /*5ef0*/  FMUL.FTZ R30, R30, R4.reuse ;  /* 0x000000041e1e7220 */ /* 0x080fe20000410000 */
[-C--:B------:R-:W-:Y:S01]  /*5f00*/  FMUL.FTZ R31, R31, R4.reuse ;  /* 0x000000041f1f7220 */ /* 0x080fe20000410000 */
[-C--:B------:R-:W-:Y:S01]  /*5f10*/  FMUL.FTZ R34, R34, R4.reuse ;  /* 0x0000000422227220 */ /* 0x080fe20000410000 */
[-C--:B------:R-:W-:Y:S01]  /*5f20*/  FMUL.FTZ R35, R35, R4.reuse ;  /* 0x0000000423237220 */ /* 0x080fe20000410000 */
[-C--:B------:R-:W-:Y:S01]  /*5f30*/  FMUL.FTZ R38, R38, R4.reuse ;  /* 0x0000000426267220 */ /* 0x080fe20000410000 */
[----:B-1----:R-:W2:Y:S01]  /*5f40*/  @P1 MUFU.LG2 R7, R11 ;  /* 0x0000000b00071308 */ /* 0x002ea20000000c00 */
        /* <DEDUP_REMOVED lines=16> */
[----:B--2---:R-:W-:Y:S01]  /*6050*/  @P1 FMUL.FTZ R8, R7, 0.69314718246459960938 ;  /* 0x3f31721807081820 */ /* 0x004fe20000410000 */
        /* <DEDUP_REMOVED lines=41> */
[----:B------:R-:W-:Y:S01]  /*62f0*/  @P0 FFMA.FTZ R157, R5, R0, R6 ;  /* 0x00000000059d0223 */ /* 0x000fe20000010006 */
[----:B------:R-:W-:Y:S01]  /*6300*/  @P1 FFMA.FTZ R156, R9, R3, R8 ;  /* 0x00000003099c1223 */ /* 0x000fe20000010008 */
[----:B------:R-:W-:Y:S06]  /*6310*/  BAR.ARV 0xe, 0x100 ;  /* 0x0384000000007b1d */ /* 0x000fec0000002000 */
.L_x_2685:
[----:B------:R-:W1:Y:S01]  /*6320*/  S2UR UR6, SR_SWINHI ;  /* 0x00000000000679c3 */ /* 0x000e620000002f00 */
[----:B------:R-:W2:Y:S01]  /*6330*/  SHFL.IDX PT, R0, R184, RZ, 0x1f ;  /* 0x00001fffb8007589 */ /* 0x000ea200000e0000 */
[----:B------:R-:W-:Y:S02]  /*6340*/  F2FP.F16.F32.PACK_AB R24, R25, R24 ;  /* 0x000000181918723e */ /* 0x000fe400000000ff */
[----:B------:R-:W-:-:S04]  /*6350*/  F2FP.F16.F32.PACK_AB R25, R27, R26 ;  /* 0x0000001a1b19723e */ /* 0x000fc800000000ff */
[----:B------:R-:W-:Y:S01]  /*6360*/  BAR.SYNC.DEFER_BLOCKING 0x1, 0x100 ;  /* 0x0044000000007b1d */ /* 0x000fe20000010000 */
        /* <DEDUP_REMOVED lines=8> */
[----:B------:R-:W-:Y:S01]  /*63f0*/  F2FP.F16.F32.PACK_AB R42, R45, R44 ;  /* 0x0000002c2d2a723e */ /* 0x000fe200000000ff */
[----:B------:R-:W-:Y:S01]  /*6400*/  UMOV UR4, UR46 ;  /* 0x0000002e00047c82 */ /* 0x000fe20008000000 */
[----:B-1----:R-:W-:Y:S01]  /*6410*/  UMOV UR5, UR6 ;  /* 0x0000000600057c82 */ /* 0x002fe20008000000 */
[----:B--2---:R-:W-:Y:S01]  /*6420*/  ISETP.NE.AND P0, PT, R0, RZ, PT ;  /* 0x000000ff0000720c */ /* 0x004fe20003f05270 */
[----:B------:R-:W-:Y:S01]  /*6430*/  IMAD.U32 R115, RZ, RZ, UR5 ;  /* 0x00000005ff737e24 */ /* 0x000fe2000f8e00ff */
[----:B------:R-:W-:Y:S02]  /*6440*/  MOV R114, UR4 ;  /* 0x0000000400727c02 */ /* 0x000fe40008000f00 */
[----:B------:R-:W-:-:S02]  /*6450*/  F2FP.F16.F32.PACK_AB R43, R47, R46 ;  /* 0x0000002e2f2b723e */ /* 0x000fc400000000ff */
[----:B------:R-:W-:Y:S01]  /*6460*/  F2FP.F16.F32.PACK_AB R49, R51, R50 ;  /* 0x000000323331723e */ /* 0x000fe200000000ff */
[----:B------:R-:W-:Y:S01]  /*6470*/  IMAD.WIDE R114, R186, 0x2, R114 ;  /* 0x00000002ba727825 */ /* 0x000fe200078e0272 */
[----:B------:R-:W-:Y:S02]  /*6480*/  F2FP.F16.F32.PACK_AB R56, R57, R56 ;  /* 0x000000383938723e */ /* 0x000fe400000000ff */
[----:B------:R-:W-:Y:S02]  /*6490*/  F2FP.F16.F32.PACK_AB R50, R53, R52 ;  /* 0x000000343532723e */ /* 0x000fe400000000ff */
[C---:B------:R-:W-:Y:S02]  /*64a0*/  IADD3 R175, P4, R114.reuse, 0x60, RZ ;  /* 0x0000006072af7810 */ /* 0x040fe40007f9e0ff */
[C---:B------:R-:W-:Y:S02]  /*64b0*/  IADD3 R173, P2, R114.reuse, 0x20, RZ ;  /* 0x0000002072ad7810 */ /* 0x040fe40007f5e0ff */
[C---:B------:R-:W-:Y:S01]  /*64c0*/  IADD3 R6, P3, R114.reuse, 0x40, RZ ;  /* 0x0000004072067810 */ /* 0x040fe20007f7e0ff */
[----:B------:R-:W-:Y:S01]  /*64d0*/  IMAD.X R9, RZ, RZ, R115, P4 ;  /* 0x000000ffff097224 */ /* 0x000fe200020e0673 */
[----:B------:R-:W-:-:S02]  /*64e0*/  LOP3.LUT R3, R114, 0x380, RZ, 0xc0, !PT ;  /* 0x0000038072037812 */ /* 0x000fc400078ec0ff */
[C---:B------:R-:W-:Y:S02]  /*64f0*/  IADD3 R14, P1, R114.reuse, 0x2040, RZ ;  /* 0x00002040720e7810 */ /* 0x040fe40007f3e0ff */
[-C--:B------:R-:W-:Y:S02]  /*6500*/  IADD3.X R5, RZ, R115.reuse, RZ, P2, !PT ;  /* 0x00000073ff057210 */ /* 0x080fe400017fe4ff */
[----:B------:R-:W-:Y:S01]  /*6510*/  IADD3.X R7, RZ, R115, RZ, P3, !PT ;  /* 0x00000073ff077210 */ /* 0x000fe20001ffe4ff */
[--C-:B------:R-:W-:Y:S01]  /*6520*/  IMAD.X R15, RZ, RZ, R115.reuse, P1 ;  /* 0x000000ffff0f7224 */ /* 0x100fe200008e0673 */
[C---:B------:R-:W-:Y:S02]  /*6530*/  IADD3 R187, P4, R114.reuse, 0x4020, RZ ;  /* 0x0000402072bb7810 */ /* 0x040fe40007f9e0ff */
[C---:B------:R-:W-:Y:S02]  /*6540*/  IADD3 R177, P5, R114.reuse, 0x2000, RZ ;  /* 0x0000200072b17810 */ /* 0x040fe40007fbe0ff */
[C---:B------:R-:W-:Y:S01]  /*6550*/  IADD3 R179, P6, R114.reuse, 0x2020, RZ ;  /* 0x0000202072b37810 */ /* 0x040fe20007fde0ff */
[----:B------:R-:W-:Y:S01]  /*6560*/  IMAD.X R87, RZ, RZ, R115, P4 ;  /* 0x000000ffff577224 */ /* 0x000fe200020e0673 */
[----:B------:R-:W-:-:S02]  /*6570*/  IADD3 R181, P2, R114, 0x2060, RZ ;  /* 0x0000206072b57810 */ /* 0x000fc40007f5e0ff */
[----:B------:R-:W-:Y:S02]  /*6580*/  IADD3 R183, P3, R114, 0x4000, RZ ;  /* 0x0000400072b77810 */ /* 0x000fe40007f7e0ff */
[----:B------:R-:W-:Y:S02]  /*6590*/  SHF.R.U64 R3, R3, 0x3, RZ ;  /* 0x0000000303037819 */ /* 0x000fe400000012ff */
[-C--:B------:R-:W-:Y:S02]  /*65a0*/  IADD3.X R11, RZ, R115.reuse, RZ, P5, !PT ;  /* 0x00000073ff0b7210 */ /* 0x080fe40002ffe4ff */
[-C--:B------:R-:W-:Y:S02]  /*65b0*/  IADD3.X R13, RZ, R115.reuse, RZ, P6, !PT ;  /* 0x00000073ff0d7210 */ /* 0x080fe400037fe4ff */
[-C--:B------:R-:W-:Y:S02]  /*65c0*/  IADD3.X R21, RZ, R115.reuse, RZ, P2, !PT ;  /* 0x00000073ff157210 */ /* 0x080fe400017fe4ff */
[----:B------:R-:W-:-:S02]  /*65d0*/  IADD3.X R83, RZ, R115, RZ, P3, !PT ;  /* 0x00000073ff537210 */ /* 0x000fc40001ffe4ff */
[C---:B------:R-:W-:Y:S02]  /*65e0*/  IADD3 R90, P5, R114.reuse, 0x4040, RZ ;  /* 0x00004040725a7810 */ /* 0x040fe40007fbe0ff */
[C---:B------:R-:W-:Y:S02]  /*65f0*/  IADD3 R189, P6, R114.reuse, 0x4060, RZ ;  /* 0x0000406072bd7810 */ /* 0x040fe40007fde0ff */
[C---:B------:R-:W-:Y:S02]  /*6600*/  IADD3 R191, P1, R114.reuse, 0x6000, RZ ;  /* 0x0000600072bf7810 */ /* 0x040fe40007f3e0ff */
[C---:B------:R-:W-:Y:S02]  /*6610*/  IADD3 R193, P2, R114.reuse, 0x6020, RZ ;  /* 0x0000602072c17810 */ /* 0x040fe40007f5e0ff */
[C---:B------:R-:W-:Y:S01]  /*6620*/  IADD3 R106, P3, R114.reuse, 0x6040, RZ ;  /* 0x00006040726a7810 */ /* 0x040fe20007f7e0ff */
[----:B------:R-:W-:Y:S01]  /*6630*/  IMAD.X R99, RZ, RZ, R115, P1 ;  /* 0x000000ffff637224 */ /* 0x000fe200008e0673 */
[----:B------:R-:W-:-:S02]  /*6640*/  IADD3 R195, P4, R114, 0x6060, RZ ;  /* 0x0000606072c37810 */ /* 0x000fc40007f9e0ff */
[----:B------:R-:W-:Y:S02]  /*6650*/  LOP3.LUT R114, R3, R114, RZ, 0x3c, !PT ;  /* 0x0000007203727212 */ /* 0x000fe400078e3cff */
[----:B------:R-:W-:Y:S01]  /*6660*/  LOP3.LUT R3, R6, 0x380, RZ, 0xc0, !PT ;  /* 0x0000038006037812 */ /* 0x000fe200078ec0ff */
[----:B------:R-:W-:Y:S01]  /*6670*/  IMAD.X R111, RZ, RZ, R115, P4 ;  /* 0x000000ffff6f7224 */ /* 0x000fe200020e0673 */
[----:B------:R-:W-:Y:S02]  /*6680*/  LOP3.LUT R0, R173, 0x380, RZ, 0xc0, !PT ;  /* 0x00000380ad007812 */ /* 0x000fe400078ec0ff */
[----:B------:R-:W-:Y:S02]  /*6690*/  SHF.R.U64 R3, R3, 0x3, RZ ;  /* 0x0000000303037819 */ /* 0x000fe400000012ff */
[----:B------:R-:W-:Y:S02]  /*66a0*/  SHF.R.U64 R0, R0, 0x3, RZ ;  /* 0x0000000300007819 */ /* 0x000fe400000012ff */
[----:B------:R-:W-:-:S02]  /*66b0*/  LOP3.LUT R6, R3, R6, RZ, 0x3c, !PT ;  /* 0x0000000603067212 */ /* 0x000fc400078e3cff */
[----:B------:R-:W-:Y:S02]  /*66c0*/  LOP3.LUT R3, R14, 0x380, RZ, 0xc0, !PT ;  /* 0x000003800e037812 */ /* 0x000fe400078ec0ff */
[----:B------:R-:W-:Y:S02]  /*66d0*/  LOP3.LUT R4, R0, R173, RZ, 0x3c, !PT ;  /* 0x000000ad00047212 */ /* 0x000fe400078e3cff */
[----:B------:R-:W-:Y:S02]  /*66e0*/  LOP3.LUT R0, R179, 0x380, RZ, 0xc0, !PT ;  /* 0x00000380b3007812 */ /* 0x000fe400078ec0ff */
[----:B------:R-:W-:Y:S02]  /*66f0*/  SHF.R.U64 R3, R3, 0x3, RZ ;  /* 0x0000000303037819 */ /* 0x000fe400000012ff */
[----:B------:R-:W-:Y:S02]  /*6700*/  SHF.R.U64 R0, R0, 0x3, RZ ;  /* 0x0000000300007819 */ /* 0x000fe400000012ff */
[----:B------:R-:W-:-:S02]  /*6710*/  LOP3.LUT R14, R3, R14, RZ, 0x3c, !PT ;  /* 0x0000000e030e7212 */ /* 0x000fc400078e3cff */
[----:B------:R-:W-:Y:S02]  /*6720*/  LOP3.LUT R3, R90, 0x380, RZ, 0xc0, !PT ;  /* 0x000003805a037812 */ /* 0x000fe400078ec0ff */
[----:B------:R-:W-:Y:S02]  /*6730*/  LOP3.LUT R12, R0, R179, RZ, 0x3c, !PT ;  /* 0x000000b3000c7212 */ /* 0x000fe400078e3cff */
[----:B------:R-:W-:Y:S02]  /*6740*/  LOP3.LUT R8, R175, 0x380, RZ, 0xc0, !PT ;  /* 0x00000380af087812 */ /* 0x000fe400078ec0ff */
[----:B------:R-:W-:Y:S02]  /*6750*/  LOP3.LUT R0, R187, 0x380, RZ, 0xc0, !PT ;  /* 0x00000380bb007812 */ /* 0x000fe400078ec0ff */
[----:B------:R-:W-:Y:S02]  /*6760*/  LOP3.LUT R10, R177, 0x380, RZ, 0xc0, !PT ;  /* 0x00000380b10a7812 */ /* 0x000fe400078ec0ff */
[----:B------:R-:W-:-:S02]  /*6770*/  SHF.R.U64 R3, R3, 0x3, RZ ;  /* 0x0000000303037819 */ /* 0x000fc400000012ff */
[----:B------:R-:W-:Y:S02]  /*6780*/  LOP3.LUT R27, R195, 0x380, RZ, 0xc0, !PT ;  /* 0x00000380c31b7812 */ /* 0x000fe400078ec0ff */
[----:B------:R-:W-:Y:S02]  /*6790*/  LOP3.LUT R82, R183, 0x380, RZ, 0xc0, !PT ;  /* 0x00000380b7527812 */ /* 0x000fe400078ec0ff */
[----:B------:R-:W-:Y:S02]  /*67a0*/  SHF.R.U64 R8, R8, 0x3, RZ ;  /* 0x0000000308087819 */ /* 0x000fe400000012ff */
[----:B------:R-:W-:Y:S02]  /*67b0*/  LOP3.LUT R20, R181, 0x380, RZ, 0xc0, !PT ;  /* 0x00000380b5147812 */ /* 0x000fe400078ec0ff */
[----:B------:R-:W-:Y:S02]  /*67c0*/  SHF.R.U64 R0, R0, 0x3, RZ ;  /* 0x0000000300007819 */ /* 0x000fe400000012ff */
[----:B------:R-:W-:-:S02]  /*67d0*/  SHF.R.U64 R10, R10, 0x3, RZ ;  /* 0x000000030a0a7819 */ /* 0x000fc400000012ff */
[----:B------:R-:W-:Y:S02]  /*67e0*/  LOP3.LUT R98, R191, 0x380, RZ, 0xc0, !PT ;  /* 0x00000380bf627812 */ /* 0x000fe400078ec0ff */
[----:B------:R-:W-:Y:S02]  /*67f0*/  LOP3.LUT R90, R3, R90, RZ, 0x3c, !PT ;  /* 0x0000005a035a7212 */ /* 0x000fe400078e3cff */
[----:B------:R-:W-:Y:S02]  /*6800*/  SHF.R.U64 R28, R27, 0x3, RZ ;  /* 0x000000031b1c7819 */ /* 0x000fe400000012ff */
[----:B------:R-:W-:Y:S02]  /*6810*/  LOP3.LUT R3, R106, 0x380, RZ, 0xc0, !PT ;  /* 0x000003806a037812 */ /* 0x000fe400078ec0ff */
[----:B------:R-:W-:Y:S02]  /*6820*/  SHF.R.U64 R82, R82, 0x3, RZ ;  /* 0x0000000352527819 */ /* 0x000fe400000012ff */
[----:B------:R-:W-:-:S02]  /*6830*/  LOP3.LUT R8, R8, R175, RZ, 0x3c, !PT ;  /* 0x000000af08087212 */ /* 0x000fc400078e3cff */
[----:B------:R-:W-:Y:S02]  /*6840*/  SHF.R.U64 R20, R20, 0x3, RZ ;  /* 0x0000000314147819 */ /* 0x000fe400000012ff */
[----:B------:R-:W-:Y:S02]  /*6850*/  LOP3.LUT R94, R189, 0x380, RZ, 0xc0, !PT ;  /* 0x00000380bd5e7812 */ /* 0x000fe400078ec0ff */
[----:B------:R-:W-:Y:S02]  /*6860*/  LOP3.LUT R86, R0, R187, RZ, 0x3c, !PT ;  /* 0x000000bb00567212 */ /* 0x000fe400078e3cff */
[----:B------:R-:W-:Y:S02]  /*6870*/  LOP3.LUT R10, R10, R177, RZ, 0x3c, !PT ;  /* 0x000000b10a0a7212 */ /* 0x000fe400078e3cff */
[----:B------:R-:W-:Y:S02]  /*6880*/  SHF.R.U64 R98, R98, 0x3, RZ ;  /* 0x0000000362627819 */ /* 0x000fe400000012ff */
[----:B------:R-:W-:-:S02]  /*6890*/  MOV R114, R114 ;  /* 0x0000007200727202 */ /* 0x000fc40000000f00 */
[----:B------:R-:W-:Y:S02]  /*68a0*/  LOP3.LUT R0, R193, 0x380, RZ, 0xc0, !PT ;  /* 0x00000380c1007812 */ /* 0x000fe400078ec0ff */
[----:B------:R-:W-:Y:S02]  /*68b0*/  F2FP.F16.F32.PACK_AB R27, R31, R30 ;  /* 0x0000001e1f1b723e */ /* 0x000fe400000000ff */
[----:B------:R-:W-:Y:S02]  /*68c0*/  LOP3.LUT R110, R28, R195, RZ, 0x3c, !PT ;  /* 0x000000c31c6e7212 */ /* 0x000fe400078e3cff */
[----:B------:R-:W-:Y:S01]  /*68d0*/  SHF.R.U64 R3, R3, 0x3, RZ ;  /* 0x0000000303037819 */ /* 0x000fe200000012ff */
[----:B------:R1:W-:Y:S01]  /*68e0*/  STSM.16.M88.4 [R114], R24 ;  /* 0x0000001872007844 */ /* 0x0003e20000000200 */
[----:B------:R-:W-:Y:S02]  /*68f0*/  MOV R28, R4 ;  /* 0x00000004001c7202 */ /* 0x000fe40000000f00 */
[----:B------:R-:W-:-:S02]  /*6900*/  LOP3.LUT R82, R82, R183, RZ, 0x3c, !PT ;  /* 0x000000b752527212 */ /* 0x000fc400078e3cff */
[----:B------:R-:W-:Y:S01]  /*6910*/  MOV R6, R6 ;  /* 0x0000000600067202 */ /* 0x000fe20000000f00 */
[----:B------:R2:W-:Y:S01]  /*6920*/  STSM.16.M88.4 [R28], R32 ;  /* 0x000000201c007844 */ /* 0x0005e20000000200 */
[----:B------:R-:W-:Y:S02]  /*6930*/  IADD3.X R91, RZ, R115, RZ, P5, !PT ;  /* 0x00000073ff5b7210 */ /* 0x000fe40002ffe4ff */
[----:B------:R-:W-:Y:S01]  /*6940*/  LOP3.LUT R20, R20, R181, RZ, 0x3c, !PT ;  /* 0x000000b514147212 */ /* 0x000fe200078e3cff */
[----:B------:R2:W-:Y:S01]  /*6950*/  STSM.16.M88.4 [R6], R40 ;  /* 0x0000002806007844 */ /* 0x0005e20000000200 */
[----:B------:R-:W-:Y:S02]  /*6960*/  SHF.R.U64 R94, R94, 0x3, RZ ;  /* 0x000000035e5e7819 */ /* 0x000fe400000012ff */
[----:B------:R-:W-:Y:S02]  /*6970*/  MOV R8, R8 ;  /* 0x0000000800087202 */ /* 0x000fe40000000f00 */
[----:B------:R-:W-:-:S02]  /*6980*/  F2FP.F16.F32.PACK_AB R51, R55, R54 ;  /* 0x000000363733723e */ /* 0x000fc400000000ff */
[----:B------:R-:W-:Y:S02]  /*6990*/  F2FP.F16.F32.PACK_AB R57, R59, R58 ;  /* 0x0000003a3b39723e */ /* 0x000fe400000000ff */
[----:B------:R-:W-:Y:S01]  /*69a0*/  F2FP.F16.F32.PACK_AB R64, R65, R64 ;  /* 0x000000404140723e */ /* 0x000fe200000000ff */
[----:B------:R2:W-:Y:S01]  /*69b0*/  STSM.16.M88.4 [R8], R48 ;  /* 0x0000003008007844 */ /* 0x0005e20000000200 */
[----:B------:R-:W-:Y:S02]  /*69c0*/  LOP3.LUT R98, R98, R191, RZ, 0x3c, !PT ;  /* 0x000000bf62627212 */ /* 0x000fe400078e3cff */
[----:B------:R-:W-:Y:S02]  /*69d0*/  SHF.R.U64 R0, R0, 0x3, RZ ;  /* 0x0000000300007819 */ /* 0x000fe400000012ff */
[----:B------:R-:W-:Y:S02]  /*69e0*/  MOV R10, R10 ;  /* 0x0000000a000a7202 */ /* 0x000fe40000000f00 */
[----:B------:R-:W-:-:S02]  /*69f0*/  F2FP.F16.F32.PACK_AB R58, R61, R60 ;  /* 0x0000003c3d3a723e */ /* 0x000fc400000000ff */
[----:B------:R-:W-:Y:S02]  /*6a00*/  F2FP.F16.F32.PACK_AB R59, R63, R62 ;  /* 0x0000003e3f3b723e */ /* 0x000fe400000000ff */
[----:B------:R-:W-:Y:S02]  /*6a10*/  F2FP.F16.F32.PACK_AB R65, R67, R66 ;  /* 0x000000424341723e */ /* 0x000fe400000000ff */
[----:B------:R-:W-:Y:S01]  /*6a20*/  F2FP.F16.F32.PACK_AB R72, R73, R72 ;  /* 0x000000484948723e */ /* 0x000fe200000000ff */
[----:B------:R2:W-:Y:S01]  /*6a30*/  STSM.16.M88.4 [R10], R56 ;  /* 0x000000380a007844 */ /* 0x0005e20000000200 */
[----:B------:R-:W-:Y:S02]  /*6a40*/  IADD3.X R107, RZ, R115, RZ, P3, !PT ;  /* 0x00000073ff6b7210 */ /* 0x000fe40001ffe4ff */
[----:B------:R-:W-:Y:S02]  /*6a50*/  LOP3.LUT R106, R3, R106, RZ, 0x3c, !PT ;  /* 0x0000006a036a7212 */ /* 0x000fe400078e3cff */
[----:B------:R-:W-:-:S02]  /*6a60*/  MOV R12, R12 ;  /* 0x0000000c000c7202 */ /* 0x000fc40000000f00 */
[----:B------:R-:W-:Y:S02]  /*6a70*/  F2FP.F16.F32.PACK_AB R66, R69, R68 ;  /* 0x000000444542723e */ /* 0x000fe400000000ff */
[----:B------:R-:W-:Y:S02]  /*6a80*/  F2FP.F16.F32.PACK_AB R67, R71, R70 ;  /* 0x000000464743723e */ /* 0x000fe400000000ff */
[----:B------:R-:W-:Y:S02]  /*6a90*/  F2FP.F16.F32.PACK_AB R73, R75, R74 ;  /* 0x0000004a4b49723e */ /* 0x000fe400000000ff */
[----:B------:R-:W-:Y:S01]  /*6aa0*/  MOV R14, R14 ;  /* 0x0000000e000e7202 */ /* 0x000fe20000000f00 */
[----:B------:R2:W-:Y:S01]  /*6ab0*/  STSM.16.M88.4 [R12], R64 ;  /* 0x000000400c007844 */ /* 0x0005e20000000200 */
[----:B------:R-:W-:Y:S02]  /*6ac0*/  MOV R5, R82 ;  /* 0x0000005200057202 */ /* 0x000fe40000000f00 */
[----:B------:R-:W-:-:S02]  /*6ad0*/  F2FP.F16.F32.PACK_AB R74, R77, R76 ;  /* 0x0000004c4d4a723e */ /* 0x000fc400000000ff */
[----:B------:R-:W-:Y:S02]  /*6ae0*/  F2FP.F16.F32.PACK_AB R75, R79, R78 ;  /* 0x0000004e4f4b723e */ /* 0x000fe400000000ff */
[----:B------:R-:W-:Y:S02]  /*6af0*/  F2FP.F16.F32.PACK_AB R80, R81, R80 ;  /* 0x000000505150723e */ /* 0x000fe400000000ff */
[----:B------:R-:W-:Y:S01]  /*6b00*/  IADD3.X R95, RZ, R115, RZ, P6, !PT ;  /* 0x00000073ff5f7210 */ /* 0x000fe200037fe4ff */
[----:B------:R2:W-:Y:S01]  /*6b10*/  STSM.16.M88.4 [R14], R72 ;  /* 0x000000480e007844 */ /* 0x0005e20000000200 */
[----:B------:R-:W-:Y:S02]  /*6b20*/  LOP3.LUT R94, R94, R189, RZ, 0x3c, !PT ;  /* 0x000000bd5e5e7212 */ /* 0x000fe400078e3cff */
[----:B------:R-:W-:Y:S02]  /*6b30*/  MOV R20, R20 ;  /* 0x0000001400147202 */ /* 0x000fe40000000f00 */
[----:B------:R-:W-:-:S02]  /*6b40*/  MOV R4, R90 ;  /* 0x0000005a00047202 */ /* 0x000fc40000000f00 */
[----:B------:R-:W-:Y:S02]  /*6b50*/  F2FP.F16.F32.PACK_AB R81, R153, R152 ;  /* 0x000000989951723e */ /* 0x000fe400000000ff */
[----:B------:R-:W-:Y:S02]  /*6b60*/  F2FP.F16.F32.PACK_AB R82, R85, R84 ;  /* 0x000000545552723e */ /* 0x000fe400000000ff */
[----:B------:R-:W-:Y:S02]  /*6b70*/  F2FP.F16.F32.PACK_AB R83, R155, R154 ;  /* 0x0000009a9b53723e */ /* 0x000fe400000000ff */
[----:B------:R-:W-:Y:S02]  /*6b80*/  F2FP.F16.F32.PACK_AB R88, R89, R88 ;  /* 0x000000585958723e */ /* 0x000fe400000000ff */
[----:B------:R-:W-:Y:S01]  /*6b90*/  LOP3.LUT R102, R0, R193, RZ, 0x3c, !PT ;  /* 0x000000c100667212 */ /* 0x000fe200078e3cff */
[----:B------:R2:W-:Y:S01]  /*6ba0*/  STSM.16.M88.4 [R20], R80 ;  /* 0x0000005014007844 */ /* 0x0005e20000000200 */
[----:B------:R-:W-:-:S02]  /*6bb0*/  MOV R3, R98 ;  /* 0x0000006200037202 */ /* 0x000fc40000000f00 */
[----:B------:R-:W-:Y:S02]  /*6bc0*/  F2FP.F16.F32.PACK_AB R89, R159, R158 ;  /* 0x0000009e9f59723e */ /* 0x000fe400000000ff */
[----:B------:R-:W-:Y:S02]  /*6bd0*/  F2FP.F16.F32.PACK_AB R90, R93, R92 ;  /* 0x0000005c5d5a723e */ /* 0x000fe400000000ff */
[----:B------:R-:W-:Y:S02]  /*6be0*/  F2FP.F16.F32.PACK_AB R91, R161, R160 ;  /* 0x000000a0a15b723e */ /* 0x000fe400000000ff */
[----:B------:R-:W-:Y:S02]  /*6bf0*/  F2FP.F16.F32.PACK_AB R96, R97, R96 ;  /* 0x000000606160723e */ /* 0x000fe400000000ff */
[----:B------:R-:W-:Y:S01]  /*6c00*/  IADD3.X R103, RZ, R115, RZ, P2, !PT ;  /* 0x00000073ff677210 */ /* 0x000fe200017fe4ff */
[----:B------:R2:W-:Y:S01]  /*6c10*/  STSM.16.M88.4 [R5], R88 ;  /* 0x0000005805007844 */ /* 0x0005e20000000200 */
[----:B------:R-:W-:-:S02]  /*6c20*/  MOV R86, R86 ;  /* 0x0000005600567202 */ /* 0x000fc40000000f00 */
[----:B------:R-:W-:Y:S02]  /*6c30*/  MOV R0, R106 ;  /* 0x0000006a00007202 */ /* 0x000fe40000000f00 */
        /* <DEDUP_REMOVED lines=10> */
[----:B------:R2:W-:Y:S01]  /*6ce0*/  STSM.16.M88.4 [R4], R104 ;  /* 0x0000006804007844 */ /* 0x0005e20000000200 */
[----:B------:R-:W-:Y:S02]  /*6cf0*/  MOV R94, R94 ;  /* 0x0000005e005e7202 */ /* 0x000fe40000000f00 */
[----:B------:R-:W-:Y:S02]  /*6d00*/  F2FP.F16.F32.PACK_AB R113, R171, R170 ;  /* 0x000000aaab71723e */ /* 0x000fe400000000ff */
[----:B-1----:R-:W-:-:S02]  /*6d10*/  F2FP.F16.F32.PACK_AB R114, R117, R116 ;  /* 0x000000747572723e */ /* 0x002fc400000000ff */
[----:B------:R-:W-:Y:S02]  /*6d20*/  F2FP.F16.F32.PACK_AB R115, R119, R118 ;  /* 0x000000767773723e */ /* 0x000fe400000000ff */
[----:B------:R-:W-:Y:S02]  /*6d30*/  F2FP.F16.F32.PACK_AB R121, R123, R122 ;  /* 0x0000007a7b79723e */ /* 0x000fe400000000ff */
[----:B------:R-:W-:Y:S01]  /*6d40*/  F2FP.F16.F32.PACK_AB R128, R129, R128 ;  /* 0x000000808180723e */ /* 0x000fe200000000ff */
[----:B------:R2:W-:Y:S01]  /*6d50*/  STSM.16.M88.4 [R94], R112 ;  /* 0x000000705e007844 */ /* 0x0005e20000000200 */
[----:B------:R-:W-:Y:S02]  /*6d60*/  F2FP.F16.F32.PACK_AB R122, R125, R124 ;  /* 0x0000007c7d7a723e */ /* 0x000fe400000000ff */
[----:B------:R-:W-:Y:S02]  /*6d70*/  F2FP.F16.F32.PACK_AB R123, R127, R126 ;  /* 0x0000007e7f7b723e */ /* 0x000fe400000000ff */
[----:B------:R-:W-:-:S02]  /*6d80*/  F2FP.F16.F32.PACK_AB R129, R131, R130 ;  /* 0x000000828381723e */ /* 0x000fc400000000ff */
[----:B------:R-:W-:Y:S01]  /*6d90*/  F2FP.F16.F32.PACK_AB R136, R137, R136 ;  /* 0x000000888988723e */ /* 0x000fe200000000ff */
[----:B------:R2:W-:Y:S01]  /*6da0*/  STSM.16.M88.4 [R3], R120 ;  /* 0x0000007803007844 */ /* 0x0005e20000000200 */
[----:B------:R-:W-:Y:S02]  /*6db0*/  MOV R102, R102 ;  /* 0x0000006600667202 */ /* 0x000fe40000000f00 */
        /* <DEDUP_REMOVED lines=8> */
[----:B------:R-:W-:Y:S01]  /*6e40*/  MOV R110, R110 ;  /* 0x0000006e006e7202 */ /* 0x000fe20000000f00 */
[----:B------:R2:W-:Y:S01]  /*6e50*/  STSM.16.M88.4 [R0], R136 ;  /* 0x0000008800007844 */ /* 0x0005e20000000200 */
[----:B------:R-:W-:Y:S02]  /*6e60*/  F2FP.F16.F32.PACK_AB R146, R149, R148 ;  /* 0x000000949592723e */ /* 0x000fe400000000ff */
[----:B------:R-:W-:-:S05]  /*6e70*/  F2FP.F16.F32.PACK_AB R147, R151, R150 ;  /* 0x000000969793723e */ /* 0x000fca00000000ff */
[----:B------:R2:W-:Y:S01]  /*6e80*/  STSM.16.M88.4 [R110], R144 ;  /* 0x000000906e007844 */ /* 0x0005e20000000200 */
[----:B------:R-:W-:Y:S01]  /*6e90*/  @!PT LDS RZ, [RZ] ;  /* 0x00000000fffff984 */ /* 0x000fe20000000800 */
[----:B------:R-:W-:Y:S01]  /*6ea0*/  @!PT LDS RZ, [RZ] ;  /* 0x00000000fffff984 */ /* 0x000fe20000000800 */
[----:B------:R-:W-:Y:S01]  /*6eb0*/  @!PT LDS RZ, [RZ] ;  /* 0x00000000fffff984 */ /* 0x000fe20000000800 */
[----:B------:R-:W-:Y:S01]  /*6ec0*/  @!PT LDS RZ, [RZ] ;  /* 0x00000000fffff984 */ /* 0x000fe20000000800 */
[----:B------:R1:W-:Y:S06]  /*6ed0*/  MEMBAR.ALL.CTA ;  /* 0x0000000000007992 */ /* 0x0003ec0000008000 */
[----:B-1----:R-:W1:Y:S02]  /*6ee0*/  FENCE.VIEW.ASYNC.S ;  /* 0x00000000000073c6 */ /* 0x002e640000000000 */
[----:B-1----:R-:W-:Y:S06]  /*6ef0*/  BAR.ARV 0x1, 0x120 ;  /* 0x0044800000007b1d */ /* 0x002fec0000002000 */
[----:B------:R-:W-:Y:S05]  /*6f00*/  @P0 BRA `(.L_x_2706) ;  /* 0x00000000008c0947 */ /* 0x000fea0003800000 */
[----:B------:R-:W-:Y:S01]  /*6f10*/  UIADD3 UR6, -UR36, URZ, URZ ;  /* 0x0000003f24067290 */ /* 0x000fe2000fffe13f */
[----:B--2---:R-:W1:Y:S01]  /*6f20*/  LDC R0, c[0x0][0xda8] ;  /* 0x00036a00ff007b82 */ /* 0x004e620000000800 */
[----:B------:R-:W-:Y:S01]  /*6f30*/  ULDC UR4, c[0x0][0xdb4] ;  /* 0x00036d0000047ab9 */ /* 0x000fe20000000800 */
[----:B------:R-:W-:Y:S01]  /*6f40*/  ULDC.64 UR8, c[0x0][0xb70] ;  /* 0x0002dc0000087ab9 */ /* 0x000fe20000000a00 */
[----:B------:R-:W-:Y:S02]  /*6f50*/  UIMAD UR6, UR4, UR6, UR43 ;  /* 0x00000006040672a4 */ /* 0x000fe4000f8e022b */
[----:B------:R-:W-:Y:S02]  /*6f60*/  IADD3 R3, RZ, -UR43, RZ ;  /* 0x8000002bff037c10 */ /* 0x000fe4000fffe0ff */
[----:B------:R-:W-:Y:S01]  /*6f70*/  IADD3 R9, -R17, RZ, RZ ;  /* 0x000000ff11097210 */ /* 0x000fe20007ffe1ff */
[----:B------:R-:W-:Y:S01]  /*6f80*/  USHF.R.S32.HI UR4, URZ, 0x1f, UR6 ;  /* 0x0000001f3f047899 */ /* 0x000fe20008011406 */
[----:B------:R-:W2:Y:S02]  /*6f90*/  LDC.64 R6, c[0x0][0xb78] ;  /* 0x0002de00ff067b82 */ /* 0x000ea40000000a00 */
[----:B------:R-:W-:Y:S01]  /*6fa0*/  ISETP.NE.AND P0, PT, R16, R9, PT ;  /* 0x000000091000720c */ /* 0x000fe20003f05270 */
[----:B------:R-:W-:-:S02]  /*6fb0*/  UIMAD UR7, UR4, UR8, URZ ;  /* 0x00000008040772a4 */ /* 0x000fc4000f8e023f */
[----:B------:R-:W-:Y:S02]  /*6fc0*/  UIMAD.WIDE.U32 UR4, UR6, UR8, URZ ;  /* 0x00000008060472a5 */ /* 0x000fe4000f8e003f */
[----:B------:R-:W-:Y:S02]  /*6fd0*/  UIMAD UR6, UR6, UR9, UR7 ;  /* 0x00000009060672a4 */ /* 0x000fe4000f8e0207 */
[----:B------:R-:W-:Y:S02]  /*6fe0*/  USHF.R.S32.HI UR7, URZ, 0x1f, UR36 ;  /* 0x0000001f3f077899 */ /* 0x000fe40008011424 */
[----:B------:R-:W-:Y:S02]  /*6ff0*/  UIADD3 UR6, UR5, UR6, URZ ;  /* 0x0000000605067290 */ /* 0x000fe4000fffe03f */
[----:B------:R-:W-:Y:S01]  /*7000*/  MOV R5, UR5 ;  /* 0x0000000500057c02 */ /* 0x000fe20008000f00 */
[----:B------:R-:W-:Y:S01]  /*7010*/  IMAD.U32 R4, RZ, RZ, UR4 ;  /* 0x00000004ff047e24 */ /* 0x000fe2000f8e00ff */
[----:B------:R-:W-:Y:S01]  /*7020*/  ULDC UR4, c[0x0][0xa88] ;  /* 0x0002a20000047ab9 */ /* 0x000fe20000000800 */
[----:B-1----:R-:W-:Y:S01]  /*7030*/  IMAD R3, R0, R3, UR42 ;  /* 0x0000002a00037e24 */ /* 0x002fe2000f8e0203 */
[----:B------:R-:W-:-:S03]  /*7040*/  MOV R5, UR6 ;  /* 0x0000000600057c02 */ /* 0x000fc60008000f00 */
[----:B------:R-:W-:Y:S02]  /*7050*/  IMAD R9, R3, 0x40, R2 ;  /* 0x0000004003097824 */ /* 0x000fe400078e0202 */
[----:B--2---:R-:W-:-:S03]  /*7060*/  IMAD R0, R6, UR7, RZ ;  /* 0x0000000706007c24 */ /* 0x004fc6000f8e02ff */
[----:B------:R-:W-:Y:S01]  /*7070*/  SHF.R.S32.HI R3, RZ, 0x1f, R9 ;  /* 0x0000001fff037819 */ /* 0x000fe20000011409 */
[----:B------:R-:W-:Y:S01]  /*7080*/  IMAD.WIDE.U32 R4, R6, UR36, R4 ;  /* 0x0000002406047c25 */ /* 0x000fe2000f8e0004 */
[----:B------:R-:W-:-:S03]  /*7090*/  ISETP.GE.OR P1, PT, R9, UR4, P0 ;  /* 0x0000000409007c0c */ /* 0x000fc60008726670 */
[----:B------:R-:W-:Y:S01]  /*70a0*/  IMAD R6, R7, UR36, R0 ;  /* 0x0000002407067c24 */ /* 0x000fe2000f8e0200 */
[C---:B------:R-:W-:Y:S02]  /*70b0*/  IADD3 R7, R9.reuse, 0x8, RZ ;  /* 0x0000000809077810 */ /* 0x040fe40007ffe0ff */
[----:B------:R-:W-:Y:S02]  /*70c0*/  IADD3 R0, P2, R9, R4, RZ ;  /* 0x0000000409007210 */ /* 0x000fe40007f5e0ff */
[----:B------:R-:W-:Y:S01]  /*70d0*/  ISETP.GE.OR P0, PT, R7, UR4, P0 ;  /* 0x0000000407007c0c */ /* 0x000fe20008706670 */
[----:B------:R-:W-:Y:S01]  /*70e0*/  ULDC.64 UR4, c[0x0][0xb40] ;  /* 0x0002d00000047ab9 */ /* 0x000fe20000000a00 */
[----:B------:R-:W-:Y:S02]  /*70f0*/  IADD3.X R3, R3, R5, R6, P2, !PT ;  /* 0x0000000503037210 */ /* 0x000fe400017fe406 */
[----:B------:R-:W-:-:S04]  /*7100*/  LEA R4, P2, R0, UR4, 0x2 ;  /* 0x0000000400047c11 */ /* 0x000fc8000f8410ff */
[----:B------:R-:W-:-:S05]  /*7110*/  LEA.HI.X R5, R0, UR5, R3, 0x2, P2 ;  /* 0x0000000500057c11 */ /* 0x000fca00090f1403 */
[----:B------:R1:W-:Y:S04]  /*7120*/  @!P1 STG.E desc[UR48][R4.64], R157 ;  /* 0x0000009d04009986 */ /* 0x0003e8000c101930 */
[----:B------:R1:W-:Y:S02]  /*7130*/  @!P0 STG.E desc[UR48][R4.64+0x20], R156 ;  /* 0x0000209c04008986 */ /* 0x0003e4000c101930 */
.L_x_2706:
[----:B--2---:R-:W2:Y:S01]  /*7140*/  SHFL.IDX PT, R0, R185, RZ, 0x1f ;  /* 0x00001fffb9007589 */ /* 0x004ea200000e0000 */
[----:B------:R-:W-:Y:S02]  /*7150*/  ULDC UR4, c[0x0][0xc] ;  /* 0x0000030000047ab9 */ /* 0x000fe40000000800 */
[----:B------:R-:W-:Y:S01]  /*7160*/  UIADD3 UR45, UR4, UR45, URZ ;  /* 0x0000002d042d7290 */ /* 0x000fe2000fffe03f */
[----:B--2---:R-:W-:-:S13]  /*7170*/  ISETP.NE.AND P0, PT, R0, 0x7, PT ;  /* 0x000000070000780c */ /* 0x004fda0003f05270 */
[----:B------:R-:W-:Y:S05]  /*7180*/  @P0 BRA `(.L_x_2707) ;  /* 0x0000000000e80947 */ /* 0x000fea0003800000 */
[----:B------:R-:W-:Y:S01]  /*7190*/  BAR.SYNC.DEFER_BLOCKING 0x1, 0x120 ;  /* 0x0044800000007b1d */ /* 0x000fe20000010000 */
[----:B------:R-:W-:-:S05]  /*71a0*/  ELECT P0, URZ, PT ;  /* 0x00000000003f782f */ /* 0x000fca0003800000 */
[----:B------:R-:W-:Y:S08]  /*71b0*/  BSSY B0, `(.L_x_2707) ;  /* 0x0000037000007945 */ /* 0x000ff00003800000 */
[----:B------:R-:W-:Y:S05]  /*71c0*/  @!P0 BRA `(.L_x_2708) ;  /* 0x0000000000d48947 */ /* 0x000fea0003800000 */
[----:B------:R-:W-:Y:S01]  /*71d0*/  UIADD3 UR5, -UR43, URZ, URZ ;  /* 0x0000003f2b057290 */ /* 0x000fe2000fffe13f */
[----:B------:R-:W-:Y:S01]  /*71e0*/  ULDC UR10, c[0x0][0xda8] ;  /* 0x00036a00000a7ab9 */ /* 0x000fe20000000800 */
[----:B------:R-:W-:Y:S02]  /*71f0*/  UIADD3 UR35, -UR36, URZ, URZ ;  /* 0x0000003f24237290 */ /* 0x000fe4000fffe13f */
[----:B------:R-:W-:Y:S02]  /*7200*/  UIMAD UR5, UR10, UR5, UR42 ;  /* 0x000000050a0572a4 */ /* 0x000fe4000f8e022a */
[----:B------:R-:W-:Y:S01]  /*7210*/  UIADD3 UR4, UP0, UR52, 0x9f0, URZ ;  /* 0x000009f034047890 */ /* 0x000fe2000ff1e03f */
[----:B------:R-:W-:Y:S01]  /*7220*/  ULDC UR12, c[0x0][0xdb4] ;  /* 0x00036d00000c7ab9 */ /* 0x000fe20000000800 */
[----:B------:R-:W-:Y:S02]  /*7230*/  USHF.L.U32 UR34, UR5, 0x6, URZ ;  /* 0x0000000605227899 */ /* 0x000fe4000800063f */
[----:B------:R-:W-:-:S02]  /*7240*/  UIMAD UR35, UR12, UR35, UR43 ;  /* 0x000000230c2372a4 */ /* 0x000fc4000f8e022b */
[----:B------:R-:W-:Y:S02]  /*7250*/  UIADD3.X UR5, URZ, UR53, URZ, UP0, !UPT ;  /* 0x000000353f057290 */ /* 0x000fe400087fe43f */
[----:B------:R-:W-:Y:S02]  /*7260*/  UIADD3 UR6, UR46, 0x2000, URZ ;  /* 0x000020002e067890 */ /* 0x000fe4000fffe03f */
[----:B------:R-:W-:Y:S01]  /*7270*/  UIADD3 UR8, UR46, 0x4000, URZ ;  /* 0x000040002e087890 */ /* 0x000fe2000fffe03f */
[----:B------:R-:W-:Y:S01]  /*7280*/  UMOV UR33, URZ ;  /* 0x0000003f00217c82 */ /* 0x000fe20008000000 */
[----:B------:R-:W-:Y:S01]  /*7290*/  UMOV UR37, URZ ;  /* 0x0000003f00257c82 */ /* 0x000fe20008000000 */
[----:B------:R-:W-:Y:S01]  /*72a0*/  UMOV UR32, UR46 ;  /* 0x0000002e00207c82 */ /* 0x000fe20008000000 */
[----:B------:R-:W-:Y:S01]  /*72b0*/  UMOV UR7, 0x40 ;  /* 0x0000004000077882 */ /* 0x000fe20000000000 */
[----:B------:R-:W-:Y:S01]  /*72c0*/  UIADD3 UR10, UR46, 0x6000, URZ ;  /* 0x000060002e0a7890 */ /* 0x000fe2000fffe03f */
[----:B------:R2:W-:Y:S01]  /*72d0*/  UTMASTG.5D [UR32], [UR4] ;  /* 0x00000020040073b5 */ /* 0x0005e20008020000 */
[----:B------:R-:W-:Y:S01]  /*72e0*/  UMOV UR9, 0x80 ;  /* 0x0000008000097882 */ /* 0x000fe20000000000 */
[----:B------:R-:W-:Y:S01]  /*72f0*/  UIADD3 UR12, UR46, 0x8000, URZ ;  /* 0x000080002e0c7890 */ /* 0x000fe2000fffe03f */
[----:B------:R-:W-:Y:S01]  /*7300*/  UMOV UR11, 0xc0 ;  /* 0x000000c0000b7882 */ /* 0x000fe20000000000 */
[----:B------:R-:W-:Y:S01]  /*7310*/  UMOV UR13, 0x100 ;  /* 0x00000100000d7882 */ /* 0x000fe20000000000 */
[----:B--2---:R-:W-:Y:S01]  /*7320*/  UMOV UR32, UR6 ;  /* 0x0000000600207c82 */ /* 0x004fe20008000000 */
[----:B------:R-:W-:Y:S01]  /*7330*/  UMOV UR33, UR7 ;  /* 0x0000000700217c82 */ /* 0x000fe20008000000 */
[----:B------:R-:W-:Y:S01]  /*7340*/  UIADD3 UR6, UR46, 0xa000, URZ ;  /* 0x0000a0002e067890 */ /* 0x000fe2000fffe03f */
[----:B------:R2:W-:Y:S01]  /*7350*/  UTMASTG.5D [UR32], [UR4] ;  /* 0x00000020040073b5 */ /* 0x0005e20008020000 */
[----:B------:R-:W-:Y:S01]  /*7360*/  UMOV UR7, 0x140 ;  /* 0x0000014000077882 */ /* 0x000fe20000000000 */
[----:B--2---:R-:W-:Y:S01]  /*7370*/  UMOV UR32, UR8 ;  /* 0x0000000800207c82 */ /* 0x004fe20008000000 */
[----:B------:R-:W-:Y:S01]  /*7380*/  UMOV UR33, UR9 ;  /* 0x0000000900217c82 */ /* 0x000fe20008000000 */
[----:B------:R-:W-:Y:S01]  /*7390*/  UIADD3 UR8, UR46, 0xc000, URZ ;  /* 0x0000c0002e087890 */ /* 0x000fe2000fffe03f */
[----:B------:R2:W-:Y:S01]  /*73a0*/  UTMASTG.5D [UR32], [UR4] ;  /* 0x00000020040073b5 */ /* 0x0005e20008020000 */
[----:B------:R-:W-:Y:S01]  /*73b0*/  UIADD3 UR9, UR46, 0xe000, URZ ;  /* 0x0000e0002e097890 */ /* 0x000fe2000fffe03f */
[----:B--2---:R-:W-:Y:S01]  /*73c0*/  UMOV UR32, UR10 ;  /* 0x0000000a00207c82 */ /* 0x004fe20008000000 */
[----:B------:R-:W-:-:S02]  /*73d0*/  UMOV UR33, UR11 ;  /* 0x0000000b00217c82 */ /* 0x000fc40008000000 */
[----:B------:R2:W-:Y:S02]  /*73e0*/  UTMASTG.5D [UR32], [UR4] ;  /* 0x00000020040073b5 */ /* 0x0005e40008020000 */
[----:B--2---:R-:W-:Y:S01]  /*73f0*/  UMOV UR32, UR12 ;  /* 0x0000000c00207c82 */ /* 0x004fe20008000000 */
[----:B------:R-:W-:Y:S02]  /*7400*/  UMOV UR33, UR13 ;  /* 0x0000000d00217c82 */ /* 0x000fe40008000000 */
[----:B------:R2:W-:Y:S02]  /*7410*/  UTMASTG.5D [UR32], [UR4] ;  /* 0x00000020040073b5 */ /* 0x0005e40008020000 */
[----:B--2---:R-:W-:Y:S01]  /*7420*/  UMOV UR32, UR6 ;  /* 0x0000000600207c82 */ /* 0x004fe20008000000 */
[----:B------:R-:W-:Y:S01]  /*7430*/  UMOV UR33, UR7 ;  /* 0x0000000700217c82 */ /* 0x000fe20008000000 */
[----:B------:R-:W-:Y:S01]  /*7440*/  UMOV UR6, 0x180 ;  /* 0x0000018000067882 */ /* 0x000fe20000000000 */
[----:B------:R2:W-:Y:S02]  /*7450*/  UTMASTG.5D [UR32], [UR4] ;  /* 0x00000020040073b5 */ /* 0x0005e40008020000 */
[----:B--2---:R-:W-:Y:S01]  /*7460*/  UMOV UR32, UR8 ;  /* 0x0000000800207c82 */ /* 0x004fe20008000000 */
[----:B------:R-:W-:Y:S01]  /*7470*/  UMOV UR33, UR6 ;  /* 0x0000000600217c82 */ /* 0x000fe20008000000 */
[----:B------:R-:W-:Y:S01]  /*7480*/  UMOV UR6, 0x1c0 ;  /* 0x000001c000067882 */ /* 0x000fe20000000000 */
        /* <DEDUP_REMOVED lines=9> */
.L_x_2708:
[----:B------:R-:W-:Y:S05]  /*7520*/  BSYNC B0 ;  /* 0x0000000000007941 */ /* 0x000fea0003800000 */
.L_x_2707:
[----:B------:R-:W2:Y:S02]  /*7530*/  LDC R0, c[0x0][0xda4] ;  /* 0x00036900ff007b82 */ /* 0x000ea40000000800 */
[----:B--2---:R-:W-:-:S13]  /*7540*/  ISETP.LE.AND P0, PT, R0, UR45, PT ;  /* 0x0000002d00007c0c */ /* 0x004fda000bf03270 */
[----:B------:R-:W-:Y:S05]  /*7550*/  @!P0 BRA `(.L_x_2709) ;  /* 0xffffff9800488947 */ /* 0x000fea000383ffff */
[----:B------:R-:W-:Y:S05]  /*7560*/  EXIT ;  /* 0x000000000000794d */ /* 0x000fea0003800000 */
.L_x_2674:
[----:B------:R-:W-:-:S08]  /*7570*/  NOP ;  /* 0x0000000000007918 */ /* 0x000fd00000000000 */
[----:B------:R-:W1:-:S00]  /*7580*/  USETMAXREG.DEALLOC.CTAPOOL 0x18 ;  /* 0x00000018000079c8 */ /* 0x000e4000080e0500 */
[----:B-1----:R-:W-:-:S06]  /*7590*/  LOP3.LUT R0, R0, 0x3, RZ, 0xc0, !PT ;  /* 0x0000000300007812 */ /* 0x002fcc00078ec0ff */
[----:B------:R-:W1:Y:S02]  /*75a0*/  SHFL.IDX PT, R0, R0, RZ, 0x1f ;  /* 0x00001fff00007589 */ /* 0x000e6400000e0000 */
[----:B-1----:R-:W-:-:S13]  /*75b0*/  ISETP.NE.AND P0, PT, R0, RZ, PT ;  /* 0x000000ff0000720c */ /* 0x002fda0003f05270 */
[----:B------:R-:W-:Y:S05]  /*75c0*/  @P0 EXIT ;  /* 0x000000000000094d */ /* 0x000fea0003800000 */
[----:B------:R-:W1:Y:S01]  /*75d0*/  S2UR UR4, SR_CTAID.X ;  /* 0x00000000000479c3 */ /* 0x000e620000002500 */
[----:B------:R-:W-:Y:S01]  /*75e0*/  MOV R16, RZ ;  /* 0x000000ff00107202 */ /* 0x000fe20000000f00 */
[----:B------:R-:W-:Y:S01]  /*75f0*/  IMAD.MOV.U32 R2, RZ, RZ, 0x1 ;  /* 0x00000001ff027424 */ /* 0x000fe200078e00ff */
[----:B------:R-:W-:-:S05]  /*7600*/  MOV R17, 0x1 ;  /* 0x0000000100117802 */ /* 0x000fca0000000f00 */
[----:B------:R-:W1:Y:S02]  /*7610*/  LDC R0, c[0x0][0xda4] ;  /* 0x00036900ff007b82 */ /* 0x000e640000000800 */
[----:B-1----:R-:W-:-:S13]  /*7620*/  ISETP.LE.AND P0, PT, R0, UR4, PT ;  /* 0x0000000400007c0c */ /* 0x002fda000bf03270 */
[----:B------:R-:W-:Y:S05]  /*7630*/  @P0 BRA `(.L_x_2710) ;  /* 0x0000002c005c0947 */ /* 0x000fea0003800000 */
[----:B------:R-:W-:Y:S01]  /*7640*/  MOV R0, UR4 ;  /* 0x0000000400007c02 */ /* 0x000fe20008000f00 */
[----:B------:R-:W-:Y:S01]  /*7650*/  IMAD.MOV.U32 R16, RZ, RZ, RZ ;  /* 0x000000ffff107224 */ /* 0x000fe200078e00ff */
[----:B------:R-:W-:Y:S01]  /*7660*/  MOV R17, 0x1 ;  /* 0x0000000100117802 */ /* 0x000fe20000000f00 */
[----:B------:R-:W-:Y:S01]  /*7670*/  ULDC.64 UR40, c[0x0][0x198] ;  /* 0x0000660000287ab9 */ /* 0x000fe20000000a00 */
[----:B------:R-:W-:Y:S01]  /*7680*/  ULDC UR36, c[0x0][0xc] ;  /* 0x0000030000247ab9 */ /* 0x000fe20000000800 */
[----:B------:R1:W-:Y:S04]  /*7690*/  STL [R1+0xc], R0 ;  /* 0x00000c0001007387 */ /* 0x0003e80000100800 */
[----:B------:R1:W-:Y:S02]  /*76a0*/  STL [R1+0x18], RZ ;  /* 0x000018ff01007387 */ /* 0x0003e40000100800 */
.L_x_2752:
[----:B------:R-:W2:Y:S01]  /*76b0*/  LDL R4, [R1+0xc] ;  /* 0x00000c0001047983 */ /* 0x000ea20000100800 */
[----:B-1----:R-:W1:Y:S01]  /*76c0*/  LDC R0, c[0x0][0xda8] ;  /* 0x00036a00ff007b82 */ /* 0x002e620000000800 */
        /* <DEDUP_REMOVED lines=14> */
[----:B------:R-:W1:Y:S01]  /*77b0*/  S2R R5, SR_CgaCtaId ;  /* 0x0000000000057919 */ /* 0x000e620000008800 */
[----:B------:R-:W2:Y:S01]  /*77c0*/  LDC R0, c[0x0][0x2e0] ;  /* 0x0000b800ff007b82 */ /* 0x000ea20000000800 */
[----:B------:R-:W-:Y:S01]  /*77d0*/  MOV R18, R4 ;  /* 0x0000000400127202 */ /* 0x000fe20000000f00 */
[----:B---3--:R-:W-:Y:S01]  /*77e0*/  @P1 IMAD.HI.U32 R2, R4, R2, RZ ;  /* 0x0000000204021227 */ /* 0x008fe200078e00ff */
[----:B------:R3:W-:Y:S04]  /*77f0*/  STL [R1+0x4], R4 ;  /* 0x0000040401007387 */ /* 0x0007e80000100800 */
[----:B------:R-:W-:-:S02]  /*7800*/  @P1 SHF.R.U32.HI R18, RZ, R3, R2 ;  /* 0x00000003ff121219 */ /* 0x000fc40000011602 */
[----:B------:R-:W-:Y:S01]  /*7810*/  MOV R2, 0x400 ;  /* 0x0000040000027802 */ /* 0x000fe20000000f00 */
[----:B--2---:R-:W-:-:S03]  /*7820*/  IMAD R6, R0, UR4, RZ ;  /* 0x0000000400067c24 */ /* 0x004fc6000f8e02ff */
[----:B-1----:R-:W-:-:S05]  /*7830*/  LEA R7, R5, R2, 0x18 ;  /* 0x0000000205077211 */ /* 0x002fca00078ec0ff */
[----:B------:R-:W-:Y:S01]  /*7840*/  VIADD R0, R7, 0x22400 ;  /* 0x0002240007007836 */ /* 0x000fe20000000000 */
[----:B------:R3:W-:Y:S04]  /*7850*/  STL [R1], R7 ;  /* 0x0000000701007387 */ /* 0x0007e80000100800 */
[----:B------:R-:W-:Y:S01]  /*7860*/  LOP3.LUT P0, RZ, R0, 0x3ff, RZ, 0xc0, !PT ;  /* 0x000003ff00ff7812 */ /* 0x000fe2000780c0ff */
[----:B------:R3:W-:Y:S01]  /*7870*/  STL [R1+0x14], R6 ;  /* 0x0000140601007387 */ /* 0x0007e20000100800 */
[----:B------:R-:W-:-:S04]  /*7880*/  IADD3 R0, R6, 0x3f, RZ ;  /* 0x0000003f06007810 */ /* 0x000fc80007ffe0ff */
[----:B------:R-:W-:-:S04]  /*7890*/  SHF.R.S32.HI R3, RZ, 0x1f, R0 ;  /* 0x0000001fff037819 */ /* 0x000fc80000011400 */
[----:B------:R-:W-:Y:S02]  /*78a0*/  LEA.HI R3, R3, R0, RZ, 0x6 ;  /* 0x0000000003037211 */ /* 0x000fe400078f30ff */
[----:B------:R-:W-:-:S05]  /*78b0*/  IADD3 R0, -R18, RZ, RZ ;  /* 0x000000ff12007210 */ /* 0x000fca0007ffe1ff */
[----:B------:R-:W-:Y:S01]  /*78c0*/  IMAD R19, R19, R0, R4 ;  /* 0x0000000013137224 */ /* 0x000fe200078e0204 */
[----:B------:R-:W-:-:S05]  /*78d0*/  SHF.R.S32.HI R0, RZ, 0x6, R3 ;  /* 0x00000006ff007819 */ /* 0x000fca0000011403 */
[----:B------:R3:W-:Y:S01]  /*78e0*/  STL [R1+0x8], R0 ;  /* 0x0000080001007387 */ /* 0x0007e20000100800 */
[----:B------:R-:W-:Y:S05]  /*78f0*/  @!P0 BRA `(.L_x_2711) ;  /* 0x0000000000408947 */ /* 0x000fea0003800000 */
[----:B------:R-:W-:Y:S01]  /*7900*/  MOV R2, 0x0 ;  /* 0x0000000000027802 */ /* 0x000fe20000000f00 */
[----:B------:R-:W-:Y:S01]  /*7910*/  ULDC.64 UR6, c[0x4][0x108] ;  /* 0x0100420000067ab9 */ /* 0x000fe20000000a00 */
[----:B------:R-:W-:Y:S01]  /*7920*/  ULDC.64 UR8, c[0x4][0x110] ;  /* 0x0100440000087ab9 */ /* 0x000fe20000000a00 */
[----:B------:R-:W-:Y:S01]  /*7930*/  ULDC.64 UR4, c[0x4][0x38] ;  /* 0x01000e0000047ab9 */ /* 0x000fe20000000a00 */
[----:B---3--:R-:W-:Y:S01]  /*7940*/  IMAD.U32 R4, RZ, RZ, UR6 ;  /* 0x00000006ff047e24 */ /* 0x008fe2000f8e00ff */
[----:B------:R-:W-:Y:S01]  /*7950*/  MOV R5, UR7 ;  /* 0x0000000700057c02 */ /* 0x000fe20008000f00 */
[----:B------:R-:W1:Y:S01]  /*7960*/  LDC.64 R2, c[0x4][R2] ;  /* 0x0100000002027b82 */ /* 0x000e620000000a00 */
[----:B------:R-:W-:Y:S01]  /*7970*/  MOV R6, UR8 ;  /* 0x0000000800067c02 */ /* 0x000fe20008000f00 */
[----:B------:R-:W-:Y:S01]  /*7980*/  IMAD.U32 R7, RZ, RZ, UR9 ;  /* 0x00000009ff077e24 */ /* 0x000fe2000f8e00ff */
[----:B------:R-:W-:Y:S01]  /*7990*/  MOV R10, UR4 ;  /* 0x00000004000a7c02 */ /* 0x000fe20008000f00 */
[----:B------:R-:W-:Y:S01]  /*79a0*/  IMAD.MOV.U32 R8, RZ, RZ, 0x70 ;  /* 0x00000070ff087424 */ /* 0x000fe200078e00ff */
[----:B------:R-:W-:-:S02]  /*79b0*/  MOV R11, UR5 ;  /* 0x00000005000b7c02 */ /* 0x000fc40008000f00 */
[----:B------:R-:W-:Y:S02]  /*79c0*/  MOV R12, 0x1 ;  /* 0x00000001000c7802 */ /* 0x000fe40000000f00 */
[----:B------:R-:W-:-:S07]  /*79d0*/  MOV R13, RZ ;  /* 0x000000ff000d7202 */ /* 0x000fce0000000f00 */
[----:B------:R-:W-:-:S07]  /*79e0*/  LEPC R20, `(.L_x_2711) ;  /* 0x000000001014794e */ /* 0x000fce0000000000 */
[----:B-1----:R-:W-:Y:S05]  /*79f0*/  CALL.ABS.NOINC R2 ;  /* 0x0000000002007343 */ /* 0x002fea0003c00000 */
.L_x_2711:
[----:B------:R-:W3:Y:S02]  /*7a00*/  LDL R2, [R1] ;  /* 0x0000000001027983 */ /* 0x000ee40000100800 */
[----:B---3--:R-:W-:-:S05]  /*7a10*/  VIADD R0, R2, 0x400 ;  /* 0x0000040002007836 */ /* 0x008fca0000000000 */
[----:B------:R-:W-:-:S13]  /*7a20*/  LOP3.LUT P0, RZ, R0, 0x3ff, RZ, 0xc0, !PT ;  /* 0x000003ff00ff7812 */ /* 0x000fda000780c0ff */
[----:B------:R-:W-:Y:S05]  /*7a30*/  @!P0 BRA `(.L_x_2712) ;  /* 0x0000000000808947 */ /* 0x000fea0003800000 */
[----:B------:R-:W-:Y:S01]  /*7a40*/  MOV R0, 0x0 ;  /* 0x0000000000007802 */ /* 0x000fe20000000f00 */
[----:B------:R-:W-:Y:S01]  /*7a50*/  ULDC.64 UR6, c[0x4][0x108] ;  /* 0x0100420000067ab9 */ /* 0x000fe20000000a00 */
[----:B------:R-:W-:Y:S01]  /*7a60*/  ULDC.64 UR8, c[0x4][0x110] ;  /* 0x0100440000087ab9 */ /* 0x000fe20000000a00 */
[----:B------:R-:W-:Y:S01]  /*7a70*/  ULDC.64 UR4, c[0x4][0x40] ;  /* 0x0100100000047ab9 */ /* 0x000fe20000000a00 */
[----:B------:R1:W2:Y:S01]  /*7a80*/  LDC.64 R2, c[0x4][R0] ;  /* 0x0100000000027b82 */ /* 0x0002a20000000a00 */
[----:B------:R-:W-:Y:S01]  /*7a90*/  MOV R4, UR6 ;  /* 0x0000000600047c02 */ /* 0x000fe20008000f00 */
[----:B------:R-:W-:Y:S01]  /*7aa0*/  IMAD.U32 R6, RZ, RZ, UR8 ;  /* 0x00000008ff067e24 */ /* 0x000fe2000f8e00ff */
[----:B------:R-:W-:Y:S01]  /*7ab0*/  MOV R5, UR7 ;  /* 0x0000000700057c02 */ /* 0x000fe20008000f00 */
[----:B------:R-:W-:Y:S01]  /*7ac0*/  IMAD.U32 R11, RZ, RZ, UR5 ;  /* 0x00000005ff0b7e24 */ /* 0x000fe2000f8e00ff */
[----:B------:R-:W-:Y:S01]  /*7ad0*/  MOV R7, UR9 ;  /* 0x0000000900077c02 */ /* 0x000fe20008000f00 */
[----:B------:R-:W-:Y:S01]  /*7ae0*/  IMAD.MOV.U32 R13, RZ, RZ, RZ ;  /* 0x000000ffff0d7224 */ /* 0x000fe200078e00ff */
[----:B------:R-:W-:-:S02]  /*7af0*/  MOV R10, UR4 ;  /* 0x00000004000a7c02 */ /* 0x000fc40008000f00 */
[----:B------:R-:W-:Y:S02]  /*7b00*/  MOV R8, 0x70 ;  /* 0x0000007000087802 */ /* 0x000fe40000000f00 */
[----:B-1----:R-:W-:-:S07]  /*7b10*/  MOV R12, 0x1 ;  /* 0x00000001000c7802 */ /* 0x002fce0000000f00 */
[----:B------:R-:W-:-:S07]  /*7b20*/  LEPC R20, `(.L_x_2713) ;  /* 0x000000001014794e */ /* 0x000fce0000000000 */
[----:B--2---:R-:W-:Y:S05]  /*7b30*/  CALL.ABS.NOINC R2 ;  /* 0x0000000002007343 */ /* 0x004fea0003c00000 */
.L_x_2713:
[----:B------:R-:W-:Y:S01]  /*7b40*/  MOV R2, 0x0 ;  /* 0x0000000000027802 */ /* 0x000fe20000000f00 */
[----:B------:R-:W-:Y:S01]  /*7b50*/  ULDC.64 UR6, c[0x4][0x108] ;  /* 0x0100420000067ab9 */ /* 0x000fe20000000a00 */
[----:B------:R-:W-:Y:S01]  /*7b60*/  ULDC.64 UR8, c[0x4][0x110] ;  /* 0x0100440000087ab9 */ /* 0x000fe20000000a00 */
[----:B------:R-:W-:Y:S01]  /*7b70*/  ULDC.64 UR4, c[0x4][0x48] ;  /* 0x0100120000047ab9 */ /* 0x000fe20000000a00 */
[----:B------:R-:W-:Y:S01]  /*7b80*/  MOV R4, UR6 ;  /* 0x0000000600047c02 */ /* 0x000fe20008000f00 */
[----:B------:R-:W-:Y:S01]  /*7b90*/  IMAD.U32 R6, RZ, RZ, UR8 ;  /* 0x00000008ff067e24 */ /* 0x000fe2000f8e00ff */
[----:B------:R-:W1:Y:S01]  /*7ba0*/  LDC.64 R2, c[0x4][R2] ;  /* 0x0100000002027b82 */ /* 0x000e620000000a00 */
[----:B------:R-:W-:Y:S01]  /*7bb0*/  MOV R5, UR7 ;  /* 0x0000000700057c02 */ /* 0x000fe20008000f00 */
[----:B------:R-:W-:Y:S01]  /*7bc0*/  IMAD.U32 R11, RZ, RZ, UR5 ;  /* 0x00000005ff0b7e24 */ /* 0x000fe2000f8e00ff */
[----:B------:R-:W-:Y:S01]  /*7bd0*/  MOV R7, UR9 ;  /* 0x0000000900077c02 */ /* 0x000fe20008000f00 */
[----:B------:R-:W-:Y:S01]  /*7be0*/  IMAD.MOV.U32 R13, RZ, RZ, RZ ;  /* 0x000000ffff0d7224 */ /* 0x000fe200078e00ff */
[----:B------:R-:W-:-:S02]  /*7bf0*/  MOV R10, UR4 ;  /* 0x00000004000a7c02 */ /* 0x000fc40008000f00 */
[----:B------:R-:W-:Y:S02]  /*7c00*/  MOV R8, 0x70 ;  /* 0x0000007000087802 */ /* 0x000fe40000000f00 */
[----:B------:R-:W-:-:S07]  /*7c10*/  MOV R12, 0x1 ;  /* 0x00000001000c7802 */ /* 0x000fce0000000f00 */
[----:B------:R-:W-:-:S07]  /*7c20*/  LEPC R20, `(.L_x_2712) ;  /* 0x000000001014794e */ /* 0x000fce0000000000 */
[----:B-1----:R-:W-:Y:S05]  /*7c30*/  CALL.ABS.NOINC R2 ;  /* 0x0000000002007343 */ /* 0x002fea0003c00000 */
.L_x_2712:
[----:B------:R-:W2:Y:S01]  /*7c40*/  LDL.LU R5, [R1+0x4] ;  /* 0x0000040001057983 */ /* 0x000ea20000300800 */
[----:B------:R-:W1:Y:S01]  /*7c50*/  LDC R0, c[0x0][0x428] ;  /* 0x00010a00ff007b82 */ /* 0x000e620000000800 */
[----:B------:R-:W-:Y:S02]  /*7c60*/  ULDC.64 UR4, c[0x0][0x9f8] ;  /* 0x00027e0000047ab9 */ /* 0x000fe40000000a00 */
[----:B------:R-:W3:Y:S01]  /*7c70*/  LDL R4, [R1+0xc] ;  /* 0x00000c0001047983 */ /* 0x000ee20000100800 */
[----:B------:R-:W-:Y:S01]  /*7c80*/  ISETP.NE.U32.AND P0, PT, RZ, UR4, PT ;  /* 0x00000004ff007c0c */ /* 0x000fe2000bf05070 */
[----:B------:R-:W-:Y:S01]  /*7c90*/  ULDC UR4, c[0x0][0xda8] ;  /* 0x00036a0000047ab9 */ /* 0x000fe20000000800 */
[----:B------:R-:W-:Y:S01]  /*7ca0*/  MOV R6, R18 ;  /* 0x0000001200067202 */ /* 0x000fe20000000f00 */
[----:B------:R-:W4:Y:S01]  /*7cb0*/  S2R R7, SR_TID.X ;  /* 0x0000000000077919 */ /* 0x000f220000002100 */
[----:B------:R-:W-:Y:S02]  /*7cc0*/  ISETP.NE.AND.EX P0, PT, RZ, UR5, PT, P0 ;  /* 0x00000005ff007c0c */ /* 0x000fe4000bf05300 */
[----:B-1----:R-:W-:-:S02]  /*7cd0*/  ISETP.NE.AND P1, PT, R0, 0x1, PT ;  /* 0x000000010000780c */ /* 0x002fc40003f25270 */
[----:B------:R-:W-:-:S11]  /*7ce0*/  MOV R0, R19 ;  /* 0x0000001300007202 */ /* 0x000fd60000000f00 */
[----:B------:R-:W1:Y:S01]  /*7cf0*/  @P1 LDC R2, c[0x0][0x42c] ;  /* 0x00010b00ff021b82 */ /* 0x000e620000000800 */
[----:B----4-:R-:W-:-:S07]  /*7d00*/  LOP3.LUT R7, R7, 0x1f, RZ, 0xc0, !PT ;  /* 0x0000001f07077812 */ /* 0x010fce00078ec0ff */
[----:B------:R-:W4:Y:S01]  /*7d10*/  @P1 LDC R3, c[0x0][0x430] ;  /* 0x00010c00ff031b82 */ /* 0x000f220000000800 */
[----:B-1----:R-:W-:-:S05]  /*7d20*/  @P1 IMAD.HI.U32 R2, R19, R2, RZ ;  /* 0x0000000213021227 */ /* 0x002fca00078e00ff */
[----:B----4-:R-:W-:Y:S02]  /*7d30*/  @P1 SHF.R.U32.HI R0, RZ, R3, R2 ;  /* 0x00000003ff001219 */ /* 0x010fe40000011602 */
[----:B------:R-:W1:Y:S01]  /*7d40*/  @P0 LDC.64 R2, c[0x0][0x9f8] ;  /* 0x00027e00ff020b82 */ /* 0x000e620000000a00 */
[----:B------:R-:W-:-:S04]  /*7d50*/  ISETP.NE.AND P1, PT, R7, RZ, PT ;  /* 0x000000ff0700720c */ /* 0x000fc80003f25270 */
[----:B------:R-:W-:-:S09]  /*7d60*/  PLOP3.LUT P2, PT, P1, PT, PT, 0x8, 0x0 ;  /* 0x000000000000781c */ /* 0x000fd20000f4e170 */
[----:B------:R-:W-:-:S05]  /*7d70*/  VOTEU.ALL UP1, P1 ;  /* 0x00000000003f7886 */ /* 0x000fca0000820000 */
[----:B------:R-:W-:Y:S01]  /*7d80*/  @!UP1 UIADD3 UR8, UP0, UR40, 0x270, URZ ;  /* 0x0000027028089890 */ /* 0x000fe2000ff1e03f */
[----:B-1----:R-:W-:-:S03]  /*7d90*/  @P0 IMAD.WIDE R2, R18, 0x4, R2 ;  /* 0x0000000412020825 */ /* 0x002fc600078e0202 */
[----:B------:R-:W-:Y:S02]  /*7da0*/  @!UP1 UIADD3.X UR9, URZ, UR41, URZ, UP0, !UPT ;  /* 0x000000293f099290 */ /* 0x000fe400087fe43f */
[----:B------:R1:W5:Y:S01]  /*7db0*/  @P0 LDG.E R6, desc[UR48][R2.64] ;  /* 0x0000003002060981 */ /* 0x000362000c1e1900 */
[----:B------:R-:W-:Y:S01]  /*7dc0*/  PLOP3.LUT P0, PT, PT, PT, PT, 0x80, 0x0 ;  /* 0x000000000000781c */ /* 0x000fe20003f0f070 */
[----:B------:R-:W-:Y:S01]  /*7dd0*/  VOTEU.ALL UP0, P1 ;  /* 0x00000000003f7886 */ /* 0x000fe20000800000 */
[----:B--2---:R-:W-:-:S04]  /*7de0*/  IMAD.MOV R8, RZ, RZ, -R5 ;  /* 0x000000ffff087224 */ /* 0x004fc800078e0a05 */
[----:B---3--:R-:W-:-:S05]  /*7df0*/  IMAD R8, R8, UR4, R4 ;  /* 0x0000000408087c24 */ /* 0x008fca000f8e0204 */
[----:B-1----:R-:W-:-:S07]  /*7e00*/  SHF.L.U32 R8, R8, 0x6, RZ ;  /* 0x0000000608087819 */ /* 0x002fce00000006ff */
.L_x_2714:
[----:B------:R-:W-:Y:S02]  /*7e10*/  PLOP3.LUT P0, PT, P0, P2, PT, 0xa2, 0x0 ;  /* 0x000000000000781c */ /* 0x000fe40000705472 */
[----:B------:R-:W-:Y:S01]  /*7e20*/  @P2 R2UR P0, UR7, R18 ;  /* 0x00000000120722ca */ /* 0x000fe20000000000 */
[----:B------:R-:W-:-:S07]  /*7e30*/  UMOV UR4, URZ ;  /* 0x0000003f00047c82 */ /* 0x000fce0008000000 */
[----:B------:R-:W-:Y:S02]  /*7e40*/  PLOP3.LUT P0, PT, P0, P2, PT, 0xa2, 0x0 ;  /* 0x000000000000781c */ /* 0x000fe40000705472 */
[----:B------:R-:W-:-:S08]  /*7e50*/  @P2 R2UR.OR P0, UR6, R19 ;  /* 0x00000000130622ca */ /* 0x000fd00000100000 */
[----:B------:R-:W-:Y:S02]  /*7e60*/  PLOP3.LUT P0, PT, P0, P2, PT, 0xa2, 0x0 ;  /* 0x000000000000781c */ /* 0x000fe40000705472 */
[----:B------:R-:W-:-:S08]  /*7e70*/  @P2 R2UR.OR P0, UR5, R8 ;  /* 0x00000000080522ca */ /* 0x000fd00000100000 */
[----:B------:R-:W-:Y:S02]  /*7e80*/  @P2 PLOP3.LUT P2, PT, P0, PT, PT, 0x80, 0x0 ;  /* 0x000000000000281c */ /* 0x000fe4000074f070 */
[----:B------:R-:W-:-:S03]  /*7e90*/  PLOP3.LUT P0, PT, PT, PT, PT, 0x80, 0x0 ;  /* 0x000000000000781c */ /* 0x000fc60003f0f070 */
        /* <DEDUP_REMOVED lines=8> */
.L_x_2769:
[----:B------:R-:W2:Y:S01]  /*7f20*/  LDL R5, [R1+0x8] ;  /* 0x0000080001057983 */ /* 0x000ea20000100800 */
[----:B------:R-:W-:Y:S01]  /*7f30*/  UMOV UR4, 0xffffffff ;  /* 0xffffffff00047882 */ /* 0x000fe20000000000 */
[----:B------:R-:W-:Y:S02]  /*7f40*/  SHF.R.S32.HI R7, RZ, 0x1f, R6 ;  /* 0x0000001fff077819 */ /* 0x000fe40000011406 */
[----:B--2---:R-:W-:Y:S01]  /*7f50*/  IADD3 R9, R5, -0x1, RZ ;  /* 0xffffffff05097810 */ /* 0x004fe20007ffe0ff */
[----:B------:R-:W-:Y:S06]  /*7f60*/  BRA.DIV UR4, `(.L_x_2716) ;  /* 0x0000002a04b47947 */ /* 0x000fec000b800000 */
[----:B------:R-:W-:-:S13]  /*7f70*/  ELECT P6, URZ, PT ;  /* 0x00000000003f782f */ /* 0x000fda00038c0000 */
.L_x_2772:
[----:B------:R-:W-:Y:S05]  /*7f80*/  @!P6 BRA `(.L_x_2717) ;  /* 0x0000000000ece947 */ /* 0x000fea0003800000 */
[----:B------:R1:W-:Y:S01]  /*7f90*/  STL [R1+0x10], R9 ;  /* 0x0000100901007387 */ /* 0x0003e20000100800 */
[----:B------:R-:W-:Y:S01]  /*7fa0*/  IMAD.MOV.U32 R4, RZ, RZ, R6 ;  /* 0x000000ffff047224 */ /* 0x000fe200078e0006 */
[----:B------:R-:W-:Y:S06]  /*7fb0*/  @!P0 BRA `(.L_x_2718) ;  /* 0x0000000000488947 */ /* 0x000fec0003800000 */
[----:B------:R-:W2:Y:S01]  /*7fc0*/  LDC R11, c[0x0][0x41c] ;  /* 0x00010700ff0b7b82 */ /* 0x000ea20000000800 */
[----:B------:R-:W-:Y:S01]  /*7fd0*/  ULDC.64 UR4, c[0x0][0x408] ;  /* 0x0001020000047ab9 */ /* 0x000fe20000000a00 */
[----:B--2---:R-:W-:-:S13]  /*7fe0*/  ISETP.NE.AND P1, PT, R11, 0x1, PT ;  /* 0x000000010b00780c */ /* 0x004fda0003f25270 */
[----:B------:R-:W2:Y:S02]  /*7ff0*/  @P1 LDC.64 R4, c[0x0][0x420] ;  /* 0x00010800ff041b82 */ /* 0x000ea40000000a00 */
[----:B--2---:R-:W-:Y:S01]  /*8000*/  @P1 IMAD.HI.U32 R10, R9, R4, RZ ;  /* 0x00000004090a1227 */ /* 0x004fe200078e00ff */
[----:B------:R-:W-:-:S04]  /*8010*/  MOV R4, R9 ;  /* 0x0000000900047202 */ /* 0x000fc80000000f00 */
[----:B------:R-:W-:Y:S01]  /*8020*/  @P1 SHF.R.U32.HI R4, RZ, R5, R10 ;  /* 0x00000005ff041219 */ /* 0x000fe2000001160a */
[----:B------:R-:W-:-:S03]  /*8030*/  IMAD R10, R7, UR4, RZ ;  /* 0x00000004070a7c24 */ /* 0x000fc6000f8e02ff */
[----:B------:R-:W-:Y:S01]  /*8040*/  IADD3 R5, -R4, RZ, RZ ;  /* 0x000000ff04057210 */ /* 0x000fe20007ffe1ff */
[----:B------:R-:W-:-:S04]  /*8050*/  IMAD R10, R6, UR5, R10 ;  /* 0x00000005060a7c24 */ /* 0x000fc8000f8e020a */
[----:B------:R-:W-:-:S05]  /*8060*/  IMAD R5, R11, R5, R9 ;  /* 0x000000050b057224 */ /* 0x000fca00078e0209 */
[----:B------:R2:W-:Y:S02]  /*8070*/  STL [R1+0x10], R5 ;  /* 0x0000100501007387 */ /* 0x0005e40000100800 */
[----:B--2---:R-:W-:-:S03]  /*8080*/  SHF.R.S32.HI R5, RZ, 0x1f, R4 ;  /* 0x0000001fff057819 */ /* 0x004fc60000011404 */
[----:B------:R-:W-:-:S04]  /*8090*/  IMAD.WIDE.U32 R4, R6, UR4, R4 ;  /* 0x0000000406047c25 */ /* 0x000fc8000f8e0004 */
[----:B------:R-:W-:Y:S01]  /*80a0*/  IMAD.IADD R5, R5, 0x1, R10 ;  /* 0x0000000105057824 */ /* 0x000fe200078e020a */
[----:B------:R-:W-:-:S04]  /*80b0*/  LEA R10, P1, R4, R2, 0x2 ;  /* 0x00000002040a7211 */ /* 0x000fc800078210ff */
[----:B------:R-:W-:-:S05]  /*80c0*/  LEA.HI.X R11, R4, R3, R5, 0x2, P1 ;  /* 0x00000003040b7211 */ /* 0x000fca00008f1405 */
[----:B------:R2:W5:Y:S04]  /*80d0*/  LDG.E R4, desc[UR48][R10.64] ;  /* 0x000000300a047981 */ /* 0x000568000c1e1900 */
.L_x_2718:
[----:B--2---:R-:W2:Y:S01]  /*80e0*/  S2R R10, SR_CgaCtaId ;  /* 0x00000000000a7919 */ /* 0x004ea20000008800 */
[----:B------:R-:W-:-:S04]  /*80f0*/  MOV R5, 0x400 ;  /* 0x0000040000057802 */ /* 0x000fc80000000f00 */
[----:B--2---:R-:W-:Y:S02]  /*8100*/  LEA R5, R10, R5, 0x18 ;  /* 0x000000050a057211 */ /* 0x004fe400078ec0ff */
[----:B------:R-:W-:Y:S02]  /*8110*/  SHF.L.U32 R10, R17, 0x1f, RZ ;  /* 0x0000001f110a7819 */ /* 0x000fe400000006ff */
[----:B------:R-:W-:-:S04]  /*8120*/  LEA R5, R16, R5, 0x3 ;  /* 0x0000000510057211 */ /* 0x000fc800078e18ff */
[----:B------:R-:W2:Y:S02]  /*8130*/  SYNCS.PHASECHK.TRANS64.TRYWAIT P1, [R5+URZ+0x28c40], R10 ;  /* 0x028c400a050075a7 */ /* 0x000ea4000802017f */
[----:B--2---:R-:W-:Y:S05]  /*8140*/  @!P1 BRA `(.L_x_2719) ;  /* 0x00000028005c9947 */ /* 0x004fea0003800000 */
.L_x_2773:
[----:B------:R-:W3:Y:S02]  /*8150*/  S2R R11, SR_TID.X ;  /* 0x00000000000b7919 */ /* 0x000ee40000002100 */
[----:B---3--:R-:W-:-:S04]  /*8160*/  LOP3.LUT R11, R11, 0x7f, RZ, 0xc0, !PT ;  /* 0x0000007f0b0b7812 */ /* 0x008fc800078ec0ff */
[----:B------:R-:W-:-:S13]  /*8170*/  ISETP.NE.AND P1, PT, R11, RZ, PT ;  /* 0x000000ff0b00720c */ /* 0x000fda0003f25270 */
[----:B------:R-:W-:Y:S05]  /*8180*/  @P1 BRA `(.L_x_2720) ;  /* 0x00000000001c1947 */ /* 0x000fea0003800000 */
[----:B------:R-:W3:Y:S01]  /*8190*/  S2R R11, SR_TID.X ;  /* 0x00000000000b7919 */ /* 0x000ee20000002100 */
[----:B--2---:R-:W-:-:S04]  /*81a0*/  MOV R10, 0x2000 ;  /* 0x00002000000a7802 */ /* 0x004fc80000000f00 */
[----:B------:R4:W-:Y:S01]  /*81b0*/  SYNCS.ARRIVE.TRANS64 RZ, [R5+URZ+0x28c30], R10 ;  /* 0x028c300a05ff79a7 */ /* 0x0009e2000800003f */
[----:B---3--:R-:W-:-:S04]  /*81c0*/  LOP3.LUT R11, R11, 0x1f, RZ, 0xc0, !PT ;  /* 0x0000001f0b0b7812 */ /* 0x008fc800078ec0ff */
[----:B------:R-:W-:-:S13]  /*81d0*/  ISETP.NE.AND P1, PT, R11, RZ, PT ;  /* 0x000000ff0b00720c */ /* 0x000fda0003f25270 */
[----:B----4-:R-:W-:Y:S05]  /*81e0*/  @!P1 BRA `(.L_x_2720) ;  /* 0x0000000000049947 */ /* 0x010fea0003800000 */
[----:B------:R-:W-:Y:S01]  /*81f0*/  BPT.TRAP 0x1 ;  /* 0x000000040000795c */ /* 0x000fe20000300000 */
.L_x_2720:
[----:B--2---:R-:W2:Y:S01]  /*8200*/  LDL R10, [R1+0x10] ;  /* 0x00001000010a7983 */ /* 0x004ea20000100800 */
[----:B------:R-:W-:Y:S01]  /*8210*/  MOV R11, 0x400 ;  /* 0x00000400000b7802 */ /* 0x000fe20000000f00 */
[----:B------:R-:W3:Y:S01]  /*8220*/  S2R R12, SR_CgaCtaId ;  /* 0x00000000000c7919 */ /* 0x000ee20000008800 */
[----:B------:R-:W-:Y:S01]  /*8230*/  R2UR UR9, R5 ;  /* 0x00000000050972ca */ /* 0x000fe200000e0000 */
[----:B------:R-:W-:Y:S01]  /*8240*/  UIADD3 UR4, UP0, UR40, 0x370, URZ ;  /* 0x0000037028047890 */ /* 0x000fe2000ff1e03f */
[----:B------:R-:W-:Y:S02]  /*8250*/  R2UR UR12, R0 ;  /* 0x00000000000c72ca */ /* 0x000fe400000e0000 */
[----:B-----5:R-:W-:Y:S01]  /*8260*/  R2UR UR13, R4 ;  /* 0x00000000040d72ca */ /* 0x020fe200000e0000 */
[----:B------:R-:W-:Y:S01]  /*8270*/  UIADD3.X UR5, URZ, UR41, URZ, UP0, !UPT ;  /* 0x000000293f057290 */ /* 0x000fe200087fe43f */
[----:B---3--:R-:W-:-:S05]  /*8280*/  LEA R11, R12, R11, 0x18 ;  /* 0x0000000b0c0b7211 */ /* 0x008fca00078ec0ff */
[----:B------:R-:W-:-:S05]  /*8290*/  IMAD R5, R16, 0x2000, R11 ;  /* 0x0000200010057824 */ /* 0x000fca00078e020b */
[----:B------:R-:W-:Y:S01]  /*82a0*/  R2UR UR8, R5 ;  /* 0x00000000050872ca */ /* 0x000fe200000e0000 */
[----:B------:R-:W-:Y:S01]  /*82b0*/  UIADD3 UR9, UR9, 0x28c30, URZ ;  /* 0x00028c3009097890 */ /* 0x000fe2000fffe03f */
[----:B------:R-:W-:Y:S01]  /*82c0*/  UMOV UR6, 0x0 ;  /* 0x0000000000067882 */ /* 0x000fe20000000000 */
[----:B------:R-:W-:Y:S01]  /*82d0*/  UMOV UR7, 0x14f00000 ;  /* 0x14f0000000077882 */ /* 0x000fe20000000000 */
[----:B------:R-:W-:-:S09]  /*82e0*/  UMOV UR10, URZ ;  /* 0x0000003f000a7c82 */ /* 0x000fd20008000000 */
[----:B------:R-:W-:Y:S01]  /*82f0*/  UIADD3 UR8, UR8, 0x22400, URZ ;  /* 0x0002240008087890 */ /* 0x000fe2000fffe03f */
[----:B--2---:R-:W-:-:S13]  /*8300*/  R2UR UR11, R10 ;  /* 0x000000000a0b72ca */ /* 0x004fda00000e0000 */
[----:B------:R-:W-:-:S09]  /*8310*/  USHF.L.U32 UR11, UR11, 0x6, URZ ;  /* 0x000000060b0b7899 */ /* 0x000fd2000800063f */
[----:B------:R2:W-:Y:S02]  /*8320*/  UTMALDG.4D [UR8], [UR4], desc[UR6] ;  /* 0x00000608040075b4 */ /* 0x0005e40008019000 */
[----:B--2---:R-:W-:Y:S01]  /*8330*/  NOP ;  /* 0x0000000000007918 */ /* 0x004fe20000000000 */
.L_x_2717:
[----:B------:R-:W2:Y:S01]  /*8340*/  LDL R12, [R1+0x18] ;  /* 0x00001800010c7983 */ /* 0x000ea20000100800 */
[----:B------:R-:W-:Y:S05]  /*8350*/  WARPSYNC.ALL ;  /* 0x0000000000007948 */ /* 0x000fea0003800000 */
[----:B------:R-:W3:Y:S01]  /*8360*/  S2R R11, SR_CgaCtaId ;  /* 0x00000000000b7919 */ /* 0x000ee20000008800 */
[----:B------:R-:W-:Y:S01]  /*8370*/  MOV R10, 0x400 ;  /* 0x00000400000a7802 */ /* 0x000fe20000000f00 */
[----:B------:R-:W-:Y:S01]  /*8380*/  BAR.SYNC.DEFER_BLOCKING 0x8, 0xa0 ;  /* 0x0202800000007b1d */ /* 0x000fe20000010000 */
[----:B------:R-:W-:-:S13]  /*8390*/  ELECT P1, URZ, PT ;  /* 0x00000000003f782f */ /* 0x000fda0003820000 */
[----:B------:R-:W-:Y:S01]  /*83a0*/  @P1 R2UR UR13, R18 ;  /* 0x00000000120d12ca */ /* 0x000fe200000e0000 */
[----:B------:R-:W-:Y:S01]  /*83b0*/  UIADD3 UR4, UP0, UR40, 0x270, URZ ;  /* 0x0000027028047890 */ /* 0x000fe2000ff1e03f */
[----:B------:R-:W-:Y:S02]  /*83c0*/  @P1 R2UR UR12, R19 ;  /* 0x00000000130c12ca */ /* 0x000fe400000e0000 */
[----:B------:R-:W-:Y:S01]  /*83d0*/  @P1 R2UR UR11, R8 ;  /* 0x00000000080b12ca */ /* 0x000fe200000e0000 */
[----:B------:R-:W-:Y:S01]  /*83e0*/  UIADD3.X UR5, URZ, UR41, URZ, UP0, !UPT ;  /* 0x000000293f057290 */ /* 0x000fe200087fe43f */
[----:B------:R-:W-:Y:S01]  /*83f0*/  BSSY B0, `(.L_x_2721) ;  /* 0x000000f000007945 */ /* 0x000fe20003800000 */
[----:B------:R-:W-:Y:S01]  /*8400*/  UMOV UR6, 0x0 ;  /* 0x0000000000067882 */ /* 0x000fe20000000000 */
[----:B------:R-:W-:Y:S01]  /*8410*/  UMOV UR7, 0x12f00000 ;  /* 0x12f0000000077882 */ /* 0x000fe20000000000 */
[----:B------:R-:W-:Y:S01]  /*8420*/  UMOV UR10, URZ ;  /* 0x0000003f000a7c82 */ /* 0x000fe20008000000 */
[----:B------:R-:W-:-:S02]  /*8430*/  @P1 MOV R5, 0x2000 ;  /* 0x0000200000051802 */ /* 0x000fc40000000f00 */
[----:B---3--:R-:W-:-:S04]  /*8440*/  LEA R10, R11, R10, 0x18 ;  /* 0x0000000a0b0a7211 */ /* 0x008fc800078ec0ff */
[----:B------:R-:W-:Y:S01]  /*8450*/  R2UR UR9, R10 ;  /* 0x000000000a0972ca */ /* 0x000fe200000e0000 */
[----:B------:R2:W-:-:S12]  /*8460*/  @P1 SYNCS.ARRIVE.TRANS64 RZ, [R10+URZ+0x28c00], R5 ;  /* 0x028c00050aff19a7 */ /* 0x0005d8000800003f */
[----:B------:R-:W-:Y:S02]  /*8470*/  UIADD3 UR8, UR9, 0x20400, URZ ;  /* 0x0002040009087890 */ /* 0x000fe4000fffe03f */
[----:B------:R-:W-:-:S09]  /*8480*/  UIADD3 UR9, UR9, 0x28c00, URZ ;  /* 0x00028c0009097890 */ /* 0x000fd2000fffe03f */
[----:B------:R3:W-:Y:S01]  /*8490*/  UTMALDG.4D [UR8], [UR4], desc[UR6] ;  /* 0x00000608040075b4 */ /* 0x0007e20008019000 */
[----:B--2---:R-:W-:-:S04]  /*84a0*/  LOP3.LUT R5, R12, 0x1, RZ, 0xc, !PT ;  /* 0x000000010c057812 */ /* 0x004fc800078e0cff */
[----:B------:R-:W-:-:S04]  /*84b0*/  SHF.L.U32 R5, R5, 0x1f, RZ ;  /* 0x0000001f05057819 */ /* 0x000fc800000006ff */
[----:B------:R-:W2:Y:S02]  /*84c0*/  SYNCS.PHASECHK.TRANS64.TRYWAIT P1, [R10+URZ+0x28c20], R5 ;  /* 0x028c20050a0075a7 */ /* 0x000ea4000802017f */
[----:B--23--:R-:W-:Y:S05]  /*84d0*/  @!P1 BRA `(.L_x_2722) ;  /* 0x00000024008c9947 */ /* 0x00cfea0003800000 */
.L_x_2774:
[----:B------:R-:W-:Y:S05]  /*84e0*/  BSYNC B0 ;  /* 0x0000000000007941 */ /* 0x000fea0003800000 */
.L_x_2721:
[----:B------:R-:W-:Y:S04]  /*84f0*/  BSSY B0, `(.L_x_2723) ;  /* 0x000004b000007945 */ /* 0x000fe80003800000 */
[----:B------:R-:W-:Y:S05]  /*8500*/  @!P6 BRA `(.L_x_2724) ;  /* 0x000000040024e947 */ /* 0x000fea0003800000 */
[----:B------:R-:W3:Y:S01]  /*8510*/  S2R R11, SR_CgaCtaId ;  /* 0x00000000000b7919 */ /* 0x000ee20000008800 */
[----:B--2---:R-:W-:Y:S02]  /*8520*/  MOV R8, 0x400 ;  /* 0x0000040000087802 */ /* 0x004fe40000000f00 */
[----:B------:R-:W-:Y:S01]  /*8530*/  SHF.L.U32 R5, R17, 0x1f, RZ ;  /* 0x0000001f11057819 */ /* 0x000fe200000006ff */
[----:B------:R-:W2:Y:S01]  /*8540*/  S2R R10, SR_TID.X ;  /* 0x00000000000a7919 */ /* 0x000ea20000002100 */
[----:B---3--:R-:W-:-:S04]  /*8550*/  LEA R8, R11, R8, 0x18 ;  /* 0x000000080b087211 */ /* 0x008fc800078ec0ff */
[----:B------:R-:W-:Y:S02]  /*8560*/  LEA R8, R16, R8, 0x3 ;  /* 0x0000000810087211 */ /* 0x000fe400078e18ff */
[----:B--2---:R-:W-:Y:S02]  /*8570*/  LOP3.LUT R10, R10, 0x7f, RZ, 0xc0, !PT ;  /* 0x0000007f0a0a7812 */ /* 0x004fe400078ec0ff */
[----:B------:R-:W2:Y:S02]  /*8580*/  SYNCS.PHASECHK.TRANS64.TRYWAIT P1, [R8+URZ+0x28c60], R5 ;  /* 0x028c6005080075a7 */ /* 0x000ea4000802017f */
[----:B------:R-:W-:Y:S01]  /*8590*/  ISETP.NE.AND P2, PT, R10, RZ, PT ;  /* 0x000000ff0a00720c */ /* 0x000fe20003f45270 */
[----:B--2---:R-:W-:-:S12]  /*85a0*/  @!P1 BRA `(.L_x_2725) ;  /* 0x0000002400789947 */ /* 0x004fd80003800000 */
.L_x_2775:
        /* <DEDUP_REMOVED lines=8> */
.L_x_2726:
[----:B------:R-:W3:Y:S01]  /*8630*/  LDL R10, [R1+0x10] ;  /* 0x00001000010a7983 */ /* 0x000ee20000100800 */
[----:B--2---:R-:W-:Y:S01]  /*8640*/  MOV R5, 0x400 ;  /* 0x0000040000057802 */ /* 0x004fe20000000f00 */
[----:B------:R-:W2:Y:S01]  /*8650*/  S2R R11, SR_CgaCtaId ;  /* 0x00000000000b7919 */ /* 0x000ea20000008800 */
[----:B------:R-:W-:Y:S01]  /*8660*/  R2UR UR9, R8 ;  /* 0x00000000080972ca */ /* 0x000fe200000e0000 */
[----:B------:R-:W-:Y:S01]  /*8670*/  UIADD3 UR4, UP0, UR40, 0x470, URZ ;  /* 0x0000047028047890 */ /* 0x000fe2000ff1e03f */
[----:B------:R-:W-:Y:S02]  /*8680*/  R2UR UR12, R0 ;  /* 0x00000000000c72ca */ /* 0x000fe400000e0000 */
[----:B------:R-:W-:Y:S01]  /*8690*/  R2UR UR13, R4 ;  /* 0x00000000040d72ca */ /* 0x000fe200000e0000 */
[----:B------:R-:W-:Y:S01]  /*86a0*/  UIADD3.X UR5, URZ, UR41, URZ, UP0, !UPT ;  /* 0x000000293f057290 */ /* 0x000fe200087fe43f */
[----:B--2---:R-:W-:-:S04]  /*86b0*/  LEA R5, R11, R5, 0x18 ;  /* 0x000000050b057211 */ /* 0x004fc800078ec0ff */
[----:B------:R-:W-:-:S04]  /*86c0*/  LEA R5, R16, R5, 0x10 ;  /* 0x0000000510057211 */ /* 0x000fc800078e80ff */
        /* <DEDUP_REMOVED lines=8> */
[----:B------:R-:W-:Y:S01]  /*8750*/  UMOV UR16, 0x40 ;  /* 0x0000004000107882 */ /* 0x000fe20000000000 */
[----:B------:R-:W-:Y:S01]  /*8760*/  UIADD3 UR19, UR14, 0x6400, URZ ;  /* 0x000064000e137890 */ /* 0x000fe2000fffe03f */
[----:B------:R-:W-:Y:S01]  /*8770*/  UMOV UR18, 0x80 ;  /* 0x0000008000127882 */ /* 0x000fe20000000000 */
[----:B------:R-:W-:Y:S01]  /*8780*/  UMOV UR20, 0xc0 ;  /* 0x000000c000147882 */ /* 0x000fe20000000000 */
[----:B------:R-:W-:Y:S01]  /*8790*/  UMOV UR21, 0x100 ;  /* 0x0000010000157882 */ /* 0x000fe20000000000 */
[----:B------:R-:W-:Y:S01]  /*87a0*/  UMOV UR22, 0x140 ;  /* 0x0000014000167882 */ /* 0x000fe20000000000 */
[----:B---3--:R-:W-:-:S13]  /*87b0*/  R2UR UR11, R10 ;  /* 0x000000000a0b72ca */ /* 0x008fda00000e0000 */
[----:B------:R-:W-:-:S09]  /*87c0*/  USHF.L.U32 UR11, UR11, 0x6, URZ ;  /* 0x000000060b0b7899 */ /* 0x000fd2000800063f */
[----:B------:R2:W-:Y:S02]  /*87d0*/  UTMALDG.4D [UR8], [UR4], desc[UR6] ;  /* 0x00000608040075b4 */ /* 0x0005e40008019000 */
[----:B--2---:R-:W-:Y:S01]  /*87e0*/  UMOV UR8, UR15 ;  /* 0x0000000f00087c82 */ /* 0x004fe20008000000 */
[----:B------:R-:W-:Y:S01]  /*87f0*/  UMOV UR10, UR16 ;  /* 0x00000010000a7c82 */ /* 0x000fe20008000000 */
[----:B------:R-:W-:Y:S01]  /*8800*/  UIADD3 UR15, UR14, 0x8400, URZ ;  /* 0x000084000e0f7890 */ /* 0x000fe2000fffe03f */
[----:B------:R2:W-:Y:S01]  /*8810*/  UTMALDG.4D [UR8], [UR4], desc[UR6] ;  /* 0x00000608040075b4 */ /* 0x0005e20008019000 */
[----:B------:R-:W-:Y:S01]  /*8820*/  UIADD3 UR16, UR14, 0xa400, URZ ;  /* 0x0000a4000e107890 */ /* 0x000fe2000fffe03f */
[----:B--2---:R-:W-:Y:S01]  /*8830*/  UMOV UR8, UR17 ;  /* 0x0000001100087c82 */ /* 0x004fe20008000000 */
[----:B------:R-:W-:Y:S02]  /*8840*/  UMOV UR10, UR18 ;  /* 0x00000012000a7c82 */ /* 0x000fe40008000000 */
[----:B------:R2:W-:Y:S01]  /*8850*/  UTMALDG.4D [UR8], [UR4], desc[UR6] ;  /* 0x00000608040075b4 */ /* 0x0005e20008019000 */
[----:B------:R-:W-:Y:S01]  /*8860*/  UIADD3 UR17, UR14, 0xc400, URZ ;  /* 0x0000c4000e117890 */ /* 0x000fe2000fffe03f */
[----:B--2---:R-:W-:Y:S01]  /*8870*/  UMOV UR8, UR19 ;  /* 0x0000001300087c82 */ /* 0x004fe20008000000 */
[----:B------:R-:W-:-:S02]  /*8880*/  UMOV UR10, UR20 ;  /* 0x00000014000a7c82 */ /* 0x000fc40008000000 */
[----:B------:R2:W-:Y:S02]  /*8890*/  UTMALDG.4D [UR8], [UR4], desc[UR6] ;  /* 0x00000608040075b4 */ /* 0x0005e40008019000 */
[----:B--2---:R-:W-:Y:S01]  /*88a0*/  UMOV UR8, UR15 ;  /* 0x0000000f00087c82 */ /* 0x004fe20008000000 */
[----:B------:R-:W-:Y:S01]  /*88b0*/  UMOV UR10, UR21 ;  /* 0x00000015000a7c82 */ /* 0x000fe20008000000 */
[----:B------:R-:W-:Y:S01]  /*88c0*/  UIADD3 UR15, UR14, 0xe400, URZ ;  /* 0x0000e4000e0f7890 */ /* 0x000fe2000fffe03f */
[----:B------:R2:W-:Y:S02]  /*88d0*/  UTMALDG.4D [UR8], [UR4], desc[UR6] ;  /* 0x00000608040075b4 */ /* 0x0005e40008019000 */
[----:B------:R-:W-:Y:S01]  /*88e0*/  UMOV UR14, 0x180 ;  /* 0x00000180000e7882 */ /* 0x000fe20000000000 */
[----:B--2---:R-:W-:Y:S01]  /*88f0*/  UMOV UR8, UR16 ;  /* 0x0000001000087c82 */ /* 0x004fe20008000000 */
[----:B------:R-:W-:Y:S02]  /*8900*/  UMOV UR10, UR22 ;  /* 0x00000016000a7c82 */ /* 0x000fe40008000000 */
[----:B------:R2:W-:Y:S02]  /*8910*/  UTMALDG.4D [UR8], [UR4], desc[UR6] ;  /* 0x00000608040075b4 */ /* 0x0005e40008019000 */
[----:B--2---:R-:W-:Y:S01]  /*8920*/  UMOV UR8, UR17 ;  /* 0x0000001100087c82 */ /* 0x004fe20008000000 */
[----:B------:R-:W-:Y:S01]  /*8930*/  UMOV UR10, UR14 ;  /* 0x0000000e000a7c82 */ /* 0x000fe20008000000 */
[----:B------:R-:W-:Y:S01]  /*8940*/  UMOV UR14, 0x1c0 ;  /* 0x000001c0000e7882 */ /* 0x000fe20000000000 */
[----:B------:R2:W-:Y:S02]  /*8950*/  UTMALDG.4D [UR8], [UR4], desc[UR6] ;  /* 0x00000608040075b4 */ /* 0x0005e40008019000 */
[----:B--2---:R-:W-:Y:S01]  /*8960*/  UMOV UR8, UR15 ;  /* 0x0000000f00087c82 */ /* 0x004fe20008000000 */
[----:B------:R-:W-:-:S02]  /*8970*/  UMOV UR10, UR14 ;  /* 0x0000000e000a7c82 */ /* 0x000fc40008000000 */
[----:B------:R3:W-:Y:S02]  /*8980*/  UTMALDG.4D [UR8], [UR4], desc[UR6] ;  /* 0x00000608040075b4 */ /* 0x0007e40008019000 */
[----:B---3--:R-:W-:Y:S01]  /*8990*/  NOP ;  /* 0x0000000000007918 */ /* 0x008fe20000000000 */
.L_x_2724:
[----:B------:R-:W-:Y:S05]  /*89a0*/  BSYNC B0 ;  /* 0x0000000000007941 */ /* 0x000fea0003800000 */
.L_x_2723:
[----:B--2---:R-:W2:Y:S01]  /*89b0*/  LDL.LU R5, [R1+0x14] ;  /* 0x0000140001057983 */ /* 0x004ea20000300800 */
[----:B------:R-:W-:-:S04]  /*89c0*/  IADD3 R16, R16, 0x1, RZ ;  /* 0x0000000110107810 */ /* 0x000fc80007ffe0ff */
[----:B------:R-:W-:-:S04]  /*89d0*/  ISETP.NE.AND P1, PT, R16, 0x2, PT ;  /* 0x000000021000780c */ /* 0x000fc80003f25270 */
[----:B------:R-:W-:Y:S02]  /*89e0*/  SEL R8, RZ, 0x1, P1 ;  /* 0x00000001ff087807 */ /* 0x000fe40000800000 */
[----:B------:R-:W-:Y:S02]  /*89f0*/  SEL R16, R16, RZ, P1 ;  /* 0x000000ff10107207 */ /* 0x000fe40000800000 */
[----:B------:R-:W-:Y:S02]  /*8a00*/  LOP3.LUT R17, R17, R8, RZ, 0x3c, !PT ;  /* 0x0000000811117212 */ /* 0x000fe400078e3cff */
[----:B--2---:R-:W-:-:S13]  /*8a10*/  ISETP.GE.AND P2, PT, R5, 0x41, PT ;  /* 0x000000410500780c */ /* 0x004fda0003f46270 */
[----:B------:R-:W-:Y:S05]  /*8a20*/  @!P2 BRA `(.L_x_2727) ;  /* 0x000000180038a947 */ /* 0x000fea0003800000 */
[----:B------:R-:W2:Y:S01]  /*8a30*/  LDL R11, [R1+0x8] ;  /* 0x00000800010b7983 */ /* 0x000ea20000100800 */
[----:B------:R-:W-:Y:S01]  /*8a40*/  MOV R5, 0x1 ;  /* 0x0000000100057802 */ /* 0x000fe20000000f00 */
[----:B--2---:R-:W-:Y:S02]  /*8a50*/  IMAD.MOV R10, RZ, RZ, -R11 ;  /* 0x000000ffff0a7224 */ /* 0x004fe400078e0a0b */
[----:B------:R-:W-:-:S03]  /*8a60*/  VIADD R8, R11, 0xfffffffe ;  /* 0xfffffffe0b087836 */ /* 0x000fc60000000000 */
[----:B------:R-:W-:-:S04]  /*8a70*/  VIADDMNMX R10, R10, R5, 0xffffffff, !PT ;  /* 0xffffffff0a0a7446 */ /* 0x000fc80007800105 */
[----:B------:R-:W-:-:S04]  /*8a80*/  IADD3 R5, R11, R10, RZ ;  /* 0x0000000a0b057210 */ /* 0x000fc80007ffe0ff */
[----:B------:R-:W-:-:S04]  /*8a90*/  LOP3.LUT R5, R5, 0x1, RZ, 0xc0, !PT ;  /* 0x0000000105057812 */ /* 0x000fc800078ec0ff */
[----:B------:R-:W-:-:S13]  /*8aa0*/  ISETP.NE.U32.AND P1, PT, R5, 0x1, PT ;  /* 0x000000010500780c */ /* 0x000fda0003f25070 */
[----:B------:R-:W-:Y:S05]  /*8ab0*/  @P1 BRA `(.L_x_2728) ;  /* 0x0000000400fc1947 */ /* 0x000fea0003800000 */
[----:B------:R-:W-:Y:S04]  /*8ac0*/  BSSY B0, `(.L_x_2729) ;  /* 0x0000077000007945 */ /* 0x000fe80003800000 */
[----:B------:R-:W-:Y:S05]  /*8ad0*/  @!P6 BRA `(.L_x_2730) ;  /* 0x0000000400d4e947 */ /* 0x000fea0003800000 */
[----:B------:R-:W-:Y:S05]  /*8ae0*/  @!P0 BRA `(.L_x_2731) ;  /* 0x0000000000448947 */ /* 0x000fea0003800000 */
[----:B------:R-:W2:Y:S01]  /*8af0*/  LDC R11, c[0x0][0x41c] ;  /* 0x00010700ff0b7b82 */ /* 0x000ea20000000800 */
[----:B------:R-:W-:Y:S01]  /*8b00*/  ULDC.64 UR4, c[0x0][0x408] ;  /* 0x0001020000047ab9 */ /* 0x000fe20000000a00 */
[----:B--2---:R-:W-:-:S13]  /*8b10*/  ISETP.NE.AND P1, PT, R11, 0x1, PT ;  /* 0x000000010b00780c */ /* 0x004fda0003f25270 */
[----:B------:R-:W2:Y:S02]  /*8b20*/  @P1 LDC.64 R4, c[0x0][0x420] ;  /* 0x00010800ff041b82 */ /* 0x000ea40000000a00 */
[----:B--2---:R-:W-:Y:S01]  /*8b30*/  @P1 IMAD.HI.U32 R12, R8, R4, RZ ;  /* 0x00000004080c1227 */ /* 0x004fe200078e00ff */
[----:B------:R-:W-:-:S04]  /*8b40*/  MOV R4, R8 ;  /* 0x0000000800047202 */ /* 0x000fc80000000f00 */
[----:B------:R-:W-:-:S04]  /*8b50*/  @P1 SHF.R.U32.HI R4, RZ, R5, R12 ;  /* 0x00000005ff041219 */ /* 0x000fc8000001160c */
[----:B------:R-:W-:-:S05]  /*8b60*/  IADD3 R5, -R4, RZ, RZ ;  /* 0x000000ff04057210 */ /* 0x000fca0007ffe1ff */
[----:B------:R-:W-:Y:S01]  /*8b70*/  IMAD R8, R11, R5, R8 ;  /* 0x000000050b087224 */ /* 0x000fe200078e0208 */
[--C-:B------:R-:W-:Y:S01]  /*8b80*/  SHF.R.S32.HI R5, RZ, 0x1f, R4.reuse ;  /* 0x0000001fff057819 */ /* 0x100fe20000011404 */
[----:B------:R-:W-:Y:S02]  /*8b90*/  IMAD R11, R7, UR4, RZ ;  /* 0x00000004070b7c24 */ /* 0x000fe4000f8e02ff */
[----:B------:R-:W-:-:S04]  /*8ba0*/  IMAD.WIDE.U32 R4, R6, UR4, R4 ;  /* 0x0000000406047c25 */ /* 0x000fc8000f8e0004 */
[----:B------:R-:W-:Y:S01]  /*8bb0*/  IMAD R11, R6, UR5, R11 ;  /* 0x00000005060b7c24 */ /* 0x000fe2000f8e020b */
[----:B------:R-:W-:-:S03]  /*8bc0*/  LEA R2, P1, R4, R2, 0x2 ;  /* 0x0000000204027211 */ /* 0x000fc600078210ff */
[----:B------:R-:W-:-:S05]  /*8bd0*/  IMAD.IADD R11, R11, 0x1, R5 ;  /* 0x000000010b0b7824 */ /* 0x000fca00078e0205 */
[----:B------:R-:W-:-:S05]  /*8be0*/  LEA.HI.X R3, R4, R3, R11, 0x2, P1 ;  /* 0x0000000304037211 */ /* 0x000fca00008f140b */
[----:B------:R2:W5:Y:S02]  /*8bf0*/  LDG.E R4, desc[UR48][R2.64] ;  /* 0x0000003002047981 */ /* 0x000564000c1e1900 */
.L_x_2731:
[----:B--2---:R-:W2:Y:S01]  /*8c00*/  S2R R3, SR_CgaCtaId ;  /* 0x0000000000037919 */ /* 0x004ea20000008800 */
[----:B------:R-:W-:Y:S01]  /*8c10*/  MOV R2, 0x400 ;  /* 0x0000040000027802 */ /* 0x000fe20000000f00 */
[----:B------:R-:W3:Y:S03]  /*8c20*/  S2R R5, SR_TID.X ;  /* 0x0000000000057919 */ /* 0x000ee60000002100 */
[----:B--2---:R-:W-:Y:S02]  /*8c30*/  LEA R2, R3, R2, 0x18 ;  /* 0x0000000203027211 */ /* 0x004fe400078ec0ff */
[----:B------:R-:W-:Y:S02]  /*8c40*/  SHF.L.U32 R3, R17, 0x1f, RZ ;  /* 0x0000001f11037819 */ /* 0x000fe400000006ff */
[----:B------:R-:W-:Y:S02]  /*8c50*/  LEA R2, R16, R2, 0x3 ;  /* 0x0000000210027211 */ /* 0x000fe400078e18ff */
[----:B---3--:R-:W-:-:S02]  /*8c60*/  LOP3.LUT R5, R5, 0x7f, RZ, 0xc0, !PT ;  /* 0x0000007f05057812 */ /* 0x008fc400078ec0ff */
[----:B------:R-:W2:Y:S02]  /*8c70*/  SYNCS.PHASECHK.TRANS64.TRYWAIT P2, [R2+URZ+0x28c40], R3 ;  /* 0x028c4003020075a7 */ /* 0x000ea4000804017f */
[----:B------:R-:W-:Y:S01]  /*8c80*/  ISETP.NE.AND P1, PT, R5, RZ, PT ;  /* 0x000000ff0500720c */ /* 0x000fe20003f25270 */
[----:B--2---:R-:W-:-:S12]  /*8c90*/  @!P2 BRA `(.L_x_2732) ;  /* 0x0000001c00d0a947 */ /* 0x004fd80003800000 */
.L_x_2776:
[----:B------:R-:W-:Y:S05]  /*8ca0*/  @P1 BRA `(.L_x_2733) ;  /* 0x00000000001c1947 */ /* 0x000fea0003800000 */
[----:B------:R-:W3:Y:S01]  /*8cb0*/  S2R R11, SR_TID.X ;  /* 0x00000000000b7919 */ /* 0x000ee20000002100 */
[----:B------:R-:W-:-:S04]  /*8cc0*/  MOV R5, 0x2000 ;  /* 0x0000200000057802 */ /* 0x000fc80000000f00 */
[----:B------:R4:W-:Y:S01]  /*8cd0*/  SYNCS.ARRIVE.TRANS64 RZ, [R2+URZ+0x28c30], R5 ;  /* 0x028c300502ff79a7 */ /* 0x0009e2000800003f */
[----:B---3--:R-:W-:-:S04]  /*8ce0*/  LOP3.LUT R11, R11, 0x1f, RZ, 0xc0, !PT ;  /* 0x0000001f0b0b7812 */ /* 0x008fc800078ec0ff */
[----:B------:R-:W-:-:S13]  /*8cf0*/  ISETP.NE.AND P2, PT, R11, RZ, PT ;  /* 0x000000ff0b00720c */ /* 0x000fda0003f45270 */
[----:B----4-:R-:W-:Y:S05]  /*8d00*/  @!P2 BRA `(.L_x_2733) ;  /* 0x000000000004a947 */ /* 0x010fea0003800000 */
[----:B------:R-:W-:Y:S01]  /*8d10*/  BPT.TRAP 0x1 ;  /* 0x000000040000795c */ /* 0x000fe20000300000 */
.L_x_2733:
[----:B------:R-:W3:Y:S01]  /*8d20*/  S2R R11, SR_CgaCtaId ;  /* 0x00000000000b7919 */ /* 0x000ee20000008800 */
[----:B------:R-:W-:Y:S01]  /*8d30*/  MOV R5, 0x400 ;  /* 0x0000040000057802 */ /* 0x000fe20000000f00 */
[----:B------:R-:W-:Y:S01]  /*8d40*/  UIADD3 UR4, UP0, UR40, 0x370, URZ ;  /* 0x0000037028047890 */ /* 0x000fe2000ff1e03f */
[----:B------:R-:W-:Y:S01]  /*8d50*/  R2UR UR9, R2 ;  /* 0x00000000020972ca */ /* 0x000fe200000e0000 */
[----:B------:R-:W-:Y:S01]  /*8d60*/  UMOV UR6, 0x0 ;  /* 0x0000000000067882 */ /* 0x000fe20000000000 */
[----:B------:R-:W-:Y:S01]  /*8d70*/  SHF.L.U32 R8, R8, 0x6, RZ ;  /* 0x0000000608087819 */ /* 0x000fe200000006ff */
[----:B------:R-:W-:Y:S01]  /*8d80*/  UIADD3.X UR5, URZ, UR41, URZ, UP0, !UPT ;  /* 0x000000293f057290 */ /* 0x000fe200087fe43f */
[----:B------:R-:W-:Y:S01]  /*8d90*/  R2UR UR12, R0 ;  /* 0x00000000000c72ca */ /* 0x000fe200000e0000 */
[----:B------:R-:W-:Y:S01]  /*8da0*/  UMOV UR7, 0x14f00000 ;  /* 0x14f0000000077882 */ /* 0x000fe20000000000 */
[----:B-----5:R-:W-:Y:S01]  /*8db0*/  R2UR UR13, R4 ;  /* 0x00000000040d72ca */ /* 0x020fe200000e0000 */
[----:B------:R-:W-:Y:S01]  /*8dc0*/  UMOV UR10, URZ ;  /* 0x0000003f000a7c82 */ /* 0x000fe20008000000 */
[----:B------:R-:W-:-:S05]  /*8dd0*/  R2UR UR11, R8 ;  /* 0x00000000080b72ca */ /* 0x000fca00000e0000 */
[----:B------:R-:W-:Y:S01]  /*8de0*/  UIADD3 UR9, UR9, 0x28c30, URZ ;  /* 0x00028c3009097890 */ /* 0x000fe2000fffe03f */
[----:B---3--:R-:W-:-:S05]  /*8df0*/  LEA R5, R11, R5, 0x18 ;  /* 0x000000050b057211 */ /* 0x008fca00078ec0ff */
[----:B------:R-:W-:-:S05]  /*8e00*/  IMAD R5, R16, 0x2000, R5 ;  /* 0x0000200010057824 */ /* 0x000fca00078e0205 */
[----:B------:R-:W-:-:S13]  /*8e10*/  R2UR UR8, R5 ;  /* 0x00000000050872ca */ /* 0x000fda00000e0000 */
[----:B------:R-:W-:-:S09]  /*8e20*/  UIADD3 UR8, UR8, 0x22400, URZ ;  /* 0x0002240008087890 */ /* 0x000fd2000fffe03f */
[----:B------:R3:W-:Y:S01]  /*8e30*/  UTMALDG.4D [UR8], [UR4], desc[UR6] ;  /* 0x00000608040075b4 */ /* 0x0007e20008019000 */
[----:B------:R-:W4:Y:S02]  /*8e40*/  SYNCS.PHASECHK.TRANS64.TRYWAIT P2, [R2+URZ+0x28c60], R3 ;  /* 0x028c6003020075a7 */ /* 0x000f24000804017f */
[----:B---34-:R-:W-:Y:S05]  /*8e50*/  @!P2 BRA `(.L_x_2734) ;  /* 0x0000001c0074a947 */ /* 0x018fea0003800000 */
.L_x_2777:
[----:B------:R-:W-:Y:S05]  /*8e60*/  @P1 BRA `(.L_x_2735) ;  /* 0x00000000001c1947 */ /* 0x000fea0003800000 */
[----:B------:R-:W4:Y:S01]  /*8e70*/  S2R R5, SR_TID.X ;  /* 0x0000000000057919 */ /* 0x000f220000002100 */
[----:B--23--:R-:W-:-:S04]  /*8e80*/  MOV R3, 0x10000 ;  /* 0x0001000000037802 */ /* 0x00cfc80000000f00 */
[----:B------:R2:W-:Y:S01]  /*8e90*/  SYNCS.ARRIVE.TRANS64 RZ, [R2+URZ+0x28c50], R3 ;  /* 0x028c500302ff79a7 */ /* 0x0005e2000800003f */
[----:B----4-:R-:W-:-:S04]  /*8ea0*/  LOP3.LUT R5, R5, 0x1f, RZ, 0xc0, !PT ;  /* 0x0000001f05057812 */ /* 0x010fc800078ec0ff */
[----:B------:R-:W-:-:S13]  /*8eb0*/  ISETP.NE.AND P1, PT, R5, RZ, PT ;  /* 0x000000ff0500720c */ /* 0x000fda0003f25270 */
[----:B--2---:R-:W-:Y:S05]  /*8ec0*/  @!P1 BRA `(.L_x_2735) ;  /* 0x0000000000049947 */ /* 0x004fea0003800000 */
[----:B------:R-:W-:Y:S01]  /*8ed0*/  BPT.TRAP 0x1 ;  /* 0x000000040000795c */ /* 0x000fe20000300000 */
.L_x_2735:
[----:B------:R-:W4:Y:S01]  /*8ee0*/  S2R R5, SR_CgaCtaId ;  /* 0x0000000000057919 */ /* 0x000f220000008800 */
[----:B--23--:R-:W-:Y:S01]  /*8ef0*/  MOV R3, 0x400 ;  /* 0x0000040000037802 */ /* 0x00cfe20000000f00 */
        /* <DEDUP_REMOVED lines=9> */
[----:B------:R-:W-:Y:S01]  /*8f90*/  UMOV UR18, 0x40 ;  /* 0x0000004000127882 */ /* 0x000fe20000000000 */
[----:B------:R-:W-:Y:S01]  /*8fa0*/  UMOV UR19, 0x80 ;  /* 0x0000008000137882 */ /* 0x000fe20000000000 */
[----:B------:R-:W-:Y:S01]  /*8fb0*/  UMOV UR20, 0xc0 ;  /* 0x000000c000147882 */ /* 0x000fe20000000000 */
[----:B------:R-:W-:Y:S01]  /*8fc0*/  UMOV UR21, 0x100 ;  /* 0x0000010000157882 */ /* 0x000fe20000000000 */
[----:B------:R-:W-:Y:S01]  /*8fd0*/  UMOV UR22, 0x140 ;  /* 0x0000014000167882 */ /* 0x000fe20000000000 */
[----:B------:R-:W-:Y:S01]  /*8fe0*/  UIADD3 UR9, UR9, 0x28c50, URZ ;  /* 0x00028c5009097890 */ /* 0x000fe2000fffe03f */
[----:B----4-:R-:W-:-:S05]  /*8ff0*/  LEA R3, R5, R3, 0x18 ;  /* 0x0000000305037211 */ /* 0x010fca00078ec0ff */
[----:B------:R-:W-:-:S05]  /*9000*/  IMAD R2, R16, 0x10000, R3 ;  /* 0x0001000010027824 */ /* 0x000fca00078e0203 */
[----:B------:R-:W-:-:S13]  /*9010*/  R2UR UR14, R2 ;  /* 0x00000000020e72ca */ /* 0x000fda00000e0000 */
[----:B------:R-:W-:Y:S02]  /*9020*/  UIADD3 UR8, UR14, 0x400, URZ ;  /* 0x000004000e087890 */ /* 0x000fe4000fffe03f */
[----:B------:R-:W-:Y:S02]  /*9030*/  UIADD3 UR15, UR14, 0x2400, URZ ;  /* 0x000024000e0f7890 */ /* 0x000fe4000fffe03f */
[----:B------:R-:W-:Y:S02]  /*9040*/  UIADD3 UR16, UR14, 0x4400, URZ ;  /* 0x000044000e107890 */ /* 0x000fe4000fffe03f */
[----:B------:R-:W-:-:S03]  /*9050*/  UIADD3 UR17, UR14, 0x6400, URZ ;  /* 0x000064000e117890 */ /* 0x000fc6000fffe03f */
[----:B------:R2:W-:Y:S02]  /*9060*/  UTMALDG.4D [UR8], [UR4], desc[UR6] ;  /* 0x00000608040075b4 */ /* 0x0005e40008019000 */
[----:B--2---:R-:W-:Y:S01]  /*9070*/  UMOV UR8, UR15 ;  /* 0x0000000f00087c82 */ /* 0x004fe20008000000 */
[----:B------:R-:W-:Y:S01]  /*9080*/  UMOV UR10, UR18 ;  /* 0x00000012000a7c82 */ /* 0x000fe20008000000 */
[----:B------:R-:W-:Y:S01]  /*9090*/  UIADD3 UR15, UR14, 0x8400, URZ ;  /* 0x000084000e0f7890 */ /* 0x000fe2000fffe03f */
        /* <DEDUP_REMOVED lines=8> */
[----:B------:R2:W-:Y:S01]  /*9120*/  UTMALDG.4D [UR8], [UR4], desc[UR6] ;  /* 0x00000608040075b4 */ /* 0x0005e20008019000 */
[----:B------:R-:W-:Y:S01]  /*9130*/  UIADD3 UR14, UR14, 0xe400, URZ ;  /* 0x0000e4000e0e7890 */ /* 0x000fe2000fffe03f */
[----:B--2---:R-:W-:Y:S01]  /*9140*/  UMOV UR8, UR15 ;  /* 0x0000000f00087c82 */ /* 0x004fe20008000000 */
[----:B------:R-:W-:Y:S01]  /*9150*/  UMOV UR10, UR21 ;  /* 0x00000015000a7c82 */ /* 0x000fe20008000000 */
[----:B------:R-:W-:Y:S01]  /*9160*/  UMOV UR15, 0x180 ;  /* 0x00000180000f7882 */ /* 0x000fe20000000000 */
[----:B------:R2:W-:Y:S02]  /*9170*/  UTMALDG.4D [UR8], [UR4], desc[UR6] ;  /* 0x00000608040075b4 */ /* 0x0005e40008019000 */
[----:B--2---:R-:W-:Y:S01]  /*9180*/  UMOV UR8, UR16 ;  /* 0x0000001000087c82 */ /* 0x004fe20008000000 */
[----:B------:R-:W-:-:S02]  /*9190*/  UMOV UR10, UR22 ;  /* 0x00000016000a7c82 */ /* 0x000fc40008000000 */
[----:B------:R2:W-:Y:S02]  /*91a0*/  UTMALDG.4D [UR8], [UR4], desc[UR6] ;  /* 0x00000608040075b4 */ /* 0x0005e40008019000 */
[----:B--2---:R-:W-:Y:S01]  /*91b0*/  UMOV UR8, UR17 ;  /* 0x0000001100087c82 */ /* 0x004fe20008000000 */
[----:B------:R-:W-:Y:S01]  /*91c0*/  UMOV UR10, UR15 ;  /* 0x0000000f000a7c82 */ /* 0x000fe20008000000 */
[----:B------:R-:W-:Y:S01]  /*91d0*/  UMOV UR15, 0x1c0 ;  /* 0x000001c0000f7882 */ /* 0x000fe20000000000 */
[----:B------:R2:W-:Y:S02]  /*91e0*/  UTMALDG.4D [UR8], [UR4], desc[UR6] ;  /* 0x00000608040075b4 */ /* 0x0005e40008019000 */
[----:B--2---:R-:W-:Y:S01]  /*91f0*/  UMOV UR8, UR14 ;  /* 0x0000000e00087c82 */ /* 0x004fe20008000000 */
[----:B------:R-:W-:Y:S02]  /*9200*/  UMOV UR10, UR15 ;  /* 0x0000000f000a7c82 */ /* 0x000fe40008000000 */
[----:B------:R2:W-:Y:S02]  /*9210*/  UTMALDG.4D [UR8], [UR4], desc[UR6] ;  /* 0x00000608040075b4 */ /* 0x0005e40008019000 */
[----:B--2---:R-:W-:Y:S01]  /*9220*/  NOP ;  /* 0x0000000000007918 */ /* 0x004fe20000000000 */
.L_x_2730:
[----:B------:R-:W-:Y:S05]  /*9230*/  BSYNC B0 ;  /* 0x0000000000007941 */ /* 0x000fea0003800000 */
.L_x_2729:
[----:B------:R-:W2:Y:S01]  /*9240*/  LDL.LU R3, [R1+0x8] ;  /* 0x0000080001037983 */ /* 0x000ea20000300800 */
[----:B------:R-:W-:-:S04]  /*9250*/  IADD3 R16, R16, 0x1, RZ ;  /* 0x0000000110107810 */ /* 0x000fc80007ffe0ff */
[----:B------:R-:W-:-:S04]  /*9260*/  ISETP.NE.AND P1, PT, R16, 0x2, PT ;  /* 0x000000021000780c */ /* 0x000fc80003f25270 */
[----:B------:R-:W-:Y:S02]  /*9270*/  SEL R2, RZ, 0x1, P1 ;  /* 0x00000001ff027807 */ /* 0x000fe40000800000 */
[----:B------:R-:W-:Y:S02]  /*9280*/  SEL R16, R16, RZ, P1 ;  /* 0x000000ff10107207 */ /* 0x000fe40000800000 */
[----:B------:R-:W-:Y:S02]  /*9290*/  LOP3.LUT R17, R17, R2, RZ, 0x3c, !PT ;  /* 0x0000000211117212 */ /* 0x000fe400078e3cff */
[----:B--2---:R-:W-:-:S07]  /*92a0*/  IADD3 R8, R3, -0x3, RZ ;  /* 0xfffffffd03087810 */ /* 0x004fce0007ffe0ff */
.L_x_2728:
[----:B------:R-:W-:Y:S01]  /*92b0*/  IMAD.MOV R10, RZ, RZ, -R10 ;  /* 0x000000ffff0a7224 */ /* 0x000fe200078e0a0a */
[----:B------:R-:W-:Y:S04]  /*92c0*/  BSSY B0, `(.L_x_2727) ;  /* 0x0000104000007945 */ /* 0x000fe80003800000 */
[----:B------:R-:W-:-:S13]  /*92d0*/  ISETP.NE.AND P1, PT, R9, R10, PT ;  /* 0x0000000a0900720c */ /* 0x000fda0003f25270 */
[----:B------:R-:W-:Y:S05]  /*92e0*/  @!P1 BRA `(.L_x_2736) ;  /* 0x0000001000049947 */ /* 0x000fea0003800000 */
.L_x_2751:
[----:B------:R-:W-:Y:S04]  /*92f0*/  BSSY B1, `(.L_x_2737) ;  /* 0x0000079000017945 */ /* 0x000fe80003800000 */
[----:B------:R-:W-:Y:S05]  /*9300*/  @!P6 BRA `(.L_x_2738) ;  /* 0x0000000400dce947 */ /* 0x000fea0003800000 */
[----:B-1----:R-:W-:Y:S01]  /*9310*/  MOV R9, R8 ;  /* 0x0000000800097202 */ /* 0x002fe20000000f00 */
[----:B------:R-:W-:Y:S06]  /*9320*/  @!P0 BRA `(.L_x_2739) ;  /* 0x0000000000488947 */ /* 0x000fec0003800000 */
[----:B------:R-:W1:Y:S01]  /*9330*/  LDC R10, c[0x0][0x41c] ;  /* 0x00010700ff0a7b82 */ /* 0x000e620000000800 */
[----:B------:R-:W-:Y:S02]  /*9340*/  ULDC.64 UR4, c[0x0][0x408] ;  /* 0x0001020000047ab9 */ /* 0x000fe40000000a00 */
[----:B------:R-:W-:-:S04]  /*9350*/  IMAD R11, R7, UR4, RZ ;  /* 0x00000004070b7c24 */ /* 0x000fc8000f8e02ff */
[----:B------:R-:W-:Y:S01]  /*9360*/  IMAD R11, R6, UR5, R11 ;  /* 0x00000005060b7c24 */ /* 0x000fe2000f8e020b */
[----:B-1----:R-:W-:-:S13]  /*9370*/  ISETP.NE.AND P1, PT, R10, 0x1, PT ;  /* 0x000000010a00780c */ /* 0x002fda0003f25270 */
[----:B------:R-:W1:Y:S02]  /*9380*/  @P1 LDC.64 R2, c[0x0][0x420] ;  /* 0x00010800ff021b82 */ /* 0x000e640000000a00 */
[----:B-1----:R-:W-:Y:S01]  /*9390*/  @P1 IMAD.HI.U32 R4, R8, R2, RZ ;  /* 0x0000000208041227 */ /* 0x002fe200078e00ff */
[----:B------:R-:W-:-:S04]  /*93a0*/  MOV R2, R8 ;  /* 0x0000000800027202 */ /* 0x000fc80000000f00 */
[----:B------:R-:W-:Y:S02]  /*93b0*/  @P1 SHF.R.U32.HI R2, RZ, R3, R4 ;  /* 0x00000003ff021219 */ /* 0x000fe40000011604 */
[----:B------:R-:W1:Y:S02]  /*93c0*/  LDC.64 R4, c[0x0][0x3f8] ;  /* 0x0000fe00ff047b82 */ /* 0x000e640000000a00 */
[--C-:B------:R-:W-:Y:S01]  /*93d0*/  SHF.R.S32.HI R3, RZ, 0x1f, R2.reuse ;  /* 0x0000001fff037819 */ /* 0x100fe20000011402 */
[--C-:B------:R-:W-:Y:S02]  /*93e0*/  IMAD.MOV R9, RZ, RZ, -R2.reuse ;  /* 0x000000ffff097224 */ /* 0x100fe400078e0a02 */
[----:B------:R-:W-:-:S04]  /*93f0*/  IMAD.WIDE.U32 R2, R6, UR4, R2 ;  /* 0x0000000406027c25 */ /* 0x000fc8000f8e0002 */
[----:B------:R-:W-:Y:S01]  /*9400*/  IMAD R9, R10, R9, R8 ;  /* 0x000000090a097224 */ /* 0x000fe200078e0208 */
[----:B------:R-:W-:Y:S02]  /*9410*/  IADD3 R11, R11, R3, RZ ;  /* 0x000000030b0b7210 */ /* 0x000fe40007ffe0ff */
[----:B-1----:R-:W-:-:S04]  /*9420*/  LEA R4, P1, R2, R4, 0x2 ;  /* 0x0000000402047211 */ /* 0x002fc800078210ff */
[----:B------:R-:W-:-:S05]  /*9430*/  LEA.HI.X R5, R2, R5, R11, 0x2, P1 ;  /* 0x0000000502057211 */ /* 0x000fca00008f140b */
[----:B------:R1:W5:Y:S04]  /*9440*/  LDG.E R4, desc[UR48][R4.64] ;  /* 0x0000003004047981 */ /* 0x000368000c1e1900 */
.L_x_2739:
[----:B------:R-:W2:Y:S01]  /*9450*/  S2R R3, SR_CgaCtaId ;  /* 0x0000000000037919 */ /* 0x000ea20000008800 */
[----:B------:R-:W-:Y:S01]  /*9460*/  MOV R2, 0x400 ;  /* 0x0000040000027802 */ /* 0x000fe20000000f00 */
[----:B-1----:R-:W1:Y:S03]  /*9470*/  S2R R5, SR_TID.X ;  /* 0x0000000000057919 */ /* 0x002e660000002100 */
[----:B--2---:R-:W-:-:S04]  /*9480*/  LEA R2, R3, R2, 0x18 ;  /* 0x0000000203027211 */ /* 0x004fc800078ec0ff */
[----:B------:R-:W-:Y:S02]  /*9490*/  LEA R3, R16, R2, 0x3 ;  /* 0x0000000210037211 */ /* 0x000fe400078e18ff */
[----:B------:R-:W-:Y:S02]  /*94a0*/  SHF.L.U32 R2, R17, 0x1f, RZ ;  /* 0x0000001f11027819 */ /* 0x000fe400000006ff */
[----:B-1----:R-:W-:Y:S02]  /*94b0*/  LOP3.LUT R5, R5, 0x7f, RZ, 0xc0, !PT ;  /* 0x0000007f05057812 */ /* 0x002fe400078ec0ff */
[----:B------:R-:W1:Y:S02]  /*94c0*/  SYNCS.PHASECHK.TRANS64.TRYWAIT P2, [R3+URZ+0x28c40], R2 ;  /* 0x028c4002030075a7 */ /* 0x000e64000804017f */
[----:B------:R-:W-:Y:S01]  /*94d0*/  ISETP.NE.AND P1, PT, R5, RZ, PT ;  /* 0x000000ff0500720c */ /* 0x000fe20003f25270 */
[----:B-1----:R-:W-:-:S12]  /*94e0*/  @!P2 BRA `(.L_x_2740) ;  /* 0x0000001400e4a947 */ /* 0x002fd80003800000 */
.L_x_2778:
        /* <DEDUP_REMOVED lines=8> */
.L_x_2741:
[----:B------:R-:W2:Y:S01]  /*9570*/  S2R R10, SR_CgaCtaId ;  /* 0x00000000000a7919 */ /* 0x000ea20000008800 */
[----:B------:R-:W-:Y:S01]  /*9580*/  MOV R5, 0x400 ;  /* 0x0000040000057802 */ /* 0x000fe20000000f00 */
[----:B------:R-:W-:Y:S01]  /*9590*/  UIADD3 UR4, UP0, UR40, 0x370, URZ ;  /* 0x0000037028047890 */ /* 0x000fe2000ff1e03f */
[----:B------:R-:W-:Y:S01]  /*95a0*/  R2UR UR9, R3 ;  /* 0x00000000030972ca */ /* 0x000fe200000e0000 */
[----:B------:R-:W-:Y:S01]  /*95b0*/  UMOV UR6, 0x0 ;  /* 0x0000000000067882 */ /* 0x000fe20000000000 */
[----:B------:R-:W-:Y:S01]  /*95c0*/  R2UR UR12, R0 ;  /* 0x00000000000c72ca */ /* 0x000fe200000e0000 */
[----:B------:R-:W-:Y:S01]  /*95d0*/  UIADD3.X UR5, URZ, UR41, URZ, UP0, !UPT ;  /* 0x000000293f057290 */ /* 0x000fe200087fe43f */
[----:B-----5:R-:W-:Y:S01]  /*95e0*/  R2UR UR13, R4 ;  /* 0x00000000040d72ca */ /* 0x020fe200000e0000 */
[----:B------:R-:W-:Y:S01]  /*95f0*/  UMOV UR7, 0x14f00000 ;  /* 0x14f0000000077882 */ /* 0x000fe20000000000 */
[----:B------:R-:W-:-:S07]  /*9600*/  UMOV UR10, URZ ;  /* 0x0000003f000a7c82 */ /* 0x000fce0008000000 */
[----:B------:R-:W-:Y:S01]  /*9610*/  UIADD3 UR9, UR9, 0x28c30, URZ ;  /* 0x00028c3009097890 */ /* 0x000fe2000fffe03f */
[----:B--2---:R-:W-:-:S04]  /*9620*/  LEA R5, R10, R5, 0x18 ;  /* 0x000000050a057211 */ /* 0x004fc800078ec0ff */
[----:B------:R-:W-:-:S04]  /*9630*/  LEA R5, R16, R5, 0xd ;  /* 0x0000000510057211 */ /* 0x000fc800078e68ff */
[----:B------:R-:W-:Y:S02]  /*9640*/  R2UR UR8, R5 ;  /* 0x00000000050872ca */ /* 0x000fe400000e0000 */
[----:B------:R-:W-:-:S04]  /*9650*/  SHF.L.U32 R5, R9, 0x6, RZ ;  /* 0x0000000609057819 */ /* 0x000fc800000006ff */
[----:B------:R-:W-:-:S07]  /*9660*/  R2UR UR11, R5 ;  /* 0x00000000050b72ca */ /* 0x000fce00000e0000 */
[----:B------:R-:W-:-:S09]  /*9670*/  UIADD3 UR8, UR8, 0x22400, URZ ;  /* 0x0002240008087890 */ /* 0x000fd2000fffe03f */
[----:B------:R2:W-:Y:S01]  /*9680*/  UTMALDG.4D [UR8], [UR4], desc[UR6] ;  /* 0x00000608040075b4 */ /* 0x0005e20008019000 */
[----:B------:R-:W3:Y:S02]  /*9690*/  SYNCS.PHASECHK.TRANS64.TRYWAIT P2, [R3+URZ+0x28c60], R2 ;  /* 0x028c6002030075a7 */ /* 0x000ee4000804017f */
[----:B--23--:R-:W-:Y:S05]  /*96a0*/  @!P2 BRA `(.L_x_2742) ;  /* 0x000000140088a947 */ /* 0x00cfea0003800000 */
.L_x_2779:
[----:B------:R-:W-:Y:S05]  /*96b0*/  @P1 BRA `(.L_x_2743) ;  /* 0x00000000001c1947 */ /* 0x000fea0003800000 */
[----:B------:R-:W3:Y:S01]  /*96c0*/  S2R R9, SR_TID.X ;  /* 0x0000000000097919 */ /* 0x000ee20000002100 */
[----:B-12---:R-:W-:-:S04]  /*96d0*/  IMAD.MOV.U32 R2, RZ, RZ, 0x10000 ;  /* 0x00010000ff027424 */ /* 0x006fc800078e00ff */
[----:B------:R4:W-:Y:S01]  /*96e0*/  SYNCS.ARRIVE.TRANS64 RZ, [R3+URZ+0x28c50], R2 ;  /* 0x028c500203ff79a7 */ /* 0x0009e2000800003f */
[----:B---3--:R-:W-:-:S04]  /*96f0*/  LOP3.LUT R9, R9, 0x1f, RZ, 0xc0, !PT ;  /* 0x0000001f09097812 */ /* 0x008fc800078ec0ff */
[----:B------:R-:W-:-:S13]  /*9700*/  ISETP.NE.AND P1, PT, R9, RZ, PT ;  /* 0x000000ff0900720c */ /* 0x000fda0003f25270 */
[----:B----4-:R-:W-:Y:S05]  /*9710*/  @!P1 BRA `(.L_x_2743) ;  /* 0x0000000000049947 */ /* 0x010fea0003800000 */
[----:B------:R-:W-:Y:S01]  /*9720*/  BPT.TRAP 0x1 ;  /* 0x000000040000795c */ /* 0x000fe20000300000 */
.L_x_2743:
        /* <DEDUP_REMOVED lines=17> */
[----:B---3--:R-:W-:-:S04]  /*9840*/  LEA R2, R9, R2, 0x18 ;  /* 0x0000000209027211 */ /* 0x008fc800078ec0ff */
[----:B------:R-:W-:-:S04]  /*9850*/  LEA R2, R16, R2, 0x10 ;  /* 0x0000000210027211 */ /* 0x000fc800078e80ff */
[----:B------:R-:W-:-:S13]  /*9860*/  R2UR UR14, R2 ;  /* 0x00000000020e72ca */ /* 0x000fda00000e0000 */
[----:B------:R-:W-:Y:S02]  /*9870*/  UIADD3 UR8, UR14, 0x400, URZ ;  /* 0x000004000e087890 */ /* 0x000fe4000fffe03f */
[----:B------:R-:W-:Y:S02]  /*9880*/  UIADD3 UR15, UR14, 0x2400, URZ ;  /* 0x000024000e0f7890 */ /* 0x000fe4000fffe03f */
[----:B------:R-:W-:Y:S02]  /*9890*/  UIADD3 UR16, UR14, 0x4400, URZ ;  /* 0x000044000e107890 */ /* 0x000fe4000fffe03f */
[----:B------:R-:W-:-:S03]  /*98a0*/  UIADD3 UR17, UR14, 0x6400, URZ ;  /* 0x000064000e117890 */ /* 0x000fc6000fffe03f */
[----:B------:R1:W-:Y:S02]  /*98b0*/  UTMALDG.4D [UR8], [UR4], desc[UR6] ;  /* 0x00000608040075b4 */ /* 0x0003e40008019000 */
[----:B-1----:R-:W-:Y:S01]  /*98c0*/  UMOV UR8, UR15 ;  /* 0x0000000f00087c82 */ /* 0x002fe20008000000 */
[----:B------:R-:W-:Y:S01]  /*98d0*/  UMOV UR10, UR18 ;  /* 0x00000012000a7c82 */ /* 0x000fe20008000000 */
[----:B------:R-:W-:Y:S01]  /*98e0*/  UIADD3 UR15, UR14, 0x8400, URZ ;  /* 0x000084000e0f7890 */ /* 0x000fe2000fffe03f */
        /* <DEDUP_REMOVED lines=8> */
[----:B------:R1:W-:Y:S01]  /*9970*/  UTMALDG.4D [UR8], [UR4], desc[UR6] ;  /* 0x00000608040075b4 */ /* 0x0003e20008019000 */
[----:B------:R-:W-:Y:S01]  /*9980*/  UIADD3 UR14, UR14, 0xe400, URZ ;  /* 0x0000e4000e0e7890 */ /* 0x000fe2000fffe03f */
[----:B-1----:R-:W-:Y:S01]  /*9990*/  UMOV UR8, UR15 ;  /* 0x0000000f00087c82 */ /* 0x002fe20008000000 */
[----:B------:R-:W-:Y:S01]  /*99a0*/  UMOV UR10, UR21 ;  /* 0x00000015000a7c82 */ /* 0x000fe20008000000 */
[----:B------:R-:W-:Y:S01]  /*99b0*/  UMOV UR15, 0x180 ;  /* 0x00000180000f7882 */ /* 0x000fe20000000000 */
[----:B------:R1:W-:Y:S02]  /*99c0*/  UTMALDG.4D [UR8], [UR4], desc[UR6] ;  /* 0x00000608040075b4 */ /* 0x0003e40008019000 */
[----:B-1----:R-:W-:Y:S01]  /*99d0*/  UMOV UR8, UR16 ;  /* 0x0000001000087c82 */ /* 0x002fe20008000000 */
[----:B------:R-:W-:-:S02]  /*99e0*/  UMOV UR10, UR22 ;  /* 0x00000016000a7c82 */ /* 0x000fc40008000000 */
[----:B------:R1:W-:Y:S02]  /*99f0*/  UTMALDG.4D [UR8], [UR4], desc[UR6] ;  /* 0x00000608040075b4 */ /* 0x0003e40008019000 */
[----:B-1----:R-:W-:Y:S01]  /*9a00*/  UMOV UR8, UR17 ;  /* 0x0000001100087c82 */ /* 0x002fe20008000000 */
[----:B------:R-:W-:Y:S01]  /*9a10*/  UMOV UR10, UR15 ;  /* 0x0000000f000a7c82 */ /* 0x000fe20008000000 */
[----:B------:R-:W-:Y:S01]  /*9a20*/  UMOV UR15, 0x1c0 ;  /* 0x000001c0000f7882 */ /* 0x000fe20000000000 */
[----:B------:R1:W-:Y:S02]  /*9a30*/  UTMALDG.4D [UR8], [UR4], desc[UR6] ;  /* 0x00000608040075b4 */ /* 0x0003e40008019000 */
[----:B-1----:R-:W-:Y:S01]  /*9a40*/  UMOV UR8, UR14 ;  /* 0x0000000e00087c82 */ /* 0x002fe20008000000 */
[----:B------:R-:W-:Y:S02]  /*9a50*/  UMOV UR10, UR15 ;  /* 0x0000000f000a7c82 */ /* 0x000fe40008000000 */
[----:B------:R2:W-:Y:S02]  /*9a60*/  UTMALDG.4D [UR8], [UR4], desc[UR6] ;  /* 0x00000608040075b4 */ /* 0x0005e40008019000 */
[----:B--2---:R-:W-:Y:S01]  /*9a70*/  NOP ;  /* 0x0000000000007918 */ /* 0x004fe20000000000 */
.L_x_2738:
[----:B------:R-:W-:Y:S05]  /*9a80*/  BSYNC B1 ;  /* 0x0000000000017941 */ /* 0x000fea0003800000 */
.L_x_2737:
[----:B-1----:R-:W-:Y:S01]  /*9a90*/  IADD3 R9, R16, 0x1, RZ ;  /* 0x0000000110097810 */ /* 0x002fe20007ffe0ff */
[----:B------:R-:W-:Y:S03]  /*9aa0*/  BSSY B1, `(.L_x_2744) ;  /* 0x000007d000017945 */ /* 0x000fe60003800000 */
[----:B------:R-:W-:-:S04]  /*9ab0*/  ISETP.NE.AND P1, PT, R9, 0x2, PT ;  /* 0x000000020900780c */ /* 0x000fc80003f25270 */
[----:B------:R-:W-:Y:S02]  /*9ac0*/  SEL R2, RZ, 0x1, P1 ;  /* 0x00000001ff027807 */ /* 0x000fe40000800000 */
[----:B------:R-:W-:Y:S02]  /*9ad0*/  SEL R9, R9, RZ, P1 ;  /* 0x000000ff09097207 */ /* 0x000fe40000800000 */
[----:B------:R-:W-:Y:S01]  /*9ae0*/  LOP3.LUT R17, R17, R2, RZ, 0x3c, !PT ;  /* 0x0000000211117212 */ /* 0x000fe200078e3cff */
[----:B------:R-:W-:Y:S06]  /*9af0*/  @!P6 BRA `(.L_x_2745) ;  /* 0x0000000400dce947 */ /* 0x000fec0003800000 */
[----:B------:R-:W-:Y:S01]  /*9b00*/  VIADD R10, R8, 0xffffffff ;  /* 0xffffffff080a7836 */ /* 0x000fe20000000000 */
        /* <DEDUP_REMOVED lines=19> */
.L_x_2746:
        /* <DEDUP_REMOVED lines=10> */
.L_x_2780:
[----:B------:R-:W-:Y:S05]  /*9ce0*/  @P1 BRA `(.L_x_2748) ;  /* 0x00000000001c1947 */ /* 0x000fea0003800000 */
[----:B------:R-:W2:Y:S01]  /*9cf0*/  S2R R5, SR_TID.X ;  /* 0x0000000000057919 */ /* 0x000ea20000002100 */
[----:B------:R-:W-:-:S04]  /*9d00*/  MOV R12, 0x2000 ;  /* 0x00002000000c7802 */ /* 0x000fc80000000f00 */
[----:B------:R3:W-:Y:S01]  /*9d10*/  SYNCS.ARRIVE.TRANS64 RZ, [R3+URZ+0x28c30], R12 ;  /* 0x028c300c03ff79a7 */ /* 0x0007e2000800003f */
[----:B--2---:R-:W-:-:S04]  /*9d20*/  LOP3.LUT R5, R5, 0x1f, RZ, 0xc0, !PT ;  /* 0x0000001f05057812 */ /* 0x004fc800078ec0ff */
[----:B------:R-:W-:-:S13]  /*9d30*/  ISETP.NE.AND P2, PT, R5, RZ, PT ;  /* 0x000000ff0500720c */ /* 0x000fda0003f45270 */
[----:B---3--:R-:W-:Y:S05]  /*9d40*/  @!P2 BRA `(.L_x_2748) ;  /* 0x000000000004a947 */ /* 0x008fea0003800000 */
[----:B------:R-:W-:Y:S01]  /*9d50*/  BPT.TRAP 0x1 ;  /* 0x000000040000795c */ /* 0x000fe20000300000 */
.L_x_2748:
[----:B------:R-:W2:Y:S01]  /*9d60*/  S2R R11, SR_CgaCtaId ;  /* 0x00000000000b7919 */ /* 0x000ea20000008800 */
        /* <DEDUP_REMOVED lines=12> */
[----:B--2---:R-:W-:-:S05]  /*9e30*/  LEA R5, R11, R5, 0x18 ;  /* 0x000000050b057211 */ /* 0x004fca00078ec0ff */
[----:B------:R-:W-:-:S05]  /*9e40*/  IMAD R5, R9, 0x2000, R5 ;  /* 0x0000200009057824 */ /* 0x000fca00078e0205 */
[----:B------:R-:W-:-:S13]  /*9e50*/  R2UR UR8, R5 ;  /* 0x00000000050872ca */ /* 0x000fda00000e0000 */
[----:B------:R-:W-:-:S09]  /*9e60*/  UIADD3 UR8, UR8, 0x22400, URZ ;  /* 0x0002240008087890 */ /* 0x000fd2000fffe03f */
[----:B------:R2:W-:Y:S01]  /*9e70*/  UTMALDG.4D [UR8], [UR4], desc[UR6] ;  /* 0x00000608040075b4 */ /* 0x0005e20008019000 */
[----:B------:R-:W3:Y:S02]  /*9e80*/  SYNCS.PHASECHK.TRANS64.TRYWAIT P2, [R3+URZ+0x28c60], R2 ;  /* 0x028c6002030075a7 */ /* 0x000ee4000804017f */
[----:B--23--:R-:W-:Y:S05]  /*9e90*/  @!P2 BRA `(.L_x_2749) ;  /* 0x0000000c00b4a947 */ /* 0x00cfea0003800000 */
.L_x_2781:
[----:B------:R-:W-:Y:S05]  /*9ea0*/  @P1 BRA `(.L_x_2750) ;  /* 0x00000000001c1947 */ /* 0x000fea0003800000 */
[----:B------:R-:W3:Y:S01]  /*9eb0*/  S2R R5, SR_TID.X ;  /* 0x0000000000057919 */ /* 0x000ee20000002100 */
[----:B-12---:R-:W-:-:S04]  /*9ec0*/  MOV R2, 0x10000 ;  /* 0x0001000000027802 */ /* 0x006fc80000000f00 */
[----:B------:R4:W-:Y:S01]  /*9ed0*/  SYNCS.ARRIVE.TRANS64 RZ, [R3+URZ+0x28c50], R2 ;  /* 0x028c500203ff79a7 */ /* 0x0009e2000800003f */
[----:B---3--:R-:W-:-:S04]  /*9ee0*/  LOP3.LUT R5, R5, 0x1f, RZ, 0xc0, !PT ;  /* 0x0000001f05057812 */ /* 0x008fc800078ec0ff */
[----:B------:R-:W-:-:S13]  /*9ef0*/  ISETP.NE.AND P1, PT, R5, RZ, PT ;  /* 0x000000ff0500720c */ /* 0x000fda0003f25270 */
[----:B----4-:R-:W-:Y:S05]  /*9f00*/  @!P1 BRA `(.L_x_2750) ;  /* 0x0000000000049947 */ /* 0x010fea0003800000 */
[----:B------:R-:W-:Y:S01]  /*9f10*/  BPT.TRAP 0x1 ;  /* 0x000000040000795c */ /* 0x000fe20000300000 */
.L_x_2750:
        /* <DEDUP_REMOVED lines=17> */
[----:B---3--:R-:W-:-:S05]  /*a030*/  LEA R2, R5, R2, 0x18 ;  /* 0x0000000205027211 */ /* 0x008fca00078ec0ff */
[----:B------:R-:W-:-:S05]  /*a040*/  IMAD R2, R9, 0x10000, R2 ;  /* 0x0001000009027824 */ /* 0x000fca00078e0202 */
        /* <DEDUP_REMOVED lines=33> */
[----:B-1----:R-:W-:Y:S01]  /*a260*/  NOP ;  /* 0x0000000000007918 */ /* 0x002fe20000000000 */
.L_x_2745:
[----:B------:R-:W-:Y:S05]  /*a270*/  BSYNC B1 ;  /* 0x0000000000017941 */ /* 0x000fea0003800000 */
.L_x_2744:
[C---:B------:R-:W-:Y:S02]  /*a280*/  ISETP.GT.AND P2, PT, R8.reuse, 0x1, PT ;  /* 0x000000010800780c */ /* 0x040fe40003f44270 */
[----:B------:R-:W-:Y:S02]  /*a290*/  IADD3 R9, R9, 0x1, RZ ;  /* 0x0000000109097810 */ /* 0x000fe40007ffe0ff */
[----:B------:R-:W-:Y:S02]  /*a2a0*/  IADD3 R8, R8, -0x2, RZ ;  /* 0xfffffffe08087810 */ /* 0x000fe40007ffe0ff */
[----:B------:R-:W-:-:S04]  /*a2b0*/  ISETP.NE.AND P1, PT, R9, 0x2, PT ;  /* 0x000000020900780c */ /* 0x000fc80003f25270 */
[----:B------:R-:W-:Y:S02]  /*a2c0*/  SEL R2, RZ, 0x1, P1 ;  /* 0x00000001ff027807 */ /* 0x000fe40000800000 */
[----:B------:R-:W-:Y:S02]  /*a2d0*/  SEL R16, R9, RZ, P1 ;  /* 0x000000ff09107207 */ /* 0x000fe40000800000 */
[----:B------:R-:W-:Y:S01]  /*a2e0*/  LOP3.LUT R17, R17, R2, RZ, 0x3c, !PT ;  /* 0x0000000211117212 */ /* 0x000fe200078e3cff */
[----:B------:R-:W-:Y:S06]  /*a2f0*/  @P2 BRA `(.L_x_2751) ;  /* 0xffffffec00fc2947 */ /* 0x000fec000383ffff */
.L_x_2736:
[----:B------:R-:W-:Y:S05]  /*a300*/  BSYNC B0 ;  /* 0x0000000000007941 */ /* 0x000fea0003800000 */
.L_x_2727:
[----:B------:R-:W2:Y:S01]  /*a310*/  LDL.LU R2, [R1+0xc] ;  /* 0x00000c0001027983 */ /* 0x000ea20000300800 */
[----:B------:R-:W-:-:S03]  /*a320*/  ULDC UR4, c[0x0][0xda4] ;  /* 0x0003690000047ab9 */ /* 0x000fc60000000800 */
[----:B------:R-:W3:Y:S01]  /*a330*/  LDL.LU R0, [R1+0x18] ;  /* 0x0000180001007983 */ /* 0x000ee20000300800 */
[----:B--2---:R-:W-:Y:S01]  /*a340*/  VIADD R2, R2, UR36 ;  /* 0x0000002402027c36 */ /* 0x004fe20008000000 */
[----:B---3--:R-:W-:-:S04]  /*a350*/  IADD3 R0, R0, 0x1, RZ ;  /* 0x0000000100007810 */ /* 0x008fc80007ffe0ff */
[----:B------:R2:W-:Y:S01]  /*a360*/  STL [R1+0xc], R2 ;  /* 0x00000c0201007387 */ /* 0x0005e20000100800 */
[----:B------:R-:W-:-:S03]  /*a370*/  ISETP.GE.AND P0, PT, R2, UR4, PT ;  /* 0x0000000402007c0c */ /* 0x000fc6000bf06270 */
[----:B------:R2:W-:Y:S10]  /*a380*/  STL [R1+0x18], R0 ;  /* 0x0000180001007387 */ /* 0x0005f40000100800 */
[----:B--2---:R-:W-:Y:S05]  /*a390*/  @!P0 BRA `(.L_x_2752) ;  /* 0xffffffd000c48947 */ /* 0x004fea000383ffff */
[----:B------:R-:W-:-:S07]  /*a3a0*/  LOP3.LUT R2, R0, 0x1, RZ, 0xc, !PT ;  /* 0x0000000100027812 */ /* 0x000fce00078e0cff */
.L_x_2710:
[----:B------:R-:W2:Y:S01]  /*a3b0*/  S2R R3, SR_CgaCtaId ;  /* 0x0000000000037919 */ /* 0x000ea20000008800 */
[----:B------:R-:W-:Y:S01]  /*a3c0*/  MOV R0, 0x400 ;  /* 0x0000040000007802 */ /* 0x000fe20000000f00 */
[----:B------:R-:W-:Y:S03]  /*a3d0*/  BSSY B0, `(.L_x_2753) ;  /* 0x0000005000007945 */ /* 0x000fe60003800000 */
[----:B--2---:R-:W-:Y:S02]  /*a3e0*/  LEA R0, R3, R0, 0x18 ;  /* 0x0000000003007211 */ /* 0x004fe400078ec0ff */
[----:B------:R-:W-:-:S04]  /*a3f0*/  SHF.L.U32 R3, R2, 0x1f, RZ ;  /* 0x0000001f02037819 */ /* 0x000fc800000006ff */
[----:B------:R-:W2:Y:S02]  /*a400*/  SYNCS.PHASECHK.TRANS64.TRYWAIT P0, [R0+URZ+0x28c20], R3 ;  /* 0x028c2003000075a7 */ /* 0x000ea4000800017f */
[----:B--2---:R-:W-:Y:S05]  /*a410*/  @!P0 BRA `(.L_x_2754) ;  /* 0x0000000800688947 */ /* 0x004fea0003800000 */
.L_x_2782:
[----:B------:R-:W-:Y:S05]  /*a420*/  BSYNC B0 ;  /* 0x0000000000007941 */ /* 0x000fea0003800000 */
.L_x_2753:
[----:B------:R-:W-:-:S03]  /*a430*/  UMOV UR4, 0xffffffff ;  /* 0xffffffff00047882 */ /* 0x000fc60000000000 */
[----:B------:R-:W-:Y:S05]  /*a440*/  BRA.DIV UR4, `(.L_x_2755) ;  /* 0x0000000a04707947 */ /* 0x000fea000b800000 */
[----:B------:R-:W3:Y:S02]  /*a450*/  S2R R2, SR_TID.X ;  /* 0x0000000000027919 */ /* 0x000ee40000002100 */
[----:B---3--:R-:W-:-:S04]  /*a460*/  SHF.R.U32.HI R2, RZ, 0x5, R2 ;  /* 0x00000005ff027819 */ /* 0x008fc80000011602 */
[----:B------:R-:W-:-:S05]  /*a470*/  LOP3.LUT R2, R2, 0x3, RZ, 0xc0, !PT ;  /* 0x0000000302027812 */ /* 0x000fca00078ec0ff */
[----:B------:R3:W4:Y:S02]  /*a480*/  SHFL.IDX PT, R14, R2, RZ, 0x1f ;  /* 0x00001fff020e7589 */ /* 0x00072400000e0000 */
.L_x_2785:
[----:B----4-:R-:W-:Y:S01]  /*a490*/  ISETP.NE.AND P0, PT, R14, RZ, PT ;  /* 0x000000ff0e00720c */ /* 0x010fe20003f05270 */
[----:B------:R-:W-:-:S12]  /*a4a0*/  BSSY B0, `(.L_x_2756) ;  /* 0x0000024000007945 */ /* 0x000fd80003800000 */
[----:B------:R-:W-:Y:S05]  /*a4b0*/  @P0 BRA `(.L_x_2757) ;  /* 0x0000000000880947 */ /* 0x000fea0003800000 */
[----:B------:R-:W-:-:S03]  /*a4c0*/  UMOV UR4, 0xffffffff ;  /* 0xffffffff00047882 */ /* 0x000fc60000000000 */
[----:B------:R-:W-:Y:S05]  /*a4d0*/  BRA.DIV UR4, `(.L_x_2758) ;  /* 0x0000000a04807947 */ /* 0x000fea000b800000 */
[----:B------:R-:W-:-:S13]  /*a4e0*/  ELECT P6, URZ, PT ;  /* 0x00000000003f782f */ /* 0x000fda00038c0000 */
.L_x_2788:
[----:B------:R-:W-:Y:S05]  /*a4f0*/  @!P6 BRA `(.L_x_2757) ;  /* 0x000000000078e947 */ /* 0x000fea0003800000 */
[----:B------:R-:W-:-:S06]  /*a500*/  ULOP3.LUT UR4, UR38, 0x2, URZ, 0xfc, !UPT ;  /* 0x0000000226047892 */ /* 0x000fcc000f8efc3f */
[----:B---3--:R-:W-:-:S04]  /*a510*/  MOV R2, UR4 ;  /* 0x0000000400027c02 */ /* 0x008fc80008000f00 */
[----:B------:R-:W-:-:S13]  /*a520*/  ISETP.NE.AND P2, PT, R2, 0x3, PT ;  /* 0x000000030200780c */ /* 0x000fda0003f45270 */
[----:B------:R-:W-:Y:S05]  /*a530*/  @!P2 BRA `(.L_x_2759) ;  /* 0x000000000004a947 */ /* 0x000fea0003800000 */
[----:B------:R-:W-:Y:S01]  /*a540*/  BPT.TRAP 0x1 ;  /* 0x000000040000795c */ /* 0x000fe20000300000 */
.L_x_2759:
[----:B--2---:R-:W-:Y:S01]  /*a550*/  VIADD R3, R0, 0x28c40 ;  /* 0x00028c4000037836 */ /* 0x004fe20000000000 */
[----:B------:R-:W-:Y:S02]  /*a560*/  SHF.L.U32 R5, R17, 0x1f, RZ ;  /* 0x0000001f11057819 */ /* 0x000fe400000006ff */
[C---:B------:R-:W-:Y:S02]  /*a570*/  IADD3 R2, R16.reuse, 0x1, RZ ;  /* 0x0000000110027810 */ /* 0x040fe40007ffe0ff */
[----:B------:R-:W-:Y:S02]  /*a580*/  LEA R6, R16, R3, 0x3 ;  /* 0x0000000310067211 */ /* 0x000fe400078e18ff */
[----:B------:R-:W-:Y:S02]  /*a590*/  ISETP.NE.AND P1, PT, R2, 0x2, PT ;  /* 0x000000020200780c */ /* 0x000fe40003f25270 */
[----:B------:R-:W2:Y:S02]  /*a5a0*/  SYNCS.PHASECHK.TRANS64.TRYWAIT P0, [R6+URZ], R5 ;  /* 0x00000005060075a7 */ /* 0x000ea4000800017f */
[----:B------:R-:W-:-:S04]  /*a5b0*/  SEL R4, RZ, 0x1, P1 ;  /* 0x00000001ff047807 */ /* 0x000fc80000800000 */
[----:B------:R-:W-:Y:S02]  /*a5c0*/  LOP3.LUT R17, R17, R4, RZ, 0x3c, !PT ;  /* 0x0000000411117212 */ /* 0x000fe400078e3cff */
[----:B------:R-:W-:Y:S02]  /*a5d0*/  SEL R4, R2, RZ, P1 ;  /* 0x000000ff02047207 */ /* 0x000fe40000800000 */
[----:B------:R-:W-:-:S03]  /*a5e0*/  SHF.L.U32 R2, R17, 0x1f, RZ ;  /* 0x0000001f11027819 */ /* 0x000fc600000006ff */
[----:B------:R-:W-:Y:S01]  /*a5f0*/  IMAD R3, R4, 0x8, R3 ;  /* 0x0000000804037824 */ /* 0x000fe200078e0203 */
[----:B--2---:R-:W-:Y:S06]  /*a600*/  @!P0 BRA `(.L_x_2760) ;  /* 0x0000000800548947 */ /* 0x004fec0003800000 */
.L_x_2789:
[----:B------:R-:W3:Y:S02]  /*a610*/  SYNCS.PHASECHK.TRANS64.TRYWAIT P0, [R3+URZ], R2 ;  /* 0x00000002030075a7 */ /* 0x000ee4000800017f */
[----:B---3--:R-:W-:Y:S05]  /*a620*/  @!P0 BRA `(.L_x_2761) ;  /* 0x0000000800608947 */ /* 0x008fea0003800000 */
.L_x_2790:
[----:B------:R-:W-:Y:S05]  /*a630*/  @!P2 BRA `(.L_x_2762) ;  /* 0x000000000004a947 */ /* 0x000fea0003800000 */
[----:B------:R-:W-:Y:S01]  /*a640*/  BPT.TRAP 0x1 ;  /* 0x000000040000795c */ /* 0x000fe20000300000 */
.L_x_2762:
[----:B---3--:R-:W-:-:S04]  /*a650*/  IADD3 R3, R0, 0x28c60, RZ ;  /* 0x00028c6000037810 */ /* 0x008fc80007ffe0ff */
[----:B------:R-:W-:-:S04]  /*a660*/  LEA R16, R16, R3, 0x3 ;  /* 0x0000000310107211 */ /* 0x000fc800078e18ff */
[----:B------:R-:W3:Y:S02]  /*a670*/  SYNCS.PHASECHK.TRANS64.TRYWAIT P0, [R16+URZ], R5 ;  /* 0x00000005100075a7 */ /* 0x000ee4000800017f */
[----:B---3--:R-:W-:Y:S05]  /*a680*/  @!P0 BRA `(.L_x_2763) ;  /* 0x00000008005c8947 */ /* 0x008fea0003800000 */
.L_x_2791:
[----:B------:R-:W-:-:S07]  /*a690*/  IMAD R3, R4, 0x8, R3 ;  /* 0x0000000804037824 */ /* 0x000fce00078e0203 */
.L_x_2764:
[----:B----4-:R4:W1:Y:S02]  /*a6a0*/  SYNCS.PHASECHK.TRANS64.TRYWAIT P0, [R3+URZ], R2 ;  /* 0x00000002030075a7 */ /* 0x010864000800017f */
[----:B-1----:R-:W-:Y:S05]  /*a6b0*/  @!P0 NANOSLEEP.SYNCS 0x989680 ;  /* 0x009896800000895d */ /* 0x002fea0003900000 */
[----:B------:R-:W1:Y:S02]  /*a6c0*/  @!P0 SYNCS.PHASECHK.TRANS64 P0, [R3+URZ], R2 ;  /* 0x00000002030085a7 */ /* 0x000e64000800007f */
[----:B-1----:R-:W-:Y:S05]  /*a6d0*/  @!P0 BRA `(.L_x_2764) ;  /* 0xfffffffc00f08947 */ /* 0x002fea000383ffff */
.L_x_2757:
[----:B------:R-:W-:Y:S05]  /*a6e0*/  BSYNC B0 ;  /* 0x0000000000007941 */ /* 0x000fea0003800000 */
.L_x_2756:
[----:B------:R-:W-:Y:S05]  /*a6f0*/  EXIT ;  /* 0x000000000000794d */ /* 0x000fea0003800000 */
.L_x_2678:
[----:B-1----:R-:W-:-:S04]  /*a700*/  MOV R3, UR16 ;  /* 0x0000001000037c02 */ /* 0x002fc80008000f00 */
[----:B------:R1:W2:Y:S03]  /*a710*/  SYNCS.PHASECHK.TRANS64.TRYWAIT P0, [R3+URZ+0x28c50], R0 ;  /* 0x028c5000030075a7 */ /* 0x0002a6000800017f */
[----:B--2---:R-:W-:Y:S05]  /*a720*/  @!P0 NANOSLEEP.SYNCS 0x989680 ;  /* 0x009896800000895d */ /* 0x004fea0003900000 */
[----:B------:R-:W2:Y:S02]  /*a730*/  @!P0 SYNCS.PHASECHK.TRANS64 P0, [R3+URZ+0x28c50], R0 ;  /* 0x028c5000030085a7 */ /* 0x000ea4000800007f */
[----:B--2---:R-:W-:Y:S05]  /*a740*/  @!P0 BRA `(.L_x_2678) ;  /* 0xfffffffc00ec8947 */ /* 0x004fea000383ffff */
[----:B------:R-:W-:Y:S05]  /*a750*/  BRA `(.L_x_2765) ;  /* 0xffffff6800847947 */ /* 0x000fea000383ffff */
.L_x_2683:
[----:B--2---:R-:W-:-:S04]  /*a760*/  MOV R4, UR6 ;  /* 0x0000000600047c02 */ /* 0x004fc80008000f00 */
[----:B------:R2:W3:Y:S03]  /*a770*/  SYNCS.PHASECHK.TRANS64.TRYWAIT P0, [R4+URZ+0x28c50], R3 ;  /* 0x028c5003040075a7 */ /* 0x0004e6000800017f */
[----:B---3--:R-:W-:Y:S05]  /*a780*/  @!P0 NANOSLEEP.SYNCS 0x989680 ;  /* 0x009896800000895d */ /* 0x008fea0003900000 */
[----:B------:R-:W3:Y:S02]  /*a790*/  @!P0 SYNCS.PHASECHK.TRANS64 P0, [R4+URZ+0x28c50], R3 ;  /* 0x028c5003040085a7 */ /* 0x000ee4000800007f */
[----:B---3--:R-:W-:Y:S05]  /*a7a0*/  @!P0 BRA `(.L_x_2683) ;  /* 0xfffffffc00ec8947 */ /* 0x008fea000383ffff */
[----:B------:R-:W-:Y:S05]  /*a7b0*/  BRA `(.L_x_2682) ;  /* 0xffffff7400987947 */ /* 0x000fea000383ffff */
.L_x_2687:
[----:B-1----:R-:W-:-:S04]  /*a7c0*/  IMAD.U32 R3, RZ, RZ, UR46 ;  /* 0x0000002eff037e24 */ /* 0x002fc8000f8e00ff */
[----:B------:R1:W2:Y:S03]  /*a7d0*/  SYNCS.PHASECHK.TRANS64.TRYWAIT P1, [R3+URZ+0x28c00], R0 ;  /* 0x028c0000030075a7 */ /* 0x0002a6000802017f */
[----:B--2---:R-:W-:Y:S05]  /*a7e0*/  @!P1 NANOSLEEP.SYNCS 0x989680 ;  /* 0x009896800000995d */ /* 0x004fea0003900000 */
[----:B------:R-:W2:Y:S02]  /*a7f0*/  @!P1 SYNCS.PHASECHK.TRANS64 P1, [R3+URZ+0x28c00], R0 ;  /* 0x028c0000030095a7 */ /* 0x000ea4000802007f */
[----:B--2---:R-:W-:Y:S05]  /*a800*/  @!P1 BRA `(.L_x_2687) ;  /* 0xfffffffc00ec9947 */ /* 0x004fea000383ffff */
[----:B------:R-:W-:Y:S05]  /*a810*/  BRA `(.L_x_2766) ;  /* 0xffffff8000e47947 */ /* 0x000fea000383ffff */
.L_x_2691:
[----:B---3--:R3:W4:Y:S02]  /*a820*/  SYNCS.PHASECHK.TRANS64.TRYWAIT P1, [R7+URZ+0x28c30], R12 ;  /* 0x028c300c070075a7 */ /* 0x008724000802017f */
[----:B----4-:R-:W-:Y:S05]  /*a830*/  @!P1 NANOSLEEP.SYNCS 0x989680 ;  /* 0x009896800000995d */ /* 0x010fea0003900000 */
[----:B------:R-:W4:Y:S02]  /*a840*/  @!P1 SYNCS.PHASECHK.TRANS64 P1, [R7+URZ+0x28c30], R12 ;  /* 0x028c300c070095a7 */ /* 0x000f24000802007f */
[----:B----4-:R-:W-:Y:S05]  /*a850*/  @!P1 BRA `(.L_x_2691) ;  /* 0xfffffffc00f09947 */ /* 0x010fea000383ffff */
[----:B------:R-:W-:Y:S05]  /*a860*/  BRA `(.L_x_2690) ;  /* 0xffffff8400007947 */ /* 0x000fea000383ffff */
.L_x_2695:
[----:B---3--:R3:W4:Y:S02]  /*a870*/  SYNCS.PHASECHK.TRANS64.TRYWAIT P2, [R7+URZ+0x28c50], R12 ;  /* 0x028c500c070075a7 */ /* 0x008724000804017f */
[----:B----4-:R-:W-:Y:S05]  /*a880*/  @!P2 NANOSLEEP.SYNCS 0x989680 ;  /* 0x009896800000a95d */ /* 0x010fea0003900000 */
[----:B------:R-:W4:Y:S02]  /*a890*/  @!P2 SYNCS.PHASECHK.TRANS64 P2, [R7+URZ+0x28c50], R12 ;  /* 0x028c500c0700a5a7 */ /* 0x000f24000804007f */
[----:B----4-:R-:W-:Y:S05]  /*a8a0*/  @!P2 BRA `(.L_x_2695) ;  /* 0xfffffffc00f0a947 */ /* 0x010fea000383ffff */
[----:B------:R-:W-:Y:S05]  /*a8b0*/  BRA `(.L_x_2694) ;  /* 0xffffff9400147947 */ /* 0x000fea000383ffff */
.L_x_2700:
[----:B---3--:R-:W-:-:S04]  /*a8c0*/  MOV R0, UR22 ;  /* 0x0000001600007c02 */ /* 0x008fc80008000f00 */
[----:B------:R3:W4:Y:S03]  /*a8d0*/  SYNCS.PHASECHK.TRANS64.TRYWAIT P3, [R0+URZ+0x28c30], R7 ;  /* 0x028c3007000075a7 */ /* 0x000726000806017f */
[----:B----4-:R-:W-:Y:S05]  /*a8e0*/  @!P3 NANOSLEEP.SYNCS 0x989680 ;  /* 0x009896800000b95d */ /* 0x010fea0003900000 */
[----:B------:R-:W4:Y:S02]  /*a8f0*/  @!P3 SYNCS.PHASECHK.TRANS64 P3, [R0+URZ+0x28c30], R7 ;  /* 0x028c30070000b5a7 */ /* 0x000f24000806007f */
[----:B----4-:R-:W-:Y:S05]  /*a900*/  @!P3 BRA `(.L_x_2700) ;  /* 0xfffffffc00ecb947 */ /* 0x010fea000383ffff */
[----:B------:R-:W-:Y:S05]  /*a910*/  BRA `(.L_x_2699) ;  /* 0xffffff9400f47947 */ /* 0x000fea000383ffff */
.L_x_2704:
[----:B---3--:R3:W1:Y:S02]  /*a920*/  SYNCS.PHASECHK.TRANS64.TRYWAIT P3, [R170+URZ+0x28c50], R7 ;  /* 0x028c5007aa0075a7 */ /* 0x008664000806017f */
[----:B-1----:R-:W-:Y:S05]  /*a930*/  @!P3 NANOSLEEP.SYNCS 0x989680 ;  /* 0x009896800000b95d */ /* 0x002fea0003900000 */
[----:B------:R-:W1:Y:S02]  /*a940*/  @!P3 SYNCS.PHASECHK.TRANS64 P3, [R170+URZ+0x28c50], R7 ;  /* 0x028c5007aa00b5a7 */ /* 0x000e64000806007f */
[----:B-1----:R-:W-:Y:S05]  /*a950*/  @!P3 BRA `(.L_x_2704) ;  /* 0xfffffffc00f0b947 */ /* 0x002fea000383ffff */
[----:B------:R-:W-:Y:S05]  /*a960*/  BRA `(.L_x_2703) ;  /* 0xffffffac00287947 */ /* 0x000fea000383ffff */
.L_x_2715:
[----:B------:R-:W1:Y:S01]  /*a970*/  S2R R5, SR_TID.X ;  /* 0x0000000000057919 */ /* 0x000e620000002100 */
[----:B------:R-:W-:Y:S01]  /*a980*/  BSSY B0, `(.L_x_2767) ;  /* 0x000000a000007945 */ /* 0x000fe20003800000 */
[----:B------:R-:W-:Y:S01]  /*a990*/  IMAD.MOV.U32 R12, RZ, RZ, RZ ;  /* 0x000000ffff0c7224 */ /* 0x000fe200078e00ff */
[----:B------:R-:W-:Y:S02]  /*a9a0*/  MOV R11, 0x1f ;  /* 0x0000001f000b7802 */ /* 0x000fe40000000f00 */
[----:B------:R-:W-:Y:S02]  /*a9b0*/  MOV R15, 0xffffffff ;  /* 0xffffffff000f7802 */ /* 0x000fe40000000f00 */
[----:B-1----:R-:W-:-:S04]  /*a9c0*/  SHF.R.U32.HI R5, RZ, 0x5, R5 ;  /* 0x00000005ff057819 */ /* 0x002fc80000011605 */
[----:B------:R-:W-:-:S04]  /*a9d0*/  LOP3.LUT R5, R5, 0x3, RZ, 0xc0, !PT ;  /* 0x0000000305057812 */ /* 0x000fc800078ec0ff */
[----:B------:R-:W-:-:S07]  /*a9e0*/  MOV R13, R5 ;  /* 0x00000005000d7202 */ /* 0x000fce0000000f00 */
[----:B------:R-:W-:Y:S05]  /*a9f0*/  WARPSYNC.COLLECTIVE R15, `(.L_x_2768) ;  /* 0x000000000f087348 */ /* 0x000fea0003c00000 */
[----:B------:R1:W2:Y:S02]  /*aa00*/  SHFL.IDX P6, R14, R13, R12, R11 ;  /* 0x0000000c0d0e7389 */ /* 0x0002a400000c000b */
[----:B-12---:R-:W-:Y:S01]  /*aa10*/  ENDCOLLECTIVE ;  /* 0x000000000000791b */ /* 0x006fe20003800000 */
.L_x_2768:
[----:B------:R-:W-:Y:S05]  /*aa20*/  BSYNC B0 ;  /* 0x0000000000007941 */ /* 0x000fea0003800000 */
.L_x_2767:
[----:B------:R-:W-:Y:S05]  /*aa30*/  BRA `(.L_x_2769) ;  /* 0xffffffd400387947 */ /* 0x000fea000383ffff */
.L_x_2716:
[----:B------:R-:W-:Y:S01]  /*aa40*/  BSSY B0, `(.L_x_2770) ;  /* 0x0000006000007945 */ /* 0x000fe20003800000 */
[----:B------:R-:W-:-:S07]  /*aa50*/  IMAD.MOV.U32 R15, RZ, RZ, -0x1 ;  /* 0xffffffffff0f7424 */ /* 0x000fce00078e00ff */
[----:B------:R-:W-:Y:S05]  /*aa60*/  WARPSYNC.COLLECTIVE R15, `(.L_x_2771) ;  /* 0x000000000f0c7348 */ /* 0x000fea0003c00000 */
[----:B------:R-:W-:Y:S02]  /*aa70*/  ELECT P6, UR62, PT ;  /* 0x00000000003e782f */ /* 0x000fe400038c0000 */
[----:B------:R-:W-:Y:S01]  /*aa80*/  MOV R14, UR62 ;  /* 0x0000003e000e7c02 */ /* 0x000fe20008000f00 */
[----:B------:R-:W-:Y:S10]  /*aa90*/  ENDCOLLECTIVE ;  /* 0x000000000000791b */ /* 0x000ff40003800000 */
.L_x_2771:
[----:B------:R-:W-:Y:S05]  /*aaa0*/  BSYNC B0 ;  /* 0x0000000000007941 */ /* 0x000fea0003800000 */
.L_x_2770:
[----:B------:R-:W-:Y:S05]  /*aab0*/  BRA `(.L_x_2772) ;  /* 0xffffffd400307947 */ /* 0x000fea000383ffff */
.L_x_2719:
[----:B--2---:R2:W3:Y:S02]  /*aac0*/  SYNCS.PHASECHK.TRANS64.TRYWAIT P1, [R5+URZ+0x28c40], R10 ;  /* 0x028c400a050075a7 */ /* 0x0044e4000802017f */
[----:B---3--:R-:W-:Y:S05]  /*aad0*/  @!P1 NANOSLEEP.SYNCS 0x989680 ;  /* 0x009896800000995d */ /* 0x008fea0003900000 */
[----:B------:R-:W3:Y:S02]  /*aae0*/  @!P1 SYNCS.PHASECHK.TRANS64 P1, [R5+URZ+0x28c40], R10 ;  /* 0x028c400a050095a7 */ /* 0x000ee4000802007f */
[----:B---3--:R-:W-:Y:S05]  /*aaf0*/  @!P1 BRA `(.L_x_2719) ;  /* 0xfffffffc00f09947 */ /* 0x008fea000383ffff */
[----:B------:R-:W-:Y:S05]  /*ab00*/  BRA `(.L_x_2773) ;  /* 0xffffffd400907947 */ /* 0x000fea000383ffff */
.L_x_2722:
[----:B--2---:R-:W2:Y:S01]  /*ab10*/  S2R R10, SR_CgaCtaId ;  /* 0x00000000000a7919 */ /* 0x004ea20000008800 */
[----:B------:R-:W-:-:S04]  /*ab20*/  MOV R8, 0x400 ;  /* 0x0000040000087802 */ /* 0x000fc80000000f00 */
[----:B--2---:R-:W-:-:S04]  /*ab30*/  LEA R8, R10, R8, 0x18 ;  /* 0x000000080a087211 */ /* 0x004fc800078ec0ff */
[----:B------:R2:W3:Y:S03]  /*ab40*/  SYNCS.PHASECHK.TRANS64.TRYWAIT P1, [R8+URZ+0x28c20], R5 ;  /* 0x028c2005080075a7 */ /* 0x0004e6000802017f */
[----:B---3--:R-:W-:Y:S05]  /*ab50*/  @!P1 NANOSLEEP.SYNCS 0x989680 ;  /* 0x009896800000995d */ /* 0x008fea0003900000 */
[----:B------:R-:W3:Y:S02]  /*ab60*/  @!P1 SYNCS.PHASECHK.TRANS64 P1, [R8+URZ+0x28c20], R5 ;  /* 0x028c2005080095a7 */ /* 0x000ee4000802007f */
[----:B---3--:R-:W-:Y:S05]  /*ab70*/  @!P1 BRA `(.L_x_2722) ;  /* 0xfffffffc00e49947 */ /* 0x008fea000383ffff */
[----:B------:R-:W-:Y:S05]  /*ab80*/  BRA `(.L_x_2774) ;  /* 0xffffffd800547947 */ /* 0x000fea000383ffff */
.L_x_2725:
[----:B--2---:R2:W3:Y:S02]  /*ab90*/  SYNCS.PHASECHK.TRANS64.TRYWAIT P1, [R8+URZ+0x28c60], R5 ;  /* 0x028c6005080075a7 */ /* 0x0044e4000802017f */
[----:B---3--:R-:W-:Y:S05]  /*aba0*/  @!P1 NANOSLEEP.SYNCS 0x989680 ;  /* 0x009896800000995d */ /* 0x008fea0003900000 */
[----:B------:R-:W3:Y:S02]  /*abb0*/  @!P1 SYNCS.PHASECHK.TRANS64 P1, [R8+URZ+0x28c60], R5 ;  /* 0x028c6005080095a7 */ /* 0x000ee4000802007f */
[----:B---3--:R-:W-:Y:S05]  /*abc0*/  @!P1 BRA `(.L_x_2725) ;  /* 0xfffffffc00f09947 */ /* 0x008fea000383ffff */
[----:B------:R-:W-:Y:S05]  /*abd0*/  BRA `(.L_x_2775) ;  /* 0xffffffd800747947 */ /* 0x000fea000383ffff */
.L_x_2732:
[----:B--2---:R2:W3:Y:S02]  /*abe0*/  SYNCS.PHASECHK.TRANS64.TRYWAIT P2, [R2+URZ+0x28c40], R3 ;  /* 0x028c4003020075a7 */ /* 0x0044e4000804017f */
[----:B---3--:R-:W-:Y:S05]  /*abf0*/  @!P2 NANOSLEEP.SYNCS 0x989680 ;  /* 0x009896800000a95d */ /* 0x008fea0003900000 */
[----:B------:R-:W3:Y:S02]  /*ac00*/  @!P2 SYNCS.PHASECHK.TRANS64 P2, [R2+URZ+0x28c40], R3 ;  /* 0x028c40030200a5a7 */ /* 0x000ee4000804007f */
[----:B---3--:R-:W-:Y:S05]  /*ac10*/  @!P2 BRA `(.L_x_2732) ;  /* 0xfffffffc00f0a947 */ /* 0x008fea000383ffff */
[----:B------:R-:W-:Y:S05]  /*ac20*/  BRA `(.L_x_2776) ;  /* 0xffffffe0001c7947 */ /* 0x000fea000383ffff */
.L_x_2734:
[----:B---3--:R3:W4:Y:S02]  /*ac30*/  SYNCS.PHASECHK.TRANS64.TRYWAIT P2, [R2+URZ+0x28c60], R3 ;  /* 0x028c6003020075a7 */ /* 0x008724000804017f */
[----:B----4-:R-:W-:Y:S05]  /*ac40*/  @!P2 NANOSLEEP.SYNCS 0x989680 ;  /* 0x009896800000a95d */ /* 0x010fea0003900000 */
[----:B------:R-:W4:Y:S02]  /*ac50*/  @!P2 SYNCS.PHASECHK.TRANS64 P2, [R2+URZ+0x28c60], R3 ;  /* 0x028c60030200a5a7 */ /* 0x000f24000804007f */
[----:B----4-:R-:W-:Y:S05]  /*ac60*/  @!P2 BRA `(.L_x_2734) ;  /* 0xfffffffc00f0a947 */ /* 0x010fea000383ffff */
[----:B------:R-:W-:Y:S05]  /*ac70*/  BRA `(.L_x_2777) ;  /* 0xffffffe000787947 */ /* 0x000fea000383ffff */
.L_x_2740:
[----:B-1----:R1:W2:Y:S02]  /*ac80*/  SYNCS.PHASECHK.TRANS64.TRYWAIT P2, [R3+URZ+0x28c40], R2 ;  /* 0x028c4002030075a7 */ /* 0x0022a4000804017f */
[----:B--2---:R-:W-:Y:S05]  /*ac90*/  @!P2 NANOSLEEP.SYNCS 0x989680 ;  /* 0x009896800000a95d */ /* 0x004fea0003900000 */
[----:B------:R-:W2:Y:S02]  /*aca0*/  @!P2 SYNCS.PHASECHK.TRANS64 P2, [R3+URZ+0x28c40], R2 ;  /* 0x028c40020300a5a7 */ /* 0x000ea4000804007f */
[----:B--2---:R-:W-:Y:S05]  /*acb0*/  @!P2 BRA `(.L_x_2740) ;  /* 0xfffffffc00f0a947 */ /* 0x004fea000383ffff */
[----:B------:R-:W-:Y:S05]  /*acc0*/  BRA `(.L_x_2778) ;  /* 0xffffffe800087947 */ /* 0x000fea000383ffff */
.L_x_2742:
[----:B--2---:R2:W3:Y:S02]  /*acd0*/  SYNCS.PHASECHK.TRANS64.TRYWAIT P2, [R3+URZ+0x28c60], R2 ;  /* 0x028c6002030075a7 */ /* 0x0044e4000804017f */
[----:B---3--:R-:W-:Y:S05]  /*ace0*/  @!P2 NANOSLEEP.SYNCS 0x989680 ;  /* 0x009896800000a95d */ /* 0x008fea0003900000 */
[----:B------:R-:W3:Y:S02]  /*acf0*/  @!P2 SYNCS.PHASECHK.TRANS64 P2, [R3+URZ+0x28c60], R2 ;  /* 0x028c60020300a5a7 */ /* 0x000ee4000804007f */
[----:B---3--:R-:W-:Y:S05]  /*ad00*/  @!P2 BRA `(.L_x_2742) ;  /* 0xfffffffc00f0a947 */ /* 0x008fea000383ffff */
[----:B------:R-:W-:Y:S05]  /*ad10*/  BRA `(.L_x_2779) ;  /* 0xffffffe800647947 */ /* 0x000fea000383ffff */
.L_x_2747:
[----:B-1----:R1:W2:Y:S02]  /*ad20*/  SYNCS.PHASECHK.TRANS64.TRYWAIT P2, [R3+URZ+0x28c40], R2 ;  /* 0x028c4002030075a7 */ /* 0x0022a4000804017f */
[----:B--2---:R-:W-:Y:S05]  /*ad30*/  @!P2 NANOSLEEP.SYNCS 0x989680 ;  /* 0x009896800000a95d */ /* 0x004fea0003900000 */
[----:B------:R-:W2:Y:S02]  /*ad40*/  @!P2 SYNCS.PHASECHK.TRANS64 P2, [R3+URZ+0x28c40], R2 ;  /* 0x028c40020300a5a7 */ /* 0x000ea4000804007f */
[----:B--2---:R-:W-:Y:S05]  /*ad50*/  @!P2 BRA `(.L_x_2747) ;  /* 0xfffffffc00f0a947 */ /* 0x004fea000383ffff */
[----:B------:R-:W-:Y:S05]  /*ad60*/  BRA `(.L_x_2780) ;  /* 0xffffffec00dc7947 */ /* 0x000fea000383ffff */
.L_x_2749:
[----:B--2---:R2:W3:Y:S02]  /*ad70*/  SYNCS.PHASECHK.TRANS64.TRYWAIT P2, [R3+URZ+0x28c60], R2 ;  /* 0x028c6002030075a7 */ /* 0x0044e4000804017f */
[----:B---3--:R-:W-:Y:S05]  /*ad80*/  @!P2 NANOSLEEP.SYNCS 0x989680 ;  /* 0x009896800000a95d */ /* 0x008fea0003900000 */
[----:B------:R-:W3:Y:S02]  /*ad90*/  @!P2 SYNCS.PHASECHK.TRANS64 P2, [R3+URZ+0x28c60], R2 ;  /* 0x028c60020300a5a7 */ /* 0x000ee4000804007f */
[----:B---3--:R-:W-:Y:S05]  /*ada0*/  @!P2 BRA `(.L_x_2749) ;  /* 0xfffffffc00f0a947 */ /* 0x008fea000383ffff */
[----:B------:R-:W-:Y:S05]  /*adb0*/  BRA `(.L_x_2781) ;  /* 0xfffffff000387947 */ /* 0x000fea000383ffff */
.L_x_2754:
[----:B--2---:R2:W3:Y:S02]  /*adc0*/  SYNCS.PHASECHK.TRANS64.TRYWAIT P0, [R0+URZ+0x28c20], R3 ;  /* 0x028c2003000075a7 */ /* 0x0044e4000800017f */
[----:B---3--:R-:W-:Y:S05]  /*add0*/  @!P0 NANOSLEEP.SYNCS 0x989680 ;  /* 0x009896800000895d */ /* 0x008fea0003900000 */
[----:B------:R-:W3:Y:S02]  /*ade0*/  @!P0 SYNCS.PHASECHK.TRANS64 P0, [R0+URZ+0x28c20], R3 ;  /* 0x028c2003000085a7 */ /* 0x000ee4000800007f */
[----:B---3--:R-:W-:Y:S05]  /*adf0*/  @!P0 BRA `(.L_x_2754) ;  /* 0xfffffffc00f08947 */ /* 0x008fea000383ffff */
[----:B------:R-:W-:Y:S05]  /*ae00*/  BRA `(.L_x_2782) ;  /* 0xfffffff400847947 */ /* 0x000fea000383ffff */
.L_x_2755:
[----:B------:R-:W3:Y:S01]  /*ae10*/  S2R R2, SR_TID.X ;  /* 0x0000000000027919 */ /* 0x000ee20000002100 */
[----:B------:R-:W-:Y:S01]  /*ae20*/  BSSY B0, `(.L_x_2783) ;  /* 0x000000a000007945 */ /* 0x000fe20003800000 */
[----:B------:R-:W-:Y:S01]  /*ae30*/  MOV R12, RZ ;  /* 0x000000ff000c7202 */ /* 0x000fe20000000f00 */
[----:B------:R-:W-:Y:S01]  /*ae40*/  IMAD.MOV.U32 R11, RZ, RZ, 0x1f ;  /* 0x0000001fff0b7424 */ /* 0x000fe200078e00ff */
[----:B------:R-:W-:Y:S02]  /*ae50*/  MOV R15, 0xffffffff ;  /* 0xffffffff000f7802 */ /* 0x000fe40000000f00 */
[----:B---3--:R-:W-:-:S04]  /*ae60*/  SHF.R.U32.HI R2, RZ, 0x5, R2 ;  /* 0x00000005ff027819 */ /* 0x008fc80000011602 */
[----:B------:R-:W-:-:S04]  /*ae70*/  LOP3.LUT R2, R2, 0x3, RZ, 0xc0, !PT ;  /* 0x0000000302027812 */ /* 0x000fc800078ec0ff */
[----:B------:R-:W-:-:S07]  /*ae80*/  MOV R13, R2 ;  /* 0x00000002000d7202 */ /* 0x000fce0000000f00 */
[----:B-12---:R-:W-:Y:S05]  /*ae90*/  WARPSYNC.COLLECTIVE R15, `(.L_x_2784) ;  /* 0x000000000f087348 */ /* 0x006fea0003c00000 */
[----:B------:R3:W4:Y:S02]  /*aea0*/  SHFL.IDX P6, R14, R13, R12, R11 ;  /* 0x0000000c0d0e7389 */ /* 0x00072400000c000b */
[----:B-1234-:R-:W-:Y:S01]  /*aeb0*/  ENDCOLLECTIVE ;  /* 0x000000000000791b */ /* 0x01efe20003800000 */
.L_x_2784:
[----:B------:R-:W-:Y:S05]  /*aec0*/  BSYNC B0 ;  /* 0x0000000000007941 */ /* 0x000fea0003800000 */
.L_x_2783:
[----:B------:R-:W-:Y:S05]  /*aed0*/  BRA `(.L_x_2785) ;  /* 0xfffffff4006c7947 */ /* 0x000fea000383ffff */
.L_x_2758:
[----:B------:R-:W-:Y:S01]  /*aee0*/  BSSY B1, `(.L_x_2786) ;  /* 0x0000006000017945 */ /* 0x000fe20003800000 */
[----:B------:R-:W-:-:S07]  /*aef0*/  MOV R15, 0xffffffff ;  /* 0xffffffff000f7802 */ /* 0x000fce0000000f00 */
[----:B-123--:R-:W-:Y:S05]  /*af00*/  WARPSYNC.COLLECTIVE R15, `(.L_x_2787) ;  /* 0x000000000f0c7348 */ /* 0x00efea0003c00000 */
[----:B------:R-:W-:Y:S02]  /*af10*/  ELECT P6, UR62, PT ;  /* 0x00000000003e782f */ /* 0x000fe400038c0000 */
[----:B------:R-:W-:Y:S01]  /*af20*/  MOV R14, UR62 ;  /* 0x0000003e000e7c02 */ /* 0x000fe20008000f00 */
[----:B-123--:R-:W-:Y:S10]  /*af30*/  ENDCOLLECTIVE ;  /* 0x000000000000791b */ /* 0x00eff40003800000 */
.L_x_2787:
[----:B------:R-:W-:Y:S05]  /*af40*/  BSYNC B1 ;  /* 0x0000000000017941 */ /* 0x000fea0003800000 */
.L_x_2786:
[----:B------:R-:W-:Y:S05]  /*af50*/  BRA `(.L_x_2788) ;  /* 0xfffffff400647947 */ /* 0x000fea000383ffff */
.L_x_2760:
[----:B--2---:R2:W3:Y:S02]  /*af60*/  SYNCS.PHASECHK.TRANS64.TRYWAIT P0, [R6+URZ], R5 ;  /* 0x00000005060075a7 */ /* 0x0044e4000800017f */
[----:B---3--:R-:W-:Y:S05]  /*af70*/  @!P0 NANOSLEEP.SYNCS 0x989680 ;  /* 0x009896800000895d */ /* 0x008fea0003900000 */
[----:B------:R-:W3:Y:S02]  /*af80*/  @!P0 SYNCS.PHASECHK.TRANS64 P0, [R6+URZ], R5 ;  /* 0x00000005060085a7 */ /* 0x000ee4000800007f */
[----:B---3--:R-:W-:Y:S05]  /*af90*/  @!P0 BRA `(.L_x_2760) ;  /* 0xfffffffc00f08947 */ /* 0x008fea000383ffff */
[----:B------:R-:W-:Y:S05]  /*afa0*/  BRA `(.L_x_2789) ;  /* 0xfffffff400987947 */ /* 0x000fea000383ffff */
.L_x_2761:
[----:B---3--:R3:W4:Y:S02]  /*afb0*/  SYNCS.PHASECHK.TRANS64.TRYWAIT P0, [R3+URZ], R2 ;  /* 0x00000002030075a7 */ /* 0x008724000800017f */
[----:B----4-:R-:W-:Y:S05]  /*afc0*/  @!P0 NANOSLEEP.SYNCS 0x989680 ;  /* 0x009896800000895d */ /* 0x010fea0003900000 */
[----:B------:R-:W4:Y:S02]  /*afd0*/  @!P0 SYNCS.PHASECHK.TRANS64 P0, [R3+URZ], R2 ;  /* 0x00000002030085a7 */ /* 0x000f24000800007f */
[----:B----4-:R-:W-:Y:S05]  /*afe0*/  @!P0 BRA `(.L_x_2761) ;  /* 0xfffffffc00f08947 */ /* 0x010fea000383ffff */
[----:B------:R-:W-:Y:S05]  /*aff0*/  BRA `(.L_x_2790) ;  /* 0xfffffff4008c7947 */ /* 0x000fea000383ffff */
.L_x_2763:
[----:B---3--:R3:W4:Y:S02]  /*b000*/  SYNCS.PHASECHK.TRANS64.TRYWAIT P0, [R16+URZ], R5 ;  /* 0x00000005100075a7 */ /* 0x008724000800017f */
[----:B----4-:R-:W-:Y:S05]  /*b010*/  @!P0 NANOSLEEP.SYNCS 0x989680 ;  /* 0x009896800000895d */ /* 0x010fea0003900000 */
[----:B------:R-:W4:Y:S02]  /*b020*/  @!P0 SYNCS.PHASECHK.TRANS64 P0, [R16+URZ], R5 ;  /* 0x00000005100085a7 */ /* 0x000f24000800007f */
[----:B----4-:R-:W-:Y:S05]  /*b030*/  @!P0 BRA `(.L_x_2763) ;  /* 0xfffffffc00f08947 */ /* 0x010fea000383ffff */
[----:B------:R-:W-:Y:S05]  /*b040*/  BRA `(.L_x_2791) ;  /* 0xfffffff400907947 */ /* 0x000fea000383ffff */
.L_x_2792:
        /* <DEDUP_REMOVED lines=11> */
.L_x_11940:


//--------------------- .text._ZN7cutlass13device_kernelIN5flash11enable_sm90INS1_16FlashAttnFwdSm90INS1_25CollectiveMainloopFwdSm90ILi2EN4cute5tupleIJNS5_1CILi1EEES8_S8_EEENS6_IJNS7_ILi64EEESA_SA_EEELi512ENS_6half_tEfNS_4arch4Sm90ELb0ELb0ELb0ELb0ELb0ELb0ELb1ELb0ELb0ELb0ELb0ELb0EEENS1_21CollectiveEpilogueFwdINS6_IJSA_NS7_ILi512EEESA_EEES9_SC_SE_Li256ELb0ELb0ELb0ELb0EEENS1_29StaticPersistentTileSchedulerILb0EEEEEEEEEvNT_6ParamsE --------------------------
	.section	.text._ZN7cutlass13device_kernelIN5flash11enable_sm90INS1_16FlashAttnFwdSm90INS1_25CollectiveMainloopFwdSm90ILi2EN4cute5tupleIJNS5_1CILi1EEES8_S8_EEENS6_IJNS7_ILi64EEESA_SA_EEELi512ENS_6half_tEfNS_4arch4Sm90ELb0ELb0ELb0ELb0ELb0ELb0ELb1ELb0ELb0ELb0ELb0ELb0EEENS1_21CollectiveEpilogueFwdINS6_IJSA_NS7_ILi512EEESA_EEES9_SC_SE_Li256ELb0ELb0ELb0ELb0EEENS1_29StaticPersistentTileSchedulerILb0EEEEEEEEEvNT_6ParamsE,"ax",@progbits
	.align	128
.text._ZN7cutlass13device_kernelIN5flash11enable_sm90INS1_16FlashAttnFwdSm90INS1_25CollectiveMainloopFwdSm90ILi2EN4cute5tupleIJNS5_1CILi1EEES8_S8_EEENS6_IJNS7_ILi64EEESA_SA_EEELi512ENS_6half_tEfNS_4arch4Sm90ELb0ELb0ELb0ELb0ELb0ELb0ELb1ELb0ELb0ELb0ELb0ELb0EEENS1_21CollectiveEpilogueFwdINS6_IJSA_NS7_ILi512EEESA_EEES9_SC_SE_Li256ELb0ELb0ELb0ELb0EEENS1_29StaticPersistentTileSchedulerILb0EEEEEEEEEvNT_6ParamsE:
        .type           _ZN7cutlass13device_kernelIN5flash11enable_sm90INS1_16FlashAttnFwdSm90INS1_25CollectiveMainloopFwdSm90ILi2EN4cute5tupleIJNS5_1CILi1EEES8_S8_EEENS6_IJNS7_ILi64EEESA_SA_EEELi512ENS_6half_tEfNS_4arch4Sm90ELb0ELb0ELb0ELb0ELb0ELb0ELb1ELb0ELb0ELb0ELb0ELb0EEENS1_21CollectiveEpilogueFwdINS6_IJSA_NS7_ILi512EEESA_EEES9_SC_SE_Li256ELb0ELb0ELb0ELb0EEENS1_29StaticPersistentTileSchedulerILb0EEEEEEEEEvNT_6ParamsE,@function
        .size           _ZN7cutlass13device_kernelIN5flash11enable_sm90INS1_16FlashAttnFwdSm90INS1_25CollectiveMainloopFwdSm90ILi2EN4cute5tupleIJNS5_1CILi1EEES8_S8_EEENS6_IJNS7_ILi64EEESA_SA_EEELi512ENS_6half_tEfNS_4arch4Sm90ELb0ELb0ELb0ELb0ELb0ELb0ELb1ELb0ELb0ELb0ELb0ELb0EEENS1_21CollectiveEpilogueFwdINS6_IJSA_NS7_ILi512EEESA_EEES9_SC_SE_Li256ELb0ELb0ELb0ELb0EEENS1_29StaticPersistentTileSchedulerILb0EEEEEEEEEvNT_6ParamsE,(.L_x_11941 - _ZN7cutlass13device_kernelIN5flash11enable_sm90INS1_16FlashAttnFwdSm90INS1_25CollectiveMainloopFwdSm90ILi2EN4cute5tupleIJNS5_1CILi1EEES8_S8_EEENS6_IJNS7_ILi64EEESA_SA_EEELi512ENS_6half_tEfNS_4arch4Sm90ELb0ELb0ELb0ELb0ELb0ELb0ELb1ELb0ELb0ELb0ELb0ELb0EEENS1_21CollectiveEpilogueFwdINS6_IJSA_NS7_ILi512EEESA_EEES9_SC_SE_Li256ELb0ELb0ELb0ELb0EEENS1_29StaticPersistentTileSchedulerILb0EEEEEEEEEvNT_6ParamsE)
        .other          _ZN7cutlass13device_kernelIN5flash11enable_sm90INS1_16FlashAttnFwdSm90INS1_25CollectiveMainloopFwdSm90ILi2EN4cute5tupleIJNS5_1CILi1EEES8_S8_EEENS6_IJNS7_ILi64EEESA_SA_EEELi512ENS_6half_tEfNS_4arch4Sm90ELb0ELb0ELb0ELb0ELb0ELb0ELb1ELb0ELb0ELb0ELb0ELb0EEENS1_21CollectiveEpilogueFwdINS6_IJSA_NS7_ILi512EEESA_EEES9_SC_SE_Li256ELb0ELb0ELb0ELb0EEENS1_29StaticPersistentTileSchedulerILb0EEEEEEEEEvNT_6ParamsE,@"STO_CUDA_ENTRY STV_DEFAULT"
_ZN7cutlass13device_kernelIN5flash11enable_sm90INS1_16FlashAttnFwdSm90INS1_25CollectiveMainloopFwdSm90ILi2EN4cute5tupleIJNS5_1CILi1EEES8_S8_EEENS6_IJNS7_ILi64EEESA_SA_EEELi512ENS_6half_tEfNS_4arch4Sm90ELb0ELb0ELb0ELb0ELb0ELb0ELb1ELb0ELb0ELb0ELb0ELb0EEENS1_21CollectiveEpilogueFwdINS6_IJSA_NS7_ILi512EEESA_EEES9_SC_SE_Li256ELb0ELb0ELb0ELb0EEENS1_29StaticPersistentTileSchedulerILb0EEEEEEEEEvNT_6ParamsE:
        /* <DEDUP_REMOVED lines=25> */
[----:B-1----:R-:W-:Y:S01]  /*0190*/  NOP ;  /* 0x0000000000007918 */ /* 0x002fe20000000000 */
.L_x_2794:
[----:B------:R-:W-:Y:S05]  /*01a0*/  BSYNC B0 ;  /* 0x0000000000007941 */ /* 0x000fea0003800000 */
.L_x_2793:
[----:B------:R-:W-:Y:S01]  /*01b0*/  VOTEU.ANY UP0, P0 ;  /* 0x00000000003f7886 */ /* 0x000fe20000000100 */
[----:B------:R-:W1:Y:S01]  /*01c0*/  SHFL.IDX PT, R2, R0, RZ, 0x1f ;  /* 0x00001fff00027589 */ /* 0x000e6200000e0000 */
[----:B------:R-:W-:Y:S01]  /*01d0*/  UMOV UR4, 0x1 ;  /* 0x0000000100047882 */ /* 0x000fe20000000000 */
[----:B------:R-:W-:Y:S01]  /*01e0*/  VOTEU.ANY UP1, P0 ;  /* 0x00000000003f7886 */ /* 0x000fe20000020100 */
[----:B------:R-:W-:Y:S01]  /*01f0*/  SHF.R.U32.HI R4, RZ, 0x7, R3 ;  /* 0x00000007ff047819 */ /* 0x000fe20000011603 */
[----:B------:R-:W2:Y:S01]  /*0200*/  @UP0 S2UR UR7, SR_CgaCtaId ;  /* 0x00000000000709c3 */ /* 0x000ea20000008800 */
[----:B------:R-:W-:Y:S01]  /*0210*/  @UP0 UMOV UR6, 0x400 ;  /* 0x0000040000060882 */ /* 0x000fe20000000000 */
[----:B------:R-:W-:-:S04]  /*0220*/  @UP0 UIADD3 UR4, -UR4, 0x100000, URZ ;  /* 0x0010000004040890 */ /* 0x000fc8000fffe13f */
[----:B------:R-:W-:Y:S02]  /*0230*/  @UP0 USHF.L.U32 UR5, UR4, 0xb, URZ ;  /* 0x0000000b04050899 */ /* 0x000fe4000800063f */
[----:B------:R-:W-:Y:S01]  /*0240*/  @UP0 USHF.L.U32 UR4, UR4, 0x1, URZ ;  /* 0x0000000104040899 */ /* 0x000fe2000800063f */
[----:B------:R-:W-:Y:S01]  /*0250*/  VOTEU.ANY UP2, P0 ;  /* 0x00000000003f7886 */ /* 0x000fe20000040100 */
[----:B-1----:R-:W-:Y:S02]  /*0260*/  ISETP.NE.AND P1, PT, R2, RZ, PT ;  /* 0x000000ff0200720c */ /* 0x002fe40003f25270 */
[----:B------:R1:W3:Y:S01]  /*0270*/  SHFL.IDX PT, R2, R4, RZ, 0x1f ;  /* 0x00001fff04027589 */ /* 0x0002e200000e0000 */
[----:B--2---:R-:W-:Y:S01]  /*0280*/  @UP0 ULEA UR6, UR7, UR6, 0x18 ;  /* 0x0000000607060291 */ /* 0x004fe2000f8ec03f */
[----:B------:R-:W-:Y:S02]  /*0290*/  VOTEU.ANY UP0, P0 ;  /* 0x00000000003f7886 */ /* 0x000fe40000000100 */
[----:B------:R-:W2:Y:S09]  /*02a0*/  FENCE.VIEW.ASYNC.S ;  /* 0x00000000000073c6 */ /* 0x000eb20000000000 */
[----:B--2---:R1:W2:Y:S01]  /*02b0*/  @UP0 SYNCS.EXCH.64 URZ, [UR6+0x38800], UR4 ;  /* 0x03880004063f05b2 */ /* 0x0042a20008000100 */
[----:B------:R1:W4:Y:S01]  /*02c0*/  @UP1 SYNCS.EXCH.64 URZ, [UR6+0x38810], UR4 ;  /* 0x03881004063f15b2 */ /* 0x0003220008000100 */
[----:B------:R1:W1:Y:S01]  /*02d0*/  @UP2 SYNCS.EXCH.64 URZ, [UR6+0x38820], UR4 ;  /* 0x03882004063f25b2 */ /* 0x0002620008000100 */
        /* <DEDUP_REMOVED lines=13> */
[----:B------:R1:W1:Y:S01]  /*03b0*/  SYNCS.EXCH.64 URZ, [UR6+0x38848], UR4 ;  /* 0x03884804063f75b2 */ /* 0x0002620008000100 */
[----:B------:R-:W-:Y:S01]  /*03c0*/  NOP ;  /* 0x0000000000007918 */ /* 0x000fe20000000000 */
.L_x_2795:
[----:B-1----:R-:W1:Y:S01]  /*03d0*/  SHFL.IDX PT, R4, R0, RZ, 0x1f ;  /* 0x00001fff00047589 */ /* 0x002e6200000e0000 */
[----:B------:R-:W-:Y:S01]  /*03e0*/  NOP ;  /* 0x0000000000007918 */ /* 0x000fe20000000000 */
[----:B-1----:R-:W-:-:S13]  /*03f0*/  ISETP.NE.AND P0, PT, R4, RZ, PT ;  /* 0x000000ff0400720c */ /* 0x002fda0003f05270 */
[----:B------:R-:W-:Y:S05]  /*0400*/  @P0 BRA `(.L_x_2796) ;  /* 0x0000000000480947 */ /* 0x000fea0003800000 */
[----:B------:R-:W1:Y:S01]  /*0410*/  S2UR UR5, SR_CgaCtaId ;  /* 0x00000000000579c3 */ /* 0x000e620000008800 */
        /* <DEDUP_REMOVED lines=17> */
.L_x_2796:
[----:B------:R-:W5:Y:S01]  /*0530*/  SHFL.IDX PT, R4, R0, RZ, 0x1f ;  /* 0x00001fff00047589 */ /* 0x000f6200000e0000 */
[----:B------:R-:W-:Y:S01]  /*0540*/  NOP ;  /* 0x0000000000007918 */ /* 0x000fe20000000000 */
[----:B-----5:R-:W-:-:S13]  /*0550*/  ISETP.NE.AND P0, PT, R4, RZ, PT ;  /* 0x000000ff0400720c */ /* 0x020fda0003f05270 */
        /* <DEDUP_REMOVED lines=15> */
.L_x_2797:
[----:B------:R-:W5:Y:S01]  /*0650*/  SHFL.IDX PT, R4, R0, RZ, 0x1f ;  /* 0x00001fff00047589 */ /* 0x000f6200000e0000 */
[----:B------:R-:W-:Y:S01]  /*0660*/  NOP ;  /* 0x0000000000007918 */ /* 0x000fe20000000000 */
[----:B-----5:R-:W-:-:S13]  /*0670*/  ISETP.NE.AND P0, PT, R4, RZ, PT ;  /* 0x000000ff0400720c */ /* 0x020fda0003f05270 */
        /* <DEDUP_REMOVED lines=19> */
.L_x_2798:
[----:B------:R-:W5:Y:S01]  /*07b0*/  SHFL.IDX PT, R4, R0, RZ, 0x1f ;  /* 0x00001fff00047589 */ /* 0x000f6200000e0000 */
[----:B---3--:R-:W-:Y:S01]  /*07c0*/  R2UR UR43, R2 ;  /* 0x00000000022b72ca */ /* 0x008fe200000e0000 */
        /* <DEDUP_REMOVED lines=20> */
[----:B---3--:R-:W-:Y:S01]  /*0910*/  NOP ;  /* 0x0000000000007918 */ /* 0x008fe20000000000 */
.L_x_2799:
[----:B------:R-:W-:Y:S01]  /*0920*/  ISETP.NE.AND P0, PT, RZ, UR43, PT ;  /* 0x0000002bff007c0c */ /* 0x000fe2000bf05270 */
[----:B------:R-:W-:Y:S01]  /*0930*/  NOP ;  /* 0x0000000000007918 */ /* 0x000fe20000000000 */
[----:B------:R-:W-:Y:S01]  /*0940*/  ULDC.64 UR54, c[0x0][0x208] ;  /* 0x0000820000367ab9 */ /* 0x000fe20000000a00 */
[----:B-12-4-:R-:W-:Y:S10]  /*0950*/  BAR.SYNC.DEFER_BLOCKING 0x0 ;  /* 0x0000000000007b1d */ /* 0x016ff40000010000 */
[----:B------:R-:W-:Y:S05]  /*0960*/  @!P0 BRA `(.L_x_2800) ;  /* 0x0000009400308947 */ /* 0x000fea0003800000 */
.L_x_2801:
        /* <DEDUP_REMOVED lines=16> */
[----:B------:R-:W-:Y:S01]  /*0a70*/  IMAD.MOV.U32 R184, RZ, RZ, 0x20 ;  /* 0x00000020ffb87424 */ /* 0x000fe200078e00ff */
[----:B------:R-:W-:Y:S01]  /*0a80*/  MOV R16, RZ ;  /* 0x000000ff00107202 */ /* 0x000fe20000000f00 */
[----:B------:R-:W-:Y:S01]  /*0a90*/  ULDC.64 UR46, c[0x0][0x198] ;  /* 0x00006600002e7ab9 */ /* 0x000fe20000000a00 */
[----:B------:R-:W-:Y:S01]  /*0aa0*/  SHF.R.S32.HI R3, RZ, 0x1f, R0 ;  /* 0x0000001fff037819 */ /* 0x000fe20000011400 */
[----:B------:R-:W-:-:S03]  /*0ab0*/  UMOV UR38, URZ ;  /* 0x0000003f00267c82 */ /* 0x000fc60008000000 */
[CC--:B------:R-:W-:Y:S02]  /*0ac0*/  LEA.HI R2, R3.reuse, R0.reuse, RZ, 0x4 ;  /* 0x0000000003027211 */ /* 0x0c0fe400078f20ff */
[CC--:B------:R-:W-:Y:S02]  /*0ad0*/  LEA.HI R4, R3.reuse, R0.reuse, RZ, 0x5 ;  /* 0x0000000003047211 */ /* 0x0c0fe400078f28ff */
[----:B------:R-:W-:Y:S02]  /*0ae0*/  LOP3.LUT R7, R2, 0xfffffff0, RZ, 0xc0, !PT ;  /* 0xfffffff002077812 */ /* 0x000fe400078ec0ff */
[----:B------:R-:W-:Y:S02]  /*0af0*/  LEA.HI R5, R3, R0, RZ, 0x7 ;  /* 0x0000000003057211 */ /* 0x000fe400078f38ff */
[--C-:B------:R-:W-:Y:S01]  /*0b00*/  SHF.R.S32.HI R187, RZ, 0x5, R4.reuse ;  /* 0x00000005ffbb7819 */ /* 0x100fe20000011404 */
[----:B------:R-:W-:Y:S01]  /*0b10*/  IMAD.IADD R7, R0, 0x1, -R7 ;  /* 0x0000000100077824 */ /* 0x000fe200078e0a07 */
[----:B------:R-:W-:-:S02]  /*0b20*/  SHF.R.S32.HI R4, RZ, 0x1f, R4 ;  /* 0x0000001fff047819 */ /* 0x000fc40000011404 */
[----:B------:R-:W-:Y:S02]  /*0b30*/  LOP3.LUT R3, R5, 0xffffff80, RZ, 0xc0, !PT ;  /* 0xffffff8005037812 */ /* 0x000fe400078ec0ff */
[----:B------:R-:W-:Y:S01]  /*0b40*/  LEA.HI R4, R4, R187, RZ, 0x2 ;  /* 0x000000bb04047211 */ /* 0x000fe200078f10ff */
[----:B-1----:R-:W-:Y:S01]  /*0b50*/  ULEA UR42, UR4, UR42, 0x18 ;  /* 0x0000002a042a7291 */ /* 0x002fe2000f8ec03f */
[----:B------:R-:W-:Y:S02]  /*0b60*/  IADD3 R3, R0, -R3, RZ ;  /* 0x8000000300037210 */ /* 0x000fe40007ffe0ff */
[----:B------:R-:W-:Y:S02]  /*0b70*/  SHF.R.S32.HI R0, RZ, 0x1f, R7 ;  /* 0x0000001fff007819 */ /* 0x000fe40000011407 */
[----:B------:R-:W-:Y:S02]  /*0b80*/  SHF.R.S32.HI R186, RZ, 0x7, R5 ;  /* 0x00000007ffba7819 */ /* 0x000fe40000011405 */
[----:B------:R-:W-:-:S02]  /*0b90*/  LOP3.LUT R4, R4, 0x3ffffc, RZ, 0xc0, !PT ;  /* 0x003ffffc04047812 */ /* 0x000fc400078ec0ff */
[----:B------:R-:W-:Y:S01]  /*0ba0*/  SHF.R.S32.HI R9, RZ, 0x4, R2 ;  /* 0x00000004ff097819 */ /* 0x000fe20000011402 */
[----:B------:R-:W-:Y:S01]  /*0bb0*/  IMAD R11, R186, 0x100, R7 ;  /* 0x00000100ba0b7824 */ /* 0x000fe200078e0207 */
[----:B------:R-:W-:Y:S01]  /*0bc0*/  LEA.HI R6, R0, R7, RZ, 0x3 ;  /* 0x0000000700067211 */ /* 0x000fe200078f18ff */
[----:B------:R-:W-:Y:S01]  /*0bd0*/  IMAD.IADD R8, R187, 0x1, -R4 ;  /* 0x00000001bb087824 */ /* 0x000fe200078e0a04 */
[----:B------:R-:W-:Y:S02]  /*0be0*/  LEA.HI R2, R2, R9, RZ, 0x1 ;  /* 0x0000000902027211 */ /* 0x000fe400078f08ff */
[----:B------:R-:W-:Y:S02]  /*0bf0*/  LOP3.LUT R4, R6, 0xfffffff8, RZ, 0xc0, !PT ;  /* 0xfffffff806047812 */ /* 0x000fe400078ec0ff */
[----:B------:R-:W-:Y:S02]  /*0c00*/  LOP3.LUT R2, R2, 0x1ffffffe, RZ, 0xc0, !PT ;  /* 0x1ffffffe02027812 */ /* 0x000fe400078ec0ff */
[----:B------:R-:W-:Y:S01]  /*0c10*/  LEA R188, R8, R11, 0x4 ;  /* 0x0000000b08bc7211 */ /* 0x000fe200078e20ff */
[----:B------:R-:W-:Y:S01]  /*0c20*/  IMAD.IADD R8, R7, 0x1, -R4 ;  /* 0x0000000107087824 */ /* 0x000fe200078e0a04 */
[----:B------:R-:W-:Y:S01]  /*0c30*/  SHF.L.U32 R6, R6, 0x6, RZ ;  /* 0x0000000606067819 */ /* 0x000fe200000006ff */
[----:B------:R-:W-:Y:S01]  /*0c40*/  IMAD.IADD R9, R9, 0x1, -R2 ;  /* 0x0000000109097824 */ /* 0x000fe200078e0a02 */
[----:B------:R-:W-:Y:S01]  /*0c50*/  SHF.R.S32.HI R0, RZ, 0x1f, R3 ;  /* 0x0000001fff007819 */ /* 0x000fe20000011403 */
[----:B------:R-:W-:Y:S01]  /*0c60*/  IMAD.SHL.U32 R10, R8, 0x40, RZ ;  /* 0x00000040080a7824 */ /* 0x000fe200078e00ff */
[----:B------:R-:W-:Y:S01]  /*0c70*/  LOP3.LUT R6, R6, 0x7ffffe00, RZ, 0xc0, !PT ;  /* 0x7ffffe0006067812 */ /* 0x000fe200078ec0ff */
[----:B------:R-:W-:Y:S01]  /*0c80*/  IMAD.SHL.U32 R9, R9, 0x8, RZ ;  /* 0x0000000809097824 */ /* 0x000fe200078e00ff */
[----:B------:R-:W-:-:S02]  /*0c90*/  LEA.HI R2, R0, R3, RZ, 0x2 ;  /* 0x0000000300027211 */ /* 0x000fc400078f10ff */
[----:B------:R-:W-:Y:S01]  /*0ca0*/  LOP3.LUT R10, R10, 0x1c0, RZ, 0xc0, !PT ;  /* 0x000001c00a0a7812 */ /* 0x000fe200078ec0ff */
[--C-:B------:R-:W-:Y:S01]  /*0cb0*/  IMAD.U32 R188, R188, 0x40, R9.reuse ;  /* 0x00000040bcbc7824 */ /* 0x100fe200078e0009 */
[----:B------:R-:W-:Y:S02]  /*0cc0*/  LEA R6, R187, R6, 0xa ;  /* 0x00000006bb067211 */ /* 0x000fe400078e50ff */
[----:B------:R-:W-:Y:S02]  /*0cd0*/  LOP3.LUT R9, R10, 0x8, R9, 0xf8, !PT ;  /* 0x000000080a097812 */ /* 0x000fe400078ef809 */
[----:B------:R-:W-:Y:S02]  /*0ce0*/  SHF.R.U32.HI R10, RZ, 0x3, R10 ;  /* 0x00000003ff0a7819 */ /* 0x000fe4000001160a */
[----:B------:R-:W-:Y:S02]  /*0cf0*/  LEA.HI R4, R0, R3, RZ, 0x5 ;  /* 0x0000000300047211 */ /* 0x000fe400078f28ff */
[----:B------:R-:W-:-:S02]  /*0d00*/  LOP3.LUT R9, R9, R10, RZ, 0x3c, !PT ;  /* 0x0000000a09097212 */ /* 0x000fc400078e3cff */
[--C-:B------:R-:W-:Y:S02]  /*0d10*/  SHF.R.S32.HI R0, RZ, 0x2, R2.reuse ;  /* 0x00000002ff007819 */ /* 0x100fe40000011402 */
[----:B------:R-:W-:Y:S01]  /*0d20*/  SHF.R.S32.HI R7, RZ, 0x1f, R2 ;  /* 0x0000001fff077819 */ /* 0x000fe20000011402 */
[----:B------:R-:W-:Y:S01]  /*0d30*/  IMAD.IADD R6, R6, 0x1, R9 ;  /* 0x0000000106067824 */ /* 0x000fe200078e0209 */
[----:B------:R-:W-:Y:S02]  /*0d40*/  R2P PR, R8, 0x6 ;  /* 0x0000000608007804 */ /* 0x000fe40000000000 */
[----:B------:R-:W-:Y:S02]  /*0d50*/  LEA.HI R7, R7, R0, RZ, 0x3 ;  /* 0x0000000007077211 */ /* 0x000fe400078f18ff */
[----:B------:R-:W-:Y:S02]  /*0d60*/  LEA.HI R5, R5, R186, RZ, 0x1 ;  /* 0x000000ba05057211 */ /* 0x000fe400078f08ff */
[----:B------:R-:W-:-:S02]  /*0d70*/  LEA R23, R6, UR42, 0x1 ;  /* 0x0000002a06177c11 */ /* 0x000fc4000f8e08ff */
[----:B------:R-:W-:Y:S02]  /*0d80*/  LOP3.LUT R2, R2, 0x7ffffffc, RZ, 0xc0, !PT ;  /* 0x7ffffffc02027812 */ /* 0x000fe400078ec0ff */
[----:B------:R-:W-:Y:S01]  /*0d90*/  LOP3.LUT R7, R7, 0xfffffff8, RZ, 0xc0, !PT ;  /* 0xfffffff807077812 */ /* 0x000fe200078ec0ff */
[----:B------:R-:W-:Y:S01]  /*0da0*/  VIADD R185, R23, 0x36400 ;  /* 0x0003640017b97836 */ /* 0x000fe20000000000 */
[----:B------:R-:W-:Y:S01]  /*0db0*/  LOP3.LUT R5, R5, 0xfffffe, RZ, 0xc0, !PT ;  /* 0x00fffffe05057812 */ /* 0x000fe200078ec0ff */
[----:B------:R-:W-:Y:S01]  /*0dc0*/  VIADD R22, R23, 0x36440 ;  /* 0x0003644017167836 */ /* 0x000fe20000000000 */
[----:B------:R-:W-:Y:S01]  /*0dd0*/  SHF.R.S32.HI R4, RZ, 0x5, R4 ;  /* 0x00000005ff047819 */ /* 0x000fe20000011404 */
[----:B------:R-:W-:Y:S01]  /*0de0*/  IMAD.IADD R18, R3, 0x1, -R2 ;  /* 0x0000000103127824 */ /* 0x000fe200078e0a02 */
[----:B------:R-:W-:Y:S01]  /*0df0*/  SEL R184, R184, 0xffffffe0, !P1 ;  /* 0xffffffe0b8b87807 */ /* 0x000fe20004800000 */
[----:B------:R-:W-:Y:S01]  /*0e00*/  IMAD.IADD R7, R0, 0x1, -R7 ;  /* 0x0000000100077824 */ /* 0x000fe200078e0a07 */
[----:B------:R-:W-:Y:S01]  /*0e10*/  MOV R2, RZ ;  /* 0x000000ff00027202 */ /* 0x000fe20000000f00 */
[----:B------:R-:W-:-:S02]  /*0e20*/  IMAD.IADD R5, R186, 0x1, -R5 ;  /* 0x00000001ba057824 */ /* 0x000fc400078e0a05 */
[C---:B------:R-:W-:Y:S01]  /*0e30*/  @P2 VIADD R22, R185.reuse, 0xffffffc0 ;  /* 0xffffffc0b9162836 */ /* 0x040fe20000000000 */
[----:B------:R-:W-:Y:S01]  /*0e40*/  IADD3 R185, R185, R184, RZ ;  /* 0x000000b8b9b97210 */ /* 0x000fe20007ffe0ff */
[----:B------:R-:W-:Y:S02]  /*0e50*/  IMAD R17, R4, 0x10, R7 ;  /* 0x0000001004117824 */ /* 0x000fe400078e0207 */
[----:B------:R-:W-:Y:S02]  /*0e60*/  IMAD.SHL.U32 R19, R5, 0x100, RZ ;  /* 0x0000010005137824 */ /* 0x000fe400078e00ff */
[----:B------:R-:W-:Y:S02]  /*0e70*/  IMAD.SHL.U32 R18, R18, 0x2, RZ ;  /* 0x0000000212127824 */ /* 0x000fe400078e00ff */
[----:B------:R-:W-:-:S07]  /*0e80*/  IMAD.IADD R184, R184, 0x1, R22 ;  /* 0x00000001b8b87824 */ /* 0x000fce00078e0216 */
.L_x_2830:
[----:B------:R-:W-:Y:S01]  /*0e90*/  ULDC UR4, c[0x0][0xea8] ;  /* 0x0003aa0000047ab9 */ /* 0x000fe20000000800 */
[----:B------:R-:W-:Y:S01]  /*0ea0*/  ULDC.64 UR6, c[0x0][0x3f8] ;  /* 0x0000fe0000067ab9 */ /* 0x000fe20000000a00 */
[----:B------:R-:W-:Y:S02]  /*0eb0*/  UISETP.NE.AND UP1, UPT, UR4, 0x1, UPT ;  /* 0x000000010400788c */ /* 0x000fe4000bf25270 */
[----:B------:R-:W-:Y:S01]  /*0ec0*/  UISETP.NE.U32.AND UP0, UPT, UR6, URZ, UPT ;  /* 0x0000003f0600728c */ /* 0x000fe2000bf05070 */
[----:B------:R-:W-:Y:S01]  /*0ed0*/  ULDC UR4, c[0x0][0xeb4] ;  /* 0x0003ad0000047ab9 */ /* 0x000fe20000000800 */
[----:B------:R-:W-:Y:S01]  /*0ee0*/  UMOV UR40, UR41 ;  /* 0x0000002900287c82 */ /* 0x000fe20008000000 */
[----:B------:R-:W-:Y:S02]  /*0ef0*/  UISETP.NE.AND UP2, UPT, UR4, 0x1, UPT ;  /* 0x000000010400788c */ /* 0x000fe4000bf45270 */
[----:B------:R-:W-:Y:S01]  /*0f00*/  UISETP.NE.AND.EX UP0, UPT, UR7, URZ, UPT, UP0 ;  /* 0x0000003f0700728c */ /* 0x000fe2000bf05300 */
[----:B------:R-:W-:-:S03]  /*0f10*/  ULDC UR44, c[0x0][0x404] ;  /* 0x00010100002c7ab9 */ /* 0x000fc60000000800 */
[----:B------:R-:W-:Y:S01]  /*0f20*/  @UP1 ULDC UR4, c[0x0][0xeac] ;  /* 0x0003ab0000041ab9 */ /* 0x000fe20000000800 */
[----:B------:R-:W-:Y:S01]  /*0f30*/  @UP1 ULDC UR6, c[0x0][0xeb0] ;  /* 0x0003ac0000061ab9 */ /* 0x000fe20000000800 */
[----:B------:R-:W-:Y:S02]  /*0f40*/  UIMAD.WIDE.U32 UR4, UR41, UR4, URZ ;  /* 0x00000004290472a5 */ /* 0x000fe4000f8e003f */
[----:B------:R-:W-:Y:S02]  /*0f50*/  USEL UR44, UR44, 0x1, UP0 ;  /* 0x000000012c2c7887 */ /* 0x000fe40008000000 */
[----:B------:R-:W-:Y:S02]  /*0f60*/  @UP1 USHF.R.U32.HI UR40, URZ, UR6, UR5 ;  /* 0x000000063f281299 */ /* 0x000fe40008011605 */
[----:B------:R-:W-:Y:S01]  /*0f70*/  UISETP.NE.AND UP1, UPT, UR43, 0x1, UPT ;  /* 0x000000012b00788c */ /* 0x000fe2000bf25270 */
[----:B------:R-:W-:Y:S01]  /*0f80*/  @UP2 ULDC.64 UR6, c[0x0][0xeb8] ;  /* 0x0003ae0000062ab9 */ /* 0x000fe20000000a00 */
[----:B------:R-:W-:Y:S01]  /*0f90*/  UMOV UR39, UR41 ;  /* 0x0000002900277c82 */ /* 0x000fe20008000000 */
[----:B------:R-:W-:-:S03]  /*0fa0*/  UIMAD.WIDE.U32 UR4, UR40, UR6, URZ ;  /* 0x00000006280472a5 */ /* 0x000fc6000f8e003f */
[----:B------:R-:W-:Y:S01]  /*0fb0*/  PLOP3.LUT P0, PT, PT, PT, UP1, 0x80, 0x0 ;  /* 0x000000000000781c */ /* 0x000fe20003f0f018 */
[----:B------:R-:W-:Y:S01]  /*0fc0*/  ULDC UR6, c[0x0][0x2e0] ;  /* 0x0000b80000067ab9 */ /* 0x000fe20000000800 */
[----:B------:R-:W-:Y:S01]  /*0fd0*/  UMOV UR36, UR40 ;  /* 0x0000002800247c82 */ /* 0x000fe20008000000 */
[----:B------:R-:W-:Y:S02]  /*0fe0*/  UIMAD UR44, UR44, UR6, URZ ;  /* 0x000000062c2c72a4 */ /* 0x000fe4000f8e023f */
[----:B------:R-:W-:-:S08]  /*0ff0*/  @UP2 USHF.R.U32.HI UR36, URZ, UR7, UR5 ;  /* 0x000000073f242299 */ /* 0x000fd00008011605 */
[----:B-1----:R-:W-:Y:S05]  /*1000*/  @!P0 BRA `(.L_x_2802) ;  /* 0x0000001400e08947 */ /* 0x002fea0003800000 */
[----:B------:R-:W1:Y:S01]  /*1010*/  SHFL.IDX PT, R0, R186, RZ, 0x1f ;  /* 0x00001fffba007589 */ /* 0x000e6200000e0000 */
[----:B------:R-:W-:Y:S01]  /*1020*/  UIADD3 UR4, UR42, 0x36400, URZ ;  /* 0x000364002a047890 */ /* 0x000fe2000fffe03f */
[----:B------:R-:W-:Y:S01]  /*1030*/  UMOV UR17, 0x40000040 ;  /* 0x4000004000117882 */ /* 0x000fe20000000000 */
[----:B------:R-:W-:Y:S02]  /*1040*/  BAR.SYNC.DEFER_BLOCKING 0xe, 0x100 ;  /* 0x0384000000007b1d */ /* 0x000fe40000010000 */
[----:B------:R-:W-:Y:S02]  /*1050*/  USHF.R.U32.HI UR4, URZ, 0x4, UR4 ;  /* 0x000000043f047899 */ /* 0x000fe40008011604 */
[----:B------:R-:W-:Y:S02]  /*1060*/  UISETP.GE.AND UP0, UPT, UR44, 0x41, UPT ;  /* 0x000000412c00788c */ /* 0x000fe4000bf06270 */
[----:B------:R-:W-:Y:S01]  /*1070*/  ULOP3.LUT UR4, UR4, 0x3fff, URZ, 0xc0, !UPT ;  /* 0x00003fff04047892 */ /* 0x000fe2000f8ec03f */
[----:B------:R-:W-:Y:S01]  /*1080*/  UMOV UR19, 0x40000040 ;  /* 0x4000004000137882 */ /* 0x000fe20000000000 */
[----:B------:R-:W-:-:S02]  /*1090*/  UMOV UR5, 0x40000040 ;  /* 0x4000004000057882 */ /* 0x000fc40000000000 */
[----:B------:R-:W-:Y:S01]  /*10a0*/  ULOP3.LUT UR16, UR4, 0x10000, URZ, 0xfc, !UPT ;  /* 0x0001000004107892 */ /* 0x000fe2000f8efc3f */
[----:B------:R-:W2:Y:S01]  /*10b0*/  S2R R4, SR_TID.X ;  /* 0x0000000000047919 */ /* 0x000ea20000002100 */
[----:B------:R-:W-:Y:S01]  /*10c0*/  UMOV UR7, 0x40000040 ;  /* 0x4000004000077882 */ /* 0x000fe20000000000 */
[----:B------:R-:W-:Y:S01]  /*10d0*/  UMOV UR9, 0x40000040 ;  /* 0x4000004000097882 */ /* 0x000fe20000000000 */
[----:B------:R-:W-:Y:S01]  /*10e0*/  UIADD3 UR4, UR16, 0x2, URZ ;  /* 0x0000000210047890 */ /* 0x000fe2000fffe03f */
[----:B------:R-:W-:Y:S01]  /*10f0*/  PLOP3.LUT P0, PT, PT, PT, UP0, 0x80, 0x0 ;  /* 0x000000000000781c */ /* 0x000fe20003f0f008 */
[----:B------:R-:W-:Y:S01]  /*1100*/  UIADD3 UR8, UR16, 0x4, URZ ;  /* 0x0000000410087890 */ /* 0x000fe2000fffe03f */
[----:B------:R-:W-:Y:S01]  /*1110*/  UMOV UR11, 0x40000040 ;  /* 0x40000040000b7882 */ /* 0x000fe20000000000 */
[----:B------:R-:W-:Y:S01]  /*1120*/  UIADD3 UR12, UR16, 0x6, URZ ;  /* 0x00000006100c7890 */ /* 0x000fe2000fffe03f */
[----:B-1----:R-:W-:Y:S01]  /*1130*/  LEA.HI R3, R0, R0, RZ, 0x1 ;  /* 0x0000000000037211 */ /* 0x002fe200078f08ff */
[----:B------:R-:W-:Y:S01]  /*1140*/  UMOV UR13, 0x40000040 ;  /* 0x40000040000d7882 */ /* 0x000fe20000000000 */
[----:B------:R-:W-:-:S02]  /*1150*/  UMOV UR15, 0x40000040 ;  /* 0x40000040000f7882 */ /* 0x000fc40000000000 */
[----:B------:R-:W-:Y:S01]  /*1160*/  LOP3.LUT R3, R3, 0x1fffe, RZ, 0xc0, !PT ;  /* 0x0001fffe03037812 */ /* 0x000fe200078ec0ff */
[----:B------:R-:W-:-:S04]  /*1170*/  WARPGROUP.ARRIVE ;  /* 0x00000000000079c5 */ /* 0x000fc80000000000 */
[----:B------:R-:W-:-:S05]  /*1180*/  IMAD.IADD R3, R0, 0x1, -R3 ;  /* 0x0000000100037824 */ /* 0x000fca00078e0a03 */
[----:B------:R-:W-:-:S05]  /*1190*/  LEA R3, R3, UR42, 0xf ;  /* 0x0000002a03037c11 */ /* 0x000fca000f8e78ff */
[----:B------:R-:W-:Y:S01]  /*11a0*/  VIADD R3, R3, 0x400 ;  /* 0x0000040003037836 */ /* 0x000fe20000000000 */
[----:B--2---:R-:W-:-:S04]  /*11b0*/  LOP3.LUT R4, R4, 0x7f, RZ, 0xc0, !PT ;  /* 0x0000007f04047812 */ /* 0x004fc800078ec0ff */
[----:B------:R-:W-:Y:S02]  /*11c0*/  SHF.R.U32.HI R3, RZ, 0x4, R3 ;  /* 0x00000004ff037819 */ /* 0x000fe40000011603 */
[----:B------:R-:W-:Y:S02]  /*11d0*/  ISETP.NE.AND P1, PT, R4, RZ, PT ;  /* 0x000000ff0400720c */ /* 0x000fe40003f25270 */
[----:B------:R-:W-:-:S04]  /*11e0*/  LOP3.LUT R3, R3, 0x3fff, RZ, 0xc0, !PT ;  /* 0x00003fff03037812 */ /* 0x000fc800078ec0ff */
[----:B------:R-:W-:-:S04]  /*11f0*/  LOP3.LUT R7, R3, 0x2000000, RZ, 0xfc, !PT ;  /* 0x0200000003077812 */ /* 0x000fc800078efcff */
[----:B------:R-:W-:-:S04]  /*1200*/  LEA R0, R2, R7, 0xc ;  /* 0x0000000702007211 */ /* 0x000fc800078e60ff */
[C---:B------:R-:W-:Y:S01]  /*1210*/  R2UR UR18, R0.reuse ;  /* 0x00000000001272ca */ /* 0x040fe200000e0000 */
[----:B------:R-:W-:-:S05]  /*1220*/  VIADD R3, R0, 0x80 ;  /* 0x0000008000037836 */ /* 0x000fca0000000000 */
[----:B------:R-:W-:Y:S01]  /*1230*/  R2UR UR6, R3 ;  /* 0x00000000030672ca */ /* 0x000fe200000e0000 */
[C---:B------:R-:W-:Y:S02]  /*1240*/  VIADD R3, R0.reuse, 0x100 ;  /* 0x0000010000037836 */ /* 0x040fe40000000000 */
[----:B------:R-:W-:-:S03]  /*1250*/  VIADD R0, R0, 0x180 ;  /* 0x0000018000007836 */ /* 0x000fc60000000000 */
[----:B------:R-:W-:Y:S01]  /*1260*/  R2UR UR10, R3 ;  /* 0x00000000030a72ca */ /* 0x000fe200000e0000 */
[----:B------:R-:W-:Y:S01]  /*1270*/  HGMMA.64x256x16.F32 R24, gdesc[UR16].tnspB, RZ, !UPT, gsb0 ;  /* 0x43e00000101879f0 */ /* 0x000fe2000c0008ff */
[----:B------:R-:W-:Y:S02]  /*1280*/  R2UR UR14, R0 ;  /* 0x00000000000e72ca */ /* 0x000fe400000e0000 */
[----:B------:R-:W-:-:S04]  /*1290*/  @!P1 LEA R0, R2, UR42, 0x3 ;  /* 0x0000002a02009c11 */ /* 0x000fc8000f8e18ff */
[----:B------:R-:W-:-:S04]  /*12a0*/  @!P1 IADD3 R0, R0, 0x38860, RZ ;  /* 0x0003886000009810 */ /* 0x000fc80007ffe0ff */
[----:B------:R-:W-:Y:S01]  /*12b0*/  @!P1 PRMT R0, RZ, 0x654, R0 ;  /* 0x00000654ff009816 */ /* 0x000fe20000000000 */
[----:B------:R-:W-:Y:S02]  /*12c0*/  WARPGROUP.DEPBAR.LE gsb0, 0x0 ;  /* 0x00008000000079c5 */ /* 0x000fe40000010000 */
[----:B------:R-:W-:-:S14]  /*12d0*/  WARPGROUP.ARRIVE ;  /* 0x00000000000079c5 */ /* 0x000fdc0000000000 */
        /* <DEDUP_REMOVED lines=12> */
[----:B------:R-:W-:Y:S05]  /*13a0*/  @!P0 BRA `(.L_x_2803) ;  /* 0x0000000800c48947 */ /* 0x000fea0003800000 */
[----:B------:R-:W-:-:S04]  /*13b0*/  UIADD3 UR44, UR44, 0x3f, URZ ;  /* 0x0000003f2c2c7890 */ /* 0x000fc8000fffe03f */
[----:B------:R-:W-:-:S04]  /*13c0*/  USHF.R.S32.HI UR6, URZ, 0x1f, UR44 ;  /* 0x0000001f3f067899 */ /* 0x000fc8000801142c */
[----:B------:R-:W-:-:S04]  /*13d0*/  ULEA.HI UR6, UR6, UR44, URZ, 0x6 ;  /* 0x0000002c06067291 */ /* 0x000fc8000f8f303f */
[----:B------:R-:W-:-:S06]  /*13e0*/  ULEA.HI.SX32 UR6, UR6, 0xfffffffe, 0x1a ;  /* 0xfffffffe06067891 */ /* 0x000fcc000f8fd23f */
[----:B-1----:R-:W-:-:S07]  /*13f0*/  IMAD.U32 R0, RZ, RZ, UR6 ;  /* 0x00000006ff007e24 */ /* 0x002fce000f8e00ff */
.L_x_2804:
[----:B------:R-:W-:Y:S01]  /*1400*/  BAR.SYNC.DEFER_BLOCKING 0xe, 0x100 ;  /* 0x0384000000007b1d */ /* 0x000fe20000010000 */
[----:B------:R-:W-:Y:S01]  /*1410*/  IMAD R3, R2, 0x40, R17 ;  /* 0x0000004002037824 */ /* 0x000fe200078e0211 */
[----:B------:R-:W-:Y:S01]  /*1420*/  ISETP.GT.AND P2, PT, R0, RZ, PT ;  /* 0x000000ff0000720c */ /* 0x000fe20003f44270 */
[----:B------:R-:W-:Y:S02]  /*1430*/  VIADD R2, R2, 0x1 ;  /* 0x0000000102027836 */ /* 0x000fe40000000000 */
[----:B------:R-:W-:Y:S01]  /*1440*/  VIADD R0, R0, 0xffffffff ;  /* 0xffffffff00007836 */ /* 0x000fe20000000000 */
[----:B------:R-:W-:Y:S01]  /*1450*/  LEA R3, R3, UR42, 0x2 ;  /* 0x0000002a03037c11 */ /* 0x000fe2000f8e10ff */
[----:B------:R-:W-:Y:S01]  /*1460*/  UMOV UR19, 0x40000040 ;  /* 0x4000004000137882 */ /* 0x000fe20000000000 */
[C---:B------:R-:W-:Y:S01]  /*1470*/  ISETP.NE.AND P0, PT, R2.reuse, 0x2, PT ;  /* 0x000000020200780c */ /* 0x040fe20003f05270 */
[----:B------:R-:W-:Y:S01]  /*1480*/  UMOV UR7, 0x40000040 ;  /* 0x4000004000077882 */ /* 0x000fe20000000000 */
[----:B------:R-:W-:Y:S01]  /*1490*/  UMOV UR11, 0x40000040 ;  /* 0x40000040000b7882 */ /* 0x000fe20000000000 */
[----:B------:R-:W-:Y:S01]  /*14a0*/  UMOV UR15, 0x40000040 ;  /* 0x40000040000f7882 */ /* 0x000fe20000000000 */
[----:B------:R-:W-:Y:S01]  /*14b0*/  SEL R2, R2, RZ, P0 ;  /* 0x000000ff02027207 */ /* 0x000fe20000000000 */
[----:B------:R-:W1:Y:S04]  /*14c0*/  LDS R4, [R3+0x38400] ;  /* 0x0384000003047984 */ /* 0x000e680000000800 */
[----:B------:R2:W3:Y:S02]  /*14d0*/  LDS R5, [R3+0x38420] ;  /* 0x0384200003057984 */ /* 0x0004e40000000800 */
[----:B--2---:R-:W-:-:S04]  /*14e0*/  LEA R3, R2, R7, 0xc ;  /* 0x0000000702037211 */ /* 0x004fc800078e60ff */
[----:B------:R-:W-:Y:S01]  /*14f0*/  R2UR UR18, R3 ;  /* 0x00000000031272ca */ /* 0x000fe200000e0000 */
        /* <DEDUP_REMOVED lines=128> */
[----:B------:R-:W-:-:S05]  /*1d00*/  VIADD R4, R3, 0x80 ;  /* 0x0000008003047836 */ /* 0x000fca0000000000 */
[----:B------:R-:W-:Y:S01]  /*1d10*/  WARPGROUP.ARRIVE ;  /* 0x00000000000079c5 */ /* 0x000fe20000000000 */
[----:B------:R-:W-:Y:S01]  /*1d20*/  R2UR UR6, R4 ;  /* 0x00000000040672ca */ /* 0x000fe200000e0000 */
[C---:B------:R-:W-:Y:S02]  /*1d30*/  VIADD R4, R3.reuse, 0x100 ;  /* 0x0000010003047836 */ /* 0x040fe40000000000 */
[----:B------:R-:W-:Y:S02]  /*1d40*/  VIADD R3, R3, 0x180 ;  /* 0x0000018003037836 */ /* 0x000fe40000000000 */
[----:B------:R-:W-:Y:S01]  /*1d50*/  HGMMA.64x256x16.F32 R24, gdesc[UR16].tnspB, R24, gsb0 ;  /* 0x43e00000101879f0 */ /* 0x000fe20008000818 */
[----:B------:R-:W-:Y:S02]  /*1d60*/  R2UR UR10, R4 ;  /* 0x00000000040a72ca */ /* 0x000fe400000e0000 */
[----:B------:R-:W-:Y:S02]  /*1d70*/  R2UR UR14, R3 ;  /* 0x00000000030e72ca */ /* 0x000fe400000e0000 */
[----:B------:R-:W-:-:S04]  /*1d80*/  @!P1 LEA R3, R2, UR42, 0x3 ;  /* 0x0000002a02039c11 */ /* 0x000fc8000f8e18ff */
[----:B------:R-:W-:-:S04]  /*1d90*/  @!P1 IADD3 R3, R3, 0x38860, RZ ;  /* 0x0003886003039810 */ /* 0x000fc80007ffe0ff */
[----:B------:R-:W-:Y:S01]  /*1da0*/  @!P1 PRMT R3, RZ, 0x654, R3 ;  /* 0x00000654ff039816 */ /* 0x000fe20000000003 */
[----:B------:R-:W-:Y:S02]  /*1db0*/  WARPGROUP.DEPBAR.LE gsb0, 0x0 ;  /* 0x00008000000079c5 */ /* 0x000fe40000010000 */
[----:B------:R-:W-:-:S12]  /*1dc0*/  WARPGROUP.ARRIVE ;  /* 0x00000000000079c5 */ /* 0x000fd80000000000 */
        /* <DEDUP_REMOVED lines=11> */
[----:B------:R1:W-:Y:S02]  /*1e80*/  @!P1 SYNCS.ARRIVE.TRANS64.RED.A1T0 RZ, [R3+URZ], RZ ;  /* 0x000000ff03ff99a7 */ /* 0x0003e4000810043f */
[----:B-1----:R-:W-:-:S04]  /*1e90*/  SEL R3, RZ, 0x1, P0 ;  /* 0x00000001ff037807 */ /* 0x002fc80000000000 */
[----:B------:R-:W-:Y:S01]  /*1ea0*/  LOP3.LUT R16, R16, R3, RZ, 0x3c, !PT ;  /* 0x0000000310107212 */ /* 0x000fe200078e3cff */
[----:B------:R-:W-:Y:S06]  /*1eb0*/  @P2 BRA `(.L_x_2804) ;  /* 0xfffffff400502947 */ /* 0x000fec000383ffff */
.L_x_2803:
[----:B------:R-:W-:Y:S01]  /*1ec0*/  BAR.SYNC.DEFER_BLOCKING 0xe, 0x100 ;  /* 0x0384000000007b1d */ /* 0x000fe20000010000 */
[C---:B-1----:R-:W-:Y:S01]  /*1ed0*/  IMAD R0, R2.reuse, 0x40, R17 ;  /* 0x0000004002007824 */ /* 0x042fe200078e0211 */
[----:B------:R-:W-:Y:S01]  /*1ee0*/  CS2R R156, SRZ ;  /* 0x00000000009c7805 */ /* 0x000fe2000001ff00 */
[----:B------:R-:W-:-:S03]  /*1ef0*/  VIADD R2, R2, 0x1 ;  /* 0x0000000102027836 */ /* 0x000fc60000000000 */
[----:B------:R-:W-:Y:S02]  /*1f00*/  LEA R4, R0, UR42, 0x2 ;  /* 0x0000002a00047c11 */ /* 0x000fe4000f8e10ff */
[----:B------:R-:W-:-:S04]  /*1f10*/  ISETP.NE.AND P0, PT, R2, 0x2, PT ;  /* 0x000000020200780c */ /* 0x000fc80003f05270 */
[----:B------:R-:W-:Y:S02]  /*1f20*/  SEL R5, RZ, 0x1, P0 ;  /* 0x00000001ff057807 */ /* 0x000fe40000000000 */
[----:B------:R-:W-:Y:S02]  /*1f30*/  SEL R2, R2, RZ, P0 ;  /* 0x000000ff02027207 */ /* 0x000fe40000000000 */
[----:B------:R-:W-:Y:S01]  /*1f40*/  LOP3.LUT R16, R16, R5, RZ, 0x3c, !PT ;  /* 0x0000000510107212 */ /* 0x000fe200078e3cff */
        /* <DEDUP_REMOVED lines=132> */
.L_x_2802:
[----:B------:R-:W1:Y:S01]  /*2790*/  SHFL.IDX PT, R0, R186, RZ, 0x1f ;  /* 0x00001fffba007589 */ /* 0x000e6200000e0000 */
[----:B------:R-:W-:Y:S02]  /*27a0*/  UIADD3 UR6, UR42, 0x36400, URZ ;  /* 0x000364002a067890 */ /* 0x000fe4000fffe03f */
[----:B------:R-:W-:Y:S02]  /*27b0*/  UIADD3 UR4, UR44, 0x3f, URZ ;  /* 0x0000003f2c047890 */ /* 0x000fe4000fffe03f */
[----:B------:R-:W-:Y:S02]  /*27c0*/  ULOP3.LUT UP0, URZ, UR6, 0x3ff, URZ, 0xc0, !UPT ;  /* 0x000003ff063f7892 */ /* 0x000fe4000f80c03f */
[----:B------:R-:W-:-:S04]  /*27d0*/  USHF.R.S32.HI UR5, URZ, 0x1f, UR4 ;  /* 0x0000001f3f057899 */ /* 0x000fc80008011404 */
[----:B------:R-:W-:Y:S01]  /*27e0*/  PLOP3.LUT P0, PT, PT, PT, UP0, 0x80, 0x0 ;  /* 0x000000000000781c */ /* 0x000fe20003f0f008 */
[----:B------:R-:W-:-:S04]  /*27f0*/  ULEA.HI UR5, UR5, UR4, URZ, 0x6 ;  /* 0x0000000405057291 */ /* 0x000fc8000f8f303f */
[----:B------:R-:W-:Y:S01]  /*2800*/  USHF.R.S32.HI UR37, URZ, 0x6, UR5 ;  /* 0x000000063f257899 */ /* 0x000fe20008011405 */
[----:B-1----:R-:W-:-:S04]  /*2810*/  LEA.HI R3, R0, R0, RZ, 0x1 ;  /* 0x0000000000037211 */ /* 0x002fc800078f08ff */
[----:B------:R-:W-:-:S04]  /*2820*/  LOP3.LUT R3, R3, 0x1fffe, RZ, 0xc0, !PT ;  /* 0x0001fffe03037812 */ /* 0x000fc800078ec0ff */
[----:B------:R-:W-:-:S04]  /*2830*/  IADD3 R3, R0, -R3, RZ ;  /* 0x8000000300037210 */ /* 0x000fc80007ffe0ff */
[----:B------:R-:W-:-:S05]  /*2840*/  LEA R3, R3, UR42, 0xf ;  /* 0x0000002a03037c11 */ /* 0x000fca000f8e78ff */
[----:B------:R-:W-:-:S05]  /*2850*/  VIADD R3, R3, 0x400 ;  /* 0x0000040003037836 */ /* 0x000fca0000000000 */
[----:B------:R-:W-:-:S04]  /*2860*/  SHF.R.U32.HI R3, RZ, 0x4, R3 ;  /* 0x00000004ff037819 */ /* 0x000fc80000011603 */
[----:B------:R-:W-:Y:S01]  /*2870*/  LOP3.LUT R56, R3, 0x3fff, RZ, 0xc0, !PT ;  /* 0x00003fff03387812 */ /* 0x000fe200078ec0ff */
[----:B------:R-:W-:Y:S06]  /*2880*/  @!P0 BRA `(.L_x_2806) ;  /* 0x0000000000408947 */ /* 0x000fec0003800000 */
[----:B------:R-:W-:Y:S01]  /*2890*/  MOV R0, 0x0 ;  /* 0x0000000000007802 */ /* 0x000fe20000000f00 */
[----:B------:R-:W-:Y:S01]  /*28a0*/  ULDC.64 UR4, c[0x4][0x108] ;  /* 0x0100420000047ab9 */ /* 0x000fe20000000a00 */
[----:B------:R-:W-:Y:S01]  /*28b0*/  ULDC.64 UR6, c[0x4][0x58] ;  /* 0x0100160000067ab9 */ /* 0x000fe20000000a00 */
[----:B------:R-:W-:Y:S01]  /*28c0*/  IMAD.U32 R4, RZ, RZ, UR4 ;  /* 0x00000004ff047e24 */ /* 0x000fe2000f8e00ff */
[----:B------:R1:W2:Y:S01]  /*28d0*/  LDC.64 R14, c[0x4][R0] ;  /* 0x01000000000e7b82 */ /* 0x0002a20000000a00 */
        /* <DEDUP_REMOVED lines=8> */
[----:B-1----:R-:W-:-:S07]  /*2960*/  IMAD.MOV.U32 R13, RZ, RZ, RZ ;  /* 0x000000ffff0d7224 */ /* 0x002fce00078e00ff */
[----:B------:R-:W-:-:S07]  /*2970*/  LEPC R20, `(.L_x_2806) ;  /* 0x000000001014794e */ /* 0x000fce0000000000 */
[----:B--2---:R-:W-:Y:S05]  /*2980*/  CALL.ABS.NOINC R14 ;  /* 0x000000000e007343 */ /* 0x004fea0003c00000 */
.L_x_2806:
[----:B------:R-:W-:Y:S01]  /*2990*/  ULEA.HI UR4, UR38, UR38, URZ, 0x1 ;  /* 0x0000002626047291 */ /* 0x000fe2000f8f083f */
[----:B------:R-:W-:-:S03]  /*29a0*/  ISETP.NE.AND P0, PT, RZ, UR43, PT ;  /* 0x0000002bff007c0c */ /* 0x000fc6000bf05270 */
[----:B------:R-:W-:-:S04]  /*29b0*/  ULOP3.LUT UR4, UR4, 0xfffffffe, URZ, 0xc0, !UPT ;  /* 0xfffffffe04047892 */ /* 0x000fc8000f8ec03f */
[----:B------:R-:W-:-:S06]  /*29c0*/  UIADD3 UR4, UR38, -UR4, URZ ;  /* 0x8000000426047290 */ /* 0x000fcc000fffe03f */
[----:B------:R-:W-:-:S05]  /*29d0*/  IMAD.U32 R0, RZ, RZ, UR4 ;  /* 0x00000004ff007e24 */ /* 0x000fca000f8e00ff */
[----:B------:R-:W-:-:S04]  /*29e0*/  SHF.L.U32 R0, R0, 0x1f, RZ ;  /* 0x0000001f00007819 */ /* 0x000fc800000006ff */
[----:B------:R-:W1:Y:S02]  /*29f0*/  SYNCS.PHASECHK.TRANS64.TRYWAIT P1, [UR42+0x38800], R0 ;  /* 0x03880000ff0075a7 */ /* 0x000e64000802016a */
[----:B-1----:R-:W-:Y:S05]  /*2a00*/  @!P1 BRA `(.L_x_2807) ;  /* 0x000000a800549947 */ /* 0x002fea0003800000 */
.L_x_2886:
[----:B------:R-:W-:Y:S05]  /*2a10*/  @P0 BRA `(.L_x_2808) ;  /* 0x0000000000040947 */ /* 0x000fea0003800000 */
[----:B------:R-:W-:Y:S01]  /*2a20*/  BPT.TRAP 0x1 ;  /* 0x000000040000795c */ /* 0x000fe20000300000 */
.L_x_2808:
[----:B------:R-:W-:Y:S02]  /*2a30*/  LEA R8, R2, UR42, 0x3 ;  /* 0x0000002a02087c11 */ /* 0x000fe4000f8e18ff */
[----:B------:R-:W-:-:S04]  /*2a40*/  SHF.L.U32 R9, R16, 0x1f, RZ ;  /* 0x0000001f10097819 */ /* 0x000fc800000006ff */
[----:B------:R2:W3:Y:S01]  /*2a50*/  SYNCS.PHASECHK.TRANS64.TRYWAIT P1, [R8+URZ+0x38830], R9 ;  /* 0x03883009080075a7 */ /* 0x0004e2000802017f */
[----:B------:R-:W-:Y:S05]  /*2a60*/  @P0 BRA `(.L_x_2809) ;  /* 0x0000000000040947 */ /* 0x000fea0003800000 */
[----:B------:R-:W-:Y:S01]  /*2a70*/  BPT.TRAP 0x1 ;  /* 0x000000040000795c */ /* 0x000fe20000300000 */
.L_x_2809:
[----:B---3--:R-:W-:Y:S05]  /*2a80*/  @P1 BRA `(.L_x_2810) ;  /* 0x0000000000081947 */ /* 0x008fea0003800000 */
[----:B------:R-:W3:Y:S02]  /*2a90*/  SYNCS.PHASECHK.TRANS64.TRYWAIT P1, [R8+URZ+0x38830], R9 ;  /* 0x03883009080075a7 */ /* 0x000ee4000802017f */
[----:B---3--:R-:W-:Y:S05]  /*2aa0*/  @!P1 BRA `(.L_x_2811) ;  /* 0x000000a800449947 */ /* 0x008fea0003800000 */
.L_x_2810:
[----:B------:R-:W-:-:S04]  /*2ab0*/  UIADD3 UR4, UR42, 0x22400, URZ ;  /* 0x000224002a047890 */ /* 0x000fc8000fffe03f */
[----:B------:R-:W-:-:S04]  /*2ac0*/  USHF.R.U32.HI UR4, URZ, 0x4, UR4 ;  /* 0x000000043f047899 */ /* 0x000fc80008011604 */
[----:B------:R-:W-:-:S06]  /*2ad0*/  ULOP3.LUT UR4, UR4, 0x3fff, URZ, 0xc0, !UPT ;  /* 0x00003fff04047892 */ /* 0x000fcc000f8ec03f */
[----:B------:R-:W-:Y:S01]  /*2ae0*/  MOV R4, UR4 ;  /* 0x0000000400047c02 */ /* 0x000fe20008000f00 */
[----:B------:R-:W-:Y:S05]  /*2af0*/  WARPSYNC.ALL ;  /* 0x0000000000007948 */ /* 0x000fea0003800000 */
[----:B------:R-:W-:Y:S01]  /*2b00*/  LOP3.LUT R4, R4, 0x10000, RZ, 0xfc, !PT ;  /* 0x0001000004047812 */ /* 0x000fe200078efcff */
[----:B------:R-:W-:-:S04]  /*2b10*/  UIADD3 UR4, UR42, 0x20400, URZ ;  /* 0x000204002a047890 */ /* 0x000fc8000fffe03f */
[----:B-1----:R-:W-:Y:S01]  /*2b20*/  IMAD R3, R2, 0x200, R4 ;  /* 0x0000020002037824 */ /* 0x002fe200078e0204 */
[----:B------:R-:W-:Y:S01]  /*2b30*/  WARPGROUP.ARRIVE ;  /* 0x00000000000079c5 */ /* 0x000fe20000000000 */
[----:B------:R-:W-:Y:S01]  /*2b40*/  UMOV UR7, 0x40000040 ;  /* 0x4000004000077882 */ /* 0x000fe20000000000 */
[----:B------:R-:W-:Y:S02]  /*2b50*/  USHF.R.U32.HI UR4, URZ, 0x4, UR4 ;  /* 0x000000043f047899 */ /* 0x000fe40008011604 */
[----:B------:R-:W-:Y:S01]  /*2b60*/  R2UR UR6, R3 ;  /* 0x00000000030672ca */ /* 0x000fe200000e0000 */
[----:B------:R-:W-:Y:S01]  /*2b70*/  UMOV UR5, 0x40000040 ;  /* 0x4000004000057882 */ /* 0x000fe20000000000 */
[----:B------:R-:W-:Y:S01]  /*2b80*/  ULOP3.LUT UR4, UR4, 0x3fff, URZ, 0xc0, !UPT ;  /* 0x00003fff04047892 */ /* 0x000fe2000f8ec03f */
[----:B------:R-:W-:Y:S01]  /*2b90*/  UMOV UR11, 0x40000040 ;  /* 0x40000040000b7882 */ /* 0x000fe20000000000 */
[----:B------:R-:W-:Y:S02]  /*2ba0*/  UMOV UR9, 0x40000040 ;  /* 0x4000004000097882 */ /* 0x000fe40000000000 */
[----:B------:R-:W-:Y:S01]  /*2bb0*/  ULOP3.LUT UR4, UR4, 0x10000, URZ, 0xfc, !UPT ;  /* 0x0001000004047892 */ /* 0x000fe2000f8efc3f */
[----:B------:R-:W-:Y:S01]  /*2bc0*/  UMOV UR15, 0x40000040 ;  /* 0x40000040000f7882 */ /* 0x000fe20000000000 */
[----:B------:R-:W-:-:S02]  /*2bd0*/  UMOV UR13, 0x40000040 ;  /* 0x40000040000d7882 */ /* 0x000fc40000000000 */
[----:B------:R-:W-:Y:S02]  /*2be0*/  UIADD3 UR8, UR4, 0x2, URZ ;  /* 0x0000000204087890 */ /* 0x000fe4000fffe03f */
[----:B------:R-:W-:Y:S02]  /*2bf0*/  UIADD3 UR12, UR4, 0x4, URZ ;  /* 0x00000004040c7890 */ /* 0x000fe4000fffe03f */
[----:B------:R-:W-:Y:S02]  /*2c00*/  UIADD3 UR10, UR6, 0x2, URZ ;  /* 0x00000002060a7890 */ /* 0x000fe4000fffe03f */
[----:B------:R-:W-:Y:S01]  /*2c10*/  HGMMA.64x64x16.F32 R24, gdesc[UR4], RZ, !UPT, gsb0 ;  /* 0x00e00000041879f0 */ /* 0x000fe2000c0008ff */
[----:B------:R-:W-:Y:S02]  /*2c20*/  UIADD3 UR14, UR6, 0x4, URZ ;  /* 0x00000004060e7890 */ /* 0x000fe4000fffe03f */
[----:B------:R-:W-:Y:S02]  /*2c30*/  UIADD3 UR18, UR6, 0x6, URZ ;  /* 0x0000000606127890 */ /* 0x000fe4000fffe03f */
[----:B------:R-:W-:Y:S01]  /*2c40*/  UIADD3 UR16, UR4, 0x6, URZ ;  /* 0x0000000604107890 */ /* 0x000fe2000fffe03f */
[----:B------:R-:W-:Y:S01]  /*2c50*/  UMOV UR19, 0x40000040 ;  /* 0x4000004000137882 */ /* 0x000fe20000000000 */
[----:B------:R-:W-:Y:S01]  /*2c60*/  UMOV UR17, 0x40000040 ;  /* 0x4000004000117882 */ /* 0x000fe20000000000 */
[----:B------:R-:W-:-:S02]  /*2c70*/  WARPGROUP.DEPBAR.LE gsb0, 0x0 ;  /* 0x00008000000079c5 */ /* 0x000fc40000010000 */
        /* <DEDUP_REMOVED lines=9> */
[----:B------:R-:W1:Y:S02]  /*2d10*/  SYNCS.PHASECHK.TRANS64.TRYWAIT P1, [UR42+0x38810], R0 ;  /* 0x03881000ff0075a7 */ /* 0x000e64000802016a */
[----:B-1----:R-:W-:Y:S05]  /*2d20*/  @!P1 BRA `(.L_x_2812) ;  /* 0x000000a400b89947 */ /* 0x002fea0003800000 */
.L_x_2887:
[----:B------:R-:W-:Y:S05]  /*2d30*/  @P0 BRA `(.L_x_2813) ;  /* 0x0000000000040947 */ /* 0x000fea0003800000 */
[----:B------:R-:W-:Y:S01]  /*2d40*/  BPT.TRAP 0x1 ;  /* 0x000000040000795c */ /* 0x000fe20000300000 */
.L_x_2813:
[----:B------:R4:W1:Y:S01]  /*2d50*/  SYNCS.PHASECHK.TRANS64.TRYWAIT P1, [R8+URZ+0x38850], R9 ;  /* 0x03885009080075a7 */ /* 0x000862000802017f */
[----:B------:R-:W-:Y:S05]  /*2d60*/  @P0 BRA `(.L_x_2814) ;  /* 0x0000000000040947 */ /* 0x000fea0003800000 */
[----:B------:R-:W-:Y:S01]  /*2d70*/  BPT.TRAP 0x1 ;  /* 0x000000040000795c */ /* 0x000fe20000300000 */
.L_x_2814:
[----:B------:R-:W-:-:S04]  /*2d80*/  IMAD.U32 R5, RZ, RZ, UR42 ;  /* 0x0000002aff057e24 */ /* 0x000fc8000f8e00ff */
[C---:B-1----:R-:W-:Y:S01]  /*2d90*/  VIADD R0, R5.reuse, 0x400 ;  /* 0x0000040005007836 */ /* 0x042fe20000000000 */
[----:B------:R-:W-:-:S04]  /*2da0*/  IADD3 R3, R5, 0x26400, RZ ;  /* 0x0002640005037810 */ /* 0x000fc80007ffe0ff */
[----:B------:R-:W-:Y:S02]  /*2db0*/  SHF.R.U32.HI R0, RZ, 0x4, R0 ;  /* 0x00000004ff007819 */ /* 0x000fe40000011600 */
[----:B------:R-:W-:Y:S02]  /*2dc0*/  SHF.R.U32.HI R3, RZ, 0x4, R3 ;  /* 0x00000004ff037819 */ /* 0x000fe40000011603 */
[----:B------:R-:W-:Y:S02]  /*2dd0*/  LOP3.LUT R0, R0, 0x3fff, RZ, 0xc0, !PT ;  /* 0x00003fff00007812 */ /* 0x000fe400078ec0ff */
[----:B------:R-:W-:Y:S02]  /*2de0*/  LOP3.LUT R3, R3, 0x3fff, RZ, 0xc0, !PT ;  /* 0x00003fff03037812 */ /* 0x000fe400078ec0ff */
[----:B------:R-:W-:Y:S02]  /*2df0*/  LOP3.LUT R6, R0, 0x10000, RZ, 0xfc, !PT ;  /* 0x0001000000067812 */ /* 0x000fe400078efcff */
[----:B------:R-:W-:-:S03]  /*2e00*/  LOP3.LUT R7, R3, 0x10000, RZ, 0xfc, !PT ;  /* 0x0001000003077812 */ /* 0x000fc600078efcff */
[----:B------:R-:W-:Y:S01]  /*2e10*/  IMAD R0, R2, 0x1000, R6 ;  /* 0x0000100002007824 */ /* 0x000fe200078e0206 */
[----:B------:R-:W-:Y:S06]  /*2e20*/  @P1 BRA `(.L_x_2815) ;  /* 0x0000000000081947 */ /* 0x000fec0003800000 */
[----:B------:R-:W1:Y:S02]  /*2e30*/  SYNCS.PHASECHK.TRANS64.TRYWAIT P1, [R8+URZ+0x38850], R9 ;  /* 0x03885009080075a7 */ /* 0x000e64000802017f */
[----:B-1----:R-:W-:Y:S05]  /*2e40*/  @!P1 BRA `(.L_x_2816) ;  /* 0x000000a400889947 */ /* 0x002fea0003800000 */
.L_x_2815:
[C---:B------:R-:W-:Y:S01]  /*2e50*/  R2UR UR4, R7.reuse ;  /* 0x00000000070472ca */ /* 0x040fe200000e0000 */
[----:B------:R-:W-:Y:S01]  /*2e60*/  WARPGROUP.ARRIVE ;  /* 0x00000000000079c5 */ /* 0x000fe20000000000 */
[C---:B------:R-:W-:Y:S01]  /*2e70*/  R2UR UR6, R0.reuse ;  /* 0x00000000000672ca */ /* 0x040fe200000e0000 */
[----:B------:R-:W-:Y:S01]  /*2e80*/  UMOV UR5, 0x40000040 ;  /* 0x4000004000057882 */ /* 0x000fe20000000000 */
[----:B------:R-:W-:Y:S01]  /*2e90*/  UMOV UR7, 0x40000040 ;  /* 0x4000004000077882 */ /* 0x000fe20000000000 */
[----:B--234-:R-:W-:Y:S02]  /*2ea0*/  VIADD R9, R7, 0x2 ;  /* 0x0000000207097836 */ /* 0x01cfe40000000000 */
[----:B------:R-:W1:Y:S01]  /*2eb0*/  S2R R10, SR_TID.X ;  /* 0x00000000000a7919 */ /* 0x000e620000002100 */
[C---:B------:R-:W-:Y:S01]  /*2ec0*/  VIADD R3, R0.reuse, 0x2 ;  /* 0x0000000200037836 */ /* 0x040fe20000000000 */
[----:B------:R-:W-:Y:S01]  /*2ed0*/  ULDC UR10, c[0x0][0xa80] ;  /* 0x0002a000000a7ab9 */ /* 0x000fe20000000800 */
[----:B------:R-:W-:Y:S01]  /*2ee0*/  VIADD R12, R0, 0x800 ;  /* 0x00000800000c7836 */ /* 0x000fe20000000000 */
[----:B------:R-:W2:Y:S01]  /*2ef0*/  S2R R57, SR_TID.X ;  /* 0x0000000000397919 */ /* 0x000ea20000002100 */
[----:B------:R-:W-:-:S03]  /*2f00*/  UISETP.GE.AND UP0, UPT, UR44, 0x41, UPT ;  /* 0x000000412c00788c */ /* 0x000fc6000bf06270 */
[----:B------:R-:W-:Y:S01]  /*2f10*/  HGMMA.64x64x16.F32 R24, gdesc[UR4], R24, gsb0 ;  /* 0x00e00000041879f0 */ /* 0x000fe20008000818 */
[----:B------:R-:W-:Y:S01]  /*2f20*/  R2UR UR4, R9 ;  /* 0x00000000090472ca */ /* 0x000fe200000e0000 */
[----:B------:R-:W-:Y:S01]  /*2f30*/  UMOV UR5, 0x40000040 ;  /* 0x4000004000057882 */ /* 0x000fe20000000000 */
[----:B------:R-:W-:Y:S01]  /*2f40*/  R2UR UR6, R3 ;  /* 0x00000000030672ca */ /* 0x000fe200000e0000 */
[----:B------:R-:W-:Y:S01]  /*2f50*/  UMOV UR7, 0x40000040 ;  /* 0x4000004000077882 */ /* 0x000fe20000000000 */
[----:B------:R-:W-:Y:S01]  /*2f60*/  VIADD R3, R0, 0x4 ;  /* 0x0000000400037836 */ /* 0x000fe20000000000 */
[----:B------:R-:W-:Y:S02]  /*2f70*/  IADD3 R9, R7, 0x4, RZ ;  /* 0x0000000407097810 */ /* 0x000fe40007ffe0ff */
[----:B-1----:R-:W-:Y:S02]  /*2f80*/  SHF.R.U32.HI R10, RZ, 0x7, R10 ;  /* 0x00000007ff0a7819 */ /* 0x002fe4000001160a */
[----:B--2---:R-:W-:Y:S01]  /*2f90*/  LOP3.LUT R57, R57, 0x7f, RZ, 0xc0, !PT ;  /* 0x0000007f39397812 */ /* 0x004fe200078ec0ff */
[----:B------:R-:W-:-:S02]  /*2fa0*/  WARPGROUP.DEPBAR.LE gsb0, 0x0 ;  /* 0x00008000000079c5 */ /* 0x000fc40000010000 */
[----:B------:R-:W-:-:S06]  /*2fb0*/  WARPGROUP.ARRIVE ;  /* 0x00000000000079c5 */ /* 0x000fcc0000000000 */
[----:B------:R-:W-:Y:S01]  /*2fc0*/  HGMMA.64x64x16.F32 R24, gdesc[UR4], R24, gsb0 ;  /* 0x00e00000041879f0 */ /* 0x000fe20008000818 */
[----:B------:R-:W-:Y:S01]  /*2fd0*/  R2UR UR4, R9 ;  /* 0x00000000090472ca */ /* 0x000fe200000e0000 */
[----:B------:R-:W-:Y:S01]  /*2fe0*/  UMOV UR5, 0x40000040 ;  /* 0x4000004000057882 */ /* 0x000fe20000000000 */
[----:B------:R-:W-:Y:S01]  /*2ff0*/  R2UR UR6, R3 ;  /* 0x00000000030672ca */ /* 0x000fe200000e0000 */
[----:B------:R-:W-:Y:S01]  /*3000*/  UMOV UR7, 0x40000040 ;  /* 0x4000004000077882 */ /* 0x000fe20000000000 */
[----:B------:R-:W-:Y:S02]  /*3010*/  VIADD R9, R7, 0x6 ;  /* 0x0000000607097836 */ /* 0x000fe40000000000 */
[----:B------:R-:W-:Y:S01]  /*3020*/  VIADD R3, R0, 0x6 ;  /* 0x0000000600037836 */ /* 0x000fe20000000000 */
[----:B------:R-:W-:Y:S02]  /*3030*/  WARPGROUP.DEPBAR.LE gsb0, 0x0 ;  /* 0x00008000000079c5 */ /* 0x000fe40000010000 */
[----:B------:R-:W-:-:S06]  /*3040*/  WARPGROUP.ARRIVE ;  /* 0x00000000000079c5 */ /* 0x000fcc0000000000 */
[----:B------:R-:W-:Y:S01]  /*3050*/  HGMMA.64x64x16.F32 R24, gdesc[UR4], R24, gsb0 ;  /* 0x00e00000041879f0 */ /* 0x000fe20008000818 */
[----:B------:R-:W-:Y:S01]  /*3060*/  R2UR UR4, R9 ;  /* 0x00000000090472ca */ /* 0x000fe200000e0000 */
[----:B------:R-:W-:Y:S01]  /*3070*/  UMOV UR5, 0x40000040 ;  /* 0x4000004000057882 */ /* 0x000fe20000000000 */
[----:B------:R-:W-:Y:S01]  /*3080*/  R2UR UR6, R3 ;  /* 0x00000000030672ca */ /* 0x000fe200000e0000 */
[----:B------:R-:W-:Y:S01]  /*3090*/  UMOV UR7, 0x40000040 ;  /* 0x4000004000077882 */ /* 0x000fe20000000000 */
[----:B------:R-:W-:Y:S01]  /*30a0*/  VIADD R3, R0, 0x200 ;  /* 0x0000020000037836 */ /* 0x000fe20000000000 */
[----:B------:R-:W-:Y:S01]  /*30b0*/  IADD3 R9, R7, 0x200, RZ ;  /* 0x0000020007097810 */ /* 0x000fe20007ffe0ff */
[----:B------:R-:W-:Y:S02]  /*30c0*/  WARPGROUP.DEPBAR.LE gsb0, 0x0 ;  /* 0x00008000000079c5 */ /* 0x000fe40000010000 */
[----:B------:R-:W-:-:S07]  /*30d0*/  WARPGROUP.ARRIVE ;  /* 0x00000000000079c5 */ /* 0x000fce0000000000 */
        /* <DEDUP_REMOVED lines=104> */
[----:B------:R1:W2:Y:S02]  /*3760*/  SHFL.IDX PT, R3, R10, RZ, 0x1f ;  /* 0x00001fff0a037589 */ /* 0x0002a400000e0000 */
[----:B-1----:R-:W-:Y:S02]  /*3770*/  IADD3 R10, R7, 0x800, RZ ;  /* 0x00000800070a7810 */ /* 0x002fe40007ffe0ff */
[----:B--2---:R-:W-:-:S04]  /*3780*/  ISETP.GT.AND P1, PT, R3, 0x7f, PT ;  /* 0x0000007f0300780c */ /* 0x004fc80003f24270 */
[----:B------:R-:W-:-:S05]  /*3790*/  SEL R3, RZ, 0x2, !P1 ;  /* 0x00000002ff037807 */ /* 0x000fca0004800000 */
[C---:B------:R-:W-:Y:S02]  /*37a0*/  IMAD.IADD R9, R3.reuse, 0x1, R10 ;  /* 0x0000000103097824 */ /* 0x040fe400078e020a */
[----:B------:R-:W-:Y:S01]  /*37b0*/  IMAD.IADD R11, R3, 0x1, R12 ;  /* 0x00000001030b7824 */ /* 0x000fe200078e020c */
[----:B------:R-:W-:Y:S02]  /*37c0*/  WARPGROUP.DEPBAR.LE gsb0, 0x0 ;  /* 0x00008000000079c5 */ /* 0x000fe40000010000 */
[----:B------:R-:W-:-:S06]  /*37d0*/  WARPGROUP.ARRIVE ;  /* 0x00000000000079c5 */ /* 0x000fcc0000000000 */
[----:B------:R-:W-:Y:S01]  /*37e0*/  HGMMA.64x64x16.F32 R24, gdesc[UR4], R24, gsb0 ;  /* 0x00e00000041879f0 */ /* 0x000fe20008000818 */
[----:B------:R-:W-:Y:S01]  /*37f0*/  R2UR UR4, R9 ;  /* 0x00000000090472ca */ /* 0x000fe200000e0000 */
[----:B------:R-:W-:Y:S01]  /*3800*/  UMOV UR5, 0x40000040 ;  /* 0x4000004000057882 */ /* 0x000fe20000000000 */
[----:B------:R-:W-:Y:S01]  /*3810*/  R2UR UR6, R11 ;  /* 0x000000000b0672ca */ /* 0x000fe200000e0000 */
[----:B------:R-:W-:Y:S01]  /*3820*/  UMOV UR7, 0x40000040 ;  /* 0x4000004000077882 */ /* 0x000fe20000000000 */
[----:B------:R-:W-:-:S04]  /*3830*/  MOV R11, 0x4 ;  /* 0x00000004000b7802 */ /* 0x000fc80000000f00 */
[C---:B------:R-:W-:Y:S02]  /*3840*/  SEL R9, R11.reuse, 0x2, P1 ;  /* 0x000000020b097807 */ /* 0x040fe40000800000 */
[----:B------:R-:W-:-:S03]  /*3850*/  SEL R11, R11, 0x6, !P1 ;  /* 0x000000060b0b7807 */ /* 0x000fc60004800000 */
[--C-:B------:R-:W-:Y:S02]  /*3860*/  IMAD.IADD R13, R10, 0x1, R9.reuse ;  /* 0x000000010a0d7824 */ /* 0x100fe400078e0209 */
[C---:B------:R-:W-:Y:S01]  /*3870*/  IMAD.IADD R14, R12.reuse, 0x1, R9 ;  /* 0x000000010c0e7824 */ /* 0x040fe200078e0209 */
[----:B------:R-:W-:Y:S01]  /*3880*/  IADD3 R12, R12, R11, RZ ;  /* 0x0000000b0c0c7210 */ /* 0x000fe20007ffe0ff */
        /* <DEDUP_REMOVED lines=8> */
[----:B------:R-:W-:Y:S02]  /*3910*/  WARPGROUP.DEPBAR.LE gsb0, 0x0 ;  /* 0x00008000000079c5 */ /* 0x000fe40000010000 */
[----:B------:R-:W-:-:S09]  /*3920*/  WARPGROUP.ARRIVE ;  /* 0x00000000000079c5 */ /* 0x000fd20000000000 */
[----:B------:R-:W-:Y:S01]  /*3930*/  HGMMA.64x64x16.F32 R24, gdesc[UR4], R24, gsb0 ;  /* 0x00e00000041879f0 */ /* 0x000fe20008000818 */
[----:B------:R-:W-:Y:S01]  /*3940*/  R2UR UR4, R10 ;  /* 0x000000000a0472ca */ /* 0x000fe200000e0000 */
[----:B------:R-:W-:Y:S01]  /*3950*/  UMOV UR5, 0x40000040 ;  /* 0x4000004000057882 */ /* 0x000fe20000000000 */
[----:B------:R-:W-:Y:S01]  /*3960*/  R2UR UR6, R12 ;  /* 0x000000000c0672ca */ /* 0x000fe200000e0000 */
[----:B------:R-:W-:Y:S01]  /*3970*/  UMOV UR7, 0x40000040 ;  /* 0x4000004000077882 */ /* 0x000fe20000000000 */
[----:B------:R-:W-:Y:S02]  /*3980*/  IMAD.MOV.U32 R10, RZ, RZ, 0x28 ;  /* 0x00000028ff0a7424 */ /* 0x000fe400078e00ff */
[----:B------:R-:W-:-:S03]  /*3990*/  IMAD.MOV.U32 R12, RZ, RZ, 0xa00 ;  /* 0x00000a00ff0c7424 */ /* 0x000fc600078e00ff */
[----:B------:R-:W-:Y:S02]  /*39a0*/  SEL R10, R10, 0x26, P1 ;  /* 0x000000260a0a7807 */ /* 0x000fe40000800000 */
[----:B------:R-:W-:Y:S02]  /*39b0*/  SEL R12, R12, 0x980, P1 ;  /* 0x000009800c0c7807 */ /* 0x000fe40000800000 */
[----:B------:R-:W-:Y:S02]  /*39c0*/  LOP3.LUT R10, R10, 0x6, RZ, 0xc0, !PT ;  /* 0x000000060a0a7812 */ /* 0x000fe400078ec0ff */
[----:B------:R-:W-:-:S04]  /*39d0*/  LOP3.LUT R13, R12, 0xa00, RZ, 0xc0, !PT ;  /* 0x00000a000c0d7812 */ /* 0x000fc800078ec0ff */
[CC--:B------:R-:W-:Y:S02]  /*39e0*/  IADD3 R12, R10.reuse, R13.reuse, R7 ;  /* 0x0000000d0a0c7210 */ /* 0x0c0fe40007ffe007 */
[----:B------:R-:W-:Y:S01]  /*39f0*/  IADD3 R10, R10, R13, R0 ;  /* 0x0000000d0a0a7210 */ /* 0x000fe20007ffe000 */
[----:B------:R-:W-:Y:S02]  /*3a00*/  WARPGROUP.DEPBAR.LE gsb0, 0x0 ;  /* 0x00008000000079c5 */ /* 0x000fe40000010000 */
[----:B------:R-:W-:-:S06]  /*3a10*/  WARPGROUP.ARRIVE ;  /* 0x00000000000079c5 */ /* 0x000fcc0000000000 */
[----:B------:R-:W-:Y:S01]  /*3a20*/  HGMMA.64x64x16.F32 R24, gdesc[UR4], R24, gsb0 ;  /* 0x00e00000041879f0 */ /* 0x000fe20008000818 */
[----:B------:R-:W-:Y:S01]  /*3a30*/  R2UR UR4, R12 ;  /* 0x000000000c0472ca */ /* 0x000fe200000e0000 */
[----:B------:R-:W-:Y:S01]  /*3a40*/  UMOV UR5, 0x40000040 ;  /* 0x4000004000057882 */ /* 0x000fe20000000000 */
[----:B------:R-:W-:Y:S01]  /*3a50*/  R2UR UR6, R10 ;  /* 0x000000000a0672ca */ /* 0x000fe200000e0000 */
[----:B------:R-:W-:Y:S01]  /*3a60*/  UMOV UR7, 0x40000040 ;  /* 0x4000004000077882 */ /* 0x000fe20000000000 */
[----:B------:R-:W-:Y:S01]  /*3a70*/  IADD3 R12, R0, 0xa00, RZ ;  /* 0x00000a00000c7810 */ /* 0x000fe20007ffe0ff */
[----:B------:R-:W-:-:S04]  /*3a80*/  VIADD R10, R7, 0xa00 ;  /* 0x00000a00070a7836 */ /* 0x000fc80000000000 */
        /* <DEDUP_REMOVED lines=9> */
[C-C-:B------:R-:W-:Y:S01]  /*3b20*/  IMAD.IADD R13, R9.reuse, 0x1, R10.reuse ;  /* 0x00000001090d7824 */ /* 0x140fe200078e020a */
[----:B------:R-:W-:Y:S01]  /*3b30*/  IADD3 R14, R9, R12, RZ ;  /* 0x0000000c090e7210 */ /* 0x000fe20007ffe0ff */
[C---:B------:R-:W-:Y:S02]  /*3b40*/  IMAD.IADD R10, R11.reuse, 0x1, R10 ;  /* 0x000000010b0a7824 */ /* 0x040fe400078e020a */
[----:B------:R-:W-:Y:S01]  /*3b50*/  IMAD.IADD R12, R11, 0x1, R12 ;  /* 0x000000010b0c7824 */ /* 0x000fe200078e020c */
[----:B------:R-:W-:-:S02]  /*3b60*/  WARPGROUP.DEPBAR.LE gsb0, 0x0 ;  /* 0x00008000000079c5 */ /* 0x000fc40000010000 */
        /* <DEDUP_REMOVED lines=13> */
[----:B------:R-:W-:Y:S01]  /*3c40*/  IMAD.MOV.U32 R10, RZ, RZ, 0x30 ;  /* 0x00000030ff0a7424 */ /* 0x000fe200078e00ff */
[----:B------:R-:W-:-:S04]  /*3c50*/  MOV R12, 0xc00 ;  /* 0x00000c00000c7802 */ /* 0x000fc80000000f00 */
        /* <DEDUP_REMOVED lines=13> */
[----:B------:R-:W-:Y:S02]  /*3d30*/  VIADD R10, R7, 0xc00 ;  /* 0x00000c00070a7836 */ /* 0x000fe40000000000 */
[----:B------:R-:W-:Y:S02]  /*3d40*/  VIADD R12, R0, 0xc00 ;  /* 0x00000c00000c7836 */ /* 0x000fe40000000000 */
[----:B------:R-:W-:-:S03]  /*3d50*/  IMAD.IADD R13, R3, 0x1, R10 ;  /* 0x00000001030d7824 */ /* 0x000fc600078e020a */
[----:B------:R-:W-:Y:S01]  /*3d60*/  IADD3 R14, R3, R12, RZ ;  /* 0x0000000c030e7210 */ /* 0x000fe20007ffe0ff */
[----:B------:R-:W-:Y:S02]  /*3d70*/  WARPGROUP.DEPBAR.LE gsb0, 0x0 ;  /* 0x00008000000079c5 */ /* 0x000fe40000010000 */
[----:B------:R-:W-:-:S06]  /*3d80*/  WARPGROUP.ARRIVE ;  /* 0x00000000000079c5 */ /* 0x000fcc0000000000 */
[----:B------:R-:W-:Y:S01]  /*3d90*/  HGMMA.64x64x16.F32 R24, gdesc[UR4], R24, gsb0 ;  /* 0x00e00000041879f0 */ /* 0x000fe20008000818 */
[----:B------:R-:W-:Y:S01]  /*3da0*/  R2UR UR4, R13 ;  /* 0x000000000d0472ca */ /* 0x000fe200000e0000 */
[----:B------:R-:W-:Y:S01]  /*3db0*/  UMOV UR5, 0x40000040 ;  /* 0x4000004000057882 */ /* 0x000fe20000000000 */
[----:B------:R-:W-:Y:S01]  /*3dc0*/  R2UR UR6, R14 ;  /* 0x000000000e0672ca */ /* 0x000fe200000e0000 */
[----:B------:R-:W-:Y:S01]  /*3dd0*/  UMOV UR7, 0x40000040 ;  /* 0x4000004000077882 */ /* 0x000fe20000000000 */
[C---:B------:R-:W-:Y:S02]  /*3de0*/  IMAD.IADD R13, R9.reuse, 0x1, R10 ;  /* 0x00000001090d7824 */ /* 0x040fe400078e020a */
[----:B------:R-:W-:Y:S01]  /*3df0*/  IMAD.IADD R14, R9, 0x1, R12 ;  /* 0x00000001090e7824 */ /* 0x000fe200078e020c */
[C---:B------:R-:W-:Y:S01]  /*3e00*/  IADD3 R12, R11.reuse, R12, RZ ;  /* 0x0000000c0b0c7210 */ /* 0x040fe20007ffe0ff */
        /* <DEDUP_REMOVED lines=31> */
[----:B------:R-:W-:-:S03]  /*4000*/  IADD3 R12, R0, 0xe00, RZ ;  /* 0x00000e00000c7810 */ /* 0x000fc60007ffe0ff */
        /* <DEDUP_REMOVED lines=24> */
[----:B------:R-:W-:Y:S01]  /*4190*/  LOP3.LUT R3, R3, 0x6, RZ, 0xc0, !PT ;  /* 0x0000000603037812 */ /* 0x000fe200078ec0ff */
[----:B------:R-:W-:Y:S02]  /*41a0*/  WARPGROUP.DEPBAR.LE gsb0, 0x0 ;  /* 0x00008000000079c5 */ /* 0x000fe40000010000 */
[----:B------:R-:W-:-:S06]  /*41b0*/  WARPGROUP.ARRIVE ;  /* 0x00000000000079c5 */ /* 0x000fcc0000000000 */
[----:B------:R-:W-:Y:S01]  /*41c0*/  HGMMA.64x64x16.F32 R24, gdesc[UR4], R24, gsb0 ;  /* 0x00e00000041879f0 */ /* 0x000fe20008000818 */
[----:B------:R-:W-:Y:S01]  /*41d0*/  R2UR UR4, R10 ;  /* 0x000000000a0472ca */ /* 0x000fe200000e0000 */
[----:B------:R-:W-:Y:S01]  /*41e0*/  UMOV UR5, 0x40000040 ;  /* 0x4000004000057882 */ /* 0x000fe20000000000 */
[----:B------:R-:W-:Y:S01]  /*41f0*/  R2UR UR6, R11 ;  /* 0x000000000b0672ca */ /* 0x000fe200000e0000 */
[----:B------:R-:W-:Y:S01]  /*4200*/  UMOV UR7, 0x40000040 ;  /* 0x4000004000077882 */ /* 0x000fe20000000000 */
        /* <DEDUP_REMOVED lines=13> */
[----:B------:R-:W-:Y:S01]  /*42e0*/  UIMAD UR4, UR37, -0x40, UR44 ;  /* 0xffffffc0250478a4 */ /* 0x000fe2000f8e022c */
[----:B------:R-:W-:-:S05]  /*42f0*/  UMOV UR7, 0x40000040 ;  /* 0x4000004000077882 */ /* 0x000fca0000000000 */
[----:B------:R-:W-:-:S05]  /*4300*/  IMAD.U32 R3, RZ, RZ, UR4 ;  /* 0x00000004ff037e24 */ /* 0x000fca000f8e00ff */
[----:B------:R-:W-:-:S04]  /*4310*/  IADD3 R0, -R18, 0x40, R3 ;  /* 0x0000004012007810 */ /* 0x000fc80007ffe103 */
[C---:B------:R-:W-:Y:S02]  /*4320*/  ISETP.GT.AND P5, PT, R0.reuse, RZ, PT ;  /* 0x000000ff0000720c */ /* 0x040fe40003fa4270 */
[C---:B------:R-:W-:Y:S02]  /*4330*/  ISETP.GT.AND P4, PT, R0.reuse, 0x1, PT ;  /* 0x000000010000780c */ /* 0x040fe40003f84270 */
[C---:B------:R-:W-:Y:S02]  /*4340*/  ISETP.GT.AND P3, PT, R0.reuse, 0x8, PT ;  /* 0x000000080000780c */ /* 0x040fe40003f64270 */
[C---:B------:R-:W-:Y:S02]  /*4350*/  ISETP.GT.AND P2, PT, R0.reuse, 0x9, PT ;  /* 0x000000090000780c */ /* 0x040fe40003f44270 */
[C---:B------:R-:W-:Y:S02]  /*4360*/  ISETP.GT.AND P1, PT, R0.reuse, 0x10, PT ;  /* 0x000000100000780c */ /* 0x040fe40003f24270 */
[----:B------:R-:W-:Y:S01]  /*4370*/  ISETP.GT.AND P6, PT, R0, 0x11, PT ;  /* 0x000000110000780c */ /* 0x000fe20003fc4270 */
[----:B------:R-:W-:-:S02]  /*4380*/  WARPGROUP.DEPBAR.LE gsb0, 0x0 ;  /* 0x00008000000079c5 */ /* 0x000fc40000010000 */
[----:B------:R-:W-:Y:S02]  /*4390*/  FSEL R24, R24, -INF , P5 ;  /* 0xff80000018187808 */ /* 0x000fe40002800000 */
[----:B------:R-:W-:Y:S02]  /*43a0*/  FSEL R25, R25, -INF , P4 ;  /* 0xff80000019197808 */ /* 0x000fe40002000000 */
[----:B------:R-:W-:Y:S02]  /*43b0*/  FSEL R28, R28, -INF , P3 ;  /* 0xff8000001c1c7808 */ /* 0x000fe40001800000 */
[----:B------:R-:W-:Y:S02]  /*43c0*/  FMNMX.FTZ R3, R24, R25, !PT ;  /* 0x0000001918037209 */ /* 0x000fe40007810000 */
        /* <DEDUP_REMOVED lines=45> */
[----:B------:R-:W-:Y:S02]  /*46a0*/  FMNMX.FTZ R0, R52, R3, !PT ;  /* 0x0000000334007209 */ /* 0x000fe40007810000 */
[----:B------:R-:W-:Y:S02]  /*46b0*/  FMNMX.FTZ R3, R26, R27, !PT ;  /* 0x0000001b1a037209 */ /* 0x000fe40007810000 */
[----:B------:R-:W-:Y:S02]  /*46c0*/  FMNMX.FTZ R9, R53, R0, !PT ;  /* 0x0000000035097209 */ /* 0x000fe40007810000 */
[----:B------:R-:W-:Y:S02]  /*46d0*/  FSEL R46, R46, -INF , P1 ;  /* 0xff8000002e2e7808 */ /* 0x000fe40000800000 */
[----:B------:R-:W-:Y:S01]  /*46e0*/  FSEL R47, R47, -INF , P6 ;  /* 0xff8000002f2f7808 */ /* 0x000fe20003000000 */
[----:B------:R-:W1:Y:S01]  /*46f0*/  SHFL.BFLY PT, R0, R9, 0x2, 0x1f ;  /* 0x0c401f0009007f89 */ /* 0x000e6200000e0000 */
[----:B------:R-:W-:-:S02]  /*4700*/  FSEL R50, R50, -INF , P5 ;  /* 0xff80000032327808 */ /* 0x000fc40002800000 */
[----:B------:R-:W-:Y:S02]  /*4710*/  FSEL R51, R51, -INF , P4 ;  /* 0xff80000033337808 */ /* 0x000fe40002000000 */
[----:B------:R-:W-:Y:S02]  /*4720*/  FSEL R54, R54, -INF , P3 ;  /* 0xff80000036367808 */ /* 0x000fe40001800000 */
[----:B------:R-:W-:Y:S02]  /*4730*/  FSEL R55, R55, -INF , P2 ;  /* 0xff80000037377808 */ /* 0x000fe40001000000 */
[----:B------:R-:W-:Y:S02]  /*4740*/  PLOP3.LUT P2, PT, PT, PT, UP0, 0x80, 0x0 ;  /* 0x000000000000781c */ /* 0x000fe40003f4f008 */
        /* <DEDUP_REMOVED lines=21> */
[----:B------:R1:W-:Y:S01]  /*48a0*/  MUFU.EX2 R10, R24 ;  /* 0x00000018000a7308 */ /* 0x0003e20000000800 */
[----:B------:R-:W-:Y:S01]  /*48b0*/  FMNMX.FTZ R12, R54, R3, !PT ;  /* 0x00000003360c7209 */ /* 0x000fe20007810000 */
[--C-:B------:R-:W-:Y:S01]  /*48c0*/  FFMA.FTZ R14, R32, UR10, -R9.reuse ;  /* 0x0000000a200e7c23 */ /* 0x100fe20008010809 */
[--C-:B------:R-:W-:Y:S01]  /*48d0*/  FFMA.FTZ R15, R33, UR10, -R9.reuse ;  /* 0x0000000a210f7c23 */ /* 0x100fe20008010809 */
[--C-:B------:R-:W-:Y:S01]  /*48e0*/  FFMA.FTZ R20, R36, UR10, -R9.reuse ;  /* 0x0000000a24147c23 */ /* 0x100fe20008010809 */
[----:B------:R-:W-:Y:S01]  /*48f0*/  FMNMX.FTZ R3, R55, R12, !PT ;  /* 0x0000000c37037209 */ /* 0x000fe20007810000 */
[--C-:B------:R-:W-:Y:S01]  /*4900*/  FFMA.FTZ R21, R37, UR10, -R9.reuse ;  /* 0x0000000a25157c23 */ /* 0x100fe20008010809 */
[--C-:B------:R-:W-:Y:S01]  /*4910*/  FFMA.FTZ R28, R28, UR10, -R9.reuse ;  /* 0x0000000a1c1c7c23 */ /* 0x100fe20008010809 */
[--C-:B------:R-:W-:Y:S01]  /*4920*/  FFMA.FTZ R168, R40, UR10, -R9.reuse ;  /* 0x0000000a28a87c23 */ /* 0x100fe20008010809 */
[--C-:B------:R-:W-:Y:S01]  /*4930*/  FFMA.FTZ R169, R41, UR10, -R9.reuse ;  /* 0x0000000a29a97c23 */ /* 0x100fe20008010809 */
[----:B-1----:R-:W1:Y:S01]  /*4940*/  SHFL.BFLY PT, R24, R3, 0x2, 0x1f ;  /* 0x0c401f0003187f89 */ /* 0x002e6200000e0000 */
[--C-:B------:R-:W-:Y:S01]  /*4950*/  FFMA.FTZ R170, R44, UR10, -R9.reuse ;  /* 0x0000000a2caa7c23 */ /* 0x100fe20008010809 */
[--C-:B------:R-:W-:Y:S01]  /*4960*/  FFMA.FTZ R171, R45, UR10, -R9.reuse ;  /* 0x0000000a2dab7c23 */ /* 0x100fe20008010809 */
[--C-:B------:R-:W-:Y:S01]  /*4970*/  FFMA.FTZ R172, R48, UR10, -R9.reuse ;  /* 0x0000000a30ac7c23 */ /* 0x100fe20008010809 */
[--C-:B------:R-:W-:Y:S01]  /*4980*/  FFMA.FTZ R173, R49, UR10, -R9.reuse ;  /* 0x0000000a31ad7c23 */ /* 0x100fe20008010809 */
[--C-:B------:R-:W-:Y:S01]  /*4990*/  FFMA.FTZ R174, R52, UR10, -R9.reuse ;  /* 0x0000000a34ae7c23 */ /* 0x100fe20008010809 */
[----:B------:R-:W-:Y:S01]  /*49a0*/  FFMA.FTZ R175, R53, UR10, -R9 ;  /* 0x0000000a35af7c23 */ /* 0x000fe20008010809 */
[----:B------:R-:W2:Y:S01]  /*49b0*/  MUFU.EX2 R11, R11 ;  /* 0x0000000b000b7308 */ /* 0x000ea20000000800 */
[----:B------:R-:W-:-:S05]  /*49c0*/  LOP3.LUT R9, R56, 0x2000000, RZ, 0xfc, !PT ;  /* 0x0200000038097812 */ /* 0x000fca00078efcff */
[----:B------:R-:W-:Y:S02]  /*49d0*/  IMAD R197, R2, 0x1000, R9 ;  /* 0x0000100002c57824 */ /* 0x000fe400078e0209 */
[----:B------:R-:W-:Y:S03]  /*49e0*/  MUFU.EX2 R12, R28 ;  /* 0x0000001c000c7308 */ /* 0x000fe60000000800 */
[C---:B------:R-:W-:Y:S02]  /*49f0*/  R2UR UR4, R197.reuse ;  /* 0x00000000c50472ca */ /* 0x040fe400000e0000 */
[----:B------:R-:W-:-:S03]  /*4a00*/  IADD3 R198, R197, 0x80, RZ ;  /* 0x00000080c5c67810 */ /* 0x000fc60007ffe0ff */
[----:B------:R-:W3:Y:S01]  /*4a10*/  MUFU.EX2 R13, R13 ;  /* 0x0000000d000d7308 */ /* 0x000ee20000000800 */
[----:B-1----:R-:W-:Y:S02]  /*4a20*/  FMNMX.FTZ R24, R3, R24, !PT ;  /* 0x0000001803187209 */ /* 0x002fe40007810000 */
[----:B--2---:R-:W-:Y:S01]  /*4a30*/  F2FP.F16.F32.PACK_AB R152, R11, R10 ;  /* 0x0000000a0b98723e */ /* 0x004fe200000000ff */
[----:B------:R-:W-:Y:S02]  /*4a40*/  FADD.FTZ R11, R10, R11 ;  /* 0x0000000b0a0b7221 */ /* 0x000fe40000010000 */
[----:B------:R-:W1:Y:S02]  /*4a50*/  SHFL.BFLY PT, R3, R24, 0x1, 0x1f ;  /* 0x0c201f0018037f89 */ /* 0x000e6400000e0000 */
[----:B------:R-:W-:Y:S01]  /*4a60*/  MUFU.EX2 R14, R14 ;  /* 0x0000000e000e7308 */ /* 0x000fe20000000800 */
[----:B------:R-:W-:Y:S01]  /*4a70*/  UMOV UR6, UR4 ;  /* 0x0000000400067c82 */ /* 0x000fe20008000000 */
[----:B------:R-:W-:Y:S01]  /*4a80*/  R2UR UR4, R198 ;  /* 0x00000000c60472ca */ /* 0x000fe200000e0000 */
[----:B------:R-:W-:-:S02]  /*4a90*/  VIADD R198, R197, 0x100 ;  /* 0x00000100c5c67836 */ /* 0x000fc40000000000 */
[----:B------:R-:W-:-:S03]  /*4aa0*/  VIADD R197, R197, 0x180 ;  /* 0x00000180c5c57836 */ /* 0x000fc60000000000 */
[----:B------:R-:W2:Y:S01]  /*4ab0*/  MUFU.EX2 R15, R15 ;  /* 0x0000000f000f7308 */ /* 0x000ea20000000800 */
[----:B---3--:R-:W-:Y:S01]  /*4ac0*/  F2FP.F16.F32.PACK_AB R154, R13, R12 ;  /* 0x0000000c0d9a723e */ /* 0x008fe200000000ff */
[----:B------:R-:W-:-:S04]  /*4ad0*/  FADD.FTZ R12, R12, R11 ;  /* 0x0000000b0c0c7221 */ /* 0x000fc80000010000 */
[----:B------:R-:W-:Y:S02]  /*4ae0*/  FADD.FTZ R13, R13, R12 ;  /* 0x0000000c0d0d7221 */ /* 0x000fe40000010000 */
[----:B------:R-:W-:Y:S01]  /*4af0*/  MUFU.EX2 R20, R20 ;  /* 0x0000001400147308 */ /* 0x000fe20000000800 */
[----:B-1----:R-:W-:-:S07]  /*4b00*/  FMNMX.FTZ R3, R24, R3, !PT ;  /* 0x0000000318037209 */ /* 0x002fce0007810000 */
[----:B------:R-:W1:Y:S01]  /*4b10*/  MUFU.EX2 R21, R21 ;  /* 0x0000001500157308 */ /* 0x000e620000000800 */
[----:B--2---:R-:W-:Y:S01]  /*4b20*/  F2FP.F16.F32.PACK_AB R156, R15, R14 ;  /* 0x0000000e0f9c723e */ /* 0x004fe200000000ff */
[----:B------:R-:W-:Y:S01]  /*4b30*/  FADD.FTZ R14, R14, R13 ;  /* 0x0000000d0e0e7221 */ /* 0x000fe20000010000 */
[C---:B------:R-:W-:Y:S01]  /*4b40*/  FMUL.FTZ R24, R3.reuse, UR10 ;  /* 0x0000000a03187c20 */ /* 0x040fe20008410000 */
[----:B------:R-:W-:Y:S02]  /*4b50*/  FSETP.NEU.FTZ.AND P1, PT, R3, -INF , PT ;  /* 0xff8000000300780b */ /* 0x000fe40003f3d000 */
[----:B------:R-:W-:Y:S02]  /*4b60*/  FADD.FTZ R15, R15, R14 ;  /* 0x0000000e0f0f7221 */ /* 0x000fe40000010000 */
[----:B------:R-:W-:Y:S01]  /*4b70*/  FSEL R25, R24, RZ, P1 ;  /* 0x000000ff18197208 */ /* 0x000fe20000800000 */
[----:B------:R-:W-:Y:S01]  /*4b80*/  MUFU.EX2 R168, R168 ;  /* 0x000000a800a87308 */ /* 0x000fe20000000800 */
[----:B------:R-:W-:-:S03]  /*4b90*/  ISETP.NE.AND P1, PT, R57, RZ, PT ;  /* 0x000000ff3900720c */ /* 0x000fc60003f25270 */
[--C-:B------:R-:W-:Y:S01]  /*4ba0*/  FFMA.FTZ R26, R26, UR10, -R25.reuse ;  /* 0x0000000a1a1a7c23 */ /* 0x100fe20008010819 */
        /* <DEDUP_REMOVED lines=8> */
[----:B------:R-:W-:Y:S01]  /*4c30*/  FFMA.FTZ R43, R43, UR10, -R25 ;  /* 0x0000000a2b2b7c23 */ /* 0x000fe20008010819 */
[----:B------:R-:W-:-:S02]  /*4c40*/  @!P1 VIADD R24, R8, 0x38840 ;  /* 0x0003884008189836 */ /* 0x000fc40000000000 */
[--C-:B------:R-:W-:Y:S01]  /*4c50*/  FFMA.FTZ R46, R46, UR10, -R25.reuse ;  /* 0x0000000a2e2e7c23 */ /* 0x100fe20008010819 */
[--C-:B------:R-:W-:Y:S01]  /*4c60*/  FFMA.FTZ R47, R47, UR10, -R25.reuse ;  /* 0x0000000a2f2f7c23 */ /* 0x100fe20008010819 */
[--C-:B------:R-:W-:Y:S01]  /*4c70*/  FFMA.FTZ R50, R50, UR10, -R25.reuse ;  /* 0x0000000a32327c23 */ /* 0x100fe20008010819 */
[--C-:B------:R-:W-:Y:S01]  /*4c80*/  FFMA.FTZ R51, R51, UR10, -R25.reuse ;  /* 0x0000000a33337c23 */ /* 0x100fe20008010819 */
[----:B------:R-:W-:Y:S01]  /*4c90*/  @!P1 PRMT R24, RZ, 0x654, R24 ;  /* 0x00000654ff189816 */ /* 0x000fe20000000018 */
[--C-:B------:R-:W-:Y:S01]  /*4ca0*/  FFMA.FTZ R54, R54, UR10, -R25.reuse ;  /* 0x0000000a36367c23 */ /* 0x100fe20008010819 */
[----:B------:R-:W-:Y:S01]  /*4cb0*/  FFMA.FTZ R25, R55, UR10, -R25 ;  /* 0x0000000a37197c23 */ /* 0x000fe20008010819 */
[----:B------:R-:W-:Y:S01]  /*4cc0*/  MUFU.EX2 R176, R26 ;  /* 0x0000001a00b07308 */ /* 0x000fe20000000800 */
[----:B------:R2:W-:Y:S01]  /*4cd0*/  @!P1 SYNCS.ARRIVE.TRANS64.RED.A1T0 RZ, [R24+URZ], RZ ;  /* 0x000000ff18ff99a7 */ /* 0x0005e2000810043f */
[----:B-1----:R-:W-:Y:S01]  /*4ce0*/  F2FP.F16.F32.PACK_AB R158, R21, R20 ;  /* 0x00000014159e723e */ /* 0x002fe200000000ff */
[----:B------:R-:W-:Y:S01]  /*4cf0*/  FADD.FTZ R20, R20, R15 ;  /* 0x0000000f14147221 */ /* 0x000fe20000010000 */
[----:B------:R-:W-:-:S03]  /*4d00*/  @!P1 VIADD R8, R8, 0x38860 ;  /* 0x0003886008089836 */ /* 0x000fc60000000000 */
[----:B------:R-:W-:Y:S01]  /*4d10*/  FADD.FTZ R21, R21, R20 ;  /* 0x0000001415157221 */ /* 0x000fe20000010000 */
[----:B------:R-:W1:Y:S01]  /*4d20*/  MUFU.EX2 R177, R27 ;  /* 0x0000001b00b17308 */ /* 0x000e620000000800 */
[----:B------:R-:W-:-:S07]  /*4d30*/  @!P1 PRMT R8, RZ, 0x654, R8 ;  /* 0x00000654ff089816 */ /* 0x000fce0000000008 */
[----:B------:R-:W-:Y:S08]  /*4d40*/  MUFU.EX2 R178, R30 ;  /* 0x0000001e00b27308 */ /* 0x000ff00000000800 */
[----:B------:R-:W3:Y:S01]  /*4d50*/  MUFU.EX2 R179, R31 ;  /* 0x0000001f00b37308 */ /* 0x000ee20000000800 */
[----:B-1----:R-:W-:Y:S01]  /*4d60*/  F2FP.F16.F32.PACK_AB R153, R177, R176 ;  /* 0x000000b0b199723e */ /* 0x002fe200000000ff */
[----:B------:R-:W-:-:S06]  /*4d70*/  FADD.FTZ R177, R176, R177 ;  /* 0x000000b1b0b17221 */ /* 0x000fcc0000010000 */
[----:B------:R-:W-:Y:S08]  /*4d80*/  MUFU.EX2 R180, R34 ;  /* 0x0000002200b47308 */ /* 0x000ff00000000800 */
[----:B------:R-:W1:Y:S01]  /*4d90*/  MUFU.EX2 R181, R35 ;  /* 0x0000002300b57308 */ /* 0x000e620000000800 */
[----:B---3--:R-:W-:Y:S01]  /*4da0*/  F2FP.F16.F32.PACK_AB R155, R179, R178 ;  /* 0x000000b2b39b723e */ /* 0x008fe200000000ff */
[----:B------:R-:W-:Y:S01]  /*4db0*/  BAR.SYNC.DEFER_BLOCKING 0xf, 0x100 ;  /* 0x03c4000000007b1d */ /* 0x000fe20000010000 */
[----:B------:R-:W-:-:S04]  /*4dc0*/  FADD.FTZ R178, R178, R177 ;  /* 0x000000b1b2b27221 */ /* 0x000fc80000010000 */
[----:B------:R-:W-:Y:S01]  /*4dd0*/  FADD.FTZ R179, R179, R178 ;  /* 0x000000b2b3b37221 */ /* 0x000fe20000010000 */
[----:B------:R-:W-:Y:S08]  /*4de0*/  MUFU.EX2 R182, R38 ;  /* 0x0000002600b67308 */ /* 0x000ff00000000800 */
[----:B------:R-:W3:Y:S01]  /*4df0*/  MUFU.EX2 R183, R39 ;  /* 0x0000002700b77308 */ /* 0x000ee20000000800 */
[----:B-1----:R-:W-:Y:S01]  /*4e00*/  F2FP.F16.F32.PACK_AB R157, R181, R180 ;  /* 0x000000b4b59d723e */ /* 0x002fe200000000ff */
[----:B------:R-:W-:-:S04]  /*4e10*/  FADD.FTZ R180, R180, R179 ;  /* 0x000000b3b4b47221 */ /* 0x000fc80000010000 */
[----:B------:R-:W-:Y:S02]  /*4e20*/  FADD.FTZ R181, R181, R180 ;  /* 0x000000b4b5b57221 */ /* 0x000fe40000010000 */
[----:B------:R-:W1:Y:S01]  /*4e30*/  MUFU.EX2 R169, R169 ;  /* 0x000000a900a97308 */ /* 0x000e620000000800 */
[----:B------:R4:W-:Y:S07]  /*4e40*/  STSM.16.M88.4 [R23+0x36400], R152 ;  /* 0x0364009817007844 */ /* 0x0009ee0000000200 */
[----:B------:R-:W-:Y:S01]  /*4e50*/  MUFU.EX2 R170, R170 ;  /* 0x000000aa00aa7308 */ /* 0x000fe20000000800 */
[----:B---3--:R-:W-:Y:S01]  /*4e60*/  F2FP.F16.F32.PACK_AB R159, R183, R182 ;  /* 0x000000b6b79f723e */ /* 0x008fe200000000ff */
[----:B------:R-:W-:-:S04]  /*4e70*/  FADD.FTZ R182, R182, R181 ;  /* 0x000000b5b6b67221 */ /* 0x000fc80000010000 */
[----:B------:R4:W-:Y:S01]  /*4e80*/  STSM.16.M88.4 [R185], R156 ;  /* 0x0000009cb9007844 */ /* 0x0009e20000000200 */
[----:B------:R-:W-:Y:S01]  /*4e90*/  FADD.FTZ R182, R183, R182 ;  /* 0x000000b6b7b67221 */ /* 0x000fe20000010000 */
[----:B------:R-:W3:Y:S01]  /*4ea0*/  MUFU.EX2 R171, R171 ;  /* 0x000000ab00ab7308 */ /* 0x000ee20000000800 */
[----:B-1----:R-:W-:Y:S01]  /*4eb0*/  F2FP.F16.F32.PACK_AB R160, R169, R168 ;  /* 0x000000a8a9a0723e */ /* 0x002fe200000000ff */
[----:B------:R-:W-:-:S04]  /*4ec0*/  FADD.FTZ R168, R168, R21 ;  /* 0x00000015a8a87221 */ /* 0x000fc80000010000 */
[----:B------:R-:W-:Y:S02]  /*4ed0*/  FADD.FTZ R169, R169, R168 ;  /* 0x000000a8a9a97221 */ /* 0x000fe40000010000 */
[----:B------:R-:W-:Y:S08]  /*4ee0*/  MUFU.EX2 R189, R42 ;  /* 0x0000002a00bd7308 */ /* 0x000ff00000000800 */
[----:B------:R-:W1:Y:S01]  /*4ef0*/  MUFU.EX2 R190, R43 ;  /* 0x0000002b00be7308 */ /* 0x000e620000000800 */
[----:B---3--:R-:W-:Y:S01]  /*4f00*/  F2FP.F16.F32.PACK_AB R162, R171, R170 ;  /* 0x000000aaaba2723e */ /* 0x008fe200000000ff */
[----:B------:R-:W-:-:S04]  /*4f10*/  FADD.FTZ R170, R170, R169 ;  /* 0x000000a9aaaa7221 */ /* 0x000fc80000010000 */
[----:B------:R-:W-:Y:S02]  /*4f20*/  FADD.FTZ R171, R171, R170 ;  /* 0x000000aaabab7221 */ /* 0x000fe40000010000 */
[----:B------:R-:W-:Y:S08]  /*4f30*/  MUFU.EX2 R191, R46 ;  /* 0x0000002e00bf7308 */ /* 0x000ff00000000800 */
        /* <DEDUP_REMOVED lines=8> */
[----:B------:R4:W-:Y:S01]  /*4fc0*/  STSM.16.M88.4 [R22], R160 ;  /* 0x000000a016007844 */ /* 0x0009e20000000200 */
[----:B------:R-:W-:Y:S01]  /*4fd0*/  FADD.FTZ R192, R192, R191 ;  /* 0x000000bfc0c07221 */ /* 0x000fe20000010000 */
[----:B------:R-:W-:Y:S08]  /*4fe0*/  MUFU.EX2 R174, R174 ;  /* 0x000000ae00ae7308 */ /* 0x000ff00000000800 */
[----:B------:R-:W3:Y:S01]  /*4ff0*/  MUFU.EX2 R175, R175 ;  /* 0x000000af00af7308 */ /* 0x000ee20000000800 */
[----:B-1----:R-:W-:Y:S01]  /*5000*/  F2FP.F16.F32.PACK_AB R164, R173, R172 ;  /* 0x000000acada4723e */ /* 0x002fe200000000ff */
[----:B------:R-:W-:-:S04]  /*5010*/  FADD.FTZ R172, R172, R171 ;  /* 0x000000abacac7221 */ /* 0x000fc80000010000 */
[----:B------:R-:W-:Y:S02]  /*5020*/  FADD.FTZ R173, R173, R172 ;  /* 0x000000acadad7221 */ /* 0x000fe40000010000 */
[----:B------:R-:W-:Y:S08]  /*5030*/  MUFU.EX2 R193, R50 ;  /* 0x0000003200c17308 */ /* 0x000ff00000000800 */
[----:B------:R-:W1:Y:S01]  /*5040*/  MUFU.EX2 R194, R51 ;  /* 0x0000003300c27308 */ /* 0x000e620000000800 */
[----:B---3--:R-:W-:-:S07]  /*5050*/  F2FP.F16.F32.PACK_AB R166, R175, R174 ;  /* 0x000000aeafa6723e */ /* 0x008fce00000000ff */
[----:B------:R-:W-:Y:S08]  /*5060*/  MUFU.EX2 R195, R54 ;  /* 0x0000003600c37308 */ /* 0x000ff00000000800 */
[----:B------:R-:W3:Y:S01]  /*5070*/  MUFU.EX2 R196, R25 ;  /* 0x0000001900c47308 */ /* 0x000ee20000000800 */
[----:B-1----:R-:W-:Y:S01]  /*5080*/  F2FP.F16.F32.PACK_AB R165, R194, R193 ;  /* 0x000000c1c2a5723e */ /* 0x002fe200000000ff */
[----:B------:R-:W-:-:S04]  /*5090*/  FADD.FTZ R193, R193, R192 ;  /* 0x000000c0c1c17221 */ /* 0x000fc80000010000 */
[----:B------:R-:W-:Y:S01]  /*50a0*/  FADD.FTZ R194, R194, R193 ;  /* 0x000000c1c2c27221 */ /* 0x000fe20000010000 */
[----:B---3--:R-:W-:-:S03]  /*50b0*/  F2FP.F16.F32.PACK_AB R167, R196, R195 ;  /* 0x000000c3c4a7723e */ /* 0x008fc600000000ff */
[----:B------:R-:W-:Y:S02]  /*50c0*/  FADD.FTZ R195, R195, R194 ;  /* 0x000000c2c3c37221 */ /* 0x000fe40000010000 */
[----:B------:R4:W-:Y:S01]  /*50d0*/  STSM.16.M88.4 [R184], R164 ;  /* 0x000000a4b8007844 */ /* 0x0009e20000000200 */
[----:B--2---:R-:W-:Y:S01]  /*50e0*/  WARPGROUP.ARRIVE ;  /* 0x00000000000079c5 */ /* 0x004fe20000000000 */
[----:B------:R-:W-:-:S05]  /*50f0*/  FADD.FTZ R10, R196, R195 ;  /* 0x000000c3c40a7221 */ /* 0x000fca0000010000 */
[----:B------:R-:W-:Y:S01]  /*5100*/  HGMMA.64x256x16.F32 R24, R152, gdesc[UR4].tnspB, RZ, !UPT, gsb0 ;  /* 0x43e0000498187df0 */ /* 0x000fe2000c0008ff */
[----:B------:R-:W-:Y:S01]  /*5110*/  UMOV UR6, UR4 ;  /* 0x0000000400067c82 */ /* 0x000fe20008000000 */
[----:B------:R-:W-:Y:S01]  /*5120*/  UMOV UR7, 0x40000040 ;  /* 0x4000004000077882 */ /* 0x000fe20000000000 */
[----:B------:R-:W-:Y:S01]  /*5130*/  R2UR UR4, R198 ;  /* 0x00000000c60472ca */ /* 0x000fe200000e0000 */
[----:B------:R-:W-:Y:S02]  /*5140*/  WARPGROUP.DEPBAR.LE gsb0, 0x0 ;  /* 0x00008000000079c5 */ /* 0x000fe40000010000 */
[----:B------:R-:W-:-:S15]  /*5150*/  WARPGROUP.ARRIVE ;  /* 0x00000000000079c5 */ /* 0x000fde0000000000 */
[----:B------:R-:W-:-:S07]  /*5160*/  NOP ;  /* 0x0000000000007918 */ /* 0x000fce0000000000 */
[----:B------:R-:W-:Y:S01]  /*5170*/  HGMMA.64x256x16.F32 R24, R156, gdesc[UR4].tnspB, R24, gsb0 ;  /* 0x43e000049c187df0 */ /* 0x000fe20008000818 */
        /* <DEDUP_REMOVED lines=19> */
[----:B-1----:R-:W1:Y:S02]  /*52b0*/  FENCE.VIEW.ASYNC.S ;  /* 0x00000000000073c6 */ /* 0x002e640000000000 */
[----:B-1----:R-:W-:Y:S01]  /*52c0*/  NOP ;  /* 0x0000000000007918 */ /* 0x002fe20000000000 */
[----:B------:R-:W-:Y:S06]  /*52d0*/  BAR.ARV 0xe, 0x100 ;  /* 0x0384000000007b1d */ /* 0x000fec0000002000 */
[----:B------:R1:W-:Y:S02]  /*52e0*/  @!P1 SYNCS.ARRIVE.TRANS64.RED.A1T0 RZ, [R8+URZ], RZ ;  /* 0x000000ff08ff99a7 */ /* 0x0003e4000810043f */
[----:B-1----:R-:W-:-:S04]  /*52f0*/  FADD.FTZ R8, R174, R173 ;  /* 0x000000adae087221 */ /* 0x002fc80000010000 */
[----:B------:R-:W-:Y:S01]  /*5300*/  FADD.FTZ R8, R175, R8 ;  /* 0x00000008af087221 */ /* 0x000fe20000010000 */
[----:B----4-:R-:W-:Y:S06]  /*5310*/  @!P2 BRA `(.L_x_2817) ;  /* 0x0000002c008ca947 */ /* 0x010fec0003800000 */
[----:B------:R-:W-:Y:S01]  /*5320*/  MOV R13, R3 ;  /* 0x00000003000d7202 */ /* 0x000fe20000000f00 */
[----:B------:R-:W-:Y:S01]  /*5330*/  IMAD.MOV.U32 R15, RZ, RZ, R0 ;  /* 0x000000ffff0f7224 */ /* 0x000fe200078e0000 */
[----:B------:R-:W-:Y:S01]  /*5340*/  UIADD3 UR37, UR37, -0x2, URZ ;  /* 0xfffffffe25257890 */ /* 0x000fe2000fffe03f */
[----:B------:R-:W-:Y:S01]  /*5350*/  IMAD.MOV.U32 R12, RZ, RZ, R2 ;  /* 0x000000ffff0c7224 */ /* 0x000fe200078e0002 */
[----:B------:R-:W-:-:S10]  /*5360*/  ULDC UR10, c[0x0][0xa80] ;  /* 0x0002a000000a7ab9 */ /* 0x000fd40000000800 */
.L_x_2826:
[----:B------:R-:W-:Y:S01]  /*5370*/  VIADD R2, R12, 0x1 ;  /* 0x000000010c027836 */ /* 0x000fe20000000000 */
[----:B------:R-:W-:Y:S01]  /*5380*/  MOV R0, UR37 ;  /* 0x0000002500007c02 */ /* 0x000fe20008000f00 */
[----:B------:R-:W-:-:S03]  /*5390*/  UIADD3 UR37, UR37, -0x1, URZ ;  /* 0xffffffff25257890 */ /* 0x000fc6000fffe03f */
[----:B------:R-:W-:Y:S02]  /*53a0*/  ISETP.NE.AND P3, PT, R2, 0x2, PT ;  /* 0x000000020200780c */ /* 0x000fe40003f65270 */
[----:B------:R-:W-:Y:S02]  /*53b0*/  ISETP.GT.AND P2, PT, R0, RZ, PT ;  /* 0x000000ff0000720c */ /* 0x000fe40003f44270 */
[----:B------:R-:W-:Y:S02]  /*53c0*/  SEL R3, RZ, 0x1, P3 ;  /* 0x00000001ff037807 */ /* 0x000fe40001800000 */
[----:B------:R-:W-:Y:S02]  /*53d0*/  SEL R2, R2, RZ, P3 ;  /* 0x000000ff02027207 */ /* 0x000fe40001800000 */
[----:B------:R-:W-:Y:S01]  /*53e0*/  LOP3.LUT R16, R16, R3, RZ, 0x3c, !PT ;  /* 0x0000000310107212 */ /* 0x000fe200078e3cff */
[----:B--2---:R-:W-:Y:S06]  /*53f0*/  @P0 BRA `(.L_x_2818) ;  /* 0x0000000000040947 */ /* 0x004fec0003800000 */
[----:B------:R-:W-:Y:S01]  /*5400*/  BPT.TRAP 0x1 ;  /* 0x000000040000795c */ /* 0x000fe20000300000 */
.L_x_2818:
[----:B------:R-:W-:Y:S02]  /*5410*/  LEA R11, R2, UR42, 0x3 ;  /* 0x0000002a020b7c11 */ /* 0x000fe4000f8e18ff */
[----:B------:R-:W-:-:S04]  /*5420*/  SHF.L.U32 R0, R16, 0x1f, RZ ;  /* 0x0000001f10007819 */ /* 0x000fc800000006ff */
[----:B------:R1:W2:Y:S01]  /*5430*/  SYNCS.PHASECHK.TRANS64.TRYWAIT P3, [R11+URZ+0x38830], R0 ;  /* 0x038830000b0075a7 */ /* 0x0002a2000806017f */
[----:B------:R-:W-:Y:S05]  /*5440*/  @P0 BRA `(.L_x_2819) ;  /* 0x0000000000040947 */ /* 0x000fea0003800000 */
[----:B------:R-:W-:Y:S01]  /*5450*/  BPT.TRAP 0x1 ;  /* 0x000000040000795c */ /* 0x000fe20000300000 */
.L_x_2819:
[----:B------:R-:W-:Y:S01]  /*5460*/  IMAD R3, R2, 0x200, R4 ;  /* 0x0000020002037824 */ /* 0x000fe200078e0204 */
[----:B--2---:R-:W-:Y:S06]  /*5470*/  @P3 BRA `(.L_x_2820) ;  /* 0x0000000000083947 */ /* 0x004fec0003800000 */
[----:B------:R-:W2:Y:S02]  /*5480*/  SYNCS.PHASECHK.TRANS64.TRYWAIT P3, [R11+URZ+0x38830], R0 ;  /* 0x038830000b0075a7 */ /* 0x000ea4000806017f */
[----:B--2---:R-:W-:Y:S05]  /*5490*/  @!P3 BRA `(.L_x_2821) ;  /* 0x000000800008b947 */ /* 0x004fea0003800000 */
.L_x_2820:
[----:B------:R-:W-:Y:S01]  /*54a0*/  UIADD3 UR4, UR42, 0x20400, URZ ;  /* 0x000204002a047890 */ /* 0x000fe2000fffe03f */
[----:B------:R-:W-:Y:S01]  /*54b0*/  R2UR UR11, R3 ;  /* 0x00000000030b72ca */ /* 0x000fe200000e0000 */
[----:B------:R-:W-:Y:S01]  /*54c0*/  WARPGROUP.ARRIVE ;  /* 0x00000000000079c5 */ /* 0x000fe20000000000 */
[----:B------:R-:W-:Y:S01]  /*54d0*/  UMOV UR7, 0x40000040 ;  /* 0x4000004000077882 */ /* 0x000fe20000000000 */
[----:B------:R-:W-:Y:S01]  /*54e0*/  USHF.R.U32.HI UR4, URZ, 0x4, UR4 ;  /* 0x000000043f047899 */ /* 0x000fe20008011604 */
[----:B------:R-:W-:Y:S01]  /*54f0*/  UMOV UR5, 0x40000040 ;  /* 0x4000004000057882 */ /* 0x000fe20000000000 */
[----:B------:R-:W-:Y:S02]  /*5500*/  UMOV UR15, 0x40000040 ;  /* 0x40000040000f7882 */ /* 0x000fe40000000000 */
[----:B------:R-:W-:Y:S01]  /*5510*/  ULOP3.LUT UR4, UR4, 0x3fff, URZ, 0xc0, !UPT ;  /* 0x00003fff04047892 */ /* 0x000fe2000f8ec03f */
[----:B------:R-:W-:-:S03]  /*5520*/  UMOV UR19, 0x40000040 ;  /* 0x4000004000137882 */ /* 0x000fc60000000000 */
[----:B------:R-:W-:Y:S02]  /*5530*/  ULOP3.LUT UR4, UR4, 0x10000, URZ, 0xfc, !UPT ;  /* 0x0001000004047892 */ /* 0x000fe4000f8efc3f */
[----:B------:R-:W-:Y:S01]  /*5540*/  UMOV UR6, UR11 ;  /* 0x0000000b00067c82 */ /* 0x000fe20008000000 */
[----:B------:R-:W-:Y:S02]  /*5550*/  UIADD3 UR14, UR11, 0x4, URZ ;  /* 0x000000040b0e7890 */ /* 0x000fe4000fffe03f */
[----:B------:R-:W-:-:S04]  /*5560*/  UIADD3 UR18, UR11, 0x6, URZ ;  /* 0x000000060b127890 */ /* 0x000fc8000fffe03f */
[----:B------:R-:W-:Y:S01]  /*5570*/  HGMMA.64x64x16.F32 R152, gdesc[UR4], RZ, !UPT, gsb0 ;  /* 0x00e00000049879f0 */ /* 0x000fe2000c0008ff */
[----:B------:R-:W-:Y:S01]  /*5580*/  UIADD3 UR6, UR11, 0x2, URZ ;  /* 0x000000020b067890 */ /* 0x000fe2000fffe03f */
[----:B------:R-:W-:Y:S01]  /*5590*/  UMOV UR4, UR8 ;  /* 0x0000000800047c82 */ /* 0x000fe20008000000 */
[----:B------:R-:W-:Y:S01]  /*55a0*/  UMOV UR5, UR9 ;  /* 0x0000000900057c82 */ /* 0x000fe20008000000 */
[----:B------:R-:W-:Y:S01]  /*55b0*/  UMOV UR7, 0x40000040 ;  /* 0x4000004000077882 */ /* 0x000fe20000000000 */
        /* <DEDUP_REMOVED lines=10> */
[----:B------:R-:W-:Y:S05]  /*5660*/  @P0 BRA `(.L_x_2822) ;  /* 0x0000000000040947 */ /* 0x000fea0003800000 */
[----:B------:R-:W-:Y:S01]  /*5670*/  BPT.TRAP 0x1 ;  /* 0x000000040000795c */ /* 0x000fe20000300000 */
.L_x_2822:
[----:B------:R3:W4:Y:S01]  /*5680*/  SYNCS.PHASECHK.TRANS64.TRYWAIT P3, [R11+URZ+0x38850], R0 ;  /* 0x038850000b0075a7 */ /* 0x000722000806017f */
[----:B------:R-:W-:Y:S05]  /*5690*/  @P0 BRA `(.L_x_2823) ;  /* 0x0000000000040947 */ /* 0x000fea0003800000 */
[----:B------:R-:W-:Y:S01]  /*56a0*/  BPT.TRAP 0x1 ;  /* 0x000000040000795c */ /* 0x000fe20000300000 */
.L_x_2823:
[----:B----4-:R-:W-:Y:S05]  /*56b0*/  @P3 BRA `(.L_x_2824) ;  /* 0x0000000000083947 */ /* 0x010fea0003800000 */
[----:B------:R-:W4:Y:S02]  /*56c0*/  SYNCS.PHASECHK.TRANS64.TRYWAIT P3, [R11+URZ+0x38850], R0 ;  /* 0x038850000b0075a7 */ /* 0x000f24000806017f */
[----:B----4-:R-:W-:Y:S05]  /*56d0*/  @!P3 BRA `(.L_x_2825) ;  /* 0x0000007c008cb947 */ /* 0x010fea0003800000 */
.L_x_2824:
[----:B-1234-:R-:W-:Y:S01]  /*56e0*/  VIADD R0, R5, 0x26400 ;  /* 0x0002640005007836 */ /* 0x01efe20000000000 */
[C---:B------:R-:W-:Y:S01]  /*56f0*/  IADD3 R3, R7.reuse, 0x200, RZ ;  /* 0x0000020007037810 */ /* 0x040fe20007ffe0ff */
[----:B------:R-:W-:Y:S01]  /*5700*/  VIADD R20, R7, 0x6 ;  /* 0x0000000607147836 */ /* 0x000fe20000000000 */
[----:B------:R-:W-:Y:S01]  /*5710*/  WARPGROUP.ARRIVE ;  /* 0x00000000000079c5 */ /* 0x000fe20000000000 */
[----:B------:R-:W-:Y:S01]  /*5720*/  UMOV UR7, 0x40000040 ;  /* 0x4000004000077882 */ /* 0x000fe20000000000 */
[----:B------:R-:W-:Y:S01]  /*5730*/  SHF.R.U32.HI R0, RZ, 0x4, R0 ;  /* 0x00000004ff007819 */ /* 0x000fe20000011600 */
[----:B------:R-:W-:-:S03]  /*5740*/  UMOV UR5, 0x40000040 ;  /* 0x4000004000057882 */ /* 0x000fc60000000000 */
[----:B------:R-:W1:Y:S01]  /*5750*/  S2R R189, SR_TID.X ;  /* 0x0000000000bd7919 */ /* 0x000e620000002100 */
[----:B------:R-:W-:Y:S02]  /*5760*/  LEA R202, R2, R9, 0xc ;  /* 0x0000000902ca7211 */ /* 0x000fe400078e60ff */
[----:B------:R-:W-:Y:S01]  /*5770*/  LOP3.LUT R14, R0, 0x3fff, RZ, 0xc0, !PT ;  /* 0x00003fff000e7812 */ /* 0x000fe200078ec0ff */
[----:B------:R-:W-:-:S03]  /*5780*/  IMAD R0, R2, 0x1000, R6 ;  /* 0x0000100002007824 */ /* 0x000fc600078e0206 */
[----:B------:R-:W-:Y:S01]  /*5790*/  LOP3.LUT R7, R14, 0x10000, RZ, 0xfc, !PT ;  /* 0x000100000e077812 */ /* 0x000fe200078efcff */
[C---:B------:R-:W-:Y:S01]  /*57a0*/  VIADD R14, R0.reuse, 0x2 ;  /* 0x00000002000e7836 */ /* 0x040fe20000000000 */
[----:B------:R-:W-:Y:S02]  /*57b0*/  R2UR UR6, R0 ;  /* 0x00000000000672ca */ /* 0x000fe400000e0000 */
[C---:B------:R-:W-:Y:S01]  /*57c0*/  R2UR UR4, R7.reuse ;  /* 0x00000000070472ca */ /* 0x040fe200000e0000 */
[C---:B------:R-:W-:Y:S02]  /*57d0*/  VIADD R21, R7.reuse, 0x2 ;  /* 0x0000000207157836 */ /* 0x040fe40000000000 */
[----:B------:R-:W-:-:S10]  /*57e0*/  VIADD R191, R7, 0x800 ;  /* 0x0000080007bf7836 */ /* 0x000fd40000000000 */
[----:B------:R-:W-:Y:S01]  /*57f0*/  HGMMA.64x64x16.F32 R152, gdesc[UR4], R152, gsb0 ;  /* 0x00e00000049879f0 */ /* 0x000fe20008000898 */
[----:B------:R-:W-:Y:S01]  /*5800*/  R2UR UR6, R14 ;  /* 0x000000000e0672ca */ /* 0x000fe200000e0000 */
[----:B------:R-:W-:Y:S01]  /*5810*/  UMOV UR7, 0x40000040 ;  /* 0x4000004000077882 */ /* 0x000fe20000000000 */
[----:B------:R-:W-:Y:S01]  /*5820*/  R2UR UR4, R21 ;  /* 0x00000000150472ca */ /* 0x000fe200000e0000 */
[----:B------:R-:W-:Y:S01]  /*5830*/  UMOV UR5, 0x40000040 ;  /* 0x4000004000057882 */ /* 0x000fe20000000000 */
[----:B------:R-:W-:Y:S01]  /*5840*/  VIADD R21, R7, 0x4 ;  /* 0x0000000407157836 */ /* 0x000fe20000000000 */
[----:B------:R-:W-:Y:S02]  /*5850*/  IADD3 R14, R0, 0x4, RZ ;  /* 0x00000004000e7810 */ /* 0x000fe40007ffe0ff */
[----:B-1----:R-:W-:Y:S01]  /*5860*/  SHF.R.U32.HI R189, RZ, 0x7, R189 ;  /* 0x00000007ffbd7819 */ /* 0x002fe200000116bd */
[----:B------:R-:W-:Y:S02]  /*5870*/  WARPGROUP.DEPBAR.LE gsb0, 0x0 ;  /* 0x00008000000079c5 */ /* 0x000fe40000010000 */
[----:B------:R-:W-:-:S06]  /*5880*/  WARPGROUP.ARRIVE ;  /* 0x00000000000079c5 */ /* 0x000fcc0000000000 */
[----:B------:R-:W-:Y:S01]  /*5890*/  HGMMA.64x64x16.F32 R152, gdesc[UR4], R152, gsb0 ;  /* 0x00e00000049879f0 */ /* 0x000fe20008000898 */
[----:B------:R-:W-:Y:S01]  /*58a0*/  R2UR UR6, R14 ;  /* 0x000000000e0672ca */ /* 0x000fe200000e0000 */
[----:B------:R-:W-:Y:S01]  /*58b0*/  UMOV UR7, 0x40000040 ;  /* 0x4000004000077882 */ /* 0x000fe20000000000 */
[----:B------:R-:W-:Y:S01]  /*58c0*/  R2UR UR4, R21 ;  /* 0x00000000150472ca */ /* 0x000fe200000e0000 */
[----:B------:R-:W-:Y:S01]  /*58d0*/  UMOV UR5, 0x40000040 ;  /* 0x4000004000057882 */ /* 0x000fe20000000000 */
[C---:B------:R-:W-:Y:S02]  /*58e0*/  VIADD R14, R0.reuse, 0x6 ;  /* 0x00000006000e7836 */ /* 0x040fe40000000000 */
        /* <DEDUP_REMOVED lines=9> */
[----:B------:R-:W-:Y:S02]  /*5980*/  WARPGROUP.DEPBAR.LE gsb0, 0x0 ;  /* 0x00008000000079c5 */ /* 0x000fe40000010000 */
[----:B------:R-:W-:-:S08]  /*5990*/  WARPGROUP.ARRIVE ;  /* 0x00000000000079c5 */ /* 0x000fd00000000000 */
        /* <DEDUP_REMOVED lines=104> */
[----:B------:R-:W1:Y:S02]  /*6020*/  SHFL.IDX PT, R3, R189, RZ, 0x1f ;  /* 0x00001fffbd037589 */ /* 0x000e6400000e0000 */
[----:B-1----:R-:W-:-:S04]  /*6030*/  ISETP.GT.AND P3, PT, R3, 0x7f, PT ;  /* 0x0000007f0300780c */ /* 0x002fc80003f64270 */
[----:B------:R-:W-:-:S04]  /*6040*/  SEL R3, RZ, 0x2, !P3 ;  /* 0x00000002ff037807 */ /* 0x000fc80005800000 */
        /* <DEDUP_REMOVED lines=9> */
[----:B------:R-:W-:-:S05]  /*60e0*/  IMAD.MOV.U32 R20, RZ, RZ, 0x4 ;  /* 0x00000004ff147424 */ /* 0x000fca00078e00ff */
[C---:B------:R-:W-:Y:S02]  /*60f0*/  SEL R14, R20.reuse, 0x2, P3 ;  /* 0x00000002140e7807 */ /* 0x040fe40001800000 */
[----:B------:R-:W-:Y:S02]  /*6100*/  SEL R20, R20, 0x6, !P3 ;  /* 0x0000000614147807 */ /* 0x000fe40005800000 */
        /* <DEDUP_REMOVED lines=9> */
[--C-:B------:R-:W-:Y:S02]  /*61a0*/  IMAD.IADD R189, R21, 0x1, R20.reuse ;  /* 0x0000000115bd7824 */ /* 0x100fe400078e0214 */
[----:B------:R-:W-:Y:S02]  /*61b0*/  IMAD.IADD R21, R191, 0x1, R20 ;  /* 0x00000001bf157824 */ /* 0x000fe400078e0214 */
[----:B------:R-:W-:Y:S01]  /*61c0*/  VIADD R191, R7, 0xa00 ;  /* 0x00000a0007bf7836 */ /* 0x000fe20000000000 */
        /* <DEDUP_REMOVED lines=23> */
[----:B------:R-:W-:-:S03]  /*6340*/  IADD3 R189, R191, R3, RZ ;  /* 0x00000003bfbd7210 */ /* 0x000fc60007ffe0ff */
        /* <DEDUP_REMOVED lines=8> */
[----:B------:R-:W-:Y:S02]  /*63d0*/  IMAD.IADD R190, R14, 0x1, R21 ;  /* 0x000000010ebe7824 */ /* 0x000fe400078e0215 */
        /* <DEDUP_REMOVED lines=8> */
[----:B------:R-:W-:Y:S01]  /*6460*/  IMAD.IADD R189, R20, 0x1, R21 ;  /* 0x0000000114bd7824 */ /* 0x000fe200078e0215 */
[----:B------:R-:W-:Y:S02]  /*6470*/  IADD3 R21, R191, R20, RZ ;  /* 0x00000014bf157210 */ /* 0x000fe40007ffe0ff */
[----:B------:R-:W-:Y:S01]  /*6480*/  IADD3 R191, R7, 0xc00, RZ ;  /* 0x00000c0007bf7810 */ /* 0x000fe20007ffe0ff */
[----:B------:R-:W-:Y:S02]  /*6490*/  WARPGROUP.DEPBAR.LE gsb0, 0x0 ;  /* 0x00008000000079c5 */ /* 0x000fe40000010000 */
[----:B------:R-:W-:-:S06]  /*64a0*/  WARPGROUP.ARRIVE ;  /* 0x00000000000079c5 */ /* 0x000fcc0000000000 */
        /* <DEDUP_REMOVED lines=21> */
[----:B------:R-:W-:Y:S02]  /*6600*/  IMAD.IADD R189, R191, 0x1, R3 ;  /* 0x00000001bfbd7824 */ /* 0x000fe400078e0203 */
        /* <DEDUP_REMOVED lines=8> */
[----:B------:R-:W-:Y:S01]  /*6690*/  IMAD.IADD R190, R14, 0x1, R21 ;  /* 0x000000010ebe7824 */ /* 0x000fe200078e0215 */
[----:B------:R-:W-:Y:S01]  /*66a0*/  IADD3 R189, R191, R14, RZ ;  /* 0x0000000ebfbd7210 */ /* 0x000fe20007ffe0ff */
[----:B------:R-:W-:Y:S02]  /*66b0*/  WARPGROUP.DEPBAR.LE gsb0, 0x0 ;  /* 0x00008000000079c5 */ /* 0x000fe40000010000 */
[----:B------:R-:W-:-:S07]  /*66c0*/  WARPGROUP.ARRIVE ;  /* 0x00000000000079c5 */ /* 0x000fce0000000000 */
        /* <DEDUP_REMOVED lines=41> */
[C---:B------:R-:W-:Y:S02]  /*6960*/  IMAD.IADD R14, R189.reuse, 0x1, R14 ;  /* 0x00000001bd0e7824 */ /* 0x040fe400078e020e */
[----:B------:R-:W-:Y:S01]  /*6970*/  IMAD.IADD R21, R20, 0x1, R21 ;  /* 0x0000000114157824 */ /* 0x000fe200078e0215 */
[----:B------:R-:W-:Y:S01]  /*6980*/  IADD3 R20, R189, R20, RZ ;  /* 0x00000014bd147210 */ /* 0x000fe20007ffe0ff */
[----:B------:R-:W-:-:S02]  /*6990*/  WARPGROUP.DEPBAR.LE gsb0, 0x0 ;  /* 0x00008000000079c5 */ /* 0x000fc40000010000 */
        /* <DEDUP_REMOVED lines=20> */
[----:B------:R-:W-:Y:S01]  /*6ae0*/  IADD3 R20, R3, R14, R7 ;  /* 0x0000000e03147210 */ /* 0x000fe20007ffe007 */
[----:B------:R-:W-:Y:S02]  /*6af0*/  WARPGROUP.DEPBAR.LE gsb0, 0x0 ;  /* 0x00008000000079c5 */ /* 0x000fe40000010000 */
[----:B------:R-:W-:-:S08]  /*6b00*/  WARPGROUP.ARRIVE ;  /* 0x00000000000079c5 */ /* 0x000fd00000000000 */
        /* <DEDUP_REMOVED lines=9> */
[----:B------:R-:W-:-:S12]  /*6ba0*/  UMOV UR7, 0x40000040 ;  /* 0x4000004000077882 */ /* 0x000fd80000000000 */
[----:B------:R-:W-:Y:S01]  /*6bb0*/  UMOV UR6, UR4 ;  /* 0x0000000400067c82 */ /* 0x000fe20008000000 */
[----:B------:R-:W-:Y:S02]  /*6bc0*/  WARPGROUP.DEPBAR.LE gsb0, 0x0 ;  /* 0x00008000000079c5 */ /* 0x000fe40000010000 */
        /* <DEDUP_REMOVED lines=16> */
[----:B------:R-:W-:-:S03]  /*6cd0*/  FMNMX.FTZ R0, R154, R13, !PT ;  /* 0x0000000d9a007209 */ /* 0x000fc60007810000 */
        /* <DEDUP_REMOVED lines=12> */
[C---:B------:R-:W-:Y:S01]  /*6da0*/  FMUL.FTZ R194, R0.reuse, UR10 ;  /* 0x0000000a00c27c20 */ /* 0x040fe20008410000 */
[----:B------:R-:W-:Y:S01]  /*6db0*/  FMNMX.FTZ R3, R171, R14, !PT ;  /* 0x0000000eab037209 */ /* 0x000fe20007810000 */
[----:B------:R-:W-:Y:S02]  /*6dc0*/  FADD.FTZ R15, -R0, R15 ;  /* 0x0000000f000f7221 */ /* 0x000fe40000010100 */
[--C-:B------:R-:W-:Y:S01]  /*6dd0*/  FFMA.FTZ R189, R152, UR10, -R194.reuse ;  /* 0x0000000a98bd7c23 */ /* 0x100fe200080108c2 */
[----:B------:R-:W-:Y:S01]  /*6de0*/  FMNMX.FTZ R20, R174, R3, !PT ;  /* 0x00000003ae147209 */ /* 0x000fe20007810000 */
[--C-:B------:R-:W-:Y:S01]  /*6df0*/  FFMA.FTZ R21, R153, UR10, -R194.reuse ;  /* 0x0000000a99157c23 */ /* 0x100fe200080108c2 */
[----:B------:R-:W-:Y:S01]  /*6e00*/  FMUL.FTZ R15, R15, UR10 ;  /* 0x0000000a0f0f7c20 */ /* 0x000fe20008410000 */
        /* <DEDUP_REMOVED lines=11> */
[--C-:B------:R-:W-:Y:S01]  /*6ec0*/  FFMA.FTZ R169, R169, UR10, -R194.reuse ;  /* 0x0000000aa9a97c23 */ /* 0x100fe200080108c2 */
[--C-:B------:R-:W-:Y:S01]  /*6ed0*/  FFMA.FTZ R172, R172, UR10, -R194.reuse ;  /* 0x0000000aacac7c23 */ /* 0x100fe200080108c2 */
[----:B------:R-:W-:Y:S01]  /*6ee0*/  FMNMX.FTZ R152, R182, R3, !PT ;  /* 0x00000003b6987209 */ /* 0x000fe20007810000 */
[----:B------:R2:W-:Y:S01]  /*6ef0*/  MUFU.EX2 R20, R156 ;  /* 0x0000009c00147308 */ /* 0x0005e20000000800 */
[--C-:B------:R-:W-:Y:S01]  /*6f00*/  FFMA.FTZ R173, R173, UR10, -R194.reuse ;  /* 0x0000000aadad7c23 */ /* 0x100fe200080108c2 */
[--C-:B------:R-:W-:Y:S01]  /*6f10*/  FFMA.FTZ R176, R176, UR10, -R194.reuse ;  /* 0x0000000ab0b07c23 */ /* 0x100fe200080108c2 */
[----:B------:R-:W-:Y:S01]  /*6f20*/  FMNMX.FTZ R152, R183, R152, !PT ;  /* 0x00000098b7987209 */ /* 0x000fe20007810000 */
[--C-:B------:R-:W-:Y:S01]  /*6f30*/  FFMA.FTZ R177, R177, UR10, -R194.reuse ;  /* 0x0000000ab1b17c23 */ /* 0x100fe200080108c2 */
[----:B------:R-:W-:-:S03]  /*6f40*/  FFMA.FTZ R180, R180, UR10, -R194 ;  /* 0x0000000ab4b47c23 */ /* 0x000fc600080108c2 */
[----:B------:R-:W3:Y:S01]  /*6f50*/  SHFL.BFLY PT, R3, R152, 0x2, 0x1f ;  /* 0x0c401f0098037f89 */ /* 0x000ee200000e0000 */
        /* <DEDUP_REMOVED lines=22> */
[----:B------:R-:W-:Y:S01]  /*70c0*/  FMUL.FTZ R61, R61, R15 ;  /* 0x0000000f3d3d7220 */ /* 0x000fe20000410000 */
[----:B---3--:R-:W-:Y:S01]  /*70d0*/  FMNMX.FTZ R153, R152, R3, !PT ;  /* 0x0000000398997209 */ /* 0x008fe20007810000 */
[----:B------:R-:W-:Y:S01]  /*70e0*/  MUFU.EX2 R190, R190 ;  /* 0x000000be00be7308 */ /* 0x000fe20000000800 */
[-C--:B------:R-:W-:Y:S01]  /*70f0*/  FMUL.FTZ R64, R64, R15.reuse ;  /* 0x0000000f40407220 */ /* 0x080fe20000410000 */
[-C--:B------:R-:W-:Y:S01]  /*7100*/  FMUL.FTZ R65, R65, R15.reuse ;  /* 0x0000000f41417220 */ /* 0x080fe20000410000 */
[-C--:B------:R-:W-:Y:S01]  /*7110*/  FMUL.FTZ R68, R68, R15.reuse ;  /* 0x0000000f44447220 */ /* 0x080fe20000410000 */
[----:B------:R-:W1:Y:S01]  /*7120*/  SHFL.BFLY PT, R152, R153, 0x1, 0x1f ;  /* 0x0c201f0099987f89 */ /* 0x000e6200000e0000 */
        /* <DEDUP_REMOVED lines=19> */
[----:B------:R-:W4:Y:S01]  /*7260*/  MUFU.EX2 R193, R193 ;  /* 0x000000c100c17308 */ /* 0x000f220000000800 */
[-C--:B------:R-:W-:Y:S01]  /*7270*/  FMUL.FTZ R104, R104, R15.reuse ;  /* 0x0000000f68687220 */ /* 0x080fe20000410000 */
[-C--:B------:R-:W-:Y:S01]  /*7280*/  FMUL.FTZ R105, R105, R15.reuse ;  /* 0x0000000f69697220 */ /* 0x080fe20000410000 */
[-C--:B------:R-:W-:Y:S01]  /*7290*/  FMUL.FTZ R108, R108, R15.reuse ;  /* 0x0000000f6c6c7220 */ /* 0x080fe20000410000 */
[----:B-1----:R-:W-:Y:S01]  /*72a0*/  FMNMX.FTZ R3, R153, R152, !PT ;  /* 0x0000009899037209 */ /* 0x002fe20007810000 */
[----:B------:R-:W-:Y:S01]  /*72b0*/  FFMA.FTZ R153, R181, UR10, -R194 ;  /* 0x0000000ab5997c23 */ /* 0x000fe200080108c2 */
[-C--:B------:R-:W-:Y:S01]  /*72c0*/  FMUL.FTZ R109, R109, R15.reuse ;  /* 0x0000000f6d6d7220 */ /* 0x080fe20000410000 */
[-C--:B------:R-:W-:Y:S01]  /*72d0*/  FMUL.FTZ R112, R112, R15.reuse ;  /* 0x0000000f70707220 */ /* 0x080fe20000410000 */
[----:B------:R-:W-:Y:S01]  /*72e0*/  MUFU.EX2 R168, R168 ;  /* 0x000000a800a87308 */ /* 0x000fe20000000800 */
[C---:B------:R-:W-:Y:S01]  /*72f0*/  FADD.FTZ R152, -R3.reuse, R13 ;  /* 0x0000000d03987221 */ /* 0x040fe20000010100 */
[----:B--2---:R-:W-:Y:S01]  /*7300*/  FMUL.FTZ R156, R3, UR10 ;  /* 0x0000000a039c7c20 */ /* 0x004fe20008410000 */
[-C--:B------:R-:W-:Y:S01]  /*7310*/  FMUL.FTZ R113, R113, R15.reuse ;  /* 0x0000000f71717220 */ /* 0x080fe20000410000 */
[----:B------:R-:W-:Y:S01]  /*7320*/  FMUL.FTZ R116, R116, R15 ;  /* 0x0000000f74747220 */ /* 0x000fe20000410000 */
[----:B------:R-:W-:Y:S01]  /*7330*/  FMUL.FTZ R152, R152, UR10 ;  /* 0x0000000a98987c20 */ /* 0x000fe20008410000 */
[--C-:B------:R-:W-:Y:S01]  /*7340*/  FFMA.FTZ R194, R154, UR10, -R156.reuse ;  /* 0x0000000a9ac27c23 */ /* 0x100fe2000801089c */
[--C-:B------:R-:W-:Y:S01]  /*7350*/  FFMA.FTZ R195, R155, UR10, -R156.reuse ;  /* 0x0000000a9bc37c23 */ /* 0x100fe2000801089c */
[----:B------:R1:W-:Y:S01]  /*7360*/  MUFU.EX2 R13, R153 ;  /* 0x00000099000d7308 */ /* 0x0003e20000000800 */
[--C-:B------:R-:W-:Y:S01]  /*7370*/  FFMA.FTZ R196, R158, UR10, -R156.reuse ;  /* 0x0000000a9ec47c23 */ /* 0x100fe2000801089c */
[--C-:B------:R-:W-:Y:S01]  /*7380*/  FFMA.FTZ R197, R159, UR10, -R156.reuse ;  /* 0x0000000a9fc57c23 */ /* 0x100fe2000801089c */
[--C-:B------:R-:W-:Y:S01]  /*7390*/  FFMA.FTZ R198, R162, UR10, -R156.reuse ;  /* 0x0000000aa2c67c23 */ /* 0x100fe2000801089c */
[--C-:B------:R-:W-:Y:S01]  /*73a0*/  FFMA.FTZ R199, R163, UR10, -R156.reuse ;  /* 0x0000000aa3c77c23 */ /* 0x100fe2000801089c */
[--C-:B------:R-:W-:Y:S01]  /*73b0*/  FFMA.FTZ R200, R166, UR10, -R156.reuse ;  /* 0x0000000aa6c87c23 */ /* 0x100fe2000801089c */
[--C-:B------:R-:W-:Y:S01]  /*73c0*/  FFMA.FTZ R201, R167, UR10, -R156.reuse ;  /* 0x0000000aa7c97c23 */ /* 0x100fe2000801089c */
[----:B------:R-:W-:Y:S01]  /*73d0*/  FFMA.FTZ R170, R170, UR10, -R156 ;  /* 0x0000000aaaaa7c23 */ /* 0x000fe2000801089c */
[----:B------:R2:W5:Y:S01]  /*73e0*/  MUFU.EX2 R181, R152 ;  /* 0x0000009800b57308 */ /* 0x0005620000000800 */
[----:B-1----:R-:W-:-:S02]  /*73f0*/  IMAD.MOV R153, RZ, RZ, -R19 ;  /* 0x000000ffff997224 */ /* 0x002fc400078e0a13 */
[--C-:B------:R-:W-:Y:S01]  /*7400*/  FFMA.FTZ R171, R171, UR10, -R156.reuse ;  /* 0x0000000aabab7c23 */ /* 0x100fe2000801089c */
[--C-:B------:R-:W-:Y:S01]  /*7410*/  FFMA.FTZ R174, R174, UR10, -R156.reuse ;  /* 0x0000000aaeae7c23 */ /* 0x100fe2000801089c */
[--C-:B------:R-:W-:Y:S01]  /*7420*/  FFMA.FTZ R175, R175, UR10, -R156.reuse ;  /* 0x0000000aafaf7c23 */ /* 0x100fe2000801089c */
[--C-:B------:R-:W-:Y:S01]  /*7430*/  FFMA.FTZ R178, R178, UR10, -R156.reuse ;  /* 0x0000000ab2b27c23 */ /* 0x100fe2000801089c */
[----:B------:R-:W-:Y:S01]  /*7440*/  ISETP.NE.AND P3, PT, R18, R153, PT ;  /* 0x000000991200720c */ /* 0x000fe20003f65270 */
[--C-:B------:R-:W-:Y:S01]  /*7450*/  FFMA.FTZ R179, R179, UR10, -R156.reuse ;  /* 0x0000000ab3b37c23 */ /* 0x100fe2000801089c */
[--C-:B------:R-:W-:Y:S01]  /*7460*/  FFMA.FTZ R183, R183, UR10, -R156.reuse ;  /* 0x0000000ab7b77c23 */ /* 0x100fe2000801089c */
[----:B--2---:R-:W-:Y:S02]  /*7470*/  @!P1 VIADD R152, R11, 0x38840 ;  /* 0x000388400b989836 */ /* 0x004fe40000000000 */
[----:B------:R-:W-:Y:S01]  /*7480*/  FFMA.FTZ R182, R182, UR10, -R156 ;  /* 0x0000000ab6b67c23 */ /* 0x000fe2000801089c */
[----:B------:R-:W-:Y:S01]  /*7490*/  MUFU.EX2 R194, R194 ;  /* 0x000000c200c27308 */ /* 0x000fe20000000800 */
[----:B---3--:R-:W-:Y:S01]  /*74a0*/  F2FP.F16.F32.PACK_AB R156, R191, R190 ;  /* 0x000000bebf9c723e */ /* 0x008fe200000000ff */
[-C--:B------:R-:W-:Y:S01]  /*74b0*/  FMUL.FTZ R117, R117, R15.reuse ;  /* 0x0000000f75757220 */ /* 0x080fe20000410000 */
[----:B------:R-:W-:Y:S01]  /*74c0*/  @!P1 PRMT R152, RZ, 0x654, R152 ;  /* 0x00000654ff989816 */ /* 0x000fe20000000098 */
[----:B------:R-:W-:Y:S01]  /*74d0*/  FMUL.FTZ R120, R120, R15 ;  /* 0x0000000f78787220 */ /* 0x000fe20000410000 */
[----:B----4-:R-:W-:Y:S01]  /*74e0*/  F2FP.F16.F32.PACK_AB R158, R193, R192 ;  /* 0x000000c0c19e723e */ /* 0x010fe200000000ff */
[-C--:B-----5:R-:W-:Y:S01]  /*74f0*/  FMUL.FTZ R26, R26, R181.reuse ;  /* 0x000000b51a1a7220 */ /* 0x0a0fe20000410000 */
[----:B------:R1:W-:Y:S01]  /*7500*/  @!P1 SYNCS.ARRIVE.TRANS64.RED.A1T0 RZ, [R152+URZ], RZ ;  /* 0x000000ff98ff99a7 */ /* 0x0003e2000810043f */
[----:B------:R-:W-:Y:S01]  /*7510*/  @!P3 IMAD R12, R12, 0x40, R17 ;  /* 0x000000400c0cb824 */ /* 0x000fe200078e0211 */
[----:B------:R-:W2:Y:S01]  /*7520*/  MUFU.EX2 R195, R195 ;  /* 0x000000c300c37308 */ /* 0x000ea20000000800 */
[-C--:B------:R-:W-:Y:S01]  /*7530*/  FMUL.FTZ R27, R27, R181.reuse ;  /* 0x000000b51b1b7220 */ /* 0x080fe20000410000 */
[-C--:B------:R-:W-:Y:S01]  /*7540*/  FMUL.FTZ R30, R30, R181.reuse ;  /* 0x000000b51e1e7220 */ /* 0x080fe20000410000 */
[-C--:B------:R-:W-:Y:S01]  /*7550*/  FMUL.FTZ R31, R31, R181.reuse ;  /* 0x000000b51f1f7220 */ /* 0x080fe20000410000 */
[----:B------:R-:W-:Y:S01]  /*7560*/  @!P3 LEA R154, R12, UR42, 0x2 ;  /* 0x0000002a0c9abc11 */ /* 0x000fe2000f8e10ff */
[-C--:B------:R-:W-:Y:S01]  /*7570*/  FMUL.FTZ R34, R34, R181.reuse ;  /* 0x000000b522227220 */ /* 0x080fe20000410000 */
[----:B-1----:R-:W-:Y:S01]  /*7580*/  F2FP.F16.F32.PACK_AB R152, R21, R14 ;  /* 0x0000000e1598723e */ /* 0x002fe200000000ff */
[-C--:B------:R-:W-:Y:S01]  /*7590*/  FMUL.FTZ R35, R35, R181.reuse ;  /* 0x000000b523237220 */ /* 0x080fe20000410000 */
[----:B------:R-:W-:Y:S01]  /*75a0*/  MUFU.EX2 R196, R196 ;  /* 0x000000c400c47308 */ /* 0x000fe20000000800 */
[----:B------:R-:W-:Y:S01]  /*75b0*/  @!P3 STS [R154+0x38400], R15 ;  /* 0x0384000f9a00b388 */ /* 0x000fe20000000800 */
[-C--:B------:R-:W-:Y:S01]  /*75c0*/  FMUL.FTZ R38, R38, R181.reuse ;  /* 0x000000b526267220 */ /* 0x080fe20000410000 */
[-C--:B------:R-:W-:Y:S01]  /*75d0*/  FMUL.FTZ R39, R39, R181.reuse ;  /* 0x000000b527277220 */ /* 0x080fe20000410000 */
[-C--:B------:R-:W-:Y:S01]  /*75e0*/  FMUL.FTZ R42, R42, R181.reuse ;  /* 0x000000b52a2a7220 */ /* 0x080fe20000410000 */
[----:B------:R1:W-:Y:S01]  /*75f0*/  @!P3 STS [R154+0x38420], R181 ;  /* 0x038420b59a00b388 */ /* 0x0003e20000000800 */
[-C--:B------:R-:W-:Y:S01]  /*7600*/  FMUL.FTZ R43, R43, R181.reuse ;  /* 0x000000b52b2b7220 */ /* 0x080fe20000410000 */
[-C--:B------:R-:W-:Y:S01]  /*7610*/  FMUL.FTZ R46, R46, R181.reuse ;  /* 0x000000b52e2e7220 */ /* 0x080fe20000410000 */
[----:B------:R-:W3:Y:S01]  /*7620*/  MUFU.EX2 R197, R197 ;  /* 0x000000c500c57308 */ /* 0x000ee20000000800 */
[----:B--2---:R-:W-:Y:S01]  /*7630*/  F2FP.F16.F32.PACK_AB R153, R195, R194 ;  /* 0x000000c2c399723e */ /* 0x004fe200000000ff */
[-C--:B------:R-:W-:Y:S01]  /*7640*/  FMUL.FTZ R47, R47, R181.reuse ;  /* 0x000000b52f2f7220 */ /* 0x080fe20000410000 */
[-C--:B------:R-:W-:Y:S01]  /*7650*/  FMUL.FTZ R50, R50, R181.reuse ;  /* 0x000000b532327220 */ /* 0x080fe20000410000 */
[-C--:B------:R-:W-:Y:S01]  /*7660*/  FMUL.FTZ R51, R51, R181.reuse ;  /* 0x000000b533337220 */ /* 0x080fe20000410000 */
[-C--:B------:R-:W-:Y:S01]  /*7670*/  FMUL.FTZ R54, R54, R181.reuse ;  /* 0x000000b536367220 */ /* 0x080fe20000410000 */
[-C--:B------:R-:W-:Y:S01]  /*7680*/  FMUL.FTZ R55, R55, R181.reuse ;  /* 0x000000b537377220 */ /* 0x080fe20000410000 */
[----:B-1----:R-:W-:Y:S01]  /*7690*/  F2FP.F16.F32.PACK_AB R154, R189, R20 ;  /* 0x00000014bd9a723e */ /* 0x002fe200000000ff */
        /* <DEDUP_REMOVED lines=8> */
[----:B------:R-:W1:Y:S01]  /*7720*/  MUFU.EX2 R199, R199 ;  /* 0x000000c700c77308 */ /* 0x000e620000000800 */
[----:B---3--:R-:W-:Y:S01]  /*7730*/  F2FP.F16.F32.PACK_AB R155, R197, R196 ;  /* 0x000000c4c59b723e */ /* 0x008fe200000000ff */
[----:B------:R-:W-:Y:S01]  /*7740*/  BAR.SYNC.DEFER_BLOCKING 0xf, 0x100 ;  /* 0x03c4000000007b1d */ /* 0x000fe20000010000 */
        /* <DEDUP_REMOVED lines=13> */
[----:B------:R-:W2:Y:S01]  /*7820*/  MUFU.EX2 R201, R201 ;  /* 0x000000c900c97308 */ /* 0x000ea20000000800 */
[----:B-1----:R-:W-:Y:S01]  /*7830*/  F2FP.F16.F32.PACK_AB R157, R199, R198 ;  /* 0x000000c6c79d723e */ /* 0x002fe200000000ff */
[-C--:B------:R-:W-:Y:S01]  /*7840*/  FMUL.FTZ R95, R95, R181.reuse ;  /* 0x000000b55f5f7220 */ /* 0x080fe20000410000 */
[-C--:B------:R-:W-:Y:S01]  /*7850*/  FMUL.FTZ R98, R98, R181.reuse ;  /* 0x000000b562627220 */ /* 0x080fe20000410000 */
[-C--:B------:R-:W-:Y:S01]  /*7860*/  FMUL.FTZ R99, R99, R181.reuse ;  /* 0x000000b563637220 */ /* 0x080fe20000410000 */
[-C--:B------:R-:W-:Y:S01]  /*7870*/  FMUL.FTZ R102, R102, R181.reuse ;  /* 0x000000b566667220 */ /* 0x080fe20000410000 */
[-C--:B------:R-:W-:Y:S01]  /*7880*/  FMUL.FTZ R103, R103, R181.reuse ;  /* 0x000000b567677220 */ /* 0x080fe20000410000 */
[-C--:B------:R-:W-:Y:S01]  /*7890*/  FMUL.FTZ R106, R106, R181.reuse ;  /* 0x000000b56a6a7220 */ /* 0x080fe20000410000 */
[----:B------:R-:W1:Y:S01]  /*78a0*/  MUFU.EX2 R169, R169 ;  /* 0x000000a900a97308 */ /* 0x000e620000000800 */
[-C--:B------:R-:W-:Y:S01]  /*78b0*/  FMUL.FTZ R107, R107, R181.reuse ;  /* 0x000000b56b6b7220 */ /* 0x080fe20000410000 */
[-C--:B------:R-:W-:Y:S01]  /*78c0*/  FMUL.FTZ R110, R110, R181.reuse ;  /* 0x000000b56e6e7220 */ /* 0x080fe20000410000 */
[-C--:B------:R-:W-:Y:S01]  /*78d0*/  FMUL.FTZ R111, R111, R181.reuse ;  /* 0x000000b56f6f7220 */ /* 0x080fe20000410000 */
[-C--:B------:R-:W-:Y:S01]  /*78e0*/  FMUL.FTZ R114, R114, R181.reuse ;  /* 0x000000b572727220 */ /* 0x080fe20000410000 */
[-C--:B------:R-:W-:Y:S01]  /*78f0*/  FMUL.FTZ R115, R115, R181.reuse ;  /* 0x000000b573737220 */ /* 0x080fe20000410000 */
[-C--:B------:R-:W-:Y:S01]  /*7900*/  FMUL.FTZ R118, R118, R181.reuse ;  /* 0x000000b576767220 */ /* 0x080fe20000410000 */
[----:B------:R-:W-:Y:S01]  /*7910*/  FMUL.FTZ R119, R119, R181 ;  /* 0x000000b577777220 */ /* 0x000fe20000410000 */
[----:B------:R-:W-:Y:S01]  /*7920*/  MUFU.EX2 R172, R172 ;  /* 0x000000ac00ac7308 */ /* 0x000fe20000000800 */
[----:B--2---:R-:W-:Y:S01]  /*7930*/  F2FP.F16.F32.PACK_AB R159, R201, R200 ;  /* 0x000000c8c99f723e */ /* 0x004fe200000000ff */
[----:B------:R-:W-:Y:S01]  /*7940*/  FMUL.FTZ R121, R121, R15 ;  /* 0x0000000f79797220 */ /* 0x000fe20000410000 */
[-C--:B------:R-:W-:Y:S01]  /*7950*/  FMUL.FTZ R122, R122, R181.reuse ;  /* 0x000000b57a7a7220 */ /* 0x080fe20000410000 */
[----:B------:R-:W-:Y:S01]  /*7960*/  FMUL.FTZ R123, R123, R181 ;  /* 0x000000b57b7b7220 */ /* 0x000fe20000410000 */
[-C--:B------:R-:W-:Y:S01]  /*7970*/  FMUL.FTZ R124, R124, R15.reuse ;  /* 0x0000000f7c7c7220 */ /* 0x080fe20000410000 */
[----:B------:R-:W-:Y:S01]  /*7980*/  FMUL.FTZ R125, R125, R15 ;  /* 0x0000000f7d7d7220 */ /* 0x000fe20000410000 */
[-C--:B------:R-:W-:Y:S01]  /*7990*/  FMUL.FTZ R126, R126, R181.reuse ;  /* 0x000000b57e7e7220 */ /* 0x080fe20000410000 */
[----:B------:R-:W2:Y:S01]  /*79a0*/  MUFU.EX2 R173, R173 ;  /* 0x000000ad00ad7308 */ /* 0x000ea20000000800 */
[----:B-1----:R-:W-:Y:S01]  /*79b0*/  F2FP.F16.F32.PACK_AB R160, R169, R168 ;  /* 0x000000a8a9a0723e */ /* 0x002fe200000000ff */
[----:B------:R-:W-:Y:S01]  /*79c0*/  FMUL.FTZ R127, R127, R181 ;  /* 0x000000b57f7f7220 */ /* 0x000fe20000410000 */
[-C--:B------:R-:W-:Y:S01]  /*79d0*/  FMUL.FTZ R128, R128, R15.reuse ;  /* 0x0000000f80807220 */ /* 0x080fe20000410000 */
[----:B------:R-:W-:Y:S01]  /*79e0*/  FMUL.FTZ R129, R129, R15 ;  /* 0x0000000f81817220 */ /* 0x000fe20000410000 */
[-C--:B------:R-:W-:Y:S01]  /*79f0*/  FMUL.FTZ R130, R130, R181.reuse ;  /* 0x000000b582827220 */ /* 0x080fe20000410000 */
[----:B------:R-:W-:Y:S01]  /*7a00*/  FMUL.FTZ R131, R131, R181 ;  /* 0x000000b583837220 */ /* 0x000fe20000410000 */
[-C--:B------:R-:W-:Y:S01]  /*7a10*/  FMUL.FTZ R132, R132, R15.reuse ;  /* 0x0000000f84847220 */ /* 0x080fe20000410000 */
[----:B------:R-:W-:Y:S01]  /*7a20*/  MUFU.EX2 R170, R170 ;  /* 0x000000aa00aa7308 */ /* 0x000fe20000000800 */
[----:B------:R-:W-:Y:S01]  /*7a30*/  FMUL.FTZ R133, R133, R15 ;  /* 0x0000000f85857220 */ /* 0x000fe20000410000 */
[-C--:B------:R-:W-:Y:S01]  /*7a40*/  FMUL.FTZ R134, R134, R181.reuse ;  /* 0x000000b586867220 */ /* 0x080fe20000410000 */
[----:B------:R-:W-:Y:S01]  /*7a50*/  FMUL.FTZ R135, R135, R181 ;  /* 0x000000b587877220 */ /* 0x000fe20000410000 */
[-C--:B------:R-:W-:Y:S01]  /*7a60*/  FMUL.FTZ R136, R136, R15.reuse ;  /* 0x0000000f88887220 */ /* 0x080fe20000410000 */
[----:B------:R-:W-:Y:S01]  /*7a70*/  FMUL.FTZ R137, R137, R15 ;  /* 0x0000000f89897220 */ /* 0x000fe20000410000 */
[-C--:B------:R-:W-:Y:S01]  /*7a80*/  FMUL.FTZ R138, R138, R181.reuse ;  /* 0x000000b58a8a7220 */ /* 0x080fe20000410000 */
[----:B------:R-:W-:Y:S01]  /*7a90*/  FMUL.FTZ R139, R139, R181 ;  /* 0x000000b58b8b7220 */ /* 0x000fe20000410000 */
[----:B------:R-:W1:Y:S01]  /*7aa0*/  MUFU.EX2 R171, R171 ;  /* 0x000000ab00ab7308 */ /* 0x000e620000000800 */
[----:B--2---:R-:W-:Y:S01]  /*7ab0*/  F2FP.F16.F32.PACK_AB R162, R173, R172 ;  /* 0x000000acada2723e */ /* 0x004fe200000000ff */
[-C--:B------:R-:W-:Y:S01]  /*7ac0*/  FMUL.FTZ R140, R140, R15.reuse ;  /* 0x0000000f8c8c7220 */ /* 0x080fe20000410000 */
[----:B------:R-:W-:Y:S01]  /*7ad0*/  FMUL.FTZ R141, R141, R15 ;  /* 0x0000000f8d8d7220 */ /* 0x000fe20000410000 */
[-C--:B------:R-:W-:Y:S01]  /*7ae0*/  FMUL.FTZ R142, R142, R181.reuse ;  /* 0x000000b58e8e7220 */ /* 0x080fe20000410000 */
[----:B------:R-:W-:Y:S01]  /*7af0*/  FMUL.FTZ R143, R143, R181 ;  /* 0x000000b58f8f7220 */ /* 0x000fe20000410000 */
[-C--:B------:R-:W-:Y:S01]  /*7b00*/  FMUL.FTZ R144, R144, R15.reuse ;  /* 0x0000000f90907220 */ /* 0x080fe20000410000 */
[----:B------:R-:W-:Y:S01]  /*7b10*/  FMUL.FTZ R145, R145, R15 ;  /* 0x0000000f91917220 */ /* 0x000fe20000410000 */
[----:B------:R-:W-:Y:S01]  /*7b20*/  MUFU.EX2 R174, R174 ;  /* 0x000000ae00ae7308 */ /* 0x000fe20000000800 */
[-C--:B------:R-:W-:Y:S01]  /*7b30*/  FMUL.FTZ R146, R146, R181.reuse ;  /* 0x000000b592927220 */ /* 0x080fe20000410000 */
[----:B------:R-:W-:Y:S01]  /*7b40*/  FMUL.FTZ R147, R147, R181 ;  /* 0x000000b593937220 */ /* 0x000fe20000410000 */
[-C--:B------:R-:W-:Y:S01]  /*7b50*/  FMUL.FTZ R148, R148, R15.reuse ;  /* 0x0000000f94947220 */ /* 0x080fe20000410000 */
[----:B------:R-:W-:Y:S01]  /*7b60*/  FMUL.FTZ R149, R149, R15 ;  /* 0x0000000f95957220 */ /* 0x000fe20000410000 */
[-C--:B------:R-:W-:Y:S01]  /*7b70*/  FMUL.FTZ R150, R150, R181.reuse ;  /* 0x000000b596967220 */ /* 0x080fe20000410000 */
[----:B------:R-:W-:Y:S01]  /*7b80*/  FMUL.FTZ R151, R151, R181 ;  /* 0x000000b597977220 */ /* 0x000fe20000410000 */
[----:B------:R2:W-:Y:S01]  /*7b90*/  STSM.16.M88.4 [R23+0x36400], R152 ;  /* 0x0364009817007844 */ /* 0x0005e20000000200 */
[----:B------:R-:W3:Y:S01]  /*7ba0*/  MUFU.EX2 R175, R175 ;  /* 0x000000af00af7308 */ /* 0x000ee20000000800 */
[----:B-1----:R-:W-:Y:S01]  /*7bb0*/  F2FP.F16.F32.PACK_AB R161, R171, R170 ;  /* 0x000000aaaba1723e */ /* 0x002fe200000000ff */
[----:B------:R-:W-:Y:S01]  /*7bc0*/  FFMA.FTZ R8, R15, R8, R14 ;  /* 0x000000080f087223 */ /* 0x000fe2000001000e */
[----:B------:R2:W-:Y:S01]  /*7bd0*/  STSM.16.M88.4 [R185], R156 ;  /* 0x0000009cb9007844 */ /* 0x0005e20000000200 */
[----:B------:R-:W-:Y:S01]  /*7be0*/  FFMA.FTZ R10, R181, R10, R194 ;  /* 0x0000000ab50a7223 */ /* 0x000fe200000100c2 */
[----:B------:R-:W-:-:S02]  /*7bf0*/  @!P1 VIADD R11, R11, 0x38860 ;  /* 0x000388600b0b9836 */ /* 0x000fc40000000000 */
[----:B------:R-:W-:Y:S01]  /*7c00*/  FADD.FTZ R21, R21, R8 ;  /* 0x0000000815157221 */ /* 0x000fe20000010000 */
[----:B------:R-:W-:Y:S01]  /*7c10*/  IMAD.MOV.U32 R15, RZ, RZ, R0 ;  /* 0x000000ffff0f7224 */ /* 0x000fe200078e0000 */
[----:B------:R-:W-:Y:S01]  /*7c20*/  MUFU.EX2 R176, R176 ;  /* 0x000000b000b07308 */ /* 0x000fe20000000800 */
[----:B------:R-:W-:Y:S01]  /*7c30*/  FADD.FTZ R195, R195, R10 ;  /* 0x0000000ac3c37221 */ /* 0x000fe20000010000 */
[----:B------:R-:W-:Y:S01]  /*7c40*/  FADD.FTZ R20, R20, R21 ;  /* 0x0000001514147221 */ /* 0x000fe20000010000 */
[----:B------:R-:W-:Y:S02]  /*7c50*/  @!P1 PRMT R11, RZ, 0x654, R11 ;  /* 0x00000654ff0b9816 */ /* 0x000fe4000000000b */
[----:B------:R-:W-:Y:S01]  /*7c60*/  FADD.FTZ R196, R196, R195 ;  /* 0x000000c3c4c47221 */ /* 0x000fe20000010000 */
[----:B------:R-:W-:Y:S02]  /*7c70*/  FADD.FTZ R189, R189, R20 ;  /* 0x00000014bdbd7221 */ /* 0x000fe40000010000 */
[----:B------:R-:W1:Y:S01]  /*7c80*/  MUFU.EX2 R177, R177 ;  /* 0x000000b100b17308 */ /* 0x000e620000000800 */
[----:B---3--:R-:W-:Y:S01]  /*7c90*/  F2FP.F16.F32.PACK_AB R163, R175, R174 ;  /* 0x000000aeafa3723e */ /* 0x008fe200000000ff */
[----:B------:R-:W-:Y:S01]  /*7ca0*/  FADD.FTZ R197, R197, R196 ;  /* 0x000000c4c5c57221 */ /* 0x000fe20000010000 */
[----:B------:R-:W-:-:S03]  /*7cb0*/  FADD.FTZ R190, R190, R189 ;  /* 0x000000bdbebe7221 */ /* 0x000fc60000010000 */
[----:B------:R2:W-:Y:S01]  /*7cc0*/  STSM.16.M88.4 [R22], R160 ;  /* 0x000000a016007844 */ /* 0x0005e20000000200 */
[----:B------:R-:W-:Y:S01]  /*7cd0*/  FADD.FTZ R198, R198, R197 ;  /* 0x000000c5c6c67221 */ /* 0x000fe20000010000 */
[----:B------:R-:W3:Y:S01]  /*7ce0*/  MUFU.EX2 R180, R180 ;  /* 0x000000b400b47308 */ /* 0x000ee20000000800 */
[----:B------:R-:W-:Y:S02]  /*7cf0*/  FADD.FTZ R191, R191, R190 ;  /* 0x000000bebfbf7221 */ /* 0x000fe40000010000 */
[----:B------:R-:W-:Y:S02]  /*7d00*/  FADD.FTZ R199, R199, R198 ;  /* 0x000000c6c7c77221 */ /* 0x000fe40000010000 */
[----:B------:R-:W-:Y:S02]  /*7d10*/  FADD.FTZ R192, R192, R191 ;  /* 0x000000bfc0c07221 */ /* 0x000fe40000010000 */
[----:B------:R-:W-:Y:S01]  /*7d20*/  FADD.FTZ R200, R200, R199 ;  /* 0x000000c7c8c87221 */ /* 0x000fe20000010000 */
[----:B------:R-:W-:Y:S01]  /*7d30*/  MUFU.EX2 R178, R178 ;  /* 0x000000b200b27308 */ /* 0x000fe20000000800 */
[----:B-1----:R-:W-:Y:S01]  /*7d40*/  F2FP.F16.F32.PACK_AB R164, R177, R176 ;  /* 0x000000b0b1a4723e */ /* 0x002fe200000000ff */
[----:B------:R-:W-:Y:S01]  /*7d50*/  FADD.FTZ R193, R193, R192 ;  /* 0x000000c0c1c17221 */ /* 0x000fe20000010000 */
[----:B------:R-:W-:-:S03]  /*7d60*/  FADD.FTZ R201, R201, R200 ;  /* 0x000000c8c9c97221 */ /* 0x000fc60000010000 */
[----:B------:R-:W-:Y:S01]  /*7d70*/  FADD.FTZ R168, R168, R193 ;  /* 0x000000c1a8a87221 */ /* 0x000fe20000010000 */
[----:B------:R-:W-:Y:S01]  /*7d80*/  FADD.FTZ R170, R170, R201 ;  /* 0x000000c9aaaa7221 */ /* 0x000fe20000010000 */
[----:B------:R-:W1:Y:S01]  /*7d90*/  MUFU.EX2 R179, R179 ;  /* 0x000000b300b37308 */ /* 0x000e620000000800 */
[----:B---3--:R-:W-:Y:S01]  /*7da0*/  F2FP.F16.F32.PACK_AB R166, R13, R180 ;  /* 0x000000b40da6723e */ /* 0x008fe200000000ff */
[----:B------:R-:W-:Y:S01]  /*7db0*/  FADD.FTZ R169, R169, R168 ;  /* 0x000000a8a9a97221 */ /* 0x000fe20000010000 */
[----:B------:R-:W-:-:S03]  /*7dc0*/  FADD.FTZ R171, R171, R170 ;  /* 0x000000aaabab7221 */ /* 0x000fc60000010000 */
[----:B------:R-:W-:Y:S01]  /*7dd0*/  FADD.FTZ R172, R172, R169 ;  /* 0x000000a9acac7221 */ /* 0x000fe20000010000 */
[----:B------:R-:W-:Y:S01]  /*7de0*/  FADD.FTZ R174, R174, R171 ;  /* 0x000000abaeae7221 */ /* 0x000fe20000010000 */
[----:B------:R3:W4:Y:S02]  /*7df0*/  MUFU.EX2 R12, R182 ;  /* 0x000000b6000c7308 */ /* 0x0007240000000800 */
[----:B------:R-:W-:Y:S01]  /*7e00*/  FADD.FTZ R173, R173, R172 ;  /* 0x000000acadad7221 */ /* 0x000fe20000010000 */
[----:B------:R-:W-:-:S03]  /*7e10*/  FADD.FTZ R175, R175, R174 ;  /* 0x000000aeafaf7221 */ /* 0x000fc60000010000 */
[----:B------:R-:W-:Y:S02]  /*7e20*/  FADD.FTZ R176, R176, R173 ;  /* 0x000000adb0b07221 */ /* 0x000fe40000010000 */
[----:B------:R-:W5:Y:S01]  /*7e30*/  MUFU.EX2 R183, R183 ;  /* 0x000000b700b77308 */ /* 0x000f620000000800 */
[----:B-1----:R-:W-:Y:S01]  /*7e40*/  F2FP.F16.F32.PACK_AB R165, R179, R178 ;  /* 0x000000b2b3a5723e */ /* 0x002fe200000000ff */
[----:B---3--:R-:W-:Y:S02]  /*7e50*/  VIADD R182, R202, 0x80 ;  /* 0x00000080cab67836 */ /* 0x008fe40000000000 */
[----:B------:R-:W-:Y:S01]  /*7e60*/  FADD.FTZ R178, R178, R175 ;  /* 0x000000afb2b27221 */ /* 0x000fe20000010000 */
[----:B------:R-:W-:Y:S02]  /*7e70*/  FADD.FTZ R177, R177, R176 ;  /* 0x000000b0b1b17221 */ /* 0x000fe40000010000 */
[----:B------:R-:W-:Y:S01]  /*7e80*/  R2UR UR4, R182 ;  /* 0x00000000b60472ca */ /* 0x000fe200000e0000 */
[----:B------:R-:W-:Y:S01]  /*7e90*/  FADD.FTZ R179, R179, R178 ;  /* 0x000000b2b3b37221 */ /* 0x000fe20000010000 */
[C---:B------:R-:W-:Y:S01]  /*7ea0*/  IADD3 R182, R202.reuse, 0x100, RZ ;  /* 0x00000100cab67810 */ /* 0x040fe20007ffe0ff */
[----:B------:R-:W-:-:S02]  /*7eb0*/  VIADD R202, R202, 0x180 ;  /* 0x00000180caca7836 */ /* 0x000fc40000000000 */
[----:B------:R-:W-:Y:S01]  /*7ec0*/  FADD.FTZ R8, R180, R177 ;  /* 0x000000b1b4087221 */ /* 0x000fe20000010000 */
[----:B----4-:R-:W-:-:S03]  /*7ed0*/  FADD.FTZ R10, R12, R179 ;  /* 0x000000b30c0a7221 */ /* 0x010fc60000010000 */
[----:B------:R-:W-:Y:S01]  /*7ee0*/  FADD.FTZ R8, R13, R8 ;  /* 0x000000080d087221 */ /* 0x000fe20000010000 */
[----:B------:R-:W-:Y:S01]  /*7ef0*/  MOV R13, R3 ;  /* 0x00000003000d7202 */ /* 0x000fe20000000f00 */
[C---:B-----5:R-:W-:Y:S01]  /*7f00*/  FADD.FTZ R10, R183.reuse, R10 ;  /* 0x0000000ab70a7221 */ /* 0x060fe20000010000 */
[----:B------:R-:W-:Y:S01]  /*7f10*/  F2FP.F16.F32.PACK_AB R167, R183, R12 ;  /* 0x0000000cb7a7723e */ /* 0x000fe200000000ff */
[----:B------:R-:W-:-:S04]  /*7f20*/  IMAD.MOV.U32 R12, RZ, RZ, R2 ;  /* 0x000000ffff0c7224 */ /* 0x000fc800078e0002 */
[----:B------:R2:W-:Y:S01]  /*7f30*/  STSM.16.M88.4 [R184], R164 ;  /* 0x000000a4b8007844 */ /* 0x0005e20000000200 */
[----:B------:R-:W-:-:S06]  /*7f40*/  WARPGROUP.ARRIVE ;  /* 0x00000000000079c5 */ /* 0x000fcc0000000000 */
        /* <DEDUP_REMOVED lines=30> */
[----:B------:R2:W-:Y:S01]  /*8130*/  @!P1 SYNCS.ARRIVE.TRANS64.RED.A1T0 RZ, [R11+URZ], RZ ;  /* 0x000000ff0bff99a7 */ /* 0x0005e2000810043f */
[----:B------:R-:W-:Y:S05]  /*8140*/  @P2 BRA `(.L_x_2826) ;  /* 0xffffffd000882947 */ /* 0x000fea000383ffff */
.L_x_2817:
[----:B------:R-:W1:Y:S01]  /*8150*/  SHFL.BFLY PT, R5, R8, 0x2, 0x1f ;  /* 0x0c401f0008057f89 */ /* 0x000e6200000e0000 */
[----:B------:R-:W-:Y:S01]  /*8160*/  IMAD.MOV R9, RZ, RZ, -R19 ;  /* 0x000000ffff097224 */ /* 0x000fe200078e0a13 */
[----:B------:R-:W-:Y:S01]  /*8170*/  MOV R13, UR10 ;  /* 0x0000000a000d7c02 */ /* 0x000fe20008000f00 */
[----:B--2---:R-:W-:Y:S01]  /*8180*/  IMAD.MOV.U32 R157, RZ, RZ, -0x800000 ;  /* 0xff800000ff9d7424 */ /* 0x004fe200078e00ff */
[----:B------:R-:W2:Y:S01]  /*8190*/  SHFL.BFLY PT, R7, R10, 0x2, 0x1f ;  /* 0x0c401f000a077f89 */ /* 0x000ea200000e0000 */
[----:B------:R-:W-:Y:S01]  /*81a0*/  IMAD.MOV.U32 R156, RZ, RZ, -0x800000 ;  /* 0xff800000ff9c7424 */ /* 0x000fe200078e00ff */
[----:B------:R-:W-:Y:S08]  /*81b0*/  BAR.ARV 0x8, 0xa0 ;  /* 0x0202800000007b1d */ /* 0x000ff00000002000 */
[----:B------:R-:W-:Y:S01]  /*81c0*/  BAR.SYNC.DEFER_BLOCKING 0xf, 0x100 ;  /* 0x03c4000000007b1d */ /* 0x000fe20000010000 */
[----:B------:R-:W-:Y:S01]  /*81d0*/  ISETP.NE.AND P3, PT, R18, R9, PT ;  /* 0x000000091200720c */ /* 0x000fe20003f65270 */
[----:B------:R-:W-:Y:S01]  /*81e0*/  UIADD3 UR38, UR38, 0x1, URZ ;  /* 0x0000000126267890 */ /* 0x000fe2000fffe03f */
[----:B-1----:R-:W-:Y:S01]  /*81f0*/  FADD.FTZ R5, R5, R8 ;  /* 0x0000000805057221 */ /* 0x002fe20000010000 */
[----:B------:R-:W-:Y:S01]  /*8200*/  MOV R8, RZ ;  /* 0x000000ff00087202 */ /* 0x000fe20000000f00 */
[----:B--2---:R-:W-:-:S03]  /*8210*/  FADD.FTZ R7, R7, R10 ;  /* 0x0000000a07077221 */ /* 0x004fc60000010000 */
[----:B------:R-:W1:Y:S04]  /*8220*/  SHFL.BFLY PT, R4, R5, 0x1, 0x1f ;  /* 0x0c201f0005047f89 */ /* 0x000e6800000e0000 */
[----:B------:R-:W2:Y:S01]  /*8230*/  SHFL.BFLY PT, R6, R7, 0x1, 0x1f ;  /* 0x0c201f0007067f89 */ /* 0x000ea200000e0000 */
[----:B-1----:R-:W-:Y:S01]  /*8240*/  FADD.FTZ R11, R5, R4 ;  /* 0x00000004050b7221 */ /* 0x002fe20000010000 */
[C---:B------:R-:W-:Y:S02]  /*8250*/  VIADD R4, R2.reuse, 0x1 ;  /* 0x0000000102047836 */ /* 0x040fe40000000000 */
[----:B------:R-:W-:Y:S02]  /*8260*/  @!P3 IMAD R2, R2, 0x40, R17 ;  /* 0x000000400202b824 */ /* 0x000fe400078e0211 */
[----:B--2---:R-:W-:Y:S01]  /*8270*/  FADD.FTZ R6, R7, R6 ;  /* 0x0000000607067221 */ /* 0x004fe20000010000 */
[----:B------:R-:W-:Y:S01]  /*8280*/  FSETP.NE.FTZ.AND P1, PT, R11, RZ, PT ;  /* 0x000000ff0b00720b */ /* 0x000fe20003f35000 */
[----:B------:R-:W-:Y:S01]  /*8290*/  IMAD.U32 R7, RZ, RZ, UR10 ;  /* 0x0000000aff077e24 */ /* 0x000fe2000f8e00ff */
[----:B------:R-:W-:-:S02]  /*82a0*/  ISETP.NE.AND P0, PT, R4, 0x2, PT ;  /* 0x000000020400780c */ /* 0x000fc40003f05270 */
[----:B------:R-:W-:Y:S02]  /*82b0*/  FSETP.NE.FTZ.AND P2, PT, R6, RZ, PT ;  /* 0x000000ff0600720b */ /* 0x000fe40003f55000 */
[----:B------:R-:W-:Y:S02]  /*82c0*/  SEL R5, RZ, 0x1, P0 ;  /* 0x00000001ff057807 */ /* 0x000fe40000000000 */
[----:B------:R-:W-:Y:S02]  /*82d0*/  @!P3 LEA R9, R2, UR42, 0x2 ;  /* 0x0000002a0209bc11 */ /* 0x000fe4000f8e10ff */
[----:B------:R-:W-:Y:S01]  /*82e0*/  LOP3.LUT R16, R16, R5, RZ, 0x3c, !PT ;  /* 0x0000000510107212 */ /* 0x000fe200078e3cff */
[----:B------:R-:W-:Y:S02]  /*82f0*/  IMAD.MOV.U32 R5, RZ, RZ, RZ ;  /* 0x000000ffff057224 */ /* 0x000fe400078e00ff */
[----:B------:R-:W1:Y:S01]  /*8300*/  @P1 MUFU.RCP R8, R11 ;  /* 0x0000000b00081308 */ /* 0x000e620000001000 */
[----:B------:R-:W-:-:S03]  /*8310*/  @P1 FMUL.FTZ R7, R7, 0.69314718246459960938 ;  /* 0x3f31721807071820 */ /* 0x000fc60000410000 */
[----:B------:R-:W-:-:S04]  /*8320*/  @P2 FMUL.FTZ R13, R13, 0.69314718246459960938 ;  /* 0x3f3172180d0d2820 */ /* 0x000fc80000410000 */
[----:B------:R-:W2:Y:S08]  /*8330*/  @P2 MUFU.RCP R5, R6 ;  /* 0x0000000600052308 */ /* 0x000eb00000001000 */
[----:B------:R-:W3:Y:S01]  /*8340*/  @P1 MUFU.LG2 R2, R11 ;  /* 0x0000000b00021308 */ /* 0x000ee20000000c00 */
[----:B-1----:R1:W-:Y:S01]  /*8350*/  @!P3 STS [R9+0x38400], R8 ;  /* 0x038400080900b388 */ /* 0x0023e20000000800 */
[-C--:B------:R-:W-:Y:S01]  /*8360*/  FMUL.FTZ R24, R24, R8.reuse ;  /* 0x0000000818187220 */ /* 0x080fe20000410000 */
[-C--:B------:R-:W-:Y:S01]  /*8370*/  FMUL.FTZ R25, R25, R8.reuse ;  /* 0x0000000819197220 */ /* 0x080fe20000410000 */
[-C--:B------:R-:W-:Y:S01]  /*8380*/  FMUL.FTZ R28, R28, R8.reuse ;  /* 0x000000081c1c7220 */ /* 0x080fe20000410000 */
[-C--:B------:R-:W-:Y:S01]  /*8390*/  FMUL.FTZ R29, R29, R8.reuse ;  /* 0x000000081d1d7220 */ /* 0x080fe20000410000 */
[-C--:B------:R-:W-:Y:S01]  /*83a0*/  FMUL.FTZ R32, R32, R8.reuse ;  /* 0x0000000820207220 */ /* 0x080fe20000410000 */
[-C--:B------:R-:W-:Y:S01]  /*83b0*/  FMUL.FTZ R33, R33, R8.reuse ;  /* 0x0000000821217220 */ /* 0x080fe20000410000 */
[----:B------:R-:W4:Y:S01]  /*83c0*/  @P2 MUFU.LG2 R6, R6 ;  /* 0x0000000600062308 */ /* 0x000f220000000c00 */
[----:B--2---:R1:W-:Y:S01]  /*83d0*/  @!P3 STS [R9+0x38420], R5 ;  /* 0x038420050900b388 */ /* 0x0043e20000000800 */
[-C--:B------:R-:W-:Y:S01]  /*83e0*/  FMUL.FTZ R36, R36, R8.reuse ;  /* 0x0000000824247220 */ /* 0x080fe20000410000 */
[-C--:B------:R-:W-:Y:S01]  /*83f0*/  FMUL.FTZ R37, R37, R8.reuse ;  /* 0x0000000825257220 */ /* 0x080fe20000410000 */
[-C--:B------:R-:W-:Y:S01]  /*8400*/  FMUL.FTZ R40, R40, R8.reuse ;  /* 0x0000000828287220 */ /* 0x080fe20000410000 */
[-C--:B------:R-:W-:Y:S01]  /*8410*/  FMUL.FTZ R41, R41, R8.reuse ;  /* 0x0000000829297220 */ /* 0x080fe20000410000 */
[-C--:B------:R-:W-:Y:S01]  /*8420*/  FMUL.FTZ R44, R44, R8.reuse ;  /* 0x000000082c2c7220 */ /* 0x080fe20000410000 */
[-C--:B------:R-:W-:Y:S01]  /*8430*/  FMUL.FTZ R45, R45, R8.reuse ;  /* 0x000000082d2d7220 */ /* 0x080fe20000410000 */
[-C--:B------:R-:W-:Y:S01]  /*8440*/  FMUL.FTZ R48, R48, R8.reuse ;  /* 0x0000000830307220 */ /* 0x080fe20000410000 */
[----:B---3--:R-:W-:Y:S01]  /*8450*/  @P1 FMUL.FTZ R2, R2, 0.69314718246459960938 ;  /* 0x3f31721802021820 */ /* 0x008fe20000410000 */
[-C--:B------:R-:W-:Y:S01]  /*8460*/  FMUL.FTZ R49, R49, R8.reuse ;  /* 0x0000000831317220 */ /* 0x080fe20000410000 */
[-C--:B------:R-:W-:Y:S01]  /*8470*/  FMUL.FTZ R52, R52, R8.reuse ;  /* 0x0000000834347220 */ /* 0x080fe20000410000 */
[----:B------:R-:W-:Y:S01]  /*8480*/  FMUL.FTZ R53, R53, R8 ;  /* 0x0000000835357220 */ /* 0x000fe20000410000 */
[----:B------:R-:W-:Y:S01]  /*8490*/  @P1 FFMA.FTZ R157, R7, R0, R2 ;  /* 0x00000000079d1223 */ /* 0x000fe20000010002 */
[-C--:B------:R-:W-:Y:S01]  /*84a0*/  FMUL.FTZ R56, R56, R8.reuse ;  /* 0x0000000838387220 */ /* 0x080fe20000410000 */
[-C--:B------:R-:W-:Y:S01]  /*84b0*/  FMUL.FTZ R57, R57, R8.reuse ;  /* 0x0000000839397220 */ /* 0x080fe20000410000 */
[-C--:B------:R-:W-:Y:S01]  /*84c0*/  FMUL.FTZ R60, R60, R8.reuse ;  /* 0x000000083c3c7220 */ /* 0x080fe20000410000 */
[----:B----4-:R-:W-:Y:S01]  /*84d0*/  @P2 FMUL.FTZ R6, R6, 0.69314718246459960938 ;  /* 0x3f31721806062820 */ /* 0x010fe20000410000 */
        /* <DEDUP_REMOVED lines=110> */
[----:B------:R-:W-:Y:S01]  /*8bc0*/  SEL R2, R4, RZ, P0 ;  /* 0x000000ff04027207 */ /* 0x000fe20000000000 */
[----:B-1----:R-:W-:Y:S06]  /*8bd0*/  BAR.ARV 0xe, 0x100 ;  /* 0x0384000000007b1d */ /* 0x002fec0000002000 */
.L_x_2805:
        /* <DEDUP_REMOVED lines=27> */
[--C-:B------:R-:W-:Y:S01]  /*8d90*/  IMAD.X R5, RZ, RZ, R115.reuse, P2 ;  /* 0x000000ffff057224 */ /* 0x100fe200010e0673 */
[C---:B------:R-:W-:Y:S01]  /*8da0*/  LOP3.LUT R3, R114.reuse, 0x380, RZ, 0xc0, !PT ;  /* 0x0000038072037812 */ /* 0x040fe200078ec0ff */
[----:B------:R-:W-:Y:S01]  /*8db0*/  IMAD.X R7, RZ, RZ, R115, P3 ;  /* 0x000000ffff077224 */ /* 0x000fe200018e0673 */
[----:B------:R-:W-:-:S02]  /*8dc0*/  IADD3 R177, P5, R114, 0x2000, RZ ;  /* 0x0000200072b17810 */ /* 0x000fc40007fbe0ff */
[C---:B------:R-:W-:Y:S02]  /*8dd0*/  IADD3 R179, P6, R114.reuse, 0x2020, RZ ;  /* 0x0000202072b37810 */ /* 0x040fe40007fde0ff */
[C---:B------:R-:W-:Y:S01]  /*8de0*/  IADD3 R181, P2, R114.reuse, 0x2060, RZ ;  /* 0x0000206072b57810 */ /* 0x040fe20007f5e0ff */
[--C-:B------:R-:W-:Y:S01]  /*8df0*/  IMAD.X R11, RZ, RZ, R115.reuse, P5 ;  /* 0x000000ffff0b7224 */ /* 0x100fe200028e0673 */
[C---:B------:R-:W-:Y:S01]  /*8e00*/  IADD3 R183, P3, R114.reuse, 0x4000, RZ ;  /* 0x0000400072b77810 */ /* 0x040fe20007f7e0ff */
[--C-:B------:R-:W-:Y:S01]  /*8e10*/  IMAD.X R13, RZ, RZ, R115.reuse, P6 ;  /* 0x000000ffff0d7224 */ /* 0x100fe200030e0673 */
[----:B------:R-:W-:Y:S01]  /*8e20*/  IADD3.X R9, RZ, R115, RZ, P4, !PT ;  /* 0x00000073ff097210 */ /* 0x000fe200027fe4ff */
[--C-:B------:R-:W-:Y:S01]  /*8e30*/  IMAD.X R21, RZ, RZ, R115.reuse, P2 ;  /* 0x000000ffff157224 */ /* 0x100fe200010e0673 */
[C---:B------:R-:W-:Y:S01]  /*8e40*/  IADD3 R14, P1, R114.reuse, 0x2040, RZ ;  /* 0x00002040720e7810 */ /* 0x040fe20007f3e0ff */
[----:B------:R-:W-:Y:S01]  /*8e50*/  IMAD.X R83, RZ, RZ, R115, P3 ;  /* 0x000000ffff537224 */ /* 0x000fe200018e0673 */
[----:B------:R-:W-:-:S02]  /*8e60*/  IADD3 R189, P4, R114, 0x4020, RZ ;  /* 0x0000402072bd7810 */ /* 0x000fc40007f9e0ff */
[----:B------:R-:W-:Y:S02]  /*8e70*/  SHF.R.U64 R3, R3, 0x3, RZ ;  /* 0x0000000303037819 */ /* 0x000fe400000012ff */
[-C--:B------:R-:W-:Y:S02]  /*8e80*/  IADD3.X R15, RZ, R115.reuse, RZ, P1, !PT ;  /* 0x00000073ff0f7210 */ /* 0x080fe40000ffe4ff */
[----:B------:R-:W-:Y:S02]  /*8e90*/  IADD3.X R87, RZ, R115, RZ, P4, !PT ;  /* 0x00000073ff577210 */ /* 0x000fe400027fe4ff */
[C---:B------:R-:W-:Y:S02]  /*8ea0*/  IADD3 R90, P5, R114.reuse, 0x4040, RZ ;  /* 0x00004040725a7810 */ /* 0x040fe40007fbe0ff */
[C---:B------:R-:W-:Y:S02]  /*8eb0*/  IADD3 R191, P6, R114.reuse, 0x4060, RZ ;  /* 0x0000406072bf7810 */ /* 0x040fe40007fde0ff */
[C---:B------:R-:W-:Y:S01]  /*8ec0*/  IADD3 R193, P1, R114.reuse, 0x6000, RZ ;  /* 0x0000600072c17810 */ /* 0x040fe20007f3e0ff */
[--C-:B------:R-:W-:Y:S01]  /*8ed0*/  IMAD.X R91, RZ, RZ, R115.reuse, P5 ;  /* 0x000000ffff5b7224 */ /* 0x100fe200028e0673 */
[C---:B------:R-:W-:Y:S01]  /*8ee0*/  IADD3 R195, P2, R114.reuse, 0x6020, RZ ;  /* 0x0000602072c37810 */ /* 0x040fe20007f5e0ff */
[----:B------:R-:W-:Y:S01]  /*8ef0*/  IMAD.X R95, RZ, RZ, R115, P6 ;  /* 0x000000ffff5f7224 */ /* 0x000fe200030e0673 */
[----:B------:R-:W-:-:S02]  /*8f00*/  IADD3 R106, P3, R114, 0x6040, RZ ;  /* 0x00006040726a7810 */ /* 0x000fc40007f7e0ff */
[----:B------:R-:W-:Y:S01]  /*8f10*/  IADD3 R197, P4, R114, 0x6060, RZ ;  /* 0x0000606072c57810 */ /* 0x000fe20007f9e0ff */
[--C-:B------:R-:W-:Y:S01]  /*8f20*/  IMAD.X R103, RZ, RZ, R115.reuse, P2 ;  /* 0x000000ffff677224 */ /* 0x100fe200010e0673 */
[----:B------:R-:W-:Y:S01]  /*8f30*/  LOP3.LUT R114, R3, R114, RZ, 0x3c, !PT ;  /* 0x0000007203727212 */ /* 0x000fe200078e3cff */
[----:B------:R-:W-:Y:S01]  /*8f40*/  IMAD.X R107, RZ, RZ, R115, P3 ;  /* 0x000000ffff6b7224 */ /* 0x000fe200018e0673 */
[----:B------:R-:W-:Y:S02]  /*8f50*/  LOP3.LUT R3, R6, 0x380, RZ, 0xc0, !PT ;  /* 0x0000038006037812 */ /* 0x000fe400078ec0ff */
[----:B------:R-:W-:Y:S02]  /*8f60*/  LOP3.LUT R0, R173, 0x380, RZ, 0xc0, !PT ;  /* 0x00000380ad007812 */ /* 0x000fe400078ec0ff */
[----:B------:R-:W-:Y:S02]  /*8f70*/  SHF.R.U64 R3, R3, 0x3, RZ ;  /* 0x0000000303037819 */ /* 0x000fe400000012ff */
[----:B------:R-:W-:-:S02]  /*8f80*/  SHF.R.U64 R0, R0, 0x3, RZ ;  /* 0x0000000300007819 */ /* 0x000fc400000012ff */
[----:B------:R-:W-:Y:S02]  /*8f90*/  LOP3.LUT R6, R3, R6, RZ, 0x3c, !PT ;  /* 0x0000000603067212 */ /* 0x000fe400078e3cff */
[----:B------:R-:W-:Y:S02]  /*8fa0*/  LOP3.LUT R3, R14, 0x380, RZ, 0xc0, !PT ;  /* 0x000003800e037812 */ /* 0x000fe400078ec0ff */
[----:B------:R-:W-:Y:S02]  /*8fb0*/  LOP3.LUT R4, R0, R173, RZ, 0x3c, !PT ;  /* 0x000000ad00047212 */ /* 0x000fe400078e3cff */
[----:B------:R-:W-:Y:S02]  /*8fc0*/  LOP3.LUT R0, R179, 0x380, RZ, 0xc0, !PT ;  /* 0x00000380b3007812 */ /* 0x000fe400078ec0ff */
[----:B------:R-:W-:Y:S02]  /*8fd0*/  SHF.R.U64 R3, R3, 0x3, RZ ;  /* 0x0000000303037819 */ /* 0x000fe400000012ff */
[----:B------:R-:W-:-:S02]  /*8fe0*/  SHF.R.U64 R0, R0, 0x3, RZ ;  /* 0x0000000300007819 */ /* 0x000fc400000012ff */
[----:B------:R-:W-:Y:S02]  /*8ff0*/  LOP3.LUT R14, R3, R14, RZ, 0x3c, !PT ;  /* 0x0000000e030e7212 */ /* 0x000fe400078e3cff */
[----:B------:R-:W-:Y:S02]  /*9000*/  LOP3.LUT R3, R90, 0x380, RZ, 0xc0, !PT ;  /* 0x000003805a037812 */ /* 0x000fe400078ec0ff */
[----:B------:R-:W-:Y:S02]  /*9010*/  LOP3.LUT R12, R0, R179, RZ, 0x3c, !PT ;  /* 0x000000b3000c7212 */ /* 0x000fe400078e3cff */
[----:B------:R-:W-:Y:S02]  /*9020*/  LOP3.LUT R8, R175, 0x380, RZ, 0xc0, !PT ;  /* 0x00000380af087812 */ /* 0x000fe400078ec0ff */
[----:B------:R-:W-:Y:S02]  /*9030*/  LOP3.LUT R0, R189, 0x380, RZ, 0xc0, !PT ;  /* 0x00000380bd007812 */ /* 0x000fe400078ec0ff */
[----:B------:R-:W-:-:S02]  /*9040*/  LOP3.LUT R10, R177, 0x380, RZ, 0xc0, !PT ;  /* 0x00000380b10a7812 */ /* 0x000fc400078ec0ff */
[----:B------:R-:W-:Y:S02]  /*9050*/  SHF.R.U64 R3, R3, 0x3, RZ ;  /* 0x0000000303037819 */ /* 0x000fe400000012ff */
[----:B------:R-:W-:Y:S02]  /*9060*/  LOP3.LUT R27, R197, 0x380, RZ, 0xc0, !PT ;  /* 0x00000380c51b7812 */ /* 0x000fe400078ec0ff */
[----:B------:R-:W-:Y:S02]  /*9070*/  LOP3.LUT R82, R183, 0x380, RZ, 0xc0, !PT ;  /* 0x00000380b7527812 */ /* 0x000fe400078ec0ff */
[----:B------:R-:W-:Y:S02]  /*9080*/  SHF.R.U64 R8, R8, 0x3, RZ ;  /* 0x0000000308087819 */ /* 0x000fe400000012ff */
[----:B------:R-:W-:Y:S02]  /*9090*/  LOP3.LUT R20, R181, 0x380, RZ, 0xc0, !PT ;  /* 0x00000380b5147812 */ /* 0x000fe400078ec0ff */
[----:B------:R-:W-:-:S02]  /*90a0*/  SHF.R.U64 R0, R0, 0x3, RZ ;  /* 0x0000000300007819 */ /* 0x000fc400000012ff */
[----:B------:R-:W-:Y:S02]  /*90b0*/  SHF.R.U64 R10, R10, 0x3, RZ ;  /* 0x000000030a0a7819 */ /* 0x000fe400000012ff */
[----:B------:R-:W-:Y:S02]  /*90c0*/  LOP3.LUT R98, R193, 0x380, RZ, 0xc0, !PT ;  /* 0x00000380c1627812 */ /* 0x000fe400078ec0ff */
[----:B------:R-:W-:Y:S02]  /*90d0*/  LOP3.LUT R90, R3, R90, RZ, 0x3c, !PT ;  /* 0x0000005a035a7212 */ /* 0x000fe400078e3cff */
[----:B------:R-:W-:Y:S02]  /*90e0*/  SHF.R.U64 R28, R27, 0x3, RZ ;  /* 0x000000031b1c7819 */ /* 0x000fe400000012ff */
[----:B------:R-:W-:Y:S02]  /*90f0*/  LOP3.LUT R3, R106, 0x380, RZ, 0xc0, !PT ;  /* 0x000003806a037812 */ /* 0x000fe400078ec0ff */
[----:B------:R-:W-:-:S02]  /*9100*/  SHF.R.U64 R82, R82, 0x3, RZ ;  /* 0x0000000352527819 */ /* 0x000fc400000012ff */
[----:B------:R-:W-:Y:S02]  /*9110*/  LOP3.LUT R8, R8, R175, RZ, 0x3c, !PT ;  /* 0x000000af08087212 */ /* 0x000fe400078e3cff */
[----:B------:R-:W-:Y:S02]  /*9120*/  SHF.R.U64 R20, R20, 0x3, RZ ;  /* 0x0000000314147819 */ /* 0x000fe400000012ff */
[----:B------:R-:W-:Y:S02]  /*9130*/  LOP3.LUT R94, R191, 0x380, RZ, 0xc0, !PT ;  /* 0x00000380bf5e7812 */ /* 0x000fe400078ec0ff */
[----:B------:R-:W-:Y:S02]  /*9140*/  LOP3.LUT R86, R0, R189, RZ, 0x3c, !PT ;  /* 0x000000bd00567212 */ /* 0x000fe400078e3cff */
[----:B------:R-:W-:Y:S02]  /*9150*/  LOP3.LUT R10, R10, R177, RZ, 0x3c, !PT ;  /* 0x000000b10a0a7212 */ /* 0x000fe400078e3cff */
[----:B------:R-:W-:-:S02]  /*9160*/  SHF.R.U64 R98, R98, 0x3, RZ ;  /* 0x0000000362627819 */ /* 0x000fc400000012ff */
[----:B------:R-:W-:Y:S02]  /*9170*/  MOV R114, R114 ;  /* 0x0000007200727202 */ /* 0x000fe40000000f00 */
[----:B------:R-:W-:Y:S02]  /*9180*/  LOP3.LUT R0, R195, 0x380, RZ, 0xc0, !PT ;  /* 0x00000380c3007812 */ /* 0x000fe400078ec0ff */
[----:B------:R-:W-:Y:S02]  /*9190*/  F2FP.F16.F32.PACK_AB R27, R31, R30 ;  /* 0x0000001e1f1b723e */ /* 0x000fe400000000ff */
[----:B------:R-:W-:Y:S02]  /*91a0*/  LOP3.LUT R110, R28, R197, RZ, 0x3c, !PT ;  /* 0x000000c51c6e7212 */ /* 0x000fe400078e3cff */
[----:B------:R-:W-:Y:S01]  /*91b0*/  SHF.R.U64 R3, R3, 0x3, RZ ;  /* 0x0000000303037819 */ /* 0x000fe200000012ff */
[----:B------:R1:W-:Y:S01]  /*91c0*/  STSM.16.M88.4 [R114], R24 ;  /* 0x0000001872007844 */ /* 0x0003e20000000200 */
[----:B------:R-:W-:-:S02]  /*91d0*/  MOV R28, R4 ;  /* 0x00000004001c7202 */ /* 0x000fc40000000f00 */
[----:B------:R-:W-:Y:S02]  /*91e0*/  LOP3.LUT R82, R82, R183, RZ, 0x3c, !PT ;  /* 0x000000b752527212 */ /* 0x000fe400078e3cff */
[----:B------:R-:W-:Y:S01]  /*91f0*/  MOV R6, R6 ;  /* 0x0000000600067202 */ /* 0x000fe20000000f00 */
[----:B------:R2:W-:Y:S01]  /*9200*/  STSM.16.M88.4 [R28], R32 ;  /* 0x000000201c007844 */ /* 0x0005e20000000200 */
[----:B------:R-:W-:Y:S02]  /*9210*/  LOP3.LUT R20, R20, R181, RZ, 0x3c, !PT ;  /* 0x000000b514147212 */ /* 0x000fe400078e3cff */
[----:B------:R-:W-:Y:S01]  /*9220*/  SHF.R.U64 R94, R94, 0x3, RZ ;  /* 0x000000035e5e7819 */ /* 0x000fe200000012ff */
[----:B------:R2:W-:Y:S01]  /*9230*/  STSM.16.M88.4 [R6], R40 ;  /* 0x0000002806007844 */ /* 0x0005e20000000200 */
[----:B------:R-:W-:Y:S02]  /*9240*/  MOV R8, R8 ;  /* 0x0000000800087202 */ /* 0x000fe40000000f00 */
[----:B------:R-:W-:-:S02]  /*9250*/  F2FP.F16.F32.PACK_AB R51, R55, R54 ;  /* 0x000000363733723e */ /* 0x000fc400000000ff */
[----:B------:R-:W-:Y:S02]  /*9260*/  F2FP.F16.F32.PACK_AB R57, R59, R58 ;  /* 0x0000003a3b39723e */ /* 0x000fe400000000ff */
[----:B------:R-:W-:Y:S01]  /*9270*/  F2FP.F16.F32.PACK_AB R64, R65, R64 ;  /* 0x000000404140723e */ /* 0x000fe200000000ff */
[----:B------:R2:W-:Y:S01]  /*9280*/  STSM.16.M88.4 [R8], R48 ;  /* 0x0000003008007844 */ /* 0x0005e20000000200 */
[----:B------:R-:W-:Y:S02]  /*9290*/  IADD3.X R99, RZ, R115, RZ, P1, !PT ;  /* 0x00000073ff637210 */ /* 0x000fe40000ffe4ff */
[----:B------:R-:W-:Y:S02]  /*92a0*/  LOP3.LUT R98, R98, R193, RZ, 0x3c, !PT ;  /* 0x000000c162627212 */ /* 0x000fe400078e3cff */
[----:B------:R-:W-:Y:S02]  /*92b0*/  SHF.R.U64 R0, R0, 0x3, RZ ;  /* 0x0000000300007819 */ /* 0x000fe400000012ff */
[----:B------:R-:W-:-:S02]  /*92c0*/  MOV R10, R10 ;  /* 0x0000000a000a7202 */ /* 0x000fc40000000f00 */
[----:B------:R-:W-:Y:S02]  /*92d0*/  F2FP.F16.F32.PACK_AB R58, R61, R60 ;  /* 0x0000003c3d3a723e */ /* 0x000fe400000000ff */
[----:B------:R-:W-:Y:S02]  /*92e0*/  F2FP.F16.F32.PACK_AB R59, R63, R62 ;  /* 0x0000003e3f3b723e */ /* 0x000fe400000000ff */
[----:B------:R-:W-:Y:S02]  /*92f0*/  F2FP.F16.F32.PACK_AB R65, R67, R66 ;  /* 0x000000424341723e */ /* 0x000fe400000000ff */
[----:B------:R-:W-:Y:S01]  /*9300*/  F2FP.F16.F32.PACK_AB R72, R73, R72 ;  /* 0x000000484948723e */ /* 0x000fe200000000ff */
[----:B------:R2:W-:Y:S01]  /*9310*/  STSM.16.M88.4 [R10], R56 ;  /* 0x000000380a007844 */ /* 0x0005e20000000200 */
        /* <DEDUP_REMOVED lines=11> */
[----:B------:R-:W-:Y:S01]  /*93d0*/  LOP3.LUT R94, R94, R191, RZ, 0x3c, !PT ;  /* 0x000000bf5e5e7212 */ /* 0x000fe200078e3cff */
[----:B------:R2:W-:Y:S01]  /*93e0*/  STSM.16.M88.4 [R14], R72 ;  /* 0x000000480e007844 */ /* 0x0005e20000000200 */
[----:B------:R-:W-:Y:S02]  /*93f0*/  MOV R20, R20 ;  /* 0x0000001400147202 */ /* 0x000fe40000000f00 */
[----:B------:R-:W-:Y:S02]  /*9400*/  MOV R4, R90 ;  /* 0x0000005a00047202 */ /* 0x000fe40000000f00 */
[----:B------:R-:W-:-:S02]  /*9410*/  F2FP.F16.F32.PACK_AB R81, R153, R152 ;  /* 0x000000989951723e */ /* 0x000fc400000000ff */
[----:B------:R-:W-:Y:S02]  /*9420*/  F2FP.F16.F32.PACK_AB R82, R85, R84 ;  /* 0x000000545552723e */ /* 0x000fe400000000ff */
[----:B------:R-:W-:Y:S02]  /*9430*/  F2FP.F16.F32.PACK_AB R83, R155, R154 ;  /* 0x0000009a9b53723e */ /* 0x000fe400000000ff */
[----:B------:R-:W-:Y:S02]  /*9440*/  F2FP.F16.F32.PACK_AB R88, R89, R88 ;  /* 0x000000585958723e */ /* 0x000fe400000000ff */
[----:B------:R-:W-:Y:S01]  /*9450*/  LOP3.LUT R102, R0, R195, RZ, 0x3c, !PT ;  /* 0x000000c300667212 */ /* 0x000fe200078e3cff */
[----:B------:R2:W-:Y:S01]  /*9460*/  STSM.16.M88.4 [R20], R80 ;  /* 0x0000005014007844 */ /* 0x0005e20000000200 */
[----:B------:R-:W-:Y:S02]  /*9470*/  MOV R3, R98 ;  /* 0x0000006200037202 */ /* 0x000fe40000000f00 */
[----:B------:R-:W-:-:S02]  /*9480*/  F2FP.F16.F32.PACK_AB R89, R159, R158 ;  /* 0x0000009e9f59723e */ /* 0x000fc400000000ff */
        /* <DEDUP_REMOVED lines=9> */
[----:B------:R-:W-:Y:S02]  /*9520*/  F2FP.F16.F32.PACK_AB R104, R105, R104 ;  /* 0x000000686968723e */ /* 0x000fe400000000ff */
[----:B------:R-:W-:Y:S01]  /*9530*/  IADD3.X R111, RZ, R115, RZ, P4, !PT ;  /* 0x00000073ff6f7210 */ /* 0x000fe200027fe4ff */
[----:B------:R2:W-:Y:S01]  /*9540*/  STSM.16.M88.4 [R86], R96 ;  /* 0x0000006056007844 */ /* 0x0005e20000000200 */
[----:B------:R-:W-:Y:S02]  /*9550*/  F2FP.F16.F32.PACK_AB R105, R167, R166 ;  /* 0x000000a6a769723e */ /* 0x000fe400000000ff */
        /* <DEDUP_REMOVED lines=39> */
[----:B------:R-:W1:Y:S01]  /*97d0*/  LDC R7, c[0x0][0xea8] ;  /* 0x0003aa00ff077b82 */ /* 0x000e620000000800 */
[----:B------:R-:W-:Y:S01]  /*97e0*/  UIADD3 UR6, -UR36, URZ, URZ ;  /* 0x0000003f24067290 */ /* 0x000fe2000fffe13f */
[----:B--2---:R-:W-:Y:S01]  /*97f0*/  IMAD R0, RZ, RZ, -UR40 ;  /* 0x80000028ff007e24 */ /* 0x004fe2000f8e02ff */
[----:B------:R-:W-:Y:S01]  /*9800*/  ULDC UR4, c[0x0][0xeb4] ;  /* 0x0003ad0000047ab9 */ /* 0x000fe20000000800 */
[----:B------:R-:W-:Y:S01]  /*9810*/  ULDC.64 UR8, c[0x0][0xc70] ;  /* 0x00031c0000087ab9 */ /* 0x000fe20000000a00 */
[----:B------:R-:W-:Y:S01]  /*9820*/  UIMAD UR6, UR4, UR6, UR40 ;  /* 0x00000006040672a4 */ /* 0x000fe2000f8e0228 */
[----:B------:R-:W-:Y:S02]  /*9830*/  IMAD.MOV R3, RZ, RZ, -R19 ;  /* 0x000000ffff037224 */ /* 0x000fe400078e0a13 */
[----:B------:R-:W2:Y:S01]  /*9840*/  LDC.64 R8, c[0x0][0xc78] ;  /* 0x00031e00ff087b82 */ /* 0x000ea20000000a00 */
[----:B------:R-:W-:Y:S02]  /*9850*/  USHF.R.S32.HI UR4, URZ, 0x1f, UR6 ;  /* 0x0000001f3f047899 */ /* 0x000fe40008011406 */
[----:B------:R-:W-:-:S02]  /*9860*/  ISETP.NE.AND P0, PT, R18, R3, PT ;  /* 0x000000031200720c */ /* 0x000fc40003f05270 */
[----:B------:R-:W-:Y:S02]  /*9870*/  UIMAD UR7, UR4, UR8, URZ ;  /* 0x00000008040772a4 */ /* 0x000fe4000f8e023f */
[----:B------:R-:W-:Y:S02]  /*9880*/  UIMAD.WIDE.U32 UR4, UR6, UR8, URZ ;  /* 0x00000008060472a5 */ /* 0x000fe4000f8e003f */
[----:B------:R-:W-:Y:S02]  /*9890*/  UIMAD UR6, UR6, UR9, UR7 ;  /* 0x00000009060672a4 */ /* 0x000fe4000f8e0207 */
[----:B------:R-:W-:Y:S02]  /*98a0*/  USHF.R.S32.HI UR7, URZ, 0x1f, UR36 ;  /* 0x0000001f3f077899 */ /* 0x000fe40008011424 */
[----:B------:R-:W-:Y:S01]  /*98b0*/  UIADD3 UR6, UR5, UR6, URZ ;  /* 0x0000000605067290 */ /* 0x000fe2000fffe03f */
[----:B------:R-:W-:Y:S01]  /*98c0*/  MOV R4, UR4 ;  /* 0x0000000400047c02 */ /* 0x000fe20008000f00 */
[----:B------:R-:W-:Y:S01]  /*98d0*/  IMAD.U32 R5, RZ, RZ, UR5 ;  /* 0x00000005ff057e24 */ /* 0x000fe2000f8e00ff */
[----:B------:R-:W-:Y:S01]  /*98e0*/  ULDC UR4, c[0x0][0xb88] ;  /* 0x0002e20000047ab9 */ /* 0x000fe20000000800 */
[----:B-1----:R-:W-:-:S02]  /*98f0*/  IMAD R0, R7, R0, UR39 ;  /* 0x0000002707007e24 */ /* 0x002fc4000f8e0200 */
[----:B------:R-:W-:-:S03]  /*9900*/  IMAD.U32 R5, RZ, RZ, UR6 ;  /* 0x00000006ff057e24 */ /* 0x000fc6000f8e00ff */
[----:B------:R-:W-:Y:S01]  /*9910*/  LEA R7, R0, R17, 0x6 ;  /* 0x0000001100077211 */ /* 0x000fe200078e30ff */
[C---:B--2---:R-:W-:Y:S02]  /*9920*/  IMAD R6, R8.reuse, UR7, RZ ;  /* 0x0000000708067c24 */ /* 0x044fe4000f8e02ff */
[----:B------:R-:W-:Y:S01]  /*9930*/  IMAD.WIDE.U32 R4, R8, UR36, R4 ;  /* 0x0000002408047c25 */ /* 0x000fe2000f8e0004 */
[----:B------:R-:W-:Y:S02]  /*9940*/  SHF.R.S32.HI R3, RZ, 0x1f, R7 ;  /* 0x0000001fff037819 */ /* 0x000fe40000011407 */
[C---:B------:R-:W-:Y:S01]  /*9950*/  ISETP.GE.OR P1, PT, R7.reuse, UR4, P0 ;  /* 0x0000000407007c0c */ /* 0x040fe20008726670 */
[C---:B------:R-:W-:Y:S01]  /*9960*/  VIADD R8, R7.reuse, 0x8 ;  /* 0x0000000807087836 */ /* 0x040fe20000000000 */
[----:B------:R-:W-:Y:S01]  /*9970*/  IADD3 R0, P2, R7, R4, RZ ;  /* 0x0000000407007210 */ /* 0x000fe20007f5e0ff */
[----:B------:R-:W-:-:S03]  /*9980*/  IMAD R6, R9, UR36, R6 ;  /* 0x0000002409067c24 */ /* 0x000fc6000f8e0206 */
[----:B------:R-:W-:Y:S01]  /*9990*/  ISETP.GE.OR P0, PT, R8, UR4, P0 ;  /* 0x0000000408007c0c */ /* 0x000fe20008706670 */
[----:B------:R-:W-:Y:S01]  /*99a0*/  ULDC.64 UR4, c[0x0][0xc40] ;  /* 0x0003100000047ab9 */ /* 0x000fe20000000a00 */
[----:B------:R-:W-:Y:S02]  /*99b0*/  IADD3.X R3, R3, R5, R6, P2, !PT ;  /* 0x0000000503037210 */ /* 0x000fe400017fe406 */
[----:B------:R-:W-:-:S04]  /*99c0*/  LEA R4, P2, R0, UR4, 0x2 ;  /* 0x0000000400047c11 */ /* 0x000fc8000f8410ff */
[----:B------:R-:W-:-:S05]  /*99d0*/  LEA.HI.X R5, R0, UR5, R3, 0x2, P2 ;  /* 0x0000000500057c11 */ /* 0x000fca00090f1403 */
[----:B------:R1:W-:Y:S04]  /*99e0*/  @!P1 STG.E desc[UR54][R4.64], R157 ;  /* 0x0000009d04009986 */ /* 0x0003e8000c101936 */
[----:B------:R1:W-:Y:S02]  /*99f0*/  @!P0 STG.E desc[UR54][R4.64+0x20], R156 ;  /* 0x0000209c04008986 */ /* 0x0003e4000c101936 */
.L_x_2827:
        /* <DEDUP_REMOVED lines=62> */
.L_x_2829:
[----:B------:R-:W-:Y:S05]  /*9de0*/  BSYNC B0 ;  /* 0x0000000000007941 */ /* 0x000fea0003800000 */
.L_x_2828:
[----:B------:R-:W2:Y:S02]  /*9df0*/  LDC R0, c[0x0][0xea4] ;  /* 0x0003a900ff007b82 */ /* 0x000ea40000000800 */
[----:B--2---:R-:W-:-:S13]  /*9e00*/  ISETP.LE.AND P0, PT, R0, UR41, PT ;  /* 0x0000002900007c0c */ /* 0x004fda000bf03270 */
[----:B------:R-:W-:Y:S05]  /*9e10*/  @!P0 BRA `(.L_x_2830) ;  /* 0xffffff70001c8947 */ /* 0x000fea000383ffff */
[----:B------:R-:W-:Y:S05]  /*9e20*/  EXIT ;  /* 0x000000000000794d */ /* 0x000fea0003800000 */
.L_x_2800:
[----:B------:R-:W-:-:S08]  /*9e30*/  NOP ;  /* 0x0000000000007918 */ /* 0x000fd00000000000 */
[----:B------:R-:W1:-:S00]  /*9e40*/  USETMAXREG.DEALLOC.CTAPOOL 0x18 ;  /* 0x00000018000079c8 */ /* 0x000e4000080e0500 */
[----:B-1----:R-:W-:-:S06]  /*9e50*/  LOP3.LUT R0, R0, 0x3, RZ, 0xc0, !PT ;  /* 0x0000000300007812 */ /* 0x002fcc00078ec0ff */
[----:B------:R-:W1:Y:S02]  /*9e60*/  SHFL.IDX PT, R0, R0, RZ, 0x1f ;  /* 0x00001fff00007589 */ /* 0x000e6400000e0000 */
[----:B-1----:R-:W-:-:S13]  /*9e70*/  ISETP.NE.AND P0, PT, R0, RZ, PT ;  /* 0x000000ff0000720c */ /* 0x002fda0003f05270 */
[----:B------:R-:W-:Y:S05]  /*9e80*/  @P0 EXIT ;  /* 0x000000000000094d */ /* 0x000fea0003800000 */
[----:B------:R-:W1:Y:S01]  /*9e90*/  S2UR UR4, SR_CTAID.X ;  /* 0x00000000000479c3 */ /* 0x000e620000002500 */
[----:B------:R-:W-:Y:S01]  /*9ea0*/  IMAD.MOV.U32 R16, RZ, RZ, RZ ;  /* 0x000000ffff107224 */ /* 0x000fe200078e00ff */
[----:B------:R-:W-:Y:S01]  /*9eb0*/  MOV R2, 0x1 ;  /* 0x0000000100027802 */ /* 0x000fe20000000f00 */
[----:B------:R-:W-:-:S05]  /*9ec0*/  IMAD.MOV.U32 R17, RZ, RZ, 0x1 ;  /* 0x00000001ff117424 */ /* 0x000fca00078e00ff */
[----:B------:R-:W1:Y:S02]  /*9ed0*/  LDC R0, c[0x0][0xea4] ;  /* 0x0003a900ff007b82 */ /* 0x000e640000000800 */
[----:B-1----:R-:W-:-:S13]  /*9ee0*/  ISETP.LE.AND P0, PT, R0, UR4, PT ;  /* 0x0000000400007c0c */ /* 0x002fda000bf03270 */
[----:B------:R-:W-:Y:S05]  /*9ef0*/  @P0 BRA `(.L_x_2831) ;  /* 0x0000003000600947 */ /* 0x000fea0003800000 */
[----:B------:R-:W-:Y:S01]  /*9f00*/  IMAD.U32 R0, RZ, RZ, UR4 ;  /* 0x00000004ff007e24 */ /* 0x000fe2000f8e00ff */
[----:B------:R-:W-:Y:S01]  /*9f10*/  ULDC UR4, c[0x0][0xc] ;  /* 0x0000030000047ab9 */ /* 0x000fe20000000800 */
[----:B------:R-:W-:Y:S01]  /*9f20*/  MOV R16, RZ ;  /* 0x000000ff00107202 */ /* 0x000fe20000000f00 */
[----:B------:R-:W-:Y:S01]  /*9f30*/  IMAD.MOV.U32 R17, RZ, RZ, 0x1 ;  /* 0x00000001ff117424 */ /* 0x000fe200078e00ff */
[----:B------:R-:W-:Y:S01]  /*9f40*/  ULDC.64 UR46, c[0x0][0x198] ;  /* 0x00006600002e7ab9 */ /* 0x000fe20000000a00 */
[----:B------:R1:W-:Y:S04]  /*9f50*/  STL [R1+0xc], R0 ;  /* 0x00000c0001007387 */ /* 0x0003e80000100800 */
[----:B------:R2:W-:Y:S01]  /*9f60*/  STL [R1+0x18], RZ ;  /* 0x000018ff01007387 */ /* 0x0005e20000100800 */
[----:B-1----:R-:W-:-:S05]  /*9f70*/  IMAD.U32 R0, RZ, RZ, UR4 ;  /* 0x00000004ff007e24 */ /* 0x002fca000f8e00ff */
[----:B------:R2:W-:Y:S02]  /*9f80*/  STL [R1+0x1c], R0 ;  /* 0x00001c0001007387 */ /* 0x0005e40000100800 */
.L_x_2875:
[----:B------:R-:W3:Y:S01]  /*9f90*/  LDL R4, [R1+0xc] ;  /* 0x00000c0001047983 */ /* 0x000ee20000100800 */
[----:B-12---:R-:W1:Y:S01]  /*9fa0*/  LDC R0, c[0x0][0xea8] ;  /* 0x0003aa00ff007b82 */ /* 0x006e620000000800 */
[----:B------:R-:W-:Y:S05]  /*9fb0*/  YIELD ;  /* 0x0000000000007946 */ /* 0x000fea0003800000 */
[----:B------:R-:W-:Y:S02]  /*9fc0*/  ULDC.64 UR4, c[0x0][0x3f8] ;  /* 0x0000fe0000047ab9 */ /* 0x000fe40000000a00 */
[----:B------:R-:W2:Y:S01]  /*9fd0*/  LDC R19, c[0x0][0xeb4] ;  /* 0x0003ad00ff137b82 */ /* 0x000ea20000000800 */
[----:B------:R-:W-:-:S03]  /*9fe0*/  UISETP.NE.U32.AND UP0, UPT, UR4, URZ, UPT ;  /* 0x0000003f0400728c */ /* 0x000fc6000bf05070 */
[----:B------:R-:W-:Y:S01]  /*9ff0*/  ULDC UR4, c[0x0][0x404] ;  /* 0x0001010000047ab9 */ /* 0x000fe20000000800 */
[----:B------:R-:W-:-:S04]  /*a000*/  UISETP.NE.AND.EX UP0, UPT, UR5, URZ, UPT, UP0 ;  /* 0x0000003f0500728c */ /* 0x000fc8000bf05300 */
[----:B------:R-:W-:Y:S01]  /*a010*/  USEL UR4, UR4, 0x1, UP0 ;  /* 0x0000000104047887 */ /* 0x000fe20008000000 */
[----:B-1----:R-:W-:Y:S02]  /*a020*/  ISETP.NE.AND P0, PT, R0, 0x1, PT ;  /* 0x000000010000780c */ /* 0x002fe40003f05270 */
[----:B--2---:R-:W-:-:S11]  /*a030*/  ISETP.NE.AND P1, PT, R19, 0x1, PT ;  /* 0x000000011300780c */ /* 0x004fd60003f25270 */
[----:B------:R-:W3:Y:S08]  /*a040*/  @P0 LDC R0, c[0x0][0xeac] ;  /* 0x0003ab00ff000b82 */ /* 0x000ef00000000800 */
[----:B------:R-:W1:Y:S08]  /*a050*/  @P0 LDC R5, c[0x0][0xeb0] ;  /* 0x0003ac00ff050b82 */ /* 0x000e700000000800 */
[----:B------:R-:W2:Y:S01]  /*a060*/  @P1 LDC.64 R2, c[0x0][0xeb8] ;  /* 0x0003ae00ff021b82 */ /* 0x000ea20000000a00 */
[----:B---3--:R-:W-:-:S05]  /*a070*/  @P0 IMAD.HI.U32 R0, R4, R0, RZ ;  /* 0x0000000004000227 */ /* 0x008fca00078e00ff */
[----:B-1----:R-:W-:Y:S02]  /*a080*/  @P0 SHF.R.U32.HI R4, RZ, R5, R0 ;  /* 0x00000005ff040219 */ /* 0x002fe40000011600 */
[----:B------:R-:W1:Y:S01]  /*a090*/  S2R R5, SR_CgaCtaId ;  /* 0x0000000000057919 */ /* 0x000e620000008800 */
[----:B------:R-:W3:Y:S01]  /*a0a0*/  LDC R0, c[0x0][0x2e0] ;  /* 0x0000b800ff007b82 */ /* 0x000ee20000000800 */
[----:B------:R-:W-:Y:S01]  /*a0b0*/  MOV R18, R4 ;  /* 0x0000000400127202 */ /* 0x000fe20000000f00 */
[----:B--2---:R-:W-:Y:S01]  /*a0c0*/  @P1 IMAD.HI.U32 R2, R4, R2, RZ ;  /* 0x0000000204021227 */ /* 0x004fe200078e00ff */
[----:B------:R2:W-:Y:S04]  /*a0d0*/  STL [R1+0x4], R4 ;  /* 0x0000040401007387 */ /* 0x0005e80000100800 */
[----:B------:R-:W-:-:S02]  /*a0e0*/  @P1 SHF.R.U32.HI R18, RZ, R3, R2 ;  /* 0x00000003ff121219 */ /* 0x000fc40000011602 */
[----:B------:R-:W-:Y:S01]  /*a0f0*/  MOV R2, 0x400 ;  /* 0x0000040000027802 */ /* 0x000fe20000000f00 */
[----:B---3--:R-:W-:-:S03]  /*a100*/  IMAD R6, R0, UR4, RZ ;  /* 0x0000000400067c24 */ /* 0x008fc6000f8e02ff */
[----:B-1----:R-:W-:-:S05]  /*a110*/  LEA R7, R5, R2, 0x18 ;  /* 0x0000000205077211 */ /* 0x002fca00078ec0ff */
[----:B------:R-:W-:Y:S01]  /*a120*/  VIADD R0, R7, 0x22400 ;  /* 0x0002240007007836 */ /* 0x000fe20000000000 */
[----:B------:R2:W-:Y:S04]  /*a130*/  STL [R1], R7 ;  /* 0x0000000701007387 */ /* 0x0005e80000100800 */
[----:B------:R-:W-:Y:S01]  /*a140*/  LOP3.LUT P0, RZ, R0, 0x3ff, RZ, 0xc0, !PT ;  /* 0x000003ff00ff7812 */ /* 0x000fe2000780c0ff */
[----:B------:R-:W-:Y:S01]  /*a150*/  VIADD R0, R6, 0x3f ;  /* 0x0000003f06007836 */ /* 0x000fe20000000000 */
[----:B------:R2:W-:Y:S04]  /*a160*/  STL [R1+0x14], R6 ;  /* 0x0000140601007387 */ /* 0x0005e80000100800 */
        /* <DEDUP_REMOVED lines=11> */
[----:B--2---:R-:W-:Y:S01]  /*a220*/  IMAD.U32 R4, RZ, RZ, UR6 ;  /* 0x00000006ff047e24 */ /* 0x004fe2000f8e00ff */
[----:B------:R-:W-:Y:S01]  /*a230*/  MOV R6, UR8 ;  /* 0x0000000800067c02 */ /* 0x000fe20008000f00 */
[----:B------:R-:W1:Y:S01]  /*a240*/  LDC.64 R2, c[0x4][R2] ;  /* 0x0100000002027b82 */ /* 0x000e620000000a00 */
        /* <DEDUP_REMOVED lines=8> */
[----:B-1----:R-:W-:Y:S05]  /*a2d0*/  CALL.ABS.NOINC R2 ;  /* 0x0000000002007343 */ /* 0x002fea0003c00000 */
.L_x_2832:
[----:B------:R-:W2:Y:S02]  /*a2e0*/  LDL R2, [R1] ;  /* 0x0000000001027983 */ /* 0x000ea40000100800 */
        /* <DEDUP_REMOVED lines=19> */
.L_x_2834:
        /* <DEDUP_REMOVED lines=8> */
[----:B------:R-:W-:Y:S01]  /*a4a0*/  MOV R10, UR4 ;  /* 0x00000004000a7c02 */ /* 0x000fe20008000f00 */
[----:B------:R-:W-:Y:S01]  /*a4b0*/  IMAD.U32 R7, RZ, RZ, UR9 ;  /* 0x00000009ff077e24 */ /* 0x000fe2000f8e00ff */
[----:B------:R-:W-:Y:S01]  /*a4c0*/  MOV R12, 0x1 ;  /* 0x00000001000c7802 */ /* 0x000fe20000000f00 */
[----:B------:R-:W-:-:S02]  /*a4d0*/  IMAD.U32 R11, RZ, RZ, UR5 ;  /* 0x00000005ff0b7e24 */ /* 0x000fc4000f8e00ff */
[----:B------:R-:W-:Y:S02]  /*a4e0*/  IMAD.MOV.U32 R8, RZ, RZ, 0x70 ;  /* 0x00000070ff087424 */ /* 0x000fe400078e00ff */
[----:B------:R-:W-:-:S07]  /*a4f0*/  IMAD.MOV.U32 R13, RZ, RZ, RZ ;  /* 0x000000ffff0d7224 */ /* 0x000fce00078e00ff */
[----:B------:R-:W-:-:S07]  /*a500*/  LEPC R20, `(.L_x_2833) ;  /* 0x000000001014794e */ /* 0x000fce0000000000 */
[----:B-1----:R-:W-:Y:S05]  /*a510*/  CALL.ABS.NOINC R2 ;  /* 0x0000000002007343 */ /* 0x002fea0003c00000 */
.L_x_2833:
        /* <DEDUP_REMOVED lines=9> */
[----:B-1----:R-:W-:Y:S01]  /*a5b0*/  ISETP.NE.AND P1, PT, R0, 0x1, PT ;  /* 0x000000010000780c */ /* 0x002fe20003f25270 */
[----:B------:R-:W-:-:S12]  /*a5c0*/  IMAD.MOV.U32 R0, RZ, RZ, R19 ;  /* 0x000000ffff007224 */ /* 0x000fd800078e0013 */
        /* <DEDUP_REMOVED lines=16> */
[----:B---3--:R-:W-:-:S04]  /*a6d0*/  IMAD R8, R8, UR4, R4 ;  /* 0x0000000408087c24 */ /* 0x008fc8000f8e0204 */
[----:B-1----:R-:W-:-:S07]  /*a6e0*/  IMAD.SHL.U32 R8, R8, 0x40, RZ ;  /* 0x0000004008087824 */ /* 0x002fce00078e00ff */
.L_x_2835:
        /* <DEDUP_REMOVED lines=17> */
.L_x_2890:
[----:B------:R-:W2:Y:S01]  /*a800*/  LDL R5, [R1+0x8] ;  /* 0x0000080001057983 */ /* 0x000ea20000100800 */
[----:B------:R-:W-:Y:S01]  /*a810*/  UMOV UR4, 0xffffffff ;  /* 0xffffffff00047882 */ /* 0x000fe20000000000 */
[----:B------:R-:W-:Y:S02]  /*a820*/  SHF.R.S32.HI R7, RZ, 0x1f, R6 ;  /* 0x0000001fff077819 */ /* 0x000fe40000011406 */
[----:B--2---:R-:W-:Y:S01]  /*a830*/  IADD3 R9, R5, -0x1, RZ ;  /* 0xffffffff05097810 */ /* 0x004fe20007ffe0ff */
[----:B------:R-:W-:Y:S06]  /*a840*/  BRA.DIV UR4, `(.L_x_2837) ;  /* 0x0000002e04787947 */ /* 0x000fec000b800000 */
[----:B------:R-:W-:-:S13]  /*a850*/  ELECT P6, URZ, PT ;  /* 0x00000000003f782f */ /* 0x000fda00038c0000 */
.L_x_2893:
        /* <DEDUP_REMOVED lines=8> */
[----:B--2---:R-:W-:-:S04]  /*a8e0*/  @P1 IMAD.HI.U32 R10, R9, R4, RZ ;  /* 0x00000004090a1227 */ /* 0x004fc800078e00ff */
[----:B------:R-:W-:Y:S01]  /*a8f0*/  IMAD.MOV.U32 R4, RZ, RZ, R9 ;  /* 0x000000ffff047224 */ /* 0x000fe200078e0009 */
        /* <DEDUP_REMOVED lines=12> */
.L_x_2839:
[----:B--2---:R-:W2:Y:S01]  /*a9c0*/  S2R R10, SR_CgaCtaId ;  /* 0x00000000000a7919 */ /* 0x004ea20000008800 */
[----:B------:R-:W-:-:S04]  /*a9d0*/  MOV R5, 0x400 ;  /* 0x0000040000057802 */ /* 0x000fc80000000f00 */
[----:B--2---:R-:W-:-:S05]  /*a9e0*/  LEA R5, R10, R5, 0x18 ;  /* 0x000000050a057211 */ /* 0x004fca00078ec0ff */
[----:B------:R-:W-:Y:S01]  /*a9f0*/  IMAD R10, R16, 0x8, R5 ;  /* 0x00000008100a7824 */ /* 0x000fe200078e0205 */
[----:B------:R-:W-:-:S04]  /*aa00*/  SHF.L.U32 R5, R17, 0x1f, RZ ;  /* 0x0000001f11057819 */ /* 0x000fc800000006ff */
[----:B------:R-:W2:Y:S02]  /*aa10*/  SYNCS.PHASECHK.TRANS64.TRYWAIT P1, [R10+URZ+0x38840], R5 ;  /* 0x038840050a0075a7 */ /* 0x000ea4000802017f */
[----:B--2---:R-:W-:Y:S05]  /*aa20*/  @!P1 BRA `(.L_x_2840) ;  /* 0x0000002c00209947 */ /* 0x004fea0003800000 */
.L_x_2894:
        /* <DEDUP_REMOVED lines=11> */
.L_x_2841:
[----:B------:R-:W3:Y:S01]  /*aae0*/  LDL R11, [R1+0x10] ;  /* 0x00001000010b7983 */ /* 0x000ee20000100800 */
[----:B--2---:R-:W-:Y:S01]  /*aaf0*/  MOV R5, 0x400 ;  /* 0x0000040000057802 */ /* 0x004fe20000000f00 */
[----:B------:R-:W2:Y:S01]  /*ab00*/  S2R R12, SR_CgaCtaId ;  /* 0x00000000000c7919 */ /* 0x000ea20000008800 */
[----:B------:R-:W-:Y:S01]  /*ab10*/  R2UR UR9, R10 ;  /* 0x000000000a0972ca */ /* 0x000fe200000e0000 */
[----:B------:R-:W-:Y:S01]  /*ab20*/  UIADD3 UR4, UP0, UR46, 0x370, URZ ;  /* 0x000003702e047890 */ /* 0x000fe2000ff1e03f */
[----:B------:R-:W-:Y:S02]  /*ab30*/  R2UR UR12, R0 ;  /* 0x00000000000c72ca */ /* 0x000fe400000e0000 */
[----:B-----5:R-:W-:Y:S01]  /*ab40*/  R2UR UR13, R4 ;  /* 0x00000000040d72ca */ /* 0x020fe200000e0000 */
[----:B------:R-:W-:Y:S01]  /*ab50*/  UIADD3.X UR5, URZ, UR47, URZ, UP0, !UPT ;  /* 0x0000002f3f057290 */ /* 0x000fe200087fe43f */
[----:B--2---:R-:W-:-:S05]  /*ab60*/  LEA R5, R12, R5, 0x18 ;  /* 0x000000050c057211 */ /* 0x004fca00078ec0ff */
[----:B------:R-:W-:-:S05]  /*ab70*/  IMAD R5, R16, 0x2000, R5 ;  /* 0x0000200010057824 */ /* 0x000fca00078e0205 */
[----:B------:R-:W-:Y:S01]  /*ab80*/  R2UR UR8, R5 ;  /* 0x00000000050872ca */ /* 0x000fe200000e0000 */
[----:B------:R-:W-:Y:S01]  /*ab90*/  UIADD3 UR9, UR9, 0x38830, URZ ;  /* 0x0003883009097890 */ /* 0x000fe2000fffe03f */
[----:B------:R-:W-:Y:S01]  /*aba0*/  UMOV UR6, 0x0 ;  /* 0x0000000000067882 */ /* 0x000fe20000000000 */
[----:B------:R-:W-:Y:S01]  /*abb0*/  UMOV UR7, 0x14f00000 ;  /* 0x14f0000000077882 */ /* 0x000fe20000000000 */
[----:B------:R-:W-:-:S09]  /*abc0*/  UMOV UR10, URZ ;  /* 0x0000003f000a7c82 */ /* 0x000fd20008000000 */
[----:B------:R-:W-:Y:S01]  /*abd0*/  UIADD3 UR8, UR8, 0x22400, URZ ;  /* 0x0002240008087890 */ /* 0x000fe2000fffe03f */
[----:B---3--:R-:W-:-:S13]  /*abe0*/  R2UR UR11, R11 ;  /* 0x000000000b0b72ca */ /* 0x008fda00000e0000 */
[----:B------:R-:W-:-:S09]  /*abf0*/  USHF.L.U32 UR11, UR11, 0x6, URZ ;  /* 0x000000060b0b7899 */ /* 0x000fd2000800063f */
[----:B------:R2:W-:Y:S02]  /*ac00*/  UTMALDG.4D [UR8], [UR4], desc[UR6] ;  /* 0x00000608040075b4 */ /* 0x0005e40008019000 */
[----:B--2---:R-:W-:Y:S01]  /*ac10*/  NOP ;  /* 0x0000000000007918 */ /* 0x004fe20000000000 */
.L_x_2838:
[----:B------:R-:W2:Y:S01]  /*ac20*/  S2R R12, SR_CgaCtaId ;  /* 0x00000000000c7919 */ /* 0x000ea20000008800 */
[----:B------:R-:W-:Y:S05]  /*ac30*/  WARPSYNC.ALL ;  /* 0x0000000000007948 */ /* 0x000fea0003800000 */
[----:B------:R-:W-:Y:S01]  /*ac40*/  BAR.SYNC.DEFER_BLOCKING 0x8, 0xa0 ;  /* 0x0202800000007b1d */ /* 0x000fe20000010000 */
[----:B------:R-:W-:Y:S02]  /*ac50*/  ELECT P1, URZ, PT ;  /* 0x00000000003f782f */ /* 0x000fe40003820000 */
[----:B------:R-:W-:-:S03]  /*ac60*/  MOV R11, 0x400 ;  /* 0x00000400000b7802 */ /* 0x000fc60000000f00 */
[----:B------:R-:W-:Y:S01]  /*ac70*/  BSSY B0, `(.L_x_2842) ;  /* 0x000004c000007945 */ /* 0x000fe20003800000 */
[----:B--2---:R-:W-:-:S07]  /*ac80*/  LEA R11, R12, R11, 0x18 ;  /* 0x0000000b0c0b7211 */ /* 0x004fce00078ec0ff */
[----:B------:R-:W-:Y:S05]  /*ac90*/  @!P1 BRA `(.L_x_2843) ;  /* 0x0000000400249947 */ /* 0x000fea0003800000 */
[----:B------:R-:W-:Y:S01]  /*aca0*/  R2UR UR16, R11 ;  /* 0x000000000b1072ca */ /* 0x000fe200000e0000 */
[----:B------:R-:W-:Y:S01]  /*acb0*/  UIADD3 UR14, UP0, UR46, 0x270, URZ ;  /* 0x000002702e0e7890 */ /* 0x000fe2000ff1e03f */
[----:B------:R-:W-:Y:S01]  /*acc0*/  R2UR UR11, R8 ;  /* 0x00000000080b72ca */ /* 0x000fe200000e0000 */
[----:B------:R-:W-:Y:S01]  /*acd0*/  IMAD.MOV.U32 R5, RZ, RZ, 0x2000 ;  /* 0x00002000ff057424 */ /* 0x000fe200078e00ff */
[----:B------:R-:W-:Y:S01]  /*ace0*/  R2UR UR12, R19 ;  /* 0x00000000130c72ca */ /* 0x000fe200000e0000 */
[----:B------:R-:W-:Y:S01]  /*acf0*/  UIADD3.X UR15, URZ, UR47, URZ, UP0, !UPT ;  /* 0x0000002f3f0f7290 */ /* 0x000fe200087fe43f */
[----:B------:R-:W-:Y:S01]  /*ad00*/  R2UR UR13, R18 ;  /* 0x00000000120d72ca */ /* 0x000fe200000e0000 */
[----:B------:R-:W-:Y:S01]  /*ad10*/  UIADD3 UR4, UP0, UR46, 0x770, URZ ;  /* 0x000007702e047890 */ /* 0x000fe2000ff1e03f */
[----:B------:R2:W-:Y:S01]  /*ad20*/  SYNCS.ARRIVE.TRANS64 RZ, [R11+URZ+0x38800], R5 ;  /* 0x038800050bff79a7 */ /* 0x0005e2000800003f */
[----:B------:R-:W-:Y:S01]  /*ad30*/  UMOV UR6, 0x0 ;  /* 0x0000000000067882 */ /* 0x000fe20000000000 */
[----:B------:R-:W-:Y:S01]  /*ad40*/  UMOV UR7, 0x12f00000 ;  /* 0x12f0000000077882 */ /* 0x000fe20000000000 */
[----:B------:R-:W-:Y:S01]  /*ad50*/  UMOV UR10, URZ ;  /* 0x0000003f000a7c82 */ /* 0x000fe20008000000 */
[----:B------:R-:W-:Y:S01]  /*ad60*/  UIADD3.X UR5, URZ, UR47, URZ, UP0, !UPT ;  /* 0x0000002f3f057290 */ /* 0x000fe200087fe43f */
[----:B------:R-:W-:Y:S01]  /*ad70*/  MOV R8, UR54 ;  /* 0x0000003600087c02 */ /* 0x000fe20008000f00 */
[----:B------:R-:W-:-:S02]  /*ad80*/  UIADD3 UR8, UR16, 0x20400, URZ ;  /* 0x0002040010087890 */ /* 0x000fc4000fffe03f */
[----:B------:R-:W-:Y:S01]  /*ad90*/  UIADD3 UR9, UR16, 0x38800, URZ ;  /* 0x0003880010097890 */ /* 0x000fe2000fffe03f */
[----:B------:R-:W-:Y:S01]  /*ada0*/  R2UR UR54, R8 ;  /* 0x00000000083672ca */ /* 0x000fe200000e0000 */
[----:B------:R-:W-:Y:S01]  /*adb0*/  UIADD3 UR48, UR16, 0x28400, URZ ;  /* 0x0002840010307890 */ /* 0x000fe2000fffe03f */
[----:B--2---:R-:W-:Y:S01]  /*adc0*/  MOV R5, 0x10000 ;  /* 0x0001000000057802 */ /* 0x004fe20000000f00 */
[----:B------:R-:W-:Y:S01]  /*add0*/  UMOV UR50, 0xc0 ;  /* 0x000000c000327882 */ /* 0x000fe20000000000 */
[----:B------:R-:W-:Y:S01]  /*ade0*/  UMOV UR51, UR11 ;  /* 0x0000000b00337c82 */ /* 0x000fe20008000000 */
[----:B------:R-:W-:Y:S01]  /*adf0*/  MOV R10, UR50 ;  /* 0x00000032000a7c02 */ /* 0x000fe20008000f00 */
[----:B------:R-:W-:Y:S01]  /*ae00*/  UMOV UR50, 0x40 ;  /* 0x0000004000327882 */ /* 0x000fe20000000000 */
[----:B------:R-:W-:Y:S01]  /*ae10*/  UMOV UR52, UR12 ;  /* 0x0000000c00347c82 */ /* 0x000fe20008000000 */
[----:B------:R2:W-:Y:S01]  /*ae20*/  UTMALDG.4D [UR8], [UR14], desc[UR6] ;  /* 0x000006080e0075b4 */ /* 0x0005e20008019000 */
[----:B------:R3:W-:Y:S01]  /*ae30*/  SYNCS.ARRIVE.TRANS64 RZ, [R11+URZ+0x38810], R5 ;  /* 0x038810050bff79a7 */ /* 0x0007e2000800003f */
[----:B------:R-:W-:Y:S01]  /*ae40*/  UMOV UR53, UR13 ;  /* 0x0000000d00357c82 */ /* 0x000fe20008000000 */
[----:B------:R-:W-:-:S02]  /*ae50*/  UIADD3 UR56, UR16, 0x2a400, URZ ;  /* 0x0002a40010387890 */ /* 0x000fc4000fffe03f */
[----:B------:R-:W-:Y:S02]  /*ae60*/  UIADD3 UR40, UR16, 0x2e400, URZ ;  /* 0x0002e40010287890 */ /* 0x000fe4000fffe03f */
[----:B------:R-:W-:Y:S02]  /*ae70*/  UIADD3 UR32, UR16, 0x30400, URZ ;  /* 0x0003040010207890 */ /* 0x000fe4000fffe03f */
[----:B------:R-:W-:Y:S01]  /*ae80*/  UIADD3 UR24, UR16, 0x32400, URZ ;  /* 0x0003240010187890 */ /* 0x000fe2000fffe03f */
[----:B------:R-:W-:Y:S01]  /*ae90*/  UMOV UR58, 0x80 ;  /* 0x00000080003a7882 */ /* 0x000fe20000000000 */
[----:B------:R-:W-:Y:S01]  /*aea0*/  UMOV UR59, UR11 ;  /* 0x0000000b003b7c82 */ /* 0x000fe20008000000 */
[----:B------:R-:W-:Y:S01]  /*aeb0*/  UMOV UR60, UR12 ;  /* 0x0000000c003c7c82 */ /* 0x000fe20008000000 */
[----:B------:R-:W-:Y:S01]  /*aec0*/  UMOV UR61, UR13 ;  /* 0x0000000d003d7c82 */ /* 0x000fe20008000000 */
        /* <DEDUP_REMOVED lines=11> */
[----:B--2---:R-:W-:Y:S01]  /*af80*/  UIADD3 UR8, UR16, 0x26400, URZ ;  /* 0x0002640010087890 */ /* 0x004fe2000fffe03f */
[----:B---3--:R-:W-:Y:S01]  /*af90*/  MOV R5, UR55 ;  /* 0x0000003700057c02 */ /* 0x008fe20008000f00 */
[----:B------:R-:W-:Y:S01]  /*afa0*/  UIADD3 UR9, UR16, 0x38810, URZ ;  /* 0x0003881010097890 */ /* 0x000fe2000fffe03f */
[----:B------:R-:W-:Y:S01]  /*afb0*/  UMOV UR29, UR13 ;  /* 0x0000000d001d7c82 */ /* 0x000fe20008000000 */
[----:B------:R-:W-:Y:S01]  /*afc0*/  UMOV UR18, 0x1c0 ;  /* 0x000001c000127882 */ /* 0x000fe20000000000 */
[----:B------:R-:W-:Y:S01]  /*afd0*/  UMOV UR19, UR11 ;  /* 0x0000000b00137c82 */ /* 0x000fe20008000000 */
[----:B------:R-:W-:Y:S01]  /*afe0*/  UMOV UR20, UR12 ;  /* 0x0000000c00147c82 */ /* 0x000fe20008000000 */
[----:B------:R-:W-:-:S02]  /*aff0*/  UMOV UR21, UR13 ;  /* 0x0000000d00157c82 */ /* 0x000fc40008000000 */
[----:B------:R-:W-:Y:S01]  /*b000*/  UMOV UR49, UR9 ;  /* 0x0000000900317c82 */ /* 0x000fe20008000000 */
[----:B------:R-:W-:Y:S01]  /*b010*/  UMOV UR57, UR9 ;  /* 0x0000000900397c82 */ /* 0x000fe20008000000 */
[----:B------:R-:W-:Y:S01]  /*b020*/  UTMALDG.4D [UR8], [UR4], desc[UR6] ;  /* 0x00000608040075b4 */ /* 0x000fe20008019000 */
[----:B------:R-:W-:Y:S01]  /*b030*/  UMOV UR41, UR9 ;  /* 0x0000000900297c82 */ /* 0x000fe20008000000 */
[----:B------:R-:W-:Y:S01]  /*b040*/  UMOV UR33, UR9 ;  /* 0x0000000900217c82 */ /* 0x000fe20008000000 */
[----:B------:R-:W-:Y:S01]  /*b050*/  UMOV UR25, UR9 ;  /* 0x0000000900197c82 */ /* 0x000fe20008000000 */
[----:B------:R-:W-:Y:S01]  /*b060*/  UMOV UR17, UR9 ;  /* 0x0000000900117c82 */ /* 0x000fe20008000000 */
[----:B------:R-:W-:Y:S01]  /*b070*/  R2UR UR55, R5 ;  /* 0x00000000053772ca */ /* 0x000fe200000e0000 */
[----:B------:R2:W-:Y:S01]  /*b080*/  UTMALDG.4D [UR48], [UR4], desc[UR6] ;  /* 0x00000630040075b4 */ /* 0x0005e20008019000 */
[----:B------:R3:W-:Y:S01]  /*b090*/  UTMALDG.4D [UR56], [UR4], desc[UR6] ;  /* 0x00000638040075b4 */ /* 0x0007e20008019000 */
[----:B--2---:R-:W-:Y:S01]  /*b0a0*/  R2UR UR50, R10 ;  /* 0x000000000a3272ca */ /* 0x004fe200000e0000 */
[----:B------:R-:W-:-:S02]  /*b0b0*/  UIADD3 UR48, UR16, 0x2c400, URZ ;  /* 0x0002c40010307890 */ /* 0x000fc4000fffe03f */
[----:B------:R-:W-:-:S10]  /*b0c0*/  UIADD3 UR16, UR16, 0x34400, URZ ;  /* 0x0003440010107890 */ /* 0x000fd4000fffe03f */
[----:B------:R3:W-:Y:S01]  /*b0d0*/  UTMALDG.4D [UR48], [UR4], desc[UR6] ;  /* 0x00000630040075b4 */ /* 0x0007e20008019000 */
[----:B------:R3:W-:Y:S01]  /*b0e0*/  UTMALDG.4D [UR40], [UR4], desc[UR6] ;  /* 0x00000628040075b4 */ /* 0x0007e20008019000 */
[----:B------:R3:W-:Y:S01]  /*b0f0*/  UTMALDG.4D [UR32], [UR4], desc[UR6] ;  /* 0x00000620040075b4 */ /* 0x0007e20008019000 */
[----:B------:R3:W-:Y:S01]  /*b100*/  UTMALDG.4D [UR24], [UR4], desc[UR6] ;  /* 0x00000618040075b4 */ /* 0x0007e20008019000 */
[----:B------:R3:W-:Y:S02]  /*b110*/  UTMALDG.4D [UR16], [UR4], desc[UR6] ;  /* 0x00000610040075b4 */ /* 0x0007e40008019000 */
[----:B---3--:R-:W-:Y:S01]  /*b120*/  NOP ;  /* 0x0000000000007918 */ /* 0x008fe20000000000 */
.L_x_2843:
[----:B------:R-:W-:Y:S05]  /*b130*/  BSYNC B0 ;  /* 0x0000000000007941 */ /* 0x000fea0003800000 */
.L_x_2842:
[----:B------:R-:W2:Y:S01]  /*b140*/  LDL R5, [R1+0x18] ;  /* 0x0000180001057983 */ /* 0x000ea20000100800 */
[----:B------:R-:W-:Y:S01]  /*b150*/  ULDC.64 UR38, c[0x0][0x408] ;  /* 0x0001020000267ab9 */ /* 0x000fe20000000a00 */
[----:B------:R-:W-:Y:S01]  /*b160*/  BSSY B0, `(.L_x_2844) ;  /* 0x0000005000007945 */ /* 0x000fe20003800000 */
[----:B--2---:R-:W-:-:S04]  /*b170*/  LOP3.LUT R5, R5, 0x1, RZ, 0xc, !PT ;  /* 0x0000000105057812 */ /* 0x004fc800078e0cff */
[----:B------:R-:W-:-:S04]  /*b180*/  SHF.L.U32 R5, R5, 0x1f, RZ ;  /* 0x0000001f05057819 */ /* 0x000fc800000006ff */
[----:B------:R-:W2:Y:S02]  /*b190*/  SYNCS.PHASECHK.TRANS64.TRYWAIT P1, [R11+URZ+0x38820], R5 ;  /* 0x038820050b0075a7 */ /* 0x000ea4000802017f */
[----:B--2---:R-:W-:Y:S05]  /*b1a0*/  @!P1 BRA `(.L_x_2845) ;  /* 0x0000002400549947 */ /* 0x004fea0003800000 */
.L_x_2895:
[----:B------:R-:W-:Y:S05]  /*b1b0*/  BSYNC B0 ;  /* 0x0000000000007941 */ /* 0x000fea0003800000 */
.L_x_2844:
[----:B------:R-:W-:Y:S04]  /*b1c0*/  BSSY B0, `(.L_x_2846) ;  /* 0x000004b000007945 */ /* 0x000fe80003800000 */
[----:B------:R-:W-:Y:S05]  /*b1d0*/  @!P6 BRA `(.L_x_2847) ;  /* 0x000000040024e947 */ /* 0x000fea0003800000 */
[----:B------:R-:W3:Y:S01]  /*b1e0*/  S2R R11, SR_CgaCtaId ;  /* 0x00000000000b7919 */ /* 0x000ee20000008800 */
[----:B--2---:R-:W-:Y:S01]  /*b1f0*/  MOV R8, 0x400 ;  /* 0x0000040000087802 */ /* 0x004fe20000000f00 */
[----:B------:R-:W2:Y:S03]  /*b200*/  S2R R10, SR_TID.X ;  /* 0x00000000000a7919 */ /* 0x000ea60000002100 */
[----:B---3--:R-:W-:Y:S02]  /*b210*/  LEA R8, R11, R8, 0x18 ;  /* 0x000000080b087211 */ /* 0x008fe400078ec0ff */
[----:B--2---:R-:W-:-:S03]  /*b220*/  LOP3.LUT R10, R10, 0x7f, RZ, 0xc0, !PT ;  /* 0x0000007f0a0a7812 */ /* 0x004fc600078ec0ff */
[----:B------:R-:W-:Y:S01]  /*b230*/  IMAD R5, R16, 0x8, R8 ;  /* 0x0000000810057824 */ /* 0x000fe200078e0208 */
[----:B------:R-:W-:Y:S02]  /*b240*/  SHF.L.U32 R8, R17, 0x1f, RZ ;  /* 0x0000001f11087819 */ /* 0x000fe400000006ff */
[----:B------:R-:W-:Y:S02]  /*b250*/  ISETP.NE.AND P2, PT, R10, RZ, PT ;  /* 0x000000ff0a00720c */ /* 0x000fe40003f45270 */
[----:B------:R-:W2:Y:S02]  /*b260*/  SYNCS.PHASECHK.TRANS64.TRYWAIT P1, [R5+URZ+0x38860], R8 ;  /* 0x03886008050075a7 */ /* 0x000ea4000802017f */
[----:B--2---:R-:W-:Y:S09]  /*b270*/  @!P1 BRA `(.L_x_2848) ;  /* 0x0000002400409947 */ /* 0x004ff20003800000 */
.L_x_2896:
        /* <DEDUP_REMOVED lines=8> */
.L_x_2849:
[----:B--2---:R-:W2:Y:S01]  /*b300*/  LDL R8, [R1+0x10] ;  /* 0x0000100001087983 */ /* 0x004ea20000100800 */
[----:B------:R-:W-:Y:S01]  /*b310*/  MOV R10, 0x400 ;  /* 0x00000400000a7802 */ /* 0x000fe20000000f00 */
[----:B------:R-:W3:Y:S01]  /*b320*/  S2R R11, SR_CgaCtaId ;  /* 0x00000000000b7919 */ /* 0x000ee20000008800 */
[----:B------:R-:W-:Y:S01]  /*b330*/  R2UR UR9, R5 ;  /* 0x00000000050972ca */ /* 0x000fe200000e0000 */
[----:B------:R-:W-:Y:S01]  /*b340*/  UIADD3 UR4, UP0, UR46, 0x470, URZ ;  /* 0x000004702e047890 */ /* 0x000fe2000ff1e03f */
[----:B------:R-:W-:Y:S02]  /*b350*/  R2UR UR12, R0 ;  /* 0x00000000000c72ca */ /* 0x000fe400000e0000 */
[----:B------:R-:W-:Y:S01]  /*b360*/  R2UR UR13, R4 ;  /* 0x00000000040d72ca */ /* 0x000fe200000e0000 */
[----:B------:R-:W-:Y:S01]  /*b370*/  UIADD3.X UR5, URZ, UR47, URZ, UP0, !UPT ;  /* 0x0000002f3f057290 */ /* 0x000fe200087fe43f */
[----:B---3--:R-:W-:-:S04]  /*b380*/  LEA R10, R11, R10, 0x18 ;  /* 0x0000000a0b0a7211 */ /* 0x008fc800078ec0ff */
        /* <DEDUP_REMOVED lines=15> */
[----:B--2---:R-:W-:-:S13]  /*b480*/  R2UR UR11, R8 ;  /* 0x00000000080b72ca */ /* 0x004fda00000e0000 */
[----:B------:R-:W-:-:S09]  /*b490*/  USHF.L.U32 UR11, UR11, 0x6, URZ ;  /* 0x000000060b0b7899 */ /* 0x000fd2000800063f */
        /* <DEDUP_REMOVED lines=15> */
[----:B------:R-:W-:-:S02]  /*b590*/  UMOV UR10, UR21 ;  /* 0x00000015000a7c82 */ /* 0x000fc40008000000 */
[----:B------:R2:W-:Y:S01]  /*b5a0*/  UTMALDG.4D [UR8], [UR4], desc[UR6] ;  /* 0x00000608040075b4 */ /* 0x0005e20008019000 */
        /* <DEDUP_REMOVED lines=12> */
.L_x_2847:
[----:B------:R-:W-:Y:S05]  /*b670*/  BSYNC B0 ;  /* 0x0000000000007941 */ /* 0x000fea0003800000 */
.L_x_2846:
[----:B--2---:R-:W2:Y:S01]  /*b680*/  LDL.LU R5, [R1+0x14] ;  /* 0x0000140001057983 */ /* 0x004ea20000300800 */
[----:B------:R-:W-:-:S05]  /*b690*/  VIADD R16, R16, 0x1 ;  /* 0x0000000110107836 */ /* 0x000fca0000000000 */
        /* <DEDUP_REMOVED lines=10> */
[----:B------:R-:W-:-:S05]  /*b740*/  VIADDMNMX R10, R10, R5, 0xffffffff, !PT ;  /* 0xffffffff0a0a7446 */ /* 0x000fca0007800105 */
[----:B------:R-:W-:-:S05]  /*b750*/  IMAD.IADD R5, R11, 0x1, R10 ;  /* 0x000000010b057824 */ /* 0x000fca00078e020a */
        /* <DEDUP_REMOVED lines=23> */
.L_x_2854:
        /* <DEDUP_REMOVED lines=10> */
.L_x_2897:
[----:B------:R-:W-:Y:S05]  /*b970*/  @P1 BRA `(.L_x_2856) ;  /* 0x00000000001c1947 */ /* 0x000fea0003800000 */
[----:B------:R-:W3:Y:S01]  /*b980*/  S2R R11, SR_TID.X ;  /* 0x00000000000b7919 */ /* 0x000ee20000002100 */
[----:B------:R-:W-:-:S04]  /*b990*/  IMAD.MOV.U32 R5, RZ, RZ, 0x2000 ;  /* 0x00002000ff057424 */ /* 0x000fc800078e00ff */
[----:B------:R4:W-:Y:S01]  /*b9a0*/  SYNCS.ARRIVE.TRANS64 RZ, [R2+URZ+0x38830], R5 ;  /* 0x0388300502ff79a7 */ /* 0x0009e2000800003f */
[----:B---3--:R-:W-:-:S04]  /*b9b0*/  LOP3.LUT R11, R11, 0x1f, RZ, 0xc0, !PT ;  /* 0x0000001f0b0b7812 */ /* 0x008fc800078ec0ff */
[----:B------:R-:W-:-:S13]  /*b9c0*/  ISETP.NE.AND P2, PT, R11, RZ, PT ;  /* 0x000000ff0b00720c */ /* 0x000fda0003f45270 */
[----:B----4-:R-:W-:Y:S05]  /*b9d0*/  @!P2 BRA `(.L_x_2856) ;  /* 0x000000000004a947 */ /* 0x010fea0003800000 */
[----:B------:R-:W-:Y:S01]  /*b9e0*/  BPT.TRAP 0x1 ;  /* 0x000000040000795c */ /* 0x000fe20000300000 */
.L_x_2856:
        /* <DEDUP_REMOVED lines=20> */
.L_x_2898:
[----:B------:R-:W-:Y:S05]  /*bb30*/  @P1 BRA `(.L_x_2858) ;  /* 0x00000000001c1947 */ /* 0x000fea0003800000 */
[----:B------:R-:W4:Y:S01]  /*bb40*/  S2R R5, SR_TID.X ;  /* 0x0000000000057919 */ /* 0x000f220000002100 */
[----:B--23--:R-:W-:-:S04]  /*bb50*/  IMAD.MOV.U32 R3, RZ, RZ, 0x10000 ;  /* 0x00010000ff037424 */ /* 0x00cfc800078e00ff */
[----:B------:R2:W-:Y:S01]  /*bb60*/  SYNCS.ARRIVE.TRANS64 RZ, [R2+URZ+0x38850], R3 ;  /* 0x0388500302ff79a7 */ /* 0x0005e2000800003f */
[----:B----4-:R-:W-:-:S04]  /*bb70*/  LOP3.LUT R5, R5, 0x1f, RZ, 0xc0, !PT ;  /* 0x0000001f05057812 */ /* 0x010fc800078ec0ff */
[----:B------:R-:W-:-:S13]  /*bb80*/  ISETP.NE.AND P1, PT, R5, RZ, PT ;  /* 0x000000ff0500720c */ /* 0x000fda0003f25270 */
[----:B--2---:R-:W-:Y:S05]  /*bb90*/  @!P1 BRA `(.L_x_2858) ;  /* 0x0000000000049947 */ /* 0x004fea0003800000 */
[----:B------:R-:W-:Y:S01]  /*bba0*/  BPT.TRAP 0x1 ;  /* 0x000000040000795c */ /* 0x000fe20000300000 */
.L_x_2858:
        /* <DEDUP_REMOVED lines=53> */
.L_x_2853:
[----:B------:R-:W-:Y:S05]  /*bf00*/  BSYNC B0 ;  /* 0x0000000000007941 */ /* 0x000fea0003800000 */
.L_x_2852:
[----:B------:R-:W2:Y:S01]  /*bf10*/  LDL.LU R3, [R1+0x8] ;  /* 0x0000080001037983 */ /* 0x000ea20000300800 */
[----:B------:R-:W-:-:S04]  /*bf20*/  IADD3 R16, R16, 0x1, RZ ;  /* 0x0000000110107810 */ /* 0x000fc80007ffe0ff */
[----:B------:R-:W-:-:S04]  /*bf30*/  ISETP.NE.AND P1, PT, R16, 0x2, PT ;  /* 0x000000021000780c */ /* 0x000fc80003f25270 */
[----:B------:R-:W-:Y:S02]  /*bf40*/  SEL R2, RZ, 0x1, P1 ;  /* 0x00000001ff027807 */ /* 0x000fe40000800000 */
[----:B------:R-:W-:Y:S02]  /*bf50*/  SEL R16, R16, RZ, P1 ;  /* 0x000000ff10107207 */ /* 0x000fe40000800000 */
[----:B------:R-:W-:Y:S01]  /*bf60*/  LOP3.LUT R17, R17, R2, RZ, 0x3c, !PT ;  /* 0x0000000211117212 */ /* 0x000fe200078e3cff */
[----:B--2---:R-:W-:-:S07]  /*bf70*/  VIADD R8, R3, 0xfffffffd ;  /* 0xfffffffd03087836 */ /* 0x004fce0000000000 */
.L_x_2851:
[----:B------:R-:W-:Y:S01]  /*bf80*/  IMAD.MOV R10, RZ, RZ, -R10 ;  /* 0x000000ffff0a7224 */ /* 0x000fe200078e0a0a */
[----:B------:R-:W-:Y:S04]  /*bf90*/  BSSY B0, `(.L_x_2850) ;  /* 0x0000102000007945 */ /* 0x000fe80003800000 */
[----:B------:R-:W-:-:S13]  /*bfa0*/  ISETP.NE.AND P1, PT, R9, R10, PT ;  /* 0x0000000a0900720c */ /* 0x000fda0003f25270 */
[----:B------:R-:W-:Y:S05]  /*bfb0*/  @!P1 BRA `(.L_x_2859) ;  /* 0x0000000c00fc9947 */ /* 0x000fea0003800000 */
.L_x_2874:
[----:B------:R-:W-:Y:S04]  /*bfc0*/  BSSY B1, `(.L_x_2860) ;  /* 0x0000078000017945 */ /* 0x000fe80003800000 */
[----:B------:R-:W-:Y:S05]  /*bfd0*/  @!P6 BRA `(.L_x_2861) ;  /* 0x0000000400d8e947 */ /* 0x000fea0003800000 */
[----:B-1----:R-:W-:Y:S01]  /*bfe0*/  MOV R9, R8 ;  /* 0x0000000800097202 */ /* 0x002fe20000000f00 */
        /* <DEDUP_REMOVED lines=13> */
[----:B------:R-:W-:-:S05]  /*c0c0*/  IMAD.WIDE.U32 R2, R6, UR38, R2 ;  /* 0x0000002606027c25 */ /* 0x000fca000f8e0002 */
[----:B------:R-:W-:Y:S02]  /*c0d0*/  IADD3 R10, R10, R3, RZ ;  /* 0x000000030a0a7210 */ /* 0x000fe40007ffe0ff */
[----:B-1----:R-:W-:-:S04]  /*c0e0*/  LEA R4, P1, R2, R4, 0x2 ;  /* 0x0000000402047211 */ /* 0x002fc800078210ff */
[----:B------:R-:W-:-:S05]  /*c0f0*/  LEA.HI.X R5, R2, R5, R10, 0x2, P1 ;  /* 0x0000000502057211 */ /* 0x000fca00008f140a */
[----:B------:R1:W5:Y:S04]  /*c100*/  LDG.E R4, desc[UR54][R4.64] ;  /* 0x0000003604047981 */ /* 0x000368000c1e1900 */
.L_x_2862:
[----:B------:R-:W2:Y:S01]  /*c110*/  S2R R3, SR_CgaCtaId ;  /* 0x0000000000037919 */ /* 0x000ea20000008800 */
[----:B------:R-:W-:Y:S01]  /*c120*/  MOV R2, 0x400 ;  /* 0x0000040000027802 */ /* 0x000fe20000000f00 */
[----:B-1----:R-:W1:Y:S03]  /*c130*/  S2R R5, SR_TID.X ;  /* 0x0000000000057919 */ /* 0x002e660000002100 */
[----:B--2---:R-:W-:Y:S02]  /*c140*/  LEA R2, R3, R2, 0x18 ;  /* 0x0000000203027211 */ /* 0x004fe400078ec0ff */
[----:B------:R-:W-:Y:S02]  /*c150*/  SHF.L.U32 R3, R17, 0x1f, RZ ;  /* 0x0000001f11037819 */ /* 0x000fe400000006ff */
[----:B-1----:R-:W-:Y:S01]  /*c160*/  LOP3.LUT R5, R5, 0x7f, RZ, 0xc0, !PT ;  /* 0x0000007f05057812 */ /* 0x002fe200078ec0ff */
[----:B------:R-:W-:-:S03]  /*c170*/  IMAD R2, R16, 0x8, R2 ;  /* 0x0000000810027824 */ /* 0x000fc600078e0202 */
[----:B------:R-:W-:Y:S01]  /*c180*/  ISETP.NE.AND P1, PT, R5, RZ, PT ;  /* 0x000000ff0500720c */ /* 0x000fe20003f25270 */
[----:B------:R-:W1:Y:S02]  /*c190*/  SYNCS.PHASECHK.TRANS64.TRYWAIT P2, [R2+URZ+0x38840], R3 ;  /* 0x03884003020075a7 */ /* 0x000e64000804017f */
[----:B-1----:R-:W-:Y:S10]  /*c1a0*/  @!P2 BRA `(.L_x_2863) ;  /* 0x0000001400b0a947 */ /* 0x002ff40003800000 */
.L_x_2899:
        /* <DEDUP_REMOVED lines=8> */
.L_x_2864:
        /* <DEDUP_REMOVED lines=13> */
[----:B------:R-:W-:Y:S01]  /*c300*/  R2UR UR8, R5 ;  /* 0x00000000050872ca */ /* 0x000fe200000e0000 */
[----:B------:R-:W-:-:S05]  /*c310*/  IMAD.SHL.U32 R5, R9, 0x40, RZ ;  /* 0x0000004009057824 */ /* 0x000fca00078e00ff */
[----:B------:R-:W-:-:S07]  /*c320*/  R2UR UR11, R5 ;  /* 0x00000000050b72ca */ /* 0x000fce00000e0000 */
[----:B------:R-:W-:-:S09]  /*c330*/  UIADD3 UR8, UR8, 0x22400, URZ ;  /* 0x0002240008087890 */ /* 0x000fd2000fffe03f */
[----:B------:R2:W-:Y:S01]  /*c340*/  UTMALDG.4D [UR8], [UR4], desc[UR6] ;  /* 0x00000608040075b4 */ /* 0x0005e20008019000 */
[----:B------:R-:W3:Y:S02]  /*c350*/  SYNCS.PHASECHK.TRANS64.TRYWAIT P2, [R2+URZ+0x38860], R3 ;  /* 0x03886003020075a7 */ /* 0x000ee4000804017f */
[----:B--23--:R-:W-:Y:S05]  /*c360*/  @!P2 BRA `(.L_x_2865) ;  /* 0x000000140054a947 */ /* 0x00cfea0003800000 */
.L_x_2900:
        /* <DEDUP_REMOVED lines=8> */
.L_x_2866:
        /* <DEDUP_REMOVED lines=53> */
.L_x_2861:
[----:B------:R-:W-:Y:S05]  /*c740*/  BSYNC B1 ;  /* 0x0000000000017941 */ /* 0x000fea0003800000 */
.L_x_2860:
[----:B-1----:R-:W-:Y:S01]  /*c750*/  VIADD R9, R16, 0x1 ;  /* 0x0000000110097836 */ /* 0x002fe20000000000 */
[----:B------:R-:W-:Y:S04]  /*c760*/  BSSY B1, `(.L_x_2867) ;  /* 0x000007c000017945 */ /* 0x000fe80003800000 */
        /* <DEDUP_REMOVED lines=8> */
[----:B------:R-:W-:-:S04]  /*c7f0*/  IMAD R11, R7, UR38, RZ ;  /* 0x00000026070b7c24 */ /* 0x000fc8000f8e02ff */
[----:B------:R-:W-:Y:S01]  /*c800*/  IMAD R11, R6, UR39, R11 ;  /* 0x00000027060b7c24 */ /* 0x000fe2000f8e020b */
[----:B-1----:R-:W-:-:S13]  /*c810*/  ISETP.NE.AND P1, PT, R5, 0x1, PT ;  /* 0x000000010500780c */ /* 0x002fda0003f25270 */
[----:B------:R-:W1:Y:S02]  /*c820*/  @P1 LDC.64 R2, c[0x0][0x420] ;  /* 0x00010800ff021b82 */ /* 0x000e640000000a00 */
[----:B-1----:R-:W-:Y:S01]  /*c830*/  @P1 IMAD.HI.U32 R4, R10, R2, RZ ;  /* 0x000000020a041227 */ /* 0x002fe200078e00ff */
[----:B------:R-:W-:-:S04]  /*c840*/  MOV R2, R10 ;  /* 0x0000000a00027202 */ /* 0x000fc80000000f00 */
        /* <DEDUP_REMOVED lines=10> */
.L_x_2869:
[----:B------:R-:W2:Y:S01]  /*c8f0*/  S2R R3, SR_CgaCtaId ;  /* 0x0000000000037919 */ /* 0x000ea20000008800 */
[----:B------:R-:W-:Y:S01]  /*c900*/  MOV R2, 0x400 ;  /* 0x0000040000027802 */ /* 0x000fe20000000f00 */
[----:B-1----:R-:W1:Y:S03]  /*c910*/  S2R R5, SR_TID.X ;  /* 0x0000000000057919 */ /* 0x002e660000002100 */
[----:B--2---:R-:W-:Y:S02]  /*c920*/  LEA R2, R3, R2, 0x18 ;  /* 0x0000000203027211 */ /* 0x004fe400078ec0ff */
[----:B------:R-:W-:Y:S02]  /*c930*/  SHF.L.U32 R3, R17, 0x1f, RZ ;  /* 0x0000001f11037819 */ /* 0x000fe400000006ff */
[----:B------:R-:W-:Y:S02]  /*c940*/  LEA R2, R9, R2, 0x3 ;  /* 0x0000000209027211 */ /* 0x000fe400078e18ff */
[----:B-1----:R-:W-:-:S02]  /*c950*/  LOP3.LUT R5, R5, 0x7f, RZ, 0xc0, !PT ;  /* 0x0000007f05057812 */ /* 0x002fc400078ec0ff */
[----:B------:R-:W1:Y:S02]  /*c960*/  SYNCS.PHASECHK.TRANS64.TRYWAIT P2, [R2+URZ+0x38840], R3 ;  /* 0x03884003020075a7 */ /* 0x000e64000804017f */
[----:B------:R-:W-:Y:S01]  /*c970*/  ISETP.NE.AND P1, PT, R5, RZ, PT ;  /* 0x000000ff0500720c */ /* 0x000fe20003f25270 */
[----:B-1----:R-:W-:-:S12]  /*c980*/  @!P2 BRA `(.L_x_2870) ;  /* 0x0000000c00e0a947 */ /* 0x002fd80003800000 */
.L_x_2901:
        /* <DEDUP_REMOVED lines=8> */
.L_x_2871:
        /* <DEDUP_REMOVED lines=20> */
.L_x_2902:
        /* <DEDUP_REMOVED lines=8> */
.L_x_2873:
        /* <DEDUP_REMOVED lines=53> */
.L_x_2868:
[----:B------:R-:W-:Y:S05]  /*cf20*/  BSYNC B1 ;  /* 0x0000000000017941 */ /* 0x000fea0003800000 */
.L_x_2867:
[C---:B------:R-:W-:Y:S01]  /*cf30*/  ISETP.GT.AND P2, PT, R8.reuse, 0x1, PT ;  /* 0x000000010800780c */ /* 0x040fe20003f44270 */
[----:B------:R-:W-:Y:S01]  /*cf40*/  VIADD R8, R8, 0xfffffffe ;  /* 0xfffffffe08087836 */ /* 0x000fe20000000000 */
[----:B------:R-:W-:-:S04]  /*cf50*/  IADD3 R9, R9, 0x1, RZ ;  /* 0x0000000109097810 */ /* 0x000fc80007ffe0ff */
[----:B------:R-:W-:-:S04]  /*cf60*/  ISETP.NE.AND P1, PT, R9, 0x2, PT ;  /* 0x000000020900780c */ /* 0x000fc80003f25270 */
[----:B------:R-:W-:Y:S02]  /*cf70*/  SEL R2, RZ, 0x1, P1 ;  /* 0x00000001ff027807 */ /* 0x000fe40000800000 */
[----:B------:R-:W-:Y:S02]  /*cf80*/  SEL R16, R9, RZ, P1 ;  /* 0x000000ff09107207 */ /* 0x000fe40000800000 */
[----:B------:R-:W-:Y:S01]  /*cf90*/  LOP3.LUT R17, R17, R2, RZ, 0x3c, !PT ;  /* 0x0000000211117212 */ /* 0x000fe200078e3cff */
[----:B------:R-:W-:Y:S06]  /*cfa0*/  @P2 BRA `(.L_x_2874) ;  /* 0xfffffff000042947 */ /* 0x000fec000383ffff */
.L_x_2859:
[----:B------:R-:W-:Y:S05]  /*cfb0*/  BSYNC B0 ;  /* 0x0000000000007941 */ /* 0x000fea0003800000 */
.L_x_2850:
[----:B------:R-:W2:Y:S04]  /*cfc0*/  LDL R3, [R1+0x1c] ;  /* 0x00001c0001037983 */ /* 0x000ea80000100800 */
[----:B------:R-:W3:Y:S04]  /*cfd0*/  LDL.LU R2, [R1+0xc] ;  /* 0x00000c0001027983 */ /* 0x000ee80000300800 */
[----:B------:R-:W4:Y:S01]  /*cfe0*/  LDL.LU R0, [R1+0x18] ;  /* 0x0000180001007983 */ /* 0x000f220000300800 */
[----:B--2---:R-:W-:Y:S02]  /*cff0*/  R2UR UR4, R3 ;  /* 0x00000000030472ca */ /* 0x004fe400000e0000 */
[----:B----4-:R-:W-:-:S11]  /*d000*/  IADD3 R0, R0, 0x1, RZ ;  /* 0x0000000100007810 */ /* 0x010fd60007ffe0ff */
[----:B---3--:R-:W-:Y:S01]  /*d010*/  VIADD R2, R2, UR4 ;  /* 0x0000000402027c36 */ /* 0x008fe20008000000 */
[----:B------:R-:W-:-:S04]  /*d020*/  ULDC UR4, c[0x0][0xea4] ;  /* 0x0003a90000047ab9 */ /* 0x000fc80000000800 */
[----:B------:R3:W-:Y:S01]  /*d030*/  STL [R1+0xc], R2 ;  /* 0x00000c0201007387 */ /* 0x0007e20000100800 */
[----:B------:R-:W-:-:S03]  /*d040*/  ISETP.GE.AND P0, PT, R2, UR4, PT ;  /* 0x0000000402007c0c */ /* 0x000fc6000bf06270 */
[----:B------:R3:W-:Y:S10]  /*d050*/  STL [R1+0x18], R0 ;  /* 0x0000180001007387 */ /* 0x0007f40000100800 */
[----:B---3--:R-:W-:Y:S05]  /*d060*/  @!P0 BRA `(.L_x_2875) ;  /* 0xffffffcc00c88947 */ /* 0x008fea000383ffff */
[----:B------:R-:W-:-:S07]  /*d070*/  LOP3.LUT R2, R0, 0x1, RZ, 0xc, !PT ;  /* 0x0000000100027812 */ /* 0x000fce00078e0cff */
.L_x_2831:
[----:B------:R-:W2:Y:S01]  /*d080*/  S2R R3, SR_CgaCtaId ;  /* 0x0000000000037919 */ /* 0x000ea20000008800 */
[----:B------:R-:W-:Y:S01]  /*d090*/  MOV R0, 0x400 ;  /* 0x0000040000007802 */ /* 0x000fe20000000f00 */
[----:B------:R-:W-:Y:S03]  /*d0a0*/  BSSY B0, `(.L_x_2876) ;  /* 0x0000005000007945 */ /* 0x000fe60003800000 */
[----:B--2---:R-:W-:Y:S02]  /*d0b0*/  LEA R0, R3, R0, 0x18 ;  /* 0x0000000003007211 */ /* 0x004fe400078ec0ff */
[----:B------:R-:W-:-:S04]  /*d0c0*/  SHF.L.U32 R3, R2, 0x1f, RZ ;  /* 0x0000001f02037819 */ /* 0x000fc800000006ff */
[----:B------:R-:W2:Y:S02]  /*d0d0*/  SYNCS.PHASECHK.TRANS64.TRYWAIT P0, [R0+URZ+0x38820], R3 ;  /* 0x03882003000075a7 */ /* 0x000ea4000800017f */
[----:B--2---:R-:W-:Y:S05]  /*d0e0*/  @!P0 BRA `(.L_x_2877) ;  /* 0x0000000800308947 */ /* 0x004fea0003800000 */
.L_x_2903:
[----:B------:R-:W-:Y:S05]  /*d0f0*/  BSYNC B0 ;  /* 0x0000000000007941 */ /* 0x000fea0003800000 */
.L_x_2876:
[----:B------:R-:W-:-:S03]  /*d100*/  UMOV UR4, 0xffffffff ;  /* 0xffffffff00047882 */ /* 0x000fc60000000000 */
[----:B------:R-:W-:Y:S05]  /*d110*/  BRA.DIV UR4, `(.L_x_2878) ;  /* 0x0000000a04387947 */ /* 0x000fea000b800000 */
[----:B------:R-:W3:Y:S02]  /*d120*/  S2R R2, SR_TID.X ;  /* 0x0000000000027919 */ /* 0x000ee40000002100 */
[----:B---3--:R-:W-:-:S04]  /*d130*/  SHF.R.U32.HI R2, RZ, 0x5, R2 ;  /* 0x00000005ff027819 */ /* 0x008fc80000011602 */
[----:B------:R-:W-:-:S05]  /*d140*/  LOP3.LUT R2, R2, 0x3, RZ, 0xc0, !PT ;  /* 0x0000000302027812 */ /* 0x000fca00078ec0ff */
[----:B------:R3:W4:Y:S02]  /*d150*/  SHFL.IDX PT, R14, R2, RZ, 0x1f ;  /* 0x00001fff020e7589 */ /* 0x00072400000e0000 */
.L_x_2906:
[----:B----4-:R-:W-:Y:S01]  /*d160*/  ISETP.NE.AND P0, PT, R14, RZ, PT ;  /* 0x000000ff0e00720c */ /* 0x010fe20003f05270 */
[----:B------:R-:W-:-:S12]  /*d170*/  BSSY B0, `(.L_x_2879) ;  /* 0x000001d000007945 */ /* 0x000fd80003800000 */
[----:B------:R-:W-:Y:S05]  /*d180*/  @P0 BRA `(.L_x_2880) ;  /* 0x00000000006c0947 */ /* 0x000fea0003800000 */
[----:B------:R-:W-:-:S03]  /*d190*/  UMOV UR4, 0xffffffff ;  /* 0xffffffff00047882 */ /* 0x000fc60000000000 */
[----:B------:R-:W-:Y:S05]  /*d1a0*/  BRA.DIV UR4, `(.L_x_2881) ;  /* 0x0000000a04487947 */ /* 0x000fea000b800000 */
[----:B------:R-:W-:-:S13]  /*d1b0*/  ELECT P6, URZ, PT ;  /* 0x00000000003f782f */ /* 0x000fda00038c0000 */
.L_x_2909:
[----:B------:R-:W-:Y:S05]  /*d1c0*/  @!P6 BRA `(.L_x_2880) ;  /* 0x00000000005ce947 */ /* 0x000fea0003800000 */
[----:B--2---:R-:W-:Y:S01]  /*d1d0*/  VIADD R3, R0, 0x38840 ;  /* 0x0003884000037836 */ /* 0x004fe20000000000 */
[----:B------:R-:W-:Y:S02]  /*d1e0*/  SHF.L.U32 R5, R17, 0x1f, RZ ;  /* 0x0000001f11057819 */ /* 0x000fe400000006ff */
[C---:B---3--:R-:W-:Y:S01]  /*d1f0*/  IADD3 R2, R16.reuse, 0x1, RZ ;  /* 0x0000000110027810 */ /* 0x048fe20007ffe0ff */
        /* <DEDUP_REMOVED lines=9> */
.L_x_2910:
[----:B------:R-:W3:Y:S01]  /*d290*/  SYNCS.PHASECHK.TRANS64.TRYWAIT P0, [R7+URZ], R2 ;  /* 0x00000002070075a7 */ /* 0x000ee2000800017f */
[----:B------:R-:W-:-:S05]  /*d2a0*/  VIADD R3, R0, 0x38860 ;  /* 0x0003886000037836 */ /* 0x000fca0000000000 */
[----:B------:R-:W-:Y:S01]  /*d2b0*/  LEA R16, R16, R3, 0x3 ;  /* 0x0000000310107211 */ /* 0x000fe200078e18ff */
[----:B---3--:R-:W-:Y:S06]  /*d2c0*/  @!P0 BRA `(.L_x_2883) ;  /* 0x0000000800348947 */ /* 0x008fec0003800000 */
.L_x_2911:
[----:B------:R-:W4:Y:S02]  /*d2d0*/  SYNCS.PHASECHK.TRANS64.TRYWAIT P0, [R16+URZ], R5 ;  /* 0x00000005100075a7 */ /* 0x000f24000800017f */
[----:B----4-:R-:W-:Y:S05]  /*d2e0*/  @!P0 BRA `(.L_x_2884) ;  /* 0x0000000800408947 */ /* 0x010fea0003800000 */
.L_x_2912:
[----:B------:R-:W-:-:S07]  /*d2f0*/  IMAD R3, R4, 0x8, R3 ;  /* 0x0000000804037824 */ /* 0x000fce00078e0203 */
.L_x_2885:
[----:B------:R1:W1:Y:S02]  /*d300*/  SYNCS.PHASECHK.TRANS64.TRYWAIT P0, [R3+URZ], R2 ;  /* 0x00000002030075a7 */ /* 0x000264000800017f */
[----:B-1----:R-:W-:Y:S05]  /*d310*/  @!P0 NANOSLEEP.SYNCS 0x989680 ;  /* 0x009896800000895d */ /* 0x002fea0003900000 */
[----:B------:R-:W1:Y:S02]  /*d320*/  @!P0 SYNCS.PHASECHK.TRANS64 P0, [R3+URZ], R2 ;  /* 0x00000002030085a7 */ /* 0x000e64000800007f */
[----:B-1----:R-:W-:Y:S05]  /*d330*/  @!P0 BRA `(.L_x_2885) ;  /* 0xfffffffc00f08947 */ /* 0x002fea000383ffff */
.L_x_2880:
[----:B------:R-:W-:Y:S05]  /*d340*/  BSYNC B0 ;  /* 0x0000000000007941 */ /* 0x000fea0003800000 */
.L_x_2879:
[----:B------:R-:W-:Y:S05]  /*d350*/  EXIT ;  /* 0x000000000000794d */ /* 0x000fea0003800000 */
.L_x_2807:
[----:B-1----:R-:W-:-:S04]  /*d360*/  IMAD.U32 R3, RZ, RZ, UR42 ;  /* 0x0000002aff037e24 */ /* 0x002fc8000f8e00ff */
[----:B------:R1:W2:Y:S03]  /*d370*/  SYNCS.PHASECHK.TRANS64.TRYWAIT P1, [R3+URZ+0x38800], R0 ;  /* 0x03880000030075a7 */ /* 0x0002a6000802017f */
[----:B--2---:R-:W-:Y:S05]  /*d380*/  @!P1 NANOSLEEP.SYNCS 0x989680 ;  /* 0x009896800000995d */ /* 0x004fea0003900000 */
[----:B------:R-:W2:Y:S02]  /*d390*/  @!P1 SYNCS.PHASECHK.TRANS64 P1, [R3+URZ+0x38800], R0 ;  /* 0x03880000030095a7 */ /* 0x000ea4000802007f */
[----:B--2---:R-:W-:Y:S05]  /*d3a0*/  @!P1 BRA `(.L_x_2807) ;  /* 0xfffffffc00ec9947 */ /* 0x004fea000383ffff */
[----:B------:R-:W-:Y:S05]  /*d3b0*/  BRA `(.L_x_2886) ;  /* 0xffffff5400947947 */ /* 0x000fea000383ffff */
.L_x_2811:
[----:B---3--:R3:W4:Y:S02]  /*d3c0*/  SYNCS.PHASECHK.TRANS64.TRYWAIT P1, [R8+URZ+0x38830], R9 ;  /* 0x03883009080075a7 */ /* 0x008724000802017f */
[----:B----4-:R-:W-:Y:S05]  /*d3d0*/  @!P1 NANOSLEEP.SYNCS 0x989680 ;  /* 0x009896800000995d */ /* 0x010fea0003900000 */
[----:B------:R-:W4:Y:S02]  /*d3e0*/  @!P1 SYNCS.PHASECHK.TRANS64 P1, [R8+URZ+0x38830], R9 ;  /* 0x03883009080095a7 */ /* 0x000f24000802007f */
[----:B----4-:R-:W-:Y:S05]  /*d3f0*/  @!P1 BRA `(.L_x_2811) ;  /* 0xfffffffc00f09947 */ /* 0x010fea000383ffff */
[----:B------:R-:W-:Y:S05]  /*d400*/  BRA `(.L_x_2810) ;  /* 0xffffff5400a87947 */ /* 0x000fea000383ffff */
.L_x_2812:
[----:B-1----:R-:W-:-:S04]  /*d410*/  MOV R3, UR42 ;  /* 0x0000002a00037c02 */ /* 0x002fc80008000f00 */
[----:B------:R1:W4:Y:S03]  /*d420*/  SYNCS.PHASECHK.TRANS64.TRYWAIT P1, [R3+URZ+0x38810], R0 ;  /* 0x03881000030075a7 */ /* 0x000326000802017f */
[----:B----4-:R-:W-:Y:S05]  /*d430*/  @!P1 NANOSLEEP.SYNCS 0x989680 ;  /* 0x009896800000995d */ /* 0x010fea0003900000 */
[----:B------:R-:W4:Y:S02]  /*d440*/  @!P1 SYNCS.PHASECHK.TRANS64 P1, [R3+URZ+0x38810], R0 ;  /* 0x03881000030095a7 */ /* 0x000f24000802007f */
[----:B----4-:R-:W-:Y:S05]  /*d450*/  @!P1 BRA `(.L_x_2812) ;  /* 0xfffffffc00ec9947 */ /* 0x010fea000383ffff */
[----:B------:R-:W-:Y:S05]  /*d460*/  BRA `(.L_x_2887) ;  /* 0xffffff5800307947 */ /* 0x000fea000383ffff */
.L_x_2816:
[----:B------:R1:W1:Y:S02]  /*d470*/  SYNCS.PHASECHK.TRANS64.TRYWAIT P1, [R8+URZ+0x38850], R9 ;  /* 0x03885009080075a7 */ /* 0x000264000802017f */
[----:B-1----:R-:W-:Y:S05]  /*d480*/  @!P1 NANOSLEEP.SYNCS 0x989680 ;  /* 0x009896800000995d */ /* 0x002fea0003900000 */
[----:B------:R-:W1:Y:S02]  /*d490*/  @!P1 SYNCS.PHASECHK.TRANS64 P1, [R8+URZ+0x38850], R9 ;  /* 0x03885009080095a7 */ /* 0x000e64000802007f */
[----:B-1----:R-:W-:Y:S05]  /*d4a0*/  @!P1 BRA `(.L_x_2816) ;  /* 0xfffffffc00f09947 */ /* 0x002fea000383ffff */
[----:B------:R-:W-:Y:S05]  /*d4b0*/  BRA `(.L_x_2815) ;  /* 0xffffff5800647947 */ /* 0x000fea000383ffff */
.L_x_2821:
[----:B--2---:R2:W3:Y:S02]  /*d4c0*/  SYNCS.PHASECHK.TRANS64.TRYWAIT P3, [R11+URZ+0x38830], R0 ;  /* 0x038830000b0075a7 */ /* 0x0044e4000806017f */
[----:B---3--:R-:W-:Y:S05]  /*d4d0*/  @!P3 NANOSLEEP.SYNCS 0x989680 ;  /* 0x009896800000b95d */ /* 0x008fea0003900000 */
[----:B------:R-:W3:Y:S02]  /*d4e0*/  @!P3 SYNCS.PHASECHK.TRANS64 P3, [R11+URZ+0x38830], R0 ;  /* 0x038830000b00b5a7 */ /* 0x000ee4000806007f */
[----:B---3--:R-:W-:Y:S05]  /*d4f0*/  @!P3 BRA `(.L_x_2821) ;  /* 0xfffffffc00f0b947 */ /* 0x008fea000383ffff */
[----:B------:R-:W-:Y:S05]  /*d500*/  BRA `(.L_x_2820) ;  /* 0xffffff7c00e47947 */ /* 0x000fea000383ffff */
.L_x_2825:
[----:B----4-:R4:W1:Y:S02]  /*d510*/  SYNCS.PHASECHK.TRANS64.TRYWAIT P3, [R11+URZ+0x38850], R0 ;  /* 0x038850000b0075a7 */ /* 0x010864000806017f */
[----:B-1----:R-:W-:Y:S05]  /*d520*/  @!P3 NANOSLEEP.SYNCS 0x989680 ;  /* 0x009896800000b95d */ /* 0x002fea0003900000 */
[----:B------:R-:W1:Y:S02]  /*d530*/  @!P3 SYNCS.PHASECHK.TRANS64 P3, [R11+URZ+0x38850], R0 ;  /* 0x038850000b00b5a7 */ /* 0x000e64000806007f */
[----:B-1----:R-:W-:Y:S05]  /*d540*/  @!P3 BRA `(.L_x_2825) ;  /* 0xfffffffc00f0b947 */ /* 0x002fea000383ffff */
[----:B------:R-:W-:Y:S05]  /*d550*/  BRA `(.L_x_2824) ;  /* 0xffffff8000607947 */ /* 0x000fea000383ffff */
.L_x_2836:
[----:B------:R-:W1:Y:S01]  /*d560*/  S2R R5, SR_TID.X ;  /* 0x0000000000057919 */ /* 0x000e620000002100 */
[----:B------:R-:W-:Y:S01]  /*d570*/  BSSY B0, `(.L_x_2888) ;  /* 0x000000a000007945 */ /* 0x000fe20003800000 */
[----:B------:R-:W-:Y:S01]  /*d580*/  IMAD.MOV.U32 R12, RZ, RZ, RZ ;  /* 0x000000ffff0c7224 */ /* 0x000fe200078e00ff */
[----:B------:R-:W-:Y:S01]  /*d590*/  MOV R11, 0x1f ;  /* 0x0000001f000b7802 */ /* 0x000fe20000000f00 */
[----:B------:R-:W-:Y:S01]  /*d5a0*/  IMAD.MOV.U32 R15, RZ, RZ, -0x1 ;  /* 0xffffffffff0f7424 */ /* 0x000fe200078e00ff */
[----:B-1----:R-:W-:-:S04]  /*d5b0*/  SHF.R.U32.HI R5, RZ, 0x5, R5 ;  /* 0x00000005ff057819 */ /* 0x002fc80000011605 */
[----:B------:R-:W-:-:S05]  /*d5c0*/  LOP3.LUT R5, R5, 0x3, RZ, 0xc0, !PT ;  /* 0x0000000305057812 */ /* 0x000fca00078ec0ff */
[----:B------:R-:W-:-:S07]  /*d5d0*/  IMAD.MOV.U32 R13, RZ, RZ, R5 ;  /* 0x000000ffff0d7224 */ /* 0x000fce00078e0005 */
[----:B------:R-:W-:Y:S05]  /*d5e0*/  WARPSYNC.COLLECTIVE R15, `(.L_x_2889) ;  /* 0x000000000f087348 */ /* 0x000fea0003c00000 */
[----:B------:R1:W2:Y:S02]  /*d5f0*/  SHFL.IDX P6, R14, R13, R12, R11 ;  /* 0x0000000c0d0e7389 */ /* 0x0002a400000c000b */
[----:B-12---:R-:W-:Y:S01]  /*d600*/  ENDCOLLECTIVE ;  /* 0x000000000000791b */ /* 0x006fe20003800000 */
.L_x_2889:
[----:B------:R-:W-:Y:S05]  /*d610*/  BSYNC B0 ;  /* 0x0000000000007941 */ /* 0x000fea0003800000 */
.L_x_2888:
[----:B------:R-:W-:Y:S05]  /*d620*/  BRA `(.L_x_2890) ;  /* 0xffffffd000747947 */ /* 0x000fea000383ffff */
.L_x_2837:
[----:B------:R-:W-:Y:S01]  /*d630*/  BSSY B0, `(.L_x_2891) ;  /* 0x0000006000007945 */ /* 0x000fe20003800000 */
[----:B------:R-:W-:-:S07]  /*d640*/  IMAD.MOV.U32 R15, RZ, RZ, -0x1 ;  /* 0xffffffffff0f7424 */ /* 0x000fce00078e00ff */
[----:B------:R-:W-:Y:S05]  /*d650*/  WARPSYNC.COLLECTIVE R15, `(.L_x_2892) ;  /* 0x000000000f0c7348 */ /* 0x000fea0003c00000 */
[----:B------:R-:W-:Y:S02]  /*d660*/  ELECT P6, UR62, PT ;  /* 0x00000000003e782f */ /* 0x000fe400038c0000 */
[----:B------:R-:W-:Y:S01]  /*d670*/  MOV R14, UR62 ;  /* 0x0000003e000e7c02 */ /* 0x000fe20008000f00 */
[----:B------:R-:W-:Y:S10]  /*d680*/  ENDCOLLECTIVE ;  /* 0x000000000000791b */ /* 0x000ff40003800000 */
.L_x_2892:
[----:B------:R-:W-:Y:S05]  /*d690*/  BSYNC B0 ;  /* 0x0000000000007941 */ /* 0x000fea0003800000 */
.L_x_2891:
[----:B------:R-:W-:Y:S05]  /*d6a0*/  BRA `(.L_x_2893) ;  /* 0xffffffd0006c7947 */ /* 0x000fea000383ffff */
.L_x_2840:
[----:B--2---:R2:W3:Y:S02]  /*d6b0*/  SYNCS.PHASECHK.TRANS64.TRYWAIT P1, [R10+URZ+0x38840], R5 ;  /* 0x038840050a0075a7 */ /* 0x0044e4000802017f */
[----:B---3--:R-:W-:Y:S05]  /*d6c0*/  @!P1 NANOSLEEP.SYNCS 0x989680 ;  /* 0x009896800000995d */ /* 0x008fea0003900000 */
[----:B------:R-:W3:Y:S02]  /*d6d0*/  @!P1 SYNCS.PHASECHK.TRANS64 P1, [R10+URZ+0x38840], R5 ;  /* 0x038840050a0095a7 */ /* 0x000ee4000802007f */
[----:B---3--:R-:W-:Y:S05]  /*d6e0*/  @!P1 BRA `(.L_x_2840) ;  /* 0xfffffffc00f09947 */ /* 0x008fea000383ffff */
[----:B------:R-:W-:Y:S05]  /*d6f0*/  BRA `(.L_x_2894) ;  /* 0xffffffd000cc7947 */ /* 0x000fea000383ffff */
.L_x_2845:
        /* <DEDUP_REMOVED lines=8> */
.L_x_2848:
[----:B--2---:R2:W3:Y:S02]  /*d780*/  SYNCS.PHASECHK.TRANS64.TRYWAIT P1, [R5+URZ+0x38860], R8 ;  /* 0x03886008050075a7 */ /* 0x0044e4000802017f */
[----:B---3--:R-:W-:Y:S05]  /*d790*/  @!P1 NANOSLEEP.SYNCS 0x989680 ;  /* 0x009896800000995d */ /* 0x008fea0003900000 */
[----:B------:R-:W3:Y:S02]  /*d7a0*/  @!P1 SYNCS.PHASECHK.TRANS64 P1, [R5+URZ+0x38860], R8 ;  /* 0x03886008050095a7 */ /* 0x000ee4000802007f */
[----:B---3--:R-:W-:Y:S05]  /*d7b0*/  @!P1 BRA `(.L_x_2848) ;  /* 0xfffffffc00f09947 */ /* 0x008fea000383ffff */
[----:B------:R-:W-:Y:S05]  /*d7c0*/  BRA `(.L_x_2896) ;  /* 0xffffffd800ac7947 */ /* 0x000fea000383ffff */
.L_x_2855:
[----:B--2---:R2:W3:Y:S02]  /*d7d0*/  SYNCS.PHASECHK.TRANS64.TRYWAIT P2, [R2+URZ+0x38840], R3 ;  /* 0x03884003020075a7 */ /* 0x0044e4000804017f */
[----:B---3--:R-:W-:Y:S05]  /*d7e0*/  @!P2 NANOSLEEP.SYNCS 0x989680 ;  /* 0x009896800000a95d */ /* 0x008fea0003900000 */
[----:B------:R-:W3:Y:S02]  /*d7f0*/  @!P2 SYNCS.PHASECHK.TRANS64 P2, [R2+URZ+0x38840], R3 ;  /* 0x038840030200a5a7 */ /* 0x000ee4000804007f */
[----:B---3--:R-:W-:Y:S05]  /*d800*/  @!P2 BRA `(.L_x_2855) ;  /* 0xfffffffc00f0a947 */ /* 0x008fea000383ffff */
[----:B------:R-:W-:Y:S05]  /*d810*/  BRA `(.L_x_2897) ;  /* 0xffffffe000547947 */ /* 0x000fea000383ffff */
.L_x_2857:
[----:B---3--:R3:W4:Y:S02]  /*d820*/  SYNCS.PHASECHK.TRANS64.TRYWAIT P2, [R2+URZ+0x38860], R3 ;  /* 0x03886003020075a7 */ /* 0x008724000804017f */
[----:B----4-:R-:W-:Y:S05]  /*d830*/  @!P2 NANOSLEEP.SYNCS 0x989680 ;  /* 0x009896800000a95d */ /* 0x010fea0003900000 */
[----:B------:R-:W4:Y:S02]  /*d840*/  @!P2 SYNCS.PHASECHK.TRANS64 P2, [R2+URZ+0x38860], R3 ;  /* 0x038860030200a5a7 */ /* 0x000f24000804007f */
[----:B----4-:R-:W-:Y:S05]  /*d850*/  @!P2 BRA `(.L_x_2857) ;  /* 0xfffffffc00f0a947 */ /* 0x010fea000383ffff */
[----:B------:R-:W-:Y:S05]  /*d860*/  BRA `(.L_x_2898) ;  /* 0xffffffe000b07947 */ /* 0x000fea000383ffff */
.L_x_2863:
[----:B-1----:R1:W2:Y:S02]  /*d870*/  SYNCS.PHASECHK.TRANS64.TRYWAIT P2, [R2+URZ+0x38840], R3 ;  /* 0x03884003020075a7 */ /* 0x0022a4000804017f */
[----:B--2---:R-:W-:Y:S05]  /*d880*/  @!P2 NANOSLEEP.SYNCS 0x989680 ;  /* 0x009896800000a95d */ /* 0x004fea0003900000 */
[----:B------:R-:W2:Y:S02]  /*d890*/  @!P2 SYNCS.PHASECHK.TRANS64 P2, [R2+URZ+0x38840], R3 ;  /* 0x038840030200a5a7 */ /* 0x000ea4000804007f */
[----:B--2---:R-:W-:Y:S05]  /*d8a0*/  @!P2 BRA `(.L_x_2863) ;  /* 0xfffffffc00f0a947 */ /* 0x004fea000383ffff */
[----:B------:R-:W-:Y:S05]  /*d8b0*/  BRA `(.L_x_2899) ;  /* 0xffffffe8003c7947 */ /* 0x000fea000383ffff */
.L_x_2865:
[----:B--2---:R2:W3:Y:S02]  /*d8c0*/  SYNCS.PHASECHK.TRANS64.TRYWAIT P2, [R2+URZ+0x38860], R3 ;  /* 0x03886003020075a7 */ /* 0x0044e4000804017f */
[----:B---3--:R-:W-:Y:S05]  /*d8d0*/  @!P2 NANOSLEEP.SYNCS 0x989680 ;  /* 0x009896800000a95d */ /* 0x008fea0003900000 */
[----:B------:R-:W3:Y:S02]  /*d8e0*/  @!P2 SYNCS.PHASECHK.TRANS64 P2, [R2+URZ+0x38860], R3 ;  /* 0x038860030200a5a7 */ /* 0x000ee4000804007f */
[----:B---3--:R-:W-:Y:S05]  /*d8f0*/  @!P2 BRA `(.L_x_2865) ;  /* 0xfffffffc00f0a947 */ /* 0x008fea000383ffff */
[----:B------:R-:W-:Y:S05]  /*d900*/  BRA `(.L_x_2900) ;  /* 0xffffffe800987947 */ /* 0x000fea000383ffff */
.L_x_2870:
[----:B-1----:R1:W2:Y:S02]  /*d910*/  SYNCS.PHASECHK.TRANS64.TRYWAIT P2, [R2+URZ+0x38840], R3 ;  /* 0x03884003020075a7 */ /* 0x0022a4000804017f */
[----:B--2---:R-:W-:Y:S05]  /*d920*/  @!P2 NANOSLEEP.SYNCS 0x989680 ;  /* 0x009896800000a95d */ /* 0x004fea0003900000 */
[----:B------:R-:W2:Y:S02]  /*d930*/  @!P2 SYNCS.PHASECHK.TRANS64 P2, [R2+URZ+0x38840], R3 ;  /* 0x038840030200a5a7 */ /* 0x000ea4000804007f */
[----:B--2---:R-:W-:Y:S05]  /*d940*/  @!P2 BRA `(.L_x_2870) ;  /* 0xfffffffc00f0a947 */ /* 0x004fea000383ffff */
[----:B------:R-:W-:Y:S05]  /*d950*/  BRA `(.L_x_2901) ;  /* 0xfffffff0000c7947 */ /* 0x000fea000383ffff */
.L_x_2872:
[----:B--2---:R2:W3:Y:S02]  /*d960*/  SYNCS.PHASECHK.TRANS64.TRYWAIT P2, [R2+URZ+0x38860], R3 ;  /* 0x03886003020075a7 */ /* 0x0044e4000804017f */
[----:B---3--:R-:W-:Y:S05]  /*d970*/  @!P2 NANOSLEEP.SYNCS 0x989680 ;  /* 0x009896800000a95d */ /* 0x008fea0003900000 */
[----:B------:R-:W3:Y:S02]  /*d980*/  @!P2 SYNCS.PHASECHK.TRANS64 P2, [R2+URZ+0x38860], R3 ;  /* 0x038860030200a5a7 */ /* 0x000ee4000804007f */
[----:B---3--:R-:W-:Y:S05]  /*d990*/  @!P2 BRA `(.L_x_2872) ;  /* 0xfffffffc00f0a947 */ /* 0x008fea000383ffff */
[----:B------:R-:W-:Y:S05]  /*d9a0*/  BRA `(.L_x_2902) ;  /* 0xfffffff000687947 */ /* 0x000fea000383ffff */
.L_x_2877:
[----:B--2---:R2:W3:Y:S02]  /*d9b0*/  SYNCS.PHASECHK.TRANS64.TRYWAIT P0, [R0+URZ+0x38820], R3 ;  /* 0x03882003000075a7 */ /* 0x0044e4000800017f */
[----:B---3--:R-:W-:Y:S05]  /*d9c0*/  @!P0 NANOSLEEP.SYNCS 0x989680 ;  /* 0x009896800000895d */ /* 0x008fea0003900000 */
[----:B------:R-:W3:Y:S02]  /*d9d0*/  @!P0 SYNCS.PHASECHK.TRANS64 P0, [R0+URZ+0x38820], R3 ;  /* 0x03882003000085a7 */ /* 0x000ee4000800007f */
[----:B---3--:R-:W-:Y:S05]  /*d9e0*/  @!P0 BRA `(.L_x_2877) ;  /* 0xfffffffc00f08947 */ /* 0x008fea000383ffff */
[----:B------:R-:W-:Y:S05]  /*d9f0*/  BRA `(.L_x_2903) ;  /* 0xfffffff400bc7947 */ /* 0x000fea000383ffff */
.L_x_2878:
[----:B------:R-:W3:Y:S01]  /*da00*/  S2R R2, SR_TID.X ;  /* 0x0000000000027919 */ /* 0x000ee20000002100 */
[----:B------:R-:W-:Y:S01]  /*da10*/  BSSY B0, `(.L_x_2904) ;  /* 0x000000a000007945 */ /* 0x000fe20003800000 */
[----:B------:R-:W-:Y:S01]  /*da20*/  IMAD.MOV.U32 R12, RZ, RZ, RZ ;  /* 0x000000ffff0c7224 */ /* 0x000fe200078e00ff */
[----:B------:R-:W-:Y:S01]  /*da30*/  MOV R15, 0xffffffff ;  /* 0xffffffff000f7802 */ /* 0x000fe20000000f00 */
[----:B------:R-:W-:Y:S01]  /*da40*/  IMAD.MOV.U32 R11, RZ, RZ, 0x1f ;  /* 0x0000001fff0b7424 */ /* 0x000fe200078e00ff */
[----:B---3--:R-:W-:-:S04]  /*da50*/  SHF.R.U32.HI R2, RZ, 0x5, R2 ;  /* 0x00000005ff027819 */ /* 0x008fc80000011602 */
[----:B------:R-:W-:-:S04]  /*da60*/  LOP3.LUT R2, R2, 0x3, RZ, 0xc0, !PT ;  /* 0x0000000302027812 */ /* 0x000fc800078ec0ff */
[----:B------:R-:W-:-:S07]  /*da70*/  MOV R13, R2 ;  /* 0x00000002000d7202 */ /* 0x000fce0000000f00 */
[----:B-12---:R-:W-:Y:S05]  /*da80*/  WARPSYNC.COLLECTIVE R15, `(.L_x_2905) ;  /* 0x000000000f087348 */ /* 0x006fea0003c00000 */
[----:B------:R3:W4:Y:S02]  /*da90*/  SHFL.IDX P6, R14, R13, R12, R11 ;  /* 0x0000000c0d0e7389 */ /* 0x00072400000c000b */
[----:B-1234-:R-:W-:Y:S01]  /*daa0*/  ENDCOLLECTIVE ;  /* 0x000000000000791b */ /* 0x01efe20003800000 */
.L_x_2905:
[----:B------:R-:W-:Y:S05]  /*dab0*/  BSYNC B0 ;  /* 0x0000000000007941 */ /* 0x000fea0003800000 */
.L_x_2904:
[----:B------:R-:W-:Y:S05]  /*dac0*/  BRA `(.L_x_2906) ;  /* 0xfffffff400a47947 */ /* 0x000fea000383ffff */
.L_x_2881:
[----:B------:R-:W-:Y:S01]  /*dad0*/  BSSY B1, `(.L_x_2907) ;  /* 0x0000006000017945 */ /* 0x000fe20003800000 */
[----:B------:R-:W-:-:S07]  /*dae0*/  IMAD.MOV.U32 R15, RZ, RZ, -0x1 ;  /* 0xffffffffff0f7424 */ /* 0x000fce00078e00ff */
[----:B-123--:R-:W-:Y:S05]  /*daf0*/  WARPSYNC.COLLECTIVE R15, `(.L_x_2908) ;  /* 0x000000000f0c7348 */ /* 0x00efea0003c00000 */
[----:B------:R-:W-:Y:S02]  /*db00*/  ELECT P6, UR62, PT ;  /* 0x00000000003e782f */ /* 0x000fe400038c0000 */
[----:B------:R-:W-:Y:S01]  /*db10*/  MOV R14, UR62 ;  /* 0x0000003e000e7c02 */ /* 0x000fe20008000f00 */
[----:B-123--:R-:W-:Y:S10]  /*db20*/  ENDCOLLECTIVE ;  /* 0x000000000000791b */ /* 0x00eff40003800000 */
.L_x_2908:
[----:B------:R-:W-:Y:S05]  /*db30*/  BSYNC B1 ;  /* 0x0000000000017941 */ /* 0x000fea0003800000 */
.L_x_2907:
[----:B------:R-:W-:Y:S05]  /*db40*/  BRA `(.L_x_2909) ;  /* 0xfffffff4009c7947 */ /* 0x000fea000383ffff */
.L_x_2882:
[----:B--2---:R2:W3:Y:S02]  /*db50*/  SYNCS.PHASECHK.TRANS64.TRYWAIT P0, [R6+URZ], R5 ;  /* 0x00000005060075a7 */ /* 0x0044e4000800017f */
[----:B---3--:R-:W-:Y:S05]  /*db60*/  @!P0 NANOSLEEP.SYNCS 0x989680 ;  /* 0x009896800000895d */ /* 0x008fea0003900000 */
[----:B------:R-:W3:Y:S02]  /*db70*/  @!P0 SYNCS.PHASECHK.TRANS64 P0, [R6+URZ], R5 ;  /* 0x00000005060085a7 */ /* 0x000ee4000800007f */
[----:B---3--:R-:W-:Y:S05]  /*db80*/  @!P0 BRA `(.L_x_2882) ;  /* 0xfffffffc00f08947 */ /* 0x008fea000383ffff */
[----:B------:R-:W-:Y:S05]  /*db90*/  BRA `(.L_x_2910) ;  /* 0xfffffff400bc7947 */ /* 0x000fea000383ffff */
.L_x_2883:
[----:B---3--:R3:W4:Y:S02]  /*dba0*/  SYNCS.PHASECHK.TRANS64.TRYWAIT P0, [R7+URZ], R2 ;  /* 0x00000002070075a7 */ /* 0x008724000800017f */
[----:B----4-:R-:W-:Y:S05]  /*dbb0*/  @!P0 NANOSLEEP.SYNCS 0x989680 ;  /* 0x009896800000895d */ /* 0x010fea0003900000 */
[----:B------:R-:W4:Y:S02]  /*dbc0*/  @!P0 SYNCS.PHASECHK.TRANS64 P0, [R7+URZ], R2 ;  /* 0x00000002070085a7 */ /* 0x000f24000800007f */
[----:B----4-:R-:W-:Y:S05]  /*dbd0*/  @!P0 BRA `(.L_x_2883) ;  /* 0xfffffffc00f08947 */ /* 0x010fea000383ffff */
[----:B------:R-:W-:Y:S05]  /*dbe0*/  BRA `(.L_x_2911) ;  /* 0xfffffff400b87947 */ /* 0x000fea000383ffff */
.L_x_2884:
[----:B----4-:R4:W1:Y:S02]  /*dbf0*/  SYNCS.PHASECHK.TRANS64.TRYWAIT P0, [R16+URZ], R5 ;  /* 0x00000005100075a7 */ /* 0x010864000800017f */
[----:B-1----:R-:W-:Y:S05]  /*dc00*/  @!P0 NANOSLEEP.SYNCS 0x989680 ;  /* 0x009896800000895d */ /* 0x002fea0003900000 */
[----:B------:R-:W1:Y:S02]  /*dc10*/  @!P0 SYNCS.PHASECHK.TRANS64 P0, [R16+URZ], R5 ;  /* 0x00000005100085a7 */ /* 0x000e64000800007f */
[----:B-1----:R-:W-:Y:S05]  /*dc20*/  @!P0 BRA `(.L_x_2884) ;  /* 0xfffffffc00f08947 */ /* 0x002fea000383ffff */
[----:B------:R-:W-:Y:S05]  /*dc30*/  BRA `(.L_x_2912) ;  /* 0xfffffff400ac7947 */ /* 0x000fea000383ffff */
.L_x_2913:
        /* <DEDUP_REMOVED lines=12> */
.L_x_11941:


//--------------------- .text._ZN7cutlass13device_kernelIN5flash11enable_sm90INS1_16FlashAttnFwdSm90INS1_25CollectiveMainloopFwdSm90ILi2EN4cute5tupleIJNS5_1CILi1EEES8_S8_EEENS6_IJNS7_ILi64EEESA_SA_EEELi512ENS_6half_tEfNS_4arch4Sm90ELb0ELb0ELb0ELb1ELb0ELb0ELb0ELb0ELb0ELb0ELb0ELb0EEENS1_21CollectiveEpilogueFwdINS6_IJSA_NS7_ILi512EEESA_EEES9_SC_SE_Li256ELb1ELb0ELb0ELb0EEENS1_36VarlenDynamicPersistentTileSchedulerILi64ELi64ELi256ELi32ELb0ELb0ELb1ELb0ELb1ELb1EEEEEEEEEvNT_6ParamsE --------------------------
	.section	.text._ZN7cutlass13device_kernelIN5flash11enable_sm90INS1_16FlashAttnFwdSm90INS1_25CollectiveMainloopFwdSm90ILi2EN4cute5tupleIJNS5_1CILi1EEES8_S8_EEENS6_IJNS7_ILi64EEESA_SA_EEELi512ENS_6half_tEfNS_4arch4Sm90ELb0ELb0ELb0ELb1ELb0ELb0ELb0ELb0ELb0ELb0ELb0ELb0EEENS1_21CollectiveEpilogueFwdINS6_IJSA_NS7_ILi512EEESA_EEES9_SC_SE_Li256ELb1ELb0ELb0ELb0EEENS1_36VarlenDynamicPersistentTileSchedulerILi64ELi64ELi256ELi32ELb0ELb0ELb1ELb0ELb1ELb1EEEEEEEEEvNT_6ParamsE,"ax",@progbits
	.align	128
.text._ZN7cutlass13device_kernelIN5flash11enable_sm90INS1_16FlashAttnFwdSm90INS1_25CollectiveMainloopFwdSm90ILi2EN4cute5tupleIJNS5_1CILi1EEES8_S8_EEENS6_IJNS7_ILi64EEESA_SA_EEELi512ENS_6half_tEfNS_4arch4Sm90ELb0ELb0ELb0ELb1ELb0ELb0ELb0ELb0ELb0ELb0ELb0ELb0EEENS1_21CollectiveEpilogueFwdINS6_IJSA_NS7_ILi512EEESA_EEES9_SC_SE_Li256ELb1ELb0ELb0ELb0EEENS1_36VarlenDynamicPersistentTileSchedulerILi64ELi64ELi256ELi32ELb0ELb0ELb1ELb0ELb1ELb1EEEEEEEEEvNT_6ParamsE:
        .type           _ZN7cutlass13device_kernelIN5flash11enable_sm90INS1_16FlashAttnFwdSm90INS1_25CollectiveMainloopFwdSm90ILi2EN4cute5tupleIJNS5_1CILi1EEES8_S8_EEENS6_IJNS7_ILi64EEESA_SA_EEELi512ENS_6half_tEfNS_4arch4Sm90ELb0ELb0ELb0ELb1ELb0ELb0ELb0ELb0ELb0ELb0ELb0ELb0EEENS1_21CollectiveEpilogueFwdINS6_IJSA_NS7_ILi512EEESA_EEES9_SC_SE_Li256ELb1ELb0ELb0ELb0EEENS1_36VarlenDynamicPersistentTileSchedulerILi64ELi64ELi256ELi32ELb0ELb0ELb1ELb0ELb1ELb1EEEEEEEEEvNT_6ParamsE,@function
        .size           _ZN7cutlass13device_kernelIN5flash11enable_sm90INS1_16FlashAttnFwdSm90INS1_25CollectiveMainloopFwdSm90ILi2EN4cute5tupleIJNS5_1CILi1EEES8_S8_EEENS6_IJNS7_ILi64EEESA_SA_EEELi512ENS_6half_tEfNS_4arch4Sm90ELb0ELb0ELb0ELb1ELb0ELb0ELb0ELb0ELb0ELb0ELb0ELb0EEENS1_21CollectiveEpilogueFwdINS6_IJSA_NS7_ILi512EEESA_EEES9_SC_SE_Li256ELb1ELb0ELb0ELb0EEENS1_36VarlenDynamicPersistentTileSchedulerILi64ELi64ELi256ELi32ELb0ELb0ELb1ELb0ELb1ELb1EEEEEEEEEvNT_6ParamsE,(.L_x_11942 - _ZN7cutlass13device_kernelIN5flash11enable_sm90INS1_16FlashAttnFwdSm90INS1_25CollectiveMainloopFwdSm90ILi2EN4cute5tupleIJNS5_1CILi1EEES8_S8_EEENS6_IJNS7_ILi64EEESA_SA_EEELi512ENS_6half_tEfNS_4arch4Sm90ELb0ELb0ELb0ELb1ELb0ELb0ELb0ELb0ELb0ELb0ELb0ELb0EEENS1_21CollectiveEpilogueFwdINS6_IJSA_NS7_ILi512EEESA_EEES9_SC_SE_Li256ELb1ELb0ELb0ELb0EEENS1_36VarlenDynamicPersistentTileSchedulerILi64ELi64ELi256ELi32ELb0ELb0ELb1ELb0ELb1ELb1EEEEEEEEEvNT_6ParamsE)
        .other          _ZN7cutlass13device_kernelIN5flash11enable_sm90INS1_16FlashAttnFwdSm90INS1_25CollectiveMainloopFwdSm90ILi2EN4cute5tupleIJNS5_1CILi1EEES8_S8_EEENS6_IJNS7_ILi64EEESA_SA_EEELi512ENS_6half_tEfNS_4arch4Sm90ELb0ELb0ELb0ELb1ELb0ELb0ELb0ELb0ELb0ELb0ELb0ELb0EEENS1_21CollectiveEpilogueFwdINS6_IJSA_NS7_ILi512EEESA_EEES9_SC_SE_Li256ELb1ELb0ELb0ELb0EEENS1_36VarlenDynamicPersistentTileSchedulerILi64ELi64ELi256ELi32ELb0ELb0ELb1ELb0ELb1ELb1EEEEEEEEEvNT_6ParamsE,@"STO_CUDA_ENTRY STV_DEFAULT"
_ZN7cutlass13device_kernelIN5flash11enable_sm90INS1_16FlashAttnFwdSm90INS1_25CollectiveMainloopFwdSm90ILi2EN4cute5tupleIJNS5_1CILi1EEES8_S8_EEENS6_IJNS7_ILi64EEESA_SA_EEELi512ENS_6half_tEfNS_4arch4Sm90ELb0ELb0ELb0ELb1ELb0ELb0ELb0ELb0ELb0ELb0ELb0ELb0EEENS1_21CollectiveEpilogueFwdINS6_IJSA_NS7_ILi512EEESA_EEES9_SC_SE_Li256ELb1ELb0ELb0ELb0EEENS1_36VarlenDynamicPersistentTileSchedulerILi64ELi64ELi256ELi32ELb0ELb0ELb1ELb0ELb1ELb1EEEEEEEEEvNT_6ParamsE:
        /* <DEDUP_REMOVED lines=21> */
.L_x_2915:
[----:B------:R-:W-:Y:S05]  /*0150*/  BSYNC B0 ;  /* 0x0000000000007941 */ /* 0x000fea0003800000 */
.L_x_2914:
        /* <DEDUP_REMOVED lines=32> */
[----:B0-----:R3:W4:Y:S01]  /*0360*/  SYNCS.EXCH.64 URZ, [UR6+0x28c30], UR4 ;  /* 0x028c3004063f75b2 */ /* 0x0017220008000100 */
[----:B------:R3:W0:Y:S01]  /*0370*/  SYNCS.EXCH.64 URZ, [UR6+0x28c40], UR4 ;  /* 0x028c4004063f75b2 */ /* 0x0006220008000100 */
[----:B------:R3:W0:Y:S01]  /*0380*/  SYNCS.EXCH.64 URZ, [UR6+0x28c38], UR4 ;  /* 0x028c3804063f75b2 */ /* 0x0006220008000100 */
[----:B------:R3:W0:Y:S02]  /*0390*/  SYNCS.EXCH.64 URZ, [UR6+0x28c48], UR4 ;  /* 0x028c4804063f75b2 */ /* 0x0006240008000100 */
[----:B---3--:R-:W-:Y:S01]  /*03a0*/  NOP ;  /* 0x0000000000007918 */ /* 0x008fe20000000000 */
.L_x_2916:
        /* <DEDUP_REMOVED lines=22> */
.L_x_2917:
        /* <DEDUP_REMOVED lines=18> */
.L_x_2918:
        /* <DEDUP_REMOVED lines=22> */
.L_x_2919:
        /* <DEDUP_REMOVED lines=22> */
.L_x_2920:
[----:B------:R-:W-:Y:S01]  /*08f0*/  PLOP3.LUT P0, PT, PT, PT, UP0, 0x80, 0x0 ;  /* 0x000000000000781c */ /* 0x000fe20003f0f008 */
[----:B------:R-:W-:Y:S01]  /*0900*/  UMOV UR36, 0x1 ;  /* 0x0000000100247882 */ /* 0x000fe20000000000 */
[----:B------:R-:W-:Y:S01]  /*0910*/  NOP ;  /* 0x0000000000007918 */ /* 0x000fe20000000000 */
[----:B------:R-:W-:Y:S01]  /*0920*/  USEL UR36, UR36, 0x2, !UP0 ;  /* 0x0000000224247887 */ /* 0x000fe2000c000000 */
[----:B------:R-:W-:Y:S01]  /*0930*/  ULDC.64 UR38, c[0x0][0x208] ;  /* 0x0000820000267ab9 */ /* 0x000fe20000000a00 */
[----:B012-4-:R-:W-:Y:S08]  /*0940*/  BAR.SYNC.DEFER_BLOCKING 0x0 ;  /* 0x0000000000007b1d */ /* 0x017ff00000010000 */
[----:B------:R-:W-:Y:S05]  /*0950*/  @!P0 BRA `(.L_x_2921) ;  /* 0x00000088004c8947 */ /* 0x000fea0003800000 */
.L_x_2922:
[----:B------:R-:W-:-:S08]  /*0960*/  NOP ;  /* 0x0000000000007918 */ /* 0x000fd00000000000 */
[----:B------:R-:W0:Y:S02]  /*0970*/  USETMAXREG.TRY_ALLOC.CTAPOOL UP0, 0xf0 ;  /* 0x000000f0000079c8 */ /* 0x000e240008000600 */
[----:B0-----:R-:W-:-:S13]  /*0980*/  PLOP3.LUT P0, PT, PT, PT, UP0, 0x80, 0x0 ;  /* 0x000000000000781c */ /* 0x001fda0003f0f008 */
[----:B------:R-:W-:Y:S05]  /*0990*/  @!P0 BRA `(.L_x_2922) ;  /* 0xfffffffc00f08947 */ /* 0x000fea000383ffff */
[----:B------:R-:W0:Y:S01]  /*09a0*/  S2R R2, SR_TID.X ;  /* 0x0000000000027919 */ /* 0x000e220000002100 */
[----:B------:R-:W1:Y:S01]  /*09b0*/  S2UR UR4, SR_CgaCtaId ;  /* 0x00000000000479c3 */ /* 0x000e620000008800 */
[----:B------:R-:W-:Y:S02]  /*09c0*/  UMOV UR42, 0x400 ;  /* 0x00000400002a7882 */ /* 0x000fe40000000000 */
[----:B-1----:R-:W-:-:S03]  /*09d0*/  ULEA UR42, UR4, UR42, 0x18 ;  /* 0x0000002a042a7291 */ /* 0x002fc6000f8ec03f */
[----:B------:R-:W-:Y:S01]  /*09e0*/  ULDC UR4, c[0x0][0xc14] ;  /* 0x0003050000047ab9 */ /* 0x000fe20000000800 */
[----:B0-----:R-:W-:-:S04]  /*09f0*/  LOP3.LUT R0, R2, 0xffffff80, RZ, 0xc0, !PT ;  /* 0xffffff8002007812 */ /* 0x001fc800078ec0ff */
[----:B------:R-:W-:-:S13]  /*0a00*/  ISETP.NE.AND P0, PT, R0, 0x80, PT ;  /* 0x000000800000780c */ /* 0x000fda0003f05270 */
[----:B------:R-:W-:Y:S06]  /*0a10*/  @!P0 BAR.ARV 0x8, 0xa0 ;  /* 0x0202800000008b1d */ /* 0x000fec0000002000 */
[----:B------:R-:W-:-:S13]  /*0a20*/  ISETP.GE.U32.AND P0, PT, R2, 0x100, PT ;  /* 0x000001000200780c */ /* 0x000fda0003f06070 */
[----:B------:R-:W-:Y:S08]  /*0a30*/  @P0 BAR.ARV 0xf, 0x100 ;  /* 0x03c4000000000b1d */ /* 0x000ff00000002000 */
[----:B------:R-:W-:Y:S06]  /*0a40*/  BAR.SYNC.DEFER_BLOCKING 0x5, 0x120 ;  /* 0x0144800000007b1d */ /* 0x000fec0000010000 */
[----:B------:R-:W0:Y:S02]  /*0a50*/  LDS.128 R20, [UR42+0x28cd0] ;  /* 0x028cd02aff147984 */ /* 0x000e240008000c00 */
[----:B------:R-:W-:Y:S06]  /*0a60*/  BAR.ARV 0x4, 0x120 ;  /* 0x0104800000007b1d */ /* 0x000fec0000002000 */
[----:B0-----:R-:W-:-:S13]  /*0a70*/  ISETP.GE.AND P0, PT, R23, UR4, PT ;  /* 0x0000000417007c0c */ /* 0x001fda000bf06270 */
[----:B------:R-:W-:Y:S05]  /*0a80*/  @P0 EXIT ;  /* 0x000000000000094d */ /* 0x000fea0003800000 */
[----:B------:R-:W-:Y:S01]  /*0a90*/  VIADD R190, R2, 0xffffff80 ;  /* 0xffffff8002be7836 */ /* 0x000fe20000000000 */
[----:B------:R-:W-:Y:S01]  /*0aa0*/  R2UR UR5, R22 ;  /* 0x00000000160572ca */ /* 0x000fe200000e0000 */
[----:B------:R-:W-:Y:S01]  /*0ab0*/  IMAD.MOV.U32 R185, RZ, RZ, 0x20 ;  /* 0x00000020ffb97424 */ /* 0x000fe200078e00ff */
[----:B------:R-:W-:Y:S02]  /*0ac0*/  ULOP3.LUT UR43, UR36, 0x1, URZ, 0xfc, !UPT ;  /* 0x00000001242b7892 */ /* 0x000fe4000f8efc3f */
[----:B------:R-:W-:Y:S01]  /*0ad0*/  SHF.R.S32.HI R3, RZ, 0x1f, R190 ;  /* 0x0000001fff037819 */ /* 0x000fe200000114be */
[----:B------:R-:W-:Y:S01]  /*0ae0*/  UMOV UR37, URZ ;  /* 0x0000003f00257c82 */ /* 0x000fe20008000000 */
[----:B------:R-:W-:Y:S01]  /*0af0*/  UMOV UR40, URZ ;  /* 0x0000003f00287c82 */ /* 0x000fe20008000000 */
[----:B------:R-:W-:Y:S01]  /*0b00*/  UMOV UR41, URZ ;  /* 0x0000003f00297c82 */ /* 0x000fe20008000000 */
[CC--:B------:R-:W-:Y:S02]  /*0b10*/  LEA.HI R0, R3.reuse, R190.reuse, RZ, 0x4 ;  /* 0x000000be03007211 */ /* 0x0c0fe400078f20ff */
[----:B------:R-:W-:-:S02]  /*0b20*/  LEA.HI R4, R3, R190, RZ, 0x5 ;  /* 0x000000be03047211 */ /* 0x000fc400078f28ff */
[----:B------:R-:W-:Y:S02]  /*0b30*/  SHF.R.S32.HI R11, RZ, 0x4, R0 ;  /* 0x00000004ff0b7819 */ /* 0x000fe40000011400 */
[C---:B------:R-:W-:Y:S02]  /*0b40*/  LOP3.LUT R5, R0.reuse, 0xfffffff0, RZ, 0xc0, !PT ;  /* 0xfffffff000057812 */ /* 0x040fe400078ec0ff */
[--C-:B------:R-:W-:Y:S02]  /*0b50*/  SHF.R.S32.HI R13, RZ, 0x5, R4.reuse ;  /* 0x00000005ff0d7819 */ /* 0x100fe40000011404 */
[----:B------:R-:W-:Y:S01]  /*0b60*/  LEA.HI R2, R0, R11, RZ, 0x1 ;  /* 0x0000000b00027211 */ /* 0x000fe200078f08ff */
[----:B------:R-:W-:Y:S01]  /*0b70*/  IMAD.IADD R7, R190, 0x1, -R5 ;  /* 0x00000001be077824 */ /* 0x000fe200078e0a05 */
[----:B------:R-:W-:Y:S02]  /*0b80*/  SHF.R.S32.HI R4, RZ, 0x1f, R4 ;  /* 0x0000001fff047819 */ /* 0x000fe40000011404 */
[----:B------:R-:W-:-:S02]  /*0b90*/  LEA.HI R9, R3, R190, RZ, 0x7 ;  /* 0x000000be03097211 */ /* 0x000fc400078f38ff */
[----:B------:R-:W-:Y:S02]  /*0ba0*/  LOP3.LUT R2, R2, 0x1ffffffe, RZ, 0xc0, !PT ;  /* 0x1ffffffe02027812 */ /* 0x000fe400078ec0ff */
[----:B------:R-:W-:Y:S02]  /*0bb0*/  LEA.HI R4, R4, R13, RZ, 0x2 ;  /* 0x0000000d04047211 */ /* 0x000fe400078f10ff */
[----:B------:R-:W-:Y:S01]  /*0bc0*/  SHF.R.S32.HI R0, RZ, 0x1f, R7 ;  /* 0x0000001fff007819 */ /* 0x000fe20000011407 */
[----:B------:R-:W-:Y:S01]  /*0bd0*/  IMAD.IADD R11, R11, 0x1, -R2 ;  /* 0x000000010b0b7824 */ /* 0x000fe200078e0a02 */
[----:B------:R-:W-:Y:S02]  /*0be0*/  LOP3.LUT R5, R9, 0xffffff80, RZ, 0xc0, !PT ;  /* 0xffffff8009057812 */ /* 0x000fe400078ec0ff */
[----:B------:R-:W-:Y:S01]  /*0bf0*/  LOP3.LUT R4, R4, 0x3ffffc, RZ, 0xc0, !PT ;  /* 0x003ffffc04047812 */ /* 0x000fe200078ec0ff */
[----:B------:R-:W-:Y:S01]  /*0c00*/  IMAD.SHL.U32 R11, R11, 0x8, RZ ;  /* 0x000000080b0b7824 */ /* 0x000fe200078e00ff */
[----:B------:R-:W-:Y:S01]  /*0c10*/  SHF.R.S32.HI R188, RZ, 0x7, R9 ;  /* 0x00000007ffbc7819 */ /* 0x000fe20000011409 */
[----:B------:R-:W-:Y:S01]  /*0c20*/  IMAD.IADD R5, R190, 0x1, -R5 ;  /* 0x00000001be057824 */ /* 0x000fe200078e0a05 */
[-C--:B------:R-:W-:Y:S01]  /*0c30*/  LEA.HI R2, R0, R7.reuse, RZ, 0x3 ;  /* 0x0000000700027211 */ /* 0x080fe200078f18ff */
[----:B------:R-:W-:Y:S01]  /*0c40*/  IMAD.IADD R6, R13, 0x1, -R4 ;  /* 0x000000010d067824 */ /* 0x000fe200078e0a04 */
[----:B------:R-:W-:-:S02]  /*0c50*/  LEA R15, R188, R7, 0x8 ;  /* 0x00000007bc0f7211 */ /* 0x000fc400078e40ff */
[C---:B------:R-:W-:Y:S01]  /*0c60*/  LOP3.LUT R4, R2.reuse, 0xfffffff8, RZ, 0xc0, !PT ;  /* 0xfffffff802047812 */ /* 0x040fe200078ec0ff */
[----:B------:R-:W-:Y:S01]  /*0c70*/  IMAD.SHL.U32 R8, R2, 0x40, RZ ;  /* 0x0000004002087824 */ /* 0x000fe200078e00ff */
[----:B------:R-:W-:Y:S01]  /*0c80*/  SHF.R.S32.HI R0, RZ, 0x1f, R5 ;  /* 0x0000001fff007819 */ /* 0x000fe20000011405 */
[----:B------:R-:W-:Y:S01]  /*0c90*/  IMAD R12, R6, 0x10, R15 ;  /* 0x00000010060c7824 */ /* 0x000fe200078e020f */
[----:B------:R-:W-:Y:S01]  /*0ca0*/  LEA.HI R3, R3, R190, RZ, 0x3 ;  /* 0x000000be03037211 */ /* 0x000fe200078f18ff */
[----:B------:R-:W-:Y:S01]  /*0cb0*/  IMAD.IADD R6, R7, 0x1, -R4 ;  /* 0x0000000107067824 */ /* 0x000fe200078e0a04 */
[----:B------:R-:W-:Y:S01]  /*0cc0*/  LEA.HI R2, R0, R5, RZ, 0x2 ;  /* 0x0000000500027211 */ /* 0x000fe200078f10ff */
[----:B------:R-:W-:Y:S01]  /*0cd0*/  IMAD.U32 R189, R12, 0x40, R11 ;  /* 0x000000400cbd7824 */ /* 0x000fe200078e000b */
[----:B------:R-:W-:Y:S01]  /*0ce0*/  LOP3.LUT R10, R8, 0x7ffffe00, RZ, 0xc0, !PT ;  /* 0x7ffffe00080a7812 */ /* 0x000fe200078ec0ff */
[----:B------:R-:W-:Y:S01]  /*0cf0*/  IMAD.SHL.U32 R8, R6, 0x40, RZ ;  /* 0x0000004006087824 */ /* 0x000fe200078e00ff */
[----:B------:R-:W-:-:S02]  /*0d00*/  SHF.R.S32.HI R4, RZ, 0x2, R2 ;  /* 0x00000002ff047819 */ /* 0x000fc40000011402 */
[----:B------:R-:W-:Y:S02]  /*0d10*/  SHF.R.S32.HI R7, RZ, 0x1f, R2 ;  /* 0x0000001fff077819 */ /* 0x000fe40000011402 */
[----:B------:R-:W-:Y:S02]  /*0d20*/  LOP3.LUT R8, R8, 0x1c0, RZ, 0xc0, !PT ;  /* 0x000001c008087812 */ /* 0x000fe400078ec0ff */
[----:B------:R-:W-:Y:S02]  /*0d30*/  LEA.HI R7, R7, R4, RZ, 0x3 ;  /* 0x0000000407077211 */ /* 0x000fe400078f18ff */
[----:B------:R-:W-:Y:S02]  /*0d40*/  LOP3.LUT R11, R8, 0x8, R11, 0xf8, !PT ;  /* 0x00000008080b7812 */ /* 0x000fe400078ef80b */
[----:B------:R-:W-:Y:S02]  /*0d50*/  SHF.R.U32.HI R8, RZ, 0x3, R8 ;  /* 0x00000003ff087819 */ /* 0x000fe40000011608 */
[----:B------:R-:W-:-:S02]  /*0d60*/  LEA.HI R0, R0, R5, RZ, 0x5 ;  /* 0x0000000500007211 */ /* 0x000fc400078f28ff */
[----:B------:R-:W-:Y:S02]  /*0d70*/  LOP3.LUT R7, R7, 0xfffffff8, RZ, 0xc0, !PT ;  /* 0xfffffff807077812 */ /* 0x000fe400078ec0ff */
[----:B------:R-:W-:Y:S02]  /*0d80*/  LEA R10, R13, R10, 0xa ;  /* 0x0000000a0d0a7211 */ /* 0x000fe400078e50ff */
[----:B------:R-:W-:Y:S01]  /*0d90*/  LOP3.LUT R11, R11, R8, RZ, 0x3c, !PT ;  /* 0x000000080b0b7212 */ /* 0x000fe200078e3cff */
[----:B------:R-:W-:Y:S01]  /*0da0*/  IMAD.IADD R7, R4, 0x1, -R7 ;  /* 0x0000000104077824 */ /* 0x000fe200078e0a07 */
[----:B------:R-:W-:Y:S02]  /*0db0*/  SHF.R.S32.HI R0, RZ, 0x5, R0 ;  /* 0x00000005ff007819 */ /* 0x000fe40000011400 */
[----:B------:R-:W-:Y:S02]  /*0dc0*/  R2P PR, R6, 0x6 ;  /* 0x0000000606007804 */ /* 0x000fe40000000000 */
[----:B------:R-:W-:Y:S01]  /*0dd0*/  IADD3 R10, R10, R11, RZ ;  /* 0x0000000b0a0a7210 */ /* 0x000fe20007ffe0ff */
[----:B------:R-:W-:Y:S01]  /*0de0*/  IMAD R16, R0, 0x10, R7 ;  /* 0x0000001000107824 */ /* 0x000fe200078e0207 */
[----:B------:R-:W-:Y:S01]  /*0df0*/  LEA.HI R9, R9, R188, RZ, 0x1 ;  /* 0x000000bc09097211 */ /* 0x000fe200078f08ff */
[----:B------:R-:W-:Y:S01]  /*0e00*/  IMAD.MOV.U32 R7, RZ, RZ, R23 ;  /* 0x000000ffff077224 */ /* 0x000fe200078e0017 */
[----:B------:R-:W-:-:S02]  /*0e10*/  LEA R23, R10, UR42, 0x1 ;  /* 0x0000002a0a177c11 */ /* 0x000fc4000f8e08ff */
[----:B------:R-:W-:Y:S02]  /*0e20*/  LOP3.LUT R2, R2, 0x7ffffffc, RZ, 0xc0, !PT ;  /* 0x7ffffffc02027812 */ /* 0x000fe400078ec0ff */
[----:B------:R-:W-:Y:S01]  /*0e30*/  LOP3.LUT R11, R3, 0x1ffffff8, RZ, 0xc0, !PT ;  /* 0x1ffffff8030b7812 */ /* 0x000fe200078ec0ff */
[----:B------:R-:W-:Y:S01]  /*0e40*/  VIADD R186, R23, 0x26800 ;  /* 0x0002680017ba7836 */ /* 0x000fe20000000000 */
[----:B------:R-:W-:Y:S01]  /*0e50*/  LOP3.LUT R9, R9, 0xfffffe, RZ, 0xc0, !PT ;  /* 0x00fffffe09097812 */ /* 0x000fe200078ec0ff */
[----:B------:R-:W-:Y:S01]  /*0e60*/  IMAD.IADD R17, R5, 0x1, -R2 ;  /* 0x0000000105117824 */ /* 0x000fe200078e0a02 */
[----:B------:R-:W-:Y:S01]  /*0e70*/  IADD3 R184, R23, 0x26840, RZ ;  /* 0x0002684017b87810 */ /* 0x000fe20007ffe0ff */
[----:B------:R-:W-:Y:S01]  /*0e80*/  IMAD.IADD R2, R190, 0x1, -R11 ;  /* 0x00000001be027824 */ /* 0x000fe200078e0a0b */
[----:B------:R-:W-:Y:S01]  /*0e90*/  SEL R185, R185, 0xffffffe0, !P1 ;  /* 0xffffffe0b9b97807 */ /* 0x000fe20004800000 */
[----:B------:R-:W-:Y:S01]  /*0ea0*/  IMAD.IADD R9, R188, 0x1, -R9 ;  /* 0x00000001bc097824 */ /* 0x000fe200078e0a09 */
[----:B------:R-:W-:Y:S01]  /*0eb0*/  SHF.R.S32.HI R18, RZ, 0x3, R3 ;  /* 0x00000003ff127819 */ /* 0x000fe20000011403 */
[C---:B------:R-:W-:Y:S01]  /*0ec0*/  @P2 VIADD R184, R186.reuse, 0xffffffc0 ;  /* 0xffffffc0bab82836 */ /* 0x040fe20000000000 */
[----:B------:R-:W-:Y:S01]  /*0ed0*/  IADD3 R186, R186, R185, RZ ;  /* 0x000000b9baba7210 */ /* 0x000fe20007ffe0ff */
[----:B------:R-:W-:-:S02]  /*0ee0*/  IMAD.MOV.U32 R5, RZ, RZ, R21 ;  /* 0x000000ffff057224 */ /* 0x000fc400078e0015 */
[----:B------:R-:W-:Y:S02]  /*0ef0*/  IMAD.SHL.U32 R2, R2, 0x8, RZ ;  /* 0x0000000802027824 */ /* 0x000fe400078e00ff */
[----:B------:R-:W-:Y:S02]  /*0f00*/  IMAD.SHL.U32 R22, R9, 0x100, RZ ;  /* 0x0000010009167824 */ /* 0x000fe400078e00ff */
[----:B------:R-:W-:Y:S02]  /*0f10*/  IMAD.SHL.U32 R17, R17, 0x2, RZ ;  /* 0x0000000211117824 */ /* 0x000fe400078e00ff */
[----:B------:R-:W-:-:S07]  /*0f20*/  IMAD.IADD R185, R185, 0x1, R184 ;  /* 0x00000001b9b97824 */ /* 0x000fce00078e02b8 */
.L_x_2966:
[----:B0-2---:R-:W0:Y:S01]  /*0f30*/  LDC.64 R8, c[0x0][0xc60] ;  /* 0x00031800ff087b82 */ /* 0x005e220000000a00 */
[----:B------:R-:W-:Y:S01]  /*0f40*/  ULDC.64 UR6, c[0x0][0xa28] ;  /* 0x00028a0000067ab9 */ /* 0x000fe20000000a00 */
[----:B------:R-:W-:Y:S01]  /*0f50*/  ULDC.64 UR8, c[0x0][0xa20] ;  /* 0x0002880000087ab9 */ /* 0x000fe20000000a00 */
[----:B------:R-:W-:Y:S01]  /*0f60*/  IMAD.MOV.U32 R3, RZ, RZ, RZ ;  /* 0x000000ffff037224 */ /* 0x000fe200078e00ff */
[----:B------:R-:W-:Y:S01]  /*0f70*/  ULDC UR4, c[0x0][0x404] ;  /* 0x0001010000047ab9 */ /* 0x000fe20000000800 */
[----:B0-----:R-:W-:-:S06]  /*0f80*/  IMAD.WIDE R6, R7, 0x4, R8 ;  /* 0x0000000407067825 */ /* 0x001fcc00078e0208 */
[----:B------:R-:W2:Y:S01]  /*0f90*/  LDG.E R6, desc[UR38][R6.64] ;  /* 0x0000002606067981 */ /* 0x000ea2000c1e1900 */
[----:B------:R-:W-:-:S04]  /*0fa0*/  UISETP.NE.U32.AND UP0, UPT, UR6, URZ, UPT ;  /* 0x0000003f0600728c */ /* 0x000fc8000bf05070 */
[----:B------:R-:W-:-:S06]  /*0fb0*/  UISETP.NE.AND.EX UP0, UPT, UR7, URZ, UPT, UP0 ;  /* 0x0000003f0700728c */ /* 0x000fcc000bf05300 */
[----:B------:R-:W-:Y:S02]  /*0fc0*/  PLOP3.LUT P0, PT, PT, PT, UP0, 0x80, 0x0 ;  /* 0x000000000000781c */ /* 0x000fe40003f0f008 */
[----:B--2---:R-:W-:-:S13]  /*0fd0*/  R2UR UR44, R6 ;  /* 0x00000000062c72ca */ /* 0x004fda00000e0000 */
[----:B------:R-:W-:Y:S02]  /*0fe0*/  USHF.R.S32.HI UR45, URZ, 0x1f, UR44 ;  /* 0x0000001f3f2d7899 */ /* 0x000fe4000801142c */
[----:B------:R-:W-:-:S04]  /*0ff0*/  @UP0 ULEA UR6, UP1, UR44, UR6, 0x2 ;  /* 0x000000062c060291 */ /* 0x000fc8000f82103f */
[----:B------:R-:W-:Y:S02]  /*1000*/  @UP0 ULEA.HI.X UR7, UR44, UR7, UR45, 0x2, UP1 ;  /* 0x000000072c070291 */ /* 0x000fe400088f142d */
[----:B------:R-:W-:Y:S01]  /*1010*/  UISETP.NE.U32.AND UP0, UPT, UR8, URZ, UPT ;  /* 0x0000003f0800728c */ /* 0x000fe2000bf05070 */
[----:B------:R-:W-:-:S03]  /*1020*/  IMAD.U32 R8, RZ, RZ, UR6 ;  /* 0x00000006ff087e24 */ /* 0x000fc6000f8e00ff */
[----:B------:R-:W-:Y:S01]  /*1030*/  IMAD.U32 R9, RZ, RZ, UR7 ;  /* 0x00000007ff097e24 */ /* 0x000fe2000f8e00ff */
[----:B------:R-:W-:Y:S01]  /*1040*/  ULDC.64 UR6, c[0x0][0x3f8] ;  /* 0x0000fe0000067ab9 */ /* 0x000fe20000000a00 */
[----:B------:R-:W-:Y:S02]  /*1050*/  UISETP.NE.AND.EX UP0, UPT, UR9, URZ, UPT, UP0 ;  /* 0x0000003f0900728c */ /* 0x000fe4000bf05300 */
[----:B------:R-:W-:Y:S01]  /*1060*/  UISETP.NE.U32.AND UP1, UPT, UR6, URZ, UPT ;  /* 0x0000003f0600728c */ /* 0x000fe2000bf25070 */
[----:B------:R0:W5:Y:S03]  /*1070*/  @P0 LDG.E R3, desc[UR38][R8.64] ;  /* 0x0000002608030981 */ /* 0x000166000c1e1900 */
[----:B------:R-:W-:Y:S01]  /*1080*/  UISETP.NE.AND.EX UP1, UPT, UR7, URZ, UPT, UP1 ;  /* 0x0000003f0700728c */ /* 0x000fe2000bf25310 */
[----:B------:R-:W-:Y:S02]  /*1090*/  PLOP3.LUT P0, PT, PT, PT, UP0, 0x80, 0x0 ;  /* 0x000000000000781c */ /* 0x000fe40003f0f008 */
[----:B------:R-:W-:Y:S01]  /*10a0*/  ULDC UR7, c[0x0][0x2e0] ;  /* 0x0000b80000077ab9 */ /* 0x000fe20000000800 */
[----:B------:R-:W-:-:S02]  /*10b0*/  USEL UR4, UR4, 0x1, UP1 ;  /* 0x0000000104047887 */ /* 0x000fc40008800000 */
[----:B------:R-:W-:Y:S02]  /*10c0*/  @UP0 ULEA UR6, UP1, UR44, UR8, 0x2 ;  /* 0x000000082c060291 */ /* 0x000fe4000f82103f */
[----:B------:R-:W-:Y:S02]  /*10d0*/  UIMAD UR4, UR4, UR7, URZ ;  /* 0x00000007040472a4 */ /* 0x000fe4000f8e023f */
[----:B------:R-:W-:Y:S02]  /*10e0*/  @UP0 ULEA.HI.X UR7, UR44, UR9, UR45, 0x2, UP1 ;  /* 0x000000092c070291 */ /* 0x000fe400088f142d */
[----:B------:R-:W-:Y:S02]  /*10f0*/  MOV R6, UR6 ;  /* 0x0000000600067c02 */ /* 0x000fe40008000f00 */
[----:B------:R-:W-:Y:S02]  /*1100*/  IMAD.U32 R152, RZ, RZ, UR4 ;  /* 0x00000004ff987e24 */ /* 0x000fe4000f8e00ff */
[----:B------:R-:W-:-:S05]  /*1110*/  IMAD.U32 R7, RZ, RZ, UR7 ;  /* 0x00000007ff077e24 */ /* 0x000fca000f8e00ff */
[----:B------:R0:W5:Y:S01]  /*1120*/  @P0 LDG.E R152, desc[UR38][R6.64] ;  /* 0x0000002606980981 */ /* 0x000162000c1e1900 */
[----:B------:R-:W-:Y:S01]  /*1130*/  UMOV UR46, UR5 ;  /* 0x00000005002e7c82 */ /* 0x000fe20008000000 */
[----:B-1-3--:R-:W-:Y:S05]  /*1140*/  @P0 BRA `(.L_x_2923) ;  /* 0x00000000002c0947 */ /* 0x00afea0003800000 */
[----:B------:R-:W-:Y:S02]  /*1150*/  ULDC.64 UR4, c[0x0][0xa08] ;  /* 0x0002820000047ab9 */ /* 0x000fe40000000a00 */
[----:B------:R-:W-:-:S04]  /*1160*/  ISETP.NE.U32.AND P0, PT, RZ, UR4, PT ;  /* 0x00000004ff007c0c */ /* 0x000fc8000bf05070 */
[----:B------:R-:W-:-:S13]  /*1170*/  ISETP.NE.AND.EX P0, PT, RZ, UR5, PT, P0 ;  /* 0x00000005ff007c0c */ /* 0x000fda000bf05300 */
[----:B------:R-:W-:Y:S05]  /*1180*/  @!P0 BRA `(.L_x_2923) ;  /* 0x00000000001c8947 */ /* 0x000fea0003800000 */
[----:B------:R-:W-:Y:S02]  /*1190*/  ULDC.64 UR4, c[0x0][0xa08] ;  /* 0x0002820000047ab9 */ /* 0x000fe40000000a00 */
[----:B------:R-:W-:-:S06]  /*11a0*/  UIMAD.WIDE UR4, UR44, 0x4, UR4 ;  /* 0x000000042c0478a5 */ /* 0x000fcc000f8e0204 */
[----:B0-----:R-:W-:Y:S02]  /*11b0*/  IMAD.U32 R6, RZ, RZ, UR4 ;  /* 0x00000004ff067e24 */ /* 0x001fe4000f8e00ff */
[----:B------:R-:W-:-:S05]  /*11c0*/  IMAD.U32 R7, RZ, RZ, UR5 ;  /* 0x00000005ff077e24 */ /* 0x000fca000f8e00ff */
[----:B-----5:R-:W2:Y:S04]  /*11d0*/  LDG.E R152, desc[UR38][R6.64] ;  /* 0x0000002606987981 */ /* 0x020ea8000c1e1900 */
[----:B------:R-:W2:Y:S02]  /*11e0*/  LDG.E R9, desc[UR38][R6.64+0x4] ;  /* 0x0000042606097981 */ /* 0x000ea4000c1e1900 */
[----:B--2---:R-:W-:-:S07]  /*11f0*/  IMAD.IADD R152, R9, 0x1, -R152 ;  /* 0x0000000109987824 */ /* 0x004fce00078e0a98 */
.L_x_2923:
[----:B------:R-:W-:Y:S01]  /*1200*/  UISETP.NE.AND UP0, UPT, UR47, 0x1, UPT ;  /* 0x000000012f00788c */ /* 0x000fe2000bf05270 */
[----:B-----5:R-:W-:Y:S01]  /*1210*/  IMAD.IADD R152, R152, 0x1, -R3 ;  /* 0x0000000198987824 */ /* 0x020fe200078e0a03 */
[----:B------:R-:W-:Y:S01]  /*1220*/  CS2R R32, SRZ ;  /* 0x0000000000207805 */ /* 0x000fe2000001ff00 */
[----:B------:R-:W-:Y:S01]  /*1230*/  IMAD.MOV.U32 R187, RZ, RZ, R5 ;  /* 0x000000ffffbb7224 */ /* 0x000fe200078e0005 */
[----:B------:R-:W-:Y:S02]  /*1240*/  CS2R R36, SRZ ;  /* 0x0000000000247805 */ /* 0x000fe4000001ff00 */
[----:B------:R-:W-:Y:S02]  /*1250*/  CS2R R150, SRZ ;  /* 0x0000000000967805 */ /* 0x000fe4000001ff00 */
[----:B------:R-:W-:Y:S02]  /*1260*/  PLOP3.LUT P0, PT, PT, PT, UP0, 0x80, 0x0 ;  /* 0x000000000000781c */ /* 0x000fe40003f0f008 */
[----:B------:R-:W-:-:S02]  /*1270*/  CS2R R148, SRZ ;  /* 0x0000000000947805 */ /* 0x000fc4000001ff00 */
[----:B------:R-:W-:Y:S02]  /*1280*/  IADD3 R0, R152, 0x3f, RZ ;  /* 0x0000003f98007810 */ /* 0x000fe40007ffe0ff */
[----:B------:R-:W-:Y:S02]  /*1290*/  CS2R R146, SRZ ;  /* 0x0000000000927805 */ /* 0x000fe4000001ff00 */
[----:B------:R-:W-:Y:S02]  /*12a0*/  CS2R R144, SRZ ;  /* 0x0000000000907805 */ /* 0x000fe4000001ff00 */
[----:B------:R-:W-:Y:S02]  /*12b0*/  CS2R R142, SRZ ;  /* 0x00000000008e7805 */ /* 0x000fe4000001ff00 */
[----:B------:R-:W-:Y:S02]  /*12c0*/  SHF.R.S32.HI R3, RZ, 0x1f, R0 ;  /* 0x0000001fff037819 */ /* 0x000fe40000011400 */
[----:B------:R-:W-:-:S02]  /*12d0*/  CS2R R140, SRZ ;  /* 0x00000000008c7805 */ /* 0x000fc4000001ff00 */
[----:B------:R-:W-:Y:S02]  /*12e0*/  CS2R R138, SRZ ;  /* 0x00000000008a7805 */ /* 0x000fe4000001ff00 */
[----:B------:R-:W-:Y:S02]  /*12f0*/  CS2R R136, SRZ ;  /* 0x0000000000887805 */ /* 0x000fe4000001ff00 */
[----:B------:R-:W-:Y:S01]  /*1300*/  LEA.HI R3, R3, R0, RZ, 0x6 ;  /* 0x0000000003037211 */ /* 0x000fe200078f30ff */
[----:B------:R-:W-:Y:S01]  /*1310*/  IMAD.MOV.U32 R178, RZ, RZ, RZ ;  /* 0x000000ffffb27224 */ /* 0x000fe200078e00ff */
        /* <DEDUP_REMOVED lines=55> */
[----:B0-----:R-:W-:-:S02]  /*1690*/  CS2R R8, SRZ ;  /* 0x0000000000087805 */ /* 0x001fc4000001ff00 */
[----:B------:R-:W-:Y:S01]  /*16a0*/  SHF.R.S32.HI R169, RZ, 0x6, R3 ;  /* 0x00000006ffa97819 */ /* 0x000fe20000011403 */
[----:B------:R-:W-:Y:S06]  /*16b0*/  @!P0 BRA `(.L_x_2924) ;  /* 0x0000001800508947 */ /* 0x000fec0003800000 */
[----:B------:R-:W-:Y:S02]  /*16c0*/  ISETP.GE.AND P1, PT, R152, 0x1, PT ;  /* 0x000000019800780c */ /* 0x000fe40003f26270 */
[----:B------:R-:W-:-:S11]  /*16d0*/  PLOP3.LUT P0, PT, PT, PT, PT, 0x80, 0x0 ;  /* 0x000000000000781c */ /* 0x000fd60003f0f070 */
[----:B------:R-:W-:Y:S05]  /*16e0*/  @!P1 BRA `(.L_x_2925) ;  /* 0x0000005000b89947 */ /* 0x000fea0003800000 */
[----:B------:R-:W0:Y:S01]  /*16f0*/  SHFL.IDX PT, R0, R188, RZ, 0x1f ;  /* 0x00001fffbc007589 */ /* 0x000e2200000e0000 */
[----:B------:R-:W-:-:S06]  /*1700*/  UISETP.NE.AND UP0, UPT, UR43, 0x3, UPT ;  /* 0x000000032b00788c */ /* 0x000fcc000bf05270 */
[----:B------:R-:W-:Y:S02]  /*1710*/  PLOP3.LUT P0, PT, PT, PT, UP0, 0x80, 0x0 ;  /* 0x000000000000781c */ /* 0x000fe40003f0f008 */
[----:B0-----:R-:W-:-:S13]  /*1720*/  R2UR UR4, R0 ;  /* 0x00000000000472ca */ /* 0x001fda00000e0000 */
        /* <DEDUP_REMOVED lines=10> */
.L_x_2926:
[----:B------:R-:W-:Y:S01]  /*17d0*/  ULEA UR16, UR41, UR42, 0x3 ;  /* 0x0000002a29107291 */ /* 0x000fe2000f8e183f */
[----:B------:R-:W-:-:S04]  /*17e0*/  MOV R0, UR40 ;  /* 0x0000002800007c02 */ /* 0x000fc80008000f00 */
[----:B------:R-:W-:-:S04]  /*17f0*/  SHF.L.U32 R0, R0, 0x1f, RZ ;  /* 0x0000001f00007819 */ /* 0x000fc800000006ff */
[----:B------:R-:W0:Y:S02]  /*1800*/  SYNCS.PHASECHK.TRANS64.TRYWAIT P0, [UR16+0x28c50], R0 ;  /* 0x028c5000ff0075a7 */ /* 0x000e240008000150 */
[----:B0-----:R-:W-:Y:S05]  /*1810*/  @!P0 BRA `(.L_x_2927) ;  /* 0x000000c400908947 */ /* 0x001fea0003800000 */
.L_x_3050:
[----:B------:R-:W-:Y:S01]  /*1820*/  BAR.SYNC.DEFER_BLOCKING 0xe, 0x100 ;  /* 0x0384000000007b1d */ /* 0x000fe20000010000 */
[----:B------:R-:W-:Y:S01]  /*1830*/  UIADD3 UR4, UR42, 0x26800, URZ ;  /* 0x000268002a047890 */ /* 0x000fe2000fffe03f */
[----:B0-----:R-:W-:Y:S01]  /*1840*/  IMAD.U32 R0, RZ, RZ, UR16 ;  /* 0x00000010ff007e24 */ /* 0x001fe2000f8e00ff */
[----:B------:R-:W-:Y:S02]  /*1850*/  ULEA UR12, UR41, UR20, 0xc ;  /* 0x00000014290c7291 */ /* 0x000fe4000f8e603f */
[----:B------:R-:W-:Y:S01]  /*1860*/  USHF.R.U32.HI UR4, URZ, 0x4, UR4 ;  /* 0x000000043f047899 */ /* 0x000fe20008011604 */
[----:B------:R-:W-:Y:S01]  /*1870*/  UMOV UR7, 0x40000040 ;  /* 0x4000004000077882 */ /* 0x000fe20000000000 */
[----:B------:R-:W-:Y:S02]  /*1880*/  UMOV UR5, 0x40000040 ;  /* 0x4000004000057882 */ /* 0x000fe40000000000 */
[----:B------:R-:W-:Y:S01]  /*1890*/  ULOP3.LUT UR4, UR4, 0x3fff, URZ, 0xc0, !UPT ;  /* 0x00003fff04047892 */ /* 0x000fe2000f8ec03f */
[----:B------:R-:W0:Y:S01]  /*18a0*/  S2R R3, SR_TID.X ;  /* 0x0000000000037919 */ /* 0x000e220000002100 */
        /* <DEDUP_REMOVED lines=9> */
[----:B------:R-:W-:-:S06]  /*1940*/  WARPGROUP.ARRIVE ;  /* 0x00000000000079c5 */ /* 0x000fcc0000000000 */
[----:B------:R-:W-:Y:S01]  /*1950*/  HGMMA.64x256x16.F32 R24, gdesc[UR4].tnspB, RZ, !UPT, gsb0 ;  /* 0x43e00000041879f0 */ /* 0x000fe2000c0008ff */
[----:B------:R-:W-:Y:S02]  /*1960*/  UIADD3 UR6, UR12, 0x80, URZ ;  /* 0x000000800c067890 */ /* 0x000fe4000fffe03f */
[----:B------:R-:W-:Y:S01]  /*1970*/  UIADD3 UR4, UR13, 0x2, URZ ;  /* 0x000000020d047890 */ /* 0x000fe2000fffe03f */
[----:B------:R-:W-:Y:S01]  /*1980*/  UMOV UR7, 0x40000040 ;  /* 0x4000004000077882 */ /* 0x000fe20000000000 */
[----:B------:R-:W-:Y:S01]  /*1990*/  UMOV UR5, 0x40000040 ;  /* 0x4000004000057882 */ /* 0x000fe20000000000 */
[----:B------:R-:W-:-:S03]  /*19a0*/  UIADD3 UR12, UR13, 0x6, URZ ;  /* 0x000000060d0c7890 */ /* 0x000fc6000fffe03f */
[----:B------:R-:W-:Y:S01]  /*19b0*/  UMOV UR13, 0x40000040 ;  /* 0x40000040000d7882 */ /* 0x000fe20000000000 */
[----:B0-----:R-:W-:-:S04]  /*19c0*/  LOP3.LUT R3, R3, 0x7f, RZ, 0xc0, !PT ;  /* 0x0000007f03037812 */ /* 0x001fc800078ec0ff */
[----:B------:R-:W-:-:S13]  /*19d0*/  ISETP.NE.AND P0, PT, R3, RZ, PT ;  /* 0x000000ff0300720c */ /* 0x000fda0003f05270 */
        /* <DEDUP_REMOVED lines=16> */
[----:B------:R-:W-:-:S13]  /*1ae0*/  ISETP.GE.AND P0, PT, R152, 0x41, PT ;  /* 0x000000419800780c */ /* 0x000fda0003f06270 */
[----:B0-----:R-:W-:Y:S05]  /*1af0*/  @!P0 BRA `(.L_x_2928) ;  /* 0x0000000c00008947 */ /* 0x001fea0003800000 */
[----:B------:R-:W-:-:S07]  /*1b00*/  VIADD R169, R169, 0xfffffffe ;  /* 0xfffffffea9a97836 */ /* 0x000fce0000000000 */
.L_x_2933:
[----:B------:R-:W-:Y:S01]  /*1b10*/  BAR.SYNC.DEFER_BLOCKING 0xe, 0x100 ;  /* 0x0384000000007b1d */ /* 0x000fe20000010000 */
[----:B------:R-:W-:Y:S01]  /*1b20*/  IMAD.U32 R3, RZ, RZ, UR41 ;  /* 0x00000029ff037e24 */ /* 0x000fe2000f8e00ff */
[----:B------:R-:W-:Y:S01]  /*1b30*/  UISETP.NE.AND UP1, UPT, UR43, 0x3, UPT ;  /* 0x000000032b00788c */ /* 0x000fe2000bf25270 */
[----:B------:R-:W-:Y:S01]  /*1b40*/  ISETP.GT.AND P1, PT, R169, RZ, PT ;  /* 0x000000ffa900720c */ /* 0x000fe20003f24270 */
[----:B------:R-:W-:Y:S01]  /*1b50*/  UIADD3 UR41, UR41, 0x1, URZ ;  /* 0x0000000129297890 */ /* 0x000fe2000fffe03f */
[----:B0-----:R-:W-:Y:S01]  /*1b60*/  IMAD R0, R3, 0x40, R16 ;  /* 0x0000004003007824 */ /* 0x001fe200078e0210 */
[----:B------:R-:W-:Y:S02]  /*1b70*/  IADD3 R169, R169, -0x1, RZ ;  /* 0xffffffffa9a97810 */ /* 0x000fe40007ffe0ff */
[----:B------:R-:W-:Y:S01]  /*1b80*/  PLOP3.LUT P2, PT, PT, PT, UP1, 0x80, 0x0 ;  /* 0x000000000000781c */ /* 0x000fe20003f4f018 */
[----:B------:R-:W-:Y:S01]  /*1b90*/  UISETP.NE.AND UP0, UPT, UR41, 0x2, UPT ;  /* 0x000000022900788c */ /* 0x000fe2000bf05270 */
[----:B------:R-:W-:-:S03]  /*1ba0*/  LEA R0, R0, UR42, 0x2 ;  /* 0x0000002a00007c11 */ /* 0x000fc6000f8e10ff */
[----:B------:R-:W-:Y:S02]  /*1bb0*/  USEL UR6, URZ, 0x1, UP0 ;  /* 0x000000013f067887 */ /* 0x000fe40008000000 */
[----:B------:R-:W-:Y:S02]  /*1bc0*/  USEL UR41, UR41, URZ, UP0 ;  /* 0x0000003f29297287 */ /* 0x000fe40008000000 */
[----:B------:R-:W-:Y:S01]  /*1bd0*/  ULOP3.LUT UR40, UR40, UR6, URZ, 0x3c, !UPT ;  /* 0x0000000628287292 */ /* 0x000fe2000f8e3c3f */
[----:B------:R-:W0:Y:S04]  /*1be0*/  LDS R3, [R0+0x28800] ;  /* 0x0288000000037984 */ /* 0x000e280000000800 */
[----:B------:R-:W1:Y:S01]  /*1bf0*/  LDS R4, [R0+0x28820] ;  /* 0x0288200000047984 */ /* 0x000e620000000800 */
        /* <DEDUP_REMOVED lines=130> */
.L_x_2929:
[----:B------:R-:W-:Y:S01]  /*2420*/  ULEA UR6, UR41, UR42, 0x3 ;  /* 0x0000002a29067291 */ /* 0x000fe2000f8e183f */
[----:B------:R-:W-:-:S05]  /*2430*/  IMAD.U32 R0, RZ, RZ, UR40 ;  /* 0x00000028ff007e24 */ /* 0x000fca000f8e00ff */
[----:B------:R-:W-:-:S04]  /*2440*/  SHF.L.U32 R0, R0, 0x1f, RZ ;  /* 0x0000001f00007819 */ /* 0x000fc800000006ff */
[----:B------:R0:W1:Y:S01]  /*2450*/  SYNCS.PHASECHK.TRANS64.TRYWAIT P0, [UR6+0x28c50], R0 ;  /* 0x028c5000ff0075a7 */ /* 0x0000620008000146 */
[----:B------:R-:W-:Y:S05]  /*2460*/  @!P2 BRA `(.L_x_2930) ;  /* 0x000000000004a947 */ /* 0x000fea0003800000 */
[----:B------:R-:W-:Y:S01]  /*2470*/  BPT.TRAP 0x1 ;  /* 0x000000040000795c */ /* 0x000fe20000300000 */
.L_x_2930:
[----:B-1----:R-:W-:Y:S05]  /*2480*/  @P0 BRA `(.L_x_2931) ;  /* 0x0000000000080947 */ /* 0x002fea0003800000 */
[----:B------:R-:W1:Y:S02]  /*2490*/  SYNCS.PHASECHK.TRANS64.TRYWAIT P0, [UR6+0x28c50], R0 ;  /* 0x028c5000ff0075a7 */ /* 0x000e640008000146 */
[----:B-1----:R-:W-:Y:S05]  /*24a0*/  @!P0 BRA `(.L_x_2932) ;  /* 0x000000b800848947 */ /* 0x002fea0003800000 */
.L_x_2931:
[----:B------:R-:W-:Y:S01]  /*24b0*/  UIADD3 UR6, UR42, 0x26800, URZ ;  /* 0x000268002a067890 */ /* 0x000fe2000fffe03f */
[----:B------:R-:W-:Y:S01]  /*24c0*/  WARPGROUP.ARRIVE ;  /* 0x00000000000079c5 */ /* 0x000fe20000000000 */
[----:B------:R-:W-:-:S05]  /*24d0*/  ULEA UR18, UR41, UR20, 0xc ;  /* 0x0000001429127291 */ /* 0x000fca000f8e603f */
[----:B-1----:R-:W1:Y:S01]  /*24e0*/  S2R R3, SR_TID.X ;  /* 0x0000000000037919 */ /* 0x002e620000002100 */
[----:B------:R-:W-:Y:S01]  /*24f0*/  USHF.R.U32.HI UR6, URZ, 0x4, UR6 ;  /* 0x000000043f067899 */ /* 0x000fe20008011606 */
[----:B0-----:R-:W-:Y:S01]  /*2500*/  IMAD.U32 R0, RZ, RZ, UR41 ;  /* 0x00000029ff007e24 */ /* 0x001fe2000f8e00ff */
        /* <DEDUP_REMOVED lines=11> */
[----:B-1----:R-:W-:-:S04]  /*25c0*/  LOP3.LUT R3, R3, 0x7f, RZ, 0xc0, !PT ;  /* 0x0000007f03037812 */ /* 0x002fc800078ec0ff */
        /* <DEDUP_REMOVED lines=19> */
.L_x_2928:
[----:B------:R-:W-:Y:S01]  /*2700*/  BAR.SYNC.DEFER_BLOCKING 0xe, 0x100 ;  /* 0x0384000000007b1d */ /* 0x000fe20000010000 */
[----:B------:R-:W-:Y:S01]  /*2710*/  IMAD.U32 R3, RZ, RZ, UR41 ;  /* 0x00000029ff037e24 */ /* 0x000fe2000f8e00ff */
[----:B------:R-:W-:Y:S01]  /*2720*/  UIADD3 UR41, UR41, 0x1, URZ ;  /* 0x0000000129297890 */ /* 0x000fe2000fffe03f */
[----:B------:R-:W-:Y:S02]  /*2730*/  PLOP3.LUT P0, PT, PT, PT, PT, 0x8, 0x0 ;  /* 0x000000000000781c */ /* 0x000fe40003f0e170 */
[----:B0-----:R-:W-:Y:S01]  /*2740*/  IMAD R0, R3, 0x40, R16 ;  /* 0x0000004003007824 */ /* 0x001fe200078e0210 */
[----:B------:R-:W-:-:S04]  /*2750*/  UISETP.NE.AND UP0, UPT, UR41, 0x2, UPT ;  /* 0x000000022900788c */ /* 0x000fc8000bf05270 */
[----:B------:R-:W-:Y:S01]  /*2760*/  LEA R3, R0, UR42, 0x2 ;  /* 0x0000002a00037c11 */ /* 0x000fe2000f8e10ff */
        /* <DEDUP_REMOVED lines=8> */
[----:B------:R-:W-:Y:S01]  /*27f0*/  FMUL.FTZ R8, R25, R4 ;  /* 0x0000000419087220 */ /* 0x000fe20000410000 */
[-C--:B-1----:R-:W-:Y:S01]  /*2800*/  FMUL.FTZ R9, R26, R0.reuse ;  /* 0x000000001a097220 */ /* 0x082fe20000410000 */
        /* <DEDUP_REMOVED lines=123> */
[----:B------:R-:W-:Y:S01]  /*2fc0*/  MOV R36, RZ ;  /* 0x000000ff00247202 */ /* 0x000fe20000000f00 */
[----:B------:R-:W-:Y:S01]  /*2fd0*/  IMAD.MOV.U32 R32, RZ, RZ, RZ ;  /* 0x000000ffff207224 */ /* 0x000fe200078e00ff */
[----:B------:R-:W-:Y:S06]  /*2fe0*/  BAR.ARV 0xf, 0x100 ;  /* 0x03c4000000007b1d */ /* 0x000fec0000002000 */
[----:B------:R-:W-:Y:S05]  /*2ff0*/  BRA `(.L_x_2925) ;  /* 0x0000003800747947 */ /* 0x000fea0003800000 */
.L_x_2924:
[----:B------:R-:W-:Y:S02]  /*3000*/  ISETP.GE.AND P1, PT, R152, 0x1, PT ;  /* 0x000000019800780c */ /* 0x000fe40003f26270 */
[----:B------:R-:W-:-:S11]  /*3010*/  PLOP3.LUT P0, PT, PT, PT, PT, 0x80, 0x0 ;  /* 0x000000000000781c */ /* 0x000fd60003f0f070 */
[----:B------:R-:W-:Y:S05]  /*3020*/  @!P1 BRA `(.L_x_2925) ;  /* 0x0000003800689947 */ /* 0x000fea0003800000 */
[----:B------:R-:W0:Y:S02]  /*3030*/  SHFL.IDX PT, R0, R188, RZ, 0x1f ;  /* 0x00001fffbc007589 */ /* 0x000e2400000e0000 */
[----:B0-----:R-:W-:-:S13]  /*3040*/  R2UR UR4, R0 ;  /* 0x00000000000472ca */ /* 0x001fda00000e0000 */
        /* <DEDUP_REMOVED lines=27> */
.L_x_2934:
[----:B------:R-:W-:Y:S01]  /*3200*/  ULEA.HI UR4, UR37, UR37, URZ, 0x1 ;  /* 0x0000002525047291 */ /* 0x000fe2000f8f083f */
[----:B------:R-:W-:-:S03]  /*3210*/  MOV R3, UR43 ;  /* 0x0000002b00037c02 */ /* 0x000fc60008000f00 */
[----:B------:R-:W-:Y:S01]  /*3220*/  ULOP3.LUT UR4, UR4, 0xfffffffe, URZ, 0xc0, !UPT ;  /* 0xfffffffe04047892 */ /* 0x000fe2000f8ec03f */
[----:B------:R-:W-:-:S03]  /*3230*/  ISETP.NE.AND P0, PT, R3, 0x3, PT ;  /* 0x000000030300780c */ /* 0x000fc60003f05270 */
[----:B------:R-:W-:-:S06]  /*3240*/  UIADD3 UR4, UR37, -UR4, URZ ;  /* 0x8000000425047290 */ /* 0x000fcc000fffe03f */
[----:B------:R-:W-:-:S05]  /*3250*/  IMAD.U32 R0, RZ, RZ, UR4 ;  /* 0x00000004ff007e24 */ /* 0x000fca000f8e00ff */
[----:B------:R-:W-:-:S04]  /*3260*/  SHF.L.U32 R0, R0, 0x1f, RZ ;  /* 0x0000001f00007819 */ /* 0x000fc800000006ff */
[----:B------:R-:W0:Y:S02]  /*3270*/  SYNCS.PHASECHK.TRANS64.TRYWAIT P1, [UR42+0x28c00], R0 ;  /* 0x028c0000ff0075a7 */ /* 0x000e24000802016a */
[----:B0-----:R-:W-:Y:S05]  /*3280*/  @!P1 BRA `(.L_x_2935) ;  /* 0x000000ac00249947 */ /* 0x001fea0003800000 */
.L_x_3051:
[----:B------:R-:W-:Y:S05]  /*3290*/  @!P0 BRA `(.L_x_2936) ;  /* 0x0000000000048947 */ /* 0x000fea0003800000 */
[----:B------:R-:W-:Y:S01]  /*32a0*/  BPT.TRAP 0x1 ;  /* 0x000000040000795c */ /* 0x000fe20000300000 */
.L_x_2936:
[----:B------:R-:W-:Y:S02]  /*32b0*/  IMAD.U32 R7, RZ, RZ, UR41 ;  /* 0x00000029ff077e24 */ /* 0x000fe4000f8e00ff */
[----:B------:R-:W-:-:S03]  /*32c0*/  IMAD.U32 R8, RZ, RZ, UR40 ;  /* 0x00000028ff087e24 */ /* 0x000fc6000f8e00ff */
[----:B------:R-:W-:Y:S02]  /*32d0*/  LEA R7, R7, UR42, 0x3 ;  /* 0x0000002a07077c11 */ /* 0x000fe4000f8e18ff */
[----:B------:R-:W-:-:S04]  /*32e0*/  SHF.L.U32 R8, R8, 0x1f, RZ ;  /* 0x0000001f08087819 */ /* 0x000fc800000006ff */
[----:B------:R1:W2:Y:S01]  /*32f0*/  SYNCS.PHASECHK.TRANS64.TRYWAIT P1, [R7+URZ+0x28c30], R8 ;  /* 0x028c3008070075a7 */ /* 0x0002a2000802017f */
[----:B------:R-:W-:Y:S05]  /*3300*/  @!P0 BRA `(.L_x_2937) ;  /* 0x0000000000048947 */ /* 0x000fea0003800000 */
[----:B------:R-:W-:Y:S01]  /*3310*/  BPT.TRAP 0x1 ;  /* 0x000000040000795c */ /* 0x000fe20000300000 */
.L_x_2937:
[----:B--2---:R-:W-:Y:S05]  /*3320*/  @P1 BRA `(.L_x_2938) ;  /* 0x0000000000081947 */ /* 0x004fea0003800000 */
[----:B------:R-:W2:Y:S02]  /*3330*/  SYNCS.PHASECHK.TRANS64.TRYWAIT P1, [R7+URZ+0x28c30], R8 ;  /* 0x028c3008070075a7 */ /* 0x000ea4000802017f */
[----:B--2---:R-:W-:Y:S05]  /*3340*/  @!P1 BRA `(.L_x_2939) ;  /* 0x000000ac000c9947 */ /* 0x004fea0003800000 */
.L_x_2938:
[----:B0-----:R-:W0:Y:S01]  /*3350*/  S2R R0, SR_TID.X ;  /* 0x0000000000007919 */ /* 0x001e220000002100 */
[----:B------:R-:W-:-:S04]  /*3360*/  UIADD3 UR4, UR42, 0x22400, URZ ;  /* 0x000224002a047890 */ /* 0x000fc8000fffe03f */
[----:B------:R-:W-:-:S04]  /*3370*/  USHF.R.U32.HI UR4, URZ, 0x4, UR4 ;  /* 0x000000043f047899 */ /* 0x000fc80008011604 */
[----:B------:R-:W-:-:S06]  /*3380*/  ULOP3.LUT UR4, UR4, 0x3fff, URZ, 0xc0, !UPT ;  /* 0x00003fff04047892 */ /* 0x000fcc000f8ec03f */
[----:B------:R-:W-:Y:S01]  /*3390*/  IMAD.U32 R4, RZ, RZ, UR4 ;  /* 0x00000004ff047e24 */ /* 0x000fe2000f8e00ff */
[----:B------:R-:W-:Y:S05]  /*33a0*/  WARPSYNC.ALL ;  /* 0x0000000000007948 */ /* 0x000fea0003800000 */
[----:B------:R-:W-:Y:S02]  /*33b0*/  LOP3.LUT R4, R4, 0x10000, RZ, 0xfc, !PT ;  /* 0x0001000004047812 */ /* 0x000fe400078efcff */
[----:B0-----:R-:W-:-:S04]  /*33c0*/  LOP3.LUT R0, R0, 0x7f, RZ, 0xc0, !PT ;  /* 0x0000007f00007812 */ /* 0x001fc800078ec0ff */
[----:B------:R-:W-:Y:S02]  /*33d0*/  ISETP.NE.AND P1, PT, R0, RZ, PT ;  /* 0x000000ff0000720c */ /* 0x000fe40003f25270 */
[----:B------:R-:W-:Y:S01]  /*33e0*/  R2UR UR12, R4 ;  /* 0x00000000040c72ca */ /* 0x000fe200000e0000 */
[----:B------:R-:W-:Y:S01]  /*33f0*/  UIADD3 UR4, UR42, 0x20400, URZ ;  /* 0x000204002a047890 */ /* 0x000fe2000fffe03f */
[----:B------:R-:W-:Y:S01]  /*3400*/  WARPGROUP.ARRIVE ;  /* 0x00000000000079c5 */ /* 0x000fe20000000000 */
[----:B------:R-:W-:Y:S01]  /*3410*/  UMOV UR7, 0x40000040 ;  /* 0x4000004000077882 */ /* 0x000fe20000000000 */
[----:B------:R-:W-:Y:S01]  /*3420*/  UMOV UR5, 0x40000040 ;  /* 0x4000004000057882 */ /* 0x000fe20000000000 */
[----:B------:R-:W-:Y:S01]  /*3430*/  USHF.R.U32.HI UR4, URZ, 0x4, UR4 ;  /* 0x000000043f047899 */ /* 0x000fe20008011604 */
[----:B------:R-:W-:Y:S01]  /*3440*/  IMAD R0, R169, -0x40, R152 ;  /* 0xffffffc0a9007824 */ /* 0x000fe200078e0298 */
[----:B------:R-:W-:Y:S01]  /*3450*/  UMOV UR11, 0x40000040 ;  /* 0x40000040000b7882 */ /* 0x000fe20000000000 */
[----:B------:R-:W-:Y:S01]  /*3460*/  UMOV UR9, 0x40000040 ;  /* 0x4000004000097882 */ /* 0x000fe20000000000 */
[----:B------:R-:W-:Y:S01]  /*3470*/  ULOP3.LUT UR4, UR4, 0x3fff, URZ, 0xc0, !UPT ;  /* 0x00003fff04047892 */ /* 0x000fe2000f8ec03f */
[----:B------:R-:W-:Y:S01]  /*3480*/  UMOV UR15, 0x40000040 ;  /* 0x40000040000f7882 */ /* 0x000fe20000000000 */
[----:B------:R-:W-:-:S02]  /*3490*/  IADD3 R0, -R17, 0x40, R0 ;  /* 0x0000004011007810 */ /* 0x000fc40007ffe100 */
[----:B------:R-:W-:Y:S02]  /*34a0*/  ULEA UR12, UR41, UR12, 0x9 ;  /* 0x0000000c290c7291 */ /* 0x000fe4000f8e483f */
[----:B------:R-:W-:Y:S01]  /*34b0*/  ULOP3.LUT UR13, UR4, 0x10000, URZ, 0xfc, !UPT ;  /* 0x00010000040d7892 */ /* 0x000fe2000f8efc3f */
[C---:B------:R-:W-:Y:S01]  /*34c0*/  ISETP.GT.AND P6, PT, R0.reuse, RZ, PT ;  /* 0x000000ff0000720c */ /* 0x040fe20003fc4270 */
[----:B------:R-:W-:Y:S01]  /*34d0*/  UIADD3 UR10, UR12, 0x4, URZ ;  /* 0x000000040c0a7890 */ /* 0x000fe2000fffe03f */
[C---:B------:R-:W-:Y:S01]  /*34e0*/  ISETP.GT.AND P2, PT, R0.reuse, 0x1, PT ;  /* 0x000000010000780c */ /* 0x040fe20003f44270 */
[----:B------:R-:W-:Y:S01]  /*34f0*/  UIADD3 UR8, UR13, 0x4, URZ ;  /* 0x000000040d087890 */ /* 0x000fe2000fffe03f */
[C---:B------:R-:W-:Y:S01]  /*3500*/  ISETP.GT.AND P3, PT, R0.reuse, 0x8, PT ;  /* 0x000000080000780c */ /* 0x040fe20003f64270 */
[----:B------:R-:W-:Y:S01]  /*3510*/  UMOV UR6, UR12 ;  /* 0x0000000c00067c82 */ /* 0x000fe20008000000 */
[----:B------:R-:W-:Y:S01]  /*3520*/  UMOV UR4, UR13 ;  /* 0x0000000d00047c82 */ /* 0x000fe20008000000 */
[----:B------:R-:W-:Y:S01]  /*3530*/  UIADD3 UR14, UR12, 0x6, URZ ;  /* 0x000000060c0e7890 */ /* 0x000fe2000fffe03f */
[----:B------:R-:W-:Y:S01]  /*3540*/  HGMMA.64x64x16.F32 R24, gdesc[UR4], RZ, !UPT, gsb0 ;  /* 0x00e00000041879f0 */ /* 0x000fe2000c0008ff */
[----:B------:R-:W-:Y:S01]  /*3550*/  UIADD3 UR6, UR12, 0x2, URZ ;  /* 0x000000020c067890 */ /* 0x000fe2000fffe03f */
[C---:B------:R-:W-:Y:S01]  /*3560*/  ISETP.GT.AND P4, PT, R0.reuse, 0x9, PT ;  /* 0x000000090000780c */ /* 0x040fe20003f84270 */
[----:B------:R-:W-:Y:S01]  /*3570*/  UIADD3 UR4, UR13, 0x2, URZ ;  /* 0x000000020d047890 */ /* 0x000fe2000fffe03f */
[----:B------:R-:W-:Y:S01]  /*3580*/  ISETP.GT.AND P5, PT, R0, 0x10, PT ;  /* 0x000000100000780c */ /* 0x000fe20003fa4270 */
[----:B------:R-:W-:Y:S01]  /*3590*/  UMOV UR7, 0x40000040 ;  /* 0x4000004000077882 */ /* 0x000fe20000000000 */
[----:B------:R-:W-:Y:S01]  /*35a0*/  UMOV UR5, 0x40000040 ;  /* 0x4000004000057882 */ /* 0x000fe20000000000 */
[----:B------:R-:W-:Y:S01]  /*35b0*/  UIADD3 UR12, UR13, 0x6, URZ ;  /* 0x000000060d0c7890 */ /* 0x000fe2000fffe03f */
[----:B------:R-:W-:-:S02]  /*35c0*/  ULDC UR20, c[0x0][0x988] ;  /* 0x0002620000147ab9 */ /* 0x000fc40000000800 */
        /* <DEDUP_REMOVED lines=67> */
[----:B------:R-:W0:Y:S01]  /*3a00*/  SHFL.BFLY PT, R0, R5, 0x2, 0x1f ;  /* 0x0c401f0005007f89 */ /* 0x000e2200000e0000 */
[----:B------:R-:W-:Y:S02]  /*3a10*/  FSEL R51, R51, -INF , P4 ;  /* 0xff80000033337808 */ /* 0x000fe40002000000 */
[----:B------:R-:W-:-:S02]  /*3a20*/  FSEL R54, R54, -INF , P5 ;  /* 0xff80000036367808 */ /* 0x000fc40002800000 */
[----:B------:R-:W-:Y:S02]  /*3a30*/  FSEL R55, R55, -INF , P6 ;  /* 0xff80000037377808 */ /* 0x000fe40003000000 */
[----:B0-----:R-:W-:Y:S02]  /*3a40*/  FMNMX.FTZ R9, R5, R0, !PT ;  /* 0x0000000005097209 */ /* 0x001fe40007810000 */
[----:B------:R-:W-:-:S03]  /*3a50*/  FMNMX.FTZ R0, R30, R3, !PT ;  /* 0x000000031e007209 */ /* 0x000fc60007810000 */
[----:B------:R-:W0:Y:S01]  /*3a60*/  SHFL.BFLY PT, R10, R9, 0x1, 0x1f ;  /* 0x0c201f00090a7f89 */ /* 0x000e2200000e0000 */
[----:B------:R-:W-:-:S04]  /*3a70*/  FMNMX.FTZ R3, R31, R0, !PT ;  /* 0x000000001f037209 */ /* 0x000fc80007810000 */
[----:B------:R-:W-:-:S04]  /*3a80*/  FMNMX.FTZ R0, R34, R3, !PT ;  /* 0x0000000322007209 */ /* 0x000fc80007810000 */
[----:B------:R-:W-:-:S04]  /*3a90*/  FMNMX.FTZ R3, R35, R0, !PT ;  /* 0x0000000023037209 */ /* 0x000fc80007810000 */
[----:B------:R-:W-:-:S04]  /*3aa0*/  FMNMX.FTZ R6, R38, R3, !PT ;  /* 0x0000000326067209 */ /* 0x000fc80007810000 */
[----:B------:R-:W-:-:S04]  /*3ab0*/  FMNMX.FTZ R3, R39, R6, !PT ;  /* 0x0000000627037209 */ /* 0x000fc80007810000 */
[----:B------:R-:W-:Y:S02]  /*3ac0*/  FMNMX.FTZ R6, R42, R3, !PT ;  /* 0x000000032a067209 */ /* 0x000fe40007810000 */
[----:B0-----:R-:W-:Y:S02]  /*3ad0*/  FMNMX.FTZ R0, R9, R10, !PT ;  /* 0x0000000a09007209 */ /* 0x001fe40007810000 */
        /* <DEDUP_REMOVED lines=21> */
[----:B------:R-:W0:Y:S01]  /*3c30*/  SHFL.BFLY PT, R3, R6, 0x2, 0x1f ;  /* 0x0c401f0006037f89 */ /* 0x000e2200000e0000 */
[----:B------:R-:W3:Y:S01]  /*3c40*/  MUFU.EX2 R25, R25 ;  /* 0x0000001900197308 */ /* 0x000ee20000000800 */
[--C-:B------:R-:W-:Y:S01]  /*3c50*/  FFMA.FTZ R44, R44, UR20, -R9.reuse ;  /* 0x000000142c2c7c23 */ /* 0x100fe20008010809 */
[--C-:B------:R-:W-:Y:S01]  /*3c60*/  FFMA.FTZ R45, R45, UR20, -R9.reuse ;  /* 0x000000142d2d7c23 */ /* 0x100fe20008010809 */
[--C-:B------:R-:W-:Y:S01]  /*3c70*/  FFMA.FTZ R48, R48, UR20, -R9.reuse ;  /* 0x0000001430307c23 */ /* 0x100fe20008010809 */
[--C-:B------:R-:W-:Y:S01]  /*3c80*/  FFMA.FTZ R49, R49, UR20, -R9.reuse ;  /* 0x0000001431317c23 */ /* 0x100fe20008010809 */
[--C-:B------:R-:W-:Y:S01]  /*3c90*/  FFMA.FTZ R52, R52, UR20, -R9.reuse ;  /* 0x0000001434347c23 */ /* 0x100fe20008010809 */
[----:B------:R-:W-:-:S02]  /*3ca0*/  FFMA.FTZ R9, R53, UR20, -R9 ;  /* 0x0000001435097c23 */ /* 0x000fc40008010809 */
[----:B------:R-:W-:Y:S08]  /*3cb0*/  MUFU.EX2 R28, R28 ;  /* 0x0000001c001c7308 */ /* 0x000ff00000000800 */
[----:B------:R-:W4:Y:S01]  /*3cc0*/  MUFU.EX2 R29, R29 ;  /* 0x0000001d001d7308 */ /* 0x000f220000000800 */
[----:B---3--:R-:W-:Y:S02]  /*3cd0*/  F2FP.F16.F32.PACK_AB R156, R25, R24 ;  /* 0x00000018199c723e */ /* 0x008fe400000000ff */
[----:B0-----:R-:W-:-:S05]  /*3ce0*/  FMNMX.FTZ R5, R6, R3, !PT ;  /* 0x0000000306057209 */ /* 0x001fca0007810000 */
[----:B------:R-:W-:Y:S01]  /*3cf0*/  MUFU.EX2 R32, R32 ;  /* 0x0000002000207308 */ /* 0x000fe20000000800 */
[----:B------:R-:W0:Y:S07]  /*3d00*/  SHFL.BFLY PT, R6, R5, 0x1, 0x1f ;  /* 0x0c201f0005067f89 */ /* 0x000e2e00000e0000 */
[----:B------:R-:W3:Y:S01]  /*3d10*/  MUFU.EX2 R33, R33 ;  /* 0x0000002100217308 */ /* 0x000ee20000000800 */
[----:B----4-:R-:W-:-:S07]  /*3d20*/  F2FP.F16.F32.PACK_AB R158, R29, R28 ;  /* 0x0000001c1d9e723e */ /* 0x010fce00000000ff */
[----:B------:R-:W-:Y:S08]  /*3d30*/  MUFU.EX2 R36, R36 ;  /* 0x0000002400247308 */ /* 0x000ff00000000800 */
[----:B------:R-:W4:Y:S01]  /*3d40*/  MUFU.EX2 R37, R37 ;  /* 0x0000002500257308 */ /* 0x000f220000000800 */
[----:B---3--:R-:W-:Y:S02]  /*3d50*/  F2FP.F16.F32.PACK_AB R160, R33, R32 ;  /* 0x0000002021a0723e */ /* 0x008fe400000000ff */
[----:B0-----:R-:W-:-:S04]  /*3d60*/  FMNMX.FTZ R3, R5, R6, !PT ;  /* 0x0000000605037209 */ /* 0x001fc80007810000 */
[C---:B------:R-:W-:Y:S01]  /*3d70*/  FSETP.NEU.FTZ.AND P2, PT, R3.reuse, -INF , PT ;  /* 0xff8000000300780b */ /* 0x040fe20003f5d000 */
[----:B------:R-:W-:Y:S01]  /*3d80*/  FMUL.FTZ R5, R3, UR20 ;  /* 0x0000001403057c20 */ /* 0x000fe20008410000 */
[----:B------:R-:W-:Y:S04]  /*3d90*/  MUFU.EX2 R40, R40 ;  /* 0x0000002800287308 */ /* 0x000fe80000000800 */
[----:B------:R-:W-:Y:S01]  /*3da0*/  FSEL R6, R5, RZ, P2 ;  /* 0x000000ff05067208 */ /* 0x000fe20001000000 */
[----:B------:R-:W-:Y:S01]  /*3db0*/  FADD.FTZ R5, R24, R25 ;  /* 0x0000001918057221 */ /* 0x000fe20000010000 */
[----:B----4-:R-:W-:Y:S02]  /*3dc0*/  F2FP.F16.F32.PACK_AB R162, R37, R36 ;  /* 0x0000002425a2723e */ /* 0x010fe400000000ff */
[----:B------:R-:W0:Y:S01]  /*3dd0*/  MUFU.EX2 R41, R41 ;  /* 0x0000002900297308 */ /* 0x000e220000000800 */
        /* <DEDUP_REMOVED lines=15> */
[----:B------:R-:W3:Y:S01]  /*3ed0*/  MUFU.EX2 R27, R27 ;  /* 0x0000001b001b7308 */ /* 0x000ee20000000800 */
[----:B------:R-:W-:Y:S01]  /*3ee0*/  FADD.FTZ R12, R32, R13 ;  /* 0x0000000d200c7221 */ /* 0x000fe20000010000 */
[--C-:B------:R-:W-:Y:S01]  /*3ef0*/  FFMA.FTZ R46, R46, UR20, -R6.reuse ;  /* 0x000000142e2e7c23 */ /* 0x100fe20008010806 */
[----:B------:R4:W-:Y:S01]  /*3f00*/  @!P1 SYNCS.ARRIVE.TRANS64.RED.A1T0 RZ, [R5+URZ], RZ ;  /* 0x000000ff05ff99a7 */ /* 0x0009e2000810043f */
[--C-:B------:R-:W-:Y:S01]  /*3f10*/  FFMA.FTZ R47, R47, UR20, -R6.reuse ;  /* 0x000000142f2f7c23 */ /* 0x100fe20008010806 */
[--C-:B------:R-:W-:Y:S01]  /*3f20*/  FFMA.FTZ R50, R50, UR20, -R6.reuse ;  /* 0x0000001432327c23 */ /* 0x100fe20008010806 */
[--C-:B------:R-:W-:Y:S01]  /*3f30*/  FFMA.FTZ R51, R51, UR20, -R6.reuse ;  /* 0x0000001433337c23 */ /* 0x100fe20008010806 */
[--C-:B------:R-:W-:Y:S01]  /*3f40*/  FFMA.FTZ R54, R54, UR20, -R6.reuse ;  /* 0x0000001436367c23 */ /* 0x100fe20008010806 */
[----:B------:R-:W5:Y:S01]  /*3f50*/  MUFU.EX2 R30, R30 ;  /* 0x0000001e001e7308 */ /* 0x000f620000000800 */
[----:B------:R-:W-:Y:S01]  /*3f60*/  FFMA.FTZ R6, R55, UR20, -R6 ;  /* 0x0000001437067c23 */ /* 0x000fe20008010806 */
[----:B0-----:R-:W-:-:S06]  /*3f70*/  F2FP.F16.F32.PACK_AB R164, R41, R40 ;  /* 0x0000002829a4723e */ /* 0x001fcc00000000ff */
[----:B------:R-:W4:Y:S01]  /*3f80*/  MUFU.EX2 R31, R31 ;  /* 0x0000001f001f7308 */ /* 0x000f220000000800 */
[----:B---3--:R-:W-:Y:S01]  /*3f90*/  FADD.FTZ R11, R26, R27 ;  /* 0x0000001b1a0b7221 */ /* 0x008fe20000010000 */
[----:B------:R-:W-:-:S06]  /*3fa0*/  F2FP.F16.F32.PACK_AB R157, R27, R26 ;  /* 0x0000001a1b9d723e */ /* 0x000fcc00000000ff */
[----:B------:R-:W0:Y:S01]  /*3fb0*/  MUFU.EX2 R34, R34 ;  /* 0x0000002200227308 */ /* 0x000e220000000800 */
[----:B-----5:R-:W-:Y:S01]  /*3fc0*/  FADD.FTZ R10, R30, R11 ;  /* 0x0000000b1e0a7221 */ /* 0x020fe20000010000 */
[----:B------:R-:W-:-:S04]  /*3fd0*/  FADD.FTZ R11, R33, R12 ;  /* 0x0000000c210b7221 */ /* 0x000fc80000010000 */
[----:B------:R-:W-:Y:S02]  /*3fe0*/  FADD.FTZ R12, R36, R11 ;  /* 0x0000000b240c7221 */ /* 0x000fe40000010000 */
[----:B------:R-:W3:Y:S01]  /*3ff0*/  MUFU.EX2 R35, R35 ;  /* 0x0000002300237308 */ /* 0x000ee20000000800 */
[----:B----4-:R-:W-:Y:S01]  /*4000*/  FADD.FTZ R5, R31, R10 ;  /* 0x0000000a1f057221 */ /* 0x010fe20000010000 */
[----:B------:R-:W-:Y:S01]  /*4010*/  FADD.FTZ R11, R37, R12 ;  /* 0x0000000c250b7221 */ /* 0x000fe20000010000 */
[----:B------:R-:W-:Y:S01]  /*4020*/  F2FP.F16.F32.PACK_AB R159, R31, R30 ;  /* 0x0000001e1f9f723e */ /* 0x000fe200000000ff */
[----:B------:R-:W-:Y:S02]  /*4030*/  BAR.SYNC.DEFER_BLOCKING 0xf, 0x100 ;  /* 0x03c4000000007b1d */ /* 0x000fe40000010000 */
[----:B------:R-:W-:Y:S01]  /*4040*/  FADD.FTZ R12, R40, R11 ;  /* 0x0000000b280c7221 */ /* 0x000fe20000010000 */
[----:B0-----:R-:W-:-:S03]  /*4050*/  FADD.FTZ R10, R34, R5 ;  /* 0x00000005220a7221 */ /* 0x001fc60000010000 */
[----:B------:R-:W0:Y:S01]  /*4060*/  MUFU.EX2 R38, R38 ;  /* 0x0000002600267308 */ /* 0x000e220000000800 */
[----:B------:R-:W-:Y:S01]  /*4070*/  FADD.FTZ R13, R41, R12 ;  /* 0x0000000c290d7221 */ /* 0x000fe20000010000 */
[----:B---3--:R-:W-:-:S06]  /*4080*/  FADD.FTZ R5, R35, R10 ;  /* 0x0000000a23057221 */ /* 0x008fcc0000010000 */
[----:B------:R-:W3:Y:S01]  /*4090*/  MUFU.EX2 R39, R39 ;  /* 0x0000002700277308 */ /* 0x000ee20000000800 */
[----:B------:R-:W-:-:S07]  /*40a0*/  F2FP.F16.F32.PACK_AB R161, R35, R34 ;  /* 0x0000002223a1723e */ /* 0x000fce00000000ff */
[----:B------:R-:W4:Y:S01]  /*40b0*/  MUFU.EX2 R42, R42 ;  /* 0x0000002a002a7308 */ /* 0x000f220000000800 */
[----:B0-----:R-:W-:Y:S01]  /*40c0*/  FADD.FTZ R10, R38, R5 ;  /* 0x00000005260a7221 */ /* 0x001fe20000010000 */
[----:B------:R0:W-:Y:S06]  /*40d0*/  STSM.16.M88.4 [R23+0x26800], R156 ;  /* 0x0268009c17007844 */ /* 0x0001ec0000000200 */
[----:B------:R-:W5:Y:S01]  /*40e0*/  MUFU.EX2 R43, R43 ;  /* 0x0000002b002b7308 */ /* 0x000f620000000800 */
[C---:B---3--:R-:W-:Y:S01]  /*40f0*/  FADD.FTZ R5, R39.reuse, R10 ;  /* 0x0000000a27057221 */ /* 0x048fe20000010000 */
[----:B------:R-:W-:-:S05]  /*4100*/  F2FP.F16.F32.PACK_AB R163, R39, R38 ;  /* 0x0000002627a3723e */ /* 0x000fca00000000ff */
[----:B------:R0:W-:Y:S01]  /*4110*/  STSM.16.M88.4 [R186], R160 ;  /* 0x000000a0ba007844 */ /* 0x0001e20000000200 */
[----:B------:R-:W-:Y:S01]  /*4120*/  MUFU.EX2 R44, R44 ;  /* 0x0000002c002c7308 */ /* 0x000fe20000000800 */
[----:B----4-:R-:W-:-:S07]  /*4130*/  FADD.FTZ R10, R42, R5 ;  /* 0x000000052a0a7221 */ /* 0x010fce0000010000 */
[----:B------:R-:W3:Y:S01]  /*4140*/  MUFU.EX2 R46, R46 ;  /* 0x0000002e002e7308 */ /* 0x000ee20000000800 */
[C---:B-----5:R-:W-:Y:S01]  /*4150*/  FADD.FTZ R5, R43.reuse, R10 ;  /* 0x0000000a2b057221 */ /* 0x060fe20000010000 */
[----:B------:R-:W-:-:S06]  /*4160*/  F2FP.F16.F32.PACK_AB R165, R43, R42 ;  /* 0x0000002a2ba5723e */ /* 0x000fcc00000000ff */
[----:B------:R-:W4:Y:S08]  /*4170*/  MUFU.EX2 R45, R45 ;  /* 0x0000002d002d7308 */ /* 0x000f300000000800 */
[----:B------:R-:W5:Y:S01]  /*4180*/  MUFU.EX2 R47, R47 ;  /* 0x0000002f002f7308 */ /* 0x000f620000000800 */
[----:B---3--:R-:W-:-:S07]  /*4190*/  FADD.FTZ R10, R46, R5 ;  /* 0x000000052e0a7221 */ /* 0x008fce0000010000 */
[----:B------:R-:W-:Y:S01]  /*41a0*/  MUFU.EX2 R48, R48 ;  /* 0x0000003000307308 */ /* 0x000fe20000000800 */
[----:B----4-:R-:W-:-:S07]  /*41b0*/  F2FP.F16.F32.PACK_AB R166, R45, R44 ;  /* 0x0000002c2da6723e */ /* 0x010fce00000000ff */
[----:B------:R-:W3:Y:S01]  /*41c0*/  MUFU.EX2 R49, R49 ;  /* 0x0000003100317308 */ /* 0x000ee20000000800 */
[C---:B-----5:R-:W-:Y:S01]  /*41d0*/  F2FP.F16.F32.PACK_AB R167, R47.reuse, R46 ;  /* 0x0000002e2fa7723e */ /* 0x060fe200000000ff */
[----:B------:R-:W-:-:S04]  /*41e0*/  FADD.FTZ R47, R47, R10 ;  /* 0x0000000a2f2f7221 */ /* 0x000fc80000010000 */
[----:B------:R0:W-:Y:S02]  /*41f0*/  STSM.16.M88.4 [R184], R164 ;  /* 0x000000a4b8007844 */ /* 0x0001e40000000200 */
[----:B------:R-:W-:Y:S08]  /*4200*/  MUFU.EX2 R50, R50 ;  /* 0x0000003200327308 */ /* 0x000ff00000000800 */
[----:B------:R-:W4:Y:S01]  /*4210*/  MUFU.EX2 R51, R51 ;  /* 0x0000003300337308 */ /* 0x000f220000000800 */
[----:B---3--:R-:W-:-:S07]  /*4220*/  F2FP.F16.F32.PACK_AB R172, R49, R48 ;  /* 0x0000003031ac723e */ /* 0x008fce00000000ff */
[----:B------:R-:W-:Y:S08]  /*4230*/  MUFU.EX2 R52, R52 ;  /* 0x0000003400347308 */ /* 0x000ff00000000800 */
[----:B------:R-:W3:Y:S01]  /*4240*/  MUFU.EX2 R9, R9 ;  /* 0x0000000900097308 */ /* 0x000ee20000000800 */
[----:B----4-:R-:W-:Y:S01]  /*4250*/  F2FP.F16.F32.PACK_AB R173, R51, R50 ;  /* 0x0000003233ad723e */ /* 0x010fe200000000ff */
[----:B------:R-:W-:-:S04]  /*4260*/  FADD.FTZ R50, R50, R47 ;  /* 0x0000002f32327221 */ /* 0x000fc80000010000 */
[----:B------:R-:W-:Y:S02]  /*4270*/  FADD.FTZ R51, R51, R50 ;  /* 0x0000003233337221 */ /* 0x000fe40000010000 */
[----:B------:R-:W4:Y:S08]  /*4280*/  MUFU.EX2 R54, R54 ;  /* 0x0000003600367308 */ /* 0x000f300000000800 */
[----:B------:R5:W1:Y:S01]  /*4290*/  MUFU.EX2 R11, R6 ;  /* 0x00000006000b7308 */ /* 0x000a620000000800 */
[----:B---3--:R-:W-:Y:S01]  /*42a0*/  F2FP.F16.F32.PACK_AB R174, R9, R52 ;  /* 0x0000003409ae723e */ /* 0x008fe200000000ff */
[----:B-----5:R-:W-:-:S04]  /*42b0*/  FADD.FTZ R6, R44, R13 ;  /* 0x0000000d2c067221 */ /* 0x020fc80000010000 */
[----:B------:R-:W-:Y:S01]  /*42c0*/  FADD.FTZ R45, R45, R6 ;  /* 0x000000062d2d7221 */ /* 0x000fe20000010000 */
[----:B----4-:R-:W-:-:S03]  /*42d0*/  FADD.FTZ R6, R54, R51 ;  /* 0x0000003336067221 */ /* 0x010fc60000010000 */
[----:B------:R-:W-:Y:S01]  /*42e0*/  FADD.FTZ R48, R48, R45 ;  /* 0x0000002d30307221 */ /* 0x000fe20000010000 */
[C---:B-1----:R-:W-:Y:S01]  /*42f0*/  F2FP.F16.F32.PACK_AB R175, R11.reuse, R54 ;  /* 0x000000360baf723e */ /* 0x042fe200000000ff */
[----:B------:R-:W-:Y:S02]  /*4300*/  FADD.FTZ R6, R11, R6 ;  /* 0x000000060b067221 */ /* 0x000fe40000010000 */
[----:B------:R-:W-:Y:S02]  /*4310*/  FADD.FTZ R49, R49, R48 ;  /* 0x0000003031317221 */ /* 0x000fe40000010000 */
[----:B------:R0:W-:Y:S02]  /*4320*/  STSM.16.M88.4 [R185], R172 ;  /* 0x000000acb9007844 */ /* 0x0001e40000000200 */
[----:B------:R-:W-:-:S04]  /*4330*/  FADD.FTZ R52, R52, R49 ;  /* 0x0000003134347221 */ /* 0x000fc80000010000 */
[----:B------:R-:W-:Y:S01]  /*4340*/  FADD.FTZ R5, R9, R52 ;  /* 0x0000003409057221 */ /* 0x000fe20000010000 */
[----:B------:R-:W-:Y:S06]  /*4350*/  @!P0 BRA `(.L_x_2940) ;  /* 0x0000000000048947 */ /* 0x000fec0003800000 */
[----:B------:R-:W-:Y:S01]  /*4360*/  BPT.TRAP 0x1 ;  /* 0x000000040000795c */ /* 0x000fe20000300000 */
.L_x_2940:
[----:B------:R1:W3:Y:S01]  /*4370*/  SYNCS.PHASECHK.TRANS64.TRYWAIT P2, [R7+URZ+0x28c50], R8 ;  /* 0x028c5008070075a7 */ /* 0x0002e2000804017f */
[----:B------:R-:W-:Y:S05]  /*4380*/  @!P0 BRA `(.L_x_2941) ;  /* 0x0000000000048947 */ /* 0x000fea0003800000 */
[----:B------:R-:W-:Y:S01]  /*4390*/  BPT.TRAP 0x1 ;  /* 0x000000040000795c */ /* 0x000fe20000300000 */
.L_x_2941:
[----:B------:R-:W-:Y:S01]  /*43a0*/  ULOP3.LUT UR48, UR48, 0x2000000, URZ, 0xfc, !UPT ;  /* 0x0200000030307892 */ /* 0x000fe2000f8efc3f */
[----:B---3--:R-:W-:Y:S11]  /*43b0*/  @P2 BRA `(.L_x_2942) ;  /* 0x0000000000082947 */ /* 0x008ff60003800000 */
[----:B------:R-:W3:Y:S02]  /*43c0*/  SYNCS.PHASECHK.TRANS64.TRYWAIT P2, [R7+URZ+0x28c50], R8 ;  /* 0x028c5008070075a7 */ /* 0x000ee4000804017f */
[----:B---3--:R-:W-:Y:S05]  /*43d0*/  @!P2 BRA `(.L_x_2943) ;  /* 0x0000009800fca947 */ /* 0x008fea0003800000 */
.L_x_2942:
[----:B------:R-:W-:Y:S01]  /*43e0*/  ULEA UR6, UR41, UR48, 0xc ;  /* 0x0000003029067291 */ /* 0x000fe2000f8e603f */
[----:B------:R-:W-:Y:S01]  /*43f0*/  WARPGROUP.ARRIVE ;  /* 0x00000000000079c5 */ /* 0x000fe20000000000 */
[----:B------:R-:W-:Y:S01]  /*4400*/  UMOV UR7, 0x40000040 ;  /* 0x4000004000077882 */ /* 0x000fe20000000000 */
[----:B------:R-:W-:Y:S01]  /*4410*/  UMOV UR11, 0x40000040 ;  /* 0x40000040000b7882 */ /* 0x000fe20000000000 */
[----:B------:R-:W-:Y:S01]  /*4420*/  UIADD3 UR10, UR6, 0x80, URZ ;  /* 0x00000080060a7890 */ /* 0x000fe2000fffe03f */
[----:B------:R-:W-:Y:S01]  /*4430*/  ISETP.GE.AND P2, PT, R152, 0x41, PT ;  /* 0x000000419800780c */ /* 0x000fe20003f46270 */
[----:B-123--:R-:W-:-:S03]  /*4440*/  @!P1 VIADD R7, R7, 0x28c60 ;  /* 0x00028c6007079836 */ /* 0x00efc60000000000 */
[----:B------:R-:W-:Y:S01]  /*4450*/  HGMMA.64x256x16.F32 R24, R156, gdesc[UR4].tnspB, RZ, !UPT, gsb0 ;  /* 0x43e000049c187df0 */ /* 0x000fe2000c0008ff */
[----:B------:R-:W-:Y:S01]  /*4460*/  UMOV UR7, 0x40000040 ;  /* 0x4000004000077882 */ /* 0x000fe20000000000 */
[----:B------:R-:W-:Y:S01]  /*4470*/  @!P1 PRMT R7, RZ, 0x654, R7 ;  /* 0x00000654ff079816 */ /* 0x000fe20000000007 */
[----:B------:R-:W-:Y:S02]  /*4480*/  WARPGROUP.DEPBAR.LE gsb0, 0x0 ;  /* 0x00008000000079c5 */ /* 0x000fe40000010000 */
[----:B------:R-:W-:-:S15]  /*4490*/  WARPGROUP.ARRIVE ;  /* 0x00000000000079c5 */ /* 0x000fde0000000000 */
[----:B------:R-:W-:-:S08]  /*44a0*/  NOP ;  /* 0x0000000000007918 */ /* 0x000fd00000000000 */
[----:B------:R-:W-:Y:S01]  /*44b0*/  HGMMA.64x256x16.F32 R24, R160, gdesc[UR8].tnspB, R24, gsb0 ;  /* 0x43e00008a0187df0 */ /* 0x000fe20008000818 */
[----:B------:R-:W-:Y:S01]  /*44c0*/  UIADD3 UR10, UR6, 0x100, URZ ;  /* 0x00000100060a7890 */ /* 0x000fe2000fffe03f */
[----:B------:R-:W-:Y:S01]  /*44d0*/  UMOV UR11, 0x40000040 ;  /* 0x40000040000b7882 */ /* 0x000fe20000000000 */
[----:B------:R-:W-:Y:S01]  /*44e0*/  UIADD3 UR6, UR6, 0x180, URZ ;  /* 0x0000018006067890 */ /* 0x000fe2000fffe03f */
[----:B------:R-:W-:Y:S02]  /*44f0*/  WARPGROUP.DEPBAR.LE gsb0, 0x0 ;  /* 0x00008000000079c5 */ /* 0x000fe40000010000 */
[----:B------:R-:W-:-:S15]  /*4500*/  WARPGROUP.ARRIVE ;  /* 0x00000000000079c5 */ /* 0x000fde0000000000 */
[----:B------:R-:W-:-:S07]  /*4510*/  NOP ;  /* 0x0000000000007918 */ /* 0x000fce0000000000 */
[----:B------:R-:W-:Y:S03]  /*4520*/  HGMMA.64x256x16.F32 R24, R164, gdesc[UR8].tnspB, R24, gsb0 ;  /* 0x43e00008a4187df0 */ /* 0x000fe60008000818 */
        /* <DEDUP_REMOVED lines=14> */
[----:B------:R-:W-:Y:S05]  /*4610*/  @!P2 BRA `(.L_x_2944) ;  /* 0x000000180040a947 */ /* 0x000fea0003800000 */
[----:B-1----:R-:W-:Y:S01]  /*4620*/  IADD3 R7, R169, -0x2, RZ ;  /* 0xfffffffea9077810 */ /* 0x002fe20007ffe0ff */
[----:B------:R-:W-:Y:S01]  /*4630*/  IMAD.MOV.U32 R9, RZ, RZ, R3 ;  /* 0x000000ffff097224 */ /* 0x000fe200078e0003 */
[----:B------:R-:W-:Y:S01]  /*4640*/  UMOV UR21, UR41 ;  /* 0x0000002900157c82 */ /* 0x000fe20008000000 */
[----:B------:R-:W-:Y:S01]  /*4650*/  IMAD.MOV.U32 R11, RZ, RZ, R0 ;  /* 0x000000ffff0b7224 */ /* 0x000fe200078e0000 */
[----:B------:R-:W-:-:S06]  /*4660*/  ULDC UR20, c[0x0][0x988] ;  /* 0x0002620000147ab9 */ /* 0x000fcc0000000800 */
.L_x_2953:
[----:B------:R-:W-:Y:S01]  /*4670*/  UIADD3 UR41, UR21, 0x1, URZ ;  /* 0x0000000115297890 */ /* 0x000fe2000fffe03f */
[C---:B------:R-:W-:Y:S01]  /*4680*/  ISETP.GT.AND P2, PT, R7.reuse, RZ, PT ;  /* 0x000000ff0700720c */ /* 0x040fe20003f44270 */
[----:B------:R-:W-:Y:S02]  /*4690*/  VIADD R7, R7, 0xffffffff ;  /* 0xffffffff07077836 */ /* 0x000fe40000000000 */
[----:B------:R-:W-:-:S04]  /*46a0*/  UISETP.NE.AND UP0, UPT, UR41, 0x2, UPT ;  /* 0x000000022900788c */ /* 0x000fc8000bf05270 */
[----:B------:R-:W-:Y:S02]  /*46b0*/  USEL UR6, URZ, 0x1, UP0 ;  /* 0x000000013f067887 */ /* 0x000fe40008000000 */
[----:B------:R-:W-:Y:S02]  /*46c0*/  USEL UR41, UR41, URZ, UP0 ;  /* 0x0000003f29297287 */ /* 0x000fe40008000000 */
[----:B------:R-:W-:Y:S01]  /*46d0*/  ULOP3.LUT UR40, UR40, UR6, URZ, 0x3c, !UPT ;  /* 0x0000000628287292 */ /* 0x000fe2000f8e3c3f */
[----:B0123--:R-:W-:Y:S11]  /*46e0*/  @!P0 BRA `(.L_x_2945) ;  /* 0x0000000000048947 */ /* 0x00fff60003800000 */
[----:B------:R-:W-:Y:S01]  /*46f0*/  BPT.TRAP 0x1 ;  /* 0x000000040000795c */ /* 0x000fe20000300000 */
.L_x_2945:
[----:B------:R-:W-:Y:S01]  /*4700*/  ULEA UR22, UR41, UR42, 0x3 ;  /* 0x0000002a29167291 */ /* 0x000fe2000f8e183f */
[----:B------:R-:W-:-:S05]  /*4710*/  IMAD.U32 R8, RZ, RZ, UR40 ;  /* 0x00000028ff087e24 */ /* 0x000fca000f8e00ff */
[----:B------:R-:W-:-:S04]  /*4720*/  SHF.L.U32 R8, R8, 0x1f, RZ ;  /* 0x0000001f08087819 */ /* 0x000fc800000006ff */
[----:B------:R1:W2:Y:S01]  /*4730*/  SYNCS.PHASECHK.TRANS64.TRYWAIT P3, [UR22+0x28c30], R8 ;  /* 0x028c3008ff0075a7 */ /* 0x0002a20008060156 */
[----:B------:R-:W-:Y:S05]  /*4740*/  @!P0 BRA `(.L_x_2946) ;  /* 0x0000000000048947 */ /* 0x000fea0003800000 */
[----:B------:R-:W-:Y:S01]  /*4750*/  BPT.TRAP 0x1 ;  /* 0x000000040000795c */ /* 0x000fe20000300000 */
.L_x_2946:
[----:B--2---:R-:W-:Y:S05]  /*4760*/  @P3 BRA `(.L_x_2947) ;  /* 0x0000000000083947 */ /* 0x004fea0003800000 */
[----:B------:R-:W2:Y:S02]  /*4770*/  SYNCS.PHASECHK.TRANS64.TRYWAIT P3, [UR22+0x28c30], R8 ;  /* 0x028c3008ff0075a7 */ /* 0x000ea40008060156 */
[----:B--2---:R-:W-:Y:S05]  /*4780*/  @!P3 BRA `(.L_x_2948) ;  /* 0x000000980024b947 */ /* 0x004fea0003800000 */
.L_x_2947:
[----:B------:R-:W-:Y:S01]  /*4790*/  R2UR UR18, R4 ;  /* 0x00000000041272ca */ /* 0x000fe200000e0000 */
[----:B------:R-:W-:Y:S01]  /*47a0*/  UIADD3 UR6, UR42, 0x20400, URZ ;  /* 0x000204002a067890 */ /* 0x000fe2000fffe03f */
[----:B0-----:R-:W-:Y:S01]  /*47b0*/  WARPGROUP.ARRIVE ;  /* 0x00000000000079c5 */ /* 0x001fe20000000000 */
        /* <DEDUP_REMOVED lines=23> */
[----:B------:R-:W-:-:S04]  /*4930*/  FMNMX.FTZ R0, R152, R11, !PT ;  /* 0x0000000b98007209 */ /* 0x000fc80007810000 */
[----:B--2---:R-:W-:-:S04]  /*4940*/  FMNMX.FTZ R3, R153, R0, !PT ;  /* 0x0000000099037209 */ /* 0x004fc80007810000 */
        /* <DEDUP_REMOVED lines=15> */
[----:B------:R-:W0:Y:S02]  /*4a40*/  SHFL.BFLY PT, R3, R12, 0x2, 0x1f ;  /* 0x0c401f000c037f89 */ /* 0x000e2400000e0000 */
        /* <DEDUP_REMOVED lines=10> */
[----:B------:R-:W-:-:S03]  /*4af0*/  FMNMX.FTZ R12, R170, R3, !PT ;  /* 0x00000003aa0c7209 */ /* 0x000fc60007810000 */
[C---:B------:R-:W-:Y:S01]  /*4b00*/  FMUL.FTZ R191, R0.reuse, UR20 ;  /* 0x0000001400bf7c20 */ /* 0x040fe20008410000 */
[----:B------:R-:W-:Y:S01]  /*4b10*/  FMNMX.FTZ R3, R171, R12, !PT ;  /* 0x0000000cab037209 */ /* 0x000fe20007810000 */
[----:B------:R-:W-:Y:S02]  /*4b20*/  FADD.FTZ R11, -R0, R11 ;  /* 0x0000000b000b7221 */ /* 0x000fe40000010100 */
[--C-:B------:R-:W-:Y:S01]  /*4b30*/  FFMA.FTZ R21, R156, UR20, -R191.reuse ;  /* 0x000000149c157c23 */ /* 0x100fe200080108bf */
[----:B------:R-:W-:Y:S01]  /*4b40*/  FMNMX.FTZ R12, R174, R3, !PT ;  /* 0x00000003ae0c7209 */ /* 0x000fe20007810000 */
[--C-:B------:R-:W-:Y:S01]  /*4b50*/  FFMA.FTZ R156, R160, UR20, -R191.reuse ;  /* 0x00000014a09c7c23 */ /* 0x100fe200080108bf */
[--C-:B------:R-:W-:Y:S01]  /*4b60*/  FFMA.FTZ R160, R168, UR20, -R191.reuse ;  /* 0x00000014a8a07c23 */ /* 0x100fe200080108bf */
[----:B------:R-:W-:Y:S01]  /*4b70*/  FMUL.FTZ R13, R11, UR20 ;  /* 0x000000140b0d7c20 */ /* 0x000fe20008410000 */
[----:B------:R-:W-:Y:S01]  /*4b80*/  FMNMX.FTZ R3, R175, R12, !PT ;  /* 0x0000000caf037209 */ /* 0x000fe20007810000 */
[--C-:B------:R-:W-:Y:S01]  /*4b90*/  FFMA.FTZ R11, R152, UR20, -R191.reuse ;  /* 0x00000014980b7c23 */ /* 0x100fe200080108bf */
[--C-:B------:R-:W-:Y:S01]  /*4ba0*/  FFMA.FTZ R15, R161, UR20, -R191.reuse ;  /* 0x00000014a10f7c23 */ /* 0x100fe200080108bf */
[--C-:B------:R-:W-:Y:S01]  /*4bb0*/  FFMA.FTZ R152, R153, UR20, -R191.reuse ;  /* 0x0000001499987c23 */ /* 0x100fe200080108bf */
[----:B------:R-:W-:Y:S01]  /*4bc0*/  FMNMX.FTZ R12, R178, R3, !PT ;  /* 0x00000003b20c7209 */ /* 0x000fe20007810000 */
[--C-:B------:R-:W-:Y:S01]  /*4bd0*/  FFMA.FTZ R161, R177, UR20, -R191.reuse ;  /* 0x00000014b1a17c23 */ /* 0x100fe200080108bf */
[----:B------:R0:W2:Y:S01]  /*4be0*/  MUFU.EX2 R10, R13 ;  /* 0x0000000d000a7308 */ /* 0x0000a20000000800 */
[--C-:B------:R-:W-:Y:S01]  /*4bf0*/  FFMA.FTZ R153, R169, UR20, -R191.reuse ;  /* 0x00000014a9997c23 */ /* 0x100fe200080108bf */
[----:B------:R-:W-:Y:S01]  /*4c00*/  FMNMX.FTZ R3, R179, R12, !PT ;  /* 0x0000000cb3037209 */ /* 0x000fe20007810000 */
[----:B------:R-:W-:-:S03]  /*4c10*/  FFMA.FTZ R180, R180, UR20, -R191 ;  /* 0x00000014b4b47c23 */ /* 0x000fc600080108bf */
[----:B------:R-:W-:Y:S02]  /*4c20*/  FMNMX.FTZ R14, R182, R3, !PT ;  /* 0x00000003b60e7209 */ /* 0x000fe40007810000 */
[----:B------:R3:W-:Y:S01]  /*4c30*/  MUFU.EX2 R12, R21 ;  /* 0x00000015000c7308 */ /* 0x0007e20000000800 */
[--C-:B0-----:R-:W-:Y:S01]  /*4c40*/  FFMA.FTZ R13, R157, UR20, -R191.reuse ;  /* 0x000000149d0d7c23 */ /* 0x101fe200080108bf */
[----:B------:R-:W-:Y:S01]  /*4c50*/  FMNMX.FTZ R3, R183, R14, !PT ;  /* 0x0000000eb7037209 */ /* 0x000fe20007810000 */
[--C-:B------:R-:W-:Y:S01]  /*4c60*/  FFMA.FTZ R14, R164, UR20, -R191.reuse ;  /* 0x00000014a40e7c23 */ /* 0x100fe200080108bf */
[--C-:B------:R-:W-:Y:S01]  /*4c70*/  FFMA.FTZ R164, R176, UR20, -R191.reuse ;  /* 0x00000014b0a47c23 */ /* 0x100fe200080108bf */
[--C-:B------:R-:W-:Y:S02]  /*4c80*/  FFMA.FTZ R157, R173, UR20, -R191.reuse ;  /* 0x00000014ad9d7c23 */ /* 0x100fe400080108bf */
[----:B------:R-:W0:Y:S01]  /*4c90*/  SHFL.BFLY PT, R20, R3, 0x2, 0x1f ;  /* 0x0c401f0003147f89 */ /* 0x000e2200000e0000 */
[----:B------:R-:W4:Y:S01]  /*4ca0*/  MUFU.EX2 R11, R11 ;  /* 0x0000000b000b7308 */ /* 0x000f220000000800 */
[----:B---3--:R-:W-:Y:S01]  /*4cb0*/  FFMA.FTZ R21, R165, UR20, -R191 ;  /* 0x00000014a5157c23 */ /* 0x008fe200080108bf */
[-C--:B--2---:R-:W-:Y:S01]  /*4cc0*/  FMUL.FTZ R24, R24, R10.reuse ;  /* 0x0000000a18187220 */ /* 0x084fe20000410000 */
[-C--:B------:R-:W-:Y:S01]  /*4cd0*/  FMUL.FTZ R25, R25, R10.reuse ;  /* 0x0000000a19197220 */ /* 0x080fe20000410000 */
[-C--:B------:R-:W-:Y:S01]  /*4ce0*/  FMUL.FTZ R28, R28, R10.reuse ;  /* 0x0000000a1c1c7220 */ /* 0x080fe20000410000 */
[-C--:B------:R-:W-:Y:S01]  /*4cf0*/  FMUL.FTZ R29, R29, R10.reuse ;  /* 0x0000000a1d1d7220 */ /* 0x080fe20000410000 */
[-C--:B------:R-:W-:Y:S01]  /*4d00*/  FMUL.FTZ R32, R32, R10.reuse ;  /* 0x0000000a20207220 */ /* 0x080fe20000410000 */
[-C--:B------:R-:W-:Y:S01]  /*4d10*/  FMUL.FTZ R33, R33, R10.reuse ;  /* 0x0000000a21217220 */ /* 0x080fe20000410000 */
[----:B------:R-:W2:Y:S01]  /*4d20*/  MUFU.EX2 R152, R152 ;  /* 0x0000009800987308 */ /* 0x000ea20000000800 */
        /* <DEDUP_REMOVED lines=8> */
[----:B----4-:R-:W-:Y:S01]  /*4db0*/  FFMA.FTZ R5, R10, R5, R11 ;  /* 0x000000050a057223 */ /* 0x010fe2000001000b */
[-C--:B------:R-:W-:Y:S01]  /*4dc0*/  FMUL.FTZ R49, R49, R10.reuse ;  /* 0x0000000a31317220 */ /* 0x080fe20000410000 */
[-C--:B------:R-:W-:Y:S01]  /*4dd0*/  FMUL.FTZ R52, R52, R10.reuse ;  /* 0x0000000a34347220 */ /* 0x080fe20000410000 */
[-C--:B------:R-:W-:Y:S01]  /*4de0*/  FMUL.FTZ R53, R53, R10.reuse ;  /* 0x0000000a35357220 */ /* 0x080fe20000410000 */
[-C--:B------:R-:W-:Y:S01]  /*4df0*/  FMUL.FTZ R56, R56, R10.reuse ;  /* 0x0000000a38387220 */ /* 0x080fe20000410000 */
[----:B------:R-:W-:Y:S01]  /*4e00*/  FMUL.FTZ R57, R57, R10 ;  /* 0x0000000a39397220 */ /* 0x000fe20000410000 */
[----:B0-----:R-:W-:Y:S01]  /*4e10*/  FMNMX.FTZ R165, R3, R20, !PT ;  /* 0x0000001403a57209 */ /* 0x001fe20007810000 */
[----:B------:R-:W-:Y:S01]  /*4e20*/  FFMA.FTZ R20, R172, UR20, -R191 ;  /* 0x00000014ac147c23 */ /* 0x000fe200080108bf */
[----:B------:R-:W-:Y:S01]  /*4e30*/  MUFU.EX2 R156, R156 ;  /* 0x0000009c009c7308 */ /* 0x000fe20000000800 */
[C---:B--2---:R-:W-:Y:S01]  /*4e40*/  FADD.FTZ R5, R152.reuse, R5 ;  /* 0x0000000598057221 */ /* 0x044fe20000010000 */
[----:B------:R-:W-:Y:S01]  /*4e50*/  F2FP.F16.F32.PACK_AB R152, R152, R11 ;  /* 0x0000000b9898723e */ /* 0x000fe200000000ff */
[----:B------:R-:W0:Y:S01]  /*4e60*/  SHFL.BFLY PT, R168, R165, 0x1, 0x1f ;  /* 0x0c201f00a5a87f89 */ /* 0x000e2200000e0000 */
        /* <DEDUP_REMOVED lines=22> */
[----:B------:R-:W-:Y:S01]  /*4fd0*/  FMUL.FTZ R97, R97, R10 ;  /* 0x0000000a61617220 */ /* 0x000fe20000410000 */
[----:B0-----:R-:W-:Y:S01]  /*4fe0*/  FMNMX.FTZ R3, R165, R168, !PT ;  /* 0x000000a8a5037209 */ /* 0x001fe20007810000 */
[----:B------:R-:W-:Y:S01]  /*4ff0*/  FFMA.FTZ R168, R181, UR20, -R191 ;  /* 0x00000014b5a87c23 */ /* 0x000fe200080108bf */
[----:B------:R-:W-:-:S02]  /*5000*/  IMAD.U32 R181, RZ, RZ, UR21 ;  /* 0x00000015ffb57e24 */ /* 0x000fc4000f8e00ff */
        /* <DEDUP_REMOVED lines=13> */
[----:B------:R-:W-:Y:S01]  /*50e0*/  IMAD.MOV R154, RZ, RZ, -R22 ;  /* 0x000000ffff9a7224 */ /* 0x000fe200078e0a16 */
[----:B------:R-:W-:Y:S01]  /*50f0*/  MOV R171, UR22 ;  /* 0x0000001600ab7c02 */ /* 0x000fe20008000f00 */
[--C-:B------:R-:W-:Y:S01]  /*5100*/  FFMA.FTZ R169, R158, UR20, -R177.reuse ;  /* 0x000000149ea97c23 */ /* 0x100fe200080108b1 */
[--C-:B------:R-:W-:Y:S01]  /*5110*/  FFMA.FTZ R176, R159, UR20, -R177.reuse ;  /* 0x000000149fb07c23 */ /* 0x100fe200080108b1 */
[--C-:B------:R-:W-:Y:S01]  /*5120*/  FFMA.FTZ R159, R162, UR20, -R177.reuse ;  /* 0x00000014a29f7c23 */ /* 0x100fe200080108b1 */
[----:B------:R-:W-:Y:S01]  /*5130*/  ISETP.NE.AND P3, PT, R17, R154, PT ;  /* 0x0000009a1100720c */ /* 0x000fe20003f65270 */
[----:B------:R-:W-:Y:S01]  /*5140*/  @!P1 VIADD R154, R171, 0x28c40 ;  /* 0x00028c40ab9a9836 */ /* 0x000fe20000000000 */
[----:B------:R-:W2:Y:S01]  /*5150*/  MUFU.EX2 R172, R172 ;  /* 0x000000ac00ac7308 */ /* 0x000ea20000000800 */
[--C-:B0-----:R-:W-:Y:S01]  /*5160*/  FFMA.FTZ R180, R163, UR20, -R177.reuse ;  /* 0x00000014a3b47c23 */ /* 0x101fe200080108b1 */
[--C-:B------:R-:W-:Y:S01]  /*5170*/  FFMA.FTZ R163, R166, UR20, -R177.reuse ;  /* 0x00000014a6a37c23 */ /* 0x100fe200080108b1 */
[--C-:B------:R-:W-:Y:S01]  /*5180*/  FFMA.FTZ R179, R179, UR20, -R177.reuse ;  /* 0x00000014b3b37c23 */ /* 0x100fe200080108b1 */
[----:B------:R-:W-:Y:S01]  /*5190*/  @!P1 PRMT R154, RZ, 0x654, R154 ;  /* 0x00000654ff9a9816 */ /* 0x000fe2000000009a */
[--C-:B------:R-:W-:Y:S01]  /*51a0*/  FFMA.FTZ R173, R174, UR20, -R177.reuse ;  /* 0x00000014aead7c23 */ /* 0x100fe200080108b1 */
[--C-:B------:R-:W-:Y:S01]  /*51b0*/  FFMA.FTZ R174, R175, UR20, -R177.reuse ;  /* 0x00000014afae7c23 */ /* 0x100fe200080108b1 */
[--C-:B------:R-:W-:Y:S01]  /*51c0*/  FFMA.FTZ R175, R178, UR20, -R177.reuse ;  /* 0x00000014b2af7c23 */ /* 0x100fe200080108b1 */
[----:B------:R-:W0:Y:S01]  /*51d0*/  MUFU.EX2 R155, R155 ;  /* 0x0000009b009b7308 */ /* 0x000e220000000800 */
[----:B------:R3:W-:Y:S01]  /*51e0*/  @!P1 SYNCS.ARRIVE.TRANS64.RED.A1T0 RZ, [R154+URZ], RZ ;  /* 0x000000ff9aff99a7 */ /* 0x0007e2000810043f */
[----:B------:R-:W-:Y:S01]  /*51f0*/  FFMA.FTZ R182, R182, UR20, -R177 ;  /* 0x00000014b6b67c23 */ /* 0x000fe200080108b1 */
[----:B------:R-:W-:-:S02]  /*5200*/  @!P3 IMAD R158, R181, 0x40, R16 ;  /* 0x00000040b59eb824 */ /* 0x000fc400078e0210 */
[----:B------:R-:W-:Y:S01]  /*5210*/  FFMA.FTZ R177, R183, UR20, -R177 ;  /* 0x00000014b7b17c23 */ /* 0x000fe200080108b1 */
[-C--:B------:R-:W-:Y:S01]  /*5220*/  FMUL.FTZ R105, R105, R10.reuse ;  /* 0x0000000a69697220 */ /* 0x080fe20000410000 */
[-C--:B------:R-:W-:Y:S01]  /*5230*/  FMUL.FTZ R108, R108, R10.reuse ;  /* 0x0000000a6c6c7220 */ /* 0x080fe20000410000 */
[----:B------:R-:W-:Y:S01]  /*5240*/  FMUL.FTZ R109, R109, R10 ;  /* 0x0000000a6d6d7220 */ /* 0x000fe20000410000 */
[----:B------:R-:W4:Y:S01]  /*5250*/  MUFU.EX2 R169, R169 ;  /* 0x000000a900a97308 */ /* 0x000f220000000800 */
[----:B---3--:R-:W-:Y:S01]  /*5260*/  FADD.FTZ R154, R12, R5 ;  /* 0x000000050c9a7221 */ /* 0x008fe20000010000 */
[----:B--2---:R-:W-:Y:S01]  /*5270*/  FFMA.FTZ R6, R9, R6, R172 ;  /* 0x0000000609067223 */ /* 0x004fe200000100ac */
[----:B------:R-:W-:Y:S01]  /*5280*/  @!P3 LEA R158, R158, UR42, 0x2 ;  /* 0x0000002a9e9ebc11 */ /* 0x000fe2000f8e10ff */
[-C--:B------:R-:W-:Y:S01]  /*5290*/  FMUL.FTZ R112, R112, R10.reuse ;  /* 0x0000000a70707220 */ /* 0x080fe20000410000 */
[----:B------:R-:W-:Y:S01]  /*52a0*/  FADD.FTZ R5, R13, R154 ;  /* 0x0000009a0d057221 */ /* 0x000fe20000010000 */
[-C--:B------:R-:W-:Y:S01]  /*52b0*/  FMUL.FTZ R113, R113, R10.reuse ;  /* 0x0000000a71717220 */ /* 0x080fe20000410000 */
[-C--:B------:R-:W-:Y:S01]  /*52c0*/  FMUL.FTZ R116, R116, R10.reuse ;  /* 0x0000000a74747220 */ /* 0x080fe20000410000 */
[----:B------:R-:W2:Y:S01]  /*52d0*/  MUFU.EX2 R176, R176 ;  /* 0x000000b000b07308 */ /* 0x000ea20000000800 */
[----:B0-----:R-:W-:Y:S01]  /*52e0*/  FADD.FTZ R6, R155, R6 ;  /* 0x000000069b067221 */ /* 0x001fe20000010000 */
[----:B------:R-:W-:Y:S01]  /*52f0*/  FADD.FTZ R154, R156, R5 ;  /* 0x000000059c9a7221 */ /* 0x000fe20000010000 */
[----:B------:R-:W-:Y:S01]  /*5300*/  @!P3 STS [R158+0x28800], R10 ;  /* 0x0288000a9e00b388 */ /* 0x000fe20000000800 */
[-C--:B------:R-:W-:Y:S01]  /*5310*/  FMUL.FTZ R117, R117, R10.reuse ;  /* 0x0000000a75757220 */ /* 0x080fe20000410000 */
[-C--:B------:R-:W-:Y:S01]  /*5320*/  FMUL.FTZ R120, R120, R10.reuse ;  /* 0x0000000a78787220 */ /* 0x080fe20000410000 */
[-C--:B------:R-:W-:Y:S01]  /*5330*/  FMUL.FTZ R121, R121, R10.reuse ;  /* 0x0000000a79797220 */ /* 0x080fe20000410000 */
[----:B------:R0:W-:Y:S01]  /*5340*/  @!P3 STS [R158+0x28820], R9 ;  /* 0x028820099e00b388 */ /* 0x0001e20000000800 */
[----:B------:R-:W3:Y:S01]  /*5350*/  MUFU.EX2 R159, R159 ;  /* 0x0000009f009f7308 */ /* 0x000ee20000000800 */
        /* <DEDUP_REMOVED lines=8> */
[----:B--2---:R-:W-:Y:S01]  /*53e0*/  FADD.FTZ R6, R176, R5 ;  /* 0x00000005b0067221 */ /* 0x004fe20000010000 */
[-C--:B------:R-:W-:Y:S01]  /*53f0*/  FMUL.FTZ R136, R136, R10.reuse ;  /* 0x0000000a88887220 */ /* 0x080fe20000410000 */
[-C--:B------:R-:W-:Y:S01]  /*5400*/  FMUL.FTZ R137, R137, R10.reuse ;  /* 0x0000000a89897220 */ /* 0x080fe20000410000 */
[-C--:B------:R-:W-:Y:S01]  /*5410*/  FMUL.FTZ R140, R140, R10.reuse ;  /* 0x0000000a8c8c7220 */ /* 0x080fe20000410000 */
[-C--:B------:R-:W-:Y:S01]  /*5420*/  FMUL.FTZ R141, R141, R10.reuse ;  /* 0x0000000a8d8d7220 */ /* 0x080fe20000410000 */
[-C--:B------:R-:W-:Y:S01]  /*5430*/  FMUL.FTZ R144, R144, R10.reuse ;  /* 0x0000000a90907220 */ /* 0x080fe20000410000 */
[-C--:B------:R-:W-:Y:S01]  /*5440*/  FMUL.FTZ R145, R145, R10.reuse ;  /* 0x0000000a91917220 */ /* 0x080fe20000410000 */
[----:B------:R-:W2:Y:S01]  /*5450*/  MUFU.EX2 R163, R163 ;  /* 0x000000a300a37308 */ /* 0x000ea20000000800 */
[----:B---3--:R-:W-:Y:S01]  /*5460*/  FADD.FTZ R5, R159, R6 ;  /* 0x000000069f057221 */ /* 0x008fe20000010000 */
[-C--:B------:R-:W-:Y:S01]  /*5470*/  FMUL.FTZ R148, R148, R10.reuse ;  /* 0x0000000a94947220 */ /* 0x080fe20000410000 */
[----:B------:R-:W-:Y:S01]  /*5480*/  FMUL.FTZ R149, R149, R10 ;  /* 0x0000000a95957220 */ /* 0x000fe20000410000 */
[----:B------:R-:W-:Y:S01]  /*5490*/  F2FP.F16.F32.PACK_AB R156, R15, R156 ;  /* 0x0000009c0f9c723e */ /* 0x000fe200000000ff */
[-C--:B------:R-:W-:Y:S01]  /*54a0*/  FMUL.FTZ R26, R26, R9.reuse ;  /* 0x000000091a1a7220 */ /* 0x080fe20000410000 */
[----:B0-----:R-:W-:Y:S01]  /*54b0*/  F2FP.F16.F32.PACK_AB R158, R21, R14 ;  /* 0x0000000e159e723e */ /* 0x001fe200000000ff */
[-C--:B------:R-:W-:Y:S01]  /*54c0*/  FMUL.FTZ R27, R27, R9.reuse ;  /* 0x000000091b1b7220 */ /* 0x080fe20000410000 */
[----:B------:R-:W-:Y:S01]  /*54d0*/  MUFU.EX2 R160, R160 ;  /* 0x000000a000a07308 */ /* 0x000fe20000000800 */
[----:B----4-:R-:W-:Y:S01]  /*54e0*/  FADD.FTZ R6, R180, R5 ;  /* 0x00000005b4067221 */ /* 0x010fe20000010000 */
[-C--:B------:R-:W-:Y:S01]  /*54f0*/  FMUL.FTZ R30, R30, R9.reuse ;  /* 0x000000091e1e7220 */ /* 0x080fe20000410000 */
[-C--:B------:R-:W-:Y:S01]  /*5500*/  FMUL.FTZ R31, R31, R9.reuse ;  /* 0x000000091f1f7220 */ /* 0x080fe20000410000 */
[-C--:B------:R-:W-:Y:S01]  /*5510*/  FMUL.FTZ R34, R34, R9.reuse ;  /* 0x0000000922227220 */ /* 0x080fe20000410000 */
[-C--:B------:R-:W-:Y:S01]  /*5520*/  FMUL.FTZ R35, R35, R9.reuse ;  /* 0x0000000923237220 */ /* 0x080fe20000410000 */
[-C--:B------:R-:W-:Y:S01]  /*5530*/  FMUL.FTZ R38, R38, R9.reuse ;  /* 0x0000000926267220 */ /* 0x080fe20000410000 */
[-C--:B------:R-:W-:Y:S01]  /*5540*/  FMUL.FTZ R39, R39, R9.reuse ;  /* 0x0000000927277220 */ /* 0x080fe20000410000 */
[----:B------:R-:W0:Y:S01]  /*5550*/  MUFU.EX2 R192, R192 ;  /* 0x000000c000c07308 */ /* 0x000e220000000800 */
        /* <DEDUP_REMOVED lines=16> */
[----:B0-----:R-:W-:Y:S01]  /*5660*/  FADD.FTZ R6, R192, R5 ;  /* 0x00000005c0067221 */ /* 0x001fe20000010000 */
[-C--:B------:R-:W-:Y:S01]  /*5670*/  FMUL.FTZ R67, R67, R9.reuse ;  /* 0x0000000943437220 */ /* 0x080fe20000410000 */
[-C--:B------:R-:W-:Y:S01]  /*5680*/  FMUL.FTZ R70, R70, R9.reuse ;  /* 0x0000000946467220 */ /* 0x080fe20000410000 */
[-C--:B------:R-:W-:Y:S01]  /*5690*/  FMUL.FTZ R71, R71, R9.reuse ;  /* 0x0000000947477220 */ /* 0x080fe20000410000 */
[-C--:B------:R-:W-:Y:S01]  /*56a0*/  FMUL.FTZ R74, R74, R9.reuse ;  /* 0x000000094a4a7220 */ /* 0x080fe20000410000 */
[-C--:B------:R-:W-:Y:S01]  /*56b0*/  FMUL.FTZ R75, R75, R9.reuse ;  /* 0x000000094b4b7220 */ /* 0x080fe20000410000 */
[-C--:B------:R-:W-:Y:S01]  /*56c0*/  FMUL.FTZ R78, R78, R9.reuse ;  /* 0x000000094e4e7220 */ /* 0x080fe20000410000 */
[----:B------:R-:W0:Y:S01]  /*56d0*/  MUFU.EX2 R167, R167 ;  /* 0x000000a700a77308 */ /* 0x000e220000000800 */
[----:B---3--:R-:W-:Y:S01]  /*56e0*/  FADD.FTZ R179, R15, R154 ;  /* 0x0000009a0fb37221 */ /* 0x008fe20000010000 */
[-C--:B------:R-:W-:Y:S01]  /*56f0*/  FMUL.FTZ R79, R79, R9.reuse ;  /* 0x000000094f4f7220 */ /* 0x080fe20000410000 */
[-C--:B------:R-:W-:Y:S01]  /*5700*/  FMUL.FTZ R82, R82, R9.reuse ;  /* 0x0000000952527220 */ /* 0x080fe20000410000 */
[-C--:B------:R-:W-:Y:S01]  /*5710*/  FMUL.FTZ R83, R83, R9.reuse ;  /* 0x0000000953537220 */ /* 0x080fe20000410000 */
[----:B------:R-:W-:Y:S01]  /*5720*/  FADD.FTZ R154, R14, R179 ;  /* 0x000000b30e9a7221 */ /* 0x000fe20000010000 */
[-C--:B------:R-:W-:Y:S01]  /*5730*/  FMUL.FTZ R86, R86, R9.reuse ;  /* 0x0000000956567220 */ /* 0x080fe20000410000 */
[-C--:B------:R-:W-:Y:S01]  /*5740*/  FMUL.FTZ R87, R87, R9.reuse ;  /* 0x0000000957577220 */ /* 0x080fe20000410000 */
[----:B------:R-:W3:Y:S01]  /*5750*/  MUFU.EX2 R20, R20 ;  /* 0x0000001400147308 */ /* 0x000ee20000000800 */
[----:B------:R-:W-:Y:S01]  /*5760*/  FADD.FTZ R179, R21, R154 ;  /* 0x0000009a15b37221 */ /* 0x000fe20000010000 */
[-C--:B------:R-:W-:Y:S01]  /*5770*/  FMUL.FTZ R90, R90, R9.reuse ;  /* 0x000000095a5a7220 */ /* 0x080fe20000410000 */
[-C--:B------:R-:W-:Y:S01]  /*5780*/  FMUL.FTZ R91, R91, R9.reuse ;  /* 0x000000095b5b7220 */ /* 0x080fe20000410000 */
[-C--:B------:R-:W-:Y:S01]  /*5790*/  FMUL.FTZ R94, R94, R9.reuse ;  /* 0x000000095e5e7220 */ /* 0x080fe20000410000 */
[----:B------:R-:W-:Y:S01]  /*57a0*/  FADD.FTZ R154, R160, R179 ;  /* 0x000000b3a09a7221 */ /* 0x000fe20000010000 */
[----:B--2---:R-:W-:Y:S01]  /*57b0*/  F2FP.F16.F32.PACK_AB R160, R153, R160 ;  /* 0x000000a099a0723e */ /* 0x004fe200000000ff */
[-C--:B------:R-:W-:Y:S01]  /*57c0*/  FMUL.FTZ R95, R95, R9.reuse ;  /* 0x000000095f5f7220 */ /* 0x080fe20000410000 */
[----:B------:R-:W2:Y:S01]  /*57d0*/  MUFU.EX2 R170, R170 ;  /* 0x000000aa00aa7308 */ /* 0x000ea20000000800 */
[----:B------:R-:W-:Y:S01]  /*57e0*/  FADD.FTZ R179, R153, R154 ;  /* 0x0000009a99b37221 */ /* 0x000fe20000010000 */
[----:B0-----:R-:W-:Y:S01]  /*57f0*/  FADD.FTZ R5, R167, R6 ;  /* 0x00000006a7057221 */ /* 0x001fe20000010000 */
[----:B------:R-:W-:Y:S01]  /*5800*/  F2FP.F16.F32.PACK_AB R153, R155, R172 ;  /* 0x000000ac9b99723e */ /* 0x000fe200000000ff */
[----:B------:R-:W-:Y:S01]  /*5810*/  FMUL.FTZ R98, R98, R9 ;  /* 0x0000000962627220 */ /* 0x000fe20000410000 */
[----:B------:R-:W-:Y:S01]  /*5820*/  F2FP.F16.F32.PACK_AB R155, R176, R169 ;  /* 0x000000a9b09b723e */ /* 0x000fe200000000ff */
[-C--:B------:R-:W-:Y:S01]  /*5830*/  FMUL.FTZ R99, R99, R9.reuse ;  /* 0x0000000963637220 */ /* 0x080fe20000410000 */
[-C--:B------:R-:W-:Y:S01]  /*5840*/  FMUL.FTZ R102, R102, R9.reuse ;  /* 0x0000000966667220 */ /* 0x080fe20000410000 */
[----:B------:R-:W0:Y:S01]  /*5850*/  MUFU.EX2 R157, R157 ;  /* 0x0000009d009d7308 */ /* 0x000e220000000800 */
        /* <DEDUP_REMOVED lines=16> */
[C---:B0-----:R-:W-:Y:S01]  /*5960*/  FADD.FTZ R11, R157.reuse, R154 ;  /* 0x0000009a9d0b7221 */ /* 0x041fe20000010000 */
[----:B------:R-:W-:Y:S01]  /*5970*/  F2FP.F16.F32.PACK_AB R162, R157, R20 ;  /* 0x000000149da2723e */ /* 0x000fe200000000ff */
[----:B------:R-:W-:Y:S01]  /*5980*/  FMUL.FTZ R127, R127, R9 ;  /* 0x000000097f7f7220 */ /* 0x000fe20000410000 */
[----:B------:R-:W-:Y:S01]  /*5990*/  F2FP.F16.F32.PACK_AB R154, R13, R12 ;  /* 0x0000000c0d9a723e */ /* 0x000fe200000000ff */
[----:B------:R-:W-:Y:S01]  /*59a0*/  BAR.SYNC.DEFER_BLOCKING 0xf, 0x100 ;  /* 0x03c4000000007b1d */ /* 0x000fe20000010000 */
[----:B------:R-:W-:Y:S01]  /*59b0*/  F2FP.F16.F32.PACK_AB R157, R180, R159 ;  /* 0x0000009fb49d723e */ /* 0x000fe200000000ff */
[----:B------:R-:W-:Y:S01]  /*59c0*/  FMUL.FTZ R130, R130, R9 ;  /* 0x0000000982827220 */ /* 0x000fe20000410000 */
[----:B------:R-:W-:Y:S01]  /*59d0*/  F2FP.F16.F32.PACK_AB R159, R192, R163 ;  /* 0x000000a3c09f723e */ /* 0x000fe200000000ff */
[----:B---3--:R-:W-:Y:S01]  /*59e0*/  FADD.FTZ R5, R173, R6 ;  /* 0x00000006ad057221 */ /* 0x008fe20000010000 */
[-C--:B------:R-:W-:Y:S01]  /*59f0*/  FMUL.FTZ R131, R131, R9.reuse ;  /* 0x0000000983837220 */ /* 0x080fe20000410000 */
[----:B------:R-:W0:Y:S01]  /*5a00*/  MUFU.EX2 R174, R174 ;  /* 0x000000ae00ae7308 */ /* 0x000e220000000800 */
[-C--:B------:R-:W-:Y:S01]  /*5a10*/  FMUL.FTZ R134, R134, R9.reuse ;  /* 0x0000000986867220 */ /* 0x080fe20000410000 */
[-C--:B------:R-:W-:Y:S01]  /*5a20*/  FMUL.FTZ R135, R135, R9.reuse ;  /* 0x0000000987877220 */ /* 0x080fe20000410000 */
[-C--:B------:R-:W-:Y:S01]  /*5a30*/  FMUL.FTZ R138, R138, R9.reuse ;  /* 0x000000098a8a7220 */ /* 0x080fe20000410000 */
[-C--:B------:R-:W-:Y:S01]  /*5a40*/  FMUL.FTZ R139, R139, R9.reuse ;  /* 0x000000098b8b7220 */ /* 0x080fe20000410000 */
[-C--:B------:R-:W-:Y:S01]  /*5a50*/  FMUL.FTZ R142, R142, R9.reuse ;  /* 0x000000098e8e7220 */ /* 0x080fe20000410000 */
[----:B--2---:R-:W-:Y:S01]  /*5a60*/  FADD.FTZ R10, R164, R11 ;  /* 0x0000000ba40a7221 */ /* 0x004fe20000010000 */
[-C--:B------:R-:W-:Y:S01]  /*5a70*/  FMUL.FTZ R143, R143, R9.reuse ;  /* 0x000000098f8f7220 */ /* 0x080fe20000410000 */
[----:B------:R-:W2:Y:S01]  /*5a80*/  MUFU.EX2 R161, R161 ;  /* 0x000000a100a17308 */ /* 0x000ea20000000800 */
[-C--:B------:R-:W-:Y:S01]  /*5a90*/  FMUL.FTZ R146, R146, R9.reuse ;  /* 0x0000000992927220 */ /* 0x080fe20000410000 */
[-C--:B------:R-:W-:Y:S01]  /*5aa0*/  FMUL.FTZ R147, R147, R9.reuse ;  /* 0x0000000993937220 */ /* 0x080fe20000410000 */
[-C--:B------:R-:W-:Y:S01]  /*5ab0*/  FMUL.FTZ R150, R150, R9.reuse ;  /* 0x0000000996967220 */ /* 0x080fe20000410000 */
[----:B------:R-:W-:-:S04]  /*5ac0*/  FMUL.FTZ R151, R151, R9 ;  /* 0x0000000997977220 */ /* 0x000fc80000410000 */
[----:B------:R-:W3:Y:S01]  /*5ad0*/  MUFU.EX2 R175, R175 ;  /* 0x000000af00af7308 */ /* 0x000ee20000000800 */
[C---:B0-----:R-:W-:Y:S01]  /*5ae0*/  FADD.FTZ R6, R174.reuse, R5 ;  /* 0x00000005ae067221 */ /* 0x041fe20000010000 */
[----:B------:R-:W-:Y:S01]  /*5af0*/  F2FP.F16.F32.PACK_AB R163, R174, R173 ;  /* 0x000000adaea3723e */ /* 0x000fe200000000ff */
[----:B------:R0:W-:Y:S04]  /*5b00*/  STSM.16.M88.4 [R23+0x26800], R152 ;  /* 0x0268009817007844 */ /* 0x0001e80000000200 */
[----:B------:R0:W-:Y:S01]  /*5b10*/  STSM.16.M88.4 [R186], R156 ;  /* 0x0000009cba007844 */ /* 0x0001e20000000200 */
[----:B------:R-:W4:Y:S01]  /*5b20*/  MUFU.EX2 R168, R168 ;  /* 0x000000a800a87308 */ /* 0x000f220000000800 */
[C---:B--2---:R-:W-:Y:S01]  /*5b30*/  FADD.FTZ R10, R161.reuse, R10 ;  /* 0x0000000aa10a7221 */ /* 0x044fe20000010000 */
[----:B------:R-:W-:-:S02]  /*5b40*/  F2FP.F16.F32.PACK_AB R164, R161, R164 ;  /* 0x000000a4a1a4723e */ /* 0x000fc400000000ff */
[----:B------:R-:W-:Y:S01]  /*5b50*/  F2FP.F16.F32.PACK_AB R161, R170, R167 ;  /* 0x000000a7aaa1723e */ /* 0x000fe200000000ff */
[----:B------:R-:W-:-:S03]  /*5b60*/  FADD.FTZ R5, R165, R10 ;  /* 0x0000000aa5057221 */ /* 0x000fc60000010000 */
[----:B------:R-:W2:Y:S01]  /*5b70*/  MUFU.EX2 R182, R182 ;  /* 0x000000b600b67308 */ /* 0x000ea20000000800 */
[----:B---3--:R-:W-:Y:S01]  /*5b80*/  FADD.FTZ R11, R175, R6 ;  /* 0x00000006af0b7221 */ /* 0x008fe20000010000 */
[----:B------:R0:W-:Y:S03]  /*5b90*/  STSM.16.M88.4 [R184], R160 ;  /* 0x000000a0b8007844 */ /* 0x0001e60000000200 */
[----:B------:R-:W-:-:S03]  /*5ba0*/  FADD.FTZ R11, R178, R11 ;  /* 0x0000000bb20b7221 */ /* 0x000fc60000010000 */
[----:B------:R-:W3:Y:S01]  /*5bb0*/  MUFU.EX2 R177, R177 ;  /* 0x000000b100b17308 */ /* 0x000ee20000000800 */
[C---:B----4-:R-:W-:Y:S01]  /*5bc0*/  F2FP.F16.F32.PACK_AB R166, R168.reuse, R165 ;  /* 0x000000a5a8a6723e */ /* 0x050fe200000000ff */
[----:B------:R-:W-:Y:S01]  /*5bd0*/  FADD.FTZ R5, R168, R5 ;  /* 0x00000005a8057221 */ /* 0x000fe20000010000 */
[----:B------:R-:W-:Y:S01]  /*5be0*/  F2FP.F16.F32.PACK_AB R165, R178, R175 ;  /* 0x000000afb2a5723e */ /* 0x000fe200000000ff */
[----:B--2---:R-:W-:Y:S01]  /*5bf0*/  FADD.FTZ R6, R182, R11 ;  /* 0x0000000bb6067221 */ /* 0x004fe20000010000 */
[----:B---3--:R-:W-:-:S03]  /*5c00*/  F2FP.F16.F32.PACK_AB R167, R177, R182 ;  /* 0x000000b6b1a7723e */ /* 0x008fc600000000ff */
[----:B------:R-:W-:Y:S02]  /*5c10*/  FADD.FTZ R6, R177, R6 ;  /* 0x00000006b1067221 */ /* 0x000fe40000010000 */
[----:B------:R0:W-:Y:S01]  /*5c20*/  STSM.16.M88.4 [R185], R164 ;  /* 0x000000a4b9007844 */ /* 0x0001e20000000200 */
[----:B------:R-:W-:Y:S05]  /*5c30*/  @!P0 BRA `(.L_x_2949) ;  /* 0x0000000000048947 */ /* 0x000fea0003800000 */
[----:B------:R-:W-:Y:S01]  /*5c40*/  BPT.TRAP 0x1 ;  /* 0x000000040000795c */ /* 0x000fe20000300000 */
.L_x_2949:
[----:B------:R2:W3:Y:S01]  /*5c50*/  SYNCS.PHASECHK.TRANS64.TRYWAIT P3, [UR22+0x28c50], R8 ;  /* 0x028c5008ff0075a7 */ /* 0x0004e20008060156 */
[----:B------:R-:W-:Y:S05]  /*5c60*/  @!P0 BRA `(.L_x_2950) ;  /* 0x0000000000048947 */ /* 0x000fea0003800000 */
[----:B------:R-:W-:Y:S01]  /*5c70*/  BPT.TRAP 0x1 ;  /* 0x000000040000795c */ /* 0x000fe20000300000 */
.L_x_2950:
[----:B---3--:R-:W-:Y:S05]  /*5c80*/  @P3 BRA `(.L_x_2951) ;  /* 0x0000000000083947 */ /* 0x008fea0003800000 */
[----:B------:R-:W3:Y:S02]  /*5c90*/  SYNCS.PHASECHK.TRANS64.TRYWAIT P3, [UR22+0x28c50], R8 ;  /* 0x028c5008ff0075a7 */ /* 0x000ee40008060156 */
[----:B---3--:R-:W-:Y:S05]  /*5ca0*/  @!P3 BRA `(.L_x_2952) ;  /* 0x0000008000f4b947 */ /* 0x008fea0003800000 */
.L_x_2951:
[----:B------:R-:W-:Y:S01]  /*5cb0*/  ULEA UR10, UR41, UR48, 0xc ;  /* 0x00000030290a7291 */ /* 0x000fe2000f8e603f */
[----:B------:R-:W-:Y:S01]  /*5cc0*/  WARPGROUP.ARRIVE ;  /* 0x00000000000079c5 */ /* 0x000fe20000000000 */
[----:B------:R-:W-:Y:S01]  /*5cd0*/  UMOV UR7, 0x40000040 ;  /* 0x4000004000077882 */ /* 0x000fe20000000000 */
[----:B---3--:R-:W-:Y:S01]  /*5ce0*/  @!P1 VIADD R171, R171, 0x28c60 ;  /* 0x00028c60abab9836 */ /* 0x008fe20000000000 */
        /* <DEDUP_REMOVED lines=35> */
.L_x_2944:
[----:B------:R-:W4:Y:S01]  /*5f20*/  SHFL.BFLY PT, R4, R5, 0x2, 0x1f ;  /* 0x0c401f0005047f89 */ /* 0x000f2200000e0000 */
[----:B------:R-:W-:Y:S01]  /*5f30*/  IMAD.MOV R10, RZ, RZ, -R22 ;  /* 0x000000ffff0a7224 */ /* 0x000fe200078e0a16 */
[----:B------:R-:W-:Y:S01]  /*5f40*/  UIADD3 UR37, UR37, 0x1, URZ ;  /* 0x0000000125257890 */ /* 0x000fe2000fffe03f */
[----:B------:R-:W-:Y:S01]  /*5f50*/  IMAD.U32 R15, RZ, RZ, UR20 ;  /* 0x00000014ff0f7e24 */ /* 0x000fe2000f8e00ff */
[----:B------:R-:W5:Y:S01]  /*5f60*/  SHFL.BFLY PT, R9, R6, 0x2, 0x1f ;  /* 0x0c401f0006097f89 */ /* 0x000f6200000e0000 */
[----:B------:R-:W-:Y:S08]  /*5f70*/  BAR.ARV 0x8, 0xa0 ;  /* 0x0202800000007b1d */ /* 0x000ff00000002000 */
[----:B------:R-:W-:Y:S01]  /*5f80*/  BAR.SYNC.DEFER_BLOCKING 0xf, 0x100 ;  /* 0x03c4000000007b1d */ /* 0x000fe20000010000 */
[----:B------:R-:W-:Y:S01]  /*5f90*/  ISETP.NE.AND P0, PT, R17, R10, PT ;  /* 0x0000000a1100720c */ /* 0x000fe20003f05270 */
[----:B----4-:R-:W-:Y:S01]  /*5fa0*/  FADD.FTZ R4, R4, R5 ;  /* 0x0000000504047221 */ /* 0x010fe20000010000 */
[----:B------:R-:W-:Y:S01]  /*5fb0*/  IMAD.U32 R5, RZ, RZ, UR41 ;  /* 0x00000029ff057e24 */ /* 0x000fe2000f8e00ff */
[----:B------:R-:W-:Y:S01]  /*5fc0*/  UIADD3 UR41, UR41, 0x1, URZ ;  /* 0x0000000129297890 */ /* 0x000fe2000fffe03f */
[----:B-----5:R-:W-:-:S02]  /*5fd0*/  FADD.FTZ R9, R9, R6 ;  /* 0x0000000609097221 */ /* 0x020fc40000010000 */
[----:B-1----:R-:W1:Y:S07]  /*5fe0*/  SHFL.BFLY PT, R7, R4, 0x1, 0x1f ;  /* 0x0c201f0004077f89 */ /* 0x002e6e00000e0000 */
[----:B------:R-:W-:Y:S01]  /*5ff0*/  @!P0 IMAD R5, R5, 0x40, R16 ;  /* 0x0000004005058824 */ /* 0x000fe200078e0210 */
[----:B------:R-:W-:Y:S01]  /*6000*/  UISETP.NE.AND UP0, UPT, UR41, 0x2, UPT ;  /* 0x000000022900788c */ /* 0x000fe2000bf05270 */
[----:B--2---:R-:W2:Y:S03]  /*6010*/  SHFL.BFLY PT, R8, R9, 0x1, 0x1f ;  /* 0x0c201f0009087f89 */ /* 0x004ea600000e0000 */
[----:B------:R-:W-:Y:S01]  /*6020*/  @!P0 LEA R5, R5, UR42, 0x2 ;  /* 0x0000002a05058c11 */ /* 0x000fe2000f8e10ff */
[----:B------:R-:W-:-:S02]  /*6030*/  USEL UR4, URZ, 0x1, UP0 ;  /* 0x000000013f047887 */ /* 0x000fc40008000000 */
[----:B------:R-:W-:Y:S02]  /*6040*/  USEL UR41, UR41, URZ, UP0 ;  /* 0x0000003f29297287 */ /* 0x000fe40008000000 */
[----:B------:R-:W-:Y:S01]  /*6050*/  ULOP3.LUT UR40, UR40, UR4, URZ, 0x3c, !UPT ;  /* 0x0000000428287292 */ /* 0x000fe2000f8e3c3f */
[----:B-1----:R-:W-:Y:S01]  /*6060*/  FADD.FTZ R11, R4, R7 ;  /* 0x00000007040b7221 */ /* 0x002fe20000010000 */
[----:B------:R-:W-:Y:S02]  /*6070*/  IMAD.MOV.U32 R7, RZ, RZ, RZ ;  /* 0x000000ffff077224 */ /* 0x000fe400078e00ff */
[----:B------:R-:W-:Y:S02]  /*6080*/  IMAD.MOV.U32 R4, RZ, RZ, RZ ;  /* 0x000000ffff047224 */ /* 0x000fe400078e00ff */
[----:B--2---:R-:W-:Y:S01]  /*6090*/  FADD.FTZ R13, R9, R8 ;  /* 0x00000008090d7221 */ /* 0x004fe20000010000 */
[----:B------:R-:W-:Y:S02]  /*60a0*/  FSETP.NE.FTZ.AND P1, PT, R11, RZ, PT ;  /* 0x000000ff0b00720b */ /* 0x000fe40003f35000 */
[----:B------:R-:W-:-:S02]  /*60b0*/  MOV R9, UR20 ;  /* 0x0000001400097c02 */ /* 0x000fc40008000f00 */
[----:B------:R-:W-:-:S09]  /*60c0*/  FSETP.NE.FTZ.AND P2, PT, R13, RZ, PT ;  /* 0x000000ff0d00720b */ /* 0x000fd20003f55000 */
[----:B------:R-:W0:Y:S04]  /*60d0*/  @P1 MUFU.RCP R7, R11 ;  /* 0x0000000b00071308 */ /* 0x000e280000001000 */
[----:B------:R-:W-:-:S04]  /*60e0*/  @P2 FMUL.FTZ R15, R15, 0.69314718246459960938 ;  /* 0x3f3172180f0f2820 */ /* 0x000fc80000410000 */
[----:B------:R-:W-:Y:S08]  /*60f0*/  @P2 MUFU.RCP R4, R13 ;  /* 0x0000000d00042308 */ /* 0x000ff00000001000 */
[----:B------:R-:W1:Y:S01]  /*6100*/  @P1 MUFU.LG2 R6, R11 ;  /* 0x0000000b00061308 */ /* 0x000e620000000c00 */
        /* <DEDUP_REMOVED lines=65> */
[----:B-1----:R-:W-:Y:S01]  /*6520*/  @P1 FMUL.FTZ R6, R6, 0.69314718246459960938 ;  /* 0x3f31721806061820 */ /* 0x002fe20000410000 */
[----:B------:R-:W-:-:S02]  /*6530*/  IMAD.MOV.U32 R36, RZ, RZ, -0x800000 ;  /* 0xff800000ff247424 */ /* 0x000fc400078e00ff */
[-C--:B------:R-:W-:Y:S01]  /*6540*/  FMUL.FTZ R11, R30, R4.reuse ;  /* 0x000000041e0b7220 */ /* 0x080fe20000410000 */
[----:B------:R1:W-:Y:S01]  /*6550*/  @!P0 STS [R5+0x28820], R4 ;  /* 0x0288200405008388 */ /* 0x0003e20000000800 */
[----:B------:R-:W-:Y:S01]  /*6560*/  IMAD.MOV.U32 R32, RZ, RZ, -0x800000 ;  /* 0xff800000ff207424 */ /* 0x000fe200078e00ff */
[----:B------:R-:W-:Y:S01]  /*6570*/  PLOP3.LUT P0, PT, PT, PT, PT, 0x8, 0x0 ;  /* 0x000000000000781c */ /* 0x000fe20003f0e170 */
[-C--:B------:R-:W-:Y:S01]  /*6580*/  FMUL.FTZ R27, R27, R4.reuse ;  /* 0x000000041b1b7220 */ /* 0x080fe20000410000 */
[-C--:B------:R-:W-:Y:S01]  /*6590*/  FMUL.FTZ R31, R31, R4.reuse ;  /* 0x000000041f1f7220 */ /* 0x080fe20000410000 */
[-C--:B------:R-:W-:Y:S01]  /*65a0*/  FMUL.FTZ R34, R34, R4.reuse ;  /* 0x0000000422227220 */ /* 0x080fe20000410000 */
[----:B0-----:R-:W0:Y:S01]  /*65b0*/  @P2 MUFU.LG2 R7, R13 ;  /* 0x0000000d00072308 */ /* 0x001e220000000c00 */
[-C--:B------:R-:W-:Y:S01]  /*65c0*/  FMUL.FTZ R35, R35, R4.reuse ;  /* 0x0000000423237220 */ /* 0x080fe20000410000 */
[-C--:B------:R-:W-:Y:S01]  /*65d0*/  FMUL.FTZ R38, R38, R4.reuse ;  /* 0x0000000426267220 */ /* 0x080fe20000410000 */
[-C--:B------:R-:W-:Y:S01]  /*65e0*/  FMUL.FTZ R39, R39, R4.reuse ;  /* 0x0000000427277220 */ /* 0x080fe20000410000 */
[----:B-1----:R-:W-:Y:S01]  /*65f0*/  @P1 FMUL.FTZ R5, R9, 0.69314718246459960938 ;  /* 0x3f31721809051820 */ /* 0x002fe20000410000 */
        /* <DEDUP_REMOVED lines=12> */
[----:B0-----:R-:W-:Y:S01]  /*66c0*/  @P2 FMUL.FTZ R14, R7, 0.69314718246459960938 ;  /* 0x3f317218070e2820 */ /* 0x001fe20000410000 */
        /* <DEDUP_REMOVED lines=48> */
.L_x_2925:
[----:B------:R-:W0:Y:S08]  /*69d0*/  S2UR UR4, SR_CgaCtaId ;  /* 0x00000000000479c3 */ /* 0x000e300000008800 */
[----:B------:R-:W-:Y:S06]  /*69e0*/  BAR.SYNC.DEFER_BLOCKING 0x5, 0x120 ;  /* 0x0144800000007b1d */ /* 0x000fec0000010000 */
[----:B------:R-:W-:Y:S01]  /*69f0*/  UMOV UR42, 0x400 ;  /* 0x00000400002a7882 */ /* 0x000fe20000000000 */
[----:B------:R-:W-:Y:S01]  /*6a00*/  BSSY B0, `(.L_x_2954) ;  /* 0x0000284000007945 */ /* 0x000fe20003800000 */
[----:B0-----:R-:W-:-:S09]  /*6a10*/  ULEA UR42, UR4, UR42, 0x18 ;  /* 0x0000002a042a7291 */ /* 0x001fd2000f8ec03f */
[----:B------:R-:W0:Y:S02]  /*6a20*/  LDS.128 R4, [UR42+0x28cd0] ;  /* 0x028cd02aff047984 */ /* 0x000e240008000c00 */
[----:B0-----:R-:W-:Y:S01]  /*6a30*/  R2UR UR5, R6 ;  /* 0x00000000060572ca */ /* 0x001fe200000e0000 */
[----:B------:R-:W-:Y:S06]  /*6a40*/  BAR.ARV 0x4, 0x120 ;  /* 0x0104800000007b1d */ /* 0x000fec0000002000 */
[----:B------:R-:W-:Y:S08]  /*6a50*/  @P0 BRA `(.L_x_2955) ;  /* 0x0000001c00440947 */ /* 0x000ff00003800000 */
[----:B------:R-:W0:Y:S08]  /*6a60*/  S2UR UR4, SR_SWINHI ;  /* 0x00000000000479c3 */ /* 0x000e300000002f00 */
[----:B------:R-:W-:Y:S01]  /*6a70*/  BAR.SYNC.DEFER_BLOCKING 0x1, 0x100 ;  /* 0x0044000000007b1d */ /* 0x000fe20000010000 */
[----:B------:R-:W-:Y:S01]  /*6a80*/  F2FP.F16.F32.PACK_AB R8, R8, R167 ;  /* 0x000000a70808723e */ /* 0x000fe200000000ff */
[----:B------:R-:W-:Y:S01]  /*6a90*/  USHF.L.U32 UR8, UR44, 0x2, URZ ;  /* 0x000000022c087899 */ /* 0x000fe2000800063f */
[----:B------:R-:W-:Y:S01]  /*6aa0*/  F2FP.F16.F32.PACK_AB R9, R27, R9 ;  /* 0x000000091b09723e */ /* 0x000fe200000000ff */
[----:B------:R-:W-:Y:S01]  /*6ab0*/  USHF.L.U64.HI UR9, UR44, 0x2, UR45 ;  /* 0x000000022c097899 */ /* 0x000fe2000801022d */
        /* <DEDUP_REMOVED lines=8> */
[----:B------:R-:W-:Y:S01]  /*6b40*/  F2FP.F16.F32.PACK_AB R56, R57, R56 ;  /* 0x000000383938723e */ /* 0x000fe200000000ff */
[----:B------:R-:W-:Y:S01]  /*6b50*/  UMOV UR6, UR42 ;  /* 0x0000002a00067c82 */ /* 0x000fe20008000000 */
[----:B0-----:R-:W-:Y:S01]  /*6b60*/  UMOV UR7, UR4 ;  /* 0x0000000400077c82 */ /* 0x001fe20008000000 */
[----:B------:R-:W-:Y:S01]  /*6b70*/  F2FP.F16.F32.PACK_AB R50, R53, R52 ;  /* 0x000000343532723e */ /* 0x000fe200000000ff */
[----:B------:R-:W-:Y:S01]  /*6b80*/  IMAD.U32 R134, RZ, RZ, UR6 ;  /* 0x00000006ff867e24 */ /* 0x000fe2000f8e00ff */
[----:B------:R-:W-:Y:S01]  /*6b90*/  F2FP.F16.F32.PACK_AB R51, R55, R54 ;  /* 0x000000363733723e */ /* 0x000fe200000000ff */
[----:B------:R-:W-:Y:S01]  /*6ba0*/  IMAD.U32 R135, RZ, RZ, UR7 ;  /* 0x00000007ff877e24 */ /* 0x000fe2000f8e00ff */
[----:B------:R-:W-:Y:S01]  /*6bb0*/  F2FP.F16.F32.PACK_AB R57, R59, R58 ;  /* 0x0000003a3b39723e */ /* 0x000fe200000000ff */
[----:B------:R-:W-:Y:S01]  /*6bc0*/  ULDC.64 UR6, c[0x0][0xbd8] ;  /* 0x0002f60000067ab9 */ /* 0x000fe20000000a00 */
[----:B------:R-:W-:Y:S01]  /*6bd0*/  F2FP.F16.F32.PACK_AB R64, R65, R64 ;  /* 0x000000404140723e */ /* 0x000fe200000000ff */
[----:B------:R-:W-:Y:S01]  /*6be0*/  IMAD.WIDE R130, R189, 0x2, R134 ;  /* 0x00000002bd827825 */ /* 0x000fe200078e0286 */
[----:B------:R-:W-:Y:S01]  /*6bf0*/  F2FP.F16.F32.PACK_AB R58, R61, R60 ;  /* 0x0000003c3d3a723e */ /* 0x000fe200000000ff */
[----:B------:R-:W-:Y:S01]  /*6c00*/  UIADD3 UR4, UP1, UR8, UR6, URZ ;  /* 0x0000000608047290 */ /* 0x000fe2000ff3e03f */
[----:B------:R-:W-:Y:S01]  /*6c10*/  F2FP.F16.F32.PACK_AB R59, R63, R62 ;  /* 0x0000003e3f3b723e */ /* 0x000fe200000000ff */
[----:B------:R-:W-:Y:S01]  /*6c20*/  UISETP.NE.U32.AND UP0, UPT, UR6, URZ, UPT ;  /* 0x0000003f0600728c */ /* 0x000fe2000bf05070 */
[C---:B------:R-:W-:Y:S01]  /*6c30*/  IADD3 R169, P1, R130.reuse, 0x20, RZ ;  /* 0x0000002082a97810 */ /* 0x040fe20007f3e0ff */
[----:B------:R-:W-:Y:S01]  /*6c40*/  UIADD3.X UR6, UR9, UR7, URZ, UP1, !UPT ;  /* 0x0000000709067290 */ /* 0x000fe20008ffe43f */
[----:B------:R-:W-:Y:S01]  /*6c50*/  LOP3.LUT R3, R130, 0x380, RZ, 0xc0, !PT ;  /* 0x0000038082037812 */ /* 0x000fe200078ec0ff */
[----:B------:R-:W-:Y:S01]  /*6c60*/  UISETP.NE.AND.EX UP0, UPT, UR7, URZ, UPT, UP0 ;  /* 0x0000003f0700728c */ /* 0x000fe2000bf05300 */
[----:B------:R-:W-:-:S02]  /*6c70*/  IADD3.X R15, RZ, R131, RZ, P1, !PT ;  /* 0x00000083ff0f7210 */ /* 0x000fc40000ffe4ff */
[C---:B------:R-:W-:Y:S02]  /*6c80*/  IADD3 R4, P0, R130.reuse, 0x40, RZ ;  /* 0x0000004082047810 */ /* 0x040fe40007f1e0ff */
[C---:B------:R-:W-:Y:S02]  /*6c90*/  IADD3 R179, P4, R130.reuse, 0x60, RZ ;  /* 0x0000006082b37810 */ /* 0x040fe40007f9e0ff */
[C---:B------:R-:W-:Y:S01]  /*6ca0*/  IADD3 R181, P3, R130.reuse, 0x2000, RZ ;  /* 0x0000200082b57810 */ /* 0x040fe20007f7e0ff */
[--C-:B------:R-:W-:Y:S01]  /*6cb0*/  IMAD.X R21, RZ, RZ, R131.reuse, P0 ;  /* 0x000000ffff157224 */ /* 0x100fe200000e0683 */
        /* <DEDUP_REMOVED lines=8> */
[----:B------:R-:W-:Y:S01]  /*6d40*/  SHF.R.U64 R3, R3, 0x3, RZ ;  /* 0x0000000303037819 */ /* 0x000fe200000012ff */
[----:B------:R-:W-:Y:S01]  /*6d50*/  IMAD.X R103, RZ, RZ, R131, P1 ;  /* 0x000000ffff677224 */ /* 0x000fe200008e0683 */
        /* <DEDUP_REMOVED lines=10> */
[----:B------:R-:W-:Y:S01]  /*6e00*/  IMAD.X R119, RZ, RZ, R131, P6 ;  /* 0x000000ffff777224 */ /* 0x000fe200030e0683 */
[----:B------:R-:W-:-:S02]  /*6e10*/  IADD3 R203, P1, R130, 0x6060, RZ ;  /* 0x0000606082cb7810 */ /* 0x000fc40007f3e0ff */
[----:B------:R-:W-:Y:S01]  /*6e20*/  LOP3.LUT R130, R3, R130, RZ, 0x3c, !PT ;  /* 0x0000008203827212 */ /* 0x000fe200078e3cff */
[--C-:B------:R-:W-:Y:S01]  /*6e30*/  IMAD.X R127, RZ, RZ, R131.reuse, P2 ;  /* 0x000000ffff7f7224 */ /* 0x100fe200010e0683 */
[----:B------:R-:W-:Y:S01]  /*6e40*/  LOP3.LUT R0, R169, 0x380, RZ, 0xc0, !PT ;  /* 0x00000380a9007812 */ /* 0x000fe200078ec0ff */
[----:B------:R-:W-:Y:S01]  /*6e50*/  IMAD.X R13, RZ, RZ, R131, P1 ;  /* 0x000000ffff0d7224 */ /* 0x000fe200008e0683 */
[----:B------:R-:W-:Y:S02]  /*6e60*/  LOP3.LUT R3, R4, 0x380, RZ, 0xc0, !PT ;  /* 0x0000038004037812 */ /* 0x000fe400078ec0ff */
[----:B------:R-:W-:Y:S02]  /*6e70*/  SHF.R.U64 R0, R0, 0x3, RZ ;  /* 0x0000000300007819 */ /* 0x000fe400000012ff */
[----:B------:R-:W-:Y:S02]  /*6e80*/  SHF.R.U64 R3, R3, 0x3, RZ ;  /* 0x0000000303037819 */ /* 0x000fe400000012ff */
[----:B------:R-:W-:-:S02]  /*6e90*/  LOP3.LUT R6, R179, 0x380, RZ, 0xc0, !PT ;  /* 0x00000380b3067812 */ /* 0x000fc400078ec0ff */
        /* <DEDUP_REMOVED lines=8> */
[----:B------:R-:W-:Y:S02]  /*6f20*/  SHF.R.U64 R3, R3, 0x3, RZ ;  /* 0x0000000303037819 */ /* 0x000fe400000012ff */
[----:B------:R-:W-:Y:S02]  /*6f30*/  LOP3.LUT R24, R6, R179, RZ, 0x3c, !PT ;  /* 0x000000b306187212 */ /* 0x000fe400078e3cff */
[----:B------:R-:W-:Y:S02]  /*6f40*/  LOP3.LUT R6, R193, 0x380, RZ, 0xc0, !PT ;  /* 0x00000380c1067812 */ /* 0x000fe400078ec0ff */
[----:B------:R-:W-:-:S02]  /*6f50*/  LOP3.LUT R90, R0, R183, RZ, 0x3c, !PT ;  /* 0x000000b7005a7212 */ /* 0x000fc400078e3cff */
[----:B------:R-:W-:Y:S02]  /*6f60*/  LOP3.LUT R98, R4, R191, RZ, 0x3c, !PT ;  /* 0x000000bf04627212 */ /* 0x000fe400078e3cff */
[----:B------:R-:W-:Y:S02]  /*6f70*/  LOP3.LUT R0, R195, 0x380, RZ, 0xc0, !PT ;  /* 0x00000380c3007812 */ /* 0x000fe400078ec0ff */
[----:B------:R-:W-:Y:S02]  /*6f80*/  LOP3.LUT R94, R3, R94, RZ, 0x3c, !PT ;  /* 0x0000005e035e7212 */ /* 0x000fe400078e3cff */
[----:B------:R-:W-:Y:S02]  /*6f90*/  LOP3.LUT R4, R197, 0x380, RZ, 0xc0, !PT ;  /* 0x00000380c5047812 */ /* 0x000fe400078ec0ff */
[----:B------:R-:W-:Y:S02]  /*6fa0*/  LOP3.LUT R28, R181, 0x380, RZ, 0xc0, !PT ;  /* 0x00000380b51c7812 */ /* 0x000fe400078ec0ff */
[----:B------:R-:W-:-:S02]  /*6fb0*/  LOP3.LUT R3, R110, 0x380, RZ, 0xc0, !PT ;  /* 0x000003806e037812 */ /* 0x000fc400078ec0ff */
[----:B------:R-:W-:Y:S02]  /*6fc0*/  SHF.R.U64 R6, R6, 0x3, RZ ;  /* 0x0000000306067819 */ /* 0x000fe400000012ff */
[----:B------:R-:W-:Y:S02]  /*6fd0*/  SHF.R.U64 R0, R0, 0x3, RZ ;  /* 0x0000000300007819 */ /* 0x000fe400000012ff */
[----:B------:R-:W-:Y:S02]  /*6fe0*/  SHF.R.U64 R4, R4, 0x3, RZ ;  /* 0x0000000304047819 */ /* 0x000fe400000012ff */
[----:B------:R-:W-:Y:S02]  /*6ff0*/  MOV R130, R130 ;  /* 0x0000008200827202 */ /* 0x000fe40000000f00 */
[----:B------:R-:W-:Y:S02]  /*7000*/  SHF.R.U64 R28, R28, 0x3, RZ ;  /* 0x000000031c1c7819 */ /* 0x000fe400000012ff */
[----:B------:R-:W-:Y:S01]  /*7010*/  SHF.R.U64 R3, R3, 0x3, RZ ;  /* 0x0000000303037819 */ /* 0x000fe200000012ff */
[----:B------:R0:W-:Y:S01]  /*7020*/  STSM.16.M88.4 [R130], R8 ;  /* 0x0000000882007844 */ /* 0x0001e20000000200 */
[----:B------:R-:W-:-:S02]  /*7030*/  LOP3.LUT R102, R6, R193, RZ, 0x3c, !PT ;  /* 0x000000c106667212 */ /* 0x000fc400078e3cff */
[----:B------:R-:W-:Y:S02]  /*7040*/  LOP3.LUT R6, R199, 0x380, RZ, 0xc0, !PT ;  /* 0x00000380c7067812 */ /* 0x000fe400078ec0ff */
[----:B------:R-:W-:Y:S02]  /*7050*/  LOP3.LUT R106, R0, R195, RZ, 0x3c, !PT ;  /* 0x000000c3006a7212 */ /* 0x000fe400078e3cff */
[----:B------:R-:W-:Y:S02]  /*7060*/  LOP3.LUT R114, R4, R197, RZ, 0x3c, !PT ;  /* 0x000000c504727212 */ /* 0x000fe400078e3cff */
[----:B------:R-:W-:Y:S02]  /*7070*/  LOP3.LUT R0, R201, 0x380, RZ, 0xc0, !PT ;  /* 0x00000380c9007812 */ /* 0x000fe400078ec0ff */
[----:B------:R-:W-:Y:S02]  /*7080*/  LOP3.LUT R28, R28, R181, RZ, 0x3c, !PT ;  /* 0x000000b51c1c7212 */ /* 0x000fe400078e3cff */
[----:B------:R-:W-:-:S02]  /*7090*/  LOP3.LUT R110, R3, R110, RZ, 0x3c, !PT ;  /* 0x0000006e036e7212 */ /* 0x000fc400078e3cff */
[----:B------:R-:W-:Y:S02]  /*70a0*/  LOP3.LUT R4, R203, 0x380, RZ, 0xc0, !PT ;  /* 0x00000380cb047812 */ /* 0x000fe400078ec0ff */
[----:B------:R-:W-:Y:S02]  /*70b0*/  LOP3.LUT R3, R126, 0x380, RZ, 0xc0, !PT ;  /* 0x000003807e037812 */ /* 0x000fe400078ec0ff */
[----:B------:R-:W-:Y:S02]  /*70c0*/  MOV R15, R14 ;  /* 0x0000000e000f7202 */ /* 0x000fe40000000f00 */
[----:B0-----:R-:W-:Y:S02]  /*70d0*/  F2FP.F16.F32.PACK_AB R8, R33, R163 ;  /* 0x000000a32108723e */ /* 0x001fe400000000ff */
[----:B------:R-:W-:Y:S02]  /*70e0*/  F2FP.F16.F32.PACK_AB R9, R35, R34 ;  /* 0x000000222309723e */ /* 0x000fe400000000ff */
[----:B------:R-:W-:-:S02]  /*70f0*/  F2FP.F16.F32.PACK_AB R10, R37, R155 ;  /* 0x0000009b250a723e */ /* 0x000fc400000000ff */
[----:B------:R-:W-:Y:S02]  /*7100*/  F2FP.F16.F32.PACK_AB R11, R39, R38 ;  /* 0x00000026270b723e */ /* 0x000fe400000000ff */
[----:B------:R-:W-:Y:S02]  /*7110*/  SHF.R.U64 R6, R6, 0x3, RZ ;  /* 0x0000000306067819 */ /* 0x000fe400000012ff */
[----:B------:R-:W-:Y:S01]  /*7120*/  MOV R20, R20 ;  /* 0x0000001400147202 */ /* 0x000fe20000000f00 */
[----:B------:R0:W-:Y:S01]  /*7130*/  STSM.16.M88.4 [R15], R8 ;  /* 0x000000080f007844 */ /* 0x0001e20000000200 */
[----:B------:R-:W-:Y:S02]  /*7140*/  SHF.R.U64 R0, R0, 0x3, RZ ;  /* 0x0000000300007819 */ /* 0x000fe400000012ff */
[----:B------:R-:W-:Y:S01]  /*7150*/  MOV R24, R24 ;  /* 0x0000001800187202 */ /* 0x000fe20000000f00 */
[----:B------:R-:W-:Y:S01]  /*7160*/  STSM.16.M88.4 [R20], R40 ;  /* 0x0000002814007844 */ /* 0x000fe20000000200 */
[----:B------:R-:W-:-:S02]  /*7170*/  SHF.R.U64 R4, R4, 0x3, RZ ;  /* 0x0000000304047819 */ /* 0x000fc400000012ff */
[----:B------:R-:W-:Y:S01]  /*7180*/  MOV R28, R28 ;  /* 0x0000001c001c7202 */ /* 0x000fe20000000f00 */
[----:B------:R-:W-:Y:S01]  /*7190*/  STSM.16.M88.4 [R24], R48 ;  /* 0x0000003018007844 */ /* 0x000fe20000000200 */
[----:B------:R-:W-:Y:S02]  /*71a0*/  F2FP.F16.F32.PACK_AB R65, R67, R66 ;  /* 0x000000424341723e */ /* 0x000fe400000000ff */
[----:B------:R-:W-:Y:S01]  /*71b0*/  F2FP.F16.F32.PACK_AB R72, R73, R72 ;  /* 0x000000484948723e */ /* 0x000fe200000000ff */
[----:B------:R-:W-:Y:S01]  /*71c0*/  STSM.16.M88.4 [R28], R56 ;  /* 0x000000381c007844 */ /* 0x000fe20000000200 */
[----:B------:R-:W-:Y:S02]  /*71d0*/  SHF.R.U64 R3, R3, 0x3, RZ ;  /* 0x0000000303037819 */ /* 0x000fe400000012ff */
[----:B------:R-:W-:Y:S01]  /*71e0*/  MOV R14, R90 ;  /* 0x0000005a000e7202 */ /* 0x000fe20000000f00 */
[----:B0-----:R-:W-:Y:S01]  /*71f0*/  IMAD.U32 R11, RZ, RZ, UR6 ;  /* 0x00000006ff0b7e24 */ /* 0x001fe2000f8e00ff */
[----:B------:R-:W-:Y:S01]  /*7200*/  F2FP.F16.F32.PACK_AB R66, R69, R68 ;  /* 0x000000444542723e */ /* 0x000fe200000000ff */
[----:B------:R-:W-:Y:S01]  /*7210*/  ULDC.64 UR6, c[0x0][0xbe0] ;  /* 0x0002f80000067ab9 */ /* 0x000fe20000000a00 */
[----:B------:R-:W-:Y:S01]  /*7220*/  F2FP.F16.F32.PACK_AB R67, R71, R70 ;  /* 0x000000464743723e */ /* 0x000fe200000000ff */
[----:B------:R-:W-:Y:S01]  /*7230*/  IMAD.U32 R10, RZ, RZ, UR4 ;  /* 0x00000004ff0a7e24 */ /* 0x000fe2000f8e00ff */
[----:B------:R-:W-:-:S02]  /*7240*/  F2FP.F16.F32.PACK_AB R73, R75, R74 ;  /* 0x0000004a4b49723e */ /* 0x000fc400000000ff */
[----:B------:R-:W-:Y:S01]  /*7250*/  F2FP.F16.F32.PACK_AB R80, R81, R80 ;  /* 0x000000505150723e */ /* 0x000fe200000000ff */
[----:B------:R-:W-:Y:S01]  /*7260*/  STSM.16.M88.4 [R14], R64 ;  /* 0x000000400e007844 */ /* 0x000fe20000000200 */
[----:B------:R-:W-:Y:S02]  /*7270*/  LOP3.LUT R118, R6, R199, RZ, 0x3c, !PT ;  /* 0x000000c706767212 */ /* 0x000fe400078e3cff */
[----:B------:R-:W-:Y:S02]  /*7280*/  MOV R94, R94 ;  /* 0x0000005e005e7202 */ /* 0x000fe40000000f00 */
[----:B------:R-:W-:Y:S02]  /*7290*/  F2FP.F16.F32.PACK_AB R74, R77, R76 ;  /* 0x0000004c4d4a723e */ /* 0x000fe400000000ff */
[----:B------:R-:W-:Y:S02]  /*72a0*/  F2FP.F16.F32.PACK_AB R75, R79, R78 ;  /* 0x0000004e4f4b723e */ /* 0x000fe400000000ff */
[----:B------:R-:W-:-:S02]  /*72b0*/  F2FP.F16.F32.PACK_AB R81, R83, R82 ;  /* 0x000000525351723e */ /* 0x000fc400000000ff */
[----:B------:R-:W-:Y:S01]  /*72c0*/  IADD3.X R123, RZ, R131, RZ, P5, !PT ;  /* 0x00000083ff7b7210 */ /* 0x000fe20002ffe4ff */
[----:B------:R-:W-:Y:S01]  /*72d0*/  STSM.16.M88.4 [R94], R72 ;  /* 0x000000485e007844 */ /* 0x000fe20000000200 */
[----:B------:R-:W-:Y:S02]  /*72e0*/  LOP3.LUT R122, R0, R201, RZ, 0x3c, !PT ;  /* 0x000000c9007a7212 */ /* 0x000fe400078e3cff */
[----:B------:R-:W-:Y:S02]  /*72f0*/  MOV R6, R98 ;  /* 0x0000006200067202 */ /* 0x000fe40000000f00 */
[----:B------:R-:W-:Y:S02]  /*7300*/  F2FP.F16.F32.PACK_AB R82, R85, R84 ;  /* 0x000000545552723e */ /* 0x000fe400000000ff */
[----:B------:R-:W-:Y:S02]  /*7310*/  F2FP.F16.F32.PACK_AB R83, R87, R86 ;  /* 0x000000565753723e */ /* 0x000fe400000000ff */
[----:B------:R-:W-:-:S02]  /*7320*/  F2FP.F16.F32.PACK_AB R88, R89, R88 ;  /* 0x000000585958723e */ /* 0x000fc400000000ff */
[----:B------:R-:W-:Y:S01]  /*7330*/  LOP3.LUT R12, R4, R203, RZ, 0x3c, !PT ;  /* 0x000000cb040c7212 */ /* 0x000fe200078e3cff */
[----:B------:R-:W-:Y:S01]  /*7340*/  STSM.16.M88.4 [R6], R80 ;  /* 0x0000005006007844 */ /* 0x000fe20000000200 */
[----:B------:R-:W-:Y:S02]  /*7350*/  MOV R102, R102 ;  /* 0x0000006600667202 */ /* 0x000fe40000000f00 */
[----:B------:R-:W-:Y:S02]  /*7360*/  F2FP.F16.F32.PACK_AB R89, R30, R26 ;  /* 0x0000001a1e59723e */ /* 0x000fe400000000ff */
        /* <DEDUP_REMOVED lines=10> */
[----:B------:R-:W-:Y:S01]  /*7410*/  MOV R110, R110 ;  /* 0x0000006e006e7202 */ /* 0x000fe20000000f00 */
        /* <DEDUP_REMOVED lines=8> */
[----:B------:R-:W-:Y:S02]  /*74a0*/  F2FP.F16.F32.PACK_AB R113, R166, R165 ;  /* 0x000000a5a671723e */ /* 0x000fe400000000ff */
[----:B------:R-:W-:Y:S02]  /*74b0*/  F2FP.F16.F32.PACK_AB R114, R117, R116 ;  /* 0x000000747572723e */ /* 0x000fe400000000ff */
[----:B------:R-:W-:Y:S02]  /*74c0*/  F2FP.F16.F32.PACK_AB R115, R170, R168 ;  /* 0x000000a8aa73723e */ /* 0x000fe400000000ff */
[----:B------:R-:W-:Y:S02]  /*74d0*/  F2FP.F16.F32.PACK_AB R120, R121, R120 ;  /* 0x000000787978723e */ /* 0x000fe400000000ff */
[----:B------:R-:W-:Y:S01]  /*74e0*/  MOV R118, R118 ;  /* 0x0000007600767202 */ /* 0x000fe20000000f00 */
[----:B------:R-:W-:Y:S01]  /*74f0*/  STSM.16.M88.4 [R3], R112 ;  /* 0x0000007003007844 */ /* 0x000fe20000000200 */
[----:B------:R-:W-:-:S02]  /*7500*/  F2FP.F16.F32.PACK_AB R121, R172, R171 ;  /* 0x000000abac79723e */ /* 0x000fc400000000ff */
[----:B------:R-:W-:Y:S02]  /*7510*/  F2FP.F16.F32.PACK_AB R122, R125, R124 ;  /* 0x0000007c7d7a723e */ /* 0x000fe400000000ff */
[----:B------:R-:W-:Y:S02]  /*7520*/  F2FP.F16.F32.PACK_AB R123, R174, R173 ;  /* 0x000000adae7b723e */ /* 0x000fe400000000ff */
[----:B------:R-:W-:Y:S02]  /*7530*/  F2FP.F16.F32.PACK_AB R128, R129, R128 ;  /* 0x000000808180723e */ /* 0x000fe400000000ff */
[----:B------:R-:W-:Y:S01]  /*7540*/  F2FP.F16.F32.PACK_AB R136, R137, R136 ;  /* 0x000000888988723e */ /* 0x000fe200000000ff */
[----:B------:R-:W-:Y:S01]  /*7550*/  STSM.16.M88.4 [R118], R120 ;  /* 0x0000007876007844 */ /* 0x000fe20000000200 */
        /* <DEDUP_REMOVED lines=8> */
[----:B------:R-:W-:-:S02]  /*75e0*/  F2FP.F16.F32.PACK_AB R139, R143, R142 ;  /* 0x0000008e8f8b723e */ /* 0x000fc400000000ff */
[----:B------:R-:W-:Y:S02]  /*75f0*/  F2FP.F16.F32.PACK_AB R145, R147, R146 ;  /* 0x000000929391723e */ /* 0x000fe400000000ff */
[----:B------:R-:W-:Y:S01]  /*7600*/  MOV R12, R12 ;  /* 0x0000000c000c7202 */ /* 0x000fe20000000f00 */
[----:B------:R-:W-:Y:S01]  /*7610*/  STSM.16.M88.4 [R126], R136 ;  /* 0x000000887e007844 */ /* 0x000fe20000000200 */
[----:B------:R-:W-:Y:S02]  /*7620*/  F2FP.F16.F32.PACK_AB R146, R149, R148 ;  /* 0x000000949592723e */ /* 0x000fe400000000ff */
[----:B------:R-:W-:Y:S01]  /*7630*/  F2FP.F16.F32.PACK_AB R147, R151, R150 ;  /* 0x000000969793723e */ /* 0x000fe200000000ff */
[----:B------:R-:W-:Y:S01]  /*7640*/  UISETP.NE.U32.AND UP1, UPT, UR6, URZ, UPT ;  /* 0x0000003f0600728c */ /* 0x000fe2000bf25070 */
[----:B------:R-:W-:-:S03]  /*7650*/  PLOP3.LUT P0, PT, PT, PT, UP0, 0x80, 0x0 ;  /* 0x000000000000781c */ /* 0x000fc60003f0f008 */
[----:B------:R1:W-:Y:S01]  /*7660*/  STSM.16.M88.4 [R12], R144 ;  /* 0x000000900c007844 */ /* 0x0003e20000000200 */
[----:B------:R-:W-:Y:S01]  /*7670*/  BAR.SYNC.DEFER_BLOCKING 0x1, 0x100 ;  /* 0x0044000000007b1d */ /* 0x000fe20000010000 */
[----:B------:R-:W-:-:S07]  /*7680*/  UISETP.NE.AND.EX UP1, UPT, UR7, URZ, UPT, UP1 ;  /* 0x0000003f0700728c */ /* 0x000fce000bf25310 */
[----:B0-----:R-:W0:Y:S01]  /*7690*/  LDC R0, c[0x0][0xa88] ;  /* 0x0002a200ff007b82 */ /* 0x001e220000000800 */
[----:B------:R-:W-:-:S03]  /*76a0*/  PLOP3.LUT P6, PT, PT, PT, UP1, 0x80, 0x0 ;  /* 0x000000000000781c */ /* 0x000fc60003fcf018 */
[----:B------:R-:W-:-:S04]  /*76b0*/  @UP1 UIADD3 UR6, UP2, UR8, UR6, URZ ;  /* 0x0000000608061290 */ /* 0x000fc8000ff5e03f */
[----:B------:R-:W-:Y:S02]  /*76c0*/  @UP1 UIADD3.X UR7, UR9, UR7, URZ, UP2, !UPT ;  /* 0x0000000709071290 */ /* 0x000fe400097fe43f */
[----:B-1----:R-:W-:-:S04]  /*76d0*/  MOV R12, UR6 ;  /* 0x00000006000c7c02 */ /* 0x002fc80008000f00 */
[----:B------:R-:W-:Y:S01]  /*76e0*/  IMAD.U32 R13, RZ, RZ, UR7 ;  /* 0x00000007ff0d7e24 */ /* 0x000fe2000f8e00ff */
[----:B------:R-:W2:Y:S01]  /*76f0*/  @P0 LDG.E R3, desc[UR38][R10.64] ;  /* 0x000000260a030981 */ /* 0x000ea2000c1e1900 */
[----:B------:R-:W-:-:S04]  /*7700*/  IMAD R9, R18, 0x40, R2 ;  /* 0x0000004012097824 */ /* 0x000fc800078e0202 */
[----:B------:R-:W-:Y:S01]  /*7710*/  IMAD.WIDE R134, R9, 0x2, R134 ;  /* 0x0000000209867825 */ /* 0x000fe200078e0286 */
[----:B0-----:R0:W5:Y:S02]  /*7720*/  @P6 LDG.E R0, desc[UR38][R12.64] ;  /* 0x000000260c006981 */ /* 0x001164000c1e1900 */
[C---:B------:R-:W-:Y:S02]  /*7730*/  IADD3 R9, P2, R134.reuse, 0x1000, RZ ;  /* 0x0000100086097810 */ /* 0x040fe40007f5e0ff */
[C---:B------:R-:W-:Y:S02]  /*7740*/  IADD3 R29, P1, R134.reuse, 0x2000, RZ ;  /* 0x00002000861d7810 */ /* 0x040fe40007f3e0ff */
[----:B------:R-:W-:Y:S02]  /*7750*/  P2R R4, PR, RZ, 0x4 ;  /* 0x00000004ff047803 */ /* 0x000fe40000000000 */
[C---:B------:R-:W-:Y:S02]  /*7760*/  IADD3 R25, P2, R134.reuse, 0x3000, RZ ;  /* 0x0000300086197810 */ /* 0x040fe40007f5e0ff */
[----:B------:R-:W-:-:S02]  /*7770*/  IADD3 R41, P3, R134, 0x4000, RZ ;  /* 0x0000400086297810 */ /* 0x000fc40007f7e0ff */
[C---:B------:R-:W-:Y:S02]  /*7780*/  IADD3 R35, P4, R134.reuse, 0x5000, RZ ;  /* 0x0000500086237810 */ /* 0x040fe40007f9e0ff */
[----:B------:R-:W-:Y:S02]  /*7790*/  IADD3 R49, P5, R134, 0x6000, RZ ;  /* 0x0000600086317810 */ /* 0x000fe40007fbe0ff */
[----:B------:R-:W-:Y:S02]  /*77a0*/  LOP3.LUT R8, R9, 0x380, RZ, 0xc0, !PT ;  /* 0x0000038009087812 */ /* 0x000fe400078ec0ff */
[----:B------:R-:W-:Y:S02]  /*77b0*/  LOP3.LUT R28, R29, 0x380, RZ, 0xc0, !PT ;  /* 0x000003801d1c7812 */ /* 0x000fe400078ec0ff */
[----:B------:R-:W-:Y:S02]  /*77c0*/  LOP3.LUT R24, R25, 0x380, RZ, 0xc0, !PT ;  /* 0x0000038019187812 */ /* 0x000fe400078ec0ff */
[----:B------:R-:W-:-:S02]  /*77d0*/  LOP3.LUT R40, R41, 0x380, RZ, 0xc0, !PT ;  /* 0x0000038029287812 */ /* 0x000fc400078ec0ff */
[----:B------:R-:W-:Y:S02]  /*77e0*/  LOP3.LUT R34, R35, 0x380, RZ, 0xc0, !PT ;  /* 0x0000038023227812 */ /* 0x000fe400078ec0ff */
[----:B------:R-:W-:Y:S01]  /*77f0*/  LOP3.LUT R48, R49, 0x380, RZ, 0xc0, !PT ;  /* 0x0000038031307812 */ /* 0x000fe200078ec0ff */
[----:B------:R-:W-:Y:S01]  /*7800*/  UMOV UR4, URZ ;  /* 0x0000003f00047c82 */ /* 0x000fe20008000000 */
[----:B------:R-:W-:Y:S02]  /*7810*/  SHF.R.U64 R8, R8, 0x3, RZ ;  /* 0x0000000308087819 */ /* 0x000fe400000012ff */
[----:B------:R-:W-:Y:S02]  /*7820*/  SHF.R.U64 R28, R28, 0x3, RZ ;  /* 0x000000031c1c7819 */ /* 0x000fe400000012ff */
[----:B------:R-:W-:Y:S02]  /*7830*/  SHF.R.U64 R24, R24, 0x3, RZ ;  /* 0x0000000318187819 */ /* 0x000fe400000012ff */
[----:B------:R-:W-:-:S02]  /*7840*/  SHF.R.U64 R40, R40, 0x3, RZ ;  /* 0x0000000328287819 */ /* 0x000fc400000012ff */
[----:B------:R-:W-:Y:S02]  /*7850*/  SHF.R.U64 R34, R34, 0x3, RZ ;  /* 0x0000000322227819 */ /* 0x000fe400000012ff */
[----:B------:R-:W-:Y:S02]  /*7860*/  SHF.R.U64 R48, R48, 0x3, RZ ;  /* 0x0000000330307819 */ /* 0x000fe400000012ff */
[----:B------:R-:W-:Y:S02]  /*7870*/  LOP3.LUT R8, R8, R9, RZ, 0x3c, !PT ;  /* 0x0000000908087212 */ /* 0x000fe400078e3cff */
[----:B------:R-:W-:Y:S02]  /*7880*/  LOP3.LUT R28, R28, R29, RZ, 0x3c, !PT ;  /* 0x0000001d1c1c7212 */ /* 0x000fe400078e3cff */
[----:B------:R-:W-:Y:S02]  /*7890*/  LOP3.LUT R24, R24, R25, RZ, 0x3c, !PT ;  /* 0x0000001918187212 */ /* 0x000fe400078e3cff */
[----:B------:R-:W-:-:S02]  /*78a0*/  LOP3.LUT R40, R40, R41, RZ, 0x3c, !PT ;  /* 0x0000002928287212 */ /* 0x000fc400078e3cff */
[----:B------:R-:W-:Y:S02]  /*78b0*/  LOP3.LUT R34, R34, R35, RZ, 0x3c, !PT ;  /* 0x0000002322227212 */ /* 0x000fe400078e3cff */
[----:B------:R-:W-:Y:S02]  /*78c0*/  LOP3.LUT R48, R48, R49, RZ, 0x3c, !PT ;  /* 0x0000003130307212 */ /* 0x000fe400078e3cff */
[----:B--2---:R-:W-:Y:S01]  /*78d0*/  @P0 R2UR UR4, R3 ;  /* 0x00000000030402ca */ /* 0x004fe200000e0000 */
[----:B0-----:R-:W-:-:S14]  /*78e0*/  @P6 BRA `(.L_x_2956) ;  /* 0x0000000000106947 */ /* 0x001fdc0003800000 */
[----:B------:R-:W-:Y:S05]  /*78f0*/  @!P0 BRA `(.L_x_2956) ;  /* 0x00000000000c8947 */ /* 0x000fea0003800000 */
[----:B------:R-:W2:Y:S04]  /*7900*/  LDG.E R3, desc[UR38][R10.64] ;  /* 0x000000260a037981 */ /* 0x000ea8000c1e1900 */
[----:B-----5:R-:W2:Y:S02]  /*7910*/  LDG.E R0, desc[UR38][R10.64+0x4] ;  /* 0x000004260a007981 */ /* 0x020ea4000c1e1900 */
[----:B--2---:R-:W-:-:S07]  /*7920*/  IMAD.IADD R0, R0, 0x1, -R3 ;  /* 0x0000000100007824 */ /* 0x004fce00078e0a03 */
.L_x_2956:
[----:B------:R-:W0:Y:S01]  /*7930*/  SHFL.IDX PT, R3, R188, RZ, 0x1f ;  /* 0x00001fffbc037589 */ /* 0x000e2200000e0000 */
[----:B------:R-:W-:Y:S01]  /*7940*/  ISETP.NE.AND P6, PT, R4, RZ, PT ;  /* 0x000000ff0400720c */ /* 0x000fe20003fc5270 */
[--C-:B------:R-:W-:Y:S01]  /*7950*/  IMAD.X R29, RZ, RZ, R135.reuse, P1 ;  /* 0x000000ffff1d7224 */ /* 0x100fe200008e0687 */
[C---:B------:R-:W-:Y:S01]  /*7960*/  IADD3 R39, P0, R134.reuse, 0x7000, RZ ;  /* 0x0000700086277810 */ /* 0x040fe20007f1e0ff */
[--C-:B------:R-:W-:Y:S01]  /*7970*/  IMAD.X R25, RZ, RZ, R135.reuse, P2 ;  /* 0x000000ffff197224 */ /* 0x100fe200010e0687 */
[C---:B------:R-:W-:Y:S01]  /*7980*/  IADD3 R45, P1, R134.reuse, 0x9000, RZ ;  /* 0x00009000862d7810 */ /* 0x040fe20007f3e0ff */
[--C-:B------:R-:W-:Y:S01]  /*7990*/  IMAD.X R9, RZ, RZ, R135.reuse, P6 ;  /* 0x000000ffff097224 */ /* 0x100fe200030e0687 */
[----:B------:R-:W-:Y:S01]  /*79a0*/  IADD3 R53, P6, R134, 0x8000, RZ ;  /* 0x0000800086357810 */ /* 0x000fe20007fde0ff */
[--C-:B------:R-:W-:Y:S01]  /*79b0*/  IMAD.X R35, RZ, RZ, R135.reuse, P4 ;  /* 0x000000ffff237224 */ /* 0x100fe200020e0687 */
[----:B------:R-:W-:Y:S01]  /*79c0*/  LOP3.LUT R38, R39, 0x380, RZ, 0xc0, !PT ;  /* 0x0000038027267812 */ /* 0x000fe200078ec0ff */
[----:B------:R-:W-:Y:S01]  /*79d0*/  IMAD.X R49, RZ, RZ, R135, P5 ;  /* 0x000000ffff317224 */ /* 0x000fe200028e0687 */
[----:B------:R-:W-:Y:S01]  /*79e0*/  LOP3.LUT R52, R53, 0x380, RZ, 0xc0, !PT ;  /* 0x0000038035347812 */ /* 0x000fe200078ec0ff */
[----:B------:R-:W-:Y:S01]  /*79f0*/  USHF.R.S32.HI UR9, URZ, 0x1f, UR4 ;  /* 0x0000001f3f097899 */ /* 0x000fe20008011404 */
[----:B------:R-:W-:Y:S01]  /*7a00*/  LOP3.LUT R44, R45, 0x380, RZ, 0xc0, !PT ;  /* 0x000003802d2c7812 */ /* 0x000fe200078ec0ff */
[----:B------:R-:W-:Y:S01]  /*7a10*/  USHF.R.S32.HI UR12, URZ, 0x1f, UR46 ;  /* 0x0000001f3f0c7899 */ /* 0x000fe2000801142e */
[----:B------:R-:W-:Y:S01]  /*7a20*/  SHF.R.U64 R52, R52, 0x3, RZ ;  /* 0x0000000334347819 */ /* 0x000fe200000012ff */
[----:B------:R-:W-:Y:S01]  /*7a30*/  USEL UR44, UR44, URZ, !UP0 ;  /* 0x0000003f2c2c7287 */ /* 0x000fe2000c000000 */
[----:B------:R-:W-:Y:S01]  /*7a40*/  SHF.R.U64 R38, R38, 0x3, RZ ;  /* 0x0000000326267819 */ /* 0x000fe200000012ff */
[----:B------:R-:W-:Y:S01]  /*7a50*/  USEL UR45, UR45, URZ, !UP0 ;  /* 0x0000003f2d2d7287 */ /* 0x000fe2000c000000 */
[----:B------:R-:W-:-:S02]  /*7a60*/  SHF.R.U64 R44, R44, 0x3, RZ ;  /* 0x000000032c2c7819 */ /* 0x000fc400000012ff */
[----:B------:R-:W-:Y:S01]  /*7a70*/  LOP3.LUT R52, R52, R53, RZ, 0x3c, !PT ;  /* 0x0000003534347212 */ /* 0x000fe200078e3cff */
[--C-:B------:R-:W-:Y:S01]  /*7a80*/  IMAD.X R53, RZ, RZ, R135.reuse, P6 ;  /* 0x000000ffff357224 */ /* 0x100fe200030e0687 */
[----:B------:R-:W-:Y:S01]  /*7a90*/  LOP3.LUT R38, R38, R39, RZ, 0x3c, !PT ;  /* 0x0000002726267212 */ /* 0x000fe200078e3cff */
[--C-:B------:R-:W-:Y:S01]  /*7aa0*/  IMAD.X R39, RZ, RZ, R135.reuse, P0 ;  /* 0x000000ffff277224 */ /* 0x100fe200000e0687 */
[----:B0-----:R-:W-:Y:S02]  /*7ab0*/  ISETP.NE.AND P6, PT, R3, RZ, PT ;  /* 0x000000ff0300720c */ /* 0x001fe40003fc5270 */
[----:B------:R-:W-:Y:S01]  /*7ac0*/  LOP3.LUT R44, R44, R45, RZ, 0x3c, !PT ;  /* 0x0000002d2c2c7212 */ /* 0x000fe200078e3cff */
[----:B------:R-:W-:Y:S01]  /*7ad0*/  IMAD.X R45, RZ, RZ, R135, P1 ;  /* 0x000000ffff2d7224 */ /* 0x000fe200008e0687 */
[----:B------:R-:W-:Y:S02]  /*7ae0*/  IADD3.X R41, RZ, R135, RZ, P3, !PT ;  /* 0x00000087ff297210 */ /* 0x000fe40001ffe4ff */
[----:B------:R-:W-:-:S02]  /*7af0*/  IADD3 R61, P2, R134, 0xa000, RZ ;  /* 0x0000a000863d7810 */ /* 0x000fc40007f5e0ff */
[C---:B------:R-:W-:Y:S02]  /*7b00*/  IADD3 R57, P3, R134.reuse, 0xb000, RZ ;  /* 0x0000b00086397810 */ /* 0x040fe40007f7e0ff */
[C---:B------:R-:W-:Y:S02]  /*7b10*/  IADD3 R69, P4, R134.reuse, 0xc000, RZ ;  /* 0x0000c00086457810 */ /* 0x040fe40007f9e0ff */
[C---:B------:R-:W-:Y:S02]  /*7b20*/  IADD3 R65, P5, R134.reuse, 0xd000, RZ ;  /* 0x0000d00086417810 */ /* 0x040fe40007fbe0ff */
[C---:B------:R-:W-:Y:S02]  /*7b30*/  IADD3 R77, P0, R134.reuse, 0xe000, RZ ;  /* 0x0000e000864d7810 */ /* 0x040fe40007f1e0ff */
[----:B------:R-:W-:Y:S02]  /*7b40*/  IADD3 R4, P1, R134, 0xf000, RZ ;  /* 0x0000f00086047810 */ /* 0x000fe40007f3e0ff */
[----:B------:R-:W-:-:S02]  /*7b50*/  LOP3.LUT R60, R61, 0x380, RZ, 0xc0, !PT ;  /* 0x000003803d3c7812 */ /* 0x000fc400078ec0ff */
[----:B------:R-:W-:Y:S01]  /*7b60*/  LOP3.LUT R56, R57, 0x380, RZ, 0xc0, !PT ;  /* 0x0000038039387812 */ /* 0x000fe200078ec0ff */
[----:B------:R-:W-:Y:S01]  /*7b70*/  IMAD.X R73, RZ, RZ, R135, P1 ;  /* 0x000000ffff497224 */ /* 0x000fe200008e0687 */
[----:B------:R-:W-:Y:S02]  /*7b80*/  LOP3.LUT R68, R69, 0x380, RZ, 0xc0, !PT ;  /* 0x0000038045447812 */ /* 0x000fe400078ec0ff */
[----:B------:R-:W-:Y:S02]  /*7b90*/  LOP3.LUT R64, R65, 0x380, RZ, 0xc0, !PT ;  /* 0x0000038041407812 */ /* 0x000fe400078ec0ff */
[----:B------:R-:W-:Y:S02]  /*7ba0*/  LOP3.LUT R76, R77, 0x380, RZ, 0xc0, !PT ;  /* 0x000003804d4c7812 */ /* 0x000fe400078ec0ff */
[----:B------:R-:W-:Y:S02]  /*7bb0*/  LOP3.LUT R11, R134, 0x380, RZ, 0xc0, !PT ;  /* 0x00000380860b7812 */ /* 0x000fe400078ec0ff */
[----:B------:R-:W-:-:S02]  /*7bc0*/  LOP3.LUT R3, R4, 0x380, RZ, 0xc0, !PT ;  /* 0x0000038004037812 */ /* 0x000fc400078ec0ff */
[----:B------:R-:W-:Y:S02]  /*7bd0*/  SHF.R.U64 R60, R60, 0x3, RZ ;  /* 0x000000033c3c7819 */ /* 0x000fe400000012ff */
[----:B------:R-:W-:Y:S02]  /*7be0*/  SHF.R.U64 R56, R56, 0x3, RZ ;  /* 0x0000000338387819 */ /* 0x000fe400000012ff */
[----:B------:R-:W-:Y:S02]  /*7bf0*/  SHF.R.U64 R68, R68, 0x3, RZ ;  /* 0x0000000344447819 */ /* 0x000fe400000012ff */
[----:B------:R-:W-:Y:S02]  /*7c00*/  SHF.R.U64 R64, R64, 0x3, RZ ;  /* 0x0000000340407819 */ /* 0x000fe400000012ff */
[----:B------:R-:W-:Y:S02]  /*7c10*/  SHF.R.U64 R76, R76, 0x3, RZ ;  /* 0x000000034c4c7819 */ /* 0x000fe400000012ff */
[----:B------:R-:W-:-:S02]  /*7c20*/  SHF.R.U64 R11, R11, 0x3, RZ ;  /* 0x000000030b0b7819 */ /* 0x000fc400000012ff */
[----:B------:R-:W-:Y:S02]  /*7c30*/  SHF.R.U64 R3, R3, 0x3, RZ ;  /* 0x0000000303037819 */ /* 0x000fe400000012ff */
[----:B------:R-:W-:Y:S02]  /*7c40*/  LOP3.LUT R60, R60, R61, RZ, 0x3c, !PT ;  /* 0x0000003d3c3c7212 */ /* 0x000fe400078e3cff */
        /* <DEDUP_REMOVED lines=8> */
[----:B------:R-:W-:-:S02]  /*7cd0*/  IADD3.X R61, RZ, R135, RZ, P2, !PT ;  /* 0x00000087ff3d7210 */ /* 0x000fc400017fe4ff */
[----:B------:R-:W-:Y:S02]  /*7ce0*/  LOP3.LUT R134, R11, R134, RZ, 0x3c, !PT ;  /* 0x000000860b867212 */ /* 0x000fe400078e3cff */
[----:B------:R-:W-:Y:S01]  /*7cf0*/  LOP3.LUT R72, R3, R4, RZ, 0x3c, !PT ;  /* 0x0000000403487212 */ /* 0x000fe200078e3cff */
[----:B------:R-:W-:Y:S06]  /*7d00*/  @P6 BRA `(.L_x_2957) ;  /* 0x0000000000686947 */ /* 0x000fec0003800000 */
[----:B------:R-:W-:Y:S01]  /*7d10*/  ULDC.64 UR10, c[0x0][0xb70] ;  /* 0x0002dc00000a7ab9 */ /* 0x000fe20000000a00 */
[----:B------:R-:W-:Y:S01]  /*7d20*/  UMOV UR6, UR4 ;  /* 0x0000000400067c82 */ /* 0x000fe20008000000 */
[----:B------:R-:W-:Y:S01]  /*7d30*/  UIMAD UR8, UR12, UR10, URZ ;  /* 0x0000000a0c0872a4 */ /* 0x000fe2000f8e023f */
[----:B------:R-:W-:Y:S01]  /*7d40*/  IADD3 R4, -R22, RZ, RZ ;  /* 0x000000ff16047210 */ /* 0x000fe20007ffe1ff */
[----:B------:R-:W-:Y:S01]  /*7d50*/  UMOV UR7, UR9 ;  /* 0x0000000900077c82 */ /* 0x000fe20008000000 */
[----:B------:R-:W-:Y:S01]  /*7d60*/  IMAD R11, R187, 0x40, R16 ;  /* 0x00000040bb0b7824 */ /* 0x000fe200078e0210 */
[----:B------:R-:W-:Y:S01]  /*7d70*/  UIMAD.WIDE.U32 UR6, UR46, UR10, UR6 ;  /* 0x0000000a2e0672a5 */ /* 0x000fe2000f8e0006 */
[----:B------:R-:W-:Y:S01]  /*7d80*/  ISETP.NE.AND P0, PT, R17, R4, PT ;  /* 0x000000041100720c */ /* 0x000fe20003f05270 */
[----:B------:R-:W-:Y:S01]  /*7d90*/  UIMAD UR8, UR46, UR11, UR8 ;  /* 0x0000000b2e0872a4 */ /* 0x000fe2000f8e0208 */
[C---:B------:R-:W-:Y:S01]  /*7da0*/  VIADD R3, R11.reuse, 0x8 ;  /* 0x000000080b037836 */ /* 0x040fe20000000000 */
[----:B------:R-:W-:Y:S01]  /*7db0*/  SHF.R.S32.HI R4, RZ, 0x1f, R11 ;  /* 0x0000001fff047819 */ /* 0x000fe2000001140b */
[----:B------:R-:W-:Y:S01]  /*7dc0*/  ULDC.64 UR10, c[0x0][0xb78] ;  /* 0x0002de00000a7ab9 */ /* 0x000fe20000000a00 */
[----:B------:R-:W-:Y:S01]  /*7dd0*/  UIADD3 UR7, UR7, UR8, URZ ;  /* 0x0000000807077290 */ /* 0x000fe2000fffe03f */
[-C--:B-----5:R-:W-:Y:S01]  /*7de0*/  ISETP.GE.OR P1, PT, R11, R0.reuse, P0 ;  /* 0x000000000b00720c */ /* 0x0a0fe20000726670 */
[----:B------:R-:W-:Y:S01]  /*7df0*/  UIMAD UR8, UR45, UR10, URZ ;  /* 0x0000000a2d0872a4 */ /* 0x000fe2000f8e023f */
[----:B------:R-:W-:Y:S01]  /*7e00*/  ISETP.GE.OR P0, PT, R3, R0, P0 ;  /* 0x000000000300720c */ /* 0x000fe20000706670 */
[----:B------:R-:W-:-:S02]  /*7e10*/  UIMAD.WIDE.U32 UR6, UR44, UR10, UR6 ;  /* 0x0000000a2c0672a5 */ /* 0x000fc4000f8e0006 */
[----:B------:R-:W-:-:S03]  /*7e20*/  UIMAD UR8, UR44, UR11, UR8 ;  /* 0x0000000b2c0872a4 */ /* 0x000fc6000f8e0208 */
[----:B------:R-:W-:Y:S01]  /*7e30*/  ULDC.64 UR10, c[0x0][0xb40] ;  /* 0x0002d000000a7ab9 */ /* 0x000fe20000000a00 */
[----:B------:R-:W-:Y:S02]  /*7e40*/  IADD3 R6, P2, R11, UR6, RZ ;  /* 0x000000060b067c10 */ /* 0x000fe4000ff5e0ff */
[----:B------:R-:W-:-:S05]  /*7e50*/  IMAD.U32 R13, RZ, RZ, UR8 ;  /* 0x00000008ff0d7e24 */ /* 0x000fca000f8e00ff */
[----:B------:R-:W-:Y:S02]  /*7e60*/  IADD3.X R3, R4, UR7, R13, P2, !PT ;  /* 0x0000000704037c10 */ /* 0x000fe400097fe40d */
[----:B------:R-:W-:-:S04]  /*7e70*/  LEA R10, P2, R6, UR10, 0x2 ;  /* 0x0000000a060a7c11 */ /* 0x000fc8000f8410ff */
[----:B------:R-:W-:-:S05]  /*7e80*/  LEA.HI.X R11, R6, UR11, R3, 0x2, P2 ;  /* 0x0000000b060b7c11 */ /* 0x000fca00090f1403 */
[----:B------:R0:W-:Y:S04]  /*7e90*/  @!P1 STG.E desc[UR38][R10.64], R36 ;  /* 0x000000240a009986 */ /* 0x0001e8000c101926 */
[----:B------:R0:W-:Y:S02]  /*7ea0*/  @!P0 STG.E desc[UR38][R10.64+0x20], R32 ;  /* 0x000020200a008986 */ /* 0x0001e4000c101926 */
.L_x_2957:
[C---:B------:R-:W-:Y:S01]  /*7eb0*/  VIADD R4, R2.reuse, 0x40 ;  /* 0x0000004002047836 */ /* 0x040fe20000000000 */
[----:B------:R-:W-:Y:S01]  /*7ec0*/  ULDC UR8, c[0x0][0xa8c] ;  /* 0x0002a30000087ab9 */ /* 0x000fe20000000800 */
[C---:B------:R-:W-:Y:S01]  /*7ed0*/  VIADD R86, R2.reuse, 0x80 ;  /* 0x0000008002567836 */ /* 0x040fe20000000000 */
[----:B------:R-:W-:Y:S01]  /*7ee0*/  IADD3 R87, R2, 0xc0, RZ ;  /* 0x000000c002577810 */ /* 0x000fe20007ffe0ff */
[----:B------:R-:W-:Y:S01]  /*7ef0*/  ULDC.64 UR10, c[0x0][0xaa0] ;  /* 0x0002a800000a7ab9 */ /* 0x000fe20000000a00 */
[----:B------:R-:W-:Y:S01]  /*7f00*/  ISETP.GE.AND P1, PT, R4, UR8, PT ;  /* 0x0000000804007c0c */ /* 0x000fe2000bf26270 */
[----:B------:R1:W5:Y:S01]  /*7f10*/  LD.E.128 R12, desc[UR38][R134.64] ;  /* 0x00000026860c7980 */ /* 0x000362000c101d00 */
[----:B------:R-:W-:Y:S02]  /*7f20*/  ISETP.GE.AND P0, PT, R2, UR8, PT ;  /* 0x0000000802007c0c */ /* 0x000fe4000bf06270 */
[----:B------:R-:W-:Y:S01]  /*7f30*/  SEL R6, RZ, 0xffffffff, P1 ;  /* 0xffffffffff067807 */ /* 0x000fe20000800000 */
[----:B0-----:R-:W5:Y:S01]  /*7f40*/  LD.E.128 R8, desc[UR38][R8.64] ;  /* 0x0000002608087980 */ /* 0x001f62000c101d00 */
[----:B------:R-:W-:-:S03]  /*7f50*/  SEL R3, RZ, 0x1, P0 ;  /* 0x00000001ff037807 */ /* 0x000fc60000000000 */
[----:B------:R-:W-:Y:S01]  /*7f60*/  IMAD.SHL.U32 R6, R6, 0x2, RZ ;  /* 0x0000000206067824 */ /* 0x000fe200078e00ff */
[----:B------:R-:W-:Y:S01]  /*7f70*/  ISETP.GE.AND P0, PT, R86, UR8, PT ;  /* 0x0000000856007c0c */ /* 0x000fe2000bf06270 */
[----:B------:R-:W5:Y:S01]  /*7f80*/  LD.E.128 R28, desc[UR38][R28.64] ;  /* 0x000000261c1c7980 */ /* 0x000f62000c101d00 */
[----:B------:R-:W-:Y:S02]  /*7f90*/  ISETP.GE.AND P1, PT, R87, UR8, PT ;  /* 0x0000000857007c0c */ /* 0x000fe4000bf26270 */
[----:B------:R-:W-:Y:S01]  /*7fa0*/  LOP3.LUT R3, R6, 0x2, R3, 0xe2, !PT ;  /* 0x0000000206037812 */ /* 0x000fe200078ee203 */
[----:B------:R-:W5:Y:S01]  /*7fb0*/  LD.E.128 R24, desc[UR38][R24.64] ;  /* 0x0000002618187980 */ /* 0x000f62000c101d00 */
[----:B------:R-:W-:Y:S02]  /*7fc0*/  SEL R6, RZ, 0x4, P0 ;  /* 0x00000004ff067807 */ /* 0x000fe40000000000 */
[----:B------:R-:W-:Y:S01]  /*7fd0*/  SEL R19, RZ, 0x8, P1 ;  /* 0x00000008ff137807 */ /* 0x000fe20000800000 */
[C---:B------:R-:W-:Y:S01]  /*7fe0*/  VIADD R20, R2.reuse, 0x180 ;  /* 0x0000018002147836 */ /* 0x040fe20000000000 */
[----:B------:R-:W-:Y:S01]  /*7ff0*/  UIMAD UR6, UR9, UR10, URZ ;  /* 0x0000000a090672a4 */ /* 0x000fe2000f8e023f */
[C---:B------:R-:W-:Y:S01]  /*8000*/  VIADD R88, R2.reuse, 0x100 ;  /* 0x0000010002587836 */ /* 0x040fe20000000000 */
[----:B------:R-:W-:Y:S01]  /*8010*/  LOP3.LUT R6, R19, R3, R6, 0xfe, !PT ;  /* 0x0000000313067212 */ /* 0x000fe200078efe06 */
[----:B------:R-:W-:Y:S01]  /*8020*/  VIADD R90, R2, 0x140 ;  /* 0x00000140025a7836 */ /* 0x000fe20000000000 */
[--C-:B------:R-:W-:Y:S01]  /*8030*/  SHF.R.S32.HI R3, RZ, 0x1f, R2.reuse ;  /* 0x0000001fff037819 */ /* 0x100fe20000011402 */
[----:B------:R-:W-:Y:S01]  /*8040*/  IMAD.U32 R21, RZ, RZ, UR10 ;  /* 0x0000000aff157e24 */ /* 0x000fe2000f8e00ff */
[----:B------:R-:W-:Y:S01]  /*8050*/  UIMAD UR6, UR4, UR11, UR6 ;  /* 0x0000000b040672a4 */ /* 0x000fe2000f8e0206 */
[----:B------:R-:W-:Y:S01]  /*8060*/  ISETP.GE.AND P2, PT, R20, UR8, PT ;  /* 0x0000000814007c0c */ /* 0x000fe2000bf46270 */
[----:B------:R-:W5:Y:S01]  /*8070*/  LD.E.128 R40, desc[UR38][R40.64] ;  /* 0x0000002628287980 */ /* 0x000f62000c101d00 */
[----:B------:R-:W-:Y:S01]  /*8080*/  ISETP.GE.AND P0, PT, R88, UR8, PT ;  /* 0x0000000858007c0c */ /* 0x000fe2000bf06270 */
[----:B------:R-:W-:Y:S01]  /*8090*/  IMAD.WIDE.U32 R20, R21, UR4, R2 ;  /* 0x0000000415147c25 */ /* 0x000fe2000f8e0002 */
[----:B------:R-:W-:Y:S01]  /*80a0*/  ISETP.GE.AND P1, PT, R90, UR8, PT ;  /* 0x000000085a007c0c */ /* 0x000fe2000bf26270 */
[----:B------:R-:W-:Y:S01]  /*80b0*/  ULDC.64 UR10, c[0x0][0xae0] ;  /* 0x0002b800000a7ab9 */ /* 0x000fe20000000a00 */
[----:B------:R-:W5:Y:S01]  /*80c0*/  LD.E.128 R32, desc[UR38][R34.64] ;  /* 0x0000002622207980 */ /* 0x000f62000c101d00 */
[----:B------:R-:W-:-:S03]  /*80d0*/  UIMAD UR4, UR12, UR10, URZ ;  /* 0x0000000a0c0472a4 */ /* 0x000fc6000f8e023f */
[----:B------:R-:W5:Y:S01]  /*80e0*/  LD.E.128 R48, desc[UR38][R48.64] ;  /* 0x0000002630307980 */ /* 0x000f62000c101d00 */
[----:B------:R-:W-:-:S03]  /*80f0*/  SEL R3, RZ, 0x10, P0 ;  /* 0x00000010ff037807 */ /* 0x000fc60000000000 */
[----:B------:R-:W5:Y:S01]  /*8100*/  LD.E.128 R36, desc[UR38][R38.64] ;  /* 0x0000002626247980 */ /* 0x000f62000c101d00 */
[----:B------:R-:W-:-:S03]  /*8110*/  SEL R19, RZ, 0x20, P1 ;  /* 0x00000020ff137807 */ /* 0x000fc60000800000 */
[----:B------:R-:W5:Y:S01]  /*8120*/  LD.E.128 R52, desc[UR38][R52.64] ;  /* 0x0000002634347980 */ /* 0x000f62000c101d00 */
[----:B------:R-:W-:-:S03]  /*8130*/  VIADD R21, R21, UR6 ;  /* 0x0000000615157c36 */ /* 0x000fc60008000000 */
[----:B------:R-:W5:Y:S01]  /*8140*/  LD.E.128 R44, desc[UR38][R44.64] ;  /* 0x000000262c2c7980 */ /* 0x000f62000c101d00 */
[----:B------:R-:W-:-:S03]  /*8150*/  IMAD.U32 R81, RZ, RZ, UR10 ;  /* 0x0000000aff517e24 */ /* 0x000fc6000f8e00ff */
[----:B------:R-:W5:Y:S04]  /*8160*/  LD.E.128 R60, desc[UR38][R60.64] ;  /* 0x000000263c3c7980 */ /* 0x000f68000c101d00 */
[----:B------:R-:W5:Y:S04]  /*8170*/  LD.E.128 R56, desc[UR38][R56.64] ;  /* 0x0000002638387980 */ /* 0x000f68000c101d00 */
[----:B------:R-:W5:Y:S04]  /*8180*/  LD.E.128 R68, desc[UR38][R68.64] ;  /* 0x0000002644447980 */ /* 0x000f68000c101d00 */
[----:B------:R-:W5:Y:S04]  /*8190*/  LD.E.128 R64, desc[UR38][R64.64] ;  /* 0x0000002640407980 */ /* 0x000f68000c101d00 */
[----:B------:R-:W5:Y:S04]  /*81a0*/  LD.E.128 R76, desc[UR38][R76.64] ;  /* 0x000000264c4c7980 */ /* 0x000f68000c101d00 */
[----:B------:R-:W5:Y:S01]  /*81b0*/  LD.E.128 R72, desc[UR38][R72.64] ;  /* 0x0000002648487980 */ /* 0x000f62000c101d00 */
[----:B------:R-:W-:Y:S01]  /*81c0*/  UIMAD UR6, UR46, UR11, UR4 ;  /* 0x0000000b2e0672a4 */ /* 0x000fe2000f8e0204 */
[----:B------:R-:W-:Y:S01]  /*81d0*/  LOP3.LUT R6, R19, R6, R3, 0xfe, !PT ;  /* 0x0000000613067212 */ /* 0x000fe200078efe03 */
[----:B------:R-:W-:Y:S01]  /*81e0*/  IMAD.WIDE.U32 R20, R81, UR46, R20 ;  /* 0x0000002e51147c25 */ /* 0x000fe2000f8e0014 */
[----:B------:R-:W-:Y:S01]  /*81f0*/  @!PT LDS RZ, [RZ] ;  /* 0x00000000fffff984 */ /* 0x000fe20000000800 */
[----:B------:R-:W-:Y:S01]  /*8200*/  @!PT LDS RZ, [RZ] ;  /* 0x00000000fffff984 */ /* 0x000fe20000000800 */
[----:B------:R-:W-:Y:S01]  /*8210*/  @!PT LDS RZ, [RZ] ;  /* 0x00000000fffff984 */ /* 0x000fe20000000800 */
[----:B------:R-:W-:Y:S01]  /*8220*/  @!PT LDS RZ, [RZ] ;  /* 0x00000000fffff984 */ /* 0x000fe20000000800 */
[----:B------:R0:W-:Y:S06]  /*8230*/  MEMBAR.ALL.CTA ;  /* 0x0000000000007992 */ /* 0x0001ec0000008000 */
[----:B0-----:R-:W0:Y:S01]  /*8240*/  FENCE.VIEW.ASYNC.S ;  /* 0x00000000000073c6 */ /* 0x001e220000000000 */
[----:B------:R-:W-:Y:S01]  /*8250*/  UIADD3 UR4, UR42, 0x28c20, URZ ;  /* 0x00028c202a047890 */ /* 0x000fe2000fffe03f */
[----:B------:R-:W-:Y:S01]  /*8260*/  SEL R3, RZ, 0x40, P2 ;  /* 0x00000040ff037807 */ /* 0x000fe20001000000 */
[----:B-----5:R-:W-:Y:S01]  /*8270*/  IMAD R19, R187, -0x40, R0 ;  /* 0xffffffc0bb137824 */ /* 0x020fe200078e0200 */
[----:B------:R-:W-:Y:S01]  /*8280*/  IADD3 R80, R2, 0x1c0, RZ ;  /* 0x000001c002507810 */ /* 0x000fe20007ffe0ff */
[----:B------:R-:W-:Y:S01]  /*8290*/  VIADD R21, R21, UR6 ;  /* 0x0000000615157c36 */ /* 0x000fe20008000000 */
[----:B------:R-:W-:Y:S01]  /*82a0*/  ULDC.64 UR6, c[0x0][0xae8] ;  /* 0x0002ba0000067ab9 */ /* 0x000fe20000000a00 */
[----:B------:R-:W-:Y:S01]  /*82b0*/  UPRMT UR4, URZ, 0x654, UR4 ;  /* 0x000006543f047896 */ /* 0x000fe20008000004 */
[C---:B------:R-:W-:Y:S01]  /*82c0*/  ISETP.GE.AND P2, PT, R18.reuse, R19, PT ;  /* 0x000000131200720c */ /* 0x040fe20003f46270 */
[----:B------:R-:W-:Y:S01]  /*82d0*/  IMAD.U32 R83, RZ, RZ, UR6 ;  /* 0x00000006ff537e24 */ /* 0x000fe2000f8e00ff */
[----:B------:R-:W-:Y:S01]  /*82e0*/  UIMAD UR6, UR45, UR6, URZ ;  /* 0x000000062d0672a4 */ /* 0x000fe2000f8e023f */
[----:B------:R-:W-:Y:S01]  /*82f0*/  VIADD R0, R18, 0x20 ;  /* 0x0000002012007836 */ /* 0x000fe20000000000 */
[----:B------:R-:W-:Y:S01]  /*8300*/  ISETP.GE.AND P1, PT, R80, UR8, PT ;  /* 0x0000000850007c0c */ /* 0x000fe2000bf26270 */
[----:B------:R-:W-:Y:S01]  /*8310*/  IMAD.WIDE.U32 R82, R83, UR44, R20 ;  /* 0x0000002c53527c25 */ /* 0x000fe2000f8e0014 */
[----:B------:R-:W-:Y:S01]  /*8320*/  UIMAD UR6, UR44, UR7, UR6 ;  /* 0x000000072c0672a4 */ /* 0x000fe2000f8e0206 */
[----:B------:R-:W-:Y:S01]  /*8330*/  LOP3.LUT R3, R6, R3, RZ, 0xfc, !PT ;  /* 0x0000000306037212 */ /* 0x000fe200078efcff */
[----:B------:R-:W-:Y:S01]  /*8340*/  BSSY B1, `(.L_x_2958) ;  /* 0x0000023000017945 */ /* 0x000fe20003800000 */
[----:B------:R-:W-:-:S02]  /*8350*/  ISETP.GE.AND P0, PT, R0, R19, PT ;  /* 0x000000130000720c */ /* 0x000fc40003f06270 */
[--C-:B------:R-:W-:Y:S02]  /*8360*/  SHF.R.S32.HI R19, RZ, 0x1f, R18.reuse ;  /* 0x0000001fff137819 */ /* 0x100fe40000011412 */
[----:B------:R-:W-:Y:S02]  /*8370*/  SEL R0, RZ, 0x80, P1 ;  /* 0x00000080ff007807 */ /* 0x000fe40000800000 */
[----:B------:R-:W-:Y:S01]  /*8380*/  IADD3 R89, R83, UR6, RZ ;  /* 0x0000000653597c10 */ /* 0x000fe2000fffe0ff */
[----:B0-----:R-:W-:Y:S01]  /*8390*/  SYNCS.ARRIVE.TRANS64.RED.A1T0 RZ, [UR4], RZ ;  /* 0x000000ffffff79a7 */ /* 0x001fe20008100404 */
[----:B------:R-:W-:Y:S01]  /*83a0*/  IMAD.WIDE R80, R187, 0x40, R18 ;  /* 0x00000040bb507825 */ /* 0x000fe200078e0212 */
[----:B------:R-:W-:Y:S01]  /*83b0*/  LOP3.LUT R0, R3, R0, RZ, 0xfc, !PT ;  /* 0x0000000003007212 */ /* 0x000fe200078efcff */
[----:B-1----:R-:W-:Y:S06]  /*83c0*/  @P2 BRA `(.L_x_2959) ;  /* 0x0000000000682947 */ /* 0x002fec0003800000 */
[----:B------:R-:W-:Y:S01]  /*83d0*/  ULDC.64 UR6, c[0x0][0xad8] ;  /* 0x0002b60000067ab9 */ /* 0x000fe20000000a00 */
[----:B------:R-:W-:Y:S01]  /*83e0*/  IMAD.MOV.U32 R20, RZ, RZ, R82 ;  /* 0x000000ffff147224 */ /* 0x000fe200078e0052 */
[----:B------:R-:W-:Y:S01]  /*83f0*/  ISETP.GE.AND P2, PT, R2, UR8, PT ;  /* 0x0000000802007c0c */ /* 0x000fe2000bf46270 */
[----:B------:R-:W-:Y:S01]  /*8400*/  IMAD R85, R81, UR6, RZ ;  /* 0x0000000651557c24 */ /* 0x000fe2000f8e02ff */
[----:B------:R-:W-:Y:S01]  /*8410*/  ISETP.GE.AND P3, PT, R4, UR8, PT ;  /* 0x0000000804007c0c */ /* 0x000fe2000bf66270 */
[----:B------:R-:W-:Y:S01]  /*8420*/  IMAD.MOV.U32 R21, RZ, RZ, R89 ;  /* 0x000000ffff157224 */ /* 0x000fe200078e0059 */
[----:B------:R-:W-:Y:S01]  /*8430*/  ISETP.GE.AND P4, PT, R90, UR8, PT ;  /* 0x000000085a007c0c */ /* 0x000fe2000bf86270 */
[C---:B------:R-:W-:Y:S01]  /*8440*/  IMAD R85, R80.reuse, UR7, R85 ;  /* 0x0000000750557c24 */ /* 0x040fe2000f8e0255 */
[----:B------:R-:W-:Y:S01]  /*8450*/  LOP3.LUT P5, RZ, R3, 0x40, RZ, 0xc0, !PT ;  /* 0x0000004003ff7812 */ /* 0x000fe200078ac0ff */
[----:B------:R-:W-:Y:S01]  /*8460*/  IMAD.WIDE.U32 R20, R80, UR6, R20 ;  /* 0x0000000650147c25 */ /* 0x000fe2000f8e0014 */
[----:B------:R-:W-:Y:S01]  /*8470*/  ULDC.64 UR6, c[0x0][0xa80] ;  /* 0x0002a00000067ab9 */ /* 0x000fe20000000a00 */
[----:B------:R-:W-:-:S02]  /*8480*/  LOP3.LUT P6, RZ, R0, 0x80, RZ, 0xc0, !PT ;  /* 0x0000008000ff7812 */ /* 0x000fc400078cc0ff */
[----:B------:R-:W-:Y:S01]  /*8490*/  IMAD.IADD R21, R21, 0x1, R85 ;  /* 0x0000000115157824 */ /* 0x000fe200078e0255 */
[----:B------:R-:W-:-:S04]  /*84a0*/  LEA R84, P1, R20, UR6, 0x1 ;  /* 0x0000000614547c11 */ /* 0x000fc8000f8208ff */
[----:B------:R-:W-:Y:S02]  /*84b0*/  LEA.HI.X R85, R20, UR7, R21, 0x1, P1 ;  /* 0x0000000714557c11 */ /* 0x000fe400088f0c15 */
[----:B------:R-:W-:-:S03]  /*84c0*/  ISETP.GE.AND P1, PT, R86, UR8, PT ;  /* 0x0000000856007c0c */ /* 0x000fc6000bf26270 */
[----:B------:R0:W-:Y:S01]  /*84d0*/  @!P2 STG.E.128 desc[UR38][R84.64], R12 ;  /* 0x0000000c5400a986 */ /* 0x0001e2000c101d26 */
[----:B------:R-:W-:-:S03]  /*84e0*/  ISETP.GE.AND P2, PT, R87, UR8, PT ;  /* 0x0000000857007c0c */ /* 0x000fc6000bf46270 */
[----:B------:R0:W-:Y:S01]  /*84f0*/  @!P3 STG.E.128 desc[UR38][R84.64+0x80], R28 ;  /* 0x0000801c5400b986 */ /* 0x0001e2000c101d26 */
[----:B------:R-:W-:-:S03]  /*8500*/  ISETP.GE.AND P3, PT, R88, UR8, PT ;  /* 0x0000000858007c0c */ /* 0x000fc6000bf66270 */
[----:B------:R0:W-:Y:S04]  /*8510*/  @!P4 STG.E.128 desc[UR38][R84.64+0x280], R60 ;  /* 0x0002803c5400c986 */ /* 0x0001e8000c101d26 */
[----:B------:R0:W-:Y:S04]  /*8520*/  @!P1 STG.E.128 desc[UR38][R84.64+0x100], R40 ;  /* 0x0001002854009986 */ /* 0x0001e8000c101d26 */
[----:B------:R0:W-:Y:S04]  /*8530*/  @!P2 STG.E.128 desc[UR38][R84.64+0x180], R48 ;  /* 0x000180305400a986 */ /* 0x0001e8000c101d26 */
[----:B------:R0:W-:Y:S04]  /*8540*/  @!P3 STG.E.128 desc[UR38][R84.64+0x200], R52 ;  /* 0x000200345400b986 */ /* 0x0001e8000c101d26 */
[----:B------:R0:W-:Y:S04]  /*8550*/  @P5 STG.E.128 desc[UR38][R84.64+0x300], R68 ;  /* 0x0003004454005986 */ /* 0x0001e8000c101d26 */
[----:B------:R0:W-:Y:S02]  /*8560*/  @P6 STG.E.128 desc[UR38][R84.64+0x380], R76 ;  /* 0x0003804c54006986 */ /* 0x0001e4000c101d26 */
.L_x_2959:
[----:B------:R-:W-:Y:S05]  /*8570*/  BSYNC B1 ;  /* 0x0000000000017941 */ /* 0x000fea0003800000 */
.L_x_2958:
[----:B------:R-:W-:Y:S05]  /*8580*/  @P0 BRA `(.L_x_2960) ;  /* 0x0000000c002c0947 */ /* 0x000fea0003800000 */
[----:B0-----:R-:W-:Y:S01]  /*8590*/  IADD3 R15, P0, R80, 0x20, RZ ;  /* 0x00000020500f7810 */ /* 0x001fe20007f1e0ff */
[----:B------:R-:W-:Y:S01]  /*85a0*/  ULDC.64 UR6, c[0x0][0xad8] ;  /* 0x0002b60000067ab9 */ /* 0x000fe20000000a00 */
[----:B------:R-:W-:Y:S01]  /*85b0*/  MOV R13, R89 ;  /* 0x00000059000d7202 */ /* 0x000fe20000000f00 */
[----:B------:R-:W-:Y:S01]  /*85c0*/  IMAD.MOV.U32 R12, RZ, RZ, R82 ;  /* 0x000000ffff0c7224 */ /* 0x000fe200078e0052 */
[----:B------:R-:W-:Y:S01]  /*85d0*/  ISETP.GE.AND P4, PT, R4, UR8, PT ;  /* 0x0000000804007c0c */ /* 0x000fe2000bf86270 */
[----:B------:R-:W-:Y:S01]  /*85e0*/  IMAD.X R80, RZ, RZ, R81, P0 ;  /* 0x000000ffff507224 */ /* 0x000fe200000e0651 */
[----:B------:R-:W-:Y:S01]  /*85f0*/  ISETP.GE.AND P3, PT, R86, UR8, PT ;  /* 0x0000000856007c0c */ /* 0x000fe2000bf66270 */
[----:B------:R-:W-:Y:S01]  /*8600*/  IMAD.WIDE.U32 R12, R15, UR6, R12 ;  /* 0x000000060f0c7c25 */ /* 0x000fe2000f8e000c */
[----:B------:R-:W-:Y:S02]  /*8610*/  ISETP.GE.AND P5, PT, R2, UR8, PT ;  /* 0x0000000802007c0c */ /* 0x000fe4000bfa6270 */
[----:B------:R-:W-:Y:S01]  /*8620*/  ISETP.GE.AND P2, PT, R87, UR8, PT ;  /* 0x0000000857007c0c */ /* 0x000fe2000bf46270 */
[----:B------:R-:W-:Y:S01]  /*8630*/  IMAD R80, R80, UR6, RZ ;  /* 0x0000000650507c24 */ /* 0x000fe2000f8e02ff */
[----:B------:R-:W-:-:S02]  /*8640*/  ISETP.GE.AND P1, PT, R88, UR8, PT ;  /* 0x0000000858007c0c */ /* 0x000fc4000bf26270 */
[----:B------:R-:W-:Y:S01]  /*8650*/  ISETP.GE.AND P0, PT, R90, UR8, PT ;  /* 0x000000085a007c0c */ /* 0x000fe2000bf06270 */
[----:B------:R-:W-:Y:S01]  /*8660*/  IMAD R15, R15, UR7, R80 ;  /* 0x000000070f0f7c24 */ /* 0x000fe2000f8e0250 */
[----:B------:R-:W-:Y:S02]  /*8670*/  ULDC.64 UR6, c[0x0][0xa80] ;  /* 0x0002a00000067ab9 */ /* 0x000fe40000000a00 */
[----:B------:R-:W-:Y:S01]  /*8680*/  LEA R14, P6, R12, UR6, 0x1 ;  /* 0x000000060c0e7c11 */ /* 0x000fe2000f8c08ff */
[----:B------:R-:W-:-:S05]  /*8690*/  IMAD.IADD R13, R13, 0x1, R15 ;  /* 0x000000010d0d7824 */ /* 0x000fca00078e020f */
[----:B------:R-:W-:Y:S02]  /*86a0*/  LEA.HI.X R15, R12, UR7, R13, 0x1, P6 ;  /* 0x000000070c0f7c11 */ /* 0x000fe4000b0f0c0d */
[----:B------:R-:W-:-:S03]  /*86b0*/  LOP3.LUT P6, RZ, R3, 0x40, RZ, 0xc0, !PT ;  /* 0x0000004003ff7812 */ /* 0x000fc600078cc0ff */
[----:B------:R2:W-:Y:S04]  /*86c0*/  @!P5 STG.E.128 desc[UR38][R14.64], R8 ;  /* 0x000000080e00d986 */ /* 0x0005e8000c101d26 */
[----:B------:R2:W-:Y:S04]  /*86d0*/  @!P4 STG.E.128 desc[UR38][R14.64+0x80], R24 ;  /* 0x000080180e00c986 */ /* 0x0005e8000c101d26 */
[----:B------:R2:W-:Y:S04]  /*86e0*/  @!P3 STG.E.128 desc[UR38][R14.64+0x100], R32 ;  /* 0x000100200e00b986 */ /* 0x0005e8000c101d26 */
[----:B------:R2:W-:Y:S04]  /*86f0*/  @!P2 STG.E.128 desc[UR38][R14.64+0x180], R36 ;  /* 0x000180240e00a986 */ /* 0x0005e8000c101d26 */
[----:B------:R2:W-:Y:S04]  /*8700*/  @!P1 STG.E.128 desc[UR38][R14.64+0x200], R44 ;  /* 0x0002002c0e009986 */ /* 0x0005e8000c101d26 */
[----:B------:R2:W-:Y:S04]  /*8710*/  @P6 STG.E.128 desc[UR38][R14.64+0x300], R64 ;  /* 0x000300400e006986 */ /* 0x0005e8000c101d26 */
[----:B------:R2:W-:Y:S01]  /*8720*/  @!P0 STG.E.128 desc[UR38][R14.64+0x280], R56 ;  /* 0x000280380e008986 */ /* 0x0005e2000c101d26 */
[----:B------:R-:W-:-:S13]  /*8730*/  LOP3.LUT P0, RZ, R0, 0x80, RZ, 0xc0, !PT ;  /* 0x0000008000ff7812 */ /* 0x000fda000780c0ff */
[----:B------:R-:W-:Y:S05]  /*8740*/  @!P0 BRA `(.L_x_2960) ;  /* 0x0000000800bc8947 */ /* 0x000fea0003800000 */
[----:B------:R3:W-:Y:S01]  /*8750*/  STG.E.128 desc[UR38][R14.64+0x380], R72 ;  /* 0x000380480e007986 */ /* 0x0007e2000c101d26 */
[----:B------:R-:W-:Y:S05]  /*8760*/  BRA `(.L_x_2960) ;  /* 0x0000000800b47947 */ /* 0x000fea0003800000 */
.L_x_2955:
[----:B------:R-:W-:Y:S01]  /*8770*/  ULDC.64 UR6, c[0x0][0xbd8] ;  /* 0x0002f60000067ab9 */ /* 0x000fe20000000a00 */
[----:B------:R-:W-:Y:S01]  /*8780*/  USHF.L.U32 UR8, UR44, 0x2, URZ ;  /* 0x000000022c087899 */ /* 0x000fe2000800063f */
[----:B------:R-:W-:Y:S01]  /*8790*/  IMAD.MOV.U32 R13, RZ, RZ, RZ ;  /* 0x000000ffff0d7224 */ /* 0x000fe200078e00ff */
[----:B------:R-:W-:Y:S02]  /*87a0*/  UISETP.NE.U32.AND UP0, UPT, UR6, URZ, UPT ;  /* 0x0000003f0600728c */ /* 0x000fe4000bf05070 */
[----:B------:R-:W-:Y:S02]  /*87b0*/  USHF.L.U64.HI UR9, UR44, 0x2, UR45 ;  /* 0x000000022c097899 */ /* 0x000fe4000801022d */
[----:B------:R-:W-:Y:S02]  /*87c0*/  UISETP.NE.AND.EX UP0, UPT, UR7, URZ, UPT, UP0 ;  /* 0x0000003f0700728c */ /* 0x000fe4000bf05300 */
[----:B------:R-:W-:Y:S01]  /*87d0*/  UIADD3 UR4, UP1, UR8, UR6, URZ ;  /* 0x0000000608047290 */ /* 0x000fe2000ff3e03f */
[----:B------:R-:W0:Y:S01]  /*87e0*/  LDC R0, c[0x0][0xa88] ;  /* 0x0002a200ff007b82 */ /* 0x000e220000000800 */
[----:B------:R-:W-:Y:S01]  /*87f0*/  VIADD R6, R2, 0x40 ;  /* 0x0000004002067836 */ /* 0x000fe20000000000 */
[----:B------:R-:W-:Y:S01]  /*8800*/  ULDC UR10, c[0x0][0xa8c] ;  /* 0x0002a300000a7ab9 */ /* 0x000fe20000000800 */
[----:B------:R-:W-:Y:S01]  /*8810*/  PLOP3.LUT P1, PT, PT, PT, UP0, 0x80, 0x0 ;  /* 0x000000000000781c */ /* 0x000fe20003f2f008 */
[----:B------:R-:W-:Y:S01]  /*8820*/  UIADD3.X UR6, UR9, UR7, URZ, UP1, !UPT ;  /* 0x0000000709067290 */ /* 0x000fe20008ffe43f */
[----:B------:R-:W-:-:S05]  /*8830*/  IMAD.U32 R8, RZ, RZ, UR4 ;  /* 0x00000004ff087e24 */ /* 0x000fca000f8e00ff */
[----:B------:R-:W-:Y:S01]  /*8840*/  IMAD.U32 R9, RZ, RZ, UR6 ;  /* 0x00000006ff097e24 */ /* 0x000fe2000f8e00ff */
[----:B------:R-:W-:-:S05]  /*8850*/  ULDC.64 UR6, c[0x0][0xbe0] ;  /* 0x0002f80000067ab9 */ /* 0x000fca0000000a00 */
[----:B------:R-:W5:Y:S01]  /*8860*/  @P1 LDG.E R13, desc[UR38][R8.64] ;  /* 0x00000026080d1981 */ /* 0x000f62000c1e1900 */
[----:B------:R-:W-:-:S04]  /*8870*/  UISETP.NE.U32.AND UP1, UPT, UR6, URZ, UPT ;  /* 0x0000003f0600728c */ /* 0x000fc8000bf25070 */
[----:B------:R-:W-:Y:S01]  /*8880*/  UISETP.NE.AND.EX UP1, UPT, UR7, URZ, UPT, UP1 ;  /* 0x0000003f0700728c */ /* 0x000fe2000bf25310 */
[----:B------:R-:W-:-:S05]  /*8890*/  ISETP.GE.AND P3, PT, R6, UR10, PT ;  /* 0x0000000a06007c0c */ /* 0x000fca000bf66270 */
[----:B------:R-:W-:-:S05]  /*88a0*/  PLOP3.LUT P2, PT, PT, PT, UP1, 0x80, 0x0 ;  /* 0x000000000000781c */ /* 0x000fca0003f4f018 */
[----:B------:R-:W-:Y:S01]  /*88b0*/  @UP1 UIADD3 UR6, UP2, UR8, UR6, URZ ;  /* 0x0000000608061290 */ /* 0x000fe2000ff5e03f */
[----:B------:R-:W-:-:S03]  /*88c0*/  SEL R4, RZ, 0xffffffff, P3 ;  /* 0xffffffffff047807 */ /* 0x000fc60001800000 */
[----:B------:R-:W-:Y:S01]  /*88d0*/  @UP1 UIADD3.X UR7, UR9, UR7, URZ, UP2, !UPT ;  /* 0x0000000709071290 */ /* 0x000fe200097fe43f */
[C---:B------:R-:W-:Y:S01]  /*88e0*/  VIADD R14, R2.reuse, 0x80 ;  /* 0x00000080020e7836 */ /* 0x040fe20000000000 */
[C---:B------:R-:W-:Y:S01]  /*88f0*/  ISETP.GE.AND P0, PT, R2.reuse, UR10, PT ;  /* 0x0000000a02007c0c */ /* 0x040fe2000bf06270 */
[----:B------:R-:W-:Y:S02]  /*8900*/  VIADD R20, R2, 0xc0 ;  /* 0x000000c002147836 */ /* 0x000fe40000000000 */
[----:B------:R-:W-:Y:S01]  /*8910*/  IMAD.U32 R10, RZ, RZ, UR6 ;  /* 0x00000006ff0a7e24 */ /* 0x000fe2000f8e00ff */
[----:B------:R-:W-:Y:S01]  /*8920*/  MOV R11, UR7 ;  /* 0x00000007000b7c02 */ /* 0x000fe20008000f00 */
[----:B------:R-:W-:Y:S01]  /*8930*/  IMAD.SHL.U32 R4, R4, 0x2, RZ ;  /* 0x0000000204047824 */ /* 0x000fe200078e00ff */
[----:B------:R-:W-:Y:S02]  /*8940*/  SEL R3, RZ, 0x1, P0 ;  /* 0x00000001ff037807 */ /* 0x000fe40000000000 */
[----:B------:R-:W-:Y:S01]  /*8950*/  ISETP.GE.AND P4, PT, R14, UR10, PT ;  /* 0x0000000a0e007c0c */ /* 0x000fe2000bf86270 */
[----:B------:R-:W-:Y:S01]  /*8960*/  VIADD R12, R2, 0x180 ;  /* 0x00000180020c7836 */ /* 0x000fe20000000000 */
[----:B------:R-:W-:Y:S01]  /*8970*/  ISETP.GE.AND P5, PT, R20, UR10, PT ;  /* 0x0000000a14007c0c */ /* 0x000fe2000bfa6270 */
[----:B0-----:R0:W5:Y:S01]  /*8980*/  @P2 LDG.E R0, desc[UR38][R10.64] ;  /* 0x000000260a002981 */ /* 0x001162000c1e1900 */
[----:B------:R-:W-:-:S02]  /*8990*/  LOP3.LUT R3, R4, 0x2, R3, 0xe2, !PT ;  /* 0x0000000204037812 */ /* 0x000fc400078ee203 */
[----:B------:R-:W-:Y:S02]  /*89a0*/  SEL R4, RZ, 0x4, P4 ;  /* 0x00000004ff047807 */ /* 0x000fe40002000000 */
[----:B------:R-:W-:Y:S02]  /*89b0*/  ISETP.GE.AND P0, PT, R12, UR10, PT ;  /* 0x0000000a0c007c0c */ /* 0x000fe4000bf06270 */
[----:B------:R-:W-:Y:S02]  /*89c0*/  ISETP.GE.AND P3, PT, R190, 0x40, PT ;  /* 0x00000040be00780c */ /* 0x000fe40003f66270 */
[----:B0-----:R-:W-:-:S04]  /*89d0*/  SEL R10, RZ, 0x8, P5 ;  /* 0x00000008ff0a7807 */ /* 0x001fc80002800000 */
[----:B------:R-:W-:Y:S01]  /*89e0*/  LOP3.LUT R12, R10, R3, R4, 0xfe, !PT ;  /* 0x000000030a0c7212 */ /* 0x000fe200078efe04 */
[----:B------:R-:W-:Y:S06]  /*89f0*/  @P2 BRA `(.L_x_2961) ;  /* 0x0000000000102947 */ /* 0x000fec0003800000 */
[----:B------:R-:W-:Y:S05]  /*8a00*/  @!P1 BRA `(.L_x_2961) ;  /* 0x00000000000c9947 */ /* 0x000fea0003800000 */
[----:B------:R-:W2:Y:S04]  /*8a10*/  LDG.E R3, desc[UR38][R8.64] ;  /* 0x0000002608037981 */ /* 0x000ea8000c1e1900 */
[----:B-----5:R-:W2:Y:S02]  /*8a20*/  LDG.E R0, desc[UR38][R8.64+0x4] ;  /* 0x0000042608007981 */ /* 0x020ea4000c1e1900 */
[----:B--2---:R-:W-:-:S07]  /*8a30*/  IADD3 R0, -R3, R0, RZ ;  /* 0x0000000003007210 */ /* 0x004fce0007ffe1ff */
.L_x_2961:
[----:B------:R-:W-:Y:S01]  /*8a40*/  USHF.R.S32.HI UR7, URZ, 0x1f, UR46 ;  /* 0x0000001f3f077899 */ /* 0x000fe2000801142e */
[----:B------:R-:W-:Y:S01]  /*8a50*/  BSSY B1, `(.L_x_2962) ;  /* 0x0000020000017945 */ /* 0x000fe20003800000 */
[----:B------:R-:W-:Y:S01]  /*8a60*/  USEL UR44, UR44, URZ, !UP0 ;  /* 0x0000003f2c2c7287 */ /* 0x000fe2000c000000 */
[C---:B------:R-:W-:Y:S01]  /*8a70*/  VIADD R26, R2.reuse, 0x100 ;  /* 0x00000100021a7836 */ /* 0x040fe20000000000 */
[----:B------:R-:W-:Y:S01]  /*8a80*/  USEL UR45, UR45, URZ, !UP0 ;  /* 0x0000003f2d2d7287 */ /* 0x000fe2000c000000 */
[----:B------:R-:W-:Y:S01]  /*8a90*/  VIADD R27, R2, 0x140 ;  /* 0x00000140021b7836 */ /* 0x000fe20000000000 */
[----:B------:R-:W-:Y:S02]  /*8aa0*/  SHF.R.S32.HI R15, RZ, 0x1f, R2 ;  /* 0x0000001fff0f7819 */ /* 0x000fe40000011402 */
[----:B-----5:R-:W-:Y:S01]  /*8ab0*/  SHF.R.S32.HI R4, RZ, 0x1f, R13 ;  /* 0x0000001fff047819 */ /* 0x020fe2000001140d */
[----:B------:R-:W-:Y:S07]  /*8ac0*/  @P3 BRA `(.L_x_2963) ;  /* 0x0000000000603947 */ /* 0x000fee0003800000 */
[----:B------:R-:W0:Y:S02]  /*8ad0*/  S2R R3, SR_TID.X ;  /* 0x0000000000037919 */ /* 0x000e240000002100 */
[----:B0-----:R-:W-:-:S04]  /*8ae0*/  IMAD R3, R187, 0x40, R3 ;  /* 0x00000040bb037824 */ /* 0x001fc800078e0203 */
[----:B------:R-:W-:-:S05]  /*8af0*/  VIADD R3, R3, 0xffffff80 ;  /* 0xffffff8003037836 */ /* 0x000fca0000000000 */
[----:B------:R-:W-:-:S13]  /*8b00*/  ISETP.GE.AND P1, PT, R3, R0, PT ;  /* 0x000000000300720c */ /* 0x000fda0003f26270 */
[----:B------:R-:W-:Y:S05]  /*8b10*/  @P1 BRA `(.L_x_2963) ;  /* 0x00000000004c1947 */ /* 0x000fea0003800000 */
[C---:B------:R-:W-:Y:S01]  /*8b20*/  IADD3 R8, P1, R3.reuse, R13, RZ ;  /* 0x0000000d03087210 */ /* 0x040fe20007f3e0ff */
[----:B------:R-:W-:Y:S02]  /*8b30*/  ULDC.64 UR8, c[0x0][0xb70] ;  /* 0x0002dc0000087ab9 */ /* 0x000fe40000000a00 */
[----:B------:R-:W-:Y:S01]  /*8b40*/  UIMAD UR4, UR7, UR8, URZ ;  /* 0x00000008070472a4 */ /* 0x000fe2000f8e023f */
[----:B------:R-:W-:Y:S01]  /*8b50*/  LEA.HI.X.SX32 R9, R3, R4, 0x1, P1 ;  /* 0x0000000403097211 */ /* 0x000fe200008f0eff */
[----:B------:R-:W-:Y:S02]  /*8b60*/  IMAD.U32 R3, RZ, RZ, UR8 ;  /* 0x00000008ff037e24 */ /* 0x000fe4000f8e00ff */
[----:B------:R-:W-:Y:S02]  /*8b70*/  UIMAD UR4, UR46, UR9, UR4 ;  /* 0x000000092e0472a4 */ /* 0x000fe4000f8e0204 */
[----:B------:R-:W-:Y:S01]  /*8b80*/  IMAD.WIDE.U32 R8, R3, UR46, R8 ;  /* 0x0000002e03087c25 */ /* 0x000fe2000f8e0008 */
[----:B------:R-:W-:-:S02]  /*8b90*/  ULDC.64 UR8, c[0x0][0xb78] ;  /* 0x0002de0000087ab9 */ /* 0x000fc40000000a00 */
[----:B------:R-:W-:Y:S02]  /*8ba0*/  UIMAD UR6, UR45, UR8, URZ ;  /* 0x000000082d0672a4 */ /* 0x000fe4000f8e023f */
[----:B------:R-:W-:Y:S01]  /*8bb0*/  IMAD.U32 R3, RZ, RZ, UR8 ;  /* 0x00000008ff037e24 */ /* 0x000fe2000f8e00ff */
[----:B------:R-:W-:Y:S01]  /*8bc0*/  IADD3 R9, R9, UR4, RZ ;  /* 0x0000000409097c10 */ /* 0x000fe2000fffe0ff */
[----:B------:R-:W-:Y:S02]  /*8bd0*/  UIMAD UR6, UR44, UR9, UR6 ;  /* 0x000000092c0672a4 */ /* 0x000fe4000f8e0206 */
[----:B------:R-:W-:Y:S01]  /*8be0*/  IMAD.WIDE.U32 R8, R3, UR44, R8 ;  /* 0x0000002c03087c25 */ /* 0x000fe2000f8e0008 */
[----:B------:R-:W-:-:S03]  /*8bf0*/  ULDC.64 UR8, c[0x0][0xb40] ;  /* 0x0002d00000087ab9 */ /* 0x000fc60000000a00 */
[----:B------:R-:W-:Y:S01]  /*8c00*/  VIADD R3, R9, UR6 ;  /* 0x0000000609037c36 */ /* 0x000fe20008000000 */
[----:B------:R-:W-:-:S04]  /*8c10*/  LEA R10, P1, R8, UR8, 0x2 ;  /* 0x00000008080a7c11 */ /* 0x000fc8000f8210ff */
[----:B------:R-:W-:Y:S01]  /*8c20*/  LEA.HI.X R11, R8, UR9, R3, 0x2, P1 ;  /* 0x00000009080b7c11 */ /* 0x000fe200088f1403 */
[----:B------:R-:W-:-:S05]  /*8c30*/  IMAD.MOV.U32 R3, RZ, RZ, -0x800000 ;  /* 0xff800000ff037424 */ /* 0x000fca00078e00ff */
[----:B------:R0:W-:Y:S03]  /*8c40*/  STG.E desc[UR38][R10.64], R3 ;  /* 0x000000030a007986 */ /* 0x0001e6000c101926 */
.L_x_2963:
[----:B------:R-:W-:Y:S05]  /*8c50*/  BSYNC B1 ;  /* 0x0000000000017941 */ /* 0x000fea0003800000 */
.L_x_2962:
[----:B------:R-:W-:Y:S01]  /*8c60*/  ULDC.64 UR8, c[0x0][0xaa0] ;  /* 0x0002a80000087ab9 */ /* 0x000fe20000000a00 */
[----:B0-----:R-:W-:Y:S01]  /*8c70*/  IMAD.MOV.U32 R3, RZ, RZ, R15 ;  /* 0x000000ffff037224 */ /* 0x001fe200078e000f */
[----:B------:R-:W-:Y:S01]  /*8c80*/  ISETP.GE.AND P1, PT, R26, UR10, PT ;  /* 0x0000000a1a007c0c */ /* 0x000fe2000bf26270 */
[----:B------:R-:W-:Y:S01]  /*8c90*/  IMAD R4, R4, UR8, RZ ;  /* 0x0000000804047c24 */ /* 0x000fe2000f8e02ff */
[----:B------:R-:W-:Y:S01]  /*8ca0*/  ISETP.GE.AND P2, PT, R27, UR10, PT ;  /* 0x0000000a1b007c0c */ /* 0x000fe2000bf46270 */
[C---:B------:R-:W-:Y:S01]  /*8cb0*/  IMAD.WIDE.U32 R8, R13.reuse, UR8, R2 ;  /* 0x000000080d087c25 */ /* 0x040fe2000f8e0002 */
[----:B------:R-:W-:Y:S01]  /*8cc0*/  SEL R3, RZ, 0x10, P1 ;  /* 0x00000010ff037807 */ /* 0x000fe20000800000 */
[----:B------:R-:W-:Y:S02]  /*8cd0*/  BSSY B1, `(.L_x_2964) ;  /* 0x0000039000017945 */ /* 0x000fe40003800000 */
[----:B------:R-:W-:Y:S01]  /*8ce0*/  IMAD R13, R13, UR9, R4 ;  /* 0x000000090d0d7c24 */ /* 0x000fe2000f8e0204 */
[----:B------:R-:W-:Y:S01]  /*8cf0*/  ULDC.64 UR8, c[0x0][0xae0] ;  /* 0x0002b80000087ab9 */ /* 0x000fe20000000a00 */
[----:B------:R-:W-:Y:S01]  /*8d00*/  SEL R4, RZ, 0x20, P2 ;  /* 0x00000020ff047807 */ /* 0x000fe20001000000 */
[----:B------:R-:W-:Y:S01]  /*8d10*/  UIMAD UR4, UR7, UR8, URZ ;  /* 0x00000008070472a4 */ /* 0x000fe2000f8e023f */
[----:B------:R-:W-:Y:S01]  /*8d20*/  VIADD R10, R2, 0x1c0 ;  /* 0x000001c0020a7836 */ /* 0x000fe20000000000 */
[----:B------:R-:W-:Y:S01]  /*8d30*/  IADD3 R9, R9, R13, RZ ;  /* 0x0000000d09097210 */ /* 0x000fe20007ffe0ff */
[----:B------:R-:W-:Y:S01]  /*8d40*/  IMAD.U32 R13, RZ, RZ, UR8 ;  /* 0x00000008ff0d7e24 */ /* 0x000fe2000f8e00ff */
[----:B------:R-:W-:Y:S01]  /*8d50*/  LOP3.LUT R11, R4, R12, R3, 0xfe, !PT ;  /* 0x0000000c040b7212 */ /* 0x000fe200078efe03 */
[----:B------:R-:W-:Y:S01]  /*8d60*/  UIMAD UR4, UR46, UR9, UR4 ;  /* 0x000000092e0472a4 */ /* 0x000fe2000f8e0204 */
[----:B------:R-:W-:Y:S01]  /*8d70*/  IMAD R3, R187, -0x40, R0 ;  /* 0xffffffc0bb037824 */ /* 0x000fe200078e0200 */
[----:B------:R-:W-:Y:S01]  /*8d80*/  SEL R4, RZ, 0x40, P0 ;  /* 0x00000040ff047807 */ /* 0x000fe20000000000 */
[----:B------:R-:W-:Y:S01]  /*8d90*/  IMAD.WIDE.U32 R8, R13, UR46, R8 ;  /* 0x0000002e0d087c25 */ /* 0x000fe2000f8e0008 */
[----:B------:R-:W-:Y:S01]  /*8da0*/  ULDC.64 UR6, c[0x0][0xae8] ;  /* 0x0002ba0000067ab9 */ /* 0x000fe20000000a00 */
[----:B------:R-:W-:-:S02]  /*8db0*/  ISETP.GE.AND P2, PT, R10, UR10, PT ;  /* 0x0000000a0a007c0c */ /* 0x000fc4000bf46270 */
[C---:B------:R-:W-:Y:S01]  /*8dc0*/  ISETP.GE.AND P1, PT, R18.reuse, R3, PT ;  /* 0x000000031200720c */ /* 0x040fe20003f26270 */
[----:B------:R-:W-:Y:S01]  /*8dd0*/  VIADD R9, R9, UR4 ;  /* 0x0000000409097c36 */ /* 0x000fe20008000000 */
[----:B------:R-:W-:Y:S01]  /*8de0*/  LOP3.LUT R21, R11, R4, RZ, 0xfc, !PT ;  /* 0x000000040b157212 */ /* 0x000fe200078efcff */
[----:B------:R-:W-:Y:S02]  /*8df0*/  UIMAD UR4, UR45, UR6, URZ ;  /* 0x000000062d0472a4 */ /* 0x000fe4000f8e023f */
[----:B------:R-:W-:Y:S01]  /*8e00*/  IMAD.U32 R11, RZ, RZ, UR6 ;  /* 0x00000006ff0b7e24 */ /* 0x000fe2000f8e00ff */
[----:B------:R-:W-:Y:S01]  /*8e10*/  SHF.R.S32.HI R13, RZ, 0x1f, R18 ;  /* 0x0000001fff0d7819 */ /* 0x000fe20000011412 */
[----:B------:R-:W-:Y:S01]  /*8e20*/  VIADD R0, R18, 0x20 ;  /* 0x0000002012007836 */ /* 0x000fe20000000000 */
[----:B------:R-:W-:Y:S02]  /*8e30*/  UIMAD UR4, UR44, UR7, UR4 ;  /* 0x000000072c0472a4 */ /* 0x000fe4000f8e0204 */
[----:B------:R-:W-:-:S02]  /*8e40*/  IMAD.WIDE.U32 R10, R11, UR44, R8 ;  /* 0x0000002c0b0a7c25 */ /* 0x000fc4000f8e0008 */
[----:B------:R-:W-:Y:S02]  /*8e50*/  ISETP.GE.AND P0, PT, R0, R3, PT ;  /* 0x000000030000720c */ /* 0x000fe40003f06270 */
[----:B------:R-:W-:Y:S01]  /*8e60*/  IMAD.MOV.U32 R12, RZ, RZ, R18 ;  /* 0x000000ffff0c7224 */ /* 0x000fe200078e0012 */
[----:B------:R-:W-:Y:S02]  /*8e70*/  SEL R0, RZ, 0x80, P2 ;  /* 0x00000080ff007807 */ /* 0x000fe40001000000 */
[----:B------:R-:W-:Y:S01]  /*8e80*/  IADD3 R15, R11, UR4, RZ ;  /* 0x000000040b0f7c10 */ /* 0x000fe2000fffe0ff */
[----:B------:R-:W-:Y:S01]  /*8e90*/  IMAD.WIDE R12, R187, 0x40, R12 ;  /* 0x00000040bb0c7825 */ /* 0x000fe200078e020c */
[----:B------:R-:W-:Y:S01]  /*8ea0*/  LOP3.LUT R0, R21, R0, RZ, 0xfc, !PT ;  /* 0x0000000015007212 */ /* 0x000fe200078efcff */
[----:B------:R-:W-:Y:S06]  /*8eb0*/  @P1 BRA `(.L_x_2965) ;  /* 0x0000000000681947 */ /* 0x000fec0003800000 */
[----:B------:R-:W-:Y:S01]  /*8ec0*/  ULDC.64 UR6, c[0x0][0xad8] ;  /* 0x0002b60000067ab9 */ /* 0x000fe20000000a00 */
[----:B------:R-:W-:Y:S01]  /*8ed0*/  IMAD.MOV.U32 R8, RZ, RZ, R10 ;  /* 0x000000ffff087224 */ /* 0x000fe200078e000a */
[----:B------:R-:W-:Y:S01]  /*8ee0*/  ISETP.GE.AND P6, PT, R2, UR10, PT ;  /* 0x0000000a02007c0c */ /* 0x000fe2000bfc6270 */
[----:B------:R-:W-:Y:S01]  /*8ef0*/  IMAD R3, R13, UR6, RZ ;  /* 0x000000060d037c24 */ /* 0x000fe2000f8e02ff */
[----:B------:R-:W-:Y:S01]  /*8f00*/  ISETP.GE.AND P5, PT, R6, UR10, PT ;  /* 0x0000000a06007c0c */ /* 0x000fe2000bfa6270 */
[----:B------:R-:W-:Y:S01]  /*8f10*/  IMAD.MOV.U32 R9, RZ, RZ, R15 ;  /* 0x000000ffff097224 */ /* 0x000fe200078e000f */
[----:B------:R-:W-:Y:S01]  /*8f20*/  ISETP.GE.AND P4, PT, R20, UR10, PT ;  /* 0x0000000a14007c0c */ /* 0x000fe2000bf86270 */
[----:B------:R-:W-:Y:S01]  /*8f30*/  IMAD R3, R12, UR7, R3 ;  /* 0x000000070c037c24 */ /* 0x000fe2000f8e0203 */
[----:B------:R-:W-:Y:S01]  /*8f40*/  ISETP.GE.AND P3, PT, R26, UR10, PT ;  /* 0x0000000a1a007c0c */ /* 0x000fe2000bf66270 */
[----:B------:R-:W-:Y:S01]  /*8f50*/  IMAD.WIDE.U32 R8, R12, UR6, R8 ;  /* 0x000000060c087c25 */ /* 0x000fe2000f8e0008 */
[----:B------:R-:W-:Y:S01]  /*8f60*/  ULDC.64 UR6, c[0x0][0xa80] ;  /* 0x0002a00000067ab9 */ /* 0x000fe20000000a00 */
[----:B------:R-:W-:-:S02]  /*8f70*/  ISETP.GE.AND P2, PT, R27, UR10, PT ;  /* 0x0000000a1b007c0c */ /* 0x000fc4000bf46270 */
[----:B------:R-:W-:Y:S01]  /*8f80*/  IMAD.IADD R3, R9, 0x1, R3 ;  /* 0x0000000109037824 */ /* 0x000fe200078e0203 */
[----:B------:R-:W-:-:S04]  /*8f90*/  LEA R24, P1, R8, UR6, 0x1 ;  /* 0x0000000608187c11 */ /* 0x000fc8000f8208ff */
[----:B------:R-:W-:Y:S02]  /*8fa0*/  LEA.HI.X R25, R8, UR7, R3, 0x1, P1 ;  /* 0x0000000708197c11 */ /* 0x000fe400088f0c03 */
[----:B------:R-:W-:-:S03]  /*8fb0*/  ISETP.GE.AND P1, PT, R14, UR10, PT ;  /* 0x0000000a0e007c0c */ /* 0x000fc6000bf26270 */
[----:B------:R0:W-:Y:S01]  /*8fc0*/  @!P6 STG.E.128 desc[UR38][R24.64], RZ ;  /* 0x000000ff1800e986 */ /* 0x0001e2000c101d26 */
[----:B------:R-:W-:-:S03]  /*8fd0*/  LOP3.LUT P6, RZ, R21, 0x40, RZ, 0xc0, !PT ;  /* 0x0000004015ff7812 */ /* 0x000fc600078cc0ff */
[----:B------:R0:W-:Y:S01]  /*8fe0*/  @!P5 STG.E.128 desc[UR38][R24.64+0x80], RZ ;  /* 0x000080ff1800d986 */ /* 0x0001e2000c101d26 */
[----:B------:R-:W-:-:S03]  /*8ff0*/  LOP3.LUT P5, RZ, R0, 0x80, RZ, 0xc0, !PT ;  /* 0x0000008000ff7812 */ /* 0x000fc600078ac0ff */
[----:B------:R0:W-:Y:S04]  /*9000*/  @!P4 STG.E.128 desc[UR38][R24.64+0x180], RZ ;  /* 0x000180ff1800c986 */ /* 0x0001e8000c101d26 */
[----:B------:R0:W-:Y:S04]  /*9010*/  @!P1 STG.E.128 desc[UR38][R24.64+0x100], RZ ;  /* 0x000100ff18009986 */ /* 0x0001e8000c101d26 */
[----:B------:R0:W-:Y:S04]  /*9020*/  @!P3 STG.E.128 desc[UR38][R24.64+0x200], RZ ;  /* 0x000200ff1800b986 */ /* 0x0001e8000c101d26 */
[----:B------:R0:W-:Y:S04]  /*9030*/  @!P2 STG.E.128 desc[UR38][R24.64+0x280], RZ ;  /* 0x000280ff1800a986 */ /* 0x0001e8000c101d26 */
[----:B------:R0:W-:Y:S04]  /*9040*/  @P6 STG.E.128 desc[UR38][R24.64+0x300], RZ ;  /* 0x000300ff18006986 */ /* 0x0001e8000c101d26 */
[----:B------:R0:W-:Y:S02]  /*9050*/  @P5 STG.E.128 desc[UR38][R24.64+0x380], RZ ;  /* 0x000380ff18005986 */ /* 0x0001e4000c101d26 */
.L_x_2965:
[----:B------:R-:W-:Y:S05]  /*9060*/  BSYNC B1 ;  /* 0x0000000000017941 */ /* 0x000fea0003800000 */
.L_x_2964:
[----:B------:R-:W-:Y:S05]  /*9070*/  @P0 BRA `(.L_x_2960) ;  /* 0x0000000000700947 */ /* 0x000fea0003800000 */
[----:B------:R-:W-:Y:S01]  /*9080*/  IADD3 R3, P0, R12, 0x20, RZ ;  /* 0x000000200c037810 */ /* 0x000fe20007f1e0ff */
        /* <DEDUP_REMOVED lines=11> */
[----:B------:R-:W-:Y:S01]  /*9140*/  LOP3.LUT P4, RZ, R21, 0x40, RZ, 0xc0, !PT ;  /* 0x0000004015ff7812 */ /* 0x000fe2000788c0ff */
[----:B------:R-:W-:Y:S01]  /*9150*/  IMAD R3, R3, UR7, R12 ;  /* 0x0000000703037c24 */ /* 0x000fe2000f8e020c */
[----:B------:R-:W-:Y:S02]  /*9160*/  ULDC.64 UR6, c[0x0][0xa80] ;  /* 0x0002a00000067ab9 */ /* 0x000fe40000000a00 */
[----:B------:R-:W-:Y:S01]  /*9170*/  LEA R10, P3, R8, UR6, 0x1 ;  /* 0x00000006080a7c11 */ /* 0x000fe2000f8608ff */
[----:B------:R-:W-:-:S05]  /*9180*/  IMAD.IADD R3, R9, 0x1, R3 ;  /* 0x0000000109037824 */ /* 0x000fca00078e0203 */
[----:B------:R-:W-:Y:S02]  /*9190*/  LEA.HI.X R11, R8, UR7, R3, 0x1, P3 ;  /* 0x00000007080b7c11 */ /* 0x000fe400098f0c03 */
[----:B------:R-:W-:-:S03]  /*91a0*/  ISETP.GE.AND P3, PT, R2, UR10, PT ;  /* 0x0000000a02007c0c */ /* 0x000fc6000bf66270 */
[----:B------:R1:W-:Y:S01]  /*91b0*/  @!P0 STG.E.128 desc[UR38][R10.64+0x80], RZ ;  /* 0x000080ff0a008986 */ /* 0x0003e2000c101d26 */
[----:B------:R-:W-:-:S03]  /*91c0*/  LOP3.LUT P0, RZ, R0, 0x80, RZ, 0xc0, !PT ;  /* 0x0000008000ff7812 */ /* 0x000fc6000780c0ff */
[----:B------:R1:W-:Y:S04]  /*91d0*/  @!P1 STG.E.128 desc[UR38][R10.64+0x100], RZ ;  /* 0x000100ff0a009986 */ /* 0x0003e8000c101d26 */
[----:B------:R1:W-:Y:S04]  /*91e0*/  @!P2 STG.E.128 desc[UR38][R10.64+0x180], RZ ;  /* 0x000180ff0a00a986 */ /* 0x0003e8000c101d26 */
[----:B------:R1:W-:Y:S04]  /*91f0*/  @!P6 STG.E.128 desc[UR38][R10.64+0x200], RZ ;  /* 0x000200ff0a00e986 */ /* 0x0003e8000c101d26 */
[----:B------:R1:W-:Y:S04]  /*9200*/  @!P5 STG.E.128 desc[UR38][R10.64+0x280], RZ ;  /* 0x000280ff0a00d986 */ /* 0x0003e8000c101d26 */
[----:B------:R1:W-:Y:S04]  /*9210*/  @P4 STG.E.128 desc[UR38][R10.64+0x300], RZ ;  /* 0x000300ff0a004986 */ /* 0x0003e8000c101d26 */
[----:B------:R1:W-:Y:S04]  /*9220*/  @!P3 STG.E.128 desc[UR38][R10.64], RZ ;  /* 0x000000ff0a00b986 */ /* 0x0003e8000c101d26 */
[----:B------:R1:W-:Y:S02]  /*9230*/  @P0 STG.E.128 desc[UR38][R10.64+0x380], RZ ;  /* 0x000380ff0a000986 */ /* 0x0003e4000c101d26 */
.L_x_2960:
[----:B------:R-:W-:Y:S05]  /*9240*/  BSYNC B0 ;  /* 0x0000000000007941 */ /* 0x000fea0003800000 */
.L_x_2954:
[----:B------:R-:W-:Y:S02]  /*9250*/  ULDC UR4, c[0x0][0xc14] ;  /* 0x0003050000047ab9 */ /* 0x000fe40000000800 */
[----:B------:R-:W-:-:S13]  /*9260*/  ISETP.GE.AND P0, PT, R7, UR4, PT ;  /* 0x0000000407007c0c */ /* 0x000fda000bf06270 */
[----:B------:R-:W-:Y:S05]  /*9270*/  @!P0 BRA `(.L_x_2966) ;  /* 0xffffff7c002c8947 */ /* 0x000fea000383ffff */
[----:B------:R-:W-:Y:S05]  /*9280*/  EXIT ;  /* 0x000000000000794d */ /* 0x000fea0003800000 */
.L_x_2921:
[----:B------:R-:W-:-:S08]  /*9290*/  NOP ;  /* 0x0000000000007918 */ /* 0x000fd00000000000 */
[----:B------:R-:W0:-:S00]  /*92a0*/  USETMAXREG.DEALLOC.CTAPOOL 0x18 ;  /* 0x00000018000079c8 */ /* 0x000e0000080e0500 */
        /* <DEDUP_REMOVED lines=8> */
[----:B------:R-:W1:Y:S01]  /*9330*/  S2UR UR6, SR_CTAID.X ;  /* 0x00000000000679c3 */ /* 0x000e620000002500 */
        /* <DEDUP_REMOVED lines=9> */
[----:B------:R-:W-:Y:S01]  /*93d0*/  IMAD.MOV.U32 R16, RZ, RZ, RZ ;  /* 0x000000ffff107224 */ /* 0x000fe200078e00ff */
[----:B------:R-:W-:Y:S01]  /*93e0*/  ISETP.GE.U32.AND P0, PT, R8, 0x2, PT ;  /* 0x000000020800780c */ /* 0x000fe20003f06070 */
[----:B------:R-:W-:Y:S01]  /*93f0*/  IMAD.MOV.U32 R19, RZ, RZ, RZ ;  /* 0x000000ffff137224 */ /* 0x000fe200078e00ff */
[----:B------:R-:W-:-:S09]  /*9400*/  LOP3.LUT R4, R4, 0xfffffffe, RZ, 0xc0, !PT ;  /* 0xfffffffe04047812 */ /* 0x000fd200078ec0ff */
[----:B------:R-:W-:-:S04]  /*9410*/  @P1 LOP3.LUT R4, R4, 0x1, RZ, 0xfc, !PT ;  /* 0x0000000104041812 */ /* 0x000fc800078efcff */
[----:B------:R-:W-:-:S04]  /*9420*/  LOP3.LUT R4, R4, 0xffffffef, RZ, 0xc0, !PT ;  /* 0xffffffef04047812 */ /* 0x000fc800078ec0ff */
[----:B------:R-:W-:-:S04]  /*9430*/  @P0 LOP3.LUT R4, R4, 0x10, RZ, 0xfc, !PT ;  /* 0x0000001004040812 */ /* 0x000fc800078efcff */
[----:B------:R-:W-:Y:S01]  /*9440*/  LOP3.LUT R4, R4, 0xfffffff7, RZ, 0xc0, !PT ;  /* 0xfffffff704047812 */ /* 0x000fe200078ec0ff */
[----:B--2---:R-:W0:Y:S02]  /*9450*/  SHFL.UP PT, R5, R0, 0x1, RZ ;  /* 0x0420000000057989 */ /* 0x004e2400000e00ff */
[----:B0-----:R-:W-:-:S05]  /*9460*/  SEL R5, R5, RZ, P1 ;  /* 0x000000ff05057207 */ /* 0x001fca0000800000 */
[----:B------:R-:W-:-:S05]  /*9470*/  IMAD.IADD R5, R0, 0x1, R5 ;  /* 0x0000000100057824 */ /* 0x000fca00078e0205 */
[----:B------:R-:W0:Y:S02]  /*9480*/  SHFL.UP PT, R6, R5, 0x2, RZ ;  /* 0x0440000005067989 */ /* 0x000e2400000e00ff */
[----:B0-----:R-:W-:Y:S02]  /*9490*/  SEL R6, R6, RZ, P0 ;  /* 0x000000ff06067207 */ /* 0x001fe40000000000 */
[----:B------:R-:W-:-:S03]  /*94a0*/  ISETP.GE.U32.AND P0, PT, R8, 0x4, PT ;  /* 0x000000040800780c */ /* 0x000fc60003f06070 */
[----:B------:R-:W-:-:S05]  /*94b0*/  IMAD.IADD R6, R5, 0x1, R6 ;  /* 0x0000000105067824 */ /* 0x000fca00078e0206 */
[----:B------:R-:W0:Y:S05]  /*94c0*/  SHFL.UP PT, R7, R6, 0x4, RZ ;  /* 0x0480000006077989 */ /* 0x000e2a00000e00ff */
[----:B------:R-:W-:-:S04]  /*94d0*/  @P0 LOP3.LUT R4, R4, 0x8, RZ, 0xfc, !PT ;  /* 0x0000000804040812 */ /* 0x000fc800078efcff */
[----:B------:R-:W-:Y:S02]  /*94e0*/  LOP3.LUT R4, R4, 0xfffffffb, RZ, 0xc0, !PT ;  /* 0xfffffffb04047812 */ /* 0x000fe400078ec0ff */
[----:B0-----:R-:W-:Y:S02]  /*94f0*/  SEL R7, R7, RZ, P0 ;  /* 0x000000ff07077207 */ /* 0x001fe40000000000 */
[----:B------:R-:W-:-:S03]  /*9500*/  ISETP.GE.U32.AND P0, PT, R8, 0x8, PT ;  /* 0x000000080800780c */ /* 0x000fc60003f06070 */
[----:B------:R-:W-:-:S05]  /*9510*/  IMAD.IADD R7, R6, 0x1, R7 ;  /* 0x0000000106077824 */ /* 0x000fca00078e0207 */
[----:B------:R-:W0:Y:S05]  /*9520*/  SHFL.UP PT, R2, R7, 0x8, RZ ;  /* 0x0500000007027989 */ /* 0x000e2a00000e00ff */
[----:B------:R-:W-:-:S04]  /*9530*/  @P0 LOP3.LUT R4, R4, 0x4, RZ, 0xfc, !PT ;  /* 0x0000000404040812 */ /* 0x000fc800078efcff */
[----:B------:R-:W-:Y:S02]  /*9540*/  LOP3.LUT R4, R4, 0xfffffffd, RZ, 0xc0, !PT ;  /* 0xfffffffd04047812 */ /* 0x000fe400078ec0ff */
[----:B0-----:R-:W-:Y:S02]  /*9550*/  SEL R2, R2, RZ, P0 ;  /* 0x000000ff02027207 */ /* 0x001fe40000000000 */
[----:B------:R-:W-:Y:S02]  /*9560*/  ISETP.GE.U32.AND P0, PT, R8, 0x10, PT ;  /* 0x000000100800780c */ /* 0x000fe40003f06070 */
[----:B------:R-:W-:-:S05]  /*9570*/  IADD3 R3, R7, R2, RZ ;  /* 0x0000000207037210 */ /* 0x000fca0007ffe0ff */
[----:B------:R-:W0:Y:S06]  /*9580*/  SHFL.UP PT, R2, R3, 0x10, RZ ;  /* 0x0600000003027989 */ /* 0x000e2c00000e00ff */
[----:B------:R-:W-:Y:S02]  /*9590*/  @P0 LOP3.LUT R4, R4, 0x2, RZ, 0xfc, !PT ;  /* 0x0000000204040812 */ /* 0x000fe400078efcff */
[----:B0-----:R-:W-:-:S05]  /*95a0*/  SEL R2, R2, RZ, P0 ;  /* 0x000000ff02027207 */ /* 0x001fca0000000000 */
[----:B------:R-:W-:-:S05]  /*95b0*/  IMAD.IADD R2, R3, 0x1, R2 ;  /* 0x0000000103027824 */ /* 0x000fca00078e0202 */
[----:B------:R-:W0:Y:S02]  /*95c0*/  SHFL.IDX PT, R5, R2, 0x1f, 0x1f ;  /* 0x03e01f0002057f89 */ /* 0x000e2400000e0000 */
[----:B0-----:R-:W-:-:S04]  /*95d0*/  IMAD R5, R5, UR4, RZ ;  /* 0x0000000405057c24 */ /* 0x001fc8000f8e02ff */
[----:B------:R-:W-:Y:S01]  /*95e0*/  IMAD.MOV.U32 R6, RZ, RZ, R5 ;  /* 0x000000ffff067224 */ /* 0x000fe200078e0005 */
[----:B-1----:R-:W-:-:S13]  /*95f0*/  ISETP.GT.AND P0, PT, R5, UR6, PT ;  /* 0x0000000605007c0c */ /* 0x002fda000bf04270 */
[----:B------:R-:W-:Y:S05]  /*9600*/  @P0 BRA `(.L_x_2967) ;  /* 0x0000000000c00947 */ /* 0x000fea0003800000 */
[----:B------:R-:W-:Y:S01]  /*9610*/  IMAD.MOV.U32 R5, RZ, RZ, R6 ;  /* 0x000000ffff057224 */ /* 0x000fe200078e0006 */
[----:B------:R-:W-:Y:S01]  /*9620*/  MOV R19, RZ ;  /* 0x000000ff00137202 */ /* 0x000fe20000000f00 */
[----:B------:R-:W-:Y:S01]  /*9630*/  ULDC UR5, c[0x0][0xc14] ;  /* 0x0003050000057ab9 */ /* 0x000fe20000000800 */
[----:B------:R-:W-:Y:S01]  /*9640*/  ULDC UR7, c[0x0][0xc14] ;  /* 0x0003050000077ab9 */ /* 0x000fe20000000800 */
[----:B------:R-:W-:-:S05]  /*9650*/  ULDC UR4, c[0x0][0xc10] ;  /* 0x0003040000047ab9 */ /* 0x000fca0000000800 */
.L_x_2971:
        /* <DEDUP_REMOVED lines=16> */
.L_x_2970:
[----:B------:R-:W-:Y:S05]  /*9760*/  BSYNC B0 ;  /* 0x0000000000007941 */ /* 0x000fea0003800000 */
.L_x_2969:
[----:B0----5:R-:W0:Y:S01]  /*9770*/  SHFL.UP PT, R2, R0, 0x1, RZ ;  /* 0x0420000000027989 */ /* 0x021e2200000e00ff */
[C---:B------:R-:W-:Y:S02]  /*9780*/  ISETP.NE.AND P0, PT, R8.reuse, RZ, PT ;  /* 0x000000ff0800720c */ /* 0x040fe40003f05270 */
[----:B------:R-:W-:Y:S02]  /*9790*/  ISETP.GE.U32.AND P1, PT, R8, 0x2, PT ;  /* 0x000000020800780c */ /* 0x000fe40003f26070 */
        /* <DEDUP_REMOVED lines=22> */
[----:B------:R-:W-:-:S07]  /*9900*/  MOV R2, R9 ;  /* 0x0000000900027202 */ /* 0x000fce0000000f00 */
.L_x_2967:
        /* <DEDUP_REMOVED lines=16> */
.L_x_2972:
[----:B-1----:R-:W-:Y:S01]  /*9a10*/  IMAD R16, R16, UR4, R7 ;  /* 0x0000000410107c24 */ /* 0x002fe2000f8e0207 */
[----:B------:R-:W-:Y:S01]  /*9a20*/  IADD3 R19, R5, R19, RZ ;  /* 0x0000001305137210 */ /* 0x000fe20007ffe0ff */
[----:B------:R-:W-:Y:S02]  /*9a30*/  IMAD R7, R11, R6, RZ ;  /* 0x000000060b077224 */ /* 0x000fe400078e02ff */
[----:B0-----:R-:W-:Y:S01]  /*9a40*/  IMAD.MOV.U32 R2, RZ, RZ, RZ ;  /* 0x000000ffff027224 */ /* 0x001fe200078e00ff */
[----:B------:R-:W-:-:S03]  /*9a50*/  IADD3 R9, -R16, UR6, RZ ;  /* 0x0000000610097c10 */ /* 0x000fc6000fffe1ff */
[----:B------:R-:W-:Y:S01]  /*9a60*/  IMAD.HI.U32 R2, R3, R7, R2 ;  /* 0x0000000703027227 */ /* 0x000fe200078e0002 */
        /* <DEDUP_REMOVED lines=19> */
.L_x_2968:
[----:B------:R-:W-:Y:S02]  /*9ba0*/  IMAD.MOV.U32 R17, RZ, RZ, RZ ;  /* 0x000000ffff117224 */ /* 0x000fe400078e00ff */
[----:B------:R-:W-:Y:S02]  /*9bb0*/  IMAD.U32 R16, RZ, RZ, UR6 ;  /* 0x00000006ff107e24 */ /* 0x000fe4000f8e00ff */
[----:B------:R-:W-:-:S07]  /*9bc0*/  IMAD.MOV.U32 R18, RZ, RZ, RZ ;  /* 0x000000ffff127224 */ /* 0x000fce00078e00ff */
.L_x_2973:
        /* <DEDUP_REMOVED lines=14> */
[----:B0-----:R-:W-:Y:S01]  /*9cb0*/  MOV R0, 0x1 ;  /* 0x0000000100007802 */ /* 0x001fe20000000f00 */
[----:B------:R0:W-:Y:S01]  /*9cc0*/  STL [R1], RZ ;  /* 0x000000ff01007387 */ /* 0x0001e20000100800 */
[----:B------:R-:W-:Y:S01]  /*9cd0*/  ULDC UR37, c[0x0][0xc] ;  /* 0x0000030000257ab9 */ /* 0x000fe20000000800 */
[----:B------:R-:W-:Y:S02]  /*9ce0*/  ULDC.64 UR40, c[0x0][0x198] ;  /* 0x0000660000287ab9 */ /* 0x000fe40000000a00 */
[----:B------:R0:W-:Y:S04]  /*9cf0*/  STL [R1+0x4], R0 ;  /* 0x0000040001007387 */ /* 0x0001e80000100800 */
[----:B------:R0:W-:Y:S02]  /*9d00*/  STL [R1+0x24], RZ ;  /* 0x000024ff01007387 */ /* 0x0001e40000100800 */
.L_x_3037:
[----:B-12---:R-:W1:Y:S02]  /*9d10*/  LDC.64 R2, c[0x0][0xc60] ;  /* 0x00031800ff027b82 */ /* 0x006e640000000a00 */
[----:B-1----:R-:W-:-:S05]  /*9d20*/  IMAD.WIDE R2, R19, 0x4, R2 ;  /* 0x0000000413027825 */ /* 0x002fca00078e0202 */
[----:B------:R-:W2:Y:S01]  /*9d30*/  LDG.E R5, desc[UR38][R2.64] ;  /* 0x0000002602057981 */ /* 0x000ea2000c1e1900 */
[----:B------:R-:W-:Y:S05]  /*9d40*/  YIELD ;  /* 0x0000000000007946 */ /* 0x000fea0003800000 */
[----:B------:R-:W-:Y:S01]  /*9d50*/  ULDC.64 UR4, c[0x0][0xa28] ;  /* 0x00028a0000047ab9 */ /* 0x000fe20000000a00 */
[----:B0-----:R-:W-:Y:S01]  /*9d60*/  IMAD.MOV.U32 R0, RZ, RZ, RZ ;  /* 0x000000ffff007224 */ /* 0x001fe200078e00ff */
[----:B------:R-:W-:-:S04]  /*9d70*/  ISETP.NE.U32.AND P0, PT, RZ, UR4, PT ;  /* 0x00000004ff007c0c */ /* 0x000fc8000bf05070 */
        /* <DEDUP_REMOVED lines=41> */
[----:B-1----:R-:W2:Y:S04]  /*a010*/  LDG.E R5, desc[UR38][R2.64] ;  /* 0x0000002602057981 */ /* 0x002ea8000c1e1900 */
[----:B-----5:R-:W2:Y:S02]  /*a020*/  LDG.E R6, desc[UR38][R2.64+0x4] ;  /* 0x0000042602067981 */ /* 0x020ea4000c1e1900 */
[----:B--2---:R-:W-:-:S07]  /*a030*/  IADD3 R6, -R5, R6, RZ ;  /* 0x0000000605067210 */ /* 0x004fce0007ffe1ff */
.L_x_2975:
        /* <DEDUP_REMOVED lines=19> */
[----:B0-----:R-:W1:Y:S08]  /*a170*/  FLO.U32 R0, UR4 ;  /* 0x0000000400007d00 */ /* 0x001e7000080e0000 */
        /* <DEDUP_REMOVED lines=9> */
.L_x_2977:
        /* <DEDUP_REMOVED lines=23> */
.L_x_2979:
        /* <DEDUP_REMOVED lines=9> */
[----:B------:R-:W-:Y:S01]  /*a410*/  IMAD.U32 R4, RZ, RZ, UR6 ;  /* 0x00000006ff047e24 */ /* 0x000fe2000f8e00ff */
[----:B------:R-:W-:Y:S01]  /*a420*/  MOV R7, UR9 ;  /* 0x0000000900077c02 */ /* 0x000fe20008000f00 */
        /* <DEDUP_REMOVED lines=9> */
.L_x_2981:
        /* <DEDUP_REMOVED lines=16> */
.L_x_2980:
[----:B------:R-:W2:Y:S01]  /*a5c0*/  LDL.LU R2, [R1+0x18] ;  /* 0x0000180001027983 */ /* 0x000ea20000300800 */
[----:B------:R-:W-:-:S03]  /*a5d0*/  ULDC.64 UR4, c[0x0][0x9f8] ;  /* 0x00027e0000047ab9 */ /* 0x000fc60000000a00 */
[----:B------:R-:W3:Y:S04]  /*a5e0*/  LDL.LU R0, [R1+0x1c] ;  /* 0x00001c0001007983 */ /* 0x000ee80000300800 */
[----:B------:R-:W4:Y:S04]  /*a5f0*/  LDL.LU R4, [R1+0x2c] ;  /* 0x00002c0001047983 */ /* 0x000f280000300800 */
[----:B------:R-:W4:Y:S01]  /*a600*/  LDL.LU R7, [R1+0x10] ;  /* 0x0000100001077983 */ /* 0x000f220000300800 */
[----:B------:R-:W-:-:S04]  /*a610*/  ISETP.NE.U32.AND P0, PT, RZ, UR4, PT ;  /* 0x00000004ff007c0c */ /* 0x000fc8000bf05070 */
        /* <DEDUP_REMOVED lines=25> */
.L_x_2982:
        /* <DEDUP_REMOVED lines=17> */
.L_x_3054:
[----:B------:R-:W2:Y:S01]  /*a8c0*/  LDL R8, [R1+0x14] ;  /* 0x0000140001087983 */ /* 0x000ea20000100800 */
[----:B------:R-:W-:Y:S01]  /*a8d0*/  UMOV UR4, 0xffffffff ;  /* 0xffffffff00047882 */ /* 0x000fe20000000000 */
[----:B------:R-:W-:Y:S02]  /*a8e0*/  SHF.R.S32.HI R5, RZ, 0x1f, R0 ;  /* 0x0000001fff057819 */ /* 0x000fe40000011400 */
[----:B--2---:R-:W-:Y:S01]  /*a8f0*/  IADD3 R9, R8, -0x1, RZ ;  /* 0xffffffff08097810 */ /* 0x004fe20007ffe0ff */
[----:B------:R-:W-:Y:S06]  /*a900*/  BRA.DIV UR4, `(.L_x_2984) ;  /* 0x0000003a04247947 */ /* 0x000fec000b800000 */
[----:B------:R-:W-:-:S13]  /*a910*/  ELECT P6, URZ, PT ;  /* 0x00000000003f782f */ /* 0x000fda00038c0000 */
.L_x_3057:
        /* <DEDUP_REMOVED lines=11> */
[----:B------:R-:W-:-:S05]  /*a9d0*/  @P0 SHF.R.U32.HI R7, RZ, R11, R10 ;  /* 0x0000000bff070219 */ /* 0x000fca000001160a */
[--C-:B------:R-:W-:Y:S02]  /*a9e0*/  IMAD.MOV R8, RZ, RZ, -R7.reuse ;  /* 0x000000ffff087224 */ /* 0x100fe400078e0a07 */
[----:B------:R-:W-:Y:S02]  /*a9f0*/  IMAD.MOV.U32 R10, RZ, RZ, R7 ;  /* 0x000000ffff0a7224 */ /* 0x000fe400078e0007 */
[----:B------:R-:W-:Y:S02]  /*aa00*/  IMAD R11, R12, R8, R9 ;  /* 0x000000080c0b7224 */ /* 0x000fe400078e0209 */
[----:B------:R-:W-:-:S03]  /*aa10*/  IMAD R8, R5, UR4, RZ ;  /* 0x0000000405087c24 */ /* 0x000fc6000f8e02ff */
[----:B------:R0:W-:Y:S01]  /*aa20*/  STL [R1+0x28], R11 ;  /* 0x0000280b01007387 */ /* 0x0001e20000100800 */
[----:B------:R-:W-:Y:S01]  /*aa30*/  IMAD R8, R0, UR5, R8 ;  /* 0x0000000500087c24 */ /* 0x000fe2000f8e0208 */
[----:B0-----:R-:W-:-:S03]  /*aa40*/  SHF.R.S32.HI R11, RZ, 0x1f, R7 ;  /* 0x0000001fff0b7819 */ /* 0x001fc60000011407 */
[----:B------:R-:W-:-:S04]  /*aa50*/  IMAD.WIDE.U32 R10, R0, UR4, R10 ;  /* 0x00000004000a7c25 */ /* 0x000fc8000f8e000a */
[----:B------:R-:W-:Y:S01]  /*aa60*/  IMAD.IADD R7, R11, 0x1, R8 ;  /* 0x000000010b077824 */ /* 0x000fe200078e0208 */
[----:B------:R-:W-:-:S04]  /*aa70*/  LEA R12, P0, R10, R2, 0x2 ;  /* 0x000000020a0c7211 */ /* 0x000fc800078010ff */
[----:B------:R-:W-:-:S05]  /*aa80*/  LEA.HI.X R13, R10, R3, R7, 0x2, P0 ;  /* 0x000000030a0d7211 */ /* 0x000fca00000f1407 */
[----:B------:R0:W5:Y:S04]  /*aa90*/  LDG.E R7, desc[UR38][R12.64] ;  /* 0x000000260c077981 */ /* 0x000168000c1e1900 */
.L_x_2986:
[----:B------:R-:W2:Y:S01]  /*aaa0*/  LDL R8, [R1] ;  /* 0x0000000001087983 */ /* 0x000ea20000100800 */
[----:B------:R-:W-:-:S03]  /*aab0*/  MOV R11, 0x400 ;  /* 0x00000400000b7802 */ /* 0x000fc60000000f00 */
[----:B------:R-:W3:Y:S01]  /*aac0*/  LDL R10, [R1+0x4] ;  /* 0x00000400010a7983 */ /* 0x000ee20000100800 */
[----:B0-----:R-:W0:Y:S02]  /*aad0*/  S2R R12, SR_CgaCtaId ;  /* 0x00000000000c7919 */ /* 0x001e240000008800 */
[----:B0-----:R-:W-:-:S05]  /*aae0*/  LEA R11, R12, R11, 0x18 ;  /* 0x0000000b0c0b7211 */ /* 0x001fca00078ec0ff */
[----:B--2---:R-:W-:Y:S01]  /*aaf0*/  IMAD R8, R8, 0x8, R11 ;  /* 0x0000000808087824 */ /* 0x004fe200078e020b */
[----:B---3--:R-:W-:-:S04]  /*ab00*/  SHF.L.U32 R10, R10, 0x1f, RZ ;  /* 0x0000001f0a0a7819 */ /* 0x008fc800000006ff */
[----:B------:R-:W0:Y:S02]  /*ab10*/  SYNCS.PHASECHK.TRANS64.TRYWAIT P0, [R8+URZ+0x28c40], R10 ;  /* 0x028c400a080075a7 */ /* 0x000e24000800017f */
[----:B0-----:R-:W-:Y:S05]  /*ab20*/  @!P0 BRA `(.L_x_2987) ;  /* 0x0000003400bc8947 */ /* 0x001fea0003800000 */
.L_x_3058:
        /* <DEDUP_REMOVED lines=11> */
.L_x_2988:
[----:B------:R-:W2:Y:S04]  /*abe0*/  LDL R11, [R1] ;  /* 0x00000000010b7983 */ /* 0x000ea80000100800 */
[----:B------:R-:W3:Y:S04]  /*abf0*/  LDL R14, [R1+0x28] ;  /* 0x00002800010e7983 */ /* 0x000ee80000100800 */
[----:B0-----:R-:W4:Y:S01]  /*ac00*/  LDL R10, [R1+0x8] ;  /* 0x00000800010a7983 */ /* 0x001f220000100800 */
[----:B------:R-:W0:Y:S01]  /*ac10*/  S2R R13, SR_CgaCtaId ;  /* 0x00000000000d7919 */ /* 0x000e220000008800 */
[----:B------:R-:W-:-:S02]  /*ac20*/  MOV R12, 0x400 ;  /* 0x00000400000c7802 */ /* 0x000fc40000000f00 */
[----:B------:R-:W-:Y:S01]  /*ac30*/  R2UR UR9, R8 ;  /* 0x00000000080972ca */ /* 0x000fe200000e0000 */
[----:B------:R-:W-:Y:S01]  /*ac40*/  UIADD3 UR6, UP0, UR40, 0x370, URZ ;  /* 0x0000037028067890 */ /* 0x000fe2000ff1e03f */
[----:B------:R-:W-:Y:S02]  /*ac50*/  R2UR UR12, R4 ;  /* 0x00000000040c72ca */ /* 0x000fe400000e0000 */
[----:B-----5:R-:W-:Y:S01]  /*ac60*/  R2UR UR13, R7 ;  /* 0x00000000070d72ca */ /* 0x020fe200000e0000 */
[----:B------:R-:W-:Y:S01]  /*ac70*/  UIADD3.X UR7, URZ, UR41, URZ, UP0, !UPT ;  /* 0x000000293f077290 */ /* 0x000fe200087fe43f */
[----:B0-----:R-:W-:-:S07]  /*ac80*/  LEA R12, R13, R12, 0x18 ;  /* 0x0000000c0d0c7211 */ /* 0x001fce00078ec0ff */
[----:B------:R-:W-:Y:S01]  /*ac90*/  UIADD3 UR9, UR9, 0x28c30, URZ ;  /* 0x00028c3009097890 */ /* 0x000fe2000fffe03f */
[----:B------:R-:W-:Y:S01]  /*aca0*/  UMOV UR5, 0x14f00000 ;  /* 0x14f0000000057882 */ /* 0x000fe20000000000 */
[----:B------:R-:W-:Y:S01]  /*acb0*/  UMOV UR10, URZ ;  /* 0x0000003f000a7c82 */ /* 0x000fe20008000000 */
[----:B--2---:R-:W-:Y:S01]  /*acc0*/  IMAD R8, R11, 0x2000, R12 ;  /* 0x000020000b087824 */ /* 0x004fe200078e020c */
[----:B---3--:R-:W-:-:S04]  /*acd0*/  R2UR UR11, R14 ;  /* 0x000000000e0b72ca */ /* 0x008fc800000e0000 */
[----:B------:R-:W-:Y:S02]  /*ace0*/  R2UR UR8, R8 ;  /* 0x00000000080872ca */ /* 0x000fe400000e0000 */
[----:B----4-:R-:W-:-:S11]  /*acf0*/  R2UR UR4, R10 ;  /* 0x000000000a0472ca */ /* 0x010fd600000e0000 */
[----:B------:R-:W-:Y:S02]  /*ad00*/  UIADD3 UR8, UR8, 0x22400, URZ ;  /* 0x0002240008087890 */ /* 0x000fe4000fffe03f */
[----:B------:R-:W-:-:S03]  /*ad10*/  ULEA UR11, UR11, UR4, 0x6 ;  /* 0x000000040b0b7291 */ /* 0x000fc6000f8e303f */
[----:B------:R-:W-:-:S06]  /*ad20*/  UMOV UR4, 0x0 ;  /* 0x0000000000047882 */ /* 0x000fcc0000000000 */
[----:B------:R0:W-:Y:S02]  /*ad30*/  UTMALDG.4D [UR8], [UR6], desc[UR4] ;  /* 0x00000408060075b4 */ /* 0x0001e40008019000 */
[----:B0-----:R-:W-:Y:S01]  /*ad40*/  NOP ;  /* 0x0000000000007918 */ /* 0x001fe20000000000 */
.L_x_2985:
        /* <DEDUP_REMOVED lines=9> */
[----:B------:R-:W-:Y:S01]  /*ade0*/  @P0 R2UR UR11, R17 ;  /* 0x00000000110b02ca */ /* 0x000fe200000e0000 */
[----:B------:R-:W-:Y:S01]  /*adf0*/  UIADD3.X UR5, URZ, UR41, URZ, UP0, !UPT ;  /* 0x000000293f057290 */ /* 0x000fe200087fe43f */
[----:B------:R-:W-:Y:S01]  /*ae00*/  BSSY B0, `(.L_x_2989) ;  /* 0x0000013000007945 */ /* 0x000fe20003800000 */
[----:B------:R-:W-:Y:S01]  /*ae10*/  UMOV UR7, 0x12f00000 ;  /* 0x12f0000000077882 */ /* 0x000fe20000000000 */
[----:B------:R-:W-:Y:S01]  /*ae20*/  UMOV UR10, URZ ;  /* 0x0000003f000a7c82 */ /* 0x000fe20008000000 */
[----:B------:R-:W-:Y:S01]  /*ae30*/  @P0 IMAD.MOV.U32 R8, RZ, RZ, 0x2000 ;  /* 0x00002000ff080424 */ /* 0x000fe200078e00ff */
[----:B0-----:R-:W-:Y:S01]  /*ae40*/  LEA R10, R11, R10, 0x18 ;  /* 0x0000000a0b0a7211 */ /* 0x001fe200078ec0ff */
[----:B------:R-:W-:Y:S03]  /*ae50*/  BAR.SYNC.DEFER_BLOCKING 0x8, 0xa0 ;  /* 0x0202800000007b1d */ /* 0x000fe60000010000 */
[----:B------:R-:W-:-:S13]  /*ae60*/  R2UR UR9, R10 ;  /* 0x000000000a0972ca */ /* 0x000fda00000e0000 */
[----:B------:R-:W-:Y:S02]  /*ae70*/  UIADD3 UR8, UR9, 0x20400, URZ ;  /* 0x0002040009087890 */ /* 0x000fe4000fffe03f */
[----:B------:R-:W-:Y:S01]  /*ae80*/  UIADD3 UR9, UR9, 0x28c00, URZ ;  /* 0x00028c0009097890 */ /* 0x000fe2000fffe03f */
[----:B------:R0:W-:Y:S08]  /*ae90*/  @P0 SYNCS.ARRIVE.TRANS64 RZ, [R10+URZ+0x28c00], R8 ;  /* 0x028c00080aff09a7 */ /* 0x0001f0000800003f */
        /* <DEDUP_REMOVED lines=9> */
.L_x_3059:
[----:B------:R-:W-:Y:S05]  /*af30*/  BSYNC B0 ;  /* 0x0000000000007941 */ /* 0x000fea0003800000 */
.L_x_2989:
[----:B------:R-:W-:Y:S04]  /*af40*/  BSSY B0, `(.L_x_2991) ;  /* 0x0000050000007945 */ /* 0x000fe80003800000 */
[----:B------:R-:W-:Y:S05]  /*af50*/  @!P6 BRA `(.L_x_2992) ;  /* 0x000000040038e947 */ /* 0x000fea0003800000 */
[----:B0-----:R-:W2:Y:S01]  /*af60*/  LDL R8, [R1] ;  /* 0x0000000001087983 */ /* 0x001ea20000100800 */
[----:B------:R-:W-:-:S03]  /*af70*/  MOV R11, 0x400 ;  /* 0x00000400000b7802 */ /* 0x000fc60000000f00 */
[----:B------:R-:W3:Y:S01]  /*af80*/  LDL R10, [R1+0x4] ;  /* 0x00000400010a7983 */ /* 0x000ee20000100800 */
[----:B------:R-:W0:Y:S02]  /*af90*/  S2R R12, SR_CgaCtaId ;  /* 0x00000000000c7919 */ /* 0x000e240000008800 */
[----:B0-----:R-:W-:-:S05]  /*afa0*/  LEA R11, R12, R11, 0x18 ;  /* 0x0000000b0c0b7211 */ /* 0x001fca00078ec0ff */
[----:B--2---:R-:W-:Y:S01]  /*afb0*/  IMAD R8, R8, 0x8, R11 ;  /* 0x0000000808087824 */ /* 0x004fe200078e020b */
[----:B---3--:R-:W-:-:S04]  /*afc0*/  SHF.L.U32 R6, R10, 0x1f, RZ ;  /* 0x0000001f0a067819 */ /* 0x008fc800000006ff */
[----:B------:R-:W0:Y:S02]  /*afd0*/  SYNCS.PHASECHK.TRANS64.TRYWAIT P0, [R8+URZ+0x28c60], R6 ;  /* 0x028c6006080075a7 */ /* 0x000e24000800017f */
[----:B0-----:R-:W-:Y:S05]  /*afe0*/  @!P0 BRA `(.L_x_2993) ;  /* 0x0000003000c08947 */ /* 0x001fea0003800000 */
.L_x_3060:
        /* <DEDUP_REMOVED lines=11> */
.L_x_2994:
[----:B0-----:R-:W2:Y:S04]  /*b0a0*/  LDL R6, [R1] ;  /* 0x0000000001067983 */ /* 0x001ea80000100800 */
[----:B------:R-:W3:Y:S04]  /*b0b0*/  LDL R13, [R1+0x28] ;  /* 0x00002800010d7983 */ /* 0x000ee80000100800 */
[----:B------:R-:W4:Y:S01]  /*b0c0*/  LDL R10, [R1+0x8] ;  /* 0x00000800010a7983 */ /* 0x000f220000100800 */
[----:B------:R-:W0:Y:S01]  /*b0d0*/  S2R R12, SR_CgaCtaId ;  /* 0x00000000000c7919 */ /* 0x000e220000008800 */
[----:B------:R-:W-:-:S02]  /*b0e0*/  MOV R11, 0x400 ;  /* 0x00000400000b7802 */ /* 0x000fc40000000f00 */
        /* <DEDUP_REMOVED lines=9> */
[----:B------:R-:W-:Y:S01]  /*b180*/  UMOV UR16, 0x40 ;  /* 0x0000004000107882 */ /* 0x000fe20000000000 */
[----:B------:R-:W-:Y:S01]  /*b190*/  UMOV UR18, 0x80 ;  /* 0x0000008000127882 */ /* 0x000fe20000000000 */
        /* <DEDUP_REMOVED lines=11> */
[----:B------:R-:W-:Y:S02]  /*b250*/  UIADD3 UR17, UR14, 0x4400, URZ ;  /* 0x000044000e117890 */ /* 0x000fe4000fffe03f */
[----:B------:R-:W-:-:S03]  /*b260*/  UIADD3 UR19, UR14, 0x6400, URZ ;  /* 0x000064000e137890 */ /* 0x000fc6000fffe03f */
[----:B------:R0:W-:Y:S02]  /*b270*/  UTMALDG.4D [UR8], [UR4], desc[UR6] ;  /* 0x00000608040075b4 */ /* 0x0001e40008019000 */
[----:B0-----:R-:W-:Y:S01]  /*b280*/  UMOV UR8, UR15 ;  /* 0x0000000f00087c82 */ /* 0x001fe20008000000 */
[----:B------:R-:W-:Y:S01]  /*b290*/  UMOV UR10, UR16 ;  /* 0x00000010000a7c82 */ /* 0x000fe20008000000 */
[----:B------:R-:W-:Y:S01]  /*b2a0*/  UIADD3 UR15, UR14, 0x8400, URZ ;  /* 0x000084000e0f7890 */ /* 0x000fe2000fffe03f */
[----:B------:R0:W-:Y:S01]  /*b2b0*/  UTMALDG.4D [UR8], [UR4], desc[UR6] ;  /* 0x00000608040075b4 */ /* 0x0001e20008019000 */
[----:B------:R-:W-:Y:S01]  /*b2c0*/  UIADD3 UR16, UR14, 0xa400, URZ ;  /* 0x0000a4000e107890 */ /* 0x000fe2000fffe03f */
[----:B0-----:R-:W-:Y:S01]  /*b2d0*/  UMOV UR8, UR17 ;  /* 0x0000001100087c82 */ /* 0x001fe20008000000 */
[----:B------:R-:W-:Y:S02]  /*b2e0*/  UMOV UR10, UR18 ;  /* 0x00000012000a7c82 */ /* 0x000fe40008000000 */
[----:B------:R0:W-:Y:S01]  /*b2f0*/  UTMALDG.4D [UR8], [UR4], desc[UR6] ;  /* 0x00000608040075b4 */ /* 0x0001e20008019000 */
[----:B------:R-:W-:Y:S01]  /*b300*/  UIADD3 UR17, UR14, 0xc400, URZ ;  /* 0x0000c4000e117890 */ /* 0x000fe2000fffe03f */
[----:B0-----:R-:W-:Y:S01]  /*b310*/  UMOV UR8, UR19 ;  /* 0x0000001300087c82 */ /* 0x001fe20008000000 */
[----:B------:R-:W-:-:S02]  /*b320*/  UMOV UR10, UR20 ;  /* 0x00000014000a7c82 */ /* 0x000fc40008000000 */
[----:B------:R0:W-:Y:S02]  /*b330*/  UTMALDG.4D [UR8], [UR4], desc[UR6] ;  /* 0x00000608040075b4 */ /* 0x0001e40008019000 */
[----:B0-----:R-:W-:Y:S01]  /*b340*/  UMOV UR8, UR15 ;  /* 0x0000000f00087c82 */ /* 0x001fe20008000000 */
[----:B------:R-:W-:Y:S01]  /*b350*/  UMOV UR10, UR21 ;  /* 0x00000015000a7c82 */ /* 0x000fe20008000000 */
[----:B------:R-:W-:Y:S01]  /*b360*/  UIADD3 UR15, UR14, 0xe400, URZ ;  /* 0x0000e4000e0f7890 */ /* 0x000fe2000fffe03f */
[----:B------:R0:W-:Y:S02]  /*b370*/  UTMALDG.4D [UR8], [UR4], desc[UR6] ;  /* 0x00000608040075b4 */ /* 0x0001e40008019000 */
[----:B------:R-:W-:Y:S01]  /*b380*/  UMOV UR14, 0x180 ;  /* 0x00000180000e7882 */ /* 0x000fe20000000000 */
[----:B0-----:R-:W-:Y:S01]  /*b390*/  UMOV UR8, UR16 ;  /* 0x0000001000087c82 */ /* 0x001fe20008000000 */
[----:B------:R-:W-:Y:S02]  /*b3a0*/  UMOV UR10, UR22 ;  /* 0x00000016000a7c82 */ /* 0x000fe40008000000 */
[----:B------:R0:W-:Y:S02]  /*b3b0*/  UTMALDG.4D [UR8], [UR4], desc[UR6] ;  /* 0x00000608040075b4 */ /* 0x0001e40008019000 */
[----:B0-----:R-:W-:Y:S01]  /*b3c0*/  UMOV UR8, UR17 ;  /* 0x0000001100087c82 */ /* 0x001fe20008000000 */
[----:B------:R-:W-:Y:S01]  /*b3d0*/  UMOV UR10, UR14 ;  /* 0x0000000e000a7c82 */ /* 0x000fe20008000000 */
[----:B------:R-:W-:Y:S01]  /*b3e0*/  UMOV UR14, 0x1c0 ;  /* 0x000001c0000e7882 */ /* 0x000fe20000000000 */
[----:B------:R0:W-:Y:S02]  /*b3f0*/  UTMALDG.4D [UR8], [UR4], desc[UR6] ;  /* 0x00000608040075b4 */ /* 0x0001e40008019000 */
[----:B0-----:R-:W-:Y:S01]  /*b400*/  UMOV UR8, UR15 ;  /* 0x0000000f00087c82 */ /* 0x001fe20008000000 */
[----:B------:R-:W-:-:S02]  /*b410*/  UMOV UR10, UR14 ;  /* 0x0000000e000a7c82 */ /* 0x000fc40008000000 */
[----:B------:R1:W-:Y:S02]  /*b420*/  UTMALDG.4D [UR8], [UR4], desc[UR6] ;  /* 0x00000608040075b4 */ /* 0x0003e40008019000 */
[----:B-1----:R-:W-:Y:S01]  /*b430*/  NOP ;  /* 0x0000000000007918 */ /* 0x002fe20000000000 */
.L_x_2992:
[----:B------:R-:W-:Y:S05]  /*b440*/  BSYNC B0 ;  /* 0x0000000000007941 */ /* 0x000fea0003800000 */
.L_x_2991:
        /* <DEDUP_REMOVED lines=9> */
[C---:B------:R-:W-:Y:S02]  /*b4e0*/  IMAD.IADD R6, R8.reuse, 0x1, R11 ;  /* 0x0000000108067824 */ /* 0x040fe400078e020b */
[----:B------:R-:W-:-:S03]  /*b4f0*/  VIADD R8, R8, 0xfffffffe ;  /* 0xfffffffe08087836 */ /* 0x000fc60000000000 */
[----:B------:R-:W-:-:S04]  /*b500*/  LOP3.LUT R6, R6, 0x1, RZ, 0xc0, !PT ;  /* 0x0000000106067812 */ /* 0x000fc800078ec0ff */
[----:B------:R-:W-:-:S13]  /*b510*/  ISETP.NE.U32.AND P0, PT, R6, 0x1, PT ;  /* 0x000000010600780c */ /* 0x000fda0003f05070 */
[----:B------:R-:W-:Y:S05]  /*b520*/  @P0 BRA `(.L_x_2998) ;  /* 0x0000000800240947 */ /* 0x000fea0003800000 */
[----:B------:R-:W2:Y:S04]  /*b530*/  LDL.LU R10, [R1] ;  /* 0x00000000010a7983 */ /* 0x000ea80000300800 */
[----:B------:R-:W3:Y:S01]  /*b540*/  LDL.LU R14, [R1+0x4] ;  /* 0x00000400010e7983 */ /* 0x000ee20000300800 */
[----:B------:R-:W-:Y:S01]  /*b550*/  BSSY B2, `(.L_x_2999) ;  /* 0x0000084000027945 */ /* 0x000fe20003800000 */
[----:B--2---:R-:W-:-:S04]  /*b560*/  IADD3 R10, R10, 0x1, RZ ;  /* 0x000000010a0a7810 */ /* 0x004fc80007ffe0ff */
[----:B------:R-:W-:-:S04]  /*b570*/  ISETP.NE.AND P0, PT, R10, 0x2, PT ;  /* 0x000000020a00780c */ /* 0x000fc80003f05270 */
[----:B------:R-:W-:Y:S02]  /*b580*/  SEL R6, RZ, 0x1, P0 ;  /* 0x00000001ff067807 */ /* 0x000fe40000000000 */
[----:B------:R-:W-:Y:S02]  /*b590*/  SEL R15, R10, RZ, P0 ;  /* 0x000000ff0a0f7207 */ /* 0x000fe40000000000 */
[----:B---3--:R-:W-:-:S05]  /*b5a0*/  LOP3.LUT R14, R14, R6, RZ, 0x3c, !PT ;  /* 0x000000060e0e7212 */ /* 0x008fca00078e3cff */
[----:B------:R0:W-:Y:S04]  /*b5b0*/  STL [R1+0x4], R14 ;  /* 0x0000040e01007387 */ /* 0x0001e80000100800 */
[----:B------:R0:W-:Y:S01]  /*b5c0*/  STL [R1], R15 ;  /* 0x0000000f01007387 */ /* 0x0001e20000100800 */
        /* <DEDUP_REMOVED lines=8> */
[----:B------:R-:W1:Y:S02]  /*b650*/  @P0 LDC.64 R6, c[0x0][0x420] ;  /* 0x00010800ff060b82 */ /* 0x000e640000000a00 */
[----:B-1----:R-:W-:-:S05]  /*b660*/  @P0 IMAD.HI.U32 R6, R8, R6, RZ ;  /* 0x0000000608060227 */ /* 0x002fca00078e00ff */
[----:B------:R-:W-:Y:S01]  /*b670*/  @P0 SHF.R.U32.HI R10, RZ, R7, R6 ;  /* 0x00000007ff0a0219 */ /* 0x000fe20000011606 */
[----:B------:R-:W-:-:S03]  /*b680*/  IMAD R6, R5, UR4, RZ ;  /* 0x0000000405067c24 */ /* 0x000fc6000f8e02ff */
[----:B------:R-:W-:Y:S01]  /*b690*/  SHF.R.S32.HI R7, RZ, 0x1f, R10 ;  /* 0x0000001fff077819 */ /* 0x000fe2000001140a */
[----:B------:R-:W-:Y:S02]  /*b6a0*/  IMAD R12, R0, UR5, R6 ;  /* 0x00000005000c7c24 */ /* 0x000fe4000f8e0206 */
[----:B------:R-:W-:-:S04]  /*b6b0*/  IMAD.MOV.U32 R6, RZ, RZ, R10 ;  /* 0x000000ffff067224 */ /* 0x000fc800078e000a */
[----:B------:R-:W-:-:S04]  /*b6c0*/  IMAD.WIDE.U32 R6, R0, UR4, R6 ;  /* 0x0000000400067c25 */ /* 0x000fc8000f8e0006 */
[----:B------:R-:W-:Y:S01]  /*b6d0*/  IMAD.IADD R12, R12, 0x1, R7 ;  /* 0x000000010c0c7824 */ /* 0x000fe200078e0207 */
[----:B------:R-:W-:-:S04]  /*b6e0*/  LEA R2, P0, R6, R2, 0x2 ;  /* 0x0000000206027211 */ /* 0x000fc800078010ff */
[----:B------:R-:W-:Y:S01]  /*b6f0*/  LEA.HI.X R3, R6, R3, R12, 0x2, P0 ;  /* 0x0000000306037211 */ /* 0x000fe200000f140c */
[----:B------:R-:W-:-:S04]  /*b700*/  IMAD.MOV R6, RZ, RZ, -R10 ;  /* 0x000000ffff067224 */ /* 0x000fc800078e0a0a */
[----:B------:R1:W5:Y:S01]  /*b710*/  LDG.E R7, desc[UR38][R2.64] ;  /* 0x0000002602077981 */ /* 0x000362000c1e1900 */
[----:B------:R-:W-:-:S07]  /*b720*/  IMAD R8, R13, R6, R8 ;  /* 0x000000060d087224 */ /* 0x000fce00078e0208 */
.L_x_3001:
[----:B-1----:R-:W1:Y:S01]  /*b730*/  S2R R3, SR_CgaCtaId ;  /* 0x0000000000037919 */ /* 0x002e620000008800 */
[----:B------:R-:W-:Y:S02]  /*b740*/  MOV R2, 0x400 ;  /* 0x0000040000027802 */ /* 0x000fe40000000f00 */
[----:B------:R-:W-:Y:S02]  /*b750*/  SHF.L.U32 R6, R14, 0x1f, RZ ;  /* 0x0000001f0e067819 */ /* 0x000fe400000006ff */
[----:B-1----:R-:W-:-:S05]  /*b760*/  LEA R2, R3, R2, 0x18 ;  /* 0x0000000203027211 */ /* 0x002fca00078ec0ff */
[----:B------:R-:W-:-:S04]  /*b770*/  IMAD R3, R15, 0x8, R2 ;  /* 0x000000080f037824 */ /* 0x000fc800078e0202 */
[----:B------:R-:W1:Y:S02]  /*b780*/  SYNCS.PHASECHK.TRANS64.TRYWAIT P0, [R3+URZ+0x28c40], R6 ;  /* 0x028c4006030075a7 */ /* 0x000e64000800017f */
[----:B-1----:R-:W-:Y:S05]  /*b790*/  @!P0 BRA `(.L_x_3002) ;  /* 0x0000002800e88947 */ /* 0x002fea0003800000 */
.L_x_3061:
[----:B------:R-:W2:Y:S02]  /*b7a0*/  S2R R2, SR_TID.X ;  /* 0x0000000000027919 */ /* 0x000ea40000002100 */
[----:B--2---:R-:W-:-:S04]  /*b7b0*/  LOP3.LUT R2, R2, 0x7f, RZ, 0xc0, !PT ;  /* 0x0000007f02027812 */ /* 0x004fc800078ec0ff */
[----:B------:R-:W-:-:S13]  /*b7c0*/  ISETP.NE.AND P1, PT, R2, RZ, PT ;  /* 0x000000ff0200720c */ /* 0x000fda0003f25270 */
[----:B------:R-:W-:Y:S05]  /*b7d0*/  @P1 BRA `(.L_x_3003) ;  /* 0x00000000001c1947 */ /* 0x000fea0003800000 */
[----:B------:R-:W2:Y:S02]  /*b7e0*/  S2R R2, SR_TID.X ;  /* 0x0000000000027919 */ /* 0x000ea40000002100 */
[----:B--2---:R-:W-:-:S04]  /*b7f0*/  LOP3.LUT R2, R2, 0x1f, RZ, 0xc0, !PT ;  /* 0x0000001f02027812 */ /* 0x004fc800078ec0ff */
[----:B------:R-:W-:Y:S02]  /*b800*/  ISETP.NE.AND P0, PT, R2, RZ, PT ;  /* 0x000000ff0200720c */ /* 0x000fe40003f05270 */
[----:B------:R-:W-:-:S04]  /*b810*/  MOV R2, 0x2000 ;  /* 0x0000200000027802 */ /* 0x000fc80000000f00 */
[----:B------:R2:W-:Y:S07]  /*b820*/  SYNCS.ARRIVE.TRANS64 RZ, [R3+URZ+0x28c30], R2 ;  /* 0x028c300203ff79a7 */ /* 0x0005ee000800003f */
[----:B------:R-:W-:Y:S05]  /*b830*/  @!P0 BRA `(.L_x_3003) ;  /* 0x0000000000048947 */ /* 0x000fea0003800000 */
[----:B------:R-:W-:Y:S01]  /*b840*/  BPT.TRAP 0x1 ;  /* 0x000000040000795c */ /* 0x000fe20000300000 */
.L_x_3003:
[----:B--2---:R-:W2:Y:S01]  /*b850*/  LDL R2, [R1] ;  /* 0x0000000001027983 */ /* 0x004ea20000100800 */
[----:B------:R-:W-:-:S03]  /*b860*/  MOV R12, 0x400 ;  /* 0x00000400000c7802 */ /* 0x000fc60000000f00 */
[----:B------:R-:W3:Y:S01]  /*b870*/  LDL R10, [R1+0x8] ;  /* 0x00000800010a7983 */ /* 0x000ee20000100800 */
[----:B------:R-:W4:Y:S01]  /*b880*/  S2R R13, SR_CgaCtaId ;  /* 0x00000000000d7919 */ /* 0x000f220000008800 */
[----:B------:R-:W-:Y:S01]  /*b890*/  R2UR UR9, R3 ;  /* 0x00000000030972ca */ /* 0x000fe200000e0000 */
[----:B------:R-:W-:Y:S01]  /*b8a0*/  UIADD3 UR4, UP0, UR40, 0x370, URZ ;  /* 0x0000037028047890 */ /* 0x000fe2000ff1e03f */
[----:B------:R-:W-:Y:S02]  /*b8b0*/  R2UR UR12, R4 ;  /* 0x00000000040c72ca */ /* 0x000fe400000e0000 */
[----:B-----5:R-:W-:Y:S01]  /*b8c0*/  R2UR UR13, R7 ;  /* 0x00000000070d72ca */ /* 0x020fe200000e0000 */
[----:B------:R-:W-:Y:S01]  /*b8d0*/  UIADD3.X UR5, URZ, UR41, URZ, UP0, !UPT ;  /* 0x000000293f057290 */ /* 0x000fe200087fe43f */
[----:B----4-:R-:W-:-:S07]  /*b8e0*/  LEA R12, R13, R12, 0x18 ;  /* 0x0000000c0d0c7211 */ /* 0x010fce00078ec0ff */
[----:B------:R-:W-:Y:S01]  /*b8f0*/  UIADD3 UR9, UR9, 0x28c30, URZ ;  /* 0x00028c3009097890 */ /* 0x000fe2000fffe03f */
[----:B------:R-:W-:Y:S01]  /*b900*/  UMOV UR6, 0x0 ;  /* 0x0000000000067882 */ /* 0x000fe20000000000 */
[----:B------:R-:W-:Y:S01]  /*b910*/  UMOV UR7, 0x14f00000 ;  /* 0x14f0000000077882 */ /* 0x000fe20000000000 */
[----:B------:R-:W-:Y:S01]  /*b920*/  UMOV UR10, URZ ;  /* 0x0000003f000a7c82 */ /* 0x000fe20008000000 */
[----:B--2---:R-:W-:-:S05]  /*b930*/  IMAD R2, R2, 0x2000, R12 ;  /* 0x0000200002027824 */ /* 0x004fca00078e020c */
[----:B------:R-:W-:Y:S01]  /*b940*/  R2UR UR8, R2 ;  /* 0x00000000020872ca */ /* 0x000fe200000e0000 */
[----:B---3--:R-:W-:-:S05]  /*b950*/  IMAD R8, R8, 0x40, R10 ;  /* 0x0000004008087824 */ /* 0x008fca00078e020a */
[----:B------:R-:W-:-:S07]  /*b960*/  R2UR UR11, R8 ;  /* 0x00000000080b72ca */ /* 0x000fce00000e0000 */
[----:B------:R-:W-:-:S09]  /*b970*/  UIADD3 UR8, UR8, 0x22400, URZ ;  /* 0x0002240008087890 */ /* 0x000fd2000fffe03f */
[----:B------:R2:W-:Y:S01]  /*b980*/  UTMALDG.4D [UR8], [UR4], desc[UR6] ;  /* 0x00000608040075b4 */ /* 0x0005e20008019000 */
[----:B------:R-:W3:Y:S02]  /*b990*/  SYNCS.PHASECHK.TRANS64.TRYWAIT P0, [R3+URZ+0x28c60], R6 ;  /* 0x028c6006030075a7 */ /* 0x000ee4000800017f */
[----:B--23--:R-:W-:Y:S05]  /*b9a0*/  @!P0 BRA `(.L_x_3004) ;  /* 0x0000002800788947 */ /* 0x00cfea0003800000 */
.L_x_3062:
[----:B------:R-:W-:Y:S05]  /*b9b0*/  @P1 BRA `(.L_x_3005) ;  /* 0x00000000001c1947 */ /* 0x000fea0003800000 */
[----:B------:R-:W3:Y:S02]  /*b9c0*/  S2R R2, SR_TID.X ;  /* 0x0000000000027919 */ /* 0x000ee40000002100 */
[----:B---3--:R-:W-:-:S04]  /*b9d0*/  LOP3.LUT R2, R2, 0x1f, RZ, 0xc0, !PT ;  /* 0x0000001f02027812 */ /* 0x008fc800078ec0ff */
[----:B------:R-:W-:Y:S01]  /*b9e0*/  ISETP.NE.AND P0, PT, R2, RZ, PT ;  /* 0x000000ff0200720c */ /* 0x000fe20003f05270 */
[----:B------:R-:W-:-:S04]  /*b9f0*/  IMAD.MOV.U32 R2, RZ, RZ, 0x10000 ;  /* 0x00010000ff027424 */ /* 0x000fc800078e00ff */
[----:B------:R3:W-:Y:S08]  /*ba00*/  SYNCS.ARRIVE.TRANS64 RZ, [R3+URZ+0x28c50], R2 ;  /* 0x028c500203ff79a7 */ /* 0x0007f0000800003f */
[----:B------:R-:W-:Y:S05]  /*ba10*/  @!P0 BRA `(.L_x_3005) ;  /* 0x0000000000048947 */ /* 0x000fea0003800000 */
[----:B------:R-:W-:Y:S01]  /*ba20*/  BPT.TRAP 0x1 ;  /* 0x000000040000795c */ /* 0x000fe20000300000 */
.L_x_3005:
[----:B---3--:R-:W3:Y:S01]  /*ba30*/  LDL R2, [R1] ;  /* 0x0000000001027983 */ /* 0x008ee20000100800 */
[----:B-12---:R-:W-:Y:S01]  /*ba40*/  MOV R6, 0x400 ;  /* 0x0000040000067802 */ /* 0x006fe20000000f00 */
[----:B------:R-:W1:Y:S01]  /*ba50*/  S2R R10, SR_CgaCtaId ;  /* 0x00000000000a7919 */ /* 0x000e620000008800 */
[----:B------:R-:W-:Y:S01]  /*ba60*/  R2UR UR9, R3 ;  /* 0x00000000030972ca */ /* 0x000fe200000e0000 */
[----:B------:R-:W-:Y:S01]  /*ba70*/  UIADD3 UR4, UP0, UR40, 0x470, URZ ;  /* 0x0000047028047890 */ /* 0x000fe2000ff1e03f */
[----:B------:R-:W-:Y:S02]  /*ba80*/  R2UR UR11, R8 ;  /* 0x00000000080b72ca */ /* 0x000fe400000e0000 */
[----:B------:R-:W-:Y:S02]  /*ba90*/  R2UR UR12, R4 ;  /* 0x00000000040c72ca */ /* 0x000fe400000e0000 */
[----:B------:R-:W-:Y:S01]  /*baa0*/  R2UR UR13, R7 ;  /* 0x00000000070d72ca */ /* 0x000fe200000e0000 */
[----:B------:R-:W-:Y:S01]  /*bab0*/  UIADD3.X UR5, URZ, UR41, URZ, UP0, !UPT ;  /* 0x000000293f057290 */ /* 0x000fe200087fe43f */
[----:B-1----:R-:W-:-:S05]  /*bac0*/  LEA R6, R10, R6, 0x18 ;  /* 0x000000060a067211 */ /* 0x002fca00078ec0ff */
        /* <DEDUP_REMOVED lines=9> */
[----:B---3--:R-:W-:-:S05]  /*bb60*/  IMAD R2, R2, 0x10000, R6 ;  /* 0x0001000002027824 */ /* 0x008fca00078e0206 */
        /* <DEDUP_REMOVED lines=9> */
[----:B------:R1:W-:Y:S01]  /*bc00*/  UTMALDG.4D [UR8], [UR4], desc[UR6] ;  /* 0x00000608040075b4 */ /* 0x0003e20008019000 */
[----:B------:R-:W-:Y:S01]  /*bc10*/  UIADD3 UR16, UR14, 0xa400, URZ ;  /* 0x0000a4000e107890 */ /* 0x000fe2000fffe03f */
[----:B-1----:R-:W-:Y:S01]  /*bc20*/  UMOV UR8, UR17 ;  /* 0x0000001100087c82 */ /* 0x002fe20008000000 */
[----:B------:R-:W-:Y:S02]  /*bc30*/  UMOV UR10, UR18 ;  /* 0x00000012000a7c82 */ /* 0x000fe40008000000 */
[----:B------:R1:W-:Y:S01]  /*bc40*/  UTMALDG.4D [UR8], [UR4], desc[UR6] ;  /* 0x00000608040075b4 */ /* 0x0003e20008019000 */
[----:B------:R-:W-:Y:S01]  /*bc50*/  UIADD3 UR17, UR14, 0xc400, URZ ;  /* 0x0000c4000e117890 */ /* 0x000fe2000fffe03f */
[----:B-1----:R-:W-:Y:S01]  /*bc60*/  UMOV UR8, UR19 ;  /* 0x0000001300087c82 */ /* 0x002fe20008000000 */
[----:B------:R-:W-:-:S02]  /*bc70*/  UMOV UR10, UR20 ;  /* 0x00000014000a7c82 */ /* 0x000fc40008000000 */
[----:B------:R1:W-:Y:S02]  /*bc80*/  UTMALDG.4D [UR8], [UR4], desc[UR6] ;  /* 0x00000608040075b4 */ /* 0x0003e40008019000 */
[----:B-1----:R-:W-:Y:S01]  /*bc90*/  UMOV UR8, UR15 ;  /* 0x0000000f00087c82 */ /* 0x002fe20008000000 */
[----:B------:R-:W-:Y:S01]  /*bca0*/  UMOV UR10, UR21 ;  /* 0x00000015000a7c82 */ /* 0x000fe20008000000 */
[----:B------:R-:W-:Y:S01]  /*bcb0*/  UIADD3 UR15, UR14, 0xe400, URZ ;  /* 0x0000e4000e0f7890 */ /* 0x000fe2000fffe03f */
[----:B------:R1:W-:Y:S02]  /*bcc0*/  UTMALDG.4D [UR8], [UR4], desc[UR6] ;  /* 0x00000608040075b4 */ /* 0x0003e40008019000 */
[----:B------:R-:W-:Y:S01]  /*bcd0*/  UMOV UR14, 0x180 ;  /* 0x00000180000e7882 */ /* 0x000fe20000000000 */
[----:B-1----:R-:W-:Y:S01]  /*bce0*/  UMOV UR8, UR16 ;  /* 0x0000001000087c82 */ /* 0x002fe20008000000 */
[----:B------:R-:W-:Y:S02]  /*bcf0*/  UMOV UR10, UR22 ;  /* 0x00000016000a7c82 */ /* 0x000fe40008000000 */
[----:B------:R1:W-:Y:S02]  /*bd00*/  UTMALDG.4D [UR8], [UR4], desc[UR6] ;  /* 0x00000608040075b4 */ /* 0x0003e40008019000 */
[----:B-1----:R-:W-:Y:S01]  /*bd10*/  UMOV UR8, UR17 ;  /* 0x0000001100087c82 */ /* 0x002fe20008000000 */
[----:B------:R-:W-:Y:S01]  /*bd20*/  UMOV UR10, UR14 ;  /* 0x0000000e000a7c82 */ /* 0x000fe20008000000 */
[----:B------:R-:W-:Y:S01]  /*bd30*/  UMOV UR14, 0x1c0 ;  /* 0x000001c0000e7882 */ /* 0x000fe20000000000 */
[----:B------:R1:W-:Y:S02]  /*bd40*/  UTMALDG.4D [UR8], [UR4], desc[UR6] ;  /* 0x00000608040075b4 */ /* 0x0003e40008019000 */
[----:B-1----:R-:W-:Y:S01]  /*bd50*/  UMOV UR8, UR15 ;  /* 0x0000000f00087c82 */ /* 0x002fe20008000000 */
[----:B------:R-:W-:-:S02]  /*bd60*/  UMOV UR10, UR14 ;  /* 0x0000000e000a7c82 */ /* 0x000fc40008000000 */
[----:B------:R1:W-:Y:S02]  /*bd70*/  UTMALDG.4D [UR8], [UR4], desc[UR6] ;  /* 0x00000608040075b4 */ /* 0x0003e40008019000 */
[----:B-1----:R-:W-:Y:S01]  /*bd80*/  NOP ;  /* 0x0000000000007918 */ /* 0x002fe20000000000 */
.L_x_3000:
[----:B------:R-:W-:Y:S05]  /*bd90*/  BSYNC B2 ;  /* 0x0000000000027941 */ /* 0x000fea0003800000 */
.L_x_2999:
[----:B------:R-:W2:Y:S02]  /*bda0*/  LDL.LU R2, [R1+0x14] ;  /* 0x0000140001027983 */ /* 0x000ea40000300800 */
[----:B--2---:R-:W-:-:S07]  /*bdb0*/  VIADD R8, R2, 0xfffffffd ;  /* 0xfffffffd02087836 */ /* 0x004fce0000000000 */
.L_x_2998:
[----:B------:R-:W-:Y:S05]  /*bdc0*/  BSYNC B1 ;  /* 0x0000000000017941 */ /* 0x000fea0003800000 */
.L_x_2997:
[----:B------:R-:W-:-:S04]  /*bdd0*/  IADD3 R2, -R11, RZ, RZ ;  /* 0x000000ff0b027210 */ /* 0x000fc80007ffe1ff */
[----:B------:R-:W-:-:S13]  /*bde0*/  ISETP.NE.AND P0, PT, R9, R2, PT ;  /* 0x000000020900720c */ /* 0x000fda0003f05270 */
[----:B------:R-:W-:Y:S05]  /*bdf0*/  @!P0 BRA `(.L_x_2996) ;  /* 0x00000010003c8947 */ /* 0x000fea0003800000 */
.L_x_3020:
[----:B------:R-:W2:Y:S04]  /*be00*/  LDL.LU R3, [R1] ;  /* 0x0000000001037983 */ /* 0x000ea80000300800 */
[----:B------:R-:W3:Y:S01]  /*be10*/  LDL.LU R2, [R1+0x4] ;  /* 0x0000040001027983 */ /* 0x000ee20000300800 */
[----:B------:R-:W-:Y:S05]  /*be20*/  YIELD ;  /* 0x0000000000007946 */ /* 0x000fea0003800000 */
[----:B------:R-:W-:Y:S01]  /*be30*/  BSSY B1, `(.L_x_3006) ;  /* 0x0000081000017945 */ /* 0x000fe20003800000 */
[----:B--2---:R-:W-:-:S05]  /*be40*/  VIADD R9, R3, 0x1 ;  /* 0x0000000103097836 */ /* 0x004fca0000000000 */
[----:B------:R-:W-:-:S04]  /*be50*/  ISETP.NE.AND P0, PT, R9, 0x2, PT ;  /* 0x000000020900780c */ /* 0x000fc80003f05270 */
[----:B------:R-:W-:Y:S02]  /*be60*/  SEL R10, RZ, 0x1, P0 ;  /* 0x00000001ff0a7807 */ /* 0x000fe40000000000 */
[----:B------:R-:W-:Y:S02]  /*be70*/  SEL R9, R9, RZ, P0 ;  /* 0x000000ff09097207 */ /* 0x000fe40000000000 */
[----:B---3--:R-:W-:Y:S01]  /*be80*/  LOP3.LUT R10, R2, R10, RZ, 0x3c, !PT ;  /* 0x0000000a020a7212 */ /* 0x008fe200078e3cff */
[----:B-1----:R-:W-:Y:S06]  /*be90*/  @!P6 BRA `(.L_x_3007) ;  /* 0x0000000400e8e947 */ /* 0x002fec0003800000 */
        /* <DEDUP_REMOVED lines=18> */
[----:B------:R-:W-:-:S03]  /*bfc0*/  LEA R6, P0, R2, UR4, 0x2 ;  /* 0x0000000402067c11 */ /* 0x000fc6000f8010ff */
[----:B------:R-:W-:-:S05]  /*bfd0*/  IMAD.IADD R7, R7, 0x1, R3 ;  /* 0x0000000107077824 */ /* 0x000fca00078e0203 */
[----:B------:R-:W-:-:S06]  /*bfe0*/  LEA.HI.X R7, R2, UR5, R7, 0x2, P0 ;  /* 0x0000000502077c11 */ /* 0x000fcc00080f1407 */
[----:B------:R1:W5:Y:S02]  /*bff0*/  LDG.E R7, desc[UR38][R6.64] ;  /* 0x0000002606077981 */ /* 0x000364000c1e1900 */
.L_x_3008:
[----:B------:R-:W2:Y:S01]  /*c000*/  S2R R3, SR_CgaCtaId ;  /* 0x0000000000037919 */ /* 0x000ea20000008800 */
[----:B------:R-:W-:-:S04]  /*c010*/  MOV R2, 0x400 ;  /* 0x0000040000027802 */ /* 0x000fc80000000f00 */
[----:B--2---:R-:W-:Y:S02]  /*c020*/  LEA R2, R3, R2, 0x18 ;  /* 0x0000000203027211 */ /* 0x004fe400078ec0ff */
[----:B------:R-:W-:Y:S02]  /*c030*/  SHF.L.U32 R3, R10, 0x1f, RZ ;  /* 0x0000001f0a037819 */ /* 0x000fe400000006ff */
[----:B------:R-:W-:-:S04]  /*c040*/  LEA R2, R9, R2, 0x3 ;  /* 0x0000000209027211 */ /* 0x000fc800078e18ff */
[----:B------:R-:W2:Y:S02]  /*c050*/  SYNCS.PHASECHK.TRANS64.TRYWAIT P0, [R2+URZ+0x28c40], R3 ;  /* 0x028c4003020075a7 */ /* 0x000ea4000800017f */
[----:B--2---:R-:W-:Y:S05]  /*c060*/  @!P0 BRA `(.L_x_3009) ;  /* 0x0000002000dc8947 */ /* 0x004fea0003800000 */
.L_x_3063:
[----:B-1----:R-:W1:Y:S02]  /*c070*/  S2R R6, SR_TID.X ;  /* 0x0000000000067919 */ /* 0x002e640000002100 */
[----:B-1----:R-:W-:-:S04]  /*c080*/  LOP3.LUT R6, R6, 0x7f, RZ, 0xc0, !PT ;  /* 0x0000007f06067812 */ /* 0x002fc800078ec0ff */
[----:B------:R-:W-:-:S13]  /*c090*/  ISETP.NE.AND P0, PT, R6, RZ, PT ;  /* 0x000000ff0600720c */ /* 0x000fda0003f05270 */
[----:B------:R-:W-:Y:S05]  /*c0a0*/  @P0 BRA `(.L_x_3010) ;  /* 0x00000000001c0947 */ /* 0x000fea0003800000 */
[----:B------:R-:W1:Y:S01]  /*c0b0*/  S2R R6, SR_TID.X ;  /* 0x0000000000067919 */ /* 0x000e620000002100 */
[----:B------:R-:W-:-:S04]  /*c0c0*/  IMAD.MOV.U32 R13, RZ, RZ, 0x2000 ;  /* 0x00002000ff0d7424 */ /* 0x000fc800078e00ff */
[----:B------:R3:W-:Y:S01]  /*c0d0*/  SYNCS.ARRIVE.TRANS64 RZ, [R2+URZ+0x28c30], R13 ;  /* 0x028c300d02ff79a7 */ /* 0x0007e2000800003f */
[----:B-1----:R-:W-:-:S04]  /*c0e0*/  LOP3.LUT R6, R6, 0x1f, RZ, 0xc0, !PT ;  /* 0x0000001f06067812 */ /* 0x002fc800078ec0ff */
[----:B------:R-:W-:-:S13]  /*c0f0*/  ISETP.NE.AND P1, PT, R6, RZ, PT ;  /* 0x000000ff0600720c */ /* 0x000fda0003f25270 */
[----:B---3--:R-:W-:Y:S05]  /*c100*/  @!P1 BRA `(.L_x_3010) ;  /* 0x0000000000049947 */ /* 0x008fea0003800000 */
[----:B------:R-:W-:Y:S01]  /*c110*/  BPT.TRAP 0x1 ;  /* 0x000000040000795c */ /* 0x000fe20000300000 */
.L_x_3010:
[----:B------:R-:W3:Y:S01]  /*c120*/  LDL R12, [R1+0x8] ;  /* 0x00000800010c7983 */ /* 0x000ee20000100800 */
[----:B------:R-:W-:Y:S01]  /*c130*/  MOV R6, 0x400 ;  /* 0x0000040000067802 */ /* 0x000fe20000000f00 */
[----:B------:R-:W1:Y:S01]  /*c140*/  S2R R13, SR_CgaCtaId ;  /* 0x00000000000d7919 */ /* 0x000e620000008800 */
[----:B------:R-:W-:Y:S01]  /*c150*/  R2UR UR9, R2 ;  /* 0x00000000020972ca */ /* 0x000fe200000e0000 */
[----:B------:R-:W-:Y:S01]  /*c160*/  UIADD3 UR4, UP0, UR40, 0x370, URZ ;  /* 0x0000037028047890 */ /* 0x000fe2000ff1e03f */
[----:B------:R-:W-:Y:S02]  /*c170*/  R2UR UR12, R4 ;  /* 0x00000000040c72ca */ /* 0x000fe400000e0000 */
[----:B-----5:R-:W-:Y:S01]  /*c180*/  R2UR UR13, R7 ;  /* 0x00000000070d72ca */ /* 0x020fe200000e0000 */
[----:B------:R-:W-:Y:S01]  /*c190*/  UIADD3.X UR5, URZ, UR41, URZ, UP0, !UPT ;  /* 0x000000293f057290 */ /* 0x000fe200087fe43f */
[----:B-1----:R-:W-:-:S05]  /*c1a0*/  LEA R6, R13, R6, 0x18 ;  /* 0x000000060d067211 */ /* 0x002fca00078ec0ff */
[----:B------:R-:W-:-:S05]  /*c1b0*/  IMAD R6, R9, 0x2000, R6 ;  /* 0x0000200009067824 */ /* 0x000fca00078e0206 */
[----:B------:R-:W-:Y:S01]  /*c1c0*/  R2UR UR8, R6 ;  /* 0x00000000060872ca */ /* 0x000fe200000e0000 */
[----:B------:R-:W-:Y:S01]  /*c1d0*/  UIADD3 UR9, UR9, 0x28c30, URZ ;  /* 0x00028c3009097890 */ /* 0x000fe2000fffe03f */
[----:B------:R-:W-:Y:S01]  /*c1e0*/  UMOV UR6, 0x0 ;  /* 0x0000000000067882 */ /* 0x000fe20000000000 */
[----:B------:R-:W-:Y:S01]  /*c1f0*/  UMOV UR7, 0x14f00000 ;  /* 0x14f0000000077882 */ /* 0x000fe20000000000 */
[----:B------:R-:W-:-:S09]  /*c200*/  UMOV UR10, URZ ;  /* 0x0000003f000a7c82 */ /* 0x000fd20008000000 */
[----:B------:R-:W-:Y:S01]  /*c210*/  UIADD3 UR8, UR8, 0x22400, URZ ;  /* 0x0002240008087890 */ /* 0x000fe2000fffe03f */
[----:B---3--:R-:W-:-:S05]  /*c220*/  IMAD R6, R11, 0x40, R12 ;  /* 0x000000400b067824 */ /* 0x008fca00078e020c */
[----:B------:R-:W-:-:S13]  /*c230*/  R2UR UR11, R6 ;  /* 0x00000000060b72ca */ /* 0x000fda00000e0000 */
[----:B------:R1:W-:Y:S01]  /*c240*/  UTMALDG.4D [UR8], [UR4], desc[UR6] ;  /* 0x00000608040075b4 */ /* 0x0003e20008019000 */
[----:B------:R-:W3:Y:S02]  /*c250*/  SYNCS.PHASECHK.TRANS64.TRYWAIT P1, [R2+URZ+0x28c60], R3 ;  /* 0x028c6003020075a7 */ /* 0x000ee4000802017f */
[----:B-1-3--:R-:W-:Y:S05]  /*c260*/  @!P1 BRA `(.L_x_3011) ;  /* 0x0000002000709947 */ /* 0x00afea0003800000 */
.L_x_3064:
        /* <DEDUP_REMOVED lines=8> */
.L_x_3012:
        /* <DEDUP_REMOVED lines=53> */
.L_x_3007:
[----:B------:R-:W-:Y:S05]  /*c640*/  BSYNC B1 ;  /* 0x0000000000017941 */ /* 0x000fea0003800000 */
.L_x_3006:
        /* <DEDUP_REMOVED lines=14> */
[----:B------:R-:W2:Y:S01]  /*c730*/  LDC R6, c[0x0][0x41c] ;  /* 0x00010700ff067b82 */ /* 0x000ea20000000800 */
[----:B------:R-:W-:Y:S02]  /*c740*/  ULDC.64 UR6, c[0x0][0x408] ;  /* 0x0001020000067ab9 */ /* 0x000fe40000000a00 */
[----:B------:R-:W-:-:S04]  /*c750*/  IMAD R7, R5, UR6, RZ ;  /* 0x0000000605077c24 */ /* 0x000fc8000f8e02ff */
[----:B------:R-:W-:Y:S01]  /*c760*/  IMAD R7, R0, UR7, R7 ;  /* 0x0000000700077c24 */ /* 0x000fe2000f8e0207 */
[----:B--2---:R-:W-:-:S13]  /*c770*/  ISETP.NE.AND P0, PT, R6, 0x1, PT ;  /* 0x000000010600780c */ /* 0x004fda0003f05270 */
[----:B------:R-:W2:Y:S02]  /*c780*/  @P0 LDC.64 R2, c[0x0][0x420] ;  /* 0x00010800ff020b82 */ /* 0x000ea40000000a00 */
[----:B--2---:R-:W-:-:S04]  /*c790*/  @P0 IMAD.HI.U32 R10, R9, R2, RZ ;  /* 0x00000002090a0227 */ /* 0x004fc800078e00ff */
[----:B------:R-:W-:Y:S01]  /*c7a0*/  IMAD.MOV.U32 R2, RZ, RZ, R9 ;  /* 0x000000ffff027224 */ /* 0x000fe200078e0009 */
[----:B------:R-:W-:-:S05]  /*c7b0*/  @P0 SHF.R.U32.HI R2, RZ, R3, R10 ;  /* 0x00000003ff020219 */ /* 0x000fca000001160a */
[----:B------:R-:W-:-:S04]  /*c7c0*/  IMAD.MOV R3, RZ, RZ, -R2 ;  /* 0x000000ffff037224 */ /* 0x000fc800078e0a02 */
[----:B------:R-:W-:Y:S01]  /*c7d0*/  IMAD R9, R6, R3, R9 ;  /* 0x0000000306097224 */ /* 0x000fe200078e0209 */
[----:B------:R-:W-:-:S03]  /*c7e0*/  SHF.R.S32.HI R3, RZ, 0x1f, R2 ;  /* 0x0000001fff037819 */ /* 0x000fc60000011402 */
[----:B------:R-:W-:-:S04]  /*c7f0*/  IMAD.WIDE.U32 R2, R0, UR6, R2 ;  /* 0x0000000600027c25 */ /* 0x000fc8000f8e0002 */
[----:B------:R-:W-:Y:S01]  /*c800*/  IMAD.IADD R7, R7, 0x1, R3 ;  /* 0x0000000107077824 */ /* 0x000fe200078e0203 */
[----:B------:R-:W-:-:S04]  /*c810*/  LEA R6, P0, R2, UR4, 0x2 ;  /* 0x0000000402067c11 */ /* 0x000fc8000f8010ff */
[----:B------:R-:W-:-:S06]  /*c820*/  LEA.HI.X R7, R2, UR5, R7, 0x2, P0 ;  /* 0x0000000502077c11 */ /* 0x000fcc00080f1407 */
[----:B------:R2:W5:Y:S03]  /*c830*/  LDG.E R7, desc[UR38][R6.64] ;  /* 0x0000002606077981 */ /* 0x000566000c1e1900 */
.L_x_3015:
[----:B------:R-:W3:Y:S01]  /*c840*/  S2R R3, SR_CgaCtaId ;  /* 0x0000000000037919 */ /* 0x000ee20000008800 */
[----:B------:R-:W-:-:S04]  /*c850*/  MOV R2, 0x400 ;  /* 0x0000040000027802 */ /* 0x000fc80000000f00 */
[----:B---3--:R-:W-:Y:S02]  /*c860*/  LEA R2, R3, R2, 0x18 ;  /* 0x0000000203027211 */ /* 0x008fe400078ec0ff */
[----:B------:R-:W-:-:S03]  /*c870*/  SHF.L.U32 R3, R11, 0x1f, RZ ;  /* 0x0000001f0b037819 */ /* 0x000fc600000006ff */
[----:B------:R-:W-:-:S04]  /*c880*/  IMAD R2, R12, 0x8, R2 ;  /* 0x000000080c027824 */ /* 0x000fc800078e0202 */
[----:B------:R-:W3:Y:S02]  /*c890*/  SYNCS.PHASECHK.TRANS64.TRYWAIT P0, [R2+URZ+0x28c40], R3 ;  /* 0x028c4003020075a7 */ /* 0x000ee4000800017f */
[----:B---3--:R-:W-:Y:S05]  /*c8a0*/  @!P0 BRA `(.L_x_3016) ;  /* 0x0000001800f48947 */ /* 0x008fea0003800000 */
.L_x_3065:
[----:B--2---:R-:W2:Y:S02]  /*c8b0*/  S2R R6, SR_TID.X ;  /* 0x0000000000067919 */ /* 0x004ea40000002100 */
[----:B--2---:R-:W-:-:S04]  /*c8c0*/  LOP3.LUT R6, R6, 0x7f, RZ, 0xc0, !PT ;  /* 0x0000007f06067812 */ /* 0x004fc800078ec0ff */
[----:B------:R-:W-:-:S13]  /*c8d0*/  ISETP.NE.AND P0, PT, R6, RZ, PT ;  /* 0x000000ff0600720c */ /* 0x000fda0003f05270 */
[----:B------:R-:W-:Y:S05]  /*c8e0*/  @P0 BRA `(.L_x_3017) ;  /* 0x00000000001c0947 */ /* 0x000fea0003800000 */
[----:B------:R-:W2:Y:S01]  /*c8f0*/  S2R R6, SR_TID.X ;  /* 0x0000000000067919 */ /* 0x000ea20000002100 */
[----:B-1----:R-:W-:-:S04]  /*c900*/  MOV R11, 0x2000 ;  /* 0x00002000000b7802 */ /* 0x002fc80000000f00 */
[----:B------:R4:W-:Y:S01]  /*c910*/  SYNCS.ARRIVE.TRANS64 RZ, [R2+URZ+0x28c30], R11 ;  /* 0x028c300b02ff79a7 */ /* 0x0009e2000800003f */
[----:B--2---:R-:W-:-:S04]  /*c920*/  LOP3.LUT R6, R6, 0x1f, RZ, 0xc0, !PT ;  /* 0x0000001f06067812 */ /* 0x004fc800078ec0ff */
[----:B------:R-:W-:-:S13]  /*c930*/  ISETP.NE.AND P1, PT, R6, RZ, PT ;  /* 0x000000ff0600720c */ /* 0x000fda0003f25270 */
[----:B----4-:R-:W-:Y:S05]  /*c940*/  @!P1 BRA `(.L_x_3017) ;  /* 0x0000000000049947 */ /* 0x010fea0003800000 */
[----:B------:R-:W-:Y:S01]  /*c950*/  BPT.TRAP 0x1 ;  /* 0x000000040000795c */ /* 0x000fe20000300000 */
.L_x_3017:
[----:B------:R-:W2:Y:S01]  /*c960*/  LDL R6, [R1] ;  /* 0x0000000001067983 */ /* 0x000ea20000100800 */
[----:B-1----:R-:W-:-:S03]  /*c970*/  MOV R11, 0x400 ;  /* 0x00000400000b7802 */ /* 0x002fc60000000f00 */
[----:B------:R-:W4:Y:S01]  /*c980*/  LDL R10, [R1+0x8] ;  /* 0x00000800010a7983 */ /* 0x000f220000100800 */
[----:B------:R-:W1:Y:S01]  /*c990*/  S2R R12, SR_CgaCtaId ;  /* 0x00000000000c7919 */ /* 0x000e620000008800 */
[----:B------:R-:W-:Y:S01]  /*c9a0*/  R2UR UR9, R2 ;  /* 0x00000000020972ca */ /* 0x000fe200000e0000 */
[----:B------:R-:W-:Y:S01]  /*c9b0*/  UIADD3 UR4, UP0, UR40, 0x370, URZ ;  /* 0x0000037028047890 */ /* 0x000fe2000ff1e03f */
[----:B------:R-:W-:Y:S02]  /*c9c0*/  R2UR UR12, R4 ;  /* 0x00000000040c72ca */ /* 0x000fe400000e0000 */
[----:B-----5:R-:W-:Y:S01]  /*c9d0*/  R2UR UR13, R7 ;  /* 0x00000000070d72ca */ /* 0x020fe200000e0000 */
[----:B------:R-:W-:Y:S01]  /*c9e0*/  UIADD3.X UR5, URZ, UR41, URZ, UP0, !UPT ;  /* 0x000000293f057290 */ /* 0x000fe200087fe43f */
[----:B-1----:R-:W-:-:S07]  /*c9f0*/  LEA R11, R12, R11, 0x18 ;  /* 0x0000000b0c0b7211 */ /* 0x002fce00078ec0ff */
[----:B------:R-:W-:Y:S01]  /*ca00*/  UIADD3 UR9, UR9, 0x28c30, URZ ;  /* 0x00028c3009097890 */ /* 0x000fe2000fffe03f */
[----:B------:R-:W-:Y:S01]  /*ca10*/  UMOV UR6, 0x0 ;  /* 0x0000000000067882 */ /* 0x000fe20000000000 */
[----:B------:R-:W-:Y:S01]  /*ca20*/  UMOV UR7, 0x14f00000 ;  /* 0x14f0000000077882 */ /* 0x000fe20000000000 */
[----:B------:R-:W-:Y:S01]  /*ca30*/  UMOV UR10, URZ ;  /* 0x0000003f000a7c82 */ /* 0x000fe20008000000 */
[----:B--2---:R-:W-:-:S05]  /*ca40*/  IMAD R6, R6, 0x2000, R11 ;  /* 0x0000200006067824 */ /* 0x004fca00078e020b */
[----:B------:R-:W-:Y:S01]  /*ca50*/  R2UR UR8, R6 ;  /* 0x00000000060872ca */ /* 0x000fe200000e0000 */
[----:B----4-:R-:W-:-:S05]  /*ca60*/  IMAD R9, R9, 0x40, R10 ;  /* 0x0000004009097824 */ /* 0x010fca00078e020a */
[----:B------:R-:W-:-:S07]  /*ca70*/  R2UR UR11, R9 ;  /* 0x00000000090b72ca */ /* 0x000fce00000e0000 */
[----:B------:R-:W-:-:S09]  /*ca80*/  UIADD3 UR8, UR8, 0x22400, URZ ;  /* 0x0002240008087890 */ /* 0x000fd2000fffe03f */
[----:B------:R1:W-:Y:S01]  /*ca90*/  UTMALDG.4D [UR8], [UR4], desc[UR6] ;  /* 0x00000608040075b4 */ /* 0x0003e20008019000 */
[----:B------:R-:W2:Y:S02]  /*caa0*/  SYNCS.PHASECHK.TRANS64.TRYWAIT P1, [R2+URZ+0x28c60], R3 ;  /* 0x028c6003020075a7 */ /* 0x000ea4000802017f */
[----:B-12---:R-:W-:Y:S05]  /*cab0*/  @!P1 BRA `(.L_x_3018) ;  /* 0x0000001800849947 */ /* 0x006fea0003800000 */
.L_x_3066:
[----:B------:R-:W-:Y:S05]  /*cac0*/  @P0 BRA `(.L_x_3019) ;  /* 0x00000000001c0947 */ /* 0x000fea0003800000 */
[----:B------:R-:W2:Y:S01]  /*cad0*/  S2R R6, SR_TID.X ;  /* 0x0000000000067919 */ /* 0x000ea20000002100 */
[----:B-1-3--:R-:W-:-:S04]  /*cae0*/  IMAD.MOV.U32 R3, RZ, RZ, 0x10000 ;  /* 0x00010000ff037424 */ /* 0x00afc800078e00ff */
[----:B------:R4:W-:Y:S01]  /*caf0*/  SYNCS.ARRIVE.TRANS64 RZ, [R2+URZ+0x28c50], R3 ;  /* 0x028c500302ff79a7 */ /* 0x0009e2000800003f */
[----:B--2---:R-:W-:-:S04]  /*cb00*/  LOP3.LUT R6, R6, 0x1f, RZ, 0xc0, !PT ;  /* 0x0000001f06067812 */ /* 0x004fc800078ec0ff */
[----:B------:R-:W-:-:S13]  /*cb10*/  ISETP.NE.AND P1, PT, R6, RZ, PT ;  /* 0x000000ff0600720c */ /* 0x000fda0003f25270 */
[----:B----4-:R-:W-:Y:S05]  /*cb20*/  @!P1 BRA `(.L_x_3019) ;  /* 0x0000000000049947 */ /* 0x010fea0003800000 */
[----:B------:R-:W-:Y:S01]  /*cb30*/  BPT.TRAP 0x1 ;  /* 0x000000040000795c */ /* 0x000fe20000300000 */
.L_x_3019:
[----:B-1-3--:R-:W2:Y:S01]  /*cb40*/  LDL R3, [R1] ;  /* 0x0000000001037983 */ /* 0x00aea20000100800 */
[----:B------:R-:W-:Y:S01]  /*cb50*/  MOV R6, 0x400 ;  /* 0x0000040000067802 */ /* 0x000fe20000000f00 */
        /* <DEDUP_REMOVED lines=17> */
[----:B--2---:R-:W-:-:S05]  /*cc70*/  IMAD R2, R3, 0x10000, R6 ;  /* 0x0001000003027824 */ /* 0x004fca00078e0206 */
        /* <DEDUP_REMOVED lines=33> */
[----:B--2---:R-:W-:Y:S01]  /*ce90*/  NOP ;  /* 0x0000000000007918 */ /* 0x004fe20000000000 */
.L_x_3014:
[----:B------:R-:W-:Y:S05]  /*cea0*/  BSYNC B1 ;  /* 0x0000000000017941 */ /* 0x000fea0003800000 */
.L_x_3013:
[C---:B------:R-:W-:Y:S01]  /*ceb0*/  ISETP.GT.AND P0, PT, R8.reuse, 0x1, PT ;  /* 0x000000010800780c */ /* 0x040fe20003f04270 */
[----:B------:R-:W-:-:S05]  /*cec0*/  VIADD R2, R8, 0xfffffffe ;  /* 0xfffffffe08027836 */ /* 0x000fca0000000000 */
[----:B------:R-:W-:-:S07]  /*ced0*/  MOV R8, R2 ;  /* 0x0000000200087202 */ /* 0x000fce0000000f00 */
[----:B------:R-:W-:Y:S05]  /*cee0*/  @P0 BRA `(.L_x_3020) ;  /* 0xffffffec00c40947 */ /* 0x000fea000383ffff */
.L_x_2996:
[----:B------:R-:W-:Y:S05]  /*cef0*/  BSYNC B0 ;  /* 0x0000000000007941 */ /* 0x000fea0003800000 */
.L_x_2995:
[----:B------:R-:W2:Y:S01]  /*cf00*/  LDL.LU R3, [R1] ;  /* 0x0000000001037983 */ /* 0x000ea20000300800 */
[----:B------:R-:W-:Y:S01]  /*cf10*/  BSSY B0, `(.L_x_3021) ;  /* 0x0000016000007945 */ /* 0x000fe20003800000 */
[----:B------:R-:W3:Y:S02]  /*cf20*/  S2R R2, SR_TID.X ;  /* 0x0000000000027919 */ /* 0x000ee40000002100 */
[----:B---3--:R-:W-:-:S04]  /*cf30*/  LOP3.LUT R2, R2, 0x1f, RZ, 0xc0, !PT ;  /* 0x0000001f02027812 */ /* 0x008fc800078ec0ff */
[----:B------:R-:W-:Y:S01]  /*cf40*/  ISETP.NE.AND P1, PT, R2, RZ, PT ;  /* 0x000000ff0200720c */ /* 0x000fe20003f25270 */
[----:B--2---:R-:W-:-:S05]  /*cf50*/  VIADD R0, R3, 0x1 ;  /* 0x0000000103007836 */ /* 0x004fca0000000000 */
[----:B------:R-:W-:-:S04]  /*cf60*/  ISETP.NE.AND P0, PT, R0, 0x2, PT ;  /* 0x000000020000780c */ /* 0x000fc80003f05270 */
[----:B------:R-:W-:Y:S02]  /*cf70*/  SEL R2, R0, RZ, P0 ;  /* 0x000000ff00027207 */ /* 0x000fe40000000000 */
[----:B------:R-:W-:-:S03]  /*cf80*/  SEL R0, RZ, 0x1, P0 ;  /* 0x00000001ff007807 */ /* 0x000fc60000000000 */
[----:B------:R2:W-:Y:S01]  /*cf90*/  STL [R1], R2 ;  /* 0x0000000201007387 */ /* 0x0005e20000100800 */
[----:B------:R-:W-:Y:S05]  /*cfa0*/  @P1 BRA `(.L_x_3022) ;  /* 0x0000000000301947 */ /* 0x000fea0003800000 */
[----:B------:R-:W3:Y:S01]  /*cfb0*/  S2R R7, SR_LANEID ;  /* 0x0000000000077919 */ /* 0x000ee20000000000 */
[----:B------:R-:W-:Y:S01]  /*cfc0*/  VOTEU.ANY UR4, UPT, PT ;  /* 0x0000000000047886 */ /* 0x000fe200038e0100 */
[----:B--2---:R-:W2:Y:S01]  /*cfd0*/  LDC.64 R2, c[0x0][0xc38] ;  /* 0x00030e00ff027b82 */ /* 0x004ea20000000a00 */
[----:B------:R-:W3:Y:S08]  /*cfe0*/  FLO.U32 R4, UR4 ;  /* 0x0000000400047d00 */ /* 0x000ef000080e0000 */
[----:B------:R-:W2:Y:S01]  /*cff0*/  POPC R5, UR4 ;  /* 0x0000000400057d09 */ /* 0x000ea20008000000 */
[----:B---3--:R-:W-:-:S13]  /*d000*/  ISETP.EQ.U32.AND P0, PT, R4, R7, PT ;  /* 0x000000070400720c */ /* 0x008fda0003f02070 */
[----:B--2---:R-:W2:Y:S01]  /*d010*/  @P0 ATOMG.E.ADD.STRONG.GPU PT, R3, desc[UR38][R2.64], R5 ;  /* 0x00000005020309a8 */ /* 0x004ea200081ee1e6 */
[----:B------:R-:W3:Y:S02]  /*d020*/  S2R R6, SR_LTMASK ;  /* 0x0000000000067919 */ /* 0x000ee40000003900 */
[----:B---3--:R-:W-:-:S04]  /*d030*/  LOP3.LUT R6, R6, UR4, RZ, 0xc0, !PT ;  /* 0x0000000406067c12 */ /* 0x008fc8000f8ec0ff */
[----:B------:R-:W3:Y:S01]  /*d040*/  POPC R7, R6 ;  /* 0x0000000600077309 */ /* 0x000ee20000000000 */
[----:B--2---:R-:W3:Y:S02]  /*d050*/  SHFL.IDX PT, R4, R3, R4, 0x1f ;  /* 0x00001f0403047589 */ /* 0x004ee400000e0000 */
[----:B---3--:R-:W-:-:S07]  /*d060*/  IADD3 R16, R4, UR37, R7 ;  /* 0x0000002504107c10 */ /* 0x008fce000fffe007 */
.L_x_3022:
[----:B------:R-:W-:Y:S05]  /*d070*/  BSYNC B0 ;  /* 0x0000000000007941 */ /* 0x000fea0003800000 */
.L_x_3021:
[----:B--2---:R-:W2:Y:S02]  /*d080*/  LDL.LU R2, [R1+0x4] ;  /* 0x0000040001027983 */ /* 0x004ea40000300800 */
[----:B--2---:R-:W-:-:S05]  /*d090*/  LOP3.LUT R2, R2, R0, RZ, 0x3c, !PT ;  /* 0x0000000002027212 */ /* 0x004fca00078e3cff */
[----:B------:R2:W-:Y:S02]  /*d0a0*/  STL [R1+0x4], R2 ;  /* 0x0000040201007387 */ /* 0x0005e40000100800 */
.L_x_2978:
[----:B------:R-:W-:Y:S05]  /*d0b0*/  BSYNC B6 ;  /* 0x0000000000067941 */ /* 0x000fea0003800000 */
.L_x_2976:
[----:B------:R-:W-:-:S03]  /*d0c0*/  UMOV UR4, 0xffffffff ;  /* 0xffffffff00047882 */ /* 0x000fc60000000000 */
[----:B------:R-:W-:Y:S05]  /*d0d0*/  BRA.DIV UR4, `(.L_x_3023) ;  /* 0x0000001604107947 */ /* 0x000fea000b800000 */
[----:B------:R3:W4:Y:S04]  /*d0e0*/  SHFL.IDX PT, R4, R16, RZ, 0x1f ;  /* 0x00001fff10047589 */ /* 0x00072800000e0000 */
[----:B------:R3:W0:Y:S02]  /*d0f0*/  SHFL.IDX PT, R5, R16, 0x1, 0x1f ;  /* 0x00201f0010057f89 */ /* 0x00062400000e0000 */
.L_x_3070:
[----:B0-----:R-:W0:Y:S01]  /*d100*/  S2R R0, SR_TID.X ;  /* 0x0000000000007919 */ /* 0x001e220000002100 */
        /* <DEDUP_REMOVED lines=9> */
[----:B--2---:R-:W0:Y:S02]  /*d1a0*/  LDC.64 R2, c[0x0][0xc58] ;  /* 0x00031600ff027b82 */ /* 0x004e240000000a00 */
[----:B0-----:R-:W-:-:S06]  /*d1b0*/  IMAD.WIDE R2, R7, 0x4, R2 ;  /* 0x0000000407027825 */ /* 0x001fcc00078e0202 */
[----:B------:R0:W5:Y:S02]  /*d1c0*/  LDG.E R3, desc[UR38][R2.64] ;  /* 0x0000002602037981 */ /* 0x000164000c1e1900 */
.L_x_3025:
[----:B------:R-:W-:Y:S05]  /*d1d0*/  BSYNC B0 ;  /* 0x0000000000007941 */ /* 0x000fea0003800000 */
.L_x_3024:
        /* <DEDUP_REMOVED lines=8> */
[----:B------:R-:W2:Y:S02]  /*d260*/  SHFL.UP PT, R14, R13, 0x2, RZ ;  /* 0x044000000d0e7989 */ /* 0x000ea400000e00ff */
[----:B--2---:R-:W-:Y:S02]  /*d270*/  SEL R2, R14, RZ, P1 ;  /* 0x000000ff0e027207 */ /* 0x004fe40000800000 */
[----:B------:R-:W-:Y:S02]  /*d280*/  ISETP.GE.U32.AND P1, PT, R8, 0x8, PT ;  /* 0x000000080800780c */ /* 0x000fe40003f26070 */
[----:B------:R-:W-:-:S05]  /*d290*/  IADD3 R2, R13, R2, RZ ;  /* 0x000000020d027210 */ /* 0x000fca0007ffe0ff */
        /* <DEDUP_REMOVED lines=10> */
[----:B------:R0:W2:Y:S02]  /*d340*/  SHFL.IDX PT, R14, R2, 0x1f, 0x1f ;  /* 0x03e01f00020e7f89 */ /* 0x0000a400000e0000 */
.L_x_3078:
[----:B------:R-:W-:Y:S02]  /*d350*/  ULDC UR4, c[0x0][0xc10] ;  /* 0x0003040000047ab9 */ /* 0x000fe40000000800 */
[----:B---3--:R-:W-:-:S04]  /*d360*/  IMAD.U32 R16, RZ, RZ, UR4 ;  /* 0x00000004ff107e24 */ /* 0x008fc8000f8e00ff */
[----:B--2---:R-:W-:-:S04]  /*d370*/  IMAD R6, R14, R16, RZ ;  /* 0x000000100e067224 */ /* 0x004fc800078e02ff */
[----:B------:R-:W-:-:S05]  /*d380*/  IMAD.IADD R5, R5, 0x1, R6 ;  /* 0x0000000105057824 */ /* 0x000fca00078e0206 */
[----:B----4-:R-:W-:-:S13]  /*d390*/  ISETP.GT.AND P0, PT, R5, R4, PT ;  /* 0x000000040500720c */ /* 0x010fda0003f04270 */
[----:B------:R-:W-:Y:S05]  /*d3a0*/  @P0 BRA `(.L_x_3027) ;  /* 0x0000000000b40947 */ /* 0x000fea0003800000 */
[----:B------:R-:W2:Y:S02]  /*d3b0*/  LDC R0, c[0x0][0xc14] ;  /* 0x00030500ff007b82 */ /* 0x000ea40000000800 */
.L_x_3032:
[----:B------:R-:W-:-:S04]  /*d3c0*/  IADD3 R19, R19, 0x1f, RZ ;  /* 0x0000001f13137810 */ /* 0x000fc80007ffe0ff */
[----:B--2---:R-:W-:-:S13]  /*d3d0*/  ISETP.GE.AND P0, PT, R19, R0, PT ;  /* 0x000000001300720c */ /* 0x004fda0003f06270 */
        /* <DEDUP_REMOVED lines=10> */
[----:B0-----:R-:W-:-:S06]  /*d480*/  IMAD.WIDE R2, R7, 0x4, R2 ;  /* 0x0000000407027825 */ /* 0x001fcc00078e0202 */
[----:B------:R0:W5:Y:S02]  /*d490*/  LDG.E R3, desc[UR38][R2.64] ;  /* 0x0000002602037981 */ /* 0x000164000c1e1900 */
.L_x_3030:
[----:B------:R-:W-:Y:S05]  /*d4a0*/  BSYNC B0 ;  /* 0x0000000000007941 */ /* 0x000fea0003800000 */
.L_x_3029:
[----:B------:R-:W-:-:S03]  /*d4b0*/  UMOV UR4, 0xffffffff ;  /* 0xffffffff00047882 */ /* 0x000fc60000000000 */
[----:B------:R-:W-:Y:S05]  /*d4c0*/  BRA.DIV UR4, `(.L_x_3031) ;  /* 0x0000001604307947 */ /* 0x000fea000b800000 */
[----:B-----5:R-:W2:Y:S01]  /*d4d0*/  SHFL.UP PT, R14, R3, 0x1, RZ ;  /* 0x04200000030e7989 */ /* 0x020ea200000e00ff */
[C---:B------:R-:W-:Y:S02]  /*d4e0*/  ISETP.NE.AND P0, PT, R8.reuse, RZ, PT ;  /* 0x000000ff0800720c */ /* 0x040fe40003f05270 */
[----:B------:R-:W-:Y:S02]  /*d4f0*/  ISETP.GE.U32.AND P1, PT, R8, 0x2, PT ;  /* 0x000000020800780c */ /* 0x000fe40003f26070 */
[----:B--2---:R-:W-:Y:S02]  /*d500*/  SEL R14, R14, RZ, P0 ;  /* 0x000000ff0e0e7207 */ /* 0x004fe40000000000 */
        /* <DEDUP_REMOVED lines=16> */
[----:B------:R0:W2:Y:S02]  /*d610*/  SHFL.IDX PT, R14, R2, 0x1f, 0x1f ;  /* 0x03e01f00020e7f89 */ /* 0x0000a400000e0000 */
.L_x_3086:
[----:B------:R-:W-:Y:S02]  /*d620*/  ULDC UR4, c[0x0][0xc10] ;  /* 0x0003040000047ab9 */ /* 0x000fe40000000800 */
[----:B------:R-:W-:-:S04]  /*d630*/  IMAD.U32 R16, RZ, RZ, UR4 ;  /* 0x00000004ff107e24 */ /* 0x000fc8000f8e00ff */
[----:B--2---:R-:W-:-:S04]  /*d640*/  IMAD R6, R14, R16, RZ ;  /* 0x000000100e067224 */ /* 0x004fc800078e02ff */
[----:B------:R-:W-:-:S05]  /*d650*/  IMAD.IADD R5, R6, 0x1, R5 ;  /* 0x0000000106057824 */ /* 0x000fca00078e0205 */
[----:B------:R-:W-:-:S13]  /*d660*/  ISETP.GT.AND P0, PT, R5, R4, PT ;  /* 0x000000040500720c */ /* 0x000fda0003f04270 */
[----:B------:R-:W-:Y:S05]  /*d670*/  @!P0 BRA `(.L_x_3032) ;  /* 0xfffffffc00508947 */ /* 0x000fea000383ffff */
.L_x_3027:
[----:B------:R-:W-:Y:S01]  /*d680*/  IMAD.IADD R6, R5, 0x1, -R6 ;  /* 0x0000000105067824 */ /* 0x000fe200078e0a06 */
[----:B------:R-:W-:-:S03]  /*d690*/  UMOV UR4, 0xffffffff ;  /* 0xffffffff00047882 */ /* 0x000fc60000000000 */
[----:B------:R-:W-:-:S05]  /*d6a0*/  IMAD R5, R2, R16, R6 ;  /* 0x0000001002057224 */ /* 0x000fca00078e0206 */
[----:B------:R-:W-:Y:S01]  /*d6b0*/  ISETP.GT.AND P6, PT, R5, R4, PT ;  /* 0x000000040500720c */ /* 0x000fe20003fc4270 */
[----:B------:R-:W-:-:S12]  /*d6c0*/  BRA.DIV UR4, `(.L_x_3033) ;  /* 0x0000001604807947 */ /* 0x000fd8000b800000 */
[----:B------:R-:W-:-:S04]  /*d6d0*/  VOTE.ANY R7, PT, !P6 ;  /* 0x0000000000077806 */ /* 0x000fc800070e0100 */
[----:B------:R-:W2:Y:S02]  /*d6e0*/  POPC R5, R7 ;  /* 0x0000000700057309 */ /* 0x000ea40000000000 */
[----:B--2---:R2:W3:Y:S02]  /*d6f0*/  SHFL.IDX PT, R17, R3, R5, 0x1f ;  /* 0x00001f0503117589 */ /* 0x0044e400000e0000 */
.L_x_3090:
[----:B------:R-:W-:Y:S02]  /*d700*/  ISETP.NE.AND P0, PT, R7, RZ, PT ;  /* 0x000000ff0700720c */ /* 0x000fe40003f05270 */
[----:B------:R-:W-:-:S11]  /*d710*/  MOV R14, RZ ;  /* 0x000000ff000e7202 */ /* 0x000fd60000000f00 */
[----:B------:R-:W-:Y:S05]  /*d720*/  @!P0 BRA `(.L_x_3034) ;  /* 0x0000000000108947 */ /* 0x000fea0003800000 */
[----:B------:R-:W-:Y:S01]  /*d730*/  UMOV UR4, 0xffffffff ;  /* 0xffffffff00047882 */ /* 0x000fe20000000000 */
[----:B-1----:R-:W-:Y:S02]  /*d740*/  VIADD R12, R5, 0xffffffff ;  /* 0xffffffff050c7836 */ /* 0x002fe40000000000 */
[----:B------:R-:W-:Y:S05]  /*d750*/  BRA.DIV UR4, `(.L_x_3035) ;  /* 0x0000001604a47947 */ /* 0x000fea000b800000 */
[----:B------:R4:W1:Y:S02]  /*d760*/  SHFL.IDX PT, R14, R2, R12, 0x1f ;  /* 0x00001f0c020e7589 */ /* 0x00086400000e0000 */
.L_x_3034:
[----:B---3--:R-:W-:Y:S01]  /*d770*/  IABS R7, R17 ;  /* 0x0000001100077213 */ /* 0x008fe20000000000 */
[----:B-1----:R-:W-:Y:S02]  /*d780*/  IMAD R16, R14, R16, R6 ;  /* 0x000000100e107224 */ /* 0x002fe400078e0206 */
[----:B------:R-:W-:Y:S01]  /*d790*/  IMAD.IADD R19, R5, 0x1, R19 ;  /* 0x0000000105137824 */ /* 0x000fe200078e0213 */
[----:B------:R-:W1:Y:S08]  /*d7a0*/  I2F.RP R8, R7 ;  /* 0x0000000700087306 */ /* 0x000e700000209400 */
[----:B-1----:R-:W2:Y:S02]  /*d7b0*/  MUFU.RCP R8, R8 ;  /* 0x0000000800087308 */ /* 0x002ea40000001000 */
[----:B--2---:R-:W-:-:S06]  /*d7c0*/  VIADD R3, R8, 0xffffffe ;  /* 0x0ffffffe08037836 */ /* 0x004fcc0000000000 */
[----:B------:R-:W0:Y:S02]  /*d7d0*/  F2I.FTZ.U32.TRUNC.NTZ R3, R3 ;  /* 0x0000000300037305 */ /* 0x000e24000021f000 */
[----:B0---4-:R-:W-:-:S04]  /*d7e0*/  IMAD.MOV R2, RZ, RZ, -R3 ;  /* 0x000000ffff027224 */ /* 0x011fc800078e0a03 */
        /* <DEDUP_REMOVED lines=15> */
[----:B------:R-:W-:-:S13]  /*d8e0*/  ISETP.GE.AND P0, PT, R3, RZ, PT ;  /* 0x000000ff0300720c */ /* 0x000fda0003f06270 */
[----:B------:R-:W-:Y:S02]  /*d8f0*/  @!P0 IADD3 R6, -R6, RZ, RZ ;  /* 0x000000ff06068210 */ /* 0x000fe40007ffe1ff */
[----:B------:R-:W-:-:S13]  /*d900*/  ISETP.NE.AND P0, PT, R17, RZ, PT ;  /* 0x000000ff1100720c */ /* 0x000fda0003f05270 */
[----:B------:R-:W-:-:S05]  /*d910*/  @!P0 LOP3.LUT R6, RZ, R17, RZ, 0x33, !PT ;  /* 0x00000011ff068212 */ /* 0x000fca00078e33ff */
[--C-:B------:R-:W-:Y:S02]  /*d920*/  IMAD.MOV R3, RZ, RZ, -R6.reuse ;  /* 0x000000ffff037224 */ /* 0x100fe400078e0a06 */
[----:B------:R-:W-:Y:S02]  /*d930*/  IMAD.MOV.U32 R18, RZ, RZ, R6 ;  /* 0x000000ffff127224 */ /* 0x000fe400078e0006 */
[----:B------:R-:W-:Y:S01]  /*d940*/  IMAD R17, R17, R3, R2 ;  /* 0x0000000311117224 */ /* 0x000fe200078e0202 */
[----:B------:R-:W-:Y:S06]  /*d950*/  BRA `(.L_x_3036) ;  /* 0x00000000001c7947 */ /* 0x000fec0003800000 */
.L_x_3028:
[----:B------:R-:W-:Y:S01]  /*d960*/  UMOV UR4, URZ ;  /* 0x0000003f00047c82 */ /* 0x000fe20008000000 */
[----:B------:R-:W-:Y:S01]  /*d970*/  UMOV UR5, URZ ;  /* 0x0000003f00057c82 */ /* 0x000fe20008000000 */
[----:B------:R-:W-:Y:S01]  /*d980*/  ULDC UR6, c[0x0][0xc14] ;  /* 0x0003050000067ab9 */ /* 0x000fe20000000800 */
[----:B------:R-:W-:Y:S01]  /*d990*/  IMAD.MOV.U32 R16, RZ, RZ, R4 ;  /* 0x000000ffff107224 */ /* 0x000fe200078e0004 */
[----:B------:R-:W-:Y:S01]  /*d9a0*/  MOV R17, UR4 ;  /* 0x0000000400117c02 */ /* 0x000fe20008000f00 */
[----:B------:R-:W-:Y:S02]  /*d9b0*/  IMAD.U32 R18, RZ, RZ, UR5 ;  /* 0x00000005ff127e24 */ /* 0x000fe4000f8e00ff */
[----:B------:R-:W-:-:S07]  /*d9c0*/  IMAD.U32 R19, RZ, RZ, UR6 ;  /* 0x00000006ff137e24 */ /* 0x000fce000f8e00ff */
.L_x_3036:
        /* <DEDUP_REMOVED lines=12> */
.L_x_2974:
[----:B0-----:R-:W3:Y:S01]  /*da90*/  LDL.LU R0, [R1+0x24] ;  /* 0x0000240001007983 */ /* 0x001ee20000300800 */
[----:B------:R-:W-:Y:S01]  /*daa0*/  BSSY B0, `(.L_x_3038) ;  /* 0x000000b000007945 */ /* 0x000fe20003800000 */
[----:B------:R-:W0:Y:S01]  /*dab0*/  S2R R5, SR_CgaCtaId ;  /* 0x0000000000057919 */ /* 0x000e220000008800 */
[----:B---3--:R-:W-:-:S05]  /*dac0*/  VIADD R0, R0, 0x1 ;  /* 0x0000000100007836 */ /* 0x008fca0000000000 */
[----:B--2---:R-:W-:-:S04]  /*dad0*/  LEA.HI R2, R0, R0, RZ, 0x1 ;  /* 0x0000000000027211 */ /* 0x004fc800078f08ff */
[----:B------:R-:W-:-:S05]  /*dae0*/  LOP3.LUT R3, R2, 0xfffffffe, RZ, 0xc0, !PT ;  /* 0xfffffffe02037812 */ /* 0x000fca00078ec0ff */
[----:B------:R-:W-:Y:S01]  /*daf0*/  IMAD.IADD R3, R0, 0x1, -R3 ;  /* 0x0000000100037824 */ /* 0x000fe200078e0a03 */
[----:B------:R-:W-:-:S04]  /*db00*/  MOV R0, 0x400 ;  /* 0x0000040000007802 */ /* 0x000fc80000000f00 */
[----:B0-----:R-:W-:Y:S02]  /*db10*/  LEA R0, R5, R0, 0x18 ;  /* 0x0000000005007211 */ /* 0x001fe400078ec0ff */
[----:B------:R-:W-:-:S04]  /*db20*/  SHF.L.U32 R3, R3, 0x1f, RZ ;  /* 0x0000001f03037819 */ /* 0x000fc800000006ff */
[----:B------:R-:W0:Y:S02]  /*db30*/  SYNCS.PHASECHK.TRANS64.TRYWAIT P0, [R0+URZ+0x28c20], R3 ;  /* 0x028c2003000075a7 */ /* 0x000e24000800017f */
[----:B0-----:R-:W-:Y:S05]  /*db40*/  @!P0 BRA `(.L_x_3039) ;  /* 0x0000001000cc8947 */ /* 0x001fea0003800000 */
.L_x_3093:
[----:B------:R-:W-:Y:S05]  /*db50*/  BSYNC B0 ;  /* 0x0000000000007941 */ /* 0x000fea0003800000 */
.L_x_3038:
[----:B------:R-:W-:-:S03]  /*db60*/  UMOV UR4, 0xffffffff ;  /* 0xffffffff00047882 */ /* 0x000fc60000000000 */
[----:B------:R-:W-:Y:S05]  /*db70*/  BRA.DIV UR4, `(.L_x_3040) ;  /* 0x0000001204d47947 */ /* 0x000fea000b800000 */
[----:B------:R-:W2:Y:S02]  /*db80*/  S2R R2, SR_TID.X ;  /* 0x0000000000027919 */ /* 0x000ea40000002100 */
[----:B--2---:R-:W-:-:S04]  /*db90*/  SHF.R.U32.HI R2, RZ, 0x5, R2 ;  /* 0x00000005ff027819 */ /* 0x004fc80000011602 */
[----:B------:R-:W-:-:S05]  /*dba0*/  LOP3.LUT R2, R2, 0x3, RZ, 0xc0, !PT ;  /* 0x0000000302027812 */ /* 0x000fca00078ec0ff */
[----:B------:R2:W3:Y:S02]  /*dbb0*/  SHFL.IDX PT, R14, R2, RZ, 0x1f ;  /* 0x00001fff020e7589 */ /* 0x0004e400000e0000 */
.L_x_3096:
[----:B---3--:R-:W-:Y:S01]  /*dbc0*/  ISETP.NE.AND P0, PT, R14, RZ, PT ;  /* 0x000000ff0e00720c */ /* 0x008fe20003f05270 */
[----:B------:R-:W-:-:S12]  /*dbd0*/  BSSY B0, `(.L_x_3041) ;  /* 0x0000027000007945 */ /* 0x000fd80003800000 */
[----:B------:R-:W-:Y:S05]  /*dbe0*/  @P0 BRA `(.L_x_3042) ;  /* 0x0000000000940947 */ /* 0x000fea0003800000 */
[----:B------:R-:W-:-:S03]  /*dbf0*/  UMOV UR4, 0xffffffff ;  /* 0xffffffff00047882 */ /* 0x000fc60000000000 */
[----:B------:R-:W-:Y:S05]  /*dc00*/  BRA.DIV UR4, `(.L_x_3043) ;  /* 0x0000001204e47947 */ /* 0x000fea000b800000 */
[----:B------:R-:W-:-:S13]  /*dc10*/  ELECT P6, URZ, PT ;  /* 0x00000000003f782f */ /* 0x000fda00038c0000 */
.L_x_3099:
[----:B------:R-:W-:Y:S05]  /*dc20*/  @!P6 BRA `(.L_x_3042) ;  /* 0x000000000084e947 */ /* 0x000fea0003800000 */
[----:B------:R-:W-:-:S06]  /*dc30*/  ULOP3.LUT UR4, UR36, 0x2, URZ, 0xfc, !UPT ;  /* 0x0000000224047892 */ /* 0x000fcc000f8efc3f */
[----:B--2---:R-:W-:-:S04]  /*dc40*/  MOV R2, UR4 ;  /* 0x0000000400027c02 */ /* 0x004fc80008000f00 */
[----:B------:R-:W-:-:S13]  /*dc50*/  ISETP.NE.AND P2, PT, R2, 0x3, PT ;  /* 0x000000030200780c */ /* 0x000fda0003f45270 */
[----:B------:R-:W-:Y:S05]  /*dc60*/  @!P2 BRA `(.L_x_3044) ;  /* 0x000000000004a947 */ /* 0x000fea0003800000 */
[----:B------:R-:W-:Y:S01]  /*dc70*/  BPT.TRAP 0x1 ;  /* 0x000000040000795c */ /* 0x000fe20000300000 */
.L_x_3044:
        /* <DEDUP_REMOVED lines=14> */
.L_x_3100:
[----:B------:R-:W2:Y:S02]  /*dd60*/  SYNCS.PHASECHK.TRANS64.TRYWAIT P0, [R7+URZ], R2 ;  /* 0x00000002070075a7 */ /* 0x000ea4000800017f */
[----:B--2---:R-:W-:Y:S05]  /*dd70*/  @!P0 BRA `(.L_x_3046) ;  /* 0x0000001000bc8947 */ /* 0x004fea0003800000 */
.L_x_3101:
[----:B------:R-:W-:Y:S05]  /*dd80*/  @!P2 BRA `(.L_x_3047) ;  /* 0x000000000004a947 */ /* 0x000fea0003800000 */
[----:B------:R-:W-:Y:S01]  /*dd90*/  BPT.TRAP 0x1 ;  /* 0x000000040000795c */ /* 0x000fe20000300000 */
.L_x_3047:
[----:B------:R-:W3:Y:S01]  /*dda0*/  LDL.LU R4, [R1] ;  /* 0x0000000001047983 */ /* 0x000ee20000300800 */
[----:B------:R-:W-:-:S05]  /*ddb0*/  IADD3 R0, R0, 0x28c60, RZ ;  /* 0x00028c6000007810 */ /* 0x000fca0007ffe0ff */
[----:B---3--:R-:W-:-:S04]  /*ddc0*/  IMAD R4, R4, 0x8, R0 ;  /* 0x0000000804047824 */ /* 0x008fc800078e0200 */
[----:B------:R-:W3:Y:S02]  /*ddd0*/  SYNCS.PHASECHK.TRANS64.TRYWAIT P0, [R4+URZ], R5 ;  /* 0x00000005040075a7 */ /* 0x000ee4000800017f */
[----:B---3--:R-:W-:Y:S05]  /*dde0*/  @!P0 BRA `(.L_x_3048) ;  /* 0x0000001000b48947 */ /* 0x008fea0003800000 */
.L_x_3102:
[----:B------:R-:W-:-:S07]  /*ddf0*/  IMAD R3, R3, 0x8, R0 ;  /* 0x0000000803037824 */ /* 0x000fce00078e0200 */
.L_x_3049:
[----:B----4-:R4:W0:Y:S02]  /*de00*/  SYNCS.PHASECHK.TRANS64.TRYWAIT P0, [R3+URZ], R2 ;  /* 0x00000002030075a7 */ /* 0x010824000800017f */
[----:B0-----:R-:W-:Y:S05]  /*de10*/  @!P0 NANOSLEEP.SYNCS 0x989680 ;  /* 0x009896800000895d */ /* 0x001fea0003900000 */
[----:B------:R-:W0:Y:S02]  /*de20*/  @!P0 SYNCS.PHASECHK.TRANS64 P0, [R3+URZ], R2 ;  /* 0x00000002030085a7 */ /* 0x000e24000800007f */
[----:B0-----:R-:W-:Y:S05]  /*de30*/  @!P0 BRA `(.L_x_3049) ;  /* 0xfffffffc00f08947 */ /* 0x001fea000383ffff */
.L_x_3042:
[----:B------:R-:W-:Y:S05]  /*de40*/  BSYNC B0 ;  /* 0x0000000000007941 */ /* 0x000fea0003800000 */
.L_x_3041:
[----:B------:R-:W-:Y:S05]  /*de50*/  EXIT ;  /* 0x000000000000794d */ /* 0x000fea0003800000 */
.L_x_2927:
[----:B0-----:R-:W-:-:S04]  /*de60*/  IMAD.U32 R3, RZ, RZ, UR16 ;  /* 0x00000010ff037e24 */ /* 0x001fc8000f8e00ff */
[----:B------:R0:W1:Y:S03]  /*de70*/  SYNCS.PHASECHK.TRANS64.TRYWAIT P0, [R3+URZ+0x28c50], R0 ;  /* 0x028c5000030075a7 */ /* 0x000066000800017f */
[----:B-1----:R-:W-:Y:S05]  /*de80*/  @!P0 NANOSLEEP.SYNCS 0x989680 ;  /* 0x009896800000895d */ /* 0x002fea0003900000 */
[----:B------:R-:W1:Y:S02]  /*de90*/  @!P0 SYNCS.PHASECHK.TRANS64 P0, [R3+URZ+0x28c50], R0 ;  /* 0x028c5000030085a7 */ /* 0x000e64000800007f */
[----:B-1----:R-:W-:Y:S05]  /*dea0*/  @!P0 BRA `(.L_x_2927) ;  /* 0xfffffffc00ec8947 */ /* 0x002fea000383ffff */
[----:B------:R-:W-:Y:S05]  /*deb0*/  BRA `(.L_x_3050) ;  /* 0xffffff3800587947 */ /* 0x000fea000383ffff */
.L_x_2932:
[----:B-1----:R-:W-:-:S04]  /*dec0*/  IMAD.U32 R3, RZ, RZ, UR6 ;  /* 0x00000006ff037e24 */ /* 0x002fc8000f8e00ff */
[----:B------:R1:W2:Y:S03]  /*ded0*/  SYNCS.PHASECHK.TRANS64.TRYWAIT P0, [R3+URZ+0x28c50], R0 ;  /* 0x028c5000030075a7 */ /* 0x0002a6000800017f */
[----:B--2---:R-:W-:Y:S05]  /*dee0*/  @!P0 NANOSLEEP.SYNCS 0x989680 ;  /* 0x009896800000895d */ /* 0x004fea0003900000 */
[----:B------:R-:W2:Y:S02]  /*def0*/  @!P0 SYNCS.PHASECHK.TRANS64 P0, [R3+URZ+0x28c50], R0 ;  /* 0x028c5000030085a7 */ /* 0x000ea4000800007f */
[----:B--2---:R-:W-:Y:S05]  /*df00*/  @!P0 BRA `(.L_x_2932) ;  /* 0xfffffffc00ec8947 */ /* 0x004fea000383ffff */
[----:B------:R-:W-:Y:S05]  /*df10*/  BRA `(.L_x_2931) ;  /* 0xffffff4400647947 */ /* 0x000fea000383ffff */
.L_x_2935:
[----:B0-----:R-:W-:-:S04]  /*df20*/  MOV R3, UR42 ;  /* 0x0000002a00037c02 */ /* 0x001fc80008000f00 */
[----:B------:R0:W1:Y:S03]  /*df30*/  SYNCS.PHASECHK.TRANS64.TRYWAIT P1, [R3+URZ+0x28c00], R0 ;  /* 0x028c0000030075a7 */ /* 0x000066000802017f */
[----:B-1----:R-:W-:Y:S05]  /*df40*/  @!P1 NANOSLEEP.SYNCS 0x989680 ;  /* 0x009896800000995d */ /* 0x002fea0003900000 */
[----:B------:R-:W1:Y:S02]  /*df50*/  @!P1 SYNCS.PHASECHK.TRANS64 P1, [R3+URZ+0x28c00], R0 ;  /* 0x028c0000030095a7 */ /* 0x000e64000802007f */
[----:B-1----:R-:W-:Y:S05]  /*df60*/  @!P1 BRA `(.L_x_2935) ;  /* 0xfffffffc00ec9947 */ /* 0x002fea000383ffff */
[----:B------:R-:W-:Y:S05]  /*df70*/  BRA `(.L_x_3051) ;  /* 0xffffff5000c47947 */ /* 0x000fea000383ffff */
.L_x_2939:
[----:B--2---:R2:W3:Y:S02]  /*df80*/  SYNCS.PHASECHK.TRANS64.TRYWAIT P1, [R7+URZ+0x28c30], R8 ;  /* 0x028c3008070075a7 */ /* 0x0044e4000802017f */
[----:B---3--:R-:W-:Y:S05]  /*df90*/  @!P1 NANOSLEEP.SYNCS 0x989680 ;  /* 0x009896800000995d */ /* 0x008fea0003900000 */
[----:B------:R-:W3:Y:S02]  /*dfa0*/  @!P1 SYNCS.PHASECHK.TRANS64 P1, [R7+URZ+0x28c30], R8 ;  /* 0x028c3008070095a7 */ /* 0x000ee4000802007f */
[----:B---3--:R-:W-:Y:S05]  /*dfb0*/  @!P1 BRA `(.L_x_2939) ;  /* 0xfffffffc00f09947 */ /* 0x008fea000383ffff */
[----:B------:R-:W-:Y:S05]  /*dfc0*/  BRA `(.L_x_2938) ;  /* 0xffffff5000e07947 */ /* 0x000fea000383ffff */
.L_x_2943:
[----:B---3--:R3:W4:Y:S02]  /*dfd0*/  SYNCS.PHASECHK.TRANS64.TRYWAIT P2, [R7+URZ+0x28c50], R8 ;  /* 0x028c5008070075a7 */ /* 0x008724000804017f */
[----:B----4-:R-:W-:Y:S05]  /*dfe0*/  @!P2 NANOSLEEP.SYNCS 0x989680 ;  /* 0x009896800000a95d */ /* 0x010fea0003900000 */
[----:B------:R-:W4:Y:S02]  /*dff0*/  @!P2 SYNCS.PHASECHK.TRANS64 P2, [R7+URZ+0x28c50], R8 ;  /* 0x028c50080700a5a7 */ /* 0x000f24000804007f */
[----:B----4-:R-:W-:Y:S05]  /*e000*/  @!P2 BRA `(.L_x_2943) ;  /* 0xfffffffc00f0a947 */ /* 0x010fea000383ffff */
[----:B------:R-:W-:Y:S05]  /*e010*/  BRA `(.L_x_2942) ;  /* 0xffffff6000f07947 */ /* 0x000fea000383ffff */
.L_x_2948:
[----:B--2---:R-:W-:-:S04]  /*e020*/  IMAD.U32 R3, RZ, RZ, UR22 ;  /* 0x00000016ff037e24 */ /* 0x004fc8000f8e00ff */
[----:B------:R2:W3:Y:S03]  /*e030*/  SYNCS.PHASECHK.TRANS64.TRYWAIT P3, [R3+URZ+0x28c30], R8 ;  /* 0x028c3008030075a7 */ /* 0x0004e6000806017f */
[----:B---3--:R-:W-:Y:S05]  /*e040*/  @!P3 NANOSLEEP.SYNCS 0x989680 ;  /* 0x009896800000b95d */ /* 0x008fea0003900000 */
[----:B------:R-:W3:Y:S02]  /*e050*/  @!P3 SYNCS.PHASECHK.TRANS64 P3, [R3+URZ+0x28c30], R8 ;  /* 0x028c30080300b5a7 */ /* 0x000ee4000806007f */
[----:B---3--:R-:W-:Y:S05]  /*e060*/  @!P3 BRA `(.L_x_2948) ;  /* 0xfffffffc00ecb947 */ /* 0x008fea000383ffff */
[----:B------:R-:W-:Y:S05]  /*e070*/  BRA `(.L_x_2947) ;  /* 0xffffff6400c47947 */ /* 0x000fea000383ffff */
.L_x_2952:
[----:B---3--:R3:W4:Y:S02]  /*e080*/  SYNCS.PHASECHK.TRANS64.TRYWAIT P3, [R171+URZ+0x28c50], R8 ;  /* 0x028c5008ab0075a7 */ /* 0x008724000806017f */
[----:B----4-:R-:W-:Y:S05]  /*e090*/  @!P3 NANOSLEEP.SYNCS 0x989680 ;  /* 0x009896800000b95d */ /* 0x010fea0003900000 */
[----:B------:R-:W4:Y:S02]  /*e0a0*/  @!P3 SYNCS.PHASECHK.TRANS64 P3, [R171+URZ+0x28c50], R8 ;  /* 0x028c5008ab00b5a7 */ /* 0x000f24000806007f */
[----:B----4-:R-:W-:Y:S05]  /*e0b0*/  @!P3 BRA `(.L_x_2952) ;  /* 0xfffffffc00f0b947 */ /* 0x010fea000383ffff */
[----:B------:R-:W-:Y:S05]  /*e0c0*/  BRA `(.L_x_2951) ;  /* 0xffffff7800f87947 */ /* 0x000fea000383ffff */
.L_x_2983:
[----:B------:R-:W0:Y:S01]  /*e0d0*/  S2R R5, SR_TID.X ;  /* 0x0000000000057919 */ /* 0x000e220000002100 */
[----:B------:R-:W-:Y:S01]  /*e0e0*/  BSSY B0, `(.L_x_3052) ;  /* 0x000000a000007945 */ /* 0x000fe20003800000 */
[----:B------:R-:W-:Y:S01]  /*e0f0*/  IMAD.MOV.U32 R12, RZ, RZ, RZ ;  /* 0x000000ffff0c7224 */ /* 0x000fe200078e00ff */
[----:B------:R-:W-:Y:S01]  /*e100*/  MOV R15, 0xffffffff ;  /* 0xffffffff000f7802 */ /* 0x000fe20000000f00 */
[----:B------:R-:W-:Y:S01]  /*e110*/  IMAD.MOV.U32 R11, RZ, RZ, 0x1f ;  /* 0x0000001fff0b7424 */ /* 0x000fe200078e00ff */
[----:B0-----:R-:W-:-:S04]  /*e120*/  SHF.R.U32.HI R5, RZ, 0x5, R5 ;  /* 0x00000005ff057819 */ /* 0x001fc80000011605 */
[----:B------:R-:W-:-:S05]  /*e130*/  LOP3.LUT R5, R5, 0x3, RZ, 0xc0, !PT ;  /* 0x0000000305057812 */ /* 0x000fca00078ec0ff */
[----:B------:R-:W-:-:S07]  /*e140*/  IMAD.MOV.U32 R13, RZ, RZ, R5 ;  /* 0x000000ffff0d7224 */ /* 0x000fce00078e0005 */
[----:B------:R-:W-:Y:S05]  /*e150*/  WARPSYNC.COLLECTIVE R15, `(.L_x_3053) ;  /* 0x000000000f087348 */ /* 0x000fea0003c00000 */
[----:B------:R0:W1:Y:S02]  /*e160*/  SHFL.IDX P6, R14, R13, R12, R11 ;  /* 0x0000000c0d0e7389 */ /* 0x00006400000c000b */
[----:B01----:R-:W-:Y:S01]  /*e170*/  ENDCOLLECTIVE ;  /* 0x000000000000791b */ /* 0x003fe20003800000 */
.L_x_3053:
[----:B------:R-:W-:Y:S05]  /*e180*/  BSYNC B0 ;  /* 0x0000000000007941 */ /* 0x000fea0003800000 */
.L_x_3052:
[----:B------:R-:W-:Y:S05]  /*e190*/  BRA `(.L_x_3054) ;  /* 0xffffffc400c87947 */ /* 0x000fea000383ffff */
.L_x_2984:
[----:B------:R-:W-:Y:S01]  /*e1a0*/  BSSY B0, `(.L_x_3055) ;  /* 0x0000006000007945 */ /* 0x000fe20003800000 */
[----:B------:R-:W-:-:S07]  /*e1b0*/  IMAD.MOV.U32 R15, RZ, RZ, -0x1 ;  /* 0xffffffffff0f7424 */ /* 0x000fce00078e00ff */
[----:B------:R-:W-:Y:S05]  /*e1c0*/  WARPSYNC.COLLECTIVE R15, `(.L_x_3056) ;  /* 0x000000000f0c7348 */ /* 0x000fea0003c00000 */
[----:B------:R-:W-:Y:S02]  /*e1d0*/  ELECT P6, UR62, PT ;  /* 0x00000000003e782f */ /* 0x000fe400038c0000 */
[----:B------:R-:W-:Y:S01]  /*e1e0*/  MOV R14, UR62 ;  /* 0x0000003e000e7c02 */ /* 0x000fe20008000f00 */
[----:B------:R-:W-:Y:S10]  /*e1f0*/  ENDCOLLECTIVE ;  /* 0x000000000000791b */ /* 0x000ff40003800000 */
.L_x_3056:
[----:B------:R-:W-:Y:S05]  /*e200*/  BSYNC B0 ;  /* 0x0000000000007941 */ /* 0x000fea0003800000 */
.L_x_3055:
[----:B------:R-:W-:Y:S05]  /*e210*/  BRA `(.L_x_3057) ;  /* 0xffffffc400c07947 */ /* 0x000fea000383ffff */
.L_x_2987:
[----:B0-----:R0:W1:Y:S02]  /*e220*/  SYNCS.PHASECHK.TRANS64.TRYWAIT P0, [R8+URZ+0x28c40], R10 ;  /* 0x028c400a080075a7 */ /* 0x001064000800017f */
[----:B-1----:R-:W-:Y:S05]  /*e230*/  @!P0 NANOSLEEP.SYNCS 0x989680 ;  /* 0x009896800000895d */ /* 0x002fea0003900000 */
[----:B------:R-:W1:Y:S02]  /*e240*/  @!P0 SYNCS.PHASECHK.TRANS64 P0, [R8+URZ+0x28c40], R10 ;  /* 0x028c400a080085a7 */ /* 0x000e64000800007f */
[----:B-1----:R-:W-:Y:S05]  /*e250*/  @!P0 BRA `(.L_x_2987) ;  /* 0xfffffffc00f08947 */ /* 0x002fea000383ffff */
[----:B------:R-:W-:Y:S05]  /*e260*/  BRA `(.L_x_3058) ;  /* 0xffffffc800307947 */ /* 0x000fea000383ffff */
.L_x_2990:
        /* <DEDUP_REMOVED lines=8> */
.L_x_2993:
[----:B0-----:R0:W1:Y:S02]  /*e2f0*/  SYNCS.PHASECHK.TRANS64.TRYWAIT P0, [R8+URZ+0x28c60], R6 ;  /* 0x028c6006080075a7 */ /* 0x001064000800017f */
[----:B-1----:R-:W-:Y:S05]  /*e300*/  @!P0 NANOSLEEP.SYNCS 0x989680 ;  /* 0x009896800000895d */ /* 0x002fea0003900000 */
[----:B------:R-:W1:Y:S02]  /*e310*/  @!P0 SYNCS.PHASECHK.TRANS64 P0, [R8+URZ+0x28c60], R6 ;  /* 0x028c6006080085a7 */ /* 0x000e64000800007f */
[----:B-1----:R-:W-:Y:S05]  /*e320*/  @!P0 BRA `(.L_x_2993) ;  /* 0xfffffffc00f08947 */ /* 0x002fea000383ffff */
[----:B------:R-:W-:Y:S05]  /*e330*/  BRA `(.L_x_3060) ;  /* 0xffffffcc002c7947 */ /* 0x000fea000383ffff */
.L_x_3002:
[----:B-1----:R1:W2:Y:S02]  /*e340*/  SYNCS.PHASECHK.TRANS64.TRYWAIT P0, [R3+URZ+0x28c40], R6 ;  /* 0x028c4006030075a7 */ /* 0x0022a4000800017f */
[----:B--2---:R-:W-:Y:S05]  /*e350*/  @!P0 NANOSLEEP.SYNCS 0x989680 ;  /* 0x009896800000895d */ /* 0x004fea0003900000 */
[----:B------:R-:W2:Y:S02]  /*e360*/  @!P0 SYNCS.PHASECHK.TRANS64 P0, [R3+URZ+0x28c40], R6 ;  /* 0x028c4006030085a7 */ /* 0x000ea4000800007f */
[----:B--2---:R-:W-:Y:S05]  /*e370*/  @!P0 BRA `(.L_x_3002) ;  /* 0xfffffffc00f08947 */ /* 0x004fea000383ffff */
[----:B------:R-:W-:Y:S05]  /*e380*/  BRA `(.L_x_3061) ;  /* 0xffffffd400047947 */ /* 0x000fea000383ffff */
.L_x_3004:
[----:B--2---:R2:W3:Y:S02]  /*e390*/  SYNCS.PHASECHK.TRANS64.TRYWAIT P0, [R3+URZ+0x28c60], R6 ;  /* 0x028c6006030075a7 */ /* 0x0044e4000800017f */
[----:B---3--:R-:W-:Y:S05]  /*e3a0*/  @!P0 NANOSLEEP.SYNCS 0x989680 ;  /* 0x009896800000895d */ /* 0x008fea0003900000 */
[----:B------:R-:W3:Y:S02]  /*e3b0*/  @!P0 SYNCS.PHASECHK.TRANS64 P0, [R3+URZ+0x28c60], R6 ;  /* 0x028c6006030085a7 */ /* 0x000ee4000800007f */
[----:B---3--:R-:W-:Y:S05]  /*e3c0*/  @!P0 BRA `(.L_x_3004) ;  /* 0xfffffffc00f08947 */ /* 0x008fea000383ffff */
[----:B------:R-:W-:Y:S05]  /*e3d0*/  BRA `(.L_x_3062) ;  /* 0xffffffd400747947 */ /* 0x000fea000383ffff */
.L_x_3009:
[----:B--2---:R2:W3:Y:S02]  /*e3e0*/  SYNCS.PHASECHK.TRANS64.TRYWAIT P0, [R2+URZ+0x28c40], R3 ;  /* 0x028c4003020075a7 */ /* 0x0044e4000800017f */
[----:B---3--:R-:W-:Y:S05]  /*e3f0*/  @!P0 NANOSLEEP.SYNCS 0x989680 ;  /* 0x009896800000895d */ /* 0x008fea0003900000 */
[----:B------:R-:W3:Y:S02]  /*e400*/  @!P0 SYNCS.PHASECHK.TRANS64 P0, [R2+URZ+0x28c40], R3 ;  /* 0x028c4003020085a7 */ /* 0x000ee4000800007f */
[----:B---3--:R-:W-:Y:S05]  /*e410*/  @!P0 BRA `(.L_x_3009) ;  /* 0xfffffffc00f08947 */ /* 0x008fea000383ffff */
[----:B------:R-:W-:Y:S05]  /*e420*/  BRA `(.L_x_3063) ;  /* 0xffffffdc00107947 */ /* 0x000fea000383ffff */
.L_x_3011:
[----:B-1----:R1:W3:Y:S02]  /*e430*/  SYNCS.PHASECHK.TRANS64.TRYWAIT P1, [R2+URZ+0x28c60], R3 ;  /* 0x028c6003020075a7 */ /* 0x0022e4000802017f */
[----:B---3--:R-:W-:Y:S05]  /*e440*/  @!P1 NANOSLEEP.SYNCS 0x989680 ;  /* 0x009896800000995d */ /* 0x008fea0003900000 */
[----:B------:R-:W3:Y:S02]  /*e450*/  @!P1 SYNCS.PHASECHK.TRANS64 P1, [R2+URZ+0x28c60], R3 ;  /* 0x028c6003020095a7 */ /* 0x000ee4000802007f */
[----:B---3--:R-:W-:Y:S05]  /*e460*/  @!P1 BRA `(.L_x_3011) ;  /* 0xfffffffc00f09947 */ /* 0x008fea000383ffff */
[----:B------:R-:W-:Y:S05]  /*e470*/  BRA `(.L_x_3064) ;  /* 0xffffffdc007c7947 */ /* 0x000fea000383ffff */
.L_x_3016:
[----:B---3--:R3:W4:Y:S02]  /*e480*/  SYNCS.PHASECHK.TRANS64.TRYWAIT P0, [R2+URZ+0x28c40], R3 ;  /* 0x028c4003020075a7 */ /* 0x008724000800017f */
[----:B----4-:R-:W-:Y:S05]  /*e490*/  @!P0 NANOSLEEP.SYNCS 0x989680 ;  /* 0x009896800000895d */ /* 0x010fea0003900000 */
[----:B------:R-:W4:Y:S02]  /*e4a0*/  @!P0 SYNCS.PHASECHK.TRANS64 P0, [R2+URZ+0x28c40], R3 ;  /* 0x028c4003020085a7 */ /* 0x000f24000800007f */
[----:B----4-:R-:W-:Y:S05]  /*e4b0*/  @!P0 BRA `(.L_x_3016) ;  /* 0xfffffffc00f08947 */ /* 0x010fea000383ffff */
[----:B------:R-:W-:Y:S05]  /*e4c0*/  BRA `(.L_x_3065) ;  /* 0xffffffe000f87947 */ /* 0x000fea000383ffff */
.L_x_3018:
[----:B-1----:R1:W2:Y:S02]  /*e4d0*/  SYNCS.PHASECHK.TRANS64.TRYWAIT P1, [R2+URZ+0x28c60], R3 ;  /* 0x028c6003020075a7 */ /* 0x0022a4000802017f */
[----:B--2---:R-:W-:Y:S05]  /*e4e0*/  @!P1 NANOSLEEP.SYNCS 0x989680 ;  /* 0x009896800000995d */ /* 0x004fea0003900000 */
[----:B------:R-:W2:Y:S02]  /*e4f0*/  @!P1 SYNCS.PHASECHK.TRANS64 P1, [R2+URZ+0x28c60], R3 ;  /* 0x028c6003020095a7 */ /* 0x000ea4000802007f */
[----:B--2---:R-:W-:Y:S05]  /*e500*/  @!P1 BRA `(.L_x_3018) ;  /* 0xfffffffc00f09947 */ /* 0x004fea000383ffff */
[----:B------:R-:W-:Y:S05]  /*e510*/  BRA `(.L_x_3066) ;  /* 0xffffffe400687947 */ /* 0x000fea000383ffff */
.L_x_3023:
[----:B------:R-:W-:Y:S01]  /*e520*/  BSSY B0, `(.L_x_3067) ;  /* 0x0000008000007945 */ /* 0x000fe20003800000 */
[----:B------:R-:W-:Y:S01]  /*e530*/  IMAD.MOV.U32 R13, RZ, RZ, R16 ;  /* 0x000000ffff0d7224 */ /* 0x000fe200078e0010 */
[----:B0-----:R-:W-:Y:S01]  /*e540*/  MOV R15, 0xffffffff ;  /* 0xffffffff000f7802 */ /* 0x001fe20000000f00 */
[----:B-1----:R-:W-:Y:S02]  /*e550*/  IMAD.MOV.U32 R12, RZ, RZ, RZ ;  /* 0x000000ffff0c7224 */ /* 0x002fe400078e00ff */
[----:B------:R-:W-:-:S07]  /*e560*/  IMAD.MOV.U32 R11, RZ, RZ, 0x1f ;  /* 0x0000001fff0b7424 */ /* 0x000fce00078e00ff */
[----:B--2---:R-:W-:Y:S05]  /*e570*/  WARPSYNC.COLLECTIVE R15, `(.L_x_3068) ;  /* 0x000000000f087348 */ /* 0x004fea0003c00000 */
[----:B------:R0:W1:Y:S02]  /*e580*/  SHFL.IDX P6, R14, R13, R12, R11 ;  /* 0x0000000c0d0e7389 */ /* 0x00006400000c000b */
[----:B012---:R-:W-:Y:S01]  /*e590*/  ENDCOLLECTIVE ;  /* 0x000000000000791b */ /* 0x007fe20003800000 */
.L_x_3068:
[----:B------:R-:W-:Y:S05]  /*e5a0*/  BSYNC B0 ;  /* 0x0000000000007941 */ /* 0x000fea0003800000 */
.L_x_3067:
[----:B------:R-:W-:Y:S01]  /*e5b0*/  IMAD.MOV.U32 R13, RZ, RZ, R16 ;  /* 0x000000ffff0d7224 */ /* 0x000fe200078e0010 */
[----:B------:R-:W-:Y:S01]  /*e5c0*/  MOV R15, 0xffffffff ;  /* 0xffffffff000f7802 */ /* 0x000fe20000000f00 */
[----:B------:R-:W-:Y:S02]  /*e5d0*/  IMAD.MOV.U32 R12, RZ, RZ, 0x1 ;  /* 0x00000001ff0c7424 */ /* 0x000fe400078e00ff */
[----:B------:R-:W-:Y:S02]  /*e5e0*/  IMAD.MOV.U32 R11, RZ, RZ, 0x1f ;  /* 0x0000001fff0b7424 */ /* 0x000fe400078e00ff */
[----:B------:R-:W-:-:S07]  /*e5f0*/  IMAD.MOV.U32 R4, RZ, RZ, R14 ;  /* 0x000000ffff047224 */ /* 0x000fce00078e000e */
[----:B------:R-:W-:Y:S05]  /*e600*/  WARPSYNC.COLLECTIVE R15, `(.L_x_3069) ;  /* 0x000000000f087348 */ /* 0x000fea0003c00000 */
[----:B------:R0:W1:Y:S02]  /*e610*/  SHFL.IDX P6, R14, R13, R12, R11 ;  /* 0x0000000c0d0e7389 */ /* 0x00006400000c000b */
[----:B01----:R-:W-:Y:S01]  /*e620*/  ENDCOLLECTIVE ;  /* 0x000000000000791b */ /* 0x003fe20003800000 */
.L_x_3069:
[----:B------:R-:W-:Y:S01]  /*e630*/  IMAD.MOV.U32 R5, RZ, RZ, R14 ;  /* 0x000000ffff057224 */ /* 0x000fe200078e000e */
[----:B------:R-:W-:Y:S06]  /*e640*/  BRA `(.L_x_3070) ;  /* 0xffffffe800ac7947 */ /* 0x000fec000383ffff */
.L_x_3026:
[----:B------:R-:W-:Y:S01]  /*e650*/  BSSY B0, `(.L_x_3071) ;  /* 0x0000008000007945 */ /* 0x000fe20003800000 */
[----:B-----5:R-:W-:Y:S01]  /*e660*/  IMAD.MOV.U32 R13, RZ, RZ, R3 ;  /* 0x000000ffff0d7224 */ /* 0x020fe200078e0003 */
[----:B------:R-:W-:Y:S01]  /*e670*/  MOV R15, 0xffffffff ;  /* 0xffffffff000f7802 */ /* 0x000fe20000000f00 */
[----:B-1----:R-:W-:Y:S02]  /*e680*/  IMAD.MOV.U32 R12, RZ, RZ, 0x1 ;  /* 0x00000001ff0c7424 */ /* 0x002fe400078e00ff */
[----:B------:R-:W-:-:S07]  /*e690*/  IMAD.MOV.U32 R11, RZ, RZ, RZ ;  /* 0x000000ffff0b7224 */ /* 0x000fce00078e00ff */
[----:B0-234-:R-:W-:Y:S05]  /*e6a0*/  WARPSYNC.COLLECTIVE R15, `(.L_x_3072) ;  /* 0x000000000f087348 */ /* 0x01dfea0003c00000 */
[----:B------:R1:W0:Y:S02]  /*e6b0*/  SHFL.UP P6, R14, R13, R12, R11 ;  /* 0x0400000c0d0e7389 */ /* 0x00022400000c000b */
[----:B01234-:R-:W-:Y:S01]  /*e6c0*/  ENDCOLLECTIVE ;  /* 0x000000000000791b */ /* 0x01ffe20003800000 */
.L_x_3072:
[----:B------:R-:W-:Y:S05]  /*e6d0*/  BSYNC B0 ;  /* 0x0000000000007941 */ /* 0x000fea0003800000 */
.L_x_3071:
        /* <DEDUP_REMOVED lines=10> */
.L_x_3073:
        /* <DEDUP_REMOVED lines=8> */
.L_x_3074:
        /* <DEDUP_REMOVED lines=8> */
.L_x_3075:
        /* <DEDUP_REMOVED lines=8> */
.L_x_3076:
        /* <DEDUP_REMOVED lines=8> */
.L_x_3077:
[----:B------:R-:W-:Y:S05]  /*e980*/  BRA `(.L_x_3078) ;  /* 0xffffffe800707947 */ /* 0x000fea000383ffff */
.L_x_3031:
[----:B------:R-:W-:Y:S01]  /*e990*/  BSSY B0, `(.L_x_3079) ;  /* 0x0000008000007945 */ /* 0x000fe20003800000 */
[----:B-----5:R-:W-:Y:S01]  /*e9a0*/  IMAD.MOV.U32 R13, RZ, RZ, R3 ;  /* 0x000000ffff0d7224 */ /* 0x020fe200078e0003 */
[----:B-1----:R-:W-:Y:S01]  /*e9b0*/  MOV R11, RZ ;  /* 0x000000ff000b7202 */ /* 0x002fe20000000f00 */
[----:B------:R-:W-:Y:S02]  /*e9c0*/  IMAD.MOV.U32 R12, RZ, RZ, 0x1 ;  /* 0x00000001ff0c7424 */ /* 0x000fe400078e00ff */
[----:B------:R-:W-:-:S07]  /*e9d0*/  IMAD.MOV.U32 R15, RZ, RZ, -0x1 ;  /* 0xffffffffff0f7424 */ /* 0x000fce00078e00ff */
[----:B0-----:R-:W-:Y:S05]  /*e9e0*/  WARPSYNC.COLLECTIVE R15, `(.L_x_3080) ;  /* 0x000000000f087348 */ /* 0x001fea0003c00000 */
[----:B------:R1:W2:Y:S02]  /*e9f0*/  SHFL.UP P6, R14, R13, R12, R11 ;  /* 0x0400000c0d0e7389 */ /* 0x0002a400000c000b */
[----:B012---:R-:W-:Y:S01]  /*ea00*/  ENDCOLLECTIVE ;  /* 0x000000000000791b */ /* 0x007fe20003800000 */
.L_x_3080:
[----:B------:R-:W-:Y:S05]  /*ea10*/  BSYNC B0 ;  /* 0x0000000000007941 */ /* 0x000fea0003800000 */
.L_x_3079:
[----:B------:R-:W-:Y:S01]  /*ea20*/  ISETP.NE.AND P0, PT, R8, RZ, PT ;  /* 0x000000ff0800720c */ /* 0x000fe20003f05270 */
[----:B------:R-:W-:Y:S01]  /*ea30*/  IMAD.MOV.U32 R12, RZ, RZ, 0x2 ;  /* 0x00000002ff0c7424 */ /* 0x000fe200078e00ff */
[----:B------:R-:W-:Y:S01]  /*ea40*/  MOV R15, 0xffffffff ;  /* 0xffffffff000f7802 */ /* 0x000fe20000000f00 */
[----:B------:R-:W-:Y:S01]  /*ea50*/  IMAD.MOV.U32 R11, RZ, RZ, RZ ;  /* 0x000000ffff0b7224 */ /* 0x000fe200078e00ff */
[----:B------:R-:W-:Y:S02]  /*ea60*/  SEL R14, R14, RZ, P0 ;  /* 0x000000ff0e0e7207 */ /* 0x000fe40000000000 */
[----:B------:R-:W-:-:S03]  /*ea70*/  ISETP.GE.U32.AND P0, PT, R8, 0x2, PT ;  /* 0x000000020800780c */ /* 0x000fc60003f06070 */
[----:B------:R-:W-:-:S10]  /*ea80*/  IMAD.IADD R13, R3, 0x1, R14 ;  /* 0x00000001030d7824 */ /* 0x000fd400078e020e */
[----:B------:R-:W-:Y:S05]  /*ea90*/  WARPSYNC.COLLECTIVE R15, `(.L_x_3081) ;  /* 0x000000000f087348 */ /* 0x000fea0003c00000 */
[----:B------:R0:W1:Y:S02]  /*eaa0*/  SHFL.UP P6, R14, R13, R12, R11 ;  /* 0x0400000c0d0e7389 */ /* 0x00006400000c000b */
[----:B01----:R-:W-:Y:S01]  /*eab0*/  ENDCOLLECTIVE ;  /* 0x000000000000791b */ /* 0x003fe20003800000 */
.L_x_3081:
        /* <DEDUP_REMOVED lines=8> */
.L_x_3082:
        /* <DEDUP_REMOVED lines=8> */
.L_x_3083:
        /* <DEDUP_REMOVED lines=8> */
.L_x_3084:
[----:B------:R-:W-:Y:S02]  /*ec40*/  IMAD.MOV.U32 R12, RZ, RZ, 0x1f ;  /* 0x0000001fff0c7424 */ /* 0x000fe400078e00ff */
[----:B------:R-:W-:Y:S01]  /*ec50*/  IMAD.MOV.U32 R11, RZ, RZ, 0x1f ;  /* 0x0000001fff0b7424 */ /* 0x000fe200078e00ff */
[----:B------:R-:W-:-:S04]  /*ec60*/  SEL R2, R14, RZ, P0 ;  /* 0x000000ff0e027207 */ /* 0x000fc80000000000 */
[----:B------:R-:W-:-:S05]  /*ec70*/  IADD3 R2, R7, R2, RZ ;  /* 0x0000000207027210 */ /* 0x000fca0007ffe0ff */
[----:B------:R-:W-:-:S07]  /*ec80*/  IMAD.MOV.U32 R13, RZ, RZ, R2 ;  /* 0x000000ffff0d7224 */ /* 0x000fce00078e0002 */
[----:B------:R-:W-:Y:S05]  /*ec90*/  WARPSYNC.COLLECTIVE R15, `(.L_x_3085) ;  /* 0x000000000f087348 */ /* 0x000fea0003c00000 */
[----:B------:R0:W1:Y:S02]  /*eca0*/  SHFL.IDX P6, R14, R13, R12, R11 ;  /* 0x0000000c0d0e7389 */ /* 0x00006400000c000b */
[----:B01----:R-:W-:Y:S01]  /*ecb0*/  ENDCOLLECTIVE ;  /* 0x000000000000791b */ /* 0x003fe20003800000 */
.L_x_3085:
[----:B------:R-:W-:Y:S05]  /*ecc0*/  BRA `(.L_x_3086) ;  /* 0xffffffe800547947 */ /* 0x000fea000383ffff */
.L_x_3033:
[----:B------:R-:W-:Y:S01]  /*ecd0*/  BSSY B0, `(.L_x_3087) ;  /* 0x0000006000007945 */ /* 0x000fe20003800000 */
[----:B------:R-:W-:Y:S01]  /*ece0*/  PLOP3.LUT P6, PT, P6, PT, PT, 0x8, 0x0 ;  /* 0x000000000000781c */ /* 0x000fe200037ce170 */
[----:B------:R-:W-:-:S12]  /*ecf0*/  IMAD.MOV.U32 R15, RZ, RZ, -0x1 ;  /* 0xffffffffff0f7424 */ /* 0x000fd800078e00ff */
[----:B01----:R-:W-:Y:S05]  /*ed00*/  WARPSYNC.COLLECTIVE R15, `(.L_x_3088) ;  /* 0x000000000f087348 */ /* 0x003fea0003c00000 */
[----:B------:R-:W-:Y:S01]  /*ed10*/  VOTE.ANY R14, PT, P6 ;  /* 0x00000000000e7806 */ /* 0x000fe200030e0100 */
[----:B01----:R-:W-:Y:S06]  /*ed20*/  ENDCOLLECTIVE ;  /* 0x000000000000791b */ /* 0x003fec0003800000 */
.L_x_3088:
[----:B------:R-:W-:Y:S05]  /*ed30*/  BSYNC B0 ;  /* 0x0000000000007941 */ /* 0x000fea0003800000 */
.L_x_3087:
[----:B------:R-:W-:Y:S01]  /*ed40*/  MOV R7, R14 ;  /* 0x0000000e00077202 */ /* 0x000fe20000000f00 */
[----:B------:R-:W-:Y:S02]  /*ed50*/  IMAD.MOV.U32 R13, RZ, RZ, R3 ;  /* 0x000000ffff0d7224 */ /* 0x000fe400078e0003 */
[----:B------:R-:W-:Y:S01]  /*ed60*/  IMAD.MOV.U32 R11, RZ, RZ, 0x1f ;  /* 0x0000001fff0b7424 */ /* 0x000fe200078e00ff */
[----:B------:R-:W0:Y:S01]  /*ed70*/  POPC R5, R7 ;  /* 0x0000000700057309 */ /* 0x000e220000000000 */
[----:B------:R-:W-:Y:S02]  /*ed80*/  IMAD.MOV.U32 R15, RZ, RZ, -0x1 ;  /* 0xffffffffff0f7424 */ /* 0x000fe400078e00ff */
[----:B0-----:R-:W-:-:S07]  /*ed90*/  IMAD.MOV.U32 R12, RZ, RZ, R5 ;  /* 0x000000ffff0c7224 */ /* 0x001fce00078e0005 */
[----:B------:R-:W-:Y:S05]  /*eda0*/  WARPSYNC.COLLECTIVE R15, `(.L_x_3089) ;  /* 0x000000000f087348 */ /* 0x000fea0003c00000 */
[----:B------:R0:W1:Y:S02]  /*edb0*/  SHFL.IDX P6, R14, R13, R12, R11 ;  /* 0x0000000c0d0e7389 */ /* 0x00006400000c000b */
[----:B01----:R-:W-:Y:S01]  /*edc0*/  ENDCOLLECTIVE ;  /* 0x000000000000791b */ /* 0x003fe20003800000 */
.L_x_3089:
[----:B------:R-:W-:Y:S01]  /*edd0*/  MOV R17, R14 ;  /* 0x0000000e00117202 */ /* 0x000fe20000000f00 */
[----:B------:R-:W-:Y:S06]  /*ede0*/  BRA `(.L_x_3090) ;  /* 0xffffffe800447947 */ /* 0x000fec000383ffff */
.L_x_3035:
[----:B------:R-:W-:Y:S01]  /*edf0*/  BSSY B0, `(.L_x_3091) ;  /* 0x0000007000007945 */ /* 0x000fe20003800000 */
[----:B------:R-:W-:Y:S02]  /*ee00*/  IMAD.MOV.U32 R13, RZ, RZ, R2 ;  /* 0x000000ffff0d7224 */ /* 0x000fe400078e0002 */
[----:B------:R-:W-:Y:S02]  /*ee10*/  IMAD.MOV.U32 R11, RZ, RZ, 0x1f ;  /* 0x0000001fff0b7424 */ /* 0x000fe400078e00ff */
[----:B------:R-:W-:-:S07]  /*ee20*/  IMAD.MOV.U32 R15, RZ, RZ, -0x1 ;  /* 0xffffffffff0f7424 */ /* 0x000fce00078e00ff */
[----:B0-23--:R-:W-:Y:S05]  /*ee30*/  WARPSYNC.COLLECTIVE R15, `(.L_x_3092) ;  /* 0x000000000f087348 */ /* 0x00dfea0003c00000 */
[----:B------:R1:W4:Y:S02]  /*ee40*/  SHFL.IDX P6, R14, R13, R12, R11 ;  /* 0x0000000c0d0e7389 */ /* 0x00032400000c000b */
[----:B01234-:R-:W-:Y:S01]  /*ee50*/  ENDCOLLECTIVE ;  /* 0x000000000000791b */ /* 0x01ffe20003800000 */
.L_x_3092:
[----:B------:R-:W-:Y:S05]  /*ee60*/  BSYNC B0 ;  /* 0x0000000000007941 */ /* 0x000fea0003800000 */
.L_x_3091:
[----:B------:R-:W-:Y:S05]  /*ee70*/  BRA `(.L_x_3034) ;  /* 0xffffffe8003c7947 */ /* 0x000fea000383ffff */
.L_x_3039:
[----:B0-----:R0:W2:Y:S02]  /*ee80*/  SYNCS.PHASECHK.TRANS64.TRYWAIT P0, [R0+URZ+0x28c20], R3 ;  /* 0x028c2003000075a7 */ /* 0x0010a4000800017f */
[----:B--2---:R-:W-:Y:S05]  /*ee90*/  @!P0 NANOSLEEP.SYNCS 0x989680 ;  /* 0x009896800000895d */ /* 0x004fea0003900000 */
[----:B------:R-:W2:Y:S02]  /*eea0*/  @!P0 SYNCS.PHASECHK.TRANS64 P0, [R0+URZ+0x28c20], R3 ;  /* 0x028c2003000085a7 */ /* 0x000ea4000800007f */
[----:B--2---:R-:W-:Y:S05]  /*eeb0*/  @!P0 BRA `(.L_x_3039) ;  /* 0xfffffffc00f08947 */ /* 0x004fea000383ffff */
[----:B------:R-:W-:Y:S05]  /*eec0*/  BRA `(.L_x_3093) ;  /* 0xffffffec00207947 */ /* 0x000fea000383ffff */
.L_x_3040:
[----:B------:R-:W2:Y:S01]  /*eed0*/  S2R R2, SR_TID.X ;  /* 0x0000000000027919 */ /* 0x000ea20000002100 */
[----:B------:R-:W-:Y:S01]  /*eee0*/  BSSY B0, `(.L_x_3094) ;  /* 0x000000a000007945 */ /* 0x000fe20003800000 */
[----:B-1----:R-:W-:Y:S01]  /*eef0*/  MOV R12, RZ ;  /* 0x000000ff000c7202 */ /* 0x002fe20000000f00 */
[----:B------:R-:W-:Y:S02]  /*ef00*/  IMAD.MOV.U32 R11, RZ, RZ, 0x1f ;  /* 0x0000001fff0b7424 */ /* 0x000fe400078e00ff */
[----:B------:R-:W-:Y:S01]  /*ef10*/  IMAD.MOV.U32 R15, RZ, RZ, -0x1 ;  /* 0xffffffffff0f7424 */ /* 0x000fe200078e00ff */
[----:B--2---:R-:W-:-:S04]  /*ef20*/  SHF.R.U32.HI R2, RZ, 0x5, R2 ;  /* 0x00000005ff027819 */ /* 0x004fc80000011602 */
[----:B------:R-:W-:-:S05]  /*ef30*/  LOP3.LUT R2, R2, 0x3, RZ, 0xc0, !PT ;  /* 0x0000000302027812 */ /* 0x000fca00078ec0ff */
[----:B------:R-:W-:-:S07]  /*ef40*/  IMAD.MOV.U32 R13, RZ, RZ, R2 ;  /* 0x000000ffff0d7224 */ /* 0x000fce00078e0002 */
[----:B0-----:R-:W-:Y:S05]  /*ef50*/  WARPSYNC.COLLECTIVE R15, `(.L_x_3095) ;  /* 0x000000000f087348 */ /* 0x001fea0003c00000 */
[----:B------:R1:W2:Y:S02]  /*ef60*/  SHFL.IDX P6, R14, R13, R12, R11 ;  /* 0x0000000c0d0e7389 */ /* 0x0002a400000c000b */
[----:B012---:R-:W-:Y:S01]  /*ef70*/  ENDCOLLECTIVE ;  /* 0x000000000000791b */ /* 0x007fe20003800000 */
.L_x_3095:
[----:B------:R-:W-:Y:S05]  /*ef80*/  BSYNC B0 ;  /* 0x0000000000007941 */ /* 0x000fea0003800000 */
.L_x_3094:
[----:B------:R-:W-:Y:S05]  /*ef90*/  BRA `(.L_x_3096) ;  /* 0xffffffec00087947 */ /* 0x000fea000383ffff */
.L_x_3043:
[----:B------:R-:W-:Y:S01]  /*efa0*/  BSSY B1, `(.L_x_3097) ;  /* 0x0000006000017945 */ /* 0x000fe20003800000 */
[----:B------:R-:W-:-:S07]  /*efb0*/  IMAD.MOV.U32 R15, RZ, RZ, -0x1 ;  /* 0xffffffffff0f7424 */ /* 0x000fce00078e00ff */
[----:B012---:R-:W-:Y:S05]  /*efc0*/  WARPSYNC.COLLECTIVE R15, `(.L_x_3098) ;  /* 0x000000000f0c7348 */ /* 0x007fea0003c00000 */
[----:B------:R-:W-:Y:S02]  /*efd0*/  ELECT P6, UR62, PT ;  /* 0x00000000003e782f */ /* 0x000fe400038c0000 */
[----:B------:R-:W-:Y:S01]  /*efe0*/  MOV R14, UR62 ;  /* 0x0000003e000e7c02 */ /* 0x000fe20008000f00 */
[----:B012---:R-:W-:Y:S10]  /*eff0*/  ENDCOLLECTIVE ;  /* 0x000000000000791b */ /* 0x007ff40003800000 */
.L_x_3098:
[----:B------:R-:W-:Y:S05]  /*f000*/  BSYNC B1 ;  /* 0x0000000000017941 */ /* 0x000fea0003800000 */
.L_x_3097:
[----:B------:R-:W-:Y:S05]  /*f010*/  BRA `(.L_x_3099) ;  /* 0xffffffec00007947 */ /* 0x000fea000383ffff */
.L_x_3045:
[----:B0-----:R0:W2:Y:S02]  /*f020*/  SYNCS.PHASECHK.TRANS64.TRYWAIT P0, [R6+URZ], R5 ;  /* 0x00000005060075a7 */ /* 0x0010a4000800017f */
[----:B--2---:R-:W-:Y:S05]  /*f030*/  @!P0 NANOSLEEP.SYNCS 0x989680 ;  /* 0x009896800000895d */ /* 0x004fea0003900000 */
[----:B------:R-:W2:Y:S02]  /*f040*/  @!P0 SYNCS.PHASECHK.TRANS64 P0, [R6+URZ], R5 ;  /* 0x00000005060085a7 */ /* 0x000ea4000800007f */
[----:B--2---:R-:W-:Y:S05]  /*f050*/  @!P0 BRA `(.L_x_3045) ;  /* 0xfffffffc00f08947 */ /* 0x004fea000383ffff */
[----:B------:R-:W-:Y:S05]  /*f060*/  BRA `(.L_x_3100) ;  /* 0xffffffec003c7947 */ /* 0x000fea000383ffff */
.L_x_3046:
[----:B--2---:R2:W3:Y:S02]  /*f070*/  SYNCS.PHASECHK.TRANS64.TRYWAIT P0, [R7+URZ], R2 ;  /* 0x00000002070075a7 */ /* 0x0044e4000800017f */
[----:B---3--:R-:W-:Y:S05]  /*f080*/  @!P0 NANOSLEEP.SYNCS 0x989680 ;  /* 0x009896800000895d */ /* 0x008fea0003900000 */
[----:B------:R-:W3:Y:S02]  /*f090*/  @!P0 SYNCS.PHASECHK.TRANS64 P0, [R7+URZ], R2 ;  /* 0x00000002070085a7 */ /* 0x000ee4000800007f */
[----:B---3--:R-:W-:Y:S05]  /*f0a0*/  @!P0 BRA `(.L_x_3046) ;  /* 0xfffffffc00f08947 */ /* 0x008fea000383ffff */
[----:B------:R-:W-:Y:S05]  /*f0b0*/  BRA `(.L_x_3101) ;  /* 0xffffffec00307947 */ /* 0x000fea000383ffff */
.L_x_3048:
[----:B---3--:R3:W4:Y:S02]  /*f0c0*/  SYNCS.PHASECHK.TRANS64.TRYWAIT P0, [R4+URZ], R5 ;  /* 0x00000005040075a7 */ /* 0x008724000800017f */
[----:B----4-:R-:W-:Y:S05]  /*f0d0*/  @!P0 NANOSLEEP.SYNCS 0x989680 ;  /* 0x009896800000895d */ /* 0x010fea0003900000 */
[----:B------:R-:W4:Y:S02]  /*f0e0*/  @!P0 SYNCS.PHASECHK.TRANS64 P0, [R4+URZ], R5 ;  /* 0x00000005040085a7 */ /* 0x000f24000800007f */
[----:B----4-:R-:W-:Y:S05]  /*f0f0*/  @!P0 BRA `(.L_x_3048) ;  /* 0xfffffffc00f08947 */ /* 0x010fea000383ffff */
[----:B------:R-:W-:Y:S05]  /*f100*/  BRA `(.L_x_3102) ;  /* 0xffffffec00387947 */ /* 0x000fea000383ffff */
.L_x_3103:
        /* <DEDUP_REMOVED lines=15> */
.L_x_11942:


//--------------------- .text._ZN7cutlass13device_kernelIN5flash11enable_sm90INS1_16FlashAttnFwdSm90INS1_25CollectiveMainloopFwdSm90ILi2EN4cute5tupleIJNS5_1CILi1EEES8_S8_EEENS6_IJNS7_ILi64EEESA_SA_EEELi512ENS_6half_tEfNS_4arch4Sm90ELb0ELb0ELb0ELb1ELb0ELb1ELb0ELb0ELb0ELb0ELb0ELb0EEENS1_21CollectiveEpilogueFwdINS6_IJSA_NS7_ILi512EEESA_EEES9_SC_SE_Li256ELb1ELb0ELb0ELb0EEENS1_36VarlenDynamicPersistentTileSchedulerILi64ELi64ELi256ELi32ELb0ELb0ELb1ELb0ELb1ELb1EEEEEEEEEvNT_6ParamsE --------------------------
	.section	.text._ZN7cutlass13device_kernelIN5flash11enable_sm90INS1_16FlashAttnFwdSm90INS1_25CollectiveMainloopFwdSm90ILi2EN4cute5tupleIJNS5_1CILi1EEES8_S8_EEENS6_IJNS7_ILi64EEESA_SA_EEELi512ENS_6half_tEfNS_4arch4Sm90ELb0ELb0ELb0ELb1ELb0ELb1ELb0ELb0ELb0ELb0ELb0ELb0EEENS1_21CollectiveEpilogueFwdINS6_IJSA_NS7_ILi512EEESA_EEES9_SC_SE_Li256ELb1ELb0ELb0ELb0EEENS1_36VarlenDynamicPersistentTileSchedulerILi64ELi64ELi256ELi32ELb0ELb0ELb1ELb0ELb1ELb1EEEEEEEEEvNT_6ParamsE,"ax",@progbits
	.align	128
.text._ZN7cutlass13device_kernelIN5flash11enable_sm90INS1_16FlashAttnFwdSm90INS1_25CollectiveMainloopFwdSm90ILi2EN4cute5tupleIJNS5_1CILi1EEES8_S8_EEENS6_IJNS7_ILi64EEESA_SA_EEELi512ENS_6half_tEfNS_4arch4Sm90ELb0ELb0ELb0ELb1ELb0ELb1ELb0ELb0ELb0ELb0ELb0ELb0EEENS1_21CollectiveEpilogueFwdINS6_IJSA_NS7_ILi512EEESA_EEES9_SC_SE_Li256ELb1ELb0ELb0ELb0EEENS1_36VarlenDynamicPersistentTileSchedulerILi64ELi64ELi256ELi32ELb0ELb0ELb1ELb0ELb1ELb1EEEEEEEEEvNT_6ParamsE:
        .type           _ZN7cutlass13device_kernelIN5flash11enable_sm90INS1_16FlashAttnFwdSm90INS1_25CollectiveMainloopFwdSm90ILi2EN4cute5tupleIJNS5_1CILi1EEES8_S8_EEENS6_IJNS7_ILi64EEESA_SA_EEELi512ENS_6half_tEfNS_4arch4Sm90ELb0ELb0ELb0ELb1ELb0ELb1ELb0ELb0ELb0ELb0ELb0ELb0EEENS1_21CollectiveEpilogueFwdINS6_IJSA_NS7_ILi512EEESA_EEES9_SC_SE_Li256ELb1ELb0ELb0ELb0EEENS1_36VarlenDynamicPersistentTileSchedulerILi64ELi64ELi256ELi32ELb0ELb0ELb1ELb0ELb1ELb1EEEEEEEEEvNT_6ParamsE,@function
        .size           _ZN7cutlass13device_kernelIN5flash11enable_sm90INS1_16FlashAttnFwdSm90INS1_25CollectiveMainloopFwdSm90ILi2EN4cute5tupleIJNS5_1CILi1EEES8_S8_EEENS6_IJNS7_ILi64EEESA_SA_EEELi512ENS_6half_tEfNS_4arch4Sm90ELb0ELb0ELb0ELb1ELb0ELb1ELb0ELb0ELb0ELb0ELb0ELb0EEENS1_21CollectiveEpilogueFwdINS6_IJSA_NS7_ILi512EEESA_EEES9_SC_SE_Li256ELb1ELb0ELb0ELb0EEENS1_36VarlenDynamicPersistentTileSchedulerILi64ELi64ELi256ELi32ELb0ELb0ELb1ELb0ELb1ELb1EEEEEEEEEvNT_6ParamsE,(.L_x_11943 - _ZN7cutlass13device_kernelIN5flash11enable_sm90INS1_16FlashAttnFwdSm90INS1_25CollectiveMainloopFwdSm90ILi2EN4cute5tupleIJNS5_1CILi1EEES8_S8_EEENS6_IJNS7_ILi64EEESA_SA_EEELi512ENS_6half_tEfNS_4arch4Sm90ELb0ELb0ELb0ELb1ELb0ELb1ELb0ELb0ELb0ELb0ELb0ELb0EEENS1_21CollectiveEpilogueFwdINS6_IJSA_NS7_ILi512EEESA_EEES9_SC_SE_Li256ELb1ELb0ELb0ELb0EEENS1_36VarlenDynamicPersistentTileSchedulerILi64ELi64ELi256ELi32ELb0ELb0ELb1ELb0ELb1ELb1EEEEEEEEEvNT_6ParamsE)
        .other          _ZN7cutlass13device_kernelIN5flash11enable_sm90INS1_16FlashAttnFwdSm90INS1_25CollectiveMainloopFwdSm90ILi2EN4cute5tupleIJNS5_1CILi1EEES8_S8_EEENS6_IJNS7_ILi64EEESA_SA_EEELi512ENS_6half_tEfNS_4arch4Sm90ELb0ELb0ELb0ELb1ELb0ELb1ELb0ELb0ELb0ELb0ELb0ELb0EEENS1_21CollectiveEpilogueFwdINS6_IJSA_NS7_ILi512EEESA_EEES9_SC_SE_Li256ELb1ELb0ELb0ELb0EEENS1_36VarlenDynamicPersistentTileSchedulerILi64ELi64ELi256ELi32ELb0ELb0ELb1ELb0ELb1ELb1EEEEEEEEEvNT_6ParamsE,@"STO_CUDA_ENTRY STV_DEFAULT"
_ZN7cutlass13device_kernelIN5flash11enable_sm90INS1_16FlashAttnFwdSm90INS1_25CollectiveMainloopFwdSm90ILi2EN4cute5tupleIJNS5_1CILi1EEES8_S8_EEENS6_IJNS7_ILi64EEESA_SA_EEELi512ENS_6half_tEfNS_4arch4Sm90ELb0ELb0ELb0ELb1ELb0ELb1ELb0ELb0ELb0ELb0ELb0ELb0EEENS1_21CollectiveEpilogueFwdINS6_IJSA_NS7_ILi512EEESA_EEES9_SC_SE_Li256ELb1ELb0ELb0ELb0EEENS1_36VarlenDynamicPersistentTileSchedulerILi64ELi64ELi256ELi32ELb0ELb0ELb1ELb0ELb1ELb1EEEEEEEEEvNT_6ParamsE:
        /* <DEDUP_REMOVED lines=26> */
.L_x_3105:
[----:B------:R-:W-:Y:S05]  /*01a0*/  BSYNC B0 ;  /* 0x0000000000007941 */ /* 0x000fea0003800000 */
.L_x_3104:
[----:B------:R-:W-:Y:S01]  /*01b0*/  SHF.R.U32.HI R3, RZ, 0x7, R3 ;  /* 0x00000007ff037819 */ /* 0x000fe20000011603 */
[----:B------:R-:W-:Y:S01]  /*01c0*/  VOTEU.ANY UP0, P0 ;  /* 0x00000000003f7886 */ /* 0x000fe20000000100 */
[----:B------:R-:W0:Y:S01]  /*01d0*/  SHFL.IDX PT, R2, R0, RZ, 0x1f ;  /* 0x00001fff00027589 */ /* 0x000e2200000e0000 */
[----:B------:R-:W-:Y:S01]  /*01e0*/  UMOV UR4, 0x1 ;  /* 0x0000000100047882 */ /* 0x000fe20000000000 */
[----:B------:R-:W-:Y:S01]  /*01f0*/  UMOV UR7, 0x100 ;  /* 0x0000010000077882 */ /* 0x000fe20000000000 */
[----:B------:R-:W-:Y:S01]  /*0200*/  VOTEU.ANY UP1, P0 ;  /* 0x00000000003f7886 */ /* 0x000fe20000020100 */
[----:B------:R-:W1:Y:S01]  /*0210*/  SHFL.IDX PT, R3, R3, RZ, 0x1f ;  /* 0x00001fff03037589 */ /* 0x000e6200000e0000 */
[----:B------:R-:W2:Y:S01]  /*0220*/  @UP0 S2UR UR8, SR_CgaCtaId ;  /* 0x00000000000809c3 */ /* 0x000ea20000008800 */
[----:B------:R-:W-:Y:S01]  /*0230*/  @UP0 UMOV UR6, 0x400 ;  /* 0x0000040000060882 */ /* 0x000fe20000000000 */
[----:B------:R-:W-:-:S04]  /*0240*/  @UP0 UIADD3 UR4, -UR4, 0x100000, URZ ;  /* 0x0010000004040890 */ /* 0x000fc8000fffe13f */
[----:B------:R-:W-:Y:S02]  /*0250*/  @UP0 USHF.L.U32 UR5, UR4, 0xb, URZ ;  /* 0x0000000b04050899 */ /* 0x000fe4000800063f */
[----:B------:R-:W-:Y:S01]  /*0260*/  @UP0 USHF.L.U32 UR4, UR4, 0x1, URZ ;  /* 0x0000000104040899 */ /* 0x000fe2000800063f */
[----:B0-----:R-:W-:Y:S01]  /*0270*/  ISETP.NE.AND P1, PT, R2, RZ, PT ;  /* 0x000000ff0200720c */ /* 0x001fe20003f25270 */
[----:B-1----:R0:W-:Y:S01]  /*0280*/  STL [R1], R3 ;  /* 0x0000000301007387 */ /* 0x0021e20000100800 */
[----:B--2---:R-:W-:Y:S02]  /*0290*/  @UP0 ULEA UR8, UR8, UR6, 0x18 ;  /* 0x0000000608080291 */ /* 0x004fe4000f8ec03f */
[----:B------:R-:W-:-:S04]  /*02a0*/  @UP0 UIADD3 UR6, -UR7, 0x100000, URZ ;  /* 0x0010000007060890 */ /* 0x000fc8000fffe13f */
[----:B------:R-:W-:Y:S02]  /*02b0*/  @UP0 USHF.L.U32 UR7, UR6, 0xb, URZ ;  /* 0x0000000b06070899 */ /* 0x000fe4000800063f */
[----:B------:R-:W-:Y:S01]  /*02c0*/  @UP0 USHF.L.U32 UR6, UR6, 0x1, URZ ;  /* 0x0000000106060899 */ /* 0x000fe2000800063f */
[----:B------:R-:W-:Y:S01]  /*02d0*/  VOTEU.ANY UP0, P0 ;  /* 0x00000000003f7886 */ /* 0x000fe20000000100 */
[----:B------:R-:W1:Y:S04]  /*02e0*/  FENCE.VIEW.ASYNC.S ;  /* 0x00000000000073c6 */ /* 0x000e680000000000 */
[----:B-1----:R0:W1:Y:S06]  /*02f0*/  @UP0 SYNCS.EXCH.64 URZ, [UR8+0x28c00], UR4 ;  /* 0x028c0004083f05b2 */ /* 0x00206c0008000100 */
[----:B------:R0:W2:Y:S02]  /*0300*/  @UP1 SYNCS.EXCH.64 URZ, [UR8+0x28c20], UR6 ;  /* 0x028c2006083f15b2 */ /* 0x0000a40008000100 */
[----:B0-----:R-:W-:Y:S05]  /*0310*/  @P1 BRA `(.L_x_3106) ;  /* 0x0000000000381947 */ /* 0x001fea0003800000 */
[----:B------:R-:W0:Y:S01]  /*0320*/  S2UR UR5, SR_CgaCtaId ;  /* 0x00000000000579c3 */ /* 0x000e220000008800 */
        /* <DEDUP_REMOVED lines=8> */
[----:B0-----:R0:W3:Y:S01]  /*03b0*/  SYNCS.EXCH.64 URZ, [UR6+0x28c30], UR4 ;  /* 0x028c3004063f75b2 */ /* 0x0010e20008000100 */
[----:B------:R0:W4:Y:S01]  /*03c0*/  SYNCS.EXCH.64 URZ, [UR6+0x28c40], UR4 ;  /* 0x028c4004063f75b2 */ /* 0x0001220008000100 */
[----:B------:R0:W0:Y:S01]  /*03d0*/  SYNCS.EXCH.64 URZ, [UR6+0x28c38], UR4 ;  /* 0x028c3804063f75b2 */ /* 0x0000220008000100 */
[----:B------:R0:W0:Y:S01]  /*03e0*/  SYNCS.EXCH.64 URZ, [UR6+0x28c48], UR4 ;  /* 0x028c4804063f75b2 */ /* 0x0000220008000100 */
[----:B------:R-:W-:Y:S01]  /*03f0*/  NOP ;  /* 0x0000000000007918 */ /* 0x000fe20000000000 */
.L_x_3106:
[----:B------:R-:W5:Y:S01]  /*0400*/  SHFL.IDX PT, R2, R0, RZ, 0x1f ;  /* 0x00001fff00027589 */ /* 0x000f6200000e0000 */
[----:B------:R-:W-:Y:S01]  /*0410*/  NOP ;  /* 0x0000000000007918 */ /* 0x000fe20000000000 */
[----:B-----5:R-:W-:-:S13]  /*0420*/  ISETP.NE.AND P0, PT, R2, RZ, PT ;  /* 0x000000ff0200720c */ /* 0x020fda0003f05270 */
        /* <DEDUP_REMOVED lines=17> */
[----:B------:R0:W0:Y:S01]  /*0540*/  SYNCS.EXCH.64 URZ, [UR8+0x28c68], UR4 ;  /* 0x028c6804083f75b2 */ /* 0x0000220008000100 */
[----:B------:R-:W-:Y:S01]  /*0550*/  NOP ;  /* 0x0000000000007918 */ /* 0x000fe20000000000 */
.L_x_3107:
[----:B------:R-:W5:Y:S01]  /*0560*/  SHFL.IDX PT, R2, R0, RZ, 0x1f ;  /* 0x00001fff00027589 */ /* 0x000f6200000e0000 */
[----:B------:R-:W-:Y:S01]  /*0570*/  NOP ;  /* 0x0000000000007918 */ /* 0x000fe20000000000 */
[----:B-----5:R-:W-:-:S13]  /*0580*/  ISETP.NE.AND P0, PT, R2, RZ, PT ;  /* 0x000000ff0200720c */ /* 0x020fda0003f05270 */
        /* <DEDUP_REMOVED lines=13> */
[----:B------:R0:W0:Y:S01]  /*0660*/  SYNCS.EXCH.64 URZ, [UR6+0x28c88], UR4 ;  /* 0x028c8804063f75b2 */ /* 0x0000220008000100 */
[----:B------:R-:W-:Y:S01]  /*0670*/  NOP ;  /* 0x0000000000007918 */ /* 0x000fe20000000000 */
.L_x_3108:
        /* <DEDUP_REMOVED lines=22> */
.L_x_3109:
        /* <DEDUP_REMOVED lines=22> */
.L_x_3110:
[----:B------:R-:W-:Y:S01]  /*0940*/  IMAD.MOV.U32 R2, RZ, RZ, 0x1 ;  /* 0x00000001ff027424 */ /* 0x000fe200078e00ff */
[----:B------:R-:W-:Y:S01]  /*0950*/  ISETP.NE.AND P0, PT, R3, RZ, PT ;  /* 0x000000ff0300720c */ /* 0x000fe20003f05270 */
[----:B------:R-:W-:Y:S01]  /*0960*/  NOP ;  /* 0x0000000000007918 */ /* 0x000fe20000000000 */
[----:B------:R-:W-:Y:S01]  /*0970*/  ULDC.64 UR40, c[0x0][0x208] ;  /* 0x0000820000287ab9 */ /* 0x000fe20000000a00 */
[----:B------:R-:W-:Y:S01]  /*0980*/  BSSY B8, `(.L_x_3111) ;  /* 0x00013a7000087945 */ /* 0x000fe20003800000 */
[----:B------:R-:W-:-:S05]  /*0990*/  SEL R2, R2, 0x2, !P0 ;  /* 0x0000000202027807 */ /* 0x000fca0004000000 */
[----:B------:R0:W-:Y:S02]  /*09a0*/  STL [R1+0x38], R2 ;  /* 0x0000380201007387 */ /* 0x0001e40000100800 */
[----:B01234-:R-:W-:Y:S06]  /*09b0*/  BAR.SYNC.DEFER_BLOCKING 0x0 ;  /* 0x0000000000007b1d */ /* 0x01ffec0000010000 */
[----:B------:R-:W-:Y:S05]  /*09c0*/  @!P0 BRA `(.L_x_3112) ;  /* 0x000000dc00348947 */ /* 0x000fea0003800000 */
.L_x_3113:
[----:B------:R-:W-:-:S08]  /*09d0*/  NOP ;  /* 0x0000000000007918 */ /* 0x000fd00000000000 */
[----:B------:R-:W0:Y:S02]  /*09e0*/  USETMAXREG.TRY_ALLOC.CTAPOOL UP0, 0xf0 ;  /* 0x000000f0000079c8 */ /* 0x000e240008000600 */
[----:B0-----:R-:W-:-:S13]  /*09f0*/  PLOP3.LUT P0, PT, PT, PT, UP0, 0x80, 0x0 ;  /* 0x000000000000781c */ /* 0x001fda0003f0f008 */
[----:B------:R-:W-:Y:S05]  /*0a00*/  @!P0 BRA `(.L_x_3113) ;  /* 0xfffffffc00f08947 */ /* 0x000fea000383ffff */
[----:B------:R-:W0:Y:S01]  /*0a10*/  S2R R0, SR_TID.X ;  /* 0x0000000000007919 */ /* 0x000e220000002100 */
[----:B------:R-:W1:Y:S01]  /*0a20*/  S2UR UR5, SR_CgaCtaId ;  /* 0x00000000000579c3 */ /* 0x000e620000008800 */
[----:B------:R-:W-:Y:S02]  /*0a30*/  UMOV UR4, 0x400 ;  /* 0x0000040000047882 */ /* 0x000fe40000000000 */
[----:B-1----:R-:W-:-:S06]  /*0a40*/  ULEA UR4, UR5, UR4, 0x18 ;  /* 0x0000000405047291 */ /* 0x002fcc000f8ec03f */
[----:B------:R-:W-:Y:S01]  /*0a50*/  IMAD.U32 R2, RZ, RZ, UR4 ;  /* 0x00000004ff027e24 */ /* 0x000fe2000f8e00ff */
[----:B0-----:R-:W-:Y:S01]  /*0a60*/  SHF.R.U32.HI R0, RZ, 0x7, R0 ;  /* 0x00000007ff007819 */ /* 0x001fe20000011600 */
[----:B------:R-:W-:-:S03]  /*0a70*/  ULDC UR4, c[0x0][0xc14] ;  /* 0x0003050000047ab9 */ /* 0x000fc60000000800 */
[----:B------:R-:W-:Y:S02]  /*0a80*/  ISETP.NE.AND P0, PT, R0, 0x1, PT ;  /* 0x000000010000780c */ /* 0x000fe40003f05270 */
[----:B------:R-:W0:Y:S11]  /*0a90*/  S2R R0, SR_TID.X ;  /* 0x0000000000007919 */ /* 0x000e360000002100 */
[----:B------:R-:W-:Y:S06]  /*0aa0*/  @!P0 BAR.ARV 0x8, 0xa0 ;  /* 0x0202800000008b1d */ /* 0x000fec0000002000 */
[----:B0-----:R-:W-:-:S13]  /*0ab0*/  ISETP.GE.U32.AND P0, PT, R0, 0x100, PT ;  /* 0x000001000000780c */ /* 0x001fda0003f06070 */
[----:B------:R-:W-:Y:S08]  /*0ac0*/  @P0 BAR.ARV 0xf, 0x100 ;  /* 0x03c4000000000b1d */ /* 0x000ff00000002000 */
[----:B------:R-:W-:Y:S06]  /*0ad0*/  BAR.SYNC.DEFER_BLOCKING 0x5, 0x120 ;  /* 0x0144800000007b1d */ /* 0x000fec0000010000 */
[----:B------:R-:W0:Y:S02]  /*0ae0*/  LDS.128 R24, [R2+0x28cd0] ;  /* 0x028cd00002187984 */ /* 0x000e240000000c00 */
[----:B------:R-:W-:Y:S06]  /*0af0*/  BAR.ARV 0x4, 0x120 ;  /* 0x0104800000007b1d */ /* 0x000fec0000002000 */
[----:B0-----:R-:W-:-:S13]  /*0b00*/  ISETP.GE.AND P0, PT, R27, UR4, PT ;  /* 0x000000041b007c0c */ /* 0x001fda000bf06270 */
[----:B------:R-:W-:Y:S05]  /*0b10*/  @P0 BRA `(.L_x_3114) ;  /* 0x0000013800340947 */ /* 0x000fea0003800000 */
[----:B------:R-:W2:Y:S01]  /*0b20*/  LDL.LU R16, [R1+0x38] ;  /* 0x0000380001107983 */ /* 0x000ea20000300800 */
[----:B------:R-:W-:-:S04]  /*0b30*/  IADD3 R214, R0, -0x80, RZ ;  /* 0xffffff8000d67810 */ /* 0x000fc80007ffe0ff */
[----:B------:R-:W-:-:S04]  /*0b40*/  SHF.R.S32.HI R3, RZ, 0x1f, R214 ;  /* 0x0000001fff037819 */ /* 0x000fc800000114d6 */
[CC--:B------:R-:W-:Y:S02]  /*0b50*/  LEA.HI R5, R3.reuse, R214.reuse, RZ, 0x7 ;  /* 0x000000d603057211 */ /* 0x0c0fe400078f38ff */
[-C--:B------:R-:W-:Y:S02]  /*0b60*/  LEA.HI R4, R3, R214.reuse, RZ, 0x4 ;  /* 0x000000d603047211 */ /* 0x080fe400078f20ff */
[----:B------:R-:W-:Y:S02]  /*0b70*/  LOP3.LUT R7, R5, 0xffffff80, RZ, 0xc0, !PT ;  /* 0xffffff8005077812 */ /* 0x000fe400078ec0ff */
[----:B------:R-:W-:Y:S02]  /*0b80*/  LOP3.LUT R9, R4, 0xfffffff0, RZ, 0xc0, !PT ;  /* 0xfffffff004097812 */ /* 0x000fe400078ec0ff */
[----:B------:R-:W-:Y:S01]  /*0b90*/  LEA.HI R0, R3, R214, RZ, 0x5 ;  /* 0x000000d603007211 */ /* 0x000fe200078f28ff */
[C---:B------:R-:W-:Y:S01]  /*0ba0*/  IMAD.IADD R7, R214.reuse, 0x1, -R7 ;  /* 0x00000001d6077824 */ /* 0x040fe200078e0a07 */
[----:B------:R-:W-:Y:S01]  /*0bb0*/  SHF.R.S32.HI R13, RZ, 0x4, R4 ;  /* 0x00000004ff0d7819 */ /* 0x000fe20000011404 */
[----:B------:R-:W-:Y:S01]  /*0bc0*/  IMAD.IADD R11, R214, 0x1, -R9 ;  /* 0x00000001d60b7824 */ /* 0x000fe200078e0a09 */
[----:B------:R-:W-:-:S02]  /*0bd0*/  SHF.R.S32.HI R189, RZ, 0x5, R0 ;  /* 0x00000005ffbd7819 */ /* 0x000fc40000011400 */
[----:B------:R-:W-:Y:S02]  /*0be0*/  SHF.R.S32.HI R10, RZ, 0x1f, R0 ;  /* 0x0000001fff0a7819 */ /* 0x000fe40000011400 */
[----:B------:R-:W-:Y:S02]  /*0bf0*/  SHF.R.S32.HI R0, RZ, 0x1f, R7 ;  /* 0x0000001fff007819 */ /* 0x000fe40000011407 */
[----:B------:R-:W-:Y:S02]  /*0c00*/  SHF.R.S32.HI R6, RZ, 0x1f, R11 ;  /* 0x0000001fff067819 */ /* 0x000fe4000001140b */
[----:B------:R-:W-:Y:S02]  /*0c10*/  LEA.HI R9, R4, R13, RZ, 0x1 ;  /* 0x0000000d04097211 */ /* 0x000fe400078f08ff */
[----:B------:R-:W-:Y:S02]  /*0c20*/  LEA.HI R4, R0, R7, RZ, 0x2 ;  /* 0x0000000700047211 */ /* 0x000fe400078f10ff */
[----:B------:R-:W-:-:S02]  /*0c30*/  LEA.HI R8, R6, R11, RZ, 0x3 ;  /* 0x0000000b06087211 */ /* 0x000fc400078f18ff */
[----:B------:R-:W-:Y:S02]  /*0c40*/  LOP3.LUT R12, R9, 0x1ffffffe, RZ, 0xc0, !PT ;  /* 0x1ffffffe090c7812 */ /* 0x000fe400078ec0ff */
[--C-:B------:R-:W-:Y:S02]  /*0c50*/  SHF.R.S32.HI R6, RZ, 0x2, R4.reuse ;  /* 0x00000002ff067819 */ /* 0x100fe40000011404 */
[----:B------:R-:W-:-:S04]  /*0c60*/  SHF.R.S32.HI R9, RZ, 0x1f, R4 ;  /* 0x0000001fff097819 */ /* 0x000fc80000011404 */
[----:B------:R-:W-:Y:S02]  /*0c70*/  LEA.HI R9, R9, R6, RZ, 0x3 ;  /* 0x0000000609097211 */ /* 0x000fe400078f18ff */
[----:B------:R-:W-:Y:S02]  /*0c80*/  LEA.HI R0, R0, R7, RZ, 0x5 ;  /* 0x0000000700007211 */ /* 0x000fe400078f28ff */
[----:B------:R-:W-:Y:S02]  /*0c90*/  LOP3.LUT R9, R9, 0xfffffff8, RZ, 0xc0, !PT ;  /* 0xfffffff809097812 */ /* 0x000fe400078ec0ff */
[----:B------:R-:W-:Y:S02]  /*0ca0*/  LEA.HI R14, R10, R189, RZ, 0x2 ;  /* 0x000000bd0a0e7211 */ /* 0x000fe400078f10ff */
[----:B------:R-:W-:Y:S01]  /*0cb0*/  LOP3.LUT R10, R8, 0xfffffff8, RZ, 0xc0, !PT ;  /* 0xfffffff8080a7812 */ /* 0x000fe200078ec0ff */
[----:B------:R-:W-:Y:S01]  /*0cc0*/  IMAD.IADD R9, R6, 0x1, -R9 ;  /* 0x0000000106097824 */ /* 0x000fe200078e0a09 */
[----:B------:R-:W-:-:S02]  /*0cd0*/  SHF.R.S32.HI R0, RZ, 0x5, R0 ;  /* 0x00000005ff007819 */ /* 0x000fc40000011400 */
[----:B------:R-:W-:Y:S01]  /*0ce0*/  LOP3.LUT R14, R14, 0x3ffffc, RZ, 0xc0, !PT ;  /* 0x003ffffc0e0e7812 */ /* 0x000fe200078ec0ff */
[----:B------:R-:W-:Y:S01]  /*0cf0*/  IMAD.IADD R10, R11, 0x1, -R10 ;  /* 0x000000010b0a7824 */ /* 0x000fe200078e0a0a */
[----:B------:R-:W-:Y:S01]  /*0d00*/  SHF.R.S32.HI R206, RZ, 0x7, R5 ;  /* 0x00000007ffce7819 */ /* 0x000fe20000011405 */
[----:B------:R-:W-:Y:S01]  /*0d10*/  IMAD R188, R0, 0x10, R9 ;  /* 0x0000001000bc7824 */ /* 0x000fe200078e0209 */
[-C--:B------:R-:W-:Y:S01]  /*0d20*/  LEA.HI R0, R3, R214.reuse, RZ, 0x3 ;  /* 0x000000d603007211 */ /* 0x080fe200078f18ff */
[----:B------:R-:W-:Y:S01]  /*0d30*/  IMAD.IADD R14, R189, 0x1, -R14 ;  /* 0x00000001bd0e7824 */ /* 0x000fe200078e0a0e */
[----:B------:R-:W-:Y:S01]  /*0d40*/  LEA R15, R206, R11, 0x8 ;  /* 0x0000000bce0f7211 */ /* 0x000fe200078e40ff */
[----:B------:R-:W-:Y:S01]  /*0d50*/  IMAD.IADD R12, R13, 0x1, -R12 ;  /* 0x000000010d0c7824 */ /* 0x000fe200078e0a0c */
[----:B------:R-:W-:Y:S01]  /*0d60*/  LEA.HI R6, R3, R214, RZ, 0x2 ;  /* 0x000000d603067211 */ /* 0x000fe200078f10ff */
[----:B------:R-:W-:Y:S01]  /*0d70*/  IMAD.SHL.U32 R11, R10, 0x40, RZ ;  /* 0x000000400a0b7824 */ /* 0x000fe200078e00ff */
[----:B------:R-:W-:Y:S01]  /*0d80*/  LOP3.LUT R3, R0, 0x1ffffff8, RZ, 0xc0, !PT ;  /* 0x1ffffff800037812 */ /* 0x000fe200078ec0ff */
[----:B------:R-:W-:Y:S01]  /*0d90*/  IMAD.SHL.U32 R12, R12, 0x8, RZ ;  /* 0x000000080c0c7824 */ /* 0x000fe200078e00ff */
[----:B------:R-:W-:Y:S01]  /*0da0*/  SHF.R.S32.HI R23, RZ, 0x2, R6 ;  /* 0x00000002ff177819 */ /* 0x000fe20000011406 */
[----:B------:R-:W-:Y:S01]  /*0db0*/  IMAD.SHL.U32 R8, R8, 0x40, RZ ;  /* 0x0000004008087824 */ /* 0x000fe200078e00ff */
[----:B------:R-:W-:-:S02]  /*0dc0*/  LEA R15, R14, R15, 0x4 ;  /* 0x0000000f0e0f7211 */ /* 0x000fc400078e20ff */
[----:B------:R-:W-:Y:S01]  /*0dd0*/  LOP3.LUT R11, R11, 0x1c0, RZ, 0xc0, !PT ;  /* 0x000001c00b0b7812 */ /* 0x000fe200078ec0ff */
[----:B------:R-:W-:Y:S01]  /*0de0*/  IMAD.IADD R3, R214, 0x1, -R3 ;  /* 0x00000001d6037824 */ /* 0x000fe200078e0a03 */
[----:B------:R-:W-:Y:S01]  /*0df0*/  LOP3.LUT R4, R4, 0x7ffffffc, RZ, 0xc0, !PT ;  /* 0x7ffffffc04047812 */ /* 0x000fe200078ec0ff */
[----:B------:R-:W-:Y:S01]  /*0e00*/  VIADD R216, R23, 0x20 ;  /* 0x0000002017d87836 */ /* 0x000fe20000000000 */
[----:B------:R-:W-:Y:S02]  /*0e10*/  LEA R212, R15, R12, 0x6 ;  /* 0x0000000c0fd47211 */ /* 0x000fe400078e30ff */
[----:B------:R-:W-:Y:S02]  /*0e20*/  LOP3.LUT R8, R8, 0x7ffffe00, RZ, 0xc0, !PT ;  /* 0x7ffffe0008087812 */ /* 0x000fe400078ec0ff */
[----:B------:R-:W-:Y:S02]  /*0e30*/  LOP3.LUT R12, R11, 0x8, R12, 0xf8, !PT ;  /* 0x000000080b0c7812 */ /* 0x000fe400078ef80c */
[----:B------:R-:W-:Y:S01]  /*0e40*/  SHF.R.U32.HI R11, RZ, 0x3, R11 ;  /* 0x00000003ff0b7819 */ /* 0x000fe2000001160b */
[----:B------:R-:W-:Y:S01]  /*0e50*/  IMAD.IADD R4, R7, 0x1, -R4 ;  /* 0x0000000107047824 */ /* 0x000fe200078e0a04 */
[----:B------:R-:W-:Y:S01]  /*0e60*/  SHF.L.U32 R187, R3, 0x3, RZ ;  /* 0x0000000303bb7819 */ /* 0x000fe200000006ff */
[----:B------:R-:W-:Y:S01]  /*0e70*/  IMAD R8, R189, 0x400, R8 ;  /* 0x00000400bd087824 */ /* 0x000fe200078e0208 */
[----:B------:R-:W-:-:S02]  /*0e80*/  LOP3.LUT R7, R6, 0xfffffffc, RZ, 0xc0, !PT ;  /* 0xfffffffc06077812 */ /* 0x000fc400078ec0ff */
[----:B------:R-:W-:Y:S02]  /*0e90*/  SHF.R.S32.HI R3, RZ, 0x1f, R216 ;  /* 0x0000001fff037819 */ /* 0x000fe400000114d8 */
[----:B------:R-:W-:Y:S01]  /*0ea0*/  LOP3.LUT R11, R12, R11, RZ, 0x3c, !PT ;  /* 0x0000000b0c0b7212 */ /* 0x000fe200078e3cff */
[----:B------:R-:W-:Y:S01]  /*0eb0*/  IMAD.IADD R204, R214, 0x1, -R7 ;  /* 0x00000001d6cc7824 */ /* 0x000fe200078e0a07 */
[----:B------:R-:W-:Y:S01]  /*0ec0*/  LEA.HI R3, R3, R216, RZ, 0x3 ;  /* 0x000000d803037211 */ /* 0x000fe200078f18ff */
[----:B------:R-:W-:Y:S01]  /*0ed0*/  IMAD.SHL.U32 R209, R216, 0x40, RZ ;  /* 0x00000040d8d17824 */ /* 0x000fe200078e00ff */
[----:B------:R-:W-:Y:S02]  /*0ee0*/  R2P PR, R10, 0x6 ;  /* 0x000000060a007804 */ /* 0x000fe40000000000 */
[----:B------:R-:W-:Y:S01]  /*0ef0*/  IADD3 R11, R8, R11, RZ ;  /* 0x0000000b080b7210 */ /* 0x000fe20007ffe0ff */
[----:B------:R-:W-:Y:S01]  /*0f00*/  IMAD.SHL.U32 R3, R3, 0x40, RZ ;  /* 0x0000004003037824 */ /* 0x000fe200078e00ff */
[----:B------:R-:W-:Y:S01]  /*0f10*/  LEA.HI R5, R5, R206, RZ, 0x1 ;  /* 0x000000ce05057211 */ /* 0x000fe200078f08ff */
[----:B------:R-:W-:Y:S01]  /*0f20*/  IMAD.MOV.U32 R196, RZ, RZ, 0x20 ;  /* 0x00000020ffc47424 */ /* 0x000fe200078e00ff */
[----:B------:R-:W-:Y:S01]  /*0f30*/  SHF.R.S32.HI R6, RZ, 0x1f, R6 ;  /* 0x0000001fff067819 */ /* 0x000fe20000011406 */
[----:B------:R-:W-:Y:S01]  /*0f40*/  IMAD R194, R11, 0x2, R2 ;  /* 0x000000020bc27824 */ /* 0x000fe200078e0202 */
[----:B------:R-:W-:-:S02]  /*0f50*/  LOP3.LUT R209, R209, 0x1c0, RZ, 0xc0, !PT ;  /* 0x000001c0d1d17812 */ /* 0x000fc400078ec0ff */
[----:B------:R-:W-:Y:S01]  /*0f60*/  SHF.R.S32.HI R192, RZ, 0x3, R0 ;  /* 0x00000003ffc07819 */ /* 0x000fe20000011400 */
[----:B------:R-:W-:Y:S01]  /*0f70*/  VIADD R197, R194, 0x26800 ;  /* 0x00026800c2c57836 */ /* 0x000fe20000000000 */
[----:B------:R-:W-:Y:S02]  /*0f80*/  LOP3.LUT R5, R5, 0xfffffe, RZ, 0xc0, !PT ;  /* 0x00fffffe05057812 */ /* 0x000fe400078ec0ff */
[----:B------:R-:W-:Y:S02]  /*0f90*/  LEA.HI R6, R6, R23, RZ, 0x3 ;  /* 0x0000001706067211 */ /* 0x000fe400078f18ff */
[----:B------:R-:W-:Y:S02]  /*0fa0*/  SHF.R.U32.HI R215, RZ, 0x3, R209 ;  /* 0x00000003ffd77819 */ /* 0x000fe400000116d1 */
[----:B------:R-:W-:Y:S02]  /*0fb0*/  LOP3.LUT R210, R3, 0xfffffe00, RZ, 0xc0, !PT ;  /* 0xfffffe0003d27812 */ /* 0x000fe400078ec0ff */
[----:B------:R-:W-:Y:S01]  /*0fc0*/  SEL R196, R196, 0xffffffe0, !P1 ;  /* 0xffffffe0c4c47807 */ /* 0x000fe20004800000 */
[----:B------:R-:W-:Y:S01]  /*0fd0*/  IMAD.IADD R5, R206, 0x1, -R5 ;  /* 0x00000001ce057824 */ /* 0x000fe200078e0a05 */
[----:B------:R-:W-:Y:S01]  /*0fe0*/  IADD3 R195, R194, 0x26840, RZ ;  /* 0x00026840c2c37810 */ /* 0x000fe20007ffe0ff */
[C---:B------:R-:W-:Y:S01]  /*0ff0*/  @P2 VIADD R195, R197.reuse, 0xffffffc0 ;  /* 0xffffffc0c5c32836 */ /* 0x040fe20000000000 */
[----:B------:R-:W-:Y:S01]  /*1000*/  LOP3.LUT R6, R6, 0xfffffff8, RZ, 0xc0, !PT ;  /* 0xfffffff806067812 */ /* 0x000fe200078ec0ff */
[----:B------:R-:W-:Y:S01]  /*1010*/  IMAD.IADD R197, R197, 0x1, R196 ;  /* 0x00000001c5c57824 */ /* 0x000fe200078e02c4 */
[----:B------:R-:W-:Y:S01]  /*1020*/  CS2R R18, SRZ ;  /* 0x0000000000127805 */ /* 0x000fe2000001ff00 */
[----:B------:R-:W-:Y:S01]  /*1030*/  IMAD.MOV.U32 R202, RZ, RZ, RZ ;  /* 0x000000ffffca7224 */ /* 0x000fe200078e00ff */
[----:B------:R-:W-:Y:S01]  /*1040*/  MOV R22, RZ ;  /* 0x000000ff00167202 */ /* 0x000fe20000000f00 */
[----:B------:R-:W-:Y:S01]  /*1050*/  IMAD.MOV.U32 R185, RZ, RZ, RZ ;  /* 0x000000ffffb97224 */ /* 0x000fe200078e00ff */
[----:B------:R-:W-:Y:S01]  /*1060*/  SHF.R.S32.HI R208, RZ, 0x1f, R23 ;  /* 0x0000001fffd07819 */ /* 0x000fe20000011417 */
[----:B------:R-:W-:Y:S01]  /*1070*/  IMAD.SHL.U32 R191, R5, 0x100, RZ ;  /* 0x0000010005bf7824 */ /* 0x000fe200078e00ff */
[----:B------:R-:W-:Y:S01]  /*1080*/  IADD3 R186, R23, -R6, RZ ;  /* 0x8000000617ba7210 */ /* 0x000fe20007ffe0ff */
[----:B------:R-:W-:-:S02]  /*1090*/  IMAD.SHL.U32 R190, R4, 0x2, RZ ;  /* 0x0000000204be7824 */ /* 0x000fc400078e00ff */
[----:B------:R-:W-:Y:S01]  /*10a0*/  IMAD.IADD R196, R196, 0x1, R195 ;  /* 0x00000001c4c47824 */ /* 0x000fe200078e02c3 */
[----:B--2---:R-:W-:Y:S01]  /*10b0*/  LOP3.LUT R184, R16, 0x1, RZ, 0xfc, !PT ;  /* 0x0000000110b87812 */ /* 0x004fe200078efcff */
[----:B------:R-:W-:-:S05]  /*10c0*/  IMAD.SHL.U32 R16, R204, 0x8, RZ ;  /* 0x00000008cc107824 */ /* 0x000fca00078e00ff */
[----:B------:R-:W-:-:S04]  /*10d0*/  LOP3.LUT R0, R209, 0x38, R16, 0xf8, !PT ;  /* 0x00000038d1007812 */ /* 0x000fc800078ef810 */
[----:B------:R-:W-:-:S04]  /*10e0*/  LOP3.LUT R207, R210, R0, R215, 0xf6, !PT ;  /* 0x00000000d2cf7212 */ /* 0x000fc800078ef6d7 */
[----:B------:R-:W-:-:S07]  /*10f0*/  LEA R207, R207, R2, 0x1 ;  /* 0x00000002cfcf7211 */ /* 0x000fce00078e08ff */
.L_x_3237:
[----:B0----5:R-:W0:Y:S01]  /*1100*/  LDC.64 R4, c[0x0][0xc60] ;  /* 0x00031800ff047b82 */ /* 0x021e220000000a00 */
        /* <DEDUP_REMOVED lines=21> */
[----:B---3--:R-:W-:Y:S01]  /*1260*/  @P1 IADD3 R6, P2, R199, UR8, RZ ;  /* 0x00000008c7061c10 */ /* 0x008fe2000ff5e0ff */
        /* <DEDUP_REMOVED lines=29> */
.L_x_3115:
[----:B------:R-:W-:Y:S01]  /*1440*/  IMAD.U32 R24, RZ, RZ, UR5 ;  /* 0x00000005ff187e24 */ /* 0x000fe2000f8e00ff */
[----:B------:R-:W-:Y:S01]  /*1450*/  MOV R28, UR4 ;  /* 0x00000004001c7c02 */ /* 0x000fe20008000f00 */
[----:B------:R-:W-:Y:S06]  /*1460*/  @!P2 BRA `(.L_x_3116) ;  /* 0x000000000010a947 */ /* 0x000fec0003800000 */
[----:B------:R-:W-:-:S04]  /*1470*/  IADD3 R4, P0, R199, UR8, RZ ;  /* 0x00000008c7047c10 */ /* 0x000fc8000ff1e0ff */
[----:B------:R-:W-:-:S05]  /*1480*/  IADD3.X R5, R200, UR9, RZ, P0, !PT ;  /* 0x00000009c8057c10 */ /* 0x000fca00087fe4ff */
[----:B------:R0:W5:Y:S01]  /*1490*/  LDG.E R28, desc[UR40][R4.64] ;  /* 0x00000028041c7981 */ /* 0x000162000c1e1900 */
[----:B------:R-:W-:Y:S05]  /*14a0*/  BRA `(.L_x_3117) ;  /* 0x0000000000107947 */ /* 0x000fea0003800000 */
.L_x_3116:
[----:B------:R-:W-:Y:S05]  /*14b0*/  @!P0 BRA `(.L_x_3117) ;  /* 0x00000000000c8947 */ /* 0x000fea0003800000 */
[----:B------:R-:W2:Y:S04]  /*14c0*/  LDG.E R5, desc[UR40][R8.64] ;  /* 0x0000002808057981 */ /* 0x000ea8000c1e1900 */
[----:B------:R-:W2:Y:S02]  /*14d0*/  LDG.E R28, desc[UR40][R8.64+0x4] ;  /* 0x00000428081c7981 */ /* 0x000ea4000c1e1900 */
[----:B--2---:R-:W-:-:S07]  /*14e0*/  IMAD.IADD R28, R28, 0x1, -R5 ;  /* 0x000000011c1c7824 */ /* 0x004fce00078e0a05 */
.L_x_3117:
        /* <DEDUP_REMOVED lines=10> */
[----:B------:R-:W-:Y:S01]  /*1590*/  ISETP.NE.U32.AND P1, PT, RZ, UR4, PT ;  /* 0x00000004ff007c0c */ /* 0x000fe2000bf25070 */
[----:B------:R-:W-:-:S03]  /*15a0*/  IMAD.MOV.U32 R27, RZ, RZ, R28 ;  /* 0x000000ffff1b7224 */ /* 0x000fc600078e001c */
[----:B------:R-:W-:Y:S02]  /*15b0*/  VIMNMX R31, RZ, R31, !PT ;  /* 0x0000001fff1f7248 */ /* 0x000fe40007fe0100 */
[----:B------:R-:W-:-:S13]  /*15c0*/  ISETP.NE.AND.EX P1, PT, RZ, UR5, PT, P1 ;  /* 0x00000005ff007c0c */ /* 0x000fda000bf25310 */
[----:B------:R-:W-:-:S04]  /*15d0*/  @P1 IADD3 R6, P2, R199, UR4, RZ ;  /* 0x00000004c7061c10 */ /* 0x000fc8000ff5e0ff */
[----:B------:R-:W-:-:S05]  /*15e0*/  @P1 IADD3.X R7, R200, UR5, RZ, P2, !PT ;  /* 0x00000005c8071c10 */ /* 0x000fca00097fe4ff */
[----:B------:R0:W5:Y:S01]  /*15f0*/  @P1 LDG.E R27, desc[UR40][R6.64] ;  /* 0x00000028061b1981 */ /* 0x000162000c1e1900 */
[----:B--2---:R-:W-:-:S05]  /*1600*/  @P0 IADD3 R24, -R0, R9, RZ ;  /* 0x0000000900180210 */ /* 0x004fca0007ffe1ff */
[----:B------:R-:W-:-:S04]  /*1610*/  IMAD.IADD R168, R11, 0x1, R24 ;  /* 0x000000010ba87824 */ /* 0x000fc800078e0218 */
        /* <DEDUP_REMOVED lines=36> */
.L_x_3120:
[----:B------:R-:W-:Y:S05]  /*1860*/  BSYNC B6 ;  /* 0x0000000000067941 */ /* 0x000fea0003800000 */
.L_x_3119:
        /* <DEDUP_REMOVED lines=20> */
.L_x_3122:
[----:B------:R-:W-:Y:S05]  /*19b0*/  BSYNC B6 ;  /* 0x0000000000067941 */ /* 0x000fea0003800000 */
.L_x_3121:
[----:B------:R-:W-:Y:S01]  /*19c0*/  ULDC.64 UR4, c[0x0][0x9f8] ;  /* 0x00027e0000047ab9 */ /* 0x000fe20000000a00 */
[----:B------:R-:W0:Y:S01]  /*19d0*/  LDC R0, c[0x0][0x428] ;  /* 0x00010a00ff007b82 */ /* 0x000e220000000800 */
[----:B------:R-:W-:-:S07]  /*19e0*/  ISETP.NE.U32.AND P0, PT, RZ, UR4, PT ;  /* 0x00000004ff007c0c */ /* 0x000fce000bf05070 */
[----:B------:R-:W1:Y:S01]  /*19f0*/  LDC.64 R34, c[0x0][0x2f0] ;  /* 0x0000bc00ff227b82 */ /* 0x000e620000000a00 */
[----:B------:R-:W-:Y:S01]  /*1a00*/  ISETP.NE.AND.EX P0, PT, RZ, UR5, PT, P0 ;  /* 0x00000005ff007c0c */ /* 0x000fe2000bf05300 */
[----:B------:R-:W-:Y:S01]  /*1a10*/  IMAD.IADD R48, R33, 0x1, R28 ;  /* 0x0000000121307824 */ /* 0x000fe200078e021c */
[----:B------:R-:W-:Y:S01]  /*1a20*/  ULDC.64 UR6, c[0x0][0xa08] ;  /* 0x0002820000067ab9 */ /* 0x000fe20000000a00 */
[----:B------:R-:W-:-:S04]  /*1a30*/  SHF.R.S32.HI R17, RZ, 0x1f, R16 ;  /* 0x0000001fff117819 */ /* 0x000fc80000011410 */
[----:B------:R-:W2:Y:S06]  /*1a40*/  LDC.64 R56, c[0x0][0x3d8] ;  /* 0x0000f600ff387b82 */ /* 0x000eac0000000a00 */
[----:B------:R-:W-:Y:S02]  /*1a50*/  @P0 IADD3 R4, P1, R199, UR4, RZ ;  /* 0x00000004c7040c10 */ /* 0x000fe4000ff3e0ff */
[----:B------:R-:W3:Y:S02]  /*1a60*/  LDC R33, c[0x0][0x3d4] ;  /* 0x0000f500ff217b82 */ /* 0x000ee40000000800 */
[----:B------:R-:W-:Y:S01]  /*1a70*/  @P0 IADD3.X R5, R200, UR5, RZ, P1, !PT ;  /* 0x00000005c8050c10 */ /* 0x000fe20008ffe4ff */
[----:B------:R-:W-:-:S04]  /*1a80*/  ULDC.64 UR4, c[0x0][0x2f8] ;  /* 0x0000be0000047ab9 */ /* 0x000fc80000000a00 */
[----:B------:R4:W3:Y:S01]  /*1a90*/  @P0 LDG.E R29, desc[UR40][R4.64] ;  /* 0x00000028041d0981 */ /* 0x0008e2000c1e1900 */
[----:B0-----:R-:W-:Y:S01]  /*1aa0*/  ISETP.NE.AND P0, PT, R0, 0x1, PT ;  /* 0x000000010000780c */ /* 0x001fe20003f05270 */
[----:B------:R-:W0:Y:S01]  /*1ab0*/  LDC.64 R46, c[0x0][0x3e8] ;  /* 0x0000fa00ff2e7b82 */ /* 0x000e220000000a00 */
[----:B------:R-:W-:Y:S01]  /*1ac0*/  SHF.R.S32.HI R15, RZ, 0x1f, R48 ;  /* 0x0000001fff0f7819 */ /* 0x000fe20000011430 */
[----:B------:R-:W-:Y:S01]  /*1ad0*/  IMAD.SHL.U32 R42, R204, 0x4, RZ ;  /* 0x00000004cc2a7824 */ /* 0x000fe200078e00ff */
[----:B------:R-:W0:Y:S01]  /*1ae0*/  S2R R32, SR_TID.X ;  /* 0x0000000000207919 */ /* 0x000e220000002100 */
[----:B------:R-:W-:Y:S01]  /*1af0*/  IMAD.SHL.U32 R61, R186, 0x40, RZ ;  /* 0x00000040ba3d7824 */ /* 0x000fe200078e00ff */
[----:B-1----:R-:W-:Y:S01]  /*1b00*/  SHF.L.U64.HI R52, R34, 0x6, R35 ;  /* 0x0000000622347819 */ /* 0x002fe20000010223 */
[-C--:B------:R-:W-:Y:S01]  /*1b10*/  IMAD R3, R15, R34.reuse, RZ ;  /* 0x000000220f037224 */ /* 0x080fe200078e02ff */
[----:B------:R-:W-:Y:S01]  /*1b20*/  SHF.R.S32.HI R43, RZ, 0x1f, R42 ;  /* 0x0000001fff2b7819 */ /* 0x000fe2000001142a */
[----:B----4-:R-:W-:Y:S01]  /*1b30*/  IMAD.WIDE.U32 R4, R48, R34, RZ ;  /* 0x0000002230047225 */ /* 0x010fe200078e00ff */
[----:B--2---:R-:W-:Y:S01]  /*1b40*/  SHF.L.U64.HI R54, R56, 0x6, R57 ;  /* 0x0000000638367819 */ /* 0x004fe20000010239 */
[----:B------:R-:W1:Y:S01]  /*1b50*/  LDC R63, c[0x0][0x3d4] ;  /* 0x0000f500ff3f7b82 */ /* 0x000e620000000800 */
[----:B------:R-:W-:Y:S01]  /*1b60*/  LOP3.LUT R61, R61, 0x1c0, RZ, 0xc0, !PT ;  /* 0x000001c03d3d7812 */ /* 0x000fe200078ec0ff */
[----:B------:R-:W-:-:S02]  /*1b70*/  IMAD R3, R48, R35, R3 ;  /* 0x0000002330037224 */ /* 0x000fc400078e0203 */
[C---:B------:R-:W-:Y:S01]  /*1b80*/  VIADD R82, R16.reuse, 0x20 ;  /* 0x0000002010527836 */ /* 0x040fe20000000000 */
[----:B---3--:R-:W-:Y:S01]  /*1b90*/  ISETP.GE.AND P2, PT, R16, R33, PT ;  /* 0x000000211000720c */ /* 0x008fe20003f46270 */
[----:B------:R-:W-:Y:S01]  /*1ba0*/  IMAD.IADD R5, R5, 0x1, R3 ;  /* 0x0000000105057824 */ /* 0x000fe200078e0203 */
[----:B------:R-:W-:Y:S01]  /*1bb0*/  SHF.R.U32.HI R62, RZ, 0x3, R61 ;  /* 0x00000003ff3e7819 */ /* 0x000fe2000001163d */
[----:B------:R-:W2:Y:S01]  /*1bc0*/  @P0 LDC R7, c[0x0][0x42c] ;  /* 0x00010b00ff070b82 */ /* 0x000ea20000000800 */
[C---:B------:R-:W-:Y:S01]  /*1bd0*/  SEL R13, R33.reuse, RZ, P2 ;  /* 0x000000ff210d7207 */ /* 0x040fe20001000000 */
[----:B------:R-:W-:Y:S01]  /*1be0*/  IMAD.SHL.U32 R53, R34, 0x40, RZ ;  /* 0x0000004022357824 */ /* 0x000fe200078e00ff */
[----:B------:R-:W-:Y:S01]  /*1bf0*/  P2R R74, PR, RZ, 0x4 ;  /* 0x00000004ff4a7803 */ /* 0x000fe20000000000 */
[----:B------:R-:W-:Y:S02]  /*1c00*/  IMAD.SHL.U32 R64, R33, 0x2, RZ ;  /* 0x0000000221407824 */ /* 0x000fe400078e00ff */
[----:B------:R-:W-:Y:S01]  /*1c10*/  IMAD.IADD R13, R16, 0x1, R13 ;  /* 0x00000001100d7824 */ /* 0x000fe200078e020d */
[----:B0-----:R-:W-:Y:S01]  /*1c20*/  SHF.L.U64.HI R55, R46, 0x6, R47 ;  /* 0x000000062e377819 */ /* 0x001fe2000001022f */
[----:B------:R-:W0:Y:S03]  /*1c30*/  @P0 LDC R9, c[0x0][0x430] ;  /* 0x00010c00ff090b82 */ /* 0x000e260000000800 */
[----:B------:R-:W-:-:S04]  /*1c40*/  SHF.R.S32.HI R50, RZ, 0x1f, R13 ;  /* 0x0000001fff327819 */ /* 0x000fc8000001140d */
[----:B------:R-:W-:Y:S01]  /*1c50*/  LEA.HI R50, R50, R13, RZ, 0x3 ;  /* 0x0000000d32327211 */ /* 0x000fe200078f18ff */
[----:B------:R-:W3:Y:S01]  /*1c60*/  LDC R65, c[0x0][0x2e4] ;  /* 0x0000b900ff417b82 */ /* 0x000ee20000000800 */
[----:B------:R-:W-:Y:S02]  /*1c70*/  SHF.R.U32.HI R32, RZ, 0x7, R32 ;  /* 0x00000007ff207819 */ /* 0x000fe40000011620 */
[----:B------:R-:W-:-:S03]  /*1c80*/  LOP3.LUT R71, R50, 0xfffffff8, RZ, 0xc0, !PT ;  /* 0xfffffff832477812 */ /* 0x000fc600078ec0ff */
[----:B------:R-:W-:Y:S01]  /*1c90*/  VIADD R60, R32, 0x8 ;  /* 0x00000008203c7836 */ /* 0x000fe20000000000 */
[----:B------:R-:W-:Y:S01]  /*1ca0*/  SHF.R.S32.HI R75, RZ, 0x1f, R71 ;  /* 0x0000001fff4b7819 */ /* 0x000fe20000011447 */
[----:B--2---:R-:W-:-:S05]  /*1cb0*/  @P0 IMAD.HI.U32 R0, R26, R7, RZ ;  /* 0x000000071a000227 */ /* 0x004fca00078e00ff */
[----:B0-----:R-:W-:Y:S02]  /*1cc0*/  @P0 SHF.R.U32.HI R26, RZ, R9, R0 ;  /* 0x00000009ff1a0219 */ /* 0x001fe40000011600 */
[----:B------:R-:W-:Y:S02]  /*1cd0*/  ISETP.NE.U32.AND P0, PT, RZ, UR6, PT ;  /* 0x00000006ff007c0c */ /* 0x000fe4000bf05070 */
[----:B------:R-:W-:Y:S01]  /*1ce0*/  SHF.R.S32.HI R0, RZ, 0x1f, R26 ;  /* 0x0000001fff007819 */ /* 0x000fe2000001141a */
[----:B------:R-:W-:Y:S01]  /*1cf0*/  IMAD.WIDE.U32 R4, R26, UR4, R4 ;  /* 0x000000041a047c25 */ /* 0x000fe2000f8e0004 */
[----:B------:R-:W-:Y:S01]  /*1d00*/  ISETP.NE.AND.EX P0, PT, RZ, UR7, PT, P0 ;  /* 0x00000007ff007c0c */ /* 0x000fe2000bf05300 */
[----:B------:R-:W-:Y:S02]  /*1d10*/  ULDC.64 UR6, c[0x0][0x320] ;  /* 0x0000c80000067ab9 */ /* 0x000fe40000000a00 */
[C---:B------:R-:W-:Y:S02]  /*1d20*/  IMAD R7, R0.reuse, UR6, RZ ;  /* 0x0000000600077c24 */ /* 0x040fe4000f8e02ff */
[----:B------:R-:W-:-:S02]  /*1d30*/  IMAD R3, R0, UR4, RZ ;  /* 0x0000000400037c24 */ /* 0x000fc4000f8e02ff */
[C---:B------:R-:W-:Y:S02]  /*1d40*/  IMAD R9, R26.reuse, UR7, R7 ;  /* 0x000000071a097c24 */ /* 0x040fe4000f8e0207 */
[----:B------:R-:W-:-:S04]  /*1d50*/  IMAD.WIDE.U32 R6, R26, UR6, R16 ;  /* 0x000000061a067c25 */ /* 0x000fc8000f8e0010 */
[----:B------:R-:W-:Y:S01]  /*1d60*/  IMAD R3, R26, UR5, R3 ;  /* 0x000000051a037c24 */ /* 0x000fe2000f8e0203 */
[----:B------:R-:W-:Y:S01]  /*1d70*/  ULDC.64 UR4, c[0x0][0x300] ;  /* 0x0000c00000047ab9 */ /* 0x000fe20000000a00 */
[----:B------:R-:W-:Y:S02]  /*1d80*/  IADD3 R7, R7, R9, RZ ;  /* 0x0000000907077210 */ /* 0x000fe40007ffe0ff */
[----:B------:R-:W-:Y:S01]  /*1d90*/  IMAD.IADD R5, R5, 0x1, R3 ;  /* 0x0000000105057824 */ /* 0x000fe200078e0203 */
[----:B------:R-:W-:Y:S02]  /*1da0*/  SHF.R.S32.HI R0, RZ, 0x1f, R29 ;  /* 0x0000001fff007819 */ /* 0x000fe4000001141d */
[----:B------:R-:W-:Y:S02]  /*1db0*/  SEL R9, R29, RZ, !P0 ;  /* 0x000000ff1d097207 */ /* 0x000fe40004000000 */
[----:B------:R-:W-:-:S03]  /*1dc0*/  SEL R0, R0, RZ, !P0 ;  /* 0x000000ff00007207 */ /* 0x000fc60004000000 */
[----:B------:R-:W-:-:S04]  /*1dd0*/  IMAD.WIDE.U32 R44, R9, UR4, R4 ;  /* 0x00000004092c7c25 */ /* 0x000fc8000f8e0004 */
[----:B------:R-:W-:Y:S02]  /*1de0*/  IMAD R8, R0, UR4, RZ ;  /* 0x0000000400087c24 */ /* 0x000fe4000f8e02ff */
[----:B------:R-:W-:-:S04]  /*1df0*/  IMAD.WIDE.U32 R4, R23, R34, R16 ;  /* 0x0000002217047225 */ /* 0x000fc800078e0010 */
[C---:B------:R-:W-:Y:S01]  /*1e00*/  IMAD R3, R9.reuse, UR5, R8 ;  /* 0x0000000509037c24 */ /* 0x040fe2000f8e0208 */
[----:B------:R-:W-:Y:S01]  /*1e10*/  ULDC.64 UR4, c[0x0][0x328] ;  /* 0x0000ca0000047ab9 */ /* 0x000fe20000000a00 */
[----:B------:R-:W-:Y:S02]  /*1e20*/  IMAD R8, R208, R34, RZ ;  /* 0x00000022d0087224 */ /* 0x000fe400078e02ff */
[----:B------:R-:W-:-:S04]  /*1e30*/  IMAD.WIDE.U32 R40, R9, UR4, R6 ;  /* 0x0000000409287c25 */ /* 0x000fc8000f8e0006 */
[----:B------:R-:W-:Y:S02]  /*1e40*/  IMAD R11, R23, R35, R8 ;  /* 0x00000023170b7224 */ /* 0x000fe400078e0208 */
[----:B------:R-:W-:Y:S01]  /*1e50*/  IMAD R8, R0, UR4, RZ ;  /* 0x0000000400087c24 */ /* 0x000fe2000f8e02ff */
[----:B------:R-:W-:Y:S01]  /*1e60*/  ULDC UR4, c[0x0][0x2e4] ;  /* 0x0000b90000047ab9 */ /* 0x000fe20000000800 */
[----:B------:R-:W-:Y:S01]  /*1e70*/  IMAD.IADD R0, R45, 0x1, R3 ;  /* 0x000000012d007824 */ /* 0x000fe200078e0203 */
[----:B------:R-:W-:Y:S01]  /*1e80*/  IADD3 R3, P0, R44, R4, RZ ;  /* 0x000000042c037210 */ /* 0x000fe20007f1e0ff */
[----:B------:R-:W-:Y:S01]  /*1e90*/  IMAD R4, R208, R56, RZ ;  /* 0x00000038d0047224 */ /* 0x000fe200078e02ff */
[----:B------:R-:W-:Y:S01]  /*1ea0*/  ISETP.GE.AND P4, PT, R16, UR4, PT ;  /* 0x0000000410007c0c */ /* 0x000fe2000bf86270 */
[----:B------:R-:W-:Y:S01]  /*1eb0*/  IMAD R77, R9, UR5, R8 ;  /* 0x00000005094d7c24 */ /* 0x000fe2000f8e0208 */
[----:B------:R-:W-:Y:S01]  /*1ec0*/  IADD3.X R26, R0, R5, R11, P0, !PT ;  /* 0x00000005001a7210 */ /* 0x000fe200007fe40b */
[C---:B------:R-:W-:Y:S01]  /*1ed0*/  IMAD R21, R23.reuse, R57, R4 ;  /* 0x0000003917157224 */ /* 0x040fe200078e0204 */
[C---:B------:R-:W-:Y:S01]  /*1ee0*/  IADD3 R48, P0, R23.reuse, R48, RZ ;  /* 0x0000003017307210 */ /* 0x040fe20007f1e0ff */
[----:B------:R-:W-:Y:S01]  /*1ef0*/  IMAD.WIDE.U32 R8, R23, R56, R16 ;  /* 0x0000003817087225 */ /* 0x000fe200078e0010 */
[----:B------:R-:W-:-:S02]  /*1f00*/  ISETP.GE.AND P3, PT, R82, UR4, PT ;  /* 0x0000000452007c0c */ /* 0x000fc4000bf66270 */
[----:B------:R-:W-:Y:S01]  /*1f10*/  IADD3.X R49, R208, R15, RZ, P0, !PT ;  /* 0x0000000fd0317210 */ /* 0x000fe200007fe4ff */
[----:B------:R-:W-:Y:S01]  /*1f20*/  IMAD.WIDE.U32 R4, R23, R56, R42 ;  /* 0x0000003817047225 */ /* 0x000fe200078e002a */
[----:B------:R-:W-:-:S03]  /*1f30*/  IADD3 R9, R21, R9, RZ ;  /* 0x0000000915097210 */ /* 0x000fc60007ffe0ff */
[-C--:B------:R-:W-:Y:S02]  /*1f40*/  IMAD R6, R208, R46.reuse, RZ ;  /* 0x0000002ed0067224 */ /* 0x080fe400078e02ff */
[----:B------:R-:W-:Y:S01]  /*1f50*/  IMAD.IADD R5, R5, 0x1, R21 ;  /* 0x0000000105057824 */ /* 0x000fe200078e0215 */
[----:B-----5:R-:W-:Y:S01]  /*1f60*/  SHF.R.S32.HI R21, RZ, 0x1f, R27 ;  /* 0x0000001fff157819 */ /* 0x020fe2000001141b */
[C---:B------:R-:W-:Y:S02]  /*1f70*/  IMAD R29, R23.reuse, R47, R6 ;  /* 0x0000002f171d7224 */ /* 0x040fe400078e0206 */
[----:B------:R-:W-:-:S04]  /*1f80*/  IMAD.WIDE.U32 R6, R23, R46, R42 ;  /* 0x0000002e17067225 */ /* 0x000fc800078e002a */
[----:B------:R-:W-:Y:S01]  /*1f90*/  IMAD R12, R21, R56, RZ ;  /* 0x00000038150c7224 */ /* 0x000fe200078e02ff */
[----:B------:R-:W-:Y:S01]  /*1fa0*/  IADD3 R7, R7, R29, RZ ;  /* 0x0000001d07077210 */ /* 0x000fe20007ffe0ff */
[----:B------:R-:W-:-:S04]  /*1fb0*/  IMAD.WIDE.U32 R10, R23, R46, R16 ;  /* 0x0000002e170a7225 */ /* 0x000fc800078e0010 */
[----:B------:R-:W-:Y:S01]  /*1fc0*/  IMAD R13, R27, R57, R12 ;  /* 0x000000391b0d7224 */ /* 0x000fe200078e020c */
[----:B------:R-:W-:Y:S01]  /*1fd0*/  SHF.L.U32 R57, R46, 0x6, RZ ;  /* 0x000000062e397819 */ /* 0x000fe200000006ff */
[----:B------:R-:W-:Y:S02]  /*1fe0*/  IMAD.IADD R11, R29, 0x1, R11 ;  /* 0x000000011d0b7824 */ /* 0x000fe400078e020b */
[-C--:B------:R-:W-:Y:S02]  /*1ff0*/  IMAD R12, R21, R46.reuse, RZ ;  /* 0x0000002e150c7224 */ /* 0x080fe400078e02ff */
[----:B------:R-:W-:-:S04]  /*2000*/  IMAD.WIDE.U32 R28, R27, R46, R10 ;  /* 0x0000002e1b1c7225 */ /* 0x000fc800078e000a */
[C---:B------:R-:W-:Y:S02]  /*2010*/  IMAD R73, R27.reuse, R47, R12 ;  /* 0x0000002f1b497224 */ /* 0x040fe400078e020c */
[C---:B------:R-:W-:Y:S02]  /*2020*/  IMAD.WIDE.U32 R20, R27.reuse, R46, R6 ;  /* 0x0000002e1b147225 */ /* 0x040fe400078e0006 */
[----:B------:R-:W0:Y:S02]  /*2030*/  LDC.64 R46, c[0x0][0x2d8] ;  /* 0x0000b600ff2e7b82 */ /* 0x000e240000000a00 */
[----:B------:R-:W-:Y:S01]  /*2040*/  IMAD.WIDE.U32 R36, R27, R56, R4 ;  /* 0x000000381b247225 */ /* 0x000fe200078e0004 */
[----:B------:R-:W-:-:S03]  /*2050*/  LOP3.LUT R5, R61, 0x18, R16, 0xf8, !PT ;  /* 0x000000183d057812 */ /* 0x000fc600078ef810 */
[----:B------:R-:W-:Y:S01]  /*2060*/  IMAD.WIDE.U32 R38, R27, R56, R8 ;  /* 0x000000381b267225 */ /* 0x000fe200078e0008 */
[-C--:B------:R-:W-:Y:S02]  /*2070*/  LOP3.LUT R66, R5, R62.reuse, RZ, 0x3c, !PT ;  /* 0x0000003e05427212 */ /* 0x080fe400078e3cff */
[----:B------:R-:W-:Y:S01]  /*2080*/  LOP3.LUT R5, R61, 0x38, R50, 0xf8, !PT ;  /* 0x000000383d057812 */ /* 0x000fe200078ef832 */
[----:B------:R-:W-:Y:S01]  /*2090*/  IMAD.IADD R69, R73, 0x1, R29 ;  /* 0x0000000149457824 */ /* 0x000fe200078e021d */
[----:B------:R-:W-:Y:S01]  /*20a0*/  IADD3 R68, R37, R13, RZ ;  /* 0x0000000d25447210 */ /* 0x000fe20007ffe0ff */
[----:B------:R-:W-:Y:S01]  /*20b0*/  IMAD.SHL.U32 R56, R56, 0x40, RZ ;  /* 0x0000004038387824 */ /* 0x000fe200078e00ff */
[----:B------:R-:W-:Y:S01]  /*20c0*/  LOP3.LUT R70, R5, R62, RZ, 0x3c, !PT ;  /* 0x0000003e05467212 */ /* 0x000fe200078e3cff */
[----:B------:R-:W-:Y:S02]  /*20d0*/  IMAD R66, R189, 0x200, R66 ;  /* 0x00000200bd427824 */ /* 0x000fe400078e0242 */
[----:B------:R-:W-:-:S02]  /*20e0*/  IMAD.IADD R67, R13, 0x1, R39 ;  /* 0x000000010d437824 */ /* 0x000fc400078e0227 */
[----:B------:R-:W-:Y:S02]  /*20f0*/  IMAD.IADD R73, R21, 0x1, R73 ;  /* 0x0000000115497824 */ /* 0x000fe400078e0249 */
[----:B------:R-:W-:Y:S02]  /*2100*/  IMAD R70, R189, 0x200, R70 ;  /* 0x00000200bd467824 */ /* 0x000fe400078e0246 */
[----:B-1-3--:R-:W-:-:S07]  /*2110*/  IMAD.IADD R77, R41, 0x1, R77 ;  /* 0x00000001294d7824 */ /* 0x00afce00078e024d */
.L_x_3152:
[----:B------:R-:W-:Y:S01]  /*2120*/  IADD3 R51, R51, -0x1, RZ ;  /* 0xffffffff33337810 */ /* 0x000fe20007ffe0ff */
[----:B--2---:R-:W-:Y:S01]  /*2130*/  IMAD.SHL.U32 R33, R19, 0x1000, RZ ;  /* 0x0000100013217824 */ /* 0x004fe200078e00ff */
[----:B------:R-:W-:Y:S05]  /*2140*/  YIELD ;  /* 0x0000000000007946 */ /* 0x000fea0003800000 */
[----:B------:R-:W-:Y:S01]  /*2150*/  SHF.R.S32.HI R58, RZ, 0x1f, R51 ;  /* 0x0000001fff3a7819 */ /* 0x000fe20000011433 */
[-C--:B------:R-:W-:Y:S01]  /*2160*/  IMAD R4, R52, R51.reuse, RZ ;  /* 0x0000003334047224 */ /* 0x080fe200078e02ff */
[----:B------:R-:W-:Y:S01]  /*2170*/  BSSY B0, `(.L_x_3123) ;  /* 0x0000179000007945 */ /* 0x000fe20003800000 */
[----:B---3--:R-:W-:Y:S01]  /*2180*/  IMAD.WIDE.U32 R14, R53, R51, RZ ;  /* 0x00000033350e7225 */ /* 0x008fe200078e00ff */
[----:B------:R-:W-:-:S03]  /*2190*/  ISETP.GT.AND P2, PT, R51, R31, PT ;  /* 0x0000001f3300720c */ /* 0x000fc60003f44270 */
[----:B------:R-:W-:Y:S01]  /*21a0*/  IMAD R5, R58, R53, R4 ;  /* 0x000000353a057224 */ /* 0x000fe200078e0204 */
[----:B------:R-:W-:-:S03]  /*21b0*/  IADD3 R4, P0, R3, R14, RZ ;  /* 0x0000000e03047210 */ /* 0x000fc60007f1e0ff */
[----:B------:R-:W-:Y:S01]  /*21c0*/  IMAD.IADD R79, R15, 0x1, R5 ;  /* 0x000000010f4f7824 */ /* 0x000fe200078e0205 */
[----:B------:R-:W-:Y:S02]  /*21d0*/  IADD3 R5, R66, R33, RZ ;  /* 0x0000002142057210 */ /* 0x000fe40007ffe0ff */
[----:B0-----:R-:W-:Y:S01]  /*21e0*/  LEA R12, P1, R4, R46, 0x1 ;  /* 0x0000002e040c7211 */ /* 0x001fe200078208ff */
[----:B------:R-:W-:Y:S01]  /*21f0*/  IMAD.X R6, R79, 0x1, R26, P0 ;  /* 0x000000014f067824 */ /* 0x000fe200000e061a */
[----:B------:R-:W-:Y:S01]  /*2200*/  ISETP.GE.AND P0, PT, R63, 0x1, PT ;  /* 0x000000013f00780c */ /* 0x000fe20003f06270 */
[----:B------:R-:W-:-:S03]  /*2210*/  IMAD R32, R5, 0x2, R2 ;  /* 0x0000000205207824 */ /* 0x000fc600078e0202 */
[----:B------:R-:W-:-:S09]  /*2220*/  LEA.HI.X R13, R4, R47, R6, 0x1, P1 ;  /* 0x0000002f040d7211 */ /* 0x000fd200008f0c06 */
[----:B----4-:R-:W-:Y:S05]  /*2230*/  @!P0 BRA `(.L_x_3124) ;  /* 0x0000001400508947 */ /* 0x010fea0003800000 */
[----:B------:R-:W-:Y:S01]  /*2240*/  ULDC.U8 UR4, c[0x0][0x3f0] ;  /* 0x0000fc0000047ab9 */ /* 0x000fe20000000000 */
[-C--:B------:R-:W-:Y:S01]  /*2250*/  IMAD R7, R54, R51.reuse, RZ ;  /* 0x0000003336077224 */ /* 0x080fe200078e02ff */
[----:B------:R-:W-:Y:S01]  /*2260*/  ISETP.NE.AND P0, PT, RZ, UR4, PT ;  /* 0x00000004ff007c0c */ /* 0x000fe2000bf05270 */
[----:B------:R-:W-:-:S04]  /*2270*/  IMAD.WIDE.U32 R4, R56, R51, RZ ;  /* 0x0000003338047225 */ /* 0x000fc800078e00ff */
[----:B------:R-:W-:-:S04]  /*2280*/  IMAD R7, R58, R56, R7 ;  /* 0x000000383a077224 */ /* 0x000fc800078e0207 */
[----:B------:R-:W-:-:S04]  /*2290*/  IMAD.IADD R59, R5, 0x1, R7 ;  /* 0x00000001053b7824 */ /* 0x000fc800078e0207 */
[----:B------:R-:W-:Y:S05]  /*22a0*/  @!P0 BRA `(.L_x_3125) ;  /* 0x00000008007c8947 */ /* 0x000fea0003800000 */
[----:B------:R-:W-:Y:S01]  /*22b0*/  IMAD R6, R51, -0x40, R24 ;  /* 0xffffffc033067824 */ /* 0x000fe200078e0218 */
[----:B------:R-:W-:Y:S01]  /*22c0*/  BSSY B1, `(.L_x_3126) ;  /* 0x000001e000017945 */ /* 0x000fe20003800000 */
[----:B------:R-:W-:Y:S02]  /*22d0*/  CS2R R8, SRZ ;  /* 0x0000000000087805 */ /* 0x000fe4000001ff00 */
[----:B------:R-:W-:Y:S02]  /*22e0*/  CS2R R34, SRZ ;  /* 0x0000000000227805 */ /* 0x000fe4000001ff00 */
[----:B------:R-:W-:Y:S02]  /*22f0*/  CS2R R10, SRZ ;  /* 0x00000000000a7805 */ /* 0x000fe4000001ff00 */
[----:B------:R-:W-:Y:S02]  /*2300*/  VIMNMX R6, R6, 0x40, PT ;  /* 0x0000004006067848 */ /* 0x000fe40003fe0100 */
[----:B------:R-:W-:-:S02]  /*2310*/  CS2R R14, SRZ ;  /* 0x00000000000e7805 */ /* 0x000fc4000001ff00 */
[----:B------:R-:W-:-:S13]  /*2320*/  ISETP.GE.AND P1, PT, R23, R6, PT ;  /* 0x000000061700720c */ /* 0x000fda0003f26270 */
[----:B------:R-:W-:Y:S05]  /*2330*/  @P1 BRA `(.L_x_3127) ;  /* 0x0000000000581947 */ /* 0x000fea0003800000 */
[----:B------:R-:W-:Y:S01]  /*2340*/  IMAD R6, R55, R51, RZ ;  /* 0x0000003337067224 */ /* 0x000fe200078e02ff */
[----:B------:R-:W-:Y:S01]  /*2350*/  IADD3 R7, P0, R36, R4, RZ ;  /* 0x0000000424077210 */ /* 0x000fe20007f1e0ff */
[----:B------:R-:W-:Y:S01]  /*2360*/  IMAD.MOV.U32 R72, RZ, RZ, R20 ;  /* 0x000000ffff487224 */ /* 0x000fe200078e0014 */
[----:B------:R-:W-:Y:S01]  /*2370*/  ULDC.64 UR4, c[0x0][0x3c8] ;  /* 0x0000f20000047ab9 */ /* 0x000fe20000000a00 */
[-C--:B------:R-:W-:Y:S01]  /*2380*/  IMAD R9, R58, R57.reuse, R6 ;  /* 0x000000393a097224 */ /* 0x080fe200078e0206 */
[----:B------:R-:W-:Y:S01]  /*2390*/  ULDC.64 UR6, c[0x0][0x3e0] ;  /* 0x0000f80000067ab9 */ /* 0x000fe20000000a00 */
[----:B------:R-:W-:Y:S01]  /*23a0*/  IMAD.WIDE.U32 R4, R51, R57, R72 ;  /* 0x0000003933047225 */ /* 0x000fe200078e0048 */
[----:B------:R-:W-:Y:S02]  /*23b0*/  IADD3.X R10, R59, R68, RZ, P0, !PT ;  /* 0x000000443b0a7210 */ /* 0x000fe400007fe4ff */
[----:B------:R-:W-:Y:S01]  /*23c0*/  LEA R6, P0, R7, UR4, 0x1 ;  /* 0x0000000407067c11 */ /* 0x000fe2000f8008ff */
[----:B------:R-:W-:Y:S01]  /*23d0*/  IMAD.IADD R5, R5, 0x1, R9 ;  /* 0x0000000105057824 */ /* 0x000fe200078e0209 */
[----:B------:R-:W-:Y:S01]  /*23e0*/  LEA R58, P5, R4, UR6, 0x1 ;  /* 0x00000006043a7c11 */ /* 0x000fe2000f8a08ff */
[----:B------:R-:W-:Y:S01]  /*23f0*/  VIADD R8, R42, 0x10 ;  /* 0x000000102a087836 */ /* 0x000fe20000000000 */
[----:B------:R-:W-:-:S02]  /*2400*/  LEA.HI.X R7, R7, UR5, R10, 0x1, P0 ;  /* 0x0000000507077c11 */ /* 0x000fc400080f0c0a */
[----:B------:R-:W-:Y:S02]  /*2410*/  CS2R R10, SRZ ;  /* 0x00000000000a7805 */ /* 0x000fe4000001ff00 */
[----:B------:R-:W-:Y:S02]  /*2420*/  LEA.HI.X R59, R4, UR7, R5, 0x1, P5 ;  /* 0x00000007043b7c11 */ /* 0x000fe4000a8f0c05 */
[-C--:B------:R-:W-:Y:S02]  /*2430*/  ISETP.GE.AND P0, PT, R42, R63.reuse, PT ;  /* 0x0000003f2a00720c */ /* 0x080fe40003f06270 */
[----:B------:R-:W-:Y:S02]  /*2440*/  ISETP.GE.AND P5, PT, R8, R63, PT ;  /* 0x0000003f0800720c */ /* 0x000fe40003fa6270 */
[----:B------:R-:W-:-:S09]  /*2450*/  CS2R R8, SRZ ;  /* 0x0000000000087805 */ /* 0x000fd2000001ff00 */
[----:B------:R0:W5:Y:S04]  /*2460*/  @!P0 LDG.E.64 R34, desc[UR40][R6.64] ;  /* 0x0000002806228981 */ /* 0x000168000c1e1b00 */
[----:B------:R0:W5:Y:S04]  /*2470*/  @!P5 LDG.E.64 R8, desc[UR40][R6.64+0x20] ;  /* 0x000020280608d981 */ /* 0x000168000c1e1b00 */
[----:B------:R0:W5:Y:S04]  /*2480*/  @!P0 LDG.E.64 R14, desc[UR40][R58.64] ;  /* 0x000000283a0e8981 */ /* 0x000168000c1e1b00 */
[----:B------:R0:W5:Y:S02]  /*2490*/  @!P5 LDG.E.64 R10, desc[UR40][R58.64+0x20] ;  /* 0x000020283a0ad981 */ /* 0x000164000c1e1b00 */
.L_x_3127:
[----:B------:R-:W-:Y:S05]  /*24a0*/  BSYNC B1 ;  /* 0x0000000000017941 */ /* 0x000fea0003800000 */
.L_x_3126:
[----:B------:R-:W-:Y:S01]  /*24b0*/  ISETP.NE.AND P0, PT, R184, 0x3, PT ;  /* 0x00000003b800780c */ /* 0x000fe20003f05270 */
[----:B-----5:R-:W-:Y:S01]  /*24c0*/  IMAD.MOV.U32 R4, RZ, RZ, R8 ;  /* 0x000000ffff047224 */ /* 0x020fe200078e0008 */
[----:B------:R-:W-:Y:S01]  /*24d0*/  MOV R5, R9 ;  /* 0x0000000900057202 */ /* 0x000fe20000000f00 */
[----:B0-----:R-:W-:Y:S02]  /*24e0*/  IMAD.MOV.U32 R6, RZ, RZ, R34 ;  /* 0x000000ffff067224 */ /* 0x001fe400078e0022 */
[----:B------:R-:W-:Y:S01]  /*24f0*/  IMAD.MOV.U32 R7, RZ, RZ, R35 ;  /* 0x000000ffff077224 */ /* 0x000fe200078e0023 */
[----:B------:R-:W-:Y:S01]  /*2500*/  PRMT R80, R4, 0x5410, R5 ;  /* 0x0000541004507816 */ /* 0x000fe20000000005 */
[----:B------:R-:W-:Y:S01]  /*2510*/  IMAD.MOV.U32 R4, RZ, RZ, R10 ;  /* 0x000000ffff047224 */ /* 0x000fe200078e000a */
[----:B------:R-:W-:Y:S02]  /*2520*/  MOV R5, R11 ;  /* 0x0000000b00057202 */ /* 0x000fe40000000f00 */
[----:B------:R-:W-:Y:S01]  /*2530*/  PRMT R79, R6, 0x5410, R7 ;  /* 0x00005410064f7816 */ /* 0x000fe20000000007 */
[----:B------:R-:W-:Y:S01]  /*2540*/  IMAD.MOV.U32 R6, RZ, RZ, R14 ;  /* 0x000000ffff067224 */ /* 0x000fe200078e000e */
[----:B------:R-:W-:Y:S01]  /*2550*/  PRMT R84, R4, 0x5410, R5 ;  /* 0x0000541004547816 */ /* 0x000fe20000000005 */
[----:B------:R-:W-:-:S05]  /*2560*/  IMAD.MOV.U32 R7, RZ, RZ, R15 ;  /* 0x000000ffff077224 */ /* 0x000fca00078e000f */
[----:B------:R-:W-:Y:S01]  /*2570*/  PRMT R83, R6, 0x5410, R7 ;  /* 0x0000541006537816 */ /* 0x000fe20000000007 */
[----:B------:R-:W-:Y:S06]  /*2580*/  @!P0 BRA `(.L_x_3128) ;  /* 0x0000000000048947 */ /* 0x000fec0003800000 */
[----:B------:R-:W-:Y:S01]  /*2590*/  BPT.TRAP 0x1 ;  /* 0x000000040000795c */ /* 0x000fe20000300000 */
.L_x_3128:
[----:B------:R-:W-:Y:S01]  /*25a0*/  IMAD R72, R19, 0x8, R2 ;  /* 0x0000000813487824 */ /* 0x000fe200078e0202 */
[----:B------:R-:W-:Y:S01]  /*25b0*/  SHF.L.U32 R59, R185, 0x1f, RZ ;  /* 0x0000001fb93b7819 */ /* 0x000fe200000006ff */
[----:B------:R-:W-:Y:S03]  /*25c0*/  BSSY B1, `(.L_x_3129) ;  /* 0x0000003000017945 */ /* 0x000fe60003800000 */
[----:B------:R-:W0:Y:S02]  /*25d0*/  SYNCS.PHASECHK.TRANS64.TRYWAIT P5, [R72+URZ+0x28c90], R59 ;  /* 0x028c903b480075a7 */ /* 0x000e2400080a017f */
[----:B0-----:R-:W-:Y:S05]  /*25e0*/  @!P5 BRA `(.L_x_3130) ;  /* 0x0000011c0088d947 */ /* 0x001fea0003800000 */
.L_x_3338:
[----:B------:R-:W-:Y:S05]  /*25f0*/  BSYNC B1 ;  /* 0x0000000000017941 */ /* 0x000fea0003800000 */
.L_x_3129:
[----:B------:R-:W-:Y:S05]  /*2600*/  @P1 BRA `(.L_x_3131) ;  /* 0x0000001000bc1947 */ /* 0x000fea0003800000 */
[----:B------:R-:W-:Y:S04]  /*2610*/  BSSY B1, `(.L_x_3132) ;  /* 0x0000031000017945 */ /* 0x000fe80003800000 */
[----:B------:R-:W-:Y:S05]  /*2620*/  @P4 BRA `(.L_x_3133) ;  /* 0x0000000000bc4947 */ /* 0x000fea0003800000 */
[----:B------:R1:W2:Y:S01]  /*2630*/  LDS.128 R4, [R32+0x22400] ;  /* 0x0224000020047984 */ /* 0x0002a20000000c00 */
[----:B------:R-:W-:Y:S01]  /*2640*/  ISETP.GE.AND P5, PT, R42, R63, PT ;  /* 0x0000003f2a00720c */ /* 0x000fe20003fa6270 */
[----:B------:R-:W-:-:S12]  /*2650*/  BSSY B2, `(.L_x_3134) ;  /* 0x000002b000027945 */ /* 0x000fd80003800000 */
[----:B-1----:R-:W-:Y:S05]  /*2660*/  @P5 BRA `(.L_x_3135) ;  /* 0x0000000000a45947 */ /* 0x002fea0003800000 */
[--C-:B------:R-:W-:Y:S02]  /*2670*/  SHF.R.U64 R32, R34, 0x10, R35.reuse ;  /* 0x0000001022207819 */ /* 0x100fe40000001223 */
[----:B------:R-:W-:Y:S02]  /*2680*/  SHF.R.U32.HI R34, RZ, 0x10, R35 ;  /* 0x00000010ff227819 */ /* 0x000fe40000011623 */
[--C-:B------:R-:W-:Y:S01]  /*2690*/  SHF.R.U64 R35, R14, 0x10, R15.reuse ;  /* 0x000000100e237819 */ /* 0x100fe2000000120f */
[----:B------:R-:W-:Y:S01]  /*26a0*/  HADD2.F32 R32, -RZ, R32.H0_H0 ;  /* 0x20000020ff207230 */ /* 0x000fe20000004100 */
[----:B------:R-:W-:Y:S01]  /*26b0*/  SHF.R.U32.HI R58, RZ, 0x10, R15 ;  /* 0x00000010ff3a7819 */ /* 0x000fe2000001160f */
[----:B--2---:R-:W-:Y:S01]  /*26c0*/  HADD2.F32 R15, -RZ, R7.H1_H1 ;  /* 0x30000007ff0f7230 */ /* 0x004fe20000004100 */
[----:B------:R-:W-:Y:S01]  /*26d0*/  MOV R14, R6 ;  /* 0x00000006000e7202 */ /* 0x000fe20000000f00 */
[----:B------:R-:W-:Y:S02]  /*26e0*/  HADD2.F32 R35, -RZ, R35.H0_H0 ;  /* 0x20000023ff237230 */ /* 0x000fe40000004100 */
[----:B------:R-:W-:-:S02]  /*26f0*/  HADD2.F32 R6, -RZ, R5.H1_H1 ;  /* 0x30000005ff067230 */ /* 0x000fc40000004100 */
[----:B------:R-:W-:Y:S02]  /*2700*/  HADD2.F32 R5, -RZ, R5.H0_H0 ;  /* 0x20000005ff057230 */ /* 0x000fe40000004100 */
[----:B------:R-:W-:Y:S02]  /*2710*/  HADD2.F32 R58, -RZ, R58.H0_H0 ;  /* 0x2000003aff3a7230 */ /* 0x000fe40000004100 */
[CC--:B------:R-:W-:Y:S01]  /*2720*/  FMUL.FTZ R76, R6.reuse, R35.reuse ;  /* 0x00000023064c7220 */ /* 0x0c0fe20000410000 */
[----:B------:R-:W-:Y:S02]  /*2730*/  HADD2.F32 R7, -RZ, R7.H0_H0 ;  /* 0x20000007ff077230 */ /* 0x000fe40000004100 */
[----:B------:R-:W-:Y:S01]  /*2740*/  FMUL.FTZ R35, R5, R35 ;  /* 0x0000002305237220 */ /* 0x000fe20000410000 */
[----:B------:R-:W-:Y:S02]  /*2750*/  HADD2.F32 R34, -RZ, R34.H0_H0 ;  /* 0x20000022ff227230 */ /* 0x000fe40000004100 */
[----:B------:R-:W-:Y:S01]  /*2760*/  FMUL.FTZ R78, R15, R58 ;  /* 0x0000003a0f4e7220 */ /* 0x000fe20000410000 */
[----:B------:R-:W-:Y:S01]  /*2770*/  FFMA.FTZ R76, R5, R32, -R76 ;  /* 0x00000020054c7223 */ /* 0x000fe2000001084c */
[----:B------:R-:W-:Y:S01]  /*2780*/  FMUL.FTZ R58, R7, R58 ;  /* 0x0000003a073a7220 */ /* 0x000fe20000410000 */
[----:B------:R-:W-:Y:S01]  /*2790*/  FFMA.FTZ R81, R6, R32, R35 ;  /* 0x0000002006517223 */ /* 0x000fe20000010023 */
[----:B------:R-:W-:-:S02]  /*27a0*/  HADD2.F32 R32, -RZ, R83.H0_H0 ;  /* 0x20000053ff207230 */ /* 0x000fc40000004100 */
[-C--:B------:R-:W-:Y:S01]  /*27b0*/  FFMA.FTZ R78, R7, R34.reuse, -R78 ;  /* 0x00000022074e7223 */ /* 0x080fe2000001084e */
[----:B------:R-:W-:Y:S02]  /*27c0*/  HADD2.F32 R35, -RZ, R83.H1_H1 ;  /* 0x30000053ff237230 */ /* 0x000fe40000004100 */
[----:B------:R-:W-:Y:S01]  /*27d0*/  FFMA.FTZ R85, R15, R34, R58 ;  /* 0x000000220f557223 */ /* 0x000fe2000001003a */
[----:B------:R-:W-:Y:S02]  /*27e0*/  HADD2.F32 R5, -RZ, R4.H1_H1 ;  /* 0x30000004ff057230 */ /* 0x000fe40000004100 */
[----:B------:R-:W-:Y:S02]  /*27f0*/  HADD2.F32 R6, -RZ, R14.H1_H1 ;  /* 0x3000000eff067230 */ /* 0x000fe40000004100 */
[----:B------:R-:W-:Y:S02]  /*2800*/  HADD2.F32 R4, -RZ, R4.H0_H0 ;  /* 0x20000004ff047230 */ /* 0x000fe40000004100 */
[----:B------:R-:W-:-:S02]  /*2810*/  HADD2.F32 R14, -RZ, R14.H0_H0 ;  /* 0x2000000eff0e7230 */ /* 0x000fc40000004100 */
[-C--:B------:R-:W-:Y:S01]  /*2820*/  FMUL.FTZ R83, R6, R35.reuse ;  /* 0x0000002306537220 */ /* 0x080fe20000410000 */
[--C-:B------:R-:W-:Y:S02]  /*2830*/  HADD2.F32 R7, -RZ, R79.reuse.H0_H0 ;  /* 0x2000004fff077230 */ /* 0x100fe40000004100 */
[----:B------:R-:W-:Y:S02]  /*2840*/  HADD2.F32 R15, -RZ, R79.H1_H1 ;  /* 0x3000004fff0f7230 */ /* 0x000fe40000004100 */
[CC--:B------:R-:W-:Y:S01]  /*2850*/  FMUL.FTZ R79, R5.reuse, R32.reuse ;  /* 0x00000020054f7220 */ /* 0x0c0fe20000410000 */
[----:B------:R-:W-:Y:S01]  /*2860*/  FMUL.FTZ R32, R4, R32 ;  /* 0x0000002004207220 */ /* 0x000fe20000410000 */
[----:B------:R-:W-:Y:S02]  /*2870*/  FMUL.FTZ R35, R14, R35 ;  /* 0x000000230e237220 */ /* 0x000fe40000410000 */
        /* <DEDUP_REMOVED lines=8> */
.L_x_3135:
[----:B------:R-:W-:Y:S05]  /*2900*/  BSYNC B2 ;  /* 0x0000000000027941 */ /* 0x000fea0003800000 */
.L_x_3134:
[----:B--2---:R1:W-:Y:S02]  /*2910*/  STG.E.128 desc[UR40][R12.64], R4 ;  /* 0x000000040c007986 */ /* 0x0043e4000c101d28 */
.L_x_3133:
[----:B------:R-:W-:Y:S05]  /*2920*/  BSYNC B1 ;  /* 0x0000000000017941 */ /* 0x000fea0003800000 */
.L_x_3132:
[----:B------:R-:W-:Y:S05]  /*2930*/  @P3 BRA `(.L_x_3131) ;  /* 0x0000000c00f03947 */ /* 0x000fea0003800000 */
[----:B-1----:R-:W-:Y:S01]  /*2940*/  IMAD.MOV.U32 R4, RZ, RZ, 0x20 ;  /* 0x00000020ff047424 */ /* 0x002fe200078e00ff */
[----:B------:R-:W-:Y:S01]  /*2950*/  LOP3.LUT P5, RZ, R186, 0x4, RZ, 0xc0, !PT ;  /* 0x00000004baff7812 */ /* 0x000fe200078ac0ff */
[----:B------:R-:W-:Y:S01]  /*2960*/  VIADD R14, R42, 0x10 ;  /* 0x000000102a0e7836 */ /* 0x000fe20000000000 */
[----:B------:R-:W-:Y:S02]  /*2970*/  BSSY B1, `(.L_x_3136) ;  /* 0x0000030000017945 */ /* 0x000fe40003800000 */
[----:B------:R-:W-:Y:S02]  /*2980*/  SEL R4, R4, 0xffffffe0, !P5 ;  /* 0xffffffe004047807 */ /* 0x000fe40006800000 */
[----:B------:R-:W-:Y:S02]  /*2990*/  ISETP.GE.AND P5, PT, R14, R63, PT ;  /* 0x0000003f0e00720c */ /* 0x000fe40003fa6270 */
[----:B------:R-:W-:-:S05]  /*29a0*/  IADD3 R33, R4, R66, R33 ;  /* 0x0000004204217210 */ /* 0x000fca0007ffe021 */
[----:B------:R-:W-:-:S06]  /*29b0*/  IMAD R4, R33, 0x2, R2 ;  /* 0x0000000221047824 */ /* 0x000fcc00078e0202 */
[----:B------:R-:W1:Y:S01]  /*29c0*/  LDS.128 R4, [R4+0x22400] ;  /* 0x0224000004047984 */ /* 0x000e620000000c00 */
[----:B------:R-:W-:Y:S05]  /*29d0*/  @P5 BRA `(.L_x_3137) ;  /* 0x0000000000a45947 */ /* 0x000fea0003800000 */
[--C-:B------:R-:W-:Y:S02]  /*29e0*/  SHF.R.U64 R15, R8, 0x10, R9.reuse ;  /* 0x00000010080f7819 */ /* 0x100fe40000001209 */
[----:B------:R-:W-:Y:S02]  /*29f0*/  SHF.R.U32.HI R14, RZ, 0x10, R9 ;  /* 0x00000010ff0e7819 */ /* 0x000fe40000011609 */
[--C-:B------:R-:W-:Y:S01]  /*2a00*/  SHF.R.U64 R9, R10, 0x10, R11.reuse ;  /* 0x000000100a097819 */ /* 0x100fe2000000120b */
[----:B------:R-:W-:Y:S01]  /*2a10*/  HADD2.F32 R10, -RZ, R15.H0_H0 ;  /* 0x2000000fff0a7230 */ /* 0x000fe20000004100 */
[----:B------:R-:W-:Y:S01]  /*2a20*/  SHF.R.U32.HI R32, RZ, 0x10, R11 ;  /* 0x00000010ff207819 */ /* 0x000fe2000001160b */
[----:B------:R-:W-:Y:S01]  /*2a30*/  HADD2.F32 R14, -RZ, R14.H0_H0 ;  /* 0x2000000eff0e7230 */ /* 0x000fe20000004100 */
[----:B-1----:R-:W-:Y:S01]  /*2a40*/  MOV R8, R6 ;  /* 0x0000000600087202 */ /* 0x002fe20000000f00 */
        /* <DEDUP_REMOVED lines=10> */
[----:B------:R-:W-:Y:S01]  /*2af0*/  FMUL.FTZ R58, R9, R32 ;  /* 0x00000020093a7220 */ /* 0x000fe20000410000 */
[----:B------:R-:W-:Y:S01]  /*2b00*/  FFMA.FTZ R33, R6, R10, R11 ;  /* 0x0000000a06217223 */ /* 0x000fe2000001000b */
[C---:B------:R-:W-:Y:S01]  /*2b10*/  FMUL.FTZ R32, R7.reuse, R32 ;  /* 0x0000002007207220 */ /* 0x040fe20000410000 */
[--C-:B------:R-:W-:Y:S02]  /*2b20*/  HADD2.F32 R10, -RZ, R84.reuse.H0_H0 ;  /* 0x20000054ff0a7230 */ /* 0x100fe40000004100 */
[-C--:B------:R-:W-:Y:S01]  /*2b30*/  FFMA.FTZ R58, R7, R14.reuse, -R58 ;  /* 0x0000000e073a7223 */ /* 0x080fe2000001083a */
[----:B------:R-:W-:Y:S02]  /*2b40*/  HADD2.F32 R11, -RZ, R84.H1_H1 ;  /* 0x30000054ff0b7230 */ /* 0x000fe40000004100 */
[----:B------:R-:W-:Y:S01]  /*2b50*/  FFMA.FTZ R79, R9, R14, R32 ;  /* 0x0000000e094f7223 */ /* 0x000fe20000010020 */
[----:B------:R-:W-:Y:S02]  /*2b60*/  HADD2.F32 R6, -RZ, R8.H1_H1 ;  /* 0x30000008ff067230 */ /* 0x000fe40000004100 */
[----:B------:R-:W-:Y:S01]  /*2b70*/  FMUL.FTZ R15, R5, R10 ;  /* 0x0000000a050f7220 */ /* 0x000fe20000410000 */
[----:B------:R-:W-:-:S02]  /*2b80*/  HADD2.F32 R4, -RZ, R4.H0_H0 ;  /* 0x20000004ff047230 */ /* 0x000fc40000004100 */
        /* <DEDUP_REMOVED lines=14> */
.L_x_3137:
[----:B------:R-:W-:Y:S05]  /*2c70*/  BSYNC B1 ;  /* 0x0000000000017941 */ /* 0x000fea0003800000 */
.L_x_3136:
[----:B-1----:R1:W-:Y:S01]  /*2c80*/  STG.E.128 desc[UR40][R12.64+0x40], R4 ;  /* 0x000040040c007986 */ /* 0x0023e2000c101d28 */
[----:B------:R-:W-:Y:S05]  /*2c90*/  BRA `(.L_x_3131) ;  /* 0x0000000c00187947 */ /* 0x000fea0003800000 */
.L_x_3125:
[----:B------:R-:W-:-:S05]  /*2ca0*/  IMAD R5, R51, -0x40, R24 ;  /* 0xffffffc033057824 */ /* 0x000fca00078e0218 */
[----:B------:R-:W-:-:S04]  /*2cb0*/  VIMNMX R6, R5, 0x40, PT ;  /* 0x0000004005067848 */ /* 0x000fc80003fe0100 */
[----:B------:R-:W-:-:S04]  /*2cc0*/  ISETP.GE.AND P1, PT, R23, R6, PT ;  /* 0x000000061700720c */ /* 0x000fc80003f26270 */
[----:B------:R-:W-:-:S13]  /*2cd0*/  ISETP.GE.OR P0, PT, R16, R63, P1 ;  /* 0x0000003f1000720c */ /* 0x000fda0000f06670 */
[----:B------:R-:W0:Y:S01]  /*2ce0*/  @!P0 LDC.64 R12, c[0x0][0x3c8] ;  /* 0x0000f200ff0c8b82 */ /* 0x000e220000000a00 */
[----:B------:R-:W-:Y:S01]  /*2cf0*/  @!P0 IADD3 R6, P5, R38, R4, RZ ;  /* 0x0000000426068210 */ /* 0x000fe20007fbe0ff */
[----:B------:R-:W-:Y:S02]  /*2d00*/  @!P0 IMAD R4, R55, R51, RZ ;  /* 0x0000003337048224 */ /* 0x000fe400078e02ff */
[----:B------:R-:W-:Y:S02]  /*2d10*/  @!P0 IMAD.MOV.U32 R5, RZ, RZ, R69 ;  /* 0x000000ffff058224 */ /* 0x000fe400078e0045 */
[----:B------:R-:W-:Y:S02]  /*2d20*/  @!P0 IMAD R9, R58, R57, R4 ;  /* 0x000000393a098224 */ /* 0x000fe400078e0204 */
[----:B------:R-:W1:Y:S01]  /*2d30*/  @!P0 LDC.64 R34, c[0x0][0x3e0] ;  /* 0x0000f800ff228b82 */ /* 0x000e620000000a00 */
[----:B------:R-:W-:Y:S02]  /*2d40*/  @!P0 IMAD.MOV.U32 R4, RZ, RZ, R28 ;  /* 0x000000ffff048224 */ /* 0x000fe400078e001c */
[----:B------:R-:W-:-:S02]  /*2d50*/  @!P0 IMAD.X R7, R59, 0x1, R67, P5 ;  /* 0x000000013b078824 */ /* 0x000fc400028e0643 */
[----:B------:R-:W-:Y:S01]  /*2d60*/  @!P0 IMAD.WIDE.U32 R10, R51, R57, R4 ;  /* 0x00000039330a8225 */ /* 0x000fe200078e0004 */
[----:B------:R-:W-:-:S04]  /*2d70*/  CS2R R4, SRZ ;  /* 0x0000000000047805 */ /* 0x000fc8000001ff00 */
[----:B------:R-:W-:Y:S02]  /*2d80*/  @!P0 IADD3 R11, R9, R11, RZ ;  /* 0x0000000b090b8210 */ /* 0x000fe40007ffe0ff */
[----:B0-----:R-:W-:-:S04]  /*2d90*/  @!P0 LEA R12, P5, R6, R12, 0x1 ;  /* 0x0000000c060c8211 */ /* 0x001fc800078a08ff */
[----:B------:R-:W-:Y:S02]  /*2da0*/  @!P0 LEA.HI.X R13, R6, R13, R7, 0x1, P5 ;  /* 0x0000000d060d8211 */ /* 0x000fe400028f0c07 */
[----:B------:R-:W-:Y:S02]  /*2db0*/  CS2R R6, SRZ ;  /* 0x0000000000067805 */ /* 0x000fe4000001ff00 */
[C---:B-1----:R-:W-:Y:S02]  /*2dc0*/  @!P0 LEA R34, P5, R10.reuse, R34, 0x1 ;  /* 0x000000220a228211 */ /* 0x042fe400078a08ff */
[----:B------:R-:W-:Y:S02]  /*2dd0*/  CS2R R8, SRZ ;  /* 0x0000000000087805 */ /* 0x000fe4000001ff00 */
[----:B------:R-:W2:Y:S01]  /*2de0*/  @!P0 LDG.E.128 R4, desc[UR40][R12.64] ;  /* 0x000000280c048981 */ /* 0x000ea2000c1e1d00 */
[----:B------:R-:W-:Y:S02]  /*2df0*/  @!P0 LEA.HI.X R35, R10, R35, R11, 0x1, P5 ;  /* 0x000000230a238211 */ /* 0x000fe400028f0c0b */
[----:B------:R-:W-:-:S06]  /*2e00*/  CS2R R10, SRZ ;  /* 0x00000000000a7805 */ /* 0x000fcc000001ff00 */
[----:B------:R0:W3:Y:S01]  /*2e10*/  @!P0 LDG.E.128 R8, desc[UR40][R34.64] ;  /* 0x0000002822088981 */ /* 0x0000e2000c1e1d00 */
[----:B------:R-:W-:Y:S02]  /*2e20*/  ISETP.NE.AND P0, PT, R184, 0x3, PT ;  /* 0x00000003b800780c */ /* 0x000fe40003f05270 */
[----:B------:R-:W-:-:S04]  /*2e30*/  ISETP.GE.AND P5, PT, R16, R63, PT ;  /* 0x0000003f1000720c */ /* 0x000fc80003fa6270 */
[----:B0-----:R-:W-:Y:S01]  /*2e40*/  P2R R35, PR, RZ, 0x20 ;  /* 0x00000020ff237803 */ /* 0x001fe20000000000 */
[----:B--2---:R-:W-:Y:S01]  /*2e50*/  IMAD.MOV.U32 R32, RZ, RZ, R4 ;  /* 0x000000ffff207224 */ /* 0x004fe200078e0004 */
[----:B------:R-:W-:Y:S01]  /*2e60*/  MOV R72, R7 ;  /* 0x0000000700487202 */ /* 0x000fe20000000f00 */
[----:B------:R-:W-:Y:S02]  /*2e70*/  IMAD.MOV.U32 R59, RZ, RZ, R6 ;  /* 0x000000ffff3b7224 */ /* 0x000fe400078e0006 */
[----:B------:R-:W-:Y:S01]  /*2e80*/  IMAD.MOV.U32 R58, RZ, RZ, R5 ;  /* 0x000000ffff3a7224 */ /* 0x000fe200078e0005 */
[----:B------:R-:W-:Y:S02]  /*2e90*/  PRMT R87, R87, 0x5410, R72 ;  /* 0x0000541057577816 */ /* 0x000fe40000000048 */
[----:B------:R-:W-:Y:S01]  /*2ea0*/  PRMT R95, R32, 0x5410, R59 ;  /* 0x00005410205f7816 */ /* 0x000fe2000000003b */
[----:B---3--:R-:W-:Y:S01]  /*2eb0*/  IMAD.MOV.U32 R12, RZ, RZ, R8 ;  /* 0x000000ffff0c7224 */ /* 0x008fe200078e0008 */
[----:B------:R-:W-:Y:S01]  /*2ec0*/  PRMT R83, R83, 0x5410, R58 ;  /* 0x0000541053537816 */ /* 0x000fe2000000003a */
[----:B------:R-:W-:Y:S01]  /*2ed0*/  IMAD.MOV.U32 R13, RZ, RZ, R9 ;  /* 0x000000ffff0d7224 */ /* 0x000fe200078e0009 */
[----:B------:R-:W-:Y:S01]  /*2ee0*/  MOV R34, R11 ;  /* 0x0000000b00227202 */ /* 0x000fe20000000f00 */
[----:B------:R-:W-:-:S03]  /*2ef0*/  IMAD.MOV.U32 R32, RZ, RZ, R10 ;  /* 0x000000ffff207224 */ /* 0x000fc600078e000a */
[----:B------:R-:W-:Y:S02]  /*2f00*/  PRMT R83, R13, 0x7610, R83 ;  /* 0x000076100d537816 */ /* 0x000fe40000000053 */
[----:B------:R-:W-:Y:S02]  /*2f10*/  PRMT R94, R12, 0x5410, R32 ;  /* 0x000054100c5e7816 */ /* 0x000fe40000000020 */
[----:B------:R-:W-:Y:S01]  /*2f20*/  PRMT R87, R34, 0x7610, R87 ;  /* 0x0000761022577816 */ /* 0x000fe20000000057 */
[----:B------:R-:W-:Y:S06]  /*2f30*/  @!P0 BRA `(.L_x_3138) ;  /* 0x0000000000048947 */ /* 0x000fec0003800000 */
[----:B------:R-:W-:Y:S01]  /*2f40*/  BPT.TRAP 0x1 ;  /* 0x000000040000795c */ /* 0x000fe20000300000 */
.L_x_3138:
[----:B------:R-:W-:Y:S01]  /*2f50*/  IMAD R72, R19, 0x8, R2 ;  /* 0x0000000813487824 */ /* 0x000fe200078e0202 */
[----:B------:R-:W-:Y:S01]  /*2f60*/  SHF.L.U32 R59, R185, 0x1f, RZ ;  /* 0x0000001fb93b7819 */ /* 0x000fe200000006ff */
[----:B------:R-:W-:Y:S03]  /*2f70*/  BSSY B1, `(.L_x_3139) ;  /* 0x0000003000017945 */ /* 0x000fe60003800000 */
[----:B------:R-:W0:Y:S02]  /*2f80*/  SYNCS.PHASECHK.TRANS64.TRYWAIT P5, [R72+URZ+0x28c90], R59 ;  /* 0x028c903b480075a7 */ /* 0x000e2400080a017f */
[----:B0-----:R-:W-:Y:S05]  /*2f90*/  @!P5 BRA `(.L_x_3140) ;  /* 0x000001140030d947 */ /* 0x001fea0003800000 */
.L_x_3339:
[----:B------:R-:W-:Y:S05]  /*2fa0*/  BSYNC B1 ;  /* 0x0000000000017941 */ /* 0x000fea0003800000 */
.L_x_3139:
[----:B------:R-:W-:Y:S01]  /*2fb0*/  ISETP.GE.OR P5, PT, R16, R65, P1 ;  /* 0x000000411000720c */ /* 0x000fe20000fa6670 */
[----:B------:R-:W-:Y:S01]  /*2fc0*/  ULDC.64 UR4, c[0x0][0x2f0] ;  /* 0x0000bc0000047ab9 */ /* 0x000fe20000000a00 */
[----:B------:R-:W-:Y:S02]  /*2fd0*/  IMAD.MOV.U32 R78, RZ, RZ, R14 ;  /* 0x000000ffff4e7224 */ /* 0x000fe400078e000e */
[----:B------:R-:W-:Y:S02]  /*2fe0*/  IMAD R12, R208, UR4, RZ ;  /* 0x00000004d00c7c24 */ /* 0x000fe4000f8e02ff */
[----:B------:R-:W-:-:S04]  /*2ff0*/  IMAD.WIDE.U32 R78, R23, UR4, R78 ;  /* 0x00000004174e7c25 */ /* 0x000fc8000f8e004e */
[----:B------:R-:W-:-:S03]  /*3000*/  IMAD R93, R23, UR5, R12 ;  /* 0x00000005175d7c24 */ /* 0x000fc6000f8e020c */
[----:B------:R-:W-:Y:S05]  /*3010*/  @P5 BRA `(.L_x_3131) ;  /* 0x0000000800385947 */ /* 0x000fea0003800000 */
[----:B------:R-:W-:Y:S01]  /*3020*/  IMAD.IADD R93, R93, 0x1, R79 ;  /* 0x000000015d5d7824 */ /* 0x000fe200078e024f */
[----:B------:R-:W-:Y:S01]  /*3030*/  IADD3 R12, P5, P6, R44, R78, R71 ;  /* 0x0000004e2c0c7210 */ /* 0x000fe20007ebe047 */
[----:B------:R-:W-:Y:S03]  /*3040*/  BSSY B1, `(.L_x_3141) ;  /* 0x0000069000017945 */ /* 0x000fe60003800000 */
[----:B------:R-:W-:Y:S02]  /*3050*/  IADD3.X R13, R0, R93, R75, P5, P6 ;  /* 0x0000005d000d7210 */ /* 0x000fe40002fec44b */
[C---:B------:R-:W-:Y:S02]  /*3060*/  LEA R80, P5, R12.reuse, R46, 0x1 ;  /* 0x0000002e0c507211 */ /* 0x040fe400078a08ff */
[----:B------:R-:W-:Y:S02]  /*3070*/  ISETP.NE.AND P6, PT, R35, RZ, PT ;  /* 0x000000ff2300720c */ /* 0x000fe40003fc5270 */
[----:B------:R-:W-:-:S02]  /*3080*/  LEA.HI.X R81, R12, R47, R13, 0x1, P5 ;  /* 0x0000002f0c517211 */ /* 0x000fc400028f0c0d */
[----:B------:R-:W-:Y:S02]  /*3090*/  ISETP.NE.AND P5, PT, R74, RZ, PT ;  /* 0x000000ff4a00720c */ /* 0x000fe40003fa5270 */
[----:B------:R-:W-:-:S04]  /*30a0*/  IADD3 R13, -R64, R65, RZ ;  /* 0x00000041400d7210 */ /* 0x000fc80007ffe1ff */
[----:B------:R-:W-:-:S04]  /*30b0*/  SEL R13, R64, R13, !P5 ;  /* 0x0000000d400d7207 */ /* 0x000fc80006800000 */
[----:B------:R-:W-:-:S04]  /*30c0*/  SHF.R.S32.HI R12, RZ, 0x1f, R13 ;  /* 0x0000001fff0c7819 */ /* 0x000fc8000001140d */
[----:B------:R-:W-:-:S04]  /*30d0*/  LEA.HI R12, R12, R13, RZ, 0x4 ;  /* 0x0000000d0c0c7211 */ /* 0x000fc800078f20ff */
[----:B------:R-:W-:-:S04]  /*30e0*/  SHF.R.S32.HI R13, RZ, 0x4, R12 ;  /* 0x00000004ff0d7819 */ /* 0x000fc8000001140c */
[----:B------:R-:W-:-:S05]  /*30f0*/  LEA.HI.SX32 R13, R50, R13, 0x1d ;  /* 0x0000000d320d7211 */ /* 0x000fca00078feaff */
[----:B------:R-:W-:-:S05]  /*3100*/  IMAD.SHL.U32 R58, R13, 0x8, RZ ;  /* 0x000000080d3a7824 */ /* 0x000fca00078e00ff */
[----:B------:R-:W-:-:S04]  /*3110*/  LOP3.LUT R13, R61, 0x38, R58, 0xf8, !PT ;  /* 0x000000383d0d7812 */ /* 0x000fc800078ef83a */
[----:B------:R-:W-:Y:S01]  /*3120*/  LOP3.LUT R12, R13, R62, RZ, 0x3c, !PT ;  /* 0x0000003e0d0c7212 */ /* 0x000fe200078e3cff */
[----:B------:R-:W-:-:S04]  /*3130*/  IMAD.IADD R13, R70, 0x1, R33 ;  /* 0x00000001460d7824 */ /* 0x000fc800078e0221 */
[----:B------:R-:W-:Y:S02]  /*3140*/  IMAD R12, R189, 0x200, R12 ;  /* 0x00000200bd0c7824 */ /* 0x000fe400078e020c */
[----:B------:R-:W-:-:S03]  /*3150*/  IMAD R13, R13, 0x2, R2 ;  /* 0x000000020d0d7824 */ /* 0x000fc600078e0202 */
[----:B------:R-:W-:-:S03]  /*3160*/  IADD3 R33, R33, R12, RZ ;  /* 0x0000000c21217210 */ /* 0x000fc60007ffe0ff */
[----:B------:R-:W1:Y:S02]  /*3170*/  LDS.128 R12, [R13+0x22400] ;  /* 0x022400000d0c7984 */ /* 0x000e640000000c00 */
[----:B------:R-:W-:-:S06]  /*3180*/  IMAD R33, R33, 0x2, R2 ;  /* 0x0000000221217824 */ /* 0x000fcc00078e0202 */
[----:B------:R-:W2:Y:S01]  /*3190*/  LDS.128 R32, [R33+0x22400] ;  /* 0x0224000021207984 */ /* 0x000ea20000000c00 */
[----:B------:R-:W-:Y:S05]  /*31a0*/  @P6 BRA `(.L_x_3142) ;  /* 0x0000000400486947 */ /* 0x000fea0003800000 */
[--C-:B------:R-:W-:Y:S02]  /*31b0*/  SHF.R.U64 R90, R8, 0x10, R9.reuse ;  /* 0x00000010085a7819 */ /* 0x100fe40000001209 */
[----:B------:R-:W-:Y:S02]  /*31c0*/  SHF.R.U32.HI R8, RZ, 0x10, R9 ;  /* 0x00000010ff087819 */ /* 0x000fe40000011609 */
[--C-:B------:R-:W-:Y:S01]  /*31d0*/  SHF.R.U64 R92, R4, 0x10, R5.reuse ;  /* 0x00000010045c7819 */ /* 0x100fe20000001205 */
[----:B-1----:R-:W-:Y:S01]  /*31e0*/  HADD2.F32 R4, -RZ, R13.H0_H0 ;  /* 0x2000000dff047230 */ /* 0x002fe20000004100 */
[----:B------:R-:W-:Y:S01]  /*31f0*/  SHF.R.U32.HI R76, RZ, 0x10, R5 ;  /* 0x00000010ff4c7819 */ /* 0x000fe20000011605 */
[--C-:B--2---:R-:W-:Y:S01]  /*3200*/  HADD2.F32 R5, -RZ, R33.reuse.H0_H0 ;  /* 0x20000021ff057230 */ /* 0x104fe20000004100 */
[--C-:B------:R-:W-:Y:S01]  /*3210*/  SHF.R.U64 R91, R6, 0x10, R7.reuse ;  /* 0x00000010065b7819 */ /* 0x100fe20000001207 */
[----:B------:R-:W-:Y:S01]  /*3220*/  HADD2.F32 R33, -RZ, R33.H1_H1 ;  /* 0x30000021ff217230 */ /* 0x000fe20000004100 */
[----:B------:R-:W-:Y:S01]  /*3230*/  SHF.R.U32.HI R85, RZ, 0x10, R7 ;  /* 0x00000010ff557819 */ /* 0x000fe20000011607 */
[----:B------:R-:W-:Y:S01]  /*3240*/  HADD2.F32 R7, -RZ, R83.H0_H0 ;  /* 0x20000053ff077230 */ /* 0x000fe20000004100 */
[--C-:B------:R-:W-:Y:S01]  /*3250*/  SHF.R.U64 R89, R10, 0x10, R11.reuse ;  /* 0x000000100a597819 */ /* 0x100fe2000000120b */
[----:B------:R-:W-:Y:S01]  /*3260*/  HADD2.F32 R10, -RZ, R8.H0_H0 ;  /* 0x20000008ff0a7230 */ /* 0x000fe20000004100 */
[----:B------:R-:W-:Y:S01]  /*3270*/  SHF.R.U32.HI R11, RZ, 0x10, R11 ;  /* 0x00000010ff0b7819 */ /* 0x000fe2000001160b */
[----:B------:R-:W-:-:S02]  /*3280*/  HADD2.F32 R13, -RZ, R13.H1_H1 ;  /* 0x3000000dff0d7230 */ /* 0x000fc40000004100 */
[CC--:B------:R-:W-:Y:S01]  /*3290*/  FMUL.FTZ R84, R4.reuse, R7.reuse ;  /* 0x0000000704547220 */ /* 0x0c0fe20000410000 */
[----:B------:R-:W-:Y:S02]  /*32a0*/  HADD2.F32 R6, -RZ, R83.H1_H1 ;  /* 0x30000053ff067230 */ /* 0x000fe40000004100 */
[-C--:B------:R-:W-:Y:S01]  /*32b0*/  FMUL.FTZ R86, R33, R10.reuse ;  /* 0x0000000a21567220 */ /* 0x080fe20000410000 */
[----:B------:R-:W-:Y:S02]  /*32c0*/  HADD2.F32 R8, -RZ, R76.H0_H0 ;  /* 0x2000004cff087230 */ /* 0x000fe40000004100 */
[----:B------:R-:W-:Y:S01]  /*32d0*/  FMUL.FTZ R9, R5, R7 ;  /* 0x0000000705097220 */ /* 0x000fe20000410000 */
[----:B------:R-:W-:Y:S01]  /*32e0*/  FMUL.FTZ R10, R13, R10 ;  /* 0x0000000a0d0a7220 */ /* 0x000fe20000410000 */
[-C--:B------:R-:W-:Y:S01]  /*32f0*/  FFMA.FTZ R84, R5, R6.reuse, R84 ;  /* 0x0000000605547223 */ /* 0x080fe20000010054 */
[--C-:B------:R-:W-:Y:S02]  /*3300*/  HADD2.F32 R5, -RZ, R35.reuse.H0_H0 ;  /* 0x20000023ff057230 */ /* 0x100fe40000004100 */
[----:B------:R-:W-:Y:S01]  /*3310*/  FFMA.FTZ R76, R4, R6, -R9 ;  /* 0x00000006044c7223 */ /* 0x000fe20000010809 */
[----:B------:R-:W-:Y:S01]  /*3320*/  FFMA.FTZ R33, R33, R8, R10 ;  /* 0x0000000821217223 */ /* 0x000fe2000001000a */
[----:B------:R-:W-:-:S02]  /*3330*/  HADD2.F32 R35, -RZ, R35.H1_H1 ;  /* 0x30000023ff237230 */ /* 0x000fc40000004100 */
[----:B------:R-:W-:Y:S01]  /*3340*/  FFMA.FTZ R83, R13, R8, -R86 ;  /* 0x000000080d537223 */ /* 0x000fe20000010856 */
[----:B------:R-:W-:Y:S02]  /*3350*/  HADD2.F32 R4, -RZ, R15.H0_H0 ;  /* 0x2000000fff047230 */ /* 0x000fe40000004100 */
[----:B------:R-:W-:Y:S01]  /*3360*/  HADD2.F32 R10, -RZ, R11.H0_H0 ;  /* 0x2000000bff0a7230 */ /* 0x000fe20000004100 */
[----:B------:R-:W-:Y:S01]  /*3370*/  F2FP.F16.F32.PACK_AB R33, R33, R84 ;  /* 0x000000542121723e */ /* 0x000fe200000000ff */
[----:B------:R-:W-:Y:S01]  /*3380*/  HADD2.F32 R7, -RZ, R87.H0_H0 ;  /* 0x20000057ff077230 */ /* 0x000fe20000004100 */
[----:B------:R-:W-:Y:S01]  /*3390*/  F2FP.F16.F32.PACK_AB R76, R83, R76 ;  /* 0x0000004c534c723e */ /* 0x000fe200000000ff */
[----:B------:R-:W-:Y:S02]  /*33a0*/  HADD2.F32 R15, -RZ, R15.H1_H1 ;  /* 0x3000000fff0f7230 */ /* 0x000fe40000004100 */
[----:B------:R-:W-:Y:S01]  /*33b0*/  FMUL.FTZ R88, R35, R10 ;  /* 0x0000000a23587220 */ /* 0x000fe20000410000 */
[----:B------:R-:W-:-:S02]  /*33c0*/  HADD2.F32 R6, -RZ, R87.H1_H1 ;  /* 0x30000057ff067230 */ /* 0x000fc40000004100 */
[CC--:B------:R-:W-:Y:S01]  /*33d0*/  FMUL.FTZ R86, R4.reuse, R7.reuse ;  /* 0x0000000704567220 */ /* 0x0c0fe20000410000 */
[----:B------:R-:W-:Y:S02]  /*33e0*/  HADD2.F32 R8, -RZ, R85.H0_H0 ;  /* 0x20000055ff087230 */ /* 0x000fe40000004100 */
[----:B------:R-:W-:Y:S01]  /*33f0*/  FMUL.FTZ R10, R15, R10 ;  /* 0x0000000a0f0a7220 */ /* 0x000fe20000410000 */
[C---:B------:R-:W-:Y:S01]  /*3400*/  FMUL.FTZ R9, R5.reuse, R7 ;  /* 0x0000000705097220 */ /* 0x040fe20000410000 */
[----:B------:R-:W-:Y:S01]  /*3410*/  FFMA.FTZ R86, R5, R6, R86 ;  /* 0x0000000605567223 */ /* 0x000fe20000010056 */
[----:B------:R-:W-:Y:S02]  /*3420*/  HADD2.F32 R5, -RZ, R32.H0_H0 ;  /* 0x20000020ff057230 */ /* 0x000fe40000004100 */
[-C--:B------:R-:W-:Y:S01]  /*3430*/  FFMA.FTZ R88, R15, R8.reuse, -R88 ;  /* 0x000000080f587223 */ /* 0x080fe20000010858 */
[----:B------:R-:W-:Y:S01]  /*3440*/  FFMA.FTZ R87, R35, R8, R10 ;  /* 0x0000000823577223 */ /* 0x000fe2000001000a */
[----:B------:R-:W-:Y:S01]  /*3450*/  FFMA.FTZ R85, R4, R6, -R9 ;  /* 0x0000000604557223 */ /* 0x000fe20000010809 */
[----:B------:R-:W-:-:S02]  /*3460*/  HADD2.F32 R8, -RZ, R94.H0_H0 ;  /* 0x2000005eff087230 */ /* 0x000fc40000004100 */
[----:B------:R-:W-:Y:S02]  /*3470*/  HADD2.F32 R9, -RZ, R90.H0_H0 ;  /* 0x2000005aff097230 */ /* 0x000fe40000004100 */
[----:B------:R-:W-:Y:S02]  /*3480*/  HADD2.F32 R4, -RZ, R12.H0_H0 ;  /* 0x2000000cff047230 */ /* 0x000fe40000004100 */
[-C--:B------:R-:W-:Y:S01]  /*3490*/  FMUL.FTZ R11, R5, R8.reuse ;  /* 0x00000008050b7220 */ /* 0x080fe20000410000 */
[----:B------:R-:W-:Y:S01]  /*34a0*/  HADD2.F32 R32, -RZ, R32.H1_H1 ;  /* 0x30000020ff207230 */ /* 0x000fe20000004100 */
[----:B------:R-:W-:Y:S01]  /*34b0*/  F2FP.F16.F32.PACK_AB R85, R88, R85 ;  /* 0x000000555855723e */ /* 0x000fe200000000ff */
[----:B------:R-:W-:Y:S02]  /*34c0*/  HADD2.F32 R12, -RZ, R12.H1_H1 ;  /* 0x3000000cff0c7230 */ /* 0x000fe40000004100 */
[----:B------:R-:W-:Y:S01]  /*34d0*/  FMUL.FTZ R8, R4, R8 ;  /* 0x0000000804087220 */ /* 0x000fe20000410000 */
[----:B------:R-:W-:-:S02]  /*34e0*/  HADD2.F32 R6, -RZ, R95.H0_H0 ;  /* 0x2000005fff067230 */ /* 0x000fc40000004100 */
[-C--:B------:R-:W-:Y:S01]  /*34f0*/  FMUL.FTZ R13, R32, R9.reuse ;  /* 0x00000009200d7220 */ /* 0x080fe20000410000 */
[----:B------:R-:W-:Y:S02]  /*3500*/  HADD2.F32 R7, -RZ, R92.H0_H0 ;  /* 0x2000005cff077230 */ /* 0x000fe40000004100 */
[----:B------:R-:W-:Y:S01]  /*3510*/  FMUL.FTZ R9, R12, R9 ;  /* 0x000000090c097220 */ /* 0x000fe20000410000 */
[-C--:B------:R-:W-:Y:S01]  /*3520*/  FFMA.FTZ R10, R5, R6.reuse, R8 ;  /* 0x00000006050a7223 */ /* 0x080fe20000010008 */
[----:B------:R-:W-:Y:S01]  /*3530*/  FFMA.FTZ R11, R4, R6, -R11 ;  /* 0x00000006040b7223 */ /* 0x000fe2000001080b */
[-C--:B------:R-:W-:Y:S01]  /*3540*/  FFMA.FTZ R12, R12, R7.reuse, -R13 ;  /* 0x000000070c0c7223 */ /* 0x080fe2000001080d */
[----:B------:R-:W-:Y:S01]  /*3550*/  FFMA.FTZ R13, R32, R7, R9 ;  /* 0x00000007200d7223 */ /* 0x000fe20000010009 */
[----:B------:R-:W-:Y:S02]  /*3560*/  HADD2.F32 R5, -RZ, R34.H0_H0 ;  /* 0x20000022ff057230 */ /* 0x000fe40000004100 */
[----:B------:R-:W-:Y:S01]  /*3570*/  HADD2.F32 R8, -RZ, R94.H1_H1 ;  /* 0x3000005eff087230 */ /* 0x000fe20000004100 */
[----:B------:R-:W-:Y:S01]  /*3580*/  F2FP.F16.F32.PACK_AB R12, R12, R11 ;  /* 0x0000000b0c0c723e */ /* 0x000fe200000000ff */
[----:B------:R-:W-:Y:S01]  /*3590*/  HADD2.F32 R9, -RZ, R89.H0_H0 ;  /* 0x20000059ff097230 */ /* 0x000fe20000004100 */
[----:B------:R-:W-:Y:S01]  /*35a0*/  F2FP.F16.F32.PACK_AB R32, R13, R10 ;  /* 0x0000000a0d20723e */ /* 0x000fe200000000ff */
[----:B------:R-:W-:-:S02]  /*35b0*/  HADD2.F32 R4, -RZ, R14.H0_H0 ;  /* 0x2000000eff047230 */ /* 0x000fc40000004100 */
[-C--:B------:R-:W-:Y:S01]  /*35c0*/  FMUL.FTZ R15, R5, R8.reuse ;  /* 0x00000008050f7220 */ /* 0x080fe20000410000 */
[----:B------:R-:W-:Y:S02]  /*35d0*/  HADD2.F32 R34, -RZ, R34.H1_H1 ;  /* 0x30000022ff227230 */ /* 0x000fe40000004100 */
[----:B------:R-:W-:Y:S02]  /*35e0*/  HADD2.F32 R14, -RZ, R14.H1_H1 ;  /* 0x3000000eff0e7230 */ /* 0x000fe40000004100 */
[----:B------:R-:W-:Y:S01]  /*35f0*/  FMUL.FTZ R8, R4, R8 ;  /* 0x0000000804087220 */ /* 0x000fe20000410000 */
[----:B------:R-:W-:Y:S02]  /*3600*/  HADD2.F32 R6, -RZ, R95.H1_H1 ;  /* 0x3000005fff067230 */ /* 0x000fe40000004100 */
[-C--:B------:R-:W-:Y:S01]  /*3610*/  FMUL.FTZ R35, R34, R9.reuse ;  /* 0x0000000922237220 */ /* 0x080fe20000410000 */
[----:B------:R-:W-:Y:S02]  /*3620*/  HADD2.F32 R7, -RZ, R91.H0_H0 ;  /* 0x2000005bff077230 */ /* 0x000fe40000004100 */
[----:B------:R-:W-:Y:S01]  /*3630*/  FMUL.FTZ R9, R14, R9 ;  /* 0x000000090e097220 */ /* 0x000fe20000410000 */
[----:B------:R-:W-:-:S02]  /*3640*/  IMAD.MOV.U32 R13, RZ, RZ, R76 ;  /* 0x000000ffff0d7224 */ /* 0x000fc400078e004c */
[-C--:B------:R-:W-:Y:S01]  /*3650*/  FFMA.FTZ R15, R4, R6.reuse, -R15 ;  /* 0x00000006040f7223 */ /* 0x080fe2000001080f */
[----:B------:R-:W-:Y:S01]  /*3660*/  FFMA.FTZ R8, R5, R6, R8 ;  /* 0x0000000605087223 */ /* 0x000fe20000010008 */
[-C--:B------:R-:W-:Y:S01]  /*3670*/  FFMA.FTZ R14, R14, R7.reuse, -R35 ;  /* 0x000000070e0e7223 */ /* 0x080fe20000010823 */
[----:B------:R-:W-:Y:S01]  /*3680*/  FFMA.FTZ R9, R34, R7, R9 ;  /* 0x0000000722097223 */ /* 0x000fe20000010009 */
[----:B------:R-:W-:-:S03]  /*3690*/  F2FP.F16.F32.PACK_AB R35, R87, R86 ;  /* 0x000000565723723e */ /* 0x000fc600000000ff */
[----:B------:R-:W-:Y:S02]  /*36a0*/  F2FP.F16.F32.PACK_AB R14, R14, R15 ;  /* 0x0000000f0e0e723e */ /* 0x000fe400000000ff */
[----:B------:R-:W-:Y:S02]  /*36b0*/  F2FP.F16.F32.PACK_AB R34, R9, R8 ;  /* 0x000000080922723e */ /* 0x000fe400000000ff */
[----:B------:R-:W-:-:S07]  /*36c0*/  MOV R15, R85 ;  /* 0x00000055000f7202 */ /* 0x000fce0000000f00 */
.L_x_3142:
[----:B------:R-:W-:Y:S05]  /*36d0*/  BSYNC B1 ;  /* 0x0000000000017941 */ /* 0x000fea0003800000 */
.L_x_3141:
[----:B-1----:R3:W-:Y:S01]  /*36e0*/  STG.E.128 desc[UR40][R80.64], R12 ;  /* 0x0000000c50007986 */ /* 0x0027e2000c101d28 */
[----:B------:R-:W-:-:S13]  /*36f0*/  ISETP.GE.AND P5, PT, R58, R65, PT ;  /* 0x000000413a00720c */ /* 0x000fda0003fa6270 */
[----:B------:R-:W-:Y:S05]  /*3700*/  @P5 BRA `(.L_x_3131) ;  /* 0x00000000007c5947 */ /* 0x000fea0003800000 */
[--C-:B------:R-:W-:Y:S02]  /*3710*/  SHF.R.S32.HI R5, RZ, 0x1f, R58.reuse ;  /* 0x0000001fff057819 */ /* 0x100fe4000001143a */
[----:B------:R-:W-:-:S04]  /*3720*/  IADD3 R58, P5, P6, R44, R78, R58 ;  /* 0x0000004e2c3a7210 */ /* 0x000fc80007ebe03a */
[----:B------:R-:W-:Y:S02]  /*3730*/  IADD3.X R5, R0, R93, R5, P5, P6 ;  /* 0x0000005d00057210 */ /* 0x000fe40002fec405 */
[----:B------:R-:W-:-:S04]  /*3740*/  LEA R4, P5, R58, R46, 0x1 ;  /* 0x0000002e3a047211 */ /* 0x000fc800078a08ff */
[----:B------:R-:W-:-:S05]  /*3750*/  LEA.HI.X R5, R58, R47, R5, 0x1, P5 ;  /* 0x0000002f3a057211 */ /* 0x000fca00028f0c05 */
[----:B--2---:R4:W-:Y:S01]  /*3760*/  STG.E.128 desc[UR40][R4.64], R32 ;  /* 0x0000002004007986 */ /* 0x0049e2000c101d28 */
[----:B------:R-:W-:Y:S05]  /*3770*/  BRA `(.L_x_3131) ;  /* 0x0000000000607947 */ /* 0x000fea0003800000 */
.L_x_3124:
[----:B------:R-:W-:-:S13]  /*3780*/  ISETP.NE.AND P0, PT, R184, 0x3, PT ;  /* 0x00000003b800780c */ /* 0x000fda0003f05270 */
[----:B------:R-:W-:Y:S05]  /*3790*/  @!P0 BRA `(.L_x_3143) ;  /* 0x0000000000048947 */ /* 0x000fea0003800000 */
[----:B------:R-:W-:Y:S01]  /*37a0*/  BPT.TRAP 0x1 ;  /* 0x000000040000795c */ /* 0x000fe20000300000 */
.L_x_3143:
        /* <DEDUP_REMOVED lines=8> */
.L_x_3340:
[----:B------:R-:W-:Y:S05]  /*3830*/  BSYNC B1 ;  /* 0x0000000000017941 */ /* 0x000fea0003800000 */
.L_x_3144:
[----:B------:R-:W-:Y:S05]  /*3840*/  @P1 BRA `(.L_x_3131) ;  /* 0x00000000002c1947 */ /* 0x000fea0003800000 */
[----:B------:R-:W-:Y:S01]  /*3850*/  @!P3 LOP3.LUT P5, RZ, R186, 0x4, RZ, 0xc0, !PT ;  /* 0x00000004baffb812 */ /* 0x000fe200078ac0ff */
[----:B------:R-:W-:Y:S01]  /*3860*/  @!P3 VIADD R4, R66, 0x20 ;  /* 0x000000204204b836 */ /* 0x000fe20000000000 */
[----:B------:R-:W-:Y:S02]  /*3870*/  PLOP3.LUT P6, PT, PT, PT, PT, 0x8, 0x0 ;  /* 0x000000000000781c */ /* 0x000fe40003fce170 */
[----:B------:R-:W-:-:S13]  /*3880*/  @!P3 PLOP3.LUT P6, PT, P5, PT, PT, 0x80, 0x0 ;  /* 0x000000000000b81c */ /* 0x000fda0002fcf070 */
[----:B------:R-:W-:-:S05]  /*3890*/  @P6 VIADD R4, R66, 0xffffffe0 ;  /* 0xffffffe042046836 */ /* 0x000fca0000000000 */
[----:B------:R-:W-:Y:S02]  /*38a0*/  @!P3 IADD3 R33, R33, R4, RZ ;  /* 0x000000042121b210 */ /* 0x000fe40007ffe0ff */
[----:B------:R-:W1:Y:S03]  /*38b0*/  @!P4 LDS.128 R4, [R32+0x22400] ;  /* 0x022400002004c984 */ /* 0x000e660000000c00 */
[----:B------:R-:W-:-:S06]  /*38c0*/  @!P3 IMAD R8, R33, 0x2, R2 ;  /* 0x000000022108b824 */ /* 0x000fcc00078e0202 */
[----:B------:R-:W2:Y:S04]  /*38d0*/  @!P3 LDS.128 R8, [R8+0x22400] ;  /* 0x022400000808b984 */ /* 0x000ea80000000c00 */
[----:B-1----:R1:W-:Y:S04]  /*38e0*/  @!P4 STG.E.128 desc[UR40][R12.64], R4 ;  /* 0x000000040c00c986 */ /* 0x0023e8000c101d28 */
[----:B--2---:R1:W-:Y:S02]  /*38f0*/  @!P3 STG.E.128 desc[UR40][R12.64+0x40], R8 ;  /* 0x000040080c00b986 */ /* 0x0043e4000c101d28 */
.L_x_3131:
[----:B------:R-:W-:Y:S05]  /*3900*/  BSYNC B0 ;  /* 0x0000000000007941 */ /* 0x000fea0003800000 */
.L_x_3123:
[----:B-1--4-:R-:W1:Y:S01]  /*3910*/  S2R R4, SR_TID.X ;  /* 0x0000000000047919 */ /* 0x012e620000002100 */
[----:B------:R-:W-:Y:S01]  /*3920*/  @!PT LDS RZ, [RZ] ;  /* 0x00000000fffff984 */ /* 0x000fe20000000800 */
[----:B------:R-:W-:Y:S01]  /*3930*/  @!PT LDS RZ, [RZ] ;  /* 0x00000000fffff984 */ /* 0x000fe20000000800 */
[----:B------:R-:W-:Y:S01]  /*3940*/  @!PT LDS RZ, [RZ] ;  /* 0x00000000fffff984 */ /* 0x000fe20000000800 */
[----:B------:R-:W-:Y:S01]  /*3950*/  @!PT LDS RZ, [RZ] ;  /* 0x00000000fffff984 */ /* 0x000fe20000000800 */
[----:B------:R4:W-:Y:S06]  /*3960*/  MEMBAR.ALL.CTA ;  /* 0x0000000000007992 */ /* 0x0009ec0000008000 */
[----:B----4-:R-:W4:Y:S01]  /*3970*/  FENCE.VIEW.ASYNC.S ;  /* 0x00000000000073c6 */ /* 0x010f220000000000 */
[----:B------:R-:W-:Y:S05]  /*3980*/  WARPSYNC.ALL ;  /* 0x0000000000007948 */ /* 0x000fea0003800000 */
[----:B------:R-:W-:Y:S01]  /*3990*/  BSSY B0, `(.L_x_3146) ;  /* 0x0000009000007945 */ /* 0x000fe20003800000 */
[----:B-1----:R-:W-:Y:S01]  /*39a0*/  LOP3.LUT R4, R4, 0x7f, RZ, 0xc0, !PT ;  /* 0x0000007f04047812 */ /* 0x002fe200078ec0ff */
[----:B----4-:R1:W-:Y:S03]  /*39b0*/  BAR.SYNC.DEFER_BLOCKING R60, 0x80 ;  /* 0x0002003c0000751d */ /* 0x0103e60000010000 */
[----:B------:R-:W-:-:S13]  /*39c0*/  ISETP.NE.AND P5, PT, R4, RZ, PT ;  /* 0x000000ff0400720c */ /* 0x000fda0003fa5270 */
[----:B------:R-:W-:-:S05]  /*39d0*/  @!P5 VIADD R4, R72, 0x28ca0 ;  /* 0x00028ca04804d836 */ /* 0x000fca0000000000 */
[----:B------:R-:W-:-:S04]  /*39e0*/  @!P5 PRMT R4, RZ, 0x654, R4 ;  /* 0x00000654ff04d816 */ /* 0x000fc80000000004 */
[----:B------:R1:W-:Y:S01]  /*39f0*/  @!P5 SYNCS.ARRIVE.TRANS64.RED.A1T0 RZ, [R4+URZ], RZ ;  /* 0x000000ff04ffd9a7 */ /* 0x0003e2000810043f */
[----:B------:R-:W-:Y:S05]  /*3a00*/  @!P0 BRA `(.L_x_3147) ;  /* 0x0000000000048947 */ /* 0x000fea0003800000 */
[----:B------:R-:W-:Y:S01]  /*3a10*/  BPT.TRAP 0x1 ;  /* 0x000000040000795c */ /* 0x000fe20000300000 */
.L_x_3147:
[----:B------:R-:W-:Y:S05]  /*3a20*/  BSYNC B0 ;  /* 0x0000000000007941 */ /* 0x000fea0003800000 */
.L_x_3146:
[----:B------:R-:W4:Y:S01]  /*3a30*/  SYNCS.PHASECHK.TRANS64.TRYWAIT P0, [R72+URZ+0x28cb0], R59 ;  /* 0x028cb03b480075a7 */ /* 0x000f22000800017f */
[----:B------:R-:W-:Y:S04]  /*3a40*/  BSSY B0, `(.L_x_3148) ;  /* 0x0000002000007945 */ /* 0x000fe80003800000 */
[----:B----4-:R-:W-:Y:S05]  /*3a50*/  @!P0 BRA `(.L_x_3149) ;  /* 0x0000010800a88947 */ /* 0x010fea0003800000 */
.L_x_3341:
[----:B------:R-:W-:Y:S05]  /*3a60*/  BSYNC B0 ;  /* 0x0000000000007941 */ /* 0x000fea0003800000 */
.L_x_3148:
[----:B------:R-:W-:Y:S04]  /*3a70*/  BSSY B0, `(.L_x_3150) ;  /* 0x0000051000007945 */ /* 0x000fe80003800000 */
[----:B------:R-:W-:Y:S05]  /*3a80*/  @P1 BRA `(.L_x_3151) ;  /* 0x00000004003c1947 */ /* 0x000fea0003800000 */
[----:B-1----:R-:W-:Y:S01]  /*3a90*/  IMAD.WIDE R4, R51, 0x40, R48 ;  /* 0x0000004033047825 */ /* 0x002fe200078e0230 */
[----:B------:R-:W-:Y:S01]  /*3aa0*/  ULDC.64 UR4, c[0x0][0x318] ;  /* 0x0000c60000047ab9 */ /* 0x000fe20000000a00 */
[----:B------:R-:W-:Y:S02]  /*3ab0*/  LOP3.LUT P0, RZ, R186, 0x4, RZ, 0xc0, !PT ;  /* 0x00000004baff7812 */ /* 0x000fe4000780c0ff */
[----:B------:R-:W-:Y:S01]  /*3ac0*/  IMAD R5, R5, UR4, RZ ;  /* 0x0000000405057c24 */ /* 0x000fe2000f8e02ff */
[----:B------:R-:W-:Y:S01]  /*3ad0*/  LEA R9, R19, R66, 0xf ;  /* 0x0000004213097211 */ /* 0x000fe200078e78ff */
[----:B------:R-:W-:Y:S02]  /*3ae0*/  IMAD.MOV.U32 R76, RZ, RZ, R40 ;  /* 0x000000ffff4c7224 */ /* 0x000fe400078e0028 */
[C---:B------:R-:W-:Y:S02]  /*3af0*/  IMAD R5, R4.reuse, UR5, R5 ;  /* 0x0000000504057c24 */ /* 0x040fe4000f8e0205 */
[----:B------:R-:W-:Y:S01]  /*3b00*/  IMAD.WIDE.U32 R6, R4, UR4, R76 ;  /* 0x0000000404067c25 */ /* 0x000fe2000f8e004c */
[----:B------:R-:W-:Y:S01]  /*3b10*/  ULDC.64 UR4, c[0x0][0x308] ;  /* 0x0000c20000047ab9 */ /* 0x000fe20000000a00 */
[----:B------:R-:W-:-:S02]  /*3b20*/  IADD3 R76, R16, 0x100, RZ ;  /* 0x00000100104c7810 */ /* 0x000fc40007ffe0ff */
[----:B------:R-:W-:Y:S01]  /*3b30*/  IMAD.IADD R5, R7, 0x1, R5 ;  /* 0x0000000107057824 */ /* 0x000fe200078e0205 */
[----:B------:R-:W-:Y:S01]  /*3b40*/  LEA R58, P1, R6, UR4, 0x1 ;  /* 0x00000004063a7c11 */ /* 0x000fe2000f8208ff */
[----:B------:R-:W-:Y:S01]  /*3b50*/  VIADD R4, R16, 0x40 ;  /* 0x0000004010047836 */ /* 0x000fe20000000000 */
[----:B------:R-:W-:Y:S01]  /*3b60*/  ULDC UR4, c[0x0][0x310] ;  /* 0x0000c40000047ab9 */ /* 0x000fe20000000800 */
[C---:B------:R-:W-:Y:S01]  /*3b70*/  VIADD R79, R9.reuse, 0x20 ;  /* 0x00000020094f7836 */ /* 0x040fe20000000000 */
[----:B0---4-:R-:W-:Y:S01]  /*3b80*/  LEA.HI.X R59, R6, UR5, R5, 0x1, P1 ;  /* 0x00000005063b7c11 */ /* 0x011fe200088f0c05 */
[C---:B---3--:R-:W-:Y:S01]  /*3b90*/  IMAD R80, R9.reuse, 0x2, R2 ;  /* 0x0000000209507824 */ /* 0x048fe200078e0202 */
[----:B------:R-:W-:Y:S01]  /*3ba0*/  @P0 IADD3 R79, R9, -0x20, RZ ;  /* 0xffffffe0094f0810 */ /* 0x000fe20007ffe0ff */
[C---:B------:R-:W-:Y:S01]  /*3bb0*/  VIADD R12, R16.reuse, 0x80 ;  /* 0x00000080100c7836 */ /* 0x040fe20000000000 */
[C---:B------:R-:W-:Y:S01]  /*3bc0*/  ISETP.GE.AND P1, PT, R16.reuse, UR4, PT ;  /* 0x0000000410007c0c */ /* 0x040fe2000bf26270 */
[----:B------:R-:W-:Y:S01]  /*3bd0*/  VIADD R13, R16, 0xc0 ;  /* 0x000000c0100d7836 */ /* 0x000fe20000000000 */
[----:B------:R-:W-:Y:S01]  /*3be0*/  ISETP.GE.AND P0, PT, R4, UR4, PT ;  /* 0x0000000404007c0c */ /* 0x000fe2000bf06270 */
[----:B------:R-:W-:-:S02]  /*3bf0*/  VIADD R78, R16, 0x140 ;  /* 0x00000140104e7836 */ /* 0x000fc40000000000 */
[----:B------:R-:W-:-:S08]  /*3c00*/  IMAD R79, R79, 0x2, R2 ;  /* 0x000000024f4f7824 */ /* 0x000fd000078e0202 */
[----:B------:R-:W0:Y:S04]  /*3c10*/  @!P1 LDS.128 R4, [R80+0x400] ;  /* 0x0004000050049984 */ /* 0x000e280000000c00 */
[----:B------:R-:W1:Y:S04]  /*3c20*/  @!P0 LDS.128 R8, [R80+0x2400] ;  /* 0x0024000050088984 */ /* 0x000e680000000c00 */
[----:B0-----:R-:W-:Y:S01]  /*3c30*/  @!P1 STG.E.128 desc[UR40][R58.64], R4 ;  /* 0x000000043a009986 */ /* 0x001fe2000c101d28 */
[----:B------:R-:W-:-:S03]  /*3c40*/  ISETP.GE.AND P1, PT, R12, UR4, PT ;  /* 0x000000040c007c0c */ /* 0x000fc6000bf26270 */
[----:B-1----:R-:W-:Y:S01]  /*3c50*/  @!P0 STG.E.128 desc[UR40][R58.64+0x80], R8 ;  /* 0x000080083a008986 */ /* 0x002fe2000c101d28 */
[----:B------:R-:W-:-:S09]  /*3c60*/  ISETP.GE.AND P0, PT, R13, UR4, PT ;  /* 0x000000040d007c0c */ /* 0x000fd2000bf06270 */
[----:B------:R-:W0:Y:S04]  /*3c70*/  @!P1 LDS.128 R12, [R80+0x4400] ;  /* 0x00440000500c9984 */ /* 0x000e280000000c00 */
[----:B--2---:R-:W1:Y:S04]  /*3c80*/  @!P0 LDS.128 R32, [R80+0x6400] ;  /* 0x0064000050208984 */ /* 0x004e680000000c00 */
[----:B0-----:R-:W-:Y:S01]  /*3c90*/  @!P1 STG.E.128 desc[UR40][R58.64+0x100], R12 ;  /* 0x0001000c3a009986 */ /* 0x001fe2000c101d28 */
[----:B------:R-:W-:Y:S01]  /*3ca0*/  ISETP.GE.AND P1, PT, R76, UR4, PT ;  /* 0x000000044c007c0c */ /* 0x000fe2000bf26270 */
[----:B------:R-:W-:-:S02]  /*3cb0*/  VIADD R76, R16, 0x180 ;  /* 0x00000180104c7836 */ /* 0x000fc40000000000 */
[----:B-1----:R-:W-:Y:S01]  /*3cc0*/  @!P0 STG.E.128 desc[UR40][R58.64+0x180], R32 ;  /* 0x000180203a008986 */ /* 0x002fe2000c101d28 */
[----:B------:R-:W-:Y:S01]  /*3cd0*/  ISETP.GE.AND P0, PT, R78, UR4, PT ;  /* 0x000000044e007c0c */ /* 0x000fe2000bf06270 */
[----:B------:R-:W-:-:S08]  /*3ce0*/  VIADD R78, R16, 0x1c0 ;  /* 0x000001c0104e7836 */ /* 0x000fd00000000000 */
[----:B------:R-:W0:Y:S04]  /*3cf0*/  @!P1 LDS.128 R4, [R80+0x8400] ;  /* 0x0084000050049984 */ /* 0x000e280000000c00 */
[----:B------:R-:W1:Y:S04]  /*3d00*/  @!P0 LDS.128 R8, [R80+0xa400] ;  /* 0x00a4000050088984 */ /* 0x000e680000000c00 */
[----:B0-----:R-:W-:Y:S01]  /*3d10*/  @!P1 STG.E.128 desc[UR40][R58.64+0x200], R4 ;  /* 0x000200043a009986 */ /* 0x001fe2000c101d28 */
[----:B------:R-:W-:Y:S02]  /*3d20*/  ISETP.GE.AND P1, PT, R76, UR4, PT ;  /* 0x000000044c007c0c */ /* 0x000fe4000bf26270 */
[----:B------:R-:W-:Y:S01]  /*3d30*/  IADD3 R76, R16, 0x60, RZ ;  /* 0x00000060104c7810 */ /* 0x000fe20007ffe0ff */
[----:B-1----:R-:W-:Y:S01]  /*3d40*/  @!P0 STG.E.128 desc[UR40][R58.64+0x280], R8 ;  /* 0x000280083a008986 */ /* 0x002fe2000c101d28 */
[----:B------:R-:W-:Y:S01]  /*3d50*/  ISETP.GE.AND P0, PT, R78, UR4, PT ;  /* 0x000000044e007c0c */ /* 0x000fe2000bf06270 */
[----:B------:R-:W-:-:S08]  /*3d60*/  VIADD R78, R16, 0xe0 ;  /* 0x000000e0104e7836 */ /* 0x000fd00000000000 */
[----:B------:R-:W0:Y:S04]  /*3d70*/  @!P1 LDS.128 R12, [R80+0xc400] ;  /* 0x00c40000500c9984 */ /* 0x000e280000000c00 */
[----:B------:R-:W1:Y:S04]  /*3d80*/  @!P0 LDS.128 R32, [R80+0xe400] ;  /* 0x00e4000050208984 */ /* 0x000e680000000c00 */
[----:B0-----:R-:W-:Y:S01]  /*3d90*/  @!P1 STG.E.128 desc[UR40][R58.64+0x300], R12 ;  /* 0x0003000c3a009986 */ /* 0x001fe2000c101d28 */
[----:B------:R-:W-:-:S03]  /*3da0*/  ISETP.GE.AND P1, PT, R82, UR4, PT ;  /* 0x0000000452007c0c */ /* 0x000fc6000bf26270 */
        /* <DEDUP_REMOVED lines=29> */
.L_x_3151:
[----:B------:R-:W-:Y:S05]  /*3f80*/  BSYNC B0 ;  /* 0x0000000000007941 */ /* 0x000fea0003800000 */
.L_x_3150:
[----:B------:R-:W-:Y:S01]  /*3f90*/  @!PT LDS RZ, [RZ] ;  /* 0x00000000fffff984 */ /* 0x000fe20000000800 */
[----:B------:R-:W-:Y:S01]  /*3fa0*/  @!PT LDS RZ, [RZ] ;  /* 0x00000000fffff984 */ /* 0x000fe20000000800 */
[----:B------:R-:W-:Y:S01]  /*3fb0*/  @!PT LDS RZ, [RZ] ;  /* 0x00000000fffff984 */ /* 0x000fe20000000800 */
[----:B------:R-:W-:Y:S01]  /*3fc0*/  @!PT LDS RZ, [RZ] ;  /* 0x00000000fffff984 */ /* 0x000fe20000000800 */
[----:B------:R5:W-:Y:S06]  /*3fd0*/  MEMBAR.ALL.CTA ;  /* 0x0000000000007992 */ /* 0x000bec0000008000 */
[----:B-----5:R-:W5:Y:S01]  /*3fe0*/  FENCE.VIEW.ASYNC.S ;  /* 0x00000000000073c6 */ /* 0x020f620000000000 */
[----:B------:R-:W-:Y:S01]  /*3ff0*/  VIADD R19, R19, 0x1 ;  /* 0x0000000113137836 */ /* 0x000fe20000000000 */
[----:B0---4-:R-:W-:Y:S01]  /*4000*/  @!P5 IADD3 R72, R72, 0x28cc0, RZ ;  /* 0x00028cc04848d810 */ /* 0x011fe20007ffe0ff */
[----:B-----5:R4:W-:Y:S03]  /*4010*/  BAR.SYNC.DEFER_BLOCKING R60, 0x80 ;  /* 0x0002003c0000751d */ /* 0x0209e60000010000 */
[----:B------:R-:W-:-:S02]  /*4020*/  ISETP.NE.AND P1, PT, R19, 0x2, PT ;  /* 0x000000021300780c */ /* 0x000fc40003f25270 */
[----:B------:R-:W-:Y:S02]  /*4030*/  @!P5 PRMT R72, RZ, 0x654, R72 ;  /* 0x00000654ff48d816 */ /* 0x000fe40000000048 */
[----:B-1----:R-:W-:Y:S02]  /*4040*/  SEL R4, RZ, 0x1, P1 ;  /* 0x00000001ff047807 */ /* 0x002fe40000800000 */
[----:B------:R-:W-:Y:S02]  /*4050*/  PLOP3.LUT P0, PT, PT, PT, PT, 0x8, 0x0 ;  /* 0x000000000000781c */ /* 0x000fe40003f0e170 */
[----:B------:R-:W-:Y:S02]  /*4060*/  LOP3.LUT R185, R185, R4, RZ, 0x3c, !PT ;  /* 0x00000004b9b97212 */ /* 0x000fe400078e3cff */
[----:B------:R-:W-:Y:S01]  /*4070*/  SEL R19, R19, RZ, P1 ;  /* 0x000000ff13137207 */ /* 0x000fe20000800000 */
[----:B------:R4:W-:Y:S01]  /*4080*/  @!P5 SYNCS.ARRIVE.TRANS64.RED.A1T0 RZ, [R72+URZ], RZ ;  /* 0x000000ff48ffd9a7 */ /* 0x0009e2000810043f */
[----:B------:R-:W-:Y:S07]  /*4090*/  @P2 BRA `(.L_x_3152) ;  /* 0xffffffe000202947 */ /* 0x000fee000383ffff */
.L_x_3118:
[----:B------:R-:W4:Y:S01]  /*40a0*/  LDL R4, [R1] ;  /* 0x0000000001047983 */ /* 0x000f220000100800 */
        /* <DEDUP_REMOVED lines=25> */
[----:B---3--:R-:W-:Y:S02]  /*4240*/  CS2R R80, SRZ ;  /* 0x0000000000507805 */ /* 0x008fe4000001ff00 */
        /* <DEDUP_REMOVED lines=31> */
[----:B--2---:R-:W-:Y:S02]  /*4440*/  CS2R R32, SRZ ;  /* 0x0000000000207805 */ /* 0x004fe4000001ff00 */
[----:B------:R-:W-:Y:S02]  /*4450*/  CS2R R174, SRZ ;  /* 0x0000000000ae7805 */ /* 0x000fe4000001ff00 */
[----:B------:R-:W-:Y:S02]  /*4460*/  CS2R R38, SRZ ;  /* 0x0000000000267805 */ /* 0x000fe4000001ff00 */
[----:B------:R-:W-:Y:S01]  /*4470*/  CS2R R176, SRZ ;  /* 0x0000000000b07805 */ /* 0x000fe2000001ff00 */
[----:B------:R-:W-:Y:S01]  /*4480*/  IMAD.MOV.U32 R35, RZ, RZ, RZ ;  /* 0x000000ffff237224 */ /* 0x000fe200078e00ff */
[----:B------:R-:W-:-:S02]  /*4490*/  CS2R R28, SRZ ;  /* 0x00000000001c7805 */ /* 0x000fc4000001ff00 */
[----:B------:R-:W-:Y:S01]  /*44a0*/  MOV R178, RZ ;  /* 0x000000ff00b27202 */ /* 0x000fe20000000f00 */
[----:B------:R-:W-:Y:S01]  /*44b0*/  IMAD.MOV.U32 R31, RZ, RZ, RZ ;  /* 0x000000ffff1f7224 */ /* 0x000fe200078e00ff */
[----:B------:R-:W-:Y:S01]  /*44c0*/  MOV R0, RZ ;  /* 0x000000ff00007202 */ /* 0x000fe20000000f00 */
[----:B------:R-:W-:Y:S02]  /*44d0*/  IMAD.MOV.U32 R7, RZ, RZ, RZ ;  /* 0x000000ffff077224 */ /* 0x000fe400078e00ff */
[----:B------:R-:W-:Y:S02]  /*44e0*/  IMAD.MOV.U32 R180, RZ, RZ, RZ ;  /* 0x000000ffffb47224 */ /* 0x000fe400078e00ff */
[----:B------:R-:W-:Y:S01]  /*44f0*/  IMAD.MOV.U32 R5, RZ, RZ, RZ ;  /* 0x000000ffff057224 */ /* 0x000fe200078e00ff */
[----:B----4-:R-:W-:Y:S01]  /*4500*/  ISETP.NE.AND P1, PT, R4, 0x1, PT ;  /* 0x000000010400780c */ /* 0x010fe20003f25270 */
[----:B------:R-:W-:-:S12]  /*4510*/  @P0 BRA `(.L_x_3154) ;  /* 0x0000000000080947 */ /* 0x000fd80003800000 */
[----:B------:R-:W0:Y:S02]  /*4520*/  FENCE.VIEW.ASYNC.G ;  /* 0x00000000000073c6 */ /* 0x000e240000000100 */
[----:B0-----:R-:W-:Y:S06]  /*4530*/  BAR.ARV 0xc, 0x120 ;  /* 0x0304800000007b1d */ /* 0x001fec0000002000 */
.L_x_3154:
[----:B------:R-:W-:Y:S05]  /*4540*/  BSYNC B0 ;  /* 0x0000000000007941 */ /* 0x000fea0003800000 */
.L_x_3153:
[----:B------:R-:W-:Y:S01]  /*4550*/  BSSY B7, `(.L_x_3155) ;  /* 0x000079e000077945 */ /* 0x000fe20003800000 */
[----:B------:R-:W-:Y:S02]  /*4560*/  IMAD.MOV.U32 R179, RZ, RZ, RZ ;  /* 0x000000ffffb37224 */ /* 0x000fe400078e00ff */
[----:B------:R-:W-:Y:S01]  /*4570*/  IMAD.MOV.U32 R181, RZ, RZ, RZ ;  /* 0x000000ffffb57224 */ /* 0x000fe200078e00ff */
[----:B------:R-:W-:Y:S06]  /*4580*/  @!P1 BRA `(.L_x_3156) ;  /* 0x0000001800b89947 */ /* 0x000fec0003800000 */
[----:B------:R-:W-:Y:S02]  /*4590*/  ISETP.GE.AND P1, PT, R168, 0x1, PT ;  /* 0x00000001a800780c */ /* 0x000fe40003f26270 */
[----:B------:R-:W-:-:S11]  /*45a0*/  PLOP3.LUT P0, PT, PT, PT, PT, 0x80, 0x0 ;  /* 0x000000000000781c */ /* 0x000fd60003f0f070 */
[----:B------:R-:W-:Y:S05]  /*45b0*/  @!P1 BRA `(.L_x_3157) ;  /* 0x00000078005c9947 */ /* 0x000fea0003800000 */
[----:B------:R-:W0:Y:S01]  /*45c0*/  SHFL.IDX PT, R0, R206, RZ, 0x1f ;  /* 0x00001fffce007589 */ /* 0x000e2200000e0000 */
[----:B------:R-:W-:Y:S02]  /*45d0*/  ISETP.NE.AND P0, PT, R184, 0x3, PT ;  /* 0x00000003b800780c */ /* 0x000fe40003f05270 */
[----:B0-----:R-:W-:-:S04]  /*45e0*/  LEA.HI R3, R0, R0, RZ, 0x1 ;  /* 0x0000000000037211 */ /* 0x001fc800078f08ff */
[----:B------:R-:W-:-:S04]  /*45f0*/  LOP3.LUT R3, R3, 0x1fffe, RZ, 0xc0, !PT ;  /* 0x0001fffe03037812 */ /* 0x000fc800078ec0ff */
[----:B------:R-:W-:-:S05]  /*4600*/  IADD3 R3, R0, -R3, RZ ;  /* 0x8000000300037210 */ /* 0x000fca0007ffe0ff */
[----:B------:R-:W-:-:S04]  /*4610*/  IMAD R3, R3, 0x8000, R2 ;  /* 0x0000800003037824 */ /* 0x000fc800078e0202 */
[----:B------:R-:W-:-:S05]  /*4620*/  VIADD R3, R3, 0x400 ;  /* 0x0000040003037836 */ /* 0x000fca0000000000 */
[----:B------:R-:W-:-:S04]  /*4630*/  SHF.R.U32.HI R3, RZ, 0x4, R3 ;  /* 0x00000004ff037819 */ /* 0x000fc80000011603 */
[----:B------:R-:W-:-:S04]  /*4640*/  LOP3.LUT R3, R3, 0x3fff, RZ, 0xc0, !PT ;  /* 0x00003fff03037812 */ /* 0x000fc800078ec0ff */
[----:B------:R-:W-:Y:S01]  /*4650*/  LOP3.LUT R15, R3, 0x2000000, RZ, 0xfc, !PT ;  /* 0x02000000030f7812 */ /* 0x000fe200078efcff */
[----:B------:R-:W-:Y:S06]  /*4660*/  @!P0 BRA `(.L_x_3158) ;  /* 0x0000000000048947 */ /* 0x000fec0003800000 */
[----:B------:R-:W-:Y:S01]  /*4670*/  BPT.TRAP 0x1 ;  /* 0x000000040000795c */ /* 0x000fe20000300000 */
.L_x_3158:
[----:B------:R-:W-:Y:S01]  /*4680*/  IMAD R8, R18, 0x8, R2 ;  /* 0x0000000812087824 */ /* 0x000fe200078e0202 */
[----:B------:R-:W-:Y:S01]  /*4690*/  SHF.L.U32 R3, R22, 0x1f, RZ ;  /* 0x0000001f16037819 */ /* 0x000fe200000006ff */
[----:B------:R-:W-:Y:S01]  /*46a0*/  BSSY B0, `(.L_x_3159) ;  /* 0x0000009000007945 */ /* 0x000fe20003800000 */
[----:B------:R-:W-:Y:S01]  /*46b0*/  IADD3 R0, R2, 0x26800, RZ ;  /* 0x0002680002007810 */ /* 0x000fe20007ffe0ff */
[----:B------:R-:W-:Y:S01]  /*46c0*/  IMAD R4, R18, 0x1000, R15 ;  /* 0x0000100012047824 */ /* 0x000fe200078e020f */
[----:B------:R-:W0:Y:S01]  /*46d0*/  SYNCS.PHASECHK.TRANS64.TRYWAIT P0, [R8+URZ+0x28c50], R3 ;  /* 0x028c5003080075a7 */ /* 0x000e22000800017f */
[----:B------:R-:W-:Y:S01]  /*46e0*/  IMAD.MOV.U32 R5, RZ, RZ, 0x40000040 ;  /* 0x40000040ff057424 */ /* 0x000fe200078e00ff */
[----:B------:R-:W-:-:S04]  /*46f0*/  SHF.R.U32.HI R0, RZ, 0x4, R0 ;  /* 0x00000004ff007819 */ /* 0x000fc80000011600 */
[----:B------:R-:W-:-:S04]  /*4700*/  LOP3.LUT R0, R0, 0x3fff, RZ, 0xc0, !PT ;  /* 0x00003fff00007812 */ /* 0x000fc800078ec0ff */
[----:B------:R-:W-:Y:S01]  /*4710*/  LOP3.LUT R0, R0, 0x10000, RZ, 0xfc, !PT ;  /* 0x0001000000007812 */ /* 0x000fe200078efcff */
[----:B0-----:R-:W-:Y:S06]  /*4720*/  @!P0 BRA `(.L_x_3160) ;  /* 0x000000fc00888947 */ /* 0x001fec0003800000 */
.L_x_3342:
[----:B------:R-:W-:Y:S05]  /*4730*/  BSYNC B0 ;  /* 0x0000000000007941 */ /* 0x000fea0003800000 */
.L_x_3159:
[----:B------:R-:W-:Y:S01]  /*4740*/  BAR.SYNC.DEFER_BLOCKING 0xe, 0x100 ;  /* 0x0384000000007b1d */ /* 0x000fe20000010000 */
[----:B------:R-:W-:Y:S01]  /*4750*/  IMAD.MOV.U32 R6, RZ, RZ, R0 ;  /* 0x000000ffff067224 */ /* 0x000fe200078e0000 */
[----:B------:R-:W-:Y:S01]  /*4760*/  MOV R7, 0x40000040 ;  /* 0x4000004000077802 */ /* 0x000fe20000000f00 */
[----:B------:R-:W-:Y:S01]  /*4770*/  VIADD R10, R0, 0x2 ;  /* 0x00000002000a7836 */ /* 0x000fe20000000000 */
[----:B------:R-:W-:Y:S01]  /*4780*/  R2UR UR6, R4 ;  /* 0x00000000040672ca */ /* 0x000fe200000e0000 */
[----:B------:R-:W-:Y:S01]  /*4790*/  VIADD R12, R0, 0x4 ;  /* 0x00000004000c7836 */ /* 0x000fe20000000000 */
[----:B------:R-:W-:Y:S01]  /*47a0*/  R2UR UR7, R5 ;  /* 0x00000000050772ca */ /* 0x000fe200000e0000 */
[----:B------:R-:W-:Y:S01]  /*47b0*/  BSSY B0, `(.L_x_3161) ;  /* 0x00000fd000007945 */ /* 0x000fe20003800000 */
[----:B------:R-:W-:Y:S01]  /*47c0*/  R2UR UR4, R6 ;  /* 0x00000000060472ca */ /* 0x000fe200000e0000 */
[----:B------:R-:W-:Y:S01]  /*47d0*/  VIADD R6, R4, 0x80 ;  /* 0x0000008004067836 */ /* 0x000fe20000000000 */
[----:B------:R-:W-:Y:S01]  /*47e0*/  R2UR UR5, R7 ;  /* 0x00000000070572ca */ /* 0x000fe200000e0000 */
[----:B------:R-:W-:Y:S01]  /*47f0*/  IMAD.MOV.U32 R7, RZ, RZ, 0x40000040 ;  /* 0x40000040ff077424 */ /* 0x000fe200078e00ff */
[----:B------:R-:W-:Y:S01]  /*4800*/  MOV R11, 0x40000040 ;  /* 0x40000040000b7802 */ /* 0x000fe20000000f00 */
[----:B------:R-:W1:Y:S01]  /*4810*/  S2R R9, SR_TID.X ;  /* 0x0000000000097919 */ /* 0x000e620000002100 */
[----:B------:R-:W-:-:S02]  /*4820*/  MOV R13, 0x40000040 ;  /* 0x40000040000d7802 */ /* 0x000fc40000000f00 */
[----:B------:R-:W-:Y:S01]  /*4830*/  MOV R5, 0x40000040 ;  /* 0x4000004000057802 */ /* 0x000fe20000000f00 */
[----:B-----5:R-:W-:-:S06]  /*4840*/  WARPGROUP.ARRIVE ;  /* 0x00000000000079c5 */ /* 0x020fcc0000000000 */
[----:B------:R-:W-:Y:S01]  /*4850*/  HGMMA.64x256x16.F32 R24, gdesc[UR4].tnspB, RZ, !UPT, gsb0 ;  /* 0x43e00000041879f0 */ /* 0x000fe2000c0008ff */
[----:B------:R-:W-:Y:S01]  /*4860*/  R2UR UR6, R6 ;  /* 0x00000000060672ca */ /* 0x000fe200000e0000 */
[----:B------:R-:W-:Y:S01]  /*4870*/  VIADD R6, R4, 0x100 ;  /* 0x0000010004067836 */ /* 0x000fe20000000000 */
[----:B------:R-:W-:Y:S01]  /*4880*/  R2UR UR7, R7 ;  /* 0x00000000070772ca */ /* 0x000fe200000e0000 */
[----:B------:R-:W-:Y:S01]  /*4890*/  IMAD.MOV.U32 R7, RZ, RZ, 0x40000040 ;  /* 0x40000040ff077424 */ /* 0x000fe200078e00ff */
[----:B------:R-:W-:Y:S02]  /*48a0*/  R2UR UR4, R10 ;  /* 0x000000000a0472ca */ /* 0x000fe400000e0000 */
[----:B------:R-:W-:Y:S02]  /*48b0*/  R2UR UR5, R11 ;  /* 0x000000000b0572ca */ /* 0x000fe400000e0000 */
[----:B-1----:R-:W-:-:S04]  /*48c0*/  LOP3.LUT R9, R9, 0x7f, RZ, 0xc0, !PT ;  /* 0x0000007f09097812 */ /* 0x002fc800078ec0ff */
[----:B------:R-:W-:Y:S01]  /*48d0*/  ISETP.NE.AND P0, PT, R9, RZ, PT ;  /* 0x000000ff0900720c */ /* 0x000fe20003f05270 */
[----:B------:R-:W-:Y:S02]  /*48e0*/  WARPGROUP.DEPBAR.LE gsb0, 0x0 ;  /* 0x00008000000079c5 */ /* 0x000fe40000010000 */
[----:B------:R-:W-:-:S12]  /*48f0*/  WARPGROUP.ARRIVE ;  /* 0x00000000000079c5 */ /* 0x000fd80000000000 */
[----:B------:R-:W-:Y:S01]  /*4900*/  HGMMA.64x256x16.F32 R24, gdesc[UR4].tnspB, R24, gsb0 ;  /* 0x43e00000041879f0 */ /* 0x000fe20008000818 */
[----:B------:R-:W-:Y:S01]  /*4910*/  R2UR UR6, R6 ;  /* 0x00000000060672ca */ /* 0x000fe200000e0000 */
[----:B------:R-:W-:Y:S01]  /*4920*/  VIADD R6, R4, 0x180 ;  /* 0x0000018004067836 */ /* 0x000fe20000000000 */
[----:B------:R-:W-:Y:S01]  /*4930*/  R2UR UR7, R7 ;  /* 0x00000000070772ca */ /* 0x000fe200000e0000 */
[----:B------:R-:W-:Y:S01]  /*4940*/  VIADD R4, R0, 0x6 ;  /* 0x0000000600047836 */ /* 0x000fe20000000000 */
[----:B------:R-:W-:Y:S01]  /*4950*/  R2UR UR4, R12 ;  /* 0x000000000c0472ca */ /* 0x000fe200000e0000 */
[----:B------:R-:W-:Y:S01]  /*4960*/  IMAD.MOV.U32 R7, RZ, RZ, 0x40000040 ;  /* 0x40000040ff077424 */ /* 0x000fe200078e00ff */
[----:B------:R-:W-:Y:S01]  /*4970*/  R2UR UR5, R13 ;  /* 0x000000000d0572ca */ /* 0x000fe200000e0000 */
[----:B------:R-:W-:-:S05]  /*4980*/  @!P0 VIADD R0, R8, 0x28c60 ;  /* 0x00028c6008008836 */ /* 0x000fca0000000000 */
[----:B------:R-:W-:Y:S01]  /*4990*/  @!P0 PRMT R0, RZ, 0x654, R0 ;  /* 0x00000654ff008816 */ /* 0x000fe20000000000 */
[----:B------:R-:W-:Y:S02]  /*49a0*/  WARPGROUP.DEPBAR.LE gsb0, 0x0 ;  /* 0x00008000000079c5 */ /* 0x000fe40000010000 */
[----:B------:R-:W-:-:S12]  /*49b0*/  WARPGROUP.ARRIVE ;  /* 0x00000000000079c5 */ /* 0x000fd80000000000 */
[----:B------:R-:W-:Y:S01]  /*49c0*/  HGMMA.64x256x16.F32 R24, gdesc[UR4].tnspB, R24, gsb0 ;  /* 0x43e00000041879f0 */ /* 0x000fe20008000818 */
[----:B------:R-:W-:Y:S02]  /*49d0*/  R2UR UR6, R6 ;  /* 0x00000000060672ca */ /* 0x000fe400000e0000 */
[----:B------:R-:W-:Y:S02]  /*49e0*/  R2UR UR7, R7 ;  /* 0x00000000070772ca */ /* 0x000fe400000e0000 */
[----:B------:R-:W-:Y:S02]  /*49f0*/  R2UR UR4, R4 ;  /* 0x00000000040472ca */ /* 0x000fe400000e0000 */
[----:B------:R-:W-:Y:S01]  /*4a00*/  R2UR UR5, R5 ;  /* 0x00000000050572ca */ /* 0x000fe200000e0000 */
[----:B------:R-:W-:Y:S02]  /*4a10*/  WARPGROUP.DEPBAR.LE gsb0, 0x0 ;  /* 0x00008000000079c5 */ /* 0x000fe40000010000 */
[----:B------:R-:W-:-:S15]  /*4a20*/  WARPGROUP.ARRIVE ;  /* 0x00000000000079c5 */ /* 0x000fde0000000000 */
[----:B------:R-:W-:-:S03]  /*4a30*/  NOP ;  /* 0x0000000000007918 */ /* 0x000fc60000000000 */
[----:B------:R-:W-:Y:S03]  /*4a40*/  HGMMA.64x256x16.F32 R24, gdesc[UR4].tnspB, R24, gsb0 ;  /* 0x43e00000041879f0 */ /* 0x000fe60008000818 */
[----:B------:R-:W-:Y:S02]  /*4a50*/  WARPGROUP.DEPBAR.LE gsb0, 0x0 ;  /* 0x00008000000079c5 */ /* 0x000fe40000010000 */
[----:B------:R-:W-:Y:S06]  /*4a60*/  BAR.ARV 0xf, 0x100 ;  /* 0x03c4000000007b1d */ /* 0x000fec0000002000 */
[----:B------:R1:W-:Y:S01]  /*4a70*/  @!P0 SYNCS.ARRIVE.TRANS64.RED.A1T0 RZ, [R0+URZ], RZ ;  /* 0x000000ff00ff89a7 */ /* 0x0003e2000810043f */
[----:B------:R-:W-:-:S13]  /*4a80*/  ISETP.GE.AND P0, PT, R168, 0x41, PT ;  /* 0x00000041a800780c */ /* 0x000fda0003f06270 */
[----:B-1----:R-:W-:Y:S05]  /*4a90*/  @!P0 BRA `(.L_x_3162) ;  /* 0x0000000c00388947 */ /* 0x002fea0003800000 */
[----:B------:R-:W-:-:S07]  /*4aa0*/  VIADD R182, R182, 0xfffffffe ;  /* 0xfffffffeb6b67836 */ /* 0x000fce0000000000 */
.L_x_3168:
[----:B------:R-:W-:Y:S01]  /*4ab0*/  BAR.SYNC.DEFER_BLOCKING 0xe, 0x100 ;  /* 0x0384000000007b1d */ /* 0x000fe20000010000 */
[----:B0-----:R-:W-:Y:S01]  /*4ac0*/  IMAD R3, R18, 0x40, R188 ;  /* 0x0000004012037824 */ /* 0x001fe200078e02bc */
[----:B------:R-:W-:Y:S01]  /*4ad0*/  ISETP.NE.AND P2, PT, R184, 0x3, PT ;  /* 0x00000003b800780c */ /* 0x000fe20003f45270 */
[----:B------:R-:W-:Y:S01]  /*4ae0*/  VIADD R18, R18, 0x1 ;  /* 0x0000000112127836 */ /* 0x000fe20000000000 */
[C---:B------:R-:W-:Y:S01]  /*4af0*/  ISETP.GT.AND P1, PT, R182.reuse, RZ, PT ;  /* 0x000000ffb600720c */ /* 0x040fe20003f24270 */
[----:B------:R-:W-:Y:S01]  /*4b00*/  VIADD R182, R182, 0xffffffff ;  /* 0xffffffffb6b67836 */ /* 0x000fe20000000000 */
[----:B------:R-:W-:Y:S02]  /*4b10*/  LEA R3, R3, R2, 0x2 ;  /* 0x0000000203037211 */ /* 0x000fe400078e10ff */
[----:B------:R-:W-:-:S04]  /*4b20*/  ISETP.NE.AND P0, PT, R18, 0x2, PT ;  /* 0x000000021200780c */ /* 0x000fc80003f05270 */
[----:B------:R-:W-:Y:S02]  /*4b30*/  SEL R7, RZ, 0x1, P0 ;  /* 0x00000001ff077807 */ /* 0x000fe40000000000 */
[----:B------:R-:W-:Y:S02]  /*4b40*/  SEL R18, R18, RZ, P0 ;  /* 0x000000ff12127207 */ /* 0x000fe40000000000 */
[----:B------:R-:W-:Y:S01]  /*4b50*/  LOP3.LUT R22, R22, R7, RZ, 0x3c, !PT ;  /* 0x0000000716167212 */ /* 0x000fe200078e3cff */
[----:B-1----:R-:W0:Y:S04]  /*4b60*/  LDS R0, [R3+0x28800] ;  /* 0x0288000003007984 */ /* 0x002e280000000800 */
        /* <DEDUP_REMOVED lines=131> */
.L_x_3163:
[----:B------:R-:W-:Y:S01]  /*53a0*/  IMAD R0, R18, 0x8, R2 ;  /* 0x0000000812007824 */ /* 0x000fe200078e0202 */
[----:B------:R-:W-:-:S04]  /*53b0*/  SHF.L.U32 R3, R22, 0x1f, RZ ;  /* 0x0000001f16037819 */ /* 0x000fc800000006ff */
[----:B------:R0:W1:Y:S01]  /*53c0*/  SYNCS.PHASECHK.TRANS64.TRYWAIT P0, [R0+URZ+0x28c50], R3 ;  /* 0x028c5003000075a7 */ /* 0x000062000800017f */
[----:B------:R-:W-:Y:S05]  /*53d0*/  @!P2 BRA `(.L_x_3164) ;  /* 0x000000000004a947 */ /* 0x000fea0003800000 */
[----:B------:R-:W-:Y:S01]  /*53e0*/  BPT.TRAP 0x1 ;  /* 0x000000040000795c */ /* 0x000fe20000300000 */
.L_x_3164:
[----:B------:R-:W-:Y:S04]  /*53f0*/  BSSY B1, `(.L_x_3165) ;  /* 0x0000004000017945 */ /* 0x000fe80003800000 */
[----:B-1----:R-:W-:Y:S05]  /*5400*/  @P0 BRA `(.L_x_3166) ;  /* 0x0000000000080947 */ /* 0x002fea0003800000 */
[----:B------:R-:W1:Y:S02]  /*5410*/  SYNCS.PHASECHK.TRANS64.TRYWAIT P0, [R0+URZ+0x28c50], R3 ;  /* 0x028c5003000075a7 */ /* 0x000e64000800017f */
[----:B-1----:R-:W-:Y:S05]  /*5420*/  @!P0 BRA `(.L_x_3167) ;  /* 0x000000f0005c8947 */ /* 0x002fea0003800000 */
.L_x_3166:
[----:B------:R-:W-:Y:S05]  /*5430*/  BSYNC B1 ;  /* 0x0000000000017941 */ /* 0x000fea0003800000 */
.L_x_3165:
[----:B01----:R-:W-:Y:S01]  /*5440*/  IADD3 R0, R2, 0x26800, RZ ;  /* 0x0002680002007810 */ /* 0x003fe20007ffe0ff */
[----:B------:R-:W-:Y:S01]  /*5450*/  IMAD R6, R18, 0x1000, R15 ;  /* 0x0000100012067824 */ /* 0x000fe200078e020f */
[----:B------:R-:W-:Y:S01]  /*5460*/  WARPGROUP.ARRIVE ;  /* 0x00000000000079c5 */ /* 0x000fe20000000000 */
[----:B------:R-:W-:Y:S01]  /*5470*/  IMAD.MOV.U32 R7, RZ, RZ, 0x40000040 ;  /* 0x40000040ff077424 */ /* 0x000fe200078e00ff */
[----:B------:R-:W-:Y:S01]  /*5480*/  SHF.R.U32.HI R0, RZ, 0x4, R0 ;  /* 0x00000004ff007819 */ /* 0x000fe20000011600 */
[----:B------:R-:W-:Y:S01]  /*5490*/  IMAD.MOV.U32 R9, RZ, RZ, 0x40000040 ;  /* 0x40000040ff097424 */ /* 0x000fe200078e00ff */
[----:B------:R-:W-:Y:S02]  /*54a0*/  R2UR UR6, R6 ;  /* 0x00000000060672ca */ /* 0x000fe400000e0000 */
[----:B------:R-:W0:Y:S01]  /*54b0*/  S2R R14, SR_TID.X ;  /* 0x00000000000e7919 */ /* 0x000e220000002100 */
[----:B------:R-:W-:Y:S02]  /*54c0*/  LOP3.LUT R0, R0, 0x3fff, RZ, 0xc0, !PT ;  /* 0x00003fff00007812 */ /* 0x000fe400078ec0ff */
[----:B------:R-:W-:Y:S01]  /*54d0*/  R2UR UR7, R7 ;  /* 0x00000000070772ca */ /* 0x000fe200000e0000 */
[----:B------:R-:W-:Y:S01]  /*54e0*/  IMAD.MOV.U32 R7, RZ, RZ, 0x40000040 ;  /* 0x40000040ff077424 */ /* 0x000fe200078e00ff */
[----:B------:R-:W-:-:S02]  /*54f0*/  LOP3.LUT R8, R0, 0x10000, RZ, 0xfc, !PT ;  /* 0x0001000000087812 */ /* 0x000fc400078efcff */
[----:B------:R-:W-:Y:S01]  /*5500*/  R2UR UR5, R9 ;  /* 0x00000000090572ca */ /* 0x000fe200000e0000 */
[----:B------:R-:W-:Y:S01]  /*5510*/  IMAD.MOV.U32 R9, RZ, RZ, 0x40000040 ;  /* 0x40000040ff097424 */ /* 0x000fe200078e00ff */
[----:B------:R-:W-:Y:S02]  /*5520*/  R2UR UR4, R8 ;  /* 0x00000000080472ca */ /* 0x000fe400000e0000 */
[----:B------:R-:W-:-:S11]  /*5530*/  IADD3 R8, R6, 0x80, RZ ;  /* 0x0000008006087810 */ /* 0x000fd60007ffe0ff */
[----:B------:R-:W-:Y:S01]  /*5540*/  HGMMA.64x256x16.F32 R24, gdesc[UR4].tnspB, R24, gsb0 ;  /* 0x43e00000041879f0 */ /* 0x000fe20008000818 */
[----:B------:R-:W-:Y:S02]  /*5550*/  R2UR UR4, R10 ;  /* 0x000000000a0472ca */ /* 0x000fe400000e0000 */
[----:B------:R-:W-:Y:S02]  /*5560*/  R2UR UR5, R11 ;  /* 0x000000000b0572ca */ /* 0x000fe400000e0000 */
[----:B------:R-:W-:Y:S01]  /*5570*/  R2UR UR6, R8 ;  /* 0x00000000080672ca */ /* 0x000fe200000e0000 */
[C---:B------:R-:W-:Y:S01]  /*5580*/  VIADD R8, R6.reuse, 0x100 ;  /* 0x0000010006087836 */ /* 0x040fe20000000000 */
[----:B------:R-:W-:Y:S01]  /*5590*/  R2UR UR7, R9 ;  /* 0x00000000090772ca */ /* 0x000fe200000e0000 */
[----:B------:R-:W-:Y:S01]  /*55a0*/  IMAD.MOV.U32 R9, RZ, RZ, 0x40000040 ;  /* 0x40000040ff097424 */ /* 0x000fe200078e00ff */
[----:B------:R-:W-:Y:S02]  /*55b0*/  IADD3 R6, R6, 0x180, RZ ;  /* 0x0000018006067810 */ /* 0x000fe40007ffe0ff */
[----:B0-----:R-:W-:-:S04]  /*55c0*/  LOP3.LUT R14, R14, 0x7f, RZ, 0xc0, !PT ;  /* 0x0000007f0e0e7812 */ /* 0x001fc800078ec0ff */
[----:B------:R-:W-:-:S13]  /*55d0*/  ISETP.NE.AND P0, PT, R14, RZ, PT ;  /* 0x000000ff0e00720c */ /* 0x000fda0003f05270 */
[----:B------:R-:W-:-:S04]  /*55e0*/  @!P0 IMAD R0, R18, 0x8, R2 ;  /* 0x0000000812008824 */ /* 0x000fc800078e0202 */
[----:B------:R-:W-:-:S05]  /*55f0*/  @!P0 VIADD R0, R0, 0x28c60 ;  /* 0x00028c6000008836 */ /* 0x000fca0000000000 */
[----:B------:R-:W-:Y:S01]  /*5600*/  @!P0 PRMT R0, RZ, 0x654, R0 ;  /* 0x00000654ff008816 */ /* 0x000fe20000000000 */
[----:B------:R-:W-:Y:S02]  /*5610*/  WARPGROUP.DEPBAR.LE gsb0, 0x0 ;  /* 0x00008000000079c5 */ /* 0x000fe40000010000 */
[----:B------:R-:W-:-:S06]  /*5620*/  WARPGROUP.ARRIVE ;  /* 0x00000000000079c5 */ /* 0x000fcc0000000000 */
        /* <DEDUP_REMOVED lines=20> */
[----:B------:R-:W-:Y:S05]  /*5770*/  @P1 BRA `(.L_x_3168) ;  /* 0xfffffff000cc1947 */ /* 0x000fea000383ffff */
.L_x_3162:
[----:B------:R-:W-:Y:S05]  /*5780*/  BSYNC B0 ;  /* 0x0000000000007941 */ /* 0x000fea0003800000 */
.L_x_3161:
[----:B------:R-:W-:Y:S01]  /*5790*/  BAR.SYNC.DEFER_BLOCKING 0xe, 0x100 ;  /* 0x0384000000007b1d */ /* 0x000fe20000010000 */
[C---:B0-----:R-:W-:Y:S01]  /*57a0*/  LEA R3, R18.reuse, R188, 0x6 ;  /* 0x000000bc12037211 */ /* 0x041fe200078e30ff */
[----:B------:R-:W-:Y:S01]  /*57b0*/  VIADD R18, R18, 0x1 ;  /* 0x0000000112127836 */ /* 0x000fe20000000000 */
[----:B------:R-:W-:Y:S02]  /*57c0*/  PLOP3.LUT P0, PT, PT, PT, PT, 0x8, 0x0 ;  /* 0x000000000000781c */ /* 0x000fe40003f0e170 */
[----:B------:R-:W-:Y:S01]  /*57d0*/  CS2R R20, SRZ ;  /* 0x0000000000147805 */ /* 0x000fe2000001ff00 */
[----:B------:R-:W-:Y:S01]  /*57e0*/  IMAD R3, R3, 0x4, R2 ;  /* 0x0000000403037824 */ /* 0x000fe200078e0202 */
        /* <DEDUP_REMOVED lines=136> */
.L_x_3156:
[----:B------:R-:W-:Y:S02]  /*6070*/  ISETP.GE.AND P1, PT, R168, 0x1, PT ;  /* 0x00000001a800780c */ /* 0x000fe40003f26270 */
[----:B------:R-:W-:-:S11]  /*6080*/  PLOP3.LUT P0, PT, PT, PT, PT, 0x80, 0x0 ;  /* 0x000000000000781c */ /* 0x000fd60003f0f070 */
[----:B------:R-:W-:Y:S05]  /*6090*/  @!P1 BRA `(.L_x_3157) ;  /* 0x0000005c00a49947 */ /* 0x000fea0003800000 */
[----:B------:R-:W0:Y:S01]  /*60a0*/  SHFL.IDX PT, R0, R206, RZ, 0x1f ;  /* 0x00001fffce007589 */ /* 0x000e2200000e0000 */
[----:B------:R-:W-:Y:S01]  /*60b0*/  BSSY B6, `(.L_x_3169) ;  /* 0x000001b000067945 */ /* 0x000fe20003800000 */
[----:B0-----:R-:W-:-:S04]  /*60c0*/  LEA.HI R3, R0, R0, RZ, 0x1 ;  /* 0x0000000000037211 */ /* 0x001fc800078f08ff */
[----:B------:R-:W-:-:S05]  /*60d0*/  LOP3.LUT R3, R3, 0x1fffe, RZ, 0xc0, !PT ;  /* 0x0001fffe03037812 */ /* 0x000fca00078ec0ff */
[----:B------:R-:W-:Y:S02]  /*60e0*/  IMAD.IADD R3, R0, 0x1, -R3 ;  /* 0x0000000100037824 */ /* 0x000fe400078e0a03 */
[----:B------:R-:W-:-:S03]  /*60f0*/  VIADD R0, R2, 0x26800 ;  /* 0x0002680002007836 */ /* 0x000fc60000000000 */
[----:B------:R-:W-:Y:S02]  /*6100*/  LEA R3, R3, R2, 0xf ;  /* 0x0000000203037211 */ /* 0x000fe400078e78ff */
[----:B------:R-:W-:-:S03]  /*6110*/  LOP3.LUT P0, RZ, R0, 0x3ff, RZ, 0xc0, !PT ;  /* 0x000003ff00ff7812 */ /* 0x000fc6000780c0ff */
        /* <DEDUP_REMOVED lines=20> */
.L_x_3170:
[----:B------:R-:W-:Y:S05]  /*6260*/  BSYNC B6 ;  /* 0x0000000000067941 */ /* 0x000fea0003800000 */
.L_x_3169:
        /* <DEDUP_REMOVED lines=12> */
.L_x_3174:
[----:B-1----:R1:W2:Y:S02]  /*6330*/  SYNCS.PHASECHK.TRANS64.TRYWAIT P0, [R2+URZ+0x28c00], R3 ;  /* 0x028c0003020075a7 */ /* 0x0022a4000800017f */
[----:B--2---:R-:W-:Y:S05]  /*6340*/  @!P0 NANOSLEEP.SYNCS 0x989680 ;  /* 0x009896800000895d */ /* 0x004fea0003900000 */
[----:B------:R-:W2:Y:S02]  /*6350*/  @!P0 SYNCS.PHASECHK.TRANS64 P0, [R2+URZ+0x28c00], R3 ;  /* 0x028c0003020085a7 */ /* 0x000ea4000800007f */
[----:B--2---:R-:W-:Y:S05]  /*6360*/  @!P0 BRA `(.L_x_3174) ;  /* 0xfffffffc00f08947 */ /* 0x004fea000383ffff */
.L_x_3173:
[----:B------:R-:W-:Y:S05]  /*6370*/  BSYNC B0 ;  /* 0x0000000000007941 */ /* 0x000fea0003800000 */
.L_x_3172:
[----:B------:R-:W-:Y:S05]  /*6380*/  BRA `(.L_x_3175) ;  /* 0x00000020006c7947 */ /* 0x000fea0003800000 */
.L_x_3171:
[----:B-----5:R-:W-:Y:S01]  /*6390*/  SHF.R.S32.HI R0, RZ, 0x1f, R27 ;  /* 0x0000001fff007819 */ /* 0x020fe2000001141b */
[----:B------:R-:W-:Y:S01]  /*63a0*/  ULDC.64 UR4, c[0x0][0x3d8] ;  /* 0x0000f60000047ab9 */ /* 0x000fe20000000a00 */
[----:B------:R-:W-:Y:S01]  /*63b0*/  VIADD R3, R2, 0x20400 ;  /* 0x0002040002037836 */ /* 0x000fe20000000000 */
[----:B------:R-:W-:Y:S01]  /*63c0*/  ULDC.64 UR6, c[0x0][0x3e8] ;  /* 0x0000fa0000067ab9 */ /* 0x000fe20000000a00 */
[----:B------:R-:W-:Y:S01]  /*63d0*/  IMAD.WIDE.U32 R4, R27, UR4, RZ ;  /* 0x000000041b047c25 */ /* 0x000fe2000f8e00ff */
[----:B------:R-:W-:Y:S01]  /*63e0*/  SHF.R.S32.HI R14, RZ, 0x1f, R16 ;  /* 0x0000001fff0e7819 */ /* 0x000fe20000011410 */
[----:B------:R-:W-:Y:S01]  /*63f0*/  BSSY B6, `(.L_x_3176) ;  /* 0x0000032000067945 */ /* 0x000fe20003800000 */
[----:B------:R-:W-:Y:S01]  /*6400*/  LOP3.LUT P0, RZ, R3, 0x3ff, RZ, 0xc0, !PT ;  /* 0x000003ff03ff7812 */ /* 0x000fe2000780c0ff */
[----:B------:R-:W-:Y:S02]  /*6410*/  IMAD R6, R0, UR4, RZ ;  /* 0x0000000400067c24 */ /* 0x000fe4000f8e02ff */
[----:B------:R-:W-:-:S02]  /*6420*/  IMAD.SHL.U32 R29, R204, 0x4, RZ ;  /* 0x00000004cc1d7824 */ /* 0x000fc400078e00ff */
[----:B------:R-:W-:Y:S01]  /*6430*/  IMAD R11, R27, UR5, R6 ;  /* 0x000000051b0b7c24 */ /* 0x000fe2000f8e0206 */
[----:B------:R-:W-:Y:S01]  /*6440*/  ULDC.64 UR4, c[0x0][0x3c8] ;  /* 0x0000f20000047ab9 */ /* 0x000fe20000000a00 */
[----:B------:R-:W-:Y:S01]  /*6450*/  IMAD R0, R0, UR6, RZ ;  /* 0x0000000600007c24 */ /* 0x000fe2000f8e02ff */
[C---:B------:R-:W-:Y:S01]  /*6460*/  LEA R24, P2, R4.reuse, UR4, 0x1 ;  /* 0x0000000404187c11 */ /* 0x040fe2000f8408ff */
[----:B------:R-:W-:Y:S01]  /*6470*/  IMAD.IADD R11, R11, 0x1, R5 ;  /* 0x000000010b0b7824 */ /* 0x000fe200078e0205 */
[-C--:B------:R-:W-:Y:S01]  /*6480*/  IADD3 R3, P6, R29, R4.reuse, RZ ;  /* 0x000000041d037210 */ /* 0x080fe20007fde0ff */
[C---:B------:R-:W-:Y:S01]  /*6490*/  IMAD R9, R27.reuse, UR7, R0 ;  /* 0x000000071b097c24 */ /* 0x040fe2000f8e0200 */
[----:B------:R-:W-:Y:S01]  /*64a0*/  SHF.R.S32.HI R12, RZ, 0x1f, R29 ;  /* 0x0000001fff0c7819 */ /* 0x000fe2000001141d */
[----:B------:R-:W-:Y:S01]  /*64b0*/  IMAD.WIDE.U32 R6, R27, UR6, RZ ;  /* 0x000000061b067c25 */ /* 0x000fe2000f8e00ff */
[--C-:B------:R-:W-:Y:S01]  /*64c0*/  LEA.HI.X R26, R4, UR5, R11.reuse, 0x1, P2 ;  /* 0x00000005041a7c11 */ /* 0x100fe200090f0c0b */
[----:B------:R-:W-:Y:S01]  /*64d0*/  ULDC.64 UR6, c[0x0][0x3e0] ;  /* 0x0000f80000067ab9 */ /* 0x000fe20000000a00 */
[----:B------:R-:W-:Y:S01]  /*64e0*/  IADD3 R5, P1, R16, R4, RZ ;  /* 0x0000000410057210 */ /* 0x000fe20007f3e0ff */
[----:B------:R-:W-:Y:S01]  /*64f0*/  IMAD.X R10, R12, 0x1, R11, P6 ;  /* 0x000000010c0a7824 */ /* 0x000fe200030e060b */
[----:B------:R-:W-:-:S02]  /*6500*/  IADD3 R8, P2, R29, R6, RZ ;  /* 0x000000061d087210 */ /* 0x000fc40007f5e0ff */
[----:B------:R-:W-:Y:S01]  /*6510*/  IADD3 R9, R9, R7, RZ ;  /* 0x0000000709097210 */ /* 0x000fe20007ffe0ff */
[----:B------:R-:W-:Y:S01]  /*6520*/  IMAD.X R4, R14, 0x1, R11, P1 ;  /* 0x000000010e047824 */ /* 0x000fe200008e060b */
[C---:B------:R-:W-:Y:S02]  /*6530*/  LEA R32, P5, R3.reuse, UR4, 0x1 ;  /* 0x0000000403207c11 */ /* 0x040fe4000f8a08ff */
[----:B------:R-:W-:Y:S01]  /*6540*/  IADD3 R0, P4, R16, R6, RZ ;  /* 0x0000000610007210 */ /* 0x000fe20007f9e0ff */
[----:B------:R-:W-:Y:S01]  /*6550*/  IMAD.X R7, R12, 0x1, R9, P2 ;  /* 0x000000010c077824 */ /* 0x000fe200010e0609 */
[----:B------:R-:W-:Y:S02]  /*6560*/  LEA.HI.X R33, R3, UR5, R10, 0x1, P5 ;  /* 0x0000000503217c11 */ /* 0x000fe4000a8f0c0a */
[----:B------:R-:W-:Y:S02]  /*6570*/  LEA R27, P3, R6, UR6, 0x1 ;  /* 0x00000006061b7c11 */ /* 0x000fe4000f8608ff */
[----:B------:R-:W-:-:S02]  /*6580*/  LEA R34, P6, R8, UR6, 0x1 ;  /* 0x0000000608227c11 */ /* 0x000fc4000f8c08ff */
[C---:B------:R-:W-:Y:S02]  /*6590*/  LEA R36, P1, R5.reuse, UR4, 0x1 ;  /* 0x0000000405247c11 */ /* 0x040fe4000f8208ff */
[----:B------:R-:W-:Y:S02]  /*65a0*/  LEA R38, P2, R0, UR6, 0x1 ;  /* 0x0000000600267c11 */ /* 0x000fe4000f8408ff */
[----:B------:R-:W-:Y:S02]  /*65b0*/  IADD3.X R3, R14, R9, RZ, P4, !PT ;  /* 0x000000090e037210 */ /* 0x000fe400027fe4ff */
        /* <DEDUP_REMOVED lines=21> */
.L_x_3177:
[----:B------:R-:W-:Y:S05]  /*6710*/  BSYNC B6 ;  /* 0x0000000000067941 */ /* 0x000fea0003800000 */
.L_x_3176:
[----:B------:R-:W-:Y:S01]  /*6720*/  ULDC.U8 UR4, c[0x0][0x3f0] ;  /* 0x0000fc0000047ab9 */ /* 0x000fe20000000000 */
[----:B------:R-:W-:Y:S01]  /*6730*/  BSSY B0, `(.L_x_3178) ;  /* 0x00001d8000007945 */ /* 0x000fe20003800000 */
[----:B------:R-:W-:-:S13]  /*6740*/  ISETP.NE.AND P0, PT, RZ, UR4, PT ;  /* 0x00000004ff007c0c */ /* 0x000fda000bf05270 */
[----:B------:R-:W-:Y:S05]  /*6750*/  @!P0 BRA `(.L_x_3179) ;  /* 0x0000000c00d48947 */ /* 0x000fea0003800000 */
[----:B------:R-:W-:Y:S01]  /*6760*/  IMAD R30, R25, -0x40, R30 ;  /* 0xffffffc0191e7824 */ /* 0x000fe200078e021e */
[----:B------:R-:W-:Y:S01]  /*6770*/  LEA.HI R0, R202, R202, RZ, 0x1 ;  /* 0x000000caca007211 */ /* 0x000fe200078f08ff */
[----:B------:R-:W-:Y:S01]  /*6780*/  IMAD.SHL.U32 R3, R186, 0x40, RZ ;  /* 0x00000040ba037824 */ /* 0x000fe200078e00ff */
[----:B------:R-:W-:Y:S01]  /*6790*/  BSSY B1, `(.L_x_3180) ;  /* 0x0000019000017945 */ /* 0x000fe20003800000 */
[----:B------:R-:W-:Y:S02]  /*67a0*/  CS2R R6, SRZ ;  /* 0x0000000000067805 */ /* 0x000fe4000001ff00 */
[----:B------:R-:W-:Y:S02]  /*67b0*/  VIMNMX R30, R30, 0x40, PT ;  /* 0x000000401e1e7848 */ /* 0x000fe40003fe0100 */
[----:B------:R-:W-:Y:S02]  /*67c0*/  CS2R R8, SRZ ;  /* 0x0000000000087805 */ /* 0x000fe4000001ff00 */
[----:B------:R-:W-:-:S02]  /*67d0*/  LOP3.LUT R5, R3, 0x1c0, RZ, 0xc0, !PT ;  /* 0x000001c003057812 */ /* 0x000fc400078ec0ff */
[----:B------:R-:W-:Y:S02]  /*67e0*/  CS2R R20, SRZ ;  /* 0x0000000000147805 */ /* 0x000fe4000001ff00 */
[----:B------:R-:W-:Y:S02]  /*67f0*/  ISETP.GE.AND P1, PT, R23, R30, PT ;  /* 0x0000001e1700720c */ /* 0x000fe40003f26270 */
[----:B------:R-:W-:Y:S02]  /*6800*/  LOP3.LUT R3, R0, 0xfffffffe, RZ, 0xc0, !PT ;  /* 0xfffffffe00037812 */ /* 0x000fe400078ec0ff */
[----:B------:R-:W-:Y:S02]  /*6810*/  LOP3.LUT R0, R5, 0x18, R16, 0xf8, !PT ;  /* 0x0000001805007812 */ /* 0x000fe400078ef810 */
[----:B------:R-:W-:Y:S01]  /*6820*/  SHF.R.U32.HI R5, RZ, 0x3, R5 ;  /* 0x00000003ff057819 */ /* 0x000fe20000011605 */
[----:B------:R-:W-:-:S03]  /*6830*/  IMAD.IADD R3, R202, 0x1, -R3 ;  /* 0x00000001ca037824 */ /* 0x000fc600078e0a03 */
[----:B------:R-:W-:Y:S02]  /*6840*/  LOP3.LUT R0, R0, R5, RZ, 0x3c, !PT ;  /* 0x0000000500007212 */ /* 0x000fe400078e3cff */
[----:B------:R-:W-:Y:S02]  /*6850*/  CS2R R4, SRZ ;  /* 0x0000000000047805 */ /* 0x000fe4000001ff00 */
[----:B------:R-:W-:Y:S01]  /*6860*/  SHF.L.U32 R25, R3, 0x1f, RZ ;  /* 0x0000001f03197819 */ /* 0x000fe200000006ff */
[----:B------:R-:W-:Y:S06]  /*6870*/  @P1 BRA `(.L_x_3181) ;  /* 0x0000000000281947 */ /* 0x000fec0003800000 */
[C---:B------:R-:W-:Y:S01]  /*6880*/  IADD3 R3, R29.reuse, 0x10, RZ ;  /* 0x000000101d037810 */ /* 0x040fe20007ffe0ff */
[----:B------:R-:W-:Y:S01]  /*6890*/  ULDC UR4, c[0x0][0x3d4] ;  /* 0x0000f50000047ab9 */ /* 0x000fe20000000800 */
[----:B------:R-:W-:Y:S02]  /*68a0*/  CS2R R4, SRZ ;  /* 0x0000000000047805 */ /* 0x000fe4000001ff00 */
[----:B------:R-:W-:Y:S02]  /*68b0*/  ISETP.GE.AND P0, PT, R29, UR4, PT ;  /* 0x000000041d007c0c */ /* 0x000fe4000bf06270 */
[----:B------:R-:W-:Y:S02]  /*68c0*/  CS2R R8, SRZ ;  /* 0x0000000000087805 */ /* 0x000fe4000001ff00 */
[----:B------:R-:W-:-:S09]  /*68d0*/  ISETP.GE.AND P2, PT, R3, UR4, PT ;  /* 0x0000000403007c0c */ /* 0x000fd2000bf46270 */
[----:B------:R0:W5:Y:S04]  /*68e0*/  @!P0 LDG.E.64 R6, desc[UR40][R32.64] ;  /* 0x0000002820068981 */ /* 0x000168000c1e1b00 */
[----:B------:R0:W5:Y:S04]  /*68f0*/  @!P2 LDG.E.64 R4, desc[UR40][R32.64+0x20] ;  /* 0x000020282004a981 */ /* 0x000168000c1e1b00 */
[----:B------:R0:W5:Y:S04]  /*6900*/  @!P0 LDG.E.64 R20, desc[UR40][R34.64] ;  /* 0x0000002822148981 */ /* 0x000168000c1e1b00 */
[----:B------:R0:W5:Y:S02]  /*6910*/  @!P2 LDG.E.64 R8, desc[UR40][R34.64+0x20] ;  /* 0x000020282208a981 */ /* 0x000164000c1e1b00 */
.L_x_3181:
[----:B------:R-:W-:Y:S05]  /*6920*/  BSYNC B1 ;  /* 0x0000000000017941 */ /* 0x000fea0003800000 */
.L_x_3180:
[----:B------:R-:W-:-:S03]  /*6930*/  UMOV UR4, 0xffffffff ;  /* 0xffffffff00047882 */ /* 0x000fc60000000000 */
[----:B------:R-:W-:Y:S05]  /*6940*/  BRA.DIV UR4, `(.L_x_3182) ;  /* 0x000000de04287947 */ /* 0x000fea000b800000 */
.L_x_3345:
[----:B------:R-:W-:-:S03]  /*6950*/  UMOV UR4, 0xffffffff ;  /* 0xffffffff00047882 */ /* 0x000fc60000000000 */
[----:B------:R-:W-:Y:S05]  /*6960*/  BRA.DIV UR4, `(.L_x_3183) ;  /* 0x000000de04487947 */ /* 0x000fea000b800000 */
.L_x_3348:
[----:B------:R-:W-:-:S03]  /*6970*/  UMOV UR4, 0xffffffff ;  /* 0xffffffff00047882 */ /* 0x000fc60000000000 */
[----:B------:R-:W-:Y:S05]  /*6980*/  BRA.DIV UR4, `(.L_x_3184) ;  /* 0x000000de04687947 */ /* 0x000fea000b800000 */
.L_x_3351:
[----:B------:R-:W-:-:S03]  /*6990*/  UMOV UR4, 0xffffffff ;  /* 0xffffffff00047882 */ /* 0x000fc60000000000 */
[----:B------:R-:W-:Y:S05]  /*69a0*/  BRA.DIV UR4, `(.L_x_3185) ;  /* 0x000000de04887947 */ /* 0x000fea000b800000 */
.L_x_3354:
[----:B------:R-:W1:Y:S01]  /*69b0*/  SYNCS.PHASECHK.TRANS64.TRYWAIT P0, [R2+URZ+0x28c00], R25 ;  /* 0x028c0019020075a7 */ /* 0x000e62000800017f */
[----:B------:R-:W-:Y:S01]  /*69c0*/  LOP3.LUT P2, RZ, R186, 0x4, RZ, 0xc0, !PT ;  /* 0x00000004baff7812 */ /* 0x000fe2000784c0ff */
[----:B------:R-:W-:Y:S01]  /*69d0*/  IMAD R3, R189, 0x200, R0 ;  /* 0x00000200bd037824 */ /* 0x000fe200078e0200 */
[--C-:B0----5:R-:W-:Y:S01]  /*69e0*/  SHF.R.U64 R33, R6, 0x10, R7.reuse ;  /* 0x0000001006217819 */ /* 0x121fe20000001207 */
[----:B------:R-:W-:Y:S01]  /*69f0*/  IMAD.MOV.U32 R27, RZ, RZ, R6 ;  /* 0x000000ffff1b7224 */ /* 0x000fe200078e0006 */
[--C-:B------:R-:W-:Y:S01]  /*6a00*/  SHF.R.U32.HI R11, RZ, 0x10, R7.reuse ;  /* 0x00000010ff0b7819 */ /* 0x100fe20000011607 */
[----:B------:R-:W-:Y:S01]  /*6a10*/  IMAD R3, R3, 0x2, R2 ;  /* 0x0000000203037824 */ /* 0x000fe200078e0202 */
[----:B------:R-:W-:Y:S01]  /*6a20*/  MOV R28, R4 ;  /* 0x00000004001c7202 */ /* 0x000fe20000000f00 */
[----:B------:R-:W-:Y:S01]  /*6a30*/  IMAD.MOV.U32 R10, RZ, RZ, R7 ;  /* 0x000000ffff0a7224 */ /* 0x000fe200078e0007 */
[--C-:B------:R-:W-:Y:S01]  /*6a40*/  SHF.R.U64 R34, R4, 0x10, R5.reuse ;  /* 0x0000001004227819 */ /* 0x100fe20000001205 */
[--C-:B------:R-:W-:Y:S01]  /*6a50*/  IMAD.MOV.U32 R6, RZ, RZ, R5.reuse ;  /* 0x000000ffff067224 */ /* 0x100fe200078e0005 */
[----:B------:R-:W-:Y:S01]  /*6a60*/  SHF.R.U32.HI R12, RZ, 0x10, R5 ;  /* 0x00000010ff0c7819 */ /* 0x000fe20000011605 */
[----:B------:R-:W-:Y:S01]  /*6a70*/  IMAD.MOV.U32 R32, RZ, RZ, R20 ;  /* 0x000000ffff207224 */ /* 0x000fe200078e0014 */
[----:B------:R-:W-:Y:S01]  /*6a80*/  MOV R7, R21 ;  /* 0x0000001500077202 */ /* 0x000fe20000000f00 */
[----:B------:R-:W-:Y:S01]  /*6a90*/  IMAD.MOV.U32 R31, RZ, RZ, R8 ;  /* 0x000000ffff1f7224 */ /* 0x000fe200078e0008 */
[--C-:B------:R-:W-:Y:S01]  /*6aa0*/  SHF.R.U64 R35, R20, 0x10, R21.reuse ;  /* 0x0000001014237819 */ /* 0x100fe20000001215 */
[C---:B------:R-:W-:Y:S01]  /*6ab0*/  VIADD R4, R3.reuse, 0x20400 ;  /* 0x0002040003047836 */ /* 0x040fe20000000000 */
[----:B------:R-:W-:Y:S01]  /*6ac0*/  SHF.R.U32.HI R13, RZ, 0x10, R21 ;  /* 0x00000010ff0d7819 */ /* 0x000fe20000011615 */
[----:B------:R-:W-:Y:S01]  /*6ad0*/  BSSY B1, `(.L_x_3186) ;  /* 0x000000e000017945 */ /* 0x000fe20003800000 */
[----:B------:R-:W-:Y:S01]  /*6ae0*/  MOV R5, R9 ;  /* 0x0000000900057202 */ /* 0x000fe20000000f00 */
[----:B------:R-:W-:Y:S01]  /*6af0*/  VIADD R0, R3, 0x20440 ;  /* 0x0002044003007836 */ /* 0x000fe20000000000 */
[--C-:B------:R-:W-:Y:S01]  /*6b00*/  SHF.R.U64 R36, R8, 0x10, R9.reuse ;  /* 0x0000001008247819 */ /* 0x100fe20000001209 */
[----:B------:R-:W-:Y:S01]  /*6b10*/  @P2 VIADD R0, R4, 0xffffffc0 ;  /* 0xffffffc004002836 */ /* 0x000fe20000000000 */
[----:B------:R-:W-:-:S02]  /*6b20*/  SHF.R.U32.HI R8, RZ, 0x10, R9 ;  /* 0x00000010ff087819 */ /* 0x000fc40000011609 */
[----:B------:R-:W-:Y:S02]  /*6b30*/  PRMT R27, R27, 0x5410, R10 ;  /* 0x000054101b1b7816 */ /* 0x000fe4000000000a */
[----:B------:R-:W-:Y:S02]  /*6b40*/  PRMT R33, R33, 0x5410, R11 ;  /* 0x0000541021217816 */ /* 0x000fe4000000000b */
[----:B------:R-:W-:Y:S02]  /*6b50*/  PRMT R28, R28, 0x5410, R6 ;  /* 0x000054101c1c7816 */ /* 0x000fe40000000006 */
[----:B------:R-:W-:Y:S02]  /*6b60*/  PRMT R34, R34, 0x5410, R12 ;  /* 0x0000541022227816 */ /* 0x000fe4000000000c */
[----:B------:R-:W-:Y:S02]  /*6b70*/  PRMT R32, R32, 0x5410, R7 ;  /* 0x0000541020207816 */ /* 0x000fe40000000007 */
[----:B------:R-:W-:-:S02]  /*6b80*/  PRMT R35, R35, 0x5410, R13 ;  /* 0x0000541023237816 */ /* 0x000fc4000000000d */
[----:B------:R-:W-:Y:S01]  /*6b90*/  PRMT R31, R31, 0x5410, R5 ;  /* 0x000054101f1f7816 */ /* 0x000fe20000000005 */
[----:B-1----:R-:W-:Y:S06]  /*6ba0*/  @!P0 BRA `(.L_x_3187) ;  /* 0x000000dc00308947 */ /* 0x002fec0003800000 */
.L_x_3355:
[----:B------:R-:W-:Y:S05]  /*6bb0*/  BSYNC B1 ;  /* 0x0000000000017941 */ /* 0x000fea0003800000 */
.L_x_3186:
[----:B------:R-:W-:Y:S01]  /*6bc0*/  BSSY B1, `(.L_x_3188) ;  /* 0x0000057000017945 */ /* 0x000fe20003800000 */
[----:B------:R-:W-:-:S03]  /*6bd0*/  PRMT R36, R36, 0x5410, R8 ;  /* 0x0000541024247816 */ /* 0x000fc60000000008 */
[----:B------:R-:W-:Y:S05]  /*6be0*/  @P1 BRA `(.L_x_3189) ;  /* 0x0000000400501947 */ /* 0x000fea0003800000 */
[----:B------:R-:W1:Y:S01]  /*6bf0*/  LDC R4, c[0x0][0x3d4] ;  /* 0x0000f500ff047b82 */ /* 0x000e620000000800 */
[C---:B------:R-:W-:Y:S01]  /*6c00*/  VIADD R5, R29.reuse, 0x10 ;  /* 0x000000101d057836 */ /* 0x040fe20000000000 */
[----:B------:R-:W-:Y:S01]  /*6c10*/  BSSY B2, `(.L_x_3190) ;  /* 0x000002a000027945 */ /* 0x000fe20003800000 */
[----:B-1----:R-:W-:-:S03]  /*6c20*/  ISETP.GE.AND P0, PT, R29, R4, PT ;  /* 0x000000041d00720c */ /* 0x002fc60003f06270 */
[----:B------:R-:W-:-:S10]  /*6c30*/  ISETP.GE.AND P1, PT, R5, R4, PT ;  /* 0x000000040500720c */ /* 0x000fd40003f26270 */
[----:B------:R-:W-:Y:S05]  /*6c40*/  @P0 BRA `(.L_x_3191) ;  /* 0x0000000000980947 */ /* 0x000fea0003800000 */
[----:B------:R-:W1:Y:S01]  /*6c50*/  LDS.128 R4, [R3+0x20400] ;  /* 0x0204000003047984 */ /* 0x000e620000000c00 */
[----:B------:R-:W-:Y:S02]  /*6c60*/  HADD2.F32 R15, -RZ, R32.H0_H0 ;  /* 0x20000020ff0f7230 */ /* 0x000fe40000004100 */
[----:B------:R-:W-:Y:S02]  /*6c70*/  HADD2.F32 R13, -RZ, R27.H0_H0 ;  /* 0x2000001bff0d7230 */ /* 0x000fe40000004100 */
[----:B------:R-:W-:Y:S02]  /*6c80*/  HADD2.F32 R12, -RZ, R33.H0_H0 ;  /* 0x20000021ff0c7230 */ /* 0x000fe40000004100 */
[----:B------:R-:W-:Y:S02]  /*6c90*/  HADD2.F32 R14, -RZ, R35.H0_H0 ;  /* 0x20000023ff0e7230 */ /* 0x000fe40000004100 */
[--C-:B-1----:R-:W-:Y:S02]  /*6ca0*/  HADD2.F32 R8, -RZ, R4.reuse.H0_H0 ;  /* 0x20000004ff087230 */ /* 0x102fe40000004100 */
[----:B------:R-:W-:-:S02]  /*6cb0*/  HADD2.F32 R4, -RZ, R4.H1_H1 ;  /* 0x30000004ff047230 */ /* 0x000fc40000004100 */
[--C-:B------:R-:W-:Y:S02]  /*6cc0*/  HADD2.F32 R9, -RZ, R5.reuse.H0_H0 ;  /* 0x20000005ff097230 */ /* 0x100fe40000004100 */
[----:B------:R-:W-:Y:S02]  /*6cd0*/  HADD2.F32 R5, -RZ, R5.H1_H1 ;  /* 0x30000005ff057230 */ /* 0x000fe40000004100 */
[C---:B------:R-:W-:Y:S01]  /*6ce0*/  FMUL.FTZ R21, R4.reuse, R15 ;  /* 0x0000000f04157220 */ /* 0x040fe20000410000 */
[-C--:B------:R-:W-:Y:S01]  /*6cf0*/  FMUL.FTZ R4, R4, R13.reuse ;  /* 0x0000000d04047220 */ /* 0x080fe20000410000 */
[--C-:B------:R-:W-:Y:S02]  /*6d00*/  HADD2.F32 R10, -RZ, R6.reuse.H0_H0 ;  /* 0x20000006ff0a7230 */ /* 0x100fe40000004100 */
[----:B------:R-:W-:Y:S02]  /*6d10*/  HADD2.F32 R11, -RZ, R7.H0_H0 ;  /* 0x20000007ff0b7230 */ /* 0x000fe40000004100 */
[C---:B------:R-:W-:Y:S01]  /*6d20*/  FMUL.FTZ R24, R5.reuse, R14 ;  /* 0x0000000e05187220 */ /* 0x040fe20000410000 */
        /* <DEDUP_REMOVED lines=15> */
[-C--:B0-----:R-:W-:Y:S01]  /*6e20*/  FMUL.FTZ R25, R7, R4.reuse ;  /* 0x0000000407197220 */ /* 0x081fe20000410000 */
[----:B------:R-:W-:Y:S01]  /*6e30*/  FFMA.FTZ R13, R10, R13, R12 ;  /* 0x0000000d0a0d7223 */ /* 0x000fe2000001000c */
[C---:B------:R-:W-:Y:S01]  /*6e40*/  FFMA.FTZ R7, R11.reuse, R4, -R14 ;  /* 0x000000040b077223 */ /* 0x040fe2000001080e */
[----:B------:R-:W-:Y:S01]  /*6e50*/  F2FP.F16.F32.PACK_AB R4, R20, R21 ;  /* 0x000000151404723e */ /* 0x000fe200000000ff */
[----:B------:R-:W-:Y:S01]  /*6e60*/  FFMA.FTZ R8, R11, R8, R25 ;  /* 0x000000080b087223 */ /* 0x000fe20000010019 */
[----:B------:R-:W-:Y:S02]  /*6e70*/  F2FP.F16.F32.PACK_AB R5, R9, R24 ;  /* 0x000000180905723e */ /* 0x000fe400000000ff */
[----:B------:R-:W-:-:S02]  /*6e80*/  F2FP.F16.F32.PACK_AB R6, R13, R6 ;  /* 0x000000060d06723e */ /* 0x000fc400000000ff */
[----:B------:R-:W-:-:S05]  /*6e90*/  F2FP.F16.F32.PACK_AB R7, R8, R7 ;  /* 0x000000070807723e */ /* 0x000fca00000000ff */
[----:B------:R1:W-:Y:S02]  /*6ea0*/  STS.128 [R3+0x20400], R4 ;  /* 0x0204000403007388 */ /* 0x0003e40000000c00 */
.L_x_3191:
[----:B------:R-:W-:Y:S05]  /*6eb0*/  BSYNC B2 ;  /* 0x0000000000027941 */ /* 0x000fea0003800000 */
.L_x_3190:
[----:B------:R-:W-:Y:S05]  /*6ec0*/  @P1 BRA `(.L_x_3189) ;  /* 0x0000000000981947 */ /* 0x000fea0003800000 */
[----:B-1----:R-:W1:Y:S01]  /*6ed0*/  LDS.128 R4, [R0] ;  /* 0x0000000000047984 */ /* 0x002e620000000c00 */
        /* <DEDUP_REMOVED lines=36> */
[----:B------:R2:W-:Y:S02]  /*7120*/  STS.128 [R0], R4 ;  /* 0x0000000400007388 */ /* 0x0005e40000000c00 */
.L_x_3189:
[----:B------:R-:W-:Y:S05]  /*7130*/  BSYNC B1 ;  /* 0x0000000000017941 */ /* 0x000fea0003800000 */
.L_x_3188:
[----:B------:R-:W-:-:S13]  /*7140*/  ISETP.GE.AND P0, PT, R216, R30, PT ;  /* 0x0000001ed800720c */ /* 0x000fda0003f06270 */
[----:B------:R-:W-:Y:S05]  /*7150*/  @P0 BRA `(.L_x_3192) ;  /* 0x0000001000d40947 */ /* 0x000fea0003800000 */
[----:B-12---:R-:W1:Y:S01]  /*7160*/  LDC R4, c[0x0][0x3d4] ;  /* 0x0000f500ff047b82 */ /* 0x006e620000000800 */
[C---:B------:R-:W-:Y:S01]  /*7170*/  VIADD R5, R29.reuse, 0x10 ;  /* 0x000000101d057836 */ /* 0x040fe20000000000 */
[----:B------:R-:W-:Y:S01]  /*7180*/  BSSY B1, `(.L_x_3193) ;  /* 0x000002a000017945 */ /* 0x000fe20003800000 */
[----:B-1----:R-:W-:-:S03]  /*7190*/  ISETP.GE.AND P0, PT, R29, R4, PT ;  /* 0x000000041d00720c */ /* 0x002fc60003f06270 */
[----:B------:R-:W-:-:S10]  /*71a0*/  ISETP.GE.AND P1, PT, R5, R4, PT ;  /* 0x000000040500720c */ /* 0x000fd40003f26270 */
[----:B------:R-:W-:Y:S05]  /*71b0*/  @P0 BRA `(.L_x_3194) ;  /* 0x0000000000980947 */ /* 0x000fea0003800000 */
[----:B------:R-:W1:Y:S01]  /*71c0*/  LDS.128 R4, [R3+0x21400] ;  /* 0x0214000003047984 */ /* 0x000e620000000c00 */
[----:B------:R-:W-:Y:S02]  /*71d0*/  HADD2.F32 R14, -RZ, R27.H0_H0 ;  /* 0x2000001bff0e7230 */ /* 0x000fe40000004100 */
[--C-:B------:R-:W-:Y:S02]  /*71e0*/  HADD2.F32 R20, -RZ, R32.reuse.H0_H0 ;  /* 0x20000020ff147230 */ /* 0x100fe40000004100 */
[----:B0-----:R-:W-:Y:S02]  /*71f0*/  HADD2.F32 R25, -RZ, R35.H0_H0 ;  /* 0x20000023ff197230 */ /* 0x001fe40000004100 */
[----:B------:R-:W-:Y:S02]  /*7200*/  HADD2.F32 R21, -RZ, R33.H0_H0 ;  /* 0x20000021ff157230 */ /* 0x000fe40000004100 */
[----:B------:R-:W-:Y:S02]  /*7210*/  HADD2.F32 R24, -RZ, R32.H1_H1 ;  /* 0x30000020ff187230 */ /* 0x000fe40000004100 */
[----:B-1----:R-:W-:-:S02]  /*7220*/  HADD2.F32 R8, -RZ, R4.H0_H0 ;  /* 0x20000004ff087230 */ /* 0x002fc40000004100 */
[----:B------:R-:W-:Y:S02]  /*7230*/  HADD2.F32 R4, -RZ, R4.H1_H1 ;  /* 0x30000004ff047230 */ /* 0x000fe40000004100 */
        /* <DEDUP_REMOVED lines=18> */
[----:B------:R-:W-:-:S02]  /*7360*/  HADD2.F32 R21, -RZ, R33.H1_H1 ;  /* 0x30000021ff157230 */ /* 0x000fc40000004100 */
[----:B------:R-:W-:Y:S01]  /*7370*/  FMUL.FTZ R13, R20, R6 ;  /* 0x00000006140d7220 */ /* 0x000fe20000410000 */
[----:B------:R-:W-:Y:S01]  /*7380*/  F2FP.F16.F32.PACK_AB R5, R8, R5 ;  /* 0x000000050805723e */ /* 0x000fe200000000ff */
[-C--:B------:R-:W-:Y:S01]  /*7390*/  FMUL.FTZ R12, R27, R7.reuse ;  /* 0x000000071b0c7220 */ /* 0x080fe20000410000 */
[-C--:B------:R-:W-:Y:S01]  /*73a0*/  FFMA.FTZ R6, R20, R10.reuse, -R9 ;  /* 0x0000000a14067223 */ /* 0x080fe20000010809 */
[C---:B------:R-:W-:Y:S01]  /*73b0*/  FMUL.FTZ R14, R21.reuse, R7 ;  /* 0x00000007150e7220 */ /* 0x040fe20000410000 */
[----:B------:R-:W-:Y:S01]  /*73c0*/  FFMA.FTZ R13, R24, R10, R13 ;  /* 0x0000000a180d7223 */ /* 0x000fe2000001000d */
[-C--:B------:R-:W-:Y:S02]  /*73d0*/  FFMA.FTZ R7, R21, R11.reuse, -R12 ;  /* 0x0000000b15077223 */ /* 0x080fe4000001080c */
[----:B------:R-:W-:Y:S02]  /*73e0*/  FFMA.FTZ R14, R27, R11, R14 ;  /* 0x0000000b1b0e7223 */ /* 0x000fe4000001000e */
[----:B------:R-:W-:-:S03]  /*73f0*/  F2FP.F16.F32.PACK_AB R6, R13, R6 ;  /* 0x000000060d06723e */ /* 0x000fc600000000ff */
[----:B------:R-:W-:-:S05]  /*7400*/  F2FP.F16.F32.PACK_AB R7, R14, R7 ;  /* 0x000000070e07723e */ /* 0x000fca00000000ff */
[----:B------:R1:W-:Y:S02]  /*7410*/  STS.128 [R3+0x21400], R4 ;  /* 0x0214000403007388 */ /* 0x0003e40000000c00 */
.L_x_3194:
[----:B------:R-:W-:Y:S05]  /*7420*/  BSYNC B1 ;  /* 0x0000000000017941 */ /* 0x000fea0003800000 */
.L_x_3193:
[----:B------:R-:W-:Y:S05]  /*7430*/  @P1 BRA `(.L_x_3192) ;  /* 0x00000010001c1947 */ /* 0x000fea0003800000 */
[----:B-1----:R-:W1:Y:S01]  /*7440*/  LDS.128 R4, [R0+0x1000] ;  /* 0x0010000000047984 */ /* 0x002e620000000c00 */
[----:B------:R-:W-:Y:S02]  /*7450*/  HADD2.F32 R15, -RZ, R31.H0_H0 ;  /* 0x2000001fff0f7230 */ /* 0x000fe40000004100 */
[----:B------:R-:W-:Y:S02]  /*7460*/  HADD2.F32 R13, -RZ, R28.H0_H0 ;  /* 0x2000001cff0d7230 */ /* 0x000fe40000004100 */
[----:B------:R-:W-:Y:S02]  /*7470*/  HADD2.F32 R20, -RZ, R36.H0_H0 ;  /* 0x20000024ff147230 */ /* 0x000fe40000004100 */
        /* <DEDUP_REMOVED lines=9> */
[----:B------:R-:W-:Y:S01]  /*7510*/  FMUL.FTZ R11, R20, R5 ;  /* 0x00000005140b7220 */ /* 0x000fe20000410000 */
[----:B------:R-:W-:Y:S01]  /*7520*/  FFMA.FTZ R12, R13, R3, -R12 ;  /* 0x000000030d0c7223 */ /* 0x000fe2000001080c */
[----:B------:R-:W-:-:S02]  /*7530*/  HADD2.F32 R10, -RZ, R7.H0_H0 ;  /* 0x20000007ff0a7230 */ /* 0x000fc40000004100 */
[----:B------:R-:W-:Y:S01]  /*7540*/  FFMA.FTZ R3, R15, R3, R4 ;  /* 0x000000030f037223 */ /* 0x000fe20000010004 */
[----:B------:R-:W-:Y:S02]  /*7550*/  HADD2.F32 R6, -RZ, R6.H1_H1 ;  /* 0x30000006ff067230 */ /* 0x000fe40000004100 */
[C---:B------:R-:W-:Y:S01]  /*7560*/  FMUL.FTZ R5, R14.reuse, R5 ;  /* 0x000000050e057220 */ /* 0x040fe20000410000 */
[----:B------:R-:W-:Y:S02]  /*7570*/  HADD2.F32 R7, -RZ, R7.H1_H1 ;  /* 0x30000007ff077230 */ /* 0x000fe40000004100 */
[-C--:B------:R-:W-:Y:S01]  /*7580*/  FFMA.FTZ R11, R14, R8.reuse, -R11 ;  /* 0x000000080e0b7223 */ /* 0x080fe2000001080b */
[----:B------:R-:W-:Y:S02]  /*7590*/  HADD2.F32 R15, -RZ, R31.H1_H1 ;  /* 0x3000001fff0f7230 */ /* 0x000fe40000004100 */
[----:B------:R-:W-:Y:S01]  /*75a0*/  FFMA.FTZ R8, R20, R8, R5 ;  /* 0x0000000814087223 */ /* 0x000fe20000010005 */
[----:B------:R-:W-:-:S02]  /*75b0*/  HADD2.F32 R13, -RZ, R28.H1_H1 ;  /* 0x3000001cff0d7230 */ /* 0x000fc40000004100 */
[-C--:B------:R-:W-:Y:S01]  /*75c0*/  FMUL.FTZ R5, R24, R7.reuse ;  /* 0x0000000718057220 */ /* 0x080fe20000410000 */
[----:B------:R-:W-:Y:S02]  /*75d0*/  HADD2.F32 R14, -RZ, R34.H1_H1 ;  /* 0x30000022ff0e7230 */ /* 0x000fe40000004100 */
[----:B------:R-:W-:Y:S01]  /*75e0*/  FMUL.FTZ R4, R15, R6 ;  /* 0x000000060f047220 */ /* 0x000fe20000410000 */
[----:B------:R-:W-:Y:S01]  /*75f0*/  F2FP.F16.F32.PACK_AB R12, R3, R12 ;  /* 0x0000000c030c723e */ /* 0x000fe200000000ff */
[C---:B------:R-:W-:Y:S01]  /*7600*/  FMUL.FTZ R6, R13.reuse, R6 ;  /* 0x000000060d067220 */ /* 0x040fe20000410000 */
[C---:B------:R-:W-:Y:S01]  /*7610*/  FMUL.FTZ R7, R14.reuse, R7 ;  /* 0x000000070e077220 */ /* 0x040fe20000410000 */
[-C--:B------:R-:W-:Y:S01]  /*7620*/  FFMA.FTZ R4, R13, R9.reuse, -R4 ;  /* 0x000000090d047223 */ /* 0x080fe20000010804 */
[-C--:B------:R-:W-:Y:S01]  /*7630*/  FFMA.FTZ R5, R14, R10.reuse, -R5 ;  /* 0x0000000a0e057223 */ /* 0x080fe20000010805 */
[----:B------:R-:W-:Y:S01]  /*7640*/  FFMA.FTZ R9, R15, R9, R6 ;  /* 0x000000090f097223 */ /* 0x000fe20000010006 */
[----:B------:R-:W-:Y:S01]  /*7650*/  FFMA.FTZ R10, R24, R10, R7 ;  /* 0x0000000a180a7223 */ /* 0x000fe20000010007 */
[----:B------:R-:W-:-:S03]  /*7660*/  F2FP.F16.F32.PACK_AB R13, R8, R11 ;  /* 0x0000000b080d723e */ /* 0x000fc600000000ff */
[----:B------:R-:W-:Y:S02]  /*7670*/  F2FP.F16.F32.PACK_AB R14, R9, R4 ;  /* 0x00000004090e723e */ /* 0x000fe400000000ff */
[----:B------:R-:W-:-:S05]  /*7680*/  F2FP.F16.F32.PACK_AB R15, R10, R5 ;  /* 0x000000050a0f723e */ /* 0x000fca00000000ff */
[----:B------:R3:W-:Y:S01]  /*7690*/  STS.128 [R0+0x1000], R12 ;  /* 0x0010000c00007388 */ /* 0x0007e20000000c00 */
[----:B------:R-:W-:Y:S05]  /*76a0*/  BRA `(.L_x_3192) ;  /* 0x0000000c00807947 */ /* 0x000fea0003800000 */
.L_x_3179:
[----:B------:R-:W0:Y:S01]  /*76b0*/  LDC R9, c[0x0][0x3d4] ;  /* 0x0000f500ff097b82 */ /* 0x000e220000000800 */
[----:B------:R-:W-:Y:S01]  /*76c0*/  IMAD R30, R25, -0x40, R30 ;  /* 0xffffffc0191e7824 */ /* 0x000fe200078e021e */
[----:B------:R-:W-:Y:S02]  /*76d0*/  CS2R R32, SRZ ;  /* 0x0000000000207805 */ /* 0x000fe4000001ff00 */
[----:B------:R-:W-:Y:S02]  /*76e0*/  CS2R R34, SRZ ;  /* 0x0000000000227805 */ /* 0x000fe4000001ff00 */
[----:B------:R-:W-:Y:S02]  /*76f0*/  CS2R R4, SRZ ;  /* 0x0000000000047805 */ /* 0x000fe4000001ff00 */
[----:B------:R-:W-:Y:S02]  /*7700*/  CS2R R6, SRZ ;  /* 0x0000000000067805 */ /* 0x000fe4000001ff00 */
[----:B------:R-:W-:-:S02]  /*7710*/  VIMNMX R30, R30, 0x40, PT ;  /* 0x000000401e1e7848 */ /* 0x000fc40003fe0100 */
[----:B0-----:R-:W-:-:S04]  /*7720*/  ISETP.GE.AND P0, PT, R16, R9, PT ;  /* 0x000000091000720c */ /* 0x001fc80003f06270 */
[----:B------:R-:W-:-:S13]  /*7730*/  ISETP.GE.OR P1, PT, R23, R30, P0 ;  /* 0x0000001e1700720c */ /* 0x000fda0000726670 */
[----:B------:R0:W5:Y:S04]  /*7740*/  @!P1 LDG.E.128 R32, desc[UR40][R36.64] ;  /* 0x0000002824209981 */ /* 0x000168000c1e1d00 */
[----:B------:R0:W5:Y:S01]  /*7750*/  @!P1 LDG.E.128 R4, desc[UR40][R38.64] ;  /* 0x0000002826049981 */ /* 0x000162000c1e1d00 */
[----:B------:R-:W-:Y:S01]  /*7760*/  UMOV UR4, 0xffffffff ;  /* 0xffffffff00047882 */ /* 0x000fe20000000000 */
[----:B------:R-:W-:Y:S02]  /*7770*/  LEA.HI R0, R202, R202, RZ, 0x1 ;  /* 0x000000caca007211 */ /* 0x000fe400078f08ff */
[----:B------:R-:W-:Y:S05]  /*7780*/  BRA.DIV UR4, `(.L_x_3195) ;  /* 0x000000d2044c7947 */ /* 0x000fea000b800000 */
.L_x_3358:
[----:B------:R-:W-:Y:S01]  /*7790*/  UMOV UR4, 0xffffffff ;  /* 0xffffffff00047882 */ /* 0x000fe20000000000 */
[----:B------:R-:W-:Y:S02]  /*77a0*/  LOP3.LUT R3, R0, 0xfffffffe, RZ, 0xc0, !PT ;  /* 0xfffffffe00037812 */ /* 0x000fe400078ec0ff */
[----:B------:R-:W-:Y:S05]  /*77b0*/  BRA.DIV UR4, `(.L_x_3196) ;  /* 0x000000d204687947 */ /* 0x000fea000b800000 */
.L_x_3361:
[----:B------:R-:W-:Y:S01]  /*77c0*/  UMOV UR4, 0xffffffff ;  /* 0xffffffff00047882 */ /* 0x000fe20000000000 */
[----:B------:R-:W-:Y:S02]  /*77d0*/  IADD3 R3, R202, -R3, RZ ;  /* 0x80000003ca037210 */ /* 0x000fe40007ffe0ff */
[----:B------:R-:W-:Y:S05]  /*77e0*/  BRA.DIV UR4, `(.L_x_3197) ;  /* 0x000000d204847947 */ /* 0x000fea000b800000 */
.L_x_3364:
[----:B------:R-:W-:Y:S01]  /*77f0*/  UMOV UR4, 0xffffffff ;  /* 0xffffffff00047882 */ /* 0x000fe20000000000 */
[----:B------:R-:W-:Y:S02]  /*7800*/  SHF.L.U32 R3, R3, 0x1f, RZ ;  /* 0x0000001f03037819 */ /* 0x000fe400000006ff */
[----:B------:R-:W-:Y:S05]  /*7810*/  BRA.DIV UR4, `(.L_x_3198) ;  /* 0x000000d204a07947 */ /* 0x000fea000b800000 */
.L_x_3367:
[----:B------:R-:W1:Y:S01]  /*7820*/  SYNCS.PHASECHK.TRANS64.TRYWAIT P1, [R2+URZ+0x28c00], R3 ;  /* 0x028c0003020075a7 */ /* 0x000e62000802017f */
[----:B0----5:R-:W-:Y:S01]  /*7830*/  IMAD.MOV.U32 R36, RZ, RZ, R32 ;  /* 0x000000ffff247224 */ /* 0x021fe200078e0020 */
[--C-:B------:R-:W-:Y:S01]  /*7840*/  SHF.R.U64 R40, R32, 0x10, R33.reuse ;  /* 0x0000001020287819 */ /* 0x100fe20000001221 */
[--C-:B------:R-:W-:Y:S01]  /*7850*/  IMAD.MOV.U32 R0, RZ, RZ, R33.reuse ;  /* 0x000000ffff007224 */ /* 0x100fe200078e0021 */
[----:B------:R-:W-:Y:S01]  /*7860*/  SHF.R.U32.HI R8, RZ, 0x10, R33 ;  /* 0x00000010ff087819 */ /* 0x000fe20000011621 */
[----:B------:R-:W-:Y:S01]  /*7870*/  IMAD.MOV.U32 R37, RZ, RZ, R34 ;  /* 0x000000ffff257224 */ /* 0x000fe200078e0022 */
[--C-:B------:R-:W-:Y:S01]  /*7880*/  SHF.R.U64 R42, R4, 0x10, R5.reuse ;  /* 0x00000010042a7819 */ /* 0x100fe20000001205 */
[----:B------:R-:W-:Y:S01]  /*7890*/  IMAD.MOV.U32 R39, RZ, RZ, R6 ;  /* 0x000000ffff277224 */ /* 0x000fe200078e0006 */
[----:B------:R-:W-:Y:S01]  /*78a0*/  PRMT R36, R36, 0x5410, R0 ;  /* 0x0000541024247816 */ /* 0x000fe20000000000 */
[----:B------:R-:W-:Y:S01]  /*78b0*/  IMAD.MOV.U32 R0, RZ, RZ, R4 ;  /* 0x000000ffff007224 */ /* 0x000fe200078e0004 */
[----:B------:R-:W-:Y:S01]  /*78c0*/  PRMT R40, R40, 0x5410, R8 ;  /* 0x0000541028287816 */ /* 0x000fe20000000008 */
[----:B------:R-:W-:Y:S01]  /*78d0*/  IMAD.MOV.U32 R8, RZ, RZ, R5 ;  /* 0x000000ffff087224 */ /* 0x000fe200078e0005 */
[----:B------:R-:W-:Y:S01]  /*78e0*/  SHF.R.U64 R43, R6, 0x10, R7 ;  /* 0x00000010062b7819 */ /* 0x000fe20000001207 */
[----:B------:R-:W-:Y:S01]  /*78f0*/  BSSY B1, `(.L_x_3199) ;  /* 0x0000011000017945 */ /* 0x000fe20003800000 */
[----:B------:R-:W-:-:S02]  /*7900*/  MOV R38, R35 ;  /* 0x0000002300267202 */ /* 0x000fc40000000f00 */
[--C-:B------:R-:W-:Y:S02]  /*7910*/  SHF.R.U64 R41, R34, 0x10, R35.reuse ;  /* 0x0000001022297819 */ /* 0x100fe40000001223 */
[----:B------:R-:W-:Y:S02]  /*7920*/  SHF.R.U32.HI R10, RZ, 0x10, R35 ;  /* 0x00000010ff0a7819 */ /* 0x000fe40000011623 */
[----:B------:R-:W-:Y:S02]  /*7930*/  SHF.R.U32.HI R5, RZ, 0x10, R5 ;  /* 0x00000010ff057819 */ /* 0x000fe40000011605 */
[----:B------:R-:W-:Y:S02]  /*7940*/  MOV R4, R7 ;  /* 0x0000000700047202 */ /* 0x000fe40000000f00 */
[----:B------:R-:W-:Y:S02]  /*7950*/  SHF.R.U32.HI R6, RZ, 0x10, R7 ;  /* 0x00000010ff067819 */ /* 0x000fe40000011607 */
[----:B------:R-:W-:-:S02]  /*7960*/  ISETP.GE.OR P2, PT, R23, R30, P0 ;  /* 0x0000001e1700720c */ /* 0x000fc40000746670 */
[----:B------:R-:W-:Y:S01]  /*7970*/  PRMT R37, R37, 0x5410, R0 ;  /* 0x0000541025257816 */ /* 0x000fe20000000000 */
[----:B------:R-:W-:Y:S01]  /*7980*/  IMAD.IADD R0, R16, 0x1, R9 ;  /* 0x0000000110007824 */ /* 0x000fe200078e0209 */
[----:B------:R-:W-:Y:S02]  /*7990*/  ISETP.GE.OR P0, PT, R216, R30, P0 ;  /* 0x0000001ed800720c */ /* 0x000fe40000706670 */
[----:B------:R-:W-:Y:S02]  /*79a0*/  PRMT R41, R41, 0x5410, R10 ;  /* 0x0000541029297816 */ /* 0x000fe4000000000a */
[----:B------:R-:W-:Y:S02]  /*79b0*/  PRMT R38, R38, 0x5410, R8 ;  /* 0x0000541026267816 */ /* 0x000fe40000000008 */
[----:B------:R-:W-:Y:S02]  /*79c0*/  PRMT R42, R42, 0x5410, R5 ;  /* 0x000054102a2a7816 */ /* 0x000fe40000000005 */
[----:B------:R-:W-:-:S02]  /*79d0*/  PRMT R39, R39, 0x5410, R4 ;  /* 0x0000541027277816 */ /* 0x000fc40000000004 */
[----:B------:R-:W-:Y:S01]  /*79e0*/  PRMT R43, R43, 0x5410, R6 ;  /* 0x000054102b2b7816 */ /* 0x000fe20000000006 */
[----:B-1----:R-:W-:Y:S06]  /*79f0*/  @!P1 BRA `(.L_x_3200) ;  /* 0x000000d000509947 */ /* 0x002fec0003800000 */
.L_x_3368:
[----:B------:R-:W-:Y:S05]  /*7a00*/  BSYNC B1 ;  /* 0x0000000000017941 */ /* 0x000fea0003800000 */
.L_x_3199:
[----:B------:R-:W-:Y:S01]  /*7a10*/  BSSY B1, `(.L_x_3201) ;  /* 0x0000059000017945 */ /* 0x000fe20003800000 */
[----:B------:R-:W-:-:S03]  /*7a20*/  LOP3.LUT R0, R0, 0x38, RZ, 0xc0, !PT ;  /* 0x0000003800007812 */ /* 0x000fc600078ec0ff */
[----:B------:R-:W-:Y:S05]  /*7a30*/  @P2 BRA `(.L_x_3202) ;  /* 0x0000000400582947 */ /* 0x000fea0003800000 */
[----:B0-----:R-:W-:Y:S02]  /*7a40*/  IMAD.SHL.U32 R3, R186, 0x40, RZ ;  /* 0x00000040ba037824 */ /* 0x001fe400078e00ff */
[----:B------:R-:W-:Y:S02]  /*7a50*/  HADD2.F32 R26, -RZ, R36.H0_H0 ;  /* 0x20000024ff1a7230 */ /* 0x000fe40000004100 */
[----:B------:R-:W-:Y:S01]  /*7a60*/  HADD2.F32 R28, -RZ, R37.H1_H1 ;  /* 0x30000025ff1c7230 */ /* 0x000fe20000004100 */
[----:B------:R-:W-:Y:S01]  /*7a70*/  LOP3.LUT R5, R3, 0x1c0, RZ, 0xc0, !PT ;  /* 0x000001c003057812 */ /* 0x000fe200078ec0ff */
[----:B------:R-:W-:Y:S02]  /*7a80*/  HADD2.F32 R25, -RZ, R42.H0_H0 ;  /* 0x2000002aff197230 */ /* 0x000fe40000004100 */
[----:B------:R-:W-:Y:S01]  /*7a90*/  HADD2.F32 R27, -RZ, R38.H1_H1 ;  /* 0x30000026ff1b7230 */ /* 0x000fe20000004100 */
[----:B------:R-:W-:Y:S02]  /*7aa0*/  LOP3.LUT R3, R5, 0x38, R16, 0xf8, !PT ;  /* 0x0000003805037812 */ /* 0x000fe400078ef810 */
[----:B------:R-:W-:-:S04]  /*7ab0*/  SHF.R.U32.HI R6, RZ, 0x3, R5 ;  /* 0x00000003ff067819 */ /* 0x000fc80000011605 */
[----:B------:R-:W-:-:S05]  /*7ac0*/  LOP3.LUT R4, R3, R6, RZ, 0x3c, !PT ;  /* 0x0000000603047212 */ /* 0x000fca00078e3cff */
[----:B------:R-:W-:Y:S01]  /*7ad0*/  IMAD R3, R189, 0x200, R4 ;  /* 0x00000200bd037824 */ /* 0x000fe200078e0204 */
[----:B------:R-:W-:-:S04]  /*7ae0*/  LOP3.LUT R4, R6, R0, R5, 0x1e, !PT ;  /* 0x0000000006047212 */ /* 0x000fc800078e1e05 */
[----:B------:R-:W-:Y:S01]  /*7af0*/  LEA R33, R3, R2, 0x1 ;  /* 0x0000000203217211 */ /* 0x000fe200078e08ff */
[----:B------:R-:W-:-:S04]  /*7b00*/  IMAD R3, R189, 0x200, R4 ;  /* 0x00000200bd037824 */ /* 0x000fc800078e0204 */
[----:B------:R-:W-:Y:S01]  /*7b10*/  IMAD R35, R3, 0x2, R2 ;  /* 0x0000000203237824 */ /* 0x000fe200078e0202 */
[----:B------:R-:W0:Y:S04]  /*7b20*/  LDS.128 R8, [R33+0x20400] ;  /* 0x0204000021087984 */ /* 0x000e280000000c00 */
[----:B------:R-:W1:Y:S01]  /*7b30*/  LDS.128 R4, [R35+0x20400] ;  /* 0x0204000023047984 */ /* 0x000e620000000c00 */
[--C-:B0-----:R-:W-:Y:S02]  /*7b40*/  HADD2.F32 R3, -RZ, R8.reuse.H0_H0 ;  /* 0x20000008ff037230 */ /* 0x101fe40000004100 */
        /* <DEDUP_REMOVED lines=13> */
[----:B------:R-:W-:Y:S02]  /*7c20*/  HADD2.F32 R12, -RZ, R9.H0_H0 ;  /* 0x20000009ff0c7230 */ /* 0x000fe40000004100 */
[C---:B------:R-:W-:Y:S01]  /*7c30*/  FMUL.FTZ R15, R20.reuse, R27 ;  /* 0x0000001b140f7220 */ /* 0x040fe20000410000 */
[----:B------:R-:W-:Y:S02]  /*7c40*/  HADD2.F32 R5, -RZ, R5.H1_H1 ;  /* 0x30000005ff057230 */ /* 0x000fe40000004100 */
[----:B------:R-:W-:Y:S01]  /*7c50*/  FMUL.FTZ R20, R20, R3 ;  /* 0x0000000314147220 */ /* 0x000fe20000410000 */
[----:B------:R-:W-:Y:S02]  /*7c60*/  HADD2.F32 R26, -RZ, R42.H1_H1 ;  /* 0x3000002aff1a7230 */ /* 0x000fe40000004100 */
[----:B------:R-:W-:Y:S01]  /*7c70*/  FFMA.FTZ R31, R8, R25, R31 ;  /* 0x00000019081f7223 */ /* 0x000fe2000001001f */
[----:B------:R-:W-:-:S02]  /*7c80*/  HADD2.F32 R4, -RZ, R40.H1_H1 ;  /* 0x30000028ff047230 */ /* 0x000fc40000004100 */
[C---:B------:R-:W-:Y:S01]  /*7c90*/  FFMA.FTZ R15, R12.reuse, R3, -R15 ;  /* 0x000000030c0f7223 */ /* 0x040fe2000001080f */
[----:B------:R-:W-:Y:S02]  /*7ca0*/  HADD2.F32 R9, -RZ, R9.H1_H1 ;  /* 0x30000009ff097230 */ /* 0x000fe40000004100 */
[----:B------:R-:W-:Y:S01]  /*7cb0*/  FFMA.FTZ R20, R12, R27, R20 ;  /* 0x0000001b0c147223 */ /* 0x000fe20000010014 */
[----:B------:R-:W-:Y:S02]  /*7cc0*/  HADD2.F32 R21, -RZ, R6.H0_H0 ;  /* 0x20000006ff157230 */ /* 0x000fe40000004100 */
[C---:B------:R-:W-:Y:S01]  /*7cd0*/  FMUL.FTZ R28, R5.reuse, R26 ;  /* 0x0000001a051c7220 */ /* 0x040fe20000410000 */
[----:B------:R-:W-:Y:S02]  /*7ce0*/  HADD2.F32 R8, -RZ, R37.H0_H0 ;  /* 0x20000025ff087230 */ /* 0x000fe40000004100 */
[----:B------:R-:W-:Y:S01]  /*7cf0*/  FMUL.FTZ R34, R5, R4 ;  /* 0x0000000405227220 */ /* 0x000fe20000410000 */
[----:B------:R-:W-:-:S02]  /*7d00*/  HADD2.F32 R12, -RZ, R39.H0_H0 ;  /* 0x20000027ff0c7230 */ /* 0x000fc40000004100 */
[----:B------:R-:W-:Y:S01]  /*7d10*/  FFMA.FTZ R28, R9, R4, -R28 ;  /* 0x00000004091c7223 */ /* 0x000fe2000001081c */
[----:B------:R-:W-:Y:S02]  /*7d20*/  HADD2.F32 R6, -RZ, R6.H1_H1 ;  /* 0x30000006ff067230 */ /* 0x000fe40000004100 */
[C---:B------:R-:W-:Y:S01]  /*7d30*/  FMUL.FTZ R27, R21.reuse, R8 ;  /* 0x00000008151b7220 */ /* 0x040fe20000410000 */
[----:B------:R-:W-:Y:S02]  /*7d40*/  HADD2.F32 R5, -RZ, R43.H0_H0 ;  /* 0x2000002bff057230 */ /* 0x000fe40000004100 */
[----:B------:R-:W-:Y:S01]  /*7d50*/  FMUL.FTZ R4, R21, R12 ;  /* 0x0000000c15047220 */ /* 0x000fe20000410000 */
[--C-:B------:R-:W-:Y:S02]  /*7d60*/  HADD2.F32 R13, -RZ, R10.reuse.H0_H0 ;  /* 0x2000000aff0d7230 */ /* 0x100fe40000004100 */
[----:B------:R-:W-:Y:S01]  /*7d70*/  FFMA.FTZ R21, R9, R26, R34 ;  /* 0x0000001a09157223 */ /* 0x000fe20000010022 */
[----:B------:R-:W-:-:S02]  /*7d80*/  HADD2.F32 R10, -RZ, R10.H1_H1 ;  /* 0x3000000aff0a7230 */ /* 0x000fc40000004100 */
[----:B------:R-:W-:Y:S01]  /*7d90*/  FMUL.FTZ R9, R6, R5 ;  /* 0x0000000506097220 */ /* 0x000fe20000410000 */
[----:B------:R-:W-:Y:S02]  /*7da0*/  HADD2.F32 R3, -RZ, R41.H0_H0 ;  /* 0x20000029ff037230 */ /* 0x000fe40000004100 */
[C---:B------:R-:W-:Y:S01]  /*7db0*/  FFMA.FTZ R27, R13.reuse, R12, R27 ;  /* 0x0000000c0d1b7223 */ /* 0x040fe2000001001b */
[----:B------:R-:W-:Y:S01]  /*7dc0*/  FFMA.FTZ R25, R13, R8, -R4 ;  /* 0x000000080d197223 */ /* 0x000fe20000010804 */
[----:B------:R-:W-:Y:S02]  /*7dd0*/  HADD2.F32 R24, -RZ, R7.H0_H0 ;  /* 0x20000007ff187230 */ /* 0x000fe40000004100 */
[-C--:B------:R-:W-:Y:S01]  /*7de0*/  FFMA.FTZ R12, R10, R3.reuse, -R9 ;  /* 0x000000030a0c7223 */ /* 0x080fe20000010809 */
[----:B------:R-:W-:Y:S01]  /*7df0*/  FMUL.FTZ R13, R6, R3 ;  /* 0x00000003060d7220 */ /* 0x000fe20000410000 */
[----:B------:R-:W-:Y:S02]  /*7e00*/  HADD2.F32 R9, -RZ, R39.H1_H1 ;  /* 0x30000027ff097230 */ /* 0x000fe40000004100 */
[----:B------:R-:W-:-:S02]  /*7e10*/  HADD2.F32 R3, -RZ, R38.H0_H0 ;  /* 0x20000026ff037230 */ /* 0x000fc40000004100 */
[----:B------:R-:W-:Y:S01]  /*7e20*/  FFMA.FTZ R10, R10, R5, R13 ;  /* 0x000000050a0a7223 */ /* 0x000fe2000001000d */
[----:B------:R-:W-:Y:S02]  /*7e30*/  HADD2.F32 R7, -RZ, R7.H1_H1 ;  /* 0x30000007ff077230 */ /* 0x000fe40000004100 */
[C---:B------:R-:W-:Y:S01]  /*7e40*/  FMUL.FTZ R5, R24.reuse, R9 ;  /* 0x0000000918057220 */ /* 0x040fe20000410000 */
[----:B------:R-:W-:Y:S02]  /*7e50*/  HADD2.F32 R6, -RZ, R43.H1_H1 ;  /* 0x3000002bff067230 */ /* 0x000fe40000004100 */
[----:B------:R-:W-:Y:S01]  /*7e60*/  FMUL.FTZ R24, R24, R3 ;  /* 0x0000000318187220 */ /* 0x000fe20000410000 */
[----:B------:R-:W-:Y:S01]  /*7e70*/  HADD2.F32 R4, -RZ, R41.H1_H1 ;  /* 0x30000029ff047230 */ /* 0x000fe20000004100 */
[----:B------:R-:W-:Y:S01]  /*7e80*/  F2FP.F16.F32.PACK_AB R10, R10, R27 ;  /* 0x0000001b0a0a723e */ /* 0x000fe200000000ff */
[--C-:B------:R-:W-:Y:S02]  /*7e90*/  HADD2.F32 R14, -RZ, R11.reuse.H0_H0 ;  /* 0x2000000bff0e7230 */ /* 0x100fe40000004100 */
[----:B------:R-:W-:Y:S01]  /*7ea0*/  FMUL.FTZ R8, R7, R6 ;  /* 0x0000000607087220 */ /* 0x000fe20000410000 */
[----:B------:R-:W-:-:S02]  /*7eb0*/  HADD2.F32 R11, -RZ, R11.H1_H1 ;  /* 0x3000000bff0b7230 */ /* 0x000fc40000004100 */
[-C--:B------:R-:W-:Y:S01]  /*7ec0*/  FMUL.FTZ R13, R7, R4.reuse ;  /* 0x00000004070d7220 */ /* 0x080fe20000410000 */
        /* <DEDUP_REMOVED lines=10> */
[----:B------:R1:W-:Y:S01]  /*7f70*/  STS.128 [R33+0x20400], R4 ;  /* 0x0204000421007388 */ /* 0x0003e20000000c00 */
[----:B------:R-:W-:-:S05]  /*7f80*/  F2FP.F16.F32.PACK_AB R11, R11, R24 ;  /* 0x000000180b0b723e */ /* 0x000fca00000000ff */
[----:B------:R1:W-:Y:S02]  /*7f90*/  STS.128 [R35+0x20400], R8 ;  /* 0x0204000823007388 */ /* 0x0003e40000000c00 */
.L_x_3202:
[----:B------:R-:W-:Y:S05]  /*7fa0*/  BSYNC B1 ;  /* 0x0000000000017941 */ /* 0x000fea0003800000 */
.L_x_3201:
[----:B------:R-:W-:Y:S05]  /*7fb0*/  @P0 BRA `(.L_x_3192) ;  /* 0x00000004003c0947 */ /* 0x000fea0003800000 */
[----:B0-----:R-:W-:Y:S01]  /*7fc0*/  LOP3.LUT R3, R215, R0, R209, 0x1e, !PT ;  /* 0x00000000d7037212 */ /* 0x001fe200078e1ed1 */
[----:B-1----:R-:W0:Y:S01]  /*7fd0*/  LDS.128 R8, [R207+0x20400] ;  /* 0x02040000cf087984 */ /* 0x002e220000000c00 */
[--C-:B------:R-:W-:Y:S02]  /*7fe0*/  HADD2.F32 R28, -RZ, R37.reuse.H1_H1 ;  /* 0x30000025ff1c7230 */ /* 0x100fe40000004100 */
[----:B------:R-:W-:Y:S02]  /*7ff0*/  HADD2.F32 R26, -RZ, R36.H0_H0 ;  /* 0x20000024ff1a7230 */ /* 0x000fe40000004100 */
[----:B------:R-:W-:Y:S02]  /*8000*/  IMAD.IADD R3, R210, 0x1, R3 ;  /* 0x00000001d2037824 */ /* 0x000fe400078e0203 */
[----:B------:R-:W-:Y:S02]  /*8010*/  HADD2.F32 R30, -RZ, R42.H0_H0 ;  /* 0x2000002aff1e7230 */ /* 0x000fe40000004100 */
[----:B------:R-:W-:Y:S01]  /*8020*/  HADD2.F32 R32, -RZ, R38.H1_H1 ;  /* 0x30000026ff207230 */ /* 0x000fe20000004100 */
[----:B------:R-:W-:Y:S01]  /*8030*/  LEA R3, R3, R2, 0x1 ;  /* 0x0000000203037211 */ /* 0x000fe200078e08ff */
[----:B------:R-:W-:-:S02]  /*8040*/  HADD2.F32 R33, -RZ, R37.H0_H0 ;  /* 0x20000025ff217230 */ /* 0x000fc40000004100 */
[----:B------:R-:W-:Y:S02]  /*8050*/  HADD2.F32 R35, -RZ, R42.H1_H1 ;  /* 0x3000002aff237230 */ /* 0x000fe40000004100 */
[----:B------:R-:W1:Y:S01]  /*8060*/  LDS.128 R4, [R3+0x20400] ;  /* 0x0204000003047984 */ /* 0x000e620000000c00 */
[----:B------:R-:W-:Y:S02]  /*8070*/  HADD2.F32 R37, -RZ, R39.H0_H0 ;  /* 0x20000027ff257230 */ /* 0x000fe40000004100 */
[--C-:B0-----:R-:W-:Y:S02]  /*8080*/  HADD2.F32 R0, -RZ, R8.reuse.H0_H0 ;  /* 0x20000008ff007230 */ /* 0x101fe40000004100 */
[----:B------:R-:W-:Y:S02]  /*8090*/  HADD2.F32 R8, -RZ, R8.H1_H1 ;  /* 0x30000008ff087230 */ /* 0x000fe40000004100 */
[--C-:B------:R-:W-:Y:S02]  /*80a0*/  HADD2.F32 R12, -RZ, R9.reuse.H0_H0 ;  /* 0x20000009ff0c7230 */ /* 0x100fe40000004100 */
[----:B------:R-:W-:-:S02]  /*80b0*/  HADD2.F32 R9, -RZ, R9.H1_H1 ;  /* 0x30000009ff097230 */ /* 0x000fc40000004100 */
[--C-:B------:R-:W-:Y:S02]  /*80c0*/  HADD2.F32 R13, -RZ, R10.reuse.H0_H0 ;  /* 0x2000000aff0d7230 */ /* 0x100fe40000004100 */
[----:B------:R-:W-:Y:S02]  /*80d0*/  HADD2.F32 R10, -RZ, R10.H1_H1 ;  /* 0x3000000aff0a7230 */ /* 0x000fe40000004100 */
[--C-:B------:R-:W-:Y:S02]  /*80e0*/  HADD2.F32 R14, -RZ, R11.reuse.H0_H0 ;  /* 0x2000000bff0e7230 */ /* 0x100fe40000004100 */
[----:B------:R-:W-:Y:S02]  /*80f0*/  HADD2.F32 R11, -RZ, R11.H1_H1 ;  /* 0x3000000bff0b7230 */ /* 0x000fe40000004100 */
[--C-:B-1----:R-:W-:Y:S02]  /*8100*/  HADD2.F32 R15, -RZ, R4.reuse.H0_H0 ;  /* 0x20000004ff0f7230 */ /* 0x102fe40000004100 */
[----:B------:R-:W-:-:S02]  /*8110*/  HADD2.F32 R4, -RZ, R4.H1_H1 ;  /* 0x30000004ff047230 */ /* 0x000fc40000004100 */
[--C-:B------:R-:W-:Y:S02]  /*8120*/  HADD2.F32 R20, -RZ, R5.reuse.H0_H0 ;  /* 0x20000005ff147230 */ /* 0x100fe40000004100 */
[-C--:B------:R-:W-:Y:S01]  /*8130*/  FMUL.FTZ R25, R28, R15.reuse ;  /* 0x0000000f1c197220 */ /* 0x080fe20000410000 */
[----:B------:R-:W-:Y:S01]  /*8140*/  FMUL.FTZ R15, R26, R15 ;  /* 0x0000000f1a0f7220 */ /* 0x000fe20000410000 */
[----:B------:R-:W-:Y:S01]  /*8150*/  FMUL.FTZ R27, R30, R4 ;  /* 0x000000041e1b7220 */ /* 0x000fe20000410000 */
[----:B------:R-:W-:Y:S02]  /*8160*/  HADD2.F32 R5, -RZ, R5.H1_H1 ;  /* 0x30000005ff057230 */ /* 0x000fe40000004100 */
[-C--:B------:R-:W-:Y:S01]  /*8170*/  FFMA.FTZ R25, R26, R0.reuse, -R25 ;  /* 0x000000001a197223 */ /* 0x080fe20000010819 */
[----:B------:R-:W-:Y:S02]  /*8180*/  HADD2.F32 R26, -RZ, R40.H0_H0 ;  /* 0x20000028ff1a7230 */ /* 0x000fe40000004100 */
[----:B------:R-:W-:Y:S01]  /*8190*/  FFMA.FTZ R15, R28, R0, R15 ;  /* 0x000000001c0f7223 */ /* 0x000fe2000001000f */
[----:B------:R-:W-:-:S02]  /*81a0*/  HADD2.F32 R0, -RZ, R36.H1_H1 ;  /* 0x30000024ff007230 */ /* 0x000fc40000004100 */
[----:B------:R-:W-:Y:S02]  /*81b0*/  HADD2.F32 R21, -RZ, R6.H0_H0 ;  /* 0x20000006ff157230 */ /* 0x000fe40000004100 */
[C---:B------:R-:W-:Y:S01]  /*81c0*/  FMUL.FTZ R29, R26.reuse, R4 ;  /* 0x000000041a1d7220 */ /* 0x040fe20000410000 */
[----:B------:R-:W-:Y:S01]  /*81d0*/  FFMA.FTZ R4, R26, R8, -R27 ;  /* 0x000000081a047223 */ /* 0x000fe2000001081b */
[-C--:B------:R-:W-:Y:S01]  /*81e0*/  FMUL.FTZ R27, R32, R20.reuse ;  /* 0x00000014201b7220 */ /* 0x080fe20000410000 */
[----:B------:R-:W-:Y:S01]  /*81f0*/  FMUL.FTZ R31, R0, R20 ;  /* 0x00000014001f7220 */ /* 0x000fe20000410000 */
[----:B------:R-:W-:Y:S01]  /*8200*/  FFMA.FTZ R8, R30, R8, R29 ;  /* 0x000000081e087223 */ /* 0x000fe2000001001d */
[----:B------:R-:W-:Y:S02]  /*8210*/  HADD2.F32 R29, -RZ, R40.H1_H1 ;  /* 0x30000028ff1d7230 */ /* 0x000fe40000004100 */
[----:B------:R-:W-:Y:S01]  /*8220*/  FFMA.FTZ R27, R0, R12, -R27 ;  /* 0x0000000c001b7223 */ /* 0x000fe2000001081b */
[----:B------:R-:W-:-:S02]  /*8230*/  HADD2.F32 R6, -RZ, R6.H1_H1 ;  /* 0x30000006ff067230 */ /* 0x000fc40000004100 */
[----:B------:R-:W-:Y:S01]  /*8240*/  FFMA.FTZ R31, R32, R12, R31 ;  /* 0x0000000c201f7223 */ /* 0x000fe2000001001f */
[----:B------:R-:W-:Y:S02]  /*8250*/  HADD2.F32 R30, -RZ, R43.H0_H0 ;  /* 0x2000002bff1e7230 */ /* 0x000fe40000004100 */
[-C--:B------:R-:W-:Y:S01]  /*8260*/  FMUL.FTZ R0, R35, R5.reuse ;  /* 0x0000000523007220 */ /* 0x080fe20000410000 */
[----:B------:R-:W-:Y:S01]  /*8270*/  FMUL.FTZ R12, R29, R5 ;  /* 0x000000051d0c7220 */ /* 0x000fe20000410000 */
[----:B------:R-:W-:Y:S02]  /*8280*/  HADD2.F32 R28, -RZ, R41.H0_H0 ;  /* 0x20000029ff1c7230 */ /* 0x000fe40000004100 */
[-C--:B------:R-:W-:Y:S01]  /*8290*/  FMUL.FTZ R20, R37, R21.reuse ;  /* 0x0000001525147220 */ /* 0x080fe20000410000 */
[----:B------:R-:W-:Y:S01]  /*82a0*/  FMUL.FTZ R26, R33, R21 ;  /* 0x00000015211a7220 */ /* 0x000fe20000410000 */
[----:B------:R-:W-:Y:S01]  /*82b0*/  FMUL.FTZ R5, R30, R6 ;  /* 0x000000061e057220 */ /* 0x000fe20000410000 */
[-C--:B------:R-:W-:Y:S01]  /*82c0*/  FFMA.FTZ R0, R29, R9.reuse, -R0 ;  /* 0x000000091d007223 */ /* 0x080fe20000010800 */
[----:B------:R-:W-:Y:S01]  /*82d0*/  FFMA.FTZ R12, R35, R9, R12 ;  /* 0x00000009230c7223 */ /* 0x000fe2000001000c */
[-C--:B------:R-:W-:Y:S01]  /*82e0*/  FFMA.FTZ R20, R33, R13.reuse, -R20 ;  /* 0x0000000d21147223 */ /* 0x080fe20000010814 */
[----:B------:R-:W-:Y:S01]  /*82f0*/  FFMA.FTZ R26, R37, R13, R26 ;  /* 0x0000000d251a7223 */ /* 0x000fe2000001001a */
[----:B------:R-:W-:-:S02]  /*8300*/  HADD2.F32 R24, -RZ, R7.H0_H0 ;  /* 0x20000007ff187230 */ /* 0x000fc40000004100 */
[C---:B------:R-:W-:Y:S01]  /*8310*/  FMUL.FTZ R13, R28.reuse, R6 ;  /* 0x000000061c0d7220 */ /* 0x040fe20000410000 */
[-C--:B------:R-:W-:Y:S01]  /*8320*/  FFMA.FTZ R9, R28, R10.reuse, -R5 ;  /* 0x0000000a1c097223 */ /* 0x080fe20000010805 */
[----:B------:R-:W-:Y:S01]  /*8330*/  HADD2.F32 R7, -RZ, R7.H1_H1 ;  /* 0x30000007ff077230 */ /* 0x000fe20000004100 */
[----:B------:R-:W-:Y:S01]  /*8340*/  F2FP.F16.F32.PACK_AB R4, R4, R25 ;  /* 0x000000190404723e */ /* 0x000fe200000000ff */
[----:B------:R-:W-:Y:S02]  /*8350*/  HADD2.F32 R32, -RZ, R39.H1_H1 ;  /* 0x30000027ff207230 */ /* 0x000fe40000004100 */
[----:B------:R-:W-:Y:S01]  /*8360*/  FFMA.FTZ R13, R30, R10, R13 ;  /* 0x0000000a1e0d7223 */ /* 0x000fe2000001000d */
[----:B------:R-:W-:Y:S02]  /*8370*/  HADD2.F32 R28, -RZ, R38.H0_H0 ;  /* 0x20000026ff1c7230 */ /* 0x000fe40000004100 */
[----:B------:R-:W-:Y:S02]  /*8380*/  HADD2.F32 R33, -RZ, R43.H1_H1 ;  /* 0x3000002bff217230 */ /* 0x000fe40000004100 */
[----:B------:R-:W-:Y:S01]  /*8390*/  FMUL.FTZ R5, R32, R24 ;  /* 0x0000001820057220 */ /* 0x000fe20000410000 */
[----:B------:R-:W-:-:S02]  /*83a0*/  HADD2.F32 R29, -RZ, R41.H1_H1 ;  /* 0x30000029ff1d7230 */ /* 0x000fc40000004100 */
[C---:B------:R-:W-:Y:S01]  /*83b0*/  FMUL.FTZ R21, R28.reuse, R24 ;  /* 0x000000181c157220 */ /* 0x040fe20000410000 */
[----:B------:R-:W-:Y:S01]  /*83c0*/  F2FP.F16.F32.PACK_AB R30, R13, R26 ;  /* 0x0000001a0d1e723e */ /* 0x000fe200000000ff */
[-C--:B------:R-:W-:Y:S01]  /*83d0*/  FMUL.FTZ R6, R33, R7.reuse ;  /* 0x0000000721067220 */ /* 0x080fe20000410000 */
[C---:B------:R-:W-:Y:S01]  /*83e0*/  FMUL.FTZ R24, R29.reuse, R7 ;  /* 0x000000071d187220 */ /* 0x040fe20000410000 */
[-C--:B------:R-:W-:Y:S02]  /*83f0*/  FFMA.FTZ R7, R28, R14.reuse, -R5 ;  /* 0x0000000e1c077223 */ /* 0x080fe40000010805 */
[-C--:B------:R-:W-:Y:S01]  /*8400*/  FFMA.FTZ R10, R29, R11.reuse, -R6 ;  /* 0x0000000b1d0a7223 */ /* 0x080fe20000010806 */
        /* <DEDUP_REMOVED lines=8> */
[----:B------:R4:W-:Y:S04]  /*8490*/  STS.128 [R207+0x20400], R4 ;  /* 0x02040004cf007388 */ /* 0x0009e80000000c00 */
[----:B------:R4:W-:Y:S02]  /*84a0*/  STS.128 [R3+0x20400], R28 ;  /* 0x0204001c03007388 */ /* 0x0009e40000000c00 */
.L_x_3192:
[----:B------:R-:W-:Y:S05]  /*84b0*/  BSYNC B0 ;  /* 0x0000000000007941 */ /* 0x000fea0003800000 */
.L_x_3178:
        /* <DEDUP_REMOVED lines=8> */
.L_x_3175:
[----:B------:R-:W-:-:S13]  /*8540*/  ISETP.NE.AND P0, PT, R184, 0x3, PT ;  /* 0x00000003b800780c */ /* 0x000fda0003f05270 */
[----:B------:R-:W-:Y:S05]  /*8550*/  @!P0 BRA `(.L_x_3203) ;  /* 0x0000000000048947 */ /* 0x000fea0003800000 */
[----:B------:R-:W-:Y:S01]  /*8560*/  BPT.TRAP 0x1 ;  /* 0x000000040000795c */ /* 0x000fe20000300000 */
.L_x_3203:
[----:B---3--:R-:W-:Y:S01]  /*8570*/  IMAD R15, R18, 0x8, R2 ;  /* 0x00000008120f7824 */ /* 0x008fe200078e0202 */
[----:B------:R-:W-:-:S04]  /*8580*/  SHF.L.U32 R58, R22, 0x1f, RZ ;  /* 0x0000001f163a7819 */ /* 0x000fc800000006ff */
[----:B------:R3:W0:Y:S01]  /*8590*/  SYNCS.PHASECHK.TRANS64.TRYWAIT P1, [R15+URZ+0x28c30], R58 ;  /* 0x028c303a0f0075a7 */ /* 0x000622000802017f */
[----:B------:R-:W-:Y:S05]  /*85a0*/  @!P0 BRA `(.L_x_3204) ;  /* 0x0000000000048947 */ /* 0x000fea0003800000 */
[----:B------:R-:W-:Y:S01]  /*85b0*/  BPT.TRAP 0x1 ;  /* 0x000000040000795c */ /* 0x000fe20000300000 */
.L_x_3204:
[C---:B--2---:R-:W-:Y:S02]  /*85c0*/  VIADD R0, R2.reuse, 0x22400 ;  /* 0x0002240002007836 */ /* 0x044fe40000000000 */
[----:B01--4-:R-:W-:-:S03]  /*85d0*/  VIADD R3, R2, 0x20400 ;  /* 0x0002040002037836 */ /* 0x013fc60000000000 */
[----:B------:R-:W-:Y:S02]  /*85e0*/  SHF.R.U32.HI R0, RZ, 0x4, R0 ;  /* 0x00000004ff007819 */ /* 0x000fe40000011600 */
[----:B------:R-:W-:Y:S02]  /*85f0*/  SHF.R.U32.HI R3, RZ, 0x4, R3 ;  /* 0x00000004ff037819 */ /* 0x000fe40000011603 */
[----:B------:R-:W-:Y:S02]  /*8600*/  LOP3.LUT R0, R0, 0x3fff, RZ, 0xc0, !PT ;  /* 0x00003fff00007812 */ /* 0x000fe400078ec0ff */
[----:B------:R-:W-:Y:S02]  /*8610*/  LOP3.LUT R3, R3, 0x3fff, RZ, 0xc0, !PT ;  /* 0x00003fff03037812 */ /* 0x000fe400078ec0ff */
[----:B------:R-:W-:Y:S01]  /*8620*/  LOP3.LUT R0, R0, 0x10000, RZ, 0xfc, !PT ;  /* 0x0001000000007812 */ /* 0x000fe200078efcff */
[----:B------:R-:W-:Y:S06]  /*8630*/  @P1 BRA `(.L_x_3205) ;  /* 0x0000000000081947 */ /* 0x000fec0003800000 */
[----:B------:R-:W0:Y:S02]  /*8640*/  SYNCS.PHASECHK.TRANS64.TRYWAIT P1, [R15+URZ+0x28c30], R58 ;  /* 0x028c303a0f0075a7 */ /* 0x000e24000802017f */
[----:B0-----:R-:W-:Y:S05]  /*8650*/  @!P1 BRA `(.L_x_3206) ;  /* 0x000000c4004c9947 */ /* 0x001fea0003800000 */
.L_x_3205:
[----:B------:R-:W-:Y:S01]  /*8660*/  IMAD.MOV.U32 R5, RZ, RZ, 0x40000040 ;  /* 0x40000040ff057424 */ /* 0x000fe200078e00ff */
[----:B------:R-:W-:Y:S01]  /*8670*/  LOP3.LUT R4, R3, 0x10000, RZ, 0xfc, !PT ;  /* 0x0001000003047812 */ /* 0x000fe200078efcff */
[----:B------:R-:W-:Y:S01]  /*8680*/  IMAD.MOV.U32 R11, RZ, RZ, 0x40000040 ;  /* 0x40000040ff0b7424 */ /* 0x000fe200078e00ff */
[----:B------:R-:W-:Y:S01]  /*8690*/  LEA R10, R18, R0, 0x9 ;  /* 0x00000000120a7211 */ /* 0x000fe200078e48ff */
[----:B------:R-:W-:Y:S05]  /*86a0*/  WARPSYNC.ALL ;  /* 0x0000000000007948 */ /* 0x000fea0003800000 */
[C---:B------:R-:W-:Y:S01]  /*86b0*/  R2UR UR4, R4.reuse ;  /* 0x00000000040472ca */ /* 0x040fe200000e0000 */
[----:B-----5:R-:W-:Y:S01]  /*86c0*/  WARPGROUP.ARRIVE ;  /* 0x00000000000079c5 */ /* 0x020fe20000000000 */
[----:B------:R-:W-:Y:S01]  /*86d0*/  R2UR UR5, R5 ;  /* 0x00000000050572ca */ /* 0x000fe200000e0000 */
[----:B------:R-:W-:Y:S01]  /*86e0*/  VIADD R8, R4, 0x2 ;  /* 0x0000000204087836 */ /* 0x000fe20000000000 */
[C---:B------:R-:W-:Y:S01]  /*86f0*/  R2UR UR6, R10.reuse ;  /* 0x000000000a0672ca */ /* 0x040fe200000e0000 */
[----:B------:R-:W-:Y:S01]  /*8700*/  IMAD.MOV.U32 R9, RZ, RZ, 0x40000040 ;  /* 0x40000040ff097424 */ /* 0x000fe200078e00ff */
[----:B------:R-:W-:Y:S01]  /*8710*/  R2UR UR7, R11 ;  /* 0x000000000b0772ca */ /* 0x000fe200000e0000 */
[----:B------:R-:W-:Y:S01]  /*8720*/  IMAD.MOV.U32 R7, RZ, RZ, 0x40000040 ;  /* 0x40000040ff077424 */ /* 0x000fe200078e00ff */
[C---:B------:R-:W-:Y:S01]  /*8730*/  IADD3 R6, R10.reuse, 0x2, RZ ;  /* 0x000000020a067810 */ /* 0x040fe20007ffe0ff */
[----:B------:R-:W-:Y:S01]  /*8740*/  IMAD.MOV.U32 R13, RZ, RZ, 0x40000040 ;  /* 0x40000040ff0d7424 */ /* 0x000fe200078e00ff */
[C---:B------:R-:W-:Y:S01]  /*8750*/  IADD3 R12, R10.reuse, 0x4, RZ ;  /* 0x000000040a0c7810 */ /* 0x040fe20007ffe0ff */
[----:B------:R-:W-:Y:S01]  /*8760*/  IMAD.MOV.U32 R5, RZ, RZ, 0x40000040 ;  /* 0x40000040ff057424 */ /* 0x000fe200078e00ff */
[----:B------:R-:W-:Y:S01]  /*8770*/  IADD3 R10, R10, 0x6, RZ ;  /* 0x000000060a0a7810 */ /* 0x000fe20007ffe0ff */
[----:B------:R-:W-:Y:S01]  /*8780*/  IMAD.MOV.U32 R11, RZ, RZ, 0x40000040 ;  /* 0x40000040ff0b7424 */ /* 0x000fe200078e00ff */
[----:B------:R-:W1:Y:S01]  /*8790*/  S2R R60, SR_TID.X ;  /* 0x00000000003c7919 */ /* 0x000e620000002100 */
[----:B------:R-:W-:-:S04]  /*87a0*/  IMAD R3, R182, -0x40, R168 ;  /* 0xffffffc0b6037824 */ /* 0x000fc800078e02a8 */
[----:B------:R-:W-:Y:S01]  /*87b0*/  HGMMA.64x64x16.F32 R24, gdesc[UR4], RZ, !UPT, gsb0 ;  /* 0x00e00000041879f0 */ /* 0x000fe2000c0008ff */
[----:B------:R-:W-:Y:S02]  /*87c0*/  R2UR UR4, R8 ;  /* 0x00000000080472ca */ /* 0x000fe400000e0000 */
[----:B------:R-:W-:Y:S02]  /*87d0*/  R2UR UR5, R9 ;  /* 0x00000000090572ca */ /* 0x000fe400000e0000 */
[----:B------:R-:W-:Y:S01]  /*87e0*/  R2UR UR6, R6 ;  /* 0x00000000060672ca */ /* 0x000fe200000e0000 */
[----:B------:R-:W-:Y:S01]  /*87f0*/  VIADD R6, R4, 0x4 ;  /* 0x0000000404067836 */ /* 0x000fe20000000000 */
[----:B------:R-:W-:Y:S01]  /*8800*/  R2UR UR7, R7 ;  /* 0x00000000070772ca */ /* 0x000fe200000e0000 */
[----:B------:R-:W-:Y:S01]  /*8810*/  IMAD.MOV.U32 R7, RZ, RZ, 0x40000040 ;  /* 0x40000040ff077424 */ /* 0x000fe200078e00ff */
[----:B------:R-:W-:Y:S01]  /*8820*/  IADD3 R3, -R190, 0x40, R3 ;  /* 0x00000040be037810 */ /* 0x000fe20007ffe103 */
[----:B------:R-:W-:-:S03]  /*8830*/  VIADD R4, R4, 0x6 ;  /* 0x0000000604047836 */ /* 0x000fc60000000000 */
[C---:B------:R-:W-:Y:S02]  /*8840*/  ISETP.GT.AND P5, PT, R3.reuse, RZ, PT ;  /* 0x000000ff0300720c */ /* 0x040fe40003fa4270 */
[C---:B------:R-:W-:Y:S02]  /*8850*/  ISETP.GT.AND P4, PT, R3.reuse, 0x1, PT ;  /* 0x000000010300780c */ /* 0x040fe40003f84270 */
[C---:B------:R-:W-:Y:S02]  /*8860*/  ISETP.GT.AND P3, PT, R3.reuse, 0x8, PT ;  /* 0x000000080300780c */ /* 0x040fe40003f64270 */
[C---:B------:R-:W-:Y:S02]  /*8870*/  ISETP.GT.AND P2, PT, R3.reuse, 0x9, PT ;  /* 0x000000090300780c */ /* 0x040fe40003f44270 */
[C---:B------:R-:W-:Y:S02]  /*8880*/  ISETP.GT.AND P1, PT, R3.reuse, 0x10, PT ;  /* 0x000000100300780c */ /* 0x040fe40003f24270 */
[----:B------:R-:W-:-:S02]  /*8890*/  ISETP.GT.AND P6, PT, R3, 0x11, PT ;  /* 0x000000110300780c */ /* 0x000fc40003fc4270 */
[----:B-1----:R-:W-:Y:S01]  /*88a0*/  LOP3.LUT R60, R60, 0x7f, RZ, 0xc0, !PT ;  /* 0x0000007f3c3c7812 */ /* 0x002fe200078ec0ff */
[----:B------:R-:W-:Y:S02]  /*88b0*/  WARPGROUP.DEPBAR.LE gsb0, 0x0 ;  /* 0x00008000000079c5 */ /* 0x000fe40000010000 */
[----:B------:R-:W-:-:S06]  /*88c0*/  WARPGROUP.ARRIVE ;  /* 0x00000000000079c5 */ /* 0x000fcc0000000000 */
[----:B------:R-:W-:Y:S01]  /*88d0*/  HGMMA.64x64x16.F32 R24, gdesc[UR4], R24, gsb0 ;  /* 0x00e00000041879f0 */ /* 0x000fe20008000818 */
[----:B------:R-:W-:Y:S02]  /*88e0*/  R2UR UR4, R6 ;  /* 0x00000000060472ca */ /* 0x000fe400000e0000 */
[----:B------:R-:W-:Y:S02]  /*88f0*/  R2UR UR5, R7 ;  /* 0x00000000070572ca */ /* 0x000fe400000e0000 */
[----:B------:R-:W-:Y:S02]  /*8900*/  R2UR UR6, R12 ;  /* 0x000000000c0672ca */ /* 0x000fe400000e0000 */
[----:B------:R-:W-:Y:S01]  /*8910*/  R2UR UR7, R13 ;  /* 0x000000000d0772ca */ /* 0x000fe200000e0000 */
[----:B------:R-:W-:Y:S02]  /*8920*/  WARPGROUP.DEPBAR.LE gsb0, 0x0 ;  /* 0x00008000000079c5 */ /* 0x000fe40000010000 */
[----:B------:R-:W-:-:S10]  /*8930*/  WARPGROUP.ARRIVE ;  /* 0x00000000000079c5 */ /* 0x000fd40000000000 */
        /* <DEDUP_REMOVED lines=62> */
[----:B------:R-:W-:Y:S02]  /*8d20*/  FMNMX.FTZ R10, R13, R27, !PT ;  /* 0x0000001b0d0a7209 */ /* 0x000fe40007810000 */
[----:B------:R-:W-:Y:S01]  /*8d30*/  FSEL R47, R47, -INF , P6 ;  /* 0xff8000002f2f7808 */ /* 0x000fe20003000000 */
[----:B------:R-:W1:Y:S01]  /*8d40*/  SHFL.BFLY PT, R3, R14, 0x2, 0x1f ;  /* 0x0c401f000e037f89 */ /* 0x000e6200000e0000 */
[----:B------:R-:W-:Y:S02]  /*8d50*/  FMNMX.FTZ R10, R21, R10, !PT ;  /* 0x0000000a150a7209 */ /* 0x000fe40007810000 */
[----:B------:R-:W-:Y:S02]  /*8d60*/  FSEL R49, R50, -INF , P5 ;  /* 0xff80000032317808 */ /* 0x000fe40002800000 */
[----:B------:R-:W-:Y:S02]  /*8d70*/  FMNMX.FTZ R10, R31, R10, !PT ;  /* 0x0000000a1f0a7209 */ /* 0x000fe40007810000 */
[----:B------:R-:W-:-:S02]  /*8d80*/  FSEL R51, R51, -INF , P4 ;  /* 0xff80000033337808 */ /* 0x000fc40002000000 */
[----:B------:R-:W-:Y:S02]  /*8d90*/  FMNMX.FTZ R10, R33, R10, !PT ;  /* 0x0000000a210a7209 */ /* 0x000fe40007810000 */
[----:B------:R-:W-:Y:S02]  /*8da0*/  FSEL R53, R54, -INF , P3 ;  /* 0xff80000036357808 */ /* 0x000fe40001800000 */
[----:B------:R-:W-:Y:S02]  /*8db0*/  FMNMX.FTZ R10, R35, R10, !PT ;  /* 0x0000000a230a7209 */ /* 0x000fe40007810000 */
[----:B------:R-:W-:Y:S02]  /*8dc0*/  FSEL R55, R55, -INF , P2 ;  /* 0xff80000037377808 */ /* 0x000fe40001000000 */
[----:B------:R-:W-:Y:S01]  /*8dd0*/  FMNMX.FTZ R12, R37, R10, !PT ;  /* 0x0000000a250c7209 */ /* 0x000fe20007810000 */
[----:B------:R-:W-:-:S03]  /*8de0*/  IMAD.U32 R10, RZ, RZ, UR4 ;  /* 0x00000004ff0a7e24 */ /* 0x000fc6000f8e00ff */
        /* <DEDUP_REMOVED lines=13> */
[----:B------:R-:W-:-:S05]  /*8ec0*/  FMUL.FTZ R14, R3, R10 ;  /* 0x0000000a030e7220 */ /* 0x000fca0000410000 */
[----:B------:R-:W-:-:S05]  /*8ed0*/  FSEL R20, R14, RZ, P1 ;  /* 0x000000ff0e147208 */ /* 0x000fca0000800000 */
        /* <DEDUP_REMOVED lines=13> */
[----:B-1----:R-:W1:Y:S01]  /*8fb0*/  SHFL.BFLY PT, R11, R12, 0x2, 0x1f ;  /* 0x0c401f000c0b7f89 */ /* 0x002e6200000e0000 */
[-CC-:B------:R-:W-:Y:S01]  /*8fc0*/  FFMA.FTZ R73, R73, R10.reuse, -R20.reuse ;  /* 0x0000000a49497223 */ /* 0x180fe20000010814 */
[-CC-:B------:R-:W-:Y:S01]  /*8fd0*/  FFMA.FTZ R75, R75, R10.reuse, -R20.reuse ;  /* 0x0000000a4b4b7223 */ /* 0x180fe20000010814 */
[-CC-:B------:R-:W-:Y:S01]  /*8fe0*/  FFMA.FTZ R77, R77, R10.reuse, -R20.reuse ;  /* 0x0000000a4d4d7223 */ /* 0x180fe20000010814 */
[-CC-:B------:R-:W-:Y:S01]  /*8ff0*/  FFMA.FTZ R79, R79, R10.reuse, -R20.reuse ;  /* 0x0000000a4f4f7223 */ /* 0x180fe20000010814 */
[----:B------:R-:W-:-:S02]  /*9000*/  FFMA.FTZ R20, R81, R10, -R20 ;  /* 0x0000000a51147223 */ /* 0x000fc40000010814 */
[----:B------:R-:W4:Y:S08]  /*9010*/  MUFU.EX2 R57, R57 ;  /* 0x0000003900397308 */ /* 0x000f300000000800 */
[----:B------:R-:W0:Y:S08]  /*9020*/  MUFU.EX2 R154, R29 ;  /* 0x0000001d009a7308 */ /* 0x000e300000000800 */
[----:B------:R-:W-:Y:S01]  /*9030*/  MUFU.EX2 R59, R59 ;  /* 0x0000003b003b7308 */ /* 0x000fe20000000800 */
[----:B-1----:R-:W-:-:S05]  /*9040*/  FMNMX.FTZ R14, R12, R11, !PT ;  /* 0x0000000b0c0e7209 */ /* 0x002fca0007810000 */
[----:B------:R-:W1:Y:S02]  /*9050*/  SHFL.BFLY PT, R11, R14, 0x1, 0x1f ;  /* 0x0c201f000e0b7f89 */ /* 0x000e6400000e0000 */
[----:B------:R-:W-:Y:S08]  /*9060*/  MUFU.EX2 R156, R61 ;  /* 0x0000003d009c7308 */ /* 0x000ff00000000800 */
[----:B------:R-:W-:Y:S08]  /*9070*/  MUFU.EX2 R63, R63 ;  /* 0x0000003f003f7308 */ /* 0x000ff00000000800 */
[----:B------:R-:W-:Y:S01]  /*9080*/  MUFU.EX2 R158, R65 ;  /* 0x00000041009e7308 */ /* 0x000fe20000000800 */
[----:B-1----:R-:W-:-:S07]  /*9090*/  FMNMX.FTZ R11, R14, R11, !PT ;  /* 0x0000000b0e0b7209 */ /* 0x002fce0007810000 */
[----:B------:R-:W-:Y:S01]  /*90a0*/  MUFU.EX2 R67, R67 ;  /* 0x0000004300437308 */ /* 0x000fe20000000800 */
[C---:B------:R-:W-:Y:S01]  /*90b0*/  FSETP.NEU.FTZ.AND P1, PT, R11.reuse, -INF , PT ;  /* 0xff8000000b00780b */ /* 0x040fe20003f3d000 */
[----:B------:R-:W-:-:S05]  /*90c0*/  FMUL.FTZ R12, R11, R10 ;  /* 0x0000000a0b0c7220 */ /* 0x000fca0000410000 */
[----:B------:R-:W-:Y:S01]  /*90d0*/  FSEL R26, R12, RZ, P1 ;  /* 0x000000ff0c1a7208 */ /* 0x000fe20000800000 */
[----:B--2---:R-:W-:Y:S01]  /*90e0*/  FADD.FTZ R12, R152, R25 ;  /* 0x00000019980c7221 */ /* 0x004fe20000010000 */
[----:B------:R-:W-:Y:S01]  /*90f0*/  ISETP.NE.AND P1, PT, R60, RZ, PT ;  /* 0x000000ff3c00720c */ /* 0x000fe20003f25270 */
[----:B------:R-:W-:Y:S01]  /*9100*/  MUFU.EX2 R160, R69 ;  /* 0x0000004500a07308 */ /* 0x000fe20000000800 */
[----:B------:R-:W-:Y:S01]  /*9110*/  F2FP.F16.F32.PACK_AB R152, R25, R152 ;  /* 0x000000981998723e */ /* 0x000fe200000000ff */
        /* <DEDUP_REMOVED lines=14> */
[----:B------:R4:W1:Y:S01]  /*9200*/  MUFU.EX2 R28, R27 ;  /* 0x0000001b001c7308 */ /* 0x0008620000000800 */
[-CC-:B------:R-:W-:Y:S01]  /*9210*/  FFMA.FTZ R51, R51, R10.reuse, -R26.reuse ;  /* 0x0000000a33337223 */ /* 0x180fe2000001081a */
[-CC-:B------:R-:W-:Y:S01]  /*9220*/  FFMA.FTZ R53, R53, R10.reuse, -R26.reuse ;  /* 0x0000000a35357223 */ /* 0x180fe2000001081a */
[----:B------:R-:W-:-:S05]  /*9230*/  FFMA.FTZ R26, R55, R10, -R26 ;  /* 0x0000000a371a7223 */ /* 0x000fca000001081a */
[----:B------:R-:W2:Y:S01]  /*9240*/  MUFU.EX2 R21, R21 ;  /* 0x0000001500157308 */ /* 0x000ea20000000800 */
[----:B----4-:R-:W-:Y:S01]  /*9250*/  FADD.FTZ R27, R57, R12 ;  /* 0x0000000c391b7221 */ /* 0x010fe20000010000 */
[----:B------:R-:W-:-:S03]  /*9260*/  @!P1 IADD3 R12, R15, 0x28c40, RZ ;  /* 0x00028c400f0c9810 */ /* 0x000fc60007ffe0ff */
[----:B0-----:R-:W-:Y:S01]  /*9270*/  FADD.FTZ R42, R154, R27 ;  /* 0x0000001b9a2a7221 */ /* 0x001fe20000010000 */
[----:B------:R-:W-:Y:S02]  /*9280*/  @!P1 PRMT R12, RZ, 0x654, R12 ;  /* 0x00000654ff0c9816 */ /* 0x000fe4000000000c */
[----:B------:R-:W0:Y:S01]  /*9290*/  MUFU.EX2 R30, R31 ;  /* 0x0000001f001e7308 */ /* 0x000e220000000800 */
[----:B-1----:R-:W-:Y:S01]  /*92a0*/  FADD.FTZ R40, R13, R28 ;  /* 0x0000001c0d287221 */ /* 0x002fe20000010000 */
[----:B------:R-:W-:Y:S01]  /*92b0*/  FADD.FTZ R29, R59, R42 ;  /* 0x0000002a3b1d7221 */ /* 0x000fe20000010000 */
[----:B------:R1:W-:Y:S01]  /*92c0*/  @!P1 SYNCS.ARRIVE.TRANS64.RED.A1T0 RZ, [R12+URZ], RZ ;  /* 0x000000ff0cff99a7 */ /* 0x0003e2000810043f */
[----:B------:R-:W-:Y:S02]  /*92d0*/  F2FP.F16.F32.PACK_AB R153, R28, R13 ;  /* 0x0000000d1c99723e */ /* 0x000fe400000000ff */
[----:B------:R-:W-:Y:S01]  /*92e0*/  FADD.FTZ R42, R156, R29 ;  /* 0x0000001d9c2a7221 */ /* 0x000fe20000010000 */
[----:B------:R-:W-:Y:S01]  /*92f0*/  F2FP.F16.F32.PACK_AB R154, R154, R57 ;  /* 0x000000399a9a723e */ /* 0x000fe200000000ff */
[----:B------:R-:W4:Y:S01]  /*9300*/  MUFU.EX2 R33, R33 ;  /* 0x0000002100217308 */ /* 0x000f220000000800 */
[----:B--2---:R-:W-:Y:S01]  /*9310*/  FADD.FTZ R27, R21, R40 ;  /* 0x00000028151b7221 */ /* 0x004fe20000010000 */
[----:B------:R-:W-:Y:S01]  /*9320*/  FADD.FTZ R29, R63, R42 ;  /* 0x0000002a3f1d7221 */ /* 0x000fe20000010000 */
[----:B------:R-:W-:-:S03]  /*9330*/  F2FP.F16.F32.PACK_AB R156, R156, R59 ;  /* 0x0000003b9c9c723e */ /* 0x000fc600000000ff */
[C---:B------:R-:W-:Y:S01]  /*9340*/  FADD.FTZ R42, R158.reuse, R29 ;  /* 0x0000001d9e2a7221 */ /* 0x040fe20000010000 */
[----:B------:R-:W-:Y:S01]  /*9350*/  F2FP.F16.F32.PACK_AB R158, R158, R63 ;  /* 0x0000003f9e9e723e */ /* 0x000fe200000000ff */
[----:B------:R-:W2:Y:S01]  /*9360*/  MUFU.EX2 R32, R35 ;  /* 0x0000002300207308 */ /* 0x000ea20000000800 */
[C---:B0-----:R-:W-:Y:S01]  /*9370*/  FADD.FTZ R40, R30.reuse, R27 ;  /* 0x0000001b1e287221 */ /* 0x041fe20000010000 */
[----:B------:R-:W-:Y:S01]  /*9380*/  F2FP.F16.F32.PACK_AB R155, R30, R21 ;  /* 0x000000151e9b723e */ /* 0x000fe200000000ff */
[----:B------:R-:W-:Y:S06]  /*9390*/  BAR.SYNC.DEFER_BLOCKING 0xf, 0x100 ;  /* 0x03c4000000007b1d */ /* 0x000fec0000010000 */
[----:B------:R-:W0:Y:S01]  /*93a0*/  MUFU.EX2 R37, R37 ;  /* 0x0000002500257308 */ /* 0x000e220000000800 */
[----:B----4-:R-:W-:-:S07]  /*93b0*/  FADD.FTZ R27, R33, R40 ;  /* 0x00000028211b7221 */ /* 0x010fce0000010000 */
[----:B------:R-:W4:Y:S01]  /*93c0*/  MUFU.EX2 R34, R39 ;  /* 0x0000002700227308 */ /* 0x000f220000000800 */
[C---:B--2---:R-:W-:Y:S01]  /*93d0*/  FADD.FTZ R40, R32.reuse, R27 ;  /* 0x0000001b20287221 */ /* 0x044fe20000010000 */
[----:B------:R-:W-:Y:S01]  /*93e0*/  FADD.FTZ R27, R67, R42 ;  /* 0x0000002a431b7221 */ /* 0x000fe20000010000 */
[----:B------:R-:W-:-:S03]  /*93f0*/  F2FP.F16.F32.PACK_AB R157, R32, R33 ;  /* 0x00000021209d723e */ /* 0x000fc600000000ff */
[C---:B------:R-:W-:Y:S01]  /*9400*/  FADD.FTZ R42, R160.reuse, R27 ;  /* 0x0000001ba02a7221 */ /* 0x040fe20000010000 */
[----:B------:R-:W-:Y:S01]  /*9410*/  F2FP.F16.F32.PACK_AB R160, R160, R67 ;  /* 0x00000043a0a0723e */ /* 0x000fe200000000ff */
[----:B------:R-:W2:Y:S01]  /*9420*/  MUFU.EX2 R41, R41 ;  /* 0x0000002900297308 */ /* 0x000ea20000000800 */
[----:B0-----:R-:W-:Y:S01]  /*9430*/  FADD.FTZ R25, R37, R40 ;  /* 0x0000002825197221 */ /* 0x001fe20000010000 */
[----:B------:R0:W-:Y:S06]  /*9440*/  STSM.16.M88.4 [R194+0x26800], R152 ;  /* 0x02680098c2007844 */ /* 0x0001ec0000000200 */
[----:B------:R-:W3:Y:S01]  /*9450*/  MUFU.EX2 R36, R43 ;  /* 0x0000002b00247308 */ /* 0x000ee20000000800 */
[C---:B----4-:R-:W-:Y:S01]  /*9460*/  FADD.FTZ R40, R34.reuse, R25 ;  /* 0x0000001922287221 */ /* 0x050fe20000010000 */
[----:B------:R-:W-:-:S05]  /*9470*/  F2FP.F16.F32.PACK_AB R159, R34, R37 ;  /* 0x00000025229f723e */ /* 0x000fca00000000ff */
[----:B------:R0:W-:Y:S01]  /*9480*/  STSM.16.M88.4 [R197], R156 ;  /* 0x0000009cc5007844 */ /* 0x0001e20000000200 */
[----:B------:R-:W4:Y:S01]  /*9490*/  MUFU.EX2 R71, R71 ;  /* 0x0000004700477308 */ /* 0x000f220000000800 */
[----:B--2---:R-:W-:-:S07]  /*94a0*/  FADD.FTZ R13, R41, R40 ;  /* 0x00000028290d7221 */ /* 0x004fce0000010000 */
[----:B------:R-:W2:Y:S01]  /*94b0*/  MUFU.EX2 R45, R45 ;  /* 0x0000002d002d7308 */ /* 0x000ea20000000800 */
[C---:B---3--:R-:W-:Y:S01]  /*94c0*/  FADD.FTZ R28, R36.reuse, R13 ;  /* 0x0000000d241c7221 */ /* 0x048fe20000010000 */
[----:B------:R-:W-:-:S06]  /*94d0*/  F2FP.F16.F32.PACK_AB R161, R36, R41 ;  /* 0x0000002924a1723e */ /* 0x000fcc00000000ff */
[----:B------:R-:W3:Y:S01]  /*94e0*/  MUFU.EX2 R24, R73 ;  /* 0x0000004900187308 */ /* 0x000ee20000000800 */
[----:B----4-:R-:W-:-:S07]  /*94f0*/  FADD.FTZ R13, R71, R42 ;  /* 0x0000002a470d7221 */ /* 0x010fce0000010000 */
[----:B------:R-:W4:Y:S01]  /*9500*/  MUFU.EX2 R38, R47 ;  /* 0x0000002f00267308 */ /* 0x000f220000000800 */
[----:B--2---:R-:W-:-:S07]  /*9510*/  FADD.FTZ R21, R45, R28 ;  /* 0x0000001c2d157221 */ /* 0x004fce0000010000 */
[----:B------:R-:W-:Y:S01]  /*9520*/  MUFU.EX2 R75, R75 ;  /* 0x0000004b004b7308 */ /* 0x000fe20000000800 */
[C---:B---3--:R-:W-:Y:S01]  /*9530*/  F2FP.F16.F32.PACK_AB R162, R24.reuse, R71 ;  /* 0x0000004718a2723e */ /* 0x048fe200000000ff */
[----:B------:R-:W-:-:S06]  /*9540*/  FADD.FTZ R24, R24, R13 ;  /* 0x0000000d18187221 */ /* 0x000fcc0000010000 */
[----:B------:R-:W2:Y:S01]  /*9550*/  MUFU.EX2 R14, R77 ;  /* 0x0000004d000e7308 */ /* 0x000ea20000000800 */
[C---:B----4-:R-:W-:Y:S01]  /*9560*/  F2FP.F16.F32.PACK_AB R163, R38.reuse, R45 ;  /* 0x0000002d26a3723e */ /* 0x050fe200000000ff */
[----:B------:R-:W-:-:S04]  /*9570*/  FADD.FTZ R38, R38, R21 ;  /* 0x0000001526267221 */ /* 0x000fc80000010000 */
[----:B------:R0:W-:Y:S02]  /*9580*/  STSM.16.M88.4 [R195], R160 ;  /* 0x000000a0c3007844 */ /* 0x0001e40000000200 */
[----:B------:R-:W-:Y:S08]  /*9590*/  MUFU.EX2 R49, R49 ;  /* 0x0000003100317308 */ /* 0x000ff00000000800 */
[----:B-1----:R-:W1:Y:S01]  /*95a0*/  MUFU.EX2 R12, R51 ;  /* 0x00000033000c7308 */ /* 0x002e620000000800 */
[----:B--2---:R-:W-:Y:S01]  /*95b0*/  F2FP.F16.F32.PACK_AB R164, R14, R75 ;  /* 0x0000004b0ea4723e */ /* 0x004fe200000000ff */
[----:B------:R-:W-:-:S04]  /*95c0*/  FADD.FTZ R75, R75, R24 ;  /* 0x000000184b4b7221 */ /* 0x000fc80000010000 */
[----:B------:R-:W-:Y:S02]  /*95d0*/  FADD.FTZ R14, R14, R75 ;  /* 0x0000004b0e0e7221 */ /* 0x000fe40000010000 */
[----:B------:R-:W-:Y:S08]  /*95e0*/  MUFU.EX2 R79, R79 ;  /* 0x0000004f004f7308 */ /* 0x000ff00000000800 */
[----:B------:R-:W2:Y:S01]  /*95f0*/  MUFU.EX2 R20, R20 ;  /* 0x0000001400147308 */ /* 0x000ea20000000800 */
[----:B-1----:R-:W-:Y:S01]  /*9600*/  F2FP.F16.F32.PACK_AB R165, R12, R49 ;  /* 0x000000310ca5723e */ /* 0x002fe200000000ff */
[----:B------:R-:W-:-:S04]  /*9610*/  FADD.FTZ R49, R49, R38 ;  /* 0x0000002631317221 */ /* 0x000fc80000010000 */
[----:B------:R-:W-:Y:S02]  /*9620*/  FADD.FTZ R12, R12, R49 ;  /* 0x000000310c0c7221 */ /* 0x000fe40000010000 */
[----:B------:R-:W1:Y:S08]  /*9630*/  MUFU.EX2 R53, R53 ;  /* 0x0000003500357308 */ /* 0x000e700000000800 */
[----:B------:R-:W3:Y:S01]  /*9640*/  MUFU.EX2 R26, R26 ;  /* 0x0000001a001a7308 */ /* 0x000ee20000000800 */
[----:B--2---:R-:W-:Y:S01]  /*9650*/  F2FP.F16.F32.PACK_AB R166, R20, R79 ;  /* 0x0000004f14a6723e */ /* 0x004fe200000000ff */
[----:B------:R-:W-:Y:S01]  /*9660*/  FADD.FTZ R79, R79, R14 ;  /* 0x0000000e4f4f7221 */ /* 0x000fe20000010000 */
[----:B-1----:R-:W-:-:S03]  /*9670*/  FADD.FTZ R13, R53, R12 ;  /* 0x0000000c350d7221 */ /* 0x002fc60000010000 */
[----:B------:R-:W-:Y:S01]  /*9680*/  FADD.FTZ R12, R20, R79 ;  /* 0x0000004f140c7221 */ /* 0x000fe20000010000 */
[C---:B---3--:R-:W-:Y:S01]  /*9690*/  F2FP.F16.F32.PACK_AB R167, R26.reuse, R53 ;  /* 0x000000351aa7723e */ /* 0x048fe200000000ff */
[----:B------:R-:W-:-:S04]  /*96a0*/  FADD.FTZ R13, R26, R13 ;  /* 0x0000000d1a0d7221 */ /* 0x000fc80000010000 */
[----:B------:R0:W-:Y:S01]  /*96b0*/  STSM.16.M88.4 [R196], R164 ;  /* 0x000000a4c4007844 */ /* 0x0001e20000000200 */
[----:B------:R-:W-:Y:S05]  /*96c0*/  @!P0 BRA `(.L_x_3207) ;  /* 0x0000000000048947 */ /* 0x000fea0003800000 */
[----:B------:R-:W-:Y:S01]  /*96d0*/  BPT.TRAP 0x1 ;  /* 0x000000040000795c */ /* 0x000fe20000300000 */
.L_x_3207:
[----:B------:R1:W2:Y:S01]  /*96e0*/  SYNCS.PHASECHK.TRANS64.TRYWAIT P2, [R15+URZ+0x28c50], R58 ;  /* 0x028c503a0f0075a7 */ /* 0x0002a2000804017f */
[----:B------:R-:W-:Y:S05]  /*96f0*/  @!P0 BRA `(.L_x_3208) ;  /* 0x0000000000048947 */ /* 0x000fea0003800000 */
[----:B------:R-:W-:Y:S01]  /*9700*/  BPT.TRAP 0x1 ;  /* 0x000000040000795c */ /* 0x000fe20000300000 */
.L_x_3208:
[----:B------:R-:W-:Y:S01]  /*9710*/  LOP3.LUT R14, R56, 0x2000000, RZ, 0xfc, !PT ;  /* 0x02000000380e7812 */ /* 0x000fe200078efcff */
[----:B------:R-:W-:Y:S01]  /*9720*/  ULDC UR36, c[0x0][0x988] ;  /* 0x0002620000247ab9 */ /* 0x000fe20000000800 */
[----:B------:R-:W-:Y:S01]  /*9730*/  BSSY B0, `(.L_x_3209) ;  /* 0x0000006000007945 */ /* 0x000fe20003800000 */
[----:B------:R-:W-:Y:S02]  /*9740*/  IMAD.MOV.U32 R21, RZ, RZ, 0x40000040 ;  /* 0x40000040ff157424 */ /* 0x000fe400078e00ff */
[----:B------:R-:W-:Y:S01]  /*9750*/  IMAD R20, R18, 0x1000, R14 ;  /* 0x0000100012147824 */ /* 0x000fe200078e020e */
[----:B--2---:R-:W-:Y:S06]  /*9760*/  @P2 BRA `(.L_x_3210) ;  /* 0x0000000000082947 */ /* 0x004fec0003800000 */
[----:B------:R-:W2:Y:S02]  /*9770*/  SYNCS.PHASECHK.TRANS64.TRYWAIT P2, [R15+URZ+0x28c50], R58 ;  /* 0x028c503a0f0075a7 */ /* 0x000ea4000804017f */
[----:B--2---:R-:W-:Y:S05]  /*9780*/  @!P2 BRA `(.L_x_3211) ;  /* 0x000000b40014a947 */ /* 0x004fea0003800000 */
.L_x_3210:
[----:B------:R-:W-:Y:S05]  /*9790*/  BSYNC B0 ;  /* 0x0000000000007941 */ /* 0x000fea0003800000 */
.L_x_3209:
[----:B------:R-:W-:Y:S01]  /*97a0*/  R2UR UR6, R20 ;  /* 0x00000000140672ca */ /* 0x000fe200000e0000 */
[----:B-12---:R-:W-:Y:S01]  /*97b0*/  WARPGROUP.ARRIVE ;  /* 0x00000000000079c5 */ /* 0x006fe20000000000 */
[----:B------:R-:W-:Y:S01]  /*97c0*/  R2UR UR7, R21 ;  /* 0x00000000150772ca */ /* 0x000fe200000e0000 */
[----:B------:R-:W-:Y:S01]  /*97d0*/  @!P1 VIADD R15, R15, 0x28c60 ;  /* 0x00028c600f0f9836 */ /* 0x000fe20000000000 */
[----:B------:R-:W-:Y:S01]  /*97e0*/  MOV R21, 0x40000040 ;  /* 0x4000004000157802 */ /* 0x000fe20000000f00 */
[----:B------:R-:W-:Y:S01]  /*97f0*/  BSSY B0, `(.L_x_3212) ;  /* 0x00001cb000007945 */ /* 0x000fe20003800000 */
[----:B------:R-:W-:Y:S02]  /*9800*/  ISETP.GE.AND P2, PT, R168, 0x41, PT ;  /* 0x00000041a800780c */ /* 0x000fe40003f46270 */
[----:B------:R-:W-:-:S07]  /*9810*/  @!P1 PRMT R15, RZ, 0x654, R15 ;  /* 0x00000654ff0f9816 */ /* 0x000fce000000000f */
[----:B------:R-:W-:Y:S03]  /*9820*/  HGMMA.64x256x16.F32 R24, R152, gdesc[UR4].tnspB, RZ, !UPT, gsb0 ;  /* 0x43e0000498187df0 */ /* 0x000fe6000c0008ff */
[----:B------:R-:W-:Y:S02]  /*9830*/  WARPGROUP.DEPBAR.LE gsb0, 0x0 ;  /* 0x00008000000079c5 */ /* 0x000fe40000010000 */
[----:B0-----:R-:W-:Y:S01]  /*9840*/  VIADD R152, R20, 0x80 ;  /* 0x0000008014987836 */ /* 0x001fe20000000000 */
[----:B------:R-:W-:Y:S01]  /*9850*/  MOV R153, 0x40000040 ;  /* 0x4000004000997802 */ /* 0x000fe20000000f00 */
[----:B------:R-:W-:-:S03]  /*9860*/  WARPGROUP.ARRIVE ;  /* 0x00000000000079c5 */ /* 0x000fc60000000000 */
[----:B------:R-:W-:Y:S01]  /*9870*/  R2UR UR6, R152 ;  /* 0x00000000980672ca */ /* 0x000fe200000e0000 */
[C---:B------:R-:W-:Y:S01]  /*9880*/  VIADD R152, R20.reuse, 0x100 ;  /* 0x0000010014987836 */ /* 0x040fe20000000000 */
[----:B------:R-:W-:Y:S01]  /*9890*/  R2UR UR7, R153 ;  /* 0x00000000990772ca */ /* 0x000fe200000e0000 */
[----:B------:R-:W-:Y:S02]  /*98a0*/  IMAD.MOV.U32 R153, RZ, RZ, 0x40000040 ;  /* 0x40000040ff997424 */ /* 0x000fe400078e00ff */
[----:B------:R-:W-:-:S13]  /*98b0*/  VIADD R20, R20, 0x180 ;  /* 0x0000018014147836 */ /* 0x000fda0000000000 */
[----:B------:R-:W-:Y:S01]  /*98c0*/  HGMMA.64x256x16.F32 R24, R156, gdesc[UR4].tnspB, R24, gsb0 ;  /* 0x43e000049c187df0 */ /* 0x000fe20008000818 */
[----:B------:R-:W-:Y:S02]  /*98d0*/  R2UR UR6, R152 ;  /* 0x00000000980672ca */ /* 0x000fe400000e0000 */
[----:B------:R-:W-:Y:S01]  /*98e0*/  R2UR UR7, R153 ;  /* 0x00000000990772ca */ /* 0x000fe200000e0000 */
[----:B------:R-:W-:Y:S02]  /*98f0*/  WARPGROUP.DEPBAR.LE gsb0, 0x0 ;  /* 0x00008000000079c5 */ /* 0x000fe40000010000 */
[----:B------:R-:W-:-:S15]  /*9900*/  WARPGROUP.ARRIVE ;  /* 0x00000000000079c5 */ /* 0x000fde0000000000 */
[----:B------:R-:W-:-:S07]  /*9910*/  NOP ;  /* 0x0000000000007918 */ /* 0x000fce0000000000 */
[----:B------:R-:W-:Y:S01]  /*9920*/  HGMMA.64x256x16.F32 R24, R160, gdesc[UR4].tnspB, R24, gsb0 ;  /* 0x43e00004a0187df0 */ /* 0x000fe20008000818 */
[----:B------:R-:W-:Y:S02]  /*9930*/  R2UR UR6, R20 ;  /* 0x00000000140672ca */ /* 0x000fe400000e0000 */
[----:B------:R-:W-:Y:S01]  /*9940*/  R2UR UR7, R21 ;  /* 0x00000000150772ca */ /* 0x000fe200000e0000 */
[----:B------:R-:W-:Y:S02]  /*9950*/  WARPGROUP.DEPBAR.LE gsb0, 0x0 ;  /* 0x00008000000079c5 */ /* 0x000fe40000010000 */
[----:B------:R-:W-:-:S15]  /*9960*/  WARPGROUP.ARRIVE ;  /* 0x00000000000079c5 */ /* 0x000fde0000000000 */
[----:B------:R-:W-:-:S07]  /*9970*/  NOP ;  /* 0x0000000000007918 */ /* 0x000fce0000000000 */
[----:B------:R-:W-:Y:S03]  /*9980*/  HGMMA.64x256x16.F32 R24, R164, gdesc[UR4].tnspB, R24, gsb0 ;  /* 0x43e00004a4187df0 */ /* 0x000fe60008000818 */
[----:B------:R-:W-:Y:S02]  /*9990*/  WARPGROUP.DEPBAR.LE gsb0, 0x0 ;  /* 0x00008000000079c5 */ /* 0x000fe40000010000 */
[----:B------:R-:W-:Y:S01]  /*99a0*/  @!PT LDS RZ, [RZ] ;  /* 0x00000000fffff984 */ /* 0x000fe20000000800 */
[----:B------:R-:W-:Y:S01]  /*99b0*/  @!PT LDS RZ, [RZ] ;  /* 0x00000000fffff984 */ /* 0x000fe20000000800 */
[----:B------:R-:W-:Y:S01]  /*99c0*/  @!PT LDS RZ, [RZ] ;  /* 0x00000000fffff984 */ /* 0x000fe20000000800 */
[----:B------:R-:W-:Y:S01]  /*99d0*/  @!PT LDS RZ, [RZ] ;  /* 0x00000000fffff984 */ /* 0x000fe20000000800 */
[----:B------:R0:W-:Y:S06]  /*99e0*/  MEMBAR.ALL.CTA ;  /* 0x0000000000007992 */ /* 0x0001ec0000008000 */
[----:B0-----:R-:W0:Y:S02]  /*99f0*/  FENCE.VIEW.ASYNC.S ;  /* 0x00000000000073c6 */ /* 0x001e240000000000 */
[----:B0-----:R-:W-:Y:S01]  /*9a00*/  NOP ;  /* 0x0000000000007918 */ /* 0x001fe20000000000 */
[----:B------:R-:W-:Y:S06]  /*9a10*/  BAR.ARV 0xe, 0x100 ;  /* 0x0384000000007b1d */ /* 0x000fec0000002000 */
[----:B------:R0:W-:Y:S01]  /*9a20*/  @!P1 SYNCS.ARRIVE.TRANS64.RED.A1T0 RZ, [R15+URZ], RZ ;  /* 0x000000ff0fff99a7 */ /* 0x0001e2000810043f */
[----:B------:R-:W-:Y:S05]  /*9a30*/  @!P2 BRA `(.L_x_3213) ;  /* 0x000000180098a947 */ /* 0x000fea0003800000 */
[----:B------:R-:W-:Y:S01]  /*9a40*/  VIADD R211, R182, 0xfffffffe ;  /* 0xfffffffeb6d37836 */ /* 0x000fe20000000000 */
[----:B------:R-:W-:Y:S01]  /*9a50*/  MOV R219, R3 ;  /* 0x0000000300db7202 */ /* 0x000fe20000000f00 */
[----:B------:R-:W-:Y:S02]  /*9a60*/  IMAD.MOV.U32 R218, RZ, RZ, R11 ;  /* 0x000000ffffda7224 */ /* 0x000fe400078e000b */
[----:B------:R-:W-:-:S07]  /*9a70*/  IMAD.MOV.U32 R217, RZ, RZ, R18 ;  /* 0x000000ffffd97224 */ /* 0x000fce00078e0012 */
.L_x_3224:
[----:B------:R-:W-:Y:S01]  /*9a80*/  VIADD R18, R217, 0x1 ;  /* 0x00000001d9127836 */ /* 0x000fe20000000000 */
[C---:B------:R-:W-:Y:S01]  /*9a90*/  ISETP.GT.AND P2, PT, R211.reuse, RZ, PT ;  /* 0x000000ffd300720c */ /* 0x040fe20003f44270 */
[----:B------:R-:W-:-:S03]  /*9aa0*/  VIADD R211, R211, 0xffffffff ;  /* 0xffffffffd3d37836 */ /* 0x000fc60000000000 */
[----:B------:R-:W-:-:S04]  /*9ab0*/  ISETP.NE.AND P3, PT, R18, 0x2, PT ;  /* 0x000000021200780c */ /* 0x000fc80003f65270 */
[----:B------:R-:W-:Y:S02]  /*9ac0*/  SEL R3, RZ, 0x1, P3 ;  /* 0x00000001ff037807 */ /* 0x000fe40001800000 */
[----:B------:R-:W-:Y:S02]  /*9ad0*/  SEL R18, R18, RZ, P3 ;  /* 0x000000ff12127207 */ /* 0x000fe40001800000 */
[----:B------:R-:W-:Y:S01]  /*9ae0*/  LOP3.LUT R22, R22, R3, RZ, 0x3c, !PT ;  /* 0x0000000316167212 */ /* 0x000fe200078e3cff */
[----:B-1----:R-:W-:Y:S06]  /*9af0*/  @!P0 BRA `(.L_x_3214) ;  /* 0x0000000000048947 */ /* 0x002fec0003800000 */
[----:B------:R-:W-:Y:S01]  /*9b00*/  BPT.TRAP 0x1 ;  /* 0x000000040000795c */ /* 0x000fe20000300000 */
.L_x_3214:
[----:B0-----:R-:W-:Y:S02]  /*9b10*/  LEA R15, R18, R2, 0x3 ;  /* 0x00000002120f7211 */ /* 0x001fe400078e18ff */
[----:B------:R-:W-:-:S04]  /*9b20*/  SHF.L.U32 R213, R22, 0x1f, RZ ;  /* 0x0000001f16d57819 */ /* 0x000fc800000006ff */
[----:B------:R0:W1:Y:S01]  /*9b30*/  SYNCS.PHASECHK.TRANS64.TRYWAIT P3, [R15+URZ+0x28c30], R213 ;  /* 0x028c30d50f0075a7 */ /* 0x000062000806017f */
[----:B------:R-:W-:Y:S05]  /*9b40*/  @!P0 BRA `(.L_x_3215) ;  /* 0x0000000000048947 */ /* 0x000fea0003800000 */
[----:B------:R-:W-:Y:S01]  /*9b50*/  BPT.TRAP 0x1 ;  /* 0x000000040000795c */ /* 0x000fe20000300000 */
.L_x_3215:
[----:B------:R-:W-:Y:S01]  /*9b60*/  VIADD R3, R2, 0x20400 ;  /* 0x0002040002037836 */ /* 0x000fe20000000000 */
[----:B------:R-:W-:Y:S01]  /*9b70*/  BSSY B1, `(.L_x_3216) ;  /* 0x0000009000017945 */ /* 0x000fe20003800000 */
[----:B------:R-:W-:Y:S02]  /*9b80*/  IMAD R10, R18, 0x200, R0 ;  /* 0x00000200120a7824 */ /* 0x000fe400078e0200 */
[----:B------:R-:W-:Y:S01]  /*9b90*/  IMAD.MOV.U32 R11, RZ, RZ, 0x40000040 ;  /* 0x40000040ff0b7424 */ /* 0x000fe200078e00ff */
[----:B------:R-:W-:-:S04]  /*9ba0*/  SHF.R.U32.HI R3, RZ, 0x4, R3 ;  /* 0x00000004ff037819 */ /* 0x000fc80000011603 */
[----:B------:R-:W-:-:S04]  /*9bb0*/  LOP3.LUT R3, R3, 0x3fff, RZ, 0xc0, !PT ;  /* 0x00003fff03037812 */ /* 0x000fc800078ec0ff */
[----:B------:R-:W-:Y:S01]  /*9bc0*/  LOP3.LUT R20, R3, 0x10000, RZ, 0xfc, !PT ;  /* 0x0001000003147812 */ /* 0x000fe200078efcff */
[----:B-1----:R-:W-:Y:S06]  /*9bd0*/  @P3 BRA `(.L_x_3217) ;  /* 0x0000000000083947 */ /* 0x002fec0003800000 */
[----:B------:R-:W1:Y:S02]  /*9be0*/  SYNCS.PHASECHK.TRANS64.TRYWAIT P3, [R15+URZ+0x28c30], R213 ;  /* 0x028c30d50f0075a7 */ /* 0x000e64000806017f */
[----:B-1----:R-:W-:Y:S05]  /*9bf0*/  @!P3 BRA `(.L_x_3218) ;  /* 0x000000b0000cb947 */ /* 0x002fea0003800000 */
.L_x_3217:
[----:B------:R-:W-:Y:S05]  /*9c00*/  BSYNC B1 ;  /* 0x0000000000017941 */ /* 0x000fea0003800000 */
.L_x_3216:
[----:B------:R-:W-:Y:S01]  /*9c10*/  MOV R21, 0x40000040 ;  /* 0x4000004000157802 */ /* 0x000fe20000000f00 */
[----:B------:R-:W-:Y:S01]  /*9c20*/  WARPGROUP.ARRIVE ;  /* 0x00000000000079c5 */ /* 0x000fe20000000000 */
[----:B------:R-:W-:Y:S02]  /*9c30*/  R2UR UR6, R10 ;  /* 0x000000000a0672ca */ /* 0x000fe400000e0000 */
[----:B------:R-:W-:Y:S01]  /*9c40*/  R2UR UR7, R11 ;  /* 0x000000000b0772ca */ /* 0x000fe200000e0000 */
[----:B------:R-:W-:Y:S01]  /*9c50*/  IMAD.MOV.U32 R11, RZ, RZ, 0x40000040 ;  /* 0x40000040ff0b7424 */ /* 0x000fe200078e00ff */
[----:B------:R-:W-:Y:S01]  /*9c60*/  R2UR UR4, R20 ;  /* 0x00000000140472ca */ /* 0x000fe200000e0000 */
[----:B------:R-:W-:Y:S01]  /*9c70*/  VIADD R20, R10, 0x2 ;  /* 0x000000020a147836 */ /* 0x000fe20000000000 */
[----:B------:R-:W-:Y:S01]  /*9c80*/  R2UR UR5, R21 ;  /* 0x00000000150572ca */ /* 0x000fe200000e0000 */
[----:B------:R-:W-:Y:S01]  /*9c90*/  IMAD.MOV.U32 R21, RZ, RZ, 0x40000040 ;  /* 0x40000040ff157424 */ /* 0x000fe200078e00ff */
[----:B------:R-:W-:-:S04]  /*9ca0*/  IADD3 R223, -R191, RZ, RZ ;  /* 0x000000ffbfdf7210 */ /* 0x000fc80007ffe1ff */
[----:B------:R-:W-:-:S07]  /*9cb0*/  ISETP.NE.AND P3, PT, R190, R223, PT ;  /* 0x000000dfbe00720c */ /* 0x000fce0003f65270 */
[----:B------:R-:W-:Y:S01]  /*9cc0*/  HGMMA.64x64x16.F32 R152, gdesc[UR4], RZ, !UPT, gsb0 ;  /* 0x00e00000049879f0 */ /* 0x000fe2000c0008ff */
[----:B------:R-:W-:Y:S01]  /*9cd0*/  R2UR UR6, R20 ;  /* 0x00000000140672ca */ /* 0x000fe200000e0000 */
[C---:B------:R-:W-:Y:S01]  /*9ce0*/  VIADD R20, R10.reuse, 0x4 ;  /* 0x000000040a147836 */ /* 0x040fe20000000000 */
[----:B------:R-:W-:Y:S01]  /*9cf0*/  R2UR UR7, R21 ;  /* 0x00000000150772ca */ /* 0x000fe200000e0000 */
[----:B------:R-:W-:Y:S01]  /*9d00*/  VIADD R10, R10, 0x6 ;  /* 0x000000060a0a7836 */ /* 0x000fe20000000000 */
[----:B------:R-:W-:Y:S01]  /*9d10*/  R2UR UR4, R8 ;  /* 0x00000000080472ca */ /* 0x000fe200000e0000 */
[----:B------:R-:W-:Y:S01]  /*9d20*/  @!P3 IMAD R217, R217, 0x40, R188 ;  /* 0x00000040d9d9b824 */ /* 0x000fe200078e02bc */
[----:B------:R-:W-:Y:S02]  /*9d30*/  R2UR UR5, R9 ;  /* 0x00000000090572ca */ /* 0x000fe400000e0000 */
[----:B------:R-:W-:Y:S01]  /*9d40*/  MOV R21, 0x40000040 ;  /* 0x4000004000157802 */ /* 0x000fe20000000f00 */
[----:B------:R-:W-:Y:S01]  /*9d50*/  @!P3 IMAD R217, R217, 0x4, R2 ;  /* 0x00000004d9d9b824 */ /* 0x000fe200078e0202 */
[----:B------:R-:W-:-:S02]  /*9d60*/  WARPGROUP.DEPBAR.LE gsb0, 0x0 ;  /* 0x00008000000079c5 */ /* 0x000fc40000010000 */
[----:B------:R-:W-:-:S07]  /*9d70*/  WARPGROUP.ARRIVE ;  /* 0x00000000000079c5 */ /* 0x000fce0000000000 */
        /* <DEDUP_REMOVED lines=14> */
[----:B------:R-:W-:Y:S03]  /*9e60*/  HGMMA.64x64x16.F32 R152, gdesc[UR4], R152, gsb0 ;  /* 0x00e00000049879f0 */ /* 0x000fe60008000898 */
        /* <DEDUP_REMOVED lines=18> */
[----:B--2---:R-:W-:Y:S02]  /*9f90*/  FMNMX.FTZ R220, R21, R10, !PT ;  /* 0x0000000a15dc7209 */ /* 0x004fe40007810000 */
[----:B------:R-:W-:-:S03]  /*9fa0*/  FMNMX.FTZ R10, R154, R218, !PT ;  /* 0x000000da9a0a7209 */ /* 0x000fc60007810000 */
[----:B------:R-:W2:Y:S01]  /*9fb0*/  SHFL.BFLY PT, R221, R220, 0x1, 0x1f ;  /* 0x0c201f00dcdd7f89 */ /* 0x000ea200000e0000 */
[----:B------:R-:W-:-:S04]  /*9fc0*/  FMNMX.FTZ R3, R155, R10, !PT ;  /* 0x0000000a9b037209 */ /* 0x000fc80007810000 */
[----:B------:R-:W-:-:S04]  /*9fd0*/  FMNMX.FTZ R10, R158, R3, !PT ;  /* 0x000000039e0a7209 */ /* 0x000fc80007810000 */
[----:B------:R-:W-:Y:S01]  /*9fe0*/  FMNMX.FTZ R11, R159, R10, !PT ;  /* 0x0000000a9f0b7209 */ /* 0x000fe20007810000 */
[----:B------:R-:W-:-:S03]  /*9ff0*/  IMAD.U32 R10, RZ, RZ, UR36 ;  /* 0x00000024ff0a7e24 */ /* 0x000fc6000f8e00ff */
[----:B------:R-:W-:-:S04]  /*a000*/  FMNMX.FTZ R20, R162, R11, !PT ;  /* 0x0000000ba2147209 */ /* 0x000fc80007810000 */
[----:B------:R-:W-:-:S04]  /*a010*/  FMNMX.FTZ R11, R163, R20, !PT ;  /* 0x00000014a30b7209 */ /* 0x000fc80007810000 */
[----:B------:R-:W-:Y:S02]  /*a020*/  FMNMX.FTZ R20, R166, R11, !PT ;  /* 0x0000000ba6147209 */ /* 0x000fe40007810000 */
[----:B--2---:R-:W-:Y:S02]  /*a030*/  FMNMX.FTZ R3, R220, R221, !PT ;  /* 0x000000dddc037209 */ /* 0x004fe40007810000 */
[----:B------:R-:W-:-:S03]  /*a040*/  FMNMX.FTZ R11, R167, R20, !PT ;  /* 0x00000014a70b7209 */ /* 0x000fc60007810000 */
[----:B------:R-:W-:Y:S01]  /*a050*/  FADD.FTZ R219, -R3, R219 ;  /* 0x000000db03db7221 */ /* 0x000fe20000010100 */
[----:B------:R-:W-:-:S03]  /*a060*/  FMNMX.FTZ R20, R170, R11, !PT ;  /* 0x0000000baa147209 */ /* 0x000fc60007810000 */
[----:B------:R-:W-:Y:S01]  /*a070*/  FMUL.FTZ R21, R219, R10 ;  /* 0x0000000adb157220 */ /* 0x000fe20000410000 */
        /* <DEDUP_REMOVED lines=23> */
[----:B------:R-:W-:Y:S01]  /*a1f0*/  FFMA.FTZ R181, R181, R10, -R219 ;  /* 0x0000000ab5b57223 */ /* 0x000fe200000108db */
[----:B------:R-:W2:Y:S03]  /*a200*/  MUFU.EX2 R21, R21 ;  /* 0x0000001500157308 */ /* 0x000ea60000000800 */
[----:B------:R-:W3:Y:S05]  /*a210*/  SHFL.BFLY PT, R11, R20, 0x2, 0x1f ;  /* 0x0c401f00140b7f89 */ /* 0x000eea00000e0000 */
[----:B------:R-:W4:Y:S08]  /*a220*/  MUFU.EX2 R152, R152 ;  /* 0x0000009800987308 */ /* 0x000f300000000800 */
[----:B------:R-:W5:Y:S01]  /*a230*/  MUFU.EX2 R153, R153 ;  /* 0x0000009900997308 */ /* 0x000f620000000800 */
[-C--:B--2---:R-:W-:Y:S01]  /*a240*/  FMUL.FTZ R24, R24, R21.reuse ;  /* 0x0000001518187220 */ /* 0x084fe20000410000 */
[-C--:B------:R-:W-:Y:S01]  /*a250*/  FMUL.FTZ R25, R25, R21.reuse ;  /* 0x0000001519197220 */ /* 0x080fe20000410000 */
[-C--:B------:R-:W-:Y:S01]  /*a260*/  FMUL.FTZ R28, R28, R21.reuse ;  /* 0x000000151c1c7220 */ /* 0x080fe20000410000 */
[-C--:B------:R-:W-:Y:S01]  /*a270*/  FMUL.FTZ R29, R29, R21.reuse ;  /* 0x000000151d1d7220 */ /* 0x080fe20000410000 */
[-C--:B------:R-:W-:Y:S01]  /*a280*/  FMUL.FTZ R32, R32, R21.reuse ;  /* 0x0000001520207220 */ /* 0x080fe20000410000 */
[-C--:B------:R-:W-:Y:S01]  /*a290*/  FMUL.FTZ R33, R33, R21.reuse ;  /* 0x0000001521217220 */ /* 0x080fe20000410000 */
[-C--:B------:R-:W-:Y:S01]  /*a2a0*/  FMUL.FTZ R36, R36, R21.reuse ;  /* 0x0000001524247220 */ /* 0x080fe20000410000 */
[----:B------:R-:W2:Y:S01]  /*a2b0*/  MUFU.EX2 R156, R156 ;  /* 0x0000009c009c7308 */ /* 0x000ea20000000800 */
[----:B----4-:R-:W-:Y:S01]  /*a2c0*/  FFMA.FTZ R12, R21, R12, R152 ;  /* 0x0000000c150c7223 */ /* 0x010fe20000010098 */
[----:B------:R-:W-:Y:S01]  /*a2d0*/  FMUL.FTZ R37, R37, R21 ;  /* 0x0000001525257220 */ /* 0x000fe20000410000 */
[----:B---3--:R-:W-:Y:S01]  /*a2e0*/  FMNMX.FTZ R220, R20, R11, !PT ;  /* 0x0000000b14dc7209 */ /* 0x008fe20007810000 */
[-C--:B------:R-:W-:Y:S01]  /*a2f0*/  FMUL.FTZ R40, R40, R21.reuse ;  /* 0x0000001528287220 */ /* 0x080fe20000410000 */
[-C--:B------:R-:W-:Y:S01]  /*a300*/  FMUL.FTZ R41, R41, R21.reuse ;  /* 0x0000001529297220 */ /* 0x080fe20000410000 */
[-C--:B------:R-:W-:Y:S01]  /*a310*/  FMUL.FTZ R44, R44, R21.reuse ;  /* 0x000000152c2c7220 */ /* 0x080fe20000410000 */
[-C--:B------:R-:W-:Y:S01]  /*a320*/  FMUL.FTZ R45, R45, R21.reuse ;  /* 0x000000152d2d7220 */ /* 0x080fe20000410000 */
[----:B------:R-:W3:Y:S01]  /*a330*/  SHFL.BFLY PT, R11, R220, 0x1, 0x1f ;  /* 0x0c201f00dc0b7f89 */ /* 0x000ee200000e0000 */
[----:B------:R-:W4:Y:S01]  /*a340*/  MUFU.EX2 R157, R157 ;  /* 0x0000009d009d7308 */ /* 0x000f220000000800 */
        /* <DEDUP_REMOVED lines=27> */
[C---:B------:R-:W-:Y:S01]  /*a500*/  FADD.FTZ R219, -R11.reuse, R218 ;  /* 0x000000da0bdb7221 */ /* 0x040fe20000010100 */
[-C--:B------:R-:W-:Y:S01]  /*a510*/  FMUL.FTZ R221, R11, R10.reuse ;  /* 0x0000000a0bdd7220 */ /* 0x080fe20000410000 */
[-C--:B------:R-:W-:Y:S01]  /*a520*/  FMUL.FTZ R93, R93, R21.reuse ;  /* 0x000000155d5d7220 */ /* 0x080fe20000410000 */
[----:B------:R-:W-:Y:S01]  /*a530*/  FMUL.FTZ R96, R96, R21 ;  /* 0x0000001560607220 */ /* 0x000fe20000410000 */
[-C--:B------:R-:W-:Y:S01]  /*a540*/  FMUL.FTZ R20, R219, R10.reuse ;  /* 0x0000000adb147220 */ /* 0x080fe20000410000 */
        /* <DEDUP_REMOVED lines=14> */
[----:B-----5:R-:W-:Y:S01]  /*a630*/  FADD.FTZ R179, R153, R12 ;  /* 0x0000000c99b37221 */ /* 0x020fe20000010000 */
[----:B------:R-:W-:Y:S01]  /*a640*/  FFMA.FTZ R222, R163, R10, -R221 ;  /* 0x0000000aa3de7223 */ /* 0x000fe200000108dd */
[----:B------:R-:W-:-:S02]  /*a650*/  @!P1 VIADD R154, R15, 0x28c40 ;  /* 0x00028c400f9a9836 */ /* 0x000fc40000000000 */
[-C--:B------:R-:W-:Y:S01]  /*a660*/  FFMA.FTZ R163, R166, R10.reuse, -R221 ;  /* 0x0000000aa6a37223 */ /* 0x080fe200000108dd */
[----:B--2---:R-:W-:Y:S01]  /*a670*/  FADD.FTZ R12, R156, R179 ;  /* 0x000000b39c0c7221 */ /* 0x004fe20000010000 */
[-CC-:B------:R-:W-:Y:S01]  /*a680*/  FFMA.FTZ R182, R182, R10.reuse, -R221.reuse ;  /* 0x0000000ab6b67223 */ /* 0x180fe200000108dd */
[----:B------:R-:W-:Y:S01]  /*a690*/  FFMA.FTZ R183, R183, R10, -R221 ;  /* 0x0000000ab7b77223 */ /* 0x000fe200000108dd */
[----:B------:R-:W2:Y:S01]  /*a6a0*/  MUFU.EX2 R218, R218 ;  /* 0x000000da00da7308 */ /* 0x000ea20000000800 */
[----:B------:R-:W-:Y:S01]  /*a6b0*/  @!P1 PRMT R154, RZ, 0x654, R154 ;  /* 0x00000654ff9a9816 */ /* 0x000fe2000000009a */
[----:B----4-:R-:W-:Y:S01]  /*a6c0*/  FADD.FTZ R179, R157, R12 ;  /* 0x0000000c9db37221 */ /* 0x010fe20000010000 */
[-C--:B------:R-:W-:Y:S01]  /*a6d0*/  FMUL.FTZ R97, R97, R21.reuse ;  /* 0x0000001561617220 */ /* 0x080fe20000410000 */
[-C--:B------:R-:W-:Y:S01]  /*a6e0*/  FMUL.FTZ R100, R100, R21.reuse ;  /* 0x0000001564647220 */ /* 0x080fe20000410000 */
[----:B------:R4:W-:Y:S01]  /*a6f0*/  @!P1 SYNCS.ARRIVE.TRANS64.RED.A1T0 RZ, [R154+URZ], RZ ;  /* 0x000000ff9aff99a7 */ /* 0x0009e2000810043f */
[----:B------:R5:W-:Y:S01]  /*a700*/  @!P3 STS [R217+0x28800], R21 ;  /* 0x02880015d900b388 */ /* 0x000be20000000800 */
[----:B------:R-:W-:Y:S01]  /*a710*/  FMUL.FTZ R101, R101, R21 ;  /* 0x0000001565657220 */ /* 0x000fe20000410000 */
[----:B------:R-:W0:Y:S01]  /*a720*/  MUFU.EX2 R155, R155 ;  /* 0x0000009b009b7308 */ /* 0x000e220000000800 */
[----:B---3--:R-:W-:Y:S01]  /*a730*/  FFMA.FTZ R13, R20, R13, R219 ;  /* 0x0000000d140d7223 */ /* 0x008fe200000100db */
[----:B------:R3:W-:Y:S01]  /*a740*/  @!P3 STS [R217+0x28820], R20 ;  /* 0x02882014d900b388 */ /* 0x0007e20000000800 */
[-C--:B------:R-:W-:Y:S01]  /*a750*/  FMUL.FTZ R104, R104, R21.reuse ;  /* 0x0000001568687220 */ /* 0x080fe20000410000 */
[-C--:B------:R-:W-:Y:S01]  /*a760*/  FMUL.FTZ R105, R105, R21.reuse ;  /* 0x0000001569697220 */ /* 0x080fe20000410000 */
[----:B----4-:R-:W-:Y:S01]  /*a770*/  FADD.FTZ R154, R160, R179 ;  /* 0x000000b3a09a7221 */ /* 0x010fe20000010000 */
[-C--:B------:R-:W-:Y:S01]  /*a780*/  FMUL.FTZ R108, R108, R21.reuse ;  /* 0x000000156c6c7220 */ /* 0x080fe20000410000 */
[-C--:B------:R-:W-:Y:S01]  /*a790*/  FMUL.FTZ R109, R109, R21.reuse ;  /* 0x000000156d6d7220 */ /* 0x080fe20000410000 */
[----:B------:R-:W4:Y:S01]  /*a7a0*/  MUFU.EX2 R220, R220 ;  /* 0x000000dc00dc7308 */ /* 0x000f220000000800 */
[----:B--2---:R-:W-:Y:S01]  /*a7b0*/  FADD.FTZ R12, R218, R13 ;  /* 0x0000000dda0c7221 */ /* 0x004fe20000010000 */
[----:B------:R-:W-:Y:S01]  /*a7c0*/  FADD.FTZ R179, R161, R154 ;  /* 0x0000009aa1b37221 */ /* 0x000fe20000010000 */
[-C--:B------:R-:W-:Y:S01]  /*a7d0*/  FMUL.FTZ R112, R112, R21.reuse ;  /* 0x0000001570707220 */ /* 0x080fe20000410000 */
[-C--:B------:R-:W-:Y:S01]  /*a7e0*/  FMUL.FTZ R113, R113, R21.reuse ;  /* 0x0000001571717220 */ /* 0x080fe20000410000 */
[-C--:B------:R-:W-:Y:S01]  /*a7f0*/  FMUL.FTZ R116, R116, R21.reuse ;  /* 0x0000001574747220 */ /* 0x080fe20000410000 */
[----:B------:R-:W-:Y:S01]  /*a800*/  FADD.FTZ R154, R164, R179 ;  /* 0x000000b3a49a7221 */ /* 0x000fe20000010000 */
[-C--:B------:R-:W-:Y:S01]  /*a810*/  FMUL.FTZ R117, R117, R21.reuse ;  /* 0x0000001575757220 */ /* 0x080fe20000410000 */
[----:B------:R-:W2:Y:S01]  /*a820*/  MUFU.EX2 R159, R159 ;  /* 0x0000009f009f7308 */ /* 0x000ea20000000800 */
        /* <DEDUP_REMOVED lines=20> */
[----:B------:R-:W-:Y:S01]  /*a970*/  FMUL.FTZ R149, R149, R21 ;  /* 0x0000001595957220 */ /* 0x000fe20000410000 */
[----:B------:R-:W-:Y:S01]  /*a980*/  F2FP.F16.F32.PACK_AB R152, R153, R152 ;  /* 0x000000989998723e */ /* 0x000fe200000000ff */
[-C--:B------:R-:W-:Y:S01]  /*a990*/  FMUL.FTZ R26, R26, R20.reuse ;  /* 0x000000141a1a7220 */ /* 0x080fe20000410000 */
[----:B------:R-:W2:Y:S01]  /*a9a0*/  MUFU.EX2 R168, R168 ;  /* 0x000000a800a87308 */ /* 0x000ea20000000800 */
[----:B0-----:R-:W-:Y:S01]  /*a9b0*/  FADD.FTZ R179, R165, R154 ;  /* 0x0000009aa5b37221 */ /* 0x001fe20000010000 */
[----:B------:R-:W-:Y:S01]  /*a9c0*/  F2FP.F16.F32.PACK_AB R153, R218, R219 ;  /* 0x000000dbda99723e */ /* 0x000fe200000000ff */
[-C--:B------:R-:W-:Y:S01]  /*a9d0*/  FMUL.FTZ R27, R27, R20.reuse ;  /* 0x000000141b1b7220 */ /* 0x080fe20000410000 */
[----:B------:R-:W-:Y:S01]  /*a9e0*/  F2FP.F16.F32.PACK_AB R155, R220, R155 ;  /* 0x0000009bdc9b723e */ /* 0x000fe200000000ff */
[----:B------:R-:W-:Y:S01]  /*a9f0*/  FMUL.FTZ R30, R30, R20 ;  /* 0x000000141e1e7220 */ /* 0x000fe20000410000 */
[----:B------:R-:W-:Y:S01]  /*aa00*/  F2FP.F16.F32.PACK_AB R158, R165, R164 ;  /* 0x000000a4a59e723e */ /* 0x000fe200000000ff */
        /* <DEDUP_REMOVED lines=41> */
[----:B------:R-:W5:Y:S01]  /*aca0*/  MUFU.EX2 R173, R173 ;  /* 0x000000ad00ad7308 */ /* 0x000f620000000800 */
        /* <DEDUP_REMOVED lines=14> */
[----:B------:R-:W-:Y:S01]  /*ad90*/  FMUL.FTZ R115, R115, R20 ;  /* 0x0000001473737220 */ /* 0x000fe20000410000 */
[----:B------:R-:W2:Y:S01]  /*ada0*/  MUFU.EX2 R176, R176 ;  /* 0x000000b000b07308 */ /* 0x000ea20000000800 */
[----:B-----5:R-:W-:Y:S01]  /*adb0*/  FADD.FTZ R21, R173, R154 ;  /* 0x0000009aad157221 */ /* 0x020fe20000010000 */
[----:B------:R-:W-:Y:S01]  /*adc0*/  F2FP.F16.F32.PACK_AB R154, R157, R156 ;  /* 0x0000009c9d9a723e */ /* 0x000fe200000000ff */
[----:B------:R-:W-:Y:S01]  /*add0*/  BAR.SYNC.DEFER_BLOCKING 0xf, 0x100 ;  /* 0x03c4000000007b1d */ /* 0x000fe20000010000 */
[----:B------:R-:W-:Y:S01]  /*ade0*/  F2FP.F16.F32.PACK_AB R157, R222, R159 ;  /* 0x0000009fde9d723e */ /* 0x000fe200000000ff */
[----:B------:R-:W-:Y:S01]  /*adf0*/  FMUL.FTZ R118, R118, R20 ;  /* 0x0000001476767220 */ /* 0x000fe20000410000 */
[----:B------:R-:W-:Y:S01]  /*ae00*/  F2FP.F16.F32.PACK_AB R156, R161, R160 ;  /* 0x000000a0a19c723e */ /* 0x000fe200000000ff */
[----:B------:R-:W-:Y:S01]  /*ae10*/  FMUL.FTZ R119, R119, R20 ;  /* 0x0000001477777220 */ /* 0x000fe20000410000 */
[----:B------:R-:W-:Y:S01]  /*ae20*/  F2FP.F16.F32.PACK_AB R159, R224, R163 ;  /* 0x000000a3e09f723e */ /* 0x000fe200000000ff */
[----:B------:R-:W4:Y:S01]  /*ae30*/  MUFU.EX2 R171, R171 ;  /* 0x000000ab00ab7308 */ /* 0x000f220000000800 */
[----:B0-----:R-:W-:Y:S01]  /*ae40*/  FADD.FTZ R12, R170, R13 ;  /* 0x0000000daa0c7221 */ /* 0x001fe20000010000 */
[----:B------:R-:W-:Y:S01]  /*ae50*/  F2FP.F16.F32.PACK_AB R160, R169, R168 ;  /* 0x000000a8a9a0723e */ /* 0x000fe200000000ff */
[-C--:B------:R-:W-:Y:S01]  /*ae60*/  FMUL.FTZ R122, R122, R20.reuse ;  /* 0x000000147a7a7220 */ /* 0x080fe20000410000 */
[----:B------:R-:W-:Y:S01]  /*ae70*/  F2FP.F16.F32.PACK_AB R161, R170, R167 ;  /* 0x000000a7aaa1723e */ /* 0x000fe200000000ff */
        /* <DEDUP_REMOVED lines=12> */
[----:B----4-:R-:W-:Y:S01]  /*af40*/  FADD.FTZ R13, R171, R12 ;  /* 0x0000000cab0d7221 */ /* 0x010fe20000010000 */
[----:B------:R3:W-:Y:S01]  /*af50*/  STSM.16.M88.4 [R194+0x26800], R152 ;  /* 0x02680098c2007844 */ /* 0x0007e20000000200 */
[-C--:B------:R-:W-:Y:S01]  /*af60*/  FMUL.FTZ R142, R142, R20.reuse ;  /* 0x000000148e8e7220 */ /* 0x080fe20000410000 */
[-C--:B------:R-:W-:Y:S01]  /*af70*/  FMUL.FTZ R143, R143, R20.reuse ;  /* 0x000000148f8f7220 */ /* 0x080fe20000410000 */
[-C--:B------:R-:W-:Y:S01]  /*af80*/  FMUL.FTZ R146, R146, R20.reuse ;  /* 0x0000001492927220 */ /* 0x080fe20000410000 */
[----:B------:R3:W-:Y:S01]  /*af90*/  STSM.16.M88.4 [R197], R156 ;  /* 0x0000009cc5007844 */ /* 0x0007e20000000200 */
[----:B------:R-:W-:Y:S01]  /*afa0*/  FMUL.FTZ R147, R147, R20 ;  /* 0x0000001493937220 */ /* 0x000fe20000410000 */
[----:B------:R-:W4:Y:S01]  /*afb0*/  MUFU.EX2 R180, R180 ;  /* 0x000000b400b47308 */ /* 0x000f220000000800 */
[----:B0-----:R-:W-:Y:S01]  /*afc0*/  FADD.FTZ R21, R177, R162 ;  /* 0x000000a2b1157221 */ /* 0x001fe20000010000 */
[----:B------:R-:W-:Y:S01]  /*afd0*/  F2FP.F16.F32.PACK_AB R162, R173, R172 ;  /* 0x000000acada2723e */ /* 0x000fe200000000ff */
[----:B------:R-:W-:Y:S01]  /*afe0*/  FMUL.FTZ R150, R150, R20 ;  /* 0x0000001496967220 */ /* 0x000fe20000410000 */
[----:B------:R-:W-:Y:S01]  /*aff0*/  F2FP.F16.F32.PACK_AB R164, R177, R176 ;  /* 0x000000b0b1a4723e */ /* 0x000fe200000000ff */
[----:B------:R-:W-:-:S03]  /*b000*/  FMUL.FTZ R151, R151, R20 ;  /* 0x0000001497977220 */ /* 0x000fc60000410000 */
[----:B------:R-:W0:Y:S01]  /*b010*/  MUFU.EX2 R175, R175 ;  /* 0x000000af00af7308 */ /* 0x000e220000000800 */
[C---:B--2---:R-:W-:Y:S01]  /*b020*/  FADD.FTZ R12, R174.reuse, R13 ;  /* 0x0000000dae0c7221 */ /* 0x044fe20000010000 */
[----:B------:R-:W-:-:S05]  /*b030*/  F2FP.F16.F32.PACK_AB R163, R174, R171 ;  /* 0x000000abaea3723e */ /* 0x000fca00000000ff */
[----:B------:R3:W-:Y:S01]  /*b040*/  STSM.16.M88.4 [R195], R160 ;  /* 0x000000a0c3007844 */ /* 0x0007e20000000200 */
[----:B------:R-:W2:Y:S01]  /*b050*/  MUFU.EX2 R181, R181 ;  /* 0x000000b500b57308 */ /* 0x000ea20000000800 */
[----:B----4-:R-:W-:-:S07]  /*b060*/  FADD.FTZ R166, R180, R21 ;  /* 0x00000015b4a67221 */ /* 0x010fce0000010000 */
[----:B------:R-:W4:Y:S01]  /*b070*/  MUFU.EX2 R178, R178 ;  /* 0x000000b200b27308 */ /* 0x000f220000000800 */
[----:B0-----:R-:W-:-:S07]  /*b080*/  FADD.FTZ R13, R175, R12 ;  /* 0x0000000caf0d7221 */ /* 0x001fce0000010000 */
[----:B------:R-:W0:Y:S01]  /*b090*/  MUFU.EX2 R182, R182 ;  /* 0x000000b600b67308 */ /* 0x000e220000000800 */
[C---:B--2---:R-:W-:Y:S01]  /*b0a0*/  FADD.FTZ R12, R181.reuse, R166 ;  /* 0x000000a6b50c7221 */ /* 0x044fe20000010000 */
[----:B------:R-:W-:-:S06]  /*b0b0*/  F2FP.F16.F32.PACK_AB R166, R181, R180 ;  /* 0x000000b4b5a6723e */ /* 0x000fcc00000000ff */
[----:B------:R-:W2:Y:S01]  /*b0c0*/  MUFU.EX2 R183, R183 ;  /* 0x000000b700b77308 */ /* 0x000ea20000000800 */
[C---:B----4-:R-:W-:Y:S01]  /*b0d0*/  FADD.FTZ R13, R178.reuse, R13 ;  /* 0x0000000db20d7221 */ /* 0x050fe20000010000 */
[----:B------:R-:W-:-:S03]  /*b0e0*/  F2FP.F16.F32.PACK_AB R165, R178, R175 ;  /* 0x000000afb2a5723e */ /* 0x000fc600000000ff */
[----:B0-----:R-:W-:Y:S01]  /*b0f0*/  FADD.FTZ R168, R182, R13 ;  /* 0x0000000db6a87221 */ /* 0x001fe20000010000 */
[----:B--2---:R-:W-:-:S03]  /*b100*/  F2FP.F16.F32.PACK_AB R167, R183, R182 ;  /* 0x000000b6b7a7723e */ /* 0x004fc600000000ff */
[----:B------:R-:W-:Y:S02]  /*b110*/  FADD.FTZ R13, R183, R168 ;  /* 0x000000a8b70d7221 */ /* 0x000fe40000010000 */
[----:B------:R3:W-:Y:S01]  /*b120*/  STSM.16.M88.4 [R196], R164 ;  /* 0x000000a4c4007844 */ /* 0x0007e20000000200 */
[----:B------:R-:W-:Y:S05]  /*b130*/  @!P0 BRA `(.L_x_3219) ;  /* 0x0000000000048947 */ /* 0x000fea0003800000 */
[----:B------:R-:W-:Y:S01]  /*b140*/  BPT.TRAP 0x1 ;  /* 0x000000040000795c */ /* 0x000fe20000300000 */
.L_x_3219:
[----:B------:R0:W2:Y:S01]  /*b150*/  SYNCS.PHASECHK.TRANS64.TRYWAIT P3, [R15+URZ+0x28c50], R213 ;  /* 0x028c50d50f0075a7 */ /* 0x0000a2000806017f */
[----:B------:R-:W-:Y:S05]  /*b160*/  @!P0 BRA `(.L_x_3220) ;  /* 0x0000000000048947 */ /* 0x000fea0003800000 */
[----:B------:R-:W-:Y:S01]  /*b170*/  BPT.TRAP 0x1 ;  /* 0x000000040000795c */ /* 0x000fe20000300000 */
.L_x_3220:
[----:B------:R-:W-:Y:S04]  /*b180*/  BSSY B1, `(.L_x_3221) ;  /* 0x0000004000017945 */ /* 0x000fe80003800000 */
[----:B--2---:R-:W-:Y:S05]  /*b190*/  @P3 BRA `(.L_x_3222) ;  /* 0x0000000000083947 */ /* 0x004fea0003800000 */
[----:B------:R-:W2:Y:S02]  /*b1a0*/  SYNCS.PHASECHK.TRANS64.TRYWAIT P3, [R15+URZ+0x28c50], R213 ;  /* 0x028c50d50f0075a7 */ /* 0x000ea4000806017f */
[----:B--2---:R-:W-:Y:S05]  /*b1b0*/  @!P3 BRA `(.L_x_3223) ;  /* 0x0000009800b0b947 */ /* 0x004fea0003800000 */
.L_x_3222:
[----:B------:R-:W-:Y:S05]  /*b1c0*/  BSYNC B1 ;  /* 0x0000000000017941 */ /* 0x000fea0003800000 */
.L_x_3221:
[----:B------:R-:W-:Y:S01]  /*b1d0*/  IMAD.MOV.U32 R21, RZ, RZ, 0x40000040 ;  /* 0x40000040ff157424 */ /* 0x000fe200078e00ff */
[----:B---3--:R-:W-:Y:S01]  /*b1e0*/  LEA R20, R18, R14, 0xc ;  /* 0x0000000e12147211 */ /* 0x008fe200078e60ff */
[----:B------:R-:W-:Y:S01]  /*b1f0*/  WARPGROUP.ARRIVE ;  /* 0x00000000000079c5 */ /* 0x000fe20000000000 */
[----:B012---:R-:W-:Y:S01]  /*b200*/  @!P1 IADD3 R15, R15, 0x28c60, RZ ;  /* 0x00028c600f0f9810 */ /* 0x007fe20007ffe0ff */
[----:B------:R-:W-:Y:S01]  /*b210*/  IMAD.MOV.U32 R218, RZ, RZ, R11 ;  /* 0x000000ffffda7224 */ /* 0x000fe200078e000b */
[----:B------:R-:W-:Y:S01]  /*b220*/  R2UR UR6, R20 ;  /* 0x00000000140672ca */ /* 0x000fe200000e0000 */
[----:B------:R-:W-:Y:S01]  /*b230*/  IMAD.MOV.U32 R219, RZ, RZ, R3 ;  /* 0x000000ffffdb7224 */ /* 0x000fe200078e0003 */
[----:B------:R-:W-:Y:S01]  /*b240*/  R2UR UR7, R21 ;  /* 0x00000000150772ca */ /* 0x000fe200000e0000 */
[----:B------:R-:W-:Y:S01]  /*b250*/  IMAD.MOV.U32 R21, RZ, RZ, 0x40000040 ;  /* 0x40000040ff157424 */ /* 0x000fe200078e00ff */
[----:B------:R-:W-:Y:S01]  /*b260*/  @!P1 PRMT R15, RZ, 0x654, R15 ;  /* 0x00000654ff0f9816 */ /* 0x000fe2000000000f */
[----:B------:R-:W-:-:S10]  /*b270*/  IMAD.MOV.U32 R217, RZ, RZ, R18 ;  /* 0x000000ffffd97224 */ /* 0x000fd400078e0012 */
[----:B------:R-:W-:Y:S03]  /*b280*/  HGMMA.64x256x16.F32 R24, R152, gdesc[UR4].tnspB, R24, gsb0 ;  /* 0x43e0000498187df0 */ /* 0x000fe60008000818 */
[----:B------:R-:W-:Y:S02]  /*b290*/  WARPGROUP.DEPBAR.LE gsb0, 0x0 ;  /* 0x00008000000079c5 */ /* 0x000fe40000010000 */
[----:B------:R-:W-:Y:S01]  /*b2a0*/  VIADD R152, R20, 0x80 ;  /* 0x0000008014987836 */ /* 0x000fe20000000000 */
[----:B------:R-:W-:Y:S01]  /*b2b0*/  WARPGROUP.ARRIVE ;  /* 0x00000000000079c5 */ /* 0x000fe20000000000 */
[----:B------:R-:W-:-:S03]  /*b2c0*/  IMAD.MOV.U32 R153, RZ, RZ, 0x40000040 ;  /* 0x40000040ff997424 */ /* 0x000fc600078e00ff */
[----:B------:R-:W-:Y:S02]  /*b2d0*/  R2UR UR6, R152 ;  /* 0x00000000980672ca */ /* 0x000fe400000e0000 */
[----:B------:R-:W-:Y:S01]  /*b2e0*/  R2UR UR7, R153 ;  /* 0x00000000990772ca */ /* 0x000fe200000e0000 */
[----:B------:R-:W-:Y:S01]  /*b2f0*/  IMAD.MOV.U32 R153, RZ, RZ, 0x40000040 ;  /* 0x40000040ff997424 */ /* 0x000fe200078e00ff */
[C---:B------:R-:W-:Y:S01]  /*b300*/  IADD3 R152, R20.reuse, 0x100, RZ ;  /* 0x0000010014987810 */ /* 0x040fe20007ffe0ff */
        /* <DEDUP_REMOVED lines=24> */
[----:B------:R-:W-:Y:S05]  /*b490*/  @P2 BRA `(.L_x_3224) ;  /* 0xffffffe400782947 */ /* 0x000fea000383ffff */
.L_x_3213:
[----:B------:R-:W-:Y:S05]  /*b4a0*/  BSYNC B0 ;  /* 0x0000000000007941 */ /* 0x000fea0003800000 */
.L_x_3212:
[----:B------:R-:W2:Y:S01]  /*b4b0*/  SHFL.BFLY PT, R5, R12, 0x2, 0x1f ;  /* 0x0c401f000c057f89 */ /* 0x000ea200000e0000 */
[----:B------:R-:W-:Y:S01]  /*b4c0*/  IMAD.MOV.U32 R6, RZ, RZ, RZ ;  /* 0x000000ffff067224 */ /* 0x000fe200078e00ff */
[----:B------:R-:W-:Y:S01]  /*b4d0*/  IADD3 R202, R202, 0x1, RZ ;  /* 0x00000001caca7810 */ /* 0x000fe20007ffe0ff */
[----:B------:R-:W-:Y:S01]  /*b4e0*/  IMAD.MOV.U32 R21, RZ, RZ, -0x800000 ;  /* 0xff800000ff157424 */ /* 0x000fe200078e00ff */
[----:B------:R-:W3:Y:S01]  /*b4f0*/  SHFL.BFLY PT, R0, R13, 0x2, 0x1f ;  /* 0x0c401f000d007f89 */ /* 0x000ee200000e0000 */
[----:B------:R-:W-:Y:S01]  /*b500*/  IMAD.MOV.U32 R20, RZ, RZ, -0x800000 ;  /* 0xff800000ff147424 */ /* 0x000fe200078e00ff */
[----:B------:R-:W-:Y:S08]  /*b510*/  BAR.ARV 0x8, 0xa0 ;  /* 0x0202800000007b1d */ /* 0x000ff00000002000 */
[----:B------:R-:W-:Y:S01]  /*b520*/  BAR.SYNC.DEFER_BLOCKING 0xf, 0x100 ;  /* 0x03c4000000007b1d */ /* 0x000fe20000010000 */
[----:B--2---:R-:W-:Y:S01]  /*b530*/  FADD.FTZ R4, R5, R12 ;  /* 0x0000000c05047221 */ /* 0x004fe20000010000 */
[----:B---3--:R-:W-:-:S04]  /*b540*/  FADD.FTZ R7, R0, R13 ;  /* 0x0000000d00077221 */ /* 0x008fc80000010000 */
[----:B------:R-:W2:Y:S04]  /*b550*/  SHFL.BFLY PT, R5, R4, 0x1, 0x1f ;  /* 0x0c201f0004057f89 */ /* 0x000ea800000e0000 */
[----:B------:R-:W3:Y:S01]  /*b560*/  SHFL.BFLY PT, R0, R7, 0x1, 0x1f ;  /* 0x0c201f0007007f89 */ /* 0x000ee200000e0000 */
[----:B--2---:R-:W-:Y:S01]  /*b570*/  FADD.FTZ R8, R4, R5 ;  /* 0x0000000504087221 */ /* 0x004fe20000010000 */
[----:B------:R-:W-:Y:S01]  /*b580*/  IADD3 R5, -R191, RZ, RZ ;  /* 0x000000ffbf057210 */ /* 0x000fe20007ffe1ff */
[----:B------:R-:W-:Y:S02]  /*b590*/  VIADD R4, R18, 0x1 ;  /* 0x0000000112047836 */ /* 0x000fe40000000000 */
[----:B---3--:R-:W-:Y:S01]  /*b5a0*/  FADD.FTZ R0, R7, R0 ;  /* 0x0000000007007221 */ /* 0x008fe20000010000 */
[----:B------:R-:W-:-:S02]  /*b5b0*/  FSETP.NE.FTZ.AND P2, PT, R8, RZ, PT ;  /* 0x000000ff0800720b */ /* 0x000fc40003f55000 */
[----:B------:R-:W-:Y:S01]  /*b5c0*/  ISETP.NE.AND P0, PT, R190, R5, PT ;  /* 0x00000005be00720c */ /* 0x000fe20003f05270 */
[----:B------:R-:W-:Y:S01]  /*b5d0*/  IMAD.MOV.U32 R5, RZ, RZ, RZ ;  /* 0x000000ffff057224 */ /* 0x000fe200078e00ff */
[----:B------:R-:W-:Y:S02]  /*b5e0*/  FSETP.NE.FTZ.AND P3, PT, R0, RZ, PT ;  /* 0x000000ff0000720b */ /* 0x000fe40003f75000 */
[----:B------:R-:W-:-:S04]  /*b5f0*/  ISETP.NE.AND P1, PT, R4, 0x2, PT ;  /* 0x000000020400780c */ /* 0x000fc80003f25270 */
[----:B------:R-:W-:-:S03]  /*b600*/  SEL R9, RZ, 0x1, P1 ;  /* 0x00000001ff097807 */ /* 0x000fc60000800000 */
[----:B------:R-:W2:Y:S01]  /*b610*/  @P2 MUFU.RCP R5, R8 ;  /* 0x0000000800052308 */ /* 0x000ea20000001000 */
[----:B------:R-:W-:Y:S02]  /*b620*/  LOP3.LUT R22, R22, R9, RZ, 0x3c, !PT ;  /* 0x0000000916167212 */ /* 0x000fe400078e3cff */
[----:B------:R-:W-:Y:S01]  /*b630*/  @!P0 LEA R7, R18, R188, 0x6 ;  /* 0x000000bc12078211 */ /* 0x000fe200078e30ff */
[C---:B------:R-:W-:Y:S01]  /*b640*/  @P2 FMUL.FTZ R18, R10.reuse, 0.69314718246459960938 ;  /* 0x3f3172180a122820 */ /* 0x040fe20000410000 */
[----:B------:R-:W-:-:S03]  /*b650*/  @P3 FMUL.FTZ R10, R10, 0.69314718246459960938 ;  /* 0x3f3172180a0a3820 */ /* 0x000fc60000410000 */
[----:B------:R-:W3:Y:S01]  /*b660*/  @P3 MUFU.RCP R6, R0 ;  /* 0x0000000000063308 */ /* 0x000ee20000001000 */
[----:B------:R-:W-:-:S07]  /*b670*/  @!P0 IMAD R7, R7, 0x4, R2 ;  /* 0x0000000407078824 */ /* 0x000fce00078e0202 */
[----:B------:R-:W4:Y:S01]  /*b680*/  @P2 MUFU.LG2 R2, R8 ;  /* 0x0000000800022308 */ /* 0x000f220000000c00 */
[-C--:B--2---:R-:W-:Y:S01]  /*b690*/  FMUL.FTZ R181, R24, R5.reuse ;  /* 0x0000000518b57220 */ /* 0x084fe20000410000 */
[----:B------:R2:W-:Y:S01]  /*b6a0*/  @!P0 STS [R7+0x28800], R5 ;  /* 0x0288000507008388 */ /* 0x0005e20000000800 */
[-C--:B------:R-:W-:Y:S01]  /*b6b0*/  FMUL.FTZ R179, R25, R5.reuse ;  /* 0x0000000519b37220 */ /* 0x080fe20000410000 */
[-C--:B------:R-:W-:Y:S01]  /*b6c0*/  FMUL.FTZ R180, R28, R5.reuse ;  /* 0x000000051cb47220 */ /* 0x080fe20000410000 */
[-C--:B------:R-:W-:Y:S01]  /*b6d0*/  FMUL.FTZ R178, R32, R5.reuse ;  /* 0x0000000520b27220 */ /* 0x080fe20000410000 */
[-C--:B------:R-:W-:Y:S01]  /*b6e0*/  FMUL.FTZ R28, R33, R5.reuse ;  /* 0x00000005211c7220 */ /* 0x080fe20000410000 */
[-C--:B------:R-:W-:Y:S01]  /*b6f0*/  FMUL.FTZ R175, R40, R5.reuse ;  /* 0x0000000528af7220 */ /* 0x080fe20000410000 */
[----:B------:R5:W1:Y:S01]  /*b700*/  @P3 MUFU.LG2 R24, R0 ;  /* 0x0000000000183308 */ /* 0x000a620000000c00 */
[----:B---3--:R3:W-:Y:S01]  /*b710*/  @!P0 STS [R7+0x28820], R6 ;  /* 0x0288200607008388 */ /* 0x0087e20000000800 */
[-C--:B------:R-:W-:Y:S01]  /*b720*/  FMUL.FTZ R177, R29, R5.reuse ;  /* 0x000000051db17220 */ /* 0x080fe20000410000 */
[-C--:B------:R-:W-:Y:S01]  /*b730*/  FMUL.FTZ R176, R36, R5.reuse ;  /* 0x0000000524b07220 */ /* 0x080fe20000410000 */
[-C--:B------:R-:W-:Y:S01]  /*b740*/  FMUL.FTZ R174, R37, R5.reuse ;  /* 0x0000000525ae7220 */ /* 0x080fe20000410000 */
[-C--:B------:R-:W-:Y:S01]  /*b750*/  FMUL.FTZ R32, R41, R5.reuse ;  /* 0x0000000529207220 */ /* 0x080fe20000410000 */
[-C--:B------:R-:W-:Y:S01]  /*b760*/  FMUL.FTZ R173, R44, R5.reuse ;  /* 0x000000052cad7220 */ /* 0x080fe20000410000 */
[-C--:B------:R-:W-:Y:S01]  /*b770*/  FMUL.FTZ R171, R45, R5.reuse ;  /* 0x000000052dab7220 */ /* 0x080fe20000410000 */
[-C--:B------:R-:W-:Y:S01]  /*b780*/  FMUL.FTZ R172, R48, R5.reuse ;  /* 0x0000000530ac7220 */ /* 0x080fe20000410000 */
[-C--:B-----5:R-:W-:Y:S01]  /*b790*/  FMUL.FTZ R0, R27, R6.reuse ;  /* 0x000000061b007220 */ /* 0x0a0fe20000410000 */
[----:B----4-:R-:W-:Y:S01]  /*b7a0*/  @P2 FMUL.FTZ R25, R2, 0.69314718246459960938 ;  /* 0x3f31721802192820 */ /* 0x010fe20000410000 */
[-C--:B------:R-:W-:Y:S01]  /*b7b0*/  FMUL.FTZ R169, R49, R5.reuse ;  /* 0x0000000531a97220 */ /* 0x080fe20000410000 */
[-C--:B------:R-:W-:Y:S01]  /*b7c0*/  FMUL.FTZ R170, R52, R5.reuse ;  /* 0x0000000534aa7220 */ /* 0x080fe20000410000 */
[-C--:B------:R-:W-:Y:S01]  /*b7d0*/  FMUL.FTZ R166, R53, R5.reuse ;  /* 0x0000000535a67220 */ /* 0x080fe20000410000 */
        /* <DEDUP_REMOVED lines=52> */
[-C--:B0-----:R-:W-:Y:S01]  /*bb20*/  FMUL.FTZ R15, R70, R6.reuse ;  /* 0x00000006460f7220 */ /* 0x081fe20000410000 */
[-C--:B------:R-:W-:Y:S01]  /*bb30*/  FMUL.FTZ R40, R91, R6.reuse ;  /* 0x000000065b287220 */ /* 0x080fe20000410000 */
[----:B------:R-:W-:Y:S01]  /*bb40*/  @P2 FFMA.FTZ R21, R18, R3, R25 ;  /* 0x0000000312152223 */ /* 0x000fe20000010019 */
[----:B------:R-:W-:Y:S01]  /*bb50*/  PLOP3.LUT P0, PT, PT, PT, PT, 0x8, 0x0 ;  /* 0x000000000000781c */ /* 0x000fe20003f0e170 */
[-C--:B--2---:R-:W-:Y:S01]  /*bb60*/  FMUL.FTZ R5, R26, R6.reuse ;  /* 0x000000061a057220 */ /* 0x084fe20000410000 */
        /* <DEDUP_REMOVED lines=59> */
[----:B------:R-:W-:Y:S06]  /*bf20*/  BAR.ARV 0xe, 0x100 ;  /* 0x0384000000007b1d */ /* 0x000fec0000002000 */
.L_x_3157:
[----:B------:R-:W-:Y:S05]  /*bf30*/  BSYNC B7 ;  /* 0x0000000000077941 */ /* 0x000fea0003800000 */
.L_x_3155:
[----:B------:R-:W0:Y:S08]  /*bf40*/  S2UR UR5, SR_CgaCtaId ;  /* 0x00000000000579c3 */ /* 0x000e300000008800 */
[----:B------:R-:W-:Y:S06]  /*bf50*/  BAR.SYNC.DEFER_BLOCKING 0x5, 0x120 ;  /* 0x0144800000007b1d */ /* 0x000fec0000010000 */
[----:B------:R-:W-:Y:S01]  /*bf60*/  UMOV UR4, 0x400 ;  /* 0x0000040000047882 */ /* 0x000fe20000000000 */
[----:B------:R-:W-:Y:S01]  /*bf70*/  BSSY B0, `(.L_x_3225) ;  /* 0x000026e000007945 */ /* 0x000fe20003800000 */
[----:B0-----:R-:W-:-:S06]  /*bf80*/  ULEA UR4, UR5, UR4, 0x18 ;  /* 0x0000000405047291 */ /* 0x001fcc000f8ec03f */
[----:B------:R-:W-:-:S05]  /*bf90*/  IMAD.U32 R2, RZ, RZ, UR4 ;  /* 0x00000004ff027e24 */ /* 0x000fca000f8e00ff */
[----:B-----5:R0:W1:Y:S01]  /*bfa0*/  LDS.128 R24, [R2+0x28cd0] ;  /* 0x028cd00002187984 */ /* 0x0200620000000c00 */
        /* <DEDUP_REMOVED lines=20> */
[----:B------:R-:W-:Y:S02]  /*c0f0*/  MOV R36, R2 ;  /* 0x0000000200247202 */ /* 0x000fe40000000f00 */
[----:B--2---:R-:W-:-:S02]  /*c100*/  MOV R37, R3 ;  /* 0x0000000300257202 */ /* 0x004fc40000000f00 */
[----:B------:R-:W-:Y:S02]  /*c110*/  F2FP.F16.F32.PACK_AB R90, R93, R92 ;  /* 0x0000005c5d5a723e */ /* 0x000fe400000000ff */
[----:B------:R-:W-:Y:S01]  /*c120*/  F2FP.F16.F32.PACK_AB R91, R41, R91 ;  /* 0x0000005b295b723e */ /* 0x000fe200000000ff */
[----:B------:R-:W-:Y:S01]  /*c130*/  IMAD.WIDE R118, R212, 0x2, R36 ;  /* 0x00000002d4767825 */ /* 0x000fe200078e0224 */
[----:B------:R-:W-:Y:S02]  /*c140*/  F2FP.F16.F32.PACK_AB R96, R97, R96 ;  /* 0x000000606160723e */ /* 0x000fe400000000ff */
[----:B------:R-:W-:Y:S02]  /*c150*/  F2FP.F16.F32.PACK_AB R97, R66, R42 ;  /* 0x0000002a4261723e */ /* 0x000fe400000000ff */
[C---:B------:R-:W-:Y:S02]  /*c160*/  IADD3 R211, P0, R118.reuse, 0x40, RZ ;  /* 0x0000004076d37810 */ /* 0x040fe40007f1e0ff */
[----:B------:R-:W-:-:S02]  /*c170*/  IADD3 R183, P1, R118, 0x20, RZ ;  /* 0x0000002076b77810 */ /* 0x000fc40007f3e0ff */
[C---:B------:R-:W-:Y:S01]  /*c180*/  IADD3 R217, P3, R118.reuse, 0x2000, RZ ;  /* 0x0000200076d97810 */ /* 0x040fe20007f7e0ff */
[--C-:B------:R-:W-:Y:S01]  /*c190*/  IMAD.X R53, RZ, RZ, R119.reuse, P0 ;  /* 0x000000ffff357224 */ /* 0x100fe200000e0677 */
[----:B------:R-:W-:Y:S01]  /*c1a0*/  LOP3.LUT R52, R211, 0x380, RZ, 0xc0, !PT ;  /* 0x00000380d3347812 */ /* 0x000fe200078ec0ff */
[--C-:B------:R-:W-:Y:S01]  /*c1b0*/  IMAD.X R49, RZ, RZ, R119.reuse, P1 ;  /* 0x000000ffff317224 */ /* 0x100fe200008e0677 */
[----:B------:R-:W-:Y:S01]  /*c1c0*/  IADD3 R213, P4, R118, 0x60, RZ ;  /* 0x0000006076d57810 */ /* 0x000fe20007f9e0ff */
[----:B------:R-:W-:Y:S01]  /*c1d0*/  IMAD.X R61, RZ, RZ, R119, P3 ;  /* 0x000000ffff3d7224 */ /* 0x000fe200018e0677 */
[----:B------:R-:W-:Y:S02]  /*c1e0*/  LOP3.LUT R48, R183, 0x380, RZ, 0xc0, !PT ;  /* 0x00000380b7307812 */ /* 0x000fe400078ec0ff */
[----:B------:R-:W-:Y:S02]  /*c1f0*/  LOP3.LUT R60, R217, 0x380, RZ, 0xc0, !PT ;  /* 0x00000380d93c7812 */ /* 0x000fe400078ec0ff */
[----:B------:R-:W-:-:S02]  /*c200*/  SHF.R.U64 R52, R52, 0x3, RZ ;  /* 0x0000000334347819 */ /* 0x000fc400000012ff */
[----:B------:R-:W-:Y:S02]  /*c210*/  IADD3 R68, P5, R118, 0x2040, RZ ;  /* 0x0000204076447810 */ /* 0x000fe40007fbe0ff */
[----:B------:R-:W-:Y:S02]  /*c220*/  LOP3.LUT R56, R213, 0x380, RZ, 0xc0, !PT ;  /* 0x00000380d5387812 */ /* 0x000fe400078ec0ff */
[----:B------:R-:W-:Y:S01]  /*c230*/  SHF.R.U64 R48, R48, 0x3, RZ ;  /* 0x0000000330307819 */ /* 0x000fe200000012ff */
[----:B------:R-:W-:Y:S01]  /*c240*/  IMAD.X R69, RZ, RZ, R119, P5 ;  /* 0x000000ffff457224 */ /* 0x000fe200028e0677 */
[----:B------:R-:W-:Y:S02]  /*c250*/  SHF.R.U64 R60, R60, 0x3, RZ ;  /* 0x000000033c3c7819 */ /* 0x000fe400000012ff */
[C---:B------:R-:W-:Y:S02]  /*c260*/  IADD3 R44, P6, R118.reuse, 0x2020, RZ ;  /* 0x00002020762c7810 */ /* 0x040fe40007fde0ff */
[----:B------:R-:W-:-:S02]  /*c270*/  IADD3 R94, P1, R118, 0x4000, RZ ;  /* 0x00004000765e7810 */ /* 0x000fc40007f3e0ff */
[----:B------:R-:W-:Y:S01]  /*c280*/  LOP3.LUT R52, R52, R211, RZ, 0x3c, !PT ;  /* 0x000000d334347212 */ /* 0x000fe200078e3cff */
[--C-:B------:R-:W-:Y:S01]  /*c290*/  IMAD.X R65, RZ, RZ, R119.reuse, P6 ;  /* 0x000000ffff417224 */ /* 0x100fe200030e0677 */
[----:B------:R-:W-:Y:S01]  /*c2a0*/  LOP3.LUT R211, R68, 0x380, RZ, 0xc0, !PT ;  /* 0x0000038044d37812 */ /* 0x000fe200078ec0ff */
[----:B------:R-:W-:Y:S01]  /*c2b0*/  IMAD.X R95, RZ, RZ, R119, P1 ;  /* 0x000000ffff5f7224 */ /* 0x000fe200008e0677 */
[----:B------:R-:W-:Y:S02]  /*c2c0*/  LOP3.LUT R11, R118, 0x380, RZ, 0xc0, !PT ;  /* 0x00000380760b7812 */ /* 0x000fe400078ec0ff */
[----:B------:R-:W-:Y:S02]  /*c2d0*/  SHF.R.U64 R56, R56, 0x3, RZ ;  /* 0x0000000338387819 */ /* 0x000fe400000012ff */
[----:B------:R-:W-:Y:S02]  /*c2e0*/  LOP3.LUT R48, R48, R183, RZ, 0x3c, !PT ;  /* 0x000000b730307212 */ /* 0x000fe400078e3cff */
[----:B------:R-:W-:-:S02]  /*c2f0*/  LOP3.LUT R60, R60, R217, RZ, 0x3c, !PT ;  /* 0x000000d93c3c7212 */ /* 0x000fc400078e3cff */
[----:B------:R-:W-:Y:S02]  /*c300*/  IADD3 R72, P2, R118, 0x2060, RZ ;  /* 0x0000206076487810 */ /* 0x000fe40007f5e0ff */
[----:B------:R-:W-:Y:S02]  /*c310*/  LOP3.LUT R183, R44, 0x380, RZ, 0xc0, !PT ;  /* 0x000003802cb77812 */ /* 0x000fe400078ec0ff */
[----:B------:R-:W-:Y:S02]  /*c320*/  LOP3.LUT R217, R94, 0x380, RZ, 0xc0, !PT ;  /* 0x000003805ed97812 */ /* 0x000fe400078ec0ff */
[----:B------:R-:W-:Y:S02]  /*c330*/  IADD3.X R57, RZ, R119, RZ, P4, !PT ;  /* 0x00000077ff397210 */ /* 0x000fe400027fe4ff */
[----:B------:R-:W-:Y:S02]  /*c340*/  SHF.R.U64 R211, R211, 0x3, RZ ;  /* 0x00000003d3d37819 */ /* 0x000fe400000012ff */
[----:B------:R-:W-:-:S02]  /*c350*/  IADD3 R30, P4, R118, 0x4040, RZ ;  /* 0x00004040761e7810 */ /* 0x000fc40007f9e0ff */
[----:B------:R-:W-:Y:S02]  /*c360*/  SHF.R.U64 R11, R11, 0x3, RZ ;  /* 0x000000030b0b7819 */ /* 0x000fe400000012ff */
[----:B------:R-:W-:Y:S01]  /*c370*/  LOP3.LUT R56, R56, R213, RZ, 0x3c, !PT ;  /* 0x000000d538387212 */ /* 0x000fe200078e3cff */
[----:B------:R-:W-:Y:S01]  /*c380*/  IMAD.X R103, RZ, RZ, R119, P4 ;  /* 0x000000ffff677224 */ /* 0x000fe200020e0677 */
[----:B------:R-:W-:Y:S02]  /*c390*/  LOP3.LUT R213, R72, 0x380, RZ, 0xc0, !PT ;  /* 0x0000038048d57812 */ /* 0x000fe400078ec0ff */
[----:B------:R-:W-:Y:S02]  /*c3a0*/  SHF.R.U64 R183, R183, 0x3, RZ ;  /* 0x00000003b7b77819 */ /* 0x000fe400000012ff */
[----:B------:R-:W-:Y:S02]  /*c3b0*/  SHF.R.U64 R217, R217, 0x3, RZ ;  /* 0x00000003d9d97819 */ /* 0x000fe400000012ff */
[----:B------:R-:W-:-:S02]  /*c3c0*/  IADD3 R4, P0, R118, 0x4020, RZ ;  /* 0x0000402076047810 */ /* 0x000fc40007f1e0ff */
[C---:B------:R-:W-:Y:S02]  /*c3d0*/  IADD3 R6, P6, R118.reuse, 0x6000, RZ ;  /* 0x0000600076067810 */ /* 0x040fe40007fde0ff */
[----:B------:R-:W-:Y:S01]  /*c3e0*/  IADD3.X R73, RZ, R119, RZ, P2, !PT ;  /* 0x00000077ff497210 */ /* 0x000fe200017fe4ff */
[--C-:B------:R-:W-:Y:S01]  /*c3f0*/  IMAD.X R99, RZ, RZ, R119.reuse, P0 ;  /* 0x000000ffff637224 */ /* 0x100fe200000e0677 */
[C---:B------:R-:W-:Y:S01]  /*c400*/  IADD3 R34, P3, R118.reuse, 0x4060, RZ ;  /* 0x0000406076227810 */ /* 0x040fe20007f7e0ff */
[--C-:B------:R-:W-:Y:S01]  /*c410*/  IMAD.X R111, RZ, RZ, R119.reuse, P6 ;  /* 0x000000ffff6f7224 */ /* 0x100fe200030e0677 */
[C---:B------:R-:W-:Y:S02]  /*c420*/  IADD3 R3, P5, R118.reuse, 0x6020, RZ ;  /* 0x0000602076037810 */ /* 0x040fe40007fbe0ff */
[C---:B------:R-:W-:Y:S02]  /*c430*/  IADD3 R10, P2, R118.reuse, 0x6040, RZ ;  /* 0x00006040760a7810 */ /* 0x040fe40007f5e0ff */
[----:B-1----:R-:W-:Y:S01]  /*c440*/  IADD3 R24, P1, R118, 0x6060, RZ ;  /* 0x0000606076187810 */ /* 0x002fe20007f3e0ff */
[----:B------:R-:W-:Y:S01]  /*c450*/  IMAD.X R115, RZ, RZ, R119, P5 ;  /* 0x000000ffff737224 */ /* 0x000fe200028e0677 */
[----:B------:R-:W-:-:S02]  /*c460*/  LOP3.LUT R68, R211, R68, RZ, 0x3c, !PT ;  /* 0x00000044d3447212 */ /* 0x000fc400078e3cff */
[----:B------:R-:W-:Y:S01]  /*c470*/  LOP3.LUT R118, R11, R118, RZ, 0x3c, !PT ;  /* 0x000000760b767212 */ /* 0x000fe200078e3cff */
[----:B------:R-:W-:Y:S01]  /*c480*/  IMAD.X R11, RZ, RZ, R119, P2 ;  /* 0x000000ffff0b7224 */ /* 0x000fe200010e0677 */
[----:B------:R-:W-:Y:S02]  /*c490*/  LOP3.LUT R211, R30, 0x380, RZ, 0xc0, !PT ;  /* 0x000003801ed37812 */ /* 0x000fe400078ec0ff */
[----:B------:R-:W-:Y:S02]  /*c4a0*/  SHF.R.U64 R213, R213, 0x3, RZ ;  /* 0x00000003d5d57819 */ /* 0x000fe400000012ff */
[----:B------:R-:W-:Y:S02]  /*c4b0*/  LOP3.LUT R64, R183, R44, RZ, 0x3c, !PT ;  /* 0x0000002cb7407212 */ /* 0x000fe400078e3cff */
[----:B------:R-:W-:Y:S02]  /*c4c0*/  LOP3.LUT R94, R217, R94, RZ, 0x3c, !PT ;  /* 0x0000005ed95e7212 */ /* 0x000fe400078e3cff */
[----:B------:R-:W-:-:S02]  /*c4d0*/  LOP3.LUT R183, R4, 0x380, RZ, 0xc0, !PT ;  /* 0x0000038004b77812 */ /* 0x000fc400078ec0ff */
[----:B------:R-:W-:Y:S02]  /*c4e0*/  LOP3.LUT R217, R6, 0x380, RZ, 0xc0, !PT ;  /* 0x0000038006d97812 */ /* 0x000fe400078ec0ff */
[-C--:B------:R-:W-:Y:S02]  /*c4f0*/  IADD3.X R107, RZ, R119.reuse, RZ, P3, !PT ;  /* 0x00000077ff6b7210 */ /* 0x080fe40001ffe4ff */
[-C--:B------:R-:W-:Y:S02]  /*c500*/  IADD3.X R45, RZ, R119.reuse, RZ, P1, !PT ;  /* 0x00000077ff2d7210 */ /* 0x080fe40000ffe4ff */
[----:B------:R-:W-:Y:S02]  /*c510*/  SHF.R.U64 R211, R211, 0x3, RZ ;  /* 0x00000003d3d37819 */ /* 0x000fe400000012ff */
[----:B------:R-:W-:Y:S02]  /*c520*/  MOV R118, R118 ;  /* 0x0000007600767202 */ /* 0x000fe40000000f00 */
[----:B------:R-:W-:-:S02]  /*c530*/  LOP3.LUT R72, R213, R72, RZ, 0x3c, !PT ;  /* 0x00000048d5487212 */ /* 0x000fc400078e3cff */
[----:B------:R-:W-:Y:S02]  /*c540*/  LOP3.LUT R119, R10, 0x380, RZ, 0xc0, !PT ;  /* 0x000003800a777812 */ /* 0x000fe400078ec0ff */
[----:B------:R-:W-:Y:S02]  /*c550*/  LOP3.LUT R213, R34, 0x380, RZ, 0xc0, !PT ;  /* 0x0000038022d57812 */ /* 0x000fe400078ec0ff */
[----:B------:R-:W-:Y:S02]  /*c560*/  SHF.R.U64 R183, R183, 0x3, RZ ;  /* 0x00000003b7b77819 */ /* 0x000fe400000012ff */
[----:B------:R-:W-:Y:S02]  /*c570*/  SHF.R.U64 R217, R217, 0x3, RZ ;  /* 0x00000003d9d97819 */ /* 0x000fe400000012ff */
[----:B------:R-:W-:Y:S02]  /*c580*/  LOP3.LUT R102, R211, R30, RZ, 0x3c, !PT ;  /* 0x0000001ed3667212 */ /* 0x000fe400078e3cff */
[----:B------:R-:W-:-:S02]  /*c590*/  LOP3.LUT R30, R24, 0x380, RZ, 0xc0, !PT ;  /* 0x00000380181e7812 */ /* 0x000fc400078ec0ff */
[----:B------:R-:W-:Y:S02]  /*c5a0*/  SHF.R.U64 R119, R119, 0x3, RZ ;  /* 0x0000000377777819 */ /* 0x000fe400000012ff */
[----:B------:R-:W-:Y:S02]  /*c5b0*/  SHF.R.U64 R213, R213, 0x3, RZ ;  /* 0x00000003d5d57819 */ /* 0x000fe400000012ff */
[----:B------:R-:W-:Y:S02]  /*c5c0*/  LOP3.LUT R98, R183, R4, RZ, 0x3c, !PT ;  /* 0x00000004b7627212 */ /* 0x000fe400078e3cff */
[----:B------:R-:W-:Y:S02]  /*c5d0*/  LOP3.LUT R110, R217, R6, RZ, 0x3c, !PT ;  /* 0x00000006d96e7212 */ /* 0x000fe400078e3cff */
[----:B------:R-:W-:Y:S02]  /*c5e0*/  F2FP.F16.F32.PACK_AB R4, R179, R181 ;  /* 0x000000b5b304723e */ /* 0x000fe400000000ff */
[----:B------:R-:W-:Y:S01]  /*c5f0*/  F2FP.F16.F32.PACK_AB R6, R177, R180 ;  /* 0x000000b4b106723e */ /* 0x000fe200000000ff */
[----:B------:R-:W-:Y:S01]  /*c600*/  BAR.SYNC.DEFER_BLOCKING 0x1, 0x100 ;  /* 0x0044000000007b1d */ /* 0x000fe20000010000 */
[----:B------:R-:W-:-:S02]  /*c610*/  LOP3.LUT R0, R3, 0x380, RZ, 0xc0, !PT ;  /* 0x0000038003007812 */ /* 0x000fc400078ec0ff */
[----:B------:R-:W-:Y:S02]  /*c620*/  SHF.R.U64 R177, R30, 0x3, RZ ;  /* 0x000000031eb17819 */ /* 0x000fe400000012ff */
[----:B------:R-:W-:Y:S02]  /*c630*/  LOP3.LUT R10, R119, R10, RZ, 0x3c, !PT ;  /* 0x0000000a770a7212 */ /* 0x000fe400078e3cff */
[----:B------:R-:W-:Y:S02]  /*c640*/  LOP3.LUT R106, R213, R34, RZ, 0x3c, !PT ;  /* 0x00000022d56a7212 */ /* 0x000fe400078e3cff */
[----:B------:R-:W-:Y:S02]  /*c650*/  MOV R48, R48 ;  /* 0x0000003000307202 */ /* 0x000fe40000000f00 */
[----:B------:R-:W-:Y:S02]  /*c660*/  F2FP.F16.F32.PACK_AB R30, R174, R176 ;  /* 0x000000b0ae1e723e */ /* 0x000fe400000000ff */
[----:B------:R-:W-:-:S02]  /*c670*/  MOV R52, R52 ;  /* 0x0000003400347202 */ /* 0x000fc40000000f00 */
[----:B------:R-:W-:Y:S02]  /*c680*/  F2FP.F16.F32.PACK_AB R34, R171, R173 ;  /* 0x000000adab22723e */ /* 0x000fe400000000ff */
[----:B------:R-:W-:Y:S02]  /*c690*/  SHF.R.U64 R0, R0, 0x3, RZ ;  /* 0x0000000300007819 */ /* 0x000fe400000012ff */
[----:B------:R-:W-:Y:S02]  /*c6a0*/  MOV R56, R56 ;  /* 0x0000003800387202 */ /* 0x000fe40000000f00 */
[----:B------:R-:W-:Y:S02]  /*c6b0*/  MOV R38, R10 ;  /* 0x0000000a00267202 */ /* 0x000fe40000000f00 */
[----:B------:R-:W-:Y:S01]  /*c6c0*/  MOV R60, R60 ;  /* 0x0000003c003c7202 */ /* 0x000fe20000000f00 */
[----:B------:R1:W-:Y:S01]  /*c6d0*/  STSM.16.M88.4 [R118], R4 ;  /* 0x0000000476007844 */ /* 0x0003e20000000200 */
[----:B------:R-:W-:-:S02]  /*c6e0*/  F2FP.F16.F32.PACK_AB R10, R163, R165 ;  /* 0x000000a5a30a723e */ /* 0x000fc400000000ff */
[----:B------:R-:W-:Y:S01]  /*c6f0*/  F2FP.F16.F32.PACK_AB R11, R63, R62 ;  /* 0x0000003e3f0b723e */ /* 0x000fe200000000ff */
[----:B------:R2:W-:Y:S01]  /*c700*/  STSM.16.M88.4 [R48], R28 ;  /* 0x0000001c30007844 */ /* 0x0005e20000000200 */
[----:B------:R-:W-:Y:S02]  /*c710*/  MOV R64, R64 ;  /* 0x0000004000407202 */ /* 0x000fe40000000f00 */
[----:B------:R-:W-:Y:S01]  /*c720*/  LOP3.LUT R114, R0, R3, RZ, 0x3c, !PT ;  /* 0x0000000300727212 */ /* 0x000fe200078e3cff */
[----:B------:R3:W-:Y:S01]  /*c730*/  STSM.16.M88.4 [R52], R32 ;  /* 0x0000002034007844 */ /* 0x0007e20000000200 */
[----:B------:R-:W-:Y:S02]  /*c740*/  MOV R68, R68 ;  /* 0x0000004400447202 */ /* 0x000fe40000000f00 */
[----:B------:R-:W-:Y:S02]  /*c750*/  MOV R72, R72 ;  /* 0x0000004800487202 */ /* 0x000fe40000000f00 */
[----:B------:R-:W-:-:S02]  /*c760*/  LOP3.LUT R44, R177, R24, RZ, 0x3c, !PT ;  /* 0x00000018b12c7212 */ /* 0x000fc400078e3cff */
[----:B------:R-:W-:Y:S02]  /*c770*/  MOV R94, R94 ;  /* 0x0000005e005e7202 */ /* 0x000fe40000000f00 */
[----:B-1----:R-:W-:Y:S02]  /*c780*/  F2FP.F16.F32.PACK_AB R4, R169, R172 ;  /* 0x000000aca904723e */ /* 0x002fe400000000ff */
[----:B------:R-:W-:Y:S02]  /*c790*/  F2FP.F16.F32.PACK_AB R5, R51, R50 ;  /* 0x000000323305723e */ /* 0x000fe400000000ff */
[----:B------:R-:W-:Y:S02]  /*c7a0*/  F2FP.F16.F32.PACK_AB R6, R166, R170 ;  /* 0x000000aaa606723e */ /* 0x000fe400000000ff */
[----:B------:R-:W-:Y:S02]  /*c7b0*/  F2FP.F16.F32.PACK_AB R7, R55, R54 ;  /* 0x000000363707723e */ /* 0x000fe400000000ff */
[----:B--2---:R-:W-:-:S02]  /*c7c0*/  F2FP.F16.F32.PACK_AB R28, R159, R161 ;  /* 0x000000a19f1c723e */ /* 0x004fc400000000ff */
[----:B------:R-:W-:Y:S01]  /*c7d0*/  F2FP.F16.F32.PACK_AB R29, R75, R74 ;  /* 0x0000004a4b1d723e */ /* 0x000fe200000000ff */
[----:B------:R-:W-:Y:S01]  /*c7e0*/  STSM.16.M88.4 [R56], R4 ;  /* 0x0000000438007844 */ /* 0x000fe20000000200 */
[----:B------:R-:W-:Y:S02]  /*c7f0*/  F2FP.F16.F32.PACK_AB R30, R77, R160 ;  /* 0x000000a04d1e723e */ /* 0x000fe400000000ff */
[----:B------:R-:W-:Y:S01]  /*c800*/  F2FP.F16.F32.PACK_AB R31, R79, R78 ;  /* 0x0000004e4f1f723e */ /* 0x000fe200000000ff */
[----:B------:R1:W-:Y:S01]  /*c810*/  STSM.16.M88.4 [R60], R8 ;  /* 0x000000083c007844 */ /* 0x0003e20000000200 */
[----:B---3--:R-:W-:Y:S02]  /*c820*/  F2FP.F16.F32.PACK_AB R32, R81, R157 ;  /* 0x0000009d5120723e */ /* 0x008fe400000000ff */
[----:B------:R-:W-:Y:S01]  /*c830*/  F2FP.F16.F32.PACK_AB R33, R83, R82 ;  /* 0x000000525321723e */ /* 0x000fe200000000ff */
[----:B------:R-:W-:Y:S01]  /*c840*/  STSM.16.M88.4 [R64], R12 ;  /* 0x0000000c40007844 */ /* 0x000fe20000000200 */
[----:B------:R-:W-:-:S02]  /*c850*/  F2FP.F16.F32.PACK_AB R34, R85, R84 ;  /* 0x000000545522723e */ /* 0x000fc400000000ff */
[----:B------:R-:W-:Y:S01]  /*c860*/  F2FP.F16.F32.PACK_AB R35, R87, R86 ;  /* 0x000000565723723e */ /* 0x000fe200000000ff */
[----:B------:R-:W-:Y:S01]  /*c870*/  STSM.16.M88.4 [R68], R28 ;  /* 0x0000001c44007844 */ /* 0x000fe20000000200 */
[----:B------:R-:W-:Y:S02]  /*c880*/  MOV R3, R98 ;  /* 0x0000006200037202 */ /* 0x000fe40000000f00 */
[----:B------:R-:W-:Y:S01]  /*c890*/  MOV R24, R106 ;  /* 0x0000006a00187202 */ /* 0x000fe20000000f00 */
[----:B------:R-:W-:Y:S01]  /*c8a0*/  STSM.16.M88.4 [R72], R32 ;  /* 0x0000002048007844 */ /* 0x000fe20000000200 */
[----:B------:R-:W-:Y:S02]  /*c8b0*/  F2FP.F16.F32.PACK_AB R98, R101, R100 ;  /* 0x000000646562723e */ /* 0x000fe400000000ff */
[----:B------:R-:W-:Y:S01]  /*c8c0*/  F2FP.F16.F32.PACK_AB R99, R70, R58 ;  /* 0x0000003a4663723e */ /* 0x000fe200000000ff */
[----:B------:R-:W-:Y:S01]  /*c8d0*/  STSM.16.M88.4 [R94], R88 ;  /* 0x000000585e007844 */ /* 0x000fe20000000200 */
        /* <DEDUP_REMOVED lines=15> */
[----:B------:R2:W-:Y:S01]  /*c9d0*/  STSM.16.M88.4 [R24], R112 ;  /* 0x0000007018007844 */ /* 0x0005e20000000200 */
[----:B------:R-:W-:-:S02]  /*c9e0*/  MOV R110, R110 ;  /* 0x0000006e006e7202 */ /* 0x000fc40000000f00 */
[----:B------:R-:W-:Y:S02]  /*c9f0*/  F2FP.F16.F32.PACK_AB R122, R125, R124 ;  /* 0x0000007c7d7a723e */ /* 0x000fe400000000ff */
[----:B------:R-:W-:Y:S02]  /*ca00*/  F2FP.F16.F32.PACK_AB R123, R127, R126 ;  /* 0x0000007e7f7b723e */ /* 0x000fe400000000ff */
[----:B------:R-:W-:Y:S02]  /*ca10*/  F2FP.F16.F32.PACK_AB R129, R131, R130 ;  /* 0x000000828381723e */ /* 0x000fe400000000ff */
[----:B------:R-:W-:Y:S01]  /*ca20*/  F2FP.F16.F32.PACK_AB R136, R137, R136 ;  /* 0x000000888988723e */ /* 0x000fe200000000ff */
[----:B------:R-:W-:Y:S01]  /*ca30*/  STSM.16.M88.4 [R110], R120 ;  /* 0x000000786e007844 */ /* 0x000fe20000000200 */
[----:B------:R-:W-:Y:S02]  /*ca40*/  ISETP.NE.U32.AND P0, PT, RZ, UR4, PT ;  /* 0x00000004ff007c0c */ /* 0x000fe4000bf05070 */
[----:B-1----:R-:W-:-:S02]  /*ca50*/  IADD3 R10, P1, R199, UR4, RZ ;  /* 0x00000004c70a7c10 */ /* 0x002fc4000ff3e0ff */
[----:B------:R-:W-:Y:S01]  /*ca60*/  F2FP.F16.F32.PACK_AB R130, R133, R132 ;  /* 0x000000848582723e */ /* 0x000fe200000000ff */
[----:B--2---:R-:W-:Y:S01]  /*ca70*/  IMAD.MOV.U32 R24, RZ, RZ, RZ ;  /* 0x000000ffff187224 */ /* 0x004fe200078e00ff */
[----:B------:R-:W-:Y:S02]  /*ca80*/  F2FP.F16.F32.PACK_AB R131, R135, R134 ;  /* 0x000000868783723e */ /* 0x000fe400000000ff */
[----:B------:R-:W-:Y:S02]  /*ca90*/  F2FP.F16.F32.PACK_AB R137, R139, R138 ;  /* 0x0000008a8b89723e */ /* 0x000fe400000000ff */
[----:B------:R-:W-:Y:S01]  /*caa0*/  F2FP.F16.F32.PACK_AB R144, R145, R144 ;  /* 0x000000909190723e */ /* 0x000fe200000000ff */
[----:B------:R1:W-:Y:S01]  /*cab0*/  STSM.16.M88.4 [R0], R128 ;  /* 0x0000008000007844 */ /* 0x0003e20000000200 */
[----:B------:R-:W-:Y:S02]  /*cac0*/  F2FP.F16.F32.PACK_AB R138, R141, R140 ;  /* 0x0000008c8d8a723e */ /* 0x000fe400000000ff */
[----:B------:R-:W-:-:S02]  /*cad0*/  F2FP.F16.F32.PACK_AB R139, R143, R142 ;  /* 0x0000008e8f8b723e */ /* 0x000fc400000000ff */
[----:B------:R-:W-:Y:S02]  /*cae0*/  F2FP.F16.F32.PACK_AB R145, R147, R146 ;  /* 0x000000929391723e */ /* 0x000fe400000000ff */
[----:B------:R-:W-:Y:S01]  /*caf0*/  MOV R44, R44 ;  /* 0x0000002c002c7202 */ /* 0x000fe20000000f00 */
[----:B------:R-:W-:Y:S01]  /*cb00*/  STSM.16.M88.4 [R38], R136 ;  /* 0x0000008826007844 */ /* 0x000fe20000000200 */
[----:B------:R-:W-:Y:S02]  /*cb10*/  F2FP.F16.F32.PACK_AB R146, R149, R148 ;  /* 0x000000949592723e */ /* 0x000fe400000000ff */
[----:B------:R-:W-:Y:S02]  /*cb20*/  F2FP.F16.F32.PACK_AB R147, R151, R150 ;  /* 0x000000969793723e */ /* 0x000fe400000000ff */
[----:B------:R-:W-:Y:S02]  /*cb30*/  ISETP.NE.AND.EX P0, PT, RZ, UR5, PT, P0 ;  /* 0x00000005ff007c0c */ /* 0x000fe4000bf05300 */
[----:B------:R-:W-:Y:S01]  /*cb40*/  IADD3.X R11, R200, UR5, RZ, P1, !PT ;  /* 0x00000005c80b7c10 */ /* 0x000fe20008ffe4ff */
[----:B------:R-:W-:Y:S01]  /*cb50*/  ULDC.64 UR4, c[0x0][0xbe0] ;  /* 0x0002f80000047ab9 */ /* 0x000fe20000000a00 */
[----:B------:R2:W-:Y:S01]  /*cb60*/  STSM.16.M88.4 [R44], R144 ;  /* 0x000000902c007844 */ /* 0x0005e20000000200 */
[----:B------:R-:W-:Y:S01]  /*cb70*/  BAR.SYNC.DEFER_BLOCKING 0x1, 0x100 ;  /* 0x0044000000007b1d */ /* 0x000fe20000010000 */
[----:B------:R-:W-:-:S04]  /*cb80*/  ISETP.NE.U32.AND P6, PT, RZ, UR4, PT ;  /* 0x00000004ff007c0c */ /* 0x000fc8000bfc5070 */
[----:B------:R-:W-:-:S13]  /*cb90*/  ISETP.NE.AND.EX P6, PT, RZ, UR5, PT, P6 ;  /* 0x00000005ff007c0c */ /* 0x000fda000bfc5360 */
[----:B------:R-:W-:Y:S01]  /*cba0*/  @P6 IADD3 R6, P4, R199, UR4, RZ ;  /* 0x00000004c7066c10 */ /* 0x000fe2000ff9e0ff */
[----:B------:R-:W-:Y:S02]  /*cbb0*/  ULDC UR4, c[0x0][0xa88] ;  /* 0x0002a20000047ab9 */ /* 0x000fe40000000800 */
[----:B-1----:R-:W-:Y:S01]  /*cbc0*/  IMAD.U32 R0, RZ, RZ, UR4 ;  /* 0x00000004ff007e24 */ /* 0x002fe2000f8e00ff */
[----:B------:R-:W-:Y:S01]  /*cbd0*/  @P6 IADD3.X R7, R200, UR5, RZ, P4, !PT ;  /* 0x00000005c8076c10 */ /* 0x000fe2000a7fe4ff */
[----:B------:R1:W5:Y:S01]  /*cbe0*/  @P0 LDG.E R24, desc[UR40][R10.64] ;  /* 0x000000280a180981 */ /* 0x000362000c1e1900 */
[----:B------:R-:W-:-:S03]  /*cbf0*/  IMAD R5, R192, 0x40, R187 ;  /* 0x00000040c0057824 */ /* 0x000fc600078e02bb */
[----:B------:R1:W5:Y:S01]  /*cc00*/  @P6 LDG.E R0, desc[UR40][R6.64] ;  /* 0x0000002806006981 */ /* 0x000362000c1e1900 */
[----:B------:R-:W-:-:S03]  /*cc10*/  IMAD.WIDE R4, R5, 0x2, R36 ;  /* 0x0000000205047825 */ /* 0x000fc600078e0224 */
[C---:B------:R-:W-:Y:S02]  /*cc20*/  IADD3 R9, P1, R4.reuse, 0x1000, RZ ;  /* 0x0000100004097810 */ /* 0x040fe40007f3e0ff */
[C---:B------:R-:W-:Y:S02]  /*cc30*/  IADD3 R13, P2, R4.reuse, 0x2000, RZ ;  /* 0x00002000040d7810 */ /* 0x040fe40007f5e0ff */
[C---:B------:R-:W-:Y:S02]  /*cc40*/  IADD3 R29, P3, R4.reuse, 0x3000, RZ ;  /* 0x00003000041d7810 */ /* 0x040fe40007f7e0ff */
[----:B------:R-:W-:Y:S02]  /*cc50*/  IADD3 R33, P4, R4, 0x4000, RZ ;  /* 0x0000400004217810 */ /* 0x000fe40007f9e0ff */
[----:B------:R-:W-:Y:S02]  /*cc60*/  LOP3.LUT R8, R9, 0x380, RZ, 0xc0, !PT ;  /* 0x0000038009087812 */ /* 0x000fe400078ec0ff */
[----:B------:R-:W-:-:S02]  /*cc70*/  LOP3.LUT R12, R13, 0x380, RZ, 0xc0, !PT ;  /* 0x000003800d0c7812 */ /* 0x000fc400078ec0ff */
[----:B------:R-:W-:Y:S02]  /*cc80*/  LOP3.LUT R28, R29, 0x380, RZ, 0xc0, !PT ;  /* 0x000003801d1c7812 */ /* 0x000fe400078ec0ff */
[----:B------:R-:W-:Y:S02]  /*cc90*/  LOP3.LUT R32, R33, 0x380, RZ, 0xc0, !PT ;  /* 0x0000038021207812 */ /* 0x000fe400078ec0ff */
[----:B------:R-:W-:Y:S02]  /*cca0*/  SHF.R.U64 R8, R8, 0x3, RZ ;  /* 0x0000000308087819 */ /* 0x000fe400000012ff */
[----:B------:R-:W-:Y:S02]  /*ccb0*/  SHF.R.U64 R12, R12, 0x3, RZ ;  /* 0x000000030c0c7819 */ /* 0x000fe400000012ff */
[----:B------:R-:W-:Y:S02]  /*ccc0*/  SHF.R.U64 R28, R28, 0x3, RZ ;  /* 0x000000031c1c7819 */ /* 0x000fe400000012ff */
[----:B------:R-:W-:-:S02]  /*ccd0*/  SHF.R.U64 R32, R32, 0x3, RZ ;  /* 0x0000000320207819 */ /* 0x000fc400000012ff */
[----:B------:R-:W-:Y:S02]  /*cce0*/  IADD3 R37, P5, R4, 0x5000, RZ ;  /* 0x0000500004257810 */ /* 0x000fe40007fbe0ff */
[----:B------:R-:W-:Y:S01]  /*ccf0*/  LOP3.LUT R8, R8, R9, RZ, 0x3c, !PT ;  /* 0x0000000908087212 */ /* 0x000fe200078e3cff */
[--C-:B------:R-:W-:Y:S01]  /*cd00*/  IMAD.X R9, RZ, RZ, R5.reuse, P1 ;  /* 0x000000ffff097224 */ /* 0x100fe200008e0605 */
[----:B------:R-:W-:Y:S02]  /*cd10*/  LOP3.LUT R12, R12, R13, RZ, 0x3c, !PT ;  /* 0x0000000d0c0c7212 */ /* 0x000fe400078e3cff */
[----:B------:R-:W-:Y:S01]  /*cd20*/  LOP3.LUT R28, R28, R29, RZ, 0x3c, !PT ;  /* 0x0000001d1c1c7212 */ /* 0x000fe200078e3cff */
[--C-:B------:R-:W-:Y:S01]  /*cd30*/  IMAD.X R29, RZ, RZ, R5.reuse, P3 ;  /* 0x000000ffff1d7224 */ /* 0x100fe200018e0605 */
[----:B------:R-:W-:Y:S01]  /*cd40*/  LOP3.LUT R32, R32, R33, RZ, 0x3c, !PT ;  /* 0x0000002120207212 */ /* 0x000fe200078e3cff */
[----:B------:R-:W-:Y:S01]  /*cd50*/  IMAD.X R33, RZ, RZ, R5, P4 ;  /* 0x000000ffff217224 */ /* 0x000fe200020e0605 */
[----:B------:R-:W-:-:S02]  /*cd60*/  P2R R14, PR, RZ, 0x20 ;  /* 0x00000020ff0e7803 */ /* 0x000fc40000000000 */
[----:B------:R-:W-:Y:S02]  /*cd70*/  IADD3.X R13, RZ, R5, RZ, P2, !PT ;  /* 0x00000005ff0d7210 */ /* 0x000fe400017fe4ff */
[C---:B------:R-:W-:Y:S02]  /*cd80*/  IADD3 R41, P1, R4.reuse, 0x6000, RZ ;  /* 0x0000600004297810 */ /* 0x040fe40007f3e0ff */
[C---:B------:R-:W-:Y:S02]  /*cd90*/  IADD3 R45, P2, R4.reuse, 0x7000, RZ ;  /* 0x00007000042d7810 */ /* 0x040fe40007f5e0ff */
[C---:B------:R-:W-:Y:S02]  /*cda0*/  IADD3 R49, P3, R4.reuse, 0x8000, RZ ;  /* 0x0000800004317810 */ /* 0x040fe40007f7e0ff */
[C---:B------:R-:W-:Y:S02]  /*cdb0*/  IADD3 R53, P4, R4.reuse, 0x9000, RZ ;  /* 0x0000900004357810 */ /* 0x040fe40007f9e0ff */
[----:B------:R-:W-:-:S02]  /*cdc0*/  IADD3 R57, P5, R4, 0xa000, RZ ;  /* 0x0000a00004397810 */ /* 0x000fc40007fbe0ff */
[----:B------:R-:W-:Y:S02]  /*cdd0*/  LOP3.LUT R36, R37, 0x380, RZ, 0xc0, !PT ;  /* 0x0000038025247812 */ /* 0x000fe400078ec0ff */
[----:B------:R-:W-:Y:S02]  /*cde0*/  LOP3.LUT R40, R41, 0x380, RZ, 0xc0, !PT ;  /* 0x0000038029287812 */ /* 0x000fe400078ec0ff */
[----:B--2---:R-:W-:Y:S02]  /*cdf0*/  LOP3.LUT R44, R45, 0x380, RZ, 0xc0, !PT ;  /* 0x000003802d2c7812 */ /* 0x004fe400078ec0ff */
        /* <DEDUP_REMOVED lines=9> */
[----:B------:R-:W-:Y:S02]  /*ce90*/  LOP3.LUT R36, R36, R37, RZ, 0x3c, !PT ;  /* 0x0000002524247212 */ /* 0x000fe400078e3cff */
[----:B------:R-:W-:Y:S02]  /*cea0*/  LOP3.LUT R40, R40, R41, RZ, 0x3c, !PT ;  /* 0x0000002928287212 */ /* 0x000fe400078e3cff */
[----:B------:R-:W-:Y:S02]  /*ceb0*/  LOP3.LUT R44, R44, R45, RZ, 0x3c, !PT ;  /* 0x0000002d2c2c7212 */ /* 0x000fe400078e3cff */
[----:B------:R-:W-:Y:S02]  /*cec0*/  LOP3.LUT R48, R48, R49, RZ, 0x3c, !PT ;  /* 0x0000003130307212 */ /* 0x000fe400078e3cff */
[----:B------:R-:W-:Y:S02]  /*ced0*/  LOP3.LUT R52, R52, R53, RZ, 0x3c, !PT ;  /* 0x0000003534347212 */ /* 0x000fe400078e3cff */
[----:B------:R-:W-:Y:S01]  /*cee0*/  LOP3.LUT R56, R56, R57, RZ, 0x3c, !PT ;  /* 0x0000003938387212 */ /* 0x000fe200078e3cff */
[----:B-1----:R-:W-:Y:S06]  /*cef0*/  @P6 BRA `(.L_x_3227) ;  /* 0x0000000000106947 */ /* 0x002fec0003800000 */
[----:B------:R-:W-:Y:S05]  /*cf00*/  @!P0 BRA `(.L_x_3227) ;  /* 0x00000000000c8947 */ /* 0x000fea0003800000 */
[----:B------:R-:W2:Y:S04]  /*cf10*/  LDG.E R3, desc[UR40][R10.64] ;  /* 0x000000280a037981 */ /* 0x000ea8000c1e1900 */
[----:B-----5:R-:W2:Y:S02]  /*cf20*/  LDG.E R0, desc[UR40][R10.64+0x4] ;  /* 0x000004280a007981 */ /* 0x020ea4000c1e1900 */
[----:B--2---:R-:W-:-:S07]  /*cf30*/  IADD3 R0, -R3, R0, RZ ;  /* 0x0000000003007210 */ /* 0x004fce0007ffe1ff */
.L_x_3227:
[----:B------:R-:W1:Y:S01]  /*cf40*/  SHFL.IDX PT, R3, R206, RZ, 0x1f ;  /* 0x00001fffce037589 */ /* 0x000e6200000e0000 */
[----:B------:R-:W-:Y:S01]  /*cf50*/  ISETP.NE.AND P6, PT, R14, RZ, PT ;  /* 0x000000ff0e00720c */ /* 0x000fe20003fc5270 */
[--C-:B------:R-:W-:Y:S01]  /*cf60*/  IMAD.X R57, RZ, RZ, R5.reuse, P5 ;  /* 0x000000ffff397224 */ /* 0x100fe200028e0605 */
[----:B------:R-:W-:Y:S01]  /*cf70*/  IADD3.X R49, RZ, R5, RZ, P3, !PT ;  /* 0x00000005ff317210 */ /* 0x000fe20001ffe4ff */
        /* <DEDUP_REMOVED lines=8> */
[C---:B------:R-:W-:Y:S02]  /*d000*/  IADD3 R10, P4, R4.reuse, 0xf000, RZ ;  /* 0x0000f000040a7810 */ /* 0x040fe40007f9e0ff */
[----:B------:R-:W-:Y:S02]  /*d010*/  LOP3.LUT R60, R61, 0x380, RZ, 0xc0, !PT ;  /* 0x000003803d3c7812 */ /* 0x000fe400078ec0ff */
[----:B------:R-:W-:Y:S01]  /*d020*/  LOP3.LUT R64, R65, 0x380, RZ, 0xc0, !PT ;  /* 0x0000038041407812 */ /* 0x000fe200078ec0ff */
[----:B------:R-:W-:Y:S01]  /*d030*/  IMAD.X R77, RZ, RZ, R5, P4 ;  /* 0x000000ffff4d7224 */ /* 0x000fe200020e0605 */
[----:B------:R-:W-:Y:S02]  /*d040*/  LOP3.LUT R68, R69, 0x380, RZ, 0xc0, !PT ;  /* 0x0000038045447812 */ /* 0x000fe400078ec0ff */
[----:B------:R-:W-:Y:S02]  /*d050*/  LOP3.LUT R72, R73, 0x380, RZ, 0xc0, !PT ;  /* 0x0000038049487812 */ /* 0x000fe400078ec0ff */
[----:B------:R-:W-:-:S02]  /*d060*/  LOP3.LUT R7, R4, 0x380, RZ, 0xc0, !PT ;  /* 0x0000038004077812 */ /* 0x000fc400078ec0ff */
[----:B-1----:R-:W-:Y:S02]  /*d070*/  ISETP.NE.AND P5, PT, R3, RZ, PT ;  /* 0x000000ff0300720c */ /* 0x002fe40003fa5270 */
[----:B------:R-:W-:Y:S02]  /*d080*/  LOP3.LUT R3, R10, 0x380, RZ, 0xc0, !PT ;  /* 0x000003800a037812 */ /* 0x000fe400078ec0ff */
[----:B------:R-:W-:Y:S02]  /*d090*/  SHF.R.U64 R60, R60, 0x3, RZ ;  /* 0x000000033c3c7819 */ /* 0x000fe400000012ff */
[----:B------:R-:W-:Y:S02]  /*d0a0*/  SHF.R.U64 R64, R64, 0x3, RZ ;  /* 0x0000000340407819 */ /* 0x000fe400000012ff */
[----:B------:R-:W-:Y:S02]  /*d0b0*/  SHF.R.U64 R68, R68, 0x3, RZ ;  /* 0x0000000344447819 */ /* 0x000fe400000012ff */
[----:B------:R-:W-:-:S02]  /*d0c0*/  SHF.R.U64 R72, R72, 0x3, RZ ;  /* 0x0000000348487819 */ /* 0x000fc400000012ff */
[----:B------:R-:W-:Y:S02]  /*d0d0*/  SHF.R.U64 R7, R7, 0x3, RZ ;  /* 0x0000000307077819 */ /* 0x000fe400000012ff */
        /* <DEDUP_REMOVED lines=8> */
[----:B------:R-:W-:-:S02]  /*d160*/  LOP3.LUT R6, R7, R4, RZ, 0x3c, !PT ;  /* 0x0000000407067212 */ /* 0x000fc400078e3cff */
[-C--:B------:R-:W-:Y:S02]  /*d170*/  IADD3.X R65, RZ, R5.reuse, RZ, P1, !PT ;  /* 0x00000005ff417210 */ /* 0x080fe40000ffe4ff */
[----:B------:R-:W-:Y:S02]  /*d180*/  MOV R7, R5 ;  /* 0x0000000500077202 */ /* 0x000fe40000000f00 */
[----:B------:R-:W-:Y:S02]  /*d190*/  LOP3.LUT R76, R3, R10, RZ, 0x3c, !PT ;  /* 0x0000000a034c7212 */ /* 0x000fe400078e3cff */
[----:B------:R-:W-:Y:S02]  /*d1a0*/  SHF.R.S32.HI R80, RZ, 0x1f, R198 ;  /* 0x0000001fff507819 */ /* 0x000fe400000114c6 */
[----:B------:R-:W-:Y:S02]  /*d1b0*/  SEL R83, R201, RZ, !P0 ;  /* 0x000000ffc9537207 */ /* 0x000fe40004000000 */
[----:B------:R-:W-:-:S02]  /*d1c0*/  SEL R205, R205, RZ, !P0 ;  /* 0x000000ffcdcd7207 */ /* 0x000fc40004000000 */
[----:B-----5:R-:W-:Y:S01]  /*d1d0*/  SHF.R.S32.HI R81, RZ, 0x1f, R24 ;  /* 0x0000001fff517819 */ /* 0x020fe20000011418 */
[----:B------:R-:W-:Y:S06]  /*d1e0*/  @P5 BRA `(.L_x_3228) ;  /* 0x0000000000645947 */ /* 0x000fec0003800000 */
[----:B------:R-:W-:Y:S01]  /*d1f0*/  ULDC.64 UR4, c[0x0][0xb70] ;  /* 0x0002dc0000047ab9 */ /* 0x000fe20000000a00 */
[----:B------:R-:W-:Y:S01]  /*d200*/  IMAD.MOV.U32 R4, RZ, RZ, R24 ;  /* 0x000000ffff047224 */ /* 0x000fe200078e0018 */
[----:B------:R-:W-:Y:S01]  /*d210*/  IADD3 R11, -R191, RZ, RZ ;  /* 0x000000ffbf0b7210 */ /* 0x000fe20007ffe1ff */
[----:B------:R-:W-:Y:S02]  /*d220*/  IMAD R3, R80, UR4, RZ ;  /* 0x0000000450037c24 */ /* 0x000fe4000f8e02ff */
[----:B------:R-:W-:Y:S01]  /*d230*/  IMAD.MOV.U32 R5, RZ, RZ, R81 ;  /* 0x000000ffff057224 */ /* 0x000fe200078e0051 */
[----:B------:R-:W-:Y:S01]  /*d240*/  ISETP.NE.AND P0, PT, R190, R11, PT ;  /* 0x0000000bbe00720c */ /* 0x000fe20003f05270 */
[C---:B------:R-:W-:Y:S02]  /*d250*/  IMAD R3, R198.reuse, UR5, R3 ;  /* 0x00000005c6037c24 */ /* 0x040fe4000f8e0203 */
[----:B------:R-:W-:Y:S01]  /*d260*/  IMAD.WIDE.U32 R4, R198, UR4, R4 ;  /* 0x00000004c6047c25 */ /* 0x000fe2000f8e0004 */
[----:B------:R-:W-:-:S03]  /*d270*/  ULDC.64 UR4, c[0x0][0xb78] ;  /* 0x0002de0000047ab9 */ /* 0x000fc60000000a00 */
[----:B------:R-:W-:Y:S02]  /*d280*/  IMAD.IADD R5, R5, 0x1, R3 ;  /* 0x0000000105057824 */ /* 0x000fe400078e0203 */
[----:B------:R-:W-:Y:S02]  /*d290*/  IMAD R3, R205, UR4, RZ ;  /* 0x00000004cd037c24 */ /* 0x000fe4000f8e02ff */
[----:B------:R-:W-:Y:S02]  /*d2a0*/  IMAD R15, R203, 0x40, R188 ;  /* 0x00000040cb0f7824 */ /* 0x000fe400078e02bc */
[----:B------:R-:W-:-:S03]  /*d2b0*/  IMAD.WIDE.U32 R4, R83, UR4, R4 ;  /* 0x0000000453047c25 */ /* 0x000fc6000f8e0004 */
[----:B------:R-:W-:Y:S01]  /*d2c0*/  SHF.R.S32.HI R11, RZ, 0x1f, R15 ;  /* 0x0000001fff0b7819 */ /* 0x000fe2000001140f */
[----:B------:R-:W-:Y:S01]  /*d2d0*/  IMAD R14, R83, UR5, R3 ;  /* 0x00000005530e7c24 */ /* 0x000fe2000f8e0203 */
[C---:B------:R-:W-:Y:S01]  /*d2e0*/  IADD3 R10, P2, R15.reuse, R4, RZ ;  /* 0x000000040f0a7210 */ /* 0x040fe20007f5e0ff */
[C---:B------:R-:W-:Y:S01]  /*d2f0*/  VIADD R3, R15.reuse, 0x8 ;  /* 0x000000080f037836 */ /* 0x040fe20000000000 */
[-C--:B------:R-:W-:Y:S01]  /*d300*/  ISETP.GE.OR P1, PT, R15, R0.reuse, P0 ;  /* 0x000000000f00720c */ /* 0x080fe20000726670 */
[----:B------:R-:W-:Y:S01]  /*d310*/  ULDC.64 UR4, c[0x0][0xb40] ;  /* 0x0002d00000047ab9 */ /* 0x000fe20000000a00 */
[----:B------:R-:W-:Y:S02]  /*d320*/  IADD3.X R11, R11, R5, R14, P2, !PT ;  /* 0x000000050b0b7210 */ /* 0x000fe400017fe40e */
[----:B------:R-:W-:Y:S02]  /*d330*/  ISETP.GE.OR P0, PT, R3, R0, P0 ;  /* 0x000000000300720c */ /* 0x000fe40000706670 */
[----:B------:R-:W-:-:S04]  /*d340*/  LEA R4, P2, R10, UR4, 0x2 ;  /* 0x000000040a047c11 */ /* 0x000fc8000f8410ff */
[----:B------:R-:W-:-:S05]  /*d350*/  LEA.HI.X R5, R10, UR5, R11, 0x2, P2 ;  /* 0x000000050a057c11 */ /* 0x000fca00090f140b */
[----:B------:R1:W-:Y:S04]  /*d360*/  @!P1 STG.E desc[UR40][R4.64], R21 ;  /* 0x0000001504009986 */ /* 0x0003e8000c101928 */
[----:B------:R1:W-:Y:S02]  /*d370*/  @!P0 STG.E desc[UR40][R4.64+0x20], R20 ;  /* 0x0000201404008986 */ /* 0x0003e4000c101928 */
.L_x_3228:
[----:B------:R-:W2:Y:S01]  /*d380*/  LDC R90, c[0x0][0xa8c] ;  /* 0x0002a300ff5a7b82 */ /* 0x000ea20000000800 */
[----:B------:R-:W-:Y:S01]  /*d390*/  ULDC.64 UR4, c[0x0][0xaa0] ;  /* 0x0002a80000047ab9 */ /* 0x000fe20000000a00 */
[--C-:B-1----:R-:W-:Y:S01]  /*d3a0*/  SHF.R.S32.HI R21, RZ, 0x1f, R187.reuse ;  /* 0x0000001fff157819 */ /* 0x102fe200000114bb */
[----:B------:R-:W-:Y:S01]  /*d3b0*/  IMAD R3, R81, UR4, RZ ;  /* 0x0000000451037c24 */ /* 0x000fe2000f8e02ff */
[----:B------:R-:W5:Y:S01]  /*d3c0*/  LD.E.128 R4, desc[UR40][R6.64] ;  /* 0x0000002806047980 */ /* 0x000f62000c101d00 */
[----:B------:R-:W-:Y:S02]  /*d3d0*/  IMAD.MOV.U32 R20, RZ, RZ, R187 ;  /* 0x000000ffff147224 */ /* 0x000fe400078e00bb */
[C---:B------:R-:W-:Y:S01]  /*d3e0*/  IMAD R3, R24.reuse, UR5, R3 ;  /* 0x0000000518037c24 */ /* 0x040fe2000f8e0203 */
[----:B------:R-:W5:Y:S01]  /*d3f0*/  LD.E.128 R8, desc[UR40][R8.64] ;  /* 0x0000002808087980 */ /* 0x000f62000c101d00 */
[----:B------:R-:W-:Y:S01]  /*d400*/  IMAD.WIDE.U32 R20, R24, UR4, R20 ;  /* 0x0000000418147c25 */ /* 0x000fe2000f8e0014 */
[----:B------:R-:W-:-:S02]  /*d410*/  ULDC.64 UR4, c[0x0][0xae0] ;  /* 0x0002b80000047ab9 */ /* 0x000fc40000000a00 */
[----:B------:R-:W5:Y:S02]  /*d420*/  LD.E.128 R12, desc[UR40][R12.64] ;  /* 0x000000280c0c7980 */ /* 0x000f64000c101d00 */
[----:B------:R-:W-:Y:S01]  /*d430*/  IADD3 R21, R21, R3, RZ ;  /* 0x0000000315157210 */ /* 0x000fe20007ffe0ff */
[----:B------:R-:W-:Y:S01]  /*d440*/  VIADD R3, R187, 0x40 ;  /* 0x00000040bb037836 */ /* 0x000fe20000000000 */
[----:B------:R-:W5:Y:S01]  /*d450*/  LD.E.128 R28, desc[UR40][R28.64] ;  /* 0x000000281c1c7980 */ /* 0x000f62000c101d00 */
[----:B------:R-:W-:Y:S02]  /*d460*/  IMAD R81, R80, UR4, RZ ;  /* 0x0000000450517c24 */ /* 0x000fe4000f8e02ff */
[----:B------:R-:W-:Y:S01]  /*d470*/  IMAD R85, R203, -0x40, R0 ;  /* 0xffffffc0cb557824 */ /* 0x000fe200078e0200 */
[----:B------:R-:W5:Y:S01]  /*d480*/  LD.E.128 R32, desc[UR40][R32.64] ;  /* 0x0000002820207980 */ /* 0x000f62000c101d00 */
[----:B--2---:R-:W-:-:S03]  /*d490*/  ISETP.GE.AND P3, PT, R3, R90, PT ;  /* 0x0000005a0300720c */ /* 0x004fc60003f66270 */
[----:B------:R-:W5:Y:S01]  /*d4a0*/  LD.E.128 R36, desc[UR40][R36.64] ;  /* 0x0000002824247980 */ /* 0x000f62000c101d00 */
[----:B------:R-:W-:Y:S02]  /*d4b0*/  VIADD R0, R192, 0x20 ;  /* 0x00000020c0007836 */ /* 0x000fe40000000000 */
[C---:B------:R-:W-:Y:S01]  /*d4c0*/  IMAD R81, R198.reuse, UR5, R81 ;  /* 0x00000005c6517c24 */ /* 0x040fe2000f8e0251 */
[----:B------:R-:W5:Y:S01]  /*d4d0*/  LD.E.128 R40, desc[UR40][R40.64] ;  /* 0x0000002828287980 */ /* 0x000f62000c101d00 */
[----:B------:R-:W-:Y:S01]  /*d4e0*/  IMAD.WIDE.U32 R20, R198, UR4, R20 ;  /* 0x00000004c6147c25 */ /* 0x000fe2000f8e0014 */
[----:B------:R-:W-:Y:S01]  /*d4f0*/  SEL R24, RZ, 0xffffffff, P3 ;  /* 0xffffffffff187807 */ /* 0x000fe20001800000 */
[----:B------:R-:W-:Y:S01]  /*d500*/  ULDC.64 UR4, c[0x0][0xae8] ;  /* 0x0002ba0000047ab9 */ /* 0x000fe20000000a00 */
[----:B------:R-:W5:Y:S01]  /*d510*/  LD.E.128 R44, desc[UR40][R44.64] ;  /* 0x000000282c2c7980 */ /* 0x000f62000c101d00 */
[C---:B------:R-:W-:Y:S01]  /*d520*/  ISETP.GE.AND P2, PT, R187.reuse, R90, PT ;  /* 0x0000005abb00720c */ /* 0x040fe20003f46270 */
[----:B------:R-:W-:-:S02]  /*d530*/  VIADD R87, R187, 0xc0 ;  /* 0x000000c0bb577836 */ /* 0x000fc40000000000 */
[----:B------:R-:W5:Y:S01]  /*d540*/  LD.E.128 R48, desc[UR40][R48.64] ;  /* 0x0000002830307980 */ /* 0x000f62000c101d00 */
[----:B------:R-:W-:-:S03]  /*d550*/  IADD3 R86, R187, 0x80, RZ ;  /* 0x00000080bb567810 */ /* 0x000fc60007ffe0ff */
[----:B------:R-:W5:Y:S04]  /*d560*/  LD.E.128 R52, desc[UR40][R52.64] ;  /* 0x0000002834347980 */ /* 0x000f68000c101d00 */
[----:B------:R-:W5:Y:S04]  /*d570*/  LD.E.128 R56, desc[UR40][R56.64] ;  /* 0x0000002838387980 */ /* 0x000f68000c101d00 */
[----:B------:R-:W5:Y:S04]  /*d580*/  LD.E.128 R60, desc[UR40][R60.64] ;  /* 0x000000283c3c7980 */ /* 0x000f68000c101d00 */
[----:B------:R-:W5:Y:S04]  /*d590*/  LD.E.128 R64, desc[UR40][R64.64] ;  /* 0x0000002840407980 */ /* 0x000f68000c101d00 */
[----:B------:R-:W5:Y:S04]  /*d5a0*/  LD.E.128 R68, desc[UR40][R68.64] ;  /* 0x0000002844447980 */ /* 0x000f68000c101d00 */
[----:B------:R-:W5:Y:S04]  /*d5b0*/  LD.E.128 R72, desc[UR40][R72.64] ;  /* 0x0000002848487980 */ /* 0x000f68000c101d00 */
[----:B------:R-:W5:Y:S01]  /*d5c0*/  LD.E.128 R76, desc[UR40][R76.64] ;  /* 0x000000284c4c7980 */ /* 0x000f62000c101d00 */
[----:B------:R-:W-:Y:S01]  /*d5d0*/  IMAD.IADD R21, R21, 0x1, R81 ;  /* 0x0000000115157824 */ /* 0x000fe200078e0251 */
[----:B------:R-:W-:Y:S01]  /*d5e0*/  ISETP.GE.AND P0, PT, R0, R85, PT ;  /* 0x000000550000720c */ /* 0x000fe20003f06270 */
[----:B------:R-:W-:Y:S01]  /*d5f0*/  IMAD.SHL.U32 R81, R24, 0x2, RZ ;  /* 0x0000000218517824 */ /* 0x000fe200078e00ff */
[----:B------:R-:W-:Y:S01]  /*d600*/  @!PT LDS RZ, [RZ] ;  /* 0x00000000fffff984 */ /* 0x000fe20000000800 */
[----:B------:R-:W-:Y:S01]  /*d610*/  @!PT LDS RZ, [RZ] ;  /* 0x00000000fffff984 */ /* 0x000fe20000000800 */
[----:B------:R-:W-:Y:S01]  /*d620*/  @!PT LDS RZ, [RZ] ;  /* 0x00000000fffff984 */ /* 0x000fe20000000800 */
[----:B------:R-:W-:Y:S01]  /*d630*/  @!PT LDS RZ, [RZ] ;  /* 0x00000000fffff984 */ /* 0x000fe20000000800 */
[----:B------:R1:W-:Y:S06]  /*d640*/  MEMBAR.ALL.CTA ;  /* 0x0000000000007992 */ /* 0x0003ec0000008000 */
[----:B-1----:R-:W1:Y:S01]  /*d650*/  FENCE.VIEW.ASYNC.S ;  /* 0x00000000000073c6 */ /* 0x002e620000000000 */
[----:B------:R-:W-:Y:S01]  /*d660*/  SEL R0, RZ, 0x1, P2 ;  /* 0x00000001ff007807 */ /* 0x000fe20001000000 */
[C---:B------:R-:W-:Y:S01]  /*d670*/  VIADD R89, R187.reuse, 0x140 ;  /* 0x00000140bb597836 */ /* 0x040fe20000000000 */
[-C--:B------:R-:W-:Y:S01]  /*d680*/  ISETP.GE.AND P2, PT, R86, R90.reuse, PT ;  /* 0x0000005a5600720c */ /* 0x080fe20003f46270 */
[----:B------:R-:W-:Y:S01]  /*d690*/  VIADD R80, R187, 0x180 ;  /* 0x00000180bb507836 */ /* 0x000fe20000000000 */
[----:B------:R-:W-:Y:S01]  /*d6a0*/  ISETP.GE.AND P3, PT, R87, R90, PT ;  /* 0x0000005a5700720c */ /* 0x000fe20003f66270 */
[----:B------:R-:W-:Y:S01]  /*d6b0*/  VIADD R82, R187, 0x1c0 ;  /* 0x000001c0bb527836 */ /* 0x000fe20000000000 */
[----:B------:R-:W-:Y:S01]  /*d6c0*/  LOP3.LUT R0, R81, 0x2, R0, 0xe2, !PT ;  /* 0x0000000251007812 */ /* 0x000fe200078ee200 */
[----:B------:R-:W-:Y:S01]  /*d6d0*/  BSSY B1, `(.L_x_3229) ;  /* 0x0000035000017945 */ /* 0x000fe20003800000 */
[----:B------:R-:W-:-:S02]  /*d6e0*/  SEL R81, RZ, 0x4, P2 ;  /* 0x00000004ff517807 */ /* 0x000fc40001000000 */
[----:B------:R-:W-:Y:S02]  /*d6f0*/  SEL R24, RZ, 0x8, P3 ;  /* 0x00000008ff187807 */ /* 0x000fe40001800000 */
[----:B------:R-:W-:Y:S02]  /*d700*/  IADD3 R88, R187, 0x100, RZ ;  /* 0x00000100bb587810 */ /* 0x000fe40007ffe0ff */
[----:B------:R-:W-:Y:S01]  /*d710*/  LOP3.LUT R24, R24, R0, R81, 0xfe, !PT ;  /* 0x0000000018187212 */ /* 0x000fe200078efe51 */
[----:B------:R-:W-:Y:S01]  /*d720*/  VIADD R0, R2, 0x28c20 ;  /* 0x00028c2002007836 */ /* 0x000fe20000000000 */
[-C--:B------:R-:W-:Y:S02]  /*d730*/  ISETP.GE.AND P2, PT, R88, R90.reuse, PT ;  /* 0x0000005a5800720c */ /* 0x080fe40003f46270 */
[-C--:B------:R-:W-:Y:S02]  /*d740*/  ISETP.GE.AND P3, PT, R89, R90.reuse, PT ;  /* 0x0000005a5900720c */ /* 0x080fe40003f66270 */
[----:B------:R-:W-:-:S02]  /*d750*/  ISETP.GE.AND P4, PT, R80, R90, PT ;  /* 0x0000005a5000720c */ /* 0x000fc40003f86270 */
[----:B------:R-:W-:Y:S02]  /*d760*/  ISETP.GE.AND P1, PT, R192, R85, PT ;  /* 0x00000055c000720c */ /* 0x000fe40003f26270 */
[----:B------:R-:W-:Y:S02]  /*d770*/  SEL R81, RZ, 0x10, P2 ;  /* 0x00000010ff517807 */ /* 0x000fe40001000000 */
[----:B------:R-:W-:Y:S02]  /*d780*/  SEL R80, RZ, 0x20, P3 ;  /* 0x00000020ff507807 */ /* 0x000fe40001800000 */
[----:B------:R-:W-:Y:S02]  /*d790*/  PRMT R0, RZ, 0x654, R0 ;  /* 0x00000654ff007816 */ /* 0x000fe40000000000 */
[----:B------:R-:W-:Y:S01]  /*d7a0*/  LOP3.LUT R81, R80, R24, R81, 0xfe, !PT ;  /* 0x0000001850517212 */ /* 0x000fe200078efe51 */
[----:B------:R-:W-:Y:S01]  /*d7b0*/  IMAD R24, R205, UR4, RZ ;  /* 0x00000004cd187c24 */ /* 0x000fe2000f8e02ff */
[----:B-1----:R1:W-:Y:S01]  /*d7c0*/  SYNCS.ARRIVE.TRANS64.RED.A1T0 RZ, [R0+URZ], RZ ;  /* 0x000000ff00ff79a7 */ /* 0x0023e2000810043f */
[----:B------:R-:W-:-:S02]  /*d7d0*/  ISETP.GE.AND P2, PT, R82, R90, PT ;  /* 0x0000005a5200720c */ /* 0x000fc40003f46270 */
[C---:B------:R-:W-:Y:S01]  /*d7e0*/  IMAD R85, R83.reuse, UR5, R24 ;  /* 0x0000000553557c24 */ /* 0x040fe2000f8e0218 */
[----:B------:R-:W-:Y:S01]  /*d7f0*/  SHF.R.S32.HI R193, RZ, 0x1f, R192 ;  /* 0x0000001fffc17819 */ /* 0x000fe200000114c0 */
[----:B------:R-:W-:Y:S01]  /*d800*/  IMAD.WIDE.U32 R82, R83, UR4, R20 ;  /* 0x0000000453527c25 */ /* 0x000fe2000f8e0014 */
[----:B------:R-:W-:Y:S02]  /*d810*/  SEL R21, RZ, 0x80, P2 ;  /* 0x00000080ff157807 */ /* 0x000fe40001000000 */
[----:B-1----:R-:W-:Y:S02]  /*d820*/  SEL R0, RZ, 0x40, P4 ;  /* 0x00000040ff007807 */ /* 0x002fe40002000000 */
[----:B------:R-:W-:Y:S02]  /*d830*/  IADD3 R91, R83, R85, RZ ;  /* 0x00000055535b7210 */ /* 0x000fe40007ffe0ff */
[----:B------:R-:W-:Y:S01]  /*d840*/  LOP3.LUT R0, R81, R0, RZ, 0xfc, !PT ;  /* 0x0000000051007212 */ /* 0x000fe200078efcff */
[----:B------:R-:W-:-:S03]  /*d850*/  IMAD.WIDE R80, R203, 0x40, R192 ;  /* 0x00000040cb507825 */ /* 0x000fc600078e02c0 */
[----:B------:R-:W-:Y:S01]  /*d860*/  LOP3.LUT R24, R0, R21, RZ, 0xfc, !PT ;  /* 0x0000001500187212 */ /* 0x000fe200078efcff */
[----:B------:R-:W-:Y:S06]  /*d870*/  @P1 BRA `(.L_x_3230) ;  /* 0x0000000000681947 */ /* 0x000fec0003800000 */
[----:B------:R-:W-:Y:S01]  /*d880*/  ULDC.64 UR4, c[0x0][0xad8] ;  /* 0x0002b60000047ab9 */ /* 0x000fe20000000a00 */
[----:B------:R-:W-:Y:S01]  /*d890*/  IMAD.MOV.U32 R20, RZ, RZ, R82 ;  /* 0x000000ffff147224 */ /* 0x000fe200078e0052 */
[-C--:B------:R-:W-:Y:S01]  /*d8a0*/  ISETP.GE.AND P2, PT, R187, R90.reuse, PT ;  /* 0x0000005abb00720c */ /* 0x080fe20003f46270 */
[----:B------:R-:W-:Y:S01]  /*d8b0*/  IMAD R85, R81, UR4, RZ ;  /* 0x0000000451557c24 */ /* 0x000fe2000f8e02ff */
[-C--:B------:R-:W-:Y:S01]  /*d8c0*/  ISETP.GE.AND P3, PT, R3, R90.reuse, PT ;  /* 0x0000005a0300720c */ /* 0x080fe20003f66270 */
[----:B------:R-:W-:Y:S01]  /*d8d0*/  IMAD.MOV.U32 R21, RZ, RZ, R91 ;  /* 0x000000ffff157224 */ /* 0x000fe200078e005b */
[----:B------:R-:W-:Y:S01]  /*d8e0*/  ISETP.GE.AND P4, PT, R89, R90, PT ;  /* 0x0000005a5900720c */ /* 0x000fe20003f86270 */
[----:B------:R-:W-:Y:S01]  /*d8f0*/  IMAD R85, R80, UR5, R85 ;  /* 0x0000000550557c24 */ /* 0x000fe2000f8e0255 */
[----:B------:R-:W-:Y:S01]  /*d900*/  LOP3.LUT P5, RZ, R0, 0x40, RZ, 0xc0, !PT ;  /* 0x0000004000ff7812 */ /* 0x000fe200078ac0ff */
[----:B------:R-:W-:Y:S01]  /*d910*/  IMAD.WIDE.U32 R20, R80, UR4, R20 ;  /* 0x0000000450147c25 */ /* 0x000fe2000f8e0014 */
[----:B------:R-:W-:Y:S01]  /*d920*/  ULDC.64 UR4, c[0x0][0xa80] ;  /* 0x0002a00000047ab9 */ /* 0x000fe20000000a00 */
[----:B------:R-:W-:-:S02]  /*d930*/  LOP3.LUT P6, RZ, R24, 0x80, RZ, 0xc0, !PT ;  /* 0x0000008018ff7812 */ /* 0x000fc400078cc0ff */
[----:B------:R-:W-:Y:S01]  /*d940*/  IMAD.IADD R21, R21, 0x1, R85 ;  /* 0x0000000115157824 */ /* 0x000fe200078e0255 */
[----:B------:R-:W-:-:S04]  /*d950*/  LEA R84, P1, R20, UR4, 0x1 ;  /* 0x0000000414547c11 */ /* 0x000fc8000f8208ff */
[----:B------:R-:W-:Y:S02]  /*d960*/  LEA.HI.X R85, R20, UR5, R21, 0x1, P1 ;  /* 0x0000000514557c11 */ /* 0x000fe400088f0c15 */
[----:B------:R-:W-:-:S03]  /*d970*/  ISETP.GE.AND P1, PT, R86, R90, PT ;  /* 0x0000005a5600720c */ /* 0x000fc60003f26270 */
[----:B-----5:R1:W-:Y:S01]  /*d980*/  @!P2 STG.E.128 desc[UR40][R84.64], R4 ;  /* 0x000000045400a986 */ /* 0x0203e2000c101d28 */
[----:B------:R-:W-:-:S03]  /*d990*/  ISETP.GE.AND P2, PT, R87, R90, PT ;  /* 0x0000005a5700720c */ /* 0x000fc60003f46270 */
[----:B------:R1:W-:Y:S01]  /*d9a0*/  @!P3 STG.E.128 desc[UR40][R84.64+0x80], R12 ;  /* 0x0000800c5400b986 */ /* 0x0003e2000c101d28 */
[----:B------:R-:W-:-:S03]  /*d9b0*/  ISETP.GE.AND P3, PT, R88, R90, PT ;  /* 0x0000005a5800720c */ /* 0x000fc60003f66270 */
[----:B------:R1:W-:Y:S04]  /*d9c0*/  @!P4 STG.E.128 desc[UR40][R84.64+0x280], R56 ;  /* 0x000280385400c986 */ /* 0x0003e8000c101d28 */
[----:B------:R1:W-:Y:S04]  /*d9d0*/  @!P1 STG.E.128 desc[UR40][R84.64+0x100], R32 ;  /* 0x0001002054009986 */ /* 0x0003e8000c101d28 */
[----:B------:R1:W-:Y:S04]  /*d9e0*/  @!P2 STG.E.128 desc[UR40][R84.64+0x180], R40 ;  /* 0x000180285400a986 */ /* 0x0003e8000c101d28 */
[----:B------:R1:W-:Y:S04]  /*d9f0*/  @!P3 STG.E.128 desc[UR40][R84.64+0x200], R48 ;  /* 0x000200305400b986 */ /* 0x0003e8000c101d28 */
[----:B------:R1:W-:Y:S04]  /*da00*/  @P5 STG.E.128 desc[UR40][R84.64+0x300], R64 ;  /* 0x0003004054005986 */ /* 0x0003e8000c101d28 */
[----:B------:R1:W-:Y:S02]  /*da10*/  @P6 STG.E.128 desc[UR40][R84.64+0x380], R72 ;  /* 0x0003804854006986 */ /* 0x0003e4000c101d28 */
.L_x_3230:
[----:B------:R-:W-:Y:S05]  /*da20*/  BSYNC B1 ;  /* 0x0000000000017941 */ /* 0x000fea0003800000 */
.L_x_3229:
[----:B------:R-:W-:Y:S05]  /*da30*/  @P0 BRA `(.L_x_3231) ;  /* 0x0000000c00040947 */ /* 0x000fea0003800000 */
[----:B-1---5:R-:W-:Y:S01]  /*da40*/  IADD3 R7, P0, R80, 0x20, RZ ;  /* 0x0000002050077810 */ /* 0x022fe20007f1e0ff */
[----:B------:R-:W-:Y:S01]  /*da50*/  ULDC.64 UR4, c[0x0][0xad8] ;  /* 0x0002b60000047ab9 */ /* 0x000fe20000000a00 */
[----:B------:R-:W-:Y:S01]  /*da60*/  IMAD.MOV.U32 R4, RZ, RZ, R82 ;  /* 0x000000ffff047224 */ /* 0x000fe200078e0052 */
[-C--:B------:R-:W-:Y:S01]  /*da70*/  ISETP.GE.AND P4, PT, R3, R90.reuse, PT ;  /* 0x0000005a0300720c */ /* 0x080fe20003f86270 */
[----:B------:R-:W-:Y:S01]  /*da80*/  IMAD.MOV.U32 R5, RZ, RZ, R91 ;  /* 0x000000ffff057224 */ /* 0x000fe200078e005b */
[----:B------:R-:W-:Y:S02]  /*da90*/  IADD3.X R80, RZ, R81, RZ, P0, !PT ;  /* 0x00000051ff507210 */ /* 0x000fe400007fe4ff */
[-C--:B------:R-:W-:Y:S01]  /*daa0*/  ISETP.GE.AND P3, PT, R86, R90.reuse, PT ;  /* 0x0000005a5600720c */ /* 0x080fe20003f66270 */
[----:B------:R-:W-:Y:S01]  /*dab0*/  IMAD.WIDE.U32 R4, R7, UR4, R4 ;  /* 0x0000000407047c25 */ /* 0x000fe2000f8e0004 */
[-C--:B------:R-:W-:Y:S02]  /*dac0*/  ISETP.GE.AND P5, PT, R187, R90.reuse, PT ;  /* 0x0000005abb00720c */ /* 0x080fe40003fa6270 */
[-C--:B------:R-:W-:Y:S01]  /*dad0*/  ISETP.GE.AND P2, PT, R87, R90.reuse, PT ;  /* 0x0000005a5700720c */ /* 0x080fe20003f46270 */
[----:B------:R-:W-:Y:S01]  /*dae0*/  IMAD R80, R80, UR4, RZ ;  /* 0x0000000450507c24 */ /* 0x000fe2000f8e02ff */
[----:B------:R-:W-:-:S02]  /*daf0*/  ISETP.GE.AND P1, PT, R88, R90, PT ;  /* 0x0000005a5800720c */ /* 0x000fc40003f26270 */
[----:B------:R-:W-:Y:S01]  /*db00*/  ISETP.GE.AND P0, PT, R89, R90, PT ;  /* 0x0000005a5900720c */ /* 0x000fe20003f06270 */
        /* <DEDUP_REMOVED lines=17> */
.L_x_3226:
[----:B------:R-:W-:Y:S01]  /*dc20*/  ULDC.64 UR4, c[0x0][0xbd8] ;  /* 0x0002f60000047ab9 */ /* 0x000fe20000000a00 */
[----:B------:R-:W-:Y:S01]  /*dc30*/  MOV R3, RZ ;  /* 0x000000ff00037202 */ /* 0x000fe20000000f00 */
[----:B------:R-:W2:Y:S01]  /*dc40*/  LDC R12, c[0x0][0xa8c] ;  /* 0x0002a300ff0c7b82 */ /* 0x000ea20000000800 */
        /* <DEDUP_REMOVED lines=16> */
[----:B---3--:R-:W3:Y:S04]  /*dd50*/  LDG.E R7, desc[UR40][R4.64] ;  /* 0x0000002804077981 */ /* 0x008ee8000c1e1900 */
[----:B-----5:R-:W3:Y:S02]  /*dd60*/  LDG.E R0, desc[UR40][R4.64+0x4] ;  /* 0x0000042804007981 */ /* 0x020ee4000c1e1900 */
[----:B---3--:R-:W-:-:S07]  /*dd70*/  IMAD.IADD R0, R0, 0x1, -R7 ;  /* 0x0000000100007824 */ /* 0x008fce00078e0a07 */
.L_x_3232:
[----:B------:R-:W-:Y:S01]  /*dd80*/  BSSY B1, `(.L_x_3233) ;  /* 0x000001d000017945 */ /* 0x000fe20003800000 */
[----:B------:R-:W-:Y:S02]  /*dd90*/  SHF.R.S32.HI R9, RZ, 0x1f, R198 ;  /* 0x0000001fff097819 */ /* 0x000fe400000114c6 */
[----:B------:R-:W-:Y:S02]  /*dda0*/  SHF.R.S32.HI R10, RZ, 0x1f, R187 ;  /* 0x0000001fff0a7819 */ /* 0x000fe400000114bb */
[----:B------:R-:W-:Y:S02]  /*ddb0*/  SEL R201, R201, RZ, !P0 ;  /* 0x000000ffc9c97207 */ /* 0x000fe40004000000 */
[----:B------:R-:W-:Y:S02]  /*ddc0*/  SEL R205, R205, RZ, !P0 ;  /* 0x000000ffcdcd7207 */ /* 0x000fe40004000000 */
[----:B-----5:R-:W-:Y:S01]  /*ddd0*/  SHF.R.S32.HI R8, RZ, 0x1f, R3 ;  /* 0x0000001fff087819 */ /* 0x020fe20000011403 */
[----:B------:R-:W-:Y:S06]  /*dde0*/  @P2 BRA `(.L_x_3234) ;  /* 0x0000000000582947 */ /* 0x000fec0003800000 */
[----:B---3--:R-:W3:Y:S02]  /*ddf0*/  S2R R4, SR_TID.X ;  /* 0x0000000000047919 */ /* 0x008ee40000002100 */
[----:B---3--:R-:W-:-:S05]  /*de00*/  IMAD R4, R203, 0x40, R4 ;  /* 0x00000040cb047824 */ /* 0x008fca00078e0204 */
        /* <DEDUP_REMOVED lines=20> */
.L_x_3234:
[----:B------:R-:W-:Y:S05]  /*df50*/  BSYNC B1 ;  /* 0x0000000000017941 */ /* 0x000fea0003800000 */
.L_x_3233:
[----:B------:R-:W-:Y:S01]  /*df60*/  ULDC.64 UR4, c[0x0][0xaa0] ;  /* 0x0002a80000047ab9 */ /* 0x000fe20000000a00 */
[----:B---3--:R-:W-:Y:S01]  /*df70*/  MOV R4, R187 ;  /* 0x000000bb00047202 */ /* 0x008fe20000000f00 */
[----:B----4-:R-:W-:Y:S01]  /*df80*/  IMAD.MOV.U32 R5, RZ, RZ, R10 ;  /* 0x000000ffff057224 */ /* 0x010fe200078e000a */
[CC--:B--2---:R-:W-:Y:S01]  /*df90*/  ISETP.GE.AND P2, PT, R187.reuse, R12.reuse, PT ;  /* 0x0000000cbb00720c */ /* 0x0c4fe20003f46270 */
[----:B------:R-:W-:Y:S01]  /*dfa0*/  IMAD R6, R8, UR4, RZ ;  /* 0x0000000408067c24 */ /* 0x000fe2000f8e02ff */
[C---:B------:R-:W-:Y:S01]  /*dfb0*/  IADD3 R21, R187.reuse, 0xc0, RZ ;  /* 0x000000c0bb157810 */ /* 0x040fe20007ffe0ff */
[----:B------:R-:W-:Y:S01]  /*dfc0*/  VIADD R13, R187, 0x40 ;  /* 0x00000040bb0d7836 */ /* 0x000fe20000000000 */
[----:B------:R-:W-:Y:S01]  /*dfd0*/  BSSY B1, `(.L_x_3235) ;  /* 0x000004a000017945 */ /* 0x000fe20003800000 */
[----:B------:R-:W-:Y:S01]  /*dfe0*/  IMAD.WIDE.U32 R4, R3, UR4, R4 ;  /* 0x0000000403047c25 */ /* 0x000fe2000f8e0004 */
[-C--:B------:R-:W-:Y:S02]  /*dff0*/  ISETP.GE.AND P3, PT, R21, R12.reuse, PT ;  /* 0x0000000c1500720c */ /* 0x080fe40003f66270 */
[----:B------:R-:W-:Y:S01]  /*e000*/  ISETP.GE.AND P0, PT, R13, R12, PT ;  /* 0x0000000c0d00720c */ /* 0x000fe20003f06270 */
[----:B------:R-:W-:Y:S01]  /*e010*/  IMAD R3, R3, UR5, R6 ;  /* 0x0000000503037c24 */ /* 0x000fe2000f8e0206 */
[----:B------:R-:W-:Y:S01]  /*e020*/  ULDC.64 UR4, c[0x0][0xae0] ;  /* 0x0002b80000047ab9 */ /* 0x000fe20000000a00 */
[----:B------:R-:W-:Y:S01]  /*e030*/  VIADD R15, R187, 0x80 ;  /* 0x00000080bb0f7836 */ /* 0x000fe20000000000 */
[----:B------:R-:W-:Y:S01]  /*e040*/  SEL R6, RZ, 0xffffffff, P0 ;  /* 0xffffffffff067807 */ /* 0x000fe20000000000 */
[----:B------:R-:W-:-:S02]  /*e050*/  IMAD.IADD R5, R5, 0x1, R3 ;  /* 0x0000000105057824 */ /* 0x000fc400078e0203 */
[----:B------:R-:W-:Y:S01]  /*e060*/  IMAD R3, R203, -0x40, R0 ;  /* 0xffffffc0cb037824 */ /* 0x000fe200078e0200 */
[----:B------:R-:W-:Y:S01]  /*e070*/  IADD3 R0, R192, 0x20, RZ ;  /* 0x00000020c0007810 */ /* 0x000fe20007ffe0ff */
[----:B------:R-:W-:Y:S01]  /*e080*/  IMAD R7, R9, UR4, RZ ;  /* 0x0000000409077c24 */ /* 0x000fe2000f8e02ff */
[----:B------:R-:W-:Y:S01]  /*e090*/  IADD3 R9, R187, 0x1c0, RZ ;  /* 0x000001c0bb097810 */ /* 0x000fe20007ffe0ff */
[----:B------:R-:W-:Y:S01]  /*e0a0*/  IMAD.WIDE.U32 R4, R198, UR4, R4 ;  /* 0x00000004c6047c25 */ /* 0x000fe2000f8e0004 */
[-C--:B------:R-:W-:Y:S02]  /*e0b0*/  ISETP.GE.AND P0, PT, R0, R3.reuse, PT ;  /* 0x000000030000720c */ /* 0x080fe40003f06270 */
[----:B------:R-:W-:Y:S01]  /*e0c0*/  ISETP.GE.AND P1, PT, R192, R3, PT ;  /* 0x00000003c000720c */ /* 0x000fe20003f26270 */
[----:B------:R-:W-:Y:S01]  /*e0d0*/  IMAD R7, R198, UR5, R7 ;  /* 0x00000005c6077c24 */ /* 0x000fe2000f8e0207 */
[----:B------:R-:W-:Y:S01]  /*e0e0*/  SEL R0, RZ, 0x1, P2 ;  /* 0x00000001ff007807 */ /* 0x000fe20001000000 */
[----:B------:R-:W-:Y:S01]  /*e0f0*/  IMAD.SHL.U32 R3, R6, 0x2, RZ ;  /* 0x0000000206037824 */ /* 0x000fe200078e00ff */
[-C--:B------:R-:W-:Y:S01]  /*e100*/  ISETP.GE.AND P2, PT, R15, R12.reuse, PT ;  /* 0x0000000c0f00720c */ /* 0x080fe20003f46270 */
[C---:B------:R-:W-:Y:S01]  /*e110*/  VIADD R29, R187.reuse, 0x100 ;  /* 0x00000100bb1d7836 */ /* 0x040fe20000000000 */
[----:B------:R-:W-:Y:S01]  /*e120*/  SEL R6, RZ, 0x8, P3 ;  /* 0x00000008ff067807 */ /* 0x000fe20001800000 */
[----:B------:R-:W-:Y:S01]  /*e130*/  VIADD R31, R187, 0x140 ;  /* 0x00000140bb1f7836 */ /* 0x000fe20000000000 */
[----:B------:R-:W-:Y:S01]  /*e140*/  LOP3.LUT R0, R3, 0x2, R0, 0xe2, !PT ;  /* 0x0000000203007812 */ /* 0x000fe200078ee200 */
[----:B------:R-:W-:Y:S01]  /*e150*/  IMAD.IADD R5, R5, 0x1, R7 ;  /* 0x0000000105057824 */ /* 0x000fe200078e0207 */
[----:B------:R-:W-:Y:S01]  /*e160*/  SEL R3, RZ, 0x4, P2 ;  /* 0x00000004ff037807 */ /* 0x000fe20001000000 */
[----:B------:R-:W-:Y:S01]  /*e170*/  VIADD R7, R187, 0x180 ;  /* 0x00000180bb077836 */ /* 0x000fe20000000000 */
[-C--:B------:R-:W-:Y:S01]  /*e180*/  ISETP.GE.AND P2, PT, R29, R12.reuse, PT ;  /* 0x0000000c1d00720c */ /* 0x080fe20003f46270 */
[----:B------:R-:W-:Y:S01]  /*e190*/  ULDC.64 UR4, c[0x0][0xae8] ;  /* 0x0002ba0000047ab9 */ /* 0x000fe20000000a00 */
[----:B------:R-:W-:-:S02]  /*e1a0*/  ISETP.GE.AND P3, PT, R31, R12, PT ;  /* 0x0000000c1f00720c */ /* 0x000fc40003f66270 */
[----:B------:R-:W-:Y:S02]  /*e1b0*/  ISETP.GE.AND P4, PT, R7, R12, PT ;  /* 0x0000000c0700720c */ /* 0x000fe40003f86270 */
[----:B------:R-:W-:Y:S01]  /*e1c0*/  LOP3.LUT R3, R6, R0, R3, 0xfe, !PT ;  /* 0x0000000006037212 */ /* 0x000fe200078efe03 */
[----:B------:R-:W-:Y:S01]  /*e1d0*/  IMAD R0, R205, UR4, RZ ;  /* 0x00000004cd007c24 */ /* 0x000fe2000f8e02ff */
[----:B------:R-:W-:Y:S02]  /*e1e0*/  SEL R6, RZ, 0x10, P2 ;  /* 0x00000010ff067807 */ /* 0x000fe40001000000 */
[----:B------:R-:W-:Y:S02]  /*e1f0*/  SEL R7, RZ, 0x20, P3 ;  /* 0x00000020ff077807 */ /* 0x000fe40001800000 */
[----:B------:R-:W-:Y:S02]  /*e200*/  SEL R8, RZ, 0x40, P4 ;  /* 0x00000040ff087807 */ /* 0x000fe40002000000 */
[----:B------:R-:W-:Y:S01]  /*e210*/  LOP3.LUT R11, R7, R3, R6, 0xfe, !PT ;  /* 0x00000003070b7212 */ /* 0x000fe200078efe06 */
[----:B------:R-:W-:Y:S01]  /*e220*/  IMAD R3, R201, UR5, R0 ;  /* 0x00000005c9037c24 */ /* 0x000fe2000f8e0200 */
[----:B------:R-:W-:Y:S01]  /*e230*/  ISETP.GE.AND P2, PT, R9, R12, PT ;  /* 0x0000000c0900720c */ /* 0x000fe20003f46270 */
[----:B------:R-:W-:Y:S01]  /*e240*/  IMAD.WIDE.U32 R6, R201, UR4, R4 ;  /* 0x00000004c9067c25 */ /* 0x000fe2000f8e0004 */
[----:B------:R-:W-:-:S02]  /*e250*/  SHF.R.S32.HI R9, RZ, 0x1f, R192 ;  /* 0x0000001fff097819 */ /* 0x000fc400000114c0 */
[----:B------:R-:W-:Y:S01]  /*e260*/  LOP3.LUT R33, R11, R8, RZ, 0xfc, !PT ;  /* 0x000000080b217212 */ /* 0x000fe200078efcff */
[----:B------:R-:W-:Y:S01]  /*e270*/  IMAD.MOV.U32 R8, RZ, RZ, R192 ;  /* 0x000000ffff087224 */ /* 0x000fe200078e00c0 */
[----:B------:R-:W-:Y:S01]  /*e280*/  SEL R0, RZ, 0x80, P2 ;  /* 0x00000080ff007807 */ /* 0x000fe20001000000 */
[----:B------:R-:W-:Y:S02]  /*e290*/  IMAD.IADD R11, R7, 0x1, R3 ;  /* 0x00000001070b7824 */ /* 0x000fe400078e0203 */
[----:B------:R-:W-:Y:S01]  /*e2a0*/  IMAD.WIDE R8, R203, 0x40, R8 ;  /* 0x00000040cb087825 */ /* 0x000fe200078e0208 */
[----:B------:R-:W-:Y:S01]  /*e2b0*/  LOP3.LUT R0, R33, R0, RZ, 0xfc, !PT ;  /* 0x0000000021007212 */ /* 0x000fe200078efcff */
[----:B------:R-:W-:Y:S06]  /*e2c0*/  @P1 BRA `(.L_x_3236) ;  /* 0x0000000000681947 */ /* 0x000fec0003800000 */
[----:B------:R-:W-:Y:S01]  /*e2d0*/  ULDC.64 UR4, c[0x0][0xad8] ;  /* 0x0002b60000047ab9 */ /* 0x000fe20000000a00 */
[----:B------:R-:W-:Y:S01]  /*e2e0*/  MOV R5, R11 ;  /* 0x0000000b00057202 */ /* 0x000fe20000000f00 */
[----:B------:R-:W-:Y:S01]  /*e2f0*/  IMAD R3, R9, UR4, RZ ;  /* 0x0000000409037c24 */ /* 0x000fe2000f8e02ff */
[-C--:B------:R-:W-:Y:S01]  /*e300*/  ISETP.GE.AND P6, PT, R187, R12.reuse, PT ;  /* 0x0000000cbb00720c */ /* 0x080fe20003fc6270 */
[----:B------:R-:W-:Y:S01]  /*e310*/  IMAD.MOV.U32 R4, RZ, RZ, R6 ;  /* 0x000000ffff047224 */ /* 0x000fe200078e0006 */
[-C--:B------:R-:W-:Y:S01]  /*e320*/  ISETP.GE.AND P5, PT, R13, R12.reuse, PT ;  /* 0x0000000c0d00720c */ /* 0x080fe20003fa6270 */
[C---:B------:R-:W-:Y:S01]  /*e330*/  IMAD R3, R8.reuse, UR5, R3 ;  /* 0x0000000508037c24 */ /* 0x040fe2000f8e0203 */
[-C--:B------:R-:W-:Y:S01]  /*e340*/  ISETP.GE.AND P4, PT, R21, R12.reuse, PT ;  /* 0x0000000c1500720c */ /* 0x080fe20003f86270 */
[----:B------:R-:W-:Y:S01]  /*e350*/  IMAD.WIDE.U32 R4, R8, UR4, R4 ;  /* 0x0000000408047c25 */ /* 0x000fe2000f8e0004 */
[----:B------:R-:W-:Y:S01]  /*e360*/  ULDC.64 UR4, c[0x0][0xa80] ;  /* 0x0002a00000047ab9 */ /* 0x000fe20000000a00 */
[----:B------:R-:W-:-:S02]  /*e370*/  ISETP.GE.AND P3, PT, R29, R12, PT ;  /* 0x0000000c1d00720c */ /* 0x000fc40003f66270 */
[----:B------:R-:W-:Y:S01]  /*e380*/  IMAD.IADD R3, R5, 0x1, R3 ;  /* 0x0000000105037824 */ /* 0x000fe200078e0203 */
[C---:B------:R-:W-:Y:S02]  /*e390*/  LEA R34, P1, R4.reuse, UR4, 0x1 ;  /* 0x0000000404227c11 */ /* 0x040fe4000f8208ff */
[-C--:B------:R-:W-:Y:S02]  /*e3a0*/  ISETP.GE.AND P2, PT, R31, R12.reuse, PT ;  /* 0x0000000c1f00720c */ /* 0x080fe40003f46270 */
[----:B------:R-:W-:Y:S02]  /*e3b0*/  LEA.HI.X R35, R4, UR5, R3, 0x1, P1 ;  /* 0x0000000504237c11 */ /* 0x000fe400088f0c03 */
[----:B------:R-:W-:-:S03]  /*e3c0*/  ISETP.GE.AND P1, PT, R15, R12, PT ;  /* 0x0000000c0f00720c */ /* 0x000fc60003f26270 */
        /* <DEDUP_REMOVED lines=10> */
.L_x_3236:
[----:B------:R-:W-:Y:S05]  /*e470*/  BSYNC B1 ;  /* 0x0000000000017941 */ /* 0x000fea0003800000 */
.L_x_3235:
[----:B------:R-:W-:Y:S05]  /*e480*/  @P0 BRA `(.L_x_3231) ;  /* 0x0000000000700947 */ /* 0x000fea0003800000 */
[----:B------:R-:W-:Y:S01]  /*e490*/  IADD3 R3, P0, R8, 0x20, RZ ;  /* 0x0000002008037810 */ /* 0x000fe20007f1e0ff */
[----:B------:R-:W-:Y:S01]  /*e4a0*/  ULDC.64 UR4, c[0x0][0xad8] ;  /* 0x0002b60000047ab9 */ /* 0x000fe20000000a00 */
[----:B------:R-:W-:Y:S01]  /*e4b0*/  MOV R5, R11 ;  /* 0x0000000b00057202 */ /* 0x000fe20000000f00 */
[----:B------:R-:W-:Y:S01]  /*e4c0*/  IMAD.MOV.U32 R4, RZ, RZ, R6 ;  /* 0x000000ffff047224 */ /* 0x000fe200078e0006 */
[-C--:B------:R-:W-:Y:S01]  /*e4d0*/  ISETP.GE.AND P1, PT, R15, R12.reuse, PT ;  /* 0x0000000c0f00720c */ /* 0x080fe20003f26270 */
[----:B------:R-:W-:Y:S01]  /*e4e0*/  IMAD.X R8, RZ, RZ, R9, P0 ;  /* 0x000000ffff087224 */ /* 0x000fe200000e0609 */
        /* <DEDUP_REMOVED lines=13> */
[----:B------:R3:W-:Y:S01]  /*e5c0*/  @!P0 STG.E.128 desc[UR40][R6.64+0x80], RZ ;  /* 0x000080ff06008986 */ /* 0x0007e2000c101d28 */
[----:B------:R-:W-:-:S03]  /*e5d0*/  LOP3.LUT P0, RZ, R0, 0x80, RZ, 0xc0, !PT ;  /* 0x0000008000ff7812 */ /* 0x000fc6000780c0ff */
[----:B------:R3:W-:Y:S04]  /*e5e0*/  @!P1 STG.E.128 desc[UR40][R6.64+0x100], RZ ;  /* 0x000100ff06009986 */ /* 0x0007e8000c101d28 */
[----:B------:R3:W-:Y:S04]  /*e5f0*/  @!P2 STG.E.128 desc[UR40][R6.64+0x180], RZ ;  /* 0x000180ff0600a986 */ /* 0x0007e8000c101d28 */
[----:B------:R3:W-:Y:S04]  /*e600*/  @!P6 STG.E.128 desc[UR40][R6.64+0x200], RZ ;  /* 0x000200ff0600e986 */ /* 0x0007e8000c101d28 */
[----:B------:R3:W-:Y:S04]  /*e610*/  @!P5 STG.E.128 desc[UR40][R6.64], RZ ;  /* 0x000000ff0600d986 */ /* 0x0007e8000c101d28 */
[----:B------:R3:W-:Y:S04]  /*e620*/  @!P4 STG.E.128 desc[UR40][R6.64+0x280], RZ ;  /* 0x000280ff0600c986 */ /* 0x0007e8000c101d28 */
[----:B------:R3:W-:Y:S04]  /*e630*/  @P3 STG.E.128 desc[UR40][R6.64+0x300], RZ ;  /* 0x000300ff06003986 */ /* 0x0007e8000c101d28 */
[----:B------:R3:W-:Y:S02]  /*e640*/  @P0 STG.E.128 desc[UR40][R6.64+0x380], RZ ;  /* 0x000380ff06000986 */ /* 0x0007e4000c101d28 */
.L_x_3231:
[----:B------:R-:W-:Y:S05]  /*e650*/  BSYNC B0 ;  /* 0x0000000000007941 */ /* 0x000fea0003800000 */
.L_x_3225:
[----:B------:R-:W-:Y:S02]  /*e660*/  ULDC UR4, c[0x0][0xc14] ;  /* 0x0003050000047ab9 */ /* 0x000fe40000000800 */
[----:B-1----:R-:W-:-:S13]  /*e670*/  ISETP.GE.AND P0, PT, R27, UR4, PT ;  /* 0x000000041b007c0c */ /* 0x002fda000bf06270 */
[----:B------:R-:W-:Y:S05]  /*e680*/  @!P0 BRA `(.L_x_3237) ;  /* 0xffffff28009c8947 */ /* 0x000fea000383ffff */
[----:B------:R-:W-:Y:S05]  /*e690*/  BRA `(.L_x_3114) ;  /* 0x0000005c00547947 */ /* 0x000fea0003800000 */
.L_x_3112:
[----:B------:R-:W-:-:S08]  /*e6a0*/  NOP ;  /* 0x0000000000007918 */ /* 0x000fd00000000000 */
[----:B------:R-:W0:-:S00]  /*e6b0*/  USETMAXREG.DEALLOC.CTAPOOL 0x18 ;  /* 0x00000018000079c8 */ /* 0x000e0000080e0500 */
[----:B0-----:R-:W-:-:S06]  /*e6c0*/  LOP3.LUT R0, R0, 0x3, RZ, 0xc0, !PT ;  /* 0x0000000300007812 */ /* 0x001fcc00078ec0ff */
[----:B------:R-:W0:Y:S02]  /*e6d0*/  SHFL.IDX PT, R0, R0, RZ, 0x1f ;  /* 0x00001fff00007589 */ /* 0x000e2400000e0000 */
[----:B0-----:R-:W-:-:S13]  /*e6e0*/  ISETP.NE.AND P0, PT, R0, RZ, PT ;  /* 0x000000ff0000720c */ /* 0x001fda0003f05270 */
[----:B------:R-:W-:Y:S05]  /*e6f0*/  @P0 BRA `(.L_x_3114) ;  /* 0x0000005c003c0947 */ /* 0x000fea0003800000 */
        /* <DEDUP_REMOVED lines=27> */
[----:B------:R-:W-:Y:S02]  /*e8b0*/  ISETP.GE.U32.AND P0, PT, R8, 0x4, PT ;  /* 0x000000040800780c */ /* 0x000fe40003f06070 */
[----:B------:R-:W-:-:S05]  /*e8c0*/  IADD3 R6, R5, R6, RZ ;  /* 0x0000000605067210 */ /* 0x000fca0007ffe0ff */
[----:B------:R-:W0:Y:S06]  /*e8d0*/  SHFL.UP PT, R7, R6, 0x4, RZ ;  /* 0x0480000006077989 */ /* 0x000e2c00000e00ff */
        /* <DEDUP_REMOVED lines=25> */
.L_x_3242:
        /* <DEDUP_REMOVED lines=16> */
.L_x_3241:
[----:B------:R-:W-:Y:S05]  /*eb70*/  BSYNC B0 ;  /* 0x0000000000007941 */ /* 0x000fea0003800000 */
.L_x_3240:
        /* <DEDUP_REMOVED lines=26> */
.L_x_3238:
        /* <DEDUP_REMOVED lines=14> */
[----:B------:R-:W-:-:S05]  /*ee00*/  IADD3 R9, R5, -0x1, RZ ;  /* 0xffffffff05097810 */ /* 0x000fca0007ffe0ff */
[----:B------:R0:W1:Y:S02]  /*ee10*/  SHFL.IDX PT, R16, R2, R9, 0x1f ;  /* 0x00001f0902107589 */ /* 0x00006400000e0000 */
.L_x_3243:
[----:B-1----:R-:W-:Y:S01]  /*ee20*/  IMAD R16, R16, UR4, R7 ;  /* 0x0000000410107c24 */ /* 0x002fe2000f8e0207 */
[----:B------:R-:W-:Y:S01]  /*ee30*/  IADD3 R19, R5, R19, RZ ;  /* 0x0000001305137210 */ /* 0x000fe20007ffe0ff */
[----:B------:R-:W-:Y:S02]  /*ee40*/  IMAD R7, R11, R6, RZ ;  /* 0x000000060b077224 */ /* 0x000fe400078e02ff */
[----:B0-----:R-:W-:Y:S01]  /*ee50*/  IMAD.MOV.U32 R2, RZ, RZ, RZ ;  /* 0x000000ffff027224 */ /* 0x001fe200078e00ff */
[----:B------:R-:W-:-:S03]  /*ee60*/  IADD3 R17, -R16, UR6, RZ ;  /* 0x0000000610117c10 */ /* 0x000fc6000fffe1ff */
[----:B------:R-:W-:Y:S01]  /*ee70*/  IMAD.HI.U32 R2, R3, R7, R2 ;  /* 0x0000000703027227 */ /* 0x000fe200078e0002 */
[----:B------:R-:W-:Y:S02]  /*ee80*/  IABS R7, R0 ;  /* 0x0000000000077213 */ /* 0x000fe40000000000 */
[----:B------:R-:W-:-:S03]  /*ee90*/  IABS R3, R17 ;  /* 0x0000001100037213 */ /* 0x000fc60000000000 */
[----:B------:R-:W-:Y:S02]  /*eea0*/  IMAD.MOV R7, RZ, RZ, -R7 ;  /* 0x000000ffff077224 */ /* 0x000fe400078e0a07 */
        /* <DEDUP_REMOVED lines=16> */
.L_x_3239:
[----:B------:R-:W-:Y:S01]  /*efb0*/  IMAD.MOV.U32 R17, RZ, RZ, RZ ;  /* 0x000000ffff117224 */ /* 0x000fe200078e00ff */
[----:B------:R-:W-:Y:S01]  /*efc0*/  MOV R18, RZ ;  /* 0x000000ff00127202 */ /* 0x000fe20000000f00 */
[----:B------:R-:W-:-:S07]  /*efd0*/  IMAD.U32 R16, RZ, RZ, UR6 ;  /* 0x00000006ff107e24 */ /* 0x000fce000f8e00ff */
.L_x_3244:
        /* <DEDUP_REMOVED lines=16> */
[----:B------:R-:W-:Y:S01]  /*f0e0*/  ULDC.64 UR38, c[0x0][0x198] ;  /* 0x0000660000267ab9 */ /* 0x000fe20000000a00 */
[----:B------:R-:W-:Y:S02]  /*f0f0*/  ULDC UR36, c[0x0][0xc] ;  /* 0x0000030000247ab9 */ /* 0x000fe40000000800 */
[----:B------:R0:W-:Y:S04]  /*f100*/  STL [R1+0x8], R0 ;  /* 0x0000080001007387 */ /* 0x0001e80000100800 */
[----:B------:R0:W-:Y:S04]  /*f110*/  STL [R1+0x4], RZ ;  /* 0x000004ff01007387 */ /* 0x0001e80000100800 */
[----:B------:R0:W-:Y:S04]  /*f120*/  STL [R1+0xc], R0 ;  /* 0x00000c0001007387 */ /* 0x0001e80000100800 */
[----:B------:R0:W-:Y:S02]  /*f130*/  STL [R1+0x28], RZ ;  /* 0x000028ff01007387 */ /* 0x0001e40000100800 */
.L_x_3327:
[----:B-1-3--:R-:W1:Y:S02]  /*f140*/  LDC.64 R2, c[0x0][0xc60] ;  /* 0x00031800ff027b82 */ /* 0x00ae640000000a00 */
[----:B-1----:R-:W-:-:S05]  /*f150*/  IMAD.WIDE R2, R19, 0x4, R2 ;  /* 0x0000000413027825 */ /* 0x002fca00078e0202 */
[----:B--2---:R-:W0:Y:S01]  /*f160*/  LDG.E R11, desc[UR40][R2.64] ;  /* 0x00000028020b7981 */ /* 0x004e22000c1e1900 */
[----:B------:R-:W-:Y:S05]  /*f170*/  YIELD ;  /* 0x0000000000007946 */ /* 0x000fea0003800000 */
[----:B------:R-:W-:Y:S01]  /*f180*/  ULDC.64 UR4, c[0x0][0xa28] ;  /* 0x00028a0000047ab9 */ /* 0x000fe20000000a00 */
[----:B------:R-:W-:Y:S01]  /*f190*/  IMAD.MOV.U32 R6, RZ, RZ, RZ ;  /* 0x000000ffff067224 */ /* 0x000fe200078e00ff */
[----:B------:R-:W-:Y:S01]  /*f1a0*/  ISETP.NE.U32.AND P0, PT, RZ, UR4, PT ;  /* 0x00000004ff007c0c */ /* 0x000fe2000bf05070 */
[----:B------:R-:W-:-:S03]  /*f1b0*/  ULDC.64 UR6, c[0x0][0xa10] ;  /* 0x0002840000067ab9 */ /* 0x000fc60000000a00 */
[----:B------:R-:W-:Y:S02]  /*f1c0*/  ISETP.NE.AND.EX P0, PT, RZ, UR5, PT, P0 ;  /* 0x00000005ff007c0c */ /* 0x000fe4000bf05300 */
[----:B------:R-:W-:Y:S02]  /*f1d0*/  MOV R4, RZ ;  /* 0x000000ff00047202 */ /* 0x000fe40000000f00 */
[----:B0-----:R-:W-:Y:S01]  /*f1e0*/  SHF.R.S32.HI R0, RZ, 0x1f, R11 ;  /* 0x0000001fff007819 */ /* 0x001fe2000001140b */
[----:B------:R-:W-:-:S08]  /*f1f0*/  IMAD.SHL.U32 R7, R11, 0x4, RZ ;  /* 0x000000040b077824 */ /* 0x000fd000078e00ff */
        /* <DEDUP_REMOVED lines=13> */
[----:B------:R-:W-:Y:S01]  /*f2d0*/  SHF.L.U64.HI R0, R11, 0x2, R0 ;  /* 0x000000020b007819 */ /* 0x000fe20000010200 */
[----:B------:R-:W-:Y:S01]  /*f2e0*/  STL [R1+0x20], R7 ;  /* 0x0000200701007387 */ /* 0x000fe20000100800 */
[----:B------:R-:W-:-:S03]  /*f2f0*/  ISETP.NE.AND.EX P1, PT, RZ, UR5, PT, P1 ;  /* 0x00000005ff007c0c */ /* 0x000fc6000bf25310 */
[----:B------:R-:W-:Y:S10]  /*f300*/  STL [R1+0x24], R0 ;  /* 0x0000240001007387 */ /* 0x000ff40000100800 */
[----:B------:R-:W-:-:S04]  /*f310*/  @P1 IADD3 R8, P0, R7, UR4, RZ ;  /* 0x0000000407081c10 */ /* 0x000fc8000ff1e0ff */
[----:B------:R-:W-:Y:S01]  /*f320*/  @P1 IADD3.X R9, R0, UR5, RZ, P0, !PT ;  /* 0x0000000500091c10 */ /* 0x000fe200087fe4ff */
[----:B------:R-:W-:Y:S02]  /*f330*/  ULDC.64 UR4, c[0x0][0xa08] ;  /* 0x0002820000047ab9 */ /* 0x000fe40000000a00 */
[----:B------:R-:W-:-:S04]  /*f340*/  ISETP.NE.U32.AND P2, PT, RZ, UR4, PT ;  /* 0x00000004ff007c0c */ /* 0x000fc8000bf45070 */
[----:B------:R-:W-:Y:S01]  /*f350*/  ISETP.NE.AND.EX P2, PT, RZ, UR5, PT, P2 ;  /* 0x00000005ff007c0c */ /* 0x000fe2000bf45320 */
[----:B--2---:R0:W-:Y:S02]  /*f360*/  STL [R1+0x34], R4 ;  /* 0x0000340401007387 */ /* 0x0041e40000100800 */
[----:B0-----:R-:W-:-:S04]  /*f370*/  IADD3 R4, P0, R7, UR4, RZ ;  /* 0x0000000407047c10 */ /* 0x001fc8000ff1e0ff */
[----:B------:R-:W-:Y:S01]  /*f380*/  IADD3.X R5, R0, UR5, RZ, P0, !PT ;  /* 0x0000000500057c10 */ /* 0x000fe200087fe4ff */
[----:B------:R-:W-:Y:S01]  /*f390*/  ULDC.64 UR4, c[0x0][0x3f8] ;  /* 0x0000fe0000047ab9 */ /* 0x000fe20000000a00 */
[----:B------:R-:W-:Y:S01]  /*f3a0*/  IADD3 R2, P0, R7, UR6, RZ ;  /* 0x0000000607027c10 */ /* 0x000fe2000ff1e0ff */
[----:B------:R-:W-:-:S03]  /*f3b0*/  UISETP.NE.U32.AND UP0, UPT, UR4, URZ, UPT ;  /* 0x0000003f0400728c */ /* 0x000fc6000bf05070 */
[----:B------:R0:W5:Y:S01]  /*f3c0*/  @P2 LDG.E R10, desc[UR40][R4.64] ;  /* 0x00000028040a2981 */ /* 0x000162000c1e1900 */
[----:B------:R-:W-:Y:S01]  /*f3d0*/  ULDC UR4, c[0x0][0x404] ;  /* 0x0001010000047ab9 */ /* 0x000fe20000000800 */
[----:B------:R-:W-:Y:S01]  /*f3e0*/  UISETP.NE.AND.EX UP0, UPT, UR5, URZ, UPT, UP0 ;  /* 0x0000003f0500728c */ /* 0x000fe2000bf05300 */
[----:B------:R-:W-:Y:S02]  /*f3f0*/  IADD3.X R3, R0, UR7, RZ, P0, !PT ;  /* 0x0000000700037c10 */ /* 0x000fe400087fe4ff */
[----:B------:R-:W-:Y:S01]  /*f400*/  ULDC UR5, c[0x0][0x2e0] ;  /* 0x0000b80000057ab9 */ /* 0x000fe20000000800 */
[----:B------:R-:W-:-:S04]  /*f410*/  USEL UR4, UR4, 0x1, UP0 ;  /* 0x0000000104047887 */ /* 0x000fc80008000000 */
[----:B------:R-:W-:-:S06]  /*f420*/  UIMAD UR4, UR4, UR5, URZ ;  /* 0x00000005040472a4 */ /* 0x000fcc000f8e023f */
[----:B------:R-:W-:-:S06]  /*f430*/  IMAD.U32 R0, RZ, RZ, UR4 ;  /* 0x00000004ff007e24 */ /* 0x000fcc000f8e00ff */
[----:B------:R0:W5:Y:S01]  /*f440*/  @P1 LDG.E R0, desc[UR40][R8.64] ;  /* 0x0000002808001981 */ /* 0x000162000c1e1900 */
[----:B------:R-:W-:Y:S01]  /*f450*/  ISETP.NE.U32.AND P0, PT, RZ, UR6, PT ;  /* 0x00000006ff007c0c */ /* 0x000fe2000bf05070 */
[----:B------:R-:W-:Y:S02]  /*f460*/  ULDC UR4, c[0x0][0x338] ;  /* 0x0000ce0000047ab9 */ /* 0x000fe40000000800 */
[----:B------:R-:W-:Y:S02]  /*f470*/  MOV R7, UR4 ;  /* 0x0000000400077c02 */ /* 0x000fe40008000f00 */
[----:B------:R-:W-:Y:S01]  /*f480*/  ISETP.NE.AND.EX P0, PT, RZ, UR7, PT, P0 ;  /* 0x00000007ff007c0c */ /* 0x000fe2000bf05300 */
[----:B------:R-:W-:-:S12]  /*f490*/  @P1 BRA `(.L_x_3246) ;  /* 0x0000000000101947 */ /* 0x000fd80003800000 */
[----:B------:R-:W-:Y:S05]  /*f4a0*/  @!P2 BRA `(.L_x_3246) ;  /* 0x00000000000ca947 */ /* 0x000fea0003800000 */
[----:B0-----:R-:W2:Y:S04]  /*f4b0*/  LDG.E R8, desc[UR40][R4.64] ;  /* 0x0000002804087981 */ /* 0x001ea8000c1e1900 */
[----:B-----5:R-:W2:Y:S02]  /*f4c0*/  LDG.E R0, desc[UR40][R4.64+0x4] ;  /* 0x0000042804007981 */ /* 0x020ea4000c1e1900 */
[----:B--2---:R-:W-:-:S07]  /*f4d0*/  IMAD.IADD R0, R0, 0x1, -R8 ;  /* 0x0000000100007824 */ /* 0x004fce00078e0a08 */
.L_x_3246:
[----:B0-----:R-:W2:Y:S04]  /*f4e0*/  @P0 LDG.E R4, desc[UR40][R2.64] ;  /* 0x0000002802040981 */ /* 0x001ea8000c1e1900 */
[----:B------:R-:W2:Y:S01]  /*f4f0*/  @P0 LDG.E R5, desc[UR40][R2.64+0x4] ;  /* 0x0000042802050981 */ /* 0x000ea2000c1e1900 */
[----:B-----5:R-:W-:Y:S01]  /*f500*/  IMAD.IADD R0, R0, 0x1, -R6 ;  /* 0x0000000100007824 */ /* 0x020fe200078e0a06 */
[----:B------:R-:W-:Y:S01]  /*f510*/  BSSY B0, `(.L_x_3247) ;  /* 0x0000115000007945 */ /* 0x000fe20003800000 */
[----:B------:R-:W-:Y:S01]  /*f520*/  PLOP3.LUT P2, PT, PT, PT, PT, 0x80, 0x0 ;  /* 0x000000000000781c */ /* 0x000fe20003f4f070 */
[----:B--2---:R-:W-:-:S05]  /*f530*/  @P0 IMAD.IADD R7, R5, 0x1, -R4 ;  /* 0x0000000105070824 */ /* 0x004fca00078e0a04 */
[----:B------:R-:W-:-:S05]  /*f540*/  IADD3 R8, R0, R7, RZ ;  /* 0x0000000700087210 */ /* 0x000fca0007ffe0ff */
[----:B------:R-:W-:Y:S01]  /*f550*/  VIADD R5, R8, 0x3f ;  /* 0x0000003f08057836 */ /* 0x000fe20000000000 */
[----:B------:R0:W-:Y:S04]  /*f560*/  STL [R1+0x2c], R8 ;  /* 0x00002c0801007387 */ /* 0x0001e80000100800 */
[----:B------:R-:W-:-:S04]  /*f570*/  SHF.R.S32.HI R4, RZ, 0x1f, R5 ;  /* 0x0000001fff047819 */ /* 0x000fc80000011405 */
[----:B------:R-:W-:-:S04]  /*f580*/  LEA.HI R5, R4, R5, RZ, 0x6 ;  /* 0x0000000504057211 */ /* 0x000fc800078f30ff */
[----:B------:R-:W-:-:S04]  /*f590*/  LOP3.LUT R4, R5, 0xffffffc0, RZ, 0xc0, !PT ;  /* 0xffffffc005047812 */ /* 0x000fc800078ec0ff */
[----:B------:R-:W-:Y:S01]  /*f5a0*/  VIADDMNMX R7, R4, -R0, R7, PT ;  /* 0x8000000004077246 */ /* 0x000fe20003800107 */
[----:B------:R-:W-:-:S05]  /*f5b0*/  IMAD.MOV R4, RZ, RZ, -R0 ;  /* 0x000000ffff047224 */ /* 0x000fca00078e0a00 */
[----:B------:R-:W-:-:S04]  /*f5c0*/  VIMNMX R4, RZ, R4, !PT ;  /* 0x00000004ff047248 */ /* 0x000fc80007fe0100 */
[----:B------:R-:W-:Y:S02]  /*f5d0*/  ISETP.GT.AND P1, PT, R7, R4, PT ;  /* 0x000000040700720c */ /* 0x000fe40003f24270 */
[----:B------:R-:W-:-:S11]  /*f5e0*/  SHF.R.U32.HI R4, RZ, 0x6, R4 ;  /* 0x00000006ff047819 */ /* 0x000fd60000011604 */
[----:B------:R-:W-:-:S05]  /*f5f0*/  @P1 VIADD R7, R7, 0x3f ;  /* 0x0000003f07071836 */ /* 0x000fca0000000000 */
[----:B------:R-:W-:-:S04]  /*f600*/  @P1 SHF.R.S32.HI R0, RZ, 0x1f, R7 ;  /* 0x0000001fff001819 */ /* 0x000fc80000011407 */
[----:B------:R-:W-:Y:S02]  /*f610*/  @P1 LEA.HI R7, R0, R7, RZ, 0x6 ;  /* 0x0000000700071211 */ /* 0x000fe400078f30ff */
[----:B------:R-:W-:Y:S02]  /*f620*/  MOV R0, R4 ;  /* 0x0000000400007202 */ /* 0x000fe40000000f00 */
[----:B------:R-:W-:Y:S01]  /*f630*/  @P1 SHF.R.S32.HI R0, RZ, 0x6, R7 ;  /* 0x00000006ff001819 */ /* 0x000fe20000011407 */
[----:B------:R-:W-:-:S06]  /*f640*/  IMAD.MOV.U32 R7, RZ, RZ, RZ ;  /* 0x000000ffff077224 */ /* 0x000fcc00078e00ff */
[----:B------:R1:W5:Y:S01]  /*f650*/  @P0 LDG.E R7, desc[UR40][R2.64] ;  /* 0x0000002802070981 */ /* 0x000362000c1e1900 */
[----:B------:R-:W-:Y:S01]  /*f660*/  ISETP.GT.AND P1, PT, R0, R4, PT ;  /* 0x000000040000720c */ /* 0x000fe20003f24270 */
[----:B-1----:R-:W-:Y:S01]  /*f670*/  IMAD.IADD R3, R10, 0x1, R6 ;  /* 0x000000010a037824 */ /* 0x002fe200078e0206 */
[----:B------:R-:W-:-:S04]  /*f680*/  SHF.R.S32.HI R2, RZ, 0x6, R5 ;  /* 0x00000006ff027819 */ /* 0x000fc80000011405 */
[----:B------:R0:W-:Y:S04]  /*f690*/  STL [R1+0x10], R3 ;  /* 0x0000100301007387 */ /* 0x0001e80000100800 */
[----:B------:R0:W-:Y:S03]  /*f6a0*/  STL [R1+0x1c], R2 ;  /* 0x00001c0201007387 */ /* 0x0001e60000100800 */
[----:B------:R-:W-:Y:S05]  /*f6b0*/  @!P1 BRA `(.L_x_3248) ;  /* 0x0000000c00e89947 */ /* 0x000fea0003800000 */
[----:B0-----:R-:W0:Y:S01]  /*f6c0*/  LDC R2, c[0x0][0x428] ;  /* 0x00010a00ff027b82 */ /* 0x001e220000000800 */
        /* <DEDUP_REMOVED lines=9> */
.L_x_3371:
[----:B------:R-:W-:-:S03]  /*f760*/  UMOV UR4, 0xffffffff ;  /* 0xffffffff00047882 */ /* 0x000fc60000000000 */
[----:B------:R-:W-:Y:S05]  /*f770*/  BRA.DIV UR4, `(.L_x_3250) ;  /* 0x0000005604887947 */ /* 0x000fea000b800000 */
[----:B------:R-:W-:-:S13]  /*f780*/  ELECT P6, URZ, PT ;  /* 0x00000000003f782f */ /* 0x000fda00038c0000 */
.L_x_3374:
[----:B------:R-:W2:Y:S01]  /*f790*/  LDL R5, [R1+0x28] ;  /* 0x0000280001057983 */ /* 0x000ea20000100800 */
[----:B------:R-:W-:Y:S01]  /*f7a0*/  MOV R8, 0x400 ;  /* 0x0000040000087802 */ /* 0x000fe20000000f00 */
[----:B------:R-:W-:Y:S01]  /*f7b0*/  BSSY B1, `(.L_x_3251) ;  /* 0x000000a000017945 */ /* 0x000fe20003800000 */
[----:B--2---:R-:W-:-:S04]  /*f7c0*/  IADD3 R5, R5, 0x1, RZ ;  /* 0x0000000105057810 */ /* 0x004fc80007ffe0ff */
[----:B------:R-:W-:-:S04]  /*f7d0*/  LEA.HI R6, R5, R5, RZ, 0x1 ;  /* 0x0000000505067211 */ /* 0x000fc800078f08ff */
[----:B------:R-:W-:-:S05]  /*f7e0*/  LOP3.LUT R6, R6, 0xfffffffe, RZ, 0xc0, !PT ;  /* 0xfffffffe06067812 */ /* 0x000fca00078ec0ff */
[----:B------:R-:W-:Y:S02]  /*f7f0*/  IMAD.IADD R6, R5, 0x1, -R6 ;  /* 0x0000000105067824 */ /* 0x000fe400078e0a06 */
[----:B------:R-:W0:Y:S03]  /*f800*/  S2R R5, SR_CgaCtaId ;  /* 0x0000000000057919 */ /* 0x000e260000008800 */
[----:B------:R-:W-:Y:S02]  /*f810*/  SHF.L.U32 R6, R6, 0x1f, RZ ;  /* 0x0000001f06067819 */ /* 0x000fe400000006ff */
[----:B0-----:R-:W-:-:S04]  /*f820*/  LEA R5, R5, R8, 0x18 ;  /* 0x0000000805057211 */ /* 0x001fc800078ec0ff */
[----:B------:R-:W0:Y:S02]  /*f830*/  SYNCS.PHASECHK.TRANS64.TRYWAIT P0, [R5+URZ+0x28c20], R6 ;  /* 0x028c2006050075a7 */ /* 0x000e24000800017f */
[----:B0-----:R-:W-:Y:S05]  /*f840*/  @!P0 BRA `(.L_x_3252) ;  /* 0x0000005400748947 */ /* 0x001fea0003800000 */
.L_x_3375:
[----:B------:R-:W-:Y:S05]  /*f850*/  BSYNC B1 ;  /* 0x0000000000017941 */ /* 0x000fea0003800000 */
.L_x_3251:
        /* <DEDUP_REMOVED lines=8> */
.L_x_3376:
        /* <DEDUP_REMOVED lines=11> */
.L_x_3256:
[----:B-1----:R-:W2:Y:S01]  /*f990*/  LDL R8, [R1+0x4] ;  /* 0x0000040001087983 */ /* 0x002ea20000100800 */
[----:B------:R-:W-:Y:S01]  /*f9a0*/  R2UR UR9, R6 ;  /* 0x00000000060972ca */ /* 0x000fe200000e0000 */
[----:B------:R-:W-:Y:S01]  /*f9b0*/  UIADD3 UR4, UP0, UR38, 0x570, URZ ;  /* 0x0000057026047890 */ /* 0x000fe2000ff1e03f */
[----:B------:R-:W-:Y:S01]  /*f9c0*/  R2UR UR12, R3 ;  /* 0x00000000030c72ca */ /* 0x000fe200000e0000 */
[----:B------:R-:W-:Y:S01]  /*f9d0*/  UMOV UR6, 0x0 ;  /* 0x0000000000067882 */ /* 0x000fe20000000000 */
[----:B------:R-:W-:Y:S01]  /*f9e0*/  R2UR UR13, R2 ;  /* 0x00000000020d72ca */ /* 0x000fe200000e0000 */
[----:B------:R-:W-:Y:S01]  /*f9f0*/  UIADD3.X UR5, URZ, UR39, URZ, UP0, !UPT ;  /* 0x000000273f057290 */ /* 0x000fe200087fe43f */
[----:B------:R-:W-:Y:S01]  /*fa00*/  UMOV UR7, 0x12f00000 ;  /* 0x12f0000000077882 */ /* 0x000fe20000000000 */
[----:B------:R-:W-:-:S06]  /*fa10*/  UMOV UR10, URZ ;  /* 0x0000003f000a7c82 */ /* 0x000fcc0008000000 */
[----:B------:R-:W-:Y:S01]  /*fa20*/  UIADD3 UR9, UR9, 0x28c90, URZ ;  /* 0x00028c9009097890 */ /* 0x000fe2000fffe03f */
[----:B--2---:R-:W-:-:S04]  /*fa30*/  LEA R8, R8, R5, 0xd ;  /* 0x0000000508087211 */ /* 0x004fc800078e68ff */
[----:B------:R-:W-:Y:S01]  /*fa40*/  R2UR UR8, R8 ;  /* 0x00000000080872ca */ /* 0x000fe200000e0000 */
[----:B-----5:R-:W-:-:S04]  /*fa50*/  IMAD R8, R0, 0x40, R7 ;  /* 0x0000004000087824 */ /* 0x020fc800078e0207 */
[----:B------:R-:W-:-:S05]  /*fa60*/  VIADD R8, R8, 0xffffffc0 ;  /* 0xffffffc008087836 */ /* 0x000fca0000000000 */
[----:B------:R-:W-:-:S03]  /*fa70*/  R2UR UR11, R8 ;  /* 0x00000000080b72ca */ /* 0x000fc600000e0000 */
[----:B------:R-:W-:-:S10]  /*fa80*/  UIADD3 UR8, UR8, 0x22400, URZ ;  /* 0x0002240008087890 */ /* 0x000fd4000fffe03f */
[----:B------:R1:W-:Y:S01]  /*fa90*/  UTMALDG.4D [UR8], [UR4], desc[UR6] ;  /* 0x00000608040075b4 */ /* 0x0003e20008019000 */
[----:B------:R-:W2:Y:S02]  /*faa0*/  SYNCS.PHASECHK.TRANS64.TRYWAIT P0, [R6+URZ+0x28cc0], R9 ;  /* 0x028cc009060075a7 */ /* 0x000ea4000800017f */
[----:B-12---:R-:W-:Y:S05]  /*fab0*/  @!P0 BRA `(.L_x_3257) ;  /* 0x0000005400008947 */ /* 0x006fea0003800000 */
.L_x_3377:
        /* <DEDUP_REMOVED lines=8> */
.L_x_3258:
        /* <DEDUP_REMOVED lines=15> */
[----:B------:R-:W-:Y:S01]  /*fc30*/  UMOV UR22, 0x140 ;  /* 0x0000014000167882 */ /* 0x000fe20000000000 */
[----:B--2---:R-:W-:-:S04]  /*fc40*/  LEA R6, R9, R5, 0x10 ;  /* 0x0000000509067211 */ /* 0x004fc800078e80ff */
[----:B------:R-:W-:-:S13]  /*fc50*/  R2UR UR14, R6 ;  /* 0x00000000060e72ca */ /* 0x000fda00000e0000 */
[----:B------:R-:W-:Y:S02]  /*fc60*/  UIADD3 UR8, UR14, 0x400, URZ ;  /* 0x000004000e087890 */ /* 0x000fe4000fffe03f */
        /* <DEDUP_REMOVED lines=10> */
[----:B------:R-:W-:Y:S01]  /*fd10*/  UMOV UR10, UR18 ;  /* 0x00000012000a7c82 */ /* 0x000fe20008000000 */
[----:B------:R-:W-:Y:S01]  /*fd20*/  UIADD3 UR17, UR14, 0xc400, URZ ;  /* 0x0000c4000e117890 */ /* 0x000fe2000fffe03f */
[----:B------:R0:W-:Y:S02]  /*fd30*/  UTMALDG.4D [UR8], [UR4], desc[UR6] ;  /* 0x00000608040075b4 */ /* 0x0001e40008019000 */
        /* <DEDUP_REMOVED lines=19> */
.L_x_3254:
[----:B------:R-:W-:Y:S05]  /*fe70*/  BSYNC B1 ;  /* 0x0000000000017941 */ /* 0x000fea0003800000 */
.L_x_3253:
[----:B0-----:R-:W2:Y:S04]  /*fe80*/  LDL.LU R6, [R1+0x4] ;  /* 0x0000040001067983 */ /* 0x001ea80000300800 */
[----:B------:R-:W3:Y:S01]  /*fe90*/  LDL.LU R9, [R1+0xc] ;  /* 0x00000c0001097983 */ /* 0x000ee20000300800 */
[----:B------:R-:W-:Y:S01]  /*fea0*/  PLOP3.LUT P2, PT, PT, PT, PT, 0x8, 0x0 ;  /* 0x000000000000781c */ /* 0x000fe20003f4e170 */
[----:B--2---:R-:W-:-:S05]  /*feb0*/  VIADD R6, R6, 0x1 ;  /* 0x0000000106067836 */ /* 0x004fca0000000000 */
        /* <DEDUP_REMOVED lines=8> */
[----:B-1----:R-:W-:Y:S05]  /*ff40*/  @!P0 BRA `(.L_x_3248) ;  /* 0x0000000400c48947 */ /* 0x002fea0003800000 */
[C---:B-----5:R-:W-:Y:S01]  /*ff50*/  IMAD R6, R0.reuse, 0x40, R7 ;  /* 0x0000004000067824 */ /* 0x060fe200078e0207 */
[----:B------:R-:W-:-:S03]  /*ff60*/  IADD3 R0, R0, -0x1, RZ ;  /* 0xffffffff00007810 */ /* 0x000fc60007ffe0ff */
[----:B------:R-:W-:-:S07]  /*ff70*/  VIADD R6, R6, 0xffffff80 ;  /* 0xffffff8006067836 */ /* 0x000fce0000000000 */
.L_x_3265:
[----:B------:R-:W-:Y:S05]  /*ff80*/  YIELD ;  /* 0x0000000000007946 */ /* 0x000fea0003800000 */
[----:B------:R-:W-:Y:S04]  /*ff90*/  BSSY B1, `(.L_x_3259) ;  /* 0x000005f000017945 */ /* 0x000fe80003800000 */
[----:B-1----:R-:W-:Y:S05]  /*ffa0*/  @!P6 BRA `(.L_x_3260) ;  /* 0x000000040074e947 */ /* 0x002fea0003800000 */
[----:B------:R-:W2:Y:S04]  /*ffb0*/  LDL R7, [R1+0x4] ;  /* 0x0000040001077983 */ /* 0x000ea80000100800 */
[----:B------:R-:W3:Y:S01]  /*ffc0*/  LDL R8, [R1+0xc] ;  /* 0x00000c0001087983 */ /* 0x000ee20000100800 */
[----:B--2---:R-:W-:Y:S01]  /*ffd0*/  IMAD R7, R7, 0x8, R5 ;  /* 0x0000000807077824 */ /* 0x004fe200078e0205 */
[----:B---3--:R-:W-:-:S04]  /*ffe0*/  SHF.L.U32 R8, R8, 0x1f, RZ ;  /* 0x0000001f08087819 */ /* 0x008fc800000006ff */
[----:B------:R-:W0:Y:S02]  /*fff0*/  SYNCS.PHASECHK.TRANS64.TRYWAIT P0, [R7+URZ+0x28ca0], R8 ;  /* 0x028ca008070075a7 */ /* 0x000e24000800017f */
[----:B0-----:R-:W-:Y:S05]  /*10000*/  @!P0 BRA `(.L_x_3261) ;  /* 0x0000004c00c08947 */ /* 0x001fea0003800000 */
.L_x_3378:
        /* <DEDUP_REMOVED lines=11> */
.L_x_3262:
[----:B-1----:R-:W2:Y:S01]  /*100c0*/  LDL R9, [R1+0x4] ;  /* 0x0000040001097983 */ /* 0x002ea20000100800 */
[----:B------:R-:W-:Y:S01]  /*100d0*/  R2UR UR9, R7 ;  /* 0x00000000070972ca */ /* 0x000fe200000e0000 */
[----:B------:R-:W-:Y:S01]  /*100e0*/  UIADD3 UR4, UP0, UR38, 0x570, URZ ;  /* 0x0000057026047890 */ /* 0x000fe2000ff1e03f */
[----:B------:R-:W-:Y:S01]  /*100f0*/  R2UR UR11, R6 ;  /* 0x00000000060b72ca */ /* 0x000fe200000e0000 */
[----:B------:R-:W-:Y:S01]  /*10100*/  UMOV UR6, 0x0 ;  /* 0x0000000000067882 */ /* 0x000fe20000000000 */
[----:B------:R-:W-:Y:S01]  /*10110*/  R2UR UR12, R3 ;  /* 0x00000000030c72ca */ /* 0x000fe200000e0000 */
[----:B------:R-:W-:Y:S01]  /*10120*/  UIADD3.X UR5, URZ, UR39, URZ, UP0, !UPT ;  /* 0x000000273f057290 */ /* 0x000fe200087fe43f */
[----:B------:R-:W-:Y:S01]  /*10130*/  R2UR UR13, R2 ;  /* 0x00000000020d72ca */ /* 0x000fe200000e0000 */
[----:B------:R-:W-:Y:S01]  /*10140*/  UMOV UR7, 0x12f00000 ;  /* 0x12f0000000077882 */ /* 0x000fe20000000000 */
[----:B------:R-:W-:-:S05]  /*10150*/  UMOV UR10, URZ ;  /* 0x0000003f000a7c82 */ /* 0x000fca0008000000 */
[----:B------:R-:W-:Y:S01]  /*10160*/  UIADD3 UR9, UR9, 0x28c90, URZ ;  /* 0x00028c9009097890 */ /* 0x000fe2000fffe03f */
[----:B--2---:R-:W-:-:S04]  /*10170*/  LEA R9, R9, R5, 0xd ;  /* 0x0000000509097211 */ /* 0x004fc800078e68ff */
[----:B------:R-:W-:-:S13]  /*10180*/  R2UR UR8, R9 ;  /* 0x00000000090872ca */ /* 0x000fda00000e0000 */
[----:B------:R-:W-:-:S09]  /*10190*/  UIADD3 UR8, UR8, 0x22400, URZ ;  /* 0x0002240008087890 */ /* 0x000fd2000fffe03f */
[----:B------:R1:W-:Y:S01]  /*101a0*/  UTMALDG.4D [UR8], [UR4], desc[UR6] ;  /* 0x00000608040075b4 */ /* 0x0003e20008019000 */
[----:B------:R-:W2:Y:S02]  /*101b0*/  SYNCS.PHASECHK.TRANS64.TRYWAIT P1, [R7+URZ+0x28cc0], R8 ;  /* 0x028cc008070075a7 */ /* 0x000ea4000802017f */
[----:B-12---:R-:W-:Y:S05]  /*101c0*/  @!P1 BRA `(.L_x_3263) ;  /* 0x0000004c00649947 */ /* 0x006fea0003800000 */
.L_x_3379:
        /* <DEDUP_REMOVED lines=8> */
.L_x_3264:
        /* <DEDUP_REMOVED lines=38> */
[----:B------:R-:W-:Y:S01]  /*104b0*/  UMOV UR15, 0x180 ;  /* 0x00000180000f7882 */ /* 0x000fe20000000000 */
[----:B------:R0:W-:Y:S02]  /*104c0*/  UTMALDG.4D [UR8], [UR4], desc[UR6] ;  /* 0x00000608040075b4 */ /* 0x0001e40008019000 */
[----:B0-----:R-:W-:Y:S01]  /*104d0*/  UMOV UR8, UR16 ;  /* 0x0000001000087c82 */ /* 0x001fe20008000000 */
[----:B------:R-:W-:-:S02]  /*104e0*/  UMOV UR10, UR22 ;  /* 0x00000016000a7c82 */ /* 0x000fc40008000000 */
[----:B------:R0:W-:Y:S02]  /*104f0*/  UTMALDG.4D [UR8], [UR4], desc[UR6] ;  /* 0x00000608040075b4 */ /* 0x0001e40008019000 */
[----:B0-----:R-:W-:Y:S01]  /*10500*/  UMOV UR8, UR17 ;  /* 0x0000001100087c82 */ /* 0x001fe20008000000 */
[----:B------:R-:W-:Y:S01]  /*10510*/  UMOV UR10, UR15 ;  /* 0x0000000f000a7c82 */ /* 0x000fe20008000000 */
[----:B------:R-:W-:Y:S01]  /*10520*/  UMOV UR15, 0x1c0 ;  /* 0x000001c0000f7882 */ /* 0x000fe20000000000 */
[----:B------:R0:W-:Y:S02]  /*10530*/  UTMALDG.4D [UR8], [UR4], desc[UR6] ;  /* 0x00000608040075b4 */ /* 0x0001e40008019000 */
[----:B0-----:R-:W-:Y:S01]  /*10540*/  UMOV UR8, UR14 ;  /* 0x0000000e00087c82 */ /* 0x001fe20008000000 */
[----:B------:R-:W-:Y:S02]  /*10550*/  UMOV UR10, UR15 ;  /* 0x0000000f000a7c82 */ /* 0x000fe40008000000 */
[----:B------:R0:W-:Y:S02]  /*10560*/  UTMALDG.4D [UR8], [UR4], desc[UR6] ;  /* 0x00000608040075b4 */ /* 0x0001e40008019000 */
[----:B0-----:R-:W-:Y:S01]  /*10570*/  NOP ;  /* 0x0000000000007918 */ /* 0x001fe20000000000 */
.L_x_3260:
[----:B------:R-:W-:Y:S05]  /*10580*/  BSYNC B1 ;  /* 0x0000000000017941 */ /* 0x000fea0003800000 */
.L_x_3259:
        /* <DEDUP_REMOVED lines=13> */
.L_x_3248:
[----:B------:R-:W-:Y:S05]  /*10660*/  BSYNC B0 ;  /* 0x0000000000007941 */ /* 0x000fea0003800000 */
.L_x_3247:
[----:B-----5:R-:W2:Y:S01]  /*10670*/  LDL R7, [R1+0x2c] ;  /* 0x00002c0001077983 */ /* 0x020ea20000100800 */
[----:B------:R-:W-:Y:S05]  /*10680*/  @!P2 WARPSYNC.ALL ;  /* 0x000000000000a948 */ /* 0x000fea0003800000 */
[----:B------:R-:W-:Y:S01]  /*10690*/  BSSY B6, `(.L_x_3266) ;  /* 0x00002fe000067945 */ /* 0x000fe20003800000 */
[----:B------:R-:W-:Y:S01]  /*106a0*/  @!P2 BAR.SYNC.DEFER_BLOCKING 0xc, 0x120 ;  /* 0x030480000000ab1d */ /* 0x000fe20000010000 */
[----:B--2---:R-:W-:-:S13]  /*106b0*/  ISETP.GT.AND P0, PT, R7, RZ, PT ;  /* 0x000000ff0700720c */ /* 0x004fda0003f04270 */
[----:B------:R-:W-:Y:S05]  /*106c0*/  @P0 BRA `(.L_x_3267) ;  /* 0x0000000000440947 */ /* 0x000fea0003800000 */
[----:B------:R-:W2:Y:S02]  /*106d0*/  S2R R7, SR_TID.X ;  /* 0x0000000000077919 */ /* 0x000ea40000002100 */
[----:B--2---:R-:W-:-:S04]  /*106e0*/  LOP3.LUT R7, R7, 0x1f, RZ, 0xc0, !PT ;  /* 0x0000001f07077812 */ /* 0x004fc800078ec0ff */
[----:B------:R-:W-:-:S13]  /*106f0*/  ISETP.NE.AND P1, PT, R7, RZ, PT ;  /* 0x000000ff0700720c */ /* 0x000fda0003f25270 */
[----:B------:R-:W-:Y:S05]  /*10700*/  @P1 BRA `(.L_x_3268) ;  /* 0x0000002c00d81947 */ /* 0x000fea0003800000 */
[----:B------:R-:W2:Y:S01]  /*10710*/  S2R R7, SR_LANEID ;  /* 0x0000000000077919 */ /* 0x000ea20000000000 */
[----:B------:R-:W-:Y:S01]  /*10720*/  VOTEU.ANY UR4, UPT, PT ;  /* 0x0000000000047886 */ /* 0x000fe200038e0100 */
[----:B0-----:R-:W0:Y:S01]  /*10730*/  LDC.64 R2, c[0x0][0xc38] ;  /* 0x00030e00ff027b82 */ /* 0x001e220000000a00 */
[----:B------:R-:W2:Y:S08]  /*10740*/  FLO.U32 R0, UR4 ;  /* 0x0000000400007d00 */ /* 0x000eb000080e0000 */
[----:B------:R-:W0:Y:S01]  /*10750*/  POPC R5, UR4 ;  /* 0x0000000400057d09 */ /* 0x000e220008000000 */
[----:B--2---:R-:W-:-:S13]  /*10760*/  ISETP.EQ.U32.AND P0, PT, R0, R7, PT ;  /* 0x000000070000720c */ /* 0x004fda0003f02070 */
[----:B0-----:R-:W2:Y:S01]  /*10770*/  @P0 ATOMG.E.ADD.STRONG.GPU PT, R3, desc[UR40][R2.64], R5 ;  /* 0x00000005020309a8 */ /* 0x001ea200081ee1e8 */
[----:B------:R-:W0:Y:S02]  /*10780*/  S2R R4, SR_LTMASK ;  /* 0x0000000000047919 */ /* 0x000e240000003900 */
[----:B0-----:R-:W-:-:S04]  /*10790*/  LOP3.LUT R4, R4, UR4, RZ, 0xc0, !PT ;  /* 0x0000000404047c12 */ /* 0x001fc8000f8ec0ff */
[----:B------:R-:W0:Y:S01]  /*107a0*/  POPC R7, R4 ;  /* 0x0000000400077309 */ /* 0x000e220000000000 */
[----:B--2---:R-:W0:Y:S02]  /*107b0*/  SHFL.IDX PT, R0, R3, R0, 0x1f ;  /* 0x00001f0003007589 */ /* 0x004e2400000e0000 */
[----:B0-----:R-:W-:Y:S01]  /*107c0*/  IADD3 R16, R0, UR36, R7 ;  /* 0x0000002400107c10 */ /* 0x001fe2000fffe007 */
[----:B------:R-:W-:Y:S06]  /*107d0*/  BRA `(.L_x_3268) ;  /* 0x0000002c00a47947 */ /* 0x000fec0003800000 */
.L_x_3267:
[----:B------:R-:W2:Y:S01]  /*107e0*/  S2R R0, SR_CgaCtaId ;  /* 0x0000000000007919 */ /* 0x000ea20000008800 */
[----:B0-----:R-:W-:-:S04]  /*107f0*/  MOV R2, 0x400 ;  /* 0x0000040000027802 */ /* 0x001fc80000000f00 */
[----:B--2---:R-:W-:-:S05]  /*10800*/  LEA R3, R0, R2, 0x18 ;  /* 0x0000000200037211 */ /* 0x004fca00078ec0ff */
        /* <DEDUP_REMOVED lines=13> */
[----:B------:R-:W-:Y:S02]  /*108e0*/  IMAD.U32 R7, RZ, RZ, UR9 ;  /* 0x00000009ff077e24 */ /* 0x000fe4000f8e00ff */
[----:B------:R-:W-:-:S02]  /*108f0*/  IMAD.U32 R10, RZ, RZ, UR4 ;  /* 0x00000004ff0a7e24 */ /* 0x000fc4000f8e00ff */
[----:B-1----:R-:W-:Y:S02]  /*10900*/  IMAD.MOV.U32 R8, RZ, RZ, 0x70 ;  /* 0x00000070ff087424 */ /* 0x002fe400078e00ff */
[----:B------:R-:W-:Y:S02]  /*10910*/  IMAD.MOV.U32 R12, RZ, RZ, 0x1 ;  /* 0x00000001ff0c7424 */ /* 0x000fe400078e00ff */
[----:B------:R-:W-:-:S07]  /*10920*/  IMAD.MOV.U32 R13, RZ, RZ, RZ ;  /* 0x000000ffff0d7224 */ /* 0x000fce00078e00ff */
[----:B------:R-:W-:-:S07]  /*10930*/  LEPC R20, `(.L_x_3269) ;  /* 0x000000001014794e */ /* 0x000fce0000000000 */
[----:B0-----:R-:W-:Y:S05]  /*10940*/  CALL.ABS.NOINC R2 ;  /* 0x0000000002007343 */ /* 0x001fea0003c00000 */
.L_x_3269:
        /* <DEDUP_REMOVED lines=12> */
[----:B------:R-:W-:Y:S01]  /*10a10*/  MOV R12, 0x1 ;  /* 0x00000001000c7802 */ /* 0x000fe20000000f00 */
[----:B------:R-:W-:Y:S02]  /*10a20*/  IMAD.U32 R6, RZ, RZ, UR8 ;  /* 0x00000008ff067e24 */ /* 0x000fe4000f8e00ff */
[----:B------:R-:W-:-:S02]  /*10a30*/  IMAD.U32 R10, RZ, RZ, UR4 ;  /* 0x00000004ff0a7e24 */ /* 0x000fc4000f8e00ff */
[----:B------:R-:W-:Y:S02]  /*10a40*/  IMAD.U32 R11, RZ, RZ, UR5 ;  /* 0x00000005ff0b7e24 */ /* 0x000fe4000f8e00ff */
[----:B-1----:R-:W-:Y:S02]  /*10a50*/  IMAD.MOV.U32 R8, RZ, RZ, 0x70 ;  /* 0x00000070ff087424 */ /* 0x002fe400078e00ff */
[----:B0-----:R-:W-:-:S07]  /*10a60*/  IMAD.MOV.U32 R13, RZ, RZ, RZ ;  /* 0x000000ffff0d7224 */ /* 0x001fce00078e00ff */
[----:B------:R-:W-:-:S07]  /*10a70*/  LEPC R20, `(.L_x_3271) ;  /* 0x000000001014794e */ /* 0x000fce0000000000 */
[----:B--2---:R-:W-:Y:S05]  /*10a80*/  CALL.ABS.NOINC R2 ;  /* 0x0000000002007343 */ /* 0x004fea0003c00000 */
.L_x_3271:
        /* <DEDUP_REMOVED lines=16> */
.L_x_3270:
        /* <DEDUP_REMOVED lines=17> */
[----:B----4-:R-:W-:Y:S02]  /*10ca0*/  LEA R17, R17, R4, 0x6 ;  /* 0x0000000411117211 */ /* 0x010fe400078e30ff */
[----:B------:R-:W0:Y:S01]  /*10cb0*/  LDC R4, c[0x0][0x428] ;  /* 0x00010a00ff047b82 */ /* 0x000e220000000800 */
[----:B------:R-:W-:-:S06]  /*10cc0*/  IMAD.MOV.U32 R0, RZ, RZ, R5 ;  /* 0x000000ffff007224 */ /* 0x000fcc00078e0005 */
[----:B------:R2:W5:Y:S01]  /*10cd0*/  @P0 LDG.E R0, desc[UR40][R2.64] ;  /* 0x0000002802000981 */ /* 0x000562000c1e1900 */
[----:B------:R-:W-:Y:S02]  /*10ce0*/  PLOP3.LUT P1, PT, P6, PT, PT, 0x8, 0x0 ;  /* 0x000000000000781c */ /* 0x000fe4000372e170 */
[----:B0-----:R-:W-:Y:S01]  /*10cf0*/  ISETP.NE.AND P0, PT, R4, 0x1, PT ;  /* 0x000000010400780c */ /* 0x001fe20003f05270 */
[----:B------:R-:W-:-:S12]  /*10d00*/  IMAD.MOV.U32 R4, RZ, RZ, R18 ;  /* 0x000000ffff047224 */ /* 0x000fd800078e0012 */
[----:B--2---:R-:W0:Y:S08]  /*10d10*/  @P0 LDC R3, c[0x0][0x42c] ;  /* 0x00010b00ff030b82 */ /* 0x004e300000000800 */
[----:B------:R-:W2:Y:S01]  /*10d20*/  @P0 LDC R2, c[0x0][0x430] ;  /* 0x00010c00ff020b82 */ /* 0x000ea20000000800 */
[----:B0-----:R-:W-:-:S05]  /*10d30*/  @P0 IMAD.HI.U32 R3, R18, R3, RZ ;  /* 0x0000000312030227 */ /* 0x001fca00078e00ff */
[----:B--2---:R-:W-:Y:S02]  /*10d40*/  @P0 SHF.R.U32.HI R4, RZ, R2, R3 ;  /* 0x00000002ff040219 */ /* 0x004fe40000011603 */
[----:B------:R-:W-:-:S04]  /*10d50*/  ISETP.NE.U32.AND P0, PT, RZ, UR4, PT ;  /* 0x00000004ff007c0c */ /* 0x000fc8000bf05070 */
[----:B------:R-:W-:-:S04]  /*10d60*/  ISETP.NE.AND.EX P0, PT, RZ, UR5, PT, P0 ;  /* 0x00000005ff007c0c */ /* 0x000fc8000bf05300 */
[----:B------:R-:W-:-:S09]  /*10d70*/  SEL R2, R5, RZ, !P0 ;  /* 0x000000ff05027207 */ /* 0x000fd20004000000 */
.L_x_3272:
        /* <DEDUP_REMOVED lines=17> */
.L_x_3382:
[----:B------:R-:W2:Y:S01]  /*10e90*/  LDL R3, [R1+0x1c] ;  /* 0x00001c0001037983 */ /* 0x000ea20000100800 */
[----:B------:R-:W-:Y:S01]  /*10ea0*/  UMOV UR4, 0xffffffff ;  /* 0xffffffff00047882 */ /* 0x000fe20000000000 */
[----:B-1----:R-:W-:Y:S01]  /*10eb0*/  SHF.R.S32.HI R8, RZ, 0x1f, R0 ;  /* 0x0000001fff087819 */ /* 0x002fe20000011400 */
[----:B--2---:R-:W-:Y:S01]  /*10ec0*/  VIADD R3, R3, 0xffffffff ;  /* 0xffffffff03037836 */ /* 0x004fe20000000000 */
[----:B------:R-:W-:Y:S06]  /*10ed0*/  BRA.DIV UR4, `(.L_x_3274) ;  /* 0x0000004204687947 */ /* 0x000fec000b800000 */
[----:B------:R-:W-:-:S13]  /*10ee0*/  ELECT P6, URZ, PT ;  /* 0x00000000003f782f */ /* 0x000fda00038c0000 */
.L_x_3385:
        /* <DEDUP_REMOVED lines=24> */
.L_x_3276:
        /* <DEDUP_REMOVED lines=9> */
.L_x_3386:
        /* <DEDUP_REMOVED lines=11> */
.L_x_3278:
        /* <DEDUP_REMOVED lines=23> */
.L_x_3275:
        /* <DEDUP_REMOVED lines=30> */
.L_x_3387:
[----:B------:R-:W-:Y:S05]  /*11500*/  BSYNC B0 ;  /* 0x0000000000007941 */ /* 0x000fea0003800000 */
.L_x_3279:
[----:B------:R-:W-:Y:S04]  /*11510*/  BSSY B0, `(.L_x_3281) ;  /* 0x0000050000007945 */ /* 0x000fe80003800000 */
[----:B------:R-:W-:Y:S05]  /*11520*/  @!P6 BRA `(.L_x_3282) ;  /* 0x000000040038e947 */ /* 0x000fea0003800000 */
[----:B------:R-:W2:Y:S01]  /*11530*/  LDL R7, [R1] ;  /* 0x0000000001077983 */ /* 0x000ea20000100800 */
[----:B------:R-:W-:-:S03]  /*11540*/  MOV R9, 0x400 ;  /* 0x0000040000097802 */ /* 0x000fc60000000f00 */
[----:B0-----:R-:W3:Y:S01]  /*11550*/  LDL R5, [R1+0x8] ;  /* 0x0000080001057983 */ /* 0x001ee20000100800 */
[----:B------:R-:W0:Y:S02]  /*11560*/  S2R R10, SR_CgaCtaId ;  /* 0x00000000000a7919 */ /* 0x000e240000008800 */
[----:B0-----:R-:W-:-:S05]  /*11570*/  LEA R9, R10, R9, 0x18 ;  /* 0x000000090a097211 */ /* 0x001fca00078ec0ff */
[----:B--2---:R-:W-:Y:S01]  /*11580*/  IMAD R2, R7, 0x8, R9 ;  /* 0x0000000807027824 */ /* 0x004fe200078e0209 */
[----:B---3--:R-:W-:-:S04]  /*11590*/  SHF.L.U32 R5, R5, 0x1f, RZ ;  /* 0x0000001f05057819 */ /* 0x008fc800000006ff */
[----:B------:R-:W0:Y:S02]  /*115a0*/  SYNCS.PHASECHK.TRANS64.TRYWAIT P0, [R2+URZ+0x28c60], R5 ;  /* 0x028c6005020075a7 */ /* 0x000e24000800017f */
[----:B0-----:R-:W-:Y:S05]  /*115b0*/  @!P0 BRA `(.L_x_3283) ;  /* 0x0000003c00048947 */ /* 0x001fea0003800000 */
.L_x_3388:
        /* <DEDUP_REMOVED lines=11> */
.L_x_3284:
        /* <DEDUP_REMOVED lines=44> */
[----:B------:R-:W-:-:S02]  /*11930*/  UMOV UR10, UR21 ;  /* 0x00000015000a7c82 */ /* 0x000fc40008000000 */
[----:B------:R0:W-:Y:S01]  /*11940*/  UTMALDG.4D [UR8], [UR4], desc[UR6] ;  /* 0x00000608040075b4 */ /* 0x0001e20008019000 */
        /* <DEDUP_REMOVED lines=12> */
.L_x_3282:
[----:B------:R-:W-:Y:S05]  /*11a10*/  BSYNC B0 ;  /* 0x0000000000007941 */ /* 0x000fea0003800000 */
.L_x_3281:
        /* <DEDUP_REMOVED lines=46> */
.L_x_3291:
[----:B------:R-:W2:Y:S01]  /*11d00*/  S2R R7, SR_CgaCtaId ;  /* 0x0000000000077919 */ /* 0x000ea20000008800 */
[----:B------:R-:W-:-:S04]  /*11d10*/  MOV R2, 0x400 ;  /* 0x0000040000027802 */ /* 0x000fc80000000f00 */
[----:B--2---:R-:W-:Y:S02]  /*11d20*/  LEA R2, R7, R2, 0x18 ;  /* 0x0000000207027211 */ /* 0x004fe400078ec0ff */
[----:B------:R-:W-:-:S03]  /*11d30*/  SHF.L.U32 R7, R12, 0x1f, RZ ;  /* 0x0000001f0c077819 */ /* 0x000fc600000006ff */
[----:B------:R-:W-:-:S04]  /*11d40*/  IMAD R2, R13, 0x8, R2 ;  /* 0x000000080d027824 */ /* 0x000fc800078e0202 */
[----:B------:R-:W2:Y:S02]  /*11d50*/  SYNCS.PHASECHK.TRANS64.TRYWAIT P0, [R2+URZ+0x28c40], R7 ;  /* 0x028c4007020075a7 */ /* 0x000ea4000800017f */
[----:B--2---:R-:W-:Y:S05]  /*11d60*/  @!P0 BRA `(.L_x_3292) ;  /* 0x00000034002c8947 */ /* 0x004fea0003800000 */
.L_x_3389:
[----:B------:R-:W3:Y:S02]  /*11d70*/  S2R R10, SR_TID.X ;  /* 0x00000000000a7919 */ /* 0x000ee40000002100 */
[----:B---3--:R-:W-:-:S04]  /*11d80*/  LOP3.LUT R10, R10, 0x7f, RZ, 0xc0, !PT ;  /* 0x0000007f0a0a7812 */ /* 0x008fc800078ec0ff */
[----:B------:R-:W-:-:S13]  /*11d90*/  ISETP.NE.AND P1, PT, R10, RZ, PT ;  /* 0x000000ff0a00720c */ /* 0x000fda0003f25270 */
        /* <DEDUP_REMOVED lines=8> */
.L_x_3293:
[----:B---3--:R-:W3:Y:S01]  /*11e20*/  LDL R10, [R1] ;  /* 0x00000000010a7983 */ /* 0x008ee20000100800 */
[----:B0-----:R-:W-:-:S03]  /*11e30*/  MOV R12, 0x400 ;  /* 0x00000400000c7802 */ /* 0x001fc60000000f00 */
[----:B------:R-:W4:Y:S01]  /*11e40*/  LDL R11, [R1+0x10] ;  /* 0x00001000010b7983 */ /* 0x000f220000100800 */
[----:B------:R-:W0:Y:S01]  /*11e50*/  S2R R13, SR_CgaCtaId ;  /* 0x00000000000d7919 */ /* 0x000e220000008800 */
        /* <DEDUP_REMOVED lines=8> */
[----:B------:R-:W-:Y:S01]  /*11ee0*/  UMOV UR7, 0x14f00000 ;  /* 0x14f0000000077882 */ /* 0x000fe20000000000 */
[----:B------:R-:W-:Y:S01]  /*11ef0*/  UMOV UR10, URZ ;  /* 0x0000003f000a7c82 */ /* 0x000fe20008000000 */
[----:B---3--:R-:W-:-:S05]  /*11f00*/  IMAD R10, R10, 0x2000, R12 ;  /* 0x000020000a0a7824 */ /* 0x008fca00078e020c */
[----:B------:R-:W-:Y:S02]  /*11f10*/  R2UR UR8, R10 ;  /* 0x000000000a0872ca */ /* 0x000fe400000e0000 */
[----:B----4-:R-:W-:-:S04]  /*11f20*/  LEA R5, R5, R11, 0x6 ;  /* 0x0000000b05057211 */ /* 0x010fc800078e30ff */
[----:B------:R-:W-:-:S07]  /*11f30*/  R2UR UR11, R5 ;  /* 0x00000000050b72ca */ /* 0x000fce00000e0000 */
[----:B------:R-:W-:-:S09]  /*11f40*/  UIADD3 UR8, UR8, 0x22400, URZ ;  /* 0x0002240008087890 */ /* 0x000fd2000fffe03f */
[----:B------:R0:W-:Y:S01]  /*11f50*/  UTMALDG.4D [UR8], [UR4], desc[UR6] ;  /* 0x00000608040075b4 */ /* 0x0001e20008019000 */
[----:B------:R-:W3:Y:S02]  /*11f60*/  SYNCS.PHASECHK.TRANS64.TRYWAIT P0, [R2+URZ+0x28c60], R7 ;  /* 0x028c6007020075a7 */ /* 0x000ee4000800017f */
[----:B0--3--:R-:W-:Y:S05]  /*11f70*/  @!P0 BRA `(.L_x_3294) ;  /* 0x0000003000bc8947 */ /* 0x009fea0003800000 */
.L_x_3390:
[----:B------:R-:W-:Y:S05]  /*11f80*/  @P1 BRA `(.L_x_3295) ;  /* 0x00000000001c1947 */ /* 0x000fea0003800000 */
[----:B------:R-:W3:Y:S01]  /*11f90*/  S2R R10, SR_TID.X ;  /* 0x00000000000a7919 */ /* 0x000ee20000002100 */
[----:B0-2---:R-:W-:-:S04]  /*11fa0*/  IMAD.MOV.U32 R7, RZ, RZ, 0x10000 ;  /* 0x00010000ff077424 */ /* 0x005fc800078e00ff */
[----:B------:R4:W-:Y:S01]  /*11fb0*/  SYNCS.ARRIVE.TRANS64 RZ, [R2+URZ+0x28c50], R7 ;  /* 0x028c500702ff79a7 */ /* 0x0009e2000800003f */
[----:B---3--:R-:W-:-:S04]  /*11fc0*/  LOP3.LUT R10, R10, 0x1f, RZ, 0xc0, !PT ;  /* 0x0000001f0a0a7812 */ /* 0x008fc800078ec0ff */
[----:B------:R-:W-:-:S13]  /*11fd0*/  ISETP.NE.AND P0, PT, R10, RZ, PT ;  /* 0x000000ff0a00720c */ /* 0x000fda0003f05270 */
[----:B----4-:R-:W-:Y:S05]  /*11fe0*/  @!P0 BRA `(.L_x_3295) ;  /* 0x0000000000048947 */ /* 0x010fea0003800000 */
[----:B------:R-:W-:Y:S01]  /*11ff0*/  BPT.TRAP 0x1 ;  /* 0x000000040000795c */ /* 0x000fe20000300000 */
.L_x_3295:
[----:B0-2---:R-:W2:Y:S01]  /*12000*/  LDL R7, [R1] ;  /* 0x0000000001077983 */ /* 0x005ea20000100800 */
[----:B------:R-:W-:Y:S01]  /*12010*/  MOV R10, 0x400 ;  /* 0x00000400000a7802 */ /* 0x000fe20000000f00 */
[----:B------:R-:W0:Y:S01]  /*12020*/  S2R R11, SR_CgaCtaId ;  /* 0x00000000000b7919 */ /* 0x000e220000008800 */
[----:B------:R-:W-:Y:S01]  /*12030*/  R2UR UR9, R2 ;  /* 0x00000000020972ca */ /* 0x000fe200000e0000 */
[----:B------:R-:W-:Y:S01]  /*12040*/  UIADD3 UR4, UP0, UR38, 0x470, URZ ;  /* 0x0000047026047890 */ /* 0x000fe2000ff1e03f */
[----:B------:R-:W-:Y:S02]  /*12050*/  R2UR UR11, R5 ;  /* 0x00000000050b72ca */ /* 0x000fe400000e0000 */
[----:B------:R-:W-:Y:S02]  /*12060*/  R2UR UR12, R4 ;  /* 0x00000000040c72ca */ /* 0x000fe400000e0000 */
[----:B------:R-:W-:Y:S01]  /*12070*/  R2UR UR13, R6 ;  /* 0x00000000060d72ca */ /* 0x000fe200000e0000 */
[----:B------:R-:W-:Y:S01]  /*12080*/  UIADD3.X UR5, URZ, UR39, URZ, UP0, !UPT ;  /* 0x000000273f057290 */ /* 0x000fe200087fe43f */
[----:B0-----:R-:W-:-:S05]  /*12090*/  LEA R10, R11, R10, 0x18 ;  /* 0x0000000a0b0a7211 */ /* 0x001fca00078ec0ff */
        /* <DEDUP_REMOVED lines=43> */
[----:B--2---:R-:W-:Y:S01]  /*12350*/  NOP ;  /* 0x0000000000007918 */ /* 0x004fe20000000000 */
.L_x_3290:
[----:B------:R-:W-:Y:S05]  /*12360*/  BSYNC B2 ;  /* 0x0000000000027941 */ /* 0x000fea0003800000 */
.L_x_3289:
[----:B------:R-:W2:Y:S02]  /*12370*/  LDL.LU R2, [R1+0x1c] ;  /* 0x00001c0001027983 */ /* 0x000ea40000300800 */
[----:B--2---:R-:W-:-:S07]  /*12380*/  VIADD R5, R2, 0xfffffffd ;  /* 0xfffffffd02057836 */ /* 0x004fce0000000000 */
.L_x_3288:
[----:B------:R-:W-:Y:S05]  /*12390*/  BSYNC B1 ;  /* 0x0000000000017941 */ /* 0x000fea0003800000 */
.L_x_3287:
[----:B------:R-:W-:-:S04]  /*123a0*/  IADD3 R2, -R9, RZ, RZ ;  /* 0x000000ff09027210 */ /* 0x000fc80007ffe1ff */
[----:B------:R-:W-:-:S13]  /*123b0*/  ISETP.NE.AND P0, PT, R3, R2, PT ;  /* 0x000000020300720c */ /* 0x000fda0003f05270 */
[----:B------:R-:W-:Y:S05]  /*123c0*/  @!P0 BRA `(.L_x_3286) ;  /* 0x0000001000388947 */ /* 0x000fea0003800000 */
.L_x_3310:
[----:B--2---:R-:W2:Y:S04]  /*123d0*/  LDL.LU R3, [R1] ;  /* 0x0000000001037983 */ /* 0x004ea80000300800 */
        /* <DEDUP_REMOVED lines=8> */
[----:B------:R-:W-:Y:S06]  /*12460*/  @!P6 BRA `(.L_x_3297) ;  /* 0x0000000400e8e947 */ /* 0x000fec0003800000 */
[----:B------:R-:W-:Y:S01]  /*12470*/  ULDC.64 UR4, c[0x0][0x3f8] ;  /* 0x0000fe0000047ab9 */ /* 0x000fe20000000a00 */
[----:B------:R-:W-:Y:S01]  /*12480*/  IMAD.MOV.U32 R11, RZ, RZ, R5 ;  /* 0x000000ffff0b7224 */ /* 0x000fe200078e0005 */
[----:B------:R-:W-:-:S04]  /*12490*/  ISETP.NE.U32.AND P0, PT, RZ, UR4, PT ;  /* 0x00000004ff007c0c */ /* 0x000fc8000bf05070 */
[----:B------:R-:W-:-:S13]  /*124a0*/  ISETP.NE.AND.EX P0, PT, RZ, UR5, PT, P0 ;  /* 0x00000005ff007c0c */ /* 0x000fda000bf05300 */
[----:B------:R-:W-:Y:S05]  /*124b0*/  @!P0 BRA `(.L_x_3298) ;  /* 0x0000000000448947 */ /* 0x000fea0003800000 */
[----:B------:R-:W2:Y:S01]  /*124c0*/  LDC R11, c[0x0][0x41c] ;  /* 0x00010700ff0b7b82 */ /* 0x000ea20000000800 */
[----:B------:R-:W-:Y:S01]  /*124d0*/  ULDC.64 UR6, c[0x0][0x408] ;  /* 0x0001020000067ab9 */ /* 0x000fe20000000a00 */
[----:B--2---:R-:W-:-:S13]  /*124e0*/  ISETP.NE.AND P0, PT, R11, 0x1, PT ;  /* 0x000000010b00780c */ /* 0x004fda0003f05270 */
[----:B------:R-:W2:Y:S02]  /*124f0*/  @P0 LDC.64 R2, c[0x0][0x420] ;  /* 0x00010800ff020b82 */ /* 0x000ea40000000a00 */
[----:B--2---:R-:W-:-:S04]  /*12500*/  @P0 IMAD.HI.U32 R6, R5, R2, RZ ;  /* 0x0000000205060227 */ /* 0x004fc800078e00ff */
        /* <DEDUP_REMOVED lines=12> */
.L_x_3298:
[----:B------:R-:W3:Y:S01]  /*125d0*/  S2R R3, SR_CgaCtaId ;  /* 0x0000000000037919 */ /* 0x000ee20000008800 */
[----:B------:R-:W-:-:S04]  /*125e0*/  MOV R2, 0x400 ;  /* 0x0000040000027802 */ /* 0x000fc80000000f00 */
[----:B---3--:R-:W-:Y:S02]  /*125f0*/  LEA R2, R3, R2, 0x18 ;  /* 0x0000000203027211 */ /* 0x008fe400078ec0ff */
[----:B------:R-:W-:-:S03]  /*12600*/  SHF.L.U32 R3, R10, 0x1f, RZ ;  /* 0x0000001f0a037819 */ /* 0x000fc600000006ff */
[----:B------:R-:W-:-:S04]  /*12610*/  IMAD R2, R9, 0x8, R2 ;  /* 0x0000000809027824 */ /* 0x000fc800078e0202 */
[----:B------:R-:W3:Y:S02]  /*12620*/  SYNCS.PHASECHK.TRANS64.TRYWAIT P0, [R2+URZ+0x28c40], R3 ;  /* 0x028c4003020075a7 */ /* 0x000ee4000800017f */
[----:B---3--:R-:W-:Y:S05]  /*12630*/  @!P0 BRA `(.L_x_3299) ;  /* 0x0000002c00208947 */ /* 0x008fea0003800000 */
.L_x_3391:
[----:B--2---:R-:W2:Y:S02]  /*12640*/  S2R R7, SR_TID.X ;  /* 0x0000000000077919 */ /* 0x004ea40000002100 */
[----:B--2---:R-:W-:-:S04]  /*12650*/  LOP3.LUT R7, R7, 0x7f, RZ, 0xc0, !PT ;  /* 0x0000007f07077812 */ /* 0x004fc800078ec0ff */
[----:B------:R-:W-:-:S13]  /*12660*/  ISETP.NE.AND P0, PT, R7, RZ, PT ;  /* 0x000000ff0700720c */ /* 0x000fda0003f05270 */
[----:B------:R-:W-:Y:S05]  /*12670*/  @P0 BRA `(.L_x_3300) ;  /* 0x00000000001c0947 */ /* 0x000fea0003800000 */
[----:B------:R-:W2:Y:S02]  /*12680*/  S2R R7, SR_TID.X ;  /* 0x0000000000077919 */ /* 0x000ea40000002100 */
[----:B--2---:R-:W-:-:S04]  /*12690*/  LOP3.LUT R7, R7, 0x1f, RZ, 0xc0, !PT ;  /* 0x0000001f07077812 */ /* 0x004fc800078ec0ff */
[----:B------:R-:W-:Y:S01]  /*126a0*/  ISETP.NE.AND P1, PT, R7, RZ, PT ;  /* 0x000000ff0700720c */ /* 0x000fe20003f25270 */
[----:B------:R-:W-:-:S04]  /*126b0*/  IMAD.MOV.U32 R7, RZ, RZ, 0x2000 ;  /* 0x00002000ff077424 */ /* 0x000fc800078e00ff */
[----:B------:R2:W-:Y:S08]  /*126c0*/  SYNCS.ARRIVE.TRANS64 RZ, [R2+URZ+0x28c30], R7 ;  /* 0x028c300702ff79a7 */ /* 0x0005f0000800003f */
[----:B------:R-:W-:Y:S05]  /*126d0*/  @!P1 BRA `(.L_x_3300) ;  /* 0x0000000000049947 */ /* 0x000fea0003800000 */
[----:B------:R-:W-:Y:S01]  /*126e0*/  BPT.TRAP 0x1 ;  /* 0x000000040000795c */ /* 0x000fe20000300000 */
.L_x_3300:
[----:B0-----:R-:W4:Y:S01]  /*126f0*/  LDL R12, [R1+0x10] ;  /* 0x00001000010c7983 */ /* 0x001f220000100800 */
[----:B--2---:R-:W-:Y:S01]  /*12700*/  MOV R7, 0x400 ;  /* 0x0000040000077802 */ /* 0x004fe20000000f00 */
[----:B------:R-:W0:Y:S01]  /*12710*/  S2R R13, SR_CgaCtaId ;  /* 0x00000000000d7919 */ /* 0x000e220000008800 */
[----:B------:R-:W-:Y:S01]  /*12720*/  R2UR UR9, R2 ;  /* 0x00000000020972ca */ /* 0x000fe200000e0000 */
[----:B------:R-:W-:Y:S01]  /*12730*/  UIADD3 UR4, UP0, UR38, 0x370, URZ ;  /* 0x0000037026047890 */ /* 0x000fe2000ff1e03f */
[----:B------:R-:W-:Y:S02]  /*12740*/  R2UR UR12, R4 ;  /* 0x00000000040c72ca */ /* 0x000fe400000e0000 */
[----:B-----5:R-:W-:Y:S01]  /*12750*/  R2UR UR13, R6 ;  /* 0x00000000060d72ca */ /* 0x020fe200000e0000 */
[----:B------:R-:W-:Y:S01]  /*12760*/  UIADD3.X UR5, URZ, UR39, URZ, UP0, !UPT ;  /* 0x000000273f057290 */ /* 0x000fe200087fe43f */
[----:B0-----:R-:W-:-:S04]  /*12770*/  LEA R7, R13, R7, 0x18 ;  /* 0x000000070d077211 */ /* 0x001fc800078ec0ff */
[----:B------:R-:W-:-:S04]  /*12780*/  LEA R7, R9, R7, 0xd ;  /* 0x0000000709077211 */ /* 0x000fc800078e68ff */
[----:B------:R-:W-:Y:S01]  /*12790*/  R2UR UR8, R7 ;  /* 0x00000000070872ca */ /* 0x000fe200000e0000 */
[----:B------:R-:W-:Y:S01]  /*127a0*/  UIADD3 UR9, UR9, 0x28c30, URZ ;  /* 0x00028c3009097890 */ /* 0x000fe2000fffe03f */
[----:B------:R-:W-:Y:S01]  /*127b0*/  UMOV UR6, 0x0 ;  /* 0x0000000000067882 */ /* 0x000fe20000000000 */
[----:B------:R-:W-:Y:S01]  /*127c0*/  UMOV UR7, 0x14f00000 ;  /* 0x14f0000000077882 */ /* 0x000fe20000000000 */
[----:B------:R-:W-:-:S09]  /*127d0*/  UMOV UR10, URZ ;  /* 0x0000003f000a7c82 */ /* 0x000fd20008000000 */
[----:B------:R-:W-:Y:S01]  /*127e0*/  UIADD3 UR8, UR8, 0x22400, URZ ;  /* 0x0002240008087890 */ /* 0x000fe2000fffe03f */
[----:B----4-:R-:W-:-:S05]  /*127f0*/  IMAD R7, R11, 0x40, R12 ;  /* 0x000000400b077824 */ /* 0x010fca00078e020c */
[----:B------:R-:W-:-:S13]  /*12800*/  R2UR UR11, R7 ;  /* 0x00000000070b72ca */ /* 0x000fda00000e0000 */
[----:B------:R0:W-:Y:S01]  /*12810*/  UTMALDG.4D [UR8], [UR4], desc[UR6] ;  /* 0x00000608040075b4 */ /* 0x0001e20008019000 */
[----:B------:R-:W2:Y:S02]  /*12820*/  SYNCS.PHASECHK.TRANS64.TRYWAIT P1, [R2+URZ+0x28c60], R3 ;  /* 0x028c6003020075a7 */ /* 0x000ea4000802017f */
[----:B0-2---:R-:W-:Y:S05]  /*12830*/  @!P1 BRA `(.L_x_3301) ;  /* 0x0000002800b49947 */ /* 0x005fea0003800000 */
.L_x_3392:
[----:B------:R-:W-:Y:S05]  /*12840*/  @P0 BRA `(.L_x_3302) ;  /* 0x00000000001c0947 */ /* 0x000fea0003800000 */
[----:B------:R-:W2:Y:S01]  /*12850*/  S2R R11, SR_TID.X ;  /* 0x00000000000b7919 */ /* 0x000ea20000002100 */
[----:B0--3--:R-:W-:-:S04]  /*12860*/  IMAD.MOV.U32 R3, RZ, RZ, 0x10000 ;  /* 0x00010000ff037424 */ /* 0x009fc800078e00ff */
[----:B------:R4:W-:Y:S01]  /*12870*/  SYNCS.ARRIVE.TRANS64 RZ, [R2+URZ+0x28c50], R3 ;  /* 0x028c500302ff79a7 */ /* 0x0009e2000800003f */
[----:B--2---:R-:W-:-:S04]  /*12880*/  LOP3.LUT R11, R11, 0x1f, RZ, 0xc0, !PT ;  /* 0x0000001f0b0b7812 */ /* 0x004fc800078ec0ff */
[----:B------:R-:W-:-:S13]  /*12890*/  ISETP.NE.AND P1, PT, R11, RZ, PT ;  /* 0x000000ff0b00720c */ /* 0x000fda0003f25270 */
[----:B----4-:R-:W-:Y:S05]  /*128a0*/  @!P1 BRA `(.L_x_3302) ;  /* 0x0000000000049947 */ /* 0x010fea0003800000 */
[----:B------:R-:W-:Y:S01]  /*128b0*/  BPT.TRAP 0x1 ;  /* 0x000000040000795c */ /* 0x000fe20000300000 */
.L_x_3302:
[----:B------:R-:W2:Y:S01]  /*128c0*/  S2R R11, SR_CgaCtaId ;  /* 0x00000000000b7919 */ /* 0x000ea20000008800 */
[----:B0--3--:R-:W-:Y:S01]  /*128d0*/  MOV R3, 0x400 ;  /* 0x0000040000037802 */ /* 0x009fe20000000f00 */
        /* <DEDUP_REMOVED lines=15> */
[----:B--2---:R-:W-:-:S05]  /*129d0*/  LEA R3, R11, R3, 0x18 ;  /* 0x000000030b037211 */ /* 0x004fca00078ec0ff */
[----:B------:R-:W-:-:S05]  /*129e0*/  IMAD R2, R9, 0x10000, R3 ;  /* 0x0001000009027824 */ /* 0x000fca00078e0203 */
        /* <DEDUP_REMOVED lines=33> */
[----:B--2---:R-:W-:Y:S01]  /*12c00*/  NOP ;  /* 0x0000000000007918 */ /* 0x004fe20000000000 */
.L_x_3297:
[----:B------:R-:W-:Y:S05]  /*12c10*/  BSYNC B1 ;  /* 0x0000000000017941 */ /* 0x000fea0003800000 */
.L_x_3296:
        /* <DEDUP_REMOVED lines=14> */
[----:B------:R-:W3:Y:S01]  /*12d00*/  LDC R6, c[0x0][0x41c] ;  /* 0x00010700ff067b82 */ /* 0x000ee20000000800 */
[----:B------:R-:W-:Y:S01]  /*12d10*/  ULDC.64 UR6, c[0x0][0x408] ;  /* 0x0001020000067ab9 */ /* 0x000fe20000000a00 */
[----:B---3--:R-:W-:-:S13]  /*12d20*/  ISETP.NE.AND P0, PT, R6, 0x1, PT ;  /* 0x000000010600780c */ /* 0x008fda0003f05270 */
[----:B------:R-:W3:Y:S02]  /*12d30*/  @P0 LDC.64 R2, c[0x0][0x420] ;  /* 0x00010800ff020b82 */ /* 0x000ee40000000a00 */
[----:B---3--:R-:W-:-:S04]  /*12d40*/  @P0 IMAD.HI.U32 R7, R9, R2, RZ ;  /* 0x0000000209070227 */ /* 0x008fc800078e00ff */
[----:B------:R-:W-:Y:S01]  /*12d50*/  IMAD.MOV.U32 R2, RZ, RZ, R9 ;  /* 0x000000ffff027224 */ /* 0x000fe200078e0009 */
[----:B------:R-:W-:-:S05]  /*12d60*/  @P0 SHF.R.U32.HI R2, RZ, R3, R7 ;  /* 0x00000003ff020219 */ /* 0x000fca0000011607 */
[----:B------:R-:W-:-:S04]  /*12d70*/  IMAD.MOV R3, RZ, RZ, -R2 ;  /* 0x000000ffff037224 */ /* 0x000fc800078e0a02 */
[----:B------:R-:W-:Y:S01]  /*12d80*/  IMAD R9, R6, R3, R9 ;  /* 0x0000000306097224 */ /* 0x000fe200078e0209 */
[----:B------:R-:W-:Y:S01]  /*12d90*/  SHF.R.S32.HI R3, RZ, 0x1f, R2 ;  /* 0x0000001fff037819 */ /* 0x000fe20000011402 */
[----:B------:R-:W-:-:S04]  /*12da0*/  IMAD R6, R8, UR6, RZ ;  /* 0x0000000608067c24 */ /* 0x000fc8000f8e02ff */
[C---:B------:R-:W-:Y:S02]  /*12db0*/  IMAD R6, R0.reuse, UR7, R6 ;  /* 0x0000000700067c24 */ /* 0x040fe4000f8e0206 */
[----:B------:R-:W-:-:S05]  /*12dc0*/  IMAD.WIDE.U32 R2, R0, UR6, R2 ;  /* 0x0000000600027c25 */ /* 0x000fca000f8e0002 */
[----:B------:R-:W-:Y:S02]  /*12dd0*/  IADD3 R3, R6, R3, RZ ;  /* 0x0000000306037210 */ /* 0x000fe40007ffe0ff */
[----:B------:R-:W-:-:S04]  /*12de0*/  LEA R6, P0, R2, UR4, 0x2 ;  /* 0x0000000402067c11 */ /* 0x000fc8000f8010ff */
[----:B------:R-:W-:-:S05]  /*12df0*/  LEA.HI.X R7, R2, UR5, R3, 0x2, P0 ;  /* 0x0000000502077c11 */ /* 0x000fca00080f1403 */
[----:B------:R3:W5:Y:S04]  /*12e00*/  LDG.E R6, desc[UR40][R6.64] ;  /* 0x0000002806067981 */ /* 0x000768000c1e1900 */
.L_x_3305:
[----:B------:R-:W4:Y:S01]  /*12e10*/  S2R R3, SR_CgaCtaId ;  /* 0x0000000000037919 */ /* 0x000f220000008800 */
[----:B------:R-:W-:-:S04]  /*12e20*/  MOV R2, 0x400 ;  /* 0x0000040000027802 */ /* 0x000fc80000000f00 */
[----:B----4-:R-:W-:Y:S02]  /*12e30*/  LEA R2, R3, R2, 0x18 ;  /* 0x0000000203027211 */ /* 0x010fe400078ec0ff */
[----:B------:R-:W-:-:S03]  /*12e40*/  SHF.L.U32 R3, R10, 0x1f, RZ ;  /* 0x0000001f0a037819 */ /* 0x000fc600000006ff */
[----:B------:R-:W-:-:S04]  /*12e50*/  IMAD R2, R11, 0x8, R2 ;  /* 0x000000080b027824 */ /* 0x000fc800078e0202 */
[----:B------:R-:W4:Y:S02]  /*12e60*/  SYNCS.PHASECHK.TRANS64.TRYWAIT P0, [R2+URZ+0x28c40], R3 ;  /* 0x028c4003020075a7 */ /* 0x000f24000800017f */
[----:B----4-:R-:W-:Y:S05]  /*12e70*/  @!P0 BRA `(.L_x_3306) ;  /* 0x0000002400388947 */ /* 0x010fea0003800000 */
.L_x_3393:
[----:B---3--:R-:W3:Y:S02]  /*12e80*/  S2R R7, SR_TID.X ;  /* 0x0000000000077919 */ /* 0x008ee40000002100 */
        /* <DEDUP_REMOVED lines=10> */
.L_x_3307:
[----:B---3--:R-:W3:Y:S01]  /*12f30*/  LDL R7, [R1] ;  /* 0x0000000001077983 */ /* 0x008ee20000100800 */
[----:B--2---:R-:W-:-:S03]  /*12f40*/  MOV R11, 0x400 ;  /* 0x00000400000b7802 */ /* 0x004fc60000000f00 */
[----:B------:R-:W2:Y:S01]  /*12f50*/  LDL R10, [R1+0x10] ;  /* 0x00001000010a7983 */ /* 0x000ea20000100800 */
[----:B0-----:R-:W0:Y:S01]  /*12f60*/  S2R R12, SR_CgaCtaId ;  /* 0x00000000000c7919 */ /* 0x001e220000008800 */
        /* <DEDUP_REMOVED lines=12> */
[----:B--2---:R-:W-:-:S04]  /*13030*/  LEA R9, R9, R10, 0x6 ;  /* 0x0000000a09097211 */ /* 0x004fc800078e30ff */
[----:B------:R-:W-:-:S07]  /*13040*/  R2UR UR11, R9 ;  /* 0x00000000090b72ca */ /* 0x000fce00000e0000 */
[----:B------:R-:W-:-:S09]  /*13050*/  UIADD3 UR8, UR8, 0x22400, URZ ;  /* 0x0002240008087890 */ /* 0x000fd2000fffe03f */
[----:B------:R0:W-:Y:S01]  /*13060*/  UTMALDG.4D [UR8], [UR4], desc[UR6] ;  /* 0x00000608040075b4 */ /* 0x0001e20008019000 */
[----:B------:R-:W2:Y:S02]  /*13070*/  SYNCS.PHASECHK.TRANS64.TRYWAIT P1, [R2+URZ+0x28c60], R3 ;  /* 0x028c6003020075a7 */ /* 0x000ea4000802017f */
[----:B0-2---:R-:W-:Y:S05]  /*13080*/  @!P1 BRA `(.L_x_3308) ;  /* 0x0000002000c89947 */ /* 0x005fea0003800000 */
.L_x_3394:
[----:B------:R-:W-:Y:S05]  /*13090*/  @P0 BRA `(.L_x_3309) ;  /* 0x00000000001c0947 */ /* 0x000fea0003800000 */
[----:B------:R-:W2:Y:S01]  /*130a0*/  S2R R7, SR_TID.X ;  /* 0x0000000000077919 */ /* 0x000ea20000002100 */
[----:B0---4-:R-:W-:-:S04]  /*130b0*/  IMAD.MOV.U32 R3, RZ, RZ, 0x10000 ;  /* 0x00010000ff037424 */ /* 0x011fc800078e00ff */
[----:B------:R3:W-:Y:S01]  /*130c0*/  SYNCS.ARRIVE.TRANS64 RZ, [R2+URZ+0x28c50], R3 ;  /* 0x028c500302ff79a7 */ /* 0x0007e2000800003f */
[----:B--2---:R-:W-:-:S04]  /*130d0*/  LOP3.LUT R7, R7, 0x1f, RZ, 0xc0, !PT ;  /* 0x0000001f07077812 */ /* 0x004fc800078ec0ff */
[----:B------:R-:W-:-:S13]  /*130e0*/  ISETP.NE.AND P1, PT, R7, RZ, PT ;  /* 0x000000ff0700720c */ /* 0x000fda0003f25270 */
[----:B---3--:R-:W-:Y:S05]  /*130f0*/  @!P1 BRA `(.L_x_3309) ;  /* 0x0000000000049947 */ /* 0x008fea0003800000 */
[----:B------:R-:W-:Y:S01]  /*13100*/  BPT.TRAP 0x1 ;  /* 0x000000040000795c */ /* 0x000fe20000300000 */
.L_x_3309:
[----:B0---4-:R-:W2:Y:S01]  /*13110*/  LDL R3, [R1] ;  /* 0x0000000001037983 */ /* 0x011ea20000100800 */
        /* <DEDUP_REMOVED lines=52> */
[----:B---3--:R-:W-:Y:S01]  /*13460*/  NOP ;  /* 0x0000000000007918 */ /* 0x008fe20000000000 */
.L_x_3304:
[----:B------:R-:W-:Y:S05]  /*13470*/  BSYNC B1 ;  /* 0x0000000000017941 */ /* 0x000fea0003800000 */
.L_x_3303:
[C---:B------:R-:W-:Y:S01]  /*13480*/  ISETP.GT.AND P0, PT, R5.reuse, 0x1, PT ;  /* 0x000000010500780c */ /* 0x040fe20003f04270 */
[----:B------:R-:W-:-:S12]  /*13490*/  VIADD R5, R5, 0xfffffffe ;  /* 0xfffffffe05057836 */ /* 0x000fd80000000000 */
[----:B------:R-:W-:Y:S05]  /*134a0*/  @P0 BRA `(.L_x_3310) ;  /* 0xffffffec00c80947 */ /* 0x000fea000383ffff */
.L_x_3286:
[----:B------:R-:W-:Y:S05]  /*134b0*/  BSYNC B0 ;  /* 0x0000000000007941 */ /* 0x000fea0003800000 */
.L_x_3285:
[----:B------:R-:W3:Y:S01]  /*134c0*/  LDL.LU R3, [R1] ;  /* 0x0000000001037983 */ /* 0x000ee20000300800 */
[----:B------:R-:W-:Y:S01]  /*134d0*/  BSSY B0, `(.L_x_3311) ;  /* 0x0000016000007945 */ /* 0x000fe20003800000 */
[----:B------:R-:W4:Y:S02]  /*134e0*/  S2R R2, SR_TID.X ;  /* 0x0000000000027919 */ /* 0x000f240000002100 */
[----:B----4-:R-:W-:-:S04]  /*134f0*/  LOP3.LUT R2, R2, 0x1f, RZ, 0xc0, !PT ;  /* 0x0000001f02027812 */ /* 0x010fc800078ec0ff */
[----:B------:R-:W-:Y:S02]  /*13500*/  ISETP.NE.AND P1, PT, R2, RZ, PT ;  /* 0x000000ff0200720c */ /* 0x000fe40003f25270 */
[----:B---3--:R-:W-:-:S04]  /*13510*/  IADD3 R0, R3, 0x1, RZ ;  /* 0x0000000103007810 */ /* 0x008fc80007ffe0ff */
[----:B------:R-:W-:-:S04]  /*13520*/  ISETP.NE.AND P0, PT, R0, 0x2, PT ;  /* 0x000000020000780c */ /* 0x000fc80003f05270 */
[----:B------:R-:W-:Y:S02]  /*13530*/  SEL R2, R0, RZ, P0 ;  /* 0x000000ff00027207 */ /* 0x000fe40000000000 */
[----:B------:R-:W-:-:S03]  /*13540*/  SEL R0, RZ, 0x1, P0 ;  /* 0x00000001ff007807 */ /* 0x000fc60000000000 */
[----:B------:R3:W-:Y:S01]  /*13550*/  STL [R1], R2 ;  /* 0x0000000201007387 */ /* 0x0007e20000100800 */
[----:B------:R-:W-:Y:S05]  /*13560*/  @P1 BRA `(.L_x_3312) ;  /* 0x0000000000301947 */ /* 0x000fea0003800000 */
[----:B------:R-:W4:Y:S01]  /*13570*/  S2R R7, SR_LANEID ;  /* 0x0000000000077919 */ /* 0x000f220000000000 */
[----:B------:R-:W-:Y:S01]  /*13580*/  VOTEU.ANY UR4, UPT, PT ;  /* 0x0000000000047886 */ /* 0x000fe200038e0100 */
[----:B---3--:R-:W3:Y:S01]  /*13590*/  LDC.64 R2, c[0x0][0xc38] ;  /* 0x00030e00ff027b82 */ /* 0x008ee20000000a00 */
[----:B------:R-:W4:Y:S08]  /*135a0*/  FLO.U32 R4, UR4 ;  /* 0x0000000400047d00 */ /* 0x000f3000080e0000 */
[----:B------:R-:W3:Y:S01]  /*135b0*/  POPC R5, UR4 ;  /* 0x0000000400057d09 */ /* 0x000ee20008000000 */
[----:B----4-:R-:W-:-:S13]  /*135c0*/  ISETP.EQ.U32.AND P0, PT, R4, R7, PT ;  /* 0x000000070400720c */ /* 0x010fda0003f02070 */
[----:B---3--:R-:W3:Y:S01]  /*135d0*/  @P0 ATOMG.E.ADD.STRONG.GPU PT, R3, desc[UR40][R2.64], R5 ;  /* 0x00000005020309a8 */ /* 0x008ee200081ee1e8 */
[----:B------:R-:W4:Y:S02]  /*135e0*/  S2R R6, SR_LTMASK ;  /* 0x0000000000067919 */ /* 0x000f240000003900 */
[----:B----4-:R-:W-:-:S04]  /*135f0*/  LOP3.LUT R6, R6, UR4, RZ, 0xc0, !PT ;  /* 0x0000000406067c12 */ /* 0x010fc8000f8ec0ff */
[----:B------:R-:W4:Y:S01]  /*13600*/  POPC R7, R6 ;  /* 0x0000000600077309 */ /* 0x000f220000000000 */
[----:B---3--:R-:W4:Y:S02]  /*13610*/  SHFL.IDX PT, R4, R3, R4, 0x1f ;  /* 0x00001f0403047589 */ /* 0x008f2400000e0000 */
[----:B----4-:R-:W-:-:S07]  /*13620*/  IADD3 R16, R4, UR36, R7 ;  /* 0x0000002404107c10 */ /* 0x010fce000fffe007 */
.L_x_3312:
[----:B------:R-:W-:Y:S05]  /*13630*/  BSYNC B0 ;  /* 0x0000000000007941 */ /* 0x000fea0003800000 */
.L_x_3311:
[----:B---3--:R-:W3:Y:S02]  /*13640*/  LDL.LU R2, [R1+0x8] ;  /* 0x0000080001027983 */ /* 0x008ee40000300800 */
[----:B---3--:R-:W-:-:S05]  /*13650*/  LOP3.LUT R2, R2, R0, RZ, 0x3c, !PT ;  /* 0x0000000002027212 */ /* 0x008fca00078e3cff */
[----:B------:R3:W-:Y:S02]  /*13660*/  STL [R1+0x8], R2 ;  /* 0x0000080201007387 */ /* 0x0007e40000100800 */
.L_x_3268:
[----:B------:R-:W-:Y:S05]  /*13670*/  BSYNC B6 ;  /* 0x0000000000067941 */ /* 0x000fea0003800000 */
.L_x_3266:
[----:B------:R-:W-:-:S03]  /*13680*/  UMOV UR4, 0xffffffff ;  /* 0xffffffff00047882 */ /* 0x000fc60000000000 */
[----:B------:R-:W-:Y:S05]  /*13690*/  BRA.DIV UR4, `(.L_x_3313) ;  /* 0x0000001e04587947 */ /* 0x000fea000b800000 */
[----:B------:R4:W0:Y:S04]  /*136a0*/  SHFL.IDX PT, R4, R16, RZ, 0x1f ;  /* 0x00001fff10047589 */ /* 0x00082800000e0000 */
[----:B------:R4:W0:Y:S02]  /*136b0*/  SHFL.IDX PT, R6, R16, 0x1, 0x1f ;  /* 0x00201f0010067f89 */ /* 0x00082400000e0000 */
.L_x_3398:
[----:B------:R-:W0:Y:S01]  /*136c0*/  S2R R0, SR_TID.X ;  /* 0x0000000000007919 */ /* 0x000e220000002100 */
[----:B------:R-:W-:Y:S01]  /*136d0*/  ULDC UR4, c[0x0][0xc14] ;  /* 0x0003050000047ab9 */ /* 0x000fe20000000800 */
[----:B------:R-:W-:Y:S01]  /*136e0*/  BSSY B0, `(.L_x_3314) ;  /* 0x000000b000007945 */ /* 0x000fe20003800000 */
[----:B------:R-:W-:Y:S01]  /*136f0*/  IMAD.MOV.U32 R17, RZ, RZ, RZ ;  /* 0x000000ffff117224 */ /* 0x000fe200078e00ff */
[----:B01----:R-:W-:Y:S01]  /*13700*/  LOP3.LUT R8, R0, 0x1f, RZ, 0xc0, !PT ;  /* 0x0000001f00087812 */ /* 0x003fe200078ec0ff */
[----:B------:R-:W-:-:S03]  /*13710*/  IMAD.U32 R0, RZ, RZ, UR4 ;  /* 0x00000004ff007e24 */ /* 0x000fc6000f8e00ff */
[C---:B------:R-:W-:Y:S01]  /*13720*/  ISETP.NE.AND P0, PT, R8.reuse, 0x1f, PT ;  /* 0x0000001f0800780c */ /* 0x040fe20003f05270 */
[----:B------:R-:W-:-:S05]  /*13730*/  IMAD.IADD R5, R8, 0x1, R19 ;  /* 0x0000000108057824 */ /* 0x000fca00078e0213 */
[----:B------:R-:W-:-:S13]  /*13740*/  ISETP.GE.OR P0, PT, R5, R0, !P0 ;  /* 0x000000000500720c */ /* 0x000fda0004706670 */
[----:B------:R-:W-:Y:S05]  /*13750*/  @P0 BRA `(.L_x_3315) ;  /* 0x00000000000c0947 */ /* 0x000fea0003800000 */
[----:B---3--:R-:W0:Y:S02]  /*13760*/  LDC.64 R2, c[0x0][0xc58] ;  /* 0x00031600ff027b82 */ /* 0x008e240000000a00 */
[----:B0-----:R-:W-:-:S05]  /*13770*/  IMAD.WIDE R2, R5, 0x4, R2 ;  /* 0x0000000405027825 */ /* 0x001fca00078e0202 */
[----:B------:R0:W5:Y:S02]  /*13780*/  LDG.E R17, desc[UR40][R2.64] ;  /* 0x0000002802117981 */ /* 0x000164000c1e1900 */
.L_x_3315:
[----:B------:R-:W-:Y:S05]  /*13790*/  BSYNC B0 ;  /* 0x0000000000007941 */ /* 0x000fea0003800000 */
.L_x_3314:
[----:B------:R-:W-:-:S03]  /*137a0*/  UMOV UR4, 0xffffffff ;  /* 0xffffffff00047882 */ /* 0x000fc60000000000 */
[----:B------:R-:W-:Y:S05]  /*137b0*/  BRA.DIV UR4, `(.L_x_3316) ;  /* 0x0000001e045c7947 */ /* 0x000fea000b800000 */
[----:B-----5:R-:W1:Y:S01]  /*137c0*/  SHFL.UP PT, R14, R17, 0x1, RZ ;  /* 0x04200000110e7989 */ /* 0x020e6200000e00ff */
[C---:B------:R-:W-:Y:S02]  /*137d0*/  ISETP.NE.AND P0, PT, R8.reuse, RZ, PT ;  /* 0x000000ff0800720c */ /* 0x040fe40003f05270 */
[----:B------:R-:W-:Y:S02]  /*137e0*/  ISETP.GE.U32.AND P1, PT, R8, 0x2, PT ;  /* 0x000000020800780c */ /* 0x000fe40003f26070 */
[----:B-1----:R-:W-:Y:S02]  /*137f0*/  SEL R14, R14, RZ, P0 ;  /* 0x000000ff0e0e7207 */ /* 0x002fe40000000000 */
[----:B------:R-:W-:Y:S02]  /*13800*/  ISETP.GE.U32.AND P0, PT, R8, 0x4, PT ;  /* 0x000000040800780c */ /* 0x000fe40003f06070 */
[----:B------:R-:W-:-:S05]  /*13810*/  IADD3 R13, R17, R14, RZ ;  /* 0x0000000e110d7210 */ /* 0x000fca0007ffe0ff */
[----:B------:R-:W1:Y:S02]  /*13820*/  SHFL.UP PT, R14, R13, 0x2, RZ ;  /* 0x044000000d0e7989 */ /* 0x000e6400000e00ff */
[----:B-1----:R-:W-:Y:S02]  /*13830*/  SEL R14, R14, RZ, P1 ;  /* 0x000000ff0e0e7207 */ /* 0x002fe40000800000 */
[----:B------:R-:W-:-:S03]  /*13840*/  ISETP.GE.U32.AND P1, PT, R8, 0x8, PT ;  /* 0x000000080800780c */ /* 0x000fc60003f26070 */
[----:B0-----:R-:W-:-:S05]  /*13850*/  IMAD.IADD R3, R13, 0x1, R14 ;  /* 0x000000010d037824 */ /* 0x001fca00078e020e */
[----:B------:R-:W0:Y:S02]  /*13860*/  SHFL.UP PT, R14, R3, 0x4, RZ ;  /* 0x04800000030e7989 */ /* 0x000e2400000e00ff */
[----:B0-----:R-:W-:Y:S02]  /*13870*/  SEL R14, R14, RZ, P0 ;  /* 0x000000ff0e0e7207 */ /* 0x001fe40000000000 */
[----:B------:R-:W-:-:S03]  /*13880*/  ISETP.GE.U32.AND P0, PT, R8, 0x10, PT ;  /* 0x000000100800780c */ /* 0x000fc60003f06070 */
[----:B------:R-:W-:-:S05]  /*13890*/  IMAD.IADD R5, R3, 0x1, R14 ;  /* 0x0000000103057824 */ /* 0x000fca00078e020e */
[----:B------:R-:W0:Y:S02]  /*138a0*/  SHFL.UP PT, R14, R5, 0x8, RZ ;  /* 0x05000000050e7989 */ /* 0x000e2400000e00ff */
[----:B0-----:R-:W-:-:S05]  /*138b0*/  SEL R14, R14, RZ, P1 ;  /* 0x000000ff0e0e7207 */ /* 0x001fca0000800000 */
[----:B------:R-:W-:-:S05]  /*138c0*/  IMAD.IADD R7, R5, 0x1, R14 ;  /* 0x0000000105077824 */ /* 0x000fca00078e020e */
[----:B------:R-:W3:Y:S02]  /*138d0*/  SHFL.UP PT, R14, R7, 0x10, RZ ;  /* 0x06000000070e7989 */ /* 0x000ee400000e00ff */
[----:B---3--:R-:W-:-:S04]  /*138e0*/  SEL R2, R14, RZ, P0 ;  /* 0x000000ff0e027207 */ /* 0x008fc80000000000 */
[----:B------:R-:W-:-:S05]  /*138f0*/  IADD3 R2, R7, R2, RZ ;  /* 0x0000000207027210 */ /* 0x000fca0007ffe0ff */
[----:B------:R0:W1:Y:S02]  /*13900*/  SHFL.IDX PT, R14, R2, 0x1f, 0x1f ;  /* 0x03e01f00020e7f89 */ /* 0x00006400000e0000 */
.L_x_3406:
[----:B------:R-:W-:Y:S02]  /*13910*/  ULDC UR4, c[0x0][0xc10] ;  /* 0x0003040000047ab9 */ /* 0x000fe40000000800 */
[----:B----4-:R-:W-:-:S04]  /*13920*/  IMAD.U32 R16, RZ, RZ, UR4 ;  /* 0x00000004ff107e24 */ /* 0x010fc8000f8e00ff */
[----:B-1----:R-:W-:-:S04]  /*13930*/  IMAD R3, R14, R16, RZ ;  /* 0x000000100e037224 */ /* 0x002fc800078e02ff */
[----:B------:R-:W-:-:S05]  /*13940*/  IMAD.IADD R6, R6, 0x1, R3 ;  /* 0x0000000106067824 */ /* 0x000fca00078e0203 */
[----:B------:R-:W-:-:S13]  /*13950*/  ISETP.GT.AND P0, PT, R6, R4, PT ;  /* 0x000000040600720c */ /* 0x000fda0003f04270 */
[----:B------:R-:W-:Y:S05]  /*13960*/  @P0 BRA `(.L_x_3317) ;  /* 0x0000000000b40947 */ /* 0x000fea0003800000 */
[----:B------:R-:W1:Y:S02]  /*13970*/  LDC R0, c[0x0][0xc14] ;  /* 0x00030500ff007b82 */ /* 0x000e640000000800 */
.L_x_3322:
[----:B------:R-:W-:-:S05]  /*13980*/  VIADD R19, R19, 0x1f ;  /* 0x0000001f13137836 */ /* 0x000fca0000000000 */
[----:B-1----:R-:W-:-:S13]  /*13990*/  ISETP.GE.AND P0, PT, R19, R0, PT ;  /* 0x000000001300720c */ /* 0x002fda0003f06270 */
[----:B------:R-:W-:Y:S05]  /*139a0*/  @P0 BRA `(.L_x_3318) ;  /* 0x00000004005c0947 */ /* 0x000fea0003800000 */
[----:B0-----:R-:W0:Y:S01]  /*139b0*/  S2R R2, SR_TID.X ;  /* 0x0000000000027919 */ /* 0x001e220000002100 */
[----:B------:R-:W-:Y:S01]  /*139c0*/  BSSY B0, `(.L_x_3319) ;  /* 0x000000a000007945 */ /* 0x000fe20003800000 */
[----:B------:R-:W-:Y:S01]  /*139d0*/  IMAD.MOV.U32 R17, RZ, RZ, RZ ;  /* 0x000000ffff117224 */ /* 0x000fe200078e00ff */
[----:B0-----:R-:W-:-:S04]  /*139e0*/  LOP3.LUT R8, R2, 0x1f, RZ, 0xc0, !PT ;  /* 0x0000001f02087812 */ /* 0x001fc800078ec0ff */
[C---:B------:R-:W-:Y:S02]  /*139f0*/  ISETP.NE.AND P1, PT, R8.reuse, 0x1f, PT ;  /* 0x0000001f0800780c */ /* 0x040fe40003f25270 */
[----:B------:R-:W-:-:S04]  /*13a00*/  IADD3 R5, R8, R19, RZ ;  /* 0x0000001308057210 */ /* 0x000fc80007ffe0ff */
[----:B------:R-:W-:-:S13]  /*13a10*/  ISETP.GE.OR P0, PT, R5, R0, !P1 ;  /* 0x000000000500720c */ /* 0x000fda0004f06670 */
[----:B------:R-:W-:Y:S05]  /*13a20*/  @P0 BRA `(.L_x_3320) ;  /* 0x00000000000c0947 */ /* 0x000fea0003800000 */
[----:B------:R-:W0:Y:S02]  /*13a30*/  LDC.64 R2, c[0x0][0xc58] ;  /* 0x00031600ff027b82 */ /* 0x000e240000000a00 */
[----:B0-----:R-:W-:-:S05]  /*13a40*/  IMAD.WIDE R2, R5, 0x4, R2 ;  /* 0x0000000405027825 */ /* 0x001fca00078e0202 */
[----:B------:R0:W5:Y:S02]  /*13a50*/  LDG.E R17, desc[UR40][R2.64] ;  /* 0x0000002802117981 */ /* 0x000164000c1e1900 */
.L_x_3320:
[----:B------:R-:W-:Y:S05]  /*13a60*/  BSYNC B0 ;  /* 0x0000000000007941 */ /* 0x000fea0003800000 */
.L_x_3319:
        /* <DEDUP_REMOVED lines=10> */
[----:B------:R-:W-:-:S03]  /*13b10*/  ISETP.GE.U32.AND P1, PT, R8, 0x8, PT ;  /* 0x000000080800780c */ /* 0x000fc60003f26070 */
[----:B0-----:R-:W-:-:S05]  /*13b20*/  IMAD.IADD R3, R13, 0x1, R14 ;  /* 0x000000010d037824 */ /* 0x001fca00078e020e */
        /* <DEDUP_REMOVED lines=10> */
[----:B------:R0:W1:Y:S02]  /*13bd0*/  SHFL.IDX PT, R14, R2, 0x1f, 0x1f ;  /* 0x03e01f00020e7f89 */ /* 0x00006400000e0000 */
.L_x_3414:
[----:B------:R-:W-:Y:S02]  /*13be0*/  ULDC UR4, c[0x0][0xc10] ;  /* 0x0003040000047ab9 */ /* 0x000fe40000000800 */
[----:B------:R-:W-:-:S04]  /*13bf0*/  IMAD.U32 R16, RZ, RZ, UR4 ;  /* 0x00000004ff107e24 */ /* 0x000fc8000f8e00ff */
[----:B-1----:R-:W-:-:S05]  /*13c00*/  IMAD R3, R14, R16, RZ ;  /* 0x000000100e037224 */ /* 0x002fca00078e02ff */
[----:B------:R-:W-:-:S04]  /*13c10*/  IADD3 R6, R3, R6, RZ ;  /* 0x0000000603067210 */ /* 0x000fc80007ffe0ff */
[----:B------:R-:W-:-:S13]  /*13c20*/  ISETP.GT.AND P0, PT, R6, R4, PT ;  /* 0x000000040600720c */ /* 0x000fda0003f04270 */
[----:B------:R-:W-:Y:S05]  /*13c30*/  @!P0 BRA `(.L_x_3322) ;  /* 0xfffffffc00508947 */ /* 0x000fea000383ffff */
.L_x_3317:
[----:B------:R-:W-:Y:S01]  /*13c40*/  IMAD.IADD R6, R6, 0x1, -R3 ;  /* 0x0000000106067824 */ /* 0x000fe200078e0a03 */
[----:B------:R-:W-:-:S03]  /*13c50*/  UMOV UR4, 0xffffffff ;  /* 0xffffffff00047882 */ /* 0x000fc60000000000 */
[----:B------:R-:W-:-:S05]  /*13c60*/  IMAD R3, R2, R16, R6 ;  /* 0x0000001002037224 */ /* 0x000fca00078e0206 */
[----:B------:R-:W-:Y:S01]  /*13c70*/  ISETP.GT.AND P6, PT, R3, R4, PT ;  /* 0x000000040300720c */ /* 0x000fe20003fc4270 */
[----:B------:R-:W-:-:S12]  /*13c80*/  BRA.DIV UR4, `(.L_x_3323) ;  /* 0x0000001e04c87947 */ /* 0x000fd8000b800000 */
[----:B------:R-:W-:-:S04]  /*13c90*/  VOTE.ANY R3, PT, !P6 ;  /* 0x0000000000037806 */ /* 0x000fc800070e0100 */
[----:B------:R-:W1:Y:S02]  /*13ca0*/  POPC R5, R3 ;  /* 0x0000000300057309 */ /* 0x000e640000000000 */
[----:B-1----:R1:W3:Y:S02]  /*13cb0*/  SHFL.IDX PT, R17, R17, R5, 0x1f ;  /* 0x00001f0511117589 */ /* 0x0022e400000e0000 */
.L_x_3418:
[----:B------:R-:W-:Y:S01]  /*13cc0*/  ISETP.NE.AND P0, PT, R3, RZ, PT ;  /* 0x000000ff0300720c */ /* 0x000fe20003f05270 */
[----:B------:R-:W-:-:S12]  /*13cd0*/  IMAD.MOV.U32 R14, RZ, RZ, RZ ;  /* 0x000000ffff0e7224 */ /* 0x000fd800078e00ff */
[----:B------:R-:W-:Y:S05]  /*13ce0*/  @!P0 BRA `(.L_x_3324) ;  /* 0x0000000000108947 */ /* 0x000fea0003800000 */
[----:B------:R-:W-:Y:S01]  /*13cf0*/  UMOV UR4, 0xffffffff ;  /* 0xffffffff00047882 */ /* 0x000fe20000000000 */
[----:B------:R-:W-:Y:S02]  /*13d00*/  VIADD R12, R5, 0xffffffff ;  /* 0xffffffff050c7836 */ /* 0x000fe40000000000 */
[----:B------:R-:W-:Y:S05]  /*13d10*/  BRA.DIV UR4, `(.L_x_3325) ;  /* 0x0000001e04ec7947 */ /* 0x000fea000b800000 */
[----:B------:R4:W0:Y:S02]  /*13d20*/  SHFL.IDX PT, R14, R2, R12, 0x1f ;  /* 0x00001f0c020e7589 */ /* 0x00082400000e0000 */
.L_x_3324:
[----:B0-----:R-:W-:Y:S01]  /*13d30*/  IMAD R16, R14, R16, R6 ;  /* 0x000000100e107224 */ /* 0x001fe200078e0206 */
[----:B---3--:R-:W-:Y:S01]  /*13d40*/  IABS R6, R17 ;  /* 0x0000001100067213 */ /* 0x008fe20000000000 */
[----:B----4-:R-:W-:Y:S02]  /*13d50*/  IMAD.MOV.U32 R2, RZ, RZ, RZ ;  /* 0x000000ffff027224 */ /* 0x010fe400078e00ff */
[----:B------:R-:W-:Y:S01]  /*13d60*/  IMAD.IADD R19, R5, 0x1, R19 ;  /* 0x0000000105137824 */ /* 0x000fe200078e0213 */
[----:B------:R-:W0:Y:S08]  /*13d70*/  I2F.RP R7, R6 ;  /* 0x0000000600077306 */ /* 0x000e300000209400 */
[----:B0-----:R-:W0:Y:S02]  /*13d80*/  MUFU.RCP R7, R7 ;  /* 0x0000000700077308 */ /* 0x001e240000001000 */
[----:B0-----:R-:W-:-:S06]  /*13d90*/  IADD3 R8, R7, 0xffffffe, RZ ;  /* 0x0ffffffe07087810 */ /* 0x001fcc0007ffe0ff */
[----:B------:R-:W0:Y:S02]  /*13da0*/  F2I.FTZ.U32.TRUNC.NTZ R3, R8 ;  /* 0x0000000800037305 */ /* 0x000e24000021f000 */
[----:B0-----:R-:W-:-:S04]  /*13db0*/  IMAD.MOV R9, RZ, RZ, -R3 ;  /* 0x000000ffff097224 */ /* 0x001fc800078e0a03 */
[----:B------:R-:W-:-:S04]  /*13dc0*/  IMAD R9, R9, R6, RZ ;  /* 0x0000000609097224 */ /* 0x000fc800078e02ff */
[----:B------:R-:W-:Y:S01]  /*13dd0*/  IMAD.HI.U32 R3, R3, R9, R2 ;  /* 0x0000000903037227 */ /* 0x000fe200078e0002 */
[----:B------:R-:W-:-:S03]  /*13de0*/  IABS R9, R17 ;  /* 0x0000001100097213 */ /* 0x000fc60000000000 */
[----:B------:R-:W-:Y:S01]  /*13df0*/  IMAD.IADD R2, R4, 0x1, -R16 ;  /* 0x0000000104027824 */ /* 0x000fe200078e0a10 */
[----:B------:R-:W-:-:S04]  /*13e00*/  IADD3 R7, RZ, -R9, RZ ;  /* 0x80000009ff077210 */ /* 0x000fc80007ffe0ff */
        /* <DEDUP_REMOVED lines=17> */
.L_x_3318:
[----:B------:R-:W-:Y:S01]  /*13f20*/  UMOV UR4, URZ ;  /* 0x0000003f00047c82 */ /* 0x000fe20008000000 */
[----:B------:R-:W-:Y:S01]  /*13f30*/  UMOV UR5, URZ ;  /* 0x0000003f00057c82 */ /* 0x000fe20008000000 */
[----:B------:R-:W-:Y:S01]  /*13f40*/  ULDC UR6, c[0x0][0xc14] ;  /* 0x0003050000067ab9 */ /* 0x000fe20000000800 */
[----:B------:R-:W-:Y:S01]  /*13f50*/  MOV R16, R4 ;  /* 0x0000000400107202 */ /* 0x000fe20000000f00 */
[----:B------:R-:W-:Y:S02]  /*13f60*/  IMAD.U32 R17, RZ, RZ, UR4 ;  /* 0x00000004ff117e24 */ /* 0x000fe4000f8e00ff */
[----:B------:R-:W-:Y:S02]  /*13f70*/  IMAD.U32 R18, RZ, RZ, UR5 ;  /* 0x00000005ff127e24 */ /* 0x000fe4000f8e00ff */
[----:B------:R-:W-:-:S07]  /*13f80*/  IMAD.U32 R19, RZ, RZ, UR6 ;  /* 0x00000006ff137e24 */ /* 0x000fce000f8e00ff */
.L_x_3326:
        /* <DEDUP_REMOVED lines=12> */
.L_x_3245:
[----:B0-----:R-:W4:Y:S01]  /*14050*/  LDL.LU R0, [R1+0x28] ;  /* 0x0000280001007983 */ /* 0x001f220000300800 */
[----:B------:R-:W-:Y:S01]  /*14060*/  BSSY B0, `(.L_x_3328) ;  /* 0x000000b000007945 */ /* 0x000fe20003800000 */
[----:B-1----:R-:W0:Y:S01]  /*14070*/  S2R R5, SR_CgaCtaId ;  /* 0x0000000000057919 */ /* 0x002e220000008800 */
[----:B----4-:R-:W-:-:S04]  /*14080*/  IADD3 R0, R0, 0x1, RZ ;  /* 0x0000000100007810 */ /* 0x010fc80007ffe0ff */
[----:B---3--:R-:W-:-:S04]  /*14090*/  LEA.HI R2, R0, R0, RZ, 0x1 ;  /* 0x0000000000027211 */ /* 0x008fc800078f08ff */
[----:B------:R-:W-:-:S05]  /*140a0*/  LOP3.LUT R3, R2, 0xfffffffe, RZ, 0xc0, !PT ;  /* 0xfffffffe02037812 */ /* 0x000fca00078ec0ff */
[----:B------:R-:W-:Y:S01]  /*140b0*/  IMAD.IADD R3, R0, 0x1, -R3 ;  /* 0x0000000100037824 */ /* 0x000fe200078e0a03 */
[----:B------:R-:W-:-:S04]  /*140c0*/  MOV R0, 0x400 ;  /* 0x0000040000007802 */ /* 0x000fc80000000f00 */
[----:B0-----:R-:W-:Y:S02]  /*140d0*/  LEA R0, R5, R0, 0x18 ;  /* 0x0000000005007211 */ /* 0x001fe400078ec0ff */
[----:B------:R-:W-:-:S04]  /*140e0*/  SHF.L.U32 R3, R3, 0x1f, RZ ;  /* 0x0000001f03037819 */ /* 0x000fc800000006ff */
[----:B------:R-:W0:Y:S02]  /*140f0*/  SYNCS.PHASECHK.TRANS64.TRYWAIT P0, [R0+URZ+0x28c20], R3 ;  /* 0x028c2003000075a7 */ /* 0x000e24000800017f */
[----:B0-----:R-:W-:Y:S05]  /*14100*/  @!P0 BRA `(.L_x_3329) ;  /* 0x0000001c00148947 */ /* 0x001fea0003800000 */
.L_x_3421:
[----:B------:R-:W-:Y:S05]  /*14110*/  BSYNC B0 ;  /* 0x0000000000007941 */ /* 0x000fea0003800000 */
.L_x_3328:
[----:B------:R-:W-:-:S03]  /*14120*/  UMOV UR4, 0xffffffff ;  /* 0xffffffff00047882 */ /* 0x000fc60000000000 */
[----:B------:R-:W-:Y:S05]  /*14130*/  BRA.DIV UR4, `(.L_x_3330) ;  /* 0x0000001e041c7947 */ /* 0x000fea000b800000 */
[----:B------:R-:W1:Y:S02]  /*14140*/  S2R R2, SR_TID.X ;  /* 0x0000000000027919 */ /* 0x000e640000002100 */
[----:B-1----:R-:W-:-:S04]  /*14150*/  SHF.R.U32.HI R2, RZ, 0x5, R2 ;  /* 0x00000005ff027819 */ /* 0x002fc80000011602 */
[----:B------:R-:W-:-:S05]  /*14160*/  LOP3.LUT R2, R2, 0x3, RZ, 0xc0, !PT ;  /* 0x0000000302027812 */ /* 0x000fca00078ec0ff */
[----:B------:R1:W3:Y:S02]  /*14170*/  SHFL.IDX PT, R14, R2, RZ, 0x1f ;  /* 0x00001fff020e7589 */ /* 0x0002e400000e0000 */
.L_x_3424:
[----:B---3--:R-:W-:-:S13]  /*14180*/  ISETP.NE.AND P0, PT, R14, RZ, PT ;  /* 0x000000ff0e00720c */ /* 0x008fda0003f05270 */
[----:B------:R-:W-:Y:S05]  /*14190*/  @P0 BRA `(.L_x_3114) ;  /* 0x0000000000940947 */ /* 0x000fea0003800000 */
[----:B------:R-:W-:-:S03]  /*141a0*/  UMOV UR4, 0xffffffff ;  /* 0xffffffff00047882 */ /* 0x000fc60000000000 */
[----:B------:R-:W-:Y:S05]  /*141b0*/  BRA.DIV UR4, `(.L_x_3331) ;  /* 0x0000001e04307947 */ /* 0x000fea000b800000 */
[----:B------:R-:W-:-:S13]  /*141c0*/  ELECT P6, URZ, PT ;  /* 0x00000000003f782f */ /* 0x000fda00038c0000 */
.L_x_3427:
[----:B------:R-:W-:Y:S05]  /*141d0*/  @!P6 BRA `(.L_x_3114) ;  /* 0x000000000084e947 */ /* 0x000fea0003800000 */
[----:B-1----:R-:W3:Y:S02]  /*141e0*/  LDL.LU R2, [R1+0x38] ;  /* 0x0000380001027983 */ /* 0x002ee40000300800 */
[----:B---3--:R-:W-:-:S04]  /*141f0*/  LOP3.LUT R2, R2, 0x2, RZ, 0xfc, !PT ;  /* 0x0000000202027812 */ /* 0x008fc800078efcff */
[----:B------:R-:W-:-:S13]  /*14200*/  ISETP.NE.AND P2, PT, R2, 0x3, PT ;  /* 0x000000030200780c */ /* 0x000fda0003f45270 */
[----:B------:R-:W-:Y:S05]  /*14210*/  @!P2 BRA `(.L_x_3332) ;  /* 0x000000000004a947 */ /* 0x000fea0003800000 */
[----:B------:R-:W-:Y:S01]  /*14220*/  BPT.TRAP 0x1 ;  /* 0x000000040000795c */ /* 0x000fe20000300000 */
.L_x_3332:
[----:B0-----:R-:W3:Y:S04]  /*14230*/  LDL R3, [R1] ;  /* 0x0000000001037983 */ /* 0x001ee80000100800 */
[----:B------:R-:W4:Y:S01]  /*14240*/  LDL.LU R7, [R1+0x8] ;  /* 0x0000080001077983 */ /* 0x000f220000300800 */
[----:B------:R-:W-:-:S04]  /*14250*/  VIADD R2, R0, 0x28c40 ;  /* 0x00028c4000027836 */ /* 0x000fc80000000000 */
[C---:B---3--:R-:W-:Y:S01]  /*14260*/  IMAD R6, R3.reuse, 0x8, R2 ;  /* 0x0000000803067824 */ /* 0x048fe200078e0202 */
[----:B------:R-:W-:Y:S02]  /*14270*/  IADD3 R3, R3, 0x1, RZ ;  /* 0x0000000103037810 */ /* 0x000fe40007ffe0ff */
[----:B----4-:R-:W-:Y:S02]  /*14280*/  SHF.L.U32 R5, R7, 0x1f, RZ ;  /* 0x0000001f07057819 */ /* 0x010fe400000006ff */
[C---:B------:R-:W-:Y:S02]  /*14290*/  ISETP.NE.AND P1, PT, R3.reuse, 0x2, PT ;  /* 0x000000020300780c */ /* 0x040fe40003f25270 */
[----:B------:R-:W0:Y:S02]  /*142a0*/  SYNCS.PHASECHK.TRANS64.TRYWAIT P0, [R6+URZ], R5 ;  /* 0x00000005060075a7 */ /* 0x000e24000800017f */
[----:B------:R-:W-:Y:S02]  /*142b0*/  SEL R4, RZ, 0x1, P1 ;  /* 0x00000001ff047807 */ /* 0x000fe40000800000 */
[----:B------:R-:W-:-:S02]  /*142c0*/  SEL R3, R3, RZ, P1 ;  /* 0x000000ff03037207 */ /* 0x000fc40000800000 */
[----:B------:R-:W-:-:S03]  /*142d0*/  LOP3.LUT R4, R7, R4, RZ, 0x3c, !PT ;  /* 0x0000000407047212 */ /* 0x000fc600078e3cff */
[----:B------:R-:W-:Y:S01]  /*142e0*/  IMAD R7, R3, 0x8, R2 ;  /* 0x0000000803077824 */ /* 0x000fe200078e0202 */
[----:B------:R-:W-:Y:S01]  /*142f0*/  SHF.L.U32 R2, R4, 0x1f, RZ ;  /* 0x0000001f04027819 */ /* 0x000fe200000006ff */
[----:B0-----:R-:W-:Y:S06]  /*14300*/  @!P0 BRA `(.L_x_3333) ;  /* 0x0000001800fc8947 */ /* 0x001fec0003800000 */
.L_x_3428:
[----:B------:R-:W1:Y:S02]  /*14310*/  SYNCS.PHASECHK.TRANS64.TRYWAIT P0, [R7+URZ], R2 ;  /* 0x00000002070075a7 */ /* 0x000e64000800017f */
[----:B-1----:R-:W-:Y:S05]  /*14320*/  @!P0 BRA `(.L_x_3334) ;  /* 0x0000001c00088947 */ /* 0x002fea0003800000 */
.L_x_3429:
[----:B------:R-:W-:Y:S05]  /*14330*/  @!P2 BRA `(.L_x_3335) ;  /* 0x000000000004a947 */ /* 0x000fea0003800000 */
[----:B------:R-:W-:Y:S01]  /*14340*/  BPT.TRAP 0x1 ;  /* 0x000000040000795c */ /* 0x000fe20000300000 */
.L_x_3335:
[----:B------:R-:W3:Y:S01]  /*14350*/  LDL.LU R4, [R1] ;  /* 0x0000000001047983 */ /* 0x000ee20000300800 */
[----:B------:R-:W-:-:S04]  /*14360*/  VIADD R0, R0, 0x28c60 ;  /* 0x00028c6000007836 */ /* 0x000fc80000000000 */
[----:B---3--:R-:W-:-:S04]  /*14370*/  IMAD R4, R4, 0x8, R0 ;  /* 0x0000000804047824 */ /* 0x008fc800078e0200 */
[----:B------:R-:W3:Y:S02]  /*14380*/  SYNCS.PHASECHK.TRANS64.TRYWAIT P0, [R4+URZ], R5 ;  /* 0x00000005040075a7 */ /* 0x000ee4000800017f */
[----:B---3--:R-:W-:Y:S05]  /*14390*/  @!P0 BRA `(.L_x_3336) ;  /* 0x0000001c00008947 */ /* 0x008fea0003800000 */
.L_x_3430:
[----:B------:R-:W-:-:S07]  /*143a0*/  LEA R3, R3, R0, 0x3 ;  /* 0x0000000003037211 */ /* 0x000fce00078e18ff */
.L_x_3337:
[----:B----4-:R4:W0:Y:S02]  /*143b0*/  SYNCS.PHASECHK.TRANS64.TRYWAIT P0, [R3+URZ], R2 ;  /* 0x00000002030075a7 */ /* 0x010824000800017f */
[----:B0-----:R-:W-:Y:S05]  /*143c0*/  @!P0 NANOSLEEP.SYNCS 0x989680 ;  /* 0x009896800000895d */ /* 0x001fea0003900000 */
[----:B------:R-:W0:Y:S02]  /*143d0*/  @!P0 SYNCS.PHASECHK.TRANS64 P0, [R3+URZ], R2 ;  /* 0x00000002030085a7 */ /* 0x000e24000800007f */
[----:B0-----:R-:W-:Y:S05]  /*143e0*/  @!P0 BRA `(.L_x_3337) ;  /* 0xfffffffc00f08947 */ /* 0x001fea000383ffff */
.L_x_3114:
[----:B------:R-:W-:Y:S05]  /*143f0*/  BSYNC B8 ;  /* 0x0000000000087941 */ /* 0x000fea0003800000 */
.L_x_3111:
[----:B------:R-:W-:Y:S05]  /*14400*/  EXIT ;  /* 0x000000000000794d */ /* 0x000fea0003800000 */
.L_x_3130:
[----:B0-----:R0:W1:Y:S02]  /*14410*/  SYNCS.PHASECHK.TRANS64.TRYWAIT P5, [R72+URZ+0x28c90], R59 ;  /* 0x028c903b480075a7 */ /* 0x00106400080a017f */
[----:B-1----:R-:W-:Y:S05]  /*14420*/  @!P5 NANOSLEEP.SYNCS 0x989680 ;  /* 0x009896800000d95d */ /* 0x002fea0003900000 */
[----:B------:R-:W1:Y:S02]  /*14430*/  @!P5 SYNCS.PHASECHK.TRANS64 P5, [R72+URZ+0x28c90], R59 ;  /* 0x028c903b4800d5a7 */ /* 0x000e6400080a007f */
[----:B-1----:R-:W-:Y:S05]  /*14440*/  @!P5 BRA `(.L_x_3130) ;  /* 0xfffffffc00f0d947 */ /* 0x002fea000383ffff */
[----:B------:R-:W-:Y:S05]  /*14450*/  BRA `(.L_x_3338) ;  /* 0xfffffee000647947 */ /* 0x000fea000383ffff */
.L_x_3140:
[----:B0-----:R0:W1:Y:S02]  /*14460*/  SYNCS.PHASECHK.TRANS64.TRYWAIT P5, [R72+URZ+0x28c90], R59 ;  /* 0x028c903b480075a7 */ /* 0x00106400080a017f */
[----:B-1----:R-:W-:Y:S05]  /*14470*/  @!P5 NANOSLEEP.SYNCS 0x989680 ;  /* 0x009896800000d95d */ /* 0x002fea0003900000 */
[----:B------:R-:W1:Y:S02]  /*14480*/  @!P5 SYNCS.PHASECHK.TRANS64 P5, [R72+URZ+0x28c90], R59 ;  /* 0x028c903b4800d5a7 */ /* 0x000e6400080a007f */
[----:B-1----:R-:W-:Y:S05]  /*14490*/  @!P5 BRA `(.L_x_3140) ;  /* 0xfffffffc00f0d947 */ /* 0x002fea000383ffff */
[----:B------:R-:W-:Y:S05]  /*144a0*/  BRA `(.L_x_3339) ;  /* 0xfffffee800bc7947 */ /* 0x000fea000383ffff */
.L_x_3145:
[----:B0-----:R0:W1:Y:S02]  /*144b0*/  SYNCS.PHASECHK.TRANS64.TRYWAIT P5, [R72+URZ+0x28c90], R59 ;  /* 0x028c903b480075a7 */ /* 0x00106400080a017f */
[----:B-1----:R-:W-:Y:S05]  /*144c0*/  @!P5 NANOSLEEP.SYNCS 0x989680 ;  /* 0x009896800000d95d */ /* 0x002fea0003900000 */
[----:B------:R-:W1:Y:S02]  /*144d0*/  @!P5 SYNCS.PHASECHK.TRANS64 P5, [R72+URZ+0x28c90], R59 ;  /* 0x028c903b4800d5a7 */ /* 0x000e6400080a007f */
[----:B-1----:R-:W-:Y:S05]  /*144e0*/  @!P5 BRA `(.L_x_3145) ;  /* 0xfffffffc00f0d947 */ /* 0x002fea000383ffff */
[----:B------:R-:W-:Y:S05]  /*144f0*/  BRA `(.L_x_3340) ;  /* 0xfffffef000cc7947 */ /* 0x000fea000383ffff */
.L_x_3149:
[----:B----4-:R4:W0:Y:S02]  /*14500*/  SYNCS.PHASECHK.TRANS64.TRYWAIT P0, [R72+URZ+0x28cb0], R59 ;  /* 0x028cb03b480075a7 */ /* 0x010824000800017f */
[----:B0-----:R-:W-:Y:S05]  /*14510*/  @!P0 NANOSLEEP.SYNCS 0x989680 ;  /* 0x009896800000895d */ /* 0x001fea0003900000 */
[----:B------:R-:W0:Y:S02]  /*14520*/  @!P0 SYNCS.PHASECHK.TRANS64 P0, [R72+URZ+0x28cb0], R59 ;  /* 0x028cb03b480085a7 */ /* 0x000e24000800007f */
[----:B0-----:R-:W-:Y:S05]  /*14530*/  @!P0 BRA `(.L_x_3149) ;  /* 0xfffffffc00f08947 */ /* 0x001fea000383ffff */
[----:B------:R-:W-:Y:S05]  /*14540*/  BRA `(.L_x_3341) ;  /* 0xfffffef400447947 */ /* 0x000fea000383ffff */
.L_x_3160:
[----:B0-----:R0:W1:Y:S02]  /*14550*/  SYNCS.PHASECHK.TRANS64.TRYWAIT P0, [R8+URZ+0x28c50], R3 ;  /* 0x028c5003080075a7 */ /* 0x001064000800017f */
[----:B-1----:R-:W-:Y:S05]  /*14560*/  @!P0 NANOSLEEP.SYNCS 0x989680 ;  /* 0x009896800000895d */ /* 0x002fea0003900000 */
[----:B------:R-:W1:Y:S02]  /*14570*/  @!P0 SYNCS.PHASECHK.TRANS64 P0, [R8+URZ+0x28c50], R3 ;  /* 0x028c5003080085a7 */ /* 0x000e64000800007f */
[----:B-1----:R-:W-:Y:S05]  /*14580*/  @!P0 BRA `(.L_x_3160) ;  /* 0xfffffffc00f08947 */ /* 0x002fea000383ffff */
[----:B------:R-:W-:Y:S05]  /*14590*/  BRA `(.L_x_3342) ;  /* 0xffffff0000647947 */ /* 0x000fea000383ffff */
.L_x_3167:
[----:B-1----:R1:W2:Y:S02]  /*145a0*/  SYNCS.PHASECHK.TRANS64.TRYWAIT P0, [R0+URZ+0x28c50], R3 ;  /* 0x028c5003000075a7 */ /* 0x0022a4000800017f */
[----:B--2---:R-:W-:Y:S05]  /*145b0*/  @!P0 NANOSLEEP.SYNCS 0x989680 ;  /* 0x009896800000895d */ /* 0x004fea0003900000 */
[----:B------:R-:W2:Y:S02]  /*145c0*/  @!P0 SYNCS.PHASECHK.TRANS64 P0, [R0+URZ+0x28c50], R3 ;  /* 0x028c5003000085a7 */ /* 0x000ea4000800007f */
[----:B--2---:R-:W-:Y:S05]  /*145d0*/  @!P0 BRA `(.L_x_3167) ;  /* 0xfffffffc00f08947 */ /* 0x004fea000383ffff */
[----:B------:R-:W-:Y:S05]  /*145e0*/  BRA `(.L_x_3166) ;  /* 0xffffff0c00907947 */ /* 0x000fea000383ffff */
.L_x_3182:
[----:B------:R-:W-:Y:S01]  /*145f0*/  BSSY B1, `(.L_x_3343) ;  /* 0x0000008000017945 */ /* 0x000fe20003800000 */
[----:B------:R-:W-:Y:S01]  /*14600*/  IMAD.MOV.U32 R13, RZ, RZ, R26 ;  /* 0x000000ffff0d7224 */ /* 0x000fe200078e001a */
[----:B------:R-:W-:Y:S01]  /*14610*/  MOV R15, 0xffffffff ;  /* 0xffffffff000f7802 */ /* 0x000fe20000000f00 */
[----:B------:R-:W-:Y:S02]  /*14620*/  IMAD.MOV.U32 R12, RZ, RZ, RZ ;  /* 0x000000ffff0c7224 */ /* 0x000fe400078e00ff */
[----:B------:R-:W-:-:S07]  /*14630*/  IMAD.MOV.U32 R11, RZ, RZ, 0x1c1f ;  /* 0x00001c1fff0b7424 */ /* 0x000fce00078e00ff */
[----:B0----5:R-:W-:Y:S05]  /*14640*/  WARPSYNC.COLLECTIVE R15, `(.L_x_3344) ;  /* 0x000000000f087348 */ /* 0x021fea0003c00000 */
[----:B------:R1:W2:Y:S02]  /*14650*/  SHFL.IDX P6, R14, R13, R12, R11 ;  /* 0x0000000c0d0e7389 */ /* 0x0002a400000c000b */
[----:B012--5:R-:W-:Y:S01]  /*14660*/  ENDCOLLECTIVE ;  /* 0x000000000000791b */ /* 0x027fe20003800000 */
.L_x_3344:
[----:B------:R-:W-:Y:S05]  /*14670*/  BSYNC B1 ;  /* 0x0000000000017941 */ /* 0x000fea0003800000 */
.L_x_3343:
[----:B------:R-:W-:Y:S05]  /*14680*/  BRA `(.L_x_3345) ;  /* 0xffffff2000b07947 */ /* 0x000fea000383ffff */
.L_x_3183:
        /* <DEDUP_REMOVED lines=8> */
.L_x_3347:
[----:B------:R-:W-:Y:S05]  /*14710*/  BSYNC B1 ;  /* 0x0000000000017941 */ /* 0x000fea0003800000 */
.L_x_3346:
[----:B------:R-:W-:Y:S05]  /*14720*/  BRA `(.L_x_3348) ;  /* 0xffffff2000907947 */ /* 0x000fea000383ffff */
.L_x_3184:
        /* <DEDUP_REMOVED lines=8> */
.L_x_3350:
[----:B------:R-:W-:Y:S05]  /*147b0*/  BSYNC B1 ;  /* 0x0000000000017941 */ /* 0x000fea0003800000 */
.L_x_3349:
[----:B------:R-:W-:Y:S05]  /*147c0*/  BRA `(.L_x_3351) ;  /* 0xffffff2000707947 */ /* 0x000fea000383ffff */
.L_x_3185:
        /* <DEDUP_REMOVED lines=8> */
.L_x_3353:
[----:B------:R-:W-:Y:S05]  /*14850*/  BSYNC B1 ;  /* 0x0000000000017941 */ /* 0x000fea0003800000 */
.L_x_3352:
[----:B------:R-:W-:Y:S05]  /*14860*/  BRA `(.L_x_3354) ;  /* 0xffffff2000507947 */ /* 0x000fea000383ffff */
.L_x_3187:
[----:B0-----:R0:W1:Y:S02]  /*14870*/  SYNCS.PHASECHK.TRANS64.TRYWAIT P0, [R2+URZ+0x28c00], R25 ;  /* 0x028c0019020075a7 */ /* 0x001064000800017f */
[----:B-1----:R-:W-:Y:S05]  /*14880*/  @!P0 NANOSLEEP.SYNCS 0x989680 ;  /* 0x009896800000895d */ /* 0x002fea0003900000 */
[----:B------:R-:W1:Y:S02]  /*14890*/  @!P0 SYNCS.PHASECHK.TRANS64 P0, [R2+URZ+0x28c00], R25 ;  /* 0x028c0019020085a7 */ /* 0x000e64000800007f */
[----:B-1----:R-:W-:Y:S05]  /*148a0*/  @!P0 BRA `(.L_x_3187) ;  /* 0xfffffffc00f08947 */ /* 0x002fea000383ffff */
[----:B------:R-:W-:Y:S05]  /*148b0*/  BRA `(.L_x_3355) ;  /* 0xffffff2000bc7947 */ /* 0x000fea000383ffff */
.L_x_3195:
        /* <DEDUP_REMOVED lines=8> */
.L_x_3357:
[----:B------:R-:W-:Y:S05]  /*14940*/  BSYNC B1 ;  /* 0x0000000000017941 */ /* 0x000fea0003800000 */
.L_x_3356:
[----:B------:R-:W-:Y:S05]  /*14950*/  BRA `(.L_x_3358) ;  /* 0xffffff2c008c7947 */ /* 0x000fea000383ffff */
.L_x_3196:
        /* <DEDUP_REMOVED lines=8> */
.L_x_3360:
[----:B------:R-:W-:Y:S05]  /*149e0*/  BSYNC B1 ;  /* 0x0000000000017941 */ /* 0x000fea0003800000 */
.L_x_3359:
[----:B------:R-:W-:Y:S05]  /*149f0*/  BRA `(.L_x_3361) ;  /* 0xffffff2c00707947 */ /* 0x000fea000383ffff */
.L_x_3197:
        /* <DEDUP_REMOVED lines=8> */
.L_x_3363:
[----:B------:R-:W-:Y:S05]  /*14a80*/  BSYNC B1 ;  /* 0x0000000000017941 */ /* 0x000fea0003800000 */
.L_x_3362:
[----:B------:R-:W-:Y:S05]  /*14a90*/  BRA `(.L_x_3364) ;  /* 0xffffff2c00547947 */ /* 0x000fea000383ffff */
.L_x_3198:
        /* <DEDUP_REMOVED lines=8> */
.L_x_3366:
[----:B------:R-:W-:Y:S05]  /*14b20*/  BSYNC B1 ;  /* 0x0000000000017941 */ /* 0x000fea0003800000 */
.L_x_3365:
[----:B------:R-:W-:Y:S05]  /*14b30*/  BRA `(.L_x_3367) ;  /* 0xffffff2c00387947 */ /* 0x000fea000383ffff */
.L_x_3200:
[----:B0-----:R0:W1:Y:S02]  /*14b40*/  SYNCS.PHASECHK.TRANS64.TRYWAIT P1, [R2+URZ+0x28c00], R3 ;  /* 0x028c0003020075a7 */ /* 0x001064000802017f */
[----:B-1----:R-:W-:Y:S05]  /*14b50*/  @!P1 NANOSLEEP.SYNCS 0x989680 ;  /* 0x009896800000995d */ /* 0x002fea0003900000 */
[----:B------:R-:W1:Y:S02]  /*14b60*/  @!P1 SYNCS.PHASECHK.TRANS64 P1, [R2+URZ+0x28c00], R3 ;  /* 0x028c0003020095a7 */ /* 0x000e64000802007f */
[----:B-1----:R-:W-:Y:S05]  /*14b70*/  @!P1 BRA `(.L_x_3200) ;  /* 0xfffffffc00f09947 */ /* 0x002fea000383ffff */
[----:B------:R-:W-:Y:S05]  /*14b80*/  BRA `(.L_x_3368) ;  /* 0xffffff2c009c7947 */ /* 0x000fea000383ffff */
.L_x_3206:
[----:B0-----:R0:W1:Y:S02]  /*14b90*/  SYNCS.PHASECHK.TRANS64.TRYWAIT P1, [R15+URZ+0x28c30], R58 ;  /* 0x028c303a0f0075a7 */ /* 0x001064000802017f */
[----:B-1----:R-:W-:Y:S05]  /*14ba0*/  @!P1 NANOSLEEP.SYNCS 0x989680 ;  /* 0x009896800000995d */ /* 0x002fea0003900000 */
[----:B------:R-:W1:Y:S02]  /*14bb0*/  @!P1 SYNCS.PHASECHK.TRANS64 P1, [R15+URZ+0x28c30], R58 ;  /* 0x028c303a0f0095a7 */ /* 0x000e64000802007f */
[----:B-1----:R-:W-:Y:S05]  /*14bc0*/  @!P1 BRA `(.L_x_3206) ;  /* 0xfffffffc00f09947 */ /* 0x002fea000383ffff */
[----:B------:R-:W-:Y:S05]  /*14bd0*/  BRA `(.L_x_3205) ;  /* 0xffffff3800a07947 */ /* 0x000fea000383ffff */
.L_x_3211:
[----:B--2---:R2:W3:Y:S02]  /*14be0*/  SYNCS.PHASECHK.TRANS64.TRYWAIT P2, [R15+URZ+0x28c50], R58 ;  /* 0x028c503a0f0075a7 */ /* 0x0044e4000804017f */
[----:B---3--:R-:W-:Y:S05]  /*14bf0*/  @!P2 NANOSLEEP.SYNCS 0x989680 ;  /* 0x009896800000a95d */ /* 0x008fea0003900000 */
[----:B------:R-:W3:Y:S02]  /*14c00*/  @!P2 SYNCS.PHASECHK.TRANS64 P2, [R15+URZ+0x28c50], R58 ;  /* 0x028c503a0f00a5a7 */ /* 0x000ee4000804007f */
[----:B---3--:R-:W-:Y:S05]  /*14c10*/  @!P2 BRA `(.L_x_3211) ;  /* 0xfffffffc00f0a947 */ /* 0x008fea000383ffff */
[----:B------:R-:W-:Y:S05]  /*14c20*/  BRA `(.L_x_3210) ;  /* 0xffffff4800d87947 */ /* 0x000fea000383ffff */
.L_x_3218:
[----:B-1----:R1:W2:Y:S02]  /*14c30*/  SYNCS.PHASECHK.TRANS64.TRYWAIT P3, [R15+URZ+0x28c30], R213 ;  /* 0x028c30d50f0075a7 */ /* 0x0022a4000806017f */
[----:B--2---:R-:W-:Y:S05]  /*14c40*/  @!P3 NANOSLEEP.SYNCS 0x989680 ;  /* 0x009896800000b95d */ /* 0x004fea0003900000 */
[----:B------:R-:W2:Y:S02]  /*14c50*/  @!P3 SYNCS.PHASECHK.TRANS64 P3, [R15+URZ+0x28c30], R213 ;  /* 0x028c30d50f00b5a7 */ /* 0x000ea4000806007f */
[----:B--2---:R-:W-:Y:S05]  /*14c60*/  @!P3 BRA `(.L_x_3218) ;  /* 0xfffffffc00f0b947 */ /* 0x004fea000383ffff */
[----:B------:R-:W-:Y:S05]  /*14c70*/  BRA `(.L_x_3217) ;  /* 0xffffff4c00e07947 */ /* 0x000fea000383ffff */
.L_x_3223:
[----:B--2---:R2:W4:Y:S02]  /*14c80*/  SYNCS.PHASECHK.TRANS64.TRYWAIT P3, [R15+URZ+0x28c50], R213 ;  /* 0x028c50d50f0075a7 */ /* 0x004524000806017f */
[----:B----4-:R-:W-:Y:S05]  /*14c90*/  @!P3 NANOSLEEP.SYNCS 0x989680 ;  /* 0x009896800000b95d */ /* 0x010fea0003900000 */
[----:B------:R-:W4:Y:S02]  /*14ca0*/  @!P3 SYNCS.PHASECHK.TRANS64 P3, [R15+URZ+0x28c50], R213 ;  /* 0x028c50d50f00b5a7 */ /* 0x000f24000806007f */
[----:B----4-:R-:W-:Y:S05]  /*14cb0*/  @!P3 BRA `(.L_x_3223) ;  /* 0xfffffffc00f0b947 */ /* 0x010fea000383ffff */
[----:B------:R-:W-:Y:S05]  /*14cc0*/  BRA `(.L_x_3222) ;  /* 0xffffff64003c7947 */ /* 0x000fea000383ffff */
.L_x_3249:
        /* <DEDUP_REMOVED lines=8> */
[----:B-----5:R-:W-:Y:S05]  /*14d50*/  WARPSYNC.COLLECTIVE R15, `(.L_x_3370) ;  /* 0x000000000f087348 */ /* 0x020fea0003c00000 */
[----:B------:R0:W1:Y:S02]  /*14d60*/  SHFL.IDX P6, R14, R13, R12, R11 ;  /* 0x0000000c0d0e7389 */ /* 0x00006400000c000b */
[----:B01---5:R-:W-:Y:S01]  /*14d70*/  ENDCOLLECTIVE ;  /* 0x000000000000791b */ /* 0x023fe20003800000 */
.L_x_3370:
[----:B------:R-:W-:Y:S05]  /*14d80*/  BSYNC B1 ;  /* 0x0000000000017941 */ /* 0x000fea0003800000 */
.L_x_3369:
[----:B------:R-:W-:Y:S05]  /*14d90*/  BRA `(.L_x_3371) ;  /* 0xffffffa800707947 */ /* 0x000fea000383ffff */
.L_x_3250:
[----:B------:R-:W-:Y:S01]  /*14da0*/  BSSY B1, `(.L_x_3372) ;  /* 0x0000006000017945 */ /* 0x000fe20003800000 */
[----:B------:R-:W-:-:S07]  /*14db0*/  IMAD.MOV.U32 R15, RZ, RZ, -0x1 ;  /* 0xffffffffff0f7424 */ /* 0x000fce00078e00ff */
[----:B-----5:R-:W-:Y:S05]  /*14dc0*/  WARPSYNC.COLLECTIVE R15, `(.L_x_3373) ;  /* 0x000000000f0c7348 */ /* 0x020fea0003c00000 */
[----:B------:R-:W-:Y:S02]  /*14dd0*/  ELECT P6, UR62, PT ;  /* 0x00000000003e782f */ /* 0x000fe400038c0000 */
[----:B------:R-:W-:Y:S01]  /*14de0*/  MOV R14, UR62 ;  /* 0x0000003e000e7c02 */ /* 0x000fe20008000f00 */
[----:B-----5:R-:W-:Y:S10]  /*14df0*/  ENDCOLLECTIVE ;  /* 0x000000000000791b */ /* 0x020ff40003800000 */
.L_x_3373:
[----:B------:R-:W-:Y:S05]  /*14e00*/  BSYNC B1 ;  /* 0x0000000000017941 */ /* 0x000fea0003800000 */
.L_x_3372:
[----:B------:R-:W-:Y:S05]  /*14e10*/  BRA `(.L_x_3374) ;  /* 0xffffffa8005c7947 */ /* 0x000fea000383ffff */
.L_x_3252:
[----:B0-----:R0:W1:Y:S02]  /*14e20*/  SYNCS.PHASECHK.TRANS64.TRYWAIT P0, [R5+URZ+0x28c20], R6 ;  /* 0x028c2006050075a7 */ /* 0x001064000800017f */
[----:B-1----:R-:W-:Y:S05]  /*14e30*/  @!P0 NANOSLEEP.SYNCS 0x989680 ;  /* 0x009896800000895d */ /* 0x002fea0003900000 */
[----:B------:R-:W1:Y:S02]  /*14e40*/  @!P0 SYNCS.PHASECHK.TRANS64 P0, [R5+URZ+0x28c20], R6 ;  /* 0x028c2006050085a7 */ /* 0x000e64000800007f */
[----:B-1----:R-:W-:Y:S05]  /*14e50*/  @!P0 BRA `(.L_x_3252) ;  /* 0xfffffffc00f08947 */ /* 0x002fea000383ffff */
[----:B------:R-:W-:Y:S05]  /*14e60*/  BRA `(.L_x_3375) ;  /* 0xffffffa800787947 */ /* 0x000fea000383ffff */
.L_x_3255:
[----:B0-----:R0:W1:Y:S02]  /*14e70*/  SYNCS.PHASECHK.TRANS64.TRYWAIT P0, [R6+URZ+0x28ca0], R9 ;  /* 0x028ca009060075a7 */ /* 0x001064000800017f */
[----:B-1----:R-:W-:Y:S05]  /*14e80*/  @!P0 NANOSLEEP.SYNCS 0x989680 ;  /* 0x009896800000895d */ /* 0x002fea0003900000 */
[----:B------:R-:W1:Y:S02]  /*14e90*/  @!P0 SYNCS.PHASECHK.TRANS64 P0, [R6+URZ+0x28ca0], R9 ;  /* 0x028ca009060085a7 */ /* 0x000e64000800007f */
[----:B-1----:R-:W-:Y:S05]  /*14ea0*/  @!P0 BRA `(.L_x_3255) ;  /* 0xfffffffc00f08947 */ /* 0x002fea000383ffff */
[----:B------:R-:W-:Y:S05]  /*14eb0*/  BRA `(.L_x_3376) ;  /* 0xffffffa800887947 */ /* 0x000fea000383ffff */
.L_x_3257:
[----:B-1----:R1:W2:Y:S02]  /*14ec0*/  SYNCS.PHASECHK.TRANS64.TRYWAIT P0, [R6+URZ+0x28cc0], R9 ;  /* 0x028cc009060075a7 */ /* 0x0022a4000800017f */
[----:B--2---:R-:W-:Y:S05]  /*14ed0*/  @!P0 NANOSLEEP.SYNCS 0x989680 ;  /* 0x009896800000895d */ /* 0x004fea0003900000 */
[----:B------:R-:W2:Y:S02]  /*14ee0*/  @!P0 SYNCS.PHASECHK.TRANS64 P0, [R6+URZ+0x28cc0], R9 ;  /* 0x028cc009060085a7 */ /* 0x000ea4000800007f */
[----:B--2---:R-:W-:Y:S05]  /*14ef0*/  @!P0 BRA `(.L_x_3257) ;  /* 0xfffffffc00f08947 */ /* 0x004fea000383ffff */
[----:B------:R-:W-:Y:S05]  /*14f00*/  BRA `(.L_x_3377) ;  /* 0xffffffa800ec7947 */ /* 0x000fea000383ffff */
.L_x_3261:
[----:B0-----:R0:W1:Y:S02]  /*14f10*/  SYNCS.PHASECHK.TRANS64.TRYWAIT P0, [R7+URZ+0x28ca0], R8 ;  /* 0x028ca008070075a7 */ /* 0x001064000800017f */
[----:B-1----:R-:W-:Y:S05]  /*14f20*/  @!P0 NANOSLEEP.SYNCS 0x989680 ;  /* 0x009896800000895d */ /* 0x002fea0003900000 */
[----:B------:R-:W1:Y:S02]  /*14f30*/  @!P0 SYNCS.PHASECHK.TRANS64 P0, [R7+URZ+0x28ca0], R8 ;  /* 0x028ca008070085a7 */ /* 0x000e64000800007f */
[----:B-1----:R-:W-:Y:S05]  /*14f40*/  @!P0 BRA `(.L_x_3261) ;  /* 0xfffffffc00f08947 */ /* 0x002fea000383ffff */
[----:B------:R-:W-:Y:S05]  /*14f50*/  BRA `(.L_x_3378) ;  /* 0xffffffb0002c7947 */ /* 0x000fea000383ffff */
.L_x_3263:
[----:B-1----:R1:W2:Y:S02]  /*14f60*/  SYNCS.PHASECHK.TRANS64.TRYWAIT P1, [R7+URZ+0x28cc0], R8 ;  /* 0x028cc008070075a7 */ /* 0x0022a4000802017f */
[----:B--2---:R-:W-:Y:S05]  /*14f70*/  @!P1 NANOSLEEP.SYNCS 0x989680 ;  /* 0x009896800000995d */ /* 0x004fea0003900000 */
[----:B------:R-:W2:Y:S02]  /*14f80*/  @!P1 SYNCS.PHASECHK.TRANS64 P1, [R7+URZ+0x28cc0], R8 ;  /* 0x028cc008070095a7 */ /* 0x000ea4000802007f */
[----:B--2---:R-:W-:Y:S05]  /*14f90*/  @!P1 BRA `(.L_x_3263) ;  /* 0xfffffffc00f09947 */ /* 0x004fea000383ffff */
[----:B------:R-:W-:Y:S05]  /*14fa0*/  BRA `(.L_x_3379) ;  /* 0xffffffb000887947 */ /* 0x000fea000383ffff */
.L_x_3273:
        /* <DEDUP_REMOVED lines=8> */
[----:B-1----:R-:W-:Y:S05]  /*15030*/  WARPSYNC.COLLECTIVE R15, `(.L_x_3381) ;  /* 0x000000000f087348 */ /* 0x002fea0003c00000 */
[----:B------:R0:W2:Y:S02]  /*15040*/  SHFL.IDX P6, R14, R13, R12, R11 ;  /* 0x0000000c0d0e7389 */ /* 0x0000a400000c000b */
[----:B012---:R-:W-:Y:S01]  /*15050*/  ENDCOLLECTIVE ;  /* 0x000000000000791b */ /* 0x007fe20003800000 */
.L_x_3381:
[----:B------:R-:W-:Y:S05]  /*15060*/  BSYNC B0 ;  /* 0x0000000000007941 */ /* 0x000fea0003800000 */
.L_x_3380:
[----:B------:R-:W-:Y:S05]  /*15070*/  BRA `(.L_x_3382) ;  /* 0xffffffbc00847947 */ /* 0x000fea000383ffff */
.L_x_3274:
[----:B------:R-:W-:Y:S01]  /*15080*/  BSSY B0, `(.L_x_3383) ;  /* 0x0000006000007945 */ /* 0x000fe20003800000 */
[----:B------:R-:W-:-:S07]  /*15090*/  IMAD.MOV.U32 R15, RZ, RZ, -0x1 ;  /* 0xffffffffff0f7424 */ /* 0x000fce00078e00ff */
[----:B------:R-:W-:Y:S05]  /*150a0*/  WARPSYNC.COLLECTIVE R15, `(.L_x_3384) ;  /* 0x000000000f0c7348 */ /* 0x000fea0003c00000 */
[----:B------:R-:W-:Y:S02]  /*150b0*/  ELECT P6, UR62, PT ;  /* 0x00000000003e782f */ /* 0x000fe400038c0000 */
[----:B------:R-:W-:Y:S01]  /*150c0*/  MOV R14, UR62 ;  /* 0x0000003e000e7c02 */ /* 0x000fe20008000f00 */
[----:B------:R-:W-:Y:S10]  /*150d0*/  ENDCOLLECTIVE ;  /* 0x000000000000791b */ /* 0x000ff40003800000 */
.L_x_3384:
[----:B------:R-:W-:Y:S05]  /*150e0*/  BSYNC B0 ;  /* 0x0000000000007941 */ /* 0x000fea0003800000 */
.L_x_3383:
[----:B------:R-:W-:Y:S05]  /*150f0*/  BRA `(.L_x_3385) ;  /* 0xffffffbc007c7947 */ /* 0x000fea000383ffff */
.L_x_3277:
[----:B0-----:R0:W1:Y:S02]  /*15100*/  SYNCS.PHASECHK.TRANS64.TRYWAIT P0, [R5+URZ+0x28c40], R7 ;  /* 0x028c4007050075a7 */ /* 0x001064000800017f */
[----:B-1----:R-:W-:Y:S05]  /*15110*/  @!P0 NANOSLEEP.SYNCS 0x989680 ;  /* 0x009896800000895d */ /* 0x002fea0003900000 */
[----:B------:R-:W1:Y:S02]  /*15120*/  @!P0 SYNCS.PHASECHK.TRANS64 P0, [R5+URZ+0x28c40], R7 ;  /* 0x028c4007050085a7 */ /* 0x000e64000800007f */
[----:B-1----:R-:W-:Y:S05]  /*15130*/  @!P0 BRA `(.L_x_3277) ;  /* 0xfffffffc00f08947 */ /* 0x002fea000383ffff */
[----:B------:R-:W-:Y:S05]  /*15140*/  BRA `(.L_x_3386) ;  /* 0xffffffbc00ec7947 */ /* 0x000fea000383ffff */
.L_x_3280:
        /* <DEDUP_REMOVED lines=8> */
.L_x_3283:
[----:B0-----:R0:W1:Y:S02]  /*151d0*/  SYNCS.PHASECHK.TRANS64.TRYWAIT P0, [R2+URZ+0x28c60], R5 ;  /* 0x028c6005020075a7 */ /* 0x001064000800017f */
[----:B-1----:R-:W-:Y:S05]  /*151e0*/  @!P0 NANOSLEEP.SYNCS 0x989680 ;  /* 0x009896800000895d */ /* 0x002fea0003900000 */
[----:B------:R-:W1:Y:S02]  /*151f0*/  @!P0 SYNCS.PHASECHK.TRANS64 P0, [R2+URZ+0x28c60], R5 ;  /* 0x028c6005020085a7 */ /* 0x000e64000800007f */
[----:B-1----:R-:W-:Y:S05]  /*15200*/  @!P0 BRA `(.L_x_3283) ;  /* 0xfffffffc00f08947 */ /* 0x002fea000383ffff */
[----:B------:R-:W-:Y:S05]  /*15210*/  BRA `(.L_x_3388) ;  /* 0xffffffc000e87947 */ /* 0x000fea000383ffff */
.L_x_3292:
[----:B--2---:R2:W3:Y:S02]  /*15220*/  SYNCS.PHASECHK.TRANS64.TRYWAIT P0, [R2+URZ+0x28c40], R7 ;  /* 0x028c4007020075a7 */ /* 0x0044e4000800017f */
[----:B---3--:R-:W-:Y:S05]  /*15230*/  @!P0 NANOSLEEP.SYNCS 0x989680 ;  /* 0x009896800000895d */ /* 0x008fea0003900000 */
[----:B------:R-:W3:Y:S02]  /*15240*/  @!P0 SYNCS.PHASECHK.TRANS64 P0, [R2+URZ+0x28c40], R7 ;  /* 0x028c4007020085a7 */ /* 0x000ee4000800007f */
[----:B---3--:R-:W-:Y:S05]  /*15250*/  @!P0 BRA `(.L_x_3292) ;  /* 0xfffffffc00f08947 */ /* 0x008fea000383ffff */
[----:B------:R-:W-:Y:S05]  /*15260*/  BRA `(.L_x_3389) ;  /* 0xffffffc800c07947 */ /* 0x000fea000383ffff */
.L_x_3294:
[----:B0-----:R0:W3:Y:S02]  /*15270*/  SYNCS.PHASECHK.TRANS64.TRYWAIT P0, [R2+URZ+0x28c60], R7 ;  /* 0x028c6007020075a7 */ /* 0x0010e4000800017f */
[----:B---3--:R-:W-:Y:S05]  /*15280*/  @!P0 NANOSLEEP.SYNCS 0x989680 ;  /* 0x009896800000895d */ /* 0x008fea0003900000 */
[----:B------:R-:W3:Y:S02]  /*15290*/  @!P0 SYNCS.PHASECHK.TRANS64 P0, [R2+URZ+0x28c60], R7 ;  /* 0x028c6007020085a7 */ /* 0x000ee4000800007f */
[----:B---3--:R-:W-:Y:S05]  /*152a0*/  @!P0 BRA `(.L_x_3294) ;  /* 0xfffffffc00f08947 */ /* 0x008fea000383ffff */
[----:B------:R-:W-:Y:S05]  /*152b0*/  BRA `(.L_x_3390) ;  /* 0xffffffcc00307947 */ /* 0x000fea000383ffff */
.L_x_3299:
[----:B---3--:R3:W4:Y:S02]  /*152c0*/  SYNCS.PHASECHK.TRANS64.TRYWAIT P0, [R2+URZ+0x28c40], R3 ;  /* 0x028c4003020075a7 */ /* 0x008724000800017f */
[----:B----4-:R-:W-:Y:S05]  /*152d0*/  @!P0 NANOSLEEP.SYNCS 0x989680 ;  /* 0x009896800000895d */ /* 0x010fea0003900000 */
[----:B------:R-:W4:Y:S02]  /*152e0*/  @!P0 SYNCS.PHASECHK.TRANS64 P0, [R2+URZ+0x28c40], R3 ;  /* 0x028c4003020085a7 */ /* 0x000f24000800007f */
[----:B----4-:R-:W-:Y:S05]  /*152f0*/  @!P0 BRA `(.L_x_3299) ;  /* 0xfffffffc00f08947 */ /* 0x010fea000383ffff */
[----:B------:R-:W-:Y:S05]  /*15300*/  BRA `(.L_x_3391) ;  /* 0xffffffd000cc7947 */ /* 0x000fea000383ffff */
.L_x_3301:
[----:B0-----:R0:W2:Y:S02]  /*15310*/  SYNCS.PHASECHK.TRANS64.TRYWAIT P1, [R2+URZ+0x28c60], R3 ;  /* 0x028c6003020075a7 */ /* 0x0010a4000802017f */
[----:B--2---:R-:W-:Y:S05]  /*15320*/  @!P1 NANOSLEEP.SYNCS 0x989680 ;  /* 0x009896800000995d */ /* 0x004fea0003900000 */
[----:B------:R-:W2:Y:S02]  /*15330*/  @!P1 SYNCS.PHASECHK.TRANS64 P1, [R2+URZ+0x28c60], R3 ;  /* 0x028c6003020095a7 */ /* 0x000ea4000802007f */
[----:B--2---:R-:W-:Y:S05]  /*15340*/  @!P1 BRA `(.L_x_3301) ;  /* 0xfffffffc00f09947 */ /* 0x004fea000383ffff */
[----:B------:R-:W-:Y:S05]  /*15350*/  BRA `(.L_x_3392) ;  /* 0xffffffd400387947 */ /* 0x000fea000383ffff */
.L_x_3306:
[----:B----4-:R4:W0:Y:S02]  /*15360*/  SYNCS.PHASECHK.TRANS64.TRYWAIT P0, [R2+URZ+0x28c40], R3 ;  /* 0x028c4003020075a7 */ /* 0x010824000800017f */
[----:B0-----:R-:W-:Y:S05]  /*15370*/  @!P0 NANOSLEEP.SYNCS 0x989680 ;  /* 0x009896800000895d */ /* 0x001fea0003900000 */
[----:B------:R-:W0:Y:S02]  /*15380*/  @!P0 SYNCS.PHASECHK.TRANS64 P0, [R2+URZ+0x28c40], R3 ;  /* 0x028c4003020085a7 */ /* 0x000e24000800007f */
[----:B0-----:R-:W-:Y:S05]  /*15390*/  @!P0 BRA `(.L_x_3306) ;  /* 0xfffffffc00f08947 */ /* 0x001fea000383ffff */
[----:B------:R-:W-:Y:S05]  /*153a0*/  BRA `(.L_x_3393) ;  /* 0xffffffd800b47947 */ /* 0x000fea000383ffff */
.L_x_3308:
[----:B0-----:R0:W2:Y:S02]  /*153b0*/  SYNCS.PHASECHK.TRANS64.TRYWAIT P1, [R2+URZ+0x28c60], R3 ;  /* 0x028c6003020075a7 */ /* 0x0010a4000802017f */
[----:B--2---:R-:W-:Y:S05]  /*153c0*/  @!P1 NANOSLEEP.SYNCS 0x989680 ;  /* 0x009896800000995d */ /* 0x004fea0003900000 */
[----:B------:R-:W2:Y:S02]  /*153d0*/  @!P1 SYNCS.PHASECHK.TRANS64 P1, [R2+URZ+0x28c60], R3 ;  /* 0x028c6003020095a7 */ /* 0x000ea4000802007f */
[----:B--2---:R-:W-:Y:S05]  /*153e0*/  @!P1 BRA `(.L_x_3308) ;  /* 0xfffffffc00f09947 */ /* 0x004fea000383ffff */
[----:B------:R-:W-:Y:S05]  /*153f0*/  BRA `(.L_x_3394) ;  /* 0xffffffdc00247947 */ /* 0x000fea000383ffff */
.L_x_3313:
[----:B------:R-:W-:Y:S01]  /*15400*/  BSSY B0, `(.L_x_3395) ;  /* 0x0000008000007945 */ /* 0x000fe20003800000 */
[----:B0-----:R-:W-:Y:S01]  /*15410*/  IMAD.MOV.U32 R13, RZ, RZ, R16 ;  /* 0x000000ffff0d7224 */ /* 0x001fe200078e0010 */
[----:B------:R-:W-:Y:S01]  /*15420*/  MOV R12, RZ ;  /* 0x000000ff000c7202 */ /* 0x000fe20000000f00 */
[----:B--2---:R-:W-:Y:S02]  /*15430*/  IMAD.MOV.U32 R11, RZ, RZ, 0x1f ;  /* 0x0000001fff0b7424 */ /* 0x004fe400078e00ff */
[----:B------:R-:W-:-:S07]  /*15440*/  IMAD.MOV.U32 R15, RZ, RZ, -0x1 ;  /* 0xffffffffff0f7424 */ /* 0x000fce00078e00ff */
[----:B-1-3--:R-:W-:Y:S05]  /*15450*/  WARPSYNC.COLLECTIVE R15, `(.L_x_3396) ;  /* 0x000000000f087348 */ /* 0x00afea0003c00000 */
[----:B------:R0:W2:Y:S02]  /*15460*/  SHFL.IDX P6, R14, R13, R12, R11 ;  /* 0x0000000c0d0e7389 */ /* 0x0000a400000c000b */
[----:B0123--:R-:W-:Y:S01]  /*15470*/  ENDCOLLECTIVE ;  /* 0x000000000000791b */ /* 0x00ffe20003800000 */
.L_x_3396:
[----:B------:R-:W-:Y:S05]  /*15480*/  BSYNC B0 ;  /* 0x0000000000007941 */ /* 0x000fea0003800000 */
.L_x_3395:
[----:B------:R-:W-:Y:S01]  /*15490*/  MOV R13, R16 ;  /* 0x00000010000d7202 */ /* 0x000fe20000000f00 */
[----:B------:R-:W-:Y:S02]  /*154a0*/  IMAD.MOV.U32 R12, RZ, RZ, 0x1 ;  /* 0x00000001ff0c7424 */ /* 0x000fe400078e00ff */
[----:B------:R-:W-:Y:S02]  /*154b0*/  IMAD.MOV.U32 R11, RZ, RZ, 0x1f ;  /* 0x0000001fff0b7424 */ /* 0x000fe400078e00ff */
[----:B------:R-:W-:Y:S02]  /*154c0*/  IMAD.MOV.U32 R15, RZ, RZ, -0x1 ;  /* 0xffffffffff0f7424 */ /* 0x000fe400078e00ff */
[----:B------:R-:W-:-:S07]  /*154d0*/  IMAD.MOV.U32 R4, RZ, RZ, R14 ;  /* 0x000000ffff047224 */ /* 0x000fce00078e000e */
[----:B------:R-:W-:Y:S05]  /*154e0*/  WARPSYNC.COLLECTIVE R15, `(.L_x_3397) ;  /* 0x000000000f087348 */ /* 0x000fea0003c00000 */
[----:B------:R0:W1:Y:S02]  /*154f0*/  SHFL.IDX P6, R14, R13, R12, R11 ;  /* 0x0000000c0d0e7389 */ /* 0x00006400000c000b */
[----:B01----:R-:W-:Y:S01]  /*15500*/  ENDCOLLECTIVE ;  /* 0x000000000000791b */ /* 0x003fe20003800000 */
.L_x_3397:
[----:B------:R-:W-:Y:S01]  /*15510*/  MOV R6, R14 ;  /* 0x0000000e00067202 */ /* 0x000fe20000000f00 */
[----:B------:R-:W-:Y:S06]  /*15520*/  BRA `(.L_x_3398) ;  /* 0xffffffe000647947 */ /* 0x000fec000383ffff */
.L_x_3316:
[----:B------:R-:W-:Y:S01]  /*15530*/  BSSY B0, `(.L_x_3399) ;  /* 0x0000008000007945 */ /* 0x000fe20003800000 */
[----:B-----5:R-:W-:Y:S01]  /*15540*/  IMAD.MOV.U32 R13, RZ, RZ, R17 ;  /* 0x000000ffff0d7224 */ /* 0x020fe200078e0011 */
[----:B------:R-:W-:Y:S01]  /*15550*/  MOV R15, 0xffffffff ;  /* 0xffffffff000f7802 */ /* 0x000fe20000000f00 */
[----:B------:R-:W-:Y:S02]  /*15560*/  IMAD.MOV.U32 R12, RZ, RZ, 0x1 ;  /* 0x00000001ff0c7424 */ /* 0x000fe400078e00ff */
[----:B--2---:R-:W-:-:S07]  /*15570*/  IMAD.MOV.U32 R11, RZ, RZ, RZ ;  /* 0x000000ffff0b7224 */ /* 0x004fce00078e00ff */
[----:B0--34-:R-:W-:Y:S05]  /*15580*/  WARPSYNC.COLLECTIVE R15, `(.L_x_3400) ;  /* 0x000000000f087348 */ /* 0x019fea0003c00000 */
[----:B------:R1:W2:Y:S02]  /*15590*/  SHFL.UP P6, R14, R13, R12, R11 ;  /* 0x0400000c0d0e7389 */ /* 0x0002a400000c000b */
[----:B01234-:R-:W-:Y:S01]  /*155a0*/  ENDCOLLECTIVE ;  /* 0x000000000000791b */ /* 0x01ffe20003800000 */
.L_x_3400:
[----:B------:R-:W-:Y:S05]  /*155b0*/  BSYNC B0 ;  /* 0x0000000000007941 */ /* 0x000fea0003800000 */
.L_x_3399:
        /* <DEDUP_REMOVED lines=10> */
.L_x_3401:
        /* <DEDUP_REMOVED lines=8> */
.L_x_3402:
        /* <DEDUP_REMOVED lines=8> */
.L_x_3403:
        /* <DEDUP_REMOVED lines=8> */
.L_x_3404:
        /* <DEDUP_REMOVED lines=8> */
.L_x_3405:
[----:B------:R-:W-:Y:S05]  /*15860*/  BRA `(.L_x_3406) ;  /* 0xffffffe000287947 */ /* 0x000fea000383ffff */
.L_x_3321:
[----:B------:R-:W-:Y:S01]  /*15870*/  BSSY B0, `(.L_x_3407) ;  /* 0x0000008000007945 */ /* 0x000fe20003800000 */
[----:B-----5:R-:W-:Y:S01]  /*15880*/  IMAD.MOV.U32 R13, RZ, RZ, R17 ;  /* 0x000000ffff0d7224 */ /* 0x020fe200078e0011 */
[----:B------:R-:W-:Y:S01]  /*15890*/  MOV R12, 0x1 ;  /* 0x00000001000c7802 */ /* 0x000fe20000000f00 */
[----:B--2---:R-:W-:Y:S02]  /*158a0*/  IMAD.MOV.U32 R11, RZ, RZ, RZ ;  /* 0x000000ffff0b7224 */ /* 0x004fe400078e00ff */
[----:B------:R-:W-:-:S07]  /*158b0*/  IMAD.MOV.U32 R15, RZ, RZ, -0x1 ;  /* 0xffffffffff0f7424 */ /* 0x000fce00078e00ff */
[----:B0-----:R-:W-:Y:S05]  /*158c0*/  WARPSYNC.COLLECTIVE R15, `(.L_x_3408) ;  /* 0x000000000f087348 */ /* 0x001fea0003c00000 */
[----:B------:R1:W2:Y:S02]  /*158d0*/  SHFL.UP P6, R14, R13, R12, R11 ;  /* 0x0400000c0d0e7389 */ /* 0x0002a400000c000b */
[----:B012---:R-:W-:Y:S01]  /*158e0*/  ENDCOLLECTIVE ;  /* 0x000000000000791b */ /* 0x007fe20003800000 */
.L_x_3408:
[----:B------:R-:W-:Y:S05]  /*158f0*/  BSYNC B0 ;  /* 0x0000000000007941 */ /* 0x000fea0003800000 */
.L_x_3407:
[----:B------:R-:W-:Y:S01]  /*15900*/  ISETP.NE.AND P0, PT, R8, RZ, PT ;  /* 0x000000ff0800720c */ /* 0x000fe20003f05270 */
[----:B------:R-:W-:Y:S01]  /*15910*/  IMAD.MOV.U32 R12, RZ, RZ, 0x2 ;  /* 0x00000002ff0c7424 */ /* 0x000fe200078e00ff */
[----:B------:R-:W-:Y:S01]  /*15920*/  MOV R15, 0xffffffff ;  /* 0xffffffff000f7802 */ /* 0x000fe20000000f00 */
[----:B------:R-:W-:Y:S01]  /*15930*/  IMAD.MOV.U32 R11, RZ, RZ, RZ ;  /* 0x000000ffff0b7224 */ /* 0x000fe200078e00ff */
[----:B------:R-:W-:Y:S02]  /*15940*/  SEL R14, R14, RZ, P0 ;  /* 0x000000ff0e0e7207 */ /* 0x000fe40000000000 */
[----:B------:R-:W-:Y:S02]  /*15950*/  ISETP.GE.U32.AND P0, PT, R8, 0x2, PT ;  /* 0x000000020800780c */ /* 0x000fe40003f06070 */
[----:B------:R-:W-:-:S11]  /*15960*/  IADD3 R13, R17, R14, RZ ;  /* 0x0000000e110d7210 */ /* 0x000fd60007ffe0ff */
[----:B------:R-:W-:Y:S05]  /*15970*/  WARPSYNC.COLLECTIVE R15, `(.L_x_3409) ;  /* 0x000000000f087348 */ /* 0x000fea0003c00000 */
[----:B------:R0:W1:Y:S02]  /*15980*/  SHFL.UP P6, R14, R13, R12, R11 ;  /* 0x0400000c0d0e7389 */ /* 0x00006400000c000b */
[----:B01----:R-:W-:Y:S01]  /*15990*/  ENDCOLLECTIVE ;  /* 0x000000000000791b */ /* 0x003fe20003800000 */
.L_x_3409:
        /* <DEDUP_REMOVED lines=8> */
.L_x_3410:
        /* <DEDUP_REMOVED lines=8> */
.L_x_3411:
        /* <DEDUP_REMOVED lines=8> */
.L_x_3412:
        /* <DEDUP_REMOVED lines=8> */
.L_x_3413:
[----:B------:R-:W-:Y:S05]  /*15ba0*/  BRA `(.L_x_3414) ;  /* 0xffffffe0000c7947 */ /* 0x000fea000383ffff */
.L_x_3323:
[----:B------:R-:W-:Y:S01]  /*15bb0*/  BSSY B0, `(.L_x_3415) ;  /* 0x0000006000007945 */ /* 0x000fe20003800000 */
[----:B------:R-:W-:Y:S01]  /*15bc0*/  PLOP3.LUT P6, PT, P6, PT, PT, 0x8, 0x0 ;  /* 0x000000000000781c */ /* 0x000fe200037ce170 */
[----:B------:R-:W-:-:S12]  /*15bd0*/  IMAD.MOV.U32 R15, RZ, RZ, -0x1 ;  /* 0xffffffffff0f7424 */ /* 0x000fd800078e00ff */
[----:B0-2---:R-:W-:Y:S05]  /*15be0*/  WARPSYNC.COLLECTIVE R15, `(.L_x_3416) ;  /* 0x000000000f087348 */ /* 0x005fea0003c00000 */
[----:B------:R-:W-:Y:S01]  /*15bf0*/  VOTE.ANY R14, PT, P6 ;  /* 0x00000000000e7806 */ /* 0x000fe200030e0100 */
[----:B0-2---:R-:W-:Y:S06]  /*15c00*/  ENDCOLLECTIVE ;  /* 0x000000000000791b */ /* 0x005fec0003800000 */
.L_x_3416:
[----:B------:R-:W-:Y:S05]  /*15c10*/  BSYNC B0 ;  /* 0x0000000000007941 */ /* 0x000fea0003800000 */
.L_x_3415:
[----:B------:R-:W-:Y:S01]  /*15c20*/  MOV R3, R14 ;  /* 0x0000000e00037202 */ /* 0x000fe20000000f00 */
[----:B------:R-:W-:Y:S01]  /*15c30*/  IMAD.MOV.U32 R13, RZ, RZ, R17 ;  /* 0x000000ffff0d7224 */ /* 0x000fe200078e0011 */
[----:B------:R-:W-:Y:S01]  /*15c40*/  MOV R11, 0x1f ;  /* 0x0000001f000b7802 */ /* 0x000fe20000000f00 */
[----:B------:R-:W-:Y:S01]  /*15c50*/  IMAD.MOV.U32 R15, RZ, RZ, -0x1 ;  /* 0xffffffffff0f7424 */ /* 0x000fe200078e00ff */
[----:B------:R-:W0:Y:S02]  /*15c60*/  POPC R5, R3 ;  /* 0x0000000300057309 */ /* 0x000e240000000000 */
[----:B0-----:R-:W-:-:S07]  /*15c70*/  IMAD.MOV.U32 R12, RZ, RZ, R5 ;  /* 0x000000ffff0c7224 */ /* 0x001fce00078e0005 */
[----:B------:R-:W-:Y:S05]  /*15c80*/  WARPSYNC.COLLECTIVE R15, `(.L_x_3417) ;  /* 0x000000000f087348 */ /* 0x000fea0003c00000 */
[----:B------:R0:W1:Y:S02]  /*15c90*/  SHFL.IDX P6, R14, R13, R12, R11 ;  /* 0x0000000c0d0e7389 */ /* 0x00006400000c000b */
[----:B01----:R-:W-:Y:S01]  /*15ca0*/  ENDCOLLECTIVE ;  /* 0x000000000000791b */ /* 0x003fe20003800000 */
.L_x_3417:
[----:B------:R-:W-:Y:S01]  /*15cb0*/  IMAD.MOV.U32 R17, RZ, RZ, R14 ;  /* 0x000000ffff117224 */ /* 0x000fe200078e000e */
[----:B------:R-:W-:Y:S06]  /*15cc0*/  BRA `(.L_x_3418) ;  /* 0xffffffdc00fc7947 */ /* 0x000fec000383ffff */
.L_x_3325:
[----:B------:R-:W-:Y:S01]  /*15cd0*/  BSSY B0, `(.L_x_3419) ;  /* 0x0000007000007945 */ /* 0x000fe20003800000 */
[----:B------:R-:W-:Y:S01]  /*15ce0*/  MOV R13, R2 ;  /* 0x00000002000d7202 */ /* 0x000fe20000000f00 */
[----:B--2---:R-:W-:Y:S02]  /*15cf0*/  IMAD.MOV.U32 R11, RZ, RZ, 0x1f ;  /* 0x0000001fff0b7424 */ /* 0x004fe400078e00ff */
[----:B------:R-:W-:-:S07]  /*15d00*/  IMAD.MOV.U32 R15, RZ, RZ, -0x1 ;  /* 0xffffffffff0f7424 */ /* 0x000fce00078e00ff */
[----:B01-3--:R-:W-:Y:S05]  /*15d10*/  WARPSYNC.COLLECTIVE R15, `(.L_x_3420) ;  /* 0x000000000f087348 */ /* 0x00bfea0003c00000 */
[----:B------:R2:W4:Y:S02]  /*15d20*/  SHFL.IDX P6, R14, R13, R12, R11 ;  /* 0x0000000c0d0e7389 */ /* 0x00052400000c000b */
[----:B01234-:R-:W-:Y:S01]  /*15d30*/  ENDCOLLECTIVE ;  /* 0x000000000000791b */ /* 0x01ffe20003800000 */
.L_x_3420:
[----:B------:R-:W-:Y:S05]  /*15d40*/  BSYNC B0 ;  /* 0x0000000000007941 */ /* 0x000fea0003800000 */
.L_x_3419:
[----:B------:R-:W-:Y:S05]  /*15d50*/  BRA `(.L_x_3324) ;  /* 0xffffffdc00f47947 */ /* 0x000fea000383ffff */
.L_x_3329:
[----:B0-----:R0:W1:Y:S02]  /*15d60*/  SYNCS.PHASECHK.TRANS64.TRYWAIT P0, [R0+URZ+0x28c20], R3 ;  /* 0x028c2003000075a7 */ /* 0x001064000800017f */
[----:B-1----:R-:W-:Y:S05]  /*15d70*/  @!P0 NANOSLEEP.SYNCS 0x989680 ;  /* 0x009896800000895d */ /* 0x002fea0003900000 */
[----:B------:R-:W1:Y:S02]  /*15d80*/  @!P0 SYNCS.PHASECHK.TRANS64 P0, [R0+URZ+0x28c20], R3 ;  /* 0x028c2003000085a7 */ /* 0x000e64000800007f */
[----:B-1----:R-:W-:Y:S05]  /*15d90*/  @!P0 BRA `(.L_x_3329) ;  /* 0xfffffffc00f08947 */ /* 0x002fea000383ffff */
[----:B------:R-:W-:Y:S05]  /*15da0*/  BRA `(.L_x_3421) ;  /* 0xffffffe000d87947 */ /* 0x000fea000383ffff */
.L_x_3330:
[----:B------:R-:W1:Y:S01]  /*15db0*/  S2R R2, SR_TID.X ;  /* 0x0000000000027919 */ /* 0x000e620000002100 */
[----:B------:R-:W-:Y:S01]  /*15dc0*/  BSSY B0, `(.L_x_3422) ;  /* 0x000000a000007945 */ /* 0x000fe20003800000 */
[----:B------:R-:W-:Y:S01]  /*15dd0*/  IMAD.MOV.U32 R12, RZ, RZ, RZ ;  /* 0x000000ffff0c7224 */ /* 0x000fe200078e00ff */
[----:B------:R-:W-:Y:S01]  /*15de0*/  MOV R15, 0xffffffff ;  /* 0xffffffff000f7802 */ /* 0x000fe20000000f00 */
[----:B--2---:R-:W-:Y:S01]  /*15df0*/  IMAD.MOV.U32 R11, RZ, RZ, 0x1f ;  /* 0x0000001fff0b7424 */ /* 0x004fe200078e00ff */
[----:B-1----:R-:W-:-:S04]  /*15e00*/  SHF.R.U32.HI R2, RZ, 0x5, R2 ;  /* 0x00000005ff027819 */ /* 0x002fc80000011602 */
[----:B------:R-:W-:-:S04]  /*15e10*/  LOP3.LUT R2, R2, 0x3, RZ, 0xc0, !PT ;  /* 0x0000000302027812 */ /* 0x000fc800078ec0ff */
[----:B------:R-:W-:-:S07]  /*15e20*/  MOV R13, R2 ;  /* 0x00000002000d7202 */ /* 0x000fce0000000f00 */
[----:B0-----:R-:W-:Y:S05]  /*15e30*/  WARPSYNC.COLLECTIVE R15, `(.L_x_3423) ;  /* 0x000000000f087348 */ /* 0x001fea0003c00000 */
[----:B------:R1:W2:Y:S02]  /*15e40*/  SHFL.IDX P6, R14, R13, R12, R11 ;  /* 0x0000000c0d0e7389 */ /* 0x0002a400000c000b */
[----:B012---:R-:W-:Y:S01]  /*15e50*/  ENDCOLLECTIVE ;  /* 0x000000000000791b */ /* 0x007fe20003800000 */
.L_x_3423:
[----:B------:R-:W-:Y:S05]  /*15e60*/  BSYNC B0 ;  /* 0x0000000000007941 */ /* 0x000fea0003800000 */
.L_x_3422:
[----:B------:R-:W-:Y:S05]  /*15e70*/  BRA `(.L_x_3424) ;  /* 0xffffffe000c07947 */ /* 0x000fea000383ffff */
.L_x_3331:
[----:B------:R-:W-:Y:S01]  /*15e80*/  BSSY B0, `(.L_x_3425) ;  /* 0x0000006000007945 */ /* 0x000fe20003800000 */
[----:B------:R-:W-:-:S07]  /*15e90*/  IMAD.MOV.U32 R15, RZ, RZ, -0x1 ;  /* 0xffffffffff0f7424 */ /* 0x000fce00078e00ff */
[----:B012---:R-:W-:Y:S05]  /*15ea0*/  WARPSYNC.COLLECTIVE R15, `(.L_x_3426) ;  /* 0x000000000f0c7348 */ /* 0x007fea0003c00000 */
[----:B------:R-:W-:Y:S02]  /*15eb0*/  ELECT P6, UR62, PT ;  /* 0x00000000003e782f */ /* 0x000fe400038c0000 */
[----:B------:R-:W-:Y:S01]  /*15ec0*/  MOV R14, UR62 ;  /* 0x0000003e000e7c02 */ /* 0x000fe20008000f00 */
[----:B012---:R-:W-:Y:S10]  /*15ed0*/  ENDCOLLECTIVE ;  /* 0x000000000000791b */ /* 0x007ff40003800000 */
.L_x_3426:
[----:B------:R-:W-:Y:S05]  /*15ee0*/  BSYNC B0 ;  /* 0x0000000000007941 */ /* 0x000fea0003800000 */
.L_x_3425:
[----:B------:R-:W-:Y:S05]  /*15ef0*/  BRA `(.L_x_3427) ;  /* 0xffffffe000b47947 */ /* 0x000fea000383ffff */
.L_x_3333:
[----:B0-----:R0:W1:Y:S02]  /*15f00*/  SYNCS.PHASECHK.TRANS64.TRYWAIT P0, [R6+URZ], R5 ;  /* 0x00000005060075a7 */ /* 0x001064000800017f */
[----:B-1----:R-:W-:Y:S05]  /*15f10*/  @!P0 NANOSLEEP.SYNCS 0x989680 ;  /* 0x009896800000895d */ /* 0x002fea0003900000 */
[----:B------:R-:W1:Y:S02]  /*15f20*/  @!P0 SYNCS.PHASECHK.TRANS64 P0, [R6+URZ], R5 ;  /* 0x00000005060085a7 */ /* 0x000e64000800007f */
[----:B-1----:R-:W-:Y:S05]  /*15f30*/  @!P0 BRA `(.L_x_3333) ;  /* 0xfffffffc00f08947 */ /* 0x002fea000383ffff */
[----:B------:R-:W-:Y:S05]  /*15f40*/  BRA `(.L_x_3428) ;  /* 0xffffffe000f07947 */ /* 0x000fea000383ffff */
.L_x_3334:
[----:B-1----:R1:W3:Y:S02]  /*15f50*/  SYNCS.PHASECHK.TRANS64.TRYWAIT P0, [R7+URZ], R2 ;  /* 0x00000002070075a7 */ /* 0x0022e4000800017f */
[----:B---3--:R-:W-:Y:S05]  /*15f60*/  @!P0 NANOSLEEP.SYNCS 0x989680 ;  /* 0x009896800000895d */ /* 0x008fea0003900000 */
[----:B------:R-:W3:Y:S02]  /*15f70*/  @!P0 SYNCS.PHASECHK.TRANS64 P0, [R7+URZ], R2 ;  /* 0x00000002070085a7 */ /* 0x000ee4000800007f */
[----:B---3--:R-:W-:Y:S05]  /*15f80*/  @!P0 BRA `(.L_x_3334) ;  /* 0xfffffffc00f08947 */ /* 0x008fea000383ffff */
[----:B------:R-:W-:Y:S05]  /*15f90*/  BRA `(.L_x_3429) ;  /* 0xffffffe000e47947 */ /* 0x000fea000383ffff */
.L_x_3336:
[----:B---3--:R3:W4:Y:S02]  /*15fa0*/  SYNCS.PHASECHK.TRANS64.TRYWAIT P0, [R4+URZ], R5 ;  /* 0x00000005040075a7 */ /* 0x008724000800017f */
[----:B----4-:R-:W-:Y:S05]  /*15fb0*/  @!P0 NANOSLEEP.SYNCS 0x989680 ;  /* 0x009896800000895d */ /* 0x010fea0003900000 */
[----:B------:R-:W4:Y:S02]  /*15fc0*/  @!P0 SYNCS.PHASECHK.TRANS64 P0, [R4+URZ], R5 ;  /* 0x00000005040085a7 */ /* 0x000f24000800007f */
[----:B----4-:R-:W-:Y:S05]  /*15fd0*/  @!P0 BRA `(.L_x_3336) ;  /* 0xfffffffc00f08947 */ /* 0x010fea000383ffff */
[----:B------:R-:W-:Y:S05]  /*15fe0*/  BRA `(.L_x_3430) ;  /* 0xffffffe000ec7947 */ /* 0x000fea000383ffff */
.L_x_3431:
        /* <DEDUP_REMOVED lines=9> */
.L_x_11943:


//--------------------- .text._ZN7cutlass13device_kernelIN5flash11enable_sm90INS1_16FlashAttnFwdSm90INS1_25CollectiveMainloopFwdSm90ILi2EN4cute5tupleIJNS5_1CILi1EEES8_S8_EEENS6_IJNS7_ILi64EEESA_SA_EEELi512ENS_6half_tEfNS_4arch4Sm90ELb0ELb0ELb0ELb1ELb0ELb0ELb1ELb0ELb0ELb0ELb0ELb0EEENS1_21CollectiveEpilogueFwdINS6_IJSA_NS7_ILi512EEESA_EEES9_SC_SE_Li256ELb1ELb0ELb0ELb0EEENS1_36VarlenDynamicPersistentTileSchedulerILi64ELi64ELi256ELi32ELb0ELb0ELb1ELb0ELb1ELb1EEEEEEEEEvNT_6ParamsE --------------------------
	.section	.text._ZN7cutlass13device_kernelIN5flash11enable_sm90INS1_16FlashAttnFwdSm90INS1_25CollectiveMainloopFwdSm90ILi2EN4cute5tupleIJNS5_1CILi1EEES8_S8_EEENS6_IJNS7_ILi64EEESA_SA_EEELi512ENS_6half_tEfNS_4arch4Sm90ELb0ELb0ELb0ELb1ELb0ELb0ELb1ELb0ELb0ELb0ELb0ELb0EEENS1_21CollectiveEpilogueFwdINS6_IJSA_NS7_ILi512EEESA_EEES9_SC_SE_Li256ELb1ELb0ELb0ELb0EEENS1_36VarlenDynamicPersistentTileSchedulerILi64ELi64ELi256ELi32ELb0ELb0ELb1ELb0ELb1ELb1EEEEEEEEEvNT_6ParamsE,"ax",@progbits
	.align	128
.text._ZN7cutlass13device_kernelIN5flash11enable_sm90INS1_16FlashAttnFwdSm90INS1_25CollectiveMainloopFwdSm90ILi2EN4cute5tupleIJNS5_1CILi1EEES8_S8_EEENS6_IJNS7_ILi64EEESA_SA_EEELi512ENS_6half_tEfNS_4arch4Sm90ELb0ELb0ELb0ELb1ELb0ELb0ELb1ELb0ELb0ELb0ELb0ELb0EEENS1_21CollectiveEpilogueFwdINS6_IJSA_NS7_ILi512EEESA_EEES9_SC_SE_Li256ELb1ELb0ELb0ELb0EEENS1_36VarlenDynamicPersistentTileSchedulerILi64ELi64ELi256ELi32ELb0ELb0ELb1ELb0ELb1ELb1EEEEEEEEEvNT_6ParamsE:
        .type           _ZN7cutlass13device_kernelIN5flash11enable_sm90INS1_16FlashAttnFwdSm90INS1_25CollectiveMainloopFwdSm90ILi2EN4cute5tupleIJNS5_1CILi1EEES8_S8_EEENS6_IJNS7_ILi64EEESA_SA_EEELi512ENS_6half_tEfNS_4arch4Sm90ELb0ELb0ELb0ELb1ELb0ELb0ELb1ELb0ELb0ELb0ELb0ELb0EEENS1_21CollectiveEpilogueFwdINS6_IJSA_NS7_ILi512EEESA_EEES9_SC_SE_Li256ELb1ELb0ELb0ELb0EEENS1_36VarlenDynamicPersistentTileSchedulerILi64ELi64ELi256ELi32ELb0ELb0ELb1ELb0ELb1ELb1EEEEEEEEEvNT_6ParamsE,@function
        .size           _ZN7cutlass13device_kernelIN5flash11enable_sm90INS1_16FlashAttnFwdSm90INS1_25CollectiveMainloopFwdSm90ILi2EN4cute5tupleIJNS5_1CILi1EEES8_S8_EEENS6_IJNS7_ILi64EEESA_SA_EEELi512ENS_6half_tEfNS_4arch4Sm90ELb0ELb0ELb0ELb1ELb0ELb0ELb1ELb0ELb0ELb0ELb0ELb0EEENS1_21CollectiveEpilogueFwdINS6_IJSA_NS7_ILi512EEESA_EEES9_SC_SE_Li256ELb1ELb0ELb0ELb0EEENS1_36VarlenDynamicPersistentTileSchedulerILi64ELi64ELi256ELi32ELb0ELb0ELb1ELb0ELb1ELb1EEEEEEEEEvNT_6ParamsE,(.L_x_11944 - _ZN7cutlass13device_kernelIN5flash11enable_sm90INS1_16FlashAttnFwdSm90INS1_25CollectiveMainloopFwdSm90ILi2EN4cute5tupleIJNS5_1CILi1EEES8_S8_EEENS6_IJNS7_ILi64EEESA_SA_EEELi512ENS_6half_tEfNS_4arch4Sm90ELb0ELb0ELb0ELb1ELb0ELb0ELb1ELb0ELb0ELb0ELb0ELb0EEENS1_21CollectiveEpilogueFwdINS6_IJSA_NS7_ILi512EEESA_EEES9_SC_SE_Li256ELb1ELb0ELb0ELb0EEENS1_36VarlenDynamicPersistentTileSchedulerILi64ELi64ELi256ELi32ELb0ELb0ELb1ELb0ELb1ELb1EEEEEEEEEvNT_6ParamsE)
        .other          _ZN7cutlass13device_kernelIN5flash11enable_sm90INS1_16FlashAttnFwdSm90INS1_25CollectiveMainloopFwdSm90ILi2EN4cute5tupleIJNS5_1CILi1EEES8_S8_EEENS6_IJNS7_ILi64EEESA_SA_EEELi512ENS_6half_tEfNS_4arch4Sm90ELb0ELb0ELb0ELb1ELb0ELb0ELb1ELb0ELb0ELb0ELb0ELb0EEENS1_21CollectiveEpilogueFwdINS6_IJSA_NS7_ILi512EEESA_EEES9_SC_SE_Li256ELb1ELb0ELb0ELb0EEENS1_36VarlenDynamicPersistentTileSchedulerILi64ELi64ELi256ELi32ELb0ELb0ELb1ELb0ELb1ELb1EEEEEEEEEvNT_6ParamsE,@"STO_CUDA_ENTRY STV_DEFAULT"
_ZN7cutlass13device_kernelIN5flash11enable_sm90INS1_16FlashAttnFwdSm90INS1_25CollectiveMainloopFwdSm90ILi2EN4cute5tupleIJNS5_1CILi1EEES8_S8_EEENS6_IJNS7_ILi64EEESA_SA_EEELi512ENS_6half_tEfNS_4arch4Sm90ELb0ELb0ELb0ELb1ELb0ELb0ELb1ELb0ELb0ELb0ELb0ELb0EEENS1_21CollectiveEpilogueFwdINS6_IJSA_NS7_ILi512EEESA_EEES9_SC_SE_Li256ELb1ELb0ELb0ELb0EEENS1_36VarlenDynamicPersistentTileSchedulerILi64ELi64ELi256ELi32ELb0ELb0ELb1ELb0ELb1ELb1EEEEEEEEEvNT_6ParamsE:
        /* <DEDUP_REMOVED lines=22> */
[----:B0-----:R-:W-:Y:S01]  /*0160*/  NOP ;  /* 0x0000000000007918 */ /* 0x001fe20000000000 */
.L_x_3433:
[----:B------:R-:W-:Y:S05]  /*0170*/  BSYNC B0 ;  /* 0x0000000000007941 */ /* 0x000fea0003800000 */
.L_x_3432:
        /* <DEDUP_REMOVED lines=12> */
[----:B------:R-:W-:Y:S01]  /*0240*/  VOTEU.ANY UP2, P0 ;  /* 0x00000000003f7886 */ /* 0x000fe20000040100 */
        /* <DEDUP_REMOVED lines=8> */
[----:B-1----:R0:W1:Y:S01]  /*02d0*/  @UP0 SYNCS.EXCH.64 URZ, [UR8+0x38800], UR4 ;  /* 0x03880004083f05b2 */ /* 0x0020620008000100 */
[----:B------:R0:W2:Y:S05]  /*02e0*/  @UP1 SYNCS.EXCH.64 URZ, [UR8+0x38810], UR4 ;  /* 0x03881004083f15b2 */ /* 0x0000aa0008000100 */
[----:B------:R0:W3:Y:S02]  /*02f0*/  @UP2 SYNCS.EXCH.64 URZ, [UR8+0x38820], UR6 ;  /* 0x03882006083f25b2 */ /* 0x0000e40008000100 */
        /* <DEDUP_REMOVED lines=13> */
[----:B------:R0:W0:Y:S01]  /*03d0*/  SYNCS.EXCH.64 URZ, [UR6+0x38848], UR4 ;  /* 0x03884804063f75b2 */ /* 0x0000220008000100 */
[----:B------:R-:W-:Y:S01]  /*03e0*/  NOP ;  /* 0x0000000000007918 */ /* 0x000fe20000000000 */
.L_x_3434:
        /* <DEDUP_REMOVED lines=22> */
.L_x_3435:
        /* <DEDUP_REMOVED lines=18> */
.L_x_3436:
        /* <DEDUP_REMOVED lines=22> */
.L_x_3437:
        /* <DEDUP_REMOVED lines=22> */
.L_x_3438:
[----:B------:R-:W-:Y:S01]  /*0930*/  ISETP.NE.AND P0, PT, R3, RZ, PT ;  /* 0x000000ff0300720c */ /* 0x000fe20003f05270 */
[----:B------:R-:W-:Y:S01]  /*0940*/  NOP ;  /* 0x0000000000007918 */ /* 0x000fe20000000000 */
[----:B01234-:R-:W-:Y:S11]  /*0950*/  BAR.SYNC.DEFER_BLOCKING 0x0 ;  /* 0x0000000000007b1d */ /* 0x01fff60000010000 */
[----:B------:R-:W-:Y:S05]  /*0960*/  @!P0 BRA `(.L_x_3439) ;  /* 0x000000a800c48947 */ /* 0x000fea0003800000 */
.L_x_3440:
        /* <DEDUP_REMOVED lines=22> */
[----:B------:R-:W-:Y:S01]  /*0ad0*/  UMOV UR36, URZ ;  /* 0x0000003f00247c82 */ /* 0x000fe20008000000 */
[----:B------:R-:W-:Y:S01]  /*0ae0*/  UMOV UR41, URZ ;  /* 0x0000003f00297c82 */ /* 0x000fe20008000000 */
[----:B------:R-:W-:-:S04]  /*0af0*/  SHF.R.S32.HI R0, RZ, 0x1f, R191 ;  /* 0x0000001fff007819 */ /* 0x000fc800000114bf */
[CC--:B------:R-:W-:Y:S02]  /*0b00*/  LEA.HI R2, R0.reuse, R191.reuse, RZ, 0x4 ;  /* 0x000000bf00027211 */ /* 0x0c0fe400078f20ff */
[----:B------:R-:W-:Y:S02]  /*0b10*/  LEA.HI R6, R0, R191, RZ, 0x5 ;  /* 0x000000bf00067211 */ /* 0x000fe400078f28ff */
[----:B------:R-:W-:Y:S02]  /*0b20*/  SHF.R.S32.HI R3, RZ, 0x4, R2 ;  /* 0x00000004ff037819 */ /* 0x000fe40000011402 */
[----:B------:R-:W-:Y:S02]  /*0b30*/  SHF.R.S32.HI R12, RZ, 0x5, R6 ;  /* 0x00000005ff0c7819 */ /* 0x000fe40000011406 */
[C---:B------:R-:W-:Y:S02]  /*0b40*/  LEA.HI R5, R2.reuse, R3, RZ, 0x1 ;  /* 0x0000000302057211 */ /* 0x040fe400078f08ff */
[----:B------:R-:W-:-:S02]  /*0b50*/  LOP3.LUT R2, R2, 0xfffffff0, RZ, 0xc0, !PT ;  /* 0xfffffff002027812 */ /* 0x000fc400078ec0ff */
[----:B------:R-:W-:Y:S02]  /*0b60*/  LOP3.LUT R8, R5, 0x1ffffffe, RZ, 0xc0, !PT ;  /* 0x1ffffffe05087812 */ /* 0x000fe400078ec0ff */
[----:B------:R-:W-:Y:S01]  /*0b70*/  SHF.R.S32.HI R5, RZ, 0x1f, R6 ;  /* 0x0000001fff057819 */ /* 0x000fe20000011406 */
[----:B------:R-:W-:Y:S01]  /*0b80*/  IMAD.IADD R6, R191, 0x1, -R2 ;  /* 0x00000001bf067824 */ /* 0x000fe200078e0a02 */
[----:B------:R-:W-:Y:S01]  /*0b90*/  LEA.HI R4, R0, R191, RZ, 0x7 ;  /* 0x000000bf00047211 */ /* 0x000fe200078f38ff */
[----:B------:R-:W-:Y:S01]  /*0ba0*/  IMAD.IADD R9, R3, 0x1, -R8 ;  /* 0x0000000103097824 */ /* 0x000fe200078e0a08 */
[----:B------:R-:W-:Y:S02]  /*0bb0*/  LEA.HI R5, R5, R12, RZ, 0x2 ;  /* 0x0000000c05057211 */ /* 0x000fe400078f10ff */
[----:B------:R-:W-:Y:S02]  /*0bc0*/  SHF.R.S32.HI R3, RZ, 0x1f, R6 ;  /* 0x0000001fff037819 */ /* 0x000fe40000011406 */
[----:B------:R-:W-:-:S02]  /*0bd0*/  SHF.R.S32.HI R189, RZ, 0x7, R4 ;  /* 0x00000007ffbd7819 */ /* 0x000fc40000011404 */
[----:B------:R-:W-:Y:S02]  /*0be0*/  LOP3.LUT R7, R5, 0x3ffffc, RZ, 0xc0, !PT ;  /* 0x003ffffc05077812 */ /* 0x000fe400078ec0ff */
[----:B------:R-:W-:Y:S01]  /*0bf0*/  LEA.HI R5, R3, R6, RZ, 0x3 ;  /* 0x0000000603057211 */ /* 0x000fe200078f18ff */
[----:B------:R-:W-:Y:S01]  /*0c00*/  IMAD R11, R189, 0x100, R6 ;  /* 0x00000100bd0b7824 */ /* 0x000fe200078e0206 */
[----:B------:R-:W-:Y:S02]  /*0c10*/  IADD3 R8, R12, -R7, RZ ;  /* 0x800000070c087210 */ /* 0x000fe40007ffe0ff */
[C---:B------:R-:W-:Y:S01]  /*0c20*/  LOP3.LUT R7, R5.reuse, 0xfffffff8, RZ, 0xc0, !PT ;  /* 0xfffffff805077812 */ /* 0x040fe200078ec0ff */
[----:B------:R-:W-:Y:S01]  /*0c30*/  IMAD.SHL.U32 R10, R5, 0x40, RZ ;  /* 0x00000040050a7824 */ /* 0x000fe200078e00ff */
[----:B------:R-:W-:Y:S01]  /*0c40*/  LOP3.LUT R2, R4, 0xffffff80, RZ, 0xc0, !PT ;  /* 0xffffff8004027812 */ /* 0x000fe200078ec0ff */
[----:B------:R-:W-:Y:S01]  /*0c50*/  IMAD R190, R8, 0x10, R11 ;  /* 0x0000001008be7824 */ /* 0x000fe200078e020b */
[----:B------:R-:W-:Y:S01]  /*0c60*/  SHF.L.U32 R9, R9, 0x3, RZ ;  /* 0x0000000309097819 */ /* 0x000fe200000006ff */
[----:B------:R-:W-:Y:S01]  /*0c70*/  IMAD.IADD R8, R6, 0x1, -R7 ;  /* 0x0000000106087824 */ /* 0x000fe200078e0a07 */
[----:B------:R-:W-:Y:S01]  /*0c80*/  LOP3.LUT R11, R10, 0x7ffffe00, RZ, 0xc0, !PT ;  /* 0x7ffffe000a0b7812 */ /* 0x000fe200078ec0ff */
[----:B------:R-:W-:Y:S01]  /*0c90*/  IMAD.IADD R2, R191, 0x1, -R2 ;  /* 0x00000001bf027824 */ /* 0x000fe200078e0a02 */
[----:B------:R-:W-:Y:S01]  /*0ca0*/  LEA.HI R0, R0, R191, RZ, 0x3 ;  /* 0x000000bf00007211 */ /* 0x000fe200078f18ff */
[C---:B------:R-:W-:Y:S01]  /*0cb0*/  IMAD.SHL.U32 R10, R8.reuse, 0x40, RZ ;  /* 0x00000040080a7824 */ /* 0x040fe200078e00ff */
[----:B------:R-:W-:Y:S01]  /*0cc0*/  R2P PR, R8, 0x6 ;  /* 0x0000000608007804 */ /* 0x000fe20000000000 */
[----:B------:R-:W-:Y:S01]  /*0cd0*/  IMAD.U32 R190, R190, 0x40, R9 ;  /* 0x00000040bebe7824 */ /* 0x000fe200078e0009 */
[----:B------:R-:W-:Y:S01]  /*0ce0*/  SHF.R.S32.HI R3, RZ, 0x1f, R2 ;  /* 0x0000001fff037819 */ /* 0x000fe20000011402 */
[----:B------:R-:W-:Y:S01]  /*0cf0*/  IMAD R11, R12, 0x400, R11 ;  /* 0x000004000c0b7824 */ /* 0x000fe200078e020b */
[----:B------:R-:W-:-:S02]  /*0d00*/  LOP3.LUT R10, R10, 0x1c0, RZ, 0xc0, !PT ;  /* 0x000001c00a0a7812 */ /* 0x000fc400078ec0ff */
[----:B------:R-:W-:Y:S02]  /*0d10*/  LEA.HI R5, R3, R2, RZ, 0x2 ;  /* 0x0000000203057211 */ /* 0x000fe400078f10ff */
[----:B------:R-:W-:Y:S02]  /*0d20*/  LOP3.LUT R9, R10, 0x8, R9, 0xf8, !PT ;  /* 0x000000080a097812 */ /* 0x000fe400078ef809 */
[--C-:B------:R-:W-:Y:S02]  /*0d30*/  SHF.R.S32.HI R6, RZ, 0x2, R5.reuse ;  /* 0x00000002ff067819 */ /* 0x100fe40000011405 */
[----:B------:R-:W-:Y:S02]  /*0d40*/  SHF.R.S32.HI R7, RZ, 0x1f, R5 ;  /* 0x0000001fff077819 */ /* 0x000fe40000011405 */
[----:B------:R-:W-:Y:S02]  /*0d50*/  SHF.R.U32.HI R10, RZ, 0x3, R10 ;  /* 0x00000003ff0a7819 */ /* 0x000fe4000001160a */
[----:B------:R-:W-:-:S02]  /*0d60*/  LEA.HI R7, R7, R6, RZ, 0x3 ;  /* 0x0000000607077211 */ /* 0x000fc400078f18ff */
[----:B------:R-:W-:Y:S02]  /*0d70*/  LOP3.LUT R10, R9, R10, RZ, 0x3c, !PT ;  /* 0x0000000a090a7212 */ /* 0x000fe400078e3cff */
[----:B------:R-:W-:Y:S02]  /*0d80*/  LEA.HI R3, R3, R2, RZ, 0x5 ;  /* 0x0000000203037211 */ /* 0x000fe400078f28ff */
[----:B------:R-:W-:Y:S01]  /*0d90*/  LOP3.LUT R7, R7, 0xfffffff8, RZ, 0xc0, !PT ;  /* 0xfffffff807077812 */ /* 0x000fe200078ec0ff */
[----:B------:R-:W-:Y:S01]  /*0da0*/  IMAD.IADD R10, R11, 0x1, R10 ;  /* 0x000000010b0a7824 */ /* 0x000fe200078e020a */
[----:B------:R-:W-:Y:S02]  /*0db0*/  SHF.R.S32.HI R3, RZ, 0x5, R3 ;  /* 0x00000005ff037819 */ /* 0x000fe40000011403 */
[----:B------:R-:W-:Y:S01]  /*0dc0*/  LEA.HI R4, R4, R189, RZ, 0x1 ;  /* 0x000000bd04047211 */ /* 0x000fe200078f08ff */
[----:B------:R-:W-:Y:S01]  /*0dd0*/  IMAD.IADD R6, R6, 0x1, -R7 ;  /* 0x0000000106067824 */ /* 0x000fe200078e0a07 */
[----:B------:R-:W-:Y:S01]  /*0de0*/  LEA R184, R10, UR37, 0x1 ;  /* 0x000000250ab87c11 */ /* 0x000fe2000f8e08ff */
[----:B------:R-:W-:Y:S01]  /*0df0*/  IMAD.MOV.U32 R7, RZ, RZ, R15 ;  /* 0x000000ffff077224 */ /* 0x000fe200078e000f */
[----:B------:R-:W-:Y:S01]  /*0e00*/  LOP3.LUT R5, R5, 0x7ffffffc, RZ, 0xc0, !PT ;  /* 0x7ffffffc05057812 */ /* 0x000fe200078ec0ff */
[----:B------:R-:W-:Y:S01]  /*0e10*/  IMAD R17, R3, 0x10, R6 ;  /* 0x0000001003117824 */ /* 0x000fe200078e0206 */
        /* <DEDUP_REMOVED lines=8> */
[----:B------:R-:W-:Y:S01]  /*0ea0*/  MOV R5, R13 ;  /* 0x0000000d00057202 */ /* 0x000fe20000000f00 */
[C---:B------:R-:W-:Y:S01]  /*0eb0*/  @P2 VIADD R185, R187.reuse, 0xffffffc0 ;  /* 0xffffffc0bbb92836 */ /* 0x040fe20000000000 */
[----:B------:R-:W-:Y:S01]  /*0ec0*/  IADD3 R187, R187, R186, RZ ;  /* 0x000000babbbb7210 */ /* 0x000fe20007ffe0ff */
[----:B------:R-:W-:Y:S01]  /*0ed0*/  IMAD.MOV.U32 R2, RZ, RZ, RZ ;  /* 0x000000ffff027224 */ /* 0x000fe200078e00ff */
[----:B------:R-:W-:Y:S01]  /*0ee0*/  SHF.R.S32.HI R18, RZ, 0x3, R0 ;  /* 0x00000003ff127819 */ /* 0x000fe20000011400 */
[----:B------:R-:W-:-:S02]  /*0ef0*/  IMAD.SHL.U32 R16, R6, 0x8, RZ ;  /* 0x0000000806107824 */ /* 0x000fc400078e00ff */
[----:B------:R-:W-:Y:S02]  /*0f00*/  IMAD.SHL.U32 R23, R4, 0x100, RZ ;  /* 0x0000010004177824 */ /* 0x000fe400078e00ff */
[----:B------:R-:W-:Y:S02]  /*0f10*/  IMAD.SHL.U32 R22, R22, 0x2, RZ ;  /* 0x0000000216167824 */ /* 0x000fe400078e00ff */
[----:B------:R-:W-:-:S07]  /*0f20*/  IMAD.IADD R186, R186, 0x1, R185 ;  /* 0x00000001baba7824 */ /* 0x000fce00078e02b9 */
.L_x_3479:
[----:B0-2---:R-:W0:Y:S01]  /*0f30*/  LDC.64 R8, c[0x0][0xd60] ;  /* 0x00035800ff087b82 */ /* 0x005e220000000a00 */
[----:B------:R-:W-:Y:S01]  /*0f40*/  ULDC.64 UR10, c[0x0][0x208] ;  /* 0x00008200000a7ab9 */ /* 0x000fe20000000a00 */
        /* <DEDUP_REMOVED lines=8> */
[----:B------:R-:W-:Y:S01]  /*0fd0*/  PLOP3.LUT P0, PT, PT, PT, UP0, 0x80, 0x0 ;  /* 0x000000000000781c */ /* 0x000fe20003f0f008 */
[----:B------:R-:W-:Y:S01]  /*0fe0*/  UMOV UR39, UR5 ;  /* 0x0000000500277c82 */ /* 0x000fe20008000000 */
        /* <DEDUP_REMOVED lines=22> */
[----:B-1-3--:R-:W-:Y:S05]  /*1150*/  @P0 BRA `(.L_x_3441) ;  /* 0x0000000000300947 */ /* 0x00afea0003800000 */
[----:B------:R-:W-:Y:S02]  /*1160*/  ULDC.64 UR4, c[0x0][0xb00] ;  /* 0x0002c00000047ab9 */ /* 0x000fe40000000a00 */
[----:B------:R-:W-:-:S04]  /*1170*/  ISETP.NE.U32.AND P0, PT, RZ, UR4, PT ;  /* 0x00000004ff007c0c */ /* 0x000fc8000bf05070 */
[----:B------:R-:W-:-:S13]  /*1180*/  ISETP.NE.AND.EX P0, PT, RZ, UR5, PT, P0 ;  /* 0x00000005ff007c0c */ /* 0x000fda000bf05300 */
[----:B------:R-:W-:Y:S05]  /*1190*/  @!P0 BRA `(.L_x_3441) ;  /* 0x0000000000208947 */ /* 0x000fea0003800000 */
[----:B------:R-:W-:Y:S01]  /*11a0*/  ULDC.64 UR4, c[0x0][0xb00] ;  /* 0x0002c00000047ab9 */ /* 0x000fe20000000a00 */
[----:B------:R-:W-:Y:S01]  /*11b0*/  ULDC.64 UR6, c[0x0][0x208] ;  /* 0x0000820000067ab9 */ /* 0x000fe20000000a00 */
[----:B------:R-:W-:-:S06]  /*11c0*/  UIMAD.WIDE UR4, UR38, 0x4, UR4 ;  /* 0x00000004260478a5 */ /* 0x000fcc000f8e0204 */
[----:B0-----:R-:W-:Y:S02]  /*11d0*/  IMAD.U32 R6, RZ, RZ, UR4 ;  /* 0x00000004ff067e24 */ /* 0x001fe4000f8e00ff */
[----:B------:R-:W-:-:S05]  /*11e0*/  IMAD.U32 R7, RZ, RZ, UR5 ;  /* 0x00000005ff077e24 */ /* 0x000fca000f8e00ff */
[----:B-----5:R-:W2:Y:S04]  /*11f0*/  LDG.E R152, desc[UR6][R6.64] ;  /* 0x0000000606987981 */ /* 0x020ea8000c1e1900 */
[----:B------:R-:W2:Y:S02]  /*1200*/  LDG.E R9, desc[UR6][R6.64+0x4] ;  /* 0x0000040606097981 */ /* 0x000ea4000c1e1900 */
[----:B--2---:R-:W-:-:S07]  /*1210*/  IMAD.IADD R152, R9, 0x1, -R152 ;  /* 0x0000000109987824 */ /* 0x004fce00078e0a98 */
.L_x_3441:
[----:B------:R-:W2:Y:S01]  /*1220*/  LDL R4, [R1] ;  /* 0x0000000001047983 */ /* 0x000ea20000100800 */
[----:B-----5:R-:W-:Y:S01]  /*1230*/  IMAD.IADD R152, R152, 0x1, -R3 ;  /* 0x0000000198987824 */ /* 0x020fe200078e0a03 */
[----:B------:R-:W-:Y:S01]  /*1240*/  CS2R R150, SRZ ;  /* 0x0000000000967805 */ /* 0x000fe2000001ff00 */
[----:B------:R-:W-:Y:S01]  /*1250*/  IMAD.MOV.U32 R188, RZ, RZ, R5 ;  /* 0x000000ffffbc7224 */ /* 0x000fe200078e0005 */
[----:B------:R-:W-:Y:S01]  /*1260*/  CS2R R148, SRZ ;  /* 0x0000000000947805 */ /* 0x000fe2000001ff00 */
[----:B------:R-:W-:Y:S01]  /*1270*/  IMAD.MOV.U32 R176, RZ, RZ, RZ ;  /* 0x000000ffffb07224 */ /* 0x000fe200078e00ff */
[----:B------:R-:W-:Y:S01]  /*1280*/  IADD3 R0, R152, 0x3f, RZ ;  /* 0x0000003f98007810 */ /* 0x000fe20007ffe0ff */
[----:B------:R-:W-:Y:S01]  /*1290*/  IMAD.MOV.U32 R175, RZ, RZ, RZ ;  /* 0x000000ffffaf7224 */ /* 0x000fe200078e00ff */
[----:B------:R-:W-:Y:S02]  /*12a0*/  CS2R R144, SRZ ;  /* 0x0000000000907805 */ /* 0x000fe4000001ff00 */
[----:B------:R-:W-:-:S02]  /*12b0*/  CS2R R142, SRZ ;  /* 0x00000000008e7805 */ /* 0x000fc4000001ff00 */
[----:B------:R-:W-:Y:S02]  /*12c0*/  SHF.R.S32.HI R3, RZ, 0x1f, R0 ;  /* 0x0000001fff037819 */ /* 0x000fe40000011400 */
[----:B------:R-:W-:Y:S02]  /*12d0*/  CS2R R140, SRZ ;  /* 0x00000000008c7805 */ /* 0x000fe4000001ff00 */
[----:B------:R-:W-:Y:S02]  /*12e0*/  CS2R R138, SRZ ;  /* 0x00000000008a7805 */ /* 0x000fe4000001ff00 */
[----:B------:R-:W-:Y:S02]  /*12f0*/  CS2R R136, SRZ ;  /* 0x0000000000887805 */ /* 0x000fe4000001ff00 */
[----:B------:R-:W-:Y:S01]  /*1300*/  LEA.HI R174, R3, R0, RZ, 0x6 ;  /* 0x0000000003ae7211 */ /* 0x000fe200078f30ff */
[----:B------:R-:W-:Y:S01]  /*1310*/  IMAD.MOV.U32 R3, RZ, RZ, RZ ;  /* 0x000000ffff037224 */ /* 0x000fe200078e00ff */
        /* <DEDUP_REMOVED lines=23> */
[----:B------:R-:W-:Y:S02]  /*1490*/  MOV R153, RZ ;  /* 0x000000ff00997202 */ /* 0x000fe40000000f00 */
        /* <DEDUP_REMOVED lines=33> */
[----:B0-----:R-:W-:-:S02]  /*16b0*/  CS2R R8, SRZ ;  /* 0x0000000000087805 */ /* 0x001fc4000001ff00 */
[----:B------:R-:W-:Y:S02]  /*16c0*/  SHF.R.S32.HI R174, RZ, 0x6, R174 ;  /* 0x00000006ffae7819 */ /* 0x000fe400000114ae */
[----:B--2---:R-:W-:-:S13]  /*16d0*/  ISETP.NE.AND P0, PT, R4, 0x1, PT ;  /* 0x000000010400780c */ /* 0x004fda0003f05270 */
[----:B------:R-:W-:Y:S05]  /*16e0*/  @!P0 BRA `(.L_x_3442) ;  /* 0x0000001400d48947 */ /* 0x000fea0003800000 */
[----:B------:R-:W-:Y:S02]  /*16f0*/  ISETP.GE.AND P1, PT, R152, 0x1, PT ;  /* 0x000000019800780c */ /* 0x000fe40003f26270 */
[----:B------:R-:W-:-:S11]  /*1700*/  PLOP3.LUT P0, PT, PT, PT, PT, 0x80, 0x0 ;  /* 0x000000000000781c */ /* 0x000fd60003f0f070 */
[----:B------:R-:W-:Y:S05]  /*1710*/  @!P1 BRA `(.L_x_3443) ;  /* 0x0000007000f09947 */ /* 0x000fea0003800000 */
[----:B------:R-:W0:Y:S01]  /*1720*/  SHFL.IDX PT, R4, R189, RZ, 0x1f ;  /* 0x00001fffbd047589 */ /* 0x000e2200000e0000 */
[----:B------:R-:W-:Y:S01]  /*1730*/  UMOV UR7, 0x40000040 ;  /* 0x4000004000077882 */ /* 0x000fe20000000000 */
[----:B------:R-:W-:Y:S01]  /*1740*/  UMOV UR9, 0x40000040 ;  /* 0x4000004000097882 */ /* 0x000fe20000000000 */
[----:B------:R-:W-:Y:S01]  /*1750*/  UMOV UR11, 0x40000040 ;  /* 0x40000040000b7882 */ /* 0x000fe20000000000 */
[----:B------:R-:W-:Y:S01]  /*1760*/  BAR.SYNC.DEFER_BLOCKING 0xe, 0x100 ;  /* 0x0384000000007b1d */ /* 0x000fe20000010000 */
[----:B------:R-:W-:-:S05]  /*1770*/  ISETP.GE.AND P0, PT, R152, 0x41, PT ;  /* 0x000000419800780c */ /* 0x000fca0003f06270 */
[----:B------:R-:W-:Y:S01]  /*1780*/  UMOV UR13, 0x40000040 ;  /* 0x40000040000d7882 */ /* 0x000fe20000000000 */
[----:B------:R-:W-:Y:S01]  /*1790*/  UMOV UR15, 0x40000040 ;  /* 0x40000040000f7882 */ /* 0x000fe20000000000 */
[----:B------:R-:W-:Y:S01]  /*17a0*/  UMOV UR17, 0x40000040 ;  /* 0x4000004000117882 */ /* 0x000fe20000000000 */
[----:B------:R-:W-:Y:S01]  /*17b0*/  UMOV UR19, 0x40000040 ;  /* 0x4000004000137882 */ /* 0x000fe20000000000 */
[----:B------:R-:W1:Y:S01]  /*17c0*/  S2R R6, SR_TID.X ;  /* 0x0000000000067919 */ /* 0x000e620000002100 */
[----:B0-----:R-:W-:Y:S01]  /*17d0*/  R2UR UR4, R4 ;  /* 0x00000000040472ca */ /* 0x001fe200000e0000 */
[----:B------:R-:W-:Y:S01]  /*17e0*/  IMAD.U32 R4, RZ, RZ, UR36 ;  /* 0x00000024ff047e24 */ /* 0x000fe2000f8e00ff */
[----:B------:R-:W-:-:S11]  /*17f0*/  WARPGROUP.ARRIVE ;  /* 0x00000000000079c5 */ /* 0x000fd60000000000 */
[----:B------:R-:W-:-:S04]  /*1800*/  ULEA.HI UR5, UR4, UR4, URZ, 0x1 ;  /* 0x0000000404057291 */ /* 0x000fc8000f8f083f */
[----:B------:R-:W-:-:S04]  /*1810*/  ULOP3.LUT UR5, UR5, 0x1fffe, URZ, 0xc0, !UPT ;  /* 0x0001fffe05057892 */ /* 0x000fc8000f8ec03f */
[----:B------:R-:W-:Y:S01]  /*1820*/  UIADD3 UR5, UR4, -UR5, URZ ;  /* 0x8000000504057290 */ /* 0x000fe2000fffe03f */
[----:B-1----:R-:W-:Y:S01]  /*1830*/  LOP3.LUT R5, R6, 0x7f, RZ, 0xc0, !PT ;  /* 0x0000007f06057812 */ /* 0x002fe200078ec0ff */
[----:B------:R-:W-:Y:S02]  /*1840*/  UIADD3 UR4, UR37, 0x36400, URZ ;  /* 0x0003640025047890 */ /* 0x000fe4000fffe03f */
[----:B------:R-:W-:Y:S01]  /*1850*/  ULEA UR5, UR5, UR37, 0xf ;  /* 0x0000002505057291 */ /* 0x000fe2000f8e783f */
[----:B------:R-:W-:Y:S01]  /*1860*/  ISETP.NE.AND P1, PT, R5, RZ, PT ;  /* 0x000000ff0500720c */ /* 0x000fe20003f25270 */
[----:B------:R-:W-:Y:S02]  /*1870*/  USHF.R.U32.HI UR4, URZ, 0x4, UR4 ;  /* 0x000000043f047899 */ /* 0x000fe40008011604 */
[----:B------:R-:W-:Y:S02]  /*1880*/  UIADD3 UR5, UR5, 0x400, URZ ;  /* 0x0000040005057890 */ /* 0x000fe4000fffe03f */
[----:B------:R-:W-:-:S02]  /*1890*/  ULOP3.LUT UR4, UR4, 0x3fff, URZ, 0xc0, !UPT ;  /* 0x00003fff04047892 */ /* 0x000fc4000f8ec03f */
[----:B------:R-:W-:Y:S02]  /*18a0*/  USHF.R.U32.HI UR5, URZ, 0x4, UR5 ;  /* 0x000000043f057899 */ /* 0x000fe40008011605 */
[----:B------:R-:W-:Y:S02]  /*18b0*/  ULOP3.LUT UR4, UR4, 0x10000, URZ, 0xfc, !UPT ;  /* 0x0001000004047892 */ /* 0x000fe4000f8efc3f */
[----:B------:R-:W-:Y:S02]  /*18c0*/  ULOP3.LUT UR5, UR5, 0x3fff, URZ, 0xc0, !UPT ;  /* 0x00003fff05057892 */ /* 0x000fe4000f8ec03f */
[----:B------:R-:W-:Y:S01]  /*18d0*/  UIADD3 UR8, UR4, 0x2, URZ ;  /* 0x0000000204087890 */ /* 0x000fe2000fffe03f */
[----:B------:R-:W-:Y:S01]  /*18e0*/  @!P1 LEA R4, R4, UR37, 0x3 ;  /* 0x0000002504049c11 */ /* 0x000fe2000f8e18ff */
[----:B------:R-:W-:Y:S02]  /*18f0*/  ULOP3.LUT UR20, UR5, 0x2000000, URZ, 0xfc, !UPT ;  /* 0x0200000005147892 */ /* 0x000fe4000f8efc3f */
[----:B------:R-:W-:-:S02]  /*1900*/  UIADD3 UR12, UR4, 0x4, URZ ;  /* 0x00000004040c7890 */ /* 0x000fc4000fffe03f */
[----:B------:R-:W-:Y:S01]  /*1910*/  ULEA UR6, UR36, UR20, 0xc ;  /* 0x0000001424067291 */ /* 0x000fe2000f8e603f */
[----:B------:R-:W-:Y:S01]  /*1920*/  @!P1 VIADD R4, R4, 0x38860 ;  /* 0x0003886004049836 */ /* 0x000fe20000000000 */
[----:B------:R-:W-:Y:S01]  /*1930*/  UMOV UR5, 0x40000040 ;  /* 0x4000004000057882 */ /* 0x000fe20000000000 */
[----:B------:R-:W-:Y:S02]  /*1940*/  UIADD3 UR16, UR4, 0x6, URZ ;  /* 0x0000000604107890 */ /* 0x000fe4000fffe03f */
[----:B------:R-:W-:Y:S01]  /*1950*/  UIADD3 UR10, UR6, 0x80, URZ ;  /* 0x00000080060a7890 */ /* 0x000fe2000fffe03f */
[----:B------:R-:W-:Y:S01]  /*1960*/  @!P1 PRMT R4, RZ, 0x654, R4 ;  /* 0x00000654ff049816 */ /* 0x000fe20000000004 */
[----:B------:R-:W-:Y:S02]  /*1970*/  UIADD3 UR14, UR6, 0x100, URZ ;  /* 0x00000100060e7890 */ /* 0x000fe4000fffe03f */
[----:B------:R-:W-:Y:S01]  /*1980*/  HGMMA.64x256x16.F32 R24, gdesc[UR4].tnspB, RZ, !UPT, gsb0 ;  /* 0x43e00000041879f0 */ /* 0x000fe2000c0008ff */
[----:B------:R-:W-:-:S02]  /*1990*/  UIADD3 UR18, UR6, 0x180, URZ ;  /* 0x0000018006127890 */ /* 0x000fc4000fffe03f */
        /* <DEDUP_REMOVED lines=16> */
[----:B------:R-:W-:-:S07]  /*1aa0*/  VIADD R174, R174, 0xfffffffe ;  /* 0xfffffffeaeae7836 */ /* 0x000fce0000000000 */
.L_x_3445:
[----:B------:R-:W-:Y:S01]  /*1ab0*/  BAR.SYNC.DEFER_BLOCKING 0xe, 0x100 ;  /* 0x0384000000007b1d */ /* 0x000fe20000010000 */
[----:B01----:R-:W-:Y:S01]  /*1ac0*/  IMAD.U32 R4, RZ, RZ, UR36 ;  /* 0x00000024ff047e24 */ /* 0x003fe2000f8e00ff */
[----:B------:R-:W-:Y:S01]  /*1ad0*/  UIADD3 UR36, UR36, 0x1, URZ ;  /* 0x0000000124247890 */ /* 0x000fe2000fffe03f */
[C---:B------:R-:W-:Y:S01]  /*1ae0*/  ISETP.GT.AND P0, PT, R174.reuse, RZ, PT ;  /* 0x000000ffae00720c */ /* 0x040fe20003f04270 */
[----:B------:R-:W-:Y:S02]  /*1af0*/  VIADD R174, R174, 0xffffffff ;  /* 0xffffffffaeae7836 */ /* 0x000fe40000000000 */
[----:B------:R-:W-:Y:S01]  /*1b00*/  LEA R4, R4, R17, 0x6 ;  /* 0x0000001104047211 */ /* 0x000fe200078e30ff */
[----:B------:R-:W-:Y:S01]  /*1b10*/  UISETP.NE.AND UP0, UPT, UR36, 0x2, UPT ;  /* 0x000000022400788c */ /* 0x000fe2000bf05270 */
[----:B------:R-:W-:Y:S02]  /*1b20*/  UMOV UR7, 0x40000040 ;  /* 0x4000004000077882 */ /* 0x000fe40000000000 */
[----:B------:R-:W-:Y:S01]  /*1b30*/  LEA R4, R4, UR37, 0x2 ;  /* 0x0000002504047c11 */ /* 0x000fe2000f8e10ff */
[----:B------:R-:W-:Y:S01]  /*1b40*/  USEL UR36, UR36, URZ, UP0 ;  /* 0x0000003f24247287 */ /* 0x000fe20008000000 */
[----:B------:R-:W-:Y:S01]  /*1b50*/  UMOV UR11, 0x40000040 ;  /* 0x40000040000b7882 */ /* 0x000fe20000000000 */
[----:B------:R-:W-:-:S02]  /*1b60*/  UMOV UR15, 0x40000040 ;  /* 0x40000040000f7882 */ /* 0x000fc40000000000 */
[----:B------:R-:W-:Y:S01]  /*1b70*/  ULEA UR6, UR36, UR20, 0xc ;  /* 0x0000001424067291 */ /* 0x000fe2000f8e603f */
[----:B------:R-:W-:-:S03]  /*1b80*/  UMOV UR19, 0x40000040 ;  /* 0x4000004000137882 */ /* 0x000fc60000000000 */
[----:B------:R-:W-:Y:S02]  /*1b90*/  UIADD3 UR10, UR6, 0x80, URZ ;  /* 0x00000080060a7890 */ /* 0x000fe4000fffe03f */
[----:B------:R-:W-:Y:S02]  /*1ba0*/  UIADD3 UR14, UR6, 0x100, URZ ;  /* 0x00000100060e7890 */ /* 0x000fe4000fffe03f */
[----:B------:R-:W-:Y:S01]  /*1bb0*/  UIADD3 UR18, UR6, 0x180, URZ ;  /* 0x0000018006127890 */ /* 0x000fe2000fffe03f */
[----:B------:R-:W0:Y:S04]  /*1bc0*/  LDS R5, [R4+0x38400] ;  /* 0x0384000004057984 */ /* 0x000e280000000800 */
[----:B------:R1:W2:Y:S02]  /*1bd0*/  LDS R6, [R4+0x38420] ;  /* 0x0384200004067984 */ /* 0x0002a40000000800 */
[----:B-1----:R-:W-:-:S05]  /*1be0*/  IMAD.U32 R4, RZ, RZ, UR36 ;  /* 0x00000024ff047e24 */ /* 0x002fca000f8e00ff */
[----:B------:R-:W-:-:S05]  /*1bf0*/  @!P1 LEA R4, R4, UR37, 0x3 ;  /* 0x0000002504049c11 */ /* 0x000fca000f8e18ff */
[----:B------:R-:W-:-:S05]  /*1c00*/  @!P1 VIADD R4, R4, 0x38860 ;  /* 0x0003886004049836 */ /* 0x000fca0000000000 */
[----:B------:R-:W-:Y:S01]  /*1c10*/  @!P1 PRMT R4, RZ, 0x654, R4 ;  /* 0x00000654ff049816 */ /* 0x000fe20000000004 */
        /* <DEDUP_REMOVED lines=127> */
[----:B------:R-:W-:-:S06]  /*2410*/  FMUL.FTZ R151, R151, R6 ;  /* 0x0000000697977220 */ /* 0x000fcc0000410000 */
[----:B------:R-:W-:-:S06]  /*2420*/  WARPGROUP.ARRIVE ;  /* 0x00000000000079c5 */ /* 0x000fcc0000000000 */
[----:B------:R-:W-:Y:S01]  /*2430*/  HGMMA.64x256x16.F32 R24, gdesc[UR4].tnspB, R24, gsb0 ;  /* 0x43e00000041879f0 */ /* 0x000fe20008000818 */
[----:B------:R-:W-:-:S06]  /*2440*/  USEL UR6, URZ, 0x1, UP0 ;  /* 0x000000013f067887 */ /* 0x000fcc0008000000 */
[----:B------:R-:W-:Y:S01]  /*2450*/  LOP3.LUT R2, R2, UR6, RZ, 0x3c, !PT ;  /* 0x0000000602027c12 */ /* 0x000fe2000f8e3cff */
[----:B------:R-:W-:Y:S02]  /*2460*/  WARPGROUP.DEPBAR.LE gsb0, 0x0 ;  /* 0x00008000000079c5 */ /* 0x000fe40000010000 */
[----:B------:R-:W-:-:S15]  /*2470*/  WARPGROUP.ARRIVE ;  /* 0x00000000000079c5 */ /* 0x000fde0000000000 */
[----:B------:R-:W-:-:S03]  /*2480*/  NOP ;  /* 0x0000000000007918 */ /* 0x000fc60000000000 */
        /* <DEDUP_REMOVED lines=13> */
.L_x_3444:
[----:B------:R-:W-:Y:S01]  /*2560*/  BAR.SYNC.DEFER_BLOCKING 0xe, 0x100 ;  /* 0x0384000000007b1d */ /* 0x000fe20000010000 */
[----:B01----:R-:W-:Y:S01]  /*2570*/  IMAD.U32 R4, RZ, RZ, UR36 ;  /* 0x00000024ff047e24 */ /* 0x003fe2000f8e00ff */
[----:B------:R-:W-:Y:S01]  /*2580*/  UIADD3 UR36, UR36, 0x1, URZ ;  /* 0x0000000124247890 */ /* 0x000fe2000fffe03f */
[----:B------:R-:W-:Y:S02]  /*2590*/  PLOP3.LUT P0, PT, PT, PT, PT, 0x8, 0x0 ;  /* 0x000000000000781c */ /* 0x000fe40003f0e170 */
[----:B------:R-:W-:Y:S01]  /*25a0*/  IMAD R4, R4, 0x40, R17 ;  /* 0x0000004004047824 */ /* 0x000fe200078e0211 */
[----:B------:R-:W-:-:S04]  /*25b0*/  UISETP.NE.AND UP0, UPT, UR36, 0x2, UPT ;  /* 0x000000022400788c */ /* 0x000fc8000bf05270 */
[----:B------:R-:W-:Y:S01]  /*25c0*/  LEA R6, R4, UR37, 0x2 ;  /* 0x0000002504067c11 */ /* 0x000fe2000f8e10ff */
[----:B------:R-:W-:Y:S02]  /*25d0*/  USEL UR4, URZ, 0x1, UP0 ;  /* 0x000000013f047887 */ /* 0x000fe40008000000 */
[----:B------:R-:W-:-:S04]  /*25e0*/  USEL UR36, UR36, URZ, UP0 ;  /* 0x0000003f24247287 */ /* 0x000fc80008000000 */
[----:B------:R-:W-:Y:S01]  /*25f0*/  LOP3.LUT R2, R2, UR4, RZ, 0x3c, !PT ;  /* 0x0000000402027c12 */ /* 0x000fe2000f8e3cff */
[----:B------:R-:W0:Y:S04]  /*2600*/  LDS R5, [R6+0x38400] ;  /* 0x0384000006057984 */ /* 0x000e280000000800 */
[----:B------:R-:W1:Y:S01]  /*2610*/  LDS R4, [R6+0x38420] ;  /* 0x0384200006047984 */ /* 0x000e620000000800 */
[-C--:B0-----:R-:W-:Y:S01]  /*2620*/  FMUL.FTZ R14, R40, R5.reuse ;  /* 0x00000005280e7220 */ /* 0x081fe20000410000 */
        /* <DEDUP_REMOVED lines=129> */
.L_x_3442:
        /* <DEDUP_REMOVED lines=31> */
[----:B-1----:R-:W-:Y:S05]  /*3030*/  CALL.ABS.NOINC R14 ;  /* 0x000000000e007343 */ /* 0x002fea0003c00000 */
.L_x_3446:
[----:B------:R-:W2:Y:S01]  /*3040*/  LDL R20, [R1] ;  /* 0x0000000001147983 */ /* 0x000ea20000100800 */
[----:B------:R-:W-:-:S04]  /*3050*/  ULEA.HI UR4, UR41, UR41, URZ, 0x1 ;  /* 0x0000002929047291 */ /* 0x000fc8000f8f083f */
[----:B------:R-:W-:-:S04]  /*3060*/  ULOP3.LUT UR4, UR4, 0xfffffffe, URZ, 0xc0, !UPT ;  /* 0xfffffffe04047892 */ /* 0x000fc8000f8ec03f */
[----:B------:R-:W-:-:S06]  /*3070*/  UIADD3 UR4, UR41, -UR4, URZ ;  /* 0x8000000429047290 */ /* 0x000fcc000fffe03f */
[----:B------:R-:W-:-:S05]  /*3080*/  IMAD.U32 R4, RZ, RZ, UR4 ;  /* 0x00000004ff047e24 */ /* 0x000fca000f8e00ff */
[----:B------:R-:W-:-:S04]  /*3090*/  SHF.L.U32 R4, R4, 0x1f, RZ ;  /* 0x0000001f04047819 */ /* 0x000fc800000006ff */
[----:B------:R-:W0:Y:S01]  /*30a0*/  SYNCS.PHASECHK.TRANS64.TRYWAIT P1, [UR37+0x38800], R4 ;  /* 0x03880004ff0075a7 */ /* 0x000e220008020165 */
[----:B--2---:R-:W-:Y:S01]  /*30b0*/  ISETP.NE.AND P0, PT, R20, RZ, PT ;  /* 0x000000ff1400720c */ /* 0x004fe20003f05270 */
[----:B0-----:R-:W-:-:S12]  /*30c0*/  @!P1 BRA `(.L_x_3447) ;  /* 0x000000d4001c9947 */ /* 0x001fd80003800000 */
.L_x_3561:
[----:B------:R-:W-:Y:S05]  /*30d0*/  @P0 BRA `(.L_x_3448) ;  /* 0x0000000000040947 */ /* 0x000fea0003800000 */
[----:B------:R-:W-:Y:S01]  /*30e0*/  BPT.TRAP 0x1 ;  /* 0x000000040000795c */ /* 0x000fe20000300000 */
.L_x_3448:
[----:B0-----:R-:W-:Y:S01]  /*30f0*/  IMAD.U32 R3, RZ, RZ, UR36 ;  /* 0x00000024ff037e24 */ /* 0x001fe2000f8e00ff */
[----:B------:R-:W-:-:S04]  /*3100*/  SHF.L.U32 R6, R2, 0x1f, RZ ;  /* 0x0000001f02067819 */ /* 0x000fc800000006ff */
[----:B------:R-:W-:-:S04]  /*3110*/  LEA R3, R3, UR37, 0x3 ;  /* 0x0000002503037c11 */ /* 0x000fc8000f8e18ff */
[----:B------:R0:W1:Y:S01]  /*3120*/  SYNCS.PHASECHK.TRANS64.TRYWAIT P1, [R3+URZ+0x38830], R6 ;  /* 0x03883006030075a7 */ /* 0x000062000802017f */
[----:B------:R-:W-:Y:S05]  /*3130*/  @P0 BRA `(.L_x_3449) ;  /* 0x0000000000040947 */ /* 0x000fea0003800000 */
[----:B------:R-:W-:Y:S01]  /*3140*/  BPT.TRAP 0x1 ;  /* 0x000000040000795c */ /* 0x000fe20000300000 */
.L_x_3449:
[----:B-1----:R-:W-:Y:S05]  /*3150*/  @P1 BRA `(.L_x_3450) ;  /* 0x0000000000081947 */ /* 0x002fea0003800000 */
[----:B------:R-:W1:Y:S02]  /*3160*/  SYNCS.PHASECHK.TRANS64.TRYWAIT P1, [R3+URZ+0x38830], R6 ;  /* 0x03883006030075a7 */ /* 0x000e64000802017f */
[----:B-1----:R-:W-:Y:S05]  /*3170*/  @!P1 BRA `(.L_x_3451) ;  /* 0x000000d400089947 */ /* 0x002fea0003800000 */
.L_x_3450:
[----:B------:R-:W-:-:S04]  /*3180*/  UIADD3 UR4, UR37, 0x22400, URZ ;  /* 0x0002240025047890 */ /* 0x000fc8000fffe03f */
[----:B------:R-:W-:-:S04]  /*3190*/  USHF.R.U32.HI UR4, URZ, 0x4, UR4 ;  /* 0x000000043f047899 */ /* 0x000fc80008011604 */
[----:B------:R-:W-:-:S06]  /*31a0*/  ULOP3.LUT UR4, UR4, 0x3fff, URZ, 0xc0, !UPT ;  /* 0x00003fff04047892 */ /* 0x000fcc000f8ec03f */
[----:B------:R-:W-:Y:S01]  /*31b0*/  IMAD.U32 R0, RZ, RZ, UR4 ;  /* 0x00000004ff007e24 */ /* 0x000fe2000f8e00ff */
[----:B------:R-:W-:Y:S05]  /*31c0*/  WARPSYNC.ALL ;  /* 0x0000000000007948 */ /* 0x000fea0003800000 */
[----:B------:R-:W-:-:S04]  /*31d0*/  LOP3.LUT R0, R0, 0x10000, RZ, 0xfc, !PT ;  /* 0x0001000000007812 */ /* 0x000fc800078efcff */
        /* <DEDUP_REMOVED lines=10> */
[----:B------:R-:W-:-:S02]  /*3280*/  UMOV UR17, 0x40000040 ;  /* 0x4000004000117882 */ /* 0x000fc40000000000 */
[----:B------:R-:W-:Y:S02]  /*3290*/  ULEA UR6, UR36, UR6, 0x9 ;  /* 0x0000000624067291 */ /* 0x000fe4000f8e483f */
[----:B------:R-:W-:Y:S02]  /*32a0*/  ULOP3.LUT UR4, UR4, 0x10000, URZ, 0xfc, !UPT ;  /* 0x0001000004047892 */ /* 0x000fe4000f8efc3f */
[----:B------:R-:W-:Y:S02]  /*32b0*/  UIADD3 UR14, UR6, 0x2, URZ ;  /* 0x00000002060e7890 */ /* 0x000fe4000fffe03f */
[----:B------:R-:W-:Y:S02]  /*32c0*/  UIADD3 UR12, UR4, 0x2, URZ ;  /* 0x00000002040c7890 */ /* 0x000fe4000fffe03f */
[----:B------:R-:W-:Y:S02]  /*32d0*/  UIADD3 UR18, UR6, 0x4, URZ ;  /* 0x0000000406127890 */ /* 0x000fe4000fffe03f */
[----:B------:R-:W-:-:S02]  /*32e0*/  UIADD3 UR16, UR4, 0x4, URZ ;  /* 0x0000000404107890 */ /* 0x000fc4000fffe03f */
[----:B------:R-:W-:Y:S01]  /*32f0*/  HGMMA.64x64x16.F32 R24, gdesc[UR4], RZ, !UPT, gsb0 ;  /* 0x00e00000041879f0 */ /* 0x000fe2000c0008ff */
[----:B------:R-:W-:Y:S02]  /*3300*/  UIADD3 UR22, UR6, 0x6, URZ ;  /* 0x0000000606167890 */ /* 0x000fe4000fffe03f */
[----:B------:R-:W-:Y:S01]  /*3310*/  UIADD3 UR20, UR4, 0x6, URZ ;  /* 0x0000000604147890 */ /* 0x000fe2000fffe03f */
[----:B------:R-:W-:Y:S01]  /*3320*/  UMOV UR23, 0x40000040 ;  /* 0x4000004000177882 */ /* 0x000fe20000000000 */
        /* <DEDUP_REMOVED lines=11> */
[----:B------:R-:W2:Y:S02]  /*33e0*/  SYNCS.PHASECHK.TRANS64.TRYWAIT P1, [UR37+0x38810], R4 ;  /* 0x03881004ff0075a7 */ /* 0x000ea40008020165 */
[----:B--2---:R-:W-:Y:S05]  /*33f0*/  @!P1 BRA `(.L_x_3452) ;  /* 0x000000d0007c9947 */ /* 0x004fea0003800000 */
.L_x_3562:
[----:B------:R-:W-:Y:S05]  /*3400*/  @P0 BRA `(.L_x_3453) ;  /* 0x0000000000040947 */ /* 0x000fea0003800000 */
[----:B------:R-:W-:Y:S01]  /*3410*/  BPT.TRAP 0x1 ;  /* 0x000000040000795c */ /* 0x000fe20000300000 */
.L_x_3453:
[----:B------:R3:W4:Y:S01]  /*3420*/  SYNCS.PHASECHK.TRANS64.TRYWAIT P1, [R3+URZ+0x38850], R6 ;  /* 0x03885006030075a7 */ /* 0x000722000802017f */
[----:B------:R-:W-:Y:S05]  /*3430*/  @P0 BRA `(.L_x_3454) ;  /* 0x0000000000040947 */ /* 0x000fea0003800000 */
[----:B------:R-:W-:Y:S01]  /*3440*/  BPT.TRAP 0x1 ;  /* 0x000000040000795c */ /* 0x000fe20000300000 */
.L_x_3454:
[----:B----4-:R-:W-:Y:S05]  /*3450*/  @P1 BRA `(.L_x_3455) ;  /* 0x0000000000081947 */ /* 0x010fea0003800000 */
[----:B------:R-:W4:Y:S02]  /*3460*/  SYNCS.PHASECHK.TRANS64.TRYWAIT P1, [R3+URZ+0x38850], R6 ;  /* 0x03885006030075a7 */ /* 0x000f24000802017f */
[----:B----4-:R-:W-:Y:S05]  /*3470*/  @!P1 BRA `(.L_x_3456) ;  /* 0x000000d000749947 */ /* 0x010fea0003800000 */
.L_x_3455:
[----:B------:R-:W-:Y:S01]  /*3480*/  UIADD3 UR4, UR37, 0x400, URZ ;  /* 0x0000040025047890 */ /* 0x000fe2000fffe03f */
[----:B------:R-:W-:Y:S01]  /*3490*/  WARPGROUP.ARRIVE ;  /* 0x00000000000079c5 */ /* 0x000fe20000000000 */
[----:B------:R-:W-:-:S05]  /*34a0*/  UIADD3 UR5, UR37, 0x26400, URZ ;  /* 0x0002640025057890 */ /* 0x000fca000fffe03f */
[----:B--2---:R-:W2:Y:S01]  /*34b0*/  S2R R4, SR_TID.X ;  /* 0x0000000000047919 */ /* 0x004ea20000002100 */
[----:B------:R-:W-:Y:S01]  /*34c0*/  USHF.R.U32.HI UR4, URZ, 0x4, UR4 ;  /* 0x000000043f047899 */ /* 0x000fe20008011604 */
[----:B------:R-:W-:Y:S01]  /*34d0*/  IMAD R5, R174, -0x40, R152 ;  /* 0xffffffc0ae057824 */ /* 0x000fe200078e0298 */
[----:B------:R-:W-:Y:S01]  /*34e0*/  USHF.R.U32.HI UR5, URZ, 0x4, UR5 ;  /* 0x000000043f057899 */ /* 0x000fe20008011605 */
[----:B------:R-:W5:Y:S01]  /*34f0*/  S2R R57, SR_TID.X ;  /* 0x0000000000397919 */ /* 0x000f620000002100 */
[----:B------:R-:W-:Y:S02]  /*3500*/  ULOP3.LUT UR4, UR4, 0x3fff, URZ, 0xc0, !UPT ;  /* 0x00003fff04047892 */ /* 0x000fe4000f8ec03f */
[----:B------:R-:W-:Y:S01]  /*3510*/  ULOP3.LUT UR5, UR5, 0x3fff, URZ, 0xc0, !UPT ;  /* 0x00003fff05057892 */ /* 0x000fe2000f8ec03f */
[----:B------:R-:W-:Y:S01]  /*3520*/  IADD3 R5, -R22, 0x40, R5 ;  /* 0x0000004016057810 */ /* 0x000fe20007ffe105 */
[----:B------:R-:W-:Y:S02]  /*3530*/  ULOP3.LUT UR4, UR4, 0x10000, URZ, 0xfc, !UPT ;  /* 0x0001000004047892 */ /* 0x000fe4000f8efc3f */
[----:B------:R-:W-:Y:S01]  /*3540*/  ULOP3.LUT UR5, UR5, 0x10000, URZ, 0xfc, !UPT ;  /* 0x0001000005057892 */ /* 0x000fe2000f8efc3f */
[C---:B------:R-:W-:Y:S01]  /*3550*/  ISETP.GT.AND P5, PT, R5.reuse, RZ, PT ;  /* 0x000000ff0500720c */ /* 0x040fe20003fa4270 */
[----:B------:R-:W-:Y:S01]  /*3560*/  ULEA UR6, UR36, UR4, 0xc ;  /* 0x0000000424067291 */ /* 0x000fe2000f8e603f */
[C---:B------:R-:W-:Y:S01]  /*3570*/  ISETP.GT.AND P4, PT, R5.reuse, 0x1, PT ;  /* 0x000000010500780c */ /* 0x040fe20003f84270 */
[----:B------:R-:W-:Y:S01]  /*3580*/  UMOV UR9, 0x40000040 ;  /* 0x4000004000097882 */ /* 0x000fe20000000000 */
[----:B------:R-:W-:Y:S01]  /*3590*/  UMOV UR11, 0x40000040 ;  /* 0x40000040000b7882 */ /* 0x000fe20000000000 */
[----:B------:R-:W-:Y:S01]  /*35a0*/  UIADD3 UR14, UR5, 0x800, URZ ;  /* 0x00000800050e7890 */ /* 0x000fe2000fffe03f */
[C---:B------:R-:W-:Y:S01]  /*35b0*/  ISETP.GT.AND P3, PT, R5.reuse, 0x8, PT ;  /* 0x000000080500780c */ /* 0x040fe20003f64270 */
[----:B------:R-:W-:Y:S01]  /*35c0*/  UMOV UR8, UR5 ;  /* 0x0000000500087c82 */ /* 0x000fe20008000000 */
[----:B------:R-:W-:Y:S01]  /*35d0*/  UMOV UR10, UR6 ;  /* 0x00000006000a7c82 */ /* 0x000fe20008000000 */
[----:B------:R-:W-:Y:S01]  /*35e0*/  UIADD3 UR15, UR6, 0x800, URZ ;  /* 0x00000800060f7890 */ /* 0x000fe2000fffe03f */
[----:B------:R-:W-:Y:S01]  /*35f0*/  HGMMA.64x64x16.F32 R24, gdesc[UR8], R24, gsb0 ;  /* 0x00e00000081879f0 */ /* 0x000fe20008000818 */
[----:B------:R-:W-:Y:S01]  /*3600*/  UIADD3 UR8, UR5, 0x2, URZ ;  /* 0x0000000205087890 */ /* 0x000fe2000fffe03f */
[C---:B------:R-:W-:Y:S01]  /*3610*/  ISETP.GT.AND P2, PT, R5.reuse, 0x9, PT ;  /* 0x000000090500780c */ /* 0x040fe20003f44270 */
[----:B------:R-:W-:Y:S01]  /*3620*/  UIADD3 UR10, UR6, 0x2, URZ ;  /* 0x00000002060a7890 */ /* 0x000fe2000fffe03f */
[C---:B------:R-:W-:Y:S01]  /*3630*/  ISETP.GT.AND P1, PT, R5.reuse, 0x10, PT ;  /* 0x000000100500780c */ /* 0x040fe20003f24270 */
[----:B------:R-:W-:Y:S01]  /*3640*/  UMOV UR9, 0x40000040 ;  /* 0x4000004000097882 */ /* 0x000fe20000000000 */
[----:B------:R-:W-:Y:S01]  /*3650*/  UMOV UR11, 0x40000040 ;  /* 0x40000040000b7882 */ /* 0x000fe20000000000 */
[----:B------:R-:W-:Y:S01]  /*3660*/  UMOV UR25, 0x40000040 ;  /* 0x4000004000197882 */ /* 0x000fe20000000000 */
[----:B------:R-:W-:Y:S01]  /*3670*/  UMOV UR27, 0x40000040 ;  /* 0x40000040001b7882 */ /* 0x000fe20000000000 */
[----:B------:R-:W-:-:S02]  /*3680*/  ISETP.GT.AND P6, PT, R5, 0x11, PT ;  /* 0x000000110500780c */ /* 0x000fc40003fc4270 */
[----:B--2---:R-:W-:Y:S02]  /*3690*/  SHF.R.U32.HI R4, RZ, 0x7, R4 ;  /* 0x00000007ff047819 */ /* 0x004fe40000011604 */
[----:B-----5:R-:W-:-:S04]  /*36a0*/  LOP3.LUT R57, R57, 0x7f, RZ, 0xc0, !PT ;  /* 0x0000007f39397812 */ /* 0x020fc800078ec0ff */
[----:B------:R-:W2:Y:S02]  /*36b0*/  SHFL.IDX PT, R4, R4, RZ, 0x1f ;  /* 0x00001fff04047589 */ /* 0x000ea400000e0000 */
[----:B--2---:R-:W-:-:S13]  /*36c0*/  R2UR UR7, R4 ;  /* 0x00000000040772ca */ /* 0x004fda00000e0000 */
[----:B------:R-:W-:-:S04]  /*36d0*/  UISETP.GT.AND UP0, UPT, UR7, 0x7f, UPT ;  /* 0x0000007f0700788c */ /* 0x000fc8000bf04270 */
[----:B------:R-:W-:Y:S01]  /*36e0*/  USEL UR7, URZ, 0x2, !UP0 ;  /* 0x000000023f077887 */ /* 0x000fe2000c000000 */
[----:B------:R-:W-:Y:S02]  /*36f0*/  WARPGROUP.DEPBAR.LE gsb0, 0x0 ;  /* 0x00008000000079c5 */ /* 0x000fe40000010000 */
[----:B------:R-:W-:-:S06]  /*3700*/  WARPGROUP.ARRIVE ;  /* 0x00000000000079c5 */ /* 0x000fcc0000000000 */
[----:B------:R-:W-:Y:S01]  /*3710*/  HGMMA.64x64x16.F32 R24, gdesc[UR8], R24, gsb0 ;  /* 0x00e00000081879f0 */ /* 0x000fe20008000818 */
[----:B------:R-:W-:Y:S02]  /*3720*/  UIADD3 UR8, UR5, 0x4, URZ ;  /* 0x0000000405087890 */ /* 0x000fe4000fffe03f */
[----:B------:R-:W-:Y:S01]  /*3730*/  UIADD3 UR10, UR6, 0x4, URZ ;  /* 0x00000004060a7890 */ /* 0x000fe2000fffe03f */
[----:B------:R-:W-:Y:S01]  /*3740*/  UMOV UR9, 0x40000040 ;  /* 0x4000004000097882 */ /* 0x000fe20000000000 */
[----:B------:R-:W-:Y:S01]  /*3750*/  UMOV UR11, 0x40000040 ;  /* 0x40000040000b7882 */ /* 0x000fe20000000000 */
        /* <DEDUP_REMOVED lines=94> */
[----:B------:R-:W-:Y:S02]  /*3d40*/  UIADD3 UR8, UR7, UR14, URZ ;  /* 0x0000000e07087290 */ /* 0x000fe4000fffe03f */
[----:B------:R-:W-:Y:S01]  /*3d50*/  UIADD3 UR10, UR7, UR15, URZ ;  /* 0x0000000f070a7290 */ /* 0x000fe2000fffe03f */
[----:B------:R-:W-:Y:S01]  /*3d60*/  UMOV UR9, 0x40000040 ;  /* 0x4000004000097882 */ /* 0x000fe20000000000 */
[----:B------:R-:W-:Y:S01]  /*3d70*/  UMOV UR11, 0x40000040 ;  /* 0x40000040000b7882 */ /* 0x000fe20000000000 */
[----:B------:R-:W-:Y:S02]  /*3d80*/  WARPGROUP.DEPBAR.LE gsb0, 0x0 ;  /* 0x00008000000079c5 */ /* 0x000fe40000010000 */
[----:B------:R-:W-:-:S06]  /*3d90*/  WARPGROUP.ARRIVE ;  /* 0x00000000000079c5 */ /* 0x000fcc0000000000 */
[----:B------:R-:W-:Y:S01]  /*3da0*/  HGMMA.64x64x16.F32 R24, gdesc[UR8], R24, gsb0 ;  /* 0x00e00000081879f0 */ /* 0x000fe20008000818 */
[----:B------:R-:W-:Y:S01]  /*3db0*/  UMOV UR9, 0x4 ;  /* 0x0000000400097882 */ /* 0x000fe20000000000 */
[----:B------:R-:W-:Y:S01]  /*3dc0*/  UMOV UR10, 0x28 ;  /* 0x00000028000a7882 */ /* 0x000fe20000000000 */
[----:B------:R-:W-:Y:S02]  /*3dd0*/  USEL UR8, UR9, 0x2, UP0 ;  /* 0x0000000209087887 */ /* 0x000fe40008000000 */
[----:B------:R-:W-:Y:S02]  /*3de0*/  USEL UR9, UR9, 0x6, !UP0 ;  /* 0x0000000609097887 */ /* 0x000fe4000c000000 */
[----:B------:R-:W-:Y:S02]  /*3df0*/  UIADD3 UR24, UR14, UR8, URZ ;  /* 0x000000080e187290 */ /* 0x000fe4000fffe03f */
[----:B------:R-:W-:Y:S01]  /*3e00*/  UIADD3 UR26, UR15, UR8, URZ ;  /* 0x000000080f1a7290 */ /* 0x000fe2000fffe03f */
[----:B------:R-:W-:Y:S01]  /*3e10*/  UMOV UR11, 0xa00 ;  /* 0x00000a00000b7882 */ /* 0x000fe20000000000 */
[----:B------:R-:W-:-:S02]  /*3e20*/  USEL UR10, UR10, 0x26, UP0 ;  /* 0x000000260a0a7887 */ /* 0x000fc40008000000 */
[----:B------:R-:W-:Y:S02]  /*3e30*/  USEL UR11, UR11, 0x980, UP0 ;  /* 0x000009800b0b7887 */ /* 0x000fe40008000000 */
[----:B------:R-:W-:Y:S02]  /*3e40*/  ULOP3.LUT UR10, UR10, 0x6, URZ, 0xc0, !UPT ;  /* 0x000000060a0a7892 */ /* 0x000fe4000f8ec03f */
[----:B------:R-:W-:Y:S01]  /*3e50*/  ULOP3.LUT UR11, UR11, 0xa00, URZ, 0xc0, !UPT ;  /* 0x00000a000b0b7892 */ /* 0x000fe2000f8ec03f */
[----:B------:R-:W-:Y:S02]  /*3e60*/  WARPGROUP.DEPBAR.LE gsb0, 0x0 ;  /* 0x00008000000079c5 */ /* 0x000fe40000010000 */
[----:B------:R-:W-:-:S06]  /*3e70*/  WARPGROUP.ARRIVE ;  /* 0x00000000000079c5 */ /* 0x000fcc0000000000 */
[----:B------:R-:W-:Y:S01]  /*3e80*/  HGMMA.64x64x16.F32 R24, gdesc[UR24], R24, gsb0 ;  /* 0x00e00000181879f0 */ /* 0x000fe20008000818 */
[----:B------:R-:W-:Y:S02]  /*3e90*/  UIADD3 UR24, UR14, UR9, URZ ;  /* 0x000000090e187290 */ /* 0x000fe4000fffe03f */
[----:B------:R-:W-:Y:S01]  /*3ea0*/  UIADD3 UR26, UR15, UR9, URZ ;  /* 0x000000090f1a7290 */ /* 0x000fe2000fffe03f */
[----:B------:R-:W-:Y:S01]  /*3eb0*/  UMOV UR25, 0x40000040 ;  /* 0x4000004000197882 */ /* 0x000fe20000000000 */
[----:B------:R-:W-:Y:S01]  /*3ec0*/  UMOV UR27, 0x40000040 ;  /* 0x40000040001b7882 */ /* 0x000fe20000000000 */
[----:B------:R-:W-:Y:S01]  /*3ed0*/  ULOP3.LUT UR15, UR42, 0x2000000, URZ, 0xfc, !UPT ;  /* 0x020000002a0f7892 */ /* 0x000fe2000f8efc3f */
[----:B------:R-:W-:Y:S02]  /*3ee0*/  WARPGROUP.DEPBAR.LE gsb0, 0x0 ;  /* 0x00008000000079c5 */ /* 0x000fe40000010000 */
[----:B------:R-:W-:-:S06]  /*3ef0*/  WARPGROUP.ARRIVE ;  /* 0x00000000000079c5 */ /* 0x000fcc0000000000 */
[----:B------:R-:W-:Y:S01]  /*3f00*/  HGMMA.64x64x16.F32 R24, gdesc[UR24], R24, gsb0 ;  /* 0x00e00000181879f0 */ /* 0x000fe20008000818 */
[----:B------:R-:W-:Y:S02]  /*3f10*/  UIADD3 UR24, UR10, UR11, UR5 ;  /* 0x0000000b0a187290 */ /* 0x000fe4000fffe005 */
[----:B------:R-:W-:Y:S01]  /*3f20*/  UIADD3 UR26, UR10, UR11, UR6 ;  /* 0x0000000b0a1a7290 */ /* 0x000fe2000fffe006 */
[----:B------:R-:W-:Y:S01]  /*3f30*/  UMOV UR25, 0x40000040 ;  /* 0x4000004000197882 */ /* 0x000fe20000000000 */
[----:B------:R-:W-:Y:S01]  /*3f40*/  UMOV UR27, 0x40000040 ;  /* 0x40000040001b7882 */ /* 0x000fe20000000000 */
[----:B------:R-:W-:Y:S02]  /*3f50*/  UIADD3 UR10, UR5, 0xa00, URZ ;  /* 0x00000a00050a7890 */ /* 0x000fe4000fffe03f */
[----:B------:R-:W-:Y:S01]  /*3f60*/  UIADD3 UR11, UR6, 0xa00, URZ ;  /* 0x00000a00060b7890 */ /* 0x000fe2000fffe03f */
        /* <DEDUP_REMOVED lines=21> */
[----:B------:R-:W-:Y:S01]  /*40c0*/  UMOV UR10, 0x30 ;  /* 0x00000030000a7882 */ /* 0x000fe20000000000 */
[----:B------:R-:W-:Y:S01]  /*40d0*/  UMOV UR11, 0xc00 ;  /* 0x00000c00000b7882 */ /* 0x000fe20000000000 */
[----:B------:R-:W-:Y:S02]  /*40e0*/  USEL UR10, UR10, 0x2e, UP0 ;  /* 0x0000002e0a0a7887 */ /* 0x000fe40008000000 */
[----:B------:R-:W-:-:S02]  /*40f0*/  USEL UR11, UR11, 0xb80, UP0 ;  /* 0x00000b800b0b7887 */ /* 0x000fc40008000000 */
[----:B------:R-:W-:Y:S02]  /*4100*/  ULOP3.LUT UR10, UR10, 0x6, URZ, 0xc0, !UPT ;  /* 0x000000060a0a7892 */ /* 0x000fe4000f8ec03f */
        /* <DEDUP_REMOVED lines=53> */
[----:B------:R-:W-:Y:S02]  /*4460*/  UMOV UR7, 0x40 ;  /* 0x0000004000077882 */ /* 0x000fe40000000000 */
[----:B------:R-:W-:-:S04]  /*4470*/  USEL UR7, UR7, 0x3e, UP0 ;  /* 0x0000003e07077887 */ /* 0x000fc80008000000 */
        /* <DEDUP_REMOVED lines=8> */
[----:B------:R-:W-:Y:S02]  /*4500*/  UIADD3 UR8, UR9, UR10, URZ ;  /* 0x0000000a09087290 */ /* 0x000fe4000fffe03f */
[----:B------:R-:W-:-:S03]  /*4510*/  UIADD3 UR10, UR9, UR11, URZ ;  /* 0x0000000b090a7290 */ /* 0x000fc6000fffe03f */
[----:B------:R-:W-:Y:S01]  /*4520*/  UMOV UR9, 0x40000040 ;  /* 0x4000004000097882 */ /* 0x000fe20000000000 */
[----:B------:R-:W-:Y:S01]  /*4530*/  UMOV UR11, 0x40000040 ;  /* 0x40000040000b7882 */ /* 0x000fe20000000000 */
[----:B------:R-:W-:Y:S02]  /*4540*/  WARPGROUP.DEPBAR.LE gsb0, 0x0 ;  /* 0x00008000000079c5 */ /* 0x000fe40000010000 */
[----:B------:R-:W-:-:S06]  /*4550*/  WARPGROUP.ARRIVE ;  /* 0x00000000000079c5 */ /* 0x000fcc0000000000 */
[----:B------:R-:W-:Y:S03]  /*4560*/  HGMMA.64x64x16.F32 R24, gdesc[UR24], R24, gsb0 ;  /* 0x00e00000181879f0 */ /* 0x000fe60008000818 */
[----:B------:R-:W-:Y:S02]  /*4570*/  WARPGROUP.DEPBAR.LE gsb0, 0x0 ;  /* 0x00008000000079c5 */ /* 0x000fe40000010000 */
[----:B------:R-:W-:-:S06]  /*4580*/  WARPGROUP.ARRIVE ;  /* 0x00000000000079c5 */ /* 0x000fcc0000000000 */
[----:B------:R-:W-:Y:S01]  /*4590*/  HGMMA.64x64x16.F32 R24, gdesc[UR8], R24, gsb0 ;  /* 0x00e00000081879f0 */ /* 0x000fe20008000818 */
[----:B------:R-:W-:Y:S01]  /*45a0*/  UMOV UR8, 0x1000 ;  /* 0x0000100000087882 */ /* 0x000fe20000000000 */
[----:B------:R-:W-:Y:S01]  /*45b0*/  UMOV UR9, 0x40000040 ;  /* 0x4000004000097882 */ /* 0x000fe20000000000 */
[----:B------:R-:W-:Y:S01]  /*45c0*/  USEL UR8, UR8, 0xf80, UP0 ;  /* 0x00000f8008087887 */ /* 0x000fe20008000000 */
[----:B------:R-:W-:-:S03]  /*45d0*/  UMOV UR11, 0x40000040 ;  /* 0x40000040000b7882 */ /* 0x000fc60000000000 */
[----:B------:R-:W-:-:S04]  /*45e0*/  ULOP3.LUT UR8, UR8, 0x1e00, URZ, 0xc0, !UPT ;  /* 0x00001e0008087892 */ /* 0x000fc8000f8ec03f */
[----:B------:R-:W-:Y:S02]  /*45f0*/  UIADD3 UR10, UR7, UR8, UR5 ;  /* 0x00000008070a7290 */ /* 0x000fe4000fffe005 */
[----:B------:R-:W-:-:S03]  /*4600*/  UIADD3 UR6, UR7, UR8, UR6 ;  /* 0x0000000807067290 */ /* 0x000fc6000fffe006 */
[----:B------:R-:W-:Y:S02]  /*4610*/  UMOV UR7, 0x40000040 ;  /* 0x4000004000077882 */ /* 0x000fe40000000000 */
[----:B------:R-:W-:Y:S02]  /*4620*/  UMOV UR8, UR10 ;  /* 0x0000000a00087c82 */ /* 0x000fe40008000000 */
[----:B------:R-:W-:Y:S01]  /*4630*/  UMOV UR10, UR6 ;  /* 0x00000006000a7c82 */ /* 0x000fe20008000000 */
[----:B------:R-:W-:Y:S01]  /*4640*/  ULEA UR6, UR36, UR15, 0xc ;  /* 0x0000000f24067291 */ /* 0x000fe2000f8e603f */
[----:B------:R-:W-:Y:S02]  /*4650*/  WARPGROUP.DEPBAR.LE gsb0, 0x0 ;  /* 0x00008000000079c5 */ /* 0x000fe40000010000 */
[----:B------:R-:W-:-:S06]  /*4660*/  WARPGROUP.ARRIVE ;  /* 0x00000000000079c5 */ /* 0x000fcc0000000000 */
[----:B------:R-:W-:Y:S01]  /*4670*/  HGMMA.64x64x16.F32 R24, gdesc[UR8], R24, gsb0 ;  /* 0x00e00000081879f0 */ /* 0x000fe20008000818 */
[----:B------:R-:W-:Y:S01]  /*4680*/  ULDC UR9, c[0x0][0xa80] ;  /* 0x0002a00000097ab9 */ /* 0x000fe20000000800 */
[----:B------:R-:W-:Y:S01]  /*4690*/  UIADD3 UR8, UR6, 0x80, URZ ;  /* 0x0000008006087890 */ /* 0x000fe2000fffe03f */
[----:B------:R-:W-:-:S06]  /*46a0*/  UMOV UR11, 0x40000040 ;  /* 0x40000040000b7882 */ /* 0x000fcc0000000000 */
[----:B------:R-:W-:Y:S01]  /*46b0*/  UMOV UR10, UR8 ;  /* 0x00000008000a7c82 */ /* 0x000fe20008000000 */
[----:B------:R-:W-:Y:S01]  /*46c0*/  UIADD3 UR8, UR6, 0x100, URZ ;  /* 0x0000010006087890 */ /* 0x000fe2000fffe03f */
        /* <DEDUP_REMOVED lines=51> */
[----:B------:R-:W-:Y:S02]  /*4a00*/  FMNMX.FTZ R5, R26, R27, !PT ;  /* 0x0000001b1a057209 */ /* 0x000fe40007810000 */
[----:B------:R-:W-:-:S02]  /*4a10*/  FMNMX.FTZ R7, R53, R4, !PT ;  /* 0x0000000435077209 */ /* 0x000fc40007810000 */
[----:B------:R-:W-:Y:S02]  /*4a20*/  FSEL R46, R46, -INF , P1 ;  /* 0xff8000002e2e7808 */ /* 0x000fe40000800000 */
[----:B------:R-:W-:Y:S01]  /*4a30*/  FSEL R47, R47, -INF , P6 ;  /* 0xff8000002f2f7808 */ /* 0x000fe20003000000 */
[----:B------:R-:W2:Y:S01]  /*4a40*/  SHFL.BFLY PT, R4, R7, 0x2, 0x1f ;  /* 0x0c401f0007047f89 */ /* 0x000ea200000e0000 */
[----:B------:R-:W-:Y:S02]  /*4a50*/  FSEL R50, R50, -INF , P5 ;  /* 0xff80000032327808 */ /* 0x000fe40002800000 */
[----:B------:R-:W-:Y:S02]  /*4a60*/  FSEL R51, R51, -INF , P4 ;  /* 0xff80000033337808 */ /* 0x000fe40002000000 */
[----:B------:R-:W-:Y:S02]  /*4a70*/  FSEL R54, R54, -INF , P3 ;  /* 0xff80000036367808 */ /* 0x000fe40001800000 */
[----:B------:R-:W-:-:S02]  /*4a80*/  FSEL R55, R55, -INF , P2 ;  /* 0xff80000037377808 */ /* 0x000fc40001000000 */
[----:B------:R-:W-:Y:S02]  /*4a90*/  ISETP.GE.AND P2, PT, R152, 0x41, PT ;  /* 0x000000419800780c */ /* 0x000fe40003f46270 */
[----:B--2---:R-:W-:Y:S02]  /*4aa0*/  FMNMX.FTZ R8, R7, R4, !PT ;  /* 0x0000000407087209 */ /* 0x004fe40007810000 */
[----:B------:R-:W-:-:S03]  /*4ab0*/  FMNMX.FTZ R4, R30, R5, !PT ;  /* 0x000000051e047209 */ /* 0x000fc60007810000 */
[----:B------:R-:W2:Y:S01]  /*4ac0*/  SHFL.BFLY PT, R9, R8, 0x1, 0x1f ;  /* 0x0c201f0008097f89 */ /* 0x000ea200000e0000 */
[----:B------:R-:W-:-:S04]  /*4ad0*/  FMNMX.FTZ R5, R31, R4, !PT ;  /* 0x000000041f057209 */ /* 0x000fc80007810000 */
[----:B------:R-:W-:-:S04]  /*4ae0*/  FMNMX.FTZ R4, R34, R5, !PT ;  /* 0x0000000522047209 */ /* 0x000fc80007810000 */
[----:B------:R-:W-:-:S04]  /*4af0*/  FMNMX.FTZ R5, R35, R4, !PT ;  /* 0x0000000423057209 */ /* 0x000fc80007810000 */
[----:B01-34-:R-:W-:-:S04]  /*4b00*/  FMNMX.FTZ R6, R38, R5, !PT ;  /* 0x0000000526067209 */ /* 0x01bfc80007810000 */
[----:B------:R-:W-:-:S04]  /*4b10*/  FMNMX.FTZ R5, R39, R6, !PT ;  /* 0x0000000627057209 */ /* 0x000fc80007810000 */
[----:B------:R-:W-:Y:S02]  /*4b20*/  FMNMX.FTZ R6, R42, R5, !PT ;  /* 0x000000052a067209 */ /* 0x000fe40007810000 */
[----:B--2---:R-:W-:Y:S02]  /*4b30*/  FMNMX.FTZ R4, R8, R9, !PT ;  /* 0x0000000908047209 */ /* 0x004fe40007810000 */
        /* <DEDUP_REMOVED lines=11> */
[----:B------:R-:W-:Y:S01]  /*4bf0*/  MUFU.EX2 R6, R24 ;  /* 0x0000001800067308 */ /* 0x000fe20000000800 */
        /* <DEDUP_REMOVED lines=10> */
[--C-:B------:R-:W-:Y:S01]  /*4ca0*/  FFMA.FTZ R21, R45, UR9, -R56.reuse ;  /* 0x000000092d157c23 */ /* 0x100fe20008010838 */
[--C-:B------:R-:W-:Y:S01]  /*4cb0*/  FFMA.FTZ R153, R48, UR9, -R56.reuse ;  /* 0x0000000930997c23 */ /* 0x100fe20008010838 */
[--C-:B------:R-:W-:Y:S01]  /*4cc0*/  FFMA.FTZ R154, R49, UR9, -R56.reuse ;  /* 0x00000009319a7c23 */ /* 0x100fe20008010838 */
[--C-:B------:R-:W-:Y:S01]  /*4cd0*/  FFMA.FTZ R155, R52, UR9, -R56.reuse ;  /* 0x00000009349b7c23 */ /* 0x100fe20008010838 */
[--C-:B------:R-:W-:Y:S01]  /*4ce0*/  FFMA.FTZ R172, R53, UR9, -R56.reuse ;  /* 0x0000000935ac7c23 */ /* 0x100fe20008010838 */
[----:B------:R-:W1:Y:S08]  /*4cf0*/  MUFU.EX2 R7, R7 ;  /* 0x0000000700077308 */ /* 0x000e700000000800 */
[----:B------:R-:W-:Y:S08]  /*4d00*/  MUFU.EX2 R8, R28 ;  /* 0x0000001c00087308 */ /* 0x000ff00000000800 */
[----:B------:R-:W2:Y:S01]  /*4d10*/  MUFU.EX2 R9, R9 ;  /* 0x0000000900097308 */ /* 0x000ea20000000800 */
[----:B-1----:R-:W-:Y:S01]  /*4d20*/  F2FP.F16.F32.PACK_AB R156, R7, R6 ;  /* 0x00000006079c723e */ /* 0x002fe200000000ff */
[----:B------:R-:W-:Y:S01]  /*4d30*/  FADD.FTZ R7, R6, R7 ;  /* 0x0000000706077221 */ /* 0x000fe20000010000 */
[----:B0-----:R-:W-:Y:S01]  /*4d40*/  FMNMX.FTZ R24, R5, R14, !PT ;  /* 0x0000000e05187209 */ /* 0x001fe20007810000 */
[----:B------:R-:W-:-:S04]  /*4d50*/  FFMA.FTZ R14, R40, UR9, -R56 ;  /* 0x00000009280e7c23 */ /* 0x000fc80008010838 */
[----:B------:R-:W0:Y:S01]  /*4d60*/  SHFL.BFLY PT, R5, R24, 0x1, 0x1f ;  /* 0x0c201f0018057f89 */ /* 0x000e2200000e0000 */
[----:B------:R-:W-:Y:S08]  /*4d70*/  MUFU.EX2 R10, R10 ;  /* 0x0000000a000a7308 */ /* 0x000ff00000000800 */
[----:B------:R-:W1:Y:S01]  /*4d80*/  MUFU.EX2 R11, R11 ;  /* 0x0000000b000b7308 */ /* 0x000e620000000800 */
[----:B--2---:R-:W-:Y:S01]  /*4d90*/  F2FP.F16.F32.PACK_AB R158, R9, R8 ;  /* 0x00000008099e723e */ /* 0x004fe200000000ff */
[----:B------:R-:W-:-:S04]  /*4da0*/  FADD.FTZ R8, R8, R7 ;  /* 0x0000000708087221 */ /* 0x000fc80000010000 */
[----:B------:R-:W-:Y:S02]  /*4db0*/  FADD.FTZ R9, R9, R8 ;  /* 0x0000000809097221 */ /* 0x000fe40000010000 */
[----:B------:R-:W-:Y:S01]  /*4dc0*/  MUFU.EX2 R12, R12 ;  /* 0x0000000c000c7308 */ /* 0x000fe20000000800 */
[----:B0-----:R-:W-:-:S07]  /*4dd0*/  FMNMX.FTZ R5, R24, R5, !PT ;  /* 0x0000000518057209 */ /* 0x001fce0007810000 */
[----:B------:R-:W0:Y:S01]  /*4de0*/  MUFU.EX2 R13, R13 ;  /* 0x0000000d000d7308 */ /* 0x000e220000000800 */
[----:B-1----:R-:W-:Y:S01]  /*4df0*/  F2FP.F16.F32.PACK_AB R160, R11, R10 ;  /* 0x0000000a0ba0723e */ /* 0x002fe200000000ff */
[----:B------:R-:W-:Y:S01]  /*4e00*/  FADD.FTZ R10, R10, R9 ;  /* 0x000000090a0a7221 */ /* 0x000fe20000010000 */
[C---:B------:R-:W-:Y:S01]  /*4e10*/  FSETP.NEU.FTZ.AND P1, PT, R5.reuse, -INF , PT ;  /* 0xff8000000500780b */ /* 0x040fe20003f3d000 */
[----:B------:R-:W-:Y:S02]  /*4e20*/  FMUL.FTZ R24, R5, UR9 ;  /* 0x0000000905187c20 */ /* 0x000fe40008410000 */
[----:B------:R-:W-:Y:S02]  /*4e30*/  FADD.FTZ R11, R11, R10 ;  /* 0x0000000a0b0b7221 */ /* 0x000fe40000010000 */
[----:B------:R-:W-:Y:S01]  /*4e40*/  MUFU.EX2 R14, R14 ;  /* 0x0000000e000e7308 */ /* 0x000fe20000000800 */
[----:B------:R-:W-:Y:S02]  /*4e50*/  FSEL R25, R24, RZ, P1 ;  /* 0x000000ff18197208 */ /* 0x000fe40000800000 */
        /* <DEDUP_REMOVED lines=11> */
[----:B------:R-:W-:Y:S01]  /*4f10*/  @!P1 IADD3 R24, R3, 0x38840, RZ ;  /* 0x0003884003189810 */ /* 0x000fe20007ffe0ff */
[--C-:B------:R-:W-:Y:S01]  /*4f20*/  FFMA.FTZ R46, R46, UR9, -R25.reuse ;  /* 0x000000092e2e7c23 */ /* 0x100fe20008010819 */
[--C-:B------:R-:W-:Y:S01]  /*4f30*/  FFMA.FTZ R47, R47, UR9, -R25.reuse ;  /* 0x000000092f2f7c23 */ /* 0x100fe20008010819 */
[--C-:B------:R-:W-:Y:S01]  /*4f40*/  FFMA.FTZ R50, R50, UR9, -R25.reuse ;  /* 0x0000000932327c23 */ /* 0x100fe20008010819 */
[----:B------:R-:W-:Y:S01]  /*4f50*/  @!P1 PRMT R24, RZ, 0x654, R24 ;  /* 0x00000654ff189816 */ /* 0x000fe20000000018 */
[--C-:B------:R-:W-:Y:S01]  /*4f60*/  FFMA.FTZ R51, R51, UR9, -R25.reuse ;  /* 0x0000000933337c23 */ /* 0x100fe20008010819 */
[--C-:B------:R-:W-:Y:S01]  /*4f70*/  FFMA.FTZ R54, R54, UR9, -R25.reuse ;  /* 0x0000000936367c23 */ /* 0x100fe20008010819 */
[----:B------:R-:W-:Y:S01]  /*4f80*/  FFMA.FTZ R25, R55, UR9, -R25 ;  /* 0x0000000937197c23 */ /* 0x000fe20008010819 */
[----:B------:R1:W-:Y:S01]  /*4f90*/  @!P1 SYNCS.ARRIVE.TRANS64.RED.A1T0 RZ, [R24+URZ], RZ ;  /* 0x000000ff18ff99a7 */ /* 0x0003e2000810043f */
[----:B------:R-:W-:Y:S01]  /*4fa0*/  MUFU.EX2 R173, R26 ;  /* 0x0000001a00ad7308 */ /* 0x000fe20000000800 */
[----:B0-----:R-:W-:Y:S01]  /*4fb0*/  F2FP.F16.F32.PACK_AB R162, R13, R12 ;  /* 0x0000000c0da2723e */ /* 0x001fe200000000ff */
[----:B------:R-:W-:Y:S01]  /*4fc0*/  FADD.FTZ R12, R12, R11 ;  /* 0x0000000b0c0c7221 */ /* 0x000fe20000010000 */
[----:B------:R-:W-:-:S03]  /*4fd0*/  @!P1 VIADD R3, R3, 0x38860 ;  /* 0x0003886003039836 */ /* 0x000fc60000000000 */
[----:B------:R-:W-:Y:S02]  /*4fe0*/  FADD.FTZ R13, R13, R12 ;  /* 0x0000000c0d0d7221 */ /* 0x000fe40000010000 */
[----:B------:R-:W0:Y:S01]  /*4ff0*/  MUFU.EX2 R176, R27 ;  /* 0x0000001b00b07308 */ /* 0x000e220000000800 */
[----:B------:R-:W-:-:S07]  /*5000*/  @!P1 PRMT R3, RZ, 0x654, R3 ;  /* 0x00000654ff039816 */ /* 0x000fce0000000003 */
[----:B------:R-:W-:Y:S08]  /*5010*/  MUFU.EX2 R175, R30 ;  /* 0x0000001e00af7308 */ /* 0x000ff00000000800 */
[----:B------:R-:W2:Y:S01]  /*5020*/  MUFU.EX2 R178, R31 ;  /* 0x0000001f00b27308 */ /* 0x000ea20000000800 */
[----:B0-----:R-:W-:Y:S01]  /*5030*/  F2FP.F16.F32.PACK_AB R157, R176, R173 ;  /* 0x000000adb09d723e */ /* 0x001fe200000000ff */
[----:B------:R-:W-:-:S06]  /*5040*/  FADD.FTZ R176, R173, R176 ;  /* 0x000000b0adb07221 */ /* 0x000fcc0000010000 */
[----:B------:R-:W-:Y:S08]  /*5050*/  MUFU.EX2 R177, R34 ;  /* 0x0000002200b17308 */ /* 0x000ff00000000800 */
[----:B------:R-:W0:Y:S01]  /*5060*/  MUFU.EX2 R180, R35 ;  /* 0x0000002300b47308 */ /* 0x000e220000000800 */
[----:B--2---:R-:W-:Y:S01]  /*5070*/  F2FP.F16.F32.PACK_AB R159, R178, R175 ;  /* 0x000000afb29f723e */ /* 0x004fe200000000ff */
[----:B------:R-:W-:Y:S01]  /*5080*/  BAR.SYNC.DEFER_BLOCKING 0xf, 0x100 ;  /* 0x03c4000000007b1d */ /* 0x000fe20000010000 */
[----:B------:R-:W-:-:S04]  /*5090*/  FADD.FTZ R175, R175, R176 ;  /* 0x000000b0afaf7221 */ /* 0x000fc80000010000 */
[----:B------:R-:W-:Y:S01]  /*50a0*/  FADD.FTZ R178, R178, R175 ;  /* 0x000000afb2b27221 */ /* 0x000fe20000010000 */
[----:B------:R-:W-:Y:S08]  /*50b0*/  MUFU.EX2 R179, R38 ;  /* 0x0000002600b37308 */ /* 0x000ff00000000800 */
[----:B------:R-:W2:Y:S01]  /*50c0*/  MUFU.EX2 R182, R39 ;  /* 0x0000002700b67308 */ /* 0x000ea20000000800 */
[----:B0-----:R-:W-:Y:S01]  /*50d0*/  F2FP.F16.F32.PACK_AB R161, R180, R177 ;  /* 0x000000b1b4a1723e */ /* 0x001fe200000000ff */
[----:B------:R-:W-:-:S04]  /*50e0*/  FADD.FTZ R177, R177, R178 ;  /* 0x000000b2b1b17221 */ /* 0x000fc80000010000 */
[----:B------:R-:W-:Y:S02]  /*50f0*/  FADD.FTZ R180, R180, R177 ;  /* 0x000000b1b4b47221 */ /* 0x000fe40000010000 */
[----:B------:R-:W0:Y:S01]  /*5100*/  MUFU.EX2 R15, R15 ;  /* 0x0000000f000f7308 */ /* 0x000e220000000800 */
[----:B------:R3:W-:Y:S07]  /*5110*/  STSM.16.M88.4 [R184+0x36400], R156 ;  /* 0x0364009cb8007844 */ /* 0x0007ee0000000200 */
[----:B------:R-:W-:Y:S01]  /*5120*/  MUFU.EX2 R20, R20 ;  /* 0x0000001400147308 */ /* 0x000fe20000000800 */
[----:B--2---:R-:W-:Y:S01]  /*5130*/  F2FP.F16.F32.PACK_AB R163, R182, R179 ;  /* 0x000000b3b6a3723e */ /* 0x004fe200000000ff */
[----:B------:R-:W-:-:S04]  /*5140*/  FADD.FTZ R179, R179, R180 ;  /* 0x000000b4b3b37221 */ /* 0x000fc80000010000 */
[----:B------:R3:W-:Y:S01]  /*5150*/  STSM.16.M88.4 [R187], R160 ;  /* 0x000000a0bb007844 */ /* 0x0007e20000000200 */
[----:B------:R-:W-:Y:S01]  /*5160*/  FADD.FTZ R182, R182, R179 ;  /* 0x000000b3b6b67221 */ /* 0x000fe20000010000 */
[----:B------:R-:W2:Y:S01]  /*5170*/  MUFU.EX2 R21, R21 ;  /* 0x0000001500157308 */ /* 0x000ea20000000800 */
[----:B0-----:R-:W-:Y:S01]  /*5180*/  F2FP.F16.F32.PACK_AB R164, R15, R14 ;  /* 0x0000000e0fa4723e */ /* 0x001fe200000000ff */
[----:B------:R-:W-:-:S04]  /*5190*/  FADD.FTZ R14, R14, R13 ;  /* 0x0000000d0e0e7221 */ /* 0x000fc80000010000 */
[----:B------:R-:W-:Y:S02]  /*51a0*/  FADD.FTZ R15, R15, R14 ;  /* 0x0000000e0f0f7221 */ /* 0x000fe40000010000 */
[----:B------:R-:W-:Y:S08]  /*51b0*/  MUFU.EX2 R181, R42 ;  /* 0x0000002a00b57308 */ /* 0x000ff00000000800 */
[----:B------:R-:W0:Y:S01]  /*51c0*/  MUFU.EX2 R192, R43 ;  /* 0x0000002b00c07308 */ /* 0x000e220000000800 */
[----:B--2---:R-:W-:Y:S01]  /*51d0*/  F2FP.F16.F32.PACK_AB R166, R21, R20 ;  /* 0x0000001415a6723e */ /* 0x004fe200000000ff */
[----:B------:R-:W-:-:S04]  /*51e0*/  FADD.FTZ R20, R20, R15 ;  /* 0x0000000f14147221 */ /* 0x000fc80000010000 */
[----:B------:R-:W-:Y:S02]  /*51f0*/  FADD.FTZ R20, R21, R20 ;  /* 0x0000001415147221 */ /* 0x000fe40000010000 */
[----:B------:R-:W-:Y:S08]  /*5200*/  MUFU.EX2 R183, R46 ;  /* 0x0000002e00b77308 */ /* 0x000ff00000000800 */
        /* <DEDUP_REMOVED lines=8> */
[----:B------:R3:W-:Y:S01]  /*5290*/  STSM.16.M88.4 [R185], R164 ;  /* 0x000000a4b9007844 */ /* 0x0007e20000000200 */
[----:B------:R-:W-:Y:S01]  /*52a0*/  FADD.FTZ R194, R194, R183 ;  /* 0x000000b7c2c27221 */ /* 0x000fe20000010000 */
[----:B------:R-:W-:Y:S08]  /*52b0*/  MUFU.EX2 R155, R155 ;  /* 0x0000009b009b7308 */ /* 0x000ff00000000800 */
[----:B------:R-:W2:Y:S01]  /*52c0*/  MUFU.EX2 R172, R172 ;  /* 0x000000ac00ac7308 */ /* 0x000ea20000000800 */
[----:B0-----:R-:W-:Y:S01]  /*52d0*/  F2FP.F16.F32.PACK_AB R168, R154, R153 ;  /* 0x000000999aa8723e */ /* 0x001fe200000000ff */
[----:B------:R-:W-:-:S04]  /*52e0*/  FADD.FTZ R153, R153, R20 ;  /* 0x0000001499997221 */ /* 0x000fc80000010000 */
[----:B------:R-:W-:Y:S02]  /*52f0*/  FADD.FTZ R154, R154, R153 ;  /* 0x000000999a9a7221 */ /* 0x000fe40000010000 */
[----:B------:R-:W-:Y:S08]  /*5300*/  MUFU.EX2 R193, R50 ;  /* 0x0000003200c17308 */ /* 0x000ff00000000800 */
[----:B------:R-:W0:Y:S01]  /*5310*/  MUFU.EX2 R196, R51 ;  /* 0x0000003300c47308 */ /* 0x000e220000000800 */
[----:B--2---:R-:W-:-:S07]  /*5320*/  F2FP.F16.F32.PACK_AB R170, R172, R155 ;  /* 0x0000009bacaa723e */ /* 0x004fce00000000ff */
[----:B------:R-:W-:Y:S08]  /*5330*/  MUFU.EX2 R195, R54 ;  /* 0x0000003600c37308 */ /* 0x000ff00000000800 */
[----:B------:R-:W2:Y:S01]  /*5340*/  MUFU.EX2 R198, R25 ;  /* 0x0000001900c67308 */ /* 0x000ea20000000800 */
[----:B0-----:R-:W-:Y:S01]  /*5350*/  F2FP.F16.F32.PACK_AB R169, R196, R193 ;  /* 0x000000c1c4a9723e */ /* 0x001fe200000000ff */
[----:B------:R-:W-:-:S04]  /*5360*/  FADD.FTZ R193, R193, R194 ;  /* 0x000000c2c1c17221 */ /* 0x000fc80000010000 */
[----:B------:R-:W-:Y:S01]  /*5370*/  FADD.FTZ R196, R196, R193 ;  /* 0x000000c1c4c47221 */ /* 0x000fe20000010000 */
[----:B--2---:R-:W-:-:S03]  /*5380*/  F2FP.F16.F32.PACK_AB R171, R198, R195 ;  /* 0x000000c3c6ab723e */ /* 0x004fc600000000ff */
[----:B------:R-:W-:Y:S02]  /*5390*/  FADD.FTZ R195, R195, R196 ;  /* 0x000000c4c3c37221 */ /* 0x000fe40000010000 */
[----:B------:R3:W-:Y:S01]  /*53a0*/  STSM.16.M88.4 [R186], R168 ;  /* 0x000000a8ba007844 */ /* 0x0007e20000000200 */
[----:B-1----:R-:W-:Y:S01]  /*53b0*/  WARPGROUP.ARRIVE ;  /* 0x00000000000079c5 */ /* 0x002fe20000000000 */
[----:B------:R-:W-:-:S05]  /*53c0*/  FADD.FTZ R6, R198, R195 ;  /* 0x000000c3c6067221 */ /* 0x000fca0000010000 */
[----:B------:R-:W-:Y:S01]  /*53d0*/  HGMMA.64x256x16.F32 R24, R156, gdesc[UR4].tnspB, RZ, !UPT, gsb0 ;  /* 0x43e000049c187df0 */ /* 0x000fe2000c0008ff */
[----:B------:R-:W-:Y:S01]  /*53e0*/  UIADD3 UR6, UR6, 0x180, URZ ;  /* 0x0000018006067890 */ /* 0x000fe2000fffe03f */
[----:B------:R-:W-:Y:S01]  /*53f0*/  UMOV UR7, 0x40000040 ;  /* 0x4000004000077882 */ /* 0x000fe20000000000 */
[----:B------:R-:W-:Y:S02]  /*5400*/  WARPGROUP.DEPBAR.LE gsb0, 0x0 ;  /* 0x00008000000079c5 */ /* 0x000fe40000010000 */
[----:B------:R-:W-:-:S15]  /*5410*/  WARPGROUP.ARRIVE ;  /* 0x00000000000079c5 */ /* 0x000fde0000000000 */
[----:B------:R-:W-:-:S08]  /*5420*/  NOP ;  /* 0x0000000000007918 */ /* 0x000fd00000000000 */
        /* <DEDUP_REMOVED lines=20> */
[----:B------:R0:W-:Y:S02]  /*5570*/  @!P1 SYNCS.ARRIVE.TRANS64.RED.A1T0 RZ, [R3+URZ], RZ ;  /* 0x000000ff03ff99a7 */ /* 0x0001e4000810043f */
[----:B0-----:R-:W-:-:S04]  /*5580*/  FADD.FTZ R3, R155, R154 ;  /* 0x0000009a9b037221 */ /* 0x001fc80000010000 */
[----:B------:R-:W-:Y:S01]  /*5590*/  FADD.FTZ R3, R172, R3 ;  /* 0x00000003ac037221 */ /* 0x000fe20000010000 */
[----:B---3--:R-:W-:Y:S06]  /*55a0*/  @!P2 BRA `(.L_x_3457) ;  /* 0x0000002800a4a947 */ /* 0x008fec0003800000 */
[----:B------:R-:W-:Y:S01]  /*55b0*/  VIADD R7, R174, 0xfffffffe ;  /* 0xfffffffeae077836 */ /* 0x000fe20000000000 */
[----:B------:R-:W-:Y:S01]  /*55c0*/  UMOV UR7, UR36 ;  /* 0x0000002400077c82 */ /* 0x000fe20008000000 */
[----:B------:R-:W-:Y:S02]  /*55d0*/  IMAD.MOV.U32 R11, RZ, RZ, R5 ;  /* 0x000000ffff0b7224 */ /* 0x000fe400078e0005 */
[----:B------:R-:W-:-:S07]  /*55e0*/  IMAD.MOV.U32 R9, RZ, RZ, R4 ;  /* 0x000000ffff097224 */ /* 0x000fce00078e0004 */
.L_x_3466:
[----:B------:R-:W-:Y:S01]  /*55f0*/  UIADD3 UR14, UR7, 0x1, URZ ;  /* 0x00000001070e7890 */ /* 0x000fe2000fffe03f */
[C---:B------:R-:W-:Y:S01]  /*5600*/  ISETP.GT.AND P2, PT, R7.reuse, RZ, PT ;  /* 0x000000ff0700720c */ /* 0x040fe20003f44270 */
[----:B------:R-:W-:Y:S02]  /*5610*/  VIADD R7, R7, 0xffffffff ;  /* 0xffffffff07077836 */ /* 0x000fe40000000000 */
[----:B------:R-:W-:-:S04]  /*5620*/  UISETP.NE.AND UP0, UPT, UR14, 0x2, UPT ;  /* 0x000000020e00788c */ /* 0x000fc8000bf05270 */
[----:B------:R-:W-:Y:S02]  /*5630*/  USEL UR14, UR14, URZ, UP0 ;  /* 0x0000003f0e0e7287 */ /* 0x000fe40008000000 */
[----:B------:R-:W-:-:S05]  /*5640*/  USEL UR6, URZ, 0x1, UP0 ;  /* 0x000000013f067887 */ /* 0x000fca0008000000 */
[----:B------:R-:W-:Y:S01]  /*5650*/  UMOV UR36, UR14 ;  /* 0x0000000e00247c82 */ /* 0x000fe20008000000 */
[----:B------:R-:W-:Y:S01]  /*5660*/  LOP3.LUT R2, R2, UR6, RZ, 0x3c, !PT ;  /* 0x0000000602027c12 */ /* 0x000fe2000f8e3cff */
[----:B------:R-:W-:Y:S06]  /*5670*/  @P0 BRA `(.L_x_3458) ;  /* 0x0000000000040947 */ /* 0x000fec0003800000 */
[----:B------:R-:W-:Y:S01]  /*5680*/  BPT.TRAP 0x1 ;  /* 0x000000040000795c */ /* 0x000fe20000300000 */
.L_x_3458:
[----:B------:R-:W-:Y:S01]  /*5690*/  ULEA UR6, UR36, UR37, 0x3 ;  /* 0x0000002524067291 */ /* 0x000fe2000f8e183f */
[----:B------:R-:W-:-:S08]  /*56a0*/  SHF.L.U32 R4, R2, 0x1f, RZ ;  /* 0x0000001f02047819 */ /* 0x000fd000000006ff */
[----:B------:R0:W1:Y:S01]  /*56b0*/  SYNCS.PHASECHK.TRANS64.TRYWAIT P3, [UR6+0x38830], R4 ;  /* 0x03883004ff0075a7 */ /* 0x0000620008060146 */
[----:B------:R-:W-:Y:S05]  /*56c0*/  @P0 BRA `(.L_x_3459) ;  /* 0x0000000000040947 */ /* 0x000fea0003800000 */
[----:B------:R-:W-:Y:S01]  /*56d0*/  BPT.TRAP 0x1 ;  /* 0x000000040000795c */ /* 0x000fe20000300000 */
.L_x_3459:
[----:B-1----:R-:W-:Y:S05]  /*56e0*/  @P3 BRA `(.L_x_3460) ;  /* 0x0000000000083947 */ /* 0x002fea0003800000 */
[----:B------:R-:W1:Y:S02]  /*56f0*/  SYNCS.PHASECHK.TRANS64.TRYWAIT P3, [UR6+0x38830], R4 ;  /* 0x03883004ff0075a7 */ /* 0x000e640008060146 */
[----:B-1----:R-:W-:Y:S05]  /*5700*/  @!P3 BRA `(.L_x_3461) ;  /* 0x000000ac00e4b947 */ /* 0x002fea0003800000 */
.L_x_3460:
[----:B------:R-:W-:Y:S01]  /*5710*/  R2UR UR18, R0 ;  /* 0x00000000001272ca */ /* 0x000fe200000e0000 */
[----:B------:R-:W-:Y:S01]  /*5720*/  UIADD3 UR8, UR37, 0x20400, URZ ;  /* 0x0002040025087890 */ /* 0x000fe2000fffe03f */
[----:B------:R-:W-:Y:S01]  /*5730*/  WARPGROUP.ARRIVE ;  /* 0x00000000000079c5 */ /* 0x000fe20000000000 */
[----:B------:R-:W-:Y:S01]  /*5740*/  UMOV UR11, 0x40000040 ;  /* 0x40000040000b7882 */ /* 0x000fe20000000000 */
[----:B------:R-:W-:Y:S01]  /*5750*/  UMOV UR9, 0x40000040 ;  /* 0x4000004000097882 */ /* 0x000fe20000000000 */
[----:B------:R-:W-:-:S04]  /*5760*/  USHF.R.U32.HI UR8, URZ, 0x4, UR8 ;  /* 0x000000043f087899 */ /* 0x000fc80008011608 */
[----:B------:R-:W-:-:S04]  /*5770*/  ULOP3.LUT UR8, UR8, 0x3fff, URZ, 0xc0, !UPT ;  /* 0x00003fff08087892 */ /* 0x000fc8000f8ec03f */
[----:B------:R-:W-:Y:S02]  /*5780*/  ULEA UR18, UR36, UR18, 0x9 ;  /* 0x0000001224127291 */ /* 0x000fe4000f8e483f */
[----:B------:R-:W-:-:S05]  /*5790*/  ULOP3.LUT UR8, UR8, 0x10000, URZ, 0xfc, !UPT ;  /* 0x0001000008087892 */ /* 0x000fca000f8efc3f */
[----:B------:R-:W-:-:S04]  /*57a0*/  UMOV UR10, UR18 ;  /* 0x00000012000a7c82 */ /* 0x000fc80008000000 */
[----:B------:R-:W-:Y:S01]  /*57b0*/  HGMMA.64x64x16.F32 R152, gdesc[UR8], RZ, !UPT, gsb0 ;  /* 0x00e00000089879f0 */ /* 0x000fe2000c0008ff */
[----:B------:R-:W-:Y:S01]  /*57c0*/  UIADD3 UR10, UR18, 0x2, URZ ;  /* 0x00000002120a7890 */ /* 0x000fe2000fffe03f */
[----:B------:R-:W-:Y:S01]  /*57d0*/  UMOV UR8, UR12 ;  /* 0x0000000c00087c82 */ /* 0x000fe20008000000 */
[----:B------:R-:W-:Y:S01]  /*57e0*/  UMOV UR9, UR13 ;  /* 0x0000000d00097c82 */ /* 0x000fe20008000000 */
[----:B------:R-:W-:Y:S01]  /*57f0*/  UMOV UR11, 0x40000040 ;  /* 0x40000040000b7882 */ /* 0x000fe20000000000 */
[----:B------:R-:W-:Y:S02]  /*5800*/  WARPGROUP.DEPBAR.LE gsb0, 0x0 ;  /* 0x00008000000079c5 */ /* 0x000fe40000010000 */
[----:B------:R-:W-:-:S06]  /*5810*/  WARPGROUP.ARRIVE ;  /* 0x00000000000079c5 */ /* 0x000fcc0000000000 */
[----:B------:R-:W-:Y:S01]  /*5820*/  HGMMA.64x64x16.F32 R152, gdesc[UR8], R152, gsb0 ;  /* 0x00e00000089879f0 */ /* 0x000fe20008000898 */
        /* <DEDUP_REMOVED lines=15> */
[----:B------:R-:W-:Y:S05]  /*5920*/  @P0 BRA `(.L_x_3462) ;  /* 0x0000000000040947 */ /* 0x000fea0003800000 */
[----:B------:R-:W-:Y:S01]  /*5930*/  BPT.TRAP 0x1 ;  /* 0x000000040000795c */ /* 0x000fe20000300000 */
.L_x_3462:
[----:B------:R2:W3:Y:S01]  /*5940*/  SYNCS.PHASECHK.TRANS64.TRYWAIT P3, [UR6+0x38850], R4 ;  /* 0x03885004ff0075a7 */ /* 0x0004e20008060146 */
[----:B------:R-:W-:Y:S05]  /*5950*/  @P0 BRA `(.L_x_3463) ;  /* 0x0000000000040947 */ /* 0x000fea0003800000 */
[----:B------:R-:W-:Y:S01]  /*5960*/  BPT.TRAP 0x1 ;  /* 0x000000040000795c */ /* 0x000fe20000300000 */
.L_x_3463:
[----:B---3--:R-:W-:Y:S05]  /*5970*/  @P3 BRA `(.L_x_3464) ;  /* 0x0000000000083947 */ /* 0x008fea0003800000 */
[----:B------:R-:W3:Y:S02]  /*5980*/  SYNCS.PHASECHK.TRANS64.TRYWAIT P3, [UR6+0x38850], R4 ;  /* 0x03885004ff0075a7 */ /* 0x000ee40008060146 */
[----:B---3--:R-:W-:Y:S05]  /*5990*/  @!P3 BRA `(.L_x_3465) ;  /* 0x000000ac0058b947 */ /* 0x008fea0003800000 */
.L_x_3464:
[----:B------:R-:W-:Y:S01]  /*59a0*/  UIADD3 UR8, UR37, 0x26400, URZ ;  /* 0x0002640025087890 */ /* 0x000fe2000fffe03f */
[----:B------:R-:W-:Y:S01]  /*59b0*/  WARPGROUP.ARRIVE ;  /* 0x00000000000079c5 */ /* 0x000fe20000000000 */
[----:B------:R-:W-:-:S05]  /*59c0*/  UIADD3 UR11, UR5, 0x4, URZ ;  /* 0x00000004050b7890 */ /* 0x000fca000fffe03f */
[----:B-1----:R-:W1:Y:S01]  /*59d0*/  S2R R5, SR_TID.X ;  /* 0x0000000000057919 */ /* 0x002e620000002100 */
[----:B------:R-:W-:Y:S01]  /*59e0*/  USHF.R.U32.HI UR8, URZ, 0x4, UR8 ;  /* 0x000000043f087899 */ /* 0x000fe20008011608 */
[----:B------:R-:W-:Y:S01]  /*59f0*/  IMAD.U32 R200, RZ, RZ, UR6 ;  /* 0x00000006ffc87e24 */ /* 0x000fe2000f8e00ff */
[----:B------:R-:W-:Y:S02]  /*5a00*/  UIADD3 UR9, UR5, 0x200, URZ ;  /* 0x0000020005097890 */ /* 0x000fe4000fffe03f */
[----:B------:R-:W-:Y:S02]  /*5a10*/  ULOP3.LUT UR18, UR8, 0x3fff, URZ, 0xc0, !UPT ;  /* 0x00003fff08127892 */ /* 0x000fe4000f8ec03f */
[----:B------:R-:W-:Y:S02]  /*5a20*/  UIADD3 UR10, UR5, 0x6, URZ ;  /* 0x00000006050a7890 */ /* 0x000fe4000fffe03f */
[----:B------:R-:W-:Y:S02]  /*5a30*/  ULEA UR8, UR14, UR4, 0xc ;  /* 0x000000040e087291 */ /* 0x000fe4000f8e603f */
[----:B------:R-:W-:Y:S01]  /*5a40*/  ULOP3.LUT UR5, UR18, 0x10000, URZ, 0xfc, !UPT ;  /* 0x0001000012057892 */ /* 0x000fe2000f8efc3f */
[----:B------:R-:W-:Y:S01]  /*5a50*/  UMOV UR27, 0x40000040 ;  /* 0x40000040001b7882 */ /* 0x000fe20000000000 */
[----:B------:R-:W-:Y:S01]  /*5a60*/  UMOV UR25, 0x40000040 ;  /* 0x4000004000197882 */ /* 0x000fe20000000000 */
[----:B------:R-:W-:-:S02]  /*5a70*/  UIADD3 UR18, UR8, 0x800, URZ ;  /* 0x0000080008127890 */ /* 0x000fc4000fffe03f */
[----:B------:R-:W-:Y:S02]  /*5a80*/  UMOV UR26, UR8 ;  /* 0x00000008001a7c82 */ /* 0x000fe40008000000 */
[----:B------:R-:W-:Y:S01]  /*5a90*/  UMOV UR24, UR5 ;  /* 0x0000000500187c82 */ /* 0x000fe20008000000 */
[----:B------:R-:W-:Y:S01]  /*5aa0*/  UIADD3 UR19, UR5, 0x800, URZ ;  /* 0x0000080005137890 */ /* 0x000fe2000fffe03f */
[----:B------:R-:W-:Y:S01]  /*5ab0*/  HGMMA.64x64x16.F32 R152, gdesc[UR24], R152, gsb0 ;  /* 0x00e00000189879f0 */ /* 0x000fe20008000898 */
[----:B------:R-:W-:Y:S02]  /*5ac0*/  UIADD3 UR26, UR8, 0x2, URZ ;  /* 0x00000002081a7890 */ /* 0x000fe4000fffe03f */
[----:B------:R-:W-:Y:S01]  /*5ad0*/  UIADD3 UR24, UR5, 0x2, URZ ;  /* 0x0000000205187890 */ /* 0x000fe2000fffe03f */
[----:B------:R-:W-:Y:S01]  /*5ae0*/  UMOV UR27, 0x40000040 ;  /* 0x40000040001b7882 */ /* 0x000fe20000000000 */
[----:B------:R-:W-:Y:S01]  /*5af0*/  UMOV UR25, 0x40000040 ;  /* 0x4000004000197882 */ /* 0x000fe20000000000 */
[----:B------:R-:W-:Y:S01]  /*5b00*/  ULEA UR6, UR14, UR15, 0xc ;  /* 0x0000000f0e067291 */ /* 0x000fe2000f8e603f */
[----:B-1----:R-:W-:-:S05]  /*5b10*/  SHF.R.U32.HI R5, RZ, 0x7, R5 ;  /* 0x00000007ff057819 */ /* 0x002fca0000011605 */
[----:B0-2---:R-:W0:Y:S01]  /*5b20*/  SHFL.IDX PT, R4, R5, RZ, 0x1f ;  /* 0x00001fff05047589 */ /* 0x005e2200000e0000 */
[----:B------:R-:W-:Y:S02]  /*5b30*/  WARPGROUP.DEPBAR.LE gsb0, 0x0 ;  /* 0x00008000000079c5 */ /* 0x000fe40000010000 */
[----:B------:R-:W-:-:S06]  /*5b40*/  WARPGROUP.ARRIVE ;  /* 0x00000000000079c5 */ /* 0x000fcc0000000000 */
[----:B------:R-:W-:Y:S01]  /*5b50*/  HGMMA.64x64x16.F32 R152, gdesc[UR24], R152, gsb0 ;  /* 0x00e00000189879f0 */ /* 0x000fe20008000898 */
[----:B------:R-:W-:Y:S01]  /*5b60*/  UIADD3 UR26, UR8, 0x4, URZ ;  /* 0x00000004081a7890 */ /* 0x000fe2000fffe03f */
[----:B------:R-:W-:Y:S01]  /*5b70*/  UMOV UR24, UR11 ;  /* 0x0000000b00187c82 */ /* 0x000fe20008000000 */
[----:B------:R-:W-:Y:S01]  /*5b80*/  UMOV UR25, 0x40000040 ;  /* 0x4000004000197882 */ /* 0x000fe20000000000 */
[----:B------:R-:W-:Y:S01]  /*5b90*/  UMOV UR27, 0x40000040 ;  /* 0x40000040001b7882 */ /* 0x000fe20000000000 */
[----:B------:R-:W-:Y:S01]  /*5ba0*/  UMOV UR11, 0x4 ;  /* 0x00000004000b7882 */ /* 0x000fe20000000000 */
[----:B------:R-:W-:Y:S02]  /*5bb0*/  WARPGROUP.DEPBAR.LE gsb0, 0x0 ;  /* 0x00008000000079c5 */ /* 0x000fe40000010000 */
[----:B------:R-:W-:-:S06]  /*5bc0*/  WARPGROUP.ARRIVE ;  /* 0x00000000000079c5 */ /* 0x000fcc0000000000 */
[----:B------:R-:W-:Y:S01]  /*5bd0*/  HGMMA.64x64x16.F32 R152, gdesc[UR24], R152, gsb0 ;  /* 0x00e00000189879f0 */ /* 0x000fe20008000898 */
[----:B------:R-:W-:Y:S01]  /*5be0*/  UIADD3 UR26, UR8, 0x6, URZ ;  /* 0x00000006081a7890 */ /* 0x000fe2000fffe03f */
[----:B------:R-:W-:Y:S01]  /*5bf0*/  UMOV UR24, UR10 ;  /* 0x0000000a00187c82 */ /* 0x000fe20008000000 */
        /* <DEDUP_REMOVED lines=9> */
[----:B0-----:R-:W-:-:S13]  /*5c90*/  R2UR UR9, R4 ;  /* 0x00000000040972ca */ /* 0x001fda00000e0000 */
[----:B------:R-:W-:-:S04]  /*5ca0*/  UISETP.GT.AND UP0, UPT, UR9, 0x7f, UPT ;  /* 0x0000007f0900788c */ /* 0x000fc8000bf04270 */
[----:B------:R-:W-:Y:S02]  /*5cb0*/  USEL UR9, URZ, 0x2, !UP0 ;  /* 0x000000023f097887 */ /* 0x000fe4000c000000 */
[----:B------:R-:W-:Y:S02]  /*5cc0*/  USEL UR10, UR11, 0x2, UP0 ;  /* 0x000000020b0a7887 */ /* 0x000fe40008000000 */
[----:B------:R-:W-:Y:S01]  /*5cd0*/  USEL UR11, UR11, 0x6, !UP0 ;  /* 0x000000060b0b7887 */ /* 0x000fe2000c000000 */
        /* <DEDUP_REMOVED lines=212> */
[----:B------:R-:W-:Y:S02]  /*6a20*/  UIADD3 UR11, UR9, UR10, UR5 ;  /* 0x0000000a090b7290 */ /* 0x000fe4000fffe005 */
[----:B------:R-:W-:-:S03]  /*6a30*/  UIADD3 UR10, UR9, UR10, UR8 ;  /* 0x0000000a090a7290 */ /* 0x000fc6000fffe008 */
[----:B------:R-:W-:Y:S02]  /*6a40*/  UMOV UR9, 0x40000040 ;  /* 0x4000004000097882 */ /* 0x000fe40000000000 */
[----:B------:R-:W-:Y:S01]  /*6a50*/  UMOV UR8, UR11 ;  /* 0x0000000b00087c82 */ /* 0x000fe20008000000 */
[----:B------:R-:W-:Y:S01]  /*6a60*/  UMOV UR11, 0x40000040 ;  /* 0x40000040000b7882 */ /* 0x000fe20000000000 */
[----:B------:R-:W-:Y:S02]  /*6a70*/  WARPGROUP.DEPBAR.LE gsb0, 0x0 ;  /* 0x00008000000079c5 */ /* 0x000fe40000010000 */
[----:B------:R-:W-:-:S06]  /*6a80*/  WARPGROUP.ARRIVE ;  /* 0x00000000000079c5 */ /* 0x000fcc0000000000 */
[----:B------:R-:W-:Y:S03]  /*6a90*/  HGMMA.64x64x16.F32 R152, gdesc[UR24], R152, gsb0 ;  /* 0x00e00000189879f0 */ /* 0x000fe60008000898 */
        /* <DEDUP_REMOVED lines=38> */
[C---:B------:R-:W-:Y:S01]  /*6d00*/  FADD.FTZ R9, -R4.reuse, R9 ;  /* 0x0000000904097221 */ /* 0x040fe20000010100 */
[----:B------:R-:W-:Y:S01]  /*6d10*/  FMNMX.FTZ R5, R171, R10, !PT ;  /* 0x0000000aab057209 */ /* 0x000fe20007810000 */
[----:B------:R-:W-:Y:S02]  /*6d20*/  FMUL.FTZ R192, R4, UR9 ;  /* 0x0000000904c07c20 */ /* 0x000fe40008410000 */
[----:B------:R-:W-:Y:S01]  /*6d30*/  FMUL.FTZ R13, R9, UR9 ;  /* 0x00000009090d7c20 */ /* 0x000fe20008410000 */
[----:B------:R-:W-:Y:S01]  /*6d40*/  FMNMX.FTZ R10, R174, R5, !PT ;  /* 0x00000005ae0a7209 */ /* 0x000fe20007810000 */
[--C-:B------:R-:W-:Y:S01]  /*6d50*/  FFMA.FTZ R9, R152, UR9, -R192.reuse ;  /* 0x0000000998097c23 */ /* 0x100fe200080108c0 */
[--C-:B------:R-:W-:Y:S01]  /*6d60*/  FFMA.FTZ R153, R153, UR9, -R192.reuse ;  /* 0x0000000999997c23 */ /* 0x100fe200080108c0 */
[--C-:B------:R-:W-:Y:S01]  /*6d70*/  FFMA.FTZ R156, R156, UR9, -R192.reuse ;  /* 0x000000099c9c7c23 */ /* 0x100fe200080108c0 */
[----:B------:R-:W-:Y:S01]  /*6d80*/  FMNMX.FTZ R5, R175, R10, !PT ;  /* 0x0000000aaf057209 */ /* 0x000fe20007810000 */
[----:B------:R0:W1:Y:S01]  /*6d90*/  MUFU.EX2 R8, R13 ;  /* 0x0000000d00087308 */ /* 0x0000620000000800 */
        /* <DEDUP_REMOVED lines=8> */
[--C-:B0-----:R-:W-:Y:S01]  /*6e20*/  FFMA.FTZ R13, R157, UR9, -R192.reuse ;  /* 0x000000099d0d7c23 */ /* 0x101fe200080108c0 */
[--C-:B------:R-:W-:Y:S01]  /*6e30*/  FFMA.FTZ R172, R172, UR9, -R192.reuse ;  /* 0x00000009acac7c23 */ /* 0x100fe200080108c0 */
[----:B------:R-:W-:Y:S01]  /*6e40*/  FMNMX.FTZ R14, R182, R5, !PT ;  /* 0x00000005b60e7209 */ /* 0x000fe20007810000 */
[--C-:B------:R-:W-:Y:S01]  /*6e50*/  FFMA.FTZ R173, R173, UR9, -R192.reuse ;  /* 0x00000009adad7c23 */ /* 0x100fe200080108c0 */
[--C-:B------:R-:W-:Y:S01]  /*6e60*/  FFMA.FTZ R176, R176, UR9, -R192.reuse ;  /* 0x00000009b0b07c23 */ /* 0x100fe200080108c0 */
[--C-:B------:R-:W-:Y:S01]  /*6e70*/  FFMA.FTZ R177, R177, UR9, -R192.reuse ;  /* 0x00000009b1b17c23 */ /* 0x100fe200080108c0 */
[----:B------:R-:W-:Y:S01]  /*6e80*/  FMNMX.FTZ R5, R183, R14, !PT ;  /* 0x0000000eb7057209 */ /* 0x000fe20007810000 */
[----:B------:R0:W-:Y:S01]  /*6e90*/  MUFU.EX2 R12, R156 ;  /* 0x0000009c000c7308 */ /* 0x0001e20000000800 */
[--C-:B--2---:R-:W-:Y:S01]  /*6ea0*/  FFMA.FTZ R153, R181, UR9, -R192.reuse ;  /* 0x00000009b5997c23 */ /* 0x104fe200080108c0 */
[--C-:B------:R-:W-:Y:S01]  /*6eb0*/  FFMA.FTZ R14, R160, UR9, -R192.reuse ;  /* 0x00000009a00e7c23 */ /* 0x100fe200080108c0 */
[----:B------:R-:W-:Y:S01]  /*6ec0*/  FFMA.FTZ R180, R180, UR9, -R192 ;  /* 0x00000009b4b47c23 */ /* 0x000fe200080108c0 */
[----:B------:R-:W2:Y:S01]  /*6ed0*/  SHFL.BFLY PT, R152, R5, 0x2, 0x1f ;  /* 0x0c401f0005987f89 */ /* 0x000ea200000e0000 */
[-C--:B-1----:R-:W-:Y:S01]  /*6ee0*/  FMUL.FTZ R24, R24, R8.reuse ;  /* 0x0000000818187220 */ /* 0x082fe20000410000 */
        /* <DEDUP_REMOVED lines=21> */
[----:B------:R-:W-:Y:S01]  /*7040*/  FMUL.FTZ R61, R61, R8 ;  /* 0x000000083d3d7220 */ /* 0x000fe20000410000 */
[----:B--2---:R-:W-:Y:S01]  /*7050*/  FMNMX.FTZ R152, R5, R152, !PT ;  /* 0x0000009805987209 */ /* 0x004fe20007810000 */
[-C--:B------:R-:W-:Y:S01]  /*7060*/  FMUL.FTZ R64, R64, R8.reuse ;  /* 0x0000000840407220 */ /* 0x080fe20000410000 */
[-C--:B------:R-:W-:Y:S01]  /*7070*/  FMUL.FTZ R65, R65, R8.reuse ;  /* 0x0000000841417220 */ /* 0x080fe20000410000 */
[-C--:B------:R-:W-:Y:S01]  /*7080*/  FMUL.FTZ R68, R68, R8.reuse ;  /* 0x0000000844447220 */ /* 0x080fe20000410000 */
[----:B------:R-:W-:Y:S01]  /*7090*/  MUFU.EX2 R15, R15 ;  /* 0x0000000f000f7308 */ /* 0x000fe20000000800 */
[----:B------:R-:W2:Y:S01]  /*70a0*/  SHFL.BFLY PT, R5, R152, 0x1, 0x1f ;  /* 0x0c201f0098057f89 */ /* 0x000ea200000e0000 */
        /* <DEDUP_REMOVED lines=23> */
[----:B--2---:R-:W-:Y:S01]  /*7220*/  FMNMX.FTZ R5, R152, R5, !PT ;  /* 0x0000000598057209 */ /* 0x004fe20007810000 */
[-C--:B------:R-:W-:Y:S01]  /*7230*/  FMUL.FTZ R109, R109, R8.reuse ;  /* 0x000000086d6d7220 */ /* 0x080fe20000410000 */
[-C--:B------:R-:W-:Y:S01]  /*7240*/  FMUL.FTZ R112, R112, R8.reuse ;  /* 0x0000000870707220 */ /* 0x080fe20000410000 */
[-C--:B------:R-:W-:Y:S01]  /*7250*/  FMUL.FTZ R113, R113, R8.reuse ;  /* 0x0000000871717220 */ /* 0x080fe20000410000 */
[-C--:B------:R-:W-:Y:S01]  /*7260*/  FMUL.FTZ R116, R116, R8.reuse ;  /* 0x0000000874747220 */ /* 0x080fe20000410000 */
[C---:B------:R-:W-:Y:S01]  /*7270*/  FADD.FTZ R152, -R5.reuse, R11 ;  /* 0x0000000b05987221 */ /* 0x040fe20000010100 */
[----:B0-----:R-:W-:Y:S01]  /*7280*/  FMUL.FTZ R156, R5, UR9 ;  /* 0x00000009059c7c20 */ /* 0x001fe20008410000 */
[----:B------:R0:W-:Y:S01]  /*7290*/  MUFU.EX2 R11, R153 ;  /* 0x00000099000b7308 */ /* 0x0001e20000000800 */
[----:B------:R-:W-:Y:S01]  /*72a0*/  FMUL.FTZ R117, R117, R8 ;  /* 0x0000000875757220 */ /* 0x000fe20000410000 */
[----:B------:R-:W-:Y:S01]  /*72b0*/  FMUL.FTZ R152, R152, UR9 ;  /* 0x0000000998987c20 */ /* 0x000fe20008410000 */
[----:B------:R-:W-:Y:S01]  /*72c0*/  FFMA.FTZ R192, R154, UR9, -R156 ;  /* 0x000000099ac07c23 */ /* 0x000fe2000801089c */
[----:B------:R-:W-:-:S02]  /*72d0*/  IMAD.U32 R154, RZ, RZ, UR7 ;  /* 0x00000007ff9a7e24 */ /* 0x000fc4000f8e00ff */
[--C-:B------:R-:W-:Y:S01]  /*72e0*/  FFMA.FTZ R193, R155, UR9, -R156.reuse ;  /* 0x000000099bc17c23 */ /* 0x100fe2000801089c */
[--C-:B------:R-:W-:Y:S01]  /*72f0*/  FFMA.FTZ R194, R158, UR9, -R156.reuse ;  /* 0x000000099ec27c23 */ /* 0x100fe2000801089c */
[--C-:B------:R-:W-:Y:S01]  /*7300*/  FFMA.FTZ R195, R159, UR9, -R156.reuse ;  /* 0x000000099fc37c23 */ /* 0x100fe2000801089c */
[----:B------:R2:W3:Y:S01]  /*7310*/  MUFU.EX2 R181, R152 ;  /* 0x0000009800b57308 */ /* 0x0004e20000000800 */
[----:B0-----:R-:W-:Y:S01]  /*7320*/  IADD3 R153, -R23, RZ, RZ ;  /* 0x000000ff17997210 */ /* 0x001fe20007ffe1ff */
[--C-:B------:R-:W-:Y:S01]  /*7330*/  FFMA.FTZ R196, R162, UR9, -R156.reuse ;  /* 0x00000009a2c47c23 */ /* 0x100fe2000801089c */
[--C-:B------:R-:W-:Y:S01]  /*7340*/  FFMA.FTZ R197, R163, UR9, -R156.reuse ;  /* 0x00000009a3c57c23 */ /* 0x100fe2000801089c */
[--C-:B------:R-:W-:Y:S01]  /*7350*/  FFMA.FTZ R198, R166, UR9, -R156.reuse ;  /* 0x00000009a6c67c23 */ /* 0x100fe2000801089c */
[----:B------:R-:W-:Y:S01]  /*7360*/  ISETP.NE.AND P3, PT, R22, R153, PT ;  /* 0x000000991600720c */ /* 0x000fe20003f65270 */
[--C-:B------:R-:W-:Y:S01]  /*7370*/  FFMA.FTZ R199, R167, UR9, -R156.reuse ;  /* 0x00000009a7c77c23 */ /* 0x100fe2000801089c */
[--C-:B------:R-:W-:Y:S01]  /*7380*/  FFMA.FTZ R170, R170, UR9, -R156.reuse ;  /* 0x00000009aaaa7c23 */ /* 0x100fe2000801089c */
[----:B------:R-:W-:Y:S01]  /*7390*/  FFMA.FTZ R171, R171, UR9, -R156 ;  /* 0x00000009abab7c23 */ /* 0x000fe2000801089c */
[----:B--2---:R-:W-:-:S02]  /*73a0*/  @!P1 VIADD R152, R200, 0x38840 ;  /* 0x00038840c8989836 */ /* 0x004fc40000000000 */
[--C-:B------:R-:W-:Y:S01]  /*73b0*/  FFMA.FTZ R174, R174, UR9, -R156.reuse ;  /* 0x00000009aeae7c23 */ /* 0x100fe2000801089c */
[--C-:B------:R-:W-:Y:S01]  /*73c0*/  FFMA.FTZ R175, R175, UR9, -R156.reuse ;  /* 0x00000009afaf7c23 */ /* 0x100fe2000801089c */
[--C-:B------:R-:W-:Y:S01]  /*73d0*/  FFMA.FTZ R178, R178, UR9, -R156.reuse ;  /* 0x00000009b2b27c23 */ /* 0x100fe2000801089c */
[----:B------:R-:W-:Y:S01]  /*73e0*/  FFMA.FTZ R179, R179, UR9, -R156 ;  /* 0x00000009b3b37c23 */ /* 0x000fe2000801089c */
[----:B------:R-:W-:Y:S01]  /*73f0*/  @!P1 PRMT R152, RZ, 0x654, R152 ;  /* 0x00000654ff989816 */ /* 0x000fe20000000098 */
[--C-:B------:R-:W-:Y:S01]  /*7400*/  FFMA.FTZ R182, R182, UR9, -R156.reuse ;  /* 0x00000009b6b67c23 */ /* 0x100fe2000801089c */
[----:B------:R-:W-:Y:S01]  /*7410*/  FFMA.FTZ R156, R183, UR9, -R156 ;  /* 0x00000009b79c7c23 */ /* 0x000fe2000801089c */
[----:B------:R-:W-:Y:S01]  /*7420*/  MUFU.EX2 R192, R192 ;  /* 0x000000c000c07308 */ /* 0x000fe20000000800 */
[----:B------:R-:W-:Y:S01]  /*7430*/  @!P3 IMAD R153, R154, 0x40, R17 ;  /* 0x000000409a99b824 */ /* 0x000fe200078e0211 */
[----:B------:R0:W-:Y:S01]  /*7440*/  @!P1 SYNCS.ARRIVE.TRANS64.RED.A1T0 RZ, [R152+URZ], RZ ;  /* 0x000000ff98ff99a7 */ /* 0x0001e2000810043f */
[----:B-1----:R-:W-:Y:S01]  /*7450*/  F2FP.F16.F32.PACK_AB R154, R13, R12 ;  /* 0x0000000c0d9a723e */ /* 0x002fe200000000ff */
[-C--:B---3--:R-:W-:Y:S01]  /*7460*/  FMUL.FTZ R26, R26, R181.reuse ;  /* 0x000000b51a1a7220 */ /* 0x088fe20000410000 */
[----:B------:R-:W-:Y:S01]  /*7470*/  F2FP.F16.F32.PACK_AB R158, R21, R20 ;  /* 0x00000014159e723e */ /* 0x000fe200000000ff */
[-C--:B------:R-:W-:Y:S01]  /*7480*/  FMUL.FTZ R27, R27, R181.reuse ;  /* 0x000000b51b1b7220 */ /* 0x080fe20000410000 */
[----:B------:R-:W-:Y:S01]  /*7490*/  @!P3 LEA R153, R153, UR37, 0x2 ;  /* 0x000000259999bc11 */ /* 0x000fe2000f8e10ff */
[----:B------:R-:W1:Y:S01]  /*74a0*/  MUFU.EX2 R193, R193 ;  /* 0x000000c100c17308 */ /* 0x000e620000000800 */
[----:B------:R-:W-:Y:S01]  /*74b0*/  FMUL.FTZ R30, R30, R181 ;  /* 0x000000b51e1e7220 */ /* 0x000fe20000410000 */
[----:B0-----:R-:W-:Y:S01]  /*74c0*/  F2FP.F16.F32.PACK_AB R152, R10, R9 ;  /* 0x000000090a98723e */ /* 0x001fe200000000ff */
[-C--:B------:R-:W-:Y:S01]  /*74d0*/  FMUL.FTZ R31, R31, R181.reuse ;  /* 0x000000b51f1f7220 */ /* 0x080fe20000410000 */
[----:B------:R-:W-:Y:S01]  /*74e0*/  @!P3 STS [R153+0x38400], R8 ;  /* 0x038400089900b388 */ /* 0x000fe20000000800 */
[-C--:B------:R-:W-:Y:S01]  /*74f0*/  FMUL.FTZ R34, R34, R181.reuse ;  /* 0x000000b522227220 */ /* 0x080fe20000410000 */
[-C--:B------:R-:W-:Y:S01]  /*7500*/  FMUL.FTZ R35, R35, R181.reuse ;  /* 0x000000b523237220 */ /* 0x080fe20000410000 */
[-C--:B------:R-:W-:Y:S01]  /*7510*/  FMUL.FTZ R38, R38, R181.reuse ;  /* 0x000000b526267220 */ /* 0x080fe20000410000 */
[----:B------:R1:W-:Y:S01]  /*7520*/  @!P3 STS [R153+0x38420], R181 ;  /* 0x038420b59900b388 */ /* 0x0003e20000000800 */
        /* <DEDUP_REMOVED lines=8> */
[----:B------:R-:W0:Y:S01]  /*75b0*/  MUFU.EX2 R195, R195 ;  /* 0x000000c300c37308 */ /* 0x000e220000000800 */
[----:B-1----:R-:W-:Y:S01]  /*75c0*/  F2FP.F16.F32.PACK_AB R153, R193, R192 ;  /* 0x000000c0c199723e */ /* 0x002fe200000000ff */
        /* <DEDUP_REMOVED lines=15> */
[----:B0-----:R-:W-:Y:S01]  /*76c0*/  F2FP.F16.F32.PACK_AB R155, R195, R194 ;  /* 0x000000c2c39b723e */ /* 0x001fe200000000ff */
        /* <DEDUP_REMOVED lines=27> */
[----:B------:R-:W-:Y:S01]  /*7880*/  FMUL.FTZ R121, R121, R8 ;  /* 0x0000000879797220 */ /* 0x000fe20000410000 */
[-C--:B------:R-:W-:Y:S01]  /*7890*/  FMUL.FTZ R122, R122, R181.reuse ;  /* 0x000000b57a7a7220 */ /* 0x080fe20000410000 */
[-C--:B------:R-:W-:Y:S01]  /*78a0*/  FMUL.FTZ R123, R123, R181.reuse ;  /* 0x000000b57b7b7220 */ /* 0x080fe20000410000 */
[----:B------:R-:W-:Y:S01]  /*78b0*/  MUFU.EX2 R172, R172 ;  /* 0x000000ac00ac7308 */ /* 0x000fe20000000800 */
[----:B0-----:R-:W-:Y:S01]  /*78c0*/  F2FP.F16.F32.PACK_AB R159, R199, R198 ;  /* 0x000000c6c79f723e */ /* 0x001fe200000000ff */
[-C--:B------:R-:W-:Y:S01]  /*78d0*/  FMUL.FTZ R124, R124, R8.reuse ;  /* 0x000000087c7c7220 */ /* 0x080fe20000410000 */
[-C--:B------:R-:W-:Y:S01]  /*78e0*/  FMUL.FTZ R125, R125, R8.reuse ;  /* 0x000000087d7d7220 */ /* 0x080fe20000410000 */
[-C--:B------:R-:W-:Y:S01]  /*78f0*/  FMUL.FTZ R126, R126, R181.reuse ;  /* 0x000000b57e7e7220 */ /* 0x080fe20000410000 */
[-C--:B------:R-:W-:Y:S01]  /*7900*/  FMUL.FTZ R127, R127, R181.reuse ;  /* 0x000000b57f7f7220 */ /* 0x080fe20000410000 */
[-C--:B------:R-:W-:Y:S01]  /*7910*/  FMUL.FTZ R128, R128, R8.reuse ;  /* 0x0000000880807220 */ /* 0x080fe20000410000 */
[----:B------:R-:W-:Y:S01]  /*7920*/  FMUL.FTZ R129, R129, R8 ;  /* 0x0000000881817220 */ /* 0x000fe20000410000 */
        /* <DEDUP_REMOVED lines=15> */
[-C--:B------:R-:W-:Y:S01]  /*7a20*/  FMUL.FTZ R142, R142, R181.reuse ;  /* 0x000000b58e8e7220 */ /* 0x080fe20000410000 */
[----:B------:R-:W1:Y:S01]  /*7a30*/  MUFU.EX2 R171, R171 ;  /* 0x000000ab00ab7308 */ /* 0x000e620000000800 */
[----:B0-----:R-:W-:Y:S01]  /*7a40*/  F2FP.F16.F32.PACK_AB R162, R173, R172 ;  /* 0x000000acada2723e */ /* 0x001fe200000000ff */
[-C--:B------:R-:W-:Y:S01]  /*7a50*/  FMUL.FTZ R143, R143, R181.reuse ;  /* 0x000000b58f8f7220 */ /* 0x080fe20000410000 */
[-C--:B------:R-:W-:Y:S01]  /*7a60*/  FMUL.FTZ R144, R144, R8.reuse ;  /* 0x0000000890907220 */ /* 0x080fe20000410000 */
[-C--:B------:R-:W-:Y:S01]  /*7a70*/  FMUL.FTZ R145, R145, R8.reuse ;  /* 0x0000000891917220 */ /* 0x080fe20000410000 */
[-C--:B------:R-:W-:Y:S01]  /*7a80*/  FMUL.FTZ R146, R146, R181.reuse ;  /* 0x000000b592927220 */ /* 0x080fe20000410000 */
[-C--:B------:R-:W-:Y:S01]  /*7a90*/  FMUL.FTZ R147, R147, R181.reuse ;  /* 0x000000b593937220 */ /* 0x080fe20000410000 */
[-C--:B------:R-:W-:Y:S01]  /*7aa0*/  FMUL.FTZ R148, R148, R8.reuse ;  /* 0x0000000894947220 */ /* 0x080fe20000410000 */
[----:B------:R-:W-:Y:S01]  /*7ab0*/  MUFU.EX2 R174, R174 ;  /* 0x000000ae00ae7308 */ /* 0x000fe20000000800 */
[----:B------:R-:W-:Y:S01]  /*7ac0*/  FMUL.FTZ R149, R149, R8 ;  /* 0x0000000895957220 */ /* 0x000fe20000410000 */
[-C--:B------:R-:W-:Y:S01]  /*7ad0*/  FMUL.FTZ R150, R150, R181.reuse ;  /* 0x000000b596967220 */ /* 0x080fe20000410000 */
[----:B------:R-:W-:Y:S01]  /*7ae0*/  FMUL.FTZ R151, R151, R181 ;  /* 0x000000b597977220 */ /* 0x000fe20000410000 */
[----:B------:R0:W-:Y:S01]  /*7af0*/  STSM.16.M88.4 [R184+0x36400], R152 ;  /* 0x03640098b8007844 */ /* 0x0001e20000000200 */
[----:B------:R-:W-:Y:S01]  /*7b00*/  UMOV UR7, 0x40000040 ;  /* 0x4000004000077882 */ /* 0x000fe20000000000 */
[----:B------:R-:W-:Y:S01]  /*7b10*/  FFMA.FTZ R3, R8, R3, R9 ;  /* 0x0000000308037223 */ /* 0x000fe20000010009 */
[----:B------:R-:W-:Y:S01]  /*7b20*/  FFMA.FTZ R6, R181, R6, R192 ;  /* 0x00000006b5067223 */ /* 0x000fe200000100c0 */
[----:B------:R-:W2:Y:S01]  /*7b30*/  MUFU.EX2 R175, R175 ;  /* 0x000000af00af7308 */ /* 0x000ea20000000800 */
[----:B-1----:R-:W-:Y:S01]  /*7b40*/  F2FP.F16.F32.PACK_AB R161, R171, R170 ;  /* 0x000000aaaba1723e */ /* 0x002fe200000000ff */
[----:B------:R-:W-:Y:S01]  /*7b50*/  FADD.FTZ R3, R10, R3 ;  /* 0x000000030a037221 */ /* 0x000fe20000010000 */
[----:B------:R-:W-:Y:S01]  /*7b60*/  FADD.FTZ R193, R193, R6 ;  /* 0x00000006c1c17221 */ /* 0x000fe20000010000 */
[----:B------:R-:W-:-:S02]  /*7b70*/  IMAD.MOV.U32 R9, RZ, RZ, R4 ;  /* 0x000000ffff097224 */ /* 0x000fc400078e0004 */
[----:B------:R-:W-:Y:S01]  /*7b80*/  FADD.FTZ R12, R12, R3 ;  /* 0x000000030c0c7221 */ /* 0x000fe20000010000 */
[----:B------:R-:W-:Y:S01]  /*7b90*/  FADD.FTZ R194, R194, R193 ;  /* 0x000000c1c2c27221 */ /* 0x000fe20000010000 */
[----:B------:R-:W-:Y:S01]  /*7ba0*/  MUFU.EX2 R176, R176 ;  /* 0x000000b000b07308 */ /* 0x000fe20000000800 */
[----:B------:R-:W-:Y:S02]  /*7bb0*/  @!P1 VIADD R3, R200, 0x38860 ;  /* 0x00038860c8039836 */ /* 0x000fe40000000000 */
[----:B------:R-:W-:Y:S01]  /*7bc0*/  FADD.FTZ R13, R13, R12 ;  /* 0x0000000c0d0d7221 */ /* 0x000fe20000010000 */
[----:B------:R-:W-:Y:S02]  /*7bd0*/  FADD.FTZ R195, R195, R194 ;  /* 0x000000c2c3c37221 */ /* 0x000fe40000010000 */
[----:B------:R-:W-:Y:S02]  /*7be0*/  @!P1 PRMT R3, RZ, 0x654, R3 ;  /* 0x00000654ff039816 */ /* 0x000fe40000000003 */
[----:B------:R-:W-:Y:S01]  /*7bf0*/  FADD.FTZ R196, R196, R195 ;  /* 0x000000c3c4c47221 */ /* 0x000fe20000010000 */
[----:B------:R-:W1:Y:S01]  /*7c00*/  MUFU.EX2 R177, R177 ;  /* 0x000000b100b17308 */ /* 0x000e620000000800 */
[----:B--2---:R-:W-:-:S02]  /*7c10*/  F2FP.F16.F32.PACK_AB R163, R175, R174 ;  /* 0x000000aeafa3723e */ /* 0x004fc400000000ff */
[----:B------:R-:W-:-:S04]  /*7c20*/  FADD.FTZ R197, R197, R196 ;  /* 0x000000c4c5c57221 */ /* 0x000fc80000010000 */
[----:B------:R-:W-:Y:S01]  /*7c30*/  FADD.FTZ R198, R198, R197 ;  /* 0x000000c5c6c67221 */ /* 0x000fe20000010000 */
[----:B------:R-:W2:Y:S03]  /*7c40*/  MUFU.EX2 R180, R180 ;  /* 0x000000b400b47308 */ /* 0x000ea60000000800 */
[----:B------:R-:W-:-:S04]  /*7c50*/  FADD.FTZ R199, R199, R198 ;  /* 0x000000c6c7c77221 */ /* 0x000fc80000010000 */
[----:B------:R-:W-:Y:S01]  /*7c60*/  FADD.FTZ R170, R170, R199 ;  /* 0x000000c7aaaa7221 */ /* 0x000fe20000010000 */
[----:B------:R-:W-:Y:S01]  /*7c70*/  MUFU.EX2 R178, R178 ;  /* 0x000000b200b27308 */ /* 0x000fe20000000800 */
[----:B-1----:R-:W-:Y:S02]  /*7c80*/  F2FP.F16.F32.PACK_AB R164, R177, R176 ;  /* 0x000000b0b1a4723e */ /* 0x002fe400000000ff */
[----:B------:R-:W-:-:S04]  /*7c90*/  FADD.FTZ R171, R171, R170 ;  /* 0x000000aaabab7221 */ /* 0x000fc80000010000 */
[----:B------:R-:W-:Y:S01]  /*7ca0*/  FADD.FTZ R174, R174, R171 ;  /* 0x000000abaeae7221 */ /* 0x000fe20000010000 */
[----:B------:R-:W1:Y:S01]  /*7cb0*/  MUFU.EX2 R179, R179 ;  /* 0x000000b300b37308 */ /* 0x000e620000000800 */
[----:B--2---:R-:W-:Y:S02]  /*7cc0*/  F2FP.F16.F32.PACK_AB R166, R11, R180 ;  /* 0x000000b40ba6723e */ /* 0x004fe400000000ff */
[----:B------:R-:W-:-:S05]  /*7cd0*/  FADD.FTZ R175, R175, R174 ;  /* 0x000000aeafaf7221 */ /* 0x000fca0000010000 */
[----:B------:R-:W2:Y:S08]  /*7ce0*/  MUFU.EX2 R182, R182 ;  /* 0x000000b600b67308 */ /* 0x000eb00000000800 */
[----:B------:R3:W4:Y:S01]  /*7cf0*/  MUFU.EX2 R183, R156 ;  /* 0x0000009c00b77308 */ /* 0x0007220000000800 */
[----:B-1----:R-:W-:Y:S01]  /*7d00*/  F2FP.F16.F32.PACK_AB R165, R179, R178 ;  /* 0x000000b2b3a5723e */ /* 0x002fe200000000ff */
[----:B------:R-:W-:-:S04]  /*7d10*/  FADD.FTZ R178, R178, R175 ;  /* 0x000000afb2b27221 */ /* 0x000fc80000010000 */
[----:B------:R-:W-:Y:S01]  /*7d20*/  FADD.FTZ R179, R179, R178 ;  /* 0x000000b2b3b37221 */ /* 0x000fe20000010000 */
[C---:B---3--:R-:W-:Y:S01]  /*7d30*/  F2FP.F16.F32.PACK_AB R156, R15.reuse, R14 ;  /* 0x0000000e0f9c723e */ /* 0x048fe200000000ff */
[----:B------:R-:W-:Y:S02]  /*7d40*/  FADD.FTZ R14, R14, R13 ;  /* 0x0000000d0e0e7221 */ /* 0x000fe40000010000 */
[----:B--2---:R-:W-:Y:S02]  /*7d50*/  FADD.FTZ R6, R182, R179 ;  /* 0x000000b3b6067221 */ /* 0x004fe40000010000 */
[----:B------:R0:W-:Y:S01]  /*7d60*/  STSM.16.M88.4 [R187], R156 ;  /* 0x0000009cbb007844 */ /* 0x0001e20000000200 */
[----:B------:R-:W-:Y:S01]  /*7d70*/  FADD.FTZ R15, R15, R14 ;  /* 0x0000000e0f0f7221 */ /* 0x000fe20000010000 */
[C---:B----4-:R-:W-:Y:S02]  /*7d80*/  F2FP.F16.F32.PACK_AB R167, R183.reuse, R182 ;  /* 0x000000b6b7a7723e */ /* 0x050fe400000000ff */
[----:B------:R0:W-:Y:S01]  /*7d90*/  STSM.16.M88.4 [R185], R160 ;  /* 0x000000a0b9007844 */ /* 0x0001e20000000200 */
[----:B------:R-:W-:Y:S01]  /*7da0*/  FADD.FTZ R20, R20, R15 ;  /* 0x0000000f14147221 */ /* 0x000fe20000010000 */
[----:B------:R-:W-:-:S02]  /*7db0*/  FADD.FTZ R6, R183, R6 ;  /* 0x00000006b7067221 */ /* 0x000fc40000010000 */
[----:B------:R0:W-:Y:S01]  /*7dc0*/  STSM.16.M88.4 [R186], R164 ;  /* 0x000000a4ba007844 */ /* 0x0001e20000000200 */
[----:B------:R-:W-:Y:S01]  /*7dd0*/  WARPGROUP.ARRIVE ;  /* 0x00000000000079c5 */ /* 0x000fe20000000000 */
[----:B------:R-:W-:-:S04]  /*7de0*/  FADD.FTZ R21, R21, R20 ;  /* 0x0000001415157221 */ /* 0x000fc80000010000 */
[----:B------:R-:W-:Y:S01]  /*7df0*/  FADD.FTZ R168, R168, R21 ;  /* 0x00000015a8a87221 */ /* 0x000fe20000010000 */
[----:B------:R-:W-:Y:S01]  /*7e00*/  HGMMA.64x256x16.F32 R24, R152, gdesc[UR4].tnspB, R24, gsb0 ;  /* 0x43e0000498187df0 */ /* 0x000fe20008000818 */
[----:B------:R-:W-:Y:S01]  /*7e10*/  UIADD3 UR6, UR6, 0x180, URZ ;  /* 0x0000018006067890 */ /* 0x000fe2000fffe03f */
[----:B------:R-:W-:Y:S01]  /*7e20*/  UMOV UR7, 0x40000040 ;  /* 0x4000004000077882 */ /* 0x000fe20000000000 */
[----:B------:R-:W-:-:S04]  /*7e30*/  FADD.FTZ R169, R169, R168 ;  /* 0x000000a8a9a97221 */ /* 0x000fc80000010000 */
[----:B------:R-:W-:-:S04]  /*7e40*/  FADD.FTZ R172, R172, R169 ;  /* 0x000000a9acac7221 */ /* 0x000fc80000010000 */
[----:B------:R-:W-:-:S04]  /*7e50*/  FADD.FTZ R173, R173, R172 ;  /* 0x000000acadad7221 */ /* 0x000fc80000010000 */
[----:B------:R-:W-:-:S04]  /*7e60*/  FADD.FTZ R176, R176, R173 ;  /* 0x000000adb0b07221 */ /* 0x000fc80000010000 */
[----:B------:R-:W-:-:S04]  /*7e70*/  FADD.FTZ R177, R177, R176 ;  /* 0x000000b0b1b17221 */ /* 0x000fc80000010000 */
[----:B------:R-:W-:Y:S01]  /*7e80*/  FADD.FTZ R180, R180, R177 ;  /* 0x000000b1b4b47221 */ /* 0x000fe20000010000 */
[----:B------:R-:W-:Y:S02]  /*7e90*/  WARPGROUP.DEPBAR.LE gsb0, 0x0 ;  /* 0x00008000000079c5 */ /* 0x000fe40000010000 */
[----:B------:R-:W-:-:S06]  /*7ea0*/  WARPGROUP.ARRIVE ;  /* 0x00000000000079c5 */ /* 0x000fcc0000000000 */
        /* <DEDUP_REMOVED lines=10> */
[----:B------:R-:W-:Y:S01]  /*7f50*/  HGMMA.64x256x16.F32 R24, R164, gdesc[UR4].tnspB, R24, gsb0 ;  /* 0x43e00004a4187df0 */ /* 0x000fe20008000818 */
[----:B------:R-:W-:Y:S02]  /*7f60*/  UMOV UR7, UR36 ;  /* 0x0000002400077c82 */ /* 0x000fe40008000000 */
        /* <DEDUP_REMOVED lines=10> */
[----:B-1----:R-:W-:Y:S01]  /*8010*/  FADD.FTZ R3, R11, R180 ;  /* 0x000000b40b037221 */ /* 0x002fe20000010000 */
[----:B------:R-:W-:Y:S01]  /*8020*/  MOV R11, R5 ;  /* 0x00000005000b7202 */ /* 0x000fe20000000f00 */
[----:B0-----:R-:W-:Y:S06]  /*8030*/  @P2 BRA `(.L_x_3466) ;  /* 0xffffffd4006c2947 */ /* 0x001fec000383ffff */
.L_x_3457:
[----:B------:R-:W0:Y:S01]  /*8040*/  SHFL.BFLY PT, R0, R3, 0x2, 0x1f ;  /* 0x0c401f0003007f89 */ /* 0x000e2200000e0000 */
[----:B------:R-:W-:Y:S01]  /*8050*/  IMAD.U32 R11, RZ, RZ, UR9 ;  /* 0x00000009ff0b7e24 */ /* 0x000fe2000f8e00ff */
[----:B------:R-:W-:Y:S02]  /*8060*/  UIADD3 UR41, UR41, 0x1, URZ ;  /* 0x0000000129297890 */ /* 0x000fe4000fffe03f */
[----:B------:R-:W1:Y:S01]  /*8070*/  SHFL.BFLY PT, R9, R6, 0x2, 0x1f ;  /* 0x0c401f0006097f89 */ /* 0x000e6200000e0000 */
[----:B------:R-:W-:Y:S08]  /*8080*/  BAR.ARV 0x8, 0xa0 ;  /* 0x0202800000007b1d */ /* 0x000ff00000002000 */
[----:B------:R-:W-:Y:S01]  /*8090*/  BAR.SYNC.DEFER_BLOCKING 0xf, 0x100 ;  /* 0x03c4000000007b1d */ /* 0x000fe20000010000 */
[----:B0-----:R-:W-:Y:S01]  /*80a0*/  FADD.FTZ R0, R0, R3 ;  /* 0x0000000300007221 */ /* 0x001fe20000010000 */
[----:B------:R-:W-:-:S02]  /*80b0*/  IMAD.MOV.U32 R3, RZ, RZ, -0x800000 ;  /* 0xff800000ff037424 */ /* 0x000fc400078e00ff */
[----:B-1----:R-:W-:Y:S02]  /*80c0*/  FADD.FTZ R9, R9, R6 ;  /* 0x0000000609097221 */ /* 0x002fe40000010000 */
[----:B------:R-:W0:Y:S04]  /*80d0*/  SHFL.BFLY PT, R7, R0, 0x1, 0x1f ;  /* 0x0c201f0000077f89 */ /* 0x000e2800000e0000 */
[----:B------:R-:W1:Y:S01]  /*80e0*/  SHFL.BFLY PT, R8, R9, 0x1, 0x1f ;  /* 0x0c201f0009087f89 */ /* 0x000e6200000e0000 */
[----:B0-----:R-:W-:Y:S01]  /*80f0*/  FADD.FTZ R21, R0, R7 ;  /* 0x0000000700157221 */ /* 0x001fe20000010000 */
[----:B------:R-:W-:Y:S02]  /*8100*/  IMAD.MOV R7, RZ, RZ, -R23 ;  /* 0x000000ffff077224 */ /* 0x000fe400078e0a17 */
[----:B-1----:R-:W-:-:S02]  /*8110*/  FADD.FTZ R15, R9, R8 ;  /* 0x00000008090f7221 */ /* 0x002fc40000010000 */
[----:B------:R-:W-:Y:S01]  /*8120*/  FSETP.NE.FTZ.AND P1, PT, R21, RZ, PT ;  /* 0x000000ff1500720b */ /* 0x000fe20003f35000 */
[----:B------:R-:W-:Y:S01]  /*8130*/  IMAD.U32 R8, RZ, RZ, UR36 ;  /* 0x00000024ff087e24 */ /* 0x000fe2000f8e00ff */
[----:B------:R-:W-:Y:S02]  /*8140*/  ISETP.NE.AND P0, PT, R22, R7, PT ;  /* 0x000000071600720c */ /* 0x000fe40003f05270 */
[----:B------:R-:W-:Y:S02]  /*8150*/  CS2R R6, SRZ ;  /* 0x0000000000067805 */ /* 0x000fe4000001ff00 */
[----:B------:R-:W-:Y:S01]  /*8160*/  FSETP.NE.FTZ.AND P2, PT, R15, RZ, PT ;  /* 0x000000ff0f00720b */ /* 0x000fe20003f55000 */
[----:B------:R-:W-:-:S04]  /*8170*/  UIADD3 UR36, UR36, 0x1, URZ ;  /* 0x0000000124247890 */ /* 0x000fc8000fffe03f */
[----:B------:R-:W-:Y:S02]  /*8180*/  UISETP.NE.AND UP0, UPT, UR36, 0x2, UPT ;  /* 0x000000022400788c */ /* 0x000fe4000bf05270 */
[----:B------:R-:W0:Y:S02]  /*8190*/  @P1 MUFU.RCP R7, R21 ;  /* 0x0000001500071308 */ /* 0x000e240000001000 */
[----:B------:R-:W-:Y:S01]  /*81a0*/  USEL UR4, URZ, 0x1, UP0 ;  /* 0x000000013f047887 */ /* 0x000fe20008000000 */
[----:B------:R-:W-:Y:S01]  /*81b0*/  @!P0 IMAD R0, R8, 0x40, R17 ;  /* 0x0000004008008824 */ /* 0x000fe200078e0211 */
[----:B------:R-:W-:-:S04]  /*81c0*/  USEL UR36, UR36, URZ, UP0 ;  /* 0x0000003f24247287 */ /* 0x000fc80008000000 */
[----:B------:R-:W-:Y:S01]  /*81d0*/  @!P0 LEA R9, R0, UR37, 0x2 ;  /* 0x0000002500098c11 */ /* 0x000fe2000f8e10ff */
[----:B------:R-:W1:Y:S01]  /*81e0*/  @P2 MUFU.RCP R6, R15 ;  /* 0x0000000f00062308 */ /* 0x000e620000001000 */
[----:B------:R-:W-:Y:S02]  /*81f0*/  MOV R0, 0xff800000 ;  /* 0xff80000000007802 */ /* 0x000fe40000000f00 */
[----:B------:R-:W-:-:S05]  /*8200*/  LOP3.LUT R2, R2, UR4, RZ, 0x3c, !PT ;  /* 0x0000000402027c12 */ /* 0x000fca000f8e3cff */
[----:B------:R-:W2:Y:S01]  /*8210*/  @P1 MUFU.LG2 R21, R21 ;  /* 0x0000001500151308 */ /* 0x000ea20000000c00 */
[-C--:B0-----:R-:W-:Y:S01]  /*8220*/  FMUL.FTZ R8, R25, R7.reuse ;  /* 0x0000000719087220 */ /* 0x081fe20000410000 */
[----:B------:R0:W-:Y:S01]  /*8230*/  @!P0 STS [R9+0x38400], R7 ;  /* 0x0384000709008388 */ /* 0x0001e20000000800 */
[-C--:B------:R-:W-:Y:S01]  /*8240*/  FMUL.FTZ R10, R29, R7.reuse ;  /* 0x000000071d0a7220 */ /* 0x080fe20000410000 */
[----:B------:R-:W-:Y:S02]  /*8250*/  IMAD.U32 R29, RZ, RZ, UR9 ;  /* 0x00000009ff1d7e24 */ /* 0x000fe4000f8e00ff */
[-C--:B------:R-:W-:Y:S01]  /*8260*/  FMUL.FTZ R169, R24, R7.reuse ;  /* 0x0000000718a97220 */ /* 0x080fe20000410000 */
[-C--:B------:R-:W-:Y:S01]  /*8270*/  FMUL.FTZ R20, R28, R7.reuse ;  /* 0x000000071c147220 */ /* 0x080fe20000410000 */
[-C--:B------:R-:W-:Y:S01]  /*8280*/  FMUL.FTZ R165, R32, R7.reuse ;  /* 0x0000000720a57220 */ /* 0x080fe20000410000 */
        /* <DEDUP_REMOVED lines=61> */
[----:B0-----:R-:W-:Y:S01]  /*8660*/  @P1 FMUL.FTZ R7, R11, 0.69314718246459960938 ;  /* 0x3f3172180b071820 */ /* 0x001fe20000410000 */
[----:B------:R-:W-:Y:S01]  /*8670*/  @P2 FMUL.FTZ R29, R29, 0.69314718246459960938 ;  /* 0x3f3172181d1d2820 */ /* 0x000fe20000410000 */
[----:B--2---:R-:W-:Y:S01]  /*8680*/  @P1 FMUL.FTZ R24, R21, 0.69314718246459960938 ;  /* 0x3f31721815181820 */ /* 0x004fe20000410000 */
[----:B---3--:R-:W-:Y:S01]  /*8690*/  @P2 FMUL.FTZ R28, R25, 0.69314718246459960938 ;  /* 0x3f317218191c2820 */ /* 0x008fe20000410000 */
[-C--:B-1----:R-:W-:Y:S01]  /*86a0*/  FMUL.FTZ R9, R26, R6.reuse ;  /* 0x000000061a097220 */ /* 0x082fe20000410000 */
[-C--:B------:R-:W-:Y:S01]  /*86b0*/  FMUL.FTZ R11, R30, R6.reuse ;  /* 0x000000061e0b7220 */ /* 0x080fe20000410000 */
[-C--:B------:R-:W-:Y:S01]  /*86c0*/  FMUL.FTZ R13, R42, R6.reuse ;  /* 0x000000062a0d7220 */ /* 0x080fe20000410000 */
[-C--:B------:R-:W-:Y:S01]  /*86d0*/  FMUL.FTZ R15, R46, R6.reuse ;  /* 0x000000062e0f7220 */ /* 0x080fe20000410000 */
        /* <DEDUP_REMOVED lines=64> */
.L_x_3443:
        /* <DEDUP_REMOVED lines=36> */
[----:B------:R-:W-:Y:S01]  /*8d20*/  UISETP.NE.U32.AND UP0, UPT, UR6, URZ, UPT ;  /* 0x0000003f0600728c */ /* 0x000fe2000bf05070 */
[----:B------:R-:W-:Y:S01]  /*8d30*/  F2FP.F16.F32.PACK_AB R72, R73, R72 ;  /* 0x000000484948723e */ /* 0x000fe200000000ff */
[----:B------:R-:W-:Y:S01]  /*8d40*/  UIADD3 UR4, UP1, UR8, UR6, URZ ;  /* 0x0000000608047290 */ /* 0x000fe2000ff3e03f */
[C---:B------:R-:W-:Y:S01]  /*8d50*/  IADD3 R177, P1, R126.reuse, 0x20, RZ ;  /* 0x000000207eb17810 */ /* 0x040fe20007f3e0ff */
[----:B------:R-:W-:Y:S01]  /*8d60*/  UISETP.NE.AND.EX UP0, UPT, UR7, URZ, UPT, UP0 ;  /* 0x0000003f0700728c */ /* 0x000fe2000bf05300 */
[C---:B------:R-:W-:Y:S01]  /*8d70*/  LOP3.LUT R21, R126.reuse, 0x380, RZ, 0xc0, !PT ;  /* 0x000003807e157812 */ /* 0x040fe200078ec0ff */
[----:B------:R-:W-:Y:S01]  /*8d80*/  UIADD3.X UR6, UR9, UR7, URZ, UP1, !UPT ;  /* 0x0000000709067290 */ /* 0x000fe20008ffe43f */
[C---:B------:R-:W-:Y:S01]  /*8d90*/  IADD3 R181, P4, R126.reuse, 0x60, RZ ;  /* 0x000000607eb57810 */ /* 0x040fe20007f9e0ff */
[----:B------:R-:W-:Y:S01]  /*8da0*/  IMAD.X R25, RZ, RZ, R127, P1 ;  /* 0x000000ffff197224 */ /* 0x000fe200008e067f */
[----:B------:R-:W-:-:S02]  /*8db0*/  IADD3 R183, P3, R126, 0x2000, RZ ;  /* 0x000020007eb77810 */ /* 0x000fc40007f7e0ff */
        /* <DEDUP_REMOVED lines=9> */
[----:B------:R-:W-:Y:S01]  /*8e50*/  IMAD.X R95, RZ, RZ, R127, P2 ;  /* 0x000000ffff5f7224 */ /* 0x000fe200010e067f */
[----:B------:R-:W-:-:S02]  /*8e60*/  SHF.R.U64 R21, R21, 0x3, RZ ;  /* 0x0000000315157819 */ /* 0x000fc400000012ff */
[-C--:B------:R-:W-:Y:S02]  /*8e70*/  IADD3.X R29, RZ, R127.reuse, RZ, P0, !PT ;  /* 0x0000007fff1d7210 */ /* 0x080fe400007fe4ff */
[----:B------:R-:W-:Y:S02]  /*8e80*/  IADD3.X R99, RZ, R127, RZ, P1, !PT ;  /* 0x0000007fff637210 */ /* 0x000fe40000ffe4ff */
        /* <DEDUP_REMOVED lines=12> */
[----:B------:R-:W-:-:S02]  /*8f50*/  LOP3.LUT R24, R177, 0x380, RZ, 0xc0, !PT ;  /* 0x00000380b1187812 */ /* 0x000fc400078ec0ff */
[----:B------:R-:W-:Y:S01]  /*8f60*/  LOP3.LUT R126, R21, R126, RZ, 0x3c, !PT ;  /* 0x0000007e157e7212 */ /* 0x000fe200078e3cff */
[----:B------:R-:W-:Y:S01]  /*8f70*/  IMAD.X R21, RZ, RZ, R127, P1 ;  /* 0x000000ffff157224 */ /* 0x000fe200008e067f */
[----:B------:R-:W-:Y:S02]  /*8f80*/  LOP3.LUT R28, R179, 0x380, RZ, 0xc0, !PT ;  /* 0x00000380b31c7812 */ /* 0x000fe400078ec0ff */
[----:B------:R-:W-:Y:S02]  /*8f90*/  LOP3.LUT R32, R181, 0x380, RZ, 0xc0, !PT ;  /* 0x00000380b5207812 */ /* 0x000fe400078ec0ff */
[----:B------:R-:W-:Y:S02]  /*8fa0*/  LOP3.LUT R36, R183, 0x380, RZ, 0xc0, !PT ;  /* 0x00000380b7247812 */ /* 0x000fe400078ec0ff */
[----:B------:R-:W-:Y:S02]  /*8fb0*/  SHF.R.U64 R24, R24, 0x3, RZ ;  /* 0x0000000318187819 */ /* 0x000fe400000012ff */
[----:B------:R-:W-:-:S02]  /*8fc0*/  LOP3.LUT R86, R193, 0x380, RZ, 0xc0, !PT ;  /* 0x00000380c1567812 */ /* 0x000fc400078ec0ff */
[----:B------:R-:W-:Y:S02]  /*8fd0*/  SHF.R.U64 R28, R28, 0x3, RZ ;  /* 0x000000031c1c7819 */ /* 0x000fe400000012ff */
[----:B------:R-:W-:Y:S02]  /*8fe0*/  LOP3.LUT R90, R195, 0x380, RZ, 0xc0, !PT ;  /* 0x00000380c35a7812 */ /* 0x000fe400078ec0ff */
[----:B------:R-:W-:Y:S02]  /*8ff0*/  MOV R126, R126 ;  /* 0x0000007e007e7202 */ /* 0x000fe40000000f00 */
[----:B------:R-:W-:Y:S02]  /*9000*/  SHF.R.U64 R32, R32, 0x3, RZ ;  /* 0x0000000320207819 */ /* 0x000fe400000012ff */
[----:B------:R-:W-:Y:S01]  /*9010*/  LOP3.LUT R94, R197, 0x380, RZ, 0xc0, !PT ;  /* 0x00000380c55e7812 */ /* 0x000fe200078ec0ff */
[----:B------:R0:W-:Y:S01]  /*9020*/  STSM.16.M88.4 [R126], R8 ;  /* 0x000000087e007844 */ /* 0x0001e20000000200 */
[----:B------:R-:W-:-:S02]  /*9030*/  SHF.R.U64 R36, R36, 0x3, RZ ;  /* 0x0000000324247819 */ /* 0x000fc400000012ff */
[----:B------:R-:W-:Y:S02]  /*9040*/  LOP3.LUT R98, R199, 0x380, RZ, 0xc0, !PT ;  /* 0x00000380c7627812 */ /* 0x000fe400078ec0ff */
[----:B------:R-:W-:Y:S02]  /*9050*/  LOP3.LUT R24, R24, R177, RZ, 0x3c, !PT ;  /* 0x000000b118187212 */ /* 0x000fe400078e3cff */
[----:B------:R-:W-:Y:S02]  /*9060*/  SHF.R.U64 R86, R86, 0x3, RZ ;  /* 0x0000000356567819 */ /* 0x000fe400000012ff */
[----:B------:R-:W-:Y:S02]  /*9070*/  LOP3.LUT R102, R201, 0x380, RZ, 0xc0, !PT ;  /* 0x00000380c9667812 */ /* 0x000fe400078ec0ff */
[----:B------:R-:W-:Y:S02]  /*9080*/  LOP3.LUT R106, R203, 0x380, RZ, 0xc0, !PT ;  /* 0x00000380cb6a7812 */ /* 0x000fe400078ec0ff */
[----:B------:R-:W-:-:S02]  /*9090*/  LOP3.LUT R27, R4, 0x380, RZ, 0xc0, !PT ;  /* 0x00000380041b7812 */ /* 0x000fc400078ec0ff */
[----:B------:R-:W-:Y:S02]  /*90a0*/  IADD3.X R123, RZ, R127, RZ, P2, !PT ;  /* 0x0000007fff7b7210 */ /* 0x000fe400017fe4ff */
[----:B------:R-:W-:Y:S02]  /*90b0*/  LOP3.LUT R28, R28, R179, RZ, 0x3c, !PT ;  /* 0x000000b31c1c7212 */ /* 0x000fe400078e3cff */
[----:B------:R-:W-:Y:S02]  /*90c0*/  SHF.R.U64 R90, R90, 0x3, RZ ;  /* 0x000000035a5a7819 */ /* 0x000fe400000012ff */
[----:B------:R-:W-:Y:S02]  /*90d0*/  LOP3.LUT R114, R207, 0x380, RZ, 0xc0, !PT ;  /* 0x00000380cf727812 */ /* 0x000fe400078ec0ff */
[----:B------:R-:W-:Y:S02]  /*90e0*/  LOP3.LUT R32, R32, R181, RZ, 0x3c, !PT ;  /* 0x000000b520207212 */ /* 0x000fe400078e3cff */
[----:B------:R-:W-:-:S02]  /*90f0*/  SHF.R.U64 R94, R94, 0x3, RZ ;  /* 0x000000035e5e7819 */ /* 0x000fc400000012ff */
[----:B------:R-:W-:Y:S02]  /*9100*/  LOP3.LUT R110, R205, 0x380, RZ, 0xc0, !PT ;  /* 0x00000380cd6e7812 */ /* 0x000fe400078ec0ff */
[----:B------:R-:W-:Y:S02]  /*9110*/  LOP3.LUT R127, R122, 0x380, RZ, 0xc0, !PT ;  /* 0x000003807a7f7812 */ /* 0x000fe400078ec0ff */
[----:B------:R-:W-:Y:S02]  /*9120*/  LOP3.LUT R36, R36, R183, RZ, 0x3c, !PT ;  /* 0x000000b724247212 */ /* 0x000fe400078e3cff */
[----:B------:R-:W-:Y:S02]  /*9130*/  SHF.R.U64 R98, R98, 0x3, RZ ;  /* 0x0000000362627819 */ /* 0x000fe400000012ff */
[----:B0-----:R-:W-:Y:S02]  /*9140*/  F2FP.F16.F32.PACK_AB R10, R12, R162 ;  /* 0x000000a20c0a723e */ /* 0x001fe400000000ff */
[----:B------:R-:W-:-:S02]  /*9150*/  LOP3.LUT R86, R86, R193, RZ, 0x3c, !PT ;  /* 0x000000c156567212 */ /* 0x000fc400078e3cff */
[----:B------:R-:W-:Y:S02]  /*9160*/  SHF.R.U64 R102, R102, 0x3, RZ ;  /* 0x0000000366667819 */ /* 0x000fe400000012ff */
[----:B------:R-:W-:Y:S02]  /*9170*/  SHF.R.U64 R106, R106, 0x3, RZ ;  /* 0x000000036a6a7819 */ /* 0x000fe400000012ff */
[----:B------:R-:W-:Y:S02]  /*9180*/  SHF.R.U64 R27, R27, 0x3, RZ ;  /* 0x000000031b1b7819 */ /* 0x000fe400000012ff */
[----:B------:R-:W-:Y:S02]  /*9190*/  MOV R31, R24 ;  /* 0x00000018001f7202 */ /* 0x000fe40000000f00 */
[----:B------:R-:W-:Y:S02]  /*91a0*/  F2FP.F16.F32.PACK_AB R8, R160, R165 ;  /* 0x000000a5a008723e */ /* 0x000fe400000000ff */
[----:B------:R-:W-:-:S02]  /*91b0*/  F2FP.F16.F32.PACK_AB R9, R35, R34 ;  /* 0x000000222309723e */ /* 0x000fc400000000ff */
[----:B------:R-:W-:Y:S02]  /*91c0*/  F2FP.F16.F32.PACK_AB R11, R39, R38 ;  /* 0x00000026270b723e */ /* 0x000fe400000000ff */
[----:B------:R-:W-:Y:S02]  /*91d0*/  F2FP.F16.F32.PACK_AB R12, R41, R14 ;  /* 0x0000000e290c723e */ /* 0x000fe400000000ff */
[----:B------:R-:W-:Y:S01]  /*91e0*/  LOP3.LUT R90, R90, R195, RZ, 0x3c, !PT ;  /* 0x000000c35a5a7212 */ /* 0x000fe200078e3cff */
[----:B------:R0:W-:Y:S01]  /*91f0*/  STSM.16.M88.4 [R31], R8 ;  /* 0x000000081f007844 */ /* 0x0001e20000000200 */
[----:B------:R-:W-:Y:S02]  /*9200*/  SHF.R.U64 R114, R114, 0x3, RZ ;  /* 0x0000000372727819 */ /* 0x000fe400000012ff */
[----:B------:R-:W-:Y:S02]  /*9210*/  LOP3.LUT R169, R6, 0x380, RZ, 0xc0, !PT ;  /* 0x0000038006a97812 */ /* 0x000fe400078ec0ff */
[----:B------:R-:W-:-:S02]  /*9220*/  MOV R28, R28 ;  /* 0x0000001c001c7202 */ /* 0x000fc40000000f00 */
[----:B------:R-:W-:Y:S02]  /*9230*/  F2FP.F16.F32.PACK_AB R14, R45, R44 ;  /* 0x0000002c2d0e723e */ /* 0x000fe400000000ff */
[----:B------:R-:W-:Y:S02]  /*9240*/  LOP3.LUT R94, R94, R197, RZ, 0x3c, !PT ;  /* 0x000000c55e5e7212 */ /* 0x000fe400078e3cff */
[----:B------:R-:W-:Y:S01]  /*9250*/  SHF.R.U64 R110, R110, 0x3, RZ ;  /* 0x000000036e6e7819 */ /* 0x000fe200000012ff */
[----:B------:R1:W-:Y:S01]  /*9260*/  STSM.16.M88.4 [R28], R12 ;  /* 0x0000000c1c007844 */ /* 0x0003e20000000200 */
[----:B------:R-:W-:Y:S02]  /*9270*/  SHF.R.U64 R127, R127, 0x3, RZ ;  /* 0x000000037f7f7819 */ /* 0x000fe400000012ff */
[----:B------:R-:W-:Y:S01]  /*9280*/  MOV R32, R32 ;  /* 0x0000002000207202 */ /* 0x000fe20000000f00 */
[----:B0-----:R-:W-:Y:S01]  /*9290*/  IMAD.U32 R10, RZ, RZ, UR4 ;  /* 0x00000004ff0a7e24 */ /* 0x001fe2000f8e00ff */
[----:B------:R-:W-:Y:S01]  /*92a0*/  LOP3.LUT R98, R98, R199, RZ, 0x3c, !PT ;  /* 0x000000c762627212 */ /* 0x000fe200078e3cff */
[----:B------:R-:W-:Y:S01]  /*92b0*/  IMAD.U32 R11, RZ, RZ, UR6 ;  /* 0x00000006ff0b7e24 */ /* 0x000fe2000f8e00ff */
[----:B------:R-:W-:Y:S01]  /*92c0*/  MOV R36, R36 ;  /* 0x0000002400247202 */ /* 0x000fe20000000f00 */
[----:B------:R-:W-:Y:S01]  /*92d0*/  STSM.16.M88.4 [R32], R48 ;  /* 0x0000003020007844 */ /* 0x000fe20000000200 */
[----:B------:R-:W-:Y:S01]  /*92e0*/  LOP3.LUT R102, R102, R201, RZ, 0x3c, !PT ;  /* 0x000000c966667212 */ /* 0x000fe200078e3cff */
[----:B------:R-:W-:Y:S01]  /*92f0*/  ULDC.64 UR6, c[0x0][0xce0] ;  /* 0x0003380000067ab9 */ /* 0x000fe20000000a00 */
[----:B------:R-:W-:Y:S01]  /*9300*/  LOP3.LUT R106, R106, R203, RZ, 0x3c, !PT ;  /* 0x000000cb6a6a7212 */ /* 0x000fe200078e3cff */
[----:B------:R-:W-:Y:S01]  /*9310*/  STSM.16.M88.4 [R36], R56 ;  /* 0x0000003824007844 */ /* 0x000fe20000000200 */
[----:B------:R-:W-:-:S02]  /*9320*/  LOP3.LUT R118, R27, R4, RZ, 0x3c, !PT ;  /* 0x000000041b767212 */ /* 0x000fc400078e3cff */
[----:B------:R-:W-:Y:S02]  /*9330*/  MOV R86, R86 ;  /* 0x0000005600567202 */ /* 0x000fe40000000f00 */
[----:B------:R-:W-:Y:S02]  /*9340*/  F2FP.F16.F32.PACK_AB R66, R69, R68 ;  /* 0x000000444542723e */ /* 0x000fe400000000ff */
[----:B------:R-:W-:Y:S02]  /*9350*/  F2FP.F16.F32.PACK_AB R67, R71, R70 ;  /* 0x000000464743723e */ /* 0x000fe400000000ff */
[----:B------:R-:W-:Y:S02]  /*9360*/  F2FP.F16.F32.PACK_AB R73, R75, R74 ;  /* 0x0000004a4b49723e */ /* 0x000fe400000000ff */
[----:B------:R-:W-:Y:S01]  /*9370*/  F2FP.F16.F32.PACK_AB R80, R81, R80 ;  /* 0x000000505150723e */ /* 0x000fe200000000ff */
[----:B------:R-:W-:Y:S01]  /*9380*/  STSM.16.M88.4 [R86], R64 ;  /* 0x0000004056007844 */ /* 0x000fe20000000200 */
[----:B------:R-:W-:-:S02]  /*9390*/  LOP3.LUT R114, R114, R207, RZ, 0x3c, !PT ;  /* 0x000000cf72727212 */ /* 0x000fc400078e3cff */
[----:B------:R-:W-:Y:S02]  /*93a0*/  SHF.R.U64 R169, R169, 0x3, RZ ;  /* 0x00000003a9a97819 */ /* 0x000fe400000012ff */
[----:B------:R-:W-:Y:S02]  /*93b0*/  MOV R27, R90 ;  /* 0x0000005a001b7202 */ /* 0x000fe40000000f00 */
[----:B------:R-:W-:Y:S02]  /*93c0*/  F2FP.F16.F32.PACK_AB R74, R77, R76 ;  /* 0x0000004c4d4a723e */ /* 0x000fe400000000ff */
[----:B------:R-:W-:Y:S02]  /*93d0*/  F2FP.F16.F32.PACK_AB R75, R79, R78 ;  /* 0x0000004e4f4b723e */ /* 0x000fe400000000ff */
[----:B------:R-:W-:Y:S02]  /*93e0*/  F2FP.F16.F32.PACK_AB R81, R83, R82 ;  /* 0x000000525351723e */ /* 0x000fe400000000ff */
[----:B------:R-:W-:Y:S01]  /*93f0*/  LOP3.LUT R110, R110, R205, RZ, 0x3c, !PT ;  /* 0x000000cd6e6e7212 */ /* 0x000fe200078e3cff */
[----:B------:R-:W-:Y:S01]  /*9400*/  STSM.16.M88.4 [R27], R72 ;  /* 0x000000481b007844 */ /* 0x000fe20000000200 */
[----:B------:R-:W-:-:S02]  /*9410*/  LOP3.LUT R122, R127, R122, RZ, 0x3c, !PT ;  /* 0x0000007a7f7a7212 */ /* 0x000fc400078e3cff */
[----:B------:R-:W-:Y:S02]  /*9420*/  MOV R94, R94 ;  /* 0x0000005e005e7202 */ /* 0x000fe40000000f00 */
        /* <DEDUP_REMOVED lines=9> */
[----:B------:R-:W-:Y:S01]  /*94c0*/  MOV R102, R102 ;  /* 0x0000006600667202 */ /* 0x000fe20000000f00 */
[----:B------:R-:W-:Y:S01]  /*94d0*/  STSM.16.M88.4 [R25], R88 ;  /* 0x0000005819007844 */ /* 0x000fe20000000200 */
[----:B------:R-:W-:Y:S02]  /*94e0*/  MOV R4, R106 ;  /* 0x0000006a00047202 */ /* 0x000fe40000000f00 */
[----:B------:R-:W-:-:S02]  /*94f0*/  F2FP.F16.F32.PACK_AB R97, R155, R154 ;  /* 0x0000009a9b61723e */ /* 0x000fc400000000ff */
[----:B------:R-:W-:Y:S02]  /*9500*/  F2FP.F16.F32.PACK_AB R98, R101, R100 ;  /* 0x000000646562723e */ /* 0x000fe400000000ff */
[----:B------:R-:W-:Y:S02]  /*9510*/  F2FP.F16.F32.PACK_AB R99, R157, R156 ;  /* 0x0000009c9d63723e */ /* 0x000fe400000000ff */
[----:B------:R-:W-:Y:S02]  /*9520*/  F2FP.F16.F32.PACK_AB R104, R105, R104 ;  /* 0x000000686968723e */ /* 0x000fe400000000ff */
[----:B------:R-:W-:Y:S01]  /*9530*/  LOP3.LUT R20, R169, R6, RZ, 0x3c, !PT ;  /* 0x00000006a9147212 */ /* 0x000fe200078e3cff */
[----:B------:R-:W-:Y:S01]  /*9540*/  STSM.16.M88.4 [R102], R96 ;  /* 0x0000006066007844 */ /* 0x000fe20000000200 */
        /* <DEDUP_REMOVED lines=19> */
[----:B------:R-:W-:Y:S01]  /*9680*/  STSM.16.M88.4 [R24], R120 ;  /* 0x0000007818007844 */ /* 0x000fe20000000200 */
[----:B------:R-:W-:Y:S02]  /*9690*/  MOV R118, R118 ;  /* 0x0000007600767202 */ /* 0x000fe40000000f00 */
[----:B------:R-:W-:Y:S02]  /*96a0*/  F2FP.F16.F32.PACK_AB R130, R133, R132 ;  /* 0x000000848582723e */ /* 0x000fe400000000ff */
[----:B------:R-:W-:-:S02]  /*96b0*/  F2FP.F16.F32.PACK_AB R131, R135, R134 ;  /* 0x000000868783723e */ /* 0x000fc400000000ff */
[----:B------:R-:W-:Y:S02]  /*96c0*/  F2FP.F16.F32.PACK_AB R137, R139, R138 ;  /* 0x0000008a8b89723e */ /* 0x000fe400000000ff */
[----:B------:R-:W-:Y:S01]  /*96d0*/  F2FP.F16.F32.PACK_AB R138, R141, R140 ;  /* 0x0000008c8d8a723e */ /* 0x000fe200000000ff */
[----:B------:R-:W-:Y:S01]  /*96e0*/  STSM.16.M88.4 [R118], R128 ;  /* 0x0000008076007844 */ /* 0x000fe20000000200 */
[----:B------:R-:W-:Y:S02]  /*96f0*/  F2FP.F16.F32.PACK_AB R139, R143, R142 ;  /* 0x0000008e8f8b723e */ /* 0x000fe400000000ff */
[----:B------:R-:W-:Y:S02]  /*9700*/  MOV R20, R20 ;  /* 0x0000001400147202 */ /* 0x000fe40000000f00 */
[----:B-1----:R-:W-:Y:S01]  /*9710*/  F2FP.F16.F32.PACK_AB R12, R145, R144 ;  /* 0x00000090910c723e */ /* 0x002fe200000000ff */
[----:B------:R1:W-:Y:S01]  /*9720*/  STSM.16.M88.4 [R6], R136 ;  /* 0x0000008806007844 */ /* 0x0003e20000000200 */
[----:B------:R-:W-:-:S02]  /*9730*/  F2FP.F16.F32.PACK_AB R13, R176, R175 ;  /* 0x000000afb00d723e */ /* 0x000fc400000000ff */
[----:B------:R-:W-:Y:S02]  /*9740*/  F2FP.F16.F32.PACK_AB R14, R149, R148 ;  /* 0x00000094950e723e */ /* 0x000fe400000000ff */
[----:B------:R-:W-:Y:S02]  /*9750*/  F2FP.F16.F32.PACK_AB R15, R151, R150 ;  /* 0x00000096970f723e */ /* 0x000fe400000000ff */
[----:B------:R-:W-:-:S03]  /*9760*/  PLOP3.LUT P0, PT, PT, PT, UP0, 0x80, 0x0 ;  /* 0x000000000000781c */ /* 0x000fc60003f0f008 */
[----:B------:R2:W-:Y:S01]  /*9770*/  STSM.16.M88.4 [R20], R12 ;  /* 0x0000000c14007844 */ /* 0x0005e20000000200 */
[----:B------:R-:W-:Y:S09]  /*9780*/  BAR.SYNC.DEFER_BLOCKING 0x1, 0x100 ;  /* 0x0044000000007b1d */ /* 0x000ff20000010000 */
[----:B0-----:R-:W3:Y:S01]  /*9790*/  @P0 LDG.E R4, desc[UR10][R10.64] ;  /* 0x0000000a0a040981 */ /* 0x001ee2000c1e1900 */
[----:B------:R-:W-:Y:S01]  /*97a0*/  UISETP.NE.U32.AND UP1, UPT, UR6, URZ, UPT ;  /* 0x0000003f0600728c */ /* 0x000fe2000bf25070 */
[----:B------:R-:W0:Y:S01]  /*97b0*/  LDC R81, c[0x0][0xb88] ;  /* 0x0002e200ff517b82 */ /* 0x000e220000000800 */
[----:B------:R-:W-:-:S02]  /*97c0*/  IMAD R9, R18, 0x40, R16 ;  /* 0x0000004012097824 */ /* 0x000fc400078e0210 */
[----:B------:R-:W-:Y:S02]  /*97d0*/  UISETP.NE.AND.EX UP1, UPT, UR7, URZ, UPT, UP1 ;  /* 0x0000003f0700728c */ /* 0x000fe4000bf25310 */
[----:B------:R-:W-:-:S04]  /*97e0*/  IMAD.WIDE R146, R9, 0x2, R146 ;  /* 0x0000000209927825 */ /* 0x000fc800078e0292 */
[----:B------:R-:W-:Y:S02]  /*97f0*/  PLOP3.LUT P6, PT, PT, PT, UP1, 0x80, 0x0 ;  /* 0x000000000000781c */ /* 0x000fe40003fcf018 */
[C---:B------:R-:W-:Y:S02]  /*9800*/  IADD3 R9, P2, R146.reuse, 0x1000, RZ ;  /* 0x0000100092097810 */ /* 0x040fe40007f5e0ff */
[C---:B------:R-:W-:Y:S01]  /*9810*/  IADD3 R29, P1, R146.reuse, 0x2000, RZ ;  /* 0x00002000921d7810 */ /* 0x040fe20007f3e0ff */
[----:B------:R-:W-:Y:S01]  /*9820*/  @UP1 UIADD3 UR6, UP2, UR8, UR6, URZ ;  /* 0x0000000608061290 */ /* 0x000fe2000ff5e03f */
[----:B-1----:R-:W-:Y:S02]  /*9830*/  P2R R6, PR, RZ, 0x4 ;  /* 0x00000004ff067803 */ /* 0x002fe40000000000 */
[C---:B------:R-:W-:Y:S01]  /*9840*/  IADD3 R25, P2, R146.reuse, 0x3000, RZ ;  /* 0x0000300092197810 */ /* 0x040fe20007f5e0ff */
[----:B------:R-:W-:Y:S01]  /*9850*/  @UP1 UIADD3.X UR7, UR9, UR7, URZ, UP2, !UPT ;  /* 0x0000000709071290 */ /* 0x000fe200097fe43f */
[C---:B------:R-:W-:Y:S01]  /*9860*/  IADD3 R41, P3, R146.reuse, 0x4000, RZ ;  /* 0x0000400092297810 */ /* 0x040fe20007f7e0ff */
[----:B--2---:R-:W-:Y:S01]  /*9870*/  IMAD.U32 R12, RZ, RZ, UR6 ;  /* 0x00000006ff0c7e24 */ /* 0x004fe2000f8e00ff */
[----:B------:R-:W-:-:S02]  /*9880*/  IADD3 R33, P4, R146, 0x5000, RZ ;  /* 0x0000500092217810 */ /* 0x000fc40007f9e0ff */
[----:B------:R-:W-:Y:S02]  /*9890*/  IADD3 R45, P5, R146, 0x6000, RZ ;  /* 0x00006000922d7810 */ /* 0x000fe40007fbe0ff */
[----:B------:R-:W-:Y:S02]  /*98a0*/  LOP3.LUT R8, R9, 0x380, RZ, 0xc0, !PT ;  /* 0x0000038009087812 */ /* 0x000fe400078ec0ff */
[----:B------:R-:W-:Y:S02]  /*98b0*/  LOP3.LUT R28, R29, 0x380, RZ, 0xc0, !PT ;  /* 0x000003801d1c7812 */ /* 0x000fe400078ec0ff */
[----:B------:R-:W-:Y:S02]  /*98c0*/  LOP3.LUT R24, R25, 0x380, RZ, 0xc0, !PT ;  /* 0x0000038019187812 */ /* 0x000fe400078ec0ff */
[----:B------:R-:W-:Y:S02]  /*98d0*/  LOP3.LUT R40, R41, 0x380, RZ, 0xc0, !PT ;  /* 0x0000038029287812 */ /* 0x000fe400078ec0ff */
[----:B------:R-:W-:-:S02]  /*98e0*/  LOP3.LUT R32, R33, 0x380, RZ, 0xc0, !PT ;  /* 0x0000038021207812 */ /* 0x000fc400078ec0ff */
[----:B------:R-:W-:Y:S02]  /*98f0*/  LOP3.LUT R44, R45, 0x380, RZ, 0xc0, !PT ;  /* 0x000003802d2c7812 */ /* 0x000fe400078ec0ff */
[----:B------:R-:W-:Y:S01]  /*9900*/  MOV R13, UR7 ;  /* 0x00000007000d7c02 */ /* 0x000fe20008000f00 */
[----:B------:R-:W-:Y:S01]  /*9910*/  UMOV UR4, URZ ;  /* 0x0000003f00047c82 */ /* 0x000fe20008000000 */
[----:B------:R-:W-:Y:S02]  /*9920*/  SHF.R.U64 R8, R8, 0x3, RZ ;  /* 0x0000000308087819 */ /* 0x000fe400000012ff */
[----:B------:R-:W-:Y:S01]  /*9930*/  SHF.R.U64 R28, R28, 0x3, RZ ;  /* 0x000000031c1c7819 */ /* 0x000fe200000012ff */
[----:B0-----:R0:W5:Y:S01]  /*9940*/  @P6 LDG.E R81, desc[UR10][R12.64] ;  /* 0x0000000a0c516981 */ /* 0x001162000c1e1900 */
        /* <DEDUP_REMOVED lines=10> */
[----:B---3--:R-:W-:Y:S01]  /*99f0*/  @P0 R2UR UR4, R4 ;  /* 0x00000000040402ca */ /* 0x008fe200000e0000 */
[----:B0-----:R-:W-:-:S14]  /*9a00*/  @P6 BRA `(.L_x_3469) ;  /* 0x0000000000146947 */ /* 0x001fdc0003800000 */
[----:B------:R-:W-:Y:S05]  /*9a10*/  @!P0 BRA `(.L_x_3469) ;  /* 0x0000000000108947 */ /* 0x000fea0003800000 */
[----:B------:R-:W-:Y:S02]  /*9a20*/  ULDC.64 UR6, c[0x0][0x208] ;  /* 0x0000820000067ab9 */ /* 0x000fe40000000a00 */
[----:B------:R-:W2:Y:S04]  /*9a30*/  LDG.E R4, desc[UR6][R10.64] ;  /* 0x000000060a047981 */ /* 0x000ea8000c1e1900 */
[----:B-----5:R-:W2:Y:S02]  /*9a40*/  LDG.E R81, desc[UR6][R10.64+0x4] ;  /* 0x000004060a517981 */ /* 0x020ea4000c1e1900 */
[----:B--2---:R-:W-:-:S07]  /*9a50*/  IMAD.IADD R81, R81, 0x1, -R4 ;  /* 0x0000000151517824 */ /* 0x004fce00078e0a04 */
.L_x_3469:
        /* <DEDUP_REMOVED lines=65> */
[----:B------:R-:W-:Y:S01]  /*9e70*/  IMAD.MOV R11, RZ, RZ, -R23 ;  /* 0x000000ffff0b7224 */ /* 0x000fe200078e0a17 */
[----:B------:R-:W-:Y:S01]  /*9e80*/  UMOV UR7, UR9 ;  /* 0x0000000900077c82 */ /* 0x000fe20008000000 */
[----:B------:R-:W-:Y:S01]  /*9e90*/  LEA R10, R188, R17, 0x6 ;  /* 0x00000011bc0a7211 */ /* 0x000fe200078e30ff */
[----:B------:R-:W-:Y:S02]  /*9ea0*/  UIMAD.WIDE.U32 UR6, UR39, UR10, UR6 ;  /* 0x0000000a270672a5 */ /* 0x000fe4000f8e0006 */
[----:B------:R-:W-:Y:S01]  /*9eb0*/  UIMAD UR8, UR39, UR11, UR8 ;  /* 0x0000000b270872a4 */ /* 0x000fe2000f8e0208 */
[----:B------:R-:W-:Y:S01]  /*9ec0*/  ISETP.NE.AND P0, PT, R22, R11, PT ;  /* 0x0000000b1600720c */ /* 0x000fe20003f05270 */
[C---:B------:R-:W-:Y:S01]  /*9ed0*/  VIADD R4, R10.reuse, 0x8 ;  /* 0x000000080a047836 */ /* 0x040fe20000000000 */
[----:B------:R-:W-:Y:S01]  /*9ee0*/  ULDC.64 UR10, c[0x0][0xc78] ;  /* 0x00031e00000a7ab9 */ /* 0x000fe20000000a00 */
[----:B------:R-:W-:Y:S01]  /*9ef0*/  UIADD3 UR7, UR7, UR8, URZ ;  /* 0x0000000807077290 */ /* 0x000fe2000fffe03f */
[----:B------:R-:W-:Y:S01]  /*9f00*/  SHF.R.S32.HI R6, RZ, 0x1f, R10 ;  /* 0x0000001fff067819 */ /* 0x000fe2000001140a */
[----:B------:R-:W-:Y:S01]  /*9f10*/  UIMAD UR8, UR40, UR10, URZ ;  /* 0x0000000a280872a4 */ /* 0x000fe2000f8e023f */
[-C--:B-----5:R-:W-:Y:S01]  /*9f20*/  ISETP.GE.OR P1, PT, R10, R81.reuse, P0 ;  /* 0x000000510a00720c */ /* 0x0a0fe20000726670 */
[----:B------:R-:W-:Y:S01]  /*9f30*/  UIMAD.WIDE.U32 UR6, UR38, UR10, UR6 ;  /* 0x0000000a260672a5 */ /* 0x000fe2000f8e0006 */
[----:B------:R-:W-:Y:S01]  /*9f40*/  ISETP.GE.OR P0, PT, R4, R81, P0 ;  /* 0x000000510400720c */ /* 0x000fe20000706670 */
[----:B------:R-:W-:Y:S01]  /*9f50*/  UIMAD UR8, UR38, UR11, UR8 ;  /* 0x0000000b260872a4 */ /* 0x000fe2000f8e0208 */
[----:B------:R-:W-:-:S02]  /*9f60*/  ULDC.64 UR14, c[0x0][0x208] ;  /* 0x00008200000e7ab9 */ /* 0x000fc40000000a00 */
        /* <DEDUP_REMOVED lines=8> */
.L_x_3470:
[C---:B0-----:R-:W-:Y:S01]  /*9ff0*/  VIADD R3, R16.reuse, 0x40 ;  /* 0x0000004010037836 */ /* 0x041fe20000000000 */
[----:B------:R-:W-:Y:S01]  /*a000*/  ULDC UR8, c[0x0][0xb8c] ;  /* 0x0002e30000087ab9 */ /* 0x000fe20000000800 */
[C---:B------:R-:W-:Y:S01]  /*a010*/  VIADD R6, R16.reuse, 0x80 ;  /* 0x0000008010067836 */ /* 0x040fe20000000000 */
[----:B------:R-:W-:Y:S01]  /*a020*/  ULDC.64 UR6, c[0x0][0x208] ;  /* 0x0000820000067ab9 */ /* 0x000fe20000000a00 */
[C---:B------:R-:W-:Y:S01]  /*a030*/  VIADD R86, R16.reuse, 0xc0 ;  /* 0x000000c010567836 */ /* 0x040fe20000000000 */
[----:B------:R-:W-:Y:S01]  /*a040*/  ISETP.GE.AND P1, PT, R3, UR8, PT ;  /* 0x0000000803007c0c */ /* 0x000fe2000bf26270 */
[C---:B------:R-:W-:Y:S01]  /*a050*/  VIADD R20, R16.reuse, 0x180 ;  /* 0x0000018010147836 */ /* 0x040fe20000000000 */
[----:B------:R-:W-:Y:S01]  /*a060*/  ISETP.GE.AND P0, PT, R16, UR8, PT ;  /* 0x0000000810007c0c */ /* 0x000fe2000bf06270 */
[----:B------:R-:W-:Y:S01]  /*a070*/  ULDC.64 UR10, c[0x0][0xba0] ;  /* 0x0002e800000a7ab9 */ /* 0x000fe20000000a00 */
[----:B------:R-:W-:Y:S01]  /*a080*/  SEL R4, RZ, 0xffffffff, P1 ;  /* 0xffffffffff047807 */ /* 0x000fe20000800000 */
[----:B------:R0:W5:Y:S01]  /*a090*/  LD.E.128 R12, desc[UR6][R146.64] ;  /* 0x00000006920c7980 */ /* 0x000162000c101d00 */
[----:B------:R-:W-:-:S02]  /*a0a0*/  SEL R0, RZ, 0x1, P0 ;  /* 0x00000001ff007807 */ /* 0x000fc40000000000 */
[----:B------:R-:W-:Y:S01]  /*a0b0*/  SHF.L.U32 R19, R4, 0x1, RZ ;  /* 0x0000000104137819 */ /* 0x000fe200000006ff */
[----:B------:R-:W5:Y:S01]  /*a0c0*/  LD.E.128 R8, desc[UR6][R8.64] ;  /* 0x0000000608087980 */ /* 0x000f62000c101d00 */
[----:B------:R-:W-:Y:S02]  /*a0d0*/  ISETP.GE.AND P0, PT, R6, UR8, PT ;  /* 0x0000000806007c0c */ /* 0x000fe4000bf06270 */
[----:B------:R-:W-:Y:S01]  /*a0e0*/  ISETP.GE.AND P1, PT, R86, UR8, PT ;  /* 0x0000000856007c0c */ /* 0x000fe2000bf26270 */
[----:B------:R-:W5:Y:S01]  /*a0f0*/  LD.E.128 R28, desc[UR6][R28.64] ;  /* 0x000000061c1c7980 */ /* 0x000f62000c101d00 */
[----:B------:R-:W-:Y:S02]  /*a100*/  LOP3.LUT R0, R19, 0x2, R0, 0xe2, !PT ;  /* 0x0000000213007812 */ /* 0x000fe400078ee200 */
[----:B------:R-:W-:Y:S01]  /*a110*/  SEL R19, RZ, 0x4, P0 ;  /* 0x00000004ff137807 */ /* 0x000fe20000000000 */
[----:B------:R-:W5:Y:S01]  /*a120*/  LD.E.128 R24, desc[UR6][R24.64] ;  /* 0x0000000618187980 */ /* 0x000f62000c101d00 */
[----:B------:R-:W-:-:S03]  /*a130*/  SEL R4, RZ, 0x8, P1 ;  /* 0x00000008ff047807 */ /* 0x000fc60000800000 */
[----:B------:R-:W5:Y:S01]  /*a140*/  LD.E.128 R40, desc[UR6][R40.64] ;  /* 0x0000000628287980 */ /* 0x000f62000c101d00 */
[----:B------:R-:W-:-:S03]  /*a150*/  ISETP.GE.AND P2, PT, R20, UR8, PT ;  /* 0x0000000814007c0c */ /* 0x000fc6000bf46270 */
[----:B------:R-:W5:Y:S01]  /*a160*/  LD.E.128 R32, desc[UR6][R32.64] ;  /* 0x0000000620207980 */ /* 0x000f62000c101d00 */
[----:B------:R-:W-:-:S03]  /*a170*/  LOP3.LUT R0, R4, R0, R19, 0xfe, !PT ;  /* 0x0000000004007212 */ /* 0x000fc600078efe13 */
[----:B------:R-:W5:Y:S01]  /*a180*/  LD.E.128 R44, desc[UR6][R44.64] ;  /* 0x000000062c2c7980 */ /* 0x000f62000c101d00 */
[----:B------:R-:W-:-:S03]  /*a190*/  SHF.R.S32.HI R21, RZ, 0x1f, R16 ;  /* 0x0000001fff157819 */ /* 0x000fc60000011410 */
[----:B------:R-:W5:Y:S01]  /*a1a0*/  LD.E.128 R36, desc[UR6][R36.64] ;  /* 0x0000000624247980 */ /* 0x000f62000c101d00 */
[----:B------:R-:W-:-:S03]  /*a1b0*/  IMAD.U32 R19, RZ, RZ, UR10 ;  /* 0x0000000aff137e24 */ /* 0x000fc6000f8e00ff */
[----:B------:R-:W5:Y:S01]  /*a1c0*/  LD.E.128 R52, desc[UR6][R52.64] ;  /* 0x0000000634347980 */ /* 0x000f62000c101d00 */
[----:B------:R-:W-:-:S03]  /*a1d0*/  IMAD.MOV.U32 R20, RZ, RZ, R16 ;  /* 0x000000ffff147224 */ /* 0x000fc600078e0010 */
        /* <DEDUP_REMOVED lines=8> */
[C---:B------:R-:W-:Y:S01]  /*a260*/  VIADD R88, R16.reuse, 0x100 ;  /* 0x0000010010587836 */ /* 0x040fe20000000000 */
[C---:B------:R-:W-:Y:S01]  /*a270*/  IADD3 R80, R16.reuse, 0x1c0, RZ ;  /* 0x000001c010507810 */ /* 0x040fe20007ffe0ff */
[----:B------:R-:W-:Y:S01]  /*a280*/  VIADD R89, R16, 0x140 ;  /* 0x0000014010597836 */ /* 0x000fe20000000000 */
[----:B------:R-:W-:-:S02]  /*a290*/  UIMAD UR6, UR4, UR11, UR6 ;  /* 0x0000000b040672a4 */ /* 0x000fc4000f8e0206 */
[----:B------:R-:W-:Y:S01]  /*a2a0*/  IMAD.WIDE.U32 R20, R19, UR4, R20 ;  /* 0x0000000413147c25 */ /* 0x000fe2000f8e0014 */
[----:B------:R-:W-:Y:S01]  /*a2b0*/  @!PT LDS RZ, [RZ] ;  /* 0x00000000fffff984 */ /* 0x000fe20000000800 */
[----:B------:R-:W-:Y:S01]  /*a2c0*/  @!PT LDS RZ, [RZ] ;  /* 0x00000000fffff984 */ /* 0x000fe20000000800 */
[----:B------:R-:W-:Y:S01]  /*a2d0*/  @!PT LDS RZ, [RZ] ;  /* 0x00000000fffff984 */ /* 0x000fe20000000800 */
[----:B------:R-:W-:Y:S01]  /*a2e0*/  @!PT LDS RZ, [RZ] ;  /* 0x00000000fffff984 */ /* 0x000fe20000000800 */
[----:B------:R1:W-:Y:S06]  /*a2f0*/  MEMBAR.ALL.CTA ;  /* 0x0000000000007992 */ /* 0x0003ec0000008000 */
[----:B-1----:R-:W1:Y:S01]  /*a300*/  FENCE.VIEW.ASYNC.S ;  /* 0x00000000000073c6 */ /* 0x002e620000000000 */
[----:B------:R-:W-:Y:S01]  /*a310*/  ULDC.64 UR10, c[0x0][0xbe0] ;  /* 0x0002f800000a7ab9 */ /* 0x000fe20000000a00 */
[----:B------:R-:W-:Y:S01]  /*a320*/  ISETP.GE.AND P0, PT, R88, UR8, PT ;  /* 0x0000000858007c0c */ /* 0x000fe2000bf06270 */
[----:B------:R-:W-:Y:S01]  /*a330*/  UIMAD UR4, UR12, UR10, URZ ;  /* 0x0000000a0c0472a4 */ /* 0x000fe2000f8e023f */
[----:B------:R-:W-:Y:S01]  /*a340*/  ISETP.GE.AND P1, PT, R89, UR8, PT ;  /* 0x0000000859007c0c */ /* 0x000fe2000bf26270 */
[----:B------:R-:W-:Y:S01]  /*a350*/  VIADD R21, R21, UR6 ;  /* 0x0000000615157c36 */ /* 0x000fe20008000000 */
[----:B------:R-:W-:Y:S01]  /*a360*/  SEL R19, RZ, 0x10, P0 ;  /* 0x00000010ff137807 */ /* 0x000fe20000000000 */
[----:B------:R-:W-:Y:S01]  /*a370*/  IMAD.U32 R83, RZ, RZ, UR10 ;  /* 0x0000000aff537e24 */ /* 0x000fe2000f8e00ff */
[----:B------:R-:W-:Y:S01]  /*a380*/  UIMAD UR6, UR39, UR11, UR4 ;  /* 0x0000000b270672a4 */ /* 0x000fe2000f8e0204 */
[----:B------:R-:W-:Y:S01]  /*a390*/  SEL R4, RZ, 0x20, P1 ;  /* 0x00000020ff047807 */ /* 0x000fe20000800000 */
[----:B-----5:R-:W-:Y:S01]  /*a3a0*/  IMAD R81, R188, -0x40, R81 ;  /* 0xffffffc0bc517824 */ /* 0x020fe200078e0251 */
[----:B------:R-:W-:Y:S01]  /*a3b0*/  UIADD3 UR4, UR37, 0x38820, URZ ;  /* 0x0003882025047890 */ /* 0x000fe2000fffe03f */
[----:B------:R-:W-:Y:S01]  /*a3c0*/  IMAD.WIDE.U32 R20, R83, UR39, R20 ;  /* 0x0000002753147c25 */ /* 0x000fe2000f8e0014 */
[----:B------:R-:W-:Y:S01]  /*a3d0*/  LOP3.LUT R19, R4, R0, R19, 0xfe, !PT ;  /* 0x0000000004137212 */ /* 0x000fe200078efe13 */
[----:B------:R-:W-:Y:S01]  /*a3e0*/  BSSY B1, `(.L_x_3471) ;  /* 0x0000030000017945 */ /* 0x000fe20003800000 */
[----:B------:R-:W-:Y:S01]  /*a3f0*/  SEL R0, RZ, 0x40, P2 ;  /* 0x00000040ff007807 */ /* 0x000fe20001000000 */
[----:B------:R-:W-:Y:S01]  /*a400*/  VIADD R21, R21, UR6 ;  /* 0x0000000615157c36 */ /* 0x000fe20008000000 */
[----:B------:R-:W-:Y:S01]  /*a410*/  ULDC.64 UR6, c[0x0][0xbe8] ;  /* 0x0002fa0000067ab9 */ /* 0x000fe20000000a00 */
[----:B------:R-:W-:Y:S01]  /*a420*/  ISETP.GE.AND P2, PT, R18, R81, PT ;  /* 0x000000511200720c */ /* 0x000fe20003f46270 */
[----:B------:R-:W-:Y:S01]  /*a430*/  IMAD.U32 R83, RZ, RZ, UR6 ;  /* 0x00000006ff537e24 */ /* 0x000fe2000f8e00ff */
[----:B------:R-:W-:Y:S01]  /*a440*/  UIMAD UR6, UR40, UR6, URZ ;  /* 0x00000006280672a4 */ /* 0x000fe2000f8e023f */
[----:B------:R-:W-:Y:S01]  /*a450*/  ISETP.GE.AND P1, PT, R80, UR8, PT ;  /* 0x0000000850007c0c */ /* 0x000fe2000bf26270 */
[----:B------:R-:W-:Y:S01]  /*a460*/  UPRMT UR4, URZ, 0x654, UR4 ;  /* 0x000006543f047896 */ /* 0x000fe20008000004 */
[----:B------:R-:W-:Y:S01]  /*a470*/  IMAD.WIDE.U32 R82, R83, UR38, R20 ;  /* 0x0000002653527c25 */ /* 0x000fe2000f8e0014 */
[----:B------:R-:W-:Y:S01]  /*a480*/  UIMAD UR6, UR38, UR7, UR6 ;  /* 0x00000007260672a4 */ /* 0x000fe2000f8e0206 */
[----:B------:R-:W-:-:S02]  /*a490*/  LOP3.LUT R0, R19, R0, RZ, 0xfc, !PT ;  /* 0x0000000013007212 */ /* 0x000fc400078efcff */
[----:B------:R-:W-:Y:S01]  /*a4a0*/  VIADD R4, R18, 0x20 ;  /* 0x0000002012047836 */ /* 0x000fe20000000000 */
[--C-:B------:R-:W-:Y:S02]  /*a4b0*/  SHF.R.S32.HI R19, RZ, 0x1f, R18.reuse ;  /* 0x0000001fff137819 */ /* 0x100fe40000011412 */
[----:B------:R-:W-:Y:S01]  /*a4c0*/  SEL R21, RZ, 0x80, P1 ;  /* 0x00000080ff157807 */ /* 0x000fe20000800000 */
[----:B-1----:R-:W-:Y:S01]  /*a4d0*/  SYNCS.ARRIVE.TRANS64.RED.A1T0 RZ, [UR4], RZ ;  /* 0x000000ffffff79a7 */ /* 0x002fe20008100404 */
[----:B------:R-:W-:Y:S02]  /*a4e0*/  IADD3 R87, R83, UR6, RZ ;  /* 0x0000000653577c10 */ /* 0x000fe4000fffe0ff */
[----:B------:R-:W-:Y:S01]  /*a4f0*/  ISETP.GE.AND P0, PT, R4, R81, PT ;  /* 0x000000510400720c */ /* 0x000fe20003f06270 */
[----:B------:R-:W-:Y:S01]  /*a500*/  IMAD.WIDE R80, R188, 0x40, R18 ;  /* 0x00000040bc507825 */ /* 0x000fe200078e0212 */
[----:B------:R-:W-:Y:S01]  /*a510*/  LOP3.LUT R4, R0, R21, RZ, 0xfc, !PT ;  /* 0x0000001500047212 */ /* 0x000fe200078efcff */
[----:B0-----:R-:W-:Y:S10]  /*a520*/  @P2 BRA `(.L_x_3472) ;  /* 0x00000000006c2947 */ /* 0x001ff40003800000 */
[----:B------:R-:W-:Y:S01]  /*a530*/  ULDC.64 UR6, c[0x0][0xbd8] ;  /* 0x0002f60000067ab9 */ /* 0x000fe20000000a00 */
[----:B------:R-:W-:Y:S01]  /*a540*/  IMAD.MOV.U32 R20, RZ, RZ, R82 ;  /* 0x000000ffff147224 */ /* 0x000fe200078e0052 */
[----:B------:R-:W-:Y:S01]  /*a550*/  ISETP.GE.AND P2, PT, R16, UR8, PT ;  /* 0x0000000810007c0c */ /* 0x000fe2000bf46270 */
[----:B------:R-:W-:Y:S01]  /*a560*/  IMAD R85, R81, UR6, RZ ;  /* 0x0000000651557c24 */ /* 0x000fe2000f8e02ff */
[----:B------:R-:W-:Y:S01]  /*a570*/  ISETP.GE.AND P3, PT, R3, UR8, PT ;  /* 0x0000000803007c0c */ /* 0x000fe2000bf66270 */
[----:B------:R-:W-:Y:S01]  /*a580*/  IMAD.MOV.U32 R21, RZ, RZ, R87 ;  /* 0x000000ffff157224 */ /* 0x000fe200078e0057 */
[----:B------:R-:W-:Y:S01]  /*a590*/  ULDC.64 UR10, c[0x0][0x208] ;  /* 0x00008200000a7ab9 */ /* 0x000fe20000000a00 */
[C---:B------:R-:W-:Y:S01]  /*a5a0*/  IMAD R85, R80.reuse, UR7, R85 ;  /* 0x0000000750557c24 */ /* 0x040fe2000f8e0255 */
[----:B------:R-:W-:Y:S01]  /*a5b0*/  ISETP.GE.AND P4, PT, R89, UR8, PT ;  /* 0x0000000859007c0c */ /* 0x000fe2000bf86270 */
[----:B------:R-:W-:Y:S01]  /*a5c0*/  IMAD.WIDE.U32 R20, R80, UR6, R20 ;  /* 0x0000000650147c25 */ /* 0x000fe2000f8e0014 */
[----:B------:R-:W-:Y:S01]  /*a5d0*/  ULDC.64 UR6, c[0x0][0xb80] ;  /* 0x0002e00000067ab9 */ /* 0x000fe20000000a00 */
[----:B------:R-:W-:-:S02]  /*a5e0*/  LOP3.LUT P5, RZ, R0, 0x40, RZ, 0xc0, !PT ;  /* 0x0000004000ff7812 */ /* 0x000fc400078ac0ff */
[----:B------:R-:W-:Y:S01]  /*a5f0*/  IMAD.IADD R21, R21, 0x1, R85 ;  /* 0x0000000115157824 */ /* 0x000fe200078e0255 */
[----:B------:R-:W-:Y:S02]  /*a600*/  LEA R84, P1, R20, UR6, 0x1 ;  /* 0x0000000614547c11 */ /* 0x000fe4000f8208ff */
[----:B------:R-:W-:Y:S02]  /*a610*/  LOP3.LUT P6, RZ, R4, 0x80, RZ, 0xc0, !PT ;  /* 0x0000008004ff7812 */ /* 0x000fe400078cc0ff */
        /* <DEDUP_REMOVED lines=12> */
.L_x_3472:
[----:B------:R-:W-:Y:S05]  /*a6e0*/  BSYNC B1 ;  /* 0x0000000000017941 */ /* 0x000fea0003800000 */
.L_x_3471:
        /* <DEDUP_REMOVED lines=9> */
[----:B------:R-:W-:Y:S01]  /*a780*/  ULDC.64 UR10, c[0x0][0x208] ;  /* 0x00008200000a7ab9 */ /* 0x000fe20000000a00 */
[----:B------:R-:W-:Y:S02]  /*a790*/  ISETP.GE.AND P3, PT, R6, UR8, PT ;  /* 0x0000000806007c0c */ /* 0x000fe4000bf66270 */
[----:B------:R-:W-:Y:S01]  /*a7a0*/  IMAD R80, R80, UR6, RZ ;  /* 0x0000000650507c24 */ /* 0x000fe2000f8e02ff */
[----:B------:R-:W-:-:S02]  /*a7b0*/  ISETP.GE.AND P5, PT, R16, UR8, PT ;  /* 0x0000000810007c0c */ /* 0x000fc4000bfa6270 */
[----:B------:R-:W-:Y:S01]  /*a7c0*/  ISETP.GE.AND P2, PT, R86, UR8, PT ;  /* 0x0000000856007c0c */ /* 0x000fe2000bf46270 */
[----:B------:R-:W-:Y:S01]  /*a7d0*/  IMAD R3, R15, UR7, R80 ;  /* 0x000000070f037c24 */ /* 0x000fe2000f8e0250 */
[----:B------:R-:W-:Y:S01]  /*a7e0*/  ULDC.64 UR6, c[0x0][0xb80] ;  /* 0x0002e00000067ab9 */ /* 0x000fe20000000a00 */
[----:B------:R-:W-:Y:S02]  /*a7f0*/  ISETP.GE.AND P1, PT, R88, UR8, PT ;  /* 0x0000000858007c0c */ /* 0x000fe4000bf26270 */
[----:B------:R-:W-:Y:S01]  /*a800*/  IMAD.IADD R3, R13, 0x1, R3 ;  /* 0x000000010d037824 */ /* 0x000fe200078e0203 */
[----:B------:R-:W-:-:S04]  /*a810*/  LEA R14, P6, R12, UR6, 0x1 ;  /* 0x000000060c0e7c11 */ /* 0x000fc8000f8c08ff */
[----:B------:R-:W-:Y:S02]  /*a820*/  LEA.HI.X R15, R12, UR7, R3, 0x1, P6 ;  /* 0x000000070c0f7c11 */ /* 0x000fe4000b0f0c03 */
[----:B------:R-:W-:-:S03]  /*a830*/  LOP3.LUT P6, RZ, R0, 0x40, RZ, 0xc0, !PT ;  /* 0x0000004000ff7812 */ /* 0x000fc600078cc0ff */
[----:B------:R2:W-:Y:S01]  /*a840*/  @!P0 STG.E.128 desc[UR10][R14.64+0x280], R56 ;  /* 0x000280380e008986 */ /* 0x0005e2000c101d0a */
[----:B------:R-:W-:-:S03]  /*a850*/  LOP3.LUT P0, RZ, R4, 0x80, RZ, 0xc0, !PT ;  /* 0x0000008004ff7812 */ /* 0x000fc6000780c0ff */
[----:B------:R2:W-:Y:S04]  /*a860*/  @!P5 STG.E.128 desc[UR10][R14.64], R8 ;  /* 0x000000080e00d986 */ /* 0x0005e8000c101d0a */
[----:B------:R2:W-:Y:S04]  /*a870*/  @!P4 STG.E.128 desc[UR10][R14.64+0x80], R24 ;  /* 0x000080180e00c986 */ /* 0x0005e8000c101d0a */
[----:B------:R2:W-:Y:S04]  /*a880*/  @!P3 STG.E.128 desc[UR10][R14.64+0x100], R32 ;  /* 0x000100200e00b986 */ /* 0x0005e8000c101d0a */
[----:B------:R2:W-:Y:S04]  /*a890*/  @!P2 STG.E.128 desc[UR10][R14.64+0x180], R36 ;  /* 0x000180240e00a986 */ /* 0x0005e8000c101d0a */
[----:B------:R2:W-:Y:S04]  /*a8a0*/  @!P1 STG.E.128 desc[UR10][R14.64+0x200], R48 ;  /* 0x000200300e009986 */ /* 0x0005e8000c101d0a */
[----:B------:R2:W-:Y:S01]  /*a8b0*/  @P6 STG.E.128 desc[UR10][R14.64+0x300], R64 ;  /* 0x000300400e006986 */ /* 0x0005e2000c101d0a */
[----:B------:R-:W-:Y:S05]  /*a8c0*/  @!P0 BRA `(.L_x_3473) ;  /* 0x0000000800d88947 */ /* 0x000fea0003800000 */
[----:B------:R-:W-:Y:S02]  /*a8d0*/  ULDC.64 UR6, c[0x0][0x208] ;  /* 0x0000820000067ab9 */ /* 0x000fe40000000a00 */
[----:B------:R3:W-:Y:S01]  /*a8e0*/  STG.E.128 desc[UR6][R14.64+0x380], R72 ;  /* 0x000380480e007986 */ /* 0x0007e2000c101d06 */
[----:B------:R-:W-:Y:S05]  /*a8f0*/  BRA `(.L_x_3473) ;  /* 0x0000000800cc7947 */ /* 0x000fea0003800000 */
.L_x_3468:
[----:B------:R-:W-:Y:S01]  /*a900*/  USHF.L.U32 UR8, UR38, 0x2, URZ ;  /* 0x0000000226087899 */ /* 0x000fe2000800063f */
[----:B------:R-:W-:Y:S01]  /*a910*/  ULDC.64 UR6, c[0x0][0xcd8] ;  /* 0x0003360000067ab9 */ /* 0x000fe20000000a00 */
[----:B------:R-:W-:Y:S01]  /*a920*/  USHF.L.U64.HI UR9, UR38, 0x2, UR40 ;  /* 0x0000000226097899 */ /* 0x000fe20008010228 */
[----:B------:R-:W-:Y:S01]  /*a930*/  IMAD.MOV.U32 R13, RZ, RZ, RZ ;  /* 0x000000ffff0d7224 */ /* 0x000fe200078e00ff */
[----:B------:R-:W-:Y:S02]  /*a940*/  UIADD3 UR4, UP1, UR8, UR6, URZ ;  /* 0x0000000608047290 */ /* 0x000fe4000ff3e03f */
[----:B------:R-:W-:Y:S02]  /*a950*/  UISETP.NE.U32.AND UP0, UPT, UR6, URZ, UPT ;  /* 0x0000003f0600728c */ /* 0x000fe4000bf05070 */
[----:B------:R-:W-:Y:S02]  /*a960*/  UIADD3.X UR6, UR9, UR7, URZ, UP1, !UPT ;  /* 0x0000000709067290 */ /* 0x000fe40008ffe43f */
[----:B------:R-:W-:Y:S01]  /*a970*/  UISETP.NE.AND.EX UP0, UPT, UR7, URZ, UPT, UP0 ;  /* 0x0000003f0700728c */ /* 0x000fe2000bf05300 */
[----:B------:R-:W0:Y:S01]  /*a980*/  LDC R3, c[0x0][0xb88] ;  /* 0x0002e200ff037b82 */ /* 0x000e220000000800 */
[----:B------:R-:W-:Y:S01]  /*a990*/  IMAD.U32 R8, RZ, RZ, UR4 ;  /* 0x00000004ff087e24 */ /* 0x000fe2000f8e00ff */
[----:B------:R-:W-:Y:S01]  /*a9a0*/  ULDC.64 UR10, c[0x0][0x208] ;  /* 0x00008200000a7ab9 */ /* 0x000fe20000000a00 */
[----:B------:R-:W-:Y:S01]  /*a9b0*/  IMAD.U32 R9, RZ, RZ, UR6 ;  /* 0x00000006ff097e24 */ /* 0x000fe2000f8e00ff */
[----:B------:R-:W-:Y:S01]  /*a9c0*/  ULDC.64 UR6, c[0x0][0xce0] ;  /* 0x0003380000067ab9 */ /* 0x000fe20000000a00 */
[----:B------:R-:W-:Y:S01]  /*a9d0*/  PLOP3.LUT P1, PT, PT, PT, UP0, 0x80, 0x0 ;  /* 0x000000000000781c */ /* 0x000fe20003f2f008 */
[----:B------:R-:W-:-:S04]  /*a9e0*/  UISETP.NE.U32.AND UP1, UPT, UR6, URZ, UPT ;  /* 0x0000003f0600728c */ /* 0x000fc8000bf25070 */
[----:B------:R-:W-:-:S06]  /*a9f0*/  UISETP.NE.AND.EX UP1, UPT, UR7, URZ, UPT, UP1 ;  /* 0x0000003f0700728c */ /* 0x000fcc000bf25310 */
[----:B------:R-:W-:Y:S01]  /*aa00*/  PLOP3.LUT P2, PT, PT, PT, UP1, 0x80, 0x0 ;  /* 0x000000000000781c */ /* 0x000fe20003f4f018 */
[----:B------:R-:W-:Y:S01]  /*aa10*/  VIADD R6, R16, 0x40 ;  /* 0x0000004010067836 */ /* 0x000fe20000000000 */
[----:B------:R-:W5:Y:S03]  /*aa20*/  @P1 LDG.E R13, desc[UR10][R8.64] ;  /* 0x0000000a080d1981 */ /* 0x000f66000c1e1900 */
[----:B------:R-:W-:-:S04]  /*aa30*/  @UP1 UIADD3 UR6, UP2, UR8, UR6, URZ ;  /* 0x0000000608061290 */ /* 0x000fc8000ff5e03f */
[----:B------:R-:W-:Y:S02]  /*aa40*/  @UP1 UIADD3.X UR7, UR9, UR7, URZ, UP2, !UPT ;  /* 0x0000000709071290 */ /* 0x000fe400097fe43f */
[----:B------:R-:W-:-:S04]  /*aa50*/  IMAD.U32 R10, RZ, RZ, UR6 ;  /* 0x00000006ff0a7e24 */ /* 0x000fc8000f8e00ff */
[----:B------:R-:W-:-:S05]  /*aa60*/  MOV R11, UR7 ;  /* 0x00000007000b7c02 */ /* 0x000fca0008000f00 */
[----:B0-----:R0:W5:Y:S01]  /*aa70*/  @P2 LDG.E R3, desc[UR10][R10.64] ;  /* 0x0000000a0a032981 */ /* 0x001162000c1e1900 */
[----:B------:R-:W-:Y:S01]  /*aa80*/  ULDC UR10, c[0x0][0xb8c] ;  /* 0x0002e300000a7ab9 */ /* 0x000fe20000000800 */
[----:B------:R-:W-:Y:S01]  /*aa90*/  VIADD R14, R16, 0x80 ;  /* 0x00000080100e7836 */ /* 0x000fe20000000000 */
[----:B------:R-:W-:Y:S01]  /*aaa0*/  ISETP.GE.AND P3, PT, R6, UR10, PT ;  /* 0x0000000a06007c0c */ /* 0x000fe2000bf66270 */
[C---:B------:R-:W-:Y:S01]  /*aab0*/  VIADD R20, R16.reuse, 0xc0 ;  /* 0x000000c010147836 */ /* 0x040fe20000000000 */
[C---:B------:R-:W-:Y:S01]  /*aac0*/  ISETP.GE.AND P0, PT, R16.reuse, UR10, PT ;  /* 0x0000000a10007c0c */ /* 0x040fe2000bf06270 */
[----:B------:R-:W-:Y:S01]  /*aad0*/  VIADD R12, R16, 0x180 ;  /* 0x00000180100c7836 */ /* 0x000fe20000000000 */
[----:B------:R-:W-:Y:S02]  /*aae0*/  SEL R4, RZ, 0xffffffff, P3 ;  /* 0xffffffffff047807 */ /* 0x000fe40001800000 */
[----:B------:R-:W-:Y:S02]  /*aaf0*/  SEL R0, RZ, 0x1, P0 ;  /* 0x00000001ff007807 */ /* 0x000fe40000000000 */
[----:B------:R-:W-:Y:S01]  /*ab00*/  ISETP.GE.AND P4, PT, R14, UR10, PT ;  /* 0x0000000a0e007c0c */ /* 0x000fe2000bf86270 */
[----:B------:R-:W-:Y:S01]  /*ab10*/  IMAD.SHL.U32 R15, R4, 0x2, RZ ;  /* 0x00000002040f7824 */ /* 0x000fe200078e00ff */
[----:B------:R-:W-:-:S02]  /*ab20*/  ISETP.GE.AND P5, PT, R20, UR10, PT ;  /* 0x0000000a14007c0c */ /* 0x000fc4000bfa6270 */
[----:B0-----:R-:W-:Y:S02]  /*ab30*/  SEL R11, RZ, 0x4, P4 ;  /* 0x00000004ff0b7807 */ /* 0x001fe40002000000 */
[----:B------:R-:W-:Y:S02]  /*ab40*/  LOP3.LUT R0, R15, 0x2, R0, 0xe2, !PT ;  /* 0x000000020f007812 */ /* 0x000fe400078ee200 */
[----:B------:R-:W-:Y:S02]  /*ab50*/  SEL R4, RZ, 0x8, P5 ;  /* 0x00000008ff047807 */ /* 0x000fe40002800000 */
[----:B------:R-:W-:Y:S02]  /*ab60*/  ISETP.GE.AND P0, PT, R12, UR10, PT ;  /* 0x0000000a0c007c0c */ /* 0x000fe4000bf06270 */
[----:B------:R-:W-:Y:S02]  /*ab70*/  ISETP.GE.AND P3, PT, R191, 0x40, PT ;  /* 0x00000040bf00780c */ /* 0x000fe40003f66270 */
[----:B------:R-:W-:Y:S01]  /*ab80*/  LOP3.LUT R12, R4, R0, R11, 0xfe, !PT ;  /* 0x00000000040c7212 */ /* 0x000fe200078efe0b */
[----:B------:R-:W-:Y:S10]  /*ab90*/  @P2 BRA `(.L_x_3474) ;  /* 0x0000000000142947 */ /* 0x000ff40003800000 */
[----:B------:R-:W-:Y:S05]  /*aba0*/  @!P1 BRA `(.L_x_3474) ;  /* 0x0000000000109947 */ /* 0x000fea0003800000 */
[----:B------:R-:W-:Y:S02]  /*abb0*/  ULDC.64 UR6, c[0x0][0x208] ;  /* 0x0000820000067ab9 */ /* 0x000fe40000000a00 */
[----:B------:R-:W2:Y:S04]  /*abc0*/  LDG.E R0, desc[UR6][R8.64] ;  /* 0x0000000608007981 */ /* 0x000ea8000c1e1900 */
[----:B-----5:R-:W2:Y:S02]  /*abd0*/  LDG.E R3, desc[UR6][R8.64+0x4] ;  /* 0x0000040608037981 */ /* 0x020ea4000c1e1900 */
[----:B--2---:R-:W-:-:S07]  /*abe0*/  IADD3 R3, -R0, R3, RZ ;  /* 0x0000000300037210 */ /* 0x004fce0007ffe1ff */
.L_x_3474:
        /* <DEDUP_REMOVED lines=15> */
[----:B------:R-:W-:Y:S01]  /*ace0*/  ULDC.64 UR8, c[0x0][0xc70] ;  /* 0x00031c0000087ab9 */ /* 0x000fe20000000a00 */
[----:B------:R-:W-:Y:S01]  /*acf0*/  ULDC.64 UR12, c[0x0][0x208] ;  /* 0x00008200000c7ab9 */ /* 0x000fe20000000a00 */
        /* <DEDUP_REMOVED lines=17> */
.L_x_3476:
[----:B------:R-:W-:Y:S05]  /*ae10*/  BSYNC B1 ;  /* 0x0000000000017941 */ /* 0x000fea0003800000 */
.L_x_3475:
[----:B------:R-:W-:Y:S01]  /*ae20*/  ULDC.64 UR8, c[0x0][0xba0] ;  /* 0x0002e80000087ab9 */ /* 0x000fe20000000a00 */
[----:B------:R-:W-:Y:S01]  /*ae30*/  IMAD.MOV.U32 R8, RZ, RZ, R16 ;  /* 0x000000ffff087224 */ /* 0x000fe200078e0010 */
[----:B------:R-:W-:Y:S01]  /*ae40*/  ISETP.GE.AND P1, PT, R26, UR10, PT ;  /* 0x0000000a1a007c0c */ /* 0x000fe2000bf26270 */
[----:B0-----:R-:W-:Y:S01]  /*ae50*/  IMAD.MOV.U32 R9, RZ, RZ, R15 ;  /* 0x000000ffff097224 */ /* 0x001fe200078e000f */
[----:B------:R-:W-:Y:S01]  /*ae60*/  ISETP.GE.AND P2, PT, R27, UR10, PT ;  /* 0x0000000a1b007c0c */ /* 0x000fe2000bf46270 */
[----:B------:R-:W-:Y:S01]  /*ae70*/  IMAD R0, R4, UR8, RZ ;  /* 0x0000000804007c24 */ /* 0x000fe2000f8e02ff */
[----:B------:R-:W-:Y:S01]  /*ae80*/  SEL R11, RZ, 0x10, P1 ;  /* 0x00000010ff0b7807 */ /* 0x000fe20000800000 */
[C---:B------:R-:W-:Y:S01]  /*ae90*/  IMAD.WIDE.U32 R8, R13.reuse, UR8, R8 ;  /* 0x000000080d087c25 */ /* 0x040fe2000f8e0008 */
[----:B------:R-:W-:Y:S01]  /*aea0*/  IADD3 R4, R16, 0x1c0, RZ ;  /* 0x000001c010047810 */ /* 0x000fe20007ffe0ff */
[----:B------:R-:W-:Y:S02]  /*aeb0*/  BSSY B1, `(.L_x_3477) ;  /* 0x0000039000017945 */ /* 0x000fe40003800000 */
[----:B------:R-:W-:Y:S01]  /*aec0*/  IMAD R13, R13, UR9, R0 ;  /* 0x000000090d0d7c24 */ /* 0x000fe2000f8e0200 */
[----:B------:R-:W-:Y:S01]  /*aed0*/  ULDC.64 UR8, c[0x0][0xbe0] ;  /* 0x0002f80000087ab9 */ /* 0x000fe20000000a00 */
[----:B------:R-:W-:Y:S01]  /*aee0*/  SEL R0, RZ, 0x20, P2 ;  /* 0x00000020ff007807 */ /* 0x000fe20001000000 */
[----:B------:R-:W-:Y:S01]  /*aef0*/  UIMAD UR4, UR7, UR8, URZ ;  /* 0x00000008070472a4 */ /* 0x000fe2000f8e023f */
[----:B------:R-:W-:Y:S01]  /*af00*/  IMAD.IADD R9, R9, 0x1, R13 ;  /* 0x0000000109097824 */ /* 0x000fe200078e020d */
[----:B------:R-:W-:Y:S01]  /*af10*/  ISETP.GE.AND P2, PT, R4, UR10, PT ;  /* 0x0000000a04007c0c */ /* 0x000fe2000bf46270 */
[----:B------:R-:W-:Y:S01]  /*af20*/  IMAD.U32 R13, RZ, RZ, UR8 ;  /* 0x00000008ff0d7e24 */ /* 0x000fe2000f8e00ff */
[----:B------:R-:W-:Y:S01]  /*af30*/  UIMAD UR4, UR39, UR9, UR4 ;  /* 0x00000009270472a4 */ /* 0x000fe2000f8e0204 */
[----:B------:R-:W-:Y:S01]  /*af40*/  IMAD R3, R188, -0x40, R3 ;  /* 0xffffffc0bc037824 */ /* 0x000fe200078e0203 */
[----:B------:R-:W-:Y:S01]  /*af50*/  LOP3.LUT R11, R0, R12, R11, 0xfe, !PT ;  /* 0x0000000c000b7212 */ /* 0x000fe200078efe0b */
[----:B------:R-:W-:Y:S01]  /*af60*/  IMAD.WIDE.U32 R8, R13, UR39, R8 ;  /* 0x000000270d087c25 */ /* 0x000fe2000f8e0008 */
[----:B------:R-:W-:Y:S01]  /*af70*/  SEL R0, RZ, 0x40, P0 ;  /* 0x00000040ff007807 */ /* 0x000fe20000000000 */
[----:B------:R-:W-:Y:S01]  /*af80*/  ULDC.64 UR6, c[0x0][0xbe8] ;  /* 0x0002fa0000067ab9 */ /* 0x000fe20000000a00 */
[C---:B------:R-:W-:Y:S01]  /*af90*/  ISETP.GE.AND P1, PT, R18.reuse, R3, PT ;  /* 0x000000031200720c */ /* 0x040fe20003f26270 */
[----:B------:R-:W-:Y:S01]  /*afa0*/  VIADD R9, R9, UR4 ;  /* 0x0000000409097c36 */ /* 0x000fe20008000000 */
[----:B------:R-:W-:Y:S01]  /*afb0*/  UIMAD UR4, UR40, UR6, URZ ;  /* 0x00000006280472a4 */ /* 0x000fe2000f8e023f */
[----:B------:R-:W-:Y:S01]  /*afc0*/  LOP3.LUT R21, R11, R0, RZ, 0xfc, !PT ;  /* 0x000000000b157212 */ /* 0x000fe200078efcff */
[----:B------:R-:W-:Y:S01]  /*afd0*/  IMAD.U32 R11, RZ, RZ, UR6 ;  /* 0x00000006ff0b7e24 */ /* 0x000fe2000f8e00ff */
[----:B------:R-:W-:Y:S01]  /*afe0*/  SHF.R.S32.HI R13, RZ, 0x1f, R18 ;  /* 0x0000001fff0d7819 */ /* 0x000fe20000011412 */
[----:B------:R-:W-:Y:S01]  /*aff0*/  UIMAD UR4, UR38, UR7, UR4 ;  /* 0x00000007260472a4 */ /* 0x000fe2000f8e0204 */
[----:B------:R-:W-:Y:S01]  /*b000*/  VIADD R4, R18, 0x20 ;  /* 0x0000002012047836 */ /* 0x000fe20000000000 */
[----:B------:R-:W-:Y:S01]  /*b010*/  MOV R12, R18 ;  /* 0x00000012000c7202 */ /* 0x000fe20000000f00 */
[----:B------:R-:W-:Y:S01]  /*b020*/  IMAD.WIDE.U32 R10, R11, UR38, R8 ;  /* 0x000000260b0a7c25 */ /* 0x000fe2000f8e0008 */
[----:B------:R-:W-:-:S02]  /*b030*/  SEL R0, RZ, 0x80, P2 ;  /* 0x00000080ff007807 */ /* 0x000fc40001000000 */
[----:B------:R-:W-:Y:S01]  /*b040*/  ISETP.GE.AND P0, PT, R4, R3, PT ;  /* 0x000000030400720c */ /* 0x000fe20003f06270 */
[----:B------:R-:W-:Y:S01]  /*b050*/  VIADD R15, R11, UR4 ;  /* 0x000000040b0f7c36 */ /* 0x000fe20008000000 */
[----:B------:R-:W-:Y:S01]  /*b060*/  LOP3.LUT R0, R21, R0, RZ, 0xfc, !PT ;  /* 0x0000000015007212 */ /* 0x000fe200078efcff */
[----:B------:R-:W-:Y:S01]  /*b070*/  IMAD.WIDE R12, R188, 0x40, R12 ;  /* 0x00000040bc0c7825 */ /* 0x000fe200078e020c */
[----:B------:R-:W-:Y:S09]  /*b080*/  @P1 BRA `(.L_x_3478) ;  /* 0x00000000006c1947 */ /* 0x000ff20003800000 */
[----:B------:R-:W-:Y:S01]  /*b090*/  ULDC.64 UR6, c[0x0][0xbd8] ;  /* 0x0002f60000067ab9 */ /* 0x000fe20000000a00 */
[----:B------:R-:W-:Y:S01]  /*b0a0*/  IMAD.MOV.U32 R8, RZ, RZ, R10 ;  /* 0x000000ffff087224 */ /* 0x000fe200078e000a */
[----:B------:R-:W-:Y:S01]  /*b0b0*/  ISETP.GE.AND P6, PT, R16, UR10, PT ;  /* 0x0000000a10007c0c */ /* 0x000fe2000bfc6270 */
[----:B------:R-:W-:Y:S01]  /*b0c0*/  IMAD R3, R13, UR6, RZ ;  /* 0x000000060d037c24 */ /* 0x000fe2000f8e02ff */
[----:B------:R-:W-:Y:S01]  /*b0d0*/  ISETP.GE.AND P5, PT, R6, UR10, PT ;  /* 0x0000000a06007c0c */ /* 0x000fe2000bfa6270 */
[----:B------:R-:W-:Y:S01]  /*b0e0*/  IMAD.MOV.U32 R9, RZ, RZ, R15 ;  /* 0x000000ffff097224 */ /* 0x000fe200078e000f */
[----:B------:R-:W-:Y:S01]  /*b0f0*/  ULDC.64 UR8, c[0x0][0x208] ;  /* 0x0000820000087ab9 */ /* 0x000fe20000000a00 */
[----:B------:R-:W-:Y:S01]  /*b100*/  IMAD R3, R12, UR7, R3 ;  /* 0x000000070c037c24 */ /* 0x000fe2000f8e0203 */
[----:B------:R-:W-:Y:S01]  /*b110*/  ISETP.GE.AND P4, PT, R20, UR10, PT ;  /* 0x0000000a14007c0c */ /* 0x000fe2000bf86270 */
[----:B------:R-:W-:Y:S01]  /*b120*/  IMAD.WIDE.U32 R8, R12, UR6, R8 ;  /* 0x000000060c087c25 */ /* 0x000fe2000f8e0008 */
[----:B------:R-:W-:Y:S01]  /*b130*/  ULDC.64 UR6, c[0x0][0xb80] ;  /* 0x0002e00000067ab9 */ /* 0x000fe20000000a00 */
[----:B------:R-:W-:-:S02]  /*b140*/  ISETP.GE.AND P3, PT, R26, UR10, PT ;  /* 0x0000000a1a007c0c */ /* 0x000fc4000bf66270 */
[----:B------:R-:W-:Y:S01]  /*b150*/  IMAD.IADD R3, R9, 0x1, R3 ;  /* 0x0000000109037824 */ /* 0x000fe200078e0203 */
[C---:B------:R-:W-:Y:S02]  /*b160*/  LEA R24, P1, R8.reuse, UR6, 0x1 ;  /* 0x0000000608187c11 */ /* 0x040fe4000f8208ff */
[----:B------:R-:W-:Y:S02]  /*b170*/  ISETP.GE.AND P2, PT, R27, UR10, PT ;  /* 0x0000000a1b007c0c */ /* 0x000fe4000bf46270 */
        /* <DEDUP_REMOVED lines=12> */
.L_x_3478:
[----:B------:R-:W-:Y:S05]  /*b240*/  BSYNC B1 ;  /* 0x0000000000017941 */ /* 0x000fea0003800000 */
.L_x_3477:
[----:B------:R-:W-:Y:S05]  /*b250*/  @P0 BRA `(.L_x_3473) ;  /* 0x0000000000740947 */ /* 0x000fea0003800000 */
[----:B------:R-:W-:Y:S01]  /*b260*/  IADD3 R3, P0, R12, 0x20, RZ ;  /* 0x000000200c037810 */ /* 0x000fe20007f1e0ff */
[----:B------:R-:W-:Y:S01]  /*b270*/  ULDC.64 UR6, c[0x0][0xbd8] ;  /* 0x0002f60000067ab9 */ /* 0x000fe20000000a00 */
[----:B------:R-:W-:Y:S01]  /*b280*/  MOV R8, R10 ;  /* 0x0000000a00087202 */ /* 0x000fe20000000f00 */
[----:B------:R-:W-:Y:S01]  /*b290*/  IMAD.MOV.U32 R9, RZ, RZ, R15 ;  /* 0x000000ffff097224 */ /* 0x000fe200078e000f */
[----:B------:R-:W-:Y:S01]  /*b2a0*/  ULDC.64 UR8, c[0x0][0x208] ;  /* 0x0000820000087ab9 */ /* 0x000fe20000000a00 */
        /* <DEDUP_REMOVED lines=9> */
[----:B------:R-:W-:Y:S01]  /*b340*/  ULDC.64 UR6, c[0x0][0xb80] ;  /* 0x0002e00000067ab9 */ /* 0x000fe20000000a00 */
[----:B------:R-:W-:Y:S02]  /*b350*/  LOP3.LUT P4, RZ, R21, 0x40, RZ, 0xc0, !PT ;  /* 0x0000004015ff7812 */ /* 0x000fe4000788c0ff */
[----:B------:R-:W-:Y:S01]  /*b360*/  IMAD.IADD R3, R9, 0x1, R3 ;  /* 0x0000000109037824 */ /* 0x000fe200078e0203 */
[----:B------:R-:W-:-:S04]  /*b370*/  LEA R10, P3, R8, UR6, 0x1 ;  /* 0x00000006080a7c11 */ /* 0x000fc8000f8608ff */
        /* <DEDUP_REMOVED lines=11> */
.L_x_3473:
[----:B------:R-:W-:Y:S05]  /*b430*/  BSYNC B0 ;  /* 0x0000000000007941 */ /* 0x000fea0003800000 */
.L_x_3467:
[----:B------:R-:W-:Y:S02]  /*b440*/  ULDC UR4, c[0x0][0xd14] ;  /* 0x0003450000047ab9 */ /* 0x000fe40000000800 */
[----:B------:R-:W-:-:S13]  /*b450*/  ISETP.GE.AND P0, PT, R7, UR4, PT ;  /* 0x0000000407007c0c */ /* 0x000fda000bf06270 */
[----:B------:R-:W-:Y:S05]  /*b460*/  @!P0 BRA `(.L_x_3479) ;  /* 0xffffff5800b08947 */ /* 0x000fea000383ffff */
[----:B------:R-:W-:Y:S05]  /*b470*/  EXIT ;  /* 0x000000000000794d */ /* 0x000fea0003800000 */
.L_x_3439:
        /* <DEDUP_REMOVED lines=57> */
[----:B------:R-:W-:Y:S01]  /*b810*/  MOV R5, R6 ;  /* 0x0000000600057202 */ /* 0x000fe20000000f00 */
[----:B------:R-:W-:Y:S01]  /*b820*/  IMAD.MOV.U32 R19, RZ, RZ, RZ ;  /* 0x000000ffff137224 */ /* 0x000fe200078e00ff */
[----:B------:R-:W-:Y:S01]  /*b830*/  ULDC UR5, c[0x0][0xd14] ;  /* 0x0003450000057ab9 */ /* 0x000fe20000000800 */
[----:B------:R-:W-:Y:S01]  /*b840*/  ULDC UR7, c[0x0][0xd14] ;  /* 0x0003450000077ab9 */ /* 0x000fe20000000800 */
[----:B------:R-:W-:-:S05]  /*b850*/  ULDC UR4, c[0x0][0xd10] ;  /* 0x0003440000047ab9 */ /* 0x000fca0000000800 */
.L_x_3484:
[----:B------:R-:W-:Y:S02]  /*b860*/  VIADD R0, R19, 0x1f ;  /* 0x0000001f13007836 */ /* 0x000fe40000000000 */
[----:B------:R-:W-:-:S03]  /*b870*/  IMAD.U32 R19, RZ, RZ, UR7 ;  /* 0x00000007ff137e24 */ /* 0x000fc6000f8e00ff */
[----:B------:R-:W-:-:S13]  /*b880*/  ISETP.GE.AND P0, PT, R0, UR5, PT ;  /* 0x0000000500007c0c */ /* 0x000fda000bf06270 */
[----:B------:R-:W-:Y:S05]  /*b890*/  @P0 BRA `(.L_x_3481) ;  /* 0x0000000400440947 */ /* 0x000fea0003800000 */
[----:B------:R-:W0:Y:S01]  /*b8a0*/  S2R R2, SR_TID.X ;  /* 0x0000000000027919 */ /* 0x000e220000002100 */
[----:B------:R-:W-:Y:S01]  /*b8b0*/  IMAD.MOV.U32 R19, RZ, RZ, R0 ;  /* 0x000000ffff137224 */ /* 0x000fe200078e0000 */
[----:B------:R-:W-:Y:S01]  /*b8c0*/  BSSY B0, `(.L_x_3482) ;  /* 0x000000b000007945 */ /* 0x000fe20003800000 */
[----:B------:R-:W-:Y:S02]  /*b8d0*/  MOV R0, RZ ;  /* 0x000000ff00007202 */ /* 0x000fe40000000f00 */
        /* <DEDUP_REMOVED lines=9> */
.L_x_3483:
[----:B------:R-:W-:Y:S05]  /*b970*/  BSYNC B0 ;  /* 0x0000000000007941 */ /* 0x000fea0003800000 */
.L_x_3482:
        /* <DEDUP_REMOVED lines=21> */
[----:B0-----:R-:W-:-:S05]  /*bad0*/  IMAD R6, R3, UR4, RZ ;  /* 0x0000000403067c24 */ /* 0x001fca000f8e02ff */
[----:B------:R-:W-:-:S04]  /*bae0*/  IADD3 R5, R6, R5, RZ ;  /* 0x0000000506057210 */ /* 0x000fc80007ffe0ff */
[----:B------:R-:W-:-:S13]  /*baf0*/  ISETP.GT.AND P0, PT, R5, UR6, PT ;  /* 0x0000000605007c0c */ /* 0x000fda000bf04270 */
[----:B------:R-:W-:Y:S05]  /*bb00*/  @!P0 BRA `(.L_x_3484) ;  /* 0xfffffffc00548947 */ /* 0x000fea000383ffff */
[----:B------:R-:W-:-:S07]  /*bb10*/  IMAD.MOV.U32 R2, RZ, RZ, R9 ;  /* 0x000000ffff027224 */ /* 0x000fce00078e0009 */
.L_x_3480:
        /* <DEDUP_REMOVED lines=16> */
.L_x_3485:
[----:B-1----:R-:W-:Y:S01]  /*bc20*/  IMAD R16, R16, UR4, R7 ;  /* 0x0000000410107c24 */ /* 0x002fe2000f8e0207 */
[----:B0-----:R-:W-:Y:S01]  /*bc30*/  MOV R2, RZ ;  /* 0x000000ff00027202 */ /* 0x001fe20000000f00 */
[----:B------:R-:W-:Y:S02]  /*bc40*/  IMAD R7, R11, R6, RZ ;  /* 0x000000060b077224 */ /* 0x000fe400078e02ff */
[----:B------:R-:W-:Y:S01]  /*bc50*/  IMAD.IADD R19, R5, 0x1, R19 ;  /* 0x0000000105137824 */ /* 0x000fe200078e0213 */
[----:B------:R-:W-:Y:S01]  /*bc60*/  IADD3 R9, -R16, UR6, RZ ;  /* 0x0000000610097c10 */ /* 0x000fe2000fffe1ff */
        /* <DEDUP_REMOVED lines=15> */
[----:B------:R-:W-:-:S04]  /*bd60*/  @!P0 LOP3.LUT R2, RZ, R0, RZ, 0x33, !PT ;  /* 0x00000000ff028212 */ /* 0x000fc800078e33ff */
[----:B------:R-:W-:Y:S01]  /*bd70*/  IADD3 R17, -R2, RZ, RZ ;  /* 0x000000ff02117210 */ /* 0x000fe20007ffe1ff */
[----:B------:R-:W-:-:S04]  /*bd80*/  IMAD.MOV.U32 R18, RZ, RZ, R2 ;  /* 0x000000ffff127224 */ /* 0x000fc800078e0002 */
[----:B------:R-:W-:Y:S01]  /*bd90*/  IMAD R17, R0, R17, R9 ;  /* 0x0000001100117224 */ /* 0x000fe200078e0209 */
[----:B------:R-:W-:Y:S06]  /*bda0*/  BRA `(.L_x_3486) ;  /* 0x00000000000c7947 */ /* 0x000fec0003800000 */
.L_x_3481:
[----:B------:R-:W-:Y:S02]  /*bdb0*/  IMAD.MOV.U32 R17, RZ, RZ, RZ ;  /* 0x000000ffff117224 */ /* 0x000fe400078e00ff */
[----:B------:R-:W-:Y:S02]  /*bdc0*/  IMAD.U32 R16, RZ, RZ, UR6 ;  /* 0x00000006ff107e24 */ /* 0x000fe4000f8e00ff */
[----:B------:R-:W-:-:S07]  /*bdd0*/  IMAD.MOV.U32 R18, RZ, RZ, RZ ;  /* 0x000000ffff127224 */ /* 0x000fce00078e00ff */
.L_x_3486:
[----:B------:R-:W0:Y:S01]  /*bde0*/  S2R R0, SR_TID.X ;  /* 0x0000000000007919 */ /* 0x000e220000002100 */
[----:B------:R-:W-:Y:S01]  /*bdf0*/  UMOV UR4, URZ ;  /* 0x0000003f00047c82 */ /* 0x000fe20008000000 */
[----:B------:R-:W-:Y:S01]  /*be00*/  STL [R1], RZ ;  /* 0x000000ff01007387 */ /* 0x000fe20000100800 */
[----:B0-----:R-:W-:-:S04]  /*be10*/  LOP3.LUT R0, R0, 0x1f, RZ, 0xc0, !PT ;  /* 0x0000001f00007812 */ /* 0x001fc800078ec0ff */
[----:B------:R-:W-:-:S13]  /*be20*/  ISETP.NE.AND P0, PT, R0, RZ, PT ;  /* 0x000000ff0000720c */ /* 0x000fda0003f05270 */
[----:B------:R-:W0:Y:S01]  /*be30*/  @!P0 S2R R3, SR_CgaCtaId ;  /* 0x0000000000038919 */ /* 0x000e220000008800 */
[----:B------:R-:W-:-:S04]  /*be40*/  @!P0 MOV R0, 0x400 ;  /* 0x0000040000008802 */ /* 0x000fc80000000f00 */
[----:B0-----:R-:W-:-:S05]  /*be50*/  @!P0 LEA R0, R3, R0, 0x18 ;  /* 0x0000000003008211 */ /* 0x001fca00078ec0ff */
[----:B------:R0:W-:Y:S01]  /*be60*/  @!P0 STS.128 [R0+0x388d0], R16 ;  /* 0x0388d01000008388 */ /* 0x0001e20000000c00 */
[----:B------:R-:W-:Y:S06]  /*be70*/  BAR.ARV 0x5, 0x120 ;  /* 0x0144800000007b1d */ /* 0x000fec0000002000 */
[----:B------:R-:W-:Y:S02]  /*be80*/  ISETP.GE.AND P0, PT, R19, UR5, PT ;  /* 0x0000000513007c0c */ /* 0x000fe4000bf06270 */
[----:B0-----:R-:W-:-:S05]  /*be90*/  MOV R0, 0x1 ;  /* 0x0000000100007802 */ /* 0x001fca0000000f00 */
[----:B------:R0:W-:Y:S02]  /*bea0*/  STL [R1+0x4], R0 ;  /* 0x0000040001007387 */ /* 0x0001e40000100800 */
[----:B0-----:R-:W-:-:S05]  /*beb0*/  IMAD.U32 R0, RZ, RZ, UR4 ;  /* 0x00000004ff007e24 */ /* 0x001fca000f8e00ff */
[----:B------:R0:W-:Y:S01]  /*bec0*/  STL [R1+0x2c], R0 ;  /* 0x00002c0001007387 */ /* 0x0001e20000100800 */
[----:B------:R-:W-:Y:S05]  /*bed0*/  @P0 BRA `(.L_x_3487) ;  /* 0x0000004000c00947 */ /* 0x000fea0003800000 */
[----:B------:R-:W-:Y:S01]  /*bee0*/  ULDC UR4, c[0x0][0xc] ;  /* 0x0000030000047ab9 */ /* 0x000fe20000000800 */
[----:B------:R-:W-:Y:S01]  /*bef0*/  IMAD.MOV.U32 R2, RZ, RZ, 0x1 ;  /* 0x00000001ff027424 */ /* 0x000fe200078e00ff */
[----:B------:R-:W-:Y:S01]  /*bf00*/  ULDC.64 UR54, c[0x0][0x198] ;  /* 0x0000660000367ab9 */ /* 0x000fe20000000a00 */
[----:B0-----:R-:W-:Y:S01]  /*bf10*/  IMAD.U32 R0, RZ, RZ, UR4 ;  /* 0x00000004ff007e24 */ /* 0x001fe2000f8e00ff */
[----:B------:R-:W-:Y:S02]  /*bf20*/  UMOV UR4, URZ ;  /* 0x0000003f00047c82 */ /* 0x000fe40008000000 */
[----:B------:R-:W-:Y:S04]  /*bf30*/  STL [R1+0x4], R2 ;  /* 0x0000040201007387 */ /* 0x000fe80000100800 */
[----:B------:R-:W-:Y:S04]  /*bf40*/  STL [R1], RZ ;  /* 0x000000ff01007387 */ /* 0x000fe80000100800 */
[----:B------:R0:W-:Y:S02]  /*bf50*/  STL [R1+0x30], R0 ;  /* 0x0000300001007387 */ /* 0x0001e40000100800 */
[----:B0-----:R-:W-:-:S05]  /*bf60*/  IMAD.U32 R0, RZ, RZ, UR4 ;  /* 0x00000004ff007e24 */ /* 0x001fca000f8e00ff */
[----:B------:R0:W-:Y:S02]  /*bf70*/  STL [R1+0x2c], R0 ;  /* 0x00002c0001007387 */ /* 0x0001e40000100800 */
.L_x_3551:
[----:B-1-3--:R-:W1:Y:S01]  /*bf80*/  LDC.64 R2, c[0x0][0xd60] ;  /* 0x00035800ff027b82 */ /* 0x00ae620000000a00 */
[----:B------:R-:W-:Y:S01]  /*bf90*/  ULDC.64 UR4, c[0x0][0x208] ;  /* 0x0000820000047ab9 */ /* 0x000fe20000000a00 */
[----:B-1----:R-:W-:-:S05]  /*bfa0*/  IMAD.WIDE R2, R19, 0x4, R2 ;  /* 0x0000000413027825 */ /* 0x002fca00078e0202 */
[----:B--2---:R-:W2:Y:S01]  /*bfb0*/  LDG.E R5, desc[UR4][R2.64] ;  /* 0x0000000402057981 */ /* 0x004ea2000c1e1900 */
[----:B------:R-:W-:Y:S05]  /*bfc0*/  YIELD ;  /* 0x0000000000007946 */ /* 0x000fea0003800000 */
[----:B------:R-:W-:Y:S01]  /*bfd0*/  ULDC.64 UR4, c[0x0][0xb20] ;  /* 0x0002c80000047ab9 */ /* 0x000fe20000000a00 */
[----:B0-----:R-:W-:Y:S01]  /*bfe0*/  IMAD.MOV.U32 R0, RZ, RZ, RZ ;  /* 0x000000ffff007224 */ /* 0x001fe200078e00ff */
[----:B------:R-:W-:Y:S01]  /*bff0*/  ISETP.NE.U32.AND P0, PT, RZ, UR4, PT ;  /* 0x00000004ff007c0c */ /* 0x000fe2000bf05070 */
[----:B------:R-:W-:-:S03]  /*c000*/  ULDC.64 UR6, c[0x0][0x208] ;  /* 0x0000820000067ab9 */ /* 0x000fc60000000a00 */
[----:B------:R-:W-:Y:S02]  /*c010*/  ISETP.NE.AND.EX P0, PT, RZ, UR5, PT, P0 ;  /* 0x00000005ff007c0c */ /* 0x000fe4000bf05300 */
[----:B------:R-:W-:Y:S02]  /*c020*/  MOV R6, RZ ;  /* 0x000000ff00067202 */ /* 0x000fe40000000f00 */
[----:B--2---:R-:W-:Y:S01]  /*c030*/  SHF.R.S32.HI R4, RZ, 0x1f, R5 ;  /* 0x0000001fff047819 */ /* 0x004fe20000011405 */
        /* <DEDUP_REMOVED lines=42> */
.L_x_3488:
[----:B-1---5:R-:W-:Y:S01]  /*c2e0*/  IADD3 R2, -R0, R6, RZ ;  /* 0x0000000600027210 */ /* 0x022fe20007ffe1ff */
[----:B------:R-:W-:Y:S01]  /*c2f0*/  IMAD.IADD R3, R7, 0x1, R0 ;  /* 0x0000000107037824 */ /* 0x000fe200078e0200 */
[----:B------:R-:W-:Y:S02]  /*c300*/  BSSY B6, `(.L_x_3489) ;  /* 0x000034e000067945 */ /* 0x000fe40003800000 */
[C---:B------:R-:W-:Y:S01]  /*c310*/  ISETP.GT.AND P0, PT, R2.reuse, RZ, PT ;  /* 0x000000ff0200720c */ /* 0x040fe20003f04270 */
[----:B------:R-:W-:Y:S01]  /*c320*/  VIADD R0, R2, 0x3f ;  /* 0x0000003f02007836 */ /* 0x000fe20000000000 */
[----:B------:R-:W-:Y:S04]  /*c330*/  STL [R1+0x20], R2 ;  /* 0x0000200201007387 */ /* 0x000fe80000100800 */
        /* <DEDUP_REMOVED lines=10> */
[----:B------:R-:W2:Y:S01]  /*c3e0*/  LDL R2, [R1+0x30] ;  /* 0x0000300001027983 */ /* 0x000ea20000100800 */
[----:B------:R-:W-:Y:S01]  /*c3f0*/  VOTEU.ANY UR4, UPT, PT ;  /* 0x0000000000047886 */ /* 0x000fe200038e0100 */
[----:B------:R-:W-:Y:S01]  /*c400*/  ULDC.64 UR6, c[0x0][0x208] ;  /* 0x0000820000067ab9 */ /* 0x000fe20000000a00 */
[----:B0-----:R-:W0:Y:S01]  /*c410*/  FLO.U32 R0, UR4 ;  /* 0x0000000400007d00 */ /* 0x001e2200080e0000 */
[----:B------:R-:W0:Y:S07]  /*c420*/  S2R R7, SR_LANEID ;  /* 0x0000000000077919 */ /* 0x000e2e0000000000 */
[----:B------:R-:W1:Y:S01]  /*c430*/  POPC R5, UR4 ;  /* 0x0000000400057d09 */ /* 0x000e620008000000 */
[----:B0-----:R-:W-:-:S02]  /*c440*/  ISETP.EQ.U32.AND P0, PT, R0, R7, PT ;  /* 0x000000070000720c */ /* 0x001fc40003f02070 */
[----:B--2---:R-:W-:Y:S02]  /*c450*/  R2UR UR5, R2 ;  /* 0x00000000020572ca */ /* 0x004fe400000e0000 */
[----:B------:R-:W1:Y:S09]  /*c460*/  LDC.64 R2, c[0x0][0xd38] ;  /* 0x00034e00ff027b82 */ /* 0x000e720000000a00 */
[----:B-1----:R-:W2:Y:S01]  /*c470*/  @P0 ATOMG.E.ADD.STRONG.GPU PT, R3, desc[UR6][R2.64], R5 ;  /* 0x00000005020309a8 */ /* 0x002ea200081ee1c6 */
[----:B------:R-:W0:Y:S02]  /*c480*/  S2R R4, SR_LTMASK ;  /* 0x0000000000047919 */ /* 0x000e240000003900 */
[----:B0-----:R-:W-:-:S04]  /*c490*/  LOP3.LUT R4, R4, UR4, RZ, 0xc0, !PT ;  /* 0x0000000404047c12 */ /* 0x001fc8000f8ec0ff */
[----:B------:R-:W0:Y:S01]  /*c4a0*/  POPC R7, R4 ;  /* 0x0000000400077309 */ /* 0x000e220000000000 */
[----:B--2---:R-:W0:Y:S02]  /*c4b0*/  SHFL.IDX PT, R0, R3, R0, 0x1f ;  /* 0x00001f0003007589 */ /* 0x004e2400000e0000 */
[----:B0-----:R-:W-:Y:S01]  /*c4c0*/  IADD3 R16, R0, UR5, R7 ;  /* 0x0000000500107c10 */ /* 0x001fe2000fffe007 */
[----:B------:R-:W-:Y:S06]  /*c4d0*/  BRA `(.L_x_3491) ;  /* 0x0000003000c07947 */ /* 0x000fec0003800000 */
.L_x_3490:
        /* <DEDUP_REMOVED lines=22> */
[----:B0-----:R-:W-:Y:S05]  /*c640*/  CALL.ABS.NOINC R2 ;  /* 0x0000000002007343 */ /* 0x001fea0003c00000 */
.L_x_3492:
        /* <DEDUP_REMOVED lines=20> */
.L_x_3494:
        /* <DEDUP_REMOVED lines=8> */
[----:B------:R-:W-:Y:S01]  /*c810*/  MOV R13, RZ ;  /* 0x000000ff000d7202 */ /* 0x000fe20000000f00 */
[----:B------:R-:W-:Y:S02]  /*c820*/  IMAD.U32 R7, RZ, RZ, UR9 ;  /* 0x00000009ff077e24 */ /* 0x000fe4000f8e00ff */
[----:B------:R-:W-:-:S02]  /*c830*/  IMAD.U32 R10, RZ, RZ, UR4 ;  /* 0x00000004ff0a7e24 */ /* 0x000fc4000f8e00ff */
[----:B------:R-:W-:Y:S02]  /*c840*/  IMAD.U32 R11, RZ, RZ, UR5 ;  /* 0x00000005ff0b7e24 */ /* 0x000fe4000f8e00ff */
[----:B------:R-:W-:Y:S02]  /*c850*/  IMAD.MOV.U32 R8, RZ, RZ, 0x70 ;  /* 0x00000070ff087424 */ /* 0x000fe400078e00ff */
[----:B------:R-:W-:-:S07]  /*c860*/  IMAD.MOV.U32 R12, RZ, RZ, 0x1 ;  /* 0x00000001ff0c7424 */ /* 0x000fce00078e00ff */
[----:B------:R-:W-:-:S07]  /*c870*/  LEPC R20, `(.L_x_3493) ;  /* 0x000000001014794e */ /* 0x000fce0000000000 */
[----:B0-----:R-:W-:Y:S05]  /*c880*/  CALL.ABS.NOINC R2 ;  /* 0x0000000002007343 */ /* 0x001fea0003c00000 */
.L_x_3493:
[----:B------:R-:W2:Y:S01]  /*c890*/  LDL.LU R2, [R1+0x18] ;  /* 0x0000180001027983 */ /* 0x000ea20000300800 */
[----:B------:R-:W-:Y:S01]  /*c8a0*/  ULDC.64 UR4, c[0x0][0xaf0] ;  /* 0x0002bc0000047ab9 */ /* 0x000fe20000000a00 */
[----:B------:R-:W0:Y:S02]  /*c8b0*/  LDC R4, c[0x0][0x428] ;  /* 0x00010a00ff047b82 */ /* 0x000e240000000800 */
        /* <DEDUP_REMOVED lines=18> */
[----:B0-----:R-:W-:Y:S01]  /*c9e0*/  ISETP.NE.AND P0, PT, R4, 0x1, PT ;  /* 0x000000010400780c */ /* 0x001fe20003f05270 */
[----:B------:R-:W-:Y:S01]  /*c9f0*/  IMAD.MOV.U32 R4, RZ, RZ, R18 ;  /* 0x000000ffff047224 */ /* 0x000fe200078e0012 */
[----:B------:R-:W-:Y:S01]  /*ca00*/  PLOP3.LUT P1, PT, P6, PT, PT, 0x8, 0x0 ;  /* 0x000000000000781c */ /* 0x000fe2000372e170 */
[----:B------:R-:W-:-:S10]  /*ca10*/  IMAD R17, R17, 0x40, R7 ;  /* 0x0000004011117824 */ /* 0x000fd400078e0207 */
[----:B------:R-:W0:Y:S08]  /*ca20*/  @P0 LDC R5, c[0x0][0x42c] ;  /* 0x00010b00ff050b82 */ /* 0x000e300000000800 */
[----:B-1----:R-:W1:Y:S01]  /*ca30*/  @P0 LDC R2, c[0x0][0x430] ;  /* 0x00010c00ff020b82 */ /* 0x002e620000000800 */
[----:B0-----:R-:W-:-:S05]  /*ca40*/  @P0 IMAD.HI.U32 R3, R18, R5, RZ ;  /* 0x0000000512030227 */ /* 0x001fca00078e00ff */
[----:B-1----:R-:W-:Y:S02]  /*ca50*/  @P0 SHF.R.U32.HI R4, RZ, R2, R3 ;  /* 0x00000002ff040219 */ /* 0x002fe40000011603 */
[----:B------:R-:W-:-:S04]  /*ca60*/  ISETP.NE.U32.AND P0, PT, RZ, UR4, PT ;  /* 0x00000004ff007c0c */ /* 0x000fc8000bf05070 */
[----:B------:R-:W-:-:S04]  /*ca70*/  ISETP.NE.AND.EX P0, PT, RZ, UR5, PT, P0 ;  /* 0x00000005ff007c0c */ /* 0x000fc8000bf05300 */
[----:B------:R-:W-:-:S09]  /*ca80*/  SEL R6, R6, RZ, !P0 ;  /* 0x000000ff06067207 */ /* 0x000fd20004000000 */
.L_x_3495:
        /* <DEDUP_REMOVED lines=17> */
.L_x_3565:
[----:B------:R-:W2:Y:S01]  /*cba0*/  LDL R8, [R1+0x14] ;  /* 0x0000140001087983 */ /* 0x000ea20000100800 */
[----:B------:R-:W-:Y:S01]  /*cbb0*/  UMOV UR4, 0xffffffff ;  /* 0xffffffff00047882 */ /* 0x000fe20000000000 */
[----:B------:R-:W-:Y:S01]  /*cbc0*/  SHF.R.S32.HI R5, RZ, 0x1f, R0 ;  /* 0x0000001fff057819 */ /* 0x000fe20000011400 */
[----:B--2---:R-:W-:Y:S01]  /*cbd0*/  VIADD R9, R8, 0xffffffff ;  /* 0xffffffff08097836 */ /* 0x004fe20000000000 */
[----:B------:R-:W-:Y:S06]  /*cbe0*/  BRA.DIV UR4, `(.L_x_3497) ;  /* 0x0000003e04107947 */ /* 0x000fec000b800000 */
[----:B------:R-:W-:-:S13]  /*cbf0*/  ELECT P6, URZ, PT ;  /* 0x00000000003f782f */ /* 0x000fda00038c0000 */
.L_x_3568:
        /* <DEDUP_REMOVED lines=13> */
[----:B------:R-:W-:Y:S01]  /*ccd0*/  IADD3 R8, -R7, RZ, RZ ;  /* 0x000000ff07087210 */ /* 0x000fe20007ffe1ff */
[----:B------:R-:W-:-:S04]  /*cce0*/  IMAD.MOV.U32 R10, RZ, RZ, R7 ;  /* 0x000000ffff0a7224 */ /* 0x000fc800078e0007 */
        /* <DEDUP_REMOVED lines=10> */
.L_x_3499:
        /* <DEDUP_REMOVED lines=9> */
.L_x_3569:
        /* <DEDUP_REMOVED lines=11> */
.L_x_3501:
        /* <DEDUP_REMOVED lines=23> */
.L_x_3498:
[----:B------:R-:W0:Y:S01]  /*d040*/  S2R R12, SR_CgaCtaId ;  /* 0x00000000000c7919 */ /* 0x000e220000008800 */
[----:B------:R-:W-:Y:S05]  /*d050*/  WARPSYNC.ALL ;  /* 0x0000000000007948 */ /* 0x000fea0003800000 */
[----:B------:R-:W-:Y:S01]  /*d060*/  BAR.SYNC.DEFER_BLOCKING 0x8, 0xa0 ;  /* 0x0202800000007b1d */ /* 0x000fe20000010000 */
[----:B------:R-:W-:Y:S02]  /*d070*/  ELECT P0, URZ, PT ;  /* 0x00000000003f782f */ /* 0x000fe40003800000 */
[----:B------:R-:W-:-:S03]  /*d080*/  MOV R11, 0x400 ;  /* 0x00000400000b7802 */ /* 0x000fc60000000f00 */
[----:B------:R-:W-:Y:S01]  /*d090*/  BSSY B0, `(.L_x_3502) ;  /* 0x000004c000007945 */ /* 0x000fe20003800000 */
[----:B0-----:R-:W-:-:S07]  /*d0a0*/  LEA R11, R12, R11, 0x18 ;  /* 0x0000000b0c0b7211 */ /* 0x001fce00078ec0ff */
[----:B------:R-:W-:Y:S05]  /*d0b0*/  @!P0 BRA `(.L_x_3503) ;  /* 0x0000000400248947 */ /* 0x000fea0003800000 */
[----:B------:R-:W-:Y:S01]  /*d0c0*/  R2UR UR16, R11 ;  /* 0x000000000b1072ca */ /* 0x000fe200000e0000 */
[----:B------:R-:W-:Y:S01]  /*d0d0*/  UIADD3 UR14, UP0, UR54, 0x270, URZ ;  /* 0x00000270360e7890 */ /* 0x000fe2000ff1e03f */
[----:B------:R-:W-:Y:S01]  /*d0e0*/  R2UR UR11, R17 ;  /* 0x00000000110b72ca */ /* 0x000fe200000e0000 */
[----:B------:R-:W-:Y:S01]  /*d0f0*/  UMOV UR6, 0x0 ;  /* 0x0000000000067882 */ /* 0x000fe20000000000 */
[----:B------:R-:W-:Y:S01]  /*d100*/  R2UR UR12, R18 ;  /* 0x00000000120c72ca */ /* 0x000fe200000e0000 */
[----:B------:R-:W-:Y:S01]  /*d110*/  UIADD3.X UR15, URZ, UR55, URZ, UP0, !UPT ;  /* 0x000000373f0f7290 */ /* 0x000fe200087fe43f */
[----:B------:R-:W-:Y:S01]  /*d120*/  R2UR UR13, R6 ;  /* 0x00000000060d72ca */ /* 0x000fe200000e0000 */
[----:B------:R-:W-:Y:S01]  /*d130*/  UIADD3 UR4, UP0, UR54, 0x770, URZ ;  /* 0x0000077036047890 */ /* 0x000fe2000ff1e03f */
[----:B------:R-:W-:Y:S01]  /*d140*/  MOV R6, 0x2000 ;  /* 0x0000200000067802 */ /* 0x000fe20000000f00 */
[----:B------:R-:W-:Y:S01]  /*d150*/  UMOV UR7, 0x12f00000 ;  /* 0x12f0000000077882 */ /* 0x000fe20000000000 */
[----:B------:R-:W-:Y:S01]  /*d160*/  UMOV UR10, URZ ;  /* 0x0000003f000a7c82 */ /* 0x000fe20008000000 */
[----:B------:R-:W-:Y:S01]  /*d170*/  UIADD3.X UR5, URZ, UR55, URZ, UP0, !UPT ;  /* 0x000000373f057290 */ /* 0x000fe200087fe43f */
[----:B------:R0:W-:Y:S01]  /*d180*/  SYNCS.ARRIVE.TRANS64 RZ, [R11+URZ+0x38800], R6 ;  /* 0x038800060bff79a7 */ /* 0x0001e2000800003f */
[----:B------:R-:W-:Y:S01]  /*d190*/  UIADD3 UR8, UR16, 0x20400, URZ ;  /* 0x0002040010087890 */ /* 0x000fe2000fffe03f */
[----:B------:R-:W-:Y:S01]  /*d1a0*/  MOV R8, UR46 ;  /* 0x0000002e00087c02 */ /* 0x000fe20008000f00 */
[----:B------:R-:W-:-:S02]  /*d1b0*/  UIADD3 UR9, UR16, 0x38800, URZ ;  /* 0x0003880010097890 */ /* 0x000fc4000fffe03f */
[----:B------:R-:W-:Y:S01]  /*d1c0*/  UIADD3 UR40, UR16, 0x28400, URZ ;  /* 0x0002840010287890 */ /* 0x000fe2000fffe03f */
[----:B------:R-:W-:Y:S01]  /*d1d0*/  R2UR UR46, R8 ;  /* 0x00000000082e72ca */ /* 0x000fe200000e0000 */
[----:B------:R-:W-:Y:S01]  /*d1e0*/  UMOV UR42, 0x100 ;  /* 0x00000100002a7882 */ /* 0x000fe20000000000 */
[----:B------:R-:W-:Y:S01]  /*d1f0*/  UMOV UR43, UR11 ;  /* 0x0000000b002b7c82 */ /* 0x000fe20008000000 */
[----:B------:R-:W-:Y:S01]  /*d200*/  MOV R10, UR42 ;  /* 0x0000002a000a7c02 */ /* 0x000fe20008000f00 */
[----:B0-----:R-:W-:Y:S01]  /*d210*/  IMAD.MOV.U32 R6, RZ, RZ, 0x10000 ;  /* 0x00010000ff067424 */ /* 0x001fe200078e00ff */
[----:B------:R-:W-:Y:S01]  /*d220*/  UMOV UR42, 0x40 ;  /* 0x00000040002a7882 */ /* 0x000fe20000000000 */
[----:B------:R0:W-:Y:S01]  /*d230*/  UTMALDG.4D [UR8], [UR14], desc[UR6] ;  /* 0x000006080e0075b4 */ /* 0x0001e20008019000 */
[----:B------:R-:W-:Y:S01]  /*d240*/  UMOV UR44, UR12 ;  /* 0x0000000c002c7c82 */ /* 0x000fe20008000000 */
[----:B------:R-:W-:Y:S01]  /*d250*/  UMOV UR45, UR13 ;  /* 0x0000000d002d7c82 */ /* 0x000fe20008000000 */
[----:B------:R-:W-:Y:S01]  /*d260*/  UIADD3 UR56, UR16, 0x2a400, URZ ;  /* 0x0002a40010387890 */ /* 0x000fe2000fffe03f */
[----:B------:R1:W-:Y:S01]  /*d270*/  SYNCS.ARRIVE.TRANS64 RZ, [R11+URZ+0x38810], R6 ;  /* 0x038810060bff79a7 */ /* 0x0003e2000800003f */
[----:B------:R-:W-:-:S02]  /*d280*/  UIADD3 UR48, UR16, 0x2c400, URZ ;  /* 0x0002c40010307890 */ /* 0x000fc4000fffe03f */
        /* <DEDUP_REMOVED lines=17> */
[----:B0-----:R-:W-:Y:S01]  /*d3a0*/  UIADD3 UR8, UR16, 0x26400, URZ ;  /* 0x0002640010087890 */ /* 0x001fe2000fffe03f */
[----:B-1----:R-:W-:Y:S01]  /*d3b0*/  MOV R6, UR47 ;  /* 0x0000002f00067c02 */ /* 0x002fe20008000f00 */
        /* <DEDUP_REMOVED lines=16> */
[----:B------:R1:W-:Y:S01]  /*d4c0*/  UTMALDG.4D [UR48], [UR4], desc[UR6] ;  /* 0x00000630040075b4 */ /* 0x0003e20008019000 */
[----:B0-----:R-:W-:Y:S01]  /*d4d0*/  R2UR UR42, R10 ;  /* 0x000000000a2a72ca */ /* 0x001fe200000e0000 */
[----:B------:R-:W-:-:S02]  /*d4e0*/  UIADD3 UR40, UR16, 0x2e400, URZ ;  /* 0x0002e40010287890 */ /* 0x000fc4000fffe03f */
[----:B------:R-:W-:-:S10]  /*d4f0*/  UIADD3 UR16, UR16, 0x34400, URZ ;  /* 0x0003440010107890 */ /* 0x000fd4000fffe03f */
[----:B------:R1:W-:Y:S01]  /*d500*/  UTMALDG.4D [UR40], [UR4], desc[UR6] ;  /* 0x00000628040075b4 */ /* 0x0003e20008019000 */
[----:B------:R1:W-:Y:S01]  /*d510*/  UTMALDG.4D [UR32], [UR4], desc[UR6] ;  /* 0x00000620040075b4 */ /* 0x0003e20008019000 */
[----:B------:R1:W-:Y:S01]  /*d520*/  UTMALDG.4D [UR24], [UR4], desc[UR6] ;  /* 0x00000618040075b4 */ /* 0x0003e20008019000 */
[----:B------:R1:W-:Y:S02]  /*d530*/  UTMALDG.4D [UR16], [UR4], desc[UR6] ;  /* 0x00000610040075b4 */ /* 0x0003e40008019000 */
[----:B-1----:R-:W-:Y:S01]  /*d540*/  NOP ;  /* 0x0000000000007918 */ /* 0x002fe20000000000 */
.L_x_3503:
[----:B------:R-:W-:Y:S05]  /*d550*/  BSYNC B0 ;  /* 0x0000000000007941 */ /* 0x000fea0003800000 */
.L_x_3502:
[----:B------:R-:W2:Y:S02]  /*d560*/  LDL.LU R6, [R1+0x2c] ;  /* 0x00002c0001067983 */ /* 0x000ea40000300800 */
[----:B--2---:R-:W-:-:S13]  /*d570*/  R2UR UR5, R6 ;  /* 0x00000000060572ca */ /* 0x004fda00000e0000 */
[----:B------:R-:W-:-:S04]  /*d580*/  UIADD3 UR5, UR5, 0x1, URZ ;  /* 0x0000000105057890 */ /* 0x000fc8000fffe03f */
[----:B------:R-:W-:Y:S02]  /*d590*/  ULEA.HI UR4, UR5, UR5, URZ, 0x1 ;  /* 0x0000000505047291 */ /* 0x000fe4000f8f083f */
[----:B------:R-:W-:Y:S02]  /*d5a0*/  IMAD.U32 R6, RZ, RZ, UR5 ;  /* 0x00000005ff067e24 */ /* 0x000fe4000f8e00ff */
[----:B------:R-:W-:-:S03]  /*d5b0*/  ULOP3.LUT UR4, UR4, 0xfffffffe, URZ, 0xc0, !UPT ;  /* 0xfffffffe04047892 */ /* 0x000fc6000f8ec03f */
[----:B------:R0:W-:Y:S01]  /*d5c0*/  STL [R1+0x2c], R6 ;  /* 0x00002c0601007387 */ /* 0x0001e20000100800 */
[----:B------:R-:W-:-:S06]  /*d5d0*/  UIADD3 UR4, UR5, -UR4, URZ ;  /* 0x8000000405047290 */ /* 0x000fcc000fffe03f */
[----:B0-----:R-:W-:-:S05]  /*d5e0*/  IMAD.U32 R6, RZ, RZ, UR4 ;  /* 0x00000004ff067e24 */ /* 0x001fca000f8e00ff */
[----:B------:R-:W-:-:S04]  /*d5f0*/  SHF.L.U32 R6, R6, 0x1f, RZ ;  /* 0x0000001f06067819 */ /* 0x000fc800000006ff */
[----:B------:R-:W0:Y:S02]  /*d600*/  SYNCS.PHASECHK.TRANS64.TRYWAIT P0, [R11+URZ+0x38820], R6 ;  /* 0x038820060b0075a7 */ /* 0x000e24000800017f */
[----:B0-----:R-:W-:Y:S05]  /*d610*/  @!P0 BRA `(.L_x_3504) ;  /* 0x0000003000b88947 */ /* 0x001fea0003800000 */
.L_x_3570:
[----:B------:R-:W-:Y:S01]  /*d620*/  ULDC.64 UR38, c[0x0][0x3f8] ;  /* 0x0000fe0000267ab9 */ /* 0x000fe20000000a00 */
[----:B------:R-:W-:Y:S01]  /*d630*/  ULDC.64 UR46, c[0x0][0x408] ;  /* 0x00010200002e7ab9 */ /* 0x000fe20000000a00 */
        /* <DEDUP_REMOVED lines=11> */
.L_x_3571:
        /* <DEDUP_REMOVED lines=11> */
.L_x_3508:
        /* <DEDUP_REMOVED lines=19> */
[----:B--2---:R-:W-:Y:S02]  /*d8d0*/  LEA R6, R10, R11, 0x10 ;  /* 0x0000000b0a067211 */ /* 0x004fe400078e80ff */
[----:B---3--:R-:W-:-:S02]  /*d8e0*/  R2UR UR11, R13 ;  /* 0x000000000d0b72ca */ /* 0x008fc400000e0000 */
        /* <DEDUP_REMOVED lines=37> */
.L_x_3506:
[----:B------:R-:W-:Y:S05]  /*db40*/  BSYNC B0 ;  /* 0x0000000000007941 */ /* 0x000fea0003800000 */
.L_x_3505:
        /* <DEDUP_REMOVED lines=17> */
[----:B--2---:R-:W-:-:S05]  /*dc60*/  VIADD R6, R10, 0x1 ;  /* 0x000000010a067836 */ /* 0x004fca0000000000 */
        /* <DEDUP_REMOVED lines=11> */
[----:B------:R-:W-:Y:S01]  /*dd20*/  MOV R10, R8 ;  /* 0x00000008000a7202 */ /* 0x000fe20000000f00 */
[----:B------:R-:W-:Y:S01]  /*dd30*/  ULDC.64 UR4, c[0x0][0x408] ;  /* 0x0001020000047ab9 */ /* 0x000fe20000000a00 */
[----:B------:R-:W-:Y:S01]  /*dd40*/  ULDC.64 UR6, c[0x0][0x208] ;  /* 0x0000820000067ab9 */ /* 0x000fe20000000a00 */
        /* <DEDUP_REMOVED lines=15> */
.L_x_3515:
[----:B-1----:R-:W1:Y:S01]  /*de40*/  S2R R3, SR_CgaCtaId ;  /* 0x0000000000037919 */ /* 0x002e620000008800 */
[----:B------:R-:W-:-:S04]  /*de50*/  MOV R2, 0x400 ;  /* 0x0000040000027802 */ /* 0x000fc80000000f00 */
[----:B-1----:R-:W-:Y:S02]  /*de60*/  LEA R2, R3, R2, 0x18 ;  /* 0x0000000203027211 */ /* 0x002fe400078ec0ff */
[----:B------:R-:W-:-:S03]  /*de70*/  SHF.L.U32 R3, R14, 0x1f, RZ ;  /* 0x0000001f0e037819 */ /* 0x000fc600000006ff */
[----:B------:R-:W-:-:S04]  /*de80*/  IMAD R2, R15, 0x8, R2 ;  /* 0x000000080f027824 */ /* 0x000fc800078e0202 */
[----:B------:R-:W1:Y:S02]  /*de90*/  SYNCS.PHASECHK.TRANS64.TRYWAIT P0, [R2+URZ+0x38840], R3 ;  /* 0x03884003020075a7 */ /* 0x000e64000800017f */
[----:B-1----:R-:W-:Y:S05]  /*dea0*/  @!P0 BRA `(.L_x_3516) ;  /* 0x0000002800c88947 */ /* 0x002fea0003800000 */
.L_x_3572:
[----:B------:R-:W2:Y:S02]  /*deb0*/  S2R R6, SR_TID.X ;  /* 0x0000000000067919 */ /* 0x000ea40000002100 */
        /* <DEDUP_REMOVED lines=10> */
.L_x_3517:
        /* <DEDUP_REMOVED lines=14> */
[----:B--2---:R-:W-:-:S04]  /*e040*/  LEA R6, R6, R12, 0xd ;  /* 0x0000000c06067211 */ /* 0x004fc800078e68ff */
[----:B------:R-:W-:Y:S01]  /*e050*/  R2UR UR8, R6 ;  /* 0x00000000060872ca */ /* 0x000fe200000e0000 */
[----:B---3--:R-:W-:-:S05]  /*e060*/  IMAD R8, R8, 0x40, R10 ;  /* 0x0000004008087824 */ /* 0x008fca00078e020a */
[----:B------:R-:W-:-:S07]  /*e070*/  R2UR UR11, R8 ;  /* 0x00000000080b72ca */ /* 0x000fce00000e0000 */
[----:B------:R-:W-:-:S09]  /*e080*/  UIADD3 UR8, UR8, 0x22400, URZ ;  /* 0x0002240008087890 */ /* 0x000fd2000fffe03f */
[----:B------:R2:W-:Y:S01]  /*e090*/  UTMALDG.4D [UR8], [UR4], desc[UR6] ;  /* 0x00000608040075b4 */ /* 0x0005e20008019000 */
[----:B------:R-:W3:Y:S02]  /*e0a0*/  SYNCS.PHASECHK.TRANS64.TRYWAIT P0, [R2+URZ+0x38860], R3 ;  /* 0x03886003020075a7 */ /* 0x000ee4000800017f */
[----:B--23--:R-:W-:Y:S05]  /*e0b0*/  @!P0 BRA `(.L_x_3518) ;  /* 0x0000002800588947 */ /* 0x00cfea0003800000 */
.L_x_3573:
        /* <DEDUP_REMOVED lines=8> */
.L_x_3519:
[----:B-12---:R-:W2:Y:S01]  /*e140*/  LDL R3, [R1] ;  /* 0x0000000001037983 */ /* 0x006ea20000100800 */
        /* <DEDUP_REMOVED lines=53> */
.L_x_3514:
[----:B------:R-:W-:Y:S05]  /*e4a0*/  BSYNC B2 ;  /* 0x0000000000027941 */ /* 0x000fea0003800000 */
.L_x_3513:
[----:B------:R-:W2:Y:S02]  /*e4b0*/  LDL.LU R2, [R1+0x14] ;  /* 0x0000140001027983 */ /* 0x000ea40000300800 */
[----:B--2---:R-:W-:-:S07]  /*e4c0*/  VIADD R8, R2, 0xfffffffd ;  /* 0xfffffffd02087836 */ /* 0x004fce0000000000 */
.L_x_3512:
[----:B------:R-:W-:Y:S05]  /*e4d0*/  BSYNC B1 ;  /* 0x0000000000017941 */ /* 0x000fea0003800000 */
.L_x_3511:
[----:B------:R-:W-:-:S05]  /*e4e0*/  IMAD.MOV R2, RZ, RZ, -R11 ;  /* 0x000000ffff027224 */ /* 0x000fca00078e0a0b */
[----:B------:R-:W-:-:S13]  /*e4f0*/  ISETP.NE.AND P0, PT, R9, R2, PT ;  /* 0x000000020900720c */ /* 0x000fda0003f05270 */
[----:B------:R-:W-:Y:S05]  /*e500*/  @!P0 BRA `(.L_x_3510) ;  /* 0x0000001000388947 */ /* 0x000fea0003800000 */
.L_x_3534:
[----:B------:R-:W2:Y:S04]  /*e510*/  LDL.LU R3, [R1] ;  /* 0x0000000001037983 */ /* 0x000ea80000300800 */
[----:B------:R-:W3:Y:S01]  /*e520*/  LDL.LU R2, [R1+0x4] ;  /* 0x0000040001027983 */ /* 0x000ee20000300800 */
[----:B------:R-:W-:Y:S05]  /*e530*/  YIELD ;  /* 0x0000000000007946 */ /* 0x000fea0003800000 */
[----:B------:R-:W-:Y:S01]  /*e540*/  BSSY B1, `(.L_x_3520) ;  /* 0x0000081000017945 */ /* 0x000fe20003800000 */
[----:B--2---:R-:W-:-:S04]  /*e550*/  IADD3 R9, R3, 0x1, RZ ;  /* 0x0000000103097810 */ /* 0x004fc80007ffe0ff */
[----:B------:R-:W-:-:S04]  /*e560*/  ISETP.NE.AND P0, PT, R9, 0x2, PT ;  /* 0x000000020900780c */ /* 0x000fc80003f05270 */
[----:B------:R-:W-:Y:S02]  /*e570*/  SEL R10, RZ, 0x1, P0 ;  /* 0x00000001ff0a7807 */ /* 0x000fe40000000000 */
[----:B------:R-:W-:Y:S02]  /*e580*/  SEL R9, R9, RZ, P0 ;  /* 0x000000ff09097207 */ /* 0x000fe40000000000 */
[----:B---3--:R-:W-:Y:S01]  /*e590*/  LOP3.LUT R10, R2, R10, RZ, 0x3c, !PT ;  /* 0x0000000a020a7212 */ /* 0x008fe200078e3cff */
[----:B-1----:R-:W-:Y:S06]  /*e5a0*/  @!P6 BRA `(.L_x_3521) ;  /* 0x0000000400e8e947 */ /* 0x002fec0003800000 */
[----:B------:R-:W-:Y:S01]  /*e5b0*/  ISETP.NE.U32.AND P0, PT, RZ, UR38, PT ;  /* 0x00000026ff007c0c */ /* 0x000fe2000bf05070 */
[----:B------:R-:W-:-:S03]  /*e5c0*/  IMAD.MOV.U32 R12, RZ, RZ, R8 ;  /* 0x000000ffff0c7224 */ /* 0x000fc600078e0008 */
[----:B------:R-:W-:-:S13]  /*e5d0*/  ISETP.NE.AND.EX P0, PT, RZ, UR39, PT, P0 ;  /* 0x00000027ff007c0c */ /* 0x000fda000bf05300 */
[----:B------:R-:W-:Y:S05]  /*e5e0*/  @!P0 BRA `(.L_x_3522) ;  /* 0x0000000000488947 */ /* 0x000fea0003800000 */
[----:B------:R-:W1:Y:S01]  /*e5f0*/  LDC R12, c[0x0][0x41c] ;  /* 0x00010700ff0c7b82 */ /* 0x000e620000000800 */
[----:B------:R-:W-:Y:S01]  /*e600*/  IMAD.MOV.U32 R11, RZ, RZ, R8 ;  /* 0x000000ffff0b7224 */ /* 0x000fe200078e0008 */
        /* <DEDUP_REMOVED lines=11> */
[----:B------:R-:W-:-:S04]  /*e6c0*/  LEA R6, P0, R2, UR38, 0x2 ;  /* 0x0000002602067c11 */ /* 0x000fc8000f8010ff */
[----:B------:R-:W-:Y:S01]  /*e6d0*/  LEA.HI.X R7, R2, UR39, R3, 0x2, P0 ;  /* 0x0000002702077c11 */ /* 0x000fe200080f1403 */
[----:B------:R-:W-:-:S04]  /*e6e0*/  IMAD.MOV R3, RZ, RZ, -R11 ;  /* 0x000000ffff037224 */ /* 0x000fc800078e0a0b */
[----:B------:R-:W-:Y:S01]  /*e6f0*/  IMAD R12, R12, R3, R8 ;  /* 0x000000030c0c7224 */ /* 0x000fe200078e0208 */
[----:B------:R1:W5:Y:S06]  /*e700*/  LDG.E R7, desc[UR4][R6.64] ;  /* 0x0000000406077981 */ /* 0x00036c000c1e1900 */
.L_x_3522:
[----:B------:R-:W2:Y:S01]  /*e710*/  S2R R3, SR_CgaCtaId ;  /* 0x0000000000037919 */ /* 0x000ea20000008800 */
[----:B------:R-:W-:-:S04]  /*e720*/  MOV R2, 0x400 ;  /* 0x0000040000027802 */ /* 0x000fc80000000f00 */
[----:B--2---:R-:W-:Y:S02]  /*e730*/  LEA R2, R3, R2, 0x18 ;  /* 0x0000000203027211 */ /* 0x004fe400078ec0ff */
[----:B------:R-:W-:Y:S02]  /*e740*/  SHF.L.U32 R3, R10, 0x1f, RZ ;  /* 0x0000001f0a037819 */ /* 0x000fe400000006ff */
[----:B------:R-:W-:-:S04]  /*e750*/  LEA R2, R9, R2, 0x3 ;  /* 0x0000000209027211 */ /* 0x000fc800078e18ff */
[----:B------:R-:W2:Y:S02]  /*e760*/  SYNCS.PHASECHK.TRANS64.TRYWAIT P0, [R2+URZ+0x38840], R3 ;  /* 0x03884003020075a7 */ /* 0x000ea4000800017f */
[----:B--2---:R-:W-:Y:S05]  /*e770*/  @!P0 BRA `(.L_x_3523) ;  /* 0x0000002000bc8947 */ /* 0x004fea0003800000 */
.L_x_3574:
        /* <DEDUP_REMOVED lines=11> */
.L_x_3524:
        /* <DEDUP_REMOVED lines=21> */
.L_x_3575:
        /* <DEDUP_REMOVED lines=8> */
.L_x_3526:
        /* <DEDUP_REMOVED lines=53> */
.L_x_3521:
[----:B------:R-:W-:Y:S05]  /*ed50*/  BSYNC B1 ;  /* 0x0000000000017941 */ /* 0x000fea0003800000 */
.L_x_3520:
        /* <DEDUP_REMOVED lines=9> */
[----:B------:R-:W-:Y:S01]  /*edf0*/  ISETP.NE.U32.AND P0, PT, RZ, UR38, PT ;  /* 0x00000026ff007c0c */ /* 0x000fe2000bf05070 */
[----:B------:R-:W-:-:S03]  /*ee00*/  VIADD R9, R8, 0xffffffff ;  /* 0xffffffff08097836 */ /* 0x000fc60000000000 */
[----:B------:R-:W-:-:S13]  /*ee10*/  ISETP.NE.AND.EX P0, PT, RZ, UR39, PT, P0 ;  /* 0x00000027ff007c0c */ /* 0x000fda000bf05300 */
[----:B------:R-:W-:Y:S05]  /*ee20*/  @!P0 BRA `(.L_x_3529) ;  /* 0x0000000000448947 */ /* 0x000fea0003800000 */
[----:B------:R-:W2:Y:S01]  /*ee30*/  LDC R6, c[0x0][0x41c] ;  /* 0x00010700ff067b82 */ /* 0x000ea20000000800 */
[----:B------:R-:W-:Y:S01]  /*ee40*/  IMAD R7, R5, UR46, RZ ;  /* 0x0000002e05077c24 */ /* 0x000fe2000f8e02ff */
[----:B------:R-:W-:Y:S01]  /*ee50*/  ULDC.64 UR4, c[0x0][0x208] ;  /* 0x0000820000047ab9 */ /* 0x000fe20000000a00 */
[----:B--2---:R-:W-:-:S13]  /*ee60*/  ISETP.NE.AND P0, PT, R6, 0x1, PT ;  /* 0x000000010600780c */ /* 0x004fda0003f05270 */
[----:B------:R-:W2:Y:S02]  /*ee70*/  @P0 LDC.64 R2, c[0x0][0x420] ;  /* 0x00010800ff020b82 */ /* 0x000ea40000000a00 */
[----:B--2---:R-:W-:-:S04]  /*ee80*/  @P0 IMAD.HI.U32 R10, R9, R2, RZ ;  /* 0x00000002090a0227 */ /* 0x004fc800078e00ff */
[----:B------:R-:W-:Y:S01]  /*ee90*/  IMAD.MOV.U32 R2, RZ, RZ, R9 ;  /* 0x000000ffff027224 */ /* 0x000fe200078e0009 */
[----:B------:R-:W-:-:S05]  /*eea0*/  @P0 SHF.R.U32.HI R2, RZ, R3, R10 ;  /* 0x00000003ff020219 */ /* 0x000fca000001160a */
[----:B------:R-:W-:-:S04]  /*eeb0*/  IMAD.MOV R3, RZ, RZ, -R2 ;  /* 0x000000ffff037224 */ /* 0x000fc800078e0a02 */
[----:B------:R-:W-:Y:S01]  /*eec0*/  IMAD R9, R6, R3, R9 ;  /* 0x0000000306097224 */ /* 0x000fe200078e0209 */
[--C-:B------:R-:W-:Y:S01]  /*eed0*/  SHF.R.S32.HI R3, RZ, 0x1f, R2.reuse ;  /* 0x0000001fff037819 */ /* 0x100fe20000011402 */
[C---:B------:R-:W-:Y:S02]  /*eee0*/  IMAD R6, R0.reuse, UR47, R7 ;  /* 0x0000002f00067c24 */ /* 0x040fe4000f8e0207 */
[----:B------:R-:W-:-:S04]  /*eef0*/  IMAD.WIDE.U32 R2, R0, UR46, R2 ;  /* 0x0000002e00027c25 */ /* 0x000fc8000f8e0002 */
[----:B------:R-:W-:Y:S01]  /*ef00*/  IMAD.IADD R3, R6, 0x1, R3 ;  /* 0x0000000106037824 */ /* 0x000fe200078e0203 */
[----:B------:R-:W-:-:S04]  /*ef10*/  LEA R6, P0, R2, UR38, 0x2 ;  /* 0x0000002602067c11 */ /* 0x000fc8000f8010ff */
[----:B------:R-:W-:-:S06]  /*ef20*/  LEA.HI.X R7, R2, UR39, R3, 0x2, P0 ;  /* 0x0000002702077c11 */ /* 0x000fcc00080f1403 */
[----:B------:R2:W5:Y:S03]  /*ef30*/  LDG.E R7, desc[UR4][R6.64] ;  /* 0x0000000406077981 */ /* 0x000566000c1e1900 */
.L_x_3529:
[----:B------:R-:W3:Y:S01]  /*ef40*/  S2R R3, SR_CgaCtaId ;  /* 0x0000000000037919 */ /* 0x000ee20000008800 */
[----:B------:R-:W-:-:S04]  /*ef50*/  MOV R2, 0x400 ;  /* 0x0000040000027802 */ /* 0x000fc80000000f00 */
[----:B---3--:R-:W-:Y:S02]  /*ef60*/  LEA R2, R3, R2, 0x18 ;  /* 0x0000000203027211 */ /* 0x008fe400078ec0ff */
[----:B------:R-:W-:-:S03]  /*ef70*/  SHF.L.U32 R3, R11, 0x1f, RZ ;  /* 0x0000001f0b037819 */ /* 0x000fc600000006ff */
[----:B------:R-:W-:-:S04]  /*ef80*/  IMAD R2, R12, 0x8, R2 ;  /* 0x000000080c027824 */ /* 0x000fc800078e0202 */
[----:B------:R-:W3:Y:S02]  /*ef90*/  SYNCS.PHASECHK.TRANS64.TRYWAIT P0, [R2+URZ+0x38840], R3 ;  /* 0x03884003020075a7 */ /* 0x000ee4000800017f */
[----:B---3--:R-:W-:Y:S05]  /*efa0*/  @!P0 BRA `(.L_x_3530) ;  /* 0x0000001800d88947 */ /* 0x008fea0003800000 */
.L_x_3576:
        /* <DEDUP_REMOVED lines=11> */
.L_x_3531:
        /* <DEDUP_REMOVED lines=22> */
.L_x_3577:
        /* <DEDUP_REMOVED lines=8> */
.L_x_3533:
        /* <DEDUP_REMOVED lines=54> */
.L_x_3528:
[----:B------:R-:W-:Y:S05]  /*f5a0*/  BSYNC B1 ;  /* 0x0000000000017941 */ /* 0x000fea0003800000 */
.L_x_3527:
[C---:B------:R-:W-:Y:S01]  /*f5b0*/  ISETP.GT.AND P0, PT, R8.reuse, 0x1, PT ;  /* 0x000000010800780c */ /* 0x040fe20003f04270 */
[----:B------:R-:W-:-:S05]  /*f5c0*/  VIADD R2, R8, 0xfffffffe ;  /* 0xfffffffe08027836 */ /* 0x000fca0000000000 */
[----:B------:R-:W-:-:S07]  /*f5d0*/  MOV R8, R2 ;  /* 0x0000000200087202 */ /* 0x000fce0000000f00 */
[----:B------:R-:W-:Y:S05]  /*f5e0*/  @P0 BRA `(.L_x_3534) ;  /* 0xffffffec00c80947 */ /* 0x000fea000383ffff */
.L_x_3510:
[----:B------:R-:W-:Y:S05]  /*f5f0*/  BSYNC B0 ;  /* 0x0000000000007941 */ /* 0x000fea0003800000 */
.L_x_3509:
        /* <DEDUP_REMOVED lines=11> */
[----:B--2---:R-:W2:Y:S01]  /*f6b0*/  LDL R2, [R1+0x30] ;  /* 0x0000300001027983 */ /* 0x004ea20000100800 */
[----:B------:R-:W-:Y:S01]  /*f6c0*/  VOTEU.ANY UR4, UPT, PT ;  /* 0x0000000000047886 */ /* 0x000fe200038e0100 */
[----:B------:R-:W-:Y:S01]  /*f6d0*/  ULDC.64 UR6, c[0x0][0x208] ;  /* 0x0000820000067ab9 */ /* 0x000fe20000000a00 */
[----:B------:R-:W3:Y:S01]  /*f6e0*/  FLO.U32 R4, UR4 ;  /* 0x0000000400047d00 */ /* 0x000ee200080e0000 */
[----:B------:R-:W3:Y:S07]  /*f6f0*/  S2R R7, SR_LANEID ;  /* 0x0000000000077919 */ /* 0x000eee0000000000 */
[----:B------:R-:W4:Y:S01]  /*f700*/  POPC R5, UR4 ;  /* 0x0000000400057d09 */ /* 0x000f220008000000 */
[----:B---3--:R-:W-:-:S02]  /*f710*/  ISETP.EQ.U32.AND P0, PT, R4, R7, PT ;  /* 0x000000070400720c */ /* 0x008fc40003f02070 */
[----:B--2---:R-:W-:Y:S02]  /*f720*/  R2UR UR5, R2 ;  /* 0x00000000020572ca */ /* 0x004fe400000e0000 */
[----:B------:R-:W4:Y:S09]  /*f730*/  LDC.64 R2, c[0x0][0xd38] ;  /* 0x00034e00ff027b82 */ /* 0x000f320000000a00 */
[----:B----4-:R-:W2:Y:S01]  /*f740*/  @P0 ATOMG.E.ADD.STRONG.GPU PT, R3, desc[UR6][R2.64], R5 ;  /* 0x00000005020309a8 */ /* 0x010ea200081ee1c6 */
[----:B------:R-:W3:Y:S02]  /*f750*/  S2R R6, SR_LTMASK ;  /* 0x0000000000067919 */ /* 0x000ee40000003900 */
[----:B---3--:R-:W-:-:S04]  /*f760*/  LOP3.LUT R6, R6, UR4, RZ, 0xc0, !PT ;  /* 0x0000000406067c12 */ /* 0x008fc8000f8ec0ff */
[----:B------:R-:W3:Y:S01]  /*f770*/  POPC R7, R6 ;  /* 0x0000000600077309 */ /* 0x000ee20000000000 */
[----:B--2---:R-:W3:Y:S02]  /*f780*/  SHFL.IDX PT, R4, R3, R4, 0x1f ;  /* 0x00001f0403047589 */ /* 0x004ee400000e0000 */
[----:B---3--:R-:W-:-:S07]  /*f790*/  IADD3 R16, R4, UR5, R7 ;  /* 0x0000000504107c10 */ /* 0x008fce000fffe007 */
.L_x_3536:
[----:B------:R-:W-:Y:S05]  /*f7a0*/  BSYNC B0 ;  /* 0x0000000000007941 */ /* 0x000fea0003800000 */
.L_x_3535:
[----:B--2---:R-:W2:Y:S02]  /*f7b0*/  LDL.LU R2, [R1+0x4] ;  /* 0x0000040001027983 */ /* 0x004ea40000300800 */
[----:B--2---:R-:W-:-:S05]  /*f7c0*/  LOP3.LUT R2, R2, R0, RZ, 0x3c, !PT ;  /* 0x0000000002027212 */ /* 0x004fca00078e3cff */
[----:B------:R2:W-:Y:S02]  /*f7d0*/  STL [R1+0x4], R2 ;  /* 0x0000040201007387 */ /* 0x0005e40000100800 */
.L_x_3491:
[----:B------:R-:W-:Y:S05]  /*f7e0*/  BSYNC B6 ;  /* 0x0000000000067941 */ /* 0x000fea0003800000 */
.L_x_3489:
[----:B------:R-:W-:-:S03]  /*f7f0*/  UMOV UR4, 0xffffffff ;  /* 0xffffffff00047882 */ /* 0x000fc60000000000 */
[----:B------:R-:W-:Y:S05]  /*f800*/  BRA.DIV UR4, `(.L_x_3537) ;  /* 0x0000001204e87947 */ /* 0x000fea000b800000 */
[----:B------:R3:W4:Y:S04]  /*f810*/  SHFL.IDX PT, R4, R16, RZ, 0x1f ;  /* 0x00001fff10047589 */ /* 0x00072800000e0000 */
[----:B------:R3:W0:Y:S02]  /*f820*/  SHFL.IDX PT, R5, R16, 0x1, 0x1f ;  /* 0x00201f0010057f89 */ /* 0x00062400000e0000 */
.L_x_3581:
        /* <DEDUP_REMOVED lines=10> */
[----:B--2---:R-:W0:Y:S01]  /*f8d0*/  LDC.64 R2, c[0x0][0xd58] ;  /* 0x00035600ff027b82 */ /* 0x004e220000000a00 */
[----:B------:R-:W-:Y:S01]  /*f8e0*/  ULDC.64 UR4, c[0x0][0x208] ;  /* 0x0000820000047ab9 */ /* 0x000fe20000000a00 */
[----:B0-----:R-:W-:-:S05]  /*f8f0*/  IMAD.WIDE R2, R7, 0x4, R2 ;  /* 0x0000000407027825 */ /* 0x001fca00078e0202 */
[----:B------:R0:W5:Y:S02]  /*f900*/  LDG.E R17, desc[UR4][R2.64] ;  /* 0x0000000402117981 */ /* 0x000164000c1e1900 */
.L_x_3539:
[----:B------:R-:W-:Y:S05]  /*f910*/  BSYNC B0 ;  /* 0x0000000000007941 */ /* 0x000fea0003800000 */
.L_x_3538:
        /* <DEDUP_REMOVED lines=23> */
.L_x_3589:
[----:B------:R-:W-:Y:S02]  /*fa90*/  ULDC UR4, c[0x0][0xd10] ;  /* 0x0003440000047ab9 */ /* 0x000fe40000000800 */
[----:B---3--:R-:W-:-:S04]  /*faa0*/  IMAD.U32 R16, RZ, RZ, UR4 ;  /* 0x00000004ff107e24 */ /* 0x008fc8000f8e00ff */
[----:B--2---:R-:W-:-:S04]  /*fab0*/  IMAD R2, R14, R16, RZ ;  /* 0x000000100e027224 */ /* 0x004fc800078e02ff */
[----:B------:R-:W-:-:S05]  /*fac0*/  IMAD.IADD R5, R5, 0x1, R2 ;  /* 0x0000000105057824 */ /* 0x000fca00078e0202 */
[----:B----4-:R-:W-:-:S13]  /*fad0*/  ISETP.GT.AND P0, PT, R5, R4, PT ;  /* 0x000000040500720c */ /* 0x010fda0003f04270 */
[----:B------:R-:W-:Y:S05]  /*fae0*/  @P0 BRA `(.L_x_3541) ;  /* 0x0000000000b80947 */ /* 0x000fea0003800000 */
[----:B------:R-:W2:Y:S02]  /*faf0*/  LDC R0, c[0x0][0xd14] ;  /* 0x00034500ff007b82 */ /* 0x000ea40000000800 */
.L_x_3546:
[----:B------:R-:W-:-:S04]  /*fb00*/  IADD3 R19, R19, 0x1f, RZ ;  /* 0x0000001f13137810 */ /* 0x000fc80007ffe0ff */
[----:B--2---:R-:W-:-:S13]  /*fb10*/  ISETP.GE.AND P0, PT, R19, R0, PT ;  /* 0x000000001300720c */ /* 0x004fda0003f06270 */
[----:B------:R-:W-:Y:S05]  /*fb20*/  @P0 BRA `(.L_x_3542) ;  /* 0x0000000400600947 */ /* 0x000fea0003800000 */
[----:B------:R-:W2:Y:S01]  /*fb30*/  S2R R2, SR_TID.X ;  /* 0x0000000000027919 */ /* 0x000ea20000002100 */
[----:B------:R-:W-:Y:S01]  /*fb40*/  BSSY B0, `(.L_x_3543) ;  /* 0x000000b000007945 */ /* 0x000fe20003800000 */
[----:B------:R-:W-:Y:S01]  /*fb50*/  IMAD.MOV.U32 R17, RZ, RZ, RZ ;  /* 0x000000ffff117224 */ /* 0x000fe200078e00ff */
[----:B--2---:R-:W-:-:S04]  /*fb60*/  LOP3.LUT R8, R2, 0x1f, RZ, 0xc0, !PT ;  /* 0x0000001f02087812 */ /* 0x004fc800078ec0ff */
        /* <DEDUP_REMOVED lines=8> */
.L_x_3544:
[----:B------:R-:W-:Y:S05]  /*fbf0*/  BSYNC B0 ;  /* 0x0000000000007941 */ /* 0x000fea0003800000 */
.L_x_3543:
[----:B------:R-:W-:-:S03]  /*fc00*/  UMOV UR4, 0xffffffff ;  /* 0xffffffff00047882 */ /* 0x000fc60000000000 */
[----:B------:R-:W-:Y:S05]  /*fc10*/  BRA.DIV UR4, `(.L_x_3545) ;  /* 0x0000001604007947 */ /* 0x000fea000b800000 */
[----:B-----5:R-:W3:Y:S01]  /*fc20*/  SHFL.UP PT, R14, R17, 0x1, RZ ;  /* 0x04200000110e7989 */ /* 0x020ee200000e00ff */
[C---:B------:R-:W-:Y:S02]  /*fc30*/  ISETP.NE.AND P0, PT, R8.reuse, RZ, PT ;  /* 0x000000ff0800720c */ /* 0x040fe40003f05270 */
[----:B------:R-:W-:Y:S02]  /*fc40*/  ISETP.GE.U32.AND P1, PT, R8, 0x2, PT ;  /* 0x000000020800780c */ /* 0x000fe40003f26070 */
[----:B---3--:R-:W-:Y:S02]  /*fc50*/  SEL R14, R14, RZ, P0 ;  /* 0x000000ff0e0e7207 */ /* 0x008fe40000000000 */
[----:B------:R-:W-:-:S03]  /*fc60*/  ISETP.GE.U32.AND P0, PT, R8, 0x4, PT ;  /* 0x000000040800780c */ /* 0x000fc60003f06070 */
[----:B------:R-:W-:-:S05]  /*fc70*/  IMAD.IADD R13, R17, 0x1, R14 ;  /* 0x00000001110d7824 */ /* 0x000fca00078e020e */
[----:B------:R-:W2:Y:S02]  /*fc80*/  SHFL.UP PT, R14, R13, 0x2, RZ ;  /* 0x044000000d0e7989 */ /* 0x000ea400000e00ff */
        /* <DEDUP_REMOVED lines=14> */
.L_x_3597:
[----:B------:R-:W-:Y:S02]  /*fd70*/  ULDC UR4, c[0x0][0xd10] ;  /* 0x0003440000047ab9 */ /* 0x000fe40000000800 */
[----:B------:R-:W-:-:S04]  /*fd80*/  IMAD.U32 R16, RZ, RZ, UR4 ;  /* 0x00000004ff107e24 */ /* 0x000fc8000f8e00ff */
[----:B--2---:R-:W-:-:S04]  /*fd90*/  IMAD R2, R14, R16, RZ ;  /* 0x000000100e027224 */ /* 0x004fc800078e02ff */
[----:B------:R-:W-:-:S05]  /*fda0*/  IMAD.IADD R5, R2, 0x1, R5 ;  /* 0x0000000102057824 */ /* 0x000fca00078e0205 */
[----:B------:R-:W-:-:S13]  /*fdb0*/  ISETP.GT.AND P0, PT, R5, R4, PT ;  /* 0x000000040500720c */ /* 0x000fda0003f04270 */
[----:B------:R-:W-:Y:S05]  /*fdc0*/  @!P0 BRA `(.L_x_3546) ;  /* 0xfffffffc004c8947 */ /* 0x000fea000383ffff */
.L_x_3541:
        /* <DEDUP_REMOVED lines=8> */
.L_x_3601:
[----:B------:R-:W-:Y:S01]  /*fe50*/  ISETP.NE.AND P0, PT, R6, RZ, PT ;  /* 0x000000ff0600720c */ /* 0x000fe20003f05270 */
[----:B------:R-:W-:-:S12]  /*fe60*/  IMAD.MOV.U32 R14, RZ, RZ, RZ ;  /* 0x000000ffff0e7224 */ /* 0x000fd800078e00ff */
[----:B------:R-:W-:Y:S05]  /*fe70*/  @!P0 BRA `(.L_x_3548) ;  /* 0x0000000000108947 */ /* 0x000fea0003800000 */
[----:B------:R-:W-:Y:S01]  /*fe80*/  UMOV UR4, 0xffffffff ;  /* 0xffffffff00047882 */ /* 0x000fe20000000000 */
[----:B-1----:R-:W-:Y:S02]  /*fe90*/  IADD3 R12, R5, -0x1, RZ ;  /* 0xffffffff050c7810 */ /* 0x002fe40007ffe0ff */
[----:B------:R-:W-:Y:S05]  /*fea0*/  BRA.DIV UR4, `(.L_x_3549) ;  /* 0x0000001604747947 */ /* 0x000fea000b800000 */
[----:B------:R4:W1:Y:S02]  /*feb0*/  SHFL.IDX PT, R14, R3, R12, 0x1f ;  /* 0x00001f0c030e7589 */ /* 0x00086400000e0000 */
.L_x_3548:
[----:B---3--:R-:W-:Y:S01]  /*fec0*/  IABS R6, R17 ;  /* 0x0000001100067213 */ /* 0x008fe20000000000 */
[----:B-1----:R-:W-:Y:S02]  /*fed0*/  IMAD R16, R14, R16, R2 ;  /* 0x000000100e107224 */ /* 0x002fe400078e0202 */
[----:B------:R-:W-:Y:S01]  /*fee0*/  IMAD.MOV.U32 R2, RZ, RZ, RZ ;  /* 0x000000ffff027224 */ /* 0x000fe200078e00ff */
[----:B------:R-:W1:Y:S01]  /*fef0*/  I2F.RP R7, R6 ;  /* 0x0000000600077306 */ /* 0x000e620000209400 */
[----:B------:R-:W-:-:S07]  /*ff00*/  IMAD.IADD R19, R5, 0x1, R19 ;  /* 0x0000000105137824 */ /* 0x000fce00078e0213 */
[----:B-1----:R-:W1:Y:S02]  /*ff10*/  MUFU.RCP R7, R7 ;  /* 0x0000000700077308 */ /* 0x002e640000001000 */
[----:B-1----:R-:W-:-:S06]  /*ff20*/  VIADD R8, R7, 0xffffffe ;  /* 0x0ffffffe07087836 */ /* 0x002fcc0000000000 */
[----:B0---4-:R-:W0:Y:S02]  /*ff30*/  F2I.FTZ.U32.TRUNC.NTZ R3, R8 ;  /* 0x0000000800037305 */ /* 0x011e24000021f000 */
[----:B0-----:R-:W-:-:S04]  /*ff40*/  IMAD.MOV R9, RZ, RZ, -R3 ;  /* 0x000000ffff097224 */ /* 0x001fc800078e0a03 */
[----:B------:R-:W-:-:S04]  /*ff50*/  IMAD R9, R9, R6, RZ ;  /* 0x0000000609097224 */ /* 0x000fc800078e02ff */
[----:B------:R-:W-:Y:S01]  /*ff60*/  IMAD.HI.U32 R3, R3, R9, R2 ;  /* 0x0000000903037227 */ /* 0x000fe200078e0002 */
[----:B------:R-:W-:-:S03]  /*ff70*/  IABS R9, R17 ;  /* 0x0000001100097213 */ /* 0x000fc60000000000 */
[----:B------:R-:W-:Y:S02]  /*ff80*/  IMAD.IADD R2, R4, 0x1, -R16 ;  /* 0x0000000104027824 */ /* 0x000fe400078e0a10 */
[----:B------:R-:W-:-:S03]  /*ff90*/  IMAD.MOV R7, RZ, RZ, -R9 ;  /* 0x000000ffff077224 */ /* 0x000fc600078e0a09 */
[----:B------:R-:W-:-:S05]  /*ffa0*/  IABS R4, R2 ;  /* 0x0000000200047213 */ /* 0x000fca0000000000 */
[----:B------:R-:W-:-:S04]  /*ffb0*/  IMAD.HI.U32 R3, R3, R4, RZ ;  /* 0x0000000403037227 */ /* 0x000fc800078e00ff */
[----:B------:R-:W-:Y:S01]  /*ffc0*/  IMAD R7, R3, R7, R4 ;  /* 0x0000000703077224 */ /* 0x000fe200078e0204 */
[----:B------:R-:W-:-:S04]  /*ffd0*/  LOP3.LUT R4, R2, R17, RZ, 0x3c, !PT ;  /* 0x0000001102047212 */ /* 0x000fc800078e3cff */
        /* <DEDUP_REMOVED lines=8> */
[----:B------:R-:W-:-:S04]  /*10060*/  @!P0 LOP3.LUT R3, RZ, R17, RZ, 0x33, !PT ;  /* 0x00000011ff038212 */ /* 0x000fc800078e33ff */
[----:B------:R-:W-:Y:S01]  /*10070*/  MOV R18, R3 ;  /* 0x0000000300127202 */ /* 0x000fe20000000f00 */
[----:B------:R-:W-:-:S04]  /*10080*/  IMAD.MOV R4, RZ, RZ, -R3 ;  /* 0x000000ffff047224 */ /* 0x000fc800078e0a03 */
[----:B------:R-:W-:Y:S01]  /*10090*/  IMAD R17, R17, R4, R2 ;  /* 0x0000000411117224 */ /* 0x000fe200078e0202 */
[----:B------:R-:W-:Y:S06]  /*100a0*/  BRA `(.L_x_3550) ;  /* 0x00000000001c7947 */ /* 0x000fec0003800000 */
.L_x_3542:
[----:B------:R-:W-:Y:S01]  /*100b0*/  UMOV UR4, URZ ;  /* 0x0000003f00047c82 */ /* 0x000fe20008000000 */
[----:B------:R-:W-:Y:S01]  /*100c0*/  UMOV UR5, URZ ;  /* 0x0000003f00057c82 */ /* 0x000fe20008000000 */
[----:B------:R-:W-:Y:S01]  /*100d0*/  ULDC UR6, c[0x0][0xd14] ;  /* 0x0003450000067ab9 */ /* 0x000fe20000000800 */
[----:B------:R-:W-:Y:S02]  /*100e0*/  IMAD.MOV.U32 R16, RZ, RZ, R4 ;  /* 0x000000ffff107224 */ /* 0x000fe400078e0004 */
[----:B------:R-:W-:Y:S02]  /*100f0*/  IMAD.U32 R17, RZ, RZ, UR4 ;  /* 0x00000004ff117e24 */ /* 0x000fe4000f8e00ff */
[----:B------:R-:W-:Y:S02]  /*10100*/  IMAD.U32 R18, RZ, RZ, UR5 ;  /* 0x00000005ff127e24 */ /* 0x000fe4000f8e00ff */
[----:B------:R-:W-:-:S07]  /*10110*/  IMAD.U32 R19, RZ, RZ, UR6 ;  /* 0x00000006ff137e24 */ /* 0x000fce000f8e00ff */
.L_x_3550:
[----:B------:R-:W3:Y:S01]  /*10120*/  S2R R2, SR_TID.X ;  /* 0x0000000000027919 */ /* 0x000ee20000002100 */
[----:B------:R-:W-:Y:S05]  /*10130*/  WARPSYNC.ALL ;  /* 0x0000000000007948 */ /* 0x000fea0003800000 */
[----:B------:R-:W-:Y:S01]  /*10140*/  BAR.SYNC.DEFER_BLOCKING 0x4, 0x120 ;  /* 0x0104800000007b1d */ /* 0x000fe20000010000 */
[----:B---3--:R-:W-:-:S04]  /*10150*/  LOP3.LUT R2, R2, 0x1f, RZ, 0xc0, !PT ;  /* 0x0000001f02027812 */ /* 0x008fc800078ec0ff */
[----:B------:R-:W-:-:S13]  /*10160*/  ISETP.NE.AND P0, PT, R2, RZ, PT ;  /* 0x000000ff0200720c */ /* 0x000fda0003f05270 */
[----:B0-----:R-:W0:Y:S01]  /*10170*/  @!P0 S2R R3, SR_CgaCtaId ;  /* 0x0000000000038919 */ /* 0x001e220000008800 */
[----:B------:R-:W-:-:S04]  /*10180*/  @!P0 MOV R2, 0x400 ;  /* 0x0000040000028802 */ /* 0x000fc80000000f00 */
[----:B0-----:R-:W-:-:S05]  /*10190*/  @!P0 LEA R2, R3, R2, 0x18 ;  /* 0x0000000203028211 */ /* 0x001fca00078ec0ff */
[----:B------:R3:W-:Y:S01]  /*101a0*/  @!P0 STS.128 [R2+0x388d0], R16 ;  /* 0x0388d01002008388 */ /* 0x0007e20000000c00 */
[----:B------:R-:W-:Y:S06]  /*101b0*/  BAR.ARV 0x5, 0x120 ;  /* 0x0144800000007b1d */ /* 0x000fec0000002000 */
[----:B------:R-:W-:-:S13]  /*101c0*/  ISETP.GE.AND P0, PT, R19, R0, PT ;  /* 0x000000001300720c */ /* 0x000fda0003f06270 */
[----:B------:R-:W-:Y:S05]  /*101d0*/  @!P0 BRA `(.L_x_3551) ;  /* 0xffffffbc00688947 */ /* 0x000fea000383ffff */
.L_x_3487:
[----:B0-----:R-:W4:Y:S01]  /*101e0*/  LDL R0, [R1+0x2c] ;  /* 0x00002c0001007983 */ /* 0x001f220000100800 */
[----:B------:R-:W0:Y:S01]  /*101f0*/  S2R R3, SR_CgaCtaId ;  /* 0x0000000000037919 */ /* 0x000e220000008800 */
[----:B----4-:R-:W-:Y:S02]  /*10200*/  R2UR UR4, R0 ;  /* 0x00000000000472ca */ /* 0x010fe400000e0000 */
[----:B------:R-:W-:-:S04]  /*10210*/  MOV R0, 0x400 ;  /* 0x0000040000007802 */ /* 0x000fc80000000f00 */
[----:B0-----:R-:W-:-:S07]  /*10220*/  LEA R0, R3, R0, 0x18 ;  /* 0x0000000003007211 */ /* 0x001fce00078ec0ff */
[----:B------:R-:W-:-:S04]  /*10230*/  UIADD3 UR4, UR4, 0x1, URZ ;  /* 0x0000000104047890 */ /* 0x000fc8000fffe03f */
[----:B------:R-:W-:-:S04]  /*10240*/  ULEA.HI UR5, UR4, UR4, URZ, 0x1 ;  /* 0x0000000404057291 */ /* 0x000fc8000f8f083f */
[----:B------:R-:W-:-:S04]  /*10250*/  ULOP3.LUT UR5, UR5, 0xfffffffe, URZ, 0xc0, !UPT ;  /* 0xfffffffe05057892 */ /* 0x000fc8000f8ec03f */
[----:B------:R-:W-:-:S06]  /*10260*/  UIADD3 UR5, UR4, -UR5, URZ ;  /* 0x8000000504057290 */ /* 0x000fcc000fffe03f */
[----:B------:R-:W-:-:S05]  /*10270*/  IMAD.U32 R3, RZ, RZ, UR5 ;  /* 0x00000005ff037e24 */ /* 0x000fca000f8e00ff */
[----:B------:R-:W-:-:S04]  /*10280*/  SHF.L.U32 R3, R3, 0x1f, RZ ;  /* 0x0000001f03037819 */ /* 0x000fc800000006ff */
[----:B------:R-:W0:Y:S02]  /*10290*/  SYNCS.PHASECHK.TRANS64.TRYWAIT P0, [R0+URZ+0x38820], R3 ;  /* 0x03882003000075a7 */ /* 0x000e24000800017f */
[----:B0-----:R-:W-:Y:S05]  /*102a0*/  @!P0 BRA `(.L_x_3552) ;  /* 0x0000001000988947 */ /* 0x001fea0003800000 */
.L_x_3604:
[----:B------:R-:W-:-:S03]  /*102b0*/  UMOV UR4, 0xffffffff ;  /* 0xffffffff00047882 */ /* 0x000fc60000000000 */
[----:B------:R-:W-:Y:S05]  /*102c0*/  BRA.DIV UR4, `(.L_x_3553) ;  /* 0x0000001204a47947 */ /* 0x000fea000b800000 */
[----:B---3--:R-:W3:Y:S02]  /*102d0*/  S2R R2, SR_TID.X ;  /* 0x0000000000027919 */ /* 0x008ee40000002100 */
[----:B---3--:R-:W-:-:S04]  /*102e0*/  SHF.R.U32.HI R2, RZ, 0x5, R2 ;  /* 0x00000005ff027819 */ /* 0x008fc80000011602 */
[----:B------:R-:W-:-:S05]  /*102f0*/  LOP3.LUT R2, R2, 0x3, RZ, 0xc0, !PT ;  /* 0x0000000302027812 */ /* 0x000fca00078ec0ff */
[----:B------:R3:W4:Y:S02]  /*10300*/  SHFL.IDX PT, R14, R2, RZ, 0x1f ;  /* 0x00001fff020e7589 */ /* 0x00072400000e0000 */
.L_x_3607:
[----:B----4-:R-:W-:Y:S01]  /*10310*/  ISETP.NE.AND P0, PT, R14, RZ, PT ;  /* 0x000000ff0e00720c */ /* 0x010fe20003f05270 */
[----:B------:R-:W-:-:S12]  /*10320*/  BSSY B0, `(.L_x_3554) ;  /* 0x0000020000007945 */ /* 0x000fd80003800000 */
[----:B------:R-:W-:Y:S05]  /*10330*/  @P0 BRA `(.L_x_3555) ;  /* 0x0000000000780947 */ /* 0x000fea0003800000 */
[----:B------:R-:W-:-:S03]  /*10340*/  UMOV UR4, 0xffffffff ;  /* 0xffffffff00047882 */ /* 0x000fc60000000000 */
[----:B------:R-:W-:Y:S05]  /*10350*/  BRA.DIV UR4, `(.L_x_3556) ;  /* 0x0000001204b47947 */ /* 0x000fea000b800000 */
[----:B------:R-:W-:-:S13]  /*10360*/  ELECT P6, URZ, PT ;  /* 0x00000000003f782f */ /* 0x000fda00038c0000 */
.L_x_3610:
[----:B------:R-:W-:Y:S05]  /*10370*/  @!P6 BRA `(.L_x_3555) ;  /* 0x000000000068e947 */ /* 0x000fea0003800000 */
[----:B0-----:R-:W4:Y:S04]  /*10380*/  LDL R3, [R1] ;  /* 0x0000000001037983 */ /* 0x001f280000100800 */
[----:B------:R-:W2:Y:S01]  /*10390*/  LDL.LU R7, [R1+0x4] ;  /* 0x0000040001077983 */ /* 0x000ea20000300800 */
[----:B---3--:R-:W-:-:S05]  /*103a0*/  IADD3 R2, R0, 0x38840, RZ ;  /* 0x0003884000027810 */ /* 0x008fca0007ffe0ff */
[C---:B----4-:R-:W-:Y:S02]  /*103b0*/  IMAD R6, R3.reuse, 0x8, R2 ;  /* 0x0000000803067824 */ /* 0x050fe400078e0202 */
[----:B------:R-:W-:Y:S01]  /*103c0*/  VIADD R3, R3, 0x1 ;  /* 0x0000000103037836 */ /* 0x000fe20000000000 */
[----:B--2---:R-:W-:-:S04]  /*103d0*/  SHF.L.U32 R5, R7, 0x1f, RZ ;  /* 0x0000001f07057819 */ /* 0x004fc800000006ff */
        /* <DEDUP_REMOVED lines=8> */
.L_x_3611:
[----:B------:R-:W2:Y:S01]  /*10460*/  LDL.LU R4, [R1] ;  /* 0x0000000001047983 */ /* 0x000ea20000300800 */
[----:B------:R-:W3:Y:S01]  /*10470*/  SYNCS.PHASECHK.TRANS64.TRYWAIT P0, [R7+URZ], R2 ;  /* 0x00000002070075a7 */ /* 0x000ee2000800017f */
[----:B------:R-:W-:-:S04]  /*10480*/  VIADD R0, R0, 0x38860 ;  /* 0x0003886000007836 */ /* 0x000fc80000000000 */
[----:B--2---:R-:W-:Y:S01]  /*10490*/  IMAD R4, R4, 0x8, R0 ;  /* 0x0000000804047824 */ /* 0x004fe200078e0200 */
[----:B---3--:R-:W-:Y:S06]  /*104a0*/  @!P0 BRA `(.L_x_3558) ;  /* 0x0000001000948947 */ /* 0x008fec0003800000 */
.L_x_3612:
[----:B------:R-:W3:Y:S02]  /*104b0*/  SYNCS.PHASECHK.TRANS64.TRYWAIT P0, [R4+URZ], R5 ;  /* 0x00000005040075a7 */ /* 0x000ee4000800017f */
[----:B---3--:R-:W-:Y:S05]  /*104c0*/  @!P0 BRA `(.L_x_3559) ;  /* 0x0000001000a08947 */ /* 0x008fea0003800000 */
.L_x_3613:
[----:B------:R-:W-:-:S07]  /*104d0*/  LEA R3, R3, R0, 0x3 ;  /* 0x0000000003037211 */ /* 0x000fce00078e18ff */
.L_x_3560:
[----:B----4-:R4:W0:Y:S02]  /*104e0*/  SYNCS.PHASECHK.TRANS64.TRYWAIT P0, [R3+URZ], R2 ;  /* 0x00000002030075a7 */ /* 0x010824000800017f */
[----:B0-----:R-:W-:Y:S05]  /*104f0*/  @!P0 NANOSLEEP.SYNCS 0x989680 ;  /* 0x009896800000895d */ /* 0x001fea0003900000 */
[----:B------:R-:W0:Y:S02]  /*10500*/  @!P0 SYNCS.PHASECHK.TRANS64 P0, [R3+URZ], R2 ;  /* 0x00000002030085a7 */ /* 0x000e24000800007f */
[----:B0-----:R-:W-:Y:S05]  /*10510*/  @!P0 BRA `(.L_x_3560) ;  /* 0xfffffffc00f08947 */ /* 0x001fea000383ffff */
.L_x_3555:
[----:B------:R-:W-:Y:S05]  /*10520*/  BSYNC B0 ;  /* 0x0000000000007941 */ /* 0x000fea0003800000 */
.L_x_3554:
[----:B------:R-:W-:Y:S05]  /*10530*/  EXIT ;  /* 0x000000000000794d */ /* 0x000fea0003800000 */
.L_x_3447:
[----:B0-----:R-:W-:-:S04]  /*10540*/  IMAD.U32 R3, RZ, RZ, UR37 ;  /* 0x00000025ff037e24 */ /* 0x001fc8000f8e00ff */
[----:B------:R0:W1:Y:S03]  /*10550*/  SYNCS.PHASECHK.TRANS64.TRYWAIT P1, [R3+URZ+0x38800], R4 ;  /* 0x03880004030075a7 */ /* 0x000066000802017f */
[----:B-1----:R-:W-:Y:S05]  /*10560*/  @!P1 NANOSLEEP.SYNCS 0x989680 ;  /* 0x009896800000995d */ /* 0x002fea0003900000 */
[----:B------:R-:W1:Y:S02]  /*10570*/  @!P1 SYNCS.PHASECHK.TRANS64 P1, [R3+URZ+0x38800], R4 ;  /* 0x03880004030095a7 */ /* 0x000e64000802007f */
[----:B-1----:R-:W-:Y:S05]  /*10580*/  @!P1 BRA `(.L_x_3447) ;  /* 0xfffffffc00ec9947 */ /* 0x002fea000383ffff */
[----:B------:R-:W-:Y:S05]  /*10590*/  BRA `(.L_x_3561) ;  /* 0xffffff2800cc7947 */ /* 0x000fea000383ffff */
.L_x_3451:
[----:B-1----:R1:W2:Y:S02]  /*105a0*/  SYNCS.PHASECHK.TRANS64.TRYWAIT P1, [R3+URZ+0x38830], R6 ;  /* 0x03883006030075a7 */ /* 0x0022a4000802017f */
[----:B--2---:R-:W-:Y:S05]  /*105b0*/  @!P1 NANOSLEEP.SYNCS 0x989680 ;  /* 0x009896800000995d */ /* 0x004fea0003900000 */
[----:B------:R-:W2:Y:S02]  /*105c0*/  @!P1 SYNCS.PHASECHK.TRANS64 P1, [R3+URZ+0x38830], R6 ;  /* 0x03883006030095a7 */ /* 0x000ea4000802007f */
[----:B--2---:R-:W-:Y:S05]  /*105d0*/  @!P1 BRA `(.L_x_3451) ;  /* 0xfffffffc00f09947 */ /* 0x004fea000383ffff */
[----:B------:R-:W-:Y:S05]  /*105e0*/  BRA `(.L_x_3450) ;  /* 0xffffff2800e47947 */ /* 0x000fea000383ffff */
.L_x_3452:
[----:B--2---:R-:W-:-:S04]  /*105f0*/  IMAD.U32 R5, RZ, RZ, UR37 ;  /* 0x00000025ff057e24 */ /* 0x004fc8000f8e00ff */
[----:B------:R2:W3:Y:S03]  /*10600*/  SYNCS.PHASECHK.TRANS64.TRYWAIT P1, [R5+URZ+0x38810], R4 ;  /* 0x03881004050075a7 */ /* 0x0004e6000802017f */
[----:B---3--:R-:W-:Y:S05]  /*10610*/  @!P1 NANOSLEEP.SYNCS 0x989680 ;  /* 0x009896800000995d */ /* 0x008fea0003900000 */
[----:B------:R-:W3:Y:S02]  /*10620*/  @!P1 SYNCS.PHASECHK.TRANS64 P1, [R5+URZ+0x38810], R4 ;  /* 0x03881004050095a7 */ /* 0x000ee4000802007f */
[----:B---3--:R-:W-:Y:S05]  /*10630*/  @!P1 BRA `(.L_x_3452) ;  /* 0xfffffffc00ec9947 */ /* 0x008fea000383ffff */
[----:B------:R-:W-:Y:S05]  /*10640*/  BRA `(.L_x_3562) ;  /* 0xffffff2c006c7947 */ /* 0x000fea000383ffff */
.L_x_3456:
[----:B----4-:R4:W0:Y:S02]  /*10650*/  SYNCS.PHASECHK.TRANS64.TRYWAIT P1, [R3+URZ+0x38850], R6 ;  /* 0x03885006030075a7 */ /* 0x010824000802017f */
[----:B0-----:R-:W-:Y:S05]  /*10660*/  @!P1 NANOSLEEP.SYNCS 0x989680 ;  /* 0x009896800000995d */ /* 0x001fea0003900000 */
[----:B------:R-:W0:Y:S02]  /*10670*/  @!P1 SYNCS.PHASECHK.TRANS64 P1, [R3+URZ+0x38850], R6 ;  /* 0x03885006030095a7 */ /* 0x000e24000802007f */
[----:B0-----:R-:W-:Y:S05]  /*10680*/  @!P1 BRA `(.L_x_3456) ;  /* 0xfffffffc00f09947 */ /* 0x001fea000383ffff */
[----:B------:R-:W-:Y:S05]  /*10690*/  BRA `(.L_x_3455) ;  /* 0xffffff2c00787947 */ /* 0x000fea000383ffff */
.L_x_3461:
[----:B-1----:R-:W-:-:S04]  /*106a0*/  IMAD.U32 R5, RZ, RZ, UR6 ;  /* 0x00000006ff057e24 */ /* 0x002fc8000f8e00ff */
[----:B------:R1:W2:Y:S03]  /*106b0*/  SYNCS.PHASECHK.TRANS64.TRYWAIT P3, [R5+URZ+0x38830], R4 ;  /* 0x03883004050075a7 */ /* 0x0002a6000806017f */
[----:B--2---:R-:W-:Y:S05]  /*106c0*/  @!P3 NANOSLEEP.SYNCS 0x989680 ;  /* 0x009896800000b95d */ /* 0x004fea0003900000 */
[----:B------:R-:W2:Y:S02]  /*106d0*/  @!P3 SYNCS.PHASECHK.TRANS64 P3, [R5+URZ+0x38830], R4 ;  /* 0x038830040500b5a7 */ /* 0x000ea4000806007f */
[----:B--2---:R-:W-:Y:S05]  /*106e0*/  @!P3 BRA `(.L_x_3461) ;  /* 0xfffffffc00ecb947 */ /* 0x004fea000383ffff */
[----:B------:R-:W-:Y:S05]  /*106f0*/  BRA `(.L_x_3460) ;  /* 0xffffff5000047947 */ /* 0x000fea000383ffff */
.L_x_3465:
[----:B-1----:R-:W-:-:S04]  /*10700*/  IMAD.U32 R5, RZ, RZ, UR6 ;  /* 0x00000006ff057e24 */ /* 0x002fc8000f8e00ff */
[----:B------:R1:W3:Y:S03]  /*10710*/  SYNCS.PHASECHK.TRANS64.TRYWAIT P3, [R5+URZ+0x38850], R4 ;  /* 0x03885004050075a7 */ /* 0x0002e6000806017f */
[----:B---3--:R-:W-:Y:S05]  /*10720*/  @!P3 NANOSLEEP.SYNCS 0x989680 ;  /* 0x009896800000b95d */ /* 0x008fea0003900000 */
[----:B------:R-:W3:Y:S02]  /*10730*/  @!P3 SYNCS.PHASECHK.TRANS64 P3, [R5+URZ+0x38850], R4 ;  /* 0x038850040500b5a7 */ /* 0x000ee4000806007f */
[----:B---3--:R-:W-:Y:S05]  /*10740*/  @!P3 BRA `(.L_x_3465) ;  /* 0xfffffffc00ecb947 */ /* 0x008fea000383ffff */
[----:B------:R-:W-:Y:S05]  /*10750*/  BRA `(.L_x_3464) ;  /* 0xffffff5000907947 */ /* 0x000fea000383ffff */
.L_x_3496:
        /* <DEDUP_REMOVED lines=11> */
.L_x_3564:
[----:B------:R-:W-:Y:S05]  /*10810*/  BSYNC B0 ;  /* 0x0000000000007941 */ /* 0x000fea0003800000 */
.L_x_3563:
[----:B------:R-:W-:Y:S05]  /*10820*/  BRA `(.L_x_3565) ;  /* 0xffffffc000dc7947 */ /* 0x000fea000383ffff */
.L_x_3497:
[----:B------:R-:W-:Y:S01]  /*10830*/  BSSY B0, `(.L_x_3566) ;  /* 0x0000006000007945 */ /* 0x000fe20003800000 */
[----:B------:R-:W-:-:S07]  /*10840*/  IMAD.MOV.U32 R15, RZ, RZ, -0x1 ;  /* 0xffffffffff0f7424 */ /* 0x000fce00078e00ff */
[----:B------:R-:W-:Y:S05]  /*10850*/  WARPSYNC.COLLECTIVE R15, `(.L_x_3567) ;  /* 0x000000000f0c7348 */ /* 0x000fea0003c00000 */
[----:B------:R-:W-:Y:S02]  /*10860*/  ELECT P6, UR62, PT ;  /* 0x00000000003e782f */ /* 0x000fe400038c0000 */
[----:B------:R-:W-:Y:S01]  /*10870*/  MOV R14, UR62 ;  /* 0x0000003e000e7c02 */ /* 0x000fe20008000f00 */
[----:B------:R-:W-:Y:S10]  /*10880*/  ENDCOLLECTIVE ;  /* 0x000000000000791b */ /* 0x000ff40003800000 */
.L_x_3567:
[----:B------:R-:W-:Y:S05]  /*10890*/  BSYNC B0 ;  /* 0x0000000000007941 */ /* 0x000fea0003800000 */
.L_x_3566:
[----:B------:R-:W-:Y:S05]  /*108a0*/  BRA `(.L_x_3568) ;  /* 0xffffffc000d47947 */ /* 0x000fea000383ffff */
.L_x_3500:
[----:B0-----:R0:W1:Y:S02]  /*108b0*/  SYNCS.PHASECHK.TRANS64.TRYWAIT P0, [R8+URZ+0x38840], R10 ;  /* 0x0388400a080075a7 */ /* 0x001064000800017f */
[----:B-1----:R-:W-:Y:S05]  /*108c0*/  @!P0 NANOSLEEP.SYNCS 0x989680 ;  /* 0x009896800000895d */ /* 0x002fea0003900000 */
[----:B------:R-:W1:Y:S02]  /*108d0*/  @!P0 SYNCS.PHASECHK.TRANS64 P0, [R8+URZ+0x38840], R10 ;  /* 0x0388400a080085a7 */ /* 0x000e64000800007f */
[----:B-1----:R-:W-:Y:S05]  /*108e0*/  @!P0 BRA `(.L_x_3500) ;  /* 0xfffffffc00f08947 */ /* 0x002fea000383ffff */
[----:B------:R-:W-:Y:S05]  /*108f0*/  BRA `(.L_x_3569) ;  /* 0xffffffc400487947 */ /* 0x000fea000383ffff */
.L_x_3504:
        /* <DEDUP_REMOVED lines=8> */
.L_x_3507:
[----:B0-----:R0:W1:Y:S02]  /*10980*/  SYNCS.PHASECHK.TRANS64.TRYWAIT P0, [R6+URZ+0x38860], R8 ;  /* 0x03886008060075a7 */ /* 0x001064000800017f */
[----:B-1----:R-:W-:Y:S05]  /*10990*/  @!P0 NANOSLEEP.SYNCS 0x989680 ;  /* 0x009896800000895d */ /* 0x002fea0003900000 */
[----:B------:R-:W1:Y:S02]  /*109a0*/  @!P0 SYNCS.PHASECHK.TRANS64 P0, [R6+URZ+0x38860], R8 ;  /* 0x03886008060085a7 */ /* 0x000e64000800007f */
[----:B-1----:R-:W-:Y:S05]  /*109b0*/  @!P0 BRA `(.L_x_3507) ;  /* 0xfffffffc00f08947 */ /* 0x002fea000383ffff */
[----:B------:R-:W-:Y:S05]  /*109c0*/  BRA `(.L_x_3571) ;  /* 0xffffffcc00487947 */ /* 0x000fea000383ffff */
.L_x_3516:
[----:B-1----:R1:W2:Y:S02]  /*109d0*/  SYNCS.PHASECHK.TRANS64.TRYWAIT P0, [R2+URZ+0x38840], R3 ;  /* 0x03884003020075a7 */ /* 0x0022a4000800017f */
[----:B--2---:R-:W-:Y:S05]  /*109e0*/  @!P0 NANOSLEEP.SYNCS 0x989680 ;  /* 0x009896800000895d */ /* 0x004fea0003900000 */
[----:B------:R-:W2:Y:S02]  /*109f0*/  @!P0 SYNCS.PHASECHK.TRANS64 P0, [R2+URZ+0x38840], R3 ;  /* 0x03884003020085a7 */ /* 0x000ea4000800007f */
[----:B--2---:R-:W-:Y:S05]  /*10a00*/  @!P0 BRA `(.L_x_3516) ;  /* 0xfffffffc00f08947 */ /* 0x004fea000383ffff */
[----:B------:R-:W-:Y:S05]  /*10a10*/  BRA `(.L_x_3572) ;  /* 0xffffffd400247947 */ /* 0x000fea000383ffff */
.L_x_3518:
[----:B--2---:R2:W3:Y:S02]  /*10a20*/  SYNCS.PHASECHK.TRANS64.TRYWAIT P0, [R2+URZ+0x38860], R3 ;  /* 0x03886003020075a7 */ /* 0x0044e4000800017f */
[----:B---3--:R-:W-:Y:S05]  /*10a30*/  @!P0 NANOSLEEP.SYNCS 0x989680 ;  /* 0x009896800000895d */ /* 0x008fea0003900000 */
[----:B------:R-:W3:Y:S02]  /*10a40*/  @!P0 SYNCS.PHASECHK.TRANS64 P0, [R2+URZ+0x38860], R3 ;  /* 0x03886003020085a7 */ /* 0x000ee4000800007f */
[----:B---3--:R-:W-:Y:S05]  /*10a50*/  @!P0 BRA `(.L_x_3518) ;  /* 0xfffffffc00f08947 */ /* 0x008fea000383ffff */
[----:B------:R-:W-:Y:S05]  /*10a60*/  BRA `(.L_x_3573) ;  /* 0xffffffd400947947 */ /* 0x000fea000383ffff */
.L_x_3523:
[----:B--2---:R2:W3:Y:S02]  /*10a70*/  SYNCS.PHASECHK.TRANS64.TRYWAIT P0, [R2+URZ+0x38840], R3 ;  /* 0x03884003020075a7 */ /* 0x0044e4000800017f */
[----:B---3--:R-:W-:Y:S05]  /*10a80*/  @!P0 NANOSLEEP.SYNCS 0x989680 ;  /* 0x009896800000895d */ /* 0x008fea0003900000 */
[----:B------:R-:W3:Y:S02]  /*10a90*/  @!P0 SYNCS.PHASECHK.TRANS64 P0, [R2+URZ+0x38840], R3 ;  /* 0x03884003020085a7 */ /* 0x000ee4000800007f */
[----:B---3--:R-:W-:Y:S05]  /*10aa0*/  @!P0 BRA `(.L_x_3523) ;  /* 0xfffffffc00f08947 */ /* 0x008fea000383ffff */
[----:B------:R-:W-:Y:S05]  /*10ab0*/  BRA `(.L_x_3574) ;  /* 0xffffffdc00307947 */ /* 0x000fea000383ffff */
.L_x_3525:
[----:B-1----:R1:W3:Y:S02]  /*10ac0*/  SYNCS.PHASECHK.TRANS64.TRYWAIT P1, [R2+URZ+0x38860], R3 ;  /* 0x03886003020075a7 */ /* 0x0022e4000802017f */
[----:B---3--:R-:W-:Y:S05]  /*10ad0*/  @!P1 NANOSLEEP.SYNCS 0x989680 ;  /* 0x009896800000995d */ /* 0x008fea0003900000 */
[----:B------:R-:W3:Y:S02]  /*10ae0*/  @!P1 SYNCS.PHASECHK.TRANS64 P1, [R2+URZ+0x38860], R3 ;  /* 0x03886003020095a7 */ /* 0x000ee4000802007f */
[----:B---3--:R-:W-:Y:S05]  /*10af0*/  @!P1 BRA `(.L_x_3525) ;  /* 0xfffffffc00f09947 */ /* 0x008fea000383ffff */
[----:B------:R-:W-:Y:S05]  /*10b00*/  BRA `(.L_x_3575) ;  /* 0xffffffdc009c7947 */ /* 0x000fea000383ffff */
.L_x_3530:
[----:B---3--:R3:W4:Y:S02]  /*10b10*/  SYNCS.PHASECHK.TRANS64.TRYWAIT P0, [R2+URZ+0x38840], R3 ;  /* 0x03884003020075a7 */ /* 0x008724000800017f */
[----:B----4-:R-:W-:Y:S05]  /*10b20*/  @!P0 NANOSLEEP.SYNCS 0x989680 ;  /* 0x009896800000895d */ /* 0x010fea0003900000 */
[----:B------:R-:W4:Y:S02]  /*10b30*/  @!P0 SYNCS.PHASECHK.TRANS64 P0, [R2+URZ+0x38840], R3 ;  /* 0x03884003020085a7 */ /* 0x000f24000800007f */
[----:B----4-:R-:W-:Y:S05]  /*10b40*/  @!P0 BRA `(.L_x_3530) ;  /* 0xfffffffc00f08947 */ /* 0x010fea000383ffff */
[----:B------:R-:W-:Y:S05]  /*10b50*/  BRA `(.L_x_3576) ;  /* 0xffffffe400147947 */ /* 0x000fea000383ffff */
.L_x_3532:
[----:B-1----:R1:W2:Y:S02]  /*10b60*/  SYNCS.PHASECHK.TRANS64.TRYWAIT P1, [R2+URZ+0x38860], R3 ;  /* 0x03886003020075a7 */ /* 0x0022a4000802017f */
[----:B--2---:R-:W-:Y:S05]  /*10b70*/  @!P1 NANOSLEEP.SYNCS 0x989680 ;  /* 0x009896800000995d */ /* 0x004fea0003900000 */
[----:B------:R-:W2:Y:S02]  /*10b80*/  @!P1 SYNCS.PHASECHK.TRANS64 P1, [R2+URZ+0x38860], R3 ;  /* 0x03886003020095a7 */ /* 0x000ea4000802007f */
[----:B--2---:R-:W-:Y:S05]  /*10b90*/  @!P1 BRA `(.L_x_3532) ;  /* 0xfffffffc00f09947 */ /* 0x004fea000383ffff */
[----:B------:R-:W-:Y:S05]  /*10ba0*/  BRA `(.L_x_3577) ;  /* 0xffffffe400847947 */ /* 0x000fea000383ffff */
.L_x_3537:
[----:B------:R-:W-:Y:S01]  /*10bb0*/  BSSY B0, `(.L_x_3578) ;  /* 0x0000008000007945 */ /* 0x000fe20003800000 */
[----:B------:R-:W-:Y:S01]  /*10bc0*/  IMAD.MOV.U32 R13, RZ, RZ, R16 ;  /* 0x000000ffff0d7224 */ /* 0x000fe200078e0010 */
[----:B-1----:R-:W-:Y:S01]  /*10bd0*/  MOV R11, 0x1f ;  /* 0x0000001f000b7802 */ /* 0x002fe20000000f00 */
[----:B------:R-:W-:Y:S02]  /*10be0*/  IMAD.MOV.U32 R12, RZ, RZ, RZ ;  /* 0x000000ffff0c7224 */ /* 0x000fe400078e00ff */
[----:B0-----:R-:W-:-:S07]  /*10bf0*/  IMAD.MOV.U32 R15, RZ, RZ, -0x1 ;  /* 0xffffffffff0f7424 */ /* 0x001fce00078e00ff */
[----:B--2---:R-:W-:Y:S05]  /*10c00*/  WARPSYNC.COLLECTIVE R15, `(.L_x_3579) ;  /* 0x000000000f087348 */ /* 0x004fea0003c00000 */
[----:B------:R0:W1:Y:S02]  /*10c10*/  SHFL.IDX P6, R14, R13, R12, R11 ;  /* 0x0000000c0d0e7389 */ /* 0x00006400000c000b */
[----:B012---:R-:W-:Y:S01]  /*10c20*/  ENDCOLLECTIVE ;  /* 0x000000000000791b */ /* 0x007fe20003800000 */
.L_x_3579:
[----:B------:R-:W-:Y:S05]  /*10c30*/  BSYNC B0 ;  /* 0x0000000000007941 */ /* 0x000fea0003800000 */
.L_x_3578:
        /* <DEDUP_REMOVED lines=8> */
.L_x_3580:
[----:B------:R-:W-:Y:S01]  /*10cc0*/  IMAD.MOV.U32 R5, RZ, RZ, R14 ;  /* 0x000000ffff057224 */ /* 0x000fe200078e000e */
[----:B------:R-:W-:Y:S06]  /*10cd0*/  BRA `(.L_x_3581) ;  /* 0xffffffe800d47947 */ /* 0x000fec000383ffff */
.L_x_3540:
[----:B------:R-:W-:Y:S01]  /*10ce0*/  BSSY B0, `(.L_x_3582) ;  /* 0x0000008000007945 */ /* 0x000fe20003800000 */
[----:B-----5:R-:W-:Y:S02]  /*10cf0*/  IMAD.MOV.U32 R13, RZ, RZ, R17 ;  /* 0x000000ffff0d7224 */ /* 0x020fe400078e0011 */
[----:B-1----:R-:W-:Y:S02]  /*10d00*/  IMAD.MOV.U32 R12, RZ, RZ, 0x1 ;  /* 0x00000001ff0c7424 */ /* 0x002fe400078e00ff */
[----:B------:R-:W-:Y:S02]  /*10d10*/  IMAD.MOV.U32 R11, RZ, RZ, RZ ;  /* 0x000000ffff0b7224 */ /* 0x000fe400078e00ff */
[----:B------:R-:W-:-:S07]  /*10d20*/  IMAD.MOV.U32 R15, RZ, RZ, -0x1 ;  /* 0xffffffffff0f7424 */ /* 0x000fce00078e00ff */
[----:B0-234-:R-:W-:Y:S05]  /*10d30*/  WARPSYNC.COLLECTIVE R15, `(.L_x_3583) ;  /* 0x000000000f087348 */ /* 0x01dfea0003c00000 */
[----:B------:R1:W0:Y:S02]  /*10d40*/  SHFL.UP P6, R14, R13, R12, R11 ;  /* 0x0400000c0d0e7389 */ /* 0x00022400000c000b */
[----:B01234-:R-:W-:Y:S01]  /*10d50*/  ENDCOLLECTIVE ;  /* 0x000000000000791b */ /* 0x01ffe20003800000 */
.L_x_3583:
[----:B------:R-:W-:Y:S05]  /*10d60*/  BSYNC B0 ;  /* 0x0000000000007941 */ /* 0x000fea0003800000 */
.L_x_3582:
[----:B------:R-:W-:Y:S01]  /*10d70*/  ISETP.NE.AND P0, PT, R8, RZ, PT ;  /* 0x000000ff0800720c */ /* 0x000fe20003f05270 */
        /* <DEDUP_REMOVED lines=9> */
.L_x_3584:
        /* <DEDUP_REMOVED lines=8> */
.L_x_3585:
        /* <DEDUP_REMOVED lines=8> */
.L_x_3586:
        /* <DEDUP_REMOVED lines=8> */
.L_x_3587:
        /* <DEDUP_REMOVED lines=8> */
.L_x_3588:
[----:B------:R-:W-:Y:S05]  /*11010*/  BRA `(.L_x_3589) ;  /* 0xffffffe8009c7947 */ /* 0x000fea000383ffff */
.L_x_3545:
[----:B------:R-:W-:Y:S01]  /*11020*/  BSSY B0, `(.L_x_3590) ;  /* 0x0000008000007945 */ /* 0x000fe20003800000 */
[----:B-----5:R-:W-:Y:S01]  /*11030*/  IMAD.MOV.U32 R13, RZ, RZ, R17 ;  /* 0x000000ffff0d7224 */ /* 0x020fe200078e0011 */
[----:B-1----:R-:W-:Y:S01]  /*11040*/  MOV R12, 0x1 ;  /* 0x00000001000c7802 */ /* 0x002fe20000000f00 */
[----:B------:R-:W-:Y:S02]  /*11050*/  IMAD.MOV.U32 R11, RZ, RZ, RZ ;  /* 0x000000ffff0b7224 */ /* 0x000fe400078e00ff */
[----:B------:R-:W-:-:S07]  /*11060*/  IMAD.MOV.U32 R15, RZ, RZ, -0x1 ;  /* 0xffffffffff0f7424 */ /* 0x000fce00078e00ff */
[----:B0-2---:R-:W-:Y:S05]  /*11070*/  WARPSYNC.COLLECTIVE R15, `(.L_x_3591) ;  /* 0x000000000f087348 */ /* 0x005fea0003c00000 */
[----:B------:R1:W3:Y:S02]  /*11080*/  SHFL.UP P6, R14, R13, R12, R11 ;  /* 0x0400000c0d0e7389 */ /* 0x0002e400000c000b */
[----:B0123--:R-:W-:Y:S01]  /*11090*/  ENDCOLLECTIVE ;  /* 0x000000000000791b */ /* 0x00ffe20003800000 */
.L_x_3591:
[----:B------:R-:W-:Y:S05]  /*110a0*/  BSYNC B0 ;  /* 0x0000000000007941 */ /* 0x000fea0003800000 */
.L_x_3590:
        /* <DEDUP_REMOVED lines=10> */
.L_x_3592:
        /* <DEDUP_REMOVED lines=8> */
.L_x_3593:
        /* <DEDUP_REMOVED lines=8> */
.L_x_3594:
        /* <DEDUP_REMOVED lines=8> */
.L_x_3595:
        /* <DEDUP_REMOVED lines=8> */
.L_x_3596:
[----:B------:R-:W-:Y:S05]  /*11350*/  BRA `(.L_x_3597) ;  /* 0xffffffe800847947 */ /* 0x000fea000383ffff */
.L_x_3547:
[----:B------:R-:W-:Y:S01]  /*11360*/  BSSY B0, `(.L_x_3598) ;  /* 0x0000006000007945 */ /* 0x000fe20003800000 */
[----:B------:R-:W-:Y:S01]  /*11370*/  PLOP3.LUT P6, PT, P6, PT, PT, 0x8, 0x0 ;  /* 0x000000000000781c */ /* 0x000fe200037ce170 */
[----:B------:R-:W-:-:S12]  /*11380*/  IMAD.MOV.U32 R15, RZ, RZ, -0x1 ;  /* 0xffffffffff0f7424 */ /* 0x000fd800078e00ff */
[----:B01----:R-:W-:Y:S05]  /*11390*/  WARPSYNC.COLLECTIVE R15, `(.L_x_3599) ;  /* 0x000000000f087348 */ /* 0x003fea0003c00000 */
[----:B------:R-:W-:Y:S01]  /*113a0*/  VOTE.ANY R14, PT, P6 ;  /* 0x00000000000e7806 */ /* 0x000fe200030e0100 */
[----:B01----:R-:W-:Y:S06]  /*113b0*/  ENDCOLLECTIVE ;  /* 0x000000000000791b */ /* 0x003fec0003800000 */
.L_x_3599:
[----:B------:R-:W-:Y:S05]  /*113c0*/  BSYNC B0 ;  /* 0x0000000000007941 */ /* 0x000fea0003800000 */
.L_x_3598:
[----:B------:R-:W-:Y:S01]  /*113d0*/  IMAD.MOV.U32 R6, RZ, RZ, R14 ;  /* 0x000000ffff067224 */ /* 0x000fe200078e000e */
[----:B------:R-:W-:Y:S01]  /*113e0*/  MOV R11, 0x1f ;  /* 0x0000001f000b7802 */ /* 0x000fe20000000f00 */
[----:B------:R-:W-:Y:S02]  /*113f0*/  IMAD.MOV.U32 R13, RZ, RZ, R17 ;  /* 0x000000ffff0d7224 */ /* 0x000fe400078e0011 */
[----:B------:R-:W0:Y:S01]  /*11400*/  POPC R5, R6 ;  /* 0x0000000600057309 */ /* 0x000e220000000000 */
[----:B------:R-:W-:Y:S02]  /*11410*/  IMAD.MOV.U32 R15, RZ, RZ, -0x1 ;  /* 0xffffffffff0f7424 */ /* 0x000fe400078e00ff */
[----:B0-----:R-:W-:-:S07]  /*11420*/  IMAD.MOV.U32 R12, RZ, RZ, R5 ;  /* 0x000000ffff0c7224 */ /* 0x001fce00078e0005 */
[----:B------:R-:W-:Y:S05]  /*11430*/  WARPSYNC.COLLECTIVE R15, `(.L_x_3600) ;  /* 0x000000000f087348 */ /* 0x000fea0003c00000 */
[----:B------:R0:W1:Y:S02]  /*11440*/  SHFL.IDX P6, R14, R13, R12, R11 ;  /* 0x0000000c0d0e7389 */ /* 0x00006400000c000b */
[----:B01----:R-:W-:Y:S01]  /*11450*/  ENDCOLLECTIVE ;  /* 0x000000000000791b */ /* 0x003fe20003800000 */
.L_x_3600:
[----:B------:R-:W-:Y:S01]  /*11460*/  IMAD.MOV.U32 R17, RZ, RZ, R14 ;  /* 0x000000ffff117224 */ /* 0x000fe200078e000e */
[----:B------:R-:W-:Y:S06]  /*11470*/  BRA `(.L_x_3601) ;  /* 0xffffffe800747947 */ /* 0x000fec000383ffff */
.L_x_3549:
[----:B------:R-:W-:Y:S01]  /*11480*/  BSSY B0, `(.L_x_3602) ;  /* 0x0000007000007945 */ /* 0x000fe20003800000 */
[----:B------:R-:W-:Y:S02]  /*11490*/  IMAD.MOV.U32 R13, RZ, RZ, R3 ;  /* 0x000000ffff0d7224 */ /* 0x000fe400078e0003 */
[----:B------:R-:W-:Y:S02]  /*114a0*/  IMAD.MOV.U32 R11, RZ, RZ, 0x1f ;  /* 0x0000001fff0b7424 */ /* 0x000fe400078e00ff */
[----:B------:R-:W-:-:S07]  /*114b0*/  IMAD.MOV.U32 R15, RZ, RZ, -0x1 ;  /* 0xffffffffff0f7424 */ /* 0x000fce00078e00ff */
[----:B0-23--:R-:W-:Y:S05]  /*114c0*/  WARPSYNC.COLLECTIVE R15, `(.L_x_3603) ;  /* 0x000000000f087348 */ /* 0x00dfea0003c00000 */
[----:B------:R1:W4:Y:S02]  /*114d0*/  SHFL.IDX P6, R14, R13, R12, R11 ;  /* 0x0000000c0d0e7389 */ /* 0x00032400000c000b */
[----:B01234-:R-:W-:Y:S01]  /*114e0*/  ENDCOLLECTIVE ;  /* 0x000000000000791b */ /* 0x01ffe20003800000 */
.L_x_3603:
[----:B------:R-:W-:Y:S05]  /*114f0*/  BSYNC B0 ;  /* 0x0000000000007941 */ /* 0x000fea0003800000 */
.L_x_3602:
[----:B------:R-:W-:Y:S05]  /*11500*/  BRA `(.L_x_3548) ;  /* 0xffffffe8006c7947 */ /* 0x000fea000383ffff */
.L_x_3552:
[----:B0-----:R0:W4:Y:S02]  /*11510*/  SYNCS.PHASECHK.TRANS64.TRYWAIT P0, [R0+URZ+0x38820], R3 ;  /* 0x03882003000075a7 */ /* 0x001124000800017f */
[----:B----4-:R-:W-:Y:S05]  /*11520*/  @!P0 NANOSLEEP.SYNCS 0x989680 ;  /* 0x009896800000895d */ /* 0x010fea0003900000 */
[----:B------:R-:W4:Y:S02]  /*11530*/  @!P0 SYNCS.PHASECHK.TRANS64 P0, [R0+URZ+0x38820], R3 ;  /* 0x03882003000085a7 */ /* 0x000f24000800007f */
[----:B----4-:R-:W-:Y:S05]  /*11540*/  @!P0 BRA `(.L_x_3552) ;  /* 0xfffffffc00f08947 */ /* 0x010fea000383ffff */
[----:B------:R-:W-:Y:S05]  /*11550*/  BRA `(.L_x_3604) ;  /* 0xffffffec00547947 */ /* 0x000fea000383ffff */
.L_x_3553:
[----:B---3--:R-:W3:Y:S01]  /*11560*/  S2R R2, SR_TID.X ;  /* 0x0000000000027919 */ /* 0x008ee20000002100 */
[----:B------:R-:W-:Y:S01]  /*11570*/  BSSY B0, `(.L_x_3605) ;  /* 0x000000a000007945 */ /* 0x000fe20003800000 */
[----:B-1----:R-:W-:Y:S02]  /*11580*/  IMAD.MOV.U32 R12, RZ, RZ, RZ ;  /* 0x000000ffff0c7224 */ /* 0x002fe400078e00ff */
[----:B------:R-:W-:Y:S02]  /*11590*/  IMAD.MOV.U32 R11, RZ, RZ, 0x1f ;  /* 0x0000001fff0b7424 */ /* 0x000fe400078e00ff */
[----:B------:R-:W-:Y:S01]  /*115a0*/  IMAD.MOV.U32 R15, RZ, RZ, -0x1 ;  /* 0xffffffffff0f7424 */ /* 0x000fe200078e00ff */
[----:B---3--:R-:W-:-:S04]  /*115b0*/  SHF.R.U32.HI R2, RZ, 0x5, R2 ;  /* 0x00000005ff027819 */ /* 0x008fc80000011602 */
[----:B------:R-:W-:-:S04]  /*115c0*/  LOP3.LUT R2, R2, 0x3, RZ, 0xc0, !PT ;  /* 0x0000000302027812 */ /* 0x000fc800078ec0ff */
[----:B------:R-:W-:-:S07]  /*115d0*/  MOV R13, R2 ;  /* 0x00000002000d7202 */ /* 0x000fce0000000f00 */
[----:B0-2---:R-:W-:Y:S05]  /*115e0*/  WARPSYNC.COLLECTIVE R15, `(.L_x_3606) ;  /* 0x000000000f087348 */ /* 0x005fea0003c00000 */
[----:B------:R1:W3:Y:S02]  /*115f0*/  SHFL.IDX P6, R14, R13, R12, R11 ;  /* 0x0000000c0d0e7389 */ /* 0x0002e400000c000b */
[----:B0123--:R-:W-:Y:S01]  /*11600*/  ENDCOLLECTIVE ;  /* 0x000000000000791b */ /* 0x00ffe20003800000 */
.L_x_3606:
[----:B------:R-:W-:Y:S05]  /*11610*/  BSYNC B0 ;  /* 0x0000000000007941 */ /* 0x000fea0003800000 */
.L_x_3605:
[----:B------:R-:W-:Y:S05]  /*11620*/  BRA `(.L_x_3607) ;  /* 0xffffffec00387947 */ /* 0x000fea000383ffff */
.L_x_3556:
[----:B------:R-:W-:Y:S01]  /*11630*/  BSSY B1, `(.L_x_3608) ;  /* 0x0000006000017945 */ /* 0x000fe20003800000 */
[----:B------:R-:W-:-:S07]  /*11640*/  IMAD.MOV.U32 R15, RZ, RZ, -0x1 ;  /* 0xffffffffff0f7424 */ /* 0x000fce00078e00ff */
[----:B0123--:R-:W-:Y:S05]  /*11650*/  WARPSYNC.COLLECTIVE R15, `(.L_x_3609) ;  /* 0x000000000f0c7348 */ /* 0x00ffea0003c00000 */
[----:B------:R-:W-:Y:S02]  /*11660*/  ELECT P6, UR62, PT ;  /* 0x00000000003e782f */ /* 0x000fe400038c0000 */
[----:B------:R-:W-:Y:S01]  /*11670*/  MOV R14, UR62 ;  /* 0x0000003e000e7c02 */ /* 0x000fe20008000f00 */
[----:B0123--:R-:W-:Y:S10]  /*11680*/  ENDCOLLECTIVE ;  /* 0x000000000000791b */ /* 0x00fff40003800000 */
.L_x_3609:
[----:B------:R-:W-:Y:S05]  /*11690*/  BSYNC B1 ;  /* 0x0000000000017941 */ /* 0x000fea0003800000 */
.L_x_3608:
[----:B------:R-:W-:Y:S05]  /*116a0*/  BRA `(.L_x_3610) ;  /* 0xffffffec00307947 */ /* 0x000fea000383ffff */
.L_x_3557:
[----:B0-----:R0:W2:Y:S02]  /*116b0*/  SYNCS.PHASECHK.TRANS64.TRYWAIT P0, [R6+URZ], R5 ;  /* 0x00000005060075a7 */ /* 0x0010a4000800017f */
[----:B--2---:R-:W-:Y:S05]  /*116c0*/  @!P0 NANOSLEEP.SYNCS 0x989680 ;  /* 0x009896800000895d */ /* 0x004fea0003900000 */
[----:B------:R-:W2:Y:S02]  /*116d0*/  @!P0 SYNCS.PHASECHK.TRANS64 P0, [R6+URZ], R5 ;  /* 0x00000005060085a7 */ /* 0x000ea4000800007f */
[----:B--2---:R-:W-:Y:S05]  /*116e0*/  @!P0 BRA `(.L_x_3557) ;  /* 0xfffffffc00f08947 */ /* 0x004fea000383ffff */
[----:B------:R-:W-:Y:S05]  /*116f0*/  BRA `(.L_x_3611) ;  /* 0xffffffec00587947 */ /* 0x000fea000383ffff */
.L_x_3558:
[----:B--2---:R2:W3:Y:S02]  /*11700*/  SYNCS.PHASECHK.TRANS64.TRYWAIT P0, [R7+URZ], R2 ;  /* 0x00000002070075a7 */ /* 0x0044e4000800017f */
[----:B---3--:R-:W-:Y:S05]  /*11710*/  @!P0 NANOSLEEP.SYNCS 0x989680 ;  /* 0x009896800000895d */ /* 0x008fea0003900000 */
[----:B------:R-:W3:Y:S02]  /*11720*/  @!P0 SYNCS.PHASECHK.TRANS64 P0, [R7+URZ], R2 ;  /* 0x00000002070085a7 */ /* 0x000ee4000800007f */
[----:B---3--:R-:W-:Y:S05]  /*11730*/  @!P0 BRA `(.L_x_3558) ;  /* 0xfffffffc00f08947 */ /* 0x008fea000383ffff */
[----:B------:R-:W-:Y:S05]  /*11740*/  BRA `(.L_x_3612) ;  /* 0xffffffec00587947 */ /* 0x000fea000383ffff */
.L_x_3559:
[----:B---3--:R3:W4:Y:S02]  /*11750*/  SYNCS.PHASECHK.TRANS64.TRYWAIT P0, [R4+URZ], R5 ;  /* 0x00000005040075a7 */ /* 0x008724000800017f */
[----:B----4-:R-:W-:Y:S05]  /*11760*/  @!P0 NANOSLEEP.SYNCS 0x989680 ;  /* 0x009896800000895d */ /* 0x010fea0003900000 */
[----:B------:R-:W4:Y:S02]  /*11770*/  @!P0 SYNCS.PHASECHK.TRANS64 P0, [R4+URZ], R5 ;  /* 0x00000005040085a7 */ /* 0x000f24000800007f */
[----:B----4-:R-:W-:Y:S05]  /*11780*/  @!P0 BRA `(.L_x_3559) ;  /* 0xfffffffc00f08947 */ /* 0x010fea000383ffff */
[----:B------:R-:W-:Y:S05]  /*11790*/  BRA `(.L_x_3613) ;  /* 0xffffffec004c7947 */ /* 0x000fea000383ffff */
.L_x_3614:
        /* <DEDUP_REMOVED lines=14> */
.L_x_11944:


//--------------------- .text._ZN7cutlass13device_kernelIN5flash11enable_sm90INS1_16FlashAttnFwdSm90INS1_25CollectiveMainloopFwdSm90ILi2EN4cute5tupleIJNS5_1CILi1EEES8_S8_EEENS6_IJNS7_ILi64EEESA_SA_EEELi512ENS_6half_tEfNS_4arch4Sm90ELb0ELb0ELb0ELb1ELb0ELb1ELb1ELb0ELb0ELb0ELb0ELb0EEENS1_21CollectiveEpilogueFwdINS6_IJSA_NS7_ILi512EEESA_EEES9_SC_SE_Li256ELb1ELb0ELb0ELb0EEENS1_36VarlenDynamicPersistentTileSchedulerILi64ELi64ELi256ELi32ELb0ELb0ELb1ELb0ELb1ELb1EEEEEEEEEvNT_6ParamsE --------------------------
	.section	.text._ZN7cutlass13device_kernelIN5flash11enable_sm90INS1_16FlashAttnFwdSm90INS1_25CollectiveMainloopFwdSm90ILi2EN4cute5tupleIJNS5_1CILi1EEES8_S8_EEENS6_IJNS7_ILi64EEESA_SA_EEELi512ENS_6half_tEfNS_4arch4Sm90ELb0ELb0ELb0ELb1ELb0ELb1ELb1ELb0ELb0ELb0ELb0ELb0EEENS1_21CollectiveEpilogueFwdINS6_IJSA_NS7_ILi512EEESA_EEES9_SC_SE_Li256ELb1ELb0ELb0ELb0EEENS1_36VarlenDynamicPersistentTileSchedulerILi64ELi64ELi256ELi32ELb0ELb0ELb1ELb0ELb1ELb1EEEEEEEEEvNT_6ParamsE,"ax",@progbits
	.align	128
.text._ZN7cutlass13device_kernelIN5flash11enable_sm90INS1_16FlashAttnFwdSm90INS1_25CollectiveMainloopFwdSm90ILi2EN4cute5tupleIJNS5_1CILi1EEES8_S8_EEENS6_IJNS7_ILi64EEESA_SA_EEELi512ENS_6half_tEfNS_4arch4Sm90ELb0ELb0ELb0ELb1ELb0ELb1ELb1ELb0ELb0ELb0ELb0ELb0EEENS1_21CollectiveEpilogueFwdINS6_IJSA_NS7_ILi512EEESA_EEES9_SC_SE_Li256ELb1ELb0ELb0ELb0EEENS1_36VarlenDynamicPersistentTileSchedulerILi64ELi64ELi256ELi32ELb0ELb0ELb1ELb0ELb1ELb1EEEEEEEEEvNT_6ParamsE:
        .type           _ZN7cutlass13device_kernelIN5flash11enable_sm90INS1_16FlashAttnFwdSm90INS1_25CollectiveMainloopFwdSm90ILi2EN4cute5tupleIJNS5_1CILi1EEES8_S8_EEENS6_IJNS7_ILi64EEESA_SA_EEELi512ENS_6half_tEfNS_4arch4Sm90ELb0ELb0ELb0ELb1ELb0ELb1ELb1ELb0ELb0ELb0ELb0ELb0EEENS1_21CollectiveEpilogueFwdINS6_IJSA_NS7_ILi512EEESA_EEES9_SC_SE_Li256ELb1ELb0ELb0ELb0EEENS1_36VarlenDynamicPersistentTileSchedulerILi64ELi64ELi256ELi32ELb0ELb0ELb1ELb0ELb1ELb1EEEEEEEEEvNT_6ParamsE,@function
        .size           _ZN7cutlass13device_kernelIN5flash11enable_sm90INS1_16FlashAttnFwdSm90INS1_25CollectiveMainloopFwdSm90ILi2EN4cute5tupleIJNS5_1CILi1EEES8_S8_EEENS6_IJNS7_ILi64EEESA_SA_EEELi512ENS_6half_tEfNS_4arch4Sm90ELb0ELb0ELb0ELb1ELb0ELb1ELb1ELb0ELb0ELb0ELb0ELb0EEENS1_21CollectiveEpilogueFwdINS6_IJSA_NS7_ILi512EEESA_EEES9_SC_SE_Li256ELb1ELb0ELb0ELb0EEENS1_36VarlenDynamicPersistentTileSchedulerILi64ELi64ELi256ELi32ELb0ELb0ELb1ELb0ELb1ELb1EEEEEEEEEvNT_6ParamsE,(.L_x_11945 - _ZN7cutlass13device_kernelIN5flash11enable_sm90INS1_16FlashAttnFwdSm90INS1_25CollectiveMainloopFwdSm90ILi2EN4cute5tupleIJNS5_1CILi1EEES8_S8_EEENS6_IJNS7_ILi64EEESA_SA_EEELi512ENS_6half_tEfNS_4arch4Sm90ELb0ELb0ELb0ELb1ELb0ELb1ELb1ELb0ELb0ELb0ELb0ELb0EEENS1_21CollectiveEpilogueFwdINS6_IJSA_NS7_ILi512EEESA_EEES9_SC_SE_Li256ELb1ELb0ELb0ELb0EEENS1_36VarlenDynamicPersistentTileSchedulerILi64ELi64ELi256ELi32ELb0ELb0ELb1ELb0ELb1ELb1EEEEEEEEEvNT_6ParamsE)
        .other          _ZN7cutlass13device_kernelIN5flash11enable_sm90INS1_16FlashAttnFwdSm90INS1_25CollectiveMainloopFwdSm90ILi2EN4cute5tupleIJNS5_1CILi1EEES8_S8_EEENS6_IJNS7_ILi64EEESA_SA_EEELi512ENS_6half_tEfNS_4arch4Sm90ELb0ELb0ELb0ELb1ELb0ELb1ELb1ELb0ELb0ELb0ELb0ELb0EEENS1_21CollectiveEpilogueFwdINS6_IJSA_NS7_ILi512EEESA_EEES9_SC_SE_Li256ELb1ELb0ELb0ELb0EEENS1_36VarlenDynamicPersistentTileSchedulerILi64ELi64ELi256ELi32ELb0ELb0ELb1ELb0ELb1ELb1EEEEEEEEEvNT_6ParamsE,@"STO_CUDA_ENTRY STV_DEFAULT"
_ZN7cutlass13device_kernelIN5flash11enable_sm90INS1_16FlashAttnFwdSm90INS1_25CollectiveMainloopFwdSm90ILi2EN4cute5tupleIJNS5_1CILi1EEES8_S8_EEENS6_IJNS7_ILi64EEESA_SA_EEELi512ENS_6half_tEfNS_4arch4Sm90ELb0ELb0ELb0ELb1ELb0ELb1ELb1ELb0ELb0ELb0ELb0ELb0EEENS1_21CollectiveEpilogueFwdINS6_IJSA_NS7_ILi512EEESA_EEES9_SC_SE_Li256ELb1ELb0ELb0ELb0EEENS1_36VarlenDynamicPersistentTileSchedulerILi64ELi64ELi256ELi32ELb0ELb0ELb1ELb0ELb1ELb1EEEEEEEEEvNT_6ParamsE:
        /* <DEDUP_REMOVED lines=16> */
[----:B------:R-:W-:Y:S02]  /*0100*/  UIADD3 UR4, UP5, UR4, 0x670, URZ ;  /* 0x0000067004047890 */ /* 0x000fe4000ffbe03f */
[----:B------:R-:W-:Y:S02]  /*0110*/  UIADD3.X UR9, URZ, UR5, URZ, UP1, !UPT ;  /* 0x000000053f097290 */ /* 0x000fe40008ffe43f */
[----:B------:R-:W-:Y:S02]  /*0120*/  UIADD3.X UR11, URZ, UR5, URZ, UP2, !UPT ;  /* 0x000000053f0b7290 */ /* 0x000fe400097fe43f */
[----:B------:R-:W-:Y:S01]  /*0130*/  UIADD3.X UR13, URZ, UR5, URZ, UP3, !UPT ;  /* 0x000000053f0d7290 */ /* 0x000fe20009ffe43f */
[----:B------:R0:W-:Y:S01]  /*0140*/  UTMACCTL.PF [UR6] ;  /* 0x00000000060079b9 */ /* 0x0001e20008040000 */
[----:B------:R-:W-:-:S03]  /*0150*/  UIADD3.X UR15, URZ, UR5, URZ, UP4, !UPT ;  /* 0x000000053f0f7290 */ /* 0x000fc6000a7fe43f */
[----:B------:R0:W-:Y:S01]  /*0160*/  UTMACCTL.PF [UR8] ;  /* 0x00000000080079b9 */ /* 0x0001e20008040000 */
[----:B------:R-:W-:Y:S01]  /*0170*/  UIADD3.X UR5, URZ, UR5, URZ, UP5, !UPT ;  /* 0x000000053f057290 */ /* 0x000fe2000affe43f */
[----:B------:R0:W-:Y:S02]  /*0180*/  UTMACCTL.PF [UR10] ;  /* 0x000000000a0079b9 */ /* 0x0001e40008040000 */
[----:B------:R0:W-:Y:S02]  /*0190*/  UTMACCTL.PF [UR12] ;  /* 0x000000000c0079b9 */ /* 0x0001e40008040000 */
[----:B------:R0:W-:Y:S04]  /*01a0*/  UTMACCTL.PF [UR14] ;  /* 0x000000000e0079b9 */ /* 0x0001e80008040000 */
[----:B------:R0:W-:Y:S02]  /*01b0*/  UTMACCTL.PF [UR4] ;  /* 0x00000000040079b9 */ /* 0x0001e40008040000 */
[----:B0-----:R-:W-:Y:S01]  /*01c0*/  NOP ;  /* 0x0000000000007918 */ /* 0x001fe20000000000 */
.L_x_3616:
[----:B------:R-:W-:Y:S05]  /*01d0*/  BSYNC B0 ;  /* 0x0000000000007941 */ /* 0x000fea0003800000 */
.L_x_3615:
        /* <DEDUP_REMOVED lines=14> */
[----:B-1----:R0:W-:Y:S01]  /*02c0*/  STL [R1+0x4], R3 ;  /* 0x0000040301007387 */ /* 0x0021e20000100800 */
        /* <DEDUP_REMOVED lines=24> */
.L_x_3617:
        /* <DEDUP_REMOVED lines=22> */
.L_x_3618:
        /* <DEDUP_REMOVED lines=18> */
.L_x_3619:
        /* <DEDUP_REMOVED lines=22> */
.L_x_3620:
        /* <DEDUP_REMOVED lines=22> */
.L_x_3621:
        /* <DEDUP_REMOVED lines=9> */
.L_x_3624:
        /* <DEDUP_REMOVED lines=22> */
[----:B------:R-:W-:-:S05]  /*0b80*/  VIADD R230, R0, 0xffffff80 ;  /* 0xffffff8000e67836 */ /* 0x000fca0000000000 */
[----:B------:R-:W-:-:S04]  /*0b90*/  SHF.R.S32.HI R3, RZ, 0x1f, R230 ;  /* 0x0000001fff037819 */ /* 0x000fc800000114e6 */
[CC--:B------:R-:W-:Y:S02]  /*0ba0*/  LEA.HI R0, R3.reuse, R230.reuse, RZ, 0x7 ;  /* 0x000000e603007211 */ /* 0x0c0fe400078f38ff */
[CC--:B------:R-:W-:Y:S02]  /*0bb0*/  LEA.HI R6, R3.reuse, R230.reuse, RZ, 0x4 ;  /* 0x000000e603067211 */ /* 0x0c0fe400078f20ff */
[----:B------:R-:W-:Y:S02]  /*0bc0*/  LOP3.LUT R5, R0, 0xffffff80, RZ, 0xc0, !PT ;  /* 0xffffff8000057812 */ /* 0x000fe400078ec0ff */
[----:B------:R-:W-:Y:S02]  /*0bd0*/  LOP3.LUT R7, R6, 0xfffffff0, RZ, 0xc0, !PT ;  /* 0xfffffff006077812 */ /* 0x000fe400078ec0ff */
[----:B------:R-:W-:Y:S02]  /*0be0*/  LEA.HI R4, R3, R230, RZ, 0x5 ;  /* 0x000000e603047211 */ /* 0x000fe400078f28ff */
[C---:B------:R-:W-:Y:S01]  /*0bf0*/  IADD3 R5, R230.reuse, -R5, RZ ;  /* 0x80000005e6057210 */ /* 0x040fe20007ffe0ff */
[----:B------:R-:W-:Y:S01]  /*0c00*/  IMAD.IADD R10, R230, 0x1, -R7 ;  /* 0x00000001e60a7824 */ /* 0x000fe200078e0a07 */
[----:B------:R-:W-:-:S02]  /*0c10*/  SHF.R.S32.HI R189, RZ, 0x5, R4 ;  /* 0x00000005ffbd7819 */ /* 0x000fc40000011404 */
[----:B------:R-:W-:Y:S02]  /*0c20*/  SHF.R.S32.HI R12, RZ, 0x1f, R4 ;  /* 0x0000001fff0c7819 */ /* 0x000fe40000011404 */
[----:B------:R-:W-:Y:S02]  /*0c30*/  SHF.R.S32.HI R13, RZ, 0x4, R6 ;  /* 0x00000004ff0d7819 */ /* 0x000fe40000011406 */
[----:B------:R-:W-:Y:S02]  /*0c40*/  SHF.R.S32.HI R4, RZ, 0x1f, R5 ;  /* 0x0000001fff047819 */ /* 0x000fe40000011405 */
[----:B------:R-:W-:Y:S02]  /*0c50*/  SHF.R.S32.HI R7, RZ, 0x1f, R10 ;  /* 0x0000001fff077819 */ /* 0x000fe4000001140a */
[----:B------:R-:W-:Y:S02]  /*0c60*/  LEA.HI R8, R6, R13, RZ, 0x1 ;  /* 0x0000000d06087211 */ /* 0x000fe400078f08ff */
[----:B------:R-:W-:-:S02]  /*0c70*/  LEA.HI R6, R4, R5, RZ, 0x2 ;  /* 0x0000000504067211 */ /* 0x000fc400078f10ff */
[----:B------:R-:W-:Y:S02]  /*0c80*/  LEA.HI R14, R12, R189, RZ, 0x2 ;  /* 0x000000bd0c0e7211 */ /* 0x000fe400078f10ff */
[----:B------:R-:W-:Y:S02]  /*0c90*/  LEA.HI R9, R7, R10, RZ, 0x3 ;  /* 0x0000000a07097211 */ /* 0x000fe400078f18ff */
[----:B------:R-:W-:Y:S02]  /*0ca0*/  LOP3.LUT R12, R8, 0x1ffffffe, RZ, 0xc0, !PT ;  /* 0x1ffffffe080c7812 */ /* 0x000fe400078ec0ff */
[--C-:B------:R-:W-:Y:S02]  /*0cb0*/  SHF.R.S32.HI R7, RZ, 0x2, R6.reuse ;  /* 0x00000002ff077819 */ /* 0x100fe40000011406 */
[----:B------:R-:W-:-:S04]  /*0cc0*/  SHF.R.S32.HI R8, RZ, 0x1f, R6 ;  /* 0x0000001fff087819 */ /* 0x000fc80000011406 */
[----:B------:R-:W-:Y:S02]  /*0cd0*/  LEA.HI R8, R8, R7, RZ, 0x3 ;  /* 0x0000000708087211 */ /* 0x000fe400078f18ff */
[----:B------:R-:W-:Y:S02]  /*0ce0*/  LEA.HI R4, R4, R5, RZ, 0x5 ;  /* 0x0000000504047211 */ /* 0x000fe400078f28ff */
[----:B------:R-:W-:Y:S02]  /*0cf0*/  LOP3.LUT R8, R8, 0xfffffff8, RZ, 0xc0, !PT ;  /* 0xfffffff808087812 */ /* 0x000fe400078ec0ff */
[----:B------:R-:W-:Y:S02]  /*0d00*/  LOP3.LUT R11, R9, 0xfffffff8, RZ, 0xc0, !PT ;  /* 0xfffffff8090b7812 */ /* 0x000fe400078ec0ff */
[----:B------:R-:W-:Y:S01]  /*0d10*/  SHF.R.S32.HI R217, RZ, 0x7, R0 ;  /* 0x00000007ffd97819 */ /* 0x000fe20000011400 */
[----:B------:R-:W-:Y:S01]  /*0d20*/  IMAD.IADD R7, R7, 0x1, -R8 ;  /* 0x0000000107077824 */ /* 0x000fe200078e0a08 */
[----:B------:R-:W-:-:S02]  /*0d30*/  LOP3.LUT R14, R14, 0x3ffffc, RZ, 0xc0, !PT ;  /* 0x003ffffc0e0e7812 */ /* 0x000fc400078ec0ff */
[----:B------:R-:W-:Y:S02]  /*0d40*/  SHF.R.S32.HI R4, RZ, 0x5, R4 ;  /* 0x00000005ff047819 */ /* 0x000fe40000011404 */
[----:B------:R-:W-:Y:S01]  /*0d50*/  LOP3.LUT R6, R6, 0x7ffffffc, RZ, 0xc0, !PT ;  /* 0x7ffffffc06067812 */ /* 0x000fe200078ec0ff */
[----:B------:R-:W-:Y:S02]  /*0d60*/  IMAD.IADD R11, R10, 0x1, -R11 ;  /* 0x000000010a0b7824 */ /* 0x000fe400078e0a0b */
[----:B------:R-:W-:Y:S01]  /*0d70*/  IMAD R15, R217, 0x100, R10 ;  /* 0x00000100d90f7824 */ /* 0x000fe200078e020a */
[----:B------:R-:W-:Y:S01]  /*0d80*/  IADD3 R6, R5, -R6, RZ ;  /* 0x8000000605067210 */ /* 0x000fe20007ffe0ff */
[----:B------:R-:W-:Y:S01]  /*0d90*/  IMAD.IADD R14, R189, 0x1, -R14 ;  /* 0x00000001bd0e7824 */ /* 0x000fe200078e0a0e */
[CC--:B------:R-:W-:Y:S01]  /*0da0*/  LEA.HI R5, R3.reuse, R230.reuse, RZ, 0x2 ;  /* 0x000000e603057211 */ /* 0x0c0fe200078f10ff */
[----:B------:R-:W-:Y:S01]  /*0db0*/  IMAD R188, R4, 0x10, R7 ;  /* 0x0000001004bc7824 */ /* 0x000fe200078e0207 */
[----:B------:R-:W-:Y:S01]  /*0dc0*/  LEA.HI R4, R3, R230, RZ, 0x3 ;  /* 0x000000e603047211 */ /* 0x000fe200078f18ff */
[----:B------:R-:W-:-:S02]  /*0dd0*/  IMAD.IADD R12, R13, 0x1, -R12 ;  /* 0x000000010d0c7824 */ /* 0x000fc400078e0a0c */
[----:B------:R-:W-:Y:S01]  /*0de0*/  IMAD.SHL.U32 R10, R11, 0x40, RZ ;  /* 0x000000400b0a7824 */ /* 0x000fe200078e00ff */
[----:B------:R-:W-:Y:S01]  /*0df0*/  LEA R14, R14, R15, 0x4 ;  /* 0x0000000f0e0e7211 */ /* 0x000fe200078e20ff */
[----:B------:R-:W-:Y:S01]  /*0e00*/  IMAD.SHL.U32 R13, R12, 0x8, RZ ;  /* 0x000000080c0d7824 */ /* 0x000fe200078e00ff */
[----:B------:R-:W-:Y:S02]  /*0e10*/  LOP3.LUT R3, R4, 0x1ffffff8, RZ, 0xc0, !PT ;  /* 0x1ffffff804037812 */ /* 0x000fe400078ec0ff */
[----:B------:R-:W-:Y:S01]  /*0e20*/  SHF.R.S32.HI R22, RZ, 0x2, R5 ;  /* 0x00000002ff167819 */ /* 0x000fe20000011405 */
[----:B------:R-:W-:Y:S01]  /*0e30*/  IMAD.SHL.U32 R9, R9, 0x40, RZ ;  /* 0x0000004009097824 */ /* 0x000fe200078e00ff */
[----:B------:R-:W-:Y:S01]  /*0e40*/  LOP3.LUT R10, R10, 0x1c0, RZ, 0xc0, !PT ;  /* 0x000001c00a0a7812 */ /* 0x000fe200078ec0ff */
[----:B------:R-:W-:Y:S02]  /*0e50*/  IMAD.U32 R229, R14, 0x40, R13 ;  /* 0x000000400ee57824 */ /* 0x000fe400078e000d */
[----:B------:R-:W-:Y:S01]  /*0e60*/  IMAD.IADD R3, R230, 0x1, -R3 ;  /* 0x00000001e6037824 */ /* 0x000fe200078e0a03 */
[----:B------:R-:W-:Y:S01]  /*0e70*/  LOP3.LUT R13, R10, 0x8, R13, 0xf8, !PT ;  /* 0x000000080a0d7812 */ /* 0x000fe200078ef80d */
[----:B------:R-:W-:Y:S01]  /*0e80*/  VIADD R232, R22, 0x20 ;  /* 0x0000002016e87836 */ /* 0x000fe20000000000 */
[----:B------:R-:W-:-:S02]  /*0e90*/  SHF.R.U32.HI R10, RZ, 0x3, R10 ;  /* 0x00000003ff0a7819 */ /* 0x000fc4000001160a */
[----:B------:R-:W-:Y:S01]  /*0ea0*/  LOP3.LUT R8, R9, 0x7ffffe00, RZ, 0xc0, !PT ;  /* 0x7ffffe0009087812 */ /* 0x000fe200078ec0ff */
[----:B------:R-:W-:Y:S01]  /*0eb0*/  IMAD.SHL.U32 R187, R3, 0x8, RZ ;  /* 0x0000000803bb7824 */ /* 0x000fe200078e00ff */
[----:B------:R-:W-:Y:S02]  /*0ec0*/  LOP3.LUT R215, R5, 0xfffffffc, RZ, 0xc0, !PT ;  /* 0xfffffffc05d77812 */ /* 0x000fe400078ec0ff */
[----:B------:R-:W-:Y:S01]  /*0ed0*/  SHF.R.S32.HI R3, RZ, 0x1f, R232 ;  /* 0x0000001fff037819 */ /* 0x000fe200000114e8 */
[----:B------:R-:W-:Y:S01]  /*0ee0*/  IMAD R8, R189, 0x400, R8 ;  /* 0x00000400bd087824 */ /* 0x000fe200078e0208 */
[----:B------:R-:W-:Y:S01]  /*0ef0*/  LOP3.LUT R13, R13, R10, RZ, 0x3c, !PT ;  /* 0x0000000a0d0d7212 */ /* 0x000fe200078e3cff */
[----:B------:R-:W-:Y:S01]  /*0f00*/  IMAD.IADD R215, R230, 0x1, -R215 ;  /* 0x00000001e6d77824 */ /* 0x000fe200078e0ad7 */
[----:B------:R-:W-:Y:S01]  /*0f10*/  LEA.HI R3, R3, R232, RZ, 0x3 ;  /* 0x000000e803037211 */ /* 0x000fe200078f18ff */
[----:B------:R-:W-:Y:S01]  /*0f20*/  IMAD.SHL.U32 R220, R232, 0x40, RZ ;  /* 0x00000040e8dc7824 */ /* 0x000fe200078e00ff */
[----:B------:R-:W-:Y:S01]  /*0f30*/  R2P PR, R11, 0x6 ;  /* 0x000000060b007804 */ /* 0x000fe20000000000 */
[----:B------:R-:W-:Y:S01]  /*0f40*/  IMAD.IADD R13, R8, 0x1, R13 ;  /* 0x00000001080d7824 */ /* 0x000fe200078e020d */
[----:B------:R-:W-:Y:S01]  /*0f50*/  SHF.R.S32.HI R5, RZ, 0x1f, R5 ;  /* 0x0000001fff057819 */ /* 0x000fe20000011405 */
[----:B------:R-:W-:Y:S01]  /*0f60*/  IMAD.SHL.U32 R3, R3, 0x40, RZ ;  /* 0x0000004003037824 */ /* 0x000fe200078e00ff */
[----:B------:R-:W-:Y:S01]  /*0f70*/  LEA.HI R0, R0, R217, RZ, 0x1 ;  /* 0x000000d900007211 */ /* 0x000fe200078f08ff */
[----:B------:R-:W-:Y:S01]  /*0f80*/  IMAD R194, R13, 0x2, R2 ;  /* 0x000000020dc27824 */ /* 0x000fe200078e0202 */
[----:B------:R-:W-:Y:S01]  /*0f90*/  LOP3.LUT R220, R220, 0x1c0, RZ, 0xc0, !PT ;  /* 0x000001c0dcdc7812 */ /* 0x000fe200078ec0ff */
[----:B------:R-:W-:Y:S01]  /*0fa0*/  IMAD.MOV.U32 R196, RZ, RZ, 0x20 ;  /* 0x00000020ffc47424 */ /* 0x000fe200078e00ff */
[----:B------:R-:W-:Y:S01]  /*0fb0*/  SHF.R.S32.HI R192, RZ, 0x3, R4 ;  /* 0x00000003ffc07819 */ /* 0x000fe20000011404 */
[----:B------:R-:W-:Y:S01]  /*0fc0*/  VIADD R208, R194, 0x36400 ;  /* 0x00036400c2d07836 */ /* 0x000fe20000000000 */
[----:B------:R-:W-:-:S02]  /*0fd0*/  LEA.HI R5, R5, R22, RZ, 0x3 ;  /* 0x0000001605057211 */ /* 0x000fc400078f18ff */
[----:B------:R-:W-:Y:S02]  /*0fe0*/  LOP3.LUT R0, R0, 0xfffffe, RZ, 0xc0, !PT ;  /* 0x00fffffe00007812 */ /* 0x000fe400078ec0ff */
[----:B------:R-:W-:Y:S02]  /*0ff0*/  SHF.R.U32.HI R231, RZ, 0x3, R220 ;  /* 0x00000003ffe77819 */ /* 0x000fe400000116dc */
[----:B------:R-:W-:Y:S02]  /*1000*/  LOP3.LUT R221, R3, 0xfffffe00, RZ, 0xc0, !PT ;  /* 0xfffffe0003dd7812 */ /* 0x000fe400078ec0ff */
[----:B------:R-:W-:Y:S01]  /*1010*/  IADD3 R195, R194, 0x36440, RZ ;  /* 0x00036440c2c37810 */ /* 0x000fe20007ffe0ff */
[----:B------:R-:W-:Y:S01]  /*1020*/  @P2 VIADD R195, R208, 0xffffffc0 ;  /* 0xffffffc0d0c32836 */ /* 0x000fe20000000000 */
[----:B------:R-:W-:Y:S01]  /*1030*/  SEL R196, R196, 0xffffffe0, !P1 ;  /* 0xffffffe0c4c47807 */ /* 0x000fe20004800000 */
[----:B------:R-:W-:Y:S01]  /*1040*/  IMAD.IADD R0, R217, 0x1, -R0 ;  /* 0x00000001d9007824 */ /* 0x000fe200078e0a00 */
[----:B------:R-:W-:Y:S01]  /*1050*/  LOP3.LUT R5, R5, 0xfffffff8, RZ, 0xc0, !PT ;  /* 0xfffffff805057812 */ /* 0x000fe200078ec0ff */
[----:B------:R-:W-:Y:S01]  /*1060*/  IMAD.MOV.U32 R184, RZ, RZ, RZ ;  /* 0x000000ffffb87224 */ /* 0x000fe200078e00ff */
[----:B------:R-:W-:Y:S01]  /*1070*/  CS2R R18, SRZ ;  /* 0x0000000000127805 */ /* 0x000fe2000001ff00 */
[----:B------:R-:W-:Y:S01]  /*1080*/  IMAD.IADD R208, R208, 0x1, R196 ;  /* 0x00000001d0d07824 */ /* 0x000fe200078e02c4 */
[----:B------:R-:W-:Y:S01]  /*1090*/  MOV R213, RZ ;  /* 0x000000ff00d57202 */ /* 0x000fe20000000f00 */
[----:B------:R-:W-:Y:S01]  /*10a0*/  IMAD.MOV.U32 R23, RZ, RZ, RZ ;  /* 0x000000ffff177224 */ /* 0x000fe200078e00ff */
[----:B------:R-:W-:Y:S01]  /*10b0*/  SHF.R.S32.HI R219, RZ, 0x1f, R22 ;  /* 0x0000001fffdb7819 */ /* 0x000fe20000011416 */
[----:B------:R-:W-:Y:S01]  /*10c0*/  IMAD.IADD R186, R22, 0x1, -R5 ;  /* 0x0000000116ba7824 */ /* 0x000fe200078e0a05 */
[----:B------:R-:W-:Y:S01]  /*10d0*/  IADD3 R196, R196, R195, RZ ;  /* 0x000000c3c4c47210 */ /* 0x000fe20007ffe0ff */
[----:B------:R-:W-:-:S02]  /*10e0*/  IMAD.SHL.U32 R191, R0, 0x100, RZ ;  /* 0x0000010000bf7824 */ /* 0x000fc400078e00ff */
[----:B------:R-:W-:Y:S01]  /*10f0*/  IMAD.SHL.U32 R190, R6, 0x2, RZ ;  /* 0x0000000206be7824 */ /* 0x000fe200078e00ff */
[----:B--2---:R-:W-:Y:S02]  /*1100*/  LOP3.LUT R185, R16, 0x1, RZ, 0xfc, !PT ;  /* 0x0000000110b97812 */ /* 0x004fe400078efcff */
[----:B------:R-:W-:-:S04]  /*1110*/  SHF.L.U32 R16, R215, 0x3, RZ ;  /* 0x00000003d7107819 */ /* 0x000fc800000006ff */
[----:B------:R-:W-:-:S04]  /*1120*/  LOP3.LUT R4, R220, 0x38, R16, 0xf8, !PT ;  /* 0x00000038dc047812 */ /* 0x000fc800078ef810 */
[----:B------:R-:W-:-:S05]  /*1130*/  LOP3.LUT R3, R221, R4, R231, 0xf6, !PT ;  /* 0x00000004dd037212 */ /* 0x000fca00078ef6e7 */
[----:B------:R-:W-:-:S07]  /*1140*/  IMAD R218, R3, 0x2, R2 ;  /* 0x0000000203da7824 */ /* 0x000fce00078e0202 */
.L_x_3742:
        /* <DEDUP_REMOVED lines=8> */
[----:B------:R-:W-:Y:S01]  /*11d0*/  ISETP.NE.U32.AND P1, PT, RZ, UR8, PT ;  /* 0x00000008ff007c0c */ /* 0x000fe2000bf25070 */
[----:B------:R-:W-:Y:S01]  /*11e0*/  IMAD.MOV.U32 R33, RZ, RZ, RZ ;  /* 0x000000ffff217224 */ /* 0x000fe200078e00ff */
[----:B------:R-:W-:Y:S02]  /*11f0*/  ISETP.NE.AND.EX P2, PT, RZ, UR5, PT, P2 ;  /* 0x00000005ff007c0c */ /* 0x000fe4000bf45320 */
[----:B------:R-:W-:Y:S02]  /*1200*/  ISETP.NE.AND.EX P1, PT, RZ, UR9, PT, P1 ;  /* 0x00000009ff007c0c */ /* 0x000fe4000bf25310 */
[----:B------:R-:W-:-:S04]  /*1210*/  ISETP.NE.U32.AND P0, PT, RZ, UR6, PT ;  /* 0x00000006ff007c0c */ /* 0x000fc8000bf05070 */
        /* <DEDUP_REMOVED lines=39> */
.L_x_3626:
[----:B------:R-:W-:Y:S02]  /*1490*/  IMAD.U32 R24, RZ, RZ, UR5 ;  /* 0x00000005ff187e24 */ /* 0x000fe4000f8e00ff */
[----:B------:R-:W-:Y:S01]  /*14a0*/  IMAD.U32 R28, RZ, RZ, UR4 ;  /* 0x00000004ff1c7e24 */ /* 0x000fe2000f8e00ff */
[----:B------:R-:W-:Y:S06]  /*14b0*/  @!P2 BRA `(.L_x_3627) ;  /* 0x000000000010a947 */ /* 0x000fec0003800000 */
[----:B------:R-:W-:-:S04]  /*14c0*/  IADD3 R4, P0, R210, UR8, RZ ;  /* 0x00000008d2047c10 */ /* 0x000fc8000ff1e0ff */
[----:B------:R-:W-:-:S05]  /*14d0*/  IADD3.X R5, R211, UR9, RZ, P0, !PT ;  /* 0x00000009d3057c10 */ /* 0x000fca00087fe4ff */
[----:B------:R0:W5:Y:S01]  /*14e0*/  LDG.E R28, desc[UR54][R4.64] ;  /* 0x00000036041c7981 */ /* 0x000162000c1e1900 */
[----:B------:R-:W-:Y:S05]  /*14f0*/  BRA `(.L_x_3628) ;  /* 0x0000000000107947 */ /* 0x000fea0003800000 */
.L_x_3627:
[----:B------:R-:W-:Y:S05]  /*1500*/  @!P0 BRA `(.L_x_3628) ;  /* 0x00000000000c8947 */ /* 0x000fea0003800000 */
[----:B------:R-:W2:Y:S04]  /*1510*/  LDG.E R5, desc[UR54][R8.64] ;  /* 0x0000003608057981 */ /* 0x000ea8000c1e1900 */
[----:B------:R-:W2:Y:S02]  /*1520*/  LDG.E R28, desc[UR54][R8.64+0x4] ;  /* 0x00000436081c7981 */ /* 0x000ea4000c1e1900 */
[----:B--2---:R-:W-:-:S07]  /*1530*/  IMAD.IADD R28, R28, 0x1, -R5 ;  /* 0x000000011c1c7824 */ /* 0x004fce00078e0a05 */
.L_x_3628:
        /* <DEDUP_REMOVED lines=17> */
[----:B--2---:R-:W-:-:S04]  /*1650*/  @P0 IMAD.IADD R24, R9, 0x1, -R0 ;  /* 0x0000000109180824 */ /* 0x004fc800078e0a00 */
        /* <DEDUP_REMOVED lines=37> */
.L_x_3631:
[----:B------:R-:W-:Y:S05]  /*18b0*/  BSYNC B6 ;  /* 0x0000000000067941 */ /* 0x000fea0003800000 */
.L_x_3630:
        /* <DEDUP_REMOVED lines=20> */
.L_x_3633:
[----:B------:R-:W-:Y:S05]  /*1a00*/  BSYNC B6 ;  /* 0x0000000000067941 */ /* 0x000fea0003800000 */
.L_x_3632:
        /* <DEDUP_REMOVED lines=27> */
[----:B------:R-:W-:-:S02]  /*1bc0*/  VIADD R82, R16, 0x20 ;  /* 0x0000002010527836 */ /* 0x000fc40000000000 */
[----:B------:R-:W-:Y:S01]  /*1bd0*/  IMAD.SHL.U32 R53, R34, 0x40, RZ ;  /* 0x0000004022357824 */ /* 0x000fe200078e00ff */
[----:B---3--:R-:W-:Y:S01]  /*1be0*/  ISETP.GE.AND P2, PT, R16, R49, PT ;  /* 0x000000311000720c */ /* 0x008fe20003f46270 */
[C---:B------:R-:W-:Y:S01]  /*1bf0*/  IMAD.SHL.U32 R64, R49.reuse, 0x2, RZ ;  /* 0x0000000231407824 */ /* 0x040fe200078e00ff */
[----:B------:R-:W-:Y:S01]  /*1c00*/  SHF.R.U32.HI R62, RZ, 0x3, R61 ;  /* 0x00000003ff3e7819 */ /* 0x000fe2000001163d */
[----:B------:R-:W2:Y:S01]  /*1c10*/  @P0 LDC R3, c[0x0][0x42c] ;  /* 0x00010b00ff030b82 */ /* 0x000ea20000000800 */
[----:B------:R-:W-:Y:S02]  /*1c20*/  SEL R13, R49, RZ, P2 ;  /* 0x000000ff310d7207 */ /* 0x000fe40001000000 */
[----:B------:R-:W-:-:S03]  /*1c30*/  P2R R74, PR, RZ, 0x4 ;  /* 0x00000004ff4a7803 */ /* 0x000fc60000000000 */
        /* <DEDUP_REMOVED lines=10> */
[----:B--2---:R-:W-:-:S04]  /*1ce0*/  @P0 IMAD.HI.U32 R0, R26, R3, RZ ;  /* 0x000000031a000227 */ /* 0x004fc800078e00ff */
[----:B------:R-:W-:Y:S01]  /*1cf0*/  IMAD R3, R33, R35, R6 ;  /* 0x0000002321037224 */ /* 0x000fe200078e0206 */
[----:B0-----:R-:W-:-:S03]  /*1d00*/  @P0 SHF.R.U32.HI R26, RZ, R7, R0 ;  /* 0x00000007ff1a0219 */ /* 0x001fc60000011600 */
[----:B------:R-:W-:Y:S01]  /*1d10*/  IMAD.IADD R5, R5, 0x1, R3 ;  /* 0x0000000105057824 */ /* 0x000fe200078e0203 */
        /* <DEDUP_REMOVED lines=19> */
[----:B------:R-:W-:Y:S01]  /*1e50*/  IMAD R3, R9, UR5, R8 ;  /* 0x0000000509037c24 */ /* 0x000fe2000f8e0208 */
        /* <DEDUP_REMOVED lines=8> */
[-C--:B------:R-:W-:Y:S01]  /*1ee0*/  IMAD R4, R219, R56.reuse, RZ ;  /* 0x00000038db047224 */ /* 0x080fe200078e02ff */
[----:B------:R-:W-:Y:S01]  /*1ef0*/  ISETP.GE.AND P4, PT, R16, UR4, PT ;  /* 0x0000000410007c0c */ /* 0x000fe2000bf86270 */
[----:B------:R-:W-:Y:S01]  /*1f00*/  IMAD R77, R9, UR5, R8 ;  /* 0x00000005094d7c24 */ /* 0x000fe2000f8e0208 */
[----:B------:R-:W-:Y:S01]  /*1f10*/  IADD3.X R26, R0, R5, R11, P0, !PT ;  /* 0x00000005001a7210 */ /* 0x000fe200007fe40b */
[C---:B------:R-:W-:Y:S01]  /*1f20*/  IMAD R15, R22.reuse, R57, R4 ;  /* 0x00000039160f7224 */ /* 0x040fe200078e0204 */
[C---:B------:R-:W-:Y:S01]  /*1f30*/  IADD3 R48, P0, R22.reuse, R33, RZ ;  /* 0x0000002116307210 */ /* 0x040fe20007f1e0ff */
[----:B------:R-:W-:Y:S01]  /*1f40*/  IMAD.WIDE.U32 R8, R22, R56, R16 ;  /* 0x0000003816087225 */ /* 0x000fe200078e0010 */
[----:B------:R-:W-:-:S03]  /*1f50*/  ISETP.GE.AND P3, PT, R82, UR4, PT ;  /* 0x0000000452007c0c */ /* 0x000fc6000bf66270 */
[----:B------:R-:W-:-:S04]  /*1f60*/  IMAD.WIDE.U32 R4, R22, R56, R42 ;  /* 0x0000003816047225 */ /* 0x000fc800078e002a */
[----:B------:R-:W-:Y:S02]  /*1f70*/  IMAD.IADD R9, R15, 0x1, R9 ;  /* 0x000000010f097824 */ /* 0x000fe400078e0209 */
[----:B------:R-:W-:Y:S01]  /*1f80*/  IMAD.IADD R5, R5, 0x1, R15 ;  /* 0x0000000105057824 */ /* 0x000fe200078e020f */
[----:B-----5:R-:W-:Y:S01]  /*1f90*/  SHF.R.S32.HI R15, RZ, 0x1f, R27 ;  /* 0x0000001fff0f7819 */ /* 0x020fe2000001141b */
[-C--:B------:R-:W-:Y:S02]  /*1fa0*/  IMAD R6, R219, R46.reuse, RZ ;  /* 0x0000002edb067224 */ /* 0x080fe400078e02ff */
[----:B------:R-:W-:-:S04]  /*1fb0*/  IMAD.WIDE.U32 R10, R22, R46, R16 ;  /* 0x0000002e160a7225 */ /* 0x000fc800078e0010 */
[C---:B------:R-:W-:Y:S02]  /*1fc0*/  IMAD R21, R22.reuse, R47, R6 ;  /* 0x0000002f16157224 */ /* 0x040fe400078e0206 */
[----:B------:R-:W-:Y:S02]  /*1fd0*/  IMAD R14, R15, R56, RZ ;  /* 0x000000380f0e7224 */ /* 0x000fe400078e02ff */
[----:B------:R-:W-:Y:S01]  /*1fe0*/  IMAD.WIDE.U32 R6, R22, R46, R42 ;  /* 0x0000002e16067225 */ /* 0x000fe200078e002a */
[----:B------:R-:W-:-:S03]  /*1ff0*/  IADD3 R11, R21, R11, RZ ;  /* 0x0000000b150b7210 */ /* 0x000fc60007ffe0ff */
        /* <DEDUP_REMOVED lines=17> */
[----:B------:R-:W-:Y:S02]  /*2110*/  IMAD.X R49, R219, 0x1, R12, P0 ;  /* 0x00000001db317824 */ /* 0x000fe400000e060c */
[----:B------:R-:W-:-:S02]  /*2120*/  IMAD R66, R189, 0x200, R66 ;  /* 0x00000200bd427824 */ /* 0x000fc400078e0242 */
[----:B------:R-:W-:Y:S02]  /*2130*/  IMAD.IADD R68, R37, 0x1, R13 ;  /* 0x0000000125447824 */ /* 0x000fe400078e020d */
[----:B------:R-:W-:Y:S02]  /*2140*/  IMAD.IADD R73, R21, 0x1, R73 ;  /* 0x0000000115497824 */ /* 0x000fe400078e0249 */
[----:B------:R-:W-:Y:S02]  /*2150*/  IMAD R70, R189, 0x200, R70 ;  /* 0x00000200bd467824 */ /* 0x000fe400078e0246 */
[----:B-1-3--:R-:W-:-:S07]  /*2160*/  IMAD.IADD R77, R41, 0x1, R77 ;  /* 0x00000001294d7824 */ /* 0x00afce00078e024d */
.L_x_3663:
[----:B------:R-:W-:Y:S01]  /*2170*/  IADD3 R51, R51, -0x1, RZ ;  /* 0xffffffff33337810 */ /* 0x000fe20007ffe0ff */
[----:B--2---:R-:W-:Y:S01]  /*2180*/  IMAD.SHL.U32 R33, R19, 0x1000, RZ ;  /* 0x0000100013217824 */ /* 0x004fe200078e00ff */
[----:B------:R-:W-:Y:S05]  /*2190*/  YIELD ;  /* 0x0000000000007946 */ /* 0x000fea0003800000 */
[----:B------:R-:W-:Y:S01]  /*21a0*/  SHF.R.S32.HI R58, RZ, 0x1f, R51 ;  /* 0x0000001fff3a7819 */ /* 0x000fe20000011433 */
[-C--:B-1----:R-:W-:Y:S01]  /*21b0*/  IMAD R4, R52, R51.reuse, RZ ;  /* 0x0000003334047224 */ /* 0x082fe200078e02ff */
[----:B------:R-:W-:Y:S01]  /*21c0*/  BSSY B0, `(.L_x_3634) ;  /* 0x0000179000007945 */ /* 0x000fe20003800000 */
[----:B---3--:R-:W-:Y:S01]  /*21d0*/  IMAD.WIDE.U32 R14, R53, R51, RZ ;  /* 0x00000033350e7225 */ /* 0x008fe200078e00ff */
[----:B------:R-:W-:-:S03]  /*21e0*/  ISETP.GT.AND P2, PT, R51, R31, PT ;  /* 0x0000001f3300720c */ /* 0x000fc60003f44270 */
[----:B------:R-:W-:Y:S01]  /*21f0*/  IMAD R5, R58, R53, R4 ;  /* 0x000000353a057224 */ /* 0x000fe200078e0204 */
[----:B------:R-:W-:-:S03]  /*2200*/  IADD3 R4, P0, R3, R14, RZ ;  /* 0x0000000e03047210 */ /* 0x000fc60007f1e0ff */
[----:B------:R-:W-:Y:S01]  /*2210*/  IMAD.IADD R79, R15, 0x1, R5 ;  /* 0x000000010f4f7824 */ /* 0x000fe200078e0205 */
[----:B0-----:R-:W-:Y:S01]  /*2220*/  LEA R12, P1, R4, R46, 0x1 ;  /* 0x0000002e040c7211 */ /* 0x001fe200078208ff */
[----:B------:R-:W-:Y:S02]  /*2230*/  IMAD.IADD R5, R66, 0x1, R33 ;  /* 0x0000000142057824 */ /* 0x000fe400078e0221 */
[----:B------:R-:W-:Y:S01]  /*2240*/  IMAD.X R6, R79, 0x1, R26, P0 ;  /* 0x000000014f067824 */ /* 0x000fe200000e061a */
[----:B------:R-:W-:Y:S01]  /*2250*/  ISETP.GE.AND P0, PT, R63, 0x1, PT ;  /* 0x000000013f00780c */ /* 0x000fe20003f06270 */
[----:B------:R-:W-:-:S03]  /*2260*/  IMAD R32, R5, 0x2, R2 ;  /* 0x0000000205207824 */ /* 0x000fc600078e0202 */
[----:B------:R-:W-:-:S09]  /*2270*/  LEA.HI.X R13, R4, R47, R6, 0x1, P1 ;  /* 0x0000002f040d7211 */ /* 0x000fd200008f0c06 */
[----:B------:R-:W-:Y:S05]  /*2280*/  @!P0 BRA `(.L_x_3635) ;  /* 0x0000001400508947 */ /* 0x000fea0003800000 */
[----:B------:R-:W-:Y:S01]  /*2290*/  ULDC.U8 UR4, c[0x0][0x3f0] ;  /* 0x0000fc0000047ab9 */ /* 0x000fe20000000000 */
[-C--:B------:R-:W-:Y:S01]  /*22a0*/  IMAD R7, R54, R51.reuse, RZ ;  /* 0x0000003336077224 */ /* 0x080fe200078e02ff */
[----:B------:R-:W-:Y:S01]  /*22b0*/  ISETP.NE.AND P0, PT, RZ, UR4, PT ;  /* 0x00000004ff007c0c */ /* 0x000fe2000bf05270 */
[----:B------:R-:W-:-:S04]  /*22c0*/  IMAD.WIDE.U32 R4, R56, R51, RZ ;  /* 0x0000003338047225 */ /* 0x000fc800078e00ff */
[----:B------:R-:W-:-:S05]  /*22d0*/  IMAD R7, R58, R56, R7 ;  /* 0x000000383a077224 */ /* 0x000fca00078e0207 */
[----:B------:R-:W-:-:S03]  /*22e0*/  IADD3 R59, R5, R7, RZ ;  /* 0x00000007053b7210 */ /* 0x000fc60007ffe0ff */
        /* <DEDUP_REMOVED lines=16> */
[----:B------:R-:W-:-:S04]  /*23f0*/  IMAD.WIDE.U32 R4, R51, R57, R72 ;  /* 0x0000003933047225 */ /* 0x000fc800078e0048 */
[----:B------:R-:W-:Y:S01]  /*2400*/  IMAD.X R10, R59, 0x1, R68, P0 ;  /* 0x000000013b0a7824 */ /* 0x000fe200000e0644 */
[----:B------:R-:W-:Y:S01]  /*2410*/  LEA R6, P0, R7, UR4, 0x1 ;  /* 0x0000000407067c11 */ /* 0x000fe2000f8008ff */
[----:B------:R-:W-:Y:S01]  /*2420*/  IMAD.IADD R5, R5, 0x1, R9 ;  /* 0x0000000105057824 */ /* 0x000fe200078e0209 */
[----:B------:R-:W-:Y:S01]  /*2430*/  LEA R58, P5, R4, UR6, 0x1 ;  /* 0x00000006043a7c11 */ /* 0x000fe2000f8a08ff */
[----:B------:R-:W-:Y:S01]  /*2440*/  VIADD R8, R42, 0x10 ;  /* 0x000000102a087836 */ /* 0x000fe20000000000 */
[----:B------:R-:W-:Y:S02]  /*2450*/  LEA.HI.X R7, R7, UR5, R10, 0x1, P0 ;  /* 0x0000000507077c11 */ /* 0x000fe400080f0c0a */
[----:B------:R-:W-:Y:S02]  /*2460*/  CS2R R10, SRZ ;  /* 0x00000000000a7805 */ /* 0x000fe4000001ff00 */
[----:B------:R-:W-:Y:S02]  /*2470*/  LEA.HI.X R59, R4, UR7, R5, 0x1, P5 ;  /* 0x00000007043b7c11 */ /* 0x000fe4000a8f0c05 */
[----:B------:R-:W-:-:S02]  /*2480*/  ISETP.GE.AND P0, PT, R42, R63, PT ;  /* 0x0000003f2a00720c */ /* 0x000fc40003f06270 */
[----:B------:R-:W-:Y:S02]  /*2490*/  ISETP.GE.AND P5, PT, R8, R63, PT ;  /* 0x0000003f0800720c */ /* 0x000fe40003fa6270 */
[----:B------:R-:W-:-:S09]  /*24a0*/  CS2R R8, SRZ ;  /* 0x0000000000087805 */ /* 0x000fd2000001ff00 */
[----:B------:R0:W5:Y:S04]  /*24b0*/  @!P0 LDG.E.64 R34, desc[UR54][R6.64] ;  /* 0x0000003606228981 */ /* 0x000168000c1e1b00 */
[----:B------:R0:W5:Y:S04]  /*24c0*/  @!P5 LDG.E.64 R8, desc[UR54][R6.64+0x20] ;  /* 0x000020360608d981 */ /* 0x000168000c1e1b00 */
[----:B------:R0:W5:Y:S04]  /*24d0*/  @!P0 LDG.E.64 R14, desc[UR54][R58.64] ;  /* 0x000000363a0e8981 */ /* 0x000168000c1e1b00 */
[----:B------:R0:W5:Y:S02]  /*24e0*/  @!P5 LDG.E.64 R10, desc[UR54][R58.64+0x20] ;  /* 0x000020363a0ad981 */ /* 0x000164000c1e1b00 */
.L_x_3638:
[----:B------:R-:W-:Y:S05]  /*24f0*/  BSYNC B1 ;  /* 0x0000000000017941 */ /* 0x000fea0003800000 */
.L_x_3637:
[----:B------:R-:W-:Y:S01]  /*2500*/  ISETP.NE.AND P0, PT, R185, 0x3, PT ;  /* 0x00000003b900780c */ /* 0x000fe20003f05270 */
[----:B-----5:R-:W-:Y:S01]  /*2510*/  IMAD.MOV.U32 R4, RZ, RZ, R8 ;  /* 0x000000ffff047224 */ /* 0x020fe200078e0008 */
[----:B------:R-:W-:Y:S01]  /*2520*/  MOV R5, R9 ;  /* 0x0000000900057202 */ /* 0x000fe20000000f00 */
[----:B0-----:R-:W-:Y:S02]  /*2530*/  IMAD.MOV.U32 R6, RZ, RZ, R34 ;  /* 0x000000ffff067224 */ /* 0x001fe400078e0022 */
[----:B------:R-:W-:Y:S01]  /*2540*/  IMAD.MOV.U32 R7, RZ, RZ, R35 ;  /* 0x000000ffff077224 */ /* 0x000fe200078e0023 */
[----:B------:R-:W-:Y:S01]  /*2550*/  PRMT R80, R4, 0x5410, R5 ;  /* 0x0000541004507816 */ /* 0x000fe20000000005 */
[----:B------:R-:W-:Y:S02]  /*2560*/  IMAD.MOV.U32 R4, RZ, RZ, R10 ;  /* 0x000000ffff047224 */ /* 0x000fe400078e000a */
        /* <DEDUP_REMOVED lines=8> */
.L_x_3639:
[----:B------:R-:W-:Y:S01]  /*25f0*/  IMAD R72, R19, 0x8, R2 ;  /* 0x0000000813487824 */ /* 0x000fe200078e0202 */
[----:B------:R-:W-:Y:S01]  /*2600*/  SHF.L.U32 R59, R184, 0x1f, RZ ;  /* 0x0000001fb83b7819 */ /* 0x000fe200000006ff */
[----:B------:R-:W-:Y:S03]  /*2610*/  BSSY B1, `(.L_x_3640) ;  /* 0x0000003000017945 */ /* 0x000fe60003800000 */
[----:B------:R-:W0:Y:S02]  /*2620*/  SYNCS.PHASECHK.TRANS64.TRYWAIT P5, [R72+URZ+0x38890], R59 ;  /* 0x0388903b480075a7 */ /* 0x000e2400080a017f */
[----:B0-----:R-:W-:Y:S05]  /*2630*/  @!P5 BRA `(.L_x_3641) ;  /* 0x0000015000c8d947 */ /* 0x001fea0003800000 */
.L_x_3842:
[----:B------:R-:W-:Y:S05]  /*2640*/  BSYNC B1 ;  /* 0x0000000000017941 */ /* 0x000fea0003800000 */
.L_x_3640:
        /* <DEDUP_REMOVED lines=10> */
[----:B--2---:R-:W-:Y:S01]  /*26f0*/  IMAD.MOV.U32 R14, RZ, RZ, R6 ;  /* 0x000000ffff0e7224 */ /* 0x004fe200078e0006 */
[----:B------:R-:W-:Y:S01]  /*2700*/  SHF.R.U32.HI R58, RZ, 0x10, R15 ;  /* 0x00000010ff3a7819 */ /* 0x000fe2000001160f */
[----:B------:R-:W-:Y:S02]  /*2710*/  HADD2.F32 R6, -RZ, R5.H1_H1 ;  /* 0x30000005ff067230 */ /* 0x000fe40000004100 */
[----:B------:R-:W-:Y:S02]  /*2720*/  HADD2.F32 R35, -RZ, R35.H0_H0 ;  /* 0x20000023ff237230 */ /* 0x000fe40000004100 */
[----:B------:R-:W-:-:S02]  /*2730*/  HADD2.F32 R5, -RZ, R5.H0_H0 ;  /* 0x20000005ff057230 */ /* 0x000fc40000004100 */
[----:B------:R-:W-:Y:S02]  /*2740*/  HADD2.F32 R58, -RZ, R58.H0_H0 ;  /* 0x2000003aff3a7230 */ /* 0x000fe40000004100 */
[-C--:B------:R-:W-:Y:S01]  /*2750*/  FMUL.FTZ R76, R6, R35.reuse ;  /* 0x00000023064c7220 */ /* 0x080fe20000410000 */
[--C-:B------:R-:W-:Y:S02]  /*2760*/  HADD2.F32 R15, -RZ, R7.reuse.H1_H1 ;  /* 0x30000007ff0f7230 */ /* 0x100fe40000004100 */
[----:B------:R-:W-:Y:S01]  /*2770*/  FMUL.FTZ R35, R5, R35 ;  /* 0x0000002305237220 */ /* 0x000fe20000410000 */
[----:B------:R-:W-:Y:S02]  /*2780*/  HADD2.F32 R32, -RZ, R32.H0_H0 ;  /* 0x20000020ff207230 */ /* 0x000fe40000004100 */
[----:B------:R-:W-:Y:S02]  /*2790*/  HADD2.F32 R7, -RZ, R7.H0_H0 ;  /* 0x20000007ff077230 */ /* 0x000fe40000004100 */
[----:B------:R-:W-:Y:S01]  /*27a0*/  FMUL.FTZ R78, R15, R58 ;  /* 0x0000003a0f4e7220 */ /* 0x000fe20000410000 */
[----:B------:R-:W-:-:S02]  /*27b0*/  HADD2.F32 R34, -RZ, R34.H0_H0 ;  /* 0x20000022ff227230 */ /* 0x000fc40000004100 */
[-C--:B------:R-:W-:Y:S01]  /*27c0*/  FFMA.FTZ R76, R5, R32.reuse, -R76 ;  /* 0x00000020054c7223 */ /* 0x080fe2000001084c */
[----:B------:R-:W-:Y:S01]  /*27d0*/  FFMA.FTZ R81, R6, R32, R35 ;  /* 0x0000002006517223 */ /* 0x000fe20000010023 */
[C---:B------:R-:W-:Y:S01]  /*27e0*/  FMUL.FTZ R58, R7.reuse, R58 ;  /* 0x0000003a073a7220 */ /* 0x040fe20000410000 */
[--C-:B------:R-:W-:Y:S02]  /*27f0*/  HADD2.F32 R32, -RZ, R83.reuse.H0_H0 ;  /* 0x20000053ff207230 */ /* 0x100fe40000004100 */
[-C--:B------:R-:W-:Y:S01]  /*2800*/  FFMA.FTZ R78, R7, R34.reuse, -R78 ;  /* 0x00000022074e7223 */ /* 0x080fe2000001084e */
[----:B------:R-:W-:Y:S02]  /*2810*/  HADD2.F32 R35, -RZ, R83.H1_H1 ;  /* 0x30000053ff237230 */ /* 0x000fe40000004100 */
[----:B------:R-:W-:Y:S01]  /*2820*/  FFMA.FTZ R85, R15, R34, R58 ;  /* 0x000000220f557223 */ /* 0x000fe2000001003a */
[----:B------:R-:W-:Y:S02]  /*2830*/  HADD2.F32 R5, -RZ, R4.H1_H1 ;  /* 0x30000004ff057230 */ /* 0x000fe40000004100 */
[----:B------:R-:W-:-:S02]  /*2840*/  HADD2.F32 R6, -RZ, R14.H1_H1 ;  /* 0x3000000eff067230 */ /* 0x000fc40000004100 */
[----:B------:R-:W-:Y:S02]  /*2850*/  HADD2.F32 R4, -RZ, R4.H0_H0 ;  /* 0x20000004ff047230 */ /* 0x000fe40000004100 */
[----:B------:R-:W-:Y:S02]  /*2860*/  HADD2.F32 R14, -RZ, R14.H0_H0 ;  /* 0x2000000eff0e7230 */ /* 0x000fe40000004100 */
[-C--:B------:R-:W-:Y:S01]  /*2870*/  FMUL.FTZ R83, R6, R35.reuse ;  /* 0x0000002306537220 */ /* 0x080fe20000410000 */
[--C-:B------:R-:W-:Y:S02]  /*2880*/  HADD2.F32 R7, -RZ, R79.reuse.H0_H0 ;  /* 0x2000004fff077230 */ /* 0x100fe40000004100 */
[----:B------:R-:W-:Y:S02]  /*2890*/  HADD2.F32 R15, -RZ, R79.H1_H1 ;  /* 0x3000004fff0f7230 */ /* 0x000fe40000004100 */
[-C--:B------:R-:W-:Y:S01]  /*28a0*/  FMUL.FTZ R79, R5, R32.reuse ;  /* 0x00000020054f7220 */ /* 0x080fe20000410000 */
[----:B------:R-:W-:Y:S01]  /*28b0*/  FMUL.FTZ R32, R4, R32 ;  /* 0x0000002004207220 */ /* 0x000fe20000410000 */
[----:B------:R-:W-:-:S02]  /*28c0*/  FMUL.FTZ R35, R14, R35 ;  /* 0x000000230e237220 */ /* 0x000fc40000410000 */
[-C--:B------:R-:W-:Y:S01]  /*28d0*/  FFMA.FTZ R79, R4, R7.reuse, -R79 ;  /* 0x00000007044f7223 */ /* 0x080fe2000001084f */
[----:B------:R-:W-:Y:S01]  /*28e0*/  FFMA.FTZ R32, R5, R7, R32 ;  /* 0x0000000705207223 */ /* 0x000fe20000010020 */
[-C--:B------:R-:W-:Y:S01]  /*28f0*/  FFMA.FTZ R83, R14, R15.reuse, -R83 ;  /* 0x0000000f0e537223 */ /* 0x080fe20000010853 */
[----:B------:R-:W-:Y:S01]  /*2900*/  FFMA.FTZ R6, R6, R15, R35 ;  /* 0x0000000f06067223 */ /* 0x000fe20000010023 */
[----:B------:R-:W-:Y:S02]  /*2910*/  F2FP.F16.F32.PACK_AB R5, R81, R76 ;  /* 0x0000004c5105723e */ /* 0x000fe400000000ff */
[----:B------:R-:W-:Y:S02]  /*2920*/  F2FP.F16.F32.PACK_AB R7, R85, R78 ;  /* 0x0000004e5507723e */ /* 0x000fe400000000ff */
[----:B------:R-:W-:Y:S02]  /*2930*/  F2FP.F16.F32.PACK_AB R4, R32, R79 ;  /* 0x0000004f2004723e */ /* 0x000fe400000000ff */
[----:B------:R-:W-:-:S07]  /*2940*/  F2FP.F16.F32.PACK_AB R6, R6, R83 ;  /* 0x000000530606723e */ /* 0x000fce00000000ff */
.L_x_3646:
[----:B------:R-:W-:Y:S05]  /*2950*/  BSYNC B2 ;  /* 0x0000000000027941 */ /* 0x000fea0003800000 */
.L_x_3645:
[----:B--2---:R1:W-:Y:S02]  /*2960*/  STG.E.128 desc[UR54][R12.64], R4 ;  /* 0x000000040c007986 */ /* 0x0043e4000c101d36 */
.L_x_3644:
[----:B------:R-:W-:Y:S05]  /*2970*/  BSYNC B1 ;  /* 0x0000000000017941 */ /* 0x000fea0003800000 */
.L_x_3643:
        /* <DEDUP_REMOVED lines=52> */
.L_x_3648:
[----:B------:R-:W-:Y:S05]  /*2cc0*/  BSYNC B1 ;  /* 0x0000000000017941 */ /* 0x000fea0003800000 */
.L_x_3647:
[----:B-1----:R1:W-:Y:S01]  /*2cd0*/  STG.E.128 desc[UR54][R12.64+0x40], R4 ;  /* 0x000040040c007986 */ /* 0x0023e2000c101d36 */
[----:B------:R-:W-:Y:S05]  /*2ce0*/  BRA `(.L_x_3642) ;  /* 0x0000000c00187947 */ /* 0x000fea0003800000 */
.L_x_3636:
        /* <DEDUP_REMOVED lines=13> */
[----:B------:R-:W-:-:S03]  /*2dc0*/  CS2R R4, SRZ ;  /* 0x0000000000047805 */ /* 0x000fc6000001ff00 */
[----:B------:R-:W-:Y:S01]  /*2dd0*/  @!P0 IMAD.IADD R11, R9, 0x1, R11 ;  /* 0x00000001090b8824 */ /* 0x000fe200078e020b */
        /* <DEDUP_REMOVED lines=28> */
.L_x_3649:
[----:B------:R-:W-:Y:S01]  /*2fa0*/  IMAD R72, R19, 0x8, R2 ;  /* 0x0000000813487824 */ /* 0x000fe200078e0202 */
[----:B------:R-:W-:Y:S01]  /*2fb0*/  SHF.L.U32 R59, R184, 0x1f, RZ ;  /* 0x0000001fb83b7819 */ /* 0x000fe200000006ff */
[----:B------:R-:W-:Y:S03]  /*2fc0*/  BSSY B1, `(.L_x_3650) ;  /* 0x0000003000017945 */ /* 0x000fe60003800000 */
[----:B------:R-:W0:Y:S02]  /*2fd0*/  SYNCS.PHASECHK.TRANS64.TRYWAIT P5, [R72+URZ+0x38890], R59 ;  /* 0x0388903b480075a7 */ /* 0x000e2400080a017f */
[----:B0-----:R-:W-:Y:S05]  /*2fe0*/  @!P5 BRA `(.L_x_3651) ;  /* 0x000001480070d947 */ /* 0x001fea0003800000 */
.L_x_3843:
[----:B------:R-:W-:Y:S05]  /*2ff0*/  BSYNC B1 ;  /* 0x0000000000017941 */ /* 0x000fea0003800000 */
.L_x_3650:
        /* <DEDUP_REMOVED lines=13> */
[----:B------:R-:W-:Y:S01]  /*30d0*/  LEA.HI.X R81, R12, R47, R13, 0x1, P5 ;  /* 0x0000002f0c517211 */ /* 0x000fe200028f0c0d */
[----:B------:R-:W-:Y:S01]  /*30e0*/  IMAD.IADD R13, R65, 0x1, -R64 ;  /* 0x00000001410d7824 */ /* 0x000fe200078e0a40 */
[----:B------:R-:W-:-:S04]  /*30f0*/  ISETP.NE.AND P5, PT, R74, RZ, PT ;  /* 0x000000ff4a00720c */ /* 0x000fc80003fa5270 */
        /* <DEDUP_REMOVED lines=8> */
[----:B------:R-:W-:-:S03]  /*3180*/  IMAD.IADD R13, R70, 0x1, R33 ;  /* 0x00000001460d7824 */ /* 0x000fc600078e0221 */
[----:B------:R-:W-:Y:S01]  /*3190*/  LEA R12, R189, R12, 0x9 ;  /* 0x0000000cbd0c7211 */ /* 0x000fe200078e48ff */
[----:B------:R-:W-:-:S04]  /*31a0*/  IMAD R13, R13, 0x2, R2 ;  /* 0x000000020d0d7824 */ /* 0x000fc800078e0202 */
[----:B------:R-:W-:Y:S02]  /*31b0*/  IMAD.IADD R33, R33, 0x1, R12 ;  /* 0x0000000121217824 */ /* 0x000fe400078e020c */
        /* <DEDUP_REMOVED lines=86> */
.L_x_3653:
[----:B------:R-:W-:Y:S05]  /*3720*/  BSYNC B1 ;  /* 0x0000000000017941 */ /* 0x000fea0003800000 */
.L_x_3652:
        /* <DEDUP_REMOVED lines=10> */
.L_x_3635:
[----:B------:R-:W-:-:S13]  /*37d0*/  ISETP.NE.AND P0, PT, R185, 0x3, PT ;  /* 0x00000003b900780c */ /* 0x000fda0003f05270 */
[----:B------:R-:W-:Y:S05]  /*37e0*/  @!P0 BRA `(.L_x_3654) ;  /* 0x0000000000048947 */ /* 0x000fea0003800000 */
[----:B------:R-:W-:Y:S01]  /*37f0*/  BPT.TRAP 0x1 ;  /* 0x000000040000795c */ /* 0x000fe20000300000 */
.L_x_3654:
        /* <DEDUP_REMOVED lines=8> */
.L_x_3844:
[----:B------:R-:W-:Y:S05]  /*3880*/  BSYNC B1 ;  /* 0x0000000000017941 */ /* 0x000fea0003800000 */
.L_x_3655:
[----:B------:R-:W-:Y:S05]  /*3890*/  @P1 BRA `(.L_x_3642) ;  /* 0x00000000002c1947 */ /* 0x000fea0003800000 */
[----:B------:R-:W-:Y:S01]  /*38a0*/  @!P3 LOP3.LUT P5, RZ, R186, 0x4, RZ, 0xc0, !PT ;  /* 0x00000004baffb812 */ /* 0x000fe200078ac0ff */
[----:B------:R-:W-:Y:S01]  /*38b0*/  @!P3 VIADD R4, R66, 0x20 ;  /* 0x000000204204b836 */ /* 0x000fe20000000000 */
[----:B------:R-:W-:Y:S02]  /*38c0*/  PLOP3.LUT P6, PT, PT, PT, PT, 0x8, 0x0 ;  /* 0x000000000000781c */ /* 0x000fe40003fce170 */
[----:B------:R-:W-:-:S13]  /*38d0*/  @!P3 PLOP3.LUT P6, PT, P5, PT, PT, 0x80, 0x0 ;  /* 0x000000000000b81c */ /* 0x000fda0002fcf070 */
[----:B------:R-:W-:-:S04]  /*38e0*/  @P6 VIADD R4, R66, 0xffffffe0 ;  /* 0xffffffe042046836 */ /* 0x000fc80000000000 */
[----:B------:R-:W-:Y:S02]  /*38f0*/  @!P3 IMAD.IADD R33, R33, 0x1, R4 ;  /* 0x000000012121b824 */ /* 0x000fe400078e0204 */
[----:B------:R-:W1:Y:S02]  /*3900*/  @!P4 LDS.128 R4, [R32+0x22400] ;  /* 0x022400002004c984 */ /* 0x000e640000000c00 */
[----:B------:R-:W-:-:S06]  /*3910*/  @!P3 IMAD R8, R33, 0x2, R2 ;  /* 0x000000022108b824 */ /* 0x000fcc00078e0202 */
[----:B------:R-:W2:Y:S04]  /*3920*/  @!P3 LDS.128 R8, [R8+0x22400] ;  /* 0x022400000808b984 */ /* 0x000ea80000000c00 */
[----:B-1----:R1:W-:Y:S04]  /*3930*/  @!P4 STG.E.128 desc[UR54][R12.64], R4 ;  /* 0x000000040c00c986 */ /* 0x0023e8000c101d36 */
[----:B--2---:R1:W-:Y:S02]  /*3940*/  @!P3 STG.E.128 desc[UR54][R12.64+0x40], R8 ;  /* 0x000040080c00b986 */ /* 0x0043e4000c101d36 */
.L_x_3642:
[----:B------:R-:W-:Y:S05]  /*3950*/  BSYNC B0 ;  /* 0x0000000000007941 */ /* 0x000fea0003800000 */
.L_x_3634:
        /* <DEDUP_REMOVED lines=12> */
[----:B------:R-:W-:-:S04]  /*3a20*/  @!P5 IADD3 R4, R72, 0x388a0, RZ ;  /* 0x000388a04804d810 */ /* 0x000fc80007ffe0ff */
[----:B------:R-:W-:-:S04]  /*3a30*/  @!P5 PRMT R4, RZ, 0x654, R4 ;  /* 0x00000654ff04d816 */ /* 0x000fc80000000004 */
[----:B------:R1:W-:Y:S01]  /*3a40*/  @!P5 SYNCS.ARRIVE.TRANS64.RED.A1T0 RZ, [R4+URZ], RZ ;  /* 0x000000ff04ffd9a7 */ /* 0x0003e2000810043f */
[----:B------:R-:W-:Y:S05]  /*3a50*/  @!P0 BRA `(.L_x_3658) ;  /* 0x0000000000048947 */ /* 0x000fea0003800000 */
[----:B------:R-:W-:Y:S01]  /*3a60*/  BPT.TRAP 0x1 ;  /* 0x000000040000795c */ /* 0x000fe20000300000 */
.L_x_3658:
[----:B------:R-:W-:Y:S05]  /*3a70*/  BSYNC B0 ;  /* 0x0000000000007941 */ /* 0x000fea0003800000 */
.L_x_3657:
[----:B------:R-:W4:Y:S01]  /*3a80*/  SYNCS.PHASECHK.TRANS64.TRYWAIT P0, [R72+URZ+0x388b0], R59 ;  /* 0x0388b03b480075a7 */ /* 0x000f22000800017f */
[----:B------:R-:W-:Y:S04]  /*3a90*/  BSSY B0, `(.L_x_3659) ;  /* 0x0000002000007945 */ /* 0x000fe80003800000 */
[----:B----4-:R-:W-:Y:S05]  /*3aa0*/  @!P0 BRA `(.L_x_3660) ;  /* 0x0000013c00e88947 */ /* 0x010fea0003800000 */
.L_x_3845:
[----:B------:R-:W-:Y:S05]  /*3ab0*/  BSYNC B0 ;  /* 0x0000000000007941 */ /* 0x000fea0003800000 */
.L_x_3659:
[----:B------:R-:W-:Y:S04]  /*3ac0*/  BSSY B0, `(.L_x_3661) ;  /* 0x0000051000007945 */ /* 0x000fe80003800000 */
[----:B------:R-:W-:Y:S05]  /*3ad0*/  @P1 BRA `(.L_x_3662) ;  /* 0x00000004003c1947 */ /* 0x000fea0003800000 */
[----:B-1----:R-:W-:Y:S01]  /*3ae0*/  IMAD.WIDE R4, R51, 0x40, R48 ;  /* 0x0000004033047825 */ /* 0x002fe200078e0230 */
[----:B------:R-:W-:Y:S01]  /*3af0*/  ULDC.64 UR4, c[0x0][0x318] ;  /* 0x0000c60000047ab9 */ /* 0x000fe20000000a00 */
[----:B------:R-:W-:Y:S02]  /*3b00*/  LOP3.LUT P0, RZ, R186, 0x4, RZ, 0xc0, !PT ;  /* 0x00000004baff7812 */ /* 0x000fe4000780c0ff */
[----:B------:R-:W-:Y:S02]  /*3b10*/  IMAD R5, R5, UR4, RZ ;  /* 0x0000000405057c24 */ /* 0x000fe4000f8e02ff */
[----:B------:R-:W-:Y:S02]  /*3b20*/  IMAD.MOV.U32 R76, RZ, RZ, R40 ;  /* 0x000000ffff4c7224 */ /* 0x000fe400078e0028 */
[C---:B------:R-:W-:Y:S02]  /*3b30*/  IMAD R5, R4.reuse, UR5, R5 ;  /* 0x0000000504057c24 */ /* 0x040fe4000f8e0205 */
[----:B------:R-:W-:Y:S01]  /*3b40*/  IMAD.WIDE.U32 R6, R4, UR4, R76 ;  /* 0x0000000404067c25 */ /* 0x000fe2000f8e004c */
[----:B------:R-:W-:-:S03]  /*3b50*/  ULDC.64 UR4, c[0x0][0x308] ;  /* 0x0000c20000047ab9 */ /* 0x000fc60000000a00 */
[----:B------:R-:W-:Y:S01]  /*3b60*/  IMAD R9, R19, 0x8000, R66 ;  /* 0x0000800013097824 */ /* 0x000fe200078e0242 */
[----:B------:R-:W-:Y:S01]  /*3b70*/  LEA R58, P1, R6, UR4, 0x1 ;  /* 0x00000004063a7c11 */ /* 0x000fe2000f8208ff */
[----:B------:R-:W-:Y:S01]  /*3b80*/  IMAD.IADD R5, R7, 0x1, R5 ;  /* 0x0000000107057824 */ /* 0x000fe200078e0205 */
[----:B------:R-:W-:Y:S01]  /*3b90*/  ULDC UR4, c[0x0][0x310] ;  /* 0x0000c40000047ab9 */ /* 0x000fe20000000800 */
[----:B------:R-:W-:Y:S02]  /*3ba0*/  VIADD R4, R16, 0x40 ;  /* 0x0000004010047836 */ /* 0x000fe40000000000 */
        /* <DEDUP_REMOVED lines=9> */
[----:B------:R-:W-:Y:S02]  /*3c40*/  VIADD R78, R16, 0x140 ;  /* 0x00000140104e7836 */ /* 0x000fe40000000000 */
[----:B------:R-:W-:-:S06]  /*3c50*/  IMAD R79, R79, 0x2, R2 ;  /* 0x000000024f4f7824 */ /* 0x000fcc00078e0202 */
        /* <DEDUP_REMOVED lines=55> */
.L_x_3662:
[----:B------:R-:W-:Y:S05]  /*3fd0*/  BSYNC B0 ;  /* 0x0000000000007941 */ /* 0x000fea0003800000 */
.L_x_3661:
[----:B------:R-:W-:Y:S01]  /*3fe0*/  @!PT LDS RZ, [RZ] ;  /* 0x00000000fffff984 */ /* 0x000fe20000000800 */
[----:B------:R-:W-:Y:S01]  /*3ff0*/  @!PT LDS RZ, [RZ] ;  /* 0x00000000fffff984 */ /* 0x000fe20000000800 */
[----:B------:R-:W-:Y:S01]  /*4000*/  @!PT LDS RZ, [RZ] ;  /* 0x00000000fffff984 */ /* 0x000fe20000000800 */
[----:B------:R-:W-:Y:S01]  /*4010*/  @!PT LDS RZ, [RZ] ;  /* 0x00000000fffff984 */ /* 0x000fe20000000800 */
[----:B------:R5:W-:Y:S06]  /*4020*/  MEMBAR.ALL.CTA ;  /* 0x0000000000007992 */ /* 0x000bec0000008000 */
[----:B-----5:R-:W5:Y:S01]  /*4030*/  FENCE.VIEW.ASYNC.S ;  /* 0x00000000000073c6 */ /* 0x020f620000000000 */
[----:B------:R-:W-:Y:S01]  /*4040*/  VIADD R19, R19, 0x1 ;  /* 0x0000000113137836 */ /* 0x000fe20000000000 */
[----:B-----5:R1:W-:Y:S01]  /*4050*/  BAR.SYNC.DEFER_BLOCKING R60, 0x80 ;  /* 0x0002003c0000751d */ /* 0x0203e20000010000 */
[----:B0---4-:R-:W-:-:S03]  /*4060*/  @!P5 VIADD R72, R72, 0x388c0 ;  /* 0x000388c04848d836 */ /* 0x011fc60000000000 */
[C---:B------:R-:W-:Y:S02]  /*4070*/  ISETP.NE.AND P1, PT, R19.reuse, 0x2, PT ;  /* 0x000000021300780c */ /* 0x040fe40003f25270 */
[----:B------:R-:W-:Y:S02]  /*4080*/  PLOP3.LUT P0, PT, PT, PT, PT, 0x8, 0x0 ;  /* 0x000000000000781c */ /* 0x000fe40003f0e170 */
[----:B------:R-:W-:Y:S02]  /*4090*/  @!P5 PRMT R72, RZ, 0x654, R72 ;  /* 0x00000654ff48d816 */ /* 0x000fe40000000048 */
[----:B------:R-:W-:Y:S02]  /*40a0*/  SEL R5, RZ, 0x1, P1 ;  /* 0x00000001ff057807 */ /* 0x000fe40000800000 */
[----:B------:R-:W-:Y:S02]  /*40b0*/  SEL R19, R19, RZ, P1 ;  /* 0x000000ff13137207 */ /* 0x000fe40000800000 */
[----:B------:R-:W-:Y:S01]  /*40c0*/  LOP3.LUT R184, R184, R5, RZ, 0x3c, !PT ;  /* 0x00000005b8b87212 */ /* 0x000fe200078e3cff */
[----:B------:R1:W-:Y:S01]  /*40d0*/  @!P5 SYNCS.ARRIVE.TRANS64.RED.A1T0 RZ, [R72+URZ], RZ ;  /* 0x000000ff48ffd9a7 */ /* 0x0003e2000810043f */
[----:B------:R-:W-:Y:S05]  /*40e0*/  @P2 BRA `(.L_x_3663) ;  /* 0xffffffe000202947 */ /* 0x000fea000383ffff */
.L_x_3629:
[----:B-1----:R-:W4:Y:S01]  /*40f0*/  LDL R4, [R1+0x4] ;  /* 0x0000040001047983 */ /* 0x002f220000100800 */
        /* <DEDUP_REMOVED lines=33> */
[----:B------:R-:W-:Y:S02]  /*4310*/  MOV R3, RZ ;  /* 0x000000ff00037202 */ /* 0x000fe40000000f00 */
        /* <DEDUP_REMOVED lines=8> */
[----:B---3--:R-:W-:Y:S02]  /*43a0*/  CS2R R80, SRZ ;  /* 0x0000000000507805 */ /* 0x008fe4000001ff00 */
        /* <DEDUP_REMOVED lines=13> */
[----:B------:R-:W-:Y:S01]  /*4480*/  CS2R R46, SRZ ;  /* 0x00000000002e7805 */ /* 0x000fe2000001ff00 */
[----:B------:R-:W-:Y:S01]  /*4490*/  IMAD.MOV.U32 R169, RZ, RZ, RZ ;  /* 0x000000ffffa97224 */ /* 0x000fe200078e00ff */
[----:B--2---:R-:W-:Y:S02]  /*44a0*/  CS2R R32, SRZ ;  /* 0x0000000000207805 */ /* 0x004fe4000001ff00 */
[----:B------:R-:W-:Y:S02]  /*44b0*/  CS2R R174, SRZ ;  /* 0x0000000000ae7805 */ /* 0x000fe4000001ff00 */
[----:B------:R-:W-:Y:S02]  /*44c0*/  CS2R R38, SRZ ;  /* 0x0000000000267805 */ /* 0x000fe4000001ff00 */
[----:B------:R-:W-:Y:S01]  /*44d0*/  CS2R R176, SRZ ;  /* 0x0000000000b07805 */ /* 0x000fe2000001ff00 */
[----:B------:R-:W-:Y:S01]  /*44e0*/  IMAD.MOV.U32 R35, RZ, RZ, RZ ;  /* 0x000000ffff237224 */ /* 0x000fe200078e00ff */
[----:B------:R-:W-:Y:S01]  /*44f0*/  CS2R R28, SRZ ;  /* 0x00000000001c7805 */ /* 0x000fe2000001ff00 */
[----:B------:R-:W-:Y:S01]  /*4500*/  IMAD.MOV.U32 R178, RZ, RZ, RZ ;  /* 0x000000ffffb27224 */ /* 0x000fe200078e00ff */
[----:B------:R-:W-:Y:S01]  /*4510*/  MOV R7, RZ ;  /* 0x000000ff00077202 */ /* 0x000fe20000000f00 */
[----:B------:R-:W-:-:S02]  /*4520*/  IMAD.MOV.U32 R31, RZ, RZ, RZ ;  /* 0x000000ffff1f7224 */ /* 0x000fc400078e00ff */
[----:B------:R-:W-:Y:S02]  /*4530*/  IMAD.MOV.U32 R180, RZ, RZ, RZ ;  /* 0x000000ffffb47224 */ /* 0x000fe400078e00ff */
[----:B------:R-:W-:Y:S02]  /*4540*/  IMAD.MOV.U32 R0, RZ, RZ, RZ ;  /* 0x000000ffff007224 */ /* 0x000fe400078e00ff */
[----:B------:R-:W-:Y:S01]  /*4550*/  IMAD.MOV.U32 R5, RZ, RZ, RZ ;  /* 0x000000ffff057224 */ /* 0x000fe200078e00ff */
[----:B----4-:R-:W-:Y:S01]  /*4560*/  ISETP.NE.AND P1, PT, R4, 0x1, PT ;  /* 0x000000010400780c */ /* 0x010fe20003f25270 */
[----:B------:R-:W-:-:S12]  /*4570*/  @P0 BRA `(.L_x_3665) ;  /* 0x0000000000080947 */ /* 0x000fd80003800000 */
[----:B------:R-:W0:Y:S02]  /*4580*/  FENCE.VIEW.ASYNC.G ;  /* 0x00000000000073c6 */ /* 0x000e240000000100 */
[----:B0-----:R-:W-:Y:S06]  /*4590*/  BAR.ARV 0xc, 0x120 ;  /* 0x0304800000007b1d */ /* 0x001fec0000002000 */
.L_x_3665:
[----:B------:R-:W-:Y:S05]  /*45a0*/  BSYNC B0 ;  /* 0x0000000000007941 */ /* 0x000fea0003800000 */
.L_x_3664:
        /* <DEDUP_REMOVED lines=8> */
[----:B------:R-:W-:Y:S01]  /*4630*/  IMAD.MOV.U32 R5, RZ, RZ, 0x40000040 ;  /* 0x40000040ff057424 */ /* 0x000fe200078e00ff */
[----:B------:R-:W-:Y:S01]  /*4640*/  MOV R7, 0x40000040 ;  /* 0x4000004000077802 */ /* 0x000fe20000000f00 */
[----:B------:R-:W-:Y:S01]  /*4650*/  IMAD.MOV.U32 R11, RZ, RZ, 0x40000040 ;  /* 0x40000040ff0b7424 */ /* 0x000fe200078e00ff */
[----:B------:R-:W-:Y:S01]  /*4660*/  BAR.SYNC.DEFER_BLOCKING 0xe, 0x100 ;  /* 0x0384000000007b1d */ /* 0x000fe20000010000 */
[----:B------:R-:W-:Y:S01]  /*4670*/  IMAD.MOV.U32 R9, RZ, RZ, 0x40000040 ;  /* 0x40000040ff097424 */ /* 0x000fe200078e00ff */
[----:B------:R-:W-:Y:S01]  /*4680*/  R2UR UR5, R5 ;  /* 0x00000000050572ca */ /* 0x000fe200000e0000 */
[----:B------:R-:W-:Y:S01]  /*4690*/  IMAD.MOV.U32 R13, RZ, RZ, 0x40000040 ;  /* 0x40000040ff0d7424 */ /* 0x000fe200078e00ff */
[----:B------:R-:W-:Y:S01]  /*46a0*/  R2UR UR7, R7 ;  /* 0x00000000070772ca */ /* 0x000fe200000e0000 */
[----:B------:R-:W-:Y:S01]  /*46b0*/  IMAD.MOV.U32 R7, RZ, RZ, 0x40000040 ;  /* 0x40000040ff077424 */ /* 0x000fe200078e00ff */
[----:B------:R-:W-:Y:S01]  /*46c0*/  ISETP.GE.AND P0, PT, R168, 0x41, PT ;  /* 0x00000041a800780c */ /* 0x000fe20003f06270 */
[----:B------:R-:W-:Y:S01]  /*46d0*/  BSSY B0, `(.L_x_3669) ;  /* 0x00000f6000007945 */ /* 0x000fe20003800000 */
[----:B------:R-:W1:Y:S01]  /*46e0*/  S2R R20, SR_TID.X ;  /* 0x0000000000147919 */ /* 0x000e620000002100 */
[----:B0-----:R-:W-:-:S04]  /*46f0*/  LEA.HI R3, R0, R0, RZ, 0x1 ;  /* 0x0000000000037211 */ /* 0x001fc800078f08ff */
[----:B------:R-:W-:Y:S01]  /*4700*/  LOP3.LUT R3, R3, 0x1fffe, RZ, 0xc0, !PT ;  /* 0x0001fffe03037812 */ /* 0x000fe200078ec0ff */
[----:B-----5:R-:W-:-:S03]  /*4710*/  WARPGROUP.ARRIVE ;  /* 0x00000000000079c5 */ /* 0x020fc60000000000 */
[----:B------:R-:W-:Y:S01]  /*4720*/  IADD3 R3, R0, -R3, RZ ;  /* 0x8000000300037210 */ /* 0x000fe20007ffe0ff */
[----:B------:R-:W-:-:S04]  /*4730*/  VIADD R0, R2, 0x36400 ;  /* 0x0003640002007836 */ /* 0x000fc80000000000 */
[----:B------:R-:W-:Y:S01]  /*4740*/  IMAD R3, R3, 0x8000, R2 ;  /* 0x0000800003037824 */ /* 0x000fe200078e0202 */
[----:B------:R-:W-:-:S03]  /*4750*/  SHF.R.U32.HI R0, RZ, 0x4, R0 ;  /* 0x00000004ff007819 */ /* 0x000fc60000011600 */
[----:B------:R-:W-:Y:S01]  /*4760*/  VIADD R3, R3, 0x400 ;  /* 0x0000040003037836 */ /* 0x000fe20000000000 */
[----:B------:R-:W-:Y:S02]  /*4770*/  LOP3.LUT R0, R0, 0x3fff, RZ, 0xc0, !PT ;  /* 0x00003fff00007812 */ /* 0x000fe400078ec0ff */
[----:B-1----:R-:W-:Y:S02]  /*4780*/  LOP3.LUT R20, R20, 0x7f, RZ, 0xc0, !PT ;  /* 0x0000007f14147812 */ /* 0x002fe400078ec0ff */
[----:B------:R-:W-:Y:S02]  /*4790*/  SHF.R.U32.HI R3, RZ, 0x4, R3 ;  /* 0x00000004ff037819 */ /* 0x000fe40000011603 */
[----:B------:R-:W-:Y:S02]  /*47a0*/  LOP3.LUT R4, R0, 0x10000, RZ, 0xfc, !PT ;  /* 0x0001000000047812 */ /* 0x000fe400078efcff */
[----:B------:R-:W-:Y:S02]  /*47b0*/  LOP3.LUT R3, R3, 0x3fff, RZ, 0xc0, !PT ;  /* 0x00003fff03037812 */ /* 0x000fe400078ec0ff */
[C---:B------:R-:W-:Y:S01]  /*47c0*/  R2UR UR4, R4.reuse ;  /* 0x00000000040472ca */ /* 0x040fe200000e0000 */
[----:B------:R-:W-:Y:S01]  /*47d0*/  VIADD R10, R4, 0x2 ;  /* 0x00000002040a7836 */ /* 0x000fe20000000000 */
[----:B------:R-:W-:-:S02]  /*47e0*/  LOP3.LUT R15, R3, 0x2000000, RZ, 0xfc, !PT ;  /* 0x02000000030f7812 */ /* 0x000fc400078efcff */
[----:B------:R-:W-:-:S03]  /*47f0*/  ISETP.NE.AND P2, PT, R20, RZ, PT ;  /* 0x000000ff1400720c */ /* 0x000fc60003f45270 */
[----:B------:R-:W-:-:S04]  /*4800*/  IMAD R6, R18, 0x1000, R15 ;  /* 0x0000100012067824 */ /* 0x000fc800078e020f */
[C---:B------:R-:W-:Y:S01]  /*4810*/  VIADD R8, R6.reuse, 0x80 ;  /* 0x0000008006087836 */ /* 0x040fe20000000000 */
[C---:B------:R-:W-:Y:S02]  /*4820*/  R2UR UR6, R6.reuse ;  /* 0x00000000060672ca */ /* 0x040fe400000e0000 */
[C---:B------:R-:W-:Y:S01]  /*4830*/  IADD3 R12, R6.reuse, 0x100, RZ ;  /* 0x00000100060c7810 */ /* 0x040fe20007ffe0ff */
[----:B------:R-:W-:Y:S02]  /*4840*/  VIADD R6, R6, 0x180 ;  /* 0x0000018006067836 */ /* 0x000fe40000000000 */
[----:B------:R-:W-:-:S04]  /*4850*/  @!P2 IMAD R0, R18, 0x8, R2 ;  /* 0x000000081200a824 */ /* 0x000fc800078e0202 */
[----:B------:R-:W-:-:S04]  /*4860*/  @!P2 VIADD R0, R0, 0x38860 ;  /* 0x000388600000a836 */ /* 0x000fc80000000000 */
[----:B------:R-:W-:Y:S01]  /*4870*/  HGMMA.64x256x16.F32 R24, gdesc[UR4].tnspB, RZ, !UPT, gsb0 ;  /* 0x43e00000041879f0 */ /* 0x000fe2000c0008ff */
[----:B------:R-:W-:Y:S02]  /*4880*/  R2UR UR4, R10 ;  /* 0x000000000a0472ca */ /* 0x000fe400000e0000 */
[----:B------:R-:W-:Y:S02]  /*4890*/  R2UR UR5, R11 ;  /* 0x000000000b0572ca */ /* 0x000fe400000e0000 */
[----:B------:R-:W-:Y:S01]  /*48a0*/  R2UR UR6, R8 ;  /* 0x00000000080672ca */ /* 0x000fe200000e0000 */
[----:B------:R-:W-:Y:S01]  /*48b0*/  VIADD R8, R4, 0x4 ;  /* 0x0000000404087836 */ /* 0x000fe20000000000 */
[----:B------:R-:W-:Y:S01]  /*48c0*/  R2UR UR7, R9 ;  /* 0x00000000090772ca */ /* 0x000fe200000e0000 */
[----:B------:R-:W-:Y:S01]  /*48d0*/  IMAD.MOV.U32 R9, RZ, RZ, 0x40000040 ;  /* 0x40000040ff097424 */ /* 0x000fe200078e00ff */
[----:B------:R-:W-:Y:S01]  /*48e0*/  @!P2 PRMT R0, RZ, 0x654, R0 ;  /* 0x00000654ff00a816 */ /* 0x000fe20000000000 */
[----:B------:R-:W-:-:S02]  /*48f0*/  WARPGROUP.DEPBAR.LE gsb0, 0x0 ;  /* 0x00008000000079c5 */ /* 0x000fc40000010000 */
[----:B------:R-:W-:-:S15]  /*4900*/  WARPGROUP.ARRIVE ;  /* 0x00000000000079c5 */ /* 0x000fde0000000000 */
[----:B------:R-:W-:-:S01]  /*4910*/  NOP ;  /* 0x0000000000007918 */ /* 0x000fc20000000000 */
[----:B------:R-:W-:Y:S01]  /*4920*/  HGMMA.64x256x16.F32 R24, gdesc[UR4].tnspB, R24, gsb0 ;  /* 0x43e00000041879f0 */ /* 0x000fe20008000818 */
[----:B------:R-:W-:Y:S02]  /*4930*/  R2UR UR4, R8 ;  /* 0x00000000080472ca */ /* 0x000fe400000e0000 */
[----:B------:R-:W-:Y:S02]  /*4940*/  R2UR UR5, R9 ;  /* 0x00000000090572ca */ /* 0x000fe400000e0000 */
[----:B------:R-:W-:Y:S01]  /*4950*/  R2UR UR6, R12 ;  /* 0x000000000c0672ca */ /* 0x000fe200000e0000 */
[----:B------:R-:W-:Y:S01]  /*4960*/  VIADD R12, R4, 0x6 ;  /* 0x00000006040c7836 */ /* 0x000fe20000000000 */
[----:B------:R-:W-:Y:S02]  /*4970*/  R2UR UR7, R13 ;  /* 0x000000000d0772ca */ /* 0x000fe400000e0000 */
[----:B------:R-:W-:Y:S01]  /*4980*/  MOV R13, 0x40000040 ;  /* 0x40000040000d7802 */ /* 0x000fe20000000f00 */
[----:B------:R-:W-:-:S02]  /*4990*/  WARPGROUP.DEPBAR.LE gsb0, 0x0 ;  /* 0x00008000000079c5 */ /* 0x000fc40000010000 */
[----:B------:R-:W-:-:S15]  /*49a0*/  WARPGROUP.ARRIVE ;  /* 0x00000000000079c5 */ /* 0x000fde0000000000 */
[----:B------:R-:W-:-:S01]  /*49b0*/  NOP ;  /* 0x0000000000007918 */ /* 0x000fc20000000000 */
        /* <DEDUP_REMOVED lines=12> */
[----:B------:R-:W-:Y:S05]  /*4a80*/  @!P0 BRA `(.L_x_3670) ;  /* 0x0000000800e88947 */ /* 0x000fea0003800000 */
[----:B------:R-:W-:-:S07]  /*4a90*/  VIADD R182, R182, 0xfffffffe ;  /* 0xfffffffeb6b67836 */ /* 0x000fce0000000000 */
.L_x_3671:
[----:B------:R-:W-:Y:S01]  /*4aa0*/  BAR.SYNC.DEFER_BLOCKING 0xe, 0x100 ;  /* 0x0384000000007b1d */ /* 0x000fe20000010000 */
[C---:B------:R-:W-:Y:S01]  /*4ab0*/  IMAD R3, R18.reuse, 0x40, R188 ;  /* 0x0000004012037824 */ /* 0x040fe200078e02bc */
[----:B------:R-:W-:Y:S01]  /*4ac0*/  IADD3 R18, R18, 0x1, RZ ;  /* 0x0000000112127810 */ /* 0x000fe20007ffe0ff */
[----:B------:R-:W-:Y:S01]  /*4ad0*/  IMAD.MOV.U32 R7, RZ, RZ, 0x40000040 ;  /* 0x40000040ff077424 */ /* 0x000fe200078e00ff */
[----:B------:R-:W-:Y:S01]  /*4ae0*/  R2UR UR4, R4 ;  /* 0x00000000040472ca */ /* 0x000fe200000e0000 */
[----:B------:R-:W-:Y:S01]  /*4af0*/  IMAD R3, R3, 0x4, R2 ;  /* 0x0000000403037824 */ /* 0x000fe200078e0202 */
[C---:B------:R-:W-:Y:S01]  /*4b00*/  ISETP.NE.AND P0, PT, R18.reuse, 0x2, PT ;  /* 0x000000021200780c */ /* 0x040fe20003f05270 */
[----:B------:R-:W-:Y:S01]  /*4b10*/  IMAD.MOV.U32 R21, RZ, RZ, 0x40000040 ;  /* 0x40000040ff157424 */ /* 0x000fe200078e00ff */
[----:B------:R-:W-:Y:S01]  /*4b20*/  R2UR UR7, R7 ;  /* 0x00000000070772ca */ /* 0x000fe200000e0000 */
[----:B------:R-:W-:Y:S01]  /*4b30*/  IMAD.MOV.U32 R7, RZ, RZ, 0x40000040 ;  /* 0x40000040ff077424 */ /* 0x000fe200078e00ff */
[----:B------:R-:W-:-:S02]  /*4b40*/  SEL R18, R18, RZ, P0 ;  /* 0x000000ff12127207 */ /* 0x000fc40000000000 */
[----:B------:R-:W-:Y:S02]  /*4b50*/  R2UR UR5, R5 ;  /* 0x00000000050572ca */ /* 0x000fe400000e0000 */
[----:B------:R-:W-:Y:S01]  /*4b60*/  ISETP.GT.AND P1, PT, R182, RZ, PT ;  /* 0x000000ffb600720c */ /* 0x000fe20003f24270 */
[----:B------:R-:W-:Y:S02]  /*4b70*/  IMAD R6, R18, 0x1000, R15 ;  /* 0x0000100012067824 */ /* 0x000fe400078e020f */
[----:B------:R-:W-:Y:S02]  /*4b80*/  VIADD R182, R182, 0xffffffff ;  /* 0xffffffffb6b67836 */ /* 0x000fe40000000000 */
[C---:B------:R-:W-:Y:S01]  /*4b90*/  VIADD R20, R6.reuse, 0x80 ;  /* 0x0000008006147836 */ /* 0x040fe20000000000 */
[----:B------:R-:W-:Y:S01]  /*4ba0*/  R2UR UR6, R6 ;  /* 0x00000000060672ca */ /* 0x000fe200000e0000 */
[----:B0-----:R-:W0:Y:S04]  /*4bb0*/  LDS R0, [R3+0x38400] ;  /* 0x0384000003007984 */ /* 0x001e280000000800 */
        /* <DEDUP_REMOVED lines=129> */
[----:B------:R-:W-:-:S04]  /*53d0*/  @!P2 IMAD R0, R18, 0x8, R2 ;  /* 0x000000081200a824 */ /* 0x000fc800078e0202 */
[----:B------:R-:W-:Y:S01]  /*53e0*/  @!P2 VIADD R0, R0, 0x38860 ;  /* 0x000388600000a836 */ /* 0x000fe20000000000 */
[----:B------:R-:W-:-:S04]  /*53f0*/  WARPGROUP.ARRIVE ;  /* 0x00000000000079c5 */ /* 0x000fc80000000000 */
[----:B------:R-:W-:Y:S02]  /*5400*/  @!P2 PRMT R0, RZ, 0x654, R0 ;  /* 0x00000654ff00a816 */ /* 0x000fe40000000000 */
[----:B------:R-:W-:Y:S01]  /*5410*/  HGMMA.64x256x16.F32 R24, gdesc[UR4].tnspB, R24, gsb0 ;  /* 0x43e00000041879f0 */ /* 0x000fe20008000818 */
[----:B------:R-:W-:Y:S02]  /*5420*/  R2UR UR4, R10 ;  /* 0x000000000a0472ca */ /* 0x000fe400000e0000 */
[----:B------:R-:W-:Y:S02]  /*5430*/  R2UR UR5, R11 ;  /* 0x000000000b0572ca */ /* 0x000fe400000e0000 */
[----:B------:R-:W-:Y:S01]  /*5440*/  R2UR UR6, R20 ;  /* 0x00000000140672ca */ /* 0x000fe200000e0000 */
[C---:B------:R-:W-:Y:S01]  /*5450*/  VIADD R20, R6.reuse, 0x100 ;  /* 0x0000010006147836 */ /* 0x040fe20000000000 */
[----:B------:R-:W-:Y:S01]  /*5460*/  R2UR UR7, R21 ;  /* 0x00000000150772ca */ /* 0x000fe200000e0000 */
[----:B------:R-:W-:Y:S01]  /*5470*/  VIADD R6, R6, 0x180 ;  /* 0x0000018006067836 */ /* 0x000fe20000000000 */
        /* <DEDUP_REMOVED lines=23> */
[----:B------:R0:W-:Y:S02]  /*55f0*/  @!P2 SYNCS.ARRIVE.TRANS64.RED.A1T0 RZ, [R0+URZ], RZ ;  /* 0x000000ff00ffa9a7 */ /* 0x0001e4000810043f */
[----:B0-----:R-:W-:-:S04]  /*5600*/  SEL R0, RZ, 0x1, P0 ;  /* 0x00000001ff007807 */ /* 0x001fc80000000000 */
[----:B------:R-:W-:Y:S01]  /*5610*/  LOP3.LUT R23, R23, R0, RZ, 0x3c, !PT ;  /* 0x0000000017177212 */ /* 0x000fe200078e3cff */
[----:B------:R-:W-:Y:S06]  /*5620*/  @P1 BRA `(.L_x_3671) ;  /* 0xfffffff4001c1947 */ /* 0x000fec000383ffff */
.L_x_3670:
[----:B------:R-:W-:Y:S05]  /*5630*/  BSYNC B0 ;  /* 0x0000000000007941 */ /* 0x000fea0003800000 */
.L_x_3669:
[----:B------:R-:W-:Y:S01]  /*5640*/  BAR.SYNC.DEFER_BLOCKING 0xe, 0x100 ;  /* 0x0384000000007b1d */ /* 0x000fe20000010000 */
[C---:B------:R-:W-:Y:S01]  /*5650*/  LEA R3, R18.reuse, R188, 0x6 ;  /* 0x000000bc12037211 */ /* 0x040fe200078e30ff */
[----:B------:R-:W-:Y:S01]  /*5660*/  VIADD R18, R18, 0x1 ;  /* 0x0000000112127836 */ /* 0x000fe20000000000 */
[----:B------:R-:W-:-:S03]  /*5670*/  PLOP3.LUT P0, PT, PT, PT, PT, 0x8, 0x0 ;  /* 0x000000000000781c */ /* 0x000fc60003f0e170 */
[----:B------:R-:W-:Y:S01]  /*5680*/  IMAD R3, R3, 0x4, R2 ;  /* 0x0000000403037824 */ /* 0x000fe200078e0202 */
[----:B------:R-:W-:-:S04]  /*5690*/  ISETP.NE.AND P1, PT, R18, 0x2, PT ;  /* 0x000000021200780c */ /* 0x000fc80003f25270 */
[----:B------:R-:W-:Y:S02]  /*56a0*/  SEL R4, RZ, 0x1, P1 ;  /* 0x00000001ff047807 */ /* 0x000fe40000800000 */
[----:B------:R-:W-:Y:S02]  /*56b0*/  SEL R18, R18, RZ, P1 ;  /* 0x000000ff12127207 */ /* 0x000fe40000800000 */
[----:B------:R-:W-:Y:S01]  /*56c0*/  LOP3.LUT R23, R23, R4, RZ, 0x3c, !PT ;  /* 0x0000000417177212 */ /* 0x000fe200078e3cff */
        /* <DEDUP_REMOVED lines=132> */
.L_x_3667:
        /* <DEDUP_REMOVED lines=8> */
[----:B------:R-:W-:Y:S02]  /*5f90*/  VIADD R0, R2, 0x36400 ;  /* 0x0003640002007836 */ /* 0x000fe40000000000 */
[----:B------:R-:W-:-:S03]  /*5fa0*/  IMAD R3, R3, 0x8000, R2 ;  /* 0x0000800003037824 */ /* 0x000fc600078e0202 */
[----:B------:R-:W-:Y:S02]  /*5fb0*/  LOP3.LUT P0, RZ, R0, 0x3ff, RZ, 0xc0, !PT ;  /* 0x000003ff00ff7812 */ /* 0x000fe4000780c0ff */
[----:B------:R-:W-:-:S04]  /*5fc0*/  IADD3 R3, R3, 0x400, RZ ;  /* 0x0000040003037810 */ /* 0x000fc80007ffe0ff */
[----:B------:R-:W-:-:S04]  /*5fd0*/  SHF.R.U32.HI R3, RZ, 0x4, R3 ;  /* 0x00000004ff037819 */ /* 0x000fc80000011603 */
[----:B------:R-:W-:-:S03]  /*5fe0*/  LOP3.LUT R56, R3, 0x3fff, RZ, 0xc0, !PT ;  /* 0x00003fff03387812 */ /* 0x000fc600078ec0ff */
        /* <DEDUP_REMOVED lines=17> */
.L_x_3673:
[----:B------:R-:W-:Y:S05]  /*6100*/  BSYNC B6 ;  /* 0x0000000000067941 */ /* 0x000fea0003800000 */
.L_x_3672:
        /* <DEDUP_REMOVED lines=12> */
.L_x_3677:
[----:B-1----:R1:W2:Y:S02]  /*61d0*/  SYNCS.PHASECHK.TRANS64.TRYWAIT P0, [R2+URZ+0x38800], R5 ;  /* 0x03880005020075a7 */ /* 0x0022a4000800017f */
[----:B--2---:R-:W-:Y:S05]  /*61e0*/  @!P0 NANOSLEEP.SYNCS 0x989680 ;  /* 0x009896800000895d */ /* 0x004fea0003900000 */
[----:B------:R-:W2:Y:S02]  /*61f0*/  @!P0 SYNCS.PHASECHK.TRANS64 P0, [R2+URZ+0x38800], R5 ;  /* 0x03880005020085a7 */ /* 0x000ea4000800007f */
[----:B--2---:R-:W-:Y:S05]  /*6200*/  @!P0 BRA `(.L_x_3677) ;  /* 0xfffffffc00f08947 */ /* 0x004fea000383ffff */
.L_x_3676:
[----:B------:R-:W-:Y:S05]  /*6210*/  BSYNC B0 ;  /* 0x0000000000007941 */ /* 0x000fea0003800000 */
.L_x_3675:
[----:B------:R-:W-:Y:S05]  /*6220*/  BRA `(.L_x_3678) ;  /* 0x00000020006c7947 */ /* 0x000fea0003800000 */
.L_x_3674:
[----:B-----5:R-:W-:Y:S01]  /*6230*/  SHF.R.S32.HI R0, RZ, 0x1f, R27 ;  /* 0x0000001fff007819 */ /* 0x020fe2000001141b */
[----:B------:R-:W-:Y:S01]  /*6240*/  ULDC.64 UR4, c[0x0][0x3d8] ;  /* 0x0000f60000047ab9 */ /* 0x000fe20000000a00 */
[----:B------:R-:W-:Y:S01]  /*6250*/  VIADD R3, R2, 0x20400 ;  /* 0x0002040002037836 */ /* 0x000fe20000000000 */
[----:B------:R-:W-:Y:S01]  /*6260*/  ULDC.64 UR6, c[0x0][0x3e8] ;  /* 0x0000fa0000067ab9 */ /* 0x000fe20000000a00 */
[----:B------:R-:W-:Y:S01]  /*6270*/  IMAD.WIDE.U32 R4, R27, UR4, RZ ;  /* 0x000000041b047c25 */ /* 0x000fe2000f8e00ff */
[----:B------:R-:W-:Y:S01]  /*6280*/  SHF.L.U32 R29, R215, 0x2, RZ ;  /* 0x00000002d71d7819 */ /* 0x000fe200000006ff */
[----:B------:R-:W-:Y:S01]  /*6290*/  BSSY B6, `(.L_x_3679) ;  /* 0x0000032000067945 */ /* 0x000fe20003800000 */
[----:B------:R-:W-:Y:S01]  /*62a0*/  LOP3.LUT P0, RZ, R3, 0x3ff, RZ, 0xc0, !PT ;  /* 0x000003ff03ff7812 */ /* 0x000fe2000780c0ff */
[C---:B------:R-:W-:Y:S01]  /*62b0*/  IMAD R6, R0.reuse, UR4, RZ ;  /* 0x0000000400067c24 */ /* 0x040fe2000f8e02ff */
[----:B------:R-:W-:Y:S01]  /*62c0*/  IADD3 R3, P6, R29, R4, RZ ;  /* 0x000000041d037210 */ /* 0x000fe20007fde0ff */
[----:B------:R-:W-:Y:S01]  /*62d0*/  IMAD R0, R0, UR6, RZ ;  /* 0x0000000600007c24 */ /* 0x000fe2000f8e02ff */
[----:B------:R-:W-:Y:S01]  /*62e0*/  SHF.R.S32.HI R12, RZ, 0x1f, R29 ;  /* 0x0000001fff0c7819 */ /* 0x000fe2000001141d */
[C---:B------:R-:W-:Y:S01]  /*62f0*/  IMAD R11, R27.reuse, UR5, R6 ;  /* 0x000000051b0b7c24 */ /* 0x040fe2000f8e0206 */
[----:B------:R-:W-:Y:S01]  /*6300*/  ULDC.64 UR4, c[0x0][0x3c8] ;  /* 0x0000f20000047ab9 */ /* 0x000fe20000000a00 */
[----:B------:R-:W-:Y:S01]  /*6310*/  IMAD.WIDE.U32 R6, R27, UR6, RZ ;  /* 0x000000061b067c25 */ /* 0x000fe2000f8e00ff */
[----:B------:R-:W-:-:S02]  /*6320*/  LEA R24, P2, R4, UR4, 0x1 ;  /* 0x0000000404187c11 */ /* 0x000fc4000f8408ff */
[----:B------:R-:W-:Y:S01]  /*6330*/  SHF.R.S32.HI R14, RZ, 0x1f, R16 ;  /* 0x0000001fff0e7819 */ /* 0x000fe20000011410 */
[----:B------:R-:W-:Y:S01]  /*6340*/  IMAD.IADD R11, R11, 0x1, R5 ;  /* 0x000000010b0b7824 */ /* 0x000fe200078e0205 */
[----:B------:R-:W-:Y:S01]  /*6350*/  IADD3 R5, P1, R16, R4, RZ ;  /* 0x0000000410057210 */ /* 0x000fe20007f3e0ff */
[----:B------:R-:W-:Y:S01]  /*6360*/  IMAD R9, R27, UR7, R0 ;  /* 0x000000071b097c24 */ /* 0x000fe2000f8e0200 */
[----:B------:R-:W-:Y:S01]  /*6370*/  LEA R32, P5, R3, UR4, 0x1 ;  /* 0x0000000403207c11 */ /* 0x000fe2000f8a08ff */
[--C-:B------:R-:W-:Y:S01]  /*6380*/  IMAD.X R10, R12, 0x1, R11.reuse, P6 ;  /* 0x000000010c0a7824 */ /* 0x100fe200030e060b */
[----:B------:R-:W-:Y:S01]  /*6390*/  LEA.HI.X R26, R4, UR5, R11, 0x1, P2 ;  /* 0x00000005041a7c11 */ /* 0x000fe200090f0c0b */
[----:B------:R-:W-:Y:S01]  /*63a0*/  IMAD.IADD R9, R9, 0x1, R7 ;  /* 0x0000000109097824 */ /* 0x000fe200078e0207 */
[-C--:B------:R-:W-:Y:S01]  /*63b0*/  IADD3 R8, P2, R29, R6.reuse, RZ ;  /* 0x000000061d087210 */ /* 0x080fe20007f5e0ff */
[----:B------:R-:W-:Y:S01]  /*63c0*/  ULDC.64 UR6, c[0x0][0x3e0] ;  /* 0x0000f80000067ab9 */ /* 0x000fe20000000a00 */
[----:B------:R-:W-:Y:S01]  /*63d0*/  IADD3 R0, P4, R16, R6, RZ ;  /* 0x0000000610007210 */ /* 0x000fe20007f9e0ff */
[----:B------:R-:W-:Y:S01]  /*63e0*/  IMAD.X R4, R14, 0x1, R11, P1 ;  /* 0x000000010e047824 */ /* 0x000fe200008e060b */
[----:B------:R-:W-:Y:S01]  /*63f0*/  LEA.HI.X R33, R3, UR5, R10, 0x1, P5 ;  /* 0x0000000503217c11 */ /* 0x000fe2000a8f0c0a */
[----:B------:R-:W-:Y:S01]  /*6400*/  IMAD.X R7, R12, 0x1, R9, P2 ;  /* 0x000000010c077824 */ /* 0x000fe200010e0609 */
[----:B------:R-:W-:-:S02]  /*6410*/  LEA R27, P3, R6, UR6, 0x1 ;  /* 0x00000006061b7c11 */ /* 0x000fc4000f8608ff */
[----:B------:R-:W-:Y:S02]  /*6420*/  LEA R34, P6, R8, UR6, 0x1 ;  /* 0x0000000608227c11 */ /* 0x000fe4000f8c08ff */
[----:B------:R-:W-:Y:S02]  /*6430*/  LEA R36, P1, R5, UR4, 0x1 ;  /* 0x0000000405247c11 */ /* 0x000fe4000f8208ff */
[----:B------:R-:W-:Y:S02]  /*6440*/  LEA R38, P2, R0, UR6, 0x1 ;  /* 0x0000000600267c11 */ /* 0x000fe4000f8408ff */
[----:B------:R-:W-:Y:S02]  /*6450*/  IADD3.X R3, R14, R9, RZ, P4, !PT ;  /* 0x000000090e037210 */ /* 0x000fe400027fe4ff */
[----:B------:R-:W-:Y:S02]  /*6460*/  LEA.HI.X R35, R8, UR7, R7, 0x1, P6 ;  /* 0x0000000708237c11 */ /* 0x000fe4000b0f0c07 */
[----:B------:R-:W-:-:S02]  /*6470*/  LEA.HI.X R28, R6, UR7, R9, 0x1, P3 ;  /* 0x00000007061c7c11 */ /* 0x000fc400098f0c09 */
[----:B------:R-:W-:Y:S02]  /*6480*/  LEA.HI.X R37, R5, UR5, R4, 0x1, P1 ;  /* 0x0000000505257c11 */ /* 0x000fe400088f0c04 */
        /* <DEDUP_REMOVED lines=17> */
[----:B-1----:R-:W-:Y:S05]  /*65a0*/  CALL.ABS.NOINC R14 ;  /* 0x000000000e007343 */ /* 0x002fea0003c00000 */
.L_x_3680:
[----:B------:R-:W-:Y:S05]  /*65b0*/  BSYNC B6 ;  /* 0x0000000000067941 */ /* 0x000fea0003800000 */
.L_x_3679:
        /* <DEDUP_REMOVED lines=26> */
[----:B------:R-:W-:Y:S02]  /*6760*/  ISETP.GE.AND P2, PT, R4, UR4, PT ;  /* 0x0000000404007c0c */ /* 0x000fe4000bf46270 */
[----:B------:R-:W-:-:S09]  /*6770*/  CS2R R4, SRZ ;  /* 0x0000000000047805 */ /* 0x000fd2000001ff00 */
[----:B------:R0:W5:Y:S04]  /*6780*/  @!P0 LDG.E.64 R6, desc[UR54][R32.64] ;  /* 0x0000003620068981 */ /* 0x000168000c1e1b00 */
[----:B------:R0:W5:Y:S04]  /*6790*/  @!P2 LDG.E.64 R4, desc[UR54][R32.64+0x20] ;  /* 0x000020362004a981 */ /* 0x000168000c1e1b00 */
[----:B------:R0:W5:Y:S04]  /*67a0*/  @!P0 LDG.E.64 R20, desc[UR54][R34.64] ;  /* 0x0000003622148981 */ /* 0x000168000c1e1b00 */
[----:B------:R0:W5:Y:S02]  /*67b0*/  @!P2 LDG.E.64 R8, desc[UR54][R34.64+0x20] ;  /* 0x000020362208a981 */ /* 0x000164000c1e1b00 */
.L_x_3684:
[----:B------:R-:W-:Y:S05]  /*67c0*/  BSYNC B1 ;  /* 0x0000000000017941 */ /* 0x000fea0003800000 */
.L_x_3683:
[----:B------:R-:W-:-:S03]  /*67d0*/  UMOV UR4, 0xffffffff ;  /* 0xffffffff00047882 */ /* 0x000fc60000000000 */
[----:B------:R-:W-:Y:S05]  /*67e0*/  BRA.DIV UR4, `(.L_x_3685) ;  /* 0x0000011204ac7947 */ /* 0x000fea000b800000 */
.L_x_3848:
[----:B------:R-:W-:-:S03]  /*67f0*/  UMOV UR4, 0xffffffff ;  /* 0xffffffff00047882 */ /* 0x000fc60000000000 */
[----:B------:R-:W-:Y:S05]  /*6800*/  BRA.DIV UR4, `(.L_x_3686) ;  /* 0x0000011204cc7947 */ /* 0x000fea000b800000 */
.L_x_3851:
[----:B------:R-:W-:-:S03]  /*6810*/  UMOV UR4, 0xffffffff ;  /* 0xffffffff00047882 */ /* 0x000fc60000000000 */
[----:B------:R-:W-:Y:S05]  /*6820*/  BRA.DIV UR4, `(.L_x_3687) ;  /* 0x0000011204ec7947 */ /* 0x000fea000b800000 */
.L_x_3854:
[----:B------:R-:W-:-:S03]  /*6830*/  UMOV UR4, 0xffffffff ;  /* 0xffffffff00047882 */ /* 0x000fc60000000000 */
[----:B------:R-:W-:Y:S05]  /*6840*/  BRA.DIV UR4, `(.L_x_3688) ;  /* 0x00000116040c7947 */ /* 0x000fea000b800000 */
.L_x_3857:
[----:B------:R-:W1:Y:S01]  /*6850*/  SYNCS.PHASECHK.TRANS64.TRYWAIT P0, [R2+URZ+0x38800], R25 ;  /* 0x03880019020075a7 */ /* 0x000e62000800017f */
[--C-:B0----5:R-:W-:Y:S01]  /*6860*/  IMAD.MOV.U32 R32, RZ, RZ, R7.reuse ;  /* 0x000000ffff207224 */ /* 0x121fe200078e0007 */
[--C-:B------:R-:W-:Y:S01]  /*6870*/  SHF.R.U64 R34, R6, 0x10, R7.reuse ;  /* 0x0000001006227819 */ /* 0x100fe20000001207 */
[----:B------:R-:W-:Y:S01]  /*6880*/  IMAD.MOV.U32 R27, RZ, RZ, R6 ;  /* 0x000000ffff1b7224 */ /* 0x000fe200078e0006 */
[----:B------:R-:W-:Y:S01]  /*6890*/  SHF.R.U32.HI R12, RZ, 0x10, R7 ;  /* 0x00000010ff0c7819 */ /* 0x000fe20000011607 */
[----:B------:R-:W-:Y:S01]  /*68a0*/  IMAD R7, R189, 0x200, R0 ;  /* 0x00000200bd077824 */ /* 0x000fe200078e0200 */
[----:B------:R-:W-:Y:S01]  /*68b0*/  LOP3.LUT P2, RZ, R186, 0x4, RZ, 0xc0, !PT ;  /* 0x00000004baff7812 */ /* 0x000fe2000784c0ff */
[--C-:B------:R-:W-:Y:S01]  /*68c0*/  IMAD.MOV.U32 R6, RZ, RZ, R5.reuse ;  /* 0x000000ffff067224 */ /* 0x100fe200078e0005 */
[--C-:B------:R-:W-:Y:S01]  /*68d0*/  SHF.R.U64 R35, R4, 0x10, R5.reuse ;  /* 0x0000001004237819 */ /* 0x100fe20000001205 */
[----:B------:R-:W-:Y:S01]  /*68e0*/  IMAD.MOV.U32 R30, RZ, RZ, R4 ;  /* 0x000000ffff1e7224 */ /* 0x000fe200078e0004 */
[----:B------:R-:W-:Y:S01]  /*68f0*/  LEA R10, R7, R2, 0x1 ;  /* 0x00000002070a7211 */ /* 0x000fe200078e08ff */
[----:B------:R-:W-:Y:S01]  /*6900*/  IMAD.MOV.U32 R7, RZ, RZ, R20 ;  /* 0x000000ffff077224 */ /* 0x000fe200078e0014 */
[----:B------:R-:W-:Y:S01]  /*6910*/  SHF.R.U32.HI R13, RZ, 0x10, R5 ;  /* 0x00000010ff0d7819 */ /* 0x000fe20000011605 */
[--C-:B------:R-:W-:Y:S01]  /*6920*/  IMAD.MOV.U32 R11, RZ, RZ, R21.reuse ;  /* 0x000000ffff0b7224 */ /* 0x100fe200078e0015 */
[--C-:B------:R-:W-:Y:S01]  /*6930*/  SHF.R.U64 R36, R20, 0x10, R21.reuse ;  /* 0x0000001014247819 */ /* 0x100fe20000001215 */
[----:B------:R-:W-:Y:S01]  /*6940*/  IMAD.MOV.U32 R5, RZ, RZ, R8 ;  /* 0x000000ffff057224 */ /* 0x000fe200078e0008 */
[----:B------:R-:W-:Y:S01]  /*6950*/  SHF.R.U32.HI R14, RZ, 0x10, R21 ;  /* 0x00000010ff0e7819 */ /* 0x000fe20000011615 */
[C---:B------:R-:W-:Y:S01]  /*6960*/  VIADD R4, R10.reuse, 0x20400 ;  /* 0x000204000a047836 */ /* 0x040fe20000000000 */
[----:B------:R-:W-:Y:S01]  /*6970*/  MOV R33, R9 ;  /* 0x0000000900217202 */ /* 0x000fe20000000f00 */
[----:B------:R-:W-:Y:S01]  /*6980*/  BSSY B1, `(.L_x_3689) ;  /* 0x000000d000017945 */ /* 0x000fe20003800000 */
        /* <DEDUP_REMOVED lines=12> */
.L_x_3858:
[----:B------:R-:W-:Y:S05]  /*6a50*/  BSYNC B1 ;  /* 0x0000000000017941 */ /* 0x000fea0003800000 */
.L_x_3689:
        /* <DEDUP_REMOVED lines=10> */
[--C-:B------:R-:W-:Y:S02]  /*6b00*/  HADD2.F32 R15, -RZ, R27.reuse.H1_H1 ;  /* 0x3000001bff0f7230 */ /* 0x100fe40000004100 */
        /* <DEDUP_REMOVED lines=20> */
[----:B------:R-:W-:Y:S02]  /*6c50*/  HADD2.F32 R4, -RZ, R32.H0_H0 ;  /* 0x20000020ff047230 */ /* 0x000fe40000004100 */
[----:B------:R-:W-:Y:S02]  /*6c60*/  HADD2.F32 R13, -RZ, R36.H1_H1 ;  /* 0x30000024ff0d7230 */ /* 0x000fe40000004100 */
[----:B------:R-:W-:Y:S01]  /*6c70*/  FMUL.FTZ R14, R6, R8 ;  /* 0x00000008060e7220 */ /* 0x000fe20000410000 */
[----:B------:R-:W-:-:S02]  /*6c80*/  HADD2.F32 R5, -RZ, R34.H1_H1 ;  /* 0x30000022ff057230 */ /* 0x000fc40000004100 */
[-C--:B------:R-:W-:Y:S01]  /*6c90*/  FMUL.FTZ R15, R6, R4.reuse ;  /* 0x00000004060f7220 */ /* 0x080fe20000410000 */
[----:B0-----:R-:W-:Y:S01]  /*6ca0*/  FMUL.FTZ R25, R7, R13 ;  /* 0x0000000d07197220 */ /* 0x001fe20000410000 */
[----:B------:R-:W-:Y:S01]  /*6cb0*/  FFMA.FTZ R6, R11, R4, -R14 ;  /* 0x000000040b067223 */ /* 0x000fe2000001080e */
        /* <DEDUP_REMOVED lines=9> */
.L_x_3694:
[----:B------:R-:W-:Y:S05]  /*6d50*/  BSYNC B2 ;  /* 0x0000000000027941 */ /* 0x000fea0003800000 */
.L_x_3693:
[----:B------:R-:W-:Y:S05]  /*6d60*/  @P1 BRA `(.L_x_3692) ;  /* 0x0000000000981947 */ /* 0x000fea0003800000 */
[----:B-1----:R-:W1:Y:S01]  /*6d70*/  LDS.128 R4, [R0] ;  /* 0x0000000000047984 */ /* 0x002e620000000c00 */
[----:B------:R-:W-:Y:S02]  /*6d80*/  HADD2.F32 R15, -RZ, R32.H1_H1 ;  /* 0x30000020ff0f7230 */ /* 0x000fe40000004100 */
        /* <DEDUP_REMOVED lines=19> */
[----:B------:R-:W-:Y:S02]  /*6ec0*/  HADD2.F32 R8, -RZ, R33.H0_H0 ;  /* 0x20000021ff087230 */ /* 0x000fe40000004100 */
[----:B------:R-:W-:Y:S02]  /*6ed0*/  HADD2.F32 R4, -RZ, R30.H1_H1 ;  /* 0x3000001eff047230 */ /* 0x000fe40000004100 */
        /* <DEDUP_REMOVED lines=15> */
.L_x_3692:
[----:B------:R-:W-:Y:S05]  /*6fd0*/  BSYNC B1 ;  /* 0x0000000000017941 */ /* 0x000fea0003800000 */
.L_x_3691:
        /* <DEDUP_REMOVED lines=9> */
[--C-:B------:R-:W-:Y:S02]  /*7070*/  HADD2.F32 R20, -RZ, R27.reuse.H0_H0 ;  /* 0x2000001bff147230 */ /* 0x100fe40000004100 */
[----:B------:R-:W-:Y:S02]  /*7080*/  HADD2.F32 R24, -RZ, R27.H1_H1 ;  /* 0x3000001bff187230 */ /* 0x000fe40000004100 */
[----:B0-----:R-:W-:Y:S02]  /*7090*/  HADD2.F32 R25, -RZ, R36.H0_H0 ;  /* 0x20000024ff197230 */ /* 0x001fe40000004100 */
[----:B------:R-:W-:Y:S02]  /*70a0*/  HADD2.F32 R21, -RZ, R34.H0_H0 ;  /* 0x20000022ff157230 */ /* 0x000fe40000004100 */
[----:B------:R-:W-:Y:S02]  /*70b0*/  HADD2.F32 R27, -RZ, R33.H1_H1 ;  /* 0x30000021ff1b7230 */ /* 0x000fe40000004100 */
[----:B------:R-:W-:-:S02]  /*70c0*/  HADD2.F32 R26, -RZ, R36.H1_H1 ;  /* 0x30000024ff1a7230 */ /* 0x000fc40000004100 */
[--C-:B-1----:R-:W-:Y:S02]  /*70d0*/  HADD2.F32 R8, -RZ, R4.reuse.H0_H0 ;  /* 0x20000004ff087230 */ /* 0x102fe40000004100 */
[----:B------:R-:W-:Y:S02]  /*70e0*/  HADD2.F32 R4, -RZ, R4.H1_H1 ;  /* 0x30000004ff047230 */ /* 0x000fe40000004100 */
[--C-:B------:R-:W-:Y:S02]  /*70f0*/  HADD2.F32 R9, -RZ, R5.reuse.H0_H0 ;  /* 0x20000005ff097230 */ /* 0x100fe40000004100 */
[----:B------:R-:W-:Y:S02]  /*7100*/  HADD2.F32 R5, -RZ, R5.H1_H1 ;  /* 0x30000005ff057230 */ /* 0x000fe40000004100 */
[-C--:B------:R-:W-:Y:S01]  /*7110*/  FMUL.FTZ R13, R24, R4.reuse ;  /* 0x00000004180d7220 */ /* 0x080fe20000410000 */
[----:B------:R-:W-:Y:S01]  /*7120*/  FMUL.FTZ R15, R20, R4 ;  /* 0x00000004140f7220 */ /* 0x000fe20000410000 */
[----:B------:R-:W-:-:S02]  /*7130*/  HADD2.F32 R11, -RZ, R6.H0_H0 ;  /* 0x20000006ff0b7230 */ /* 0x000fc40000004100 */
[-C--:B------:R-:W-:Y:S01]  /*7140*/  FMUL.FTZ R14, R25, R5.reuse ;  /* 0x00000005190e7220 */ /* 0x080fe20000410000 */
[-C--:B------:R-:W-:Y:S01]  /*7150*/  FFMA.FTZ R4, R20, R8.reuse, -R13 ;  /* 0x0000000814047223 */ /* 0x080fe2000001080d */
[----:B------:R-:W-:Y:S01]  /*7160*/  FFMA.FTZ R15, R24, R8, R15 ;  /* 0x00000008180f7223 */ /* 0x000fe2000001000f */
[--C-:B------:R-:W-:Y:S02]  /*7170*/  HADD2.F32 R12, -RZ, R7.reuse.H0_H0 ;  /* 0x20000007ff0c7230 */ /* 0x100fe40000004100 */
[C---:B------:R-:W-:Y:S01]  /*7180*/  FMUL.FTZ R8, R21.reuse, R5 ;  /* 0x0000000515087220 */ /* 0x040fe20000410000 */
[----:B------:R-:W-:Y:S02]  /*7190*/  HADD2.F32 R6, -RZ, R6.H1_H1 ;  /* 0x30000006ff067230 */ /* 0x000fe40000004100 */
[-C--:B------:R-:W-:Y:S01]  /*71a0*/  FFMA.FTZ R5, R21, R9.reuse, -R14 ;  /* 0x0000000915057223 */ /* 0x080fe2000001080e */
[----:B------:R-:W-:Y:S02]  /*71b0*/  HADD2.F32 R7, -RZ, R7.H1_H1 ;  /* 0x30000007ff077230 */ /* 0x000fe40000004100 */
[----:B------:R-:W-:Y:S01]  /*71c0*/  FFMA.FTZ R8, R25, R9, R8 ;  /* 0x0000000919087223 */ /* 0x000fe20000010008 */
[----:B------:R-:W-:-:S02]  /*71d0*/  HADD2.F32 R21, -RZ, R32.H0_H0 ;  /* 0x20000020ff157230 */ /* 0x000fc40000004100 */
[----:B------:R-:W-:Y:S01]  /*71e0*/  FMUL.FTZ R14, R27, R6 ;  /* 0x000000061b0e7220 */ /* 0x000fe20000410000 */
[----:B------:R-:W-:Y:S02]  /*71f0*/  HADD2.F32 R24, -RZ, R34.H1_H1 ;  /* 0x30000022ff187230 */ /* 0x000fe40000004100 */
[----:B------:R-:W-:Y:S01]  /*7200*/  FMUL.FTZ R9, R26, R7 ;  /* 0x000000071a097220 */ /* 0x000fe20000410000 */
[----:B------:R-:W-:Y:S01]  /*7210*/  F2FP.F16.F32.PACK_AB R4, R15, R4 ;  /* 0x000000040f04723e */ /* 0x000fe200000000ff */
[C---:B------:R-:W-:Y:S01]  /*7220*/  FMUL.FTZ R20, R21.reuse, R6 ;  /* 0x0000000615147220 */ /* 0x040fe20000410000 */
[----:B------:R-:W-:Y:S01]  /*7230*/  FFMA.FTZ R6, R21, R11, -R14 ;  /* 0x0000000b15067223 */ /* 0x000fe2000001080e */
[C---:B------:R-:W-:Y:S01]  /*7240*/  FMUL.FTZ R13, R24.reuse, R7 ;  /* 0x00000007180d7220 */ /* 0x040fe20000410000 */
[-C--:B------:R-:W-:Y:S01]  /*7250*/  FFMA.FTZ R7, R24, R12.reuse, -R9 ;  /* 0x0000000c18077223 */ /* 0x080fe20000010809 */
[----:B------:R-:W-:Y:S01]  /*7260*/  FFMA.FTZ R11, R27, R11, R20 ;  /* 0x0000000b1b0b7223 */ /* 0x000fe20000010014 */
[----:B------:R-:W-:Y:S01]  /*7270*/  F2FP.F16.F32.PACK_AB R5, R8, R5 ;  /* 0x000000050805723e */ /* 0x000fe200000000ff */
[----:B------:R-:W-:-:S03]  /*7280*/  FFMA.FTZ R12, R26, R12, R13 ;  /* 0x0000000c1a0c7223 */ /* 0x000fc6000001000d */
[----:B------:R-:W-:Y:S02]  /*7290*/  F2FP.F16.F32.PACK_AB R6, R11, R6 ;  /* 0x000000060b06723e */ /* 0x000fe400000000ff */
[----:B------:R-:W-:-:S05]  /*72a0*/  F2FP.F16.F32.PACK_AB R7, R12, R7 ;  /* 0x000000070c07723e */ /* 0x000fca00000000ff */
[----:B------:R1:W-:Y:S02]  /*72b0*/  STS.128 [R10+0x21400], R4 ;  /* 0x021400040a007388 */ /* 0x0003e40000000c00 */
.L_x_3697:
[----:B------:R-:W-:Y:S05]  /*72c0*/  BSYNC B1 ;  /* 0x0000000000017941 */ /* 0x000fea0003800000 */
.L_x_3696:
[----:B------:R-:W-:Y:S05]  /*72d0*/  @P1 BRA `(.L_x_3695) ;  /* 0x00000010001c1947 */ /* 0x000fea0003800000 */
[----:B-1----:R-:W1:Y:S01]  /*72e0*/  LDS.128 R4, [R0+0x1000] ;  /* 0x0010000000047984 */ /* 0x002e620000000c00 */
[----:B------:R-:W-:Y:S02]  /*72f0*/  HADD2.F32 R14, -RZ, R32.H1_H1 ;  /* 0x30000020ff0e7230 */ /* 0x000fe40000004100 */
[----:B------:R-:W-:Y:S02]  /*7300*/  HADD2.F32 R12, -RZ, R30.H0_H0 ;  /* 0x2000001eff0c7230 */ /* 0x000fe40000004100 */
[----:B0-----:R-:W-:Y:S02]  /*7310*/  HADD2.F32 R25, -RZ, R37.H0_H0 ;  /* 0x20000025ff197230 */ /* 0x001fe40000004100 */
[----:B------:R-:W-:Y:S02]  /*7320*/  HADD2.F32 R21, -RZ, R35.H0_H0 ;  /* 0x20000023ff157230 */ /* 0x000fe40000004100 */
[----:B------:R-:W-:Y:S02]  /*7330*/  HADD2.F32 R20, -RZ, R33.H0_H0 ;  /* 0x20000021ff147230 */ /* 0x000fe40000004100 */
        /* <DEDUP_REMOVED lines=11> */
[----:B------:R-:W-:Y:S02]  /*73f0*/  HADD2.F32 R6, -RZ, R6.H1_H1 ;  /* 0x30000006ff067230 */ /* 0x000fe40000004100 */
[C---:B------:R-:W-:Y:S01]  /*7400*/  FMUL.FTZ R12, R21.reuse, R5 ;  /* 0x00000005150c7220 */ /* 0x040fe20000410000 */
[--C-:B------:R-:W-:Y:S02]  /*7410*/  HADD2.F32 R11, -RZ, R7.reuse.H0_H0 ;  /* 0x20000007ff0b7230 */ /* 0x100fe40000004100 */
[----:B------:R-:W-:Y:S01]  /*7420*/  FFMA.FTZ R4, R21, R9, -R4 ;  /* 0x0000000915047223 */ /* 0x000fe20000010804 */
[----:B------:R-:W-:Y:S02]  /*7430*/  HADD2.F32 R14, -RZ, R30.H1_H1 ;  /* 0x3000001eff0e7230 */ /* 0x000fe40000004100 */
[----:B------:R-:W-:Y:S01]  /*7440*/  FMUL.FTZ R5, R20, R6 ;  /* 0x0000000614057220 */ /* 0x000fe20000410000 */
[----:B------:R-:W-:-:S02]  /*7450*/  HADD2.F32 R7, -RZ, R7.H1_H1 ;  /* 0x30000007ff077230 */ /* 0x000fc40000004100 */
[----:B------:R-:W-:Y:S01]  /*7460*/  FFMA.FTZ R9, R25, R9, R12 ;  /* 0x0000000919097223 */ /* 0x000fe2000001000c */
[----:B------:R-:W-:Y:S02]  /*7470*/  HADD2.F32 R21, -RZ, R35.H1_H1 ;  /* 0x30000023ff157230 */ /* 0x000fe40000004100 */
[C---:B------:R-:W-:Y:S01]  /*7480*/  FMUL.FTZ R15, R14.reuse, R6 ;  /* 0x000000060e0f7220 */ /* 0x040fe20000410000 */
[-C--:B------:R-:W-:Y:S01]  /*7490*/  FFMA.FTZ R5, R14, R10.reuse, -R5 ;  /* 0x0000000a0e057223 */ /* 0x080fe20000010805 */
[----:B------:R-:W-:Y:S01]  /*74a0*/  FMUL.FTZ R6, R27, R7 ;  /* 0x000000071b067220 */ /* 0x000fe20000410000 */
[----:B------:R-:W-:Y:S01]  /*74b0*/  F2FP.F16.F32.PACK_AB R8, R8, R13 ;  /* 0x0000000d0808723e */ /* 0x000fe200000000ff */
[C---:B------:R-:W-:Y:S01]  /*74c0*/  FMUL.FTZ R12, R21.reuse, R7 ;  /* 0x00000007150c7220 */ /* 0x040fe20000410000 */
[----:B------:R-:W-:Y:S01]  /*74d0*/  FFMA.FTZ R10, R20, R10, R15 ;  /* 0x0000000a140a7223 */ /* 0x000fe2000001000f */
[-C--:B------:R-:W-:Y:S01]  /*74e0*/  FFMA.FTZ R6, R21, R11.reuse, -R6 ;  /* 0x0000000b15067223 */ /* 0x080fe20000010806 */
[----:B------:R-:W-:Y:S01]  /*74f0*/  F2FP.F16.F32.PACK_AB R9, R9, R4 ;  /* 0x000000040909723e */ /* 0x000fe200000000ff */
[----:B------:R-:W-:-:S02]  /*7500*/  FFMA.FTZ R11, R27, R11, R12 ;  /* 0x0000000b1b0b7223 */ /* 0x000fc4000001000c */
[----:B------:R-:W-:-:S03]  /*7510*/  F2FP.F16.F32.PACK_AB R10, R10, R5 ;  /* 0x000000050a0a723e */ /* 0x000fc600000000ff */
[----:B------:R-:W-:-:S05]  /*7520*/  F2FP.F16.F32.PACK_AB R11, R11, R6 ;  /* 0x000000060b0b723e */ /* 0x000fca00000000ff */
[----:B------:R3:W-:Y:S01]  /*7530*/  STS.128 [R0+0x1000], R8 ;  /* 0x0010000800007388 */ /* 0x0007e20000000c00 */
[----:B------:R-:W-:Y:S05]  /*7540*/  BRA `(.L_x_3695) ;  /* 0x0000000c00807947 */ /* 0x000fea0003800000 */
.L_x_3682:
        /* <DEDUP_REMOVED lines=14> */
.L_x_3861:
[----:B------:R-:W-:Y:S01]  /*7630*/  UMOV UR4, 0xffffffff ;  /* 0xffffffff00047882 */ /* 0x000fe20000000000 */
[----:B------:R-:W-:Y:S02]  /*7640*/  LOP3.LUT R0, R0, 0xfffffffe, RZ, 0xc0, !PT ;  /* 0xfffffffe00007812 */ /* 0x000fe400078ec0ff */
[----:B------:R-:W-:Y:S05]  /*7650*/  BRA.DIV UR4, `(.L_x_3699) ;  /* 0x0000010604ec7947 */ /* 0x000fea000b800000 */
.L_x_3864:
[----:B------:R-:W-:Y:S01]  /*7660*/  UMOV UR4, 0xffffffff ;  /* 0xffffffff00047882 */ /* 0x000fe20000000000 */
[----:B------:R-:W-:Y:S02]  /*7670*/  IMAD.IADD R3, R213, 0x1, -R0 ;  /* 0x00000001d5037824 */ /* 0x000fe400078e0a00 */
[----:B------:R-:W-:Y:S05]  /*7680*/  BRA.DIV UR4, `(.L_x_3700) ;  /* 0x0000010a04087947 */ /* 0x000fea000b800000 */
.L_x_3867:
[----:B------:R-:W-:Y:S01]  /*7690*/  UMOV UR4, 0xffffffff ;  /* 0xffffffff00047882 */ /* 0x000fe20000000000 */
[----:B------:R-:W-:Y:S02]  /*76a0*/  SHF.L.U32 R9, R3, 0x1f, RZ ;  /* 0x0000001f03097819 */ /* 0x000fe400000006ff */
[----:B------:R-:W-:Y:S05]  /*76b0*/  BRA.DIV UR4, `(.L_x_3701) ;  /* 0x0000010a04247947 */ /* 0x000fea000b800000 */
.L_x_3870:
[----:B------:R-:W1:Y:S01]  /*76c0*/  SYNCS.PHASECHK.TRANS64.TRYWAIT P1, [R2+URZ+0x38800], R9 ;  /* 0x03880009020075a7 */ /* 0x000e62000802017f */
[----:B0----5:R-:W-:Y:S01]  /*76d0*/  IMAD.MOV.U32 R38, RZ, RZ, R32 ;  /* 0x000000ffff267224 */ /* 0x021fe200078e0020 */
[----:B------:R-:W-:Y:S01]  /*76e0*/  MOV R0, R33 ;  /* 0x0000002100007202 */ /* 0x000fe20000000f00 */
[----:B------:R-:W-:Y:S01]  /*76f0*/  IMAD.MOV.U32 R40, RZ, RZ, R4 ;  /* 0x000000ffff287224 */ /* 0x000fe200078e0004 */
[--C-:B------:R-:W-:Y:S01]  /*7700*/  SHF.R.U64 R44, R4, 0x10, R5.reuse ;  /* 0x00000010042c7819 */ /* 0x100fe20000001205 */
[----:B------:R-:W-:Y:S01]  /*7710*/  IMAD.MOV.U32 R39, RZ, RZ, R34 ;  /* 0x000000ffff277224 */ /* 0x000fe200078e0022 */
[----:B------:R-:W-:Y:S01]  /*7720*/  PRMT R38, R38, 0x5410, R0 ;  /* 0x0000541026267816 */ /* 0x000fe20000000000 */
[----:B------:R-:W-:Y:S01]  /*7730*/  IMAD.MOV.U32 R0, RZ, RZ, R5 ;  /* 0x000000ffff007224 */ /* 0x000fe200078e0005 */
[----:B------:R-:W-:Y:S01]  /*7740*/  SHF.R.U64 R45, R6, 0x10, R7 ;  /* 0x00000010062d7819 */ /* 0x000fe20000001207 */
[----:B------:R-:W-:Y:S01]  /*7750*/  IMAD.MOV.U32 R8, RZ, RZ, R35 ;  /* 0x000000ffff087224 */ /* 0x000fe200078e0023 */
[--C-:B------:R-:W-:Y:S01]  /*7760*/  SHF.R.U64 R42, R32, 0x10, R33.reuse ;  /* 0x00000010202a7819 */ /* 0x100fe20000001221 */
[----:B------:R-:W-:Y:S01]  /*7770*/  IMAD.MOV.U32 R41, RZ, RZ, R6 ;  /* 0x000000ffff297224 */ /* 0x000fe200078e0006 */
[----:B------:R-:W-:Y:S01]  /*7780*/  SHF.R.U32.HI R10, RZ, 0x10, R33 ;  /* 0x00000010ff0a7819 */ /* 0x000fe20000011621 */
[----:B------:R-:W-:Y:S01]  /*7790*/  BSSY B1, `(.L_x_3702) ;  /* 0x0000011000017945 */ /* 0x000fe20003800000 */
[----:B------:R-:W-:-:S02]  /*77a0*/  SHF.R.U64 R43, R34, 0x10, R35 ;  /* 0x00000010222b7819 */ /* 0x000fc40000001223 */
[----:B------:R-:W-:Y:S02]  /*77b0*/  SHF.R.U32.HI R11, RZ, 0x10, R35 ;  /* 0x00000010ff0b7819 */ /* 0x000fe40000011623 */
[----:B------:R-:W-:Y:S02]  /*77c0*/  SHF.R.U32.HI R5, RZ, 0x10, R5 ;  /* 0x00000010ff057819 */ /* 0x000fe40000011605 */
[----:B------:R-:W-:Y:S02]  /*77d0*/  MOV R4, R7 ;  /* 0x0000000700047202 */ /* 0x000fe40000000f00 */
[----:B------:R-:W-:Y:S02]  /*77e0*/  SHF.R.U32.HI R6, RZ, 0x10, R7 ;  /* 0x00000010ff067819 */ /* 0x000fe40000011607 */
[-C--:B------:R-:W-:Y:S02]  /*77f0*/  ISETP.GE.OR P2, PT, R22, R21.reuse, P0 ;  /* 0x000000151600720c */ /* 0x080fe40000746670 */
[----:B------:R-:W-:Y:S01]  /*7800*/  PRMT R40, R40, 0x5410, R0 ;  /* 0x0000541028287816 */ /* 0x000fe20000000000 */
[----:B------:R-:W-:Y:S01]  /*7810*/  IMAD.IADD R0, R16, 0x1, R29 ;  /* 0x0000000110007824 */ /* 0x000fe200078e021d */
[----:B------:R-:W-:-:S02]  /*7820*/  ISETP.GE.OR P0, PT, R232, R21, P0 ;  /* 0x00000015e800720c */ /* 0x000fc40000706670 */
[----:B------:R-:W-:Y:S02]  /*7830*/  PRMT R42, R42, 0x5410, R10 ;  /* 0x000054102a2a7816 */ /* 0x000fe4000000000a */
[----:B------:R-:W-:Y:S02]  /*7840*/  PRMT R39, R39, 0x5410, R8 ;  /* 0x0000541027277816 */ /* 0x000fe40000000008 */
[----:B------:R-:W-:Y:S02]  /*7850*/  PRMT R43, R43, 0x5410, R11 ;  /* 0x000054102b2b7816 */ /* 0x000fe4000000000b */
[----:B------:R-:W-:Y:S02]  /*7860*/  PRMT R44, R44, 0x5410, R5 ;  /* 0x000054102c2c7816 */ /* 0x000fe40000000005 */
[----:B------:R-:W-:Y:S02]  /*7870*/  PRMT R41, R41, 0x5410, R4 ;  /* 0x0000541029297816 */ /* 0x000fe40000000004 */
[----:B------:R-:W-:Y:S01]  /*7880*/  PRMT R45, R45, 0x5410, R6 ;  /* 0x000054102d2d7816 */ /* 0x000fe20000000006 */
[----:B-1----:R-:W-:Y:S06]  /*7890*/  @!P1 BRA `(.L_x_3703) ;  /* 0x0000010400d49947 */ /* 0x002fec0003800000 */
.L_x_3871:
[----:B------:R-:W-:Y:S05]  /*78a0*/  BSYNC B1 ;  /* 0x0000000000017941 */ /* 0x000fea0003800000 */
.L_x_3702:
[----:B------:R-:W-:Y:S01]  /*78b0*/  BSSY B1, `(.L_x_3704) ;  /* 0x0000059000017945 */ /* 0x000fe20003800000 */
[----:B------:R-:W-:-:S03]  /*78c0*/  LOP3.LUT R0, R0, 0x38, RZ, 0xc0, !PT ;  /* 0x0000003800007812 */ /* 0x000fc600078ec0ff */
[----:B------:R-:W-:Y:S05]  /*78d0*/  @P2 BRA `(.L_x_3705) ;  /* 0x0000000400582947 */ /* 0x000fea0003800000 */
[----:B------:R-:W-:Y:S02]  /*78e0*/  IMAD.SHL.U32 R4, R186, 0x40, RZ ;  /* 0x00000040ba047824 */ /* 0x000fe400078e00ff */
[----:B------:R-:W-:Y:S02]  /*78f0*/  HADD2.F32 R29, -RZ, R40.H0_H0 ;  /* 0x20000028ff1d7230 */ /* 0x000fe40000004100 */
[----:B------:R-:W-:Y:S01]  /*7900*/  HADD2.F32 R27, -RZ, R38.H0_H0 ;  /* 0x20000026ff1b7230 */ /* 0x000fe20000004100 */
[----:B------:R-:W-:Y:S01]  /*7910*/  LOP3.LUT R7, R4, 0x1c0, RZ, 0xc0, !PT ;  /* 0x000001c004077812 */ /* 0x000fe200078ec0ff */
[--C-:B------:R-:W-:Y:S02]  /*7920*/  HADD2.F32 R31, -RZ, R44.reuse.H0_H0 ;  /* 0x2000002cff1f7230 */ /* 0x100fe40000004100 */
[----:B------:R-:W-:Y:S01]  /*7930*/  HADD2.F32 R26, -RZ, R44.H1_H1 ;  /* 0x3000002cff1a7230 */ /* 0x000fe20000004100 */
[----:B------:R-:W-:Y:S02]  /*7940*/  LOP3.LUT R4, R7, 0x38, R16, 0xf8, !PT ;  /* 0x0000003807047812 */ /* 0x000fe400078ef810 */
[----:B0-----:R-:W-:-:S04]  /*7950*/  SHF.R.U32.HI R9, RZ, 0x3, R7 ;  /* 0x00000003ff097819 */ /* 0x001fc80000011607 */
[----:B------:R-:W-:-:S05]  /*7960*/  LOP3.LUT R4, R4, R9, RZ, 0x3c, !PT ;  /* 0x0000000904047212 */ /* 0x000fca00078e3cff */
[----:B------:R-:W-:Y:S01]  /*7970*/  IMAD R5, R189, 0x200, R4 ;  /* 0x00000200bd057824 */ /* 0x000fe200078e0204 */
[----:B------:R-:W-:-:S03]  /*7980*/  LOP3.LUT R4, R9, R0, R7, 0x1e, !PT ;  /* 0x0000000009047212 */ /* 0x000fc600078e1e07 */
[----:B------:R-:W-:Y:S02]  /*7990*/  IMAD R34, R5, 0x2, R2 ;  /* 0x0000000205227824 */ /* 0x000fe400078e0202 */
[----:B------:R-:W-:-:S03]  /*79a0*/  IMAD R5, R189, 0x200, R4 ;  /* 0x00000200bd057824 */ /* 0x000fc600078e0204 */
[----:B------:R-:W0:Y:S02]  /*79b0*/  LDS.128 R8, [R34+0x20400] ;  /* 0x0204000022087984 */ /* 0x000e240000000c00 */
[----:B------:R-:W-:-:S05]  /*79c0*/  LEA R36, R5, R2, 0x1 ;  /* 0x0000000205247211 */ /* 0x000fca00078e08ff */
[----:B------:R-:W1:Y:S01]  /*79d0*/  LDS.128 R4, [R36+0x20400] ;  /* 0x0204000024047984 */ /* 0x000e620000000c00 */
[--C-:B0-----:R-:W-:Y:S02]  /*79e0*/  HADD2.F32 R12, -RZ, R8.reuse.H0_H0 ;  /* 0x20000008ff0c7230 */ /* 0x101fe40000004100 */
[----:B------:R-:W-:Y:S02]  /*79f0*/  HADD2.F32 R8, -RZ, R8.H1_H1 ;  /* 0x30000008ff087230 */ /* 0x000fe40000004100 */
[--C-:B------:R-:W-:Y:S02]  /*7a00*/  HADD2.F32 R13, -RZ, R9.reuse.H0_H0 ;  /* 0x20000009ff0d7230 */ /* 0x100fe40000004100 */
[----:B------:R-:W-:Y:S02]  /*7a10*/  HADD2.F32 R9, -RZ, R9.H1_H1 ;  /* 0x30000009ff097230 */ /* 0x000fe40000004100 */
[--C-:B-1----:R-:W-:Y:S02]  /*7a20*/  HADD2.F32 R20, -RZ, R4.reuse.H0_H0 ;  /* 0x20000004ff147230 */ /* 0x102fe40000004100 */
[----:B------:R-:W-:-:S02]  /*7a30*/  HADD2.F32 R4, -RZ, R4.H1_H1 ;  /* 0x30000004ff047230 */ /* 0x000fc40000004100 */
[----:B------:R-:W-:Y:S02]  /*7a40*/  HADD2.F32 R21, -RZ, R5.H0_H0 ;  /* 0x20000005ff157230 */ /* 0x000fe40000004100 */
[C---:B------:R-:W-:Y:S01]  /*7a50*/  FMUL.FTZ R33, R20.reuse, R29 ;  /* 0x0000001d14217220 */ /* 0x040fe20000410000 */
[----:B------:R-:W-:Y:S01]  /*7a60*/  FMUL.FTZ R35, R20, R27 ;  /* 0x0000001b14237220 */ /* 0x000fe20000410000 */
[----:B------:R-:W-:Y:S02]  /*7a70*/  HADD2.F32 R20, -RZ, R40.H1_H1 ;  /* 0x30000028ff147230 */ /* 0x000fe40000004100 */
[----:B------:R-:W-:Y:S01]  /*7a80*/  FMUL.FTZ R37, R4, R31 ;  /* 0x0000001f04257220 */ /* 0x000fe20000410000 */
[C---:B------:R-:W-:Y:S01]  /*7a90*/  FFMA.FTZ R33, R12.reuse, R27, -R33 ;  /* 0x0000001b0c217223 */ /* 0x040fe20000010821 */
[----:B------:R-:W-:Y:S02]  /*7aa0*/  HADD2.F32 R27, -RZ, R42.H0_H0 ;  /* 0x2000002aff1b7230 */ /* 0x000fe40000004100 */
[----:B------:R-:W-:Y:S01]  /*7ab0*/  FFMA.FTZ R35, R12, R29, R35 ;  /* 0x0000001d0c237223 */ /* 0x000fe20000010023 */
[----:B------:R-:W-:-:S02]  /*7ac0*/  HADD2.F32 R12, -RZ, R38.H1_H1 ;  /* 0x30000026ff0c7230 */ /* 0x000fc40000004100 */
[----:B------:R-:W-:Y:S02]  /*7ad0*/  HADD2.F32 R5, -RZ, R5.H1_H1 ;  /* 0x30000005ff057230 */ /* 0x000fe40000004100 */
[----:B------:R-:W-:Y:S01]  /*7ae0*/  FMUL.FTZ R29, R4, R27 ;  /* 0x0000001b041d7220 */ /* 0x000fe20000410000 */
[C---:B------:R-:W-:Y:S01]  /*7af0*/  FMUL.FTZ R4, R21.reuse, R20 ;  /* 0x0000001415047220 */ /* 0x040fe20000410000 */
[-C--:B------:R-:W-:Y:S01]  /*7b00*/  FMUL.FTZ R21, R21, R12.reuse ;  /* 0x0000000c15157220 */ /* 0x080fe20000410000 */
[----:B------:R-:W-:Y:S02]  /*7b10*/  HADD2.F32 R24, -RZ, R6.H0_H0 ;  /* 0x20000006ff187230 */ /* 0x000fe40000004100 */
[----:B------:R-:W-:Y:S01]  /*7b20*/  FFMA.FTZ R30, R8, R31, R29 ;  /* 0x0000001f081e7223 */ /* 0x000fe2000001001d */
[C---:B------:R-:W-:Y:S01]  /*7b30*/  FFMA.FTZ R29, R13.reuse, R12, -R4 ;  /* 0x0000000c0d1d7223 */ /* 0x040fe20000010804 */
[----:B------:R-:W-:Y:S02]  /*7b40*/  HADD2.F32 R4, -RZ, R42.H1_H1 ;  /* 0x3000002aff047230 */ /* 0x000fe40000004100 */
[----:B------:R-:W-:Y:S01]  /*7b50*/  FFMA.FTZ R20, R13, R20, R21 ;  /* 0x000000140d147223 */ /* 0x000fe20000010015 */
[----:B------:R-:W-:-:S02]  /*7b60*/  HADD2.F32 R21, -RZ, R41.H0_H0 ;  /* 0x20000029ff157230 */ /* 0x000fc40000004100 */
[----:B------:R-:W-:Y:S01]  /*7b70*/  FFMA.FTZ R28, R8, R27, -R37 ;  /* 0x0000001b081c7223 */ /* 0x000fe20000010825 */
[----:B------:R-:W-:Y:S02]  /*7b80*/  HADD2.F32 R14, -RZ, R10.H0_H0 ;  /* 0x2000000aff0e7230 */ /* 0x000fe40000004100 */
[C---:B------:R-:W-:Y:S01]  /*7b90*/  FMUL.FTZ R8, R5.reuse, R26 ;  /* 0x0000001a05087220 */ /* 0x040fe20000410000 */
[----:B------:R-:W-:Y:S02]  /*7ba0*/  HADD2.F32 R13, -RZ, R39.H0_H0 ;  /* 0x20000027ff0d7230 */ /* 0x000fe40000004100 */
[----:B------:R-:W-:Y:S01]  /*7bb0*/  FMUL.FTZ R12, R5, R4 ;  /* 0x00000004050c7220 */ /* 0x000fe20000410000 */
[----:B------:R-:W-:Y:S02]  /*7bc0*/  HADD2.F32 R6, -RZ, R6.H1_H1 ;  /* 0x30000006ff067230 */ /* 0x000fe40000004100 */
[----:B------:R-:W-:Y:S01]  /*7bd0*/  FMUL.FTZ R31, R24, R21 ;  /* 0x00000015181f7220 */ /* 0x000fe20000410000 */
[----:B------:R-:W-:-:S02]  /*7be0*/  HADD2.F32 R27, -RZ, R45.H0_H0 ;  /* 0x2000002dff1b7230 */ /* 0x000fc40000004100 */
[C---:B------:R-:W-:Y:S01]  /*7bf0*/  FFMA.FTZ R32, R9.reuse, R4, -R8 ;  /* 0x0000000409207223 */ /* 0x040fe20000010808 */
[----:B------:R-:W-:Y:S02]  /*7c00*/  HADD2.F32 R5, -RZ, R43.H0_H0 ;  /* 0x2000002bff057230 */ /* 0x000fe40000004100 */
[-C--:B------:R-:W-:Y:S01]  /*7c10*/  FMUL.FTZ R24, R24, R13.reuse ;  /* 0x0000000d18187220 */ /* 0x080fe20000410000 */
[----:B------:R-:W-:Y:S02]  /*7c20*/  HADD2.F32 R10, -RZ, R10.H1_H1 ;  /* 0x3000000aff0a7230 */ /* 0x000fe40000004100 */
[----:B------:R-:W-:Y:S01]  /*7c30*/  FFMA.FTZ R9, R9, R26, R12 ;  /* 0x0000001a09097223 */ /* 0x000fe2000001000c */
[--C-:B------:R-:W-:Y:S02]  /*7c40*/  HADD2.F32 R25, -RZ, R7.reuse.H0_H0 ;  /* 0x20000007ff197230 */ /* 0x100fe40000004100 */
[----:B------:R-:W-:Y:S01]  /*7c50*/  FFMA.FTZ R31, R14, R13, -R31 ;  /* 0x0000000d0e1f7223 */ /* 0x000fe2000001081f */
[----:B------:R-:W-:-:S02]  /*7c60*/  HADD2.F32 R7, -RZ, R7.H1_H1 ;  /* 0x30000007ff077230 */ /* 0x000fc40000004100 */
[C---:B------:R-:W-:Y:S01]  /*7c70*/  FMUL.FTZ R37, R6.reuse, R27 ;  /* 0x0000001b06257220 */ /* 0x040fe20000410000 */
[----:B------:R-:W-:Y:S01]  /*7c80*/  FMUL.FTZ R13, R6, R5 ;  /* 0x00000005060d7220 */ /* 0x000fe20000410000 */
[----:B------:R-:W-:Y:S02]  /*7c90*/  HADD2.F32 R8, -RZ, R41.H1_H1 ;  /* 0x30000029ff087230 */ /* 0x000fe40000004100 */
[----:B------:R-:W-:Y:S01]  /*7ca0*/  FFMA.FTZ R24, R14, R21, R24 ;  /* 0x000000150e187223 */ /* 0x000fe20000010018 */
[----:B------:R-:W-:Y:S02]  /*7cb0*/  HADD2.F32 R12, -RZ, R45.H1_H1 ;  /* 0x3000002dff0c7230 */ /* 0x000fe40000004100 */
[C---:B------:R-:W-:Y:S01]  /*7cc0*/  FFMA.FTZ R14, R10.reuse, R5, -R37 ;  /* 0x000000050a0e7223 */ /* 0x040fe20000010825 */
[----:B------:R-:W-:Y:S02]  /*7cd0*/  HADD2.F32 R4, -RZ, R39.H1_H1 ;  /* 0x30000027ff047230 */ /* 0x000fe40000004100 */
[----:B------:R-:W-:Y:S01]  /*7ce0*/  FFMA.FTZ R13, R10, R27, R13 ;  /* 0x0000001b0a0d7223 */ /* 0x000fe2000001000d */
[----:B------:R-:W-:-:S02]  /*7cf0*/  HADD2.F32 R6, -RZ, R43.H1_H1 ;  /* 0x3000002bff067230 */ /* 0x000fc40000004100 */
[----:B------:R-:W-:Y:S01]  /*7d00*/  FMUL.FTZ R10, R25, R8 ;  /* 0x00000008190a7220 */ /* 0x000fe20000410000 */
[--C-:B------:R-:W-:Y:S02]  /*7d10*/  HADD2.F32 R15, -RZ, R11.reuse.H0_H0 ;  /* 0x2000000bff0f7230 */ /* 0x100fe40000004100 */
[----:B------:R-:W-:Y:S01]  /*7d20*/  FMUL.FTZ R26, R7, R12 ;  /* 0x0000000c071a7220 */ /* 0x000fe20000410000 */
[----:B------:R-:W-:Y:S02]  /*7d30*/  HADD2.F32 R11, -RZ, R11.H1_H1 ;  /* 0x3000000bff0b7230 */ /* 0x000fe40000004100 */
[----:B------:R-:W-:Y:S01]  /*7d40*/  FMUL.FTZ R25, R25, R4 ;  /* 0x0000000419197220 */ /* 0x000fe20000410000 */
[----:B------:R-:W-:Y:S01]  /*7d50*/  FMUL.FTZ R5, R7, R6 ;  /* 0x0000000607057220 */ /* 0x000fe20000410000 */
[----:B------:R-:W-:Y:S01]  /*7d60*/  FFMA.FTZ R7, R15, R4, -R10 ;  /* 0x000000040f077223 */ /* 0x000fe2000001080a */
        /* <DEDUP_REMOVED lines=13> */
.L_x_3705:
[----:B------:R-:W-:Y:S05]  /*7e40*/  BSYNC B1 ;  /* 0x0000000000017941 */ /* 0x000fea0003800000 */
.L_x_3704:
[----:B------:R-:W-:Y:S05]  /*7e50*/  @P0 BRA `(.L_x_3695) ;  /* 0x00000004003c0947 */ /* 0x000fea0003800000 */
[----:B------:R-:W-:Y:S01]  /*7e60*/  LOP3.LUT R0, R231, R0, R220, 0x1e, !PT ;  /* 0x00000000e7007212 */ /* 0x000fe200078e1edc */
[----:B01----:R-:W0:Y:S01]  /*7e70*/  LDS.128 R8, [R218+0x20400] ;  /* 0x02040000da087984 */ /* 0x003e220000000c00 */
[----:B------:R-:W-:Y:S02]  /*7e80*/  HADD2.F32 R26, -RZ, R38.H0_H0 ;  /* 0x20000026ff1a7230 */ /* 0x000fe40000004100 */
[----:B------:R-:W-:Y:S02]  /*7e90*/  HADD2.F32 R28, -RZ, R40.H0_H0 ;  /* 0x20000028ff1c7230 */ /* 0x000fe40000004100 */
[----:B------:R-:W-:Y:S02]  /*7ea0*/  IMAD.IADD R5, R221, 0x1, R0 ;  /* 0x00000001dd057824 */ /* 0x000fe400078e0200 */
[----:B------:R-:W-:Y:S02]  /*7eb0*/  HADD2.F32 R30, -RZ, R44.H0_H0 ;  /* 0x2000002cff1e7230 */ /* 0x000fe40000004100 */
[----:B------:R-:W-:-:S02]  /*7ec0*/  IMAD R0, R5, 0x2, R2 ;  /* 0x0000000205007824 */ /* 0x000fc400078e0202 */
[----:B------:R-:W-:Y:S02]  /*7ed0*/  HADD2.F32 R37, -RZ, R40.H1_H1 ;  /* 0x30000028ff257230 */ /* 0x000fe40000004100 */
[----:B------:R-:W-:Y:S01]  /*7ee0*/  HADD2.F32 R35, -RZ, R38.H1_H1 ;  /* 0x30000026ff237230 */ /* 0x000fe20000004100 */
[----:B------:R-:W1:Y:S01]  /*7ef0*/  LDS.128 R4, [R0+0x20400] ;  /* 0x0204000000047984 */ /* 0x000e620000000c00 */
[----:B------:R-:W-:Y:S02]  /*7f00*/  HADD2.F32 R34, -RZ, R45.H0_H0 ;  /* 0x2000002dff227230 */ /* 0x000fe40000004100 */
[----:B------:R-:W-:Y:S02]  /*7f10*/  HADD2.F32 R32, -RZ, R41.H0_H0 ;  /* 0x20000029ff207230 */ /* 0x000fe40000004100 */
[--C-:B0-----:R-:W-:Y:S02]  /*7f20*/  HADD2.F32 R12, -RZ, R8.reuse.H0_H0 ;  /* 0x20000008ff0c7230 */ /* 0x101fe40000004100 */
[----:B------:R-:W-:-:S02]  /*7f30*/  HADD2.F32 R8, -RZ, R8.H1_H1 ;  /* 0x30000008ff087230 */ /* 0x000fc40000004100 */
[--C-:B------:R-:W-:Y:S02]  /*7f40*/  HADD2.F32 R13, -RZ, R9.reuse.H0_H0 ;  /* 0x20000009ff0d7230 */ /* 0x100fe40000004100 */
[----:B------:R-:W-:Y:S02]  /*7f50*/  HADD2.F32 R9, -RZ, R9.H1_H1 ;  /* 0x30000009ff097230 */ /* 0x000fe40000004100 */
[--C-:B------:R-:W-:Y:S02]  /*7f60*/  HADD2.F32 R14, -RZ, R10.reuse.H0_H0 ;  /* 0x2000000aff0e7230 */ /* 0x100fe40000004100 */
[----:B------:R-:W-:Y:S02]  /*7f70*/  HADD2.F32 R10, -RZ, R10.H1_H1 ;  /* 0x3000000aff0a7230 */ /* 0x000fe40000004100 */
[----:B------:R-:W-:Y:S02]  /*7f80*/  HADD2.F32 R15, -RZ, R11.H0_H0 ;  /* 0x2000000bff0f7230 */ /* 0x000fe40000004100 */
[----:B-1----:R-:W-:-:S02]  /*7f90*/  HADD2.F32 R20, -RZ, R4.H0_H0 ;  /* 0x20000004ff147230 */ /* 0x002fc40000004100 */
[----:B------:R-:W-:Y:S02]  /*7fa0*/  HADD2.F32 R4, -RZ, R4.H1_H1 ;  /* 0x30000004ff047230 */ /* 0x000fe40000004100 */
[--C-:B------:R-:W-:Y:S02]  /*7fb0*/  HADD2.F32 R21, -RZ, R5.reuse.H0_H0 ;  /* 0x20000005ff157230 */ /* 0x100fe40000004100 */
[-C--:B------:R-:W-:Y:S01]  /*7fc0*/  FMUL.FTZ R27, R28, R20.reuse ;  /* 0x000000141c1b7220 */ /* 0x080fe20000410000 */
[----:B------:R-:W-:Y:S01]  /*7fd0*/  FMUL.FTZ R29, R26, R20 ;  /* 0x000000141a1d7220 */ /* 0x000fe20000410000 */
[----:B------:R-:W-:Y:S02]  /*7fe0*/  HADD2.F32 R20, -RZ, R42.H0_H0 ;  /* 0x2000002aff147230 */ /* 0x000fe40000004100 */
[----:B------:R-:W-:Y:S01]  /*7ff0*/  FMUL.FTZ R31, R30, R4 ;  /* 0x000000041e1f7220 */ /* 0x000fe20000410000 */
[----:B------:R-:W-:Y:S02]  /*8000*/  HADD2.F32 R5, -RZ, R5.H1_H1 ;  /* 0x30000005ff057230 */ /* 0x000fe40000004100 */
[-C--:B------:R-:W-:Y:S01]  /*8010*/  FFMA.FTZ R27, R26, R12.reuse, -R27 ;  /* 0x0000000c1a1b7223 */ /* 0x080fe2000001081b */
[----:B------:R-:W-:Y:S01]  /*8020*/  FFMA.FTZ R29, R28, R12, R29 ;  /* 0x0000000c1c1d7223 */ /* 0x000fe2000001001d */
[C---:B------:R-:W-:Y:S01]  /*8030*/  FMUL.FTZ R33, R20.reuse, R4 ;  /* 0x0000000414217220 */ /* 0x040fe20000410000 */
[----:B------:R-:W-:Y:S01]  /*8040*/  FFMA.FTZ R4, R20, R8, -R31 ;  /* 0x0000000814047223 */ /* 0x000fe2000001081f */
[----:B------:R-:W-:-:S02]  /*8050*/  HADD2.F32 R31, -RZ, R44.H1_H1 ;  /* 0x3000002cff1f7230 */ /* 0x000fc40000004100 */
[-C--:B------:R-:W-:Y:S01]  /*8060*/  FMUL.FTZ R12, R37, R21.reuse ;  /* 0x00000015250c7220 */ /* 0x080fe20000410000 */
[----:B------:R-:W-:Y:S01]  /*8070*/  FMUL.FTZ R20, R35, R21 ;  /* 0x0000001523147220 */ /* 0x000fe20000410000 */
[----:B------:R-:W-:Y:S02]  /*8080*/  HADD2.F32 R21, -RZ, R42.H1_H1 ;  /* 0x3000002aff157230 */ /* 0x000fe40000004100 */
[----:B------:R-:W-:Y:S01]  /*8090*/  FFMA.FTZ R8, R30, R8, R33 ;  /* 0x000000081e087223 */ /* 0x000fe20000010021 */
[----:B------:R-:W-:Y:S01]  /*80a0*/  FMUL.FTZ R26, R31, R5 ;  /* 0x000000051f1a7220 */ /* 0x000fe20000410000 */
[--C-:B------:R-:W-:Y:S02]  /*80b0*/  HADD2.F32 R24, -RZ, R6.reuse.H0_H0 ;  /* 0x20000006ff187230 */ /* 0x100fe40000004100 */
[----:B------:R-:W-:Y:S01]  /*80c0*/  FFMA.FTZ R12, R35, R13, -R12 ;  /* 0x0000000d230c7223 */ /* 0x000fe2000001080c */
[----:B------:R-:W-:Y:S02]  /*80d0*/  HADD2.F32 R6, -RZ, R6.H1_H1 ;  /* 0x30000006ff067230 */ /* 0x000fe40000004100 */
[C---:B------:R-:W-:Y:S01]  /*80e0*/  FMUL.FTZ R28, R21.reuse, R5 ;  /* 0x00000005151c7220 */ /* 0x040fe20000410000 */
[----:B------:R-:W-:Y:S01]  /*80f0*/  FFMA.FTZ R5, R21, R9, -R26 ;  /* 0x0000000915057223 */ /* 0x000fe2000001081a */
[----:B------:R-:W-:-:S02]  /*8100*/  HADD2.F32 R26, -RZ, R43.H0_H0 ;  /* 0x2000002bff1a7230 */ /* 0x000fc40000004100 */
[----:B------:R-:W-:Y:S01]  /*8110*/  FFMA.FTZ R20, R37, R13, R20 ;  /* 0x0000000d25147223 */ /* 0x000fe20000010014 */
[----:B------:R-:W-:Y:S01]  /*8120*/  FFMA.FTZ R9, R31, R9, R28 ;  /* 0x000000091f097223 */ /* 0x000fe2000001001c */
[-C--:B------:R-:W-:Y:S01]  /*8130*/  FMUL.FTZ R31, R34, R6.reuse ;  /* 0x00000006221f7220 */ /* 0x080fe20000410000 */
[----:B------:R-:W-:Y:S02]  /*8140*/  HADD2.F32 R30, -RZ, R39.H0_H0 ;  /* 0x20000027ff1e7230 */ /* 0x000fe40000004100 */
[C---:B------:R-:W-:Y:S01]  /*8150*/  FMUL.FTZ R33, R26.reuse, R6 ;  /* 0x000000061a217220 */ /* 0x040fe20000410000 */
[----:B------:R-:W-:Y:S02]  /*8160*/  HADD2.F32 R25, -RZ, R7.H0_H0 ;  /* 0x20000007ff197230 */ /* 0x000fe40000004100 */
[----:B------:R-:W-:Y:S01]  /*8170*/  FFMA.FTZ R6, R26, R10, -R31 ;  /* 0x0000000a1a067223 */ /* 0x000fe2000001081f */
[----:B------:R-:W-:Y:S02]  /*8180*/  HADD2.F32 R31, -RZ, R39.H1_H1 ;  /* 0x30000027ff1f7230 */ /* 0x000fe40000004100 */
[----:B------:R-:W-:Y:S01]  /*8190*/  FMUL.FTZ R13, R32, R24 ;  /* 0x00000018200d7220 */ /* 0x000fe20000410000 */
[----:B------:R-:W-:-:S02]  /*81a0*/  HADD2.F32 R7, -RZ, R7.H1_H1 ;  /* 0x30000007ff077230 */ /* 0x000fc40000004100 */
[C---:B------:R-:W-:Y:S01]  /*81b0*/  FMUL.FTZ R21, R30.reuse, R24 ;  /* 0x000000181e157220 */ /* 0x040fe20000410000 */
[----:B------:R-:W-:Y:S02]  /*81c0*/  HADD2.F32 R37, -RZ, R41.H1_H1 ;  /* 0x30000029ff257230 */ /* 0x000fe40000004100 */
[-C--:B------:R-:W-:Y:S01]  /*81d0*/  FFMA.FTZ R13, R30, R14.reuse, -R13 ;  /* 0x0000000e1e0d7223 */ /* 0x080fe2000001080d */
[----:B------:R-:W-:Y:S02]  /*81e0*/  HADD2.F32 R39, -RZ, R45.H1_H1 ;  /* 0x3000002dff277230 */ /* 0x000fe40000004100 */
[----:B------:R-:W-:Y:S01]  /*81f0*/  FFMA.FTZ R21, R32, R14, R21 ;  /* 0x0000000e20157223 */ /* 0x000fe20000010015 */
[----:B------:R-:W-:Y:S02]  /*8200*/  HADD2.F32 R35, -RZ, R43.H1_H1 ;  /* 0x3000002bff237230 */ /* 0x000fe40000004100 */
[----:B------:R-:W-:Y:S01]  /*8210*/  FMUL.FTZ R14, R37, R25 ;  /* 0x00000019250e7220 */ /* 0x000fe20000410000 */
[----:B------:R-:W-:-:S02]  /*8220*/  HADD2.F32 R11, -RZ, R11.H1_H1 ;  /* 0x3000000bff0b7230 */ /* 0x000fc40000004100 */
[----:B------:R-:W-:Y:S01]  /*8230*/  FMUL.FTZ R26, R39, R7 ;  /* 0x00000007271a7220 */ /* 0x000fe20000410000 */
[----:B------:R-:W-:Y:S01]  /*8240*/  FMUL.FTZ R24, R31, R25 ;  /* 0x000000191f187220 */ /* 0x000fe20000410000 */
[----:B------:R-:W-:Y:S01]  /*8250*/  FMUL.FTZ R28, R35, R7 ;  /* 0x00000007231c7220 */ /* 0x000fe20000410000 */
[----:B------:R-:W-:Y:S01]  /*8260*/  FFMA.FTZ R7, R31, R15, -R14 ;  /* 0x0000000f1f077223 */ /* 0x000fe2000001080e */
        /* <DEDUP_REMOVED lines=14> */
.L_x_3695:
[----:B------:R-:W-:Y:S05]  /*8350*/  BSYNC B0 ;  /* 0x0000000000007941 */ /* 0x000fea0003800000 */
.L_x_3681:
        /* <DEDUP_REMOVED lines=8> */
.L_x_3678:
[----:B------:R-:W-:-:S13]  /*83e0*/  ISETP.NE.AND P0, PT, R185, 0x3, PT ;  /* 0x00000003b900780c */ /* 0x000fda0003f05270 */
[----:B------:R-:W-:Y:S05]  /*83f0*/  @!P0 BRA `(.L_x_3706) ;  /* 0x0000000000048947 */ /* 0x000fea0003800000 */
[----:B------:R-:W-:Y:S01]  /*8400*/  BPT.TRAP 0x1 ;  /* 0x000000040000795c */ /* 0x000fe20000300000 */
.L_x_3706:
[----:B------:R-:W-:Y:S01]  /*8410*/  IMAD R20, R18, 0x8, R2 ;  /* 0x0000000812147824 */ /* 0x000fe200078e0202 */
[----:B------:R-:W-:-:S04]  /*8420*/  SHF.L.U32 R13, R23, 0x1f, RZ ;  /* 0x0000001f170d7819 */ /* 0x000fc800000006ff */
[----:B------:R0:W0:Y:S01]  /*8430*/  SYNCS.PHASECHK.TRANS64.TRYWAIT P1, [R20+URZ+0x38830], R13 ;  /* 0x0388300d140075a7 */ /* 0x000022000802017f */
[----:B------:R-:W-:Y:S05]  /*8440*/  @!P0 BRA `(.L_x_3707) ;  /* 0x0000000000048947 */ /* 0x000fea0003800000 */
[----:B------:R-:W-:Y:S01]  /*8450*/  BPT.TRAP 0x1 ;  /* 0x000000040000795c */ /* 0x000fe20000300000 */
.L_x_3707:
[C---:B--234-:R-:W-:Y:S02]  /*8460*/  VIADD R0, R2.reuse, 0x22400 ;  /* 0x0002240002007836 */ /* 0x05cfe40000000000 */
[----:B-1----:R-:W-:-:S03]  /*8470*/  VIADD R4, R2, 0x20400 ;  /* 0x0002040002047836 */ /* 0x002fc60000000000 */
[----:B------:R-:W-:Y:S02]  /*8480*/  SHF.R.U32.HI R0, RZ, 0x4, R0 ;  /* 0x00000004ff007819 */ /* 0x000fe40000011600 */
[----:B------:R-:W-:Y:S02]  /*8490*/  SHF.R.U32.HI R4, RZ, 0x4, R4 ;  /* 0x00000004ff047819 */ /* 0x000fe40000011604 */
[----:B------:R-:W-:Y:S02]  /*84a0*/  LOP3.LUT R0, R0, 0x3fff, RZ, 0xc0, !PT ;  /* 0x00003fff00007812 */ /* 0x000fe400078ec0ff */
[----:B------:R-:W-:Y:S02]  /*84b0*/  LOP3.LUT R4, R4, 0x3fff, RZ, 0xc0, !PT ;  /* 0x00003fff04047812 */ /* 0x000fe400078ec0ff */
[----:B------:R-:W-:Y:S01]  /*84c0*/  LOP3.LUT R0, R0, 0x10000, RZ, 0xfc, !PT ;  /* 0x0001000000007812 */ /* 0x000fe200078efcff */
[----:B0-----:R-:W-:Y:S06]  /*84d0*/  @P1 BRA `(.L_x_3708) ;  /* 0x0000000000081947 */ /* 0x001fec0003800000 */
[----:B------:R-:W0:Y:S02]  /*84e0*/  SYNCS.PHASECHK.TRANS64.TRYWAIT P1, [R20+URZ+0x38830], R13 ;  /* 0x0388300d140075a7 */ /* 0x000e24000802017f */
[----:B0-----:R-:W-:Y:S05]  /*84f0*/  @!P1 BRA `(.L_x_3709) ;  /* 0x000000f800d09947 */ /* 0x001fea0003800000 */
.L_x_3708:
        /* <DEDUP_REMOVED lines=10> */
[C---:B------:R-:W-:Y:S01]  /*85a0*/  VIADD R6, R10.reuse, 0x2 ;  /* 0x000000020a067836 */ /* 0x040fe20000000000 */
[----:B------:R-:W-:Y:S01]  /*85b0*/  R2UR UR7, R11 ;  /* 0x000000000b0772ca */ /* 0x000fe200000e0000 */
[----:B------:R-:W-:Y:S01]  /*85c0*/  IMAD.MOV.U32 R5, RZ, RZ, 0x40000040 ;  /* 0x40000040ff057424 */ /* 0x000fe200078e00ff */
[----:B------:R-:W-:Y:S01]  /*85d0*/  MOV R7, 0x40000040 ;  /* 0x4000004000077802 */ /* 0x000fe20000000f00 */
[C---:B------:R-:W-:Y:S01]  /*85e0*/  VIADD R14, R10.reuse, 0x4 ;  /* 0x000000040a0e7836 */ /* 0x040fe20000000000 */
[----:B------:R-:W-:Y:S01]  /*85f0*/  IADD3 R10, R10, 0x6, RZ ;  /* 0x000000060a0a7810 */ /* 0x000fe20007ffe0ff */
[----:B------:R-:W-:Y:S01]  /*8600*/  IMAD.MOV.U32 R15, RZ, RZ, 0x40000040 ;  /* 0x40000040ff0f7424 */ /* 0x000fe200078e00ff */
[----:B------:R-:W-:Y:S01]  /*8610*/  SHF.L.U32 R3, R3, 0x1f, RZ ;  /* 0x0000001f03037819 */ /* 0x000fe200000006ff */
[----:B------:R-:W-:Y:S01]  /*8620*/  IMAD.MOV.U32 R9, RZ, RZ, 0x40000040 ;  /* 0x40000040ff097424 */ /* 0x000fe200078e00ff */
[----:B------:R-:W-:Y:S01]  /*8630*/  BSSY B0, `(.L_x_3710) ;  /* 0x000001e000007945 */ /* 0x000fe20003800000 */
[----:B------:R-:W-:-:S04]  /*8640*/  IMAD.MOV.U32 R11, RZ, RZ, 0x40000040 ;  /* 0x40000040ff0b7424 */ /* 0x000fc800078e00ff */
[----:B------:R-:W-:Y:S01]  /*8650*/  HGMMA.64x64x16.F32 R24, gdesc[UR4], RZ, !UPT, gsb0 ;  /* 0x00e00000041879f0 */ /* 0x000fe2000c0008ff */
[----:B------:R-:W-:Y:S02]  /*8660*/  R2UR UR4, R4 ;  /* 0x00000000040472ca */ /* 0x000fe400000e0000 */
[----:B------:R-:W-:Y:S02]  /*8670*/  R2UR UR5, R5 ;  /* 0x00000000050572ca */ /* 0x000fe400000e0000 */
[----:B------:R-:W-:Y:S01]  /*8680*/  R2UR UR6, R6 ;  /* 0x00000000060672ca */ /* 0x000fe200000e0000 */
[C---:B------:R-:W-:Y:S01]  /*8690*/  VIADD R6, R8.reuse, 0x4 ;  /* 0x0000000408067836 */ /* 0x040fe20000000000 */
[----:B------:R-:W-:Y:S01]  /*86a0*/  R2UR UR7, R7 ;  /* 0x00000000070772ca */ /* 0x000fe200000e0000 */
[----:B------:R-:W-:Y:S02]  /*86b0*/  IMAD.MOV.U32 R7, RZ, RZ, 0x40000040 ;  /* 0x40000040ff077424 */ /* 0x000fe400078e00ff */
[----:B------:R-:W-:Y:S01]  /*86c0*/  VIADD R8, R8, 0x6 ;  /* 0x0000000608087836 */ /* 0x000fe20000000000 */
        /* <DEDUP_REMOVED lines=18> */
[----:B------:R-:W1:Y:S02]  /*87f0*/  SYNCS.PHASECHK.TRANS64.TRYWAIT P1, [R2+URZ+0x38810], R3 ;  /* 0x03881003020075a7 */ /* 0x000e64000802017f */
[----:B-1----:R-:W-:Y:S05]  /*8800*/  @!P1 BRA `(.L_x_3711) ;  /* 0x000000f800209947 */ /* 0x002fea0003800000 */
.L_x_3872:
[----:B------:R-:W-:Y:S05]  /*8810*/  BSYNC B0 ;  /* 0x0000000000007941 */ /* 0x000fea0003800000 */
.L_x_3710:
[----:B------:R-:W-:Y:S05]  /*8820*/  @!P0 BRA `(.L_x_3712) ;  /* 0x0000000000048947 */ /* 0x000fea0003800000 */
[----:B------:R-:W-:Y:S01]  /*8830*/  BPT.TRAP 0x1 ;  /* 0x000000040000795c */ /* 0x000fe20000300000 */
.L_x_3712:
[----:B------:R2:W3:Y:S01]  /*8840*/  SYNCS.PHASECHK.TRANS64.TRYWAIT P1, [R20+URZ+0x38850], R13 ;  /* 0x0388500d140075a7 */ /* 0x0004e2000802017f */
[----:B------:R-:W-:Y:S05]  /*8850*/  @!P0 BRA `(.L_x_3713) ;  /* 0x0000000000048947 */ /* 0x000fea0003800000 */
[----:B------:R-:W-:Y:S01]  /*8860*/  BPT.TRAP 0x1 ;  /* 0x000000040000795c */ /* 0x000fe20000300000 */
.L_x_3713:
[C---:B-1----:R-:W-:Y:S01]  /*8870*/  VIADD R3, R2.reuse, 0x400 ;  /* 0x0000040002037836 */ /* 0x042fe20000000000 */
[----:B------:R-:W-:Y:S01]  /*8880*/  BSSY B0, `(.L_x_3714) ;  /* 0x000000a000007945 */ /* 0x000fe20003800000 */
[----:B------:R-:W-:-:S03]  /*8890*/  VIADD R10, R2, 0x26400 ;  /* 0x00026400020a7836 */ /* 0x000fc60000000000 */
[----:B------:R-:W-:Y:S02]  /*88a0*/  SHF.R.U32.HI R3, RZ, 0x4, R3 ;  /* 0x00000004ff037819 */ /* 0x000fe40000011603 */
[----:B------:R-:W-:Y:S02]  /*88b0*/  SHF.R.U32.HI R10, RZ, 0x4, R10 ;  /* 0x00000004ff0a7819 */ /* 0x000fe4000001160a */
[----:B------:R-:W-:Y:S02]  /*88c0*/  LOP3.LUT R3, R3, 0x3fff, RZ, 0xc0, !PT ;  /* 0x00003fff03037812 */ /* 0x000fe400078ec0ff */
[----:B------:R-:W-:Y:S02]  /*88d0*/  LOP3.LUT R11, R10, 0x3fff, RZ, 0xc0, !PT ;  /* 0x00003fff0a0b7812 */ /* 0x000fe400078ec0ff */
[----:B------:R-:W-:Y:S01]  /*88e0*/  LOP3.LUT R10, R3, 0x10000, RZ, 0xfc, !PT ;  /* 0x00010000030a7812 */ /* 0x000fe200078efcff */
[----:B---3--:R-:W-:Y:S06]  /*88f0*/  @P1 BRA `(.L_x_3715) ;  /* 0x0000000000081947 */ /* 0x008fec0003800000 */
[----:B------:R-:W1:Y:S02]  /*8900*/  SYNCS.PHASECHK.TRANS64.TRYWAIT P1, [R20+URZ+0x38850], R13 ;  /* 0x0388500d140075a7 */ /* 0x000e64000802017f */
[----:B-1----:R-:W-:Y:S05]  /*8910*/  @!P1 BRA `(.L_x_3716) ;  /* 0x000000f400f09947 */ /* 0x002fea0003800000 */
.L_x_3715:
[----:B------:R-:W-:Y:S05]  /*8920*/  BSYNC B0 ;  /* 0x0000000000007941 */ /* 0x000fea0003800000 */
.L_x_3714:
[----:B------:R-:W-:Y:S01]  /*8930*/  LOP3.LUT R3, R11, 0x10000, RZ, 0xfc, !PT ;  /* 0x000100000b037812 */ /* 0x000fe200078efcff */
[----:B------:R-:W-:Y:S01]  /*8940*/  IMAD R12, R18, 0x1000, R10 ;  /* 0x00001000120c7824 */ /* 0x000fe200078e020a */
[----:B------:R-:W-:Y:S05]  /*8950*/  WARPSYNC.ALL ;  /* 0x0000000000007948 */ /* 0x000fea0003800000 */
[----:B------:R-:W-:Y:S01]  /*8960*/  IMAD.MOV.U32 R15, RZ, RZ, 0x40000040 ;  /* 0x40000040ff0f7424 */ /* 0x000fe200078e00ff */
[----:B------:R-:W-:Y:S01]  /*8970*/  MOV R14, R3 ;  /* 0x00000003000e7202 */ /* 0x000fe20000000f00 */
[----:B012---:R-:W-:Y:S01]  /*8980*/  IMAD.MOV.U32 R13, RZ, RZ, 0x40000040 ;  /* 0x40000040ff0d7424 */ /* 0x007fe200078e00ff */
[----:B------:R-:W-:Y:S01]  /*8990*/  R2UR UR6, R12 ;  /* 0x000000000c0672ca */ /* 0x000fe200000e0000 */
[----:B------:R-:W-:Y:S01]  /*89a0*/  WARPGROUP.ARRIVE ;  /* 0x00000000000079c5 */ /* 0x000fe20000000000 */
[----:B------:R-:W-:Y:S01]  /*89b0*/  R2UR UR4, R14 ;  /* 0x000000000e0472ca */ /* 0x000fe200000e0000 */
[----:B------:R-:W-:Y:S01]  /*89c0*/  VIADD R58, R3, 0x2 ;  /* 0x00000002033a7836 */ /* 0x000fe20000000000 */
[----:B------:R-:W-:Y:S01]  /*89d0*/  R2UR UR5, R15 ;  /* 0x000000000f0572ca */ /* 0x000fe200000e0000 */
[C---:B------:R-:W-:Y:S01]  /*89e0*/  VIADD R14, R12.reuse, 0x2 ;  /* 0x000000020c0e7836 */ /* 0x040fe20000000000 */
[----:B------:R-:W-:Y:S01]  /*89f0*/  R2UR UR7, R13 ;  /* 0x000000000d0772ca */ /* 0x000fe200000e0000 */
[----:B------:R-:W-:Y:S01]  /*8a00*/  IMAD.MOV.U32 R59, RZ, RZ, 0x40000040 ;  /* 0x40000040ff3b7424 */ /* 0x000fe200078e00ff */
[----:B------:R-:W-:Y:S01]  /*8a10*/  MOV R15, 0x40000040 ;  /* 0x40000040000f7802 */ /* 0x000fe20000000f00 */
[----:B------:R-:W0:Y:S01]  /*8a20*/  S2R R21, SR_TID.X ;  /* 0x0000000000157919 */ /* 0x000e220000002100 */
[----:B------:R-:W-:Y:S01]  /*8a30*/  VIADD R62, R12, 0x800 ;  /* 0x000008000c3e7836 */ /* 0x000fe20000000000 */
[----:B------:R-:W-:Y:S01]  /*8a40*/  BSSY B0, `(.L_x_3717) ;  /* 0x00005b2000007945 */ /* 0x000fe20003800000 */
[----:B------:R-:W-:Y:S01]  /*8a50*/  VIADD R60, R3, 0x800 ;  /* 0x00000800033c7836 */ /* 0x000fe20000000000 */
[----:B------:R-:W1:Y:S01]  /*8a60*/  S2R R57, SR_TID.X ;  /* 0x0000000000397919 */ /* 0x000e620000002100 */
[----:B------:R-:W-:-:S02]  /*8a70*/  IMAD.MOV.U32 R61, RZ, RZ, 0x40000040 ;  /* 0x40000040ff3d7424 */ /* 0x000fc400078e00ff */
[----:B------:R-:W-:-:S03]  /*8a80*/  IMAD.MOV.U32 R63, RZ, RZ, 0x40000040 ;  /* 0x40000040ff3f7424 */ /* 0x000fc600078e00ff */
[----:B------:R-:W-:Y:S01]  /*8a90*/  HGMMA.64x64x16.F32 R24, gdesc[UR4], R24, gsb0 ;  /* 0x00e00000041879f0 */ /* 0x000fe20008000818 */
[----:B------:R-:W-:Y:S01]  /*8aa0*/  R2UR UR4, R58 ;  /* 0x000000003a0472ca */ /* 0x000fe200000e0000 */
[----:B------:R-:W-:Y:S01]  /*8ab0*/  VIADD R58, R3, 0x4 ;  /* 0x00000004033a7836 */ /* 0x000fe20000000000 */
[----:B------:R-:W-:Y:S01]  /*8ac0*/  R2UR UR5, R59 ;  /* 0x000000003b0572ca */ /* 0x000fe200000e0000 */
[----:B------:R-:W-:Y:S01]  /*8ad0*/  IMAD.MOV.U32 R59, RZ, RZ, 0x40000040 ;  /* 0x40000040ff3b7424 */ /* 0x000fe200078e00ff */
[----:B------:R-:W-:Y:S01]  /*8ae0*/  R2UR UR6, R14 ;  /* 0x000000000e0672ca */ /* 0x000fe200000e0000 */
[----:B------:R-:W-:Y:S01]  /*8af0*/  VIADD R14, R12, 0x4 ;  /* 0x000000040c0e7836 */ /* 0x000fe20000000000 */
[----:B------:R-:W-:Y:S01]  /*8b00*/  R2UR UR7, R15 ;  /* 0x000000000f0772ca */ /* 0x000fe200000e0000 */
[----:B------:R-:W-:Y:S01]  /*8b10*/  IMAD.MOV.U32 R15, RZ, RZ, 0x40000040 ;  /* 0x40000040ff0f7424 */ /* 0x000fe200078e00ff */
[----:B0-----:R-:W-:Y:S02]  /*8b20*/  SHF.R.U32.HI R21, RZ, 0x7, R21 ;  /* 0x00000007ff157819 */ /* 0x001fe40000011615 */
[----:B-1----:R-:W-:-:S03]  /*8b30*/  LOP3.LUT R57, R57, 0x7f, RZ, 0xc0, !PT ;  /* 0x0000007f39397812 */ /* 0x002fc600078ec0ff */
[----:B------:R0:W1:Y:S02]  /*8b40*/  SHFL.IDX PT, R11, R21, RZ, 0x1f ;  /* 0x00001fff150b7589 */ /* 0x00006400000e0000 */
[----:B0-----:R-:W-:Y:S01]  /*8b50*/  IMAD.MOV.U32 R21, RZ, RZ, 0x4 ;  /* 0x00000004ff157424 */ /* 0x001fe200078e00ff */
[----:B-1----:R-:W-:-:S04]  /*8b60*/  ISETP.GT.AND P1, PT, R11, 0x7f, PT ;  /* 0x0000007f0b00780c */ /* 0x002fc80003f24270 */
[----:B------:R-:W-:Y:S02]  /*8b70*/  SEL R11, RZ, 0x2, !P1 ;  /* 0x00000002ff0b7807 */ /* 0x000fe40004800000 */
[C---:B------:R-:W-:Y:S02]  /*8b80*/  SEL R13, R21.reuse, 0x2, P1 ;  /* 0x00000002150d7807 */ /* 0x040fe40000800000 */
[----:B------:R-:W-:Y:S01]  /*8b90*/  SEL R21, R21, 0x6, !P1 ;  /* 0x0000000615157807 */ /* 0x000fe20004800000 */
[----:B------:R-:W-:Y:S02]  /*8ba0*/  WARPGROUP.DEPBAR.LE gsb0, 0x0 ;  /* 0x00008000000079c5 */ /* 0x000fe40000010000 */
[----:B------:R-:W-:-:S06]  /*8bb0*/  WARPGROUP.ARRIVE ;  /* 0x00000000000079c5 */ /* 0x000fcc0000000000 */
[----:B------:R-:W-:Y:S01]  /*8bc0*/  HGMMA.64x64x16.F32 R24, gdesc[UR4], R24, gsb0 ;  /* 0x00e00000041879f0 */ /* 0x000fe20008000818 */
[----:B------:R-:W-:Y:S01]  /*8bd0*/  R2UR UR4, R58 ;  /* 0x000000003a0472ca */ /* 0x000fe200000e0000 */
[----:B------:R-:W-:Y:S01]  /*8be0*/  VIADD R58, R3, 0x6 ;  /* 0x00000006033a7836 */ /* 0x000fe20000000000 */
[----:B------:R-:W-:Y:S01]  /*8bf0*/  R2UR UR5, R59 ;  /* 0x000000003b0572ca */ /* 0x000fe200000e0000 */
[----:B------:R-:W-:Y:S01]  /*8c00*/  IMAD.MOV.U32 R59, RZ, RZ, 0x40000040 ;  /* 0x40000040ff3b7424 */ /* 0x000fe200078e00ff */
[----:B------:R-:W-:Y:S02]  /*8c10*/  R2UR UR6, R14 ;  /* 0x000000000e0672ca */ /* 0x000fe400000e0000 */
[----:B------:R-:W-:Y:S01]  /*8c20*/  R2UR UR7, R15 ;  /* 0x000000000f0772ca */ /* 0x000fe200000e0000 */
[----:B------:R-:W-:Y:S01]  /*8c30*/  IMAD.MOV.U32 R15, RZ, RZ, 0x40000040 ;  /* 0x40000040ff0f7424 */ /* 0x000fe200078e00ff */
[----:B------:R-:W-:Y:S01]  /*8c40*/  IADD3 R14, R12, 0x6, RZ ;  /* 0x000000060c0e7810 */ /* 0x000fe20007ffe0ff */
[----:B------:R-:W-:-:S02]  /*8c50*/  WARPGROUP.DEPBAR.LE gsb0, 0x0 ;  /* 0x00008000000079c5 */ /* 0x000fc40000010000 */
[----:B------:R-:W-:-:S08]  /*8c60*/  WARPGROUP.ARRIVE ;  /* 0x00000000000079c5 */ /* 0x000fd00000000000 */
[----:B------:R-:W-:Y:S01]  /*8c70*/  HGMMA.64x64x16.F32 R24, gdesc[UR4], R24, gsb0 ;  /* 0x00e00000041879f0 */ /* 0x000fe20008000818 */
[----:B------:R-:W-:Y:S01]  /*8c80*/  R2UR UR4, R58 ;  /* 0x000000003a0472ca */ /* 0x000fe200000e0000 */
[----:B------:R-:W-:Y:S01]  /*8c90*/  VIADD R58, R3, 0x200 ;  /* 0x00000200033a7836 */ /* 0x000fe20000000000 */
[----:B------:R-:W-:Y:S01]  /*8ca0*/  R2UR UR5, R59 ;  /* 0x000000003b0572ca */ /* 0x000fe200000e0000 */
[----:B------:R-:W-:Y:S01]  /*8cb0*/  IMAD.MOV.U32 R59, RZ, RZ, 0x40000040 ;  /* 0x40000040ff3b7424 */ /* 0x000fe200078e00ff */
[----:B------:R-:W-:Y:S01]  /*8cc0*/  R2UR UR6, R14 ;  /* 0x000000000e0672ca */ /* 0x000fe200000e0000 */
[----:B------:R-:W-:Y:S01]  /*8cd0*/  VIADD R14, R12, 0x200 ;  /* 0x000002000c0e7836 */ /* 0x000fe20000000000 */
[----:B------:R-:W-:Y:S02]  /*8ce0*/  R2UR UR7, R15 ;  /* 0x000000000f0772ca */ /* 0x000fe400000e0000 */
[----:B------:R-:W-:Y:S01]  /*8cf0*/  MOV R15, 0x40000040 ;  /* 0x40000040000f7802 */ /* 0x000fe20000000f00 */
        /* <DEDUP_REMOVED lines=11> */
[----:B------:R-:W-:Y:S02]  /*8db0*/  WARPGROUP.DEPBAR.LE gsb0, 0x0 ;  /* 0x00008000000079c5 */ /* 0x000fe40000010000 */
[----:B------:R-:W-:-:S09]  /*8dc0*/  WARPGROUP.ARRIVE ;  /* 0x00000000000079c5 */ /* 0x000fd20000000000 */
        /* <DEDUP_REMOVED lines=112> */
[----:B------:R-:W-:Y:S01]  /*94d0*/  IMAD.IADD R58, R11, 0x1, R62 ;  /* 0x000000010b3a7824 */ /* 0x000fe200078e023e */
[----:B------:R-:W-:Y:S01]  /*94e0*/  R2UR UR5, R59 ;  /* 0x000000003b0572ca */ /* 0x000fe200000e0000 */
[----:B------:R-:W-:Y:S01]  /*94f0*/  IMAD.MOV.U32 R59, RZ, RZ, 0x40000040 ;  /* 0x40000040ff3b7424 */ /* 0x000fe200078e00ff */
[----:B------:R-:W-:Y:S02]  /*9500*/  R2UR UR6, R14 ;  /* 0x000000000e0672ca */ /* 0x000fe400000e0000 */
[----:B------:R-:W-:Y:S01]  /*9510*/  R2UR UR7, R15 ;  /* 0x000000000f0772ca */ /* 0x000fe200000e0000 */
[----:B------:R-:W-:Y:S01]  /*9520*/  IMAD.MOV.U32 R15, RZ, RZ, 0x40000040 ;  /* 0x40000040ff0f7424 */ /* 0x000fe200078e00ff */
[----:B------:R-:W-:Y:S01]  /*9530*/  IADD3 R14, R11, R60, RZ ;  /* 0x0000003c0b0e7210 */ /* 0x000fe20007ffe0ff */
[----:B------:R-:W-:-:S02]  /*9540*/  WARPGROUP.DEPBAR.LE gsb0, 0x0 ;  /* 0x00008000000079c5 */ /* 0x000fc40000010000 */
[----:B------:R-:W-:-:S08]  /*9550*/  WARPGROUP.ARRIVE ;  /* 0x00000000000079c5 */ /* 0x000fd00000000000 */
[----:B------:R-:W-:Y:S01]  /*9560*/  HGMMA.64x64x16.F32 R24, gdesc[UR4], R24, gsb0 ;  /* 0x00e00000041879f0 */ /* 0x000fe20008000818 */
[----:B------:R-:W-:Y:S01]  /*9570*/  R2UR UR6, R58 ;  /* 0x000000003a0672ca */ /* 0x000fe200000e0000 */
[--C-:B------:R-:W-:Y:S01]  /*9580*/  IMAD.IADD R58, R62, 0x1, R13.reuse ;  /* 0x000000013e3a7824 */ /* 0x100fe200078e020d */
[----:B------:R-:W-:Y:S02]  /*9590*/  R2UR UR7, R59 ;  /* 0x000000003b0772ca */ /* 0x000fe400000e0000 */
[----:B------:R-:W-:Y:S01]  /*95a0*/  R2UR UR4, R14 ;  /* 0x000000000e0472ca */ /* 0x000fe200000e0000 */
[----:B------:R-:W-:Y:S01]  /*95b0*/  IMAD.IADD R14, R60, 0x1, R13 ;  /* 0x000000013c0e7824 */ /* 0x000fe200078e020d */
[----:B------:R-:W-:Y:S01]  /*95c0*/  R2UR UR5, R15 ;  /* 0x000000000f0572ca */ /* 0x000fe200000e0000 */
[----:B------:R-:W-:Y:S01]  /*95d0*/  IMAD.MOV.U32 R15, RZ, RZ, 0x40000040 ;  /* 0x40000040ff0f7424 */ /* 0x000fe200078e00ff */
[----:B------:R-:W-:Y:S01]  /*95e0*/  MOV R59, 0x40000040 ;  /* 0x40000040003b7802 */ /* 0x000fe20000000f00 */
[----:B------:R-:W-:-:S02]  /*95f0*/  WARPGROUP.DEPBAR.LE gsb0, 0x0 ;  /* 0x00008000000079c5 */ /* 0x000fc40000010000 */
[----:B------:R-:W-:-:S08]  /*9600*/  WARPGROUP.ARRIVE ;  /* 0x00000000000079c5 */ /* 0x000fd00000000000 */
[----:B------:R-:W-:Y:S01]  /*9610*/  HGMMA.64x64x16.F32 R24, gdesc[UR4], R24, gsb0 ;  /* 0x00e00000041879f0 */ /* 0x000fe20008000818 */
[----:B------:R-:W-:Y:S01]  /*9620*/  R2UR UR6, R58 ;  /* 0x000000003a0672ca */ /* 0x000fe200000e0000 */
[--C-:B------:R-:W-:Y:S01]  /*9630*/  IMAD.IADD R58, R62, 0x1, R21.reuse ;  /* 0x000000013e3a7824 */ /* 0x100fe200078e0215 */
[----:B------:R-:W-:Y:S01]  /*9640*/  R2UR UR7, R59 ;  /* 0x000000003b0772ca */ /* 0x000fe200000e0000 */
[----:B------:R-:W-:Y:S01]  /*9650*/  IMAD.MOV.U32 R59, RZ, RZ, 0x40000040 ;  /* 0x40000040ff3b7424 */ /* 0x000fe200078e00ff */
[----:B------:R-:W-:Y:S01]  /*9660*/  R2UR UR4, R14 ;  /* 0x000000000e0472ca */ /* 0x000fe200000e0000 */
[----:B------:R-:W-:Y:S01]  /*9670*/  IMAD.IADD R14, R60, 0x1, R21 ;  /* 0x000000013c0e7824 */ /* 0x000fe200078e0215 */
[----:B------:R-:W-:Y:S01]  /*9680*/  R2UR UR5, R15 ;  /* 0x000000000f0572ca */ /* 0x000fe200000e0000 */
[----:B------:R-:W-:Y:S01]  /*9690*/  IMAD.MOV.U32 R15, RZ, RZ, 0x40000040 ;  /* 0x40000040ff0f7424 */ /* 0x000fe200078e00ff */
[----:B------:R-:W-:Y:S02]  /*96a0*/  WARPGROUP.DEPBAR.LE gsb0, 0x0 ;  /* 0x00008000000079c5 */ /* 0x000fe40000010000 */
[----:B------:R-:W-:-:S09]  /*96b0*/  WARPGROUP.ARRIVE ;  /* 0x00000000000079c5 */ /* 0x000fd20000000000 */
[----:B------:R-:W-:Y:S01]  /*96c0*/  HGMMA.64x64x16.F32 R24, gdesc[UR4], R24, gsb0 ;  /* 0x00e00000041879f0 */ /* 0x000fe20008000818 */
[----:B------:R-:W-:Y:S02]  /*96d0*/  R2UR UR4, R14 ;  /* 0x000000000e0472ca */ /* 0x000fe400000e0000 */
[----:B------:R-:W-:Y:S01]  /*96e0*/  R2UR UR5, R15 ;  /* 0x000000000f0572ca */ /* 0x000fe200000e0000 */
[----:B------:R-:W-:Y:S01]  /*96f0*/  IMAD.MOV.U32 R15, RZ, RZ, 0xa00 ;  /* 0x00000a00ff0f7424 */ /* 0x000fe200078e00ff */
[----:B------:R-:W-:Y:S02]  /*9700*/  R2UR UR6, R58 ;  /* 0x000000003a0672ca */ /* 0x000fe400000e0000 */
[----:B------:R-:W-:Y:S01]  /*9710*/  R2UR UR7, R59 ;  /* 0x000000003b0772ca */ /* 0x000fe200000e0000 */
[----:B------:R-:W-:Y:S01]  /*9720*/  IMAD.MOV.U32 R59, RZ, RZ, 0x40000040 ;  /* 0x40000040ff3b7424 */ /* 0x000fe200078e00ff */
[----:B------:R-:W-:Y:S02]  /*9730*/  MOV R14, 0x28 ;  /* 0x00000028000e7802 */ /* 0x000fe40000000f00 */
[----:B------:R-:W-:-:S02]  /*9740*/  SEL R15, R15, 0x980, P1 ;  /* 0x000009800f0f7807 */ /* 0x000fc40000800000 */
[----:B------:R-:W-:Y:S02]  /*9750*/  SEL R14, R14, 0x26, P1 ;  /* 0x000000260e0e7807 */ /* 0x000fe40000800000 */
[----:B------:R-:W-:Y:S02]  /*9760*/  LOP3.LUT R15, R15, 0xa00, RZ, 0xc0, !PT ;  /* 0x00000a000f0f7812 */ /* 0x000fe400078ec0ff */
[----:B------:R-:W-:-:S04]  /*9770*/  LOP3.LUT R14, R14, 0x6, RZ, 0xc0, !PT ;  /* 0x000000060e0e7812 */ /* 0x000fc800078ec0ff */
[CC--:B------:R-:W-:Y:S02]  /*9780*/  IADD3 R58, R14.reuse, R15.reuse, R3 ;  /* 0x0000000f0e3a7210 */ /* 0x0c0fe40007ffe003 */
[----:B------:R-:W-:Y:S01]  /*9790*/  IADD3 R14, R14, R15, R12 ;  /* 0x0000000f0e0e7210 */ /* 0x000fe20007ffe00c */
[----:B------:R-:W-:Y:S01]  /*97a0*/  IMAD.MOV.U32 R15, RZ, RZ, 0x40000040 ;  /* 0x40000040ff0f7424 */ /* 0x000fe200078e00ff */
[----:B------:R-:W-:Y:S02]  /*97b0*/  WARPGROUP.DEPBAR.LE gsb0, 0x0 ;  /* 0x00008000000079c5 */ /* 0x000fe40000010000 */
[----:B------:R-:W-:-:S06]  /*97c0*/  WARPGROUP.ARRIVE ;  /* 0x00000000000079c5 */ /* 0x000fcc0000000000 */
        /* <DEDUP_REMOVED lines=8> */
[C---:B------:R-:W-:Y:S02]  /*9850*/  IMAD.IADD R62, R11.reuse, 0x1, R58 ;  /* 0x000000010b3e7824 */ /* 0x040fe400078e023a */
[----:B------:R-:W-:Y:S01]  /*9860*/  IMAD.MOV.U32 R15, RZ, RZ, 0x40000040 ;  /* 0x40000040ff0f7424 */ /* 0x000fe200078e00ff */
[----:B------:R-:W-:Y:S01]  /*9870*/  IADD3 R60, R11, R14, RZ ;  /* 0x0000000e0b3c7210 */ /* 0x000fe20007ffe0ff */
[----:B------:R-:W-:-:S02]  /*9880*/  WARPGROUP.DEPBAR.LE gsb0, 0x0 ;  /* 0x00008000000079c5 */ /* 0x000fc40000010000 */
[----:B------:R-:W-:-:S06]  /*9890*/  WARPGROUP.ARRIVE ;  /* 0x00000000000079c5 */ /* 0x000fcc0000000000 */
[----:B------:R-:W-:Y:S01]  /*98a0*/  HGMMA.64x64x16.F32 R24, gdesc[UR4], R24, gsb0 ;  /* 0x00e00000041879f0 */ /* 0x000fe20008000818 */
[----:B------:R-:W-:Y:S01]  /*98b0*/  R2UR UR4, R60 ;  /* 0x000000003c0472ca */ /* 0x000fe200000e0000 */
[--C-:B------:R-:W-:Y:S01]  /*98c0*/  IMAD.IADD R60, R13, 0x1, R14.reuse ;  /* 0x000000010d3c7824 */ /* 0x100fe200078e020e */
[----:B------:R-:W-:Y:S01]  /*98d0*/  R2UR UR5, R61 ;  /* 0x000000003d0572ca */ /* 0x000fe200000e0000 */
[----:B------:R-:W-:Y:S01]  /*98e0*/  IMAD.IADD R14, R21, 0x1, R14 ;  /* 0x00000001150e7824 */ /* 0x000fe200078e020e */
[----:B------:R-:W-:Y:S01]  /*98f0*/  R2UR UR6, R62 ;  /* 0x000000003e0672ca */ /* 0x000fe200000e0000 */
[--C-:B------:R-:W-:Y:S01]  /*9900*/  IMAD.IADD R62, R13, 0x1, R58.reuse ;  /* 0x000000010d3e7824 */ /* 0x100fe200078e023a */
[----:B------:R-:W-:Y:S01]  /*9910*/  R2UR UR7, R63 ;  /* 0x000000003f0772ca */ /* 0x000fe200000e0000 */
[----:B------:R-:W-:Y:S01]  /*9920*/  IMAD.MOV.U32 R63, RZ, RZ, 0x40000040 ;  /* 0x40000040ff3f7424 */ /* 0x000fe200078e00ff */
[----:B------:R-:W-:Y:S01]  /*9930*/  MOV R61, 0x40000040 ;  /* 0x40000040003d7802 */ /* 0x000fe20000000f00 */
[----:B------:R-:W-:Y:S01]  /*9940*/  IMAD.IADD R58, R21, 0x1, R58 ;  /* 0x00000001153a7824 */ /* 0x000fe200078e023a */
[----:B------:R-:W-:-:S02]  /*9950*/  WARPGROUP.DEPBAR.LE gsb0, 0x0 ;  /* 0x00008000000079c5 */ /* 0x000fc40000010000 */
[----:B------:R-:W-:-:S07]  /*9960*/  WARPGROUP.ARRIVE ;  /* 0x00000000000079c5 */ /* 0x000fce0000000000 */
[----:B------:R-:W-:Y:S01]  /*9970*/  HGMMA.64x64x16.F32 R24, gdesc[UR4], R24, gsb0 ;  /* 0x00e00000041879f0 */ /* 0x000fe20008000818 */
[----:B------:R-:W-:Y:S02]  /*9980*/  R2UR UR4, R60 ;  /* 0x000000003c0472ca */ /* 0x000fe400000e0000 */
[----:B------:R-:W-:Y:S01]  /*9990*/  R2UR UR5, R61 ;  /* 0x000000003d0572ca */ /* 0x000fe200000e0000 */
[----:B------:R-:W-:Y:S01]  /*99a0*/  IMAD.MOV.U32 R61, RZ, RZ, 0x40000040 ;  /* 0x40000040ff3d7424 */ /* 0x000fe200078e00ff */
[----:B------:R-:W-:Y:S02]  /*99b0*/  R2UR UR6, R62 ;  /* 0x000000003e0672ca */ /* 0x000fe400000e0000 */
        /* <DEDUP_REMOVED lines=48> */
[----:B------:R-:W-:Y:S01]  /*9cc0*/  R2UR UR4, R60 ;  /* 0x000000003c0472ca */ /* 0x000fe200000e0000 */
[----:B------:R-:W-:Y:S01]  /*9cd0*/  VIADD R60, R12, 0xe00 ;  /* 0x00000e000c3c7836 */ /* 0x000fe20000000000 */
[----:B------:R-:W-:Y:S02]  /*9ce0*/  R2UR UR5, R61 ;  /* 0x000000003d0572ca */ /* 0x000fe400000e0000 */
[----:B------:R-:W-:Y:S02]  /*9cf0*/  R2UR UR6, R62 ;  /* 0x000000003e0672ca */ /* 0x000fe400000e0000 */
[----:B------:R-:W-:Y:S01]  /*9d00*/  R2UR UR7, R63 ;  /* 0x000000003f0772ca */ /* 0x000fe200000e0000 */
[----:B------:R-:W-:Y:S01]  /*9d10*/  IMAD.MOV.U32 R63, RZ, RZ, 0x40000040 ;  /* 0x40000040ff3f7424 */ /* 0x000fe200078e00ff */
[----:B------:R-:W-:Y:S01]  /*9d20*/  IADD3 R62, R11, R60, RZ ;  /* 0x0000003c0b3e7210 */ /* 0x000fe20007ffe0ff */
[----:B------:R-:W-:-:S02]  /*9d30*/  WARPGROUP.DEPBAR.LE gsb0, 0x0 ;  /* 0x00008000000079c5 */ /* 0x000fc40000010000 */
[----:B------:R-:W-:-:S08]  /*9d40*/  WARPGROUP.ARRIVE ;  /* 0x00000000000079c5 */ /* 0x000fd00000000000 */
        /* <DEDUP_REMOVED lines=23> */
[----:B------:R-:W-:Y:S01]  /*9ec0*/  IMAD.IADD R14, R11, 0x1, R58 ;  /* 0x000000010b0e7824 */ /* 0x000fe200078e023a */
[----:B------:R-:W-:Y:S01]  /*9ed0*/  R2UR UR7, R15 ;  /* 0x000000000f0772ca */ /* 0x000fe200000e0000 */
[----:B------:R-:W-:Y:S01]  /*9ee0*/  IMAD.MOV.U32 R15, RZ, RZ, 0x40000040 ;  /* 0x40000040ff0f7424 */ /* 0x000fe200078e00ff */
[----:B------:R-:W-:-:S04]  /*9ef0*/  MOV R11, 0x40 ;  /* 0x00000040000b7802 */ /* 0x000fc80000000f00 */
[----:B------:R-:W-:-:S04]  /*9f00*/  SEL R11, R11, 0x3e, P1 ;  /* 0x0000003e0b0b7807 */ /* 0x000fc80000800000 */
[----:B------:R-:W-:Y:S01]  /*9f10*/  LOP3.LUT R11, R11, 0x6, RZ, 0xc0, !PT ;  /* 0x000000060b0b7812 */ /* 0x000fe200078ec0ff */
[----:B------:R-:W-:Y:S02]  /*9f20*/  WARPGROUP.DEPBAR.LE gsb0, 0x0 ;  /* 0x00008000000079c5 */ /* 0x000fe40000010000 */
[----:B------:R-:W-:-:S06]  /*9f30*/  WARPGROUP.ARRIVE ;  /* 0x00000000000079c5 */ /* 0x000fcc0000000000 */
[----:B------:R-:W-:Y:S01]  /*9f40*/  HGMMA.64x64x16.F32 R24, gdesc[UR4], R24, gsb0 ;  /* 0x00e00000041879f0 */ /* 0x000fe20008000818 */
[----:B------:R-:W-:Y:S01]  /*9f50*/  R2UR UR6, R62 ;  /* 0x000000003e0672ca */ /* 0x000fe200000e0000 */
[----:B------:R-:W-:Y:S01]  /*9f60*/  IMAD.IADD R62, R13, 0x1, R58 ;  /* 0x000000010d3e7824 */ /* 0x000fe200078e023a */
[----:B------:R-:W-:Y:S02]  /*9f70*/  R2UR UR7, R63 ;  /* 0x000000003f0772ca */ /* 0x000fe400000e0000 */
[----:B------:R-:W-:Y:S01]  /*9f80*/  R2UR UR4, R14 ;  /* 0x000000000e0472ca */ /* 0x000fe200000e0000 */
[----:B------:R-:W-:Y:S01]  /*9f90*/  IMAD.IADD R14, R13, 0x1, R60 ;  /* 0x000000010d0e7824 */ /* 0x000fe200078e023c */
[----:B------:R-:W-:Y:S01]  /*9fa0*/  R2UR UR5, R15 ;  /* 0x000000000f0572ca */ /* 0x000fe200000e0000 */
[----:B------:R-:W-:Y:S01]  /*9fb0*/  IMAD.MOV.U32 R15, RZ, RZ, 0x40000040 ;  /* 0x40000040ff0f7424 */ /* 0x000fe200078e00ff */
[----:B------:R-:W-:Y:S01]  /*9fc0*/  MOV R63, 0x40000040 ;  /* 0x40000040003f7802 */ /* 0x000fe20000000f00 */
[----:B------:R-:W-:-:S05]  /*9fd0*/  IMAD.MOV.U32 R13, RZ, RZ, 0x1000 ;  /* 0x00001000ff0d7424 */ /* 0x000fca00078e00ff */
[----:B------:R-:W-:Y:S01]  /*9fe0*/  SEL R13, R13, 0xf80, P1 ;  /* 0x00000f800d0d7807 */ /* 0x000fe20000800000 */
[----:B------:R-:W-:Y:S02]  /*9ff0*/  WARPGROUP.DEPBAR.LE gsb0, 0x0 ;  /* 0x00008000000079c5 */ /* 0x000fe40000010000 */
[----:B------:R-:W-:-:S06]  /*a000*/  WARPGROUP.ARRIVE ;  /* 0x00000000000079c5 */ /* 0x000fcc0000000000 */
[----:B------:R-:W-:Y:S01]  /*a010*/  HGMMA.64x64x16.F32 R24, gdesc[UR4], R24, gsb0 ;  /* 0x00e00000041879f0 */ /* 0x000fe20008000818 */
[----:B------:R-:W-:Y:S02]  /*a020*/  R2UR UR4, R62 ;  /* 0x000000003e0472ca */ /* 0x000fe400000e0000 */
[----:B------:R-:W-:Y:S02]  /*a030*/  R2UR UR5, R63 ;  /* 0x000000003f0572ca */ /* 0x000fe400000e0000 */
[----:B------:R-:W-:Y:S01]  /*a040*/  R2UR UR6, R14 ;  /* 0x000000000e0672ca */ /* 0x000fe200000e0000 */
[----:B------:R-:W-:Y:S01]  /*a050*/  IMAD.IADD R14, R21, 0x1, R58 ;  /* 0x00000001150e7824 */ /* 0x000fe200078e023a */
[----:B------:R-:W-:Y:S01]  /*a060*/  R2UR UR7, R15 ;  /* 0x000000000f0772ca */ /* 0x000fe200000e0000 */
[----:B------:R-:W-:Y:S02]  /*a070*/  IMAD.IADD R58, R21, 0x1, R60 ;  /* 0x00000001153a7824 */ /* 0x000fe400078e023c */
[----:B------:R-:W-:Y:S01]  /*a080*/  IMAD.MOV.U32 R15, RZ, RZ, 0x40000040 ;  /* 0x40000040ff0f7424 */ /* 0x000fe200078e00ff */
[----:B------:R-:W-:-:S02]  /*a090*/  WARPGROUP.DEPBAR.LE gsb0, 0x0 ;  /* 0x00008000000079c5 */ /* 0x000fc40000010000 */
[----:B------:R-:W-:-:S07]  /*a0a0*/  WARPGROUP.ARRIVE ;  /* 0x00000000000079c5 */ /* 0x000fce0000000000 */
[----:B------:R-:W-:Y:S01]  /*a0b0*/  HGMMA.64x64x16.F32 R24, gdesc[UR4], R24, gsb0 ;  /* 0x00e00000041879f0 */ /* 0x000fe20008000818 */
[----:B------:R-:W-:Y:S02]  /*a0c0*/  R2UR UR4, R14 ;  /* 0x000000000e0472ca */ /* 0x000fe400000e0000 */
[----:B------:R-:W-:Y:S02]  /*a0d0*/  R2UR UR5, R15 ;  /* 0x000000000f0572ca */ /* 0x000fe400000e0000 */
[----:B------:R-:W-:Y:S02]  /*a0e0*/  R2UR UR6, R58 ;  /* 0x000000003a0672ca */ /* 0x000fe400000e0000 */
[----:B------:R-:W-:Y:S01]  /*a0f0*/  R2UR UR7, R59 ;  /* 0x000000003b0772ca */ /* 0x000fe200000e0000 */
[----:B------:R-:W-:Y:S01]  /*a100*/  IMAD.MOV.U32 R59, RZ, RZ, 0x40000040 ;  /* 0x40000040ff3b7424 */ /* 0x000fe200078e00ff */
[----:B------:R-:W-:Y:S01]  /*a110*/  LOP3.LUT R14, R13, 0x1e00, RZ, 0xc0, !PT ;  /* 0x00001e000d0e7812 */ /* 0x000fe200078ec0ff */
[----:B------:R-:W-:-:S03]  /*a120*/  IMAD.MOV.U32 R13, RZ, RZ, 0x40000040 ;  /* 0x40000040ff0d7424 */ /* 0x000fc600078e00ff */
[CC--:B------:R-:W-:Y:S02]  /*a130*/  IADD3 R58, R11.reuse, R14.reuse, R3 ;  /* 0x0000000e0b3a7210 */ /* 0x0c0fe40007ffe003 */
[----:B------:R-:W-:Y:S01]  /*a140*/  IADD3 R12, R11, R14, R12 ;  /* 0x0000000e0b0c7210 */ /* 0x000fe20007ffe00c */
[----:B------:R-:W-:-:S05]  /*a150*/  IMAD R11, R182, -0x40, R168 ;  /* 0xffffffc0b60b7824 */ /* 0x000fca00078e02a8 */
        /* <DEDUP_REMOVED lines=71> */
[----:B------:R-:W-:Y:S02]  /*a5d0*/  FMNMX.FTZ R11, R30, R11, !PT ;  /* 0x0000000b1e0b7209 */ /* 0x000fe40007810000 */
[----:B------:R-:W-:Y:S01]  /*a5e0*/  FSEL R46, R46, -INF , P1 ;  /* 0xff8000002e2e7808 */ /* 0x000fe20000800000 */
[----:B------:R-:W0:Y:S01]  /*a5f0*/  SHFL.BFLY PT, R12, R15, 0x2, 0x1f ;  /* 0x0c401f000f0c7f89 */ /* 0x000e2200000e0000 */
[----:B------:R-:W-:Y:S02]  /*a600*/  FMNMX.FTZ R11, R14, R11, !PT ;  /* 0x0000000b0e0b7209 */ /* 0x000fe40007810000 */
[----:B------:R-:W-:Y:S02]  /*a610*/  FSEL R48, R47, -INF , P6 ;  /* 0xff8000002f307808 */ /* 0x000fe40003000000 */
[----:B------:R-:W-:Y:S02]  /*a620*/  FMNMX.FTZ R11, R34, R11, !PT ;  /* 0x0000000b220b7209 */ /* 0x000fe40007810000 */
[----:B------:R-:W-:-:S02]  /*a630*/  FSEL R50, R50, -INF , P5 ;  /* 0xff80000032327808 */ /* 0x000fc40002800000 */
[----:B------:R-:W-:Y:S02]  /*a640*/  FMNMX.FTZ R11, R36, R11, !PT ;  /* 0x0000000b240b7209 */ /* 0x000fe40007810000 */
[----:B------:R-:W-:Y:S02]  /*a650*/  FSEL R54, R54, -INF , P3 ;  /* 0xff80000036367808 */ /* 0x000fe40001800000 */
[----:B------:R-:W-:Y:S01]  /*a660*/  FMNMX.FTZ R13, R38, R11, !PT ;  /* 0x0000000b260d7209 */ /* 0x000fe20007810000 */
[----:B------:R-:W-:Y:S01]  /*a670*/  IMAD.U32 R11, RZ, RZ, UR4 ;  /* 0x00000004ff0b7e24 */ /* 0x000fe2000f8e00ff */
[----:B------:R-:W-:Y:S02]  /*a680*/  FSEL R78, R55, -INF , P2 ;  /* 0xff800000374e7808 */ /* 0x000fe40001000000 */
[----:B------:R-:W-:Y:S02]  /*a690*/  FMNMX.FTZ R13, R40, R13, !PT ;  /* 0x0000000d280d7209 */ /* 0x000fe40007810000 */
[----:B------:R-:W-:-:S02]  /*a6a0*/  ISETP.GE.AND P2, PT, R168, 0x41, PT ;  /* 0x00000041a800780c */ /* 0x000fc40003f46270 */
[----:B------:R-:W-:Y:S02]  /*a6b0*/  FMNMX.FTZ R13, R42, R13, !PT ;  /* 0x0000000d2a0d7209 */ /* 0x000fe40007810000 */
[----:B0-----:R-:W-:Y:S02]  /*a6c0*/  FMNMX.FTZ R21, R15, R12, !PT ;  /* 0x0000000c0f157209 */ /* 0x001fe40007810000 */
[----:B------:R-:W-:-:S03]  /*a6d0*/  FMNMX.FTZ R13, R44, R13, !PT ;  /* 0x0000000d2c0d7209 */ /* 0x000fc60007810000 */
[----:B------:R-:W0:Y:S01]  /*a6e0*/  SHFL.BFLY PT, R12, R21, 0x1, 0x1f ;  /* 0x0c201f00150c7f89 */ /* 0x000e2200000e0000 */
[----:B------:R-:W-:-:S04]  /*a6f0*/  FMNMX.FTZ R13, R46, R13, !PT ;  /* 0x0000000d2e0d7209 */ /* 0x000fc80007810000 */
[----:B------:R-:W-:-:S04]  /*a700*/  FMNMX.FTZ R13, R48, R13, !PT ;  /* 0x0000000d300d7209 */ /* 0x000fc80007810000 */
[----:B------:R-:W-:Y:S02]  /*a710*/  FMNMX.FTZ R13, R50, R13, !PT ;  /* 0x0000000d320d7209 */ /* 0x000fe40007810000 */
[----:B0-----:R-:W-:-:S04]  /*a720*/  FMNMX.FTZ R12, R21, R12, !PT ;  /* 0x0000000c150c7209 */ /* 0x001fc80007810000 */
[C---:B------:R-:W-:Y:S01]  /*a730*/  FSETP.NEU.FTZ.AND P1, PT, R12.reuse, -INF , PT ;  /* 0xff8000000c00780b */ /* 0x040fe20003f3d000 */
[----:B------:R-:W-:-:S05]  /*a740*/  FMUL.FTZ R15, R12, R11 ;  /* 0x0000000b0c0f7220 */ /* 0x000fca0000410000 */
[----:B------:R-:W-:-:S05]  /*a750*/  FSEL R15, R15, RZ, P1 ;  /* 0x000000ff0f0f7208 */ /* 0x000fca0000800000 */
[-CC-:B------:R-:W-:Y:S01]  /*a760*/  FFMA.FTZ R169, R24, R11.reuse, -R15.reuse ;  /* 0x0000000b18a97223 */ /* 0x180fe2000001080f */
[----:B------:R-:W-:Y:S01]  /*a770*/  FSEL R24, R51, -INF , P4 ;  /* 0xff80000033187808 */ /* 0x000fe20002000000 */
        /* <DEDUP_REMOVED lines=15> */
[-CC-:B------:R-:W-:Y:S01]  /*a870*/  FFMA.FTZ R183, R76, R11.reuse, -R15.reuse ;  /* 0x0000000b4cb77223 */ /* 0x180fe2000001080f */
[----:B------:R-:W0:Y:S01]  /*a880*/  SHFL.BFLY PT, R28, R13, 0x2, 0x1f ;  /* 0x0c401f000d1c7f89 */ /* 0x000e2200000e0000 */
[-CC-:B------:R-:W-:Y:S01]  /*a890*/  FFMA.FTZ R197, R52, R11.reuse, -R15.reuse ;  /* 0x0000000b34c57223 */ /* 0x180fe2000001080f */
[----:B------:R-:W-:Y:S01]  /*a8a0*/  FFMA.FTZ R199, R80, R11, -R15 ;  /* 0x0000000b50c77223 */ /* 0x000fe2000001080f */
[----:B------:R-:W-:Y:S08]  /*a8b0*/  MUFU.EX2 R169, R169 ;  /* 0x000000a900a97308 */ /* 0x000ff00000000800 */
[----:B------:R-:W1:Y:S08]  /*a8c0*/  MUFU.EX2 R170, R170 ;  /* 0x000000aa00aa7308 */ /* 0x000e700000000800 */
[----:B------:R-:W-:Y:S01]  /*a8d0*/  MUFU.EX2 R171, R171 ;  /* 0x000000ab00ab7308 */ /* 0x000fe20000000800 */
[----:B0-----:R-:W-:-:S07]  /*a8e0*/  FMNMX.FTZ R28, R13, R28, !PT ;  /* 0x0000001c0d1c7209 */ /* 0x001fce0007810000 */
[----:B------:R-:W0:Y:S01]  /*a8f0*/  MUFU.EX2 R172, R172 ;  /* 0x000000ac00ac7308 */ /* 0x000e220000000800 */
[----:B-1----:R-:W-:Y:S01]  /*a900*/  F2FP.F16.F32.PACK_AB R152, R170, R169 ;  /* 0x000000a9aa98723e */ /* 0x002fe200000000ff */
[----:B------:R-:W1:Y:S01]  /*a910*/  SHFL.BFLY PT, R21, R28, 0x1, 0x1f ;  /* 0x0c201f001c157f89 */ /* 0x000e6200000e0000 */
[----:B------:R-:W-:-:S05]  /*a920*/  FADD.FTZ R170, R169, R170 ;  /* 0x000000aaa9aa7221 */ /* 0x000fca0000010000 */
[----:B------:R-:W-:Y:S08]  /*a930*/  MUFU.EX2 R173, R173 ;  /* 0x000000ad00ad7308 */ /* 0x000ff00000000800 */
[----:B------:R-:W2:Y:S01]  /*a940*/  MUFU.EX2 R174, R174 ;  /* 0x000000ae00ae7308 */ /* 0x000ea20000000800 */
[----:B0-----:R-:W-:Y:S01]  /*a950*/  F2FP.F16.F32.PACK_AB R154, R172, R171 ;  /* 0x000000abac9a723e */ /* 0x001fe200000000ff */
[----:B------:R-:W-:-:S04]  /*a960*/  FADD.FTZ R171, R171, R170 ;  /* 0x000000aaabab7221 */ /* 0x000fc80000010000 */
[----:B------:R-:W-:Y:S02]  /*a970*/  FADD.FTZ R172, R172, R171 ;  /* 0x000000abacac7221 */ /* 0x000fe40000010000 */
[----:B------:R-:W-:Y:S01]  /*a980*/  MUFU.EX2 R175, R175 ;  /* 0x000000af00af7308 */ /* 0x000fe20000000800 */
[----:B-1----:R-:W-:-:S04]  /*a990*/  FMNMX.FTZ R21, R28, R21, !PT ;  /* 0x000000151c157209 */ /* 0x002fc80007810000 */
[C---:B------:R-:W-:Y:S01]  /*a9a0*/  FSETP.NEU.FTZ.AND P1, PT, R21.reuse, -INF , PT ;  /* 0xff8000001500780b */ /* 0x040fe20003f3d000 */
[----:B------:R-:W-:Y:S02]  /*a9b0*/  FMUL.FTZ R13, R21, R11 ;  /* 0x0000000b150d7220 */ /* 0x000fe40000410000 */
[----:B------:R-:W0:Y:S01]  /*a9c0*/  MUFU.EX2 R176, R176 ;  /* 0x000000b000b07308 */ /* 0x000e220000000800 */
[C---:B--2---:R-:W-:Y:S01]  /*a9d0*/  F2FP.F16.F32.PACK_AB R156, R174.reuse, R173 ;  /* 0x000000adae9c723e */ /* 0x044fe200000000ff */
[----:B------:R-:W-:Y:S01]  /*a9e0*/  FADD.FTZ R173, R173, R172 ;  /* 0x000000acadad7221 */ /* 0x000fe20000010000 */
[----:B------:R-:W-:Y:S02]  /*a9f0*/  FSEL R25, R13, RZ, P1 ;  /* 0x000000ff0d197208 */ /* 0x000fe40000800000 */
[----:B------:R-:W-:Y:S01]  /*aa00*/  ISETP.NE.AND P1, PT, R57, RZ, PT ;  /* 0x000000ff3900720c */ /* 0x000fe20003f25270 */
[----:B------:R-:W-:Y:S02]  /*aa10*/  FADD.FTZ R174, R174, R173 ;  /* 0x000000adaeae7221 */ /* 0x000fe40000010000 */
        /* <DEDUP_REMOVED lines=10> */
[----:B------:R-:W-:Y:S01]  /*aac0*/  FFMA.FTZ R223, R44, R11, -R25 ;  /* 0x0000000b2cdf7223 */ /* 0x000fe20000010819 */
[----:B------:R-:W-:-:S02]  /*aad0*/  @!P1 VIADD R15, R20, 0x38840 ;  /* 0x00038840140f9836 */ /* 0x000fc40000000000 */
[-CC-:B------:R-:W-:Y:S01]  /*aae0*/  FFMA.FTZ R224, R46, R11.reuse, -R25.reuse ;  /* 0x0000000b2ee07223 */ /* 0x180fe20000010819 */
[-CC-:B------:R-:W-:Y:S01]  /*aaf0*/  FFMA.FTZ R225, R48, R11.reuse, -R25.reuse ;  /* 0x0000000b30e17223 */ /* 0x180fe20000010819 */
[-CC-:B------:R-:W-:Y:S01]  /*ab00*/  FFMA.FTZ R226, R50, R11.reuse, -R25.reuse ;  /* 0x0000000b32e27223 */ /* 0x180fe20000010819 */
[-C--:B------:R-:W-:Y:S01]  /*ab10*/  FFMA.FTZ R227, R24, R11.reuse, -R25 ;  /* 0x0000000b18e37223 */ /* 0x080fe20000010819 */
[----:B------:R-:W-:Y:S01]  /*ab20*/  @!P1 PRMT R15, RZ, 0x654, R15 ;  /* 0x00000654ff0f9816 */ /* 0x000fe2000000000f */
[-CC-:B------:R-:W-:Y:S01]  /*ab30*/  FFMA.FTZ R228, R54, R11.reuse, -R25.reuse ;  /* 0x0000000b36e47223 */ /* 0x180fe20000010819 */
[----:B------:R-:W-:Y:S01]  /*ab40*/  FFMA.FTZ R200, R78, R11, -R25 ;  /* 0x0000000b4ec87223 */ /* 0x000fe20000010819 */
[----:B------:R-:W-:Y:S01]  /*ab50*/  MUFU.EX2 R198, R198 ;  /* 0x000000c600c67308 */ /* 0x000fe20000000800 */
[----:B------:R1:W-:Y:S01]  /*ab60*/  @!P1 SYNCS.ARRIVE.TRANS64.RED.A1T0 RZ, [R15+URZ], RZ ;  /* 0x000000ff0fff99a7 */ /* 0x0003e2000810043f */
[----:B------:R-:W-:Y:S01]  /*ab70*/  LOP3.LUT R13, R56, 0x2000000, RZ, 0xfc, !PT ;  /* 0x02000000380d7812 */ /* 0x000fe200078efcff */
[----:B------:R-:W-:Y:S01]  /*ab80*/  @!P1 VIADD R20, R20, 0x38860 ;  /* 0x0003886014149836 */ /* 0x000fe20000000000 */
[----:B0-----:R-:W-:Y:S01]  /*ab90*/  F2FP.F16.F32.PACK_AB R158, R176, R175 ;  /* 0x000000afb09e723e */ /* 0x001fe200000000ff */
[----:B------:R-:W-:Y:S01]  /*aba0*/  FADD.FTZ R175, R175, R174 ;  /* 0x000000aeafaf7221 */ /* 0x000fe20000010000 */
[----:B------:R-:W-:-:S02]  /*abb0*/  LEA R14, R18, R13, 0xc ;  /* 0x0000000d120e7211 */ /* 0x000fc400078e60ff */
[----:B------:R-:W0:Y:S01]  /*abc0*/  MUFU.EX2 R201, R201 ;  /* 0x000000c900c97308 */ /* 0x000e220000000800 */
[----:B-1----:R-:W-:Y:S01]  /*abd0*/  IMAD.MOV.U32 R15, RZ, RZ, 0x40000040 ;  /* 0x40000040ff0f7424 */ /* 0x002fe200078e00ff */
[----:B------:R-:W-:Y:S01]  /*abe0*/  R2UR UR6, R14 ;  /* 0x000000000e0672ca */ /* 0x000fe200000e0000 */
[----:B------:R-:W-:Y:S01]  /*abf0*/  FADD.FTZ R176, R176, R175 ;  /* 0x000000afb0b07221 */ /* 0x000fe20000010000 */
[----:B------:R-:W-:Y:S02]  /*ac00*/  @!P1 PRMT R20, RZ, 0x654, R20 ;  /* 0x00000654ff149816 */ /* 0x000fe40000000014 */
[----:B------:R-:W-:Y:S01]  /*ac10*/  R2UR UR7, R15 ;  /* 0x000000000f0772ca */ /* 0x000fe200000e0000 */
[----:B------:R-:W-:Y:S01]  /*ac20*/  IMAD.MOV.U32 R15, RZ, RZ, 0x40000040 ;  /* 0x40000040ff0f7424 */ /* 0x000fe200078e00ff */
[----:B------:R-:W-:Y:S08]  /*ac30*/  MUFU.EX2 R202, R202 ;  /* 0x000000ca00ca7308 */ /* 0x000ff00000000800 */
[----:B------:R-:W1:Y:S01]  /*ac40*/  MUFU.EX2 R203, R203 ;  /* 0x000000cb00cb7308 */ /* 0x000e620000000800 */
[----:B0-----:R-:W-:Y:S01]  /*ac50*/  F2FP.F16.F32.PACK_AB R153, R201, R198 ;  /* 0x000000c6c999723e */ /* 0x001fe200000000ff */
[----:B------:R-:W-:-:S06]  /*ac60*/  FADD.FTZ R201, R198, R201 ;  /* 0x000000c9c6c97221 */ /* 0x000fcc0000010000 */
[----:B------:R-:W-:Y:S08]  /*ac70*/  MUFU.EX2 R204, R204 ;  /* 0x000000cc00cc7308 */ /* 0x000ff00000000800 */
[----:B------:R-:W0:Y:S01]  /*ac80*/  MUFU.EX2 R205, R205 ;  /* 0x000000cd00cd7308 */ /* 0x000e220000000800 */
[----:B-1----:R-:W-:Y:S01]  /*ac90*/  F2FP.F16.F32.PACK_AB R155, R203, R202 ;  /* 0x000000cacb9b723e */ /* 0x002fe200000000ff */
[----:B------:R-:W-:Y:S01]  /*aca0*/  BAR.SYNC.DEFER_BLOCKING 0xf, 0x100 ;  /* 0x03c4000000007b1d */ /* 0x000fe20000010000 */
[----:B------:R-:W-:-:S04]  /*acb0*/  FADD.FTZ R202, R202, R201 ;  /* 0x000000c9caca7221 */ /* 0x000fc80000010000 */
[----:B------:R-:W-:Y:S01]  /*acc0*/  FADD.FTZ R203, R203, R202 ;  /* 0x000000cacbcb7221 */ /* 0x000fe20000010000 */
[----:B------:R-:W-:Y:S08]  /*acd0*/  MUFU.EX2 R206, R206 ;  /* 0x000000ce00ce7308 */ /* 0x000ff00000000800 */
[----:B------:R-:W1:Y:S01]  /*ace0*/  MUFU.EX2 R207, R207 ;  /* 0x000000cf00cf7308 */ /* 0x000e620000000800 */
[----:B0-----:R-:W-:Y:S01]  /*acf0*/  F2FP.F16.F32.PACK_AB R157, R205, R204 ;  /* 0x000000cccd9d723e */ /* 0x001fe200000000ff */
[----:B------:R-:W-:-:S04]  /*ad00*/  FADD.FTZ R204, R204, R203 ;  /* 0x000000cbcccc7221 */ /* 0x000fc80000010000 */
[----:B------:R-:W-:Y:S02]  /*ad10*/  FADD.FTZ R205, R205, R204 ;  /* 0x000000cccdcd7221 */ /* 0x000fe40000010000 */
[----:B------:R-:W0:Y:S01]  /*ad20*/  MUFU.EX2 R178, R178 ;  /* 0x000000b200b27308 */ /* 0x000e220000000800 */
[----:B------:R2:W-:Y:S07]  /*ad30*/  STSM.16.M88.4 [R194+0x36400], R152 ;  /* 0x03640098c2007844 */ /* 0x0005ee0000000200 */
[----:B------:R-:W-:Y:S01]  /*ad40*/  MUFU.EX2 R179, R179 ;  /* 0x000000b300b37308 */ /* 0x000fe20000000800 */
[----:B-1----:R-:W-:Y:S01]  /*ad50*/  F2FP.F16.F32.PACK_AB R159, R207, R206 ;  /* 0x000000cecf9f723e */ /* 0x002fe200000000ff */
[----:B------:R-:W-:-:S04]  /*ad60*/  FADD.FTZ R206, R206, R205 ;  /* 0x000000cdcece7221 */ /* 0x000fc80000010000 */
[----:B------:R1:W-:Y:S01]  /*ad70*/  STSM.16.M88.4 [R208], R156 ;  /* 0x0000009cd0007844 */ /* 0x0003e20000000200 */
[----:B------:R-:W-:Y:S01]  /*ad80*/  FADD.FTZ R207, R207, R206 ;  /* 0x000000cecfcf7221 */ /* 0x000fe20000010000 */
[----:B------:R-:W3:Y:S01]  /*ad90*/  MUFU.EX2 R180, R180 ;  /* 0x000000b400b47308 */ /* 0x000ee20000000800 */
[----:B0-----:R-:W-:Y:S01]  /*ada0*/  F2FP.F16.F32.PACK_AB R160, R178, R177 ;  /* 0x000000b1b2a0723e */ /* 0x001fe200000000ff */
[----:B------:R-:W-:-:S04]  /*adb0*/  FADD.FTZ R177, R177, R176 ;  /* 0x000000b0b1b17221 */ /* 0x000fc80000010000 */
[----:B------:R-:W-:Y:S02]  /*adc0*/  FADD.FTZ R178, R178, R177 ;  /* 0x000000b1b2b27221 */ /* 0x000fe40000010000 */
[----:B------:R-:W-:Y:S08]  /*add0*/  MUFU.EX2 R222, R222 ;  /* 0x000000de00de7308 */ /* 0x000ff00000000800 */
[----:B------:R-:W0:Y:S01]  /*ade0*/  MUFU.EX2 R223, R223 ;  /* 0x000000df00df7308 */ /* 0x000e220000000800 */
[----:B---3--:R-:W-:Y:S01]  /*adf0*/  F2FP.F16.F32.PACK_AB R162, R180, R179 ;  /* 0x000000b3b4a2723e */ /* 0x008fe200000000ff */
[----:B------:R-:W-:-:S04]  /*ae00*/  FADD.FTZ R179, R179, R178 ;  /* 0x000000b2b3b37221 */ /* 0x000fc80000010000 */
[----:B------:R-:W-:Y:S02]  /*ae10*/  FADD.FTZ R180, R180, R179 ;  /* 0x000000b3b4b47221 */ /* 0x000fe40000010000 */
[----:B------:R-:W-:Y:S08]  /*ae20*/  MUFU.EX2 R224, R224 ;  /* 0x000000e000e07308 */ /* 0x000ff00000000800 */
[----:B------:R-:W3:Y:S01]  /*ae30*/  MUFU.EX2 R225, R225 ;  /* 0x000000e100e17308 */ /* 0x000ee20000000800 */
[----:B0-----:R-:W-:Y:S01]  /*ae40*/  F2FP.F16.F32.PACK_AB R161, R223, R222 ;  /* 0x000000dedfa1723e */ /* 0x001fe200000000ff */
[----:B------:R-:W-:-:S04]  /*ae50*/  FADD.FTZ R222, R222, R207 ;  /* 0x000000cfdede7221 */ /* 0x000fc80000010000 */
[----:B------:R-:W-:Y:S02]  /*ae60*/  FADD.FTZ R223, R223, R222 ;  /* 0x000000dedfdf7221 */ /* 0x000fe40000010000 */
[----:B------:R-:W0:Y:S08]  /*ae70*/  MUFU.EX2 R181, R181 ;  /* 0x000000b500b57308 */ /* 0x000e300000000800 */
[----:B------:R-:W4:Y:S01]  /*ae80*/  MUFU.EX2 R183, R183 ;  /* 0x000000b700b77308 */ /* 0x000f220000000800 */
[----:B---3--:R-:W-:Y:S01]  /*ae90*/  F2FP.F16.F32.PACK_AB R163, R225, R224 ;  /* 0x000000e0e1a3723e */ /* 0x008fe200000000ff */
[----:B------:R-:W-:-:S04]  /*aea0*/  FADD.FTZ R224, R224, R223 ;  /* 0x000000dfe0e07221 */ /* 0x000fc80000010000 */
[----:B------:R1:W-:Y:S01]  /*aeb0*/  STSM.16.M88.4 [R195], R160 ;  /* 0x000000a0c3007844 */ /* 0x0003e20000000200 */
[----:B------:R-:W-:Y:S01]  /*aec0*/  FADD.FTZ R225, R225, R224 ;  /* 0x000000e0e1e17221 */ /* 0x000fe20000010000 */
[----:B------:R-:W3:Y:S01]  /*aed0*/  MUFU.EX2 R197, R197 ;  /* 0x000000c500c57308 */ /* 0x000ee20000000800 */
[----:B0-----:R-:W-:-:S07]  /*aee0*/  FADD.FTZ R180, R181, R180 ;  /* 0x000000b4b5b47221 */ /* 0x001fce0000010000 */
[----:B------:R-:W0:Y:S01]  /*aef0*/  MUFU.EX2 R199, R199 ;  /* 0x000000c700c77308 */ /* 0x000e220000000800 */
[C---:B----4-:R-:W-:Y:S01]  /*af00*/  F2FP.F16.F32.PACK_AB R164, R183.reuse, R181 ;  /* 0x000000b5b7a4723e */ /* 0x050fe200000000ff */
[----:B------:R-:W-:-:S06]  /*af10*/  FADD.FTZ R180, R183, R180 ;  /* 0x000000b4b7b47221 */ /* 0x000fcc0000010000 */
[----:B------:R-:W-:Y:S01]  /*af20*/  MUFU.EX2 R226, R226 ;  /* 0x000000e200e27308 */ /* 0x000fe20000000800 */
[----:B---3--:R-:W-:-:S07]  /*af30*/  FADD.FTZ R180, R197, R180 ;  /* 0x000000b4c5b47221 */ /* 0x008fce0000010000 */
[----:B------:R-:W3:Y:S01]  /*af40*/  MUFU.EX2 R227, R227 ;  /* 0x000000e300e37308 */ /* 0x000ee20000000800 */
[C---:B0-----:R-:W-:Y:S01]  /*af50*/  F2FP.F16.F32.PACK_AB R166, R199.reuse, R197 ;  /* 0x000000c5c7a6723e */ /* 0x041fe200000000ff */
[----:B------:R-:W-:-:S06]  /*af60*/  FADD.FTZ R199, R199, R180 ;  /* 0x000000b4c7c77221 */ /* 0x000fcc0000010000 */
[----:B------:R-:W0:Y:S08]  /*af70*/  MUFU.EX2 R228, R228 ;  /* 0x000000e400e47308 */ /* 0x000e300000000800 */
[----:B------:R-:W4:Y:S01]  /*af80*/  MUFU.EX2 R200, R200 ;  /* 0x000000c800c87308 */ /* 0x000f220000000800 */
[----:B---3--:R-:W-:Y:S01]  /*af90*/  F2FP.F16.F32.PACK_AB R165, R227, R226 ;  /* 0x000000e2e3a5723e */ /* 0x008fe200000000ff */
[----:B------:R-:W-:-:S04]  /*afa0*/  FADD.FTZ R226, R226, R225 ;  /* 0x000000e1e2e27221 */ /* 0x000fc80000010000 */
[----:B------:R-:W-:-:S04]  /*afb0*/  FADD.FTZ R227, R227, R226 ;  /* 0x000000e2e3e37221 */ /* 0x000fc80000010000 */
[----:B0-----:R-:W-:Y:S01]  /*afc0*/  FADD.FTZ R227, R228, R227 ;  /* 0x000000e3e4e37221 */ /* 0x001fe20000010000 */
[----:B----4-:R-:W-:-:S03]  /*afd0*/  F2FP.F16.F32.PACK_AB R167, R200, R228 ;  /* 0x000000e4c8a7723e */ /* 0x010fc600000000ff */
[----:B------:R-:W-:Y:S02]  /*afe0*/  FADD.FTZ R200, R200, R227 ;  /* 0x000000e3c8c87221 */ /* 0x000fe40000010000 */
[----:B------:R1:W-:Y:S01]  /*aff0*/  STSM.16.M88.4 [R196], R164 ;  /* 0x000000a4c4007844 */ /* 0x0003e20000000200 */
[----:B------:R-:W-:-:S06]  /*b000*/  WARPGROUP.ARRIVE ;  /* 0x00000000000079c5 */ /* 0x000fcc0000000000 */
[----:B------:R-:W-:Y:S03]  /*b010*/  HGMMA.64x256x16.F32 R24, R152, gdesc[UR4].tnspB, RZ, !UPT, gsb0 ;  /* 0x43e0000498187df0 */ /* 0x000fe6000c0008ff */
[----:B------:R-:W-:Y:S02]  /*b020*/  WARPGROUP.DEPBAR.LE gsb0, 0x0 ;  /* 0x00008000000079c5 */ /* 0x000fe40000010000 */
[----:B--2---:R-:W-:Y:S01]  /*b030*/  VIADD R152, R14, 0x80 ;  /* 0x000000800e987836 */ /* 0x004fe20000000000 */
[----:B------:R-:W-:Y:S01]  /*b040*/  WARPGROUP.ARRIVE ;  /* 0x00000000000079c5 */ /* 0x000fe20000000000 */
[----:B------:R-:W-:-:S03]  /*b050*/  IMAD.MOV.U32 R153, RZ, RZ, 0x40000040 ;  /* 0x40000040ff997424 */ /* 0x000fc600078e00ff */
[----:B------:R-:W-:Y:S01]  /*b060*/  R2UR UR6, R152 ;  /* 0x00000000980672ca */ /* 0x000fe200000e0000 */
[C---:B------:R-:W-:Y:S01]  /*b070*/  VIADD R152, R14.reuse, 0x100 ;  /* 0x000001000e987836 */ /* 0x040fe20000000000 */
[----:B------:R-:W-:Y:S01]  /*b080*/  R2UR UR7, R153 ;  /* 0x00000000990772ca */ /* 0x000fe200000e0000 */
[----:B------:R-:W-:Y:S01]  /*b090*/  IMAD.MOV.U32 R153, RZ, RZ, 0x40000040 ;  /* 0x40000040ff997424 */ /* 0x000fe200078e00ff */
[----:B------:R-:W-:-:S14]  /*b0a0*/  IADD3 R14, R14, 0x180, RZ ;  /* 0x000001800e0e7810 */ /* 0x000fdc0007ffe0ff */
        /* <DEDUP_REMOVED lines=28> */
.L_x_3729:
[----:B------:R-:W-:Y:S01]  /*b270*/  VIADD R18, R198, 0x1 ;  /* 0x00000001c6127836 */ /* 0x000fe20000000000 */
[C---:B------:R-:W-:Y:S01]  /*b280*/  ISETP.GT.AND P2, PT, R15.reuse, RZ, PT ;  /* 0x000000ff0f00720c */ /* 0x040fe20003f44270 */
[----:B------:R-:W-:-:S03]  /*b290*/  VIADD R15, R15, 0xffffffff ;  /* 0xffffffff0f0f7836 */ /* 0x000fc60000000000 */
[----:B------:R-:W-:-:S04]  /*b2a0*/  ISETP.NE.AND P3, PT, R18, 0x2, PT ;  /* 0x000000021200780c */ /* 0x000fc80003f65270 */
[----:B------:R-:W-:Y:S02]  /*b2b0*/  SEL R12, RZ, 0x1, P3 ;  /* 0x00000001ff0c7807 */ /* 0x000fe40001800000 */
[----:B------:R-:W-:Y:S02]  /*b2c0*/  SEL R18, R18, RZ, P3 ;  /* 0x000000ff12127207 */ /* 0x000fe40001800000 */
[----:B------:R-:W-:Y:S01]  /*b2d0*/  LOP3.LUT R23, R23, R12, RZ, 0x3c, !PT ;  /* 0x0000000c17177212 */ /* 0x000fe200078e3cff */
[----:B--2---:R-:W-:Y:S06]  /*b2e0*/  @!P0 BRA `(.L_x_3719) ;  /* 0x0000000000048947 */ /* 0x004fec0003800000 */
[----:B------:R-:W-:Y:S01]  /*b2f0*/  BPT.TRAP 0x1 ;  /* 0x000000040000795c */ /* 0x000fe20000300000 */
.L_x_3719:
[----:B------:R-:W-:Y:S01]  /*b300*/  IMAD R14, R18, 0x8, R2 ;  /* 0x00000008120e7824 */ /* 0x000fe200078e0202 */
[----:B------:R-:W-:-:S04]  /*b310*/  SHF.L.U32 R11, R23, 0x1f, RZ ;  /* 0x0000001f170b7819 */ /* 0x000fc800000006ff */
[----:B------:R0:W2:Y:S01]  /*b320*/  SYNCS.PHASECHK.TRANS64.TRYWAIT P3, [R14+URZ+0x38830], R11 ;  /* 0x0388300b0e0075a7 */ /* 0x0000a2000806017f */
[----:B------:R-:W-:Y:S05]  /*b330*/  @!P0 BRA `(.L_x_3720) ;  /* 0x0000000000048947 */ /* 0x000fea0003800000 */
[----:B------:R-:W-:Y:S01]  /*b340*/  BPT.TRAP 0x1 ;  /* 0x000000040000795c */ /* 0x000fe20000300000 */
.L_x_3720:
[----:B------:R-:W-:Y:S01]  /*b350*/  VIADD R12, R2, 0x20400 ;  /* 0x00020400020c7836 */ /* 0x000fe20000000000 */
[----:B------:R-:W-:Y:S01]  /*b360*/  BSSY B1, `(.L_x_3721) ;  /* 0x0000009000017945 */ /* 0x000fe20003800000 */
[----:B-1----:R-:W-:Y:S01]  /*b370*/  IMAD R20, R18, 0x200, R0 ;  /* 0x0000020012147824 */ /* 0x002fe200078e0200 */
[----:B------:R-:W-:Y:S02]  /*b380*/  MOV R21, 0x40000040 ;  /* 0x4000004000157802 */ /* 0x000fe40000000f00 */
[----:B------:R-:W-:-:S04]  /*b390*/  SHF.R.U32.HI R12, RZ, 0x4, R12 ;  /* 0x00000004ff0c7819 */ /* 0x000fc8000001160c */
[----:B------:R-:W-:-:S04]  /*b3a0*/  LOP3.LUT R12, R12, 0x3fff, RZ, 0xc0, !PT ;  /* 0x00003fff0c0c7812 */ /* 0x000fc800078ec0ff */
[----:B------:R-:W-:Y:S01]  /*b3b0*/  LOP3.LUT R152, R12, 0x10000, RZ, 0xfc, !PT ;  /* 0x000100000c987812 */ /* 0x000fe200078efcff */
[----:B--2---:R-:W-:Y:S06]  /*b3c0*/  @P3 BRA `(.L_x_3722) ;  /* 0x0000000000083947 */ /* 0x004fec0003800000 */
[----:B------:R-:W1:Y:S02]  /*b3d0*/  SYNCS.PHASECHK.TRANS64.TRYWAIT P3, [R14+URZ+0x38830], R11 ;  /* 0x0388300b0e0075a7 */ /* 0x000e64000806017f */
[----:B-1----:R-:W-:Y:S05]  /*b3e0*/  @!P3 BRA `(.L_x_3723) ;  /* 0x000000cc0050b947 */ /* 0x002fea0003800000 */
.L_x_3722:
[----:B------:R-:W-:Y:S05]  /*b3f0*/  BSYNC B1 ;  /* 0x0000000000017941 */ /* 0x000fea0003800000 */
.L_x_3721:
[----:B------:R-:W-:Y:S01]  /*b400*/  IMAD.MOV.U32 R153, RZ, RZ, 0x40000040 ;  /* 0x40000040ff997424 */ /* 0x000fe200078e00ff */
[C---:B------:R-:W-:Y:S01]  /*b410*/  R2UR UR6, R20.reuse ;  /* 0x00000000140672ca */ /* 0x040fe200000e0000 */
[----:B------:R-:W-:Y:S01]  /*b420*/  VIADD R202, R20, 0x2 ;  /* 0x0000000214ca7836 */ /* 0x000fe20000000000 */
[----:B------:R-:W-:Y:S01]  /*b430*/  R2UR UR7, R21 ;  /* 0x00000000150772ca */ /* 0x000fe200000e0000 */
[----:B------:R-:W-:Y:S01]  /*b440*/  IMAD.MOV.U32 R203, RZ, RZ, 0x40000040 ;  /* 0x40000040ffcb7424 */ /* 0x000fe200078e00ff */
[----:B------:R-:W-:Y:S01]  /*b450*/  R2UR UR4, R152 ;  /* 0x00000000980472ca */ /* 0x000fe200000e0000 */
[----:B------:R-:W-:Y:S01]  /*b460*/  IMAD.MOV.U32 R21, RZ, RZ, 0x40000040 ;  /* 0x40000040ff157424 */ /* 0x000fe200078e00ff */
[----:B------:R-:W-:Y:S02]  /*b470*/  R2UR UR5, R153 ;  /* 0x00000000990572ca */ /* 0x000fe400000e0000 */
[----:B------:R-:W-:-:S11]  /*b480*/  WARPGROUP.ARRIVE ;  /* 0x00000000000079c5 */ /* 0x000fd60000000000 */
[----:B------:R-:W-:Y:S01]  /*b490*/  HGMMA.64x64x16.F32 R152, gdesc[UR4], RZ, !UPT, gsb0 ;  /* 0x00e00000049879f0 */ /* 0x000fe2000c0008ff */
[----:B------:R-:W-:Y:S01]  /*b4a0*/  R2UR UR6, R202 ;  /* 0x00000000ca0672ca */ /* 0x000fe200000e0000 */
[----:B------:R-:W-:Y:S01]  /*b4b0*/  VIADD R202, R20, 0x4 ;  /* 0x0000000414ca7836 */ /* 0x000fe20000000000 */
[----:B------:R-:W-:Y:S01]  /*b4c0*/  R2UR UR7, R203 ;  /* 0x00000000cb0772ca */ /* 0x000fe200000e0000 */
[----:B------:R-:W-:Y:S01]  /*b4d0*/  IMAD.MOV.U32 R203, RZ, RZ, 0x40000040 ;  /* 0x40000040ffcb7424 */ /* 0x000fe200078e00ff */
[----:B------:R-:W-:Y:S02]  /*b4e0*/  R2UR UR4, R4 ;  /* 0x00000000040472ca */ /* 0x000fe400000e0000 */
[----:B------:R-:W-:Y:S02]  /*b4f0*/  R2UR UR5, R5 ;  /* 0x00000000050572ca */ /* 0x000fe400000e0000 */
[----:B------:R-:W-:Y:S01]  /*b500*/  IADD3 R20, R20, 0x6, RZ ;  /* 0x0000000614147810 */ /* 0x000fe20007ffe0ff */
[----:B------:R-:W-:-:S02]  /*b510*/  WARPGROUP.DEPBAR.LE gsb0, 0x0 ;  /* 0x00008000000079c5 */ /* 0x000fc40000010000 */
[----:B------:R-:W-:-:S08]  /*b520*/  WARPGROUP.ARRIVE ;  /* 0x00000000000079c5 */ /* 0x000fd00000000000 */
        /* <DEDUP_REMOVED lines=16> */
[----:B------:R-:W-:Y:S05]  /*b630*/  @!P0 BRA `(.L_x_3724) ;  /* 0x0000000000048947 */ /* 0x000fea0003800000 */
[----:B------:R-:W-:Y:S01]  /*b640*/  BPT.TRAP 0x1 ;  /* 0x000000040000795c */ /* 0x000fe20000300000 */
.L_x_3724:
[----:B------:R2:W3:Y:S01]  /*b650*/  SYNCS.PHASECHK.TRANS64.TRYWAIT P3, [R14+URZ+0x38850], R11 ;  /* 0x0388500b0e0075a7 */ /* 0x0004e2000806017f */
[----:B------:R-:W-:Y:S05]  /*b660*/  @!P0 BRA `(.L_x_3725) ;  /* 0x0000000000048947 */ /* 0x000fea0003800000 */
[----:B------:R-:W-:Y:S01]  /*b670*/  BPT.TRAP 0x1 ;  /* 0x000000040000795c */ /* 0x000fe20000300000 */
.L_x_3725:
[----:B------:R-:W-:Y:S04]  /*b680*/  BSSY B1, `(.L_x_3726) ;  /* 0x0000004000017945 */ /* 0x000fe80003800000 */
[----:B---3--:R-:W-:Y:S05]  /*b690*/  @P3 BRA `(.L_x_3727) ;  /* 0x0000000000083947 */ /* 0x008fea0003800000 */
[----:B------:R-:W3:Y:S02]  /*b6a0*/  SYNCS.PHASECHK.TRANS64.TRYWAIT P3, [R14+URZ+0x38850], R11 ;  /* 0x0388500b0e0075a7 */ /* 0x000ee4000806017f */
[----:B---3--:R-:W-:Y:S05]  /*b6b0*/  @!P3 BRA `(.L_x_3728) ;  /* 0x000000c800b0b947 */ /* 0x008fea0003800000 */
.L_x_3727:
[----:B------:R-:W-:Y:S05]  /*b6c0*/  BSYNC B1 ;  /* 0x0000000000017941 */ /* 0x000fea0003800000 */
.L_x_3726:
[----:B0123--:R-:W-:Y:S01]  /*b6d0*/  VIADD R11, R2, 0x26400 ;  /* 0x00026400020b7836 */ /* 0x00ffe20000000000 */
[----:B------:R-:W-:Y:S01]  /*b6e0*/  MOV R203, 0x40000040 ;  /* 0x4000004000cb7802 */ /* 0x000fe20000000f00 */
[C---:B------:R-:W-:Y:S01]  /*b6f0*/  VIADD R204, R3.reuse, 0x6 ;  /* 0x0000000603cc7836 */ /* 0x040fe20000000000 */
[----:B------:R-:W-:Y:S01]  /*b700*/  WARPGROUP.ARRIVE ;  /* 0x00000000000079c5 */ /* 0x000fe20000000000 */
[----:B------:R-:W-:Y:S01]  /*b710*/  VIADD R20, R3, 0x200 ;  /* 0x0000020003147836 */ /* 0x000fe20000000000 */
[----:B------:R-:W-:Y:S01]  /*b720*/  SHF.R.U32.HI R11, RZ, 0x4, R11 ;  /* 0x00000004ff0b7819 */ /* 0x000fe2000001160b */
[----:B------:R-:W-:Y:S01]  /*b730*/  IMAD R202, R18, 0x1000, R10 ;  /* 0x0000100012ca7824 */ /* 0x000fe200078e020a */
[----:B------:R-:W-:Y:S01]  /*b740*/  R2UR UR7, R203 ;  /* 0x00000000cb0772ca */ /* 0x000fe200000e0000 */
[----:B------:R-:W-:Y:S01]  /*b750*/  IMAD.MOV.U32 R207, RZ, RZ, 0x40000040 ;  /* 0x40000040ffcf7424 */ /* 0x000fe200078e00ff */
[----:B------:R-:W-:Y:S01]  /*b760*/  LOP3.LUT R11, R11, 0x3fff, RZ, 0xc0, !PT ;  /* 0x00003fff0b0b7812 */ /* 0x000fe200078ec0ff */
[----:B------:R-:W-:Y:S01]  /*b770*/  IMAD.MOV.U32 R205, RZ, RZ, 0x40000040 ;  /* 0x40000040ffcd7424 */ /* 0x000fe200078e00ff */
[----:B------:R-:W-:Y:S01]  /*b780*/  R2UR UR6, R202 ;  /* 0x00000000ca0672ca */ /* 0x000fe200000e0000 */
[----:B------:R-:W-:Y:S01]  /*b790*/  IMAD.MOV.U32 R21, RZ, RZ, 0x40000040 ;  /* 0x40000040ff157424 */ /* 0x000fe200078e00ff */
[----:B------:R-:W-:Y:S01]  /*b7a0*/  LOP3.LUT R3, R11, 0x10000, RZ, 0xfc, !PT ;  /* 0x000100000b037812 */ /* 0x000fe200078efcff */
[----:B------:R-:W0:Y:S01]  /*b7b0*/  S2R R12, SR_TID.X ;  /* 0x00000000000c7919 */ /* 0x000e220000002100 */
[----:B------:R-:W-:Y:S01]  /*b7c0*/  R2UR UR5, R207 ;  /* 0x00000000cf0572ca */ /* 0x000fe200000e0000 */
[----:B------:R-:W-:-:S02]  /*b7d0*/  IMAD.MOV.U32 R207, RZ, RZ, 0x40000040 ;  /* 0x40000040ffcf7424 */ /* 0x000fc400078e00ff */
[----:B------:R-:W-:Y:S02]  /*b7e0*/  IMAD.MOV.U32 R206, RZ, RZ, R3 ;  /* 0x000000ffffce7224 */ /* 0x000fe400078e0003 */
[----:B------:R-:W-:-:S03]  /*b7f0*/  VIADD R203, R3, 0x800 ;  /* 0x0000080003cb7836 */ /* 0x000fc60000000000 */
[----:B------:R-:W-:Y:S01]  /*b800*/  R2UR UR4, R206 ;  /* 0x00000000ce0472ca */ /* 0x000fe200000e0000 */
[----:B------:R-:W-:-:S12]  /*b810*/  VIADD R206, R202, 0x2 ;  /* 0x00000002cace7836 */ /* 0x000fd80000000000 */
[----:B------:R-:W-:Y:S01]  /*b820*/  HGMMA.64x64x16.F32 R152, gdesc[UR4], R152, gsb0 ;  /* 0x00e00000049879f0 */ /* 0x000fe20008000898 */
[----:B------:R-:W-:Y:S01]  /*b830*/  R2UR UR6, R206 ;  /* 0x00000000ce0672ca */ /* 0x000fe200000e0000 */
[----:B------:R-:W-:Y:S01]  /*b840*/  VIADD R206, R3, 0x2 ;  /* 0x0000000203ce7836 */ /* 0x000fe20000000000 */
[----:B------:R-:W-:Y:S02]  /*b850*/  R2UR UR7, R207 ;  /* 0x00000000cf0772ca */ /* 0x000fe400000e0000 */
[----:B------:R-:W-:Y:S02]  /*b860*/  MOV R207, 0x40000040 ;  /* 0x4000004000cf7802 */ /* 0x000fe40000000f00 */
[----:B------:R-:W-:Y:S01]  /*b870*/  R2UR UR4, R206 ;  /* 0x00000000ce0472ca */ /* 0x000fe200000e0000 */
[----:B------:R-:W-:Y:S01]  /*b880*/  VIADD R206, R202, 0x4 ;  /* 0x00000004cace7836 */ /* 0x000fe20000000000 */
[----:B------:R-:W-:Y:S01]  /*b890*/  R2UR UR5, R207 ;  /* 0x00000000cf0572ca */ /* 0x000fe200000e0000 */
[----:B------:R-:W-:Y:S01]  /*b8a0*/  IMAD.MOV.U32 R207, RZ, RZ, 0x40000040 ;  /* 0x40000040ffcf7424 */ /* 0x000fe200078e00ff */
[----:B0-----:R-:W-:-:S05]  /*b8b0*/  SHF.R.U32.HI R12, RZ, 0x7, R12 ;  /* 0x00000007ff0c7819 */ /* 0x001fca000001160c */
[----:B------:R-:W0:Y:S02]  /*b8c0*/  SHFL.IDX PT, R11, R12, RZ, 0x1f ;  /* 0x00001fff0c0b7589 */ /* 0x000e2400000e0000 */
[----:B0-----:R-:W-:-:S04]  /*b8d0*/  ISETP.GT.AND P3, PT, R11, 0x7f, PT ;  /* 0x0000007f0b00780c */ /* 0x001fc80003f64270 */
[----:B------:R-:W-:Y:S01]  /*b8e0*/  SEL R12, RZ, 0x2, !P3 ;  /* 0x00000002ff0c7807 */ /* 0x000fe20005800000 */
[----:B------:R-:W-:Y:S02]  /*b8f0*/  WARPGROUP.DEPBAR.LE gsb0, 0x0 ;  /* 0x00008000000079c5 */ /* 0x000fe40000010000 */
[----:B------:R-:W-:-:S06]  /*b900*/  WARPGROUP.ARRIVE ;  /* 0x00000000000079c5 */ /* 0x000fcc0000000000 */
[----:B------:R-:W-:Y:S01]  /*b910*/  HGMMA.64x64x16.F32 R152, gdesc[UR4], R152, gsb0 ;  /* 0x00e00000049879f0 */ /* 0x000fe20008000898 */
[----:B------:R-:W-:Y:S01]  /*b920*/  R2UR UR6, R206 ;  /* 0x00000000ce0672ca */ /* 0x000fe200000e0000 */
[----:B------:R-:W-:Y:S01]  /*b930*/  VIADD R206, R3, 0x4 ;  /* 0x0000000403ce7836 */ /* 0x000fe20000000000 */
[----:B------:R-:W-:Y:S01]  /*b940*/  R2UR UR7, R207 ;  /* 0x00000000cf0772ca */ /* 0x000fe200000e0000 */
[----:B------:R-:W-:-:S03]  /*b950*/  IMAD.MOV.U32 R207, RZ, RZ, 0x40000040 ;  /* 0x40000040ffcf7424 */ /* 0x000fc600078e00ff */
[----:B------:R-:W-:Y:S02]  /*b960*/  R2UR UR4, R206 ;  /* 0x00000000ce0472ca */ /* 0x000fe400000e0000 */
[----:B------:R-:W-:Y:S01]  /*b970*/  R2UR UR5, R207 ;  /* 0x00000000cf0572ca */ /* 0x000fe200000e0000 */
[----:B------:R-:W-:Y:S01]  /*b980*/  IMAD.MOV.U32 R207, RZ, RZ, 0x40000040 ;  /* 0x40000040ffcf7424 */ /* 0x000fe200078e00ff */
[----:B------:R-:W-:Y:S02]  /*b990*/  WARPGROUP.DEPBAR.LE gsb0, 0x0 ;  /* 0x00008000000079c5 */ /* 0x000fe40000010000 */
[----:B------:R-:W-:-:S09]  /*b9a0*/  WARPGROUP.ARRIVE ;  /* 0x00000000000079c5 */ /* 0x000fd20000000000 */
[----:B------:R-:W-:Y:S01]  /*b9b0*/  HGMMA.64x64x16.F32 R152, gdesc[UR4], R152, gsb0 ;  /* 0x00e00000049879f0 */ /* 0x000fe20008000898 */
[----:B------:R-:W-:Y:S01]  /*b9c0*/  R2UR UR5, R205 ;  /* 0x00000000cd0572ca */ /* 0x000fe200000e0000 */
[----:B------:R-:W-:Y:S01]  /*b9d0*/  IMAD.MOV.U32 R205, RZ, RZ, 0x40000040 ;  /* 0x40000040ffcd7424 */ /* 0x000fe200078e00ff */
[----:B------:R-:W-:Y:S02]  /*b9e0*/  R2UR UR4, R204 ;  /* 0x00000000cc0472ca */ /* 0x000fe400000e0000 */
[C---:B------:R-:W-:Y:S02]  /*b9f0*/  IADD3 R204, R202.reuse, 0x6, RZ ;  /* 0x00000006cacc7810 */ /* 0x040fe40007ffe0ff */
[----:B------:R-:W-:Y:S01]  /*ba00*/  R2UR UR7, R205 ;  /* 0x00000000cd0772ca */ /* 0x000fe200000e0000 */
[----:B------:R-:W-:Y:S01]  /*ba10*/  VIADD R205, R202, 0x800 ;  /* 0x00000800cacd7836 */ /* 0x000fe20000000000 */
[----:B------:R-:W-:Y:S01]  /*ba20*/  R2UR UR6, R204 ;  /* 0x00000000cc0672ca */ /* 0x000fe200000e0000 */
[----:B------:R-:W-:-:S05]  /*ba30*/  IMAD.MOV.U32 R204, RZ, RZ, 0x4 ;  /* 0x00000004ffcc7424 */ /* 0x000fca00078e00ff */
[----:B------:R-:W-:Y:S01]  /*ba40*/  SEL R11, R204, 0x2, P3 ;  /* 0x00000002cc0b7807 */ /* 0x000fe20001800000 */
[----:B------:R-:W-:Y:S02]  /*ba50*/  WARPGROUP.DEPBAR.LE gsb0, 0x0 ;  /* 0x00008000000079c5 */ /* 0x000fe40000010000 */
[----:B------:R-:W-:-:S06]  /*ba60*/  WARPGROUP.ARRIVE ;  /* 0x00000000000079c5 */ /* 0x000fcc0000000000 */
[----:B------:R-:W-:Y:S01]  /*ba70*/  HGMMA.64x64x16.F32 R152, gdesc[UR4], R152, gsb0 ;  /* 0x00e00000049879f0 */ /* 0x000fe20008000898 */
[----:B------:R-:W-:Y:S01]  /*ba80*/  R2UR UR4, R20 ;  /* 0x00000000140472ca */ /* 0x000fe200000e0000 */
[----:B------:R-:W-:Y:S01]  /*ba90*/  VIADD R20, R202, 0x200 ;  /* 0x00000200ca147836 */ /* 0x000fe20000000000 */
[----:B------:R-:W-:Y:S01]  /*baa0*/  R2UR UR5, R21 ;  /* 0x00000000150572ca */ /* 0x000fe200000e0000 */
[----:B------:R-:W-:-:S03]  /*bab0*/  IMAD.MOV.U32 R21, RZ, RZ, 0x40000040 ;  /* 0x40000040ff157424 */ /* 0x000fc600078e00ff */
[----:B------:R-:W-:Y:S01]  /*bac0*/  R2UR UR6, R20 ;  /* 0x00000000140672ca */ /* 0x000fe200000e0000 */
[----:B------:R-:W-:Y:S01]  /*bad0*/  VIADD R20, R202, 0x202 ;  /* 0x00000202ca147836 */ /* 0x000fe20000000000 */
[----:B------:R-:W-:Y:S02]  /*bae0*/  R2UR UR7, R21 ;  /* 0x00000000150772ca */ /* 0x000fe400000e0000 */
[----:B------:R-:W-:Y:S01]  /*baf0*/  MOV R21, 0x40000040 ;  /* 0x4000004000157802 */ /* 0x000fe20000000f00 */
[----:B------:R-:W-:Y:S02]  /*bb00*/  WARPGROUP.DEPBAR.LE gsb0, 0x0 ;  /* 0x00008000000079c5 */ /* 0x000fe40000010000 */
[----:B------:R-:W-:-:S08]  /*bb10*/  WARPGROUP.ARRIVE ;  /* 0x00000000000079c5 */ /* 0x000fd00000000000 */
[----:B------:R-:W-:Y:S01]  /*bb20*/  HGMMA.64x64x16.F32 R152, gdesc[UR4], R152, gsb0 ;  /* 0x00e00000049879f0 */ /* 0x000fe20008000898 */
[----:B------:R-:W-:Y:S01]  /*bb30*/  R2UR UR6, R20 ;  /* 0x00000000140672ca */ /* 0x000fe200000e0000 */
[----:B------:R-:W-:Y:S01]  /*bb40*/  VIADD R20, R3, 0x202 ;  /* 0x0000020203147836 */ /* 0x000fe20000000000 */
[----:B------:R-:W-:Y:S01]  /*bb50*/  R2UR UR7, R21 ;  /* 0x00000000150772ca */ /* 0x000fe200000e0000 */
[----:B------:R-:W-:-:S03]  /*bb60*/  IMAD.MOV.U32 R21, RZ, RZ, 0x40000040 ;  /* 0x40000040ff157424 */ /* 0x000fc600078e00ff */
        /* <DEDUP_REMOVED lines=15> */
[----:B------:R-:W-:-:S02]  /*bc60*/  WARPGROUP.DEPBAR.LE gsb0, 0x0 ;  /* 0x00008000000079c5 */ /* 0x000fc40000010000 */
[----:B------:R-:W-:-:S09]  /*bc70*/  WARPGROUP.ARRIVE ;  /* 0x00000000000079c5 */ /* 0x000fd20000000000 */
        /* <DEDUP_REMOVED lines=94> */
[----:B------:R-:W-:Y:S01]  /*c260*/  IMAD.IADD R20, R12, 0x1, R205 ;  /* 0x000000010c147824 */ /* 0x000fe200078e02cd */
[----:B------:R-:W-:Y:S01]  /*c270*/  R2UR UR5, R21 ;  /* 0x00000000150572ca */ /* 0x000fe200000e0000 */
[----:B------:R-:W-:Y:S01]  /*c280*/  IMAD.MOV.U32 R21, RZ, RZ, 0x40000040 ;  /* 0x40000040ff157424 */ /* 0x000fe200078e00ff */
[----:B------:R-:W-:-:S02]  /*c290*/  WARPGROUP.DEPBAR.LE gsb0, 0x0 ;  /* 0x00008000000079c5 */ /* 0x000fc40000010000 */
[----:B------:R-:W-:-:S09]  /*c2a0*/  WARPGROUP.ARRIVE ;  /* 0x00000000000079c5 */ /* 0x000fd20000000000 */
[----:B------:R-:W-:Y:S01]  /*c2b0*/  HGMMA.64x64x16.F32 R152, gdesc[UR4], R152, gsb0 ;  /* 0x00e00000049879f0 */ /* 0x000fe20008000898 */
[----:B------:R-:W-:Y:S01]  /*c2c0*/  R2UR UR6, R20 ;  /* 0x00000000140672ca */ /* 0x000fe200000e0000 */
[----:B------:R-:W-:Y:S01]  /*c2d0*/  IMAD.IADD R20, R203, 0x1, R12 ;  /* 0x00000001cb147824 */ /* 0x000fe200078e020c */
        /* <DEDUP_REMOVED lines=11> */
[----:B------:R-:W-:Y:S01]  /*c390*/  R2UR UR7, R21 ;  /* 0x00000000150772ca */ /* 0x000fe200000e0000 */
[----:B------:R-:W-:-:S03]  /*c3a0*/  IMAD.MOV.U32 R21, RZ, RZ, 0x40000040 ;  /* 0x40000040ff157424 */ /* 0x000fc600078e00ff */
[----:B------:R-:W-:Y:S02]  /*c3b0*/  R2UR UR4, R20 ;  /* 0x00000000140472ca */ /* 0x000fe400000e0000 */
[----:B------:R-:W-:Y:S01]  /*c3c0*/  R2UR UR5, R21 ;  /* 0x00000000150572ca */ /* 0x000fe200000e0000 */
[----:B------:R-:W-:Y:S01]  /*c3d0*/  IMAD.MOV.U32 R21, RZ, RZ, 0x28 ;  /* 0x00000028ff157424 */ /* 0x000fe200078e00ff */
[----:B------:R-:W-:-:S04]  /*c3e0*/  SEL R20, R204, 0x6, !P3 ;  /* 0x00000006cc147807 */ /* 0x000fc80005800000 */
[----:B------:R-:W-:Y:S01]  /*c3f0*/  IADD3 R204, R205, R20, RZ ;  /* 0x00000014cdcc7210 */ /* 0x000fe20007ffe0ff */
[----:B------:R-:W-:Y:S01]  /*c400*/  IMAD.MOV.U32 R205, RZ, RZ, 0x40000040 ;  /* 0x40000040ffcd7424 */ /* 0x000fe200078e00ff */
[----:B------:R-:W-:-:S04]  /*c410*/  SEL R21, R21, 0x26, P3 ;  /* 0x0000002615157807 */ /* 0x000fc80001800000 */
[----:B------:R-:W-:Y:S01]  /*c420*/  LOP3.LUT R21, R21, 0x6, RZ, 0xc0, !PT ;  /* 0x0000000615157812 */ /* 0x000fe200078ec0ff */
[----:B------:R-:W-:Y:S02]  /*c430*/  WARPGROUP.DEPBAR.LE gsb0, 0x0 ;  /* 0x00008000000079c5 */ /* 0x000fe40000010000 */
[----:B------:R-:W-:-:S06]  /*c440*/  WARPGROUP.ARRIVE ;  /* 0x00000000000079c5 */ /* 0x000fcc0000000000 */
[----:B------:R-:W-:Y:S01]  /*c450*/  HGMMA.64x64x16.F32 R152, gdesc[UR4], R152, gsb0 ;  /* 0x00e00000049879f0 */ /* 0x000fe20008000898 */
[----:B------:R-:W-:Y:S01]  /*c460*/  R2UR UR6, R204 ;  /* 0x00000000cc0672ca */ /* 0x000fe200000e0000 */
[----:B------:R-:W-:Y:S01]  /*c470*/  IMAD.IADD R204, R203, 0x1, R20 ;  /* 0x00000001cbcc7824 */ /* 0x000fe200078e0214 */
[----:B------:R-:W-:Y:S01]  /*c480*/  R2UR UR7, R205 ;  /* 0x00000000cd0772ca */ /* 0x000fe200000e0000 */
[----:B------:R-:W-:Y:S02]  /*c490*/  IMAD.MOV.U32 R205, RZ, RZ, 0x40000040 ;  /* 0x40000040ffcd7424 */ /* 0x000fe400078e00ff */
[----:B------:R-:W-:Y:S01]  /*c4a0*/  IMAD.MOV.U32 R203, RZ, RZ, 0xa00 ;  /* 0x00000a00ffcb7424 */ /* 0x000fe200078e00ff */
[----:B------:R-:W-:Y:S02]  /*c4b0*/  R2UR UR4, R204 ;  /* 0x00000000cc0472ca */ /* 0x000fe400000e0000 */
[----:B------:R-:W-:Y:S02]  /*c4c0*/  R2UR UR5, R205 ;  /* 0x00000000cd0572ca */ /* 0x000fe400000e0000 */
[----:B------:R-:W-:-:S02]  /*c4d0*/  SEL R203, R203, 0x980, P3 ;  /* 0x00000980cbcb7807 */ /* 0x000fc40001800000 */
[----:B------:R-:W-:Y:S02]  /*c4e0*/  MOV R205, 0x40000040 ;  /* 0x4000004000cd7802 */ /* 0x000fe40000000f00 */
[----:B------:R-:W-:Y:S01]  /*c4f0*/  LOP3.LUT R206, R203, 0xa00, RZ, 0xc0, !PT ;  /* 0x00000a00cbce7812 */ /* 0x000fe200078ec0ff */
[----:B------:R-:W-:-:S03]  /*c500*/  VIADD R203, R3, 0xa00 ;  /* 0x00000a0003cb7836 */ /* 0x000fc60000000000 */
[CC--:B------:R-:W-:Y:S02]  /*c510*/  IADD3 R204, R21.reuse, R206.reuse, R3 ;  /* 0x000000ce15cc7210 */ /* 0x0c0fe40007ffe003 */
[----:B------:R-:W-:Y:S01]  /*c520*/  IADD3 R206, R21, R206, R202 ;  /* 0x000000ce15ce7210 */ /* 0x000fe20007ffe0ca */
[----:B------:R-:W-:Y:S01]  /*c530*/  VIADD R21, R202, 0xa00 ;  /* 0x00000a00ca157836 */ /* 0x000fe20000000000 */
[----:B------:R-:W-:Y:S02]  /*c540*/  WARPGROUP.DEPBAR.LE gsb0, 0x0 ;  /* 0x00008000000079c5 */ /* 0x000fe40000010000 */
[----:B------:R-:W-:-:S06]  /*c550*/  WARPGROUP.ARRIVE ;  /* 0x00000000000079c5 */ /* 0x000fcc0000000000 */
        /* <DEDUP_REMOVED lines=14> */
[----:B------:R-:W-:Y:S02]  /*c640*/  IADD3 R204, R203, R12, RZ ;  /* 0x0000000ccbcc7210 */ /* 0x000fe40007ffe0ff */
[----:B------:R-:W-:Y:S01]  /*c650*/  R2UR UR5, R205 ;  /* 0x00000000cd0572ca */ /* 0x000fe200000e0000 */
[----:B------:R-:W-:Y:S01]  /*c660*/  IMAD.MOV.U32 R205, RZ, RZ, 0x40000040 ;  /* 0x40000040ffcd7424 */ /* 0x000fe200078e00ff */
[----:B------:R-:W-:Y:S01]  /*c670*/  R2UR UR4, R204 ;  /* 0x00000000cc0472ca */ /* 0x000fe200000e0000 */
[----:B------:R-:W-:Y:S01]  /*c680*/  IMAD.IADD R204, R11, 0x1, R21 ;  /* 0x000000010bcc7824 */ /* 0x000fe200078e0215 */
        /* <DEDUP_REMOVED lines=10> */
[----:B------:R-:W-:Y:S01]  /*c730*/  IADD3 R204, R20, R21, RZ ;  /* 0x0000001514cc7210 */ /* 0x000fe20007ffe0ff */
[----:B------:R-:W-:-:S05]  /*c740*/  IMAD.MOV.U32 R21, RZ, RZ, 0x30 ;  /* 0x00000030ff157424 */ /* 0x000fca00078e00ff */
        /* <DEDUP_REMOVED lines=80> */
[----:B------:R-:W-:Y:S02]  /*cc50*/  WARPGROUP.DEPBAR.LE gsb0, 0x0 ;  /* 0x00008000000079c5 */ /* 0x000fe40000010000 */
[----:B------:R-:W-:-:S10]  /*cc60*/  WARPGROUP.ARRIVE ;  /* 0x00000000000079c5 */ /* 0x000fd40000000000 */
[----:B------:R-:W-:Y:S01]  /*cc70*/  HGMMA.64x64x16.F32 R152, gdesc[UR4], R152, gsb0 ;  /* 0x00e00000049879f0 */ /* 0x000fe20008000898 */
[----:B------:R-:W-:Y:S01]  /*cc80*/  R2UR UR7, R205 ;  /* 0x00000000cd0772ca */ /* 0x000fe200000e0000 */
[----:B------:R-:W-:Y:S01]  /*cc90*/  IMAD.MOV.U32 R205, RZ, RZ, 0x40000040 ;  /* 0x40000040ffcd7424 */ /* 0x000fe200078e00ff */
[----:B------:R-:W-:Y:S02]  /*cca0*/  R2UR UR6, R204 ;  /* 0x00000000cc0672ca */ /* 0x000fe400000e0000 */
[----:B------:R-:W-:Y:S01]  /*ccb0*/  IADD3 R204, R203, R12, RZ ;  /* 0x0000000ccbcc7210 */ /* 0x000fe20007ffe0ff */
[----:B------:R-:W-:Y:S01]  /*ccc0*/  IMAD.MOV.U32 R12, RZ, RZ, 0x1000 ;  /* 0x00001000ff0c7424 */ /* 0x000fe200078e00ff */
[----:B------:R-:W-:Y:S01]  /*ccd0*/  R2UR UR5, R205 ;  /* 0x00000000cd0572ca */ /* 0x000fe200000e0000 */
[----:B------:R-:W-:Y:S01]  /*cce0*/  IMAD.MOV.U32 R205, RZ, RZ, 0x40000040 ;  /* 0x40000040ffcd7424 */ /* 0x000fe200078e00ff */
[----:B------:R-:W-:Y:S01]  /*ccf0*/  R2UR UR4, R204 ;  /* 0x00000000cc0472ca */ /* 0x000fe200000e0000 */
[----:B------:R-:W-:Y:S01]  /*cd00*/  IMAD.IADD R204, R11, 0x1, R21 ;  /* 0x000000010bcc7824 */ /* 0x000fe200078e0215 */
        /* <DEDUP_REMOVED lines=11> */
[----:B------:R-:W-:Y:S01]  /*cdc0*/  R2UR UR5, R205 ;  /* 0x00000000cd0572ca */ /* 0x000fe200000e0000 */
[----:B------:R-:W-:Y:S01]  /*cdd0*/  IMAD.MOV.U32 R205, RZ, RZ, 0x40000040 ;  /* 0x40000040ffcd7424 */ /* 0x000fe200078e00ff */
[----:B------:R-:W-:Y:S01]  /*cde0*/  IADD3 R204, R20, R21, RZ ;  /* 0x0000001514cc7210 */ /* 0x000fe20007ffe0ff */
[----:B------:R-:W-:Y:S01]  /*cdf0*/  IMAD.IADD R20, R203, 0x1, R20 ;  /* 0x00000001cb147824 */ /* 0x000fe200078e0214 */
[----:B------:R-:W-:Y:S01]  /*ce00*/  SEL R11, R11, 0x3e, P3 ;  /* 0x0000003e0b0b7807 */ /* 0x000fe20001800000 */
[----:B------:R-:W-:-:S02]  /*ce10*/  IMAD.MOV.U32 R21, RZ, RZ, 0x40000040 ;  /* 0x40000040ff157424 */ /* 0x000fc400078e00ff */
[----:B------:R-:W-:Y:S01]  /*ce20*/  IMAD.MOV.U32 R203, RZ, RZ, 0x40000040 ;  /* 0x40000040ffcb7424 */ /* 0x000fe200078e00ff */
[----:B------:R-:W-:-:S04]  /*ce30*/  LOP3.LUT R11, R11, 0x6, RZ, 0xc0, !PT ;  /* 0x000000060b0b7812 */ /* 0x000fc800078ec0ff */
[----:B------:R-:W-:Y:S01]  /*ce40*/  IADD3 R202, R11, R12, R202 ;  /* 0x0000000c0bca7210 */ /* 0x000fe20007ffe0ca */
[----:B------:R-:W-:Y:S02]  /*ce50*/  WARPGROUP.DEPBAR.LE gsb0, 0x0 ;  /* 0x00008000000079c5 */ /* 0x000fe40000010000 */
[----:B------:R-:W-:-:S06]  /*ce60*/  WARPGROUP.ARRIVE ;  /* 0x00000000000079c5 */ /* 0x000fcc0000000000 */
[----:B------:R-:W-:Y:S01]  /*ce70*/  HGMMA.64x64x16.F32 R152, gdesc[UR4], R152, gsb0 ;  /* 0x00e00000049879f0 */ /* 0x000fe20008000898 */
[----:B------:R-:W-:Y:S02]  /*ce80*/  R2UR UR6, R204 ;  /* 0x00000000cc0672ca */ /* 0x000fe400000e0000 */
[----:B------:R-:W-:Y:S02]  /*ce90*/  R2UR UR7, R205 ;  /* 0x00000000cd0772ca */ /* 0x000fe400000e0000 */
[----:B------:R-:W-:Y:S02]  /*cea0*/  R2UR UR4, R20 ;  /* 0x00000000140472ca */ /* 0x000fe400000e0000 */
[----:B------:R-:W-:Y:S02]  /*ceb0*/  R2UR UR5, R21 ;  /* 0x00000000150572ca */ /* 0x000fe400000e0000 */
[----:B------:R-:W-:Y:S02]  /*cec0*/  IADD3 R20, R11, R12, R3 ;  /* 0x0000000c0b147210 */ /* 0x000fe40007ffe003 */
[----:B------:R-:W-:Y:S01]  /*ced0*/  MOV R21, 0x40000040 ;  /* 0x4000004000157802 */ /* 0x000fe20000000f00 */
[----:B------:R-:W-:-:S02]  /*cee0*/  WARPGROUP.DEPBAR.LE gsb0, 0x0 ;  /* 0x00008000000079c5 */ /* 0x000fc40000010000 */
[----:B------:R-:W-:-:S06]  /*cef0*/  WARPGROUP.ARRIVE ;  /* 0x00000000000079c5 */ /* 0x000fcc0000000000 */
[----:B------:R-:W-:Y:S01]  /*cf00*/  HGMMA.64x64x16.F32 R152, gdesc[UR4], R152, gsb0 ;  /* 0x00e00000049879f0 */ /* 0x000fe20008000898 */
[----:B------:R-:W-:Y:S01]  /*cf10*/  R2UR UR4, R20 ;  /* 0x00000000140472ca */ /* 0x000fe200000e0000 */
[----:B------:R-:W-:Y:S01]  /*cf20*/  IMAD R20, R18, 0x1000, R13 ;  /* 0x0000100012147824 */ /* 0x000fe200078e020d */
        /* <DEDUP_REMOVED lines=8> */
[----:B------:R-:W-:Y:S01]  /*cfb0*/  ULDC UR4, c[0x0][0xa80] ;  /* 0x0002a00000047ab9 */ /* 0x000fe20000000800 */
[----:B------:R-:W-:Y:S01]  /*cfc0*/  R2UR UR6, R20 ;  /* 0x00000000140672ca */ /* 0x000fe200000e0000 */
        /* <DEDUP_REMOVED lines=24> */
[----:B------:R-:W-:Y:S01]  /*d150*/  FMNMX.FTZ R202, R162, R11, !PT ;  /* 0x0000000ba2ca7209 */ /* 0x000fe20007810000 */
[----:B------:R-:W-:-:S03]  /*d160*/  IMAD.U32 R11, RZ, RZ, UR4 ;  /* 0x00000004ff0b7e24 */ /* 0x000fc6000f8e00ff */
[----:B------:R-:W-:-:S04]  /*d170*/  FMNMX.FTZ R21, R163, R202, !PT ;  /* 0x000000caa3157209 */ /* 0x000fc80007810000 */
[----:B------:R-:W-:-:S04]  /*d180*/  FMNMX.FTZ R202, R166, R21, !PT ;  /* 0x00000015a6ca7209 */ /* 0x000fc80007810000 */
[----:B------:R-:W-:Y:S02]  /*d190*/  FMNMX.FTZ R21, R167, R202, !PT ;  /* 0x000000caa7157209 */ /* 0x000fe40007810000 */
[----:B0-----:R-:W-:Y:S02]  /*d1a0*/  FMNMX.FTZ R12, R203, R204, !PT ;  /* 0x000000cccb0c7209 */ /* 0x001fe40007810000 */
[----:B------:R-:W-:-:S03]  /*d1b0*/  FMNMX.FTZ R202, R170, R21, !PT ;  /* 0x00000015aaca7209 */ /* 0x000fc60007810000 */
[CC--:B------:R-:W-:Y:S01]  /*d1c0*/  FMUL.FTZ R222, R12.reuse, R11.reuse ;  /* 0x0000000b0cde7220 */ /* 0x0c0fe20000410000 */
[----:B------:R-:W-:Y:S01]  /*d1d0*/  FMNMX.FTZ R21, R171, R202, !PT ;  /* 0x000000caab157209 */ /* 0x000fe20007810000 */
[----:B------:R-:W-:Y:S02]  /*d1e0*/  FADD.FTZ R204, -R12, R197 ;  /* 0x000000c50ccc7221 */ /* 0x000fe40000010100 */
[--C-:B------:R-:W-:Y:S01]  /*d1f0*/  FFMA.FTZ R197, R153, R11, -R222.reuse ;  /* 0x0000000b99c57223 */ /* 0x100fe200000108de */
[----:B------:R-:W-:Y:S01]  /*d200*/  FMNMX.FTZ R202, R174, R21, !PT ;  /* 0x00000015aeca7209 */ /* 0x000fe20007810000 */
[-CC-:B------:R-:W-:Y:S01]  /*d210*/  FFMA.FTZ R203, R157, R11.reuse, -R222.reuse ;  /* 0x0000000b9dcb7223 */ /* 0x180fe200000108de */
[-C--:B------:R-:W-:Y:S01]  /*d220*/  FMUL.FTZ R204, R204, R11.reuse ;  /* 0x0000000bcccc7220 */ /* 0x080fe20000410000 */
[-CC-:B------:R-:W-:Y:S01]  /*d230*/  FFMA.FTZ R152, R152, R11.reuse, -R222.reuse ;  /* 0x0000000b98987223 */ /* 0x180fe200000108de */
[----:B------:R-:W-:Y:S01]  /*d240*/  FMNMX.FTZ R21, R175, R202, !PT ;  /* 0x000000caaf157209 */ /* 0x000fe20007810000 */
[-CC-:B------:R-:W-:Y:S01]  /*d250*/  FFMA.FTZ R202, R156, R11.reuse, -R222.reuse ;  /* 0x0000000b9cca7223 */ /* 0x180fe200000108de */
[----:B------:R0:W1:Y:S01]  /*d260*/  MUFU.EX2 R224, R204 ;  /* 0x000000cc00e07308 */ /* 0x0000620000000800 */
        /* <DEDUP_REMOVED lines=8> */
[--C-:B0-----:R-:W-:Y:S01]  /*d2f0*/  FFMA.FTZ R204, R160, R11, -R222.reuse ;  /* 0x0000000ba0cc7223 */ /* 0x101fe200000108de */
[----:B------:R-:W-:Y:S01]  /*d300*/  FMNMX.FTZ R156, R182, R21, !PT ;  /* 0x00000015b69c7209 */ /* 0x000fe20007810000 */
[-CC-:B------:R-:W-:Y:S01]  /*d310*/  FFMA.FTZ R173, R173, R11.reuse, -R222.reuse ;  /* 0x0000000badad7223 */ /* 0x180fe200000108de */
[-CC-:B------:R-:W-:Y:S01]  /*d320*/  FFMA.FTZ R176, R176, R11.reuse, -R222.reuse ;  /* 0x0000000bb0b07223 */ /* 0x180fe200000108de */
[-CC-:B------:R-:W-:Y:S01]  /*d330*/  FFMA.FTZ R177, R177, R11.reuse, -R222.reuse ;  /* 0x0000000bb1b17223 */ /* 0x180fe200000108de */
[----:B------:R-:W-:Y:S01]  /*d340*/  FMNMX.FTZ R156, R183, R156, !PT ;  /* 0x0000009cb79c7209 */ /* 0x000fe20007810000 */
[-CC-:B------:R-:W-:Y:S01]  /*d350*/  FFMA.FTZ R180, R180, R11.reuse, -R222.reuse ;  /* 0x0000000bb4b47223 */ /* 0x180fe200000108de */
[----:B------:R-:W-:Y:S01]  /*d360*/  FFMA.FTZ R181, R181, R11, -R222 ;  /* 0x0000000bb5b57223 */ /* 0x000fe200000108de */
[----:B------:R-:W0:Y:S01]  /*d370*/  MUFU.EX2 R152, R152 ;  /* 0x0000009800987308 */ /* 0x000e220000000800 */
[-C--:B-1----:R-:W-:Y:S01]  /*d380*/  FMUL.FTZ R24, R24, R224.reuse ;  /* 0x000000e018187220 */ /* 0x082fe20000410000 */
[----:B------:R-:W1:Y:S01]  /*d390*/  SHFL.BFLY PT, R21, R156, 0x2, 0x1f ;  /* 0x0c401f009c157f89 */ /* 0x000e6200000e0000 */
        /* <DEDUP_REMOVED lines=14> */
[----:B0-----:R-:W-:Y:S01]  /*d480*/  FFMA.FTZ R199, R224, R199, R152 ;  /* 0x000000c7e0c77223 */ /* 0x001fe20000010098 */
        /* <DEDUP_REMOVED lines=8> */
[-C--:B------:R-:W-:Y:S01]  /*d510*/  FMUL.FTZ R61, R61, R224.reuse ;  /* 0x000000e03d3d7220 */ /* 0x080fe20000410000 */
[----:B-1----:R-:W-:Y:S01]  /*d520*/  FMNMX.FTZ R153, R156, R21, !PT ;  /* 0x000000159c997209 */ /* 0x002fe20007810000 */
[-C--:B------:R-:W-:Y:S01]  /*d530*/  FMUL.FTZ R64, R64, R224.reuse ;  /* 0x000000e040407220 */ /* 0x080fe20000410000 */
[-C--:B------:R-:W-:Y:S01]  /*d540*/  FMUL.FTZ R65, R65, R224.reuse ;  /* 0x000000e041417220 */ /* 0x080fe20000410000 */
[-C--:B------:R-:W-:Y:S01]  /*d550*/  FMUL.FTZ R68, R68, R224.reuse ;  /* 0x000000e044447220 */ /* 0x080fe20000410000 */
[-C--:B------:R-:W-:Y:S01]  /*d560*/  FMUL.FTZ R69, R69, R224.reuse ;  /* 0x000000e045457220 */ /* 0x080fe20000410000 */
[----:B------:R-:W0:Y:S01]  /*d570*/  SHFL.BFLY PT, R156, R153, 0x1, 0x1f ;  /* 0x0c201f00999c7f89 */ /* 0x000e2200000e0000 */
        /* <DEDUP_REMOVED lines=23> */
[----:B0-----:R-:W-:Y:S01]  /*d6f0*/  FMNMX.FTZ R21, R153, R156, !PT ;  /* 0x0000009c99157209 */ /* 0x001fe20007810000 */
[----:B------:R-:W-:Y:S01]  /*d700*/  MUFU.EX2 R207, R207 ;  /* 0x000000cf00cf7308 */ /* 0x000fe20000000800 */
[-C--:B------:R-:W-:Y:S01]  /*d710*/  FMUL.FTZ R112, R112, R224.reuse ;  /* 0x000000e070707220 */ /* 0x080fe20000410000 */
[-C--:B------:R-:W-:Y:S01]  /*d720*/  FMUL.FTZ R113, R113, R224.reuse ;  /* 0x000000e071717220 */ /* 0x080fe20000410000 */
[-C--:B------:R-:W-:Y:S01]  /*d730*/  FMUL.FTZ R116, R116, R224.reuse ;  /* 0x000000e074747220 */ /* 0x080fe20000410000 */
[CC--:B------:R-:W-:Y:S01]  /*d740*/  FMUL.FTZ R157, R21.reuse, R11.reuse ;  /* 0x0000000b159d7220 */ /* 0x0c0fe20000410000 */
[----:B------:R-:W-:Y:S01]  /*d750*/  FADD.FTZ R156, -R21, R201 ;  /* 0x000000c9159c7221 */ /* 0x000fe20000010100 */
[-C--:B------:R-:W-:Y:S01]  /*d760*/  FMUL.FTZ R117, R117, R224.reuse ;  /* 0x000000e075757220 */ /* 0x080fe20000410000 */
[----:B------:R-:W-:Y:S01]  /*d770*/  FMUL.FTZ R120, R120, R224 ;  /* 0x000000e078787220 */ /* 0x000fe20000410000 */
[----:B------:R-:W-:Y:S01]  /*d780*/  FFMA.FTZ R201, R155, R11, -R157 ;  /* 0x0000000b9bc97223 */ /* 0x000fe2000001089d */
[----:B------:R-:W-:-:S02]  /*d790*/  IMAD.MOV R155, RZ, RZ, -R191 ;  /* 0x000000ffff9b7224 */ /* 0x000fc400078e0abf */
[-C--:B------:R-:W-:Y:S01]  /*d7a0*/  FMUL.FTZ R156, R156, R11.reuse ;  /* 0x0000000b9c9c7220 */ /* 0x080fe20000410000 */
[-CC-:B------:R-:W-:Y:S01]  /*d7b0*/  FFMA.FTZ R153, R154, R11.reuse, -R157.reuse ;  /* 0x0000000b9a997223 */ /* 0x180fe2000001089d */
[----:B------:R-:W-:Y:S01]  /*d7c0*/  @!P1 IADD3 R154, R14, 0x38840, RZ ;  /* 0x000388400e9a9810 */ /* 0x000fe20007ffe0ff */
[--C-:B------:R-:W-:Y:S01]  /*d7d0*/  FFMA.FTZ R222, R158, R11, -R157.reuse ;  /* 0x0000000b9ede7223 */ /* 0x100fe2000001089d */
[----:B------:R-:W-:Y:S01]  /*d7e0*/  ISETP.NE.AND P3, PT, R190, R155, PT ;  /* 0x0000009bbe00720c */ /* 0x000fe20003f65270 */
[-CC-:B------:R-:W-:Y:S01]  /*d7f0*/  FFMA.FTZ R223, R159, R11.reuse, -R157.reuse ;  /* 0x0000000b9fdf7223 */ /* 0x180fe2000001089d */
[----:B------:R-:W0:Y:S01]  /*d800*/  MUFU.EX2 R156, R156 ;  /* 0x0000009c009c7308 */ /* 0x000e220000000800 */
[----:B------:R-:W-:Y:S01]  /*d810*/  @!P1 PRMT R154, RZ, 0x654, R154 ;  /* 0x00000654ff9a9816 */ /* 0x000fe2000000009a */
[-CC-:B------:R-:W-:Y:S01]  /*d820*/  FFMA.FTZ R225, R162, R11.reuse, -R157.reuse ;  /* 0x0000000ba2e17223 */ /* 0x180fe2000001089d */
[-CC-:B------:R-:W-:Y:S01]  /*d830*/  FFMA.FTZ R226, R163, R11.reuse, -R157.reuse ;  /* 0x0000000ba3e27223 */ /* 0x180fe2000001089d */
[-CC-:B------:R-:W-:Y:S01]  /*d840*/  FFMA.FTZ R227, R166, R11.reuse, -R157.reuse ;  /* 0x0000000ba6e37223 */ /* 0x180fe2000001089d */
[-CC-:B------:R-:W-:Y:S01]  /*d850*/  FFMA.FTZ R228, R167, R11.reuse, -R157.reuse ;  /* 0x0000000ba7e47223 */ /* 0x180fe2000001089d */
[-CC-:B------:R-:W-:Y:S01]  /*d860*/  FFMA.FTZ R170, R170, R11.reuse, -R157.reuse ;  /* 0x0000000baaaa7223 */ /* 0x180fe2000001089d */
[-CC-:B------:R-:W-:Y:S01]  /*d870*/  FFMA.FTZ R171, R171, R11.reuse, -R157.reuse ;  /* 0x0000000babab7223 */ /* 0x180fe2000001089d */
[----:B------:R-:W1:Y:S01]  /*d880*/  MUFU.EX2 R153, R153 ;  /* 0x0000009900997308 */ /* 0x000e620000000800 */
[-CC-:B------:R-:W-:Y:S01]  /*d890*/  FFMA.FTZ R174, R174, R11.reuse, -R157.reuse ;  /* 0x0000000baeae7223 */ /* 0x180fe2000001089d */
[-CC-:B------:R-:W-:Y:S01]  /*d8a0*/  FFMA.FTZ R175, R175, R11.reuse, -R157.reuse ;  /* 0x0000000bafaf7223 */ /* 0x180fe2000001089d */
[----:B------:R-:W-:Y:S01]  /*d8b0*/  @!P3 IMAD R155, R198, 0x40, R188 ;  /* 0x00000040c69bb824 */ /* 0x000fe200078e02bc */
[----:B------:R2:W-:Y:S01]  /*d8c0*/  @!P1 SYNCS.ARRIVE.TRANS64.RED.A1T0 RZ, [R154+URZ], RZ ;  /* 0x000000ff9aff99a7 */ /* 0x0005e2000810043f */
[-CC-:B------:R-:W-:Y:S01]  /*d8d0*/  FFMA.FTZ R178, R178, R11.reuse, -R157.reuse ;  /* 0x0000000bb2b27223 */ /* 0x180fe2000001089d */
[----:B------:R-:W-:Y:S01]  /*d8e0*/  FFMA.FTZ R179, R179, R11, -R157 ;  /* 0x0000000bb3b37223 */ /* 0x000fe2000001089d */
[----:B------:R-:W-:-:S02]  /*d8f0*/  @!P3 IMAD R155, R155, 0x4, R2 ;  /* 0x000000049b9bb824 */ /* 0x000fc400078e0202 */
[-CC-:B------:R-:W-:Y:S01]  /*d900*/  FFMA.FTZ R182, R182, R11.reuse, -R157.reuse ;  /* 0x0000000bb6b67223 */ /* 0x180fe2000001089d */
[----:B------:R-:W-:Y:S01]  /*d910*/  FFMA.FTZ R161, R183, R11, -R157 ;  /* 0x0000000bb7a17223 */ /* 0x000fe2000001089d */
[----:B------:R-:W3:Y:S01]  /*d920*/  MUFU.EX2 R201, R201 ;  /* 0x000000c900c97308 */ /* 0x000ee20000000800 */
[-C--:B0-----:R-:W-:Y:S01]  /*d930*/  FMUL.FTZ R26, R26, R156.reuse ;  /* 0x0000009c1a1a7220 */ /* 0x081fe20000410000 */
[----:B------:R-:W-:Y:S01]  /*d940*/  @!P3 STS [R155+0x38400], R224 ;  /* 0x038400e09b00b388 */ /* 0x000fe20000000800 */
[-C--:B------:R-:W-:Y:S01]  /*d950*/  FMUL.FTZ R27, R27, R156.reuse ;  /* 0x0000009c1b1b7220 */ /* 0x080fe20000410000 */
[-C--:B------:R-:W-:Y:S01]  /*d960*/  FMUL.FTZ R30, R30, R156.reuse ;  /* 0x0000009c1e1e7220 */ /* 0x080fe20000410000 */
[----:B------:R-:W-:Y:S01]  /*d970*/  FMUL.FTZ R31, R31, R156 ;  /* 0x0000009c1f1f7220 */ /* 0x000fe20000410000 */
[----:B------:R0:W-:Y:S01]  /*d980*/  @!P3 STS [R155+0x38420], R156 ;  /* 0x0384209c9b00b388 */ /* 0x0001e20000000800 */
[----:B-1----:R-:W-:Y:S01]  /*d990*/  FFMA.FTZ R183, R156, R200, R153 ;  /* 0x000000c89cb77223 */ /* 0x002fe20000010099 */
        /* <DEDUP_REMOVED lines=56> */
[----:B------:R-:W5:Y:S01]  /*dd20*/  MUFU.EX2 R169, R169 ;  /* 0x000000a900a97308 */ /* 0x000f620000000800 */
        /* <DEDUP_REMOVED lines=11> */
[----:B------:R-:W-:Y:S01]  /*dde0*/  FMUL.FTZ R151, R151, R156 ;  /* 0x0000009c97977220 */ /* 0x000fe20000410000 */
[----:B---3--:R-:W-:Y:S01]  /*ddf0*/  F2FP.F16.F32.PACK_AB R153, R201, R153 ;  /* 0x00000099c999723e */ /* 0x008fe200000000ff */
[----:B------:R-:W-:Y:S01]  /*de00*/  FMUL.FTZ R121, R121, R224 ;  /* 0x000000e079797220 */ /* 0x000fe20000410000 */
[----:B--2---:R-:W-:Y:S01]  /*de10*/  F2FP.F16.F32.PACK_AB R154, R203, R202 ;  /* 0x000000cacb9a723e */ /* 0x004fe200000000ff */
[----:B------:R-:W2:Y:S01]  /*de20*/  MUFU.EX2 R173, R173 ;  /* 0x000000ad00ad7308 */ /* 0x000ea20000000800 */
[----:B0-----:R-:W-:Y:S01]  /*de30*/  F2FP.F16.F32.PACK_AB R155, R223, R222 ;  /* 0x000000dedf9b723e */ /* 0x001fe200000000ff */
[----:B------:R-:W-:Y:S01]  /*de40*/  BAR.SYNC.DEFER_BLOCKING 0xf, 0x100 ;  /* 0x03c4000000007b1d */ /* 0x000fe20000010000 */
[----:B------:R-:W-:Y:S01]  /*de50*/  F2FP.F16.F32.PACK_AB R156, R205, R204 ;  /* 0x000000cccd9c723e */ /* 0x000fe200000000ff */
[-C--:B------:R-:W-:Y:S01]  /*de60*/  FMUL.FTZ R124, R124, R224.reuse ;  /* 0x000000e07c7c7220 */ /* 0x080fe20000410000 */
[----:B-1----:R-:W-:Y:S01]  /*de70*/  F2FP.F16.F32.PACK_AB R157, R226, R225 ;  /* 0x000000e1e29d723e */ /* 0x002fe200000000ff */
[----:B------:R-:W-:Y:S01]  /*de80*/  FMUL.FTZ R125, R125, R224 ;  /* 0x000000e07d7d7220 */ /* 0x000fe20000410000 */
[----:B------:R-:W-:Y:S01]  /*de90*/  F2FP.F16.F32.PACK_AB R158, R207, R206 ;  /* 0x000000cecf9e723e */ /* 0x000fe200000000ff */
[----:B------:R-:W-:Y:S01]  /*dea0*/  MUFU.EX2 R170, R170 ;  /* 0x000000aa00aa7308 */ /* 0x000fe20000000800 */
[----:B----4-:R-:W-:Y:S01]  /*deb0*/  F2FP.F16.F32.PACK_AB R159, R228, R227 ;  /* 0x000000e3e49f723e */ /* 0x010fe200000000ff */
[----:B------:R-:W-:Y:S01]  /*dec0*/  FMUL.FTZ R128, R128, R224 ;  /* 0x000000e080807220 */ /* 0x000fe20000410000 */
[----:B-----5:R-:W-:Y:S01]  /*ded0*/  F2FP.F16.F32.PACK_AB R160, R169, R168 ;  /* 0x000000a8a9a0723e */ /* 0x020fe200000000ff */
[-C--:B------:R-:W-:Y:S01]  /*dee0*/  FMUL.FTZ R129, R129, R224.reuse ;  /* 0x000000e081817220 */ /* 0x080fe20000410000 */
[-C--:B------:R-:W-:Y:S01]  /*def0*/  FMUL.FTZ R132, R132, R224.reuse ;  /* 0x000000e084847220 */ /* 0x080fe20000410000 */
[-C--:B------:R-:W-:Y:S01]  /*df00*/  FMUL.FTZ R133, R133, R224.reuse ;  /* 0x000000e085857220 */ /* 0x080fe20000410000 */
[----:B------:R-:W-:Y:S01]  /*df10*/  FMUL.FTZ R136, R136, R224 ;  /* 0x000000e088887220 */ /* 0x000fe20000410000 */
[----:B------:R-:W-:Y:S01]  /*df20*/  MUFU.EX2 R171, R171 ;  /* 0x000000ab00ab7308 */ /* 0x000fe20000000800 */
[----:B--2---:R-:W-:Y:S01]  /*df30*/  F2FP.F16.F32.PACK_AB R162, R173, R172 ;  /* 0x000000acada2723e */ /* 0x004fe200000000ff */
        /* <DEDUP_REMOVED lines=8> */
[----:B------:R0:W-:Y:S01]  /*dfc0*/  STSM.16.M88.4 [R194+0x36400], R152 ;  /* 0x03640098c2007844 */ /* 0x0001e20000000200 */
[----:B------:R-:W-:Y:S01]  /*dfd0*/  FADD.FTZ R199, R197, R199 ;  /* 0x000000c7c5c77221 */ /* 0x000fe20000010000 */
[----:B------:R-:W-:Y:S01]  /*dfe0*/  FADD.FTZ R183, R201, R183 ;  /* 0x000000b7c9b77221 */ /* 0x000fe20000010000 */
[----:B------:R-:W-:Y:S01]  /*dff0*/  @!P1 VIADD R14, R14, 0x38860 ;  /* 0x000388600e0e9836 */ /* 0x000fe20000000000 */
[----:B------:R2:W-:Y:S01]  /*e000*/  STSM.16.M88.4 [R208], R156 ;  /* 0x0000009cd0007844 */ /* 0x0005e20000000200 */
[----:B------:R-:W-:Y:S01]  /*e010*/  FADD.FTZ R202, R202, R199 ;  /* 0x000000c7caca7221 */ /* 0x000fe20000010000 */
[----:B------:R-:W1:Y:S01]  /*e020*/  MUFU.EX2 R175, R175 ;  /* 0x000000af00af7308 */ /* 0x000e620000000800 */
[----:B------:R-:W-:Y:S01]  /*e030*/  FADD.FTZ R222, R222, R183 ;  /* 0x000000b7dede7221 */ /* 0x000fe20000010000 */
[----:B------:R-:W-:Y:S01]  /*e040*/  @!P1 PRMT R14, RZ, 0x654, R14 ;  /* 0x00000654ff0e9816 */ /* 0x000fe2000000000e */
[----:B------:R-:W-:Y:S01]  /*e050*/  FADD.FTZ R203, R203, R202 ;  /* 0x000000cacbcb7221 */ /* 0x000fe20000010000 */
[----:B------:R-:W-:-:S02]  /*e060*/  IMAD.MOV.U32 R198, RZ, RZ, R18 ;  /* 0x000000ffffc67224 */ /* 0x000fc400078e0012 */
[----:B------:R-:W-:Y:S01]  /*e070*/  FADD.FTZ R222, R223, R222 ;  /* 0x000000dedfde7221 */ /* 0x000fe20000010000 */
[----:B------:R-:W-:Y:S02]  /*e080*/  IMAD.MOV.U32 R201, RZ, RZ, R21 ;  /* 0x000000ffffc97224 */ /* 0x000fe400078e0015 */
[----:B------:R-:W-:Y:S01]  /*e090*/  FADD.FTZ R204, R204, R203 ;  /* 0x000000cbcccc7221 */ /* 0x000fe20000010000 */
[----:B------:R-:W-:Y:S01]  /*e0a0*/  MUFU.EX2 R176, R176 ;  /* 0x000000b000b07308 */ /* 0x000fe20000000800 */
[----:B------:R-:W-:Y:S01]  /*e0b0*/  FADD.FTZ R225, R225, R222 ;  /* 0x000000dee1e17221 */ /* 0x000fe20000010000 */
[----:B------:R-:W-:Y:S01]  /*e0c0*/  MOV R197, R12 ;  /* 0x0000000c00c57202 */ /* 0x000fe20000000f00 */
[----:B------:R-:W-:Y:S02]  /*e0d0*/  FADD.FTZ R205, R205, R204 ;  /* 0x000000cccdcd7221 */ /* 0x000fe40000010000 */
[----:B------:R-:W-:Y:S02]  /*e0e0*/  FADD.FTZ R226, R226, R225 ;  /* 0x000000e1e2e27221 */ /* 0x000fe40000010000 */
[----:B------:R-:W-:Y:S01]  /*e0f0*/  FADD.FTZ R206, R206, R205 ;  /* 0x000000cdcece7221 */ /* 0x000fe20000010000 */
[----:B------:R-:W3:Y:S01]  /*e100*/  MUFU.EX2 R177, R177 ;  /* 0x000000b100b17308 */ /* 0x000ee20000000800 */
[----:B-1----:R-:W-:Y:S01]  /*e110*/  F2FP.F16.F32.PACK_AB R163, R175, R174 ;  /* 0x000000aeafa3723e */ /* 0x002fe200000000ff */
[----:B------:R-:W-:Y:S01]  /*e120*/  FADD.FTZ R227, R227, R226 ;  /* 0x000000e2e3e37221 */ /* 0x000fe20000010000 */
[----:B------:R-:W-:-:S03]  /*e130*/  FADD.FTZ R207, R207, R206 ;  /* 0x000000cecfcf7221 */ /* 0x000fc60000010000 */
[----:B------:R-:W-:Y:S01]  /*e140*/  FADD.FTZ R227, R228, R227 ;  /* 0x000000e3e4e37221 */ /* 0x000fe20000010000 */
[----:B------:R-:W-:Y:S01]  /*e150*/  FADD.FTZ R168, R168, R207 ;  /* 0x000000cfa8a87221 */ /* 0x000fe20000010000 */
[----:B------:R-:W-:Y:S03]  /*e160*/  MUFU.EX2 R180, R180 ;  /* 0x000000b400b47308 */ /* 0x000fe60000000800 */
[----:B------:R-:W-:-:S04]  /*e170*/  FADD.FTZ R169, R169, R168 ;  /* 0x000000a8a9a97221 */ /* 0x000fc80000010000 */
[----:B------:R-:W-:Y:S01]  /*e180*/  FADD.FTZ R172, R172, R169 ;  /* 0x000000a9acac7221 */ /* 0x000fe20000010000 */
[----:B------:R-:W1:Y:S01]  /*e190*/  MUFU.EX2 R181, R181 ;  /* 0x000000b500b57308 */ /* 0x000e620000000800 */
[----:B---3--:R-:W-:Y:S02]  /*e1a0*/  F2FP.F16.F32.PACK_AB R164, R177, R176 ;  /* 0x000000b0b1a4723e */ /* 0x008fe400000000ff */
[----:B------:R-:W-:-:S04]  /*e1b0*/  FADD.FTZ R173, R173, R172 ;  /* 0x000000acadad7221 */ /* 0x000fc80000010000 */
[----:B------:R-:W-:Y:S01]  /*e1c0*/  FADD.FTZ R176, R176, R173 ;  /* 0x000000adb0b07221 */ /* 0x000fe20000010000 */
[----:B------:R-:W-:Y:S03]  /*e1d0*/  MUFU.EX2 R178, R178 ;  /* 0x000000b200b27308 */ /* 0x000fe60000000800 */
[----:B------:R-:W-:-:S05]  /*e1e0*/  FADD.FTZ R177, R177, R176 ;  /* 0x000000b0b1b17221 */ /* 0x000fca0000010000 */
[----:B------:R-:W3:Y:S01]  /*e1f0*/  MUFU.EX2 R179, R179 ;  /* 0x000000b300b37308 */ /* 0x000ee20000000800 */
[----:B-1----:R-:W-:Y:S01]  /*e200*/  F2FP.F16.F32.PACK_AB R166, R181, R180 ;  /* 0x000000b4b5a6723e */ /* 0x002fe200000000ff */
[----:B------:R-:W-:-:S04]  /*e210*/  FADD.FTZ R180, R180, R177 ;  /* 0x000000b1b4b47221 */ /* 0x000fc80000010000 */
[----:B------:R-:W-:Y:S02]  /*e220*/  FADD.FTZ R199, R181, R180 ;  /* 0x000000b4b5c77221 */ /* 0x000fe40000010000 */
[----:B------:R-:W-:Y:S08]  /*e230*/  MUFU.EX2 R182, R182 ;  /* 0x000000b600b67308 */ /* 0x000ff00000000800 */
[----:B------:R1:W4:Y:S01]  /*e240*/  MUFU.EX2 R200, R161 ;  /* 0x000000a100c87308 */ /* 0x0003220000000800 */
[----:B---3--:R-:W-:-:S02]  /*e250*/  F2FP.F16.F32.PACK_AB R165, R179, R178 ;  /* 0x000000b2b3a5723e */ /* 0x008fc400000000ff */
[----:B-1----:R-:W-:Y:S01]  /*e260*/  F2FP.F16.F32.PACK_AB R161, R171, R170 ;  /* 0x000000aaaba1723e */ /* 0x002fe200000000ff */
[----:B------:R-:W-:-:S04]  /*e270*/  FADD.FTZ R170, R170, R227 ;  /* 0x000000e3aaaa7221 */ /* 0x000fc80000010000 */
[----:B------:R2:W-:Y:S01]  /*e280*/  STSM.16.M88.4 [R195], R160 ;  /* 0x000000a0c3007844 */ /* 0x0005e20000000200 */
[----:B------:R-:W-:Y:S01]  /*e290*/  FADD.FTZ R171, R171, R170 ;  /* 0x000000aaabab7221 */ /* 0x000fe20000010000 */
[----:B----4-:R-:W-:-:S03]  /*e2a0*/  F2FP.F16.F32.PACK_AB R167, R200, R182 ;  /* 0x000000b6c8a7723e */ /* 0x010fc600000000ff */
[----:B------:R-:W-:Y:S02]  /*e2b0*/  FADD.FTZ R174, R174, R171 ;  /* 0x000000abaeae7221 */ /* 0x000fe40000010000 */
[----:B------:R2:W-:Y:S01]  /*e2c0*/  STSM.16.M88.4 [R196], R164 ;  /* 0x000000a4c4007844 */ /* 0x0005e20000000200 */
[----:B------:R-:W-:Y:S01]  /*e2d0*/  WARPGROUP.ARRIVE ;  /* 0x00000000000079c5 */ /* 0x000fe20000000000 */
[----:B------:R-:W-:-:S04]  /*e2e0*/  FADD.FTZ R175, R175, R174 ;  /* 0x000000aeafaf7221 */ /* 0x000fc80000010000 */
[----:B------:R-:W-:Y:S01]  /*e2f0*/  FADD.FTZ R178, R178, R175 ;  /* 0x000000afb2b27221 */ /* 0x000fe20000010000 */
[----:B------:R-:W-:Y:S03]  /*e300*/  HGMMA.64x256x16.F32 R24, R152, gdesc[UR4].tnspB, R24, gsb0 ;  /* 0x43e0000498187df0 */ /* 0x000fe60008000818 */
[----:B------:R-:W-:-:S04]  /*e310*/  FADD.FTZ R179, R179, R178 ;  /* 0x000000b2b3b37221 */ /* 0x000fc80000010000 */
[----:B------:R-:W-:-:S04]  /*e320*/  FADD.FTZ R179, R182, R179 ;  /* 0x000000b3b6b37221 */ /* 0x000fc80000010000 */
[----:B------:R-:W-:Y:S01]  /*e330*/  FADD.FTZ R200, R200, R179 ;  /* 0x000000b3c8c87221 */ /* 0x000fe20000010000 */
[----:B------:R-:W-:Y:S02]  /*e340*/  WARPGROUP.DEPBAR.LE gsb0, 0x0 ;  /* 0x00008000000079c5 */ /* 0x000fe40000010000 */
[----:B0-----:R-:W-:Y:S01]  /*e350*/  VIADD R152, R20, 0x80 ;  /* 0x0000008014987836 */ /* 0x001fe20000000000 */
[----:B------:R-:W-:Y:S01]  /*e360*/  WARPGROUP.ARRIVE ;  /* 0x00000000000079c5 */ /* 0x000fe20000000000 */
[----:B------:R-:W-:-:S03]  /*e370*/  IMAD.MOV.U32 R153, RZ, RZ, 0x40000040 ;  /* 0x40000040ff997424 */ /* 0x000fc600078e00ff */
[----:B------:R-:W-:Y:S01]  /*e380*/  R2UR UR6, R152 ;  /* 0x00000000980672ca */ /* 0x000fe200000e0000 */
[----:B------:R-:W-:Y:S01]  /*e390*/  VIADD R152, R20, 0x100 ;  /* 0x0000010014987836 */ /* 0x000fe20000000000 */
[----:B------:R-:W-:Y:S02]  /*e3a0*/  R2UR UR7, R153 ;  /* 0x00000000990772ca */ /* 0x000fe400000e0000 */
[----:B------:R-:W-:-:S11]  /*e3b0*/  MOV R153, 0x40000040 ;  /* 0x4000004000997802 */ /* 0x000fd60000000f00 */
[----:B------:R-:W-:Y:S01]  /*e3c0*/  HGMMA.64x256x16.F32 R24, R156, gdesc[UR4].tnspB, R24, gsb0 ;  /* 0x43e000049c187df0 */ /* 0x000fe20008000818 */
[----:B------:R-:W-:Y:S01]  /*e3d0*/  R2UR UR6, R152 ;  /* 0x00000000980672ca */ /* 0x000fe200000e0000 */
[----:B------:R-:W-:Y:S01]  /*e3e0*/  VIADD R152, R20, 0x180 ;  /* 0x0000018014987836 */ /* 0x000fe20000000000 */
[----:B------:R-:W-:Y:S01]  /*e3f0*/  R2UR UR7, R153 ;  /* 0x00000000990772ca */ /* 0x000fe200000e0000 */
[----:B------:R-:W-:Y:S01]  /*e400*/  IMAD.MOV.U32 R153, RZ, RZ, 0x40000040 ;  /* 0x40000040ff997424 */ /* 0x000fe200078e00ff */
[----:B------:R-:W-:Y:S02]  /*e410*/  WARPGROUP.DEPBAR.LE gsb0, 0x0 ;  /* 0x00008000000079c5 */ /* 0x000fe40000010000 */
[----:B------:R-:W-:-:S15]  /*e420*/  WARPGROUP.ARRIVE ;  /* 0x00000000000079c5 */ /* 0x000fde0000000000 */
[----:B------:R-:W-:-:S06]  /*e430*/  NOP ;  /* 0x0000000000007918 */ /* 0x000fcc0000000000 */
        /* <DEDUP_REMOVED lines=18> */
.L_x_3718:
[----:B------:R-:W-:Y:S05]  /*e560*/  BSYNC B0 ;  /* 0x0000000000007941 */ /* 0x000fea0003800000 */
.L_x_3717:
[----:B------:R-:W0:Y:S01]  /*e570*/  SHFL.BFLY PT, R0, R199, 0x2, 0x1f ;  /* 0x0c401f00c7007f89 */ /* 0x000e2200000e0000 */
[----:B------:R-:W-:Y:S02]  /*e580*/  IMAD.MOV.U32 R6, RZ, RZ, RZ ;  /* 0x000000ffff067224 */ /* 0x000fe400078e00ff */
[----:B------:R-:W-:Y:S01]  /*e590*/  IMAD.MOV.U32 R172, RZ, RZ, -0x800000 ;  /* 0xff800000ffac7424 */ /* 0x000fe200078e00ff */
[----:B------:R-:W3:Y:S01]  /*e5a0*/  SHFL.BFLY PT, R5, R200, 0x2, 0x1f ;  /* 0x0c401f00c8057f89 */ /* 0x000ee200000e0000 */
[----:B------:R-:W-:Y:S02]  /*e5b0*/  IMAD.MOV.U32 R173, RZ, RZ, -0x800000 ;  /* 0xff800000ffad7424 */ /* 0x000fe400078e00ff */
[----:B------:R-:W-:Y:S01]  /*e5c0*/  VIADD R213, R213, 0x1 ;  /* 0x00000001d5d57836 */ /* 0x000fe20000000000 */
[----:B------:R-:W-:Y:S08]  /*e5d0*/  BAR.ARV 0x8, 0xa0 ;  /* 0x0202800000007b1d */ /* 0x000ff00000002000 */
[----:B------:R-:W-:Y:S01]  /*e5e0*/  BAR.SYNC.DEFER_BLOCKING 0xf, 0x100 ;  /* 0x03c4000000007b1d */ /* 0x000fe20000010000 */
[----:B0-----:R-:W-:Y:S01]  /*e5f0*/  FADD.FTZ R4, R0, R199 ;  /* 0x000000c700047221 */ /* 0x001fe20000010000 */
[----:B---3--:R-:W-:-:S04]  /*e600*/  FADD.FTZ R5, R5, R200 ;  /* 0x000000c805057221 */ /* 0x008fc80000010000 */
[----:B------:R-:W0:Y:S04]  /*e610*/  SHFL.BFLY PT, R3, R4, 0x1, 0x1f ;  /* 0x0c201f0004037f89 */ /* 0x000e2800000e0000 */
[----:B------:R-:W3:Y:S01]  /*e620*/  SHFL.BFLY PT, R0, R5, 0x1, 0x1f ;  /* 0x0c201f0005007f89 */ /* 0x000ee200000e0000 */
[----:B0-----:R-:W-:Y:S01]  /*e630*/  FADD.FTZ R7, R4, R3 ;  /* 0x0000000304077221 */ /* 0x001fe20000010000 */
[----:B------:R-:W-:Y:S02]  /*e640*/  IMAD.MOV R3, RZ, RZ, -R191 ;  /* 0x000000ffff037224 */ /* 0x000fe400078e0abf */
        /* <DEDUP_REMOVED lines=8> */
[----:B------:R-:W0:Y:S01]  /*e6d0*/  @P2 MUFU.RCP R3, R7 ;  /* 0x0000000700032308 */ /* 0x000e220000001000 */
[----:B------:R-:W-:Y:S01]  /*e6e0*/  LOP3.LUT R23, R23, R8, RZ, 0x3c, !PT ;  /* 0x0000000817177212 */ /* 0x000fe200078e3cff */
[----:B------:R-:W-:Y:S02]  /*e6f0*/  @!P0 IMAD R5, R18, 0x40, R188 ;  /* 0x0000004012058824 */ /* 0x000fe400078e02bc */
[C---:B------:R-:W-:Y:S01]  /*e700*/  @P2 FMUL.FTZ R18, R11.reuse, 0.69314718246459960938 ;  /* 0x3f3172180b122820 */ /* 0x040fe20000410000 */
[----:B-1----:R-:W-:Y:S02]  /*e710*/  @P3 FMUL.FTZ R20, R11, 0.69314718246459960938 ;  /* 0x3f3172180b143820 */ /* 0x002fe40000410000 */
[----:B------:R-:W-:Y:S01]  /*e720*/  @!P0 LEA R5, R5, R2, 0x2 ;  /* 0x0000000205058211 */ /* 0x000fe200078e10ff */
[----:B------:R-:W1:Y:S08]  /*e730*/  @P3 MUFU.RCP R6, R0 ;  /* 0x0000000000063308 */ /* 0x000e700000001000 */
[----:B------:R-:W3:Y:S01]  /*e740*/  @P2 MUFU.LG2 R2, R7 ;  /* 0x0000000700022308 */ /* 0x000ee20000000c00 */
[-C--:B0-----:R-:W-:Y:S01]  /*e750*/  FMUL.FTZ R181, R24, R3.reuse ;  /* 0x0000000318b57220 */ /* 0x081fe20000410000 */
[----:B------:R-:W-:Y:S01]  /*e760*/  @!P0 STS [R5+0x38400], R3 ;  /* 0x0384000305008388 */ /* 0x000fe20000000800 */
[-C--:B------:R-:W-:Y:S01]  /*e770*/  FMUL.FTZ R179, R25, R3.reuse ;  /* 0x0000000319b37220 */ /* 0x080fe20000410000 */
[-C--:B------:R-:W-:Y:S01]  /*e780*/  FMUL.FTZ R180, R28, R3.reuse ;  /* 0x000000031cb47220 */ /* 0x080fe20000410000 */
[-C--:B------:R-:W-:Y:S01]  /*e790*/  FMUL.FTZ R178, R32, R3.reuse ;  /* 0x0000000320b27220 */ /* 0x080fe20000410000 */
[-C--:B------:R-:W-:Y:S01]  /*e7a0*/  FMUL.FTZ R28, R33, R3.reuse ;  /* 0x00000003211c7220 */ /* 0x080fe20000410000 */
[-C--:B------:R-:W-:Y:S01]  /*e7b0*/  FMUL.FTZ R177, R29, R3.reuse ;  /* 0x000000031db17220 */ /* 0x080fe20000410000 */
[----:B------:R0:W4:Y:S01]  /*e7c0*/  @P3 MUFU.LG2 R24, R0 ;  /* 0x0000000000183308 */ /* 0x0001220000000c00 */
        /* <DEDUP_REMOVED lines=8> */
[-C--:B0-----:R-:W-:Y:S01]  /*e850*/  FMUL.FTZ R0, R27, R6.reuse ;  /* 0x000000061b007220 */ /* 0x081fe20000410000 */
[----:B---3--:R-:W-:Y:S01]  /*e860*/  @P2 FMUL.FTZ R25, R2, 0.69314718246459960938 ;  /* 0x3f31721802192820 */ /* 0x008fe20000410000 */
[-C--:B--2---:R-:W-:Y:S01]  /*e870*/  FMUL.FTZ R166, R49, R3.reuse ;  /* 0x0000000331a67220 */ /* 0x084fe20000410000 */
[-C--:B------:R-:W-:Y:S01]  /*e880*/  FMUL.FTZ R167, R52, R3.reuse ;  /* 0x0000000334a77220 */ /* 0x080fe20000410000 */
[-C--:B------:R-:W-:Y:S01]  /*e890*/  FMUL.FTZ R14, R53, R3.reuse ;  /* 0x00000003350e7220 */ /* 0x080fe20000410000 */
        /* <DEDUP_REMOVED lines=53> */
[----:B------:R-:W-:Y:S01]  /*ebf0*/  FMUL.FTZ R11, R62, R6 ;  /* 0x000000063e0b7220 */ /* 0x000fe20000410000 */
[----:B------:R-:W-:Y:S01]  /*ec00*/  @P2 FFMA.FTZ R172, R18, R12, R25 ;  /* 0x0000000c12ac2223 */ /* 0x000fe20000010019 */
[----:B------:R-:W-:Y:S01]  /*ec10*/  PLOP3.LUT P0, PT, PT, PT, PT, 0x8, 0x0 ;  /* 0x000000000000781c */ /* 0x000fe20003f0e170 */
        /* <DEDUP_REMOVED lines=61> */
.L_x_3668:
[----:B------:R-:W-:Y:S05]  /*eff0*/  BSYNC B7 ;  /* 0x0000000000077941 */ /* 0x000fea0003800000 */
.L_x_3666:
        /* <DEDUP_REMOVED lines=36> */
[----:B------:R-:W-:Y:S01]  /*f240*/  LOP3.LUT R44, R183, 0x380, RZ, 0xc0, !PT ;  /* 0x00000380b72c7812 */ /* 0x000fe200078ec0ff */
[--C-:B------:R-:W-:Y:S01]  /*f250*/  IMAD.X R45, RZ, RZ, R123.reuse, P1 ;  /* 0x000000ffff2d7224 */ /* 0x100fe200008e067b */
[----:B------:R-:W-:Y:S01]  /*f260*/  IADD3 R40, P6, R122, 0x2020, RZ ;  /* 0x000020207a287810 */ /* 0x000fe20007fde0ff */
[--C-:B------:R-:W-:Y:S01]  /*f270*/  IMAD.X R57, RZ, RZ, R123.reuse, P3 ;  /* 0x000000ffff397224 */ /* 0x100fe200018e067b */
[----:B------:R-:W-:Y:S02]  /*f280*/  SHF.R.U64 R44, R44, 0x3, RZ ;  /* 0x000000032c2c7819 */ /* 0x000fe400000012ff */
[----:B------:R-:W-:Y:S01]  /*f290*/  IADD3 R197, P0, R122, 0x40, RZ ;  /* 0x000000407ac57810 */ /* 0x000fe20007f1e0ff */
[----:B------:R-:W-:Y:S01]  /*f2a0*/  IMAD.X R61, RZ, RZ, R123, P6 ;  /* 0x000000ffff3d7224 */ /* 0x000fe200030e067b */
[----:B------:R-:W-:Y:S02]  /*f2b0*/  LOP3.LUT R44, R44, R183, RZ, 0x3c, !PT ;  /* 0x000000b72c2c7212 */ /* 0x000fe400078e3cff */
[----:B------:R-:W-:-:S02]  /*f2c0*/  LOP3.LUT R56, R201, 0x380, RZ, 0xc0, !PT ;  /* 0x00000380c9387812 */ /* 0x000fc400078ec0ff */
[----:B------:R-:W-:Y:S02]  /*f2d0*/  LOP3.LUT R183, R40, 0x380, RZ, 0xc0, !PT ;  /* 0x0000038028b77812 */ /* 0x000fe400078ec0ff */
[----:B------:R-:W-:Y:S02]  /*f2e0*/  LOP3.LUT R48, R197, 0x380, RZ, 0xc0, !PT ;  /* 0x00000380c5307812 */ /* 0x000fe400078ec0ff */
[----:B------:R-:W-:Y:S02]  /*f2f0*/  IADD3.X R49, RZ, R123, RZ, P0, !PT ;  /* 0x0000007bff317210 */ /* 0x000fe400007fe4ff */
[----:B------:R-:W-:Y:S02]  /*f300*/  SHF.R.U64 R56, R56, 0x3, RZ ;  /* 0x0000000338387819 */ /* 0x000fe400000012ff */
[----:B------:R-:W-:Y:S02]  /*f310*/  SHF.R.U64 R183, R183, 0x3, RZ ;  /* 0x00000003b7b77819 */ /* 0x000fe400000012ff */
[----:B------:R-:W-:-:S02]  /*f320*/  IADD3 R199, P4, R122, 0x60, RZ ;  /* 0x000000607ac77810 */ /* 0x000fc40007f9e0ff */
[C---:B------:R-:W-:Y:S02]  /*f330*/  IADD3 R98, P1, R122.reuse, 0x4000, RZ ;  /* 0x000040007a627810 */ /* 0x040fe40007f3e0ff */
[----:B------:R-:W-:Y:S01]  /*f340*/  IADD3 R4, P0, R122, 0x4020, RZ ;  /* 0x000040207a047810 */ /* 0x000fe20007f1e0ff */
[--C-:B------:R-:W-:Y:S01]  /*f350*/  IMAD.X R53, RZ, RZ, R123.reuse, P4 ;  /* 0x000000ffff357224 */ /* 0x100fe200020e067b */
[----:B------:R-:W-:Y:S02]  /*f360*/  SHF.R.U64 R48, R48, 0x3, RZ ;  /* 0x0000000330307819 */ /* 0x000fe400000012ff */
[----:B------:R-:W-:Y:S01]  /*f370*/  IADD3 R64, P5, R122, 0x2040, RZ ;  /* 0x000020407a407810 */ /* 0x000fe20007fbe0ff */
[--C-:B------:R-:W-:Y:S01]  /*f380*/  IMAD.X R103, RZ, RZ, R123.reuse, P0 ;  /* 0x000000ffff677224 */ /* 0x100fe200000e067b */
[----:B------:R-:W-:Y:S02]  /*f390*/  LOP3.LUT R56, R56, R201, RZ, 0x3c, !PT ;  /* 0x000000c938387212 */ /* 0x000fe400078e3cff */
[----:B------:R-:W-:Y:S01]  /*f3a0*/  LOP3.LUT R60, R183, R40, RZ, 0x3c, !PT ;  /* 0x00000028b73c7212 */ /* 0x000fe200078e3cff */
[----:B------:R-:W-:Y:S01]  /*f3b0*/  IMAD.X R65, RZ, RZ, R123, P5 ;  /* 0x000000ffff417224 */ /* 0x000fe200028e067b */
[----:B------:R-:W-:-:S02]  /*f3c0*/  LOP3.LUT R37, R122, 0x380, RZ, 0xc0, !PT ;  /* 0x000003807a257812 */ /* 0x000fc400078ec0ff */
[----:B------:R-:W-:Y:S02]  /*f3d0*/  LOP3.LUT R52, R199, 0x380, RZ, 0xc0, !PT ;  /* 0x00000380c7347812 */ /* 0x000fe400078ec0ff */
[----:B------:R-:W-:Y:S02]  /*f3e0*/  LOP3.LUT R201, R98, 0x380, RZ, 0xc0, !PT ;  /* 0x0000038062c97812 */ /* 0x000fe400078ec0ff */
[----:B------:R-:W-:Y:S02]  /*f3f0*/  LOP3.LUT R183, R4, 0x380, RZ, 0xc0, !PT ;  /* 0x0000038004b77812 */ /* 0x000fe400078ec0ff */
[----:B------:R-:W-:Y:S02]  /*f400*/  IADD3 R68, P2, R122, 0x2060, RZ ;  /* 0x000020607a447810 */ /* 0x000fe40007f5e0ff */
[----:B------:R-:W-:Y:S02]  /*f410*/  LOP3.LUT R48, R48, R197, RZ, 0x3c, !PT ;  /* 0x000000c530307212 */ /* 0x000fe400078e3cff */
[----:B------:R-:W-:Y:S01]  /*f420*/  LOP3.LUT R197, R64, 0x380, RZ, 0xc0, !PT ;  /* 0x0000038040c57812 */ /* 0x000fe200078ec0ff */
[----:B------:R-:W-:Y:S01]  /*f430*/  IMAD.X R69, RZ, RZ, R123, P2 ;  /* 0x000000ffff457224 */ /* 0x000fe200010e067b */
[----:B------:R-:W-:-:S02]  /*f440*/  SHF.R.U64 R37, R37, 0x3, RZ ;  /* 0x0000000325257819 */ /* 0x000fc400000012ff */
[----:B------:R-:W-:Y:S02]  /*f450*/  SHF.R.U64 R52, R52, 0x3, RZ ;  /* 0x0000000334347819 */ /* 0x000fe400000012ff */
[----:B------:R-:W-:Y:S02]  /*f460*/  SHF.R.U64 R201, R201, 0x3, RZ ;  /* 0x00000003c9c97819 */ /* 0x000fe400000012ff */
[----:B------:R-:W-:Y:S02]  /*f470*/  SHF.R.U64 R183, R183, 0x3, RZ ;  /* 0x00000003b7b77819 */ /* 0x000fe400000012ff */
[C---:B------:R-:W-:Y:S02]  /*f480*/  IADD3 R6, P6, R122.reuse, 0x6000, RZ ;  /* 0x000060007a067810 */ /* 0x040fe40007fde0ff */
[----:B------:R-:W-:Y:S02]  /*f490*/  IADD3.X R99, RZ, R123, RZ, P1, !PT ;  /* 0x0000007bff637210 */ /* 0x000fe40000ffe4ff */
[C---:B------:R-:W-:Y:S01]  /*f4a0*/  IADD3 R30, P1, R122.reuse, 0x6060, RZ ;  /* 0x000060607a1e7810 */ /* 0x040fe20007f3e0ff */
[----:B------:R-:W-:Y:S01]  /*f4b0*/  IMAD.X R115, RZ, RZ, R123, P6 ;  /* 0x000000ffff737224 */ /* 0x000fe200030e067b */
[----:B------:R-:W-:-:S02]  /*f4c0*/  IADD3 R34, P4, R122, 0x4040, RZ ;  /* 0x000040407a227810 */ /* 0x000fc40007f9e0ff */
[C---:B------:R-:W-:Y:S01]  /*f4d0*/  IADD3 R36, P3, R122.reuse, 0x4060, RZ ;  /* 0x000040607a247810 */ /* 0x040fe20007f7e0ff */
[--C-:B------:R-:W-:Y:S01]  /*f4e0*/  IMAD.X R41, RZ, RZ, R123.reuse, P1 ;  /* 0x000000ffff297224 */ /* 0x100fe200008e067b */
[C---:B------:R-:W-:Y:S01]  /*f4f0*/  IADD3 R12, P5, R122.reuse, 0x6020, RZ ;  /* 0x000060207a0c7810 */ /* 0x040fe20007fbe0ff */
[--C-:B------:R-:W-:Y:S01]  /*f500*/  IMAD.X R107, RZ, RZ, R123.reuse, P4 ;  /* 0x000000ffff6b7224 */ /* 0x100fe200020e067b */
[----:B-1----:R-:W-:Y:S01]  /*f510*/  IADD3 R24, P2, R122, 0x6040, RZ ;  /* 0x000060407a187810 */ /* 0x002fe20007f5e0ff */
[--C-:B------:R-:W-:Y:S01]  /*f520*/  IMAD.X R111, RZ, RZ, R123.reuse, P3 ;  /* 0x000000ffff6f7224 */ /* 0x100fe200018e067b */
[----:B------:R-:W-:Y:S01]  /*f530*/  SHF.R.U64 R197, R197, 0x3, RZ ;  /* 0x00000003c5c57819 */ /* 0x000fe200000012ff */
[----:B------:R-:W-:Y:S01]  /*f540*/  IMAD.X R119, RZ, RZ, R123, P5 ;  /* 0x000000ffff777224 */ /* 0x000fe200028e067b */
[----:B------:R-:W-:Y:S02]  /*f550*/  LOP3.LUT R122, R37, R122, RZ, 0x3c, !PT ;  /* 0x0000007a257a7212 */ /* 0x000fe400078e3cff */
[----:B------:R-:W-:-:S02]  /*f560*/  LOP3.LUT R52, R52, R199, RZ, 0x3c, !PT ;  /* 0x000000c734347212 */ /* 0x000fc400078e3cff */
[----:B------:R-:W-:Y:S02]  /*f570*/  LOP3.LUT R98, R201, R98, RZ, 0x3c, !PT ;  /* 0x00000062c9627212 */ /* 0x000fe400078e3cff */
[----:B------:R-:W-:Y:S02]  /*f580*/  LOP3.LUT R102, R183, R4, RZ, 0x3c, !PT ;  /* 0x00000004b7667212 */ /* 0x000fe400078e3cff */
[----:B------:R-:W-:Y:S02]  /*f590*/  LOP3.LUT R199, R68, 0x380, RZ, 0xc0, !PT ;  /* 0x0000038044c77812 */ /* 0x000fe400078ec0ff */
[----:B------:R-:W-:Y:S02]  /*f5a0*/  LOP3.LUT R201, R6, 0x380, RZ, 0xc0, !PT ;  /* 0x0000038006c97812 */ /* 0x000fe400078ec0ff */
[----:B------:R-:W-:Y:S02]  /*f5b0*/  F2FP.F16.F32.PACK_AB R4, R179, R181 ;  /* 0x000000b5b304723e */ /* 0x000fe400000000ff */
[----:B------:R-:W-:-:S02]  /*f5c0*/  LOP3.LUT R179, R30, 0x380, RZ, 0xc0, !PT ;  /* 0x000003801eb37812 */ /* 0x000fc400078ec0ff */
[----:B------:R-:W-:Y:S02]  /*f5d0*/  LOP3.LUT R64, R197, R64, RZ, 0x3c, !PT ;  /* 0x00000040c5407212 */ /* 0x000fe400078e3cff */
[-C--:B------:R-:W-:Y:S02]  /*f5e0*/  IADD3.X R37, RZ, R123.reuse, RZ, P2, !PT ;  /* 0x0000007bff257210 */ /* 0x080fe400017fe4ff */
[----:B------:R-:W-:Y:S02]  /*f5f0*/  LOP3.LUT R197, R34, 0x380, RZ, 0xc0, !PT ;  /* 0x0000038022c57812 */ /* 0x000fe400078ec0ff */
[----:B------:R-:W-:Y:S02]  /*f600*/  MOV R122, R122 ;  /* 0x0000007a007a7202 */ /* 0x000fe40000000f00 */
[----:B------:R-:W-:Y:S02]  /*f610*/  SHF.R.U64 R199, R199, 0x3, RZ ;  /* 0x00000003c7c77819 */ /* 0x000fe400000012ff */
[----:B------:R-:W-:-:S02]  /*f620*/  SHF.R.U64 R201, R201, 0x3, RZ ;  /* 0x00000003c9c97819 */ /* 0x000fc400000012ff */
[----:B------:R-:W-:Y:S02]  /*f630*/  LOP3.LUT R123, R12, 0x380, RZ, 0xc0, !PT ;  /* 0x000003800c7b7812 */ /* 0x000fe400078ec0ff */
[----:B------:R-:W-:Y:S02]  /*f640*/  SHF.R.U64 R179, R179, 0x3, RZ ;  /* 0x00000003b3b37819 */ /* 0x000fe400000012ff */
[----:B------:R-:W-:Y:S02]  /*f650*/  SHF.R.U64 R197, R197, 0x3, RZ ;  /* 0x00000003c5c57819 */ /* 0x000fe400000012ff */
[----:B------:R-:W-:Y:S02]  /*f660*/  LOP3.LUT R68, R199, R68, RZ, 0x3c, !PT ;  /* 0x00000044c7447212 */ /* 0x000fe400078e3cff */
[----:B------:R-:W-:Y:S02]  /*f670*/  LOP3.LUT R114, R201, R6, RZ, 0x3c, !PT ;  /* 0x00000006c9727212 */ /* 0x000fe400078e3cff */
[----:B------:R-:W-:-:S02]  /*f680*/  SHF.R.U64 R123, R123, 0x3, RZ ;  /* 0x000000037b7b7819 */ /* 0x000fc400000012ff */
[----:B------:R-:W-:Y:S02]  /*f690*/  LOP3.LUT R199, R36, 0x380, RZ, 0xc0, !PT ;  /* 0x0000038024c77812 */ /* 0x000fe400078ec0ff */
[----:B------:R-:W-:Y:S01]  /*f6a0*/  F2FP.F16.F32.PACK_AB R6, R177, R180 ;  /* 0x000000b4b106723e */ /* 0x000fe200000000ff */
[----:B------:R-:W-:Y:S01]  /*f6b0*/  BAR.SYNC.DEFER_BLOCKING 0x1, 0x100 ;  /* 0x0044000000007b1d */ /* 0x000fe20000010000 */
[----:B------:R-:W-:Y:S02]  /*f6c0*/  LOP3.LUT R40, R179, R30, RZ, 0x3c, !PT ;  /* 0x0000001eb3287212 */ /* 0x000fe400078e3cff */
[----:B------:R-:W-:Y:S02]  /*f6d0*/  LOP3.LUT R0, R24, 0x380, RZ, 0xc0, !PT ;  /* 0x0000038018007812 */ /* 0x000fe400078ec0ff */
[----:B------:R-:W-:Y:S02]  /*f6e0*/  MOV R45, R44 ;  /* 0x0000002c002d7202 */ /* 0x000fe40000000f00 */
[----:B------:R-:W-:-:S02]  /*f6f0*/  F2FP.F16.F32.PACK_AB R30, R174, R176 ;  /* 0x000000b0ae1e723e */ /* 0x000fc400000000ff */
[----:B------:R-:W-:Y:S02]  /*f700*/  LOP3.LUT R106, R197, R34, RZ, 0x3c, !PT ;  /* 0x00000022c56a7212 */ /* 0x000fe400078e3cff */
[----:B------:R-:W-:Y:S02]  /*f710*/  LOP3.LUT R118, R123, R12, RZ, 0x3c, !PT ;  /* 0x0000000c7b767212 */ /* 0x000fe400078e3cff */
[----:B------:R-:W-:Y:S02]  /*f720*/  MOV R48, R48 ;  /* 0x0000003000307202 */ /* 0x000fe40000000f00 */
[----:B------:R-:W-:Y:S02]  /*f730*/  F2FP.F16.F32.PACK_AB R34, R169, R171 ;  /* 0x000000aba922723e */ /* 0x000fe400000000ff */
[----:B------:R-:W-:Y:S02]  /*f740*/  SHF.R.U64 R199, R199, 0x3, RZ ;  /* 0x00000003c7c77819 */ /* 0x000fe400000012ff */
[----:B------:R-:W-:-:S02]  /*f750*/  MOV R52, R52 ;  /* 0x0000003400347202 */ /* 0x000fc40000000f00 */
[----:B------:R-:W-:Y:S02]  /*f760*/  F2FP.F16.F32.PACK_AB R12, R166, R170 ;  /* 0x000000aaa60c723e */ /* 0x000fe400000000ff */
[----:B------:R-:W-:Y:S01]  /*f770*/  SHF.R.U64 R177, R0, 0x3, RZ ;  /* 0x0000000300b17819 */ /* 0x000fe200000012ff */
[----:B------:R1:W-:Y:S01]  /*f780*/  STSM.16.M88.4 [R122], R4 ;  /* 0x000000047a007844 */ /* 0x0003e20000000200 */
[----:B------:R-:W-:Y:S02]  /*f790*/  MOV R56, R56 ;  /* 0x0000003800387202 */ /* 0x000fe40000000f00 */
[----:B------:R-:W-:Y:S01]  /*f7a0*/  MOV R60, R60 ;  /* 0x0000003c003c7202 */ /* 0x000fe20000000f00 */
[----:B------:R2:W-:Y:S01]  /*f7b0*/  STSM.16.M88.4 [R45], R28 ;  /* 0x0000001c2d007844 */ /* 0x0005e20000000200 */
[----:B------:R-:W-:Y:S02]  /*f7c0*/  MOV R64, R64 ;  /* 0x0000004000407202 */ /* 0x000fe40000000f00 */
[----:B------:R-:W-:Y:S01]  /*f7d0*/  LOP3.LUT R110, R199, R36, RZ, 0x3c, !PT ;  /* 0x00000024c76e7212 */ /* 0x000fe200078e3cff */
[----:B------:R-:W-:Y:S01]  /*f7e0*/  STSM.16.M88.4 [R48], R32 ;  /* 0x0000002030007844 */ /* 0x000fe20000000200 */
[----:B------:R-:W-:-:S02]  /*f7f0*/  MOV R68, R68 ;  /* 0x0000004400447202 */ /* 0x000fc40000000f00 */
[----:B------:R-:W-:Y:S01]  /*f800*/  F2FP.F16.F32.PACK_AB R89, R91, R90 ;  /* 0x0000005a5b59723e */ /* 0x000fe200000000ff */
[----:B------:R-:W-:Y:S01]  /*f810*/  STSM.16.M88.4 [R52], R12 ;  /* 0x0000000c34007844 */ /* 0x000fe20000000200 */
[----:B------:R-:W-:Y:S02]  /*f820*/  LOP3.LUT R36, R177, R24, RZ, 0x3c, !PT ;  /* 0x00000018b1247212 */ /* 0x000fe400078e3cff */
[----:B------:R-:W-:Y:S01]  /*f830*/  MOV R0, R98 ;  /* 0x0000006200007202 */ /* 0x000fe20000000f00 */
[----:B------:R-:W-:Y:S01]  /*f840*/  STSM.16.M88.4 [R56], R8 ;  /* 0x0000000838007844 */ /* 0x000fe20000000200 */
[----:B-1----:R-:W-:Y:S02]  /*f850*/  F2FP.F16.F32.PACK_AB R4, R160, R163 ;  /* 0x000000a3a004723e */ /* 0x002fe400000000ff */
[----:B------:R-:W-:Y:S02]  /*f860*/  F2FP.F16.F32.PACK_AB R5, R67, R66 ;  /* 0x000000424305723e */ /* 0x000fe400000000ff */
[----:B------:R-:W-:-:S02]  /*f870*/  F2FP.F16.F32.PACK_AB R6, R152, R162 ;  /* 0x000000a29806723e */ /* 0x000fc400000000ff */
[----:B------:R-:W-:Y:S02]  /*f880*/  F2FP.F16.F32.PACK_AB R7, R71, R70 ;  /* 0x000000464707723e */ /* 0x000fe400000000ff */
[----:B--2---:R-:W-:Y:S02]  /*f890*/  F2FP.F16.F32.PACK_AB R28, R73, R158 ;  /* 0x0000009e491c723e */ /* 0x004fe400000000ff */
[----:B------:R-:W-:Y:S01]  /*f8a0*/  F2FP.F16.F32.PACK_AB R29, R75, R74 ;  /* 0x0000004a4b1d723e */ /* 0x000fe200000000ff */
[----:B------:R1:W-:Y:S01]  /*f8b0*/  STSM.16.M88.4 [R60], R4 ;  /* 0x000000043c007844 */ /* 0x0003e20000000200 */
[----:B------:R-:W-:Y:S02]  /*f8c0*/  F2FP.F16.F32.PACK_AB R30, R77, R76 ;  /* 0x0000004c4d1e723e */ /* 0x000fe400000000ff */
[----:B------:R-:W-:Y:S02]  /*f8d0*/  F2FP.F16.F32.PACK_AB R31, R79, R78 ;  /* 0x0000004e4f1f723e */ /* 0x000fe400000000ff */
[----:B------:R-:W-:-:S02]  /*f8e0*/  F2FP.F16.F32.PACK_AB R90, R93, R92 ;  /* 0x0000005c5d5a723e */ /* 0x000fc400000000ff */
[----:B------:R-:W-:Y:S01]  /*f8f0*/  F2FP.F16.F32.PACK_AB R91, R95, R94 ;  /* 0x0000005e5f5b723e */ /* 0x000fe200000000ff */
[----:B------:R-:W-:Y:S01]  /*f900*/  STSM.16.M88.4 [R64], R28 ;  /* 0x0000001c40007844 */ /* 0x000fe20000000200 */
[----:B------:R-:W-:Y:S02]  /*f910*/  F2FP.F16.F32.PACK_AB R96, R97, R96 ;  /* 0x000000606160723e */ /* 0x000fe400000000ff */
[----:B------:R-:W-:Y:S01]  /*f920*/  MOV R102, R102 ;  /* 0x0000006600667202 */ /* 0x000fe20000000f00 */
[----:B------:R-:W-:Y:S01]  /*f930*/  STSM.16.M88.4 [R68], R80 ;  /* 0x0000005044007844 */ /* 0x000fe20000000200 */
[----:B------:R-:W-:Y:S02]  /*f940*/  MOV R24, R106 ;  /* 0x0000006a00187202 */ /* 0x000fe40000000f00 */
[----:B------:R-:W-:Y:S01]  /*f950*/  F2FP.F16.F32.PACK_AB R97, R42, R3 ;  /* 0x000000032a61723e */ /* 0x000fe200000000ff */
[----:B------:R2:W-:Y:S01]  /*f960*/  STSM.16.M88.4 [R0], R88 ;  /* 0x0000005800007844 */ /* 0x0005e20000000200 */
[----:B------:R-:W-:-:S02]  /*f970*/  F2FP.F16.F32.PACK_AB R98, R101, R100 ;  /* 0x000000646562723e */ /* 0x000fc400000000ff */
[----:B------:R-:W-:Y:S02]  /*f980*/  F2FP.F16.F32.PACK_AB R99, R54, R50 ;  /* 0x000000323663723e */ /* 0x000fe400000000ff */
[----:B------:R-:W-:Y:S02]  /*f990*/  F2FP.F16.F32.PACK_AB R104, R105, R104 ;  /* 0x000000686968723e */ /* 0x000fe400000000ff */
[----:B------:R-:W-:Y:S01]  /*f9a0*/  MOV R44, R114 ;  /* 0x00000072002c7202 */ /* 0x000fe20000000f00 */
[----:B------:R-:W-:Y:S01]  /*f9b0*/  STSM.16.M88.4 [R102], R96 ;  /* 0x0000006066007844 */ /* 0x000fe20000000200 */
[----:B------:R-:W-:Y:S02]  /*f9c0*/  F2FP.F16.F32.PACK_AB R105, R62, R58 ;  /* 0x0000003a3e69723e */ /* 0x000fe400000000ff */
[----:B------:R-:W-:Y:S02]  /*f9d0*/  F2FP.F16.F32.PACK_AB R106, R109, R108 ;  /* 0x0000006c6d6a723e */ /* 0x000fe400000000ff */
[----:B------:R-:W-:-:S02]  /*f9e0*/  F2FP.F16.F32.PACK_AB R107, R153, R72 ;  /* 0x00000048996b723e */ /* 0x000fc400000000ff */
[----:B------:R-:W-:Y:S02]  /*f9f0*/  F2FP.F16.F32.PACK_AB R112, R113, R112 ;  /* 0x000000707170723e */ /* 0x000fe400000000ff */
[----:B------:R-:W-:Y:S01]  /*fa00*/  MOV R110, R110 ;  /* 0x0000006e006e7202 */ /* 0x000fe20000000f00 */
[----:B------:R-:W-:Y:S01]  /*fa10*/  STSM.16.M88.4 [R24], R104 ;  /* 0x0000006818007844 */ /* 0x000fe20000000200 */
[----:B------:R-:W-:Y:S02]  /*fa20*/  F2FP.F16.F32.PACK_AB R113, R155, R154 ;  /* 0x0000009a9b71723e */ /* 0x000fe400000000ff */
[----:B------:R-:W-:Y:S02]  /*fa30*/  F2FP.F16.F32.PACK_AB R120, R121, R120 ;  /* 0x000000787978723e */ /* 0x000fe400000000ff */
[----:B------:R-:W-:Y:S02]  /*fa40*/  F2FP.F16.F32.PACK_AB R128, R129, R128 ;  /* 0x000000808180723e */ /* 0x000fe400000000ff */
[----:B------:R-:W-:-:S02]  /*fa50*/  F2FP.F16.F32.PACK_AB R122, R125, R124 ;  /* 0x0000007c7d7a723e */ /* 0x000fc400000000ff */
[----:B------:R-:W-:Y:S02]  /*fa60*/  F2FP.F16.F32.PACK_AB R123, R127, R126 ;  /* 0x0000007e7f7b723e */ /* 0x000fe400000000ff */
[----:B------:R-:W-:Y:S02]  /*fa70*/  F2FP.F16.F32.PACK_AB R136, R137, R136 ;  /* 0x000000888988723e */ /* 0x000fe400000000ff */
[----:B------:R-:W-:Y:S02]  /*fa80*/  ISETP.NE.U32.AND P0, PT, RZ, UR4, PT ;  /* 0x00000004ff007c0c */ /* 0x000fe4000bf05070 */
[----:B-1----:R-:W-:Y:S02]  /*fa90*/  IADD3 R4, P1, R210, UR4, RZ ;  /* 0x00000004d2047c10 */ /* 0x002fe4000ff3e0ff */
[----:B------:R-:W-:Y:S02]  /*faa0*/  MOV R118, R118 ;  /* 0x0000007600767202 */ /* 0x000fe40000000f00 */
[----:B------:R-:W-:-:S02]  /*fab0*/  F2FP.F16.F32.PACK_AB R144, R145, R144 ;  /* 0x000000909190723e */ /* 0x000fc400000000ff */
[----:B------:R-:W-:Y:S02]  /*fac0*/  MOV R36, R36 ;  /* 0x0000002400247202 */ /* 0x000fe40000000f00 */
[----:B------:R-:W-:Y:S01]  /*fad0*/  MOV R40, R40 ;  /* 0x0000002800287202 */ /* 0x000fe20000000f00 */
[----:B------:R-:W-:Y:S01]  /*fae0*/  IMAD R3, R192, 0x40, R187 ;  /* 0x00000040c0037824 */ /* 0x000fe200078e02bb */
[----:B------:R-:W-:Y:S01]  /*faf0*/  F2FP.F16.F32.PACK_AB R114, R117, R116 ;  /* 0x000000747572723e */ /* 0x000fe200000000ff */
[----:B--2---:R-:W-:Y:S01]  /*fb00*/  IMAD.MOV.U32 R0, RZ, RZ, RZ ;  /* 0x000000ffff007224 */ /* 0x004fe200078e00ff */
[----:B------:R-:W-:Y:S02]  /*fb10*/  F2FP.F16.F32.PACK_AB R115, R157, R156 ;  /* 0x0000009c9d73723e */ /* 0x000fe400000000ff */
[----:B------:R-:W-:Y:S02]  /*fb20*/  F2FP.F16.F32.PACK_AB R121, R161, R159 ;  /* 0x0000009fa179723e */ /* 0x000fe400000000ff */
[----:B------:R-:W-:Y:S01]  /*fb30*/  F2FP.F16.F32.PACK_AB R129, R131, R130 ;  /* 0x000000828381723e */ /* 0x000fe200000000ff */
[----:B------:R-:W-:Y:S01]  /*fb40*/  STSM.16.M88.4 [R110], R112 ;  /* 0x000000706e007844 */ /* 0x000fe20000000200 */
        /* <DEDUP_REMOVED lines=8> */
[----:B------:R-:W-:Y:S01]  /*fbd0*/  F2FP.F16.F32.PACK_AB R146, R149, R148 ;  /* 0x000000949592723e */ /* 0x000fe200000000ff */
[----:B------:R1:W-:Y:S01]  /*fbe0*/  STSM.16.M88.4 [R36], R136 ;  /* 0x0000008824007844 */ /* 0x0003e20000000200 */
[----:B------:R-:W-:-:S02]  /*fbf0*/  F2FP.F16.F32.PACK_AB R147, R151, R150 ;  /* 0x000000969793723e */ /* 0x000fc400000000ff */
[----:B------:R-:W-:Y:S02]  /*fc00*/  ISETP.NE.AND.EX P0, PT, RZ, UR5, PT, P0 ;  /* 0x00000005ff007c0c */ /* 0x000fe4000bf05300 */
[----:B------:R-:W-:Y:S01]  /*fc10*/  IADD3.X R5, R211, UR5, RZ, P1, !PT ;  /* 0x00000005d3057c10 */ /* 0x000fe20008ffe4ff */
[----:B------:R-:W-:Y:S01]  /*fc20*/  ULDC.64 UR4, c[0x0][0xce0] ;  /* 0x0003380000047ab9 */ /* 0x000fe20000000a00 */
[----:B------:R2:W-:Y:S01]  /*fc30*/  STSM.16.M88.4 [R40], R144 ;  /* 0x0000009028007844 */ /* 0x0005e20000000200 */
[----:B------:R-:W-:Y:S01]  /*fc40*/  BAR.SYNC.DEFER_BLOCKING 0x1, 0x100 ;  /* 0x0044000000007b1d */ /* 0x000fe20000010000 */
[----:B------:R-:W-:-:S04]  /*fc50*/  ISETP.NE.U32.AND P6, PT, RZ, UR4, PT ;  /* 0x00000004ff007c0c */ /* 0x000fc8000bfc5070 */
[----:B------:R-:W-:Y:S01]  /*fc60*/  ISETP.NE.AND.EX P6, PT, RZ, UR5, PT, P6 ;  /* 0x00000005ff007c0c */ /* 0x000fe2000bfc5360 */
[----:B------:R-:W-:-:S12]  /*fc70*/  IMAD.WIDE R20, R3, 0x2, R20 ;  /* 0x0000000203147825 */ /* 0x000fd800078e0214 */
[----:B------:R-:W-:Y:S01]  /*fc80*/  @P6 IADD3 R210, P4, R210, UR4, RZ ;  /* 0x00000004d2d26c10 */ /* 0x000fe2000ff9e0ff */
[----:B------:R-:W-:Y:S02]  /*fc90*/  ULDC UR4, c[0x0][0xb88] ;  /* 0x0002e20000047ab9 */ /* 0x000fe40000000800 */
[----:B------:R-:W-:Y:S01]  /*fca0*/  IMAD.U32 R3, RZ, RZ, UR4 ;  /* 0x00000004ff037e24 */ /* 0x000fe2000f8e00ff */
[----:B------:R-:W-:Y:S01]  /*fcb0*/  @P6 IADD3.X R211, R211, UR5, RZ, P4, !PT ;  /* 0x00000005d3d36c10 */ /* 0x000fe2000a7fe4ff */
[----:B------:R3:W5:Y:S01]  /*fcc0*/  @P0 LDG.E R0, desc[UR54][R4.64] ;  /* 0x0000003604000981 */ /* 0x000762000c1e1900 */
[C---:B------:R-:W-:Y:S02]  /*fcd0*/  IADD3 R9, P1, R20.reuse, 0x1000, RZ ;  /* 0x0000100014097810 */ /* 0x040fe40007f3e0ff */
[C---:B------:R-:W-:Y:S01]  /*fce0*/  IADD3 R13, P2, R20.reuse, 0x2000, RZ ;  /* 0x00002000140d7810 */ /* 0x040fe20007f5e0ff */
[----:B------:R3:W5:Y:S01]  /*fcf0*/  @P6 LDG.E R3, desc[UR54][R210.64] ;  /* 0x00000036d2036981 */ /* 0x000762000c1e1900 */
[----:B------:R-:W-:-:S02]  /*fd00*/  IADD3 R29, P3, R20, 0x3000, RZ ;  /* 0x00003000141d7810 */ /* 0x000fc40007f7e0ff */
[----:B------:R-:W-:Y:S02]  /*fd10*/  IADD3 R33, P4, R20, 0x4000, RZ ;  /* 0x0000400014217810 */ /* 0x000fe40007f9e0ff */
[----:B------:R-:W-:Y:S02]  /*fd20*/  LOP3.LUT R8, R9, 0x380, RZ, 0xc0, !PT ;  /* 0x0000038009087812 */ /* 0x000fe400078ec0ff */
[----:B------:R-:W-:Y:S02]  /*fd30*/  LOP3.LUT R12, R13, 0x380, RZ, 0xc0, !PT ;  /* 0x000003800d0c7812 */ /* 0x000fe400078ec0ff */
[----:B------:R-:W-:Y:S02]  /*fd40*/  LOP3.LUT R28, R29, 0x380, RZ, 0xc0, !PT ;  /* 0x000003801d1c7812 */ /* 0x000fe400078ec0ff */
[----:B------:R-:W-:Y:S02]  /*fd50*/  LOP3.LUT R32, R33, 0x380, RZ, 0xc0, !PT ;  /* 0x0000038021207812 */ /* 0x000fe400078ec0ff */
[----:B------:R-:W-:-:S02]  /*fd60*/  SHF.R.U64 R8, R8, 0x3, RZ ;  /* 0x0000000308087819 */ /* 0x000fc400000012ff */
[----:B------:R-:W-:Y:S02]  /*fd70*/  SHF.R.U64 R12, R12, 0x3, RZ ;  /* 0x000000030c0c7819 */ /* 0x000fe400000012ff */
[----:B------:R-:W-:Y:S02]  /*fd80*/  SHF.R.U64 R28, R28, 0x3, RZ ;  /* 0x000000031c1c7819 */ /* 0x000fe400000012ff */
[----:B------:R-:W-:Y:S02]  /*fd90*/  SHF.R.U64 R32, R32, 0x3, RZ ;  /* 0x0000000320207819 */ /* 0x000fe400000012ff */
[----:B------:R-:W-:Y:S02]  /*fda0*/  IADD3 R37, P5, R20, 0x5000, RZ ;  /* 0x0000500014257810 */ /* 0x000fe40007fbe0ff */
[----:B------:R-:W-:Y:S01]  /*fdb0*/  LOP3.LUT R8, R8, R9, RZ, 0x3c, !PT ;  /* 0x0000000908087212 */ /* 0x000fe200078e3cff */
[--C-:B------:R-:W-:Y:S01]  /*fdc0*/  IMAD.X R9, RZ, RZ, R21.reuse, P1 ;  /* 0x000000ffff097224 */ /* 0x100fe200008e0615 */
[----:B------:R-:W-:Y:S01]  /*fdd0*/  LOP3.LUT R12, R12, R13, RZ, 0x3c, !PT ;  /* 0x0000000d0c0c7212 */ /* 0x000fe200078e3cff */
[----:B------:R-:W-:Y:S01]  /*fde0*/  IMAD.X R13, RZ, RZ, R21, P2 ;  /* 0x000000ffff0d7224 */ /* 0x000fe200010e0615 */
[----:B------:R-:W-:-:S02]  /*fdf0*/  LOP3.LUT R28, R28, R29, RZ, 0x3c, !PT ;  /* 0x0000001d1c1c7212 */ /* 0x000fc400078e3cff */
[----:B------:R-:W-:Y:S01]  /*fe00*/  LOP3.LUT R32, R32, R33, RZ, 0x3c, !PT ;  /* 0x0000002120207212 */ /* 0x000fe200078e3cff */
[----:B------:R-:W-:Y:S01]  /*fe10*/  IMAD.X R33, RZ, RZ, R21, P4 ;  /* 0x000000ffff217224 */ /* 0x000fe200020e0615 */
[----:B------:R-:W-:Y:S02]  /*fe20*/  P2R R7, PR, RZ, 0x20 ;  /* 0x00000020ff077803 */ /* 0x000fe40000000000 */
[----:B------:R-:W-:Y:S02]  /*fe30*/  IADD3.X R29, RZ, R21, RZ, P3, !PT ;  /* 0x00000015ff1d7210 */ /* 0x000fe40001ffe4ff */
[C---:B------:R-:W-:Y:S02]  /*fe40*/  IADD3 R41, P1, R20.reuse, 0x6000, RZ ;  /* 0x0000600014297810 */ /* 0x040fe40007f3e0ff */
[C---:B------:R-:W-:Y:S02]  /*fe50*/  IADD3 R45, P2, R20.reuse, 0x7000, RZ ;  /* 0x00007000142d7810 */ /* 0x040fe40007f5e0ff */
[----:B------:R-:W-:-:S02]  /*fe60*/  IADD3 R49, P3, R20, 0x8000, RZ ;  /* 0x0000800014317810 */ /* 0x000fc40007f7e0ff */
[C---:B------:R-:W-:Y:S02]  /*fe70*/  IADD3 R53, P4, R20.reuse, 0x9000, RZ ;  /* 0x0000900014357810 */ /* 0x040fe40007f9e0ff */
[----:B------:R-:W-:Y:S02]  /*fe80*/  IADD3 R57, P5, R20, 0xa000, RZ ;  /* 0x0000a00014397810 */ /* 0x000fe40007fbe0ff */
[----:B-1----:R-:W-:Y:S02]  /*fe90*/  LOP3.LUT R36, R37, 0x380, RZ, 0xc0, !PT ;  /* 0x0000038025247812 */ /* 0x002fe400078ec0ff */
[----:B--2---:R-:W-:Y:S02]  /*fea0*/  LOP3.LUT R40, R41, 0x380, RZ, 0xc0, !PT ;  /* 0x0000038029287812 */ /* 0x004fe400078ec0ff */
        /* <DEDUP_REMOVED lines=15> */
[----:B------:R-:W-:Y:S01]  /*ffa0*/  LOP3.LUT R56, R56, R57, RZ, 0x3c, !PT ;  /* 0x0000003938387212 */ /* 0x000fe200078e3cff */
[----:B---3--:R-:W-:Y:S06]  /*ffb0*/  @P6 BRA `(.L_x_3732) ;  /* 0x0000000000106947 */ /* 0x008fec0003800000 */
[----:B------:R-:W-:Y:S05]  /*ffc0*/  @!P0 BRA `(.L_x_3732) ;  /* 0x00000000000c8947 */ /* 0x000fea0003800000 */
[----:B------:R-:W2:Y:S04]  /*ffd0*/  LDG.E R6, desc[UR54][R4.64] ;  /* 0x0000003604067981 */ /* 0x000ea8000c1e1900 */
[----:B-----5:R-:W2:Y:S02]  /*ffe0*/  LDG.E R3, desc[UR54][R4.64+0x4] ;  /* 0x0000043604037981 */ /* 0x020ea4000c1e1900 */
[----:B--2---:R-:W-:-:S07]  /*fff0*/  IMAD.IADD R3, R3, 0x1, -R6 ;  /* 0x0000000103037824 */ /* 0x004fce00078e0a06 */
.L_x_3732:
        /* <DEDUP_REMOVED lines=29> */
[----:B------:R-:W-:Y:S01]  /*101d0*/  LOP3.LUT R64, R64, R65, RZ, 0x3c, !PT ;  /* 0x0000004140407212 */ /* 0x000fe200078e3cff */
[--C-:B------:R-:W-:Y:S01]  /*101e0*/  IMAD.X R65, RZ, RZ, R21.reuse, P1 ;  /* 0x000000ffff417224 */ /* 0x100fe200008e0615 */
[----:B------:R-:W-:Y:S02]  /*101f0*/  LOP3.LUT R68, R68, R69, RZ, 0x3c, !PT ;  /* 0x0000004544447212 */ /* 0x000fe400078e3cff */
[----:B------:R-:W-:Y:S01]  /*10200*/  LOP3.LUT R72, R72, R73, RZ, 0x3c, !PT ;  /* 0x0000004948487212 */ /* 0x000fe200078e3cff */
[----:B------:R-:W-:Y:S01]  /*10210*/  IMAD.X R73, RZ, RZ, R21, P3 ;  /* 0x000000ffff497224 */ /* 0x000fe200018e0615 */
[----:B------:R-:W-:-:S02]  /*10220*/  LOP3.LUT R20, R7, R20, RZ, 0x3c, !PT ;  /* 0x0000001407147212 */ /* 0x000fc400078e3cff */
[----:B------:R-:W-:Y:S02]  /*10230*/  IADD3.X R69, RZ, R21, RZ, P2, !PT ;  /* 0x00000015ff457210 */ /* 0x000fe400017fe4ff */
[----:B------:R-:W-:Y:S02]  /*10240*/  LOP3.LUT R76, R4, R5, RZ, 0x3c, !PT ;  /* 0x00000005044c7212 */ /* 0x000fe400078e3cff */
[----:B------:R-:W-:Y:S02]  /*10250*/  SHF.R.S32.HI R80, RZ, 0x1f, R209 ;  /* 0x0000001fff507819 */ /* 0x000fe400000114d1 */
[----:B------:R-:W-:Y:S02]  /*10260*/  SEL R83, R212, RZ, !P0 ;  /* 0x000000ffd4537207 */ /* 0x000fe40004000000 */
[----:B------:R-:W-:Y:S02]  /*10270*/  SEL R216, R216, RZ, !P0 ;  /* 0x000000ffd8d87207 */ /* 0x000fe40004000000 */
[----:B-----5:R-:W-:Y:S01]  /*10280*/  SHF.R.S32.HI R81, RZ, 0x1f, R0 ;  /* 0x0000001fff517819 */ /* 0x020fe20000011400 */
[----:B------:R-:W-:Y:S06]  /*10290*/  @P5 BRA `(.L_x_3733) ;  /* 0x0000000000645947 */ /* 0x000fec0003800000 */
[----:B------:R-:W-:Y:S01]  /*102a0*/  ULDC.64 UR4, c[0x0][0xc70] ;  /* 0x00031c0000047ab9 */ /* 0x000fe20000000a00 */
[----:B------:R-:W-:Y:S02]  /*102b0*/  IMAD.MOV.U32 R4, RZ, RZ, R0 ;  /* 0x000000ffff047224 */ /* 0x000fe400078e0000 */
[----:B------:R-:W-:Y:S02]  /*102c0*/  IMAD R6, R80, UR4, RZ ;  /* 0x0000000450067c24 */ /* 0x000fe4000f8e02ff */
[----:B------:R-:W-:Y:S02]  /*102d0*/  IMAD.MOV.U32 R5, RZ, RZ, R81 ;  /* 0x000000ffff057224 */ /* 0x000fe400078e0051 */
[C---:B------:R-:W-:Y:S02]  /*102e0*/  IMAD R7, R209.reuse, UR5, R6 ;  /* 0x00000005d1077c24 */ /* 0x040fe4000f8e0206 */
[----:B------:R-:W-:Y:S01]  /*102f0*/  IMAD.WIDE.U32 R4, R209, UR4, R4 ;  /* 0x00000004d1047c25 */ /* 0x000fe2000f8e0004 */
[----:B------:R-:W-:-:S03]  /*10300*/  ULDC.64 UR4, c[0x0][0xc78] ;  /* 0x00031e0000047ab9 */ /* 0x000fc60000000a00 */
[----:B------:R-:W-:Y:S01]  /*10310*/  IMAD.IADD R5, R5, 0x1, R7 ;  /* 0x0000000105057824 */ /* 0x000fe200078e0207 */
[----:B------:R-:W-:Y:S01]  /*10320*/  IADD3 R7, -R191, RZ, RZ ;  /* 0x000000ffbf077210 */ /* 0x000fe20007ffe1ff */
[----:B------:R-:W-:Y:S02]  /*10330*/  IMAD R6, R216, UR4, RZ ;  /* 0x00000004d8067c24 */ /* 0x000fe4000f8e02ff */
[----:B------:R-:W-:Y:S01]  /*10340*/  IMAD R14, R214, 0x40, R188 ;  /* 0x00000040d60e7824 */ /* 0x000fe200078e02bc */
[----:B------:R-:W-:Y:S01]  /*10350*/  ISETP.NE.AND P0, PT, R190, R7, PT ;  /* 0x00000007be00720c */ /* 0x000fe20003f05270 */
[----:B------:R-:W-:-:S03]  /*10360*/  IMAD.WIDE.U32 R4, R83, UR4, R4 ;  /* 0x0000000453047c25 */ /* 0x000fc6000f8e0004 */
[----:B------:R-:W-:Y:S01]  /*10370*/  SHF.R.S32.HI R7, RZ, 0x1f, R14 ;  /* 0x0000001fff077819 */ /* 0x000fe2000001140e */
[----:B------:R-:W-:Y:S01]  /*10380*/  IMAD R11, R83, UR5, R6 ;  /* 0x00000005530b7c24 */ /* 0x000fe2000f8e0206 */
[C---:B------:R-:W-:Y:S01]  /*10390*/  IADD3 R10, P2, R14.reuse, R4, RZ ;  /* 0x000000040e0a7210 */ /* 0x040fe20007f5e0ff */
[C---:B------:R-:W-:Y:S01]  /*103a0*/  VIADD R6, R14.reuse, 0x8 ;  /* 0x000000080e067836 */ /* 0x040fe20000000000 */
[----:B------:R-:W-:Y:S01]  /*103b0*/  ISETP.GE.OR P1, PT, R14, R3, P0 ;  /* 0x000000030e00720c */ /* 0x000fe20000726670 */
[----:B------:R-:W-:Y:S01]  /*103c0*/  ULDC.64 UR4, c[0x0][0xc40] ;  /* 0x0003100000047ab9 */ /* 0x000fe20000000a00 */
[----:B------:R-:W-:Y:S02]  /*103d0*/  IADD3.X R7, R7, R5, R11, P2, !PT ;  /* 0x0000000507077210 */ /* 0x000fe400017fe40b */
[----:B------:R-:W-:Y:S02]  /*103e0*/  ISETP.GE.OR P0, PT, R6, R3, P0 ;  /* 0x000000030600720c */ /* 0x000fe40000706670 */
[----:B------:R-:W-:-:S04]  /*103f0*/  LEA R4, P2, R10, UR4, 0x2 ;  /* 0x000000040a047c11 */ /* 0x000fc8000f8410ff */
[----:B------:R-:W-:-:S05]  /*10400*/  LEA.HI.X R5, R10, UR5, R7, 0x2, P2 ;  /* 0x000000050a057c11 */ /* 0x000fca00090f1407 */
[----:B------:R1:W-:Y:S04]  /*10410*/  @!P1 STG.E desc[UR54][R4.64], R172 ;  /* 0x000000ac04009986 */ /* 0x0003e8000c101936 */
[----:B------:R1:W-:Y:S02]  /*10420*/  @!P0 STG.E desc[UR54][R4.64+0x20], R173 ;  /* 0x000020ad04008986 */ /* 0x0003e4000c101936 */
.L_x_3733:
[----:B------:R-:W2:Y:S01]  /*10430*/  LDC R90, c[0x0][0xb8c] ;  /* 0x0002e300ff5a7b82 */ /* 0x000ea20000000800 */
[----:B-1----:R1:W5:Y:S01]  /*10440*/  LD.E.128 R4, desc[UR54][R20.64] ;  /* 0x0000003614047980 */ /* 0x002362000c101d00 */
[----:B------:R-:W-:Y:S01]  /*10450*/  ULDC.64 UR4, c[0x0][0xba0] ;  /* 0x0002e80000047ab9 */ /* 0x000fe20000000a00 */
[----:B------:R-:W-:Y:S02]  /*10460*/  VIADD R24, R187, 0x40 ;  /* 0x00000040bb187836 */ /* 0x000fe40000000000 */
[----:B------:R-:W-:Y:S01]  /*10470*/  IMAD R81, R81, UR4, RZ ;  /* 0x0000000451517c24 */ /* 0x000fe2000f8e02ff */
[----:B------:R-:W5:Y:S04]  /*10480*/  LD.E.128 R8, desc[UR54][R8.64] ;  /* 0x0000003608087980 */ /* 0x000f68000c101d00 */
[----:B------:R-:W5:Y:S01]  /*10490*/  LD.E.128 R12, desc[UR54][R12.64] ;  /* 0x000000360c0c7980 */ /* 0x000f62000c101d00 */
[--C-:B-1----:R-:W-:Y:S01]  /*104a0*/  SHF.R.S32.HI R21, RZ, 0x1f, R187.reuse ;  /* 0x0000001fff157819 */ /* 0x102fe200000114bb */
[----:B------:R-:W-:-:S02]  /*104b0*/  IMAD.MOV.U32 R20, RZ, RZ, R187 ;  /* 0x000000ffff147224 */ /* 0x000fc400078e00bb */
[C---:B------:R-:W-:Y:S01]  /*104c0*/  IMAD R81, R0.reuse, UR5, R81 ;  /* 0x0000000500517c24 */ /* 0x040fe2000f8e0251 */
[----:B------:R-:W5:Y:S01]  /*104d0*/  LD.E.128 R28, desc[UR54][R28.64] ;  /* 0x000000361c1c7980 */ /* 0x000f62000c101d00 */
[----:B------:R-:W-:Y:S01]  /*104e0*/  IMAD.WIDE.U32 R20, R0, UR4, R20 ;  /* 0x0000000400147c25 */ /* 0x000fe2000f8e0014 */
[----:B------:R-:W-:Y:S01]  /*104f0*/  IADD3 R0, R192, 0x20, RZ ;  /* 0x00000020c0007810 */ /* 0x000fe20007ffe0ff */
[----:B------:R-:W-:Y:S01]  /*10500*/  ULDC.64 UR4, c[0x0][0xbe0] ;  /* 0x0002f80000047ab9 */ /* 0x000fe20000000a00 */
[----:B------:R-:W5:Y:S01]  /*10510*/  LD.E.128 R32, desc[UR54][R32.64] ;  /* 0x0000003620207980 */ /* 0x000f62000c101d00 */
[----:B------:R-:W-:-:S03]  /*10520*/  IMAD R3, R214, -0x40, R3 ;  /* 0xffffffc0d6037824 */ /* 0x000fc600078e0203 */
[----:B------:R-:W5:Y:S01]  /*10530*/  LD.E.128 R36, desc[UR54][R36.64] ;  /* 0x0000003624247980 */ /* 0x000f62000c101d00 */
[-C--:B--2---:R-:W-:Y:S02]  /*10540*/  ISETP.GE.AND P3, PT, R24, R90.reuse, PT ;  /* 0x0000005a1800720c */ /* 0x084fe40003f66270 */
[-C--:B------:R-:W-:Y:S01]  /*10550*/  ISETP.GE.AND P0, PT, R0, R3.reuse, PT ;  /* 0x000000030000720c */ /* 0x080fe20003f06270 */
[----:B------:R-:W5:Y:S01]  /*10560*/  LD.E.128 R40, desc[UR54][R40.64] ;  /* 0x0000003628287980 */ /* 0x000f62000c101d00 */
[----:B------:R-:W-:Y:S02]  /*10570*/  ISETP.GE.AND P1, PT, R192, R3, PT ;  /* 0x00000003c000720c */ /* 0x000fe40003f26270 */
[----:B------:R-:W-:Y:S01]  /*10580*/  SEL R3, RZ, 0xffffffff, P3 ;  /* 0xffffffffff037807 */ /* 0x000fe20001800000 */
[----:B------:R-:W5:Y:S01]  /*10590*/  LD.E.128 R44, desc[UR54][R44.64] ;  /* 0x000000362c2c7980 */ /* 0x000f62000c101d00 */
[C---:B------:R-:W-:Y:S01]  /*105a0*/  ISETP.GE.AND P2, PT, R187.reuse, R90, PT ;  /* 0x0000005abb00720c */ /* 0x040fe20003f46270 */
[----:B------:R-:W-:-:S02]  /*105b0*/  VIADD R86, R187, 0x80 ;  /* 0x00000080bb567836 */ /* 0x000fc40000000000 */
[----:B------:R-:W5:Y:S01]  /*105c0*/  LD.E.128 R48, desc[UR54][R48.64] ;  /* 0x0000003630307980 */ /* 0x000f62000c101d00 */
[----:B------:R-:W-:-:S03]  /*105d0*/  VIADD R87, R187, 0xc0 ;  /* 0x000000c0bb577836 */ /* 0x000fc60000000000 */
[----:B------:R-:W5:Y:S04]  /*105e0*/  LD.E.128 R52, desc[UR54][R52.64] ;  /* 0x0000003634347980 */ /* 0x000f68000c101d00 */
[----:B------:R-:W5:Y:S04]  /*105f0*/  LD.E.128 R56, desc[UR54][R56.64] ;  /* 0x0000003638387980 */ /* 0x000f68000c101d00 */
[----:B------:R-:W5:Y:S04]  /*10600*/  LD.E.128 R60, desc[UR54][R60.64] ;  /* 0x000000363c3c7980 */ /* 0x000f68000c101d00 */
[----:B------:R-:W5:Y:S04]  /*10610*/  LD.E.128 R64, desc[UR54][R64.64] ;  /* 0x0000003640407980 */ /* 0x000f68000c101d00 */
[----:B------:R-:W5:Y:S04]  /*10620*/  LD.E.128 R68, desc[UR54][R68.64] ;  /* 0x0000003644447980 */ /* 0x000f68000c101d00 */
[----:B------:R-:W5:Y:S04]  /*10630*/  LD.E.128 R72, desc[UR54][R72.64] ;  /* 0x0000003648487980 */ /* 0x000f68000c101d00 */
[----:B------:R-:W5:Y:S01]  /*10640*/  LD.E.128 R76, desc[UR54][R76.64] ;  /* 0x000000364c4c7980 */ /* 0x000f62000c101d00 */
[----:B------:R-:W-:Y:S01]  /*10650*/  IMAD.SHL.U32 R3, R3, 0x2, RZ ;  /* 0x0000000203037824 */ /* 0x000fe200078e00ff */
[----:B------:R-:W-:Y:S01]  /*10660*/  SEL R0, RZ, 0x1, P2 ;  /* 0x00000001ff007807 */ /* 0x000fe20001000000 */
[----:B------:R-:W-:Y:S01]  /*10670*/  IMAD.IADD R21, R21, 0x1, R81 ;  /* 0x0000000115157824 */ /* 0x000fe200078e0251 */
[----:B------:R-:W-:Y:S01]  /*10680*/  @!PT LDS RZ, [RZ] ;  /* 0x00000000fffff984 */ /* 0x000fe20000000800 */
[----:B------:R-:W-:Y:S01]  /*10690*/  @!PT LDS RZ, [RZ] ;  /* 0x00000000fffff984 */ /* 0x000fe20000000800 */
[----:B------:R-:W-:Y:S01]  /*106a0*/  @!PT LDS RZ, [RZ] ;  /* 0x00000000fffff984 */ /* 0x000fe20000000800 */
[----:B------:R-:W-:Y:S01]  /*106b0*/  @!PT LDS RZ, [RZ] ;  /* 0x00000000fffff984 */ /* 0x000fe20000000800 */
[----:B------:R1:W-:Y:S06]  /*106c0*/  MEMBAR.ALL.CTA ;  /* 0x0000000000007992 */ /* 0x0003ec0000008000 */
[----:B-1----:R-:W1:Y:S01]  /*106d0*/  FENCE.VIEW.ASYNC.S ;  /* 0x00000000000073c6 */ /* 0x002e620000000000 */
[----:B------:R-:W-:Y:S01]  /*106e0*/  IMAD R80, R80, UR4, RZ ;  /* 0x0000000450507c24 */ /* 0x000fe2000f8e02ff */
[-C--:B------:R-:W-:Y:S01]  /*106f0*/  ISETP.GE.AND P2, PT, R86, R90.reuse, PT ;  /* 0x0000005a5600720c */ /* 0x080fe20003f46270 */
[----:B------:R-:W-:Y:S01]  /*10700*/  IMAD.WIDE.U32 R20, R209, UR4, R20 ;  /* 0x00000004d1147c25 */ /* 0x000fe2000f8e0014 */
[----:B------:R-:W-:Y:S01]  /*10710*/  ISETP.GE.AND P3, PT, R87, R90, PT ;  /* 0x0000005a5700720c */ /* 0x000fe20003f66270 */
[----:B------:R-:W-:Y:S01]  /*10720*/  BSSY B1, `(.L_x_3734) ;  /* 0x000003b000017945 */ /* 0x000fe20003800000 */
[----:B------:R-:W-:Y:S01]  /*10730*/  LOP3.LUT R0, R3, 0x2, R0, 0xe2, !PT ;  /* 0x0000000203007812 */ /* 0x000fe200078ee200 */
[----:B------:R-:W-:Y:S01]  /*10740*/  IMAD R81, R209, UR5, R80 ;  /* 0x00000005d1517c24 */ /* 0x000fe2000f8e0250 */
[----:B------:R-:W-:Y:S01]  /*10750*/  SEL R3, RZ, 0x4, P2 ;  /* 0x00000004ff037807 */ /* 0x000fe20001000000 */
[----:B------:R-:W-:Y:S01]  /*10760*/  VIADD R89, R187, 0x140 ;  /* 0x00000140bb597836 */ /* 0x000fe20000000000 */
[----:B------:R-:W-:Y:S01]  /*10770*/  SEL R80, RZ, 0x8, P3 ;  /* 0x00000008ff507807 */ /* 0x000fe20001800000 */
[----:B------:R-:W-:Y:S01]  /*10780*/  IMAD.IADD R21, R21, 0x1, R81 ;  /* 0x0000000115157824 */ /* 0x000fe200078e0251 */
[C---:B------:R-:W-:Y:S01]  /*10790*/  IADD3 R88, R187.reuse, 0x100, RZ ;  /* 0x00000100bb587810 */ /* 0x040fe20007ffe0ff */
[C---:B------:R-:W-:Y:S01]  /*107a0*/  VIADD R81, R187.reuse, 0x180 ;  /* 0x00000180bb517836 */ /* 0x040fe20000000000 */
[----:B------:R-:W-:Y:S01]  /*107b0*/  LOP3.LUT R3, R80, R0, R3, 0xfe, !PT ;  /* 0x0000000050037212 */ /* 0x000fe200078efe03 */
[----:B------:R-:W-:Y:S01]  /*107c0*/  VIADD R0, R2, 0x38820 ;  /* 0x0003882002007836 */ /* 0x000fe20000000000 */
[-C--:B------:R-:W-:Y:S01]  /*107d0*/  ISETP.GE.AND P2, PT, R88, R90.reuse, PT ;  /* 0x0000005a5800720c */ /* 0x080fe20003f46270 */
[----:B------:R-:W-:Y:S01]  /*107e0*/  VIADD R82, R187, 0x1c0 ;  /* 0x000001c0bb527836 */ /* 0x000fe20000000000 */
[-C--:B------:R-:W-:Y:S01]  /*107f0*/  ISETP.GE.AND P3, PT, R89, R90.reuse, PT ;  /* 0x0000005a5900720c */ /* 0x080fe20003f66270 */
[----:B------:R-:W-:Y:S01]  /*10800*/  ULDC.64 UR4, c[0x0][0xbe8] ;  /* 0x0002fa0000047ab9 */ /* 0x000fe20000000a00 */
[----:B------:R-:W-:-:S02]  /*10810*/  ISETP.GE.AND P4, PT, R81, R90, PT ;  /* 0x0000005a5100720c */ /* 0x000fc40003f86270 */
[----:B------:R-:W-:Y:S02]  /*10820*/  SEL R80, RZ, 0x10, P2 ;  /* 0x00000010ff507807 */ /* 0x000fe40001000000 */
[----:B------:R-:W-:Y:S02]  /*10830*/  SEL R81, RZ, 0x20, P3 ;  /* 0x00000020ff517807 */ /* 0x000fe40001800000 */
[----:B------:R-:W-:Y:S02]  /*10840*/  PRMT R0, RZ, 0x654, R0 ;  /* 0x00000654ff007816 */ /* 0x000fe40000000000 */
[----:B------:R-:W-:Y:S01]  /*10850*/  LOP3.LUT R3, R81, R3, R80, 0xfe, !PT ;  /* 0x0000000351037212 */ /* 0x000fe200078efe50 */
[----:B------:R-:W-:Y:S01]  /*10860*/  IMAD R80, R216, UR4, RZ ;  /* 0x00000004d8507c24 */ /* 0x000fe2000f8e02ff */
[----:B-1----:R1:W-:Y:S01]  /*10870*/  SYNCS.ARRIVE.TRANS64.RED.A1T0 RZ, [R0+URZ], RZ ;  /* 0x000000ff00ff79a7 */ /* 0x0023e2000810043f */
[----:B------:R-:W-:Y:S02]  /*10880*/  ISETP.GE.AND P2, PT, R82, R90, PT ;  /* 0x0000005a5200720c */ /* 0x000fe40003f46270 */
[----:B------:R-:W-:Y:S01]  /*10890*/  SHF.R.S32.HI R193, RZ, 0x1f, R192 ;  /* 0x0000001fffc17819 */ /* 0x000fe200000114c0 */
[----:B------:R-:W-:-:S02]  /*108a0*/  IMAD R85, R83, UR5, R80 ;  /* 0x0000000553557c24 */ /* 0x000fc4000f8e0250 */
[----:B------:R-:W-:Y:S01]  /*108b0*/  IMAD.WIDE.U32 R82, R83, UR4, R20 ;  /* 0x0000000453527c25 */ /* 0x000fe2000f8e0014 */
[----:B-1----:R-:W-:-:S03]  /*108c0*/  SEL R0, RZ, 0x40, P4 ;  /* 0x00000040ff007807 */ /* 0x002fc60002000000 */
[----:B------:R-:W-:Y:S01]  /*108d0*/  IMAD.WIDE R80, R214, 0x40, R192 ;  /* 0x00000040d6507825 */ /* 0x000fe200078e02c0 */
[----:B------:R-:W-:Y:S02]  /*108e0*/  LOP3.LUT R0, R3, R0, RZ, 0xfc, !PT ;  /* 0x0000000003007212 */ /* 0x000fe400078efcff */
[----:B------:R-:W-:Y:S01]  /*108f0*/  SEL R3, RZ, 0x80, P2 ;  /* 0x00000080ff037807 */ /* 0x000fe20001000000 */
[----:B------:R-:W-:-:S03]  /*10900*/  IMAD.IADD R91, R83, 0x1, R85 ;  /* 0x00000001535b7824 */ /* 0x000fc600078e0255 */
        /* <DEDUP_REMOVED lines=9> */
[----:B------:R-:W-:Y:S01]  /*109a0*/  ISETP.GE.AND P4, PT, R89, R90, PT ;  /* 0x0000005a5900720c */ /* 0x000fe20003f86270 */
[----:B------:R-:W-:Y:S01]  /*109b0*/  IMAD.WIDE.U32 R20, R80, UR4, R20 ;  /* 0x0000000450147c25 */ /* 0x000fe2000f8e0014 */
[----:B------:R-:W-:Y:S01]  /*109c0*/  ULDC.64 UR4, c[0x0][0xb80] ;  /* 0x0002e00000047ab9 */ /* 0x000fe20000000a00 */
[----:B------:R-:W-:-:S02]  /*109d0*/  LOP3.LUT P5, RZ, R0, 0x40, RZ, 0xc0, !PT ;  /* 0x0000004000ff7812 */ /* 0x000fc400078ac0ff */
[----:B------:R-:W-:Y:S01]  /*109e0*/  IMAD.IADD R21, R21, 0x1, R85 ;  /* 0x0000000115157824 */ /* 0x000fe200078e0255 */
[C---:B------:R-:W-:Y:S02]  /*109f0*/  LEA R84, P1, R20.reuse, UR4, 0x1 ;  /* 0x0000000414547c11 */ /* 0x040fe4000f8208ff */
[----:B------:R-:W-:Y:S02]  /*10a00*/  LOP3.LUT P6, RZ, R3, 0x80, RZ, 0xc0, !PT ;  /* 0x0000008003ff7812 */ /* 0x000fe400078cc0ff */
        /* <DEDUP_REMOVED lines=12> */
.L_x_3735:
[----:B------:R-:W-:Y:S05]  /*10ad0*/  BSYNC B1 ;  /* 0x0000000000017941 */ /* 0x000fea0003800000 */
.L_x_3734:
[----:B------:R-:W-:Y:S05]  /*10ae0*/  @P0 BRA `(.L_x_3736) ;  /* 0x0000000c00040947 */ /* 0x000fea0003800000 */
[----:B-1---5:R-:W-:Y:S01]  /*10af0*/  IADD3 R7, P0, R80, 0x20, RZ ;  /* 0x0000002050077810 */ /* 0x022fe20007f1e0ff */
[----:B------:R-:W-:Y:S01]  /*10b00*/  ULDC.64 UR4, c[0x0][0xbd8] ;  /* 0x0002f60000047ab9 */ /* 0x000fe20000000a00 */
[----:B------:R-:W-:Y:S01]  /*10b10*/  IMAD.MOV.U32 R4, RZ, RZ, R82 ;  /* 0x000000ffff047224 */ /* 0x000fe200078e0052 */
[-C--:B------:R-:W-:Y:S01]  /*10b20*/  ISETP.GE.AND P4, PT, R24, R90.reuse, PT ;  /* 0x0000005a1800720c */ /* 0x080fe20003f86270 */
        /* <DEDUP_REMOVED lines=8> */
[----:B------:R-:W-:-:S03]  /*10bb0*/  ISETP.GE.AND P0, PT, R89, R90, PT ;  /* 0x0000005a5900720c */ /* 0x000fc60003f06270 */
        /* <DEDUP_REMOVED lines=17> */
.L_x_3731:
        /* <DEDUP_REMOVED lines=19> */
[----:B------:R-:W4:Y:S04]  /*10e00*/  LDG.E R0, desc[UR54][R4.64] ;  /* 0x0000003604007981 */ /* 0x000f28000c1e1900 */
[----:B-----5:R-:W4:Y:S02]  /*10e10*/  LDG.E R3, desc[UR54][R4.64+0x4] ;  /* 0x0000043604037981 */ /* 0x020f24000c1e1900 */
[----:B----4-:R-:W-:-:S07]  /*10e20*/  IMAD.IADD R3, R3, 0x1, -R0 ;  /* 0x0000000103037824 */ /* 0x010fce00078e0a00 */
.L_x_3737:
[----:B------:R-:W-:Y:S01]  /*10e30*/  BSSY B1, `(.L_x_3738) ;  /* 0x000001d000017945 */ /* 0x000fe20003800000 */
[----:B------:R-:W-:Y:S02]  /*10e40*/  SHF.R.S32.HI R10, RZ, 0x1f, R209 ;  /* 0x0000001fff0a7819 */ /* 0x000fe400000114d1 */
[----:B------:R-:W-:Y:S02]  /*10e50*/  SHF.R.S32.HI R12, RZ, 0x1f, R187 ;  /* 0x0000001fff0c7819 */ /* 0x000fe400000114bb */
[----:B------:R-:W-:Y:S02]  /*10e60*/  SEL R11, R212, RZ, !P0 ;  /* 0x000000ffd40b7207 */ /* 0x000fe40004000000 */
[----:B------:R-:W-:Y:S02]  /*10e70*/  SEL R216, R216, RZ, !P0 ;  /* 0x000000ffd8d87207 */ /* 0x000fe40004000000 */
[----:B-----5:R-:W-:Y:S01]  /*10e80*/  SHF.R.S32.HI R8, RZ, 0x1f, R9 ;  /* 0x0000001fff087819 */ /* 0x020fe20000011409 */
[----:B------:R-:W-:Y:S06]  /*10e90*/  @P2 BRA `(.L_x_3739) ;  /* 0x0000000000582947 */ /* 0x000fec0003800000 */
[----:B------:R-:W4:Y:S02]  /*10ea0*/  S2R R0, SR_TID.X ;  /* 0x0000000000007919 */ /* 0x000f240000002100 */
[----:B----4-:R-:W-:-:S04]  /*10eb0*/  IMAD R0, R214, 0x40, R0 ;  /* 0x00000040d6007824 */ /* 0x010fc800078e0200 */
[----:B------:R-:W-:-:S05]  /*10ec0*/  VIADD R0, R0, 0xffffff80 ;  /* 0xffffff8000007836 */ /* 0x000fca0000000000 */
[----:B------:R-:W-:-:S13]  /*10ed0*/  ISETP.GE.AND P0, PT, R0, R3, PT ;  /* 0x000000030000720c */ /* 0x000fda0003f06270 */
[----:B------:R-:W-:Y:S05]  /*10ee0*/  @P0 BRA `(.L_x_3739) ;  /* 0x0000000000440947 */ /* 0x000fea0003800000 */
[----:B---3--:R-:W-:Y:S01]  /*10ef0*/  IADD3 R4, P0, R0, R9, RZ ;  /* 0x0000000900047210 */ /* 0x008fe20007f1e0ff */
[----:B------:R-:W-:-:S03]  /*10f00*/  ULDC.64 UR4, c[0x0][0xc70] ;  /* 0x00031c0000047ab9 */ /* 0x000fc60000000a00 */
[----:B------:R-:W-:Y:S01]  /*10f10*/  LEA.HI.X.SX32 R5, R0, R8, 0x1, P0 ;  /* 0x0000000800057211 */ /* 0x000fe200000f0eff */
[----:B------:R-:W-:-:S04]  /*10f20*/  IMAD R0, R10, UR4, RZ ;  /* 0x000000040a007c24 */ /* 0x000fc8000f8e02ff */
        /* <DEDUP_REMOVED lines=13> */
.L_x_3739:
[----:B------:R-:W-:Y:S05]  /*11000*/  BSYNC B1 ;  /* 0x0000000000017941 */ /* 0x000fea0003800000 */
.L_x_3738:
[----:B------:R-:W-:Y:S01]  /*11010*/  ULDC.64 UR4, c[0x0][0xba0] ;  /* 0x0002e80000047ab9 */ /* 0x000fe20000000a00 */
[----:B---3--:R-:W-:Y:S01]  /*11020*/  IMAD.MOV.U32 R4, RZ, RZ, R187 ;  /* 0x000000ffff047224 */ /* 0x008fe200078e00bb */
[----:B--2---:R-:W-:Y:S01]  /*11030*/  ISETP.GE.AND P2, PT, R187, R14, PT ;  /* 0x0000000ebb00720c */ /* 0x004fe20003f46270 */
[----:B----4-:R-:W-:Y:S01]  /*11040*/  IMAD.MOV.U32 R5, RZ, RZ, R12 ;  /* 0x000000ffff057224 */ /* 0x010fe200078e000c */
[----:B------:R-:W-:Y:S01]  /*11050*/  BSSY B1, `(.L_x_3740) ;  /* 0x000004d000017945 */ /* 0x000fe20003800000 */
[----:B------:R-:W-:Y:S02]  /*11060*/  IMAD R0, R8, UR4, RZ ;  /* 0x0000000408007c24 */ /* 0x000fe4000f8e02ff */
[----:B------:R-:W-:-:S04]  /*11070*/  IMAD.WIDE.U32 R4, R9, UR4, R4 ;  /* 0x0000000409047c25 */ /* 0x000fc8000f8e0004 */
[----:B------:R-:W-:Y:S02]  /*11080*/  VIADD R13, R187, 0x40 ;  /* 0x00000040bb0d7836 */ /* 0x000fe40000000000 */
[----:B------:R-:W-:Y:S01]  /*11090*/  IMAD R9, R9, UR5, R0 ;  /* 0x0000000509097c24 */ /* 0x000fe2000f8e0200 */
[----:B------:R-:W-:Y:S01]  /*110a0*/  ULDC.64 UR4, c[0x0][0xbe0] ;  /* 0x0002f80000047ab9 */ /* 0x000fe20000000a00 */
[----:B------:R-:W-:Y:S01]  /*110b0*/  IMAD R3, R214, -0x40, R3 ;  /* 0xffffffc0d6037824 */ /* 0x000fe200078e0203 */
[-C--:B------:R-:W-:Y:S01]  /*110c0*/  ISETP.GE.AND P0, PT, R13, R14.reuse, PT ;  /* 0x0000000e0d00720c */ /* 0x080fe20003f06270 */
[----:B------:R-:W-:Y:S02]  /*110d0*/  IMAD R0, R10, UR4, RZ ;  /* 0x000000040a007c24 */ /* 0x000fe4000f8e02ff */
[----:B------:R-:W-:Y:S01]  /*110e0*/  IMAD.IADD R5, R5, 0x1, R9 ;  /* 0x0000000105057824 */ /* 0x000fe200078e0209 */
[----:B------:R-:W-:Y:S01]  /*110f0*/  SEL R6, RZ, 0xffffffff, P0 ;  /* 0xffffffffff067807 */ /* 0x000fe20000000000 */
[----:B------:R-:W-:Y:S01]  /*11100*/  IMAD R7, R209, UR5, R0 ;  /* 0x00000005d1077c24 */ /* 0x000fe2000f8e0200 */
[C---:B------:R-:W-:Y:S01]  /*11110*/  IADD3 R0, R192.reuse, 0x20, RZ ;  /* 0x00000020c0007810 */ /* 0x040fe20007ffe0ff */
[C---:B------:R-:W-:Y:S01]  /*11120*/  VIADD R15, R187.reuse, 0x80 ;  /* 0x00000080bb0f7836 */ /* 0x040fe20000000000 */
[-C--:B------:R-:W-:Y:S01]  /*11130*/  ISETP.GE.AND P1, PT, R192, R3.reuse, PT ;  /* 0x00000003c000720c */ /* 0x080fe20003f26270 */
[----:B------:R-:W-:Y:S01]  /*11140*/  VIADD R21, R187, 0xc0 ;  /* 0x000000c0bb157836 */ /* 0x000fe20000000000 */
[----:B------:R-:W-:Y:S01]  /*11150*/  ISETP.GE.AND P0, PT, R0, R3, PT ;  /* 0x000000030000720c */ /* 0x000fe20003f06270 */
[----:B------:R-:W-:Y:S01]  /*11160*/  IMAD.SHL.U32 R3, R6, 0x2, RZ ;  /* 0x0000000206037824 */ /* 0x000fe200078e00ff */
[----:B------:R-:W-:Y:S01]  /*11170*/  SEL R0, RZ, 0x1, P2 ;  /* 0x00000001ff007807 */ /* 0x000fe20001000000 */
[----:B------:R-:W-:Y:S01]  /*11180*/  IMAD.WIDE.U32 R4, R209, UR4, R4 ;  /* 0x00000004d1047c25 */ /* 0x000fe2000f8e0004 */
[-C--:B------:R-:W-:Y:S01]  /*11190*/  ISETP.GE.AND P2, PT, R15, R14.reuse, PT ;  /* 0x0000000e0f00720c */ /* 0x080fe20003f46270 */
[----:B------:R-:W-:Y:S01]  /*111a0*/  ULDC.64 UR4, c[0x0][0xbe8] ;  /* 0x0002fa0000047ab9 */ /* 0x000fe20000000a00 */
[----:B------:R-:W-:Y:S01]  /*111b0*/  ISETP.GE.AND P3, PT, R21, R14, PT ;  /* 0x0000000e1500720c */ /* 0x000fe20003f66270 */
[----:B------:R-:W-:Y:S01]  /*111c0*/  VIADD R29, R187, 0x100 ;  /* 0x00000100bb1d7836 */ /* 0x000fe20000000000 */
[----:B------:R-:W-:Y:S01]  /*111d0*/  LOP3.LUT R0, R3, 0x2, R0, 0xe2, !PT ;  /* 0x0000000203007812 */ /* 0x000fe200078ee200 */
[----:B------:R-:W-:Y:S01]  /*111e0*/  VIADD R31, R187, 0x140 ;  /* 0x00000140bb1f7836 */ /* 0x000fe20000000000 */
[----:B------:R-:W-:Y:S01]  /*111f0*/  SEL R3, RZ, 0x4, P2 ;  /* 0x00000004ff037807 */ /* 0x000fe20001000000 */
[----:B------:R-:W-:Y:S01]  /*11200*/  IMAD.IADD R5, R5, 0x1, R7 ;  /* 0x0000000105057824 */ /* 0x000fe200078e0207 */
[C---:B------:R-:W-:Y:S01]  /*11210*/  IADD3 R7, R187.reuse, 0x180, RZ ;  /* 0x00000180bb077810 */ /* 0x040fe20007ffe0ff */
[----:B------:R-:W-:Y:S01]  /*11220*/  VIADD R9, R187, 0x1c0 ;  /* 0x000001c0bb097836 */ /* 0x000fe20000000000 */
[----:B------:R-:W-:-:S02]  /*11230*/  SEL R6, RZ, 0x8, P3 ;  /* 0x00000008ff067807 */ /* 0x000fc40001800000 */
[-C--:B------:R-:W-:Y:S02]  /*11240*/  ISETP.GE.AND P2, PT, R29, R14.reuse, PT ;  /* 0x0000000e1d00720c */ /* 0x080fe40003f46270 */
[-C--:B------:R-:W-:Y:S02]  /*11250*/  ISETP.GE.AND P3, PT, R31, R14.reuse, PT ;  /* 0x0000000e1f00720c */ /* 0x080fe40003f66270 */
[----:B------:R-:W-:Y:S02]  /*11260*/  ISETP.GE.AND P4, PT, R7, R14, PT ;  /* 0x0000000e0700720c */ /* 0x000fe40003f86270 */
[----:B------:R-:W-:Y:S01]  /*11270*/  LOP3.LUT R3, R6, R0, R3, 0xfe, !PT ;  /* 0x0000000006037212 */ /* 0x000fe200078efe03 */
[----:B------:R-:W-:Y:S01]  /*11280*/  IMAD R0, R216, UR4, RZ ;  /* 0x00000004d8007c24 */ /* 0x000fe2000f8e02ff */
[----:B------:R-:W-:Y:S02]  /*11290*/  SEL R6, RZ, 0x10, P2 ;  /* 0x00000010ff067807 */ /* 0x000fe40001000000 */
[----:B------:R-:W-:-:S02]  /*112a0*/  SEL R7, RZ, 0x20, P3 ;  /* 0x00000020ff077807 */ /* 0x000fc40001800000 */
[----:B------:R-:W-:Y:S02]  /*112b0*/  SEL R8, RZ, 0x40, P4 ;  /* 0x00000040ff087807 */ /* 0x000fe40002000000 */
[----:B------:R-:W-:Y:S01]  /*112c0*/  LOP3.LUT R33, R7, R3, R6, 0xfe, !PT ;  /* 0x0000000307217212 */ /* 0x000fe200078efe06 */
[----:B------:R-:W-:Y:S01]  /*112d0*/  IMAD R3, R11, UR5, R0 ;  /* 0x000000050b037c24 */ /* 0x000fe2000f8e0200 */
[----:B------:R-:W-:Y:S01]  /*112e0*/  ISETP.GE.AND P2, PT, R9, R14, PT ;  /* 0x0000000e0900720c */ /* 0x000fe20003f46270 */
[----:B------:R-:W-:Y:S01]  /*112f0*/  IMAD.WIDE.U32 R6, R11, UR4, R4 ;  /* 0x000000040b067c25 */ /* 0x000fe2000f8e0004 */
[--C-:B------:R-:W-:Y:S02]  /*11300*/  SHF.R.S32.HI R9, RZ, 0x1f, R192.reuse ;  /* 0x0000001fff097819 */ /* 0x100fe400000114c0 */
[----:B------:R-:W-:Y:S01]  /*11310*/  LOP3.LUT R33, R33, R8, RZ, 0xfc, !PT ;  /* 0x0000000821217212 */ /* 0x000fe200078efcff */
[----:B------:R-:W-:Y:S01]  /*11320*/  IMAD.MOV.U32 R8, RZ, RZ, R192 ;  /* 0x000000ffff087224 */ /* 0x000fe200078e00c0 */
[----:B------:R-:W-:Y:S01]  /*11330*/  SEL R0, RZ, 0x80, P2 ;  /* 0x00000080ff007807 */ /* 0x000fe20001000000 */
[----:B------:R-:W-:-:S02]  /*11340*/  IMAD.IADD R11, R7, 0x1, R3 ;  /* 0x00000001070b7824 */ /* 0x000fc400078e0203 */
        /* <DEDUP_REMOVED lines=29> */
.L_x_3741:
[----:B------:R-:W-:Y:S05]  /*11520*/  BSYNC B1 ;  /* 0x0000000000017941 */ /* 0x000fea0003800000 */
.L_x_3740:
[----:B------:R-:W-:Y:S05]  /*11530*/  @P0 BRA `(.L_x_3736) ;  /* 0x0000000000700947 */ /* 0x000fea0003800000 */
[----:B------:R-:W-:Y:S01]  /*11540*/  IADD3 R3, P0, R8, 0x20, RZ ;  /* 0x0000002008037810 */ /* 0x000fe20007f1e0ff */
        /* <DEDUP_REMOVED lines=27> */
.L_x_3736:
[----:B------:R-:W-:Y:S05]  /*11700*/  BSYNC B0 ;  /* 0x0000000000007941 */ /* 0x000fea0003800000 */
.L_x_3730:
[----:B------:R-:W-:Y:S02]  /*11710*/  ULDC UR4, c[0x0][0xd14] ;  /* 0x0003450000047ab9 */ /* 0x000fe40000000800 */
[----:B-1----:R-:W-:-:S13]  /*11720*/  ISETP.GE.AND P0, PT, R27, UR4, PT ;  /* 0x000000041b007c0c */ /* 0x002fda000bf06270 */
[----:B------:R-:W-:Y:S05]  /*11730*/  @!P0 BRA `(.L_x_3742) ;  /* 0xfffffef800848947 */ /* 0x000fea000383ffff */
[----:B------:R-:W-:Y:S05]  /*11740*/  BRA `(.L_x_3625) ;  /* 0x00000060007c7947 */ /* 0x000fea0003800000 */
.L_x_3623:
        /* <DEDUP_REMOVED lines=9> */
[----:B------:R-:W-:Y:S01]  /*117e0*/  MOV R0, RZ ;  /* 0x000000ff00007202 */ /* 0x000fe20000000f00 */
        /* <DEDUP_REMOVED lines=47> */
[----:B------:R-:W-:Y:S01]  /*11ae0*/  ULDC UR5, c[0x0][0xd14] ;  /* 0x0003450000057ab9 */ /* 0x000fe20000000800 */
[----:B------:R-:W-:Y:S01]  /*11af0*/  IMAD.MOV.U32 R19, RZ, RZ, RZ ;  /* 0x000000ffff137224 */ /* 0x000fe200078e00ff */
[----:B------:R-:W-:Y:S01]  /*11b00*/  ULDC UR7, c[0x0][0xd14] ;  /* 0x0003450000077ab9 */ /* 0x000fe20000000800 */
[----:B------:R-:W-:-:S05]  /*11b10*/  ULDC UR4, c[0x0][0xd10] ;  /* 0x0003440000047ab9 */ /* 0x000fca0000000800 */
.L_x_3747:
        /* <DEDUP_REMOVED lines=16> */
.L_x_3746:
[----:B------:R-:W-:Y:S05]  /*11c20*/  BSYNC B0 ;  /* 0x0000000000007941 */ /* 0x000fea0003800000 */
.L_x_3745:
        /* <DEDUP_REMOVED lines=26> */
.L_x_3743:
        /* <DEDUP_REMOVED lines=10> */
[----:B0-----:R-:W-:-:S06]  /*11e70*/  IADD3 R3, R9, 0xffffffe, RZ ;  /* 0x0ffffffe09037810 */ /* 0x001fcc0007ffe0ff */
[----:B------:R-:W0:Y:S02]  /*11e80*/  F2I.FTZ.U32.TRUNC.NTZ R3, R3 ;  /* 0x0000000300037305 */ /* 0x000e24000021f000 */
[----:B0-----:R-:W-:Y:S01]  /*11e90*/  IMAD.MOV R11, RZ, RZ, -R3 ;  /* 0x000000ffff0b7224 */ /* 0x001fe200078e0a03 */
[----:B------:R-:W-:Y:S06]  /*11ea0*/  @!P0 BRA `(.L_x_3748) ;  /* 0x0000000000088947 */ /* 0x000fec0003800000 */
[----:B------:R-:W-:-:S05]  /*11eb0*/  VIADD R9, R5, 0xffffffff ;  /* 0xffffffff05097836 */ /* 0x000fca0000000000 */
[----:B------:R0:W1:Y:S02]  /*11ec0*/  SHFL.IDX PT, R16, R2, R9, 0x1f ;  /* 0x00001f0902107589 */ /* 0x00006400000e0000 */
.L_x_3748:
        /* <DEDUP_REMOVED lines=25> */
.L_x_3744:
[----:B------:R-:W-:Y:S01]  /*12060*/  MOV R17, RZ ;  /* 0x000000ff00117202 */ /* 0x000fe20000000f00 */
[----:B------:R-:W-:Y:S02]  /*12070*/  IMAD.U32 R16, RZ, RZ, UR6 ;  /* 0x00000006ff107e24 */ /* 0x000fe4000f8e00ff */
[----:B------:R-:W-:-:S07]  /*12080*/  IMAD.MOV.U32 R18, RZ, RZ, RZ ;  /* 0x000000ffff127224 */ /* 0x000fce00078e00ff */
.L_x_3749:
[----:B------:R-:W0:Y:S01]  /*12090*/  S2R R0, SR_TID.X ;  /* 0x0000000000007919 */ /* 0x000e220000002100 */
        /* <DEDUP_REMOVED lines=11> */
[----:B------:R0:W-:Y:S03]  /*12150*/  STL [R1+0x28], RZ ;  /* 0x000028ff01007387 */ /* 0x0001e60000100800 */
[----:B------:R-:W-:Y:S05]  /*12160*/  @P0 BRA `(.L_x_3750) ;  /* 0x0000005400140947 */ /* 0x000fea0003800000 */
[----:B0-----:R-:W-:Y:S01]  /*12170*/  IMAD.MOV.U32 R0, RZ, RZ, 0x1 ;  /* 0x00000001ff007424 */ /* 0x001fe200078e00ff */
[----:B------:R-:W-:Y:S01]  /*12180*/  STL [R1+0x28], RZ ;  /* 0x000028ff01007387 */ /* 0x000fe20000100800 */
[----:B------:R-:W-:Y:S01]  /*12190*/  ULDC UR4, c[0x0][0xc] ;  /* 0x0000030000047ab9 */ /* 0x000fe20000000800 */
[----:B------:R-:W-:Y:S02]  /*121a0*/  IMAD.MOV.U32 R2, RZ, RZ, 0x1 ;  /* 0x00000001ff027424 */ /* 0x000fe400078e00ff */
[----:B------:R0:W-:Y:S04]  /*121b0*/  STL [R1+0xc], R0 ;  /* 0x00000c0001007387 */ /* 0x0001e80000100800 */
[----:B------:R1:W-:Y:S04]  /*121c0*/  STL [R1+0x4], RZ ;  /* 0x000004ff01007387 */ /* 0x0003e80000100800 */
[----:B------:R1:W-:Y:S01]  /*121d0*/  STL [R1], RZ ;  /* 0x000000ff01007387 */ /* 0x0003e20000100800 */
[----:B0-----:R-:W-:-:S03]  /*121e0*/  MOV R0, UR4 ;  /* 0x0000000400007c02 */ /* 0x001fc60008000f00 */
[----:B------:R1:W-:Y:S04]  /*121f0*/  STL [R1+0x8], R2 ;  /* 0x0000080201007387 */ /* 0x0003e80000100800 */
[----:B------:R1:W-:Y:S02]  /*12200*/  STL [R1+0x38], R0 ;  /* 0x0000380001007387 */ /* 0x0003e40000100800 */
.L_x_3832:
[----:B-1-3--:R-:W0:Y:S02]  /*12210*/  LDC.64 R2, c[0x0][0xd60] ;  /* 0x00035800ff027b82 */ /* 0x00ae240000000a00 */
[----:B0-----:R-:W-:-:S05]  /*12220*/  IMAD.WIDE R2, R19, 0x4, R2 ;  /* 0x0000000413027825 */ /* 0x001fca00078e0202 */
[----:B--2---:R-:W2:Y:S01]  /*12230*/  LDG.E R11, desc[UR54][R2.64] ;  /* 0x00000036020b7981 */ /* 0x004ea2000c1e1900 */
[----:B------:R-:W-:Y:S05]  /*12240*/  YIELD ;  /* 0x0000000000007946 */ /* 0x000fea0003800000 */
[----:B------:R-:W-:Y:S01]  /*12250*/  ULDC.64 UR4, c[0x0][0xb20] ;  /* 0x0002c80000047ab9 */ /* 0x000fe20000000a00 */
[----:B------:R-:W-:Y:S01]  /*12260*/  IMAD.MOV.U32 R6, RZ, RZ, RZ ;  /* 0x000000ffff067224 */ /* 0x000fe200078e00ff */
[----:B------:R-:W-:Y:S01]  /*12270*/  ISETP.NE.U32.AND P0, PT, RZ, UR4, PT ;  /* 0x00000004ff007c0c */ /* 0x000fe2000bf05070 */
[----:B------:R-:W-:Y:S01]  /*12280*/  IMAD.MOV.U32 R4, RZ, RZ, RZ ;  /* 0x000000ffff047224 */ /* 0x000fe200078e00ff */
        /* <DEDUP_REMOVED lines=50> */
.L_x_3751:
[----:B0-----:R-:W2:Y:S04]  /*125b0*/  @P0 LDG.E R4, desc[UR54][R2.64] ;  /* 0x0000003602040981 */ /* 0x001ea8000c1e1900 */
[----:B------:R-:W2:Y:S01]  /*125c0*/  @P0 LDG.E R5, desc[UR54][R2.64+0x4] ;  /* 0x0000043602050981 */ /* 0x000ea2000c1e1900 */
[----:B-----5:R-:W-:Y:S01]  /*125d0*/  IMAD.IADD R0, R0, 0x1, -R6 ;  /* 0x0000000100007824 */ /* 0x020fe200078e0a06 */
[----:B------:R-:W-:Y:S01]  /*125e0*/  BSSY B0, `(.L_x_3752) ;  /* 0x0000117000007945 */ /* 0x000fe20003800000 */
[----:B------:R-:W-:Y:S01]  /*125f0*/  PLOP3.LUT P2, PT, PT, PT, PT, 0x80, 0x0 ;  /* 0x000000000000781c */ /* 0x000fe20003f4f070 */
[----:B--2---:R-:W-:-:S04]  /*12600*/  @P0 IMAD.IADD R7, R5, 0x1, -R4 ;  /* 0x0000000105070824 */ /* 0x004fc800078e0a04 */
[----:B------:R-:W-:-:S04]  /*12610*/  IMAD.IADD R8, R0, 0x1, R7 ;  /* 0x0000000100087824 */ /* 0x000fc800078e0207 */
[----:B------:R-:W-:Y:S01]  /*12620*/  VIADD R5, R8, 0x3f ;  /* 0x0000003f08057836 */ /* 0x000fe20000000000 */
[----:B------:R0:W-:Y:S04]  /*12630*/  STL [R1+0x2c], R8 ;  /* 0x00002c0801007387 */ /* 0x0001e80000100800 */
[----:B------:R-:W-:-:S04]  /*12640*/  SHF.R.S32.HI R4, RZ, 0x1f, R5 ;  /* 0x0000001fff047819 */ /* 0x000fc80000011405 */
[----:B------:R-:W-:-:S04]  /*12650*/  LEA.HI R5, R4, R5, RZ, 0x6 ;  /* 0x0000000504057211 */ /* 0x000fc800078f30ff */
[----:B------:R-:W-:-:S04]  /*12660*/  LOP3.LUT R4, R5, 0xffffffc0, RZ, 0xc0, !PT ;  /* 0xffffffc005047812 */ /* 0x000fc800078ec0ff */
[----:B------:R-:W-:Y:S02]  /*12670*/  VIADDMNMX R7, R4, -R0, R7, PT ;  /* 0x8000000004077246 */ /* 0x000fe40003800107 */
[----:B------:R-:W-:-:S04]  /*12680*/  IADD3 R4, -R0, RZ, RZ ;  /* 0x000000ff00047210 */ /* 0x000fc80007ffe1ff */
[----:B------:R-:W-:-:S04]  /*12690*/  VIMNMX R4, RZ, R4, !PT ;  /* 0x00000004ff047248 */ /* 0x000fc80007fe0100 */
[----:B------:R-:W-:Y:S02]  /*126a0*/  ISETP.GT.AND P1, PT, R7, R4, PT ;  /* 0x000000040700720c */ /* 0x000fe40003f24270 */
[----:B------:R-:W-:-:S11]  /*126b0*/  SHF.R.U32.HI R4, RZ, 0x6, R4 ;  /* 0x00000006ff047819 */ /* 0x000fd60000011604 */
[----:B------:R-:W-:-:S05]  /*126c0*/  @P1 VIADD R7, R7, 0x3f ;  /* 0x0000003f07071836 */ /* 0x000fca0000000000 */
[----:B------:R-:W-:-:S04]  /*126d0*/  @P1 SHF.R.S32.HI R0, RZ, 0x1f, R7 ;  /* 0x0000001fff001819 */ /* 0x000fc80000011407 */
[----:B------:R-:W-:Y:S01]  /*126e0*/  @P1 LEA.HI R7, R0, R7, RZ, 0x6 ;  /* 0x0000000700071211 */ /* 0x000fe200078f30ff */
[----:B------:R-:W-:-:S03]  /*126f0*/  IMAD.MOV.U32 R0, RZ, RZ, R4 ;  /* 0x000000ffff007224 */ /* 0x000fc600078e0004 */
        /* <DEDUP_REMOVED lines=19> */
.L_x_3875:
[----:B------:R-:W-:-:S03]  /*12830*/  UMOV UR4, 0xffffffff ;  /* 0xffffffff00047882 */ /* 0x000fc60000000000 */
[----:B------:R-:W-:Y:S05]  /*12840*/  BRA.DIV UR4, `(.L_x_3755) ;  /* 0x0000005a04947947 */ /* 0x000fea000b800000 */
[----:B------:R-:W-:-:S13]  /*12850*/  ELECT P6, URZ, PT ;  /* 0x00000000003f782f */ /* 0x000fda00038c0000 */
.L_x_3878:
[----:B------:R-:W2:Y:S01]  /*12860*/  LDL R5, [R1+0x28] ;  /* 0x0000280001057983 */ /* 0x000ea20000100800 */
[----:B------:R-:W-:Y:S02]  /*12870*/  MOV R8, 0x400 ;  /* 0x0000040000087802 */ /* 0x000fe40000000f00 */
        /* <DEDUP_REMOVED lines=9> */
.L_x_3879:
        /* <DEDUP_REMOVED lines=8> */
.L_x_3880:
        /* <DEDUP_REMOVED lines=11> */
.L_x_3760:
[----:B-1----:R-:W2:Y:S01]  /*12a40*/  LDL R8, [R1+0x4] ;  /* 0x0000040001087983 */ /* 0x002ea20000100800 */
[----:B------:R-:W-:Y:S01]  /*12a50*/  R2UR UR9, R6 ;  /* 0x00000000060972ca */ /* 0x000fe200000e0000 */
[----:B------:R-:W-:Y:S01]  /*12a60*/  ULDC.64 UR6, c[0x0][0x198] ;  /* 0x0000660000067ab9 */ /* 0x000fe20000000a00 */
[----:B------:R-:W-:Y:S01]  /*12a70*/  R2UR UR12, R3 ;  /* 0x00000000030c72ca */ /* 0x000fe200000e0000 */
[----:B------:R-:W-:Y:S01]  /*12a80*/  UIADD3 UR4, UP0, UR6, 0x570, URZ ;  /* 0x0000057006047890 */ /* 0x000fe2000ff1e03f */
[----:B------:R-:W-:Y:S01]  /*12a90*/  R2UR UR13, R2 ;  /* 0x00000000020d72ca */ /* 0x000fe200000e0000 */
[----:B------:R-:W-:Y:S01]  /*12aa0*/  UMOV UR10, URZ ;  /* 0x0000003f000a7c82 */ /* 0x000fe20008000000 */
[----:B------:R-:W-:Y:S01]  /*12ab0*/  UMOV UR6, 0x0 ;  /* 0x0000000000067882 */ /* 0x000fe20000000000 */
[----:B------:R-:W-:-:S03]  /*12ac0*/  UIADD3.X UR5, URZ, UR7, URZ, UP0, !UPT ;  /* 0x000000073f057290 */ /* 0x000fc600087fe43f */
[----:B------:R-:W-:-:S03]  /*12ad0*/  UMOV UR7, 0x12f00000 ;  /* 0x12f0000000077882 */ /* 0x000fc60000000000 */
[----:B------:R-:W-:Y:S01]  /*12ae0*/  UIADD3 UR9, UR9, 0x38890, URZ ;  /* 0x0003889009097890 */ /* 0x000fe2000fffe03f */
[----:B--2---:R-:W-:-:S05]  /*12af0*/  IMAD R8, R8, 0x2000, R5 ;  /* 0x0000200008087824 */ /* 0x004fca00078e0205 */
[----:B------:R-:W-:Y:S01]  /*12b00*/  R2UR UR8, R8 ;  /* 0x00000000080872ca */ /* 0x000fe200000e0000 */
[----:B-----5:R-:W-:-:S05]  /*12b10*/  IMAD R8, R0, 0x40, R7 ;  /* 0x0000004000087824 */ /* 0x020fca00078e0207 */
[----:B------:R-:W-:-:S04]  /*12b20*/  IADD3 R8, R8, -0x40, RZ ;  /* 0xffffffc008087810 */ /* 0x000fc80007ffe0ff */
[----:B------:R-:W-:-:S03]  /*12b30*/  R2UR UR11, R8 ;  /* 0x00000000080b72ca */ /* 0x000fc600000e0000 */
[----:B------:R-:W-:-:S10]  /*12b40*/  UIADD3 UR8, UR8, 0x22400, URZ ;  /* 0x0002240008087890 */ /* 0x000fd4000fffe03f */
[----:B------:R1:W-:Y:S01]  /*12b50*/  UTMALDG.4D [UR8], [UR4], desc[UR6] ;  /* 0x00000608040075b4 */ /* 0x0003e20008019000 */
[----:B------:R-:W2:Y:S02]  /*12b60*/  SYNCS.PHASECHK.TRANS64.TRYWAIT P0, [R6+URZ+0x388c0], R9 ;  /* 0x0388c009060075a7 */ /* 0x000ea4000800017f */
[----:B-12---:R-:W-:Y:S05]  /*12b70*/  @!P0 BRA `(.L_x_3761) ;  /* 0x0000005800108947 */ /* 0x006fea0003800000 */
.L_x_3881:
        /* <DEDUP_REMOVED lines=8> */
.L_x_3762:
[----:B01----:R-:W2:Y:S01]  /*12c00*/  LDL R9, [R1+0x4] ;  /* 0x0000040001097983 */ /* 0x003ea20000100800 */
[----:B------:R-:W-:Y:S01]  /*12c10*/  R2UR UR9, R6 ;  /* 0x00000000060972ca */ /* 0x000fe200000e0000 */
[----:B------:R-:W-:Y:S01]  /*12c20*/  ULDC.64 UR24, c[0x0][0x198] ;  /* 0x0000660000187ab9 */ /* 0x000fe20000000a00 */
        /* <DEDUP_REMOVED lines=8> */
[----:B------:R-:W-:Y:S01]  /*12cb0*/  UMOV UR16, 0x40 ;  /* 0x0000004000107882 */ /* 0x000fe20000000000 */
[----:B------:R-:W-:-:S02]  /*12cc0*/  UMOV UR18, 0x80 ;  /* 0x0000008000127882 */ /* 0x000fc40000000000 */
[----:B------:R-:W-:Y:S01]  /*12cd0*/  UIADD3 UR9, UR9, 0x388b0, URZ ;  /* 0x000388b009097890 */ /* 0x000fe2000fffe03f */
        /* <DEDUP_REMOVED lines=38> */
.L_x_3758:
[----:B------:R-:W-:Y:S05]  /*12f40*/  BSYNC B1 ;  /* 0x0000000000017941 */ /* 0x000fea0003800000 */
.L_x_3757:
[----:B0-----:R-:W2:Y:S04]  /*12f50*/  LDL.LU R6, [R1+0x4] ;  /* 0x0000040001067983 */ /* 0x001ea80000300800 */
[----:B------:R-:W3:Y:S01]  /*12f60*/  LDL.LU R9, [R1+0xc] ;  /* 0x00000c0001097983 */ /* 0x000ee20000300800 */
[----:B------:R-:W-:Y:S01]  /*12f70*/  PLOP3.LUT P2, PT, PT, PT, PT, 0x8, 0x0 ;  /* 0x000000000000781c */ /* 0x000fe20003f4e170 */
[----:B--2---:R-:W-:-:S05]  /*12f80*/  VIADD R6, R6, 0x1 ;  /* 0x0000000106067836 */ /* 0x004fca0000000000 */
[----:B------:R-:W-:-:S04]  /*12f90*/  ISETP.NE.AND P0, PT, R6, 0x2, PT ;  /* 0x000000020600780c */ /* 0x000fc80003f05270 */
[----:B------:R-:W-:-:S04]  /*12fa0*/  SEL R8, RZ, 0x1, P0 ;  /* 0x00000001ff087807 */ /* 0x000fc80000000000 */
[----:B---3--:R-:W-:Y:S02]  /*12fb0*/  LOP3.LUT R9, R9, R8, RZ, 0x3c, !PT ;  /* 0x0000000809097212 */ /* 0x008fe400078e3cff */
[----:B------:R-:W-:Y:S01]  /*12fc0*/  SEL R8, R6, RZ, P0 ;  /* 0x000000ff06087207 */ /* 0x000fe20000000000 */
[----:B------:R-:W-:Y:S02]  /*12fd0*/  VIADD R6, R0, 0xfffffffe ;  /* 0xfffffffe00067836 */ /* 0x000fe40000000000 */
[----:B------:R1:W-:Y:S03]  /*12fe0*/  STL [R1+0xc], R9 ;  /* 0x00000c0901007387 */ /* 0x0003e60000100800 */
[----:B------:R-:W-:Y:S01]  /*12ff0*/  ISETP.GE.AND P0, PT, R6, R4, PT ;  /* 0x000000040600720c */ /* 0x000fe20003f06270 */
[----:B------:R1:W-:-:S12]  /*13000*/  STL [R1+0x4], R8 ;  /* 0x0000040801007387 */ /* 0x0003d80000100800 */
[----:B-1----:R-:W-:Y:S05]  /*13010*/  @!P0 BRA `(.L_x_3753) ;  /* 0x0000000400cc8947 */ /* 0x002fea0003800000 */
[C---:B-----5:R-:W-:Y:S01]  /*13020*/  IMAD R6, R0.reuse, 0x40, R7 ;  /* 0x0000004000067824 */ /* 0x060fe200078e0207 */
[----:B------:R-:W-:-:S03]  /*13030*/  IADD3 R0, R0, -0x1, RZ ;  /* 0xffffffff00007810 */ /* 0x000fc60007ffe0ff */
[----:B------:R-:W-:-:S07]  /*13040*/  VIADD R6, R6, 0xffffff80 ;  /* 0xffffff8006067836 */ /* 0x000fce0000000000 */
.L_x_3769:
        /* <DEDUP_REMOVED lines=9> */
.L_x_3882:
        /* <DEDUP_REMOVED lines=11> */
.L_x_3766:
[----:B-1----:R-:W2:Y:S01]  /*13190*/  LDL R9, [R1+0x4] ;  /* 0x0000040001097983 */ /* 0x002ea20000100800 */
        /* <DEDUP_REMOVED lines=8> */
[----:B------:R-:W-:Y:S02]  /*13220*/  UMOV UR6, 0x0 ;  /* 0x0000000000067882 */ /* 0x000fe40000000000 */
[----:B------:R-:W-:-:S03]  /*13230*/  UMOV UR7, 0x12f00000 ;  /* 0x12f0000000077882 */ /* 0x000fc60000000000 */
[----:B------:R-:W-:Y:S01]  /*13240*/  UIADD3 UR9, UR9, 0x38890, URZ ;  /* 0x0003889009097890 */ /* 0x000fe2000fffe03f */
[----:B--2---:R-:W-:-:S05]  /*13250*/  IMAD R9, R9, 0x2000, R5 ;  /* 0x0000200009097824 */ /* 0x004fca00078e0205 */
[----:B------:R-:W-:-:S13]  /*13260*/  R2UR UR8, R9 ;  /* 0x00000000090872ca */ /* 0x000fda00000e0000 */
[----:B------:R-:W-:-:S09]  /*13270*/  UIADD3 UR8, UR8, 0x22400, URZ ;  /* 0x0002240008087890 */ /* 0x000fd2000fffe03f */
[----:B------:R1:W-:Y:S01]  /*13280*/  UTMALDG.4D [UR8], [UR4], desc[UR6] ;  /* 0x00000608040075b4 */ /* 0x0003e20008019000 */
[----:B------:R-:W2:Y:S02]  /*13290*/  SYNCS.PHASECHK.TRANS64.TRYWAIT P1, [R7+URZ+0x388c0], R8 ;  /* 0x0388c008070075a7 */ /* 0x000ea4000802017f */
[----:B-12---:R-:W-:Y:S05]  /*132a0*/  @!P1 BRA `(.L_x_3767) ;  /* 0x00000050006c9947 */ /* 0x006fea0003800000 */
.L_x_3883:
        /* <DEDUP_REMOVED lines=8> */
.L_x_3768:
        /* <DEDUP_REMOVED lines=52> */
.L_x_3764:
[----:B------:R-:W-:Y:S05]  /*13670*/  BSYNC B1 ;  /* 0x0000000000017941 */ /* 0x000fea0003800000 */
.L_x_3763:
[----:B------:R-:W2:Y:S04]  /*13680*/  LDL.LU R7, [R1+0x4] ;  /* 0x0000040001077983 */ /* 0x000ea80000300800 */
[----:B------:R-:W3:Y:S01]  /*13690*/  LDL.LU R9, [R1+0xc] ;  /* 0x00000c0001097983 */ /* 0x000ee20000300800 */
[----:B------:R-:W-:Y:S02]  /*136a0*/  VIADD R0, R0, 0xffffffff ;  /* 0xffffffff00007836 */ /* 0x000fe40000000000 */
[----:B------:R-:W-:Y:S02]  /*136b0*/  VIADD R6, R6, 0xffffffc0 ;  /* 0xffffffc006067836 */ /* 0x000fe40000000000 */
[----:B--2---:R-:W-:-:S05]  /*136c0*/  VIADD R7, R7, 0x1 ;  /* 0x0000000107077836 */ /* 0x004fca0000000000 */
[----:B------:R-:W-:-:S04]  /*136d0*/  ISETP.NE.AND P0, PT, R7, 0x2, PT ;  /* 0x000000020700780c */ /* 0x000fc80003f05270 */
[----:B------:R-:W-:Y:S02]  /*136e0*/  SEL R8, RZ, 0x1, P0 ;  /* 0x00000001ff087807 */ /* 0x000fe40000000000 */
[----:B------:R-:W-:Y:S02]  /*136f0*/  SEL R7, R7, RZ, P0 ;  /* 0x000000ff07077207 */ /* 0x000fe40000000000 */
[----:B---3--:R-:W-:Y:S02]  /*13700*/  LOP3.LUT R9, R9, R8, RZ, 0x3c, !PT ;  /* 0x0000000809097212 */ /* 0x008fe400078e3cff */
[----:B------:R-:W-:-:S03]  /*13710*/  ISETP.GT.AND P0, PT, R0, R4, PT ;  /* 0x000000040000720c */ /* 0x000fc60003f04270 */
[----:B------:R1:W-:Y:S04]  /*13720*/  STL [R1+0xc], R9 ;  /* 0x00000c0901007387 */ /* 0x0003e80000100800 */
[----:B------:R1:W-:Y:S06]  /*13730*/  STL [R1+0x4], R7 ;  /* 0x0000040701007387 */ /* 0x0003ec0000100800 */
[----:B------:R-:W-:Y:S05]  /*13740*/  @P0 BRA `(.L_x_3769) ;  /* 0xfffffff800400947 */ /* 0x000fea000383ffff */
.L_x_3753:
[----:B------:R-:W-:Y:S05]  /*13750*/  BSYNC B0 ;  /* 0x0000000000007941 */ /* 0x000fea0003800000 */
.L_x_3752:
[----:B-1---5:R-:W2:Y:S01]  /*13760*/  LDL R7, [R1+0x2c] ;  /* 0x00002c0001077983 */ /* 0x022ea20000100800 */
        /* <DEDUP_REMOVED lines=9> */
[----:B------:R-:W2:Y:S01]  /*13800*/  LDL R7, [R1+0x38] ;  /* 0x0000380001077983 */ /* 0x000ea20000100800 */
[----:B------:R-:W-:Y:S01]  /*13810*/  VOTEU.ANY UR4, UPT, PT ;  /* 0x0000000000047886 */ /* 0x000fe200038e0100 */
[----:B0-----:R-:W0:Y:S01]  /*13820*/  LDC.64 R2, c[0x0][0xd38] ;  /* 0x00034e00ff027b82 */ /* 0x001e220000000a00 */
[----:B------:R-:W1:Y:S08]  /*13830*/  FLO.U32 R0, UR4 ;  /* 0x0000000400007d00 */ /* 0x000e7000080e0000 */
[----:B------:R-:W0:Y:S01]  /*13840*/  POPC R5, UR4 ;  /* 0x0000000400057d09 */ /* 0x000e220008000000 */
[----:B--2---:R-:W-:-:S02]  /*13850*/  R2UR UR5, R7 ;  /* 0x00000000070572ca */ /* 0x004fc400000e0000 */
[----:B------:R-:W1:Y:S02]  /*13860*/  S2R R7, SR_LANEID ;  /* 0x0000000000077919 */ /* 0x000e640000000000 */
[----:B-1----:R-:W-:-:S13]  /*13870*/  ISETP.EQ.U32.AND P0, PT, R0, R7, PT ;  /* 0x000000070000720c */ /* 0x002fda0003f02070 */
[----:B0-----:R-:W2:Y:S01]  /*13880*/  @P0 ATOMG.E.ADD.STRONG.GPU PT, R3, desc[UR54][R2.64], R5 ;  /* 0x00000005020309a8 */ /* 0x001ea200081ee1f6 */
[----:B------:R-:W0:Y:S02]  /*13890*/  S2R R4, SR_LTMASK ;  /* 0x0000000000047919 */ /* 0x000e240000003900 */
[----:B0-----:R-:W-:-:S04]  /*138a0*/  LOP3.LUT R4, R4, UR4, RZ, 0xc0, !PT ;  /* 0x0000000404047c12 */ /* 0x001fc8000f8ec0ff */
[----:B------:R-:W0:Y:S01]  /*138b0*/  POPC R7, R4 ;  /* 0x0000000400077309 */ /* 0x000e220000000000 */
[----:B--2---:R-:W0:Y:S02]  /*138c0*/  SHFL.IDX PT, R0, R3, R0, 0x1f ;  /* 0x00001f0003007589 */ /* 0x004e2400000e0000 */
[----:B0-----:R-:W-:Y:S01]  /*138d0*/  IADD3 R16, R0, UR5, R7 ;  /* 0x0000000500107c10 */ /* 0x001fe2000fffe007 */
[----:B------:R-:W-:Y:S06]  /*138e0*/  BRA `(.L_x_3772) ;  /* 0x0000003000bc7947 */ /* 0x000fec0003800000 */
.L_x_3771:
        /* <DEDUP_REMOVED lines=23> */
.L_x_3773:
        /* <DEDUP_REMOVED lines=20> */
.L_x_3775:
        /* <DEDUP_REMOVED lines=16> */
.L_x_3774:
[----:B------:R-:W2:Y:S01]  /*13ca0*/  LDL.LU R2, [R1+0x20] ;  /* 0x0000200001027983 */ /* 0x000ea20000300800 */
[----:B------:R-:W-:-:S03]  /*13cb0*/  ULDC.64 UR4, c[0x0][0xaf0] ;  /* 0x0002bc0000047ab9 */ /* 0x000fc60000000a00 */
[----:B------:R-:W3:Y:S04]  /*13cc0*/  LDL.LU R0, [R1+0x24] ;  /* 0x0000240001007983 */ /* 0x000ee80000300800 */
[----:B------:R-:W4:Y:S04]  /*13cd0*/  LDL.LU R4, [R1+0x34] ;  /* 0x0000340001047983 */ /* 0x000f280000300800 */
[----:B------:R-:W4:Y:S01]  /*13ce0*/  LDL.LU R5, [R1+0x18] ;  /* 0x0000180001057983 */ /* 0x000f220000300800 */
[----:B------:R-:W-:-:S04]  /*13cf0*/  ISETP.NE.U32.AND P0, PT, RZ, UR4, PT ;  /* 0x00000004ff007c0c */ /* 0x000fc8000bf05070 */
[----:B------:R-:W-:Y:S01]  /*13d00*/  ISETP.NE.AND.EX P0, PT, RZ, UR5, PT, P0 ;  /* 0x00000005ff007c0c */ /* 0x000fe2000bf05300 */
[----:B------:R-:W0:Y:S01]  /*13d10*/  S2R R6, SR_TID.X ;  /* 0x0000000000067919 */ /* 0x000e220000002100 */
[----:B------:R-:W-:Y:S01]  /*13d20*/  ULDC.64 UR6, c[0x0][0x198] ;  /* 0x0000660000067ab9 */ /* 0x000fe20000000a00 */
        /* <DEDUP_REMOVED lines=11> */
[----:B------:R-:W-:Y:S01]  /*13de0*/  IMAD R17, R17, 0x40, R4 ;  /* 0x0000004011117824 */ /* 0x000fe200078e0204 */
[----:B------:R-:W-:Y:S01]  /*13df0*/  PLOP3.LUT P1, PT, P6, PT, PT, 0x8, 0x0 ;  /* 0x000000000000781c */ /* 0x000fe2000372e170 */
[----:B------:R-:W-:Y:S01]  /*13e00*/  IMAD.MOV.U32 R4, RZ, RZ, R18 ;  /* 0x000000ffff047224 */ /* 0x000fe200078e0012 */
[----:B0-----:R-:W0:Y:S02]  /*13e10*/  LDC R2, c[0x0][0x428] ;  /* 0x00010a00ff027b82 */ /* 0x001e240000000800 */
[----:B0-----:R-:W-:-:S13]  /*13e20*/  ISETP.NE.AND P0, PT, R2, 0x1, PT ;  /* 0x000000010200780c */ /* 0x001fda0003f05270 */
[----:B------:R-:W0:Y:S08]  /*13e30*/  @P0 LDC R3, c[0x0][0x42c] ;  /* 0x00010b00ff030b82 */ /* 0x000e300000000800 */
[----:B------:R-:W1:Y:S01]  /*13e40*/  @P0 LDC R2, c[0x0][0x430] ;  /* 0x00010c00ff020b82 */ /* 0x000e620000000800 */
[----:B0-----:R-:W-:-:S05]  /*13e50*/  @P0 IMAD.HI.U32 R3, R18, R3, RZ ;  /* 0x0000000312030227 */ /* 0x001fca00078e00ff */
[----:B-1----:R-:W-:Y:S02]  /*13e60*/  @P0 SHF.R.U32.HI R4, RZ, R2, R3 ;  /* 0x00000002ff040219 */ /* 0x002fe40000011603 */
[----:B------:R-:W-:-:S04]  /*13e70*/  ISETP.NE.U32.AND P0, PT, RZ, UR4, PT ;  /* 0x00000004ff007c0c */ /* 0x000fc8000bf05070 */
[----:B------:R-:W-:-:S04]  /*13e80*/  ISETP.NE.AND.EX P0, PT, RZ, UR5, PT, P0 ;  /* 0x00000005ff007c0c */ /* 0x000fc8000bf05300 */
[----:B------:R-:W-:-:S09]  /*13e90*/  SEL R5, R5, RZ, !P0 ;  /* 0x000000ff05057207 */ /* 0x000fd20004000000 */
.L_x_3776:
        /* <DEDUP_REMOVED lines=17> */
.L_x_3886:
[----:B------:R-:W2:Y:S01]  /*13fb0*/  LDL R7, [R1+0x1c] ;  /* 0x00001c0001077983 */ /* 0x000ea20000100800 */
[----:B------:R-:W-:Y:S01]  /*13fc0*/  UMOV UR4, 0xffffffff ;  /* 0xffffffff00047882 */ /* 0x000fe20000000000 */
[----:B------:R-:W-:Y:S02]  /*13fd0*/  SHF.R.S32.HI R8, RZ, 0x1f, R0 ;  /* 0x0000001fff087819 */ /* 0x000fe40000011400 */
[----:B--2---:R-:W-:Y:S01]  /*13fe0*/  IADD3 R7, R7, -0x1, RZ ;  /* 0xffffffff07077810 */ /* 0x004fe20007ffe0ff */
[----:B------:R-:W-:Y:S06]  /*13ff0*/  BRA.DIV UR4, `(.L_x_3778) ;  /* 0x0000004604607947 */ /* 0x000fec000b800000 */
[----:B------:R-:W-:-:S13]  /*14000*/  ELECT P6, URZ, PT ;  /* 0x00000000003f782f */ /* 0x000fda00038c0000 */
.L_x_3889:
        /* <DEDUP_REMOVED lines=24> */
.L_x_3780:
        /* <DEDUP_REMOVED lines=9> */
.L_x_3890:
        /* <DEDUP_REMOVED lines=11> */
.L_x_3782:
[----:B------:R-:W2:Y:S04]  /*142d0*/  LDL R11, [R1] ;  /* 0x00000000010b7983 */ /* 0x000ea80000100800 */
[----:B------:R-:W3:Y:S04]  /*142e0*/  LDL R14, [R1+0x30] ;  /* 0x00003000010e7983 */ /* 0x000ee80000100800 */
[----:B0-----:R-:W4:Y:S01]  /*142f0*/  LDL R10, [R1+0x10] ;  /* 0x00001000010a7983 */ /* 0x001f220000100800 */
[----:B------:R-:W0:Y:S01]  /*14300*/  S2R R13, SR_CgaCtaId ;  /* 0x00000000000d7919 */ /* 0x000e220000008800 */
[----:B------:R-:W-:-:S02]  /*14310*/  MOV R12, 0x400 ;  /* 0x00000400000c7802 */ /* 0x000fc40000000f00 */
[----:B------:R-:W-:Y:S01]  /*14320*/  R2UR UR9, R9 ;  /* 0x00000000090972ca */ /* 0x000fe200000e0000 */
[----:B------:R-:W-:Y:S01]  /*14330*/  ULDC.64 UR14, c[0x0][0x198] ;  /* 0x00006600000e7ab9 */ /* 0x000fe20000000a00 */
[----:B------:R-:W-:Y:S01]  /*14340*/  R2UR UR12, R4 ;  /* 0x00000000040c72ca */ /* 0x000fe200000e0000 */
[----:B------:R-:W-:Y:S01]  /*14350*/  UIADD3 UR6, UP0, UR14, 0x370, URZ ;  /* 0x000003700e067890 */ /* 0x000fe2000ff1e03f */
[----:B-----5:R-:W-:Y:S02]  /*14360*/  R2UR UR13, R6 ;  /* 0x00000000060d72ca */ /* 0x020fe400000e0000 */
[----:B0-----:R-:W-:-:S07]  /*14370*/  LEA R12, R13, R12, 0x18 ;  /* 0x0000000c0d0c7211 */ /* 0x001fce00078ec0ff */
[----:B------:R-:W-:Y:S02]  /*14380*/  UIADD3 UR9, UR9, 0x38830, URZ ;  /* 0x0003883009097890 */ /* 0x000fe4000fffe03f */
[----:B------:R-:W-:Y:S01]  /*14390*/  UIADD3.X UR7, URZ, UR15, URZ, UP0, !UPT ;  /* 0x0000000f3f077290 */ /* 0x000fe200087fe43f */
        /* <DEDUP_REMOVED lines=11> */
.L_x_3779:
        /* <DEDUP_REMOVED lines=9> */
[----:B------:R-:W-:Y:S01]  /*144e0*/  ULDC.64 UR20, c[0x0][0x198] ;  /* 0x0000660000147ab9 */ /* 0x000fe20000000a00 */
[----:B------:R-:W-:Y:S01]  /*144f0*/  R2UR UR11, R17 ;  /* 0x00000000110b72ca */ /* 0x000fe200000e0000 */
[----:B------:R-:W-:Y:S01]  /*14500*/  UIADD3 UR14, UP0, UR20, 0x270, URZ ;  /* 0x00000270140e7890 */ /* 0x000fe2000ff1e03f */
[----:B------:R-:W-:Y:S01]  /*14510*/  R2UR UR12, R18 ;  /* 0x00000000120c72ca */ /* 0x000fe200000e0000 */
[----:B------:R-:W-:Y:S01]  /*14520*/  UMOV UR6, 0x0 ;  /* 0x0000000000067882 */ /* 0x000fe20000000000 */
[----:B------:R-:W-:Y:S01]  /*14530*/  R2UR UR13, R5 ;  /* 0x00000000050d72ca */ /* 0x000fe200000e0000 */
[----:B------:R-:W-:Y:S01]  /*14540*/  UIADD3.X UR15, URZ, UR21, URZ, UP0, !UPT ;  /* 0x000000153f0f7290 */ /* 0x000fe200087fe43f */
[----:B------:R-:W-:Y:S01]  /*14550*/  IMAD.MOV.U32 R5, RZ, RZ, 0x2000 ;  /* 0x00002000ff057424 */ /* 0x000fe200078e00ff */
[----:B------:R-:W-:Y:S01]  /*14560*/  UIADD3 UR4, UP0, UR20, 0x770, URZ ;  /* 0x0000077014047890 */ /* 0x000fe2000ff1e03f */
[----:B------:R-:W-:Y:S01]  /*14570*/  MOV R10, UR55 ;  /* 0x00000037000a7c02 */ /* 0x000fe20008000f00 */
[----:B------:R-:W-:Y:S01]  /*14580*/  UMOV UR7, 0x12f00000 ;  /* 0x12f0000000077882 */ /* 0x000fe20000000000 */
[----:B------:R-:W-:Y:S01]  /*14590*/  UMOV UR10, URZ ;  /* 0x0000003f000a7c82 */ /* 0x000fe20008000000 */
[----:B------:R-:W-:Y:S01]  /*145a0*/  UIADD3 UR8, UR16, 0x20400, URZ ;  /* 0x0002040010087890 */ /* 0x000fe2000fffe03f */
[----:B------:R0:W-:Y:S01]  /*145b0*/  SYNCS.ARRIVE.TRANS64 RZ, [R11+URZ+0x38800], R5 ;  /* 0x038800050bff79a7 */ /* 0x0001e2000800003f */
[----:B------:R-:W-:Y:S01]  /*145c0*/  UIADD3 UR9, UR16, 0x38800, URZ ;  /* 0x0003880010097890 */ /* 0x000fe2000fffe03f */
[----:B------:R-:W-:Y:S01]  /*145d0*/  MOV R9, UR54 ;  /* 0x0000003600097c02 */ /* 0x000fe20008000f00 */
[----:B------:R-:W-:Y:S01]  /*145e0*/  UIADD3.X UR5, URZ, UR21, URZ, UP0, !UPT ;  /* 0x000000153f057290 */ /* 0x000fe200087fe43f */
[----:B------:R-:W-:Y:S01]  /*145f0*/  R2UR UR55, R10 ;  /* 0x000000000a3772ca */ /* 0x000fe200000e0000 */
[----:B------:R-:W-:Y:S01]  /*14600*/  UIADD3 UR48, UR16, 0x28400, URZ ;  /* 0x0002840010307890 */ /* 0x000fe2000fffe03f */
[----:B------:R-:W-:Y:S01]  /*14610*/  R2UR UR54, R9 ;  /* 0x00000000093672ca */ /* 0x000fe200000e0000 */
[----:B------:R-:W-:Y:S01]  /*14620*/  UMOV UR50, 0xc0 ;  /* 0x000000c000327882 */ /* 0x000fe20000000000 */
[----:B------:R-:W-:Y:S01]  /*14630*/  UMOV UR51, UR11 ;  /* 0x0000000b00337c82 */ /* 0x000fe20008000000 */
[----:B------:R-:W-:Y:S01]  /*14640*/  UMOV UR52, UR12 ;  /* 0x0000000c00347c82 */ /* 0x000fe20008000000 */
[----:B------:R1:W-:Y:S01]  /*14650*/  UTMALDG.4D [UR8], [UR14], desc[UR6] ;  /* 0x000006080e0075b4 */ /* 0x0003e20008019000 */
[----:B0-----:R-:W-:Y:S01]  /*14660*/  IMAD.MOV.U32 R5, RZ, RZ, 0x10000 ;  /* 0x00010000ff057424 */ /* 0x001fe200078e00ff */
[----:B------:R-:W-:Y:S01]  /*14670*/  UMOV UR53, UR13 ;  /* 0x0000000d00357c82 */ /* 0x000fe20008000000 */
[----:B------:R-:W-:-:S02]  /*14680*/  UIADD3 UR56, UR16, 0x2a400, URZ ;  /* 0x0002a40010387890 */ /* 0x000fc4000fffe03f */
[----:B------:R-:W-:Y:S01]  /*14690*/  UIADD3 UR40, UR16, 0x2e400, URZ ;  /* 0x0002e40010287890 */ /* 0x000fe2000fffe03f */
[----:B------:R0:W-:Y:S01]  /*146a0*/  SYNCS.ARRIVE.TRANS64 RZ, [R11+URZ+0x38810], R5 ;  /* 0x038810050bff79a7 */ /* 0x0001e2000800003f */
[----:B------:R-:W-:Y:S02]  /*146b0*/  UIADD3 UR32, UR16, 0x30400, URZ ;  /* 0x0003040010207890 */ /* 0x000fe4000fffe03f */
[----:B------:R-:W-:Y:S01]  /*146c0*/  UIADD3 UR24, UR16, 0x32400, URZ ;  /* 0x0003240010187890 */ /* 0x000fe2000fffe03f */
[----:B------:R-:W-:Y:S01]  /*146d0*/  UMOV UR58, 0x80 ;  /* 0x00000080003a7882 */ /* 0x000fe20000000000 */
[----:B------:R-:W-:Y:S01]  /*146e0*/  UMOV UR59, UR11 ;  /* 0x0000000b003b7c82 */ /* 0x000fe20008000000 */
[----:B------:R-:W-:Y:S01]  /*146f0*/  UMOV UR60, UR12 ;  /* 0x0000000c003c7c82 */ /* 0x000fe20008000000 */
[----:B------:R-:W-:Y:S01]  /*14700*/  UMOV UR61, UR13 ;  /* 0x0000000d003d7c82 */ /* 0x000fe20008000000 */
[----:B------:R-:W-:Y:S01]  /*14710*/  UMOV UR42, 0x100 ;  /* 0x00000100002a7882 */ /* 0x000fe20000000000 */
[----:B0-----:R-:W-:Y:S01]  /*14720*/  MOV R5, UR50 ;  /* 0x0000003200057c02 */ /* 0x001fe20008000f00 */
        /* <DEDUP_REMOVED lines=9> */
[----:B-1----:R-:W-:-:S02]  /*147c0*/  UIADD3 UR8, UR16, 0x26400, URZ ;  /* 0x0002640010087890 */ /* 0x002fc4000fffe03f */
[----:B------:R-:W-:Y:S01]  /*147d0*/  UIADD3 UR9, UR16, 0x38810, URZ ;  /* 0x0003881010097890 */ /* 0x000fe2000fffe03f */
[----:B------:R-:W-:Y:S01]  /*147e0*/  UMOV UR27, UR11 ;  /* 0x0000000b001b7c82 */ /* 0x000fe20008000000 */
[----:B------:R-:W-:Y:S01]  /*147f0*/  UMOV UR28, UR12 ;  /* 0x0000000c001c7c82 */ /* 0x000fe20008000000 */
[----:B------:R-:W-:Y:S01]  /*14800*/  UMOV UR29, UR13 ;  /* 0x0000000d001d7c82 */ /* 0x000fe20008000000 */
[----:B------:R-:W-:Y:S01]  /*14810*/  UMOV UR18, 0x1c0 ;  /* 0x000001c000127882 */ /* 0x000fe20000000000 */
[----:B------:R-:W-:Y:S02]  /*14820*/  UMOV UR19, UR11 ;  /* 0x0000000b00137c82 */ /* 0x000fe40008000000 */
[----:B------:R-:W-:Y:S01]  /*14830*/  UMOV UR49, UR9 ;  /* 0x0000000900317c82 */ /* 0x000fe20008000000 */
[----:B------:R-:W-:Y:S01]  /*14840*/  UMOV UR57, UR9 ;  /* 0x0000000900397c82 */ /* 0x000fe20008000000 */
[----:B------:R-:W-:Y:S01]  /*14850*/  UTMALDG.4D [UR8], [UR4], desc[UR6] ;  /* 0x00000608040075b4 */ /* 0x000fe20008019000 */
[----:B------:R-:W-:Y:S01]  /*14860*/  UMOV UR41, UR9 ;  /* 0x0000000900297c82 */ /* 0x000fe20008000000 */
[----:B------:R-:W-:Y:S01]  /*14870*/  UMOV UR33, UR9 ;  /* 0x0000000900217c82 */ /* 0x000fe20008000000 */
[----:B------:R-:W-:Y:S01]  /*14880*/  UMOV UR25, UR9 ;  /* 0x0000000900197c82 */ /* 0x000fe20008000000 */
[----:B------:R-:W-:Y:S01]  /*14890*/  UMOV UR20, UR12 ;  /* 0x0000000c00147c82 */ /* 0x000fe20008000000 */
[----:B------:R-:W-:Y:S01]  /*148a0*/  UMOV UR21, UR13 ;  /* 0x0000000d00157c82 */ /* 0x000fe20008000000 */
[----:B------:R-:W-:Y:S01]  /*148b0*/  UMOV UR17, UR9 ;  /* 0x0000000900117c82 */ /* 0x000fe20008000000 */
        /* <DEDUP_REMOVED lines=8> */
[----:B------:R1:W-:Y:S01]  /*14940*/  UTMALDG.4D [UR24], [UR4], desc[UR6] ;  /* 0x00000618040075b4 */ /* 0x0003e20008019000 */
[----:B------:R1:W-:Y:S02]  /*14950*/  UTMALDG.4D [UR16], [UR4], desc[UR6] ;  /* 0x00000610040075b4 */ /* 0x0003e40008019000 */
[----:B-1----:R-:W-:Y:S01]  /*14960*/  NOP ;  /* 0x0000000000007918 */ /* 0x002fe20000000000 */
.L_x_3784:
[----:B------:R-:W-:Y:S05]  /*14970*/  BSYNC B0 ;  /* 0x0000000000007941 */ /* 0x000fea0003800000 */
.L_x_3783:
[----:B------:R-:W2:Y:S02]  /*14980*/  LDL.LU R9, [R1+0x28] ;  /* 0x0000280001097983 */ /* 0x000ea40000300800 */
        /* <DEDUP_REMOVED lines=8> */
.L_x_3891:
        /* <DEDUP_REMOVED lines=8> */
[----:B0-----:R-:W-:-:S04]  /*14a90*/  LEA R11, R12, R11, 0x18 ;  /* 0x0000000b0c0b7211 */ /* 0x001fc800078ec0ff */
[----:B--2---:R-:W-:Y:S02]  /*14aa0*/  LEA R5, R10, R11, 0x3 ;  /* 0x0000000b0a057211 */ /* 0x004fe400078e18ff */
[----:B---3--:R-:W-:-:S04]  /*14ab0*/  SHF.L.U32 R9, R9, 0x1f, RZ ;  /* 0x0000001f09097819 */ /* 0x008fc800000006ff */
[----:B------:R-:W0:Y:S02]  /*14ac0*/  SYNCS.PHASECHK.TRANS64.TRYWAIT P0, [R5+URZ+0x38860], R9 ;  /* 0x03886009050075a7 */ /* 0x000e24000800017f */
[----:B0-----:R-:W-:Y:S05]  /*14ad0*/  @!P0 BRA `(.L_x_3788) ;  /* 0x0000003800fc8947 */ /* 0x001fea0003800000 */
.L_x_3892:
        /* <DEDUP_REMOVED lines=11> */
.L_x_3789:
        /* <DEDUP_REMOVED lines=59> */
.L_x_3787:
[----:B------:R-:W-:Y:S05]  /*14f40*/  BSYNC B0 ;  /* 0x0000000000007941 */ /* 0x000fea0003800000 */
.L_x_3786:
        /* <DEDUP_REMOVED lines=11> */
[----:B------:R-:W-:Y:S02]  /*15000*/  ISETP.NE.U32.AND P0, PT, R5, 0x1, PT ;  /* 0x000000010500780c */ /* 0x000fe40003f05070 */
[----:B------:R-:W-:-:S11]  /*15010*/  IADD3 R5, R10, -0x2, RZ ;  /* 0xfffffffe0a057810 */ /* 0x000fd60007ffe0ff */
        /* <DEDUP_REMOVED lines=33> */
.L_x_3796:
[----:B-1----:R-:W1:Y:S01]  /*15230*/  S2R R3, SR_CgaCtaId ;  /* 0x0000000000037919 */ /* 0x002e620000008800 */
[----:B------:R-:W-:-:S04]  /*15240*/  MOV R2, 0x400 ;  /* 0x0000040000027802 */ /* 0x000fc80000000f00 */
[----:B-1----:R-:W-:Y:S02]  /*15250*/  LEA R2, R3, R2, 0x18 ;  /* 0x0000000203027211 */ /* 0x002fe400078ec0ff */
[----:B------:R-:W-:Y:S02]  /*15260*/  SHF.L.U32 R3, R14, 0x1f, RZ ;  /* 0x0000001f0e037819 */ /* 0x000fe400000006ff */
[----:B------:R-:W-:-:S04]  /*15270*/  LEA R2, R15, R2, 0x3 ;  /* 0x000000020f027211 */ /* 0x000fc800078e18ff */
[----:B------:R-:W1:Y:S02]  /*15280*/  SYNCS.PHASECHK.TRANS64.TRYWAIT P0, [R2+URZ+0x38840], R3 ;  /* 0x03884003020075a7 */ /* 0x000e64000800017f */
[----:B-1----:R-:W-:Y:S05]  /*15290*/  @!P0 BRA `(.L_x_3797) ;  /* 0x0000003400208947 */ /* 0x002fea0003800000 */
.L_x_3893:
        /* <DEDUP_REMOVED lines=11> */
.L_x_3798:
[----:B--2---:R-:W2:Y:S01]  /*15350*/  LDL R10, [R1] ;  /* 0x00000000010a7983 */ /* 0x004ea20000100800 */
[----:B------:R-:W-:-:S03]  /*15360*/  MOV R12, 0x400 ;  /* 0x00000400000c7802 */ /* 0x000fc60000000f00 */
[----:B------:R-:W3:Y:S01]  /*15370*/  LDL R11, [R1+0x10] ;  /* 0x00001000010b7983 */ /* 0x000ee20000100800 */
[----:B------:R-:W4:Y:S01]  /*15380*/  S2R R13, SR_CgaCtaId ;  /* 0x00000000000d7919 */ /* 0x000f220000008800 */
[----:B------:R-:W-:Y:S01]  /*15390*/  R2UR UR9, R2 ;  /* 0x00000000020972ca */ /* 0x000fe200000e0000 */
[----:B------:R-:W-:Y:S01]  /*153a0*/  ULDC.64 UR6, c[0x0][0x198] ;  /* 0x0000660000067ab9 */ /* 0x000fe20000000a00 */
[----:B------:R-:W-:Y:S01]  /*153b0*/  R2UR UR12, R4 ;  /* 0x00000000040c72ca */ /* 0x000fe200000e0000 */
[----:B------:R-:W-:Y:S01]  /*153c0*/  UIADD3 UR4, UP0, UR6, 0x370, URZ ;  /* 0x0000037006047890 */ /* 0x000fe2000ff1e03f */
[----:B-----5:R-:W-:-:S03]  /*153d0*/  R2UR UR13, R6 ;  /* 0x00000000060d72ca */ /* 0x020fc600000e0000 */
[----:B------:R-:W-:Y:S01]  /*153e0*/  UIADD3.X UR5, URZ, UR7, URZ, UP0, !UPT ;  /* 0x000000073f057290 */ /* 0x000fe200087fe43f */
[----:B----4-:R-:W-:-:S05]  /*153f0*/  LEA R12, R13, R12, 0x18 ;  /* 0x0000000c0d0c7211 */ /* 0x010fca00078ec0ff */
        /* <DEDUP_REMOVED lines=12> */
.L_x_3894:
        /* <DEDUP_REMOVED lines=8> */
.L_x_3800:
[----:B-12---:R-:W2:Y:S01]  /*15540*/  LDL R3, [R1] ;  /* 0x0000000001037983 */ /* 0x006ea20000100800 */
[----:B------:R-:W-:Y:S01]  /*15550*/  MOV R10, 0x400 ;  /* 0x00000400000a7802 */ /* 0x000fe20000000f00 */
[----:B------:R-:W-:Y:S01]  /*15560*/  ULDC.64 UR24, c[0x0][0x198] ;  /* 0x0000660000187ab9 */ /* 0x000fe20000000a00 */
[----:B------:R-:W-:Y:S01]  /*15570*/  R2UR UR9, R2 ;  /* 0x00000000020972ca */ /* 0x000fe200000e0000 */
[----:B------:R-:W1:Y:S01]  /*15580*/  S2R R11, SR_CgaCtaId ;  /* 0x00000000000b7919 */ /* 0x000e620000008800 */
        /* <DEDUP_REMOVED lines=14> */
[----:B-1----:R-:W-:-:S05]  /*15670*/  LEA R10, R11, R10, 0x18 ;  /* 0x0000000a0b0a7211 */ /* 0x002fca00078ec0ff */
        /* <DEDUP_REMOVED lines=14> */
[----:B------:R-:W-:Y:S01]  /*15760*/  UIADD3 UR17, UR14, 0xc400, URZ ;  /* 0x0000c4000e117890 */ /* 0x000fe2000fffe03f */
[----:B------:R1:W-:Y:S02]  /*15770*/  UTMALDG.4D [UR8], [UR4], desc[UR6] ;  /* 0x00000608040075b4 */ /* 0x0003e40008019000 */
        /* <DEDUP_REMOVED lines=19> */
.L_x_3795:
[----:B------:R-:W-:Y:S05]  /*158b0*/  BSYNC B2 ;  /* 0x0000000000027941 */ /* 0x000fea0003800000 */
.L_x_3794:
[----:B------:R-:W2:Y:S02]  /*158c0*/  LDL.LU R2, [R1+0x1c] ;  /* 0x00001c0001027983 */ /* 0x000ea40000300800 */
[----:B--2---:R-:W-:-:S07]  /*158d0*/  IADD3 R5, R2, -0x3, RZ ;  /* 0xfffffffd02057810 */ /* 0x004fce0007ffe0ff */
.L_x_3793:
[----:B------:R-:W-:Y:S05]  /*158e0*/  BSYNC B1 ;  /* 0x0000000000017941 */ /* 0x000fea0003800000 */
.L_x_3792:
[----:B------:R-:W-:-:S05]  /*158f0*/  IMAD.MOV R9, RZ, RZ, -R9 ;  /* 0x000000ffff097224 */ /* 0x000fca00078e0a09 */
[----:B------:R-:W-:-:S13]  /*15900*/  ISETP.NE.AND P0, PT, R7, R9, PT ;  /* 0x000000090700720c */ /* 0x000fda0003f05270 */
[----:B------:R-:W-:Y:S05]  /*15910*/  @!P0 BRA `(.L_x_3791) ;  /* 0x0000001000388947 */ /* 0x000fea0003800000 */
.L_x_3815:
        /* <DEDUP_REMOVED lines=30> */
.L_x_3803:
[----:B------:R-:W2:Y:S01]  /*15b00*/  S2R R3, SR_CgaCtaId ;  /* 0x0000000000037919 */ /* 0x000ea20000008800 */
[----:B------:R-:W-:-:S04]  /*15b10*/  MOV R2, 0x400 ;  /* 0x0000040000027802 */ /* 0x000fc80000000f00 */
[----:B--2---:R-:W-:Y:S02]  /*15b20*/  LEA R2, R3, R2, 0x18 ;  /* 0x0000000203027211 */ /* 0x004fe400078ec0ff */
[----:B------:R-:W-:-:S03]  /*15b30*/  SHF.L.U32 R3, R9, 0x1f, RZ ;  /* 0x0000001f09037819 */ /* 0x000fc600000006ff */
[----:B------:R-:W-:-:S04]  /*15b40*/  IMAD R2, R10, 0x8, R2 ;  /* 0x000000080a027824 */ /* 0x000fc800078e0202 */
[----:B------:R-:W2:Y:S02]  /*15b50*/  SYNCS.PHASECHK.TRANS64.TRYWAIT P0, [R2+URZ+0x38840], R3 ;  /* 0x03884003020075a7 */ /* 0x000ea4000800017f */
[----:B--2---:R-:W-:Y:S05]  /*15b60*/  @!P0 BRA `(.L_x_3804) ;  /* 0x0000002c00148947 */ /* 0x004fea0003800000 */
.L_x_3895:
[----:B-1----:R-:W1:Y:S02]  /*15b70*/  S2R R7, SR_TID.X ;  /* 0x0000000000077919 */ /* 0x002e640000002100 */
        /* <DEDUP_REMOVED lines=10> */
.L_x_3805:
[----:B------:R-:W3:Y:S01]  /*15c20*/  LDL R12, [R1+0x10] ;  /* 0x00001000010c7983 */ /* 0x000ee20000100800 */
[----:B-1----:R-:W-:Y:S01]  /*15c30*/  MOV R7, 0x400 ;  /* 0x0000040000077802 */ /* 0x002fe20000000f00 */
[----:B------:R-:W1:Y:S01]  /*15c40*/  S2R R13, SR_CgaCtaId ;  /* 0x00000000000d7919 */ /* 0x000e620000008800 */
[----:B------:R-:W-:Y:S01]  /*15c50*/  R2UR UR9, R2 ;  /* 0x00000000020972ca */ /* 0x000fe200000e0000 */
[----:B------:R-:W-:Y:S01]  /*15c60*/  ULDC.64 UR6, c[0x0][0x198] ;  /* 0x0000660000067ab9 */ /* 0x000fe20000000a00 */
[----:B------:R-:W-:Y:S01]  /*15c70*/  R2UR UR12, R4 ;  /* 0x00000000040c72ca */ /* 0x000fe200000e0000 */
[----:B------:R-:W-:Y:S01]  /*15c80*/  UIADD3 UR4, UP0, UR6, 0x370, URZ ;  /* 0x0000037006047890 */ /* 0x000fe2000ff1e03f */
[----:B-----5:R-:W-:-:S03]  /*15c90*/  R2UR UR13, R6 ;  /* 0x00000000060d72ca */ /* 0x020fc600000e0000 */
        /* <DEDUP_REMOVED lines=14> */
.L_x_3896:
        /* <DEDUP_REMOVED lines=8> */
.L_x_3807:
[----:B------:R-:W3:Y:S01]  /*15e00*/  S2R R11, SR_CgaCtaId ;  /* 0x00000000000b7919 */ /* 0x000ee20000008800 */
[----:B-12---:R-:W-:Y:S01]  /*15e10*/  MOV R3, 0x400 ;  /* 0x0000040000037802 */ /* 0x006fe20000000f00 */
[----:B------:R-:W-:Y:S01]  /*15e20*/  ULDC.64 UR16, c[0x0][0x198] ;  /* 0x0000660000107ab9 */ /* 0x000fe20000000a00 */
        /* <DEDUP_REMOVED lines=51> */
.L_x_3802:
[----:B------:R-:W-:Y:S05]  /*16160*/  BSYNC B1 ;  /* 0x0000000000017941 */ /* 0x000fea0003800000 */
.L_x_3801:
        /* <DEDUP_REMOVED lines=13> */
[----:B------:R-:W2:Y:S02]  /*16240*/  LDC R6, c[0x0][0x41c] ;  /* 0x00010700ff067b82 */ /* 0x000ea40000000800 */
[----:B--2---:R-:W-:-:S13]  /*16250*/  ISETP.NE.AND P0, PT, R6, 0x1, PT ;  /* 0x000000010600780c */ /* 0x004fda0003f05270 */
[----:B------:R-:W2:Y:S02]  /*16260*/  @P0 LDC.64 R2, c[0x0][0x420] ;  /* 0x00010800ff020b82 */ /* 0x000ea40000000a00 */
[----:B--2---:R-:W-:-:S04]  /*16270*/  @P0 IMAD.HI.U32 R7, R9, R2, RZ ;  /* 0x0000000209070227 */ /* 0x004fc800078e00ff */
[----:B------:R-:W-:Y:S01]  /*16280*/  IMAD.MOV.U32 R2, RZ, RZ, R9 ;  /* 0x000000ffff027224 */ /* 0x000fe200078e0009 */
[----:B------:R-:W-:-:S05]  /*16290*/  @P0 SHF.R.U32.HI R2, RZ, R3, R7 ;  /* 0x00000003ff020219 */ /* 0x000fca0000011607 */
[----:B------:R-:W-:-:S04]  /*162a0*/  IMAD.MOV R3, RZ, RZ, -R2 ;  /* 0x000000ffff037224 */ /* 0x000fc800078e0a02 */
[----:B------:R-:W-:Y:S01]  /*162b0*/  IMAD R9, R6, R3, R9 ;  /* 0x0000000306097224 */ /* 0x000fe200078e0209 */
[----:B------:R-:W-:Y:S01]  /*162c0*/  SHF.R.S32.HI R3, RZ, 0x1f, R2 ;  /* 0x0000001fff037819 */ /* 0x000fe20000011402 */
[----:B------:R-:W-:-:S04]  /*162d0*/  IMAD R6, R8, UR46, RZ ;  /* 0x0000002e08067c24 */ /* 0x000fc8000f8e02ff */
[C---:B------:R-:W-:Y:S02]  /*162e0*/  IMAD R6, R0.reuse, UR47, R6 ;  /* 0x0000002f00067c24 */ /* 0x040fe4000f8e0206 */
[----:B------:R-:W-:-:S04]  /*162f0*/  IMAD.WIDE.U32 R2, R0, UR46, R2 ;  /* 0x0000002e00027c25 */ /* 0x000fc8000f8e0002 */
[----:B------:R-:W-:Y:S01]  /*16300*/  IMAD.IADD R3, R6, 0x1, R3 ;  /* 0x0000000106037824 */ /* 0x000fe200078e0203 */
[----:B------:R-:W-:-:S04]  /*16310*/  LEA R6, P0, R2, UR38, 0x2 ;  /* 0x0000002602067c11 */ /* 0x000fc8000f8010ff */
[----:B------:R-:W-:-:S05]  /*16320*/  LEA.HI.X R7, R2, UR39, R3, 0x2, P0 ;  /* 0x0000002702077c11 */ /* 0x000fca00080f1403 */
[----:B------:R2:W5:Y:S04]  /*16330*/  LDG.E R6, desc[UR54][R6.64] ;  /* 0x0000003606067981 */ /* 0x000568000c1e1900 */
.L_x_3810:
[----:B------:R-:W3:Y:S01]  /*16340*/  S2R R3, SR_CgaCtaId ;  /* 0x0000000000037919 */ /* 0x000ee20000008800 */
[----:B------:R-:W-:-:S04]  /*16350*/  MOV R2, 0x400 ;  /* 0x0000040000027802 */ /* 0x000fc80000000f00 */
[----:B---3--:R-:W-:Y:S02]  /*16360*/  LEA R2, R3, R2, 0x18 ;  /* 0x0000000203027211 */ /* 0x008fe400078ec0ff */
[----:B------:R-:W-:Y:S02]  /*16370*/  SHF.L.U32 R3, R11, 0x1f, RZ ;  /* 0x0000001f0b037819 */ /* 0x000fe400000006ff */
[----:B------:R-:W-:-:S04]  /*16380*/  LEA R2, R12, R2, 0x3 ;  /* 0x000000020c027211 */ /* 0x000fc800078e18ff */
[----:B------:R-:W3:Y:S02]  /*16390*/  SYNCS.PHASECHK.TRANS64.TRYWAIT P0, [R2+URZ+0x38840], R3 ;  /* 0x03884003020075a7 */ /* 0x000ee4000800017f */
[----:B---3--:R-:W-:Y:S05]  /*163a0*/  @!P0 BRA `(.L_x_3811) ;  /* 0x00000024002c8947 */ /* 0x008fea0003800000 */
.L_x_3897:
        /* <DEDUP_REMOVED lines=11> */
.L_x_3812:
[----:B--2---:R-:W2:Y:S01]  /*16460*/  LDL R7, [R1] ;  /* 0x0000000001077983 */ /* 0x004ea20000100800 */
[----:B-1----:R-:W-:-:S03]  /*16470*/  MOV R11, 0x400 ;  /* 0x00000400000b7802 */ /* 0x002fc60000000f00 */
[----:B------:R-:W4:Y:S01]  /*16480*/  LDL R10, [R1+0x10] ;  /* 0x00001000010a7983 */ /* 0x000f220000100800 */
        /* <DEDUP_REMOVED lines=20> */
.L_x_3898:
        /* <DEDUP_REMOVED lines=8> */
.L_x_3814:
[----:B-1-3--:R-:W2:Y:S01]  /*16650*/  LDL R3, [R1] ;  /* 0x0000000001037983 */ /* 0x00aea20000100800 */
        /* <DEDUP_REMOVED lines=54> */
.L_x_3809:
[----:B------:R-:W-:Y:S05]  /*169c0*/  BSYNC B1 ;  /* 0x0000000000017941 */ /* 0x000fea0003800000 */
.L_x_3808:
[C---:B------:R-:W-:Y:S02]  /*169d0*/  ISETP.GT.AND P0, PT, R5.reuse, 0x1, PT ;  /* 0x000000010500780c */ /* 0x040fe40003f04270 */
[----:B------:R-:W-:-:S11]  /*169e0*/  IADD3 R5, R5, -0x2, RZ ;  /* 0xfffffffe05057810 */ /* 0x000fd60007ffe0ff */
[----:B------:R-:W-:Y:S05]  /*169f0*/  @P0 BRA `(.L_x_3815) ;  /* 0xffffffec00c80947 */ /* 0x000fea000383ffff */
.L_x_3791:
[----:B------:R-:W-:Y:S05]  /*16a00*/  BSYNC B0 ;  /* 0x0000000000007941 */ /* 0x000fea0003800000 */
.L_x_3790:
        /* <DEDUP_REMOVED lines=12> */
[----:B------:R-:W-:Y:S02]  /*16ad0*/  VOTEU.ANY UR4, UPT, PT ;  /* 0x0000000000047886 */ /* 0x000fe400038e0100 */
        /* <DEDUP_REMOVED lines=12> */
.L_x_3817:
[----:B------:R-:W-:Y:S05]  /*16ba0*/  BSYNC B0 ;  /* 0x0000000000007941 */ /* 0x000fea0003800000 */
.L_x_3816:
[----:B--2---:R-:W2:Y:S02]  /*16bb0*/  LDL.LU R2, [R1+0x8] ;  /* 0x0000080001027983 */ /* 0x004ea40000300800 */
[----:B--2---:R-:W-:-:S05]  /*16bc0*/  LOP3.LUT R2, R2, R0, RZ, 0x3c, !PT ;  /* 0x0000000002027212 */ /* 0x004fca00078e3cff */
[----:B------:R2:W-:Y:S02]  /*16bd0*/  STL [R1+0x8], R2 ;  /* 0x0000080201007387 */ /* 0x0005e40000100800 */
.L_x_3772:
[----:B------:R-:W-:Y:S05]  /*16be0*/  BSYNC B6 ;  /* 0x0000000000067941 */ /* 0x000fea0003800000 */
.L_x_3770:
[----:B------:R-:W-:-:S03]  /*16bf0*/  UMOV UR4, 0xffffffff ;  /* 0xffffffff00047882 */ /* 0x000fc60000000000 */
[----:B------:R-:W-:Y:S05]  /*16c00*/  BRA.DIV UR4, `(.L_x_3818) ;  /* 0x0000001e043c7947 */ /* 0x000fea000b800000 */
[----:B------:R3:W4:Y:S04]  /*16c10*/  SHFL.IDX PT, R4, R16, RZ, 0x1f ;  /* 0x00001fff10047589 */ /* 0x00072800000e0000 */
[----:B------:R3:W0:Y:S02]  /*16c20*/  SHFL.IDX PT, R6, R16, 0x1, 0x1f ;  /* 0x00201f0010067f89 */ /* 0x00062400000e0000 */
.L_x_3902:
[----:B------:R-:W0:Y:S01]  /*16c30*/  S2R R0, SR_TID.X ;  /* 0x0000000000007919 */ /* 0x000e220000002100 */
        /* <DEDUP_REMOVED lines=10> */
[----:B0-----:R-:W-:-:S05]  /*16ce0*/  IMAD.WIDE R2, R5, 0x4, R2 ;  /* 0x0000000405027825 */ /* 0x001fca00078e0202 */
[----:B------:R0:W5:Y:S02]  /*16cf0*/  LDG.E R17, desc[UR54][R2.64] ;  /* 0x0000003602117981 */ /* 0x000164000c1e1900 */
.L_x_3820:
[----:B------:R-:W-:Y:S05]  /*16d00*/  BSYNC B0 ;  /* 0x0000000000007941 */ /* 0x000fea0003800000 */
.L_x_3819:
        /* <DEDUP_REMOVED lines=19> */
[----:B------:R-:W2:Y:S02]  /*16e40*/  SHFL.UP PT, R14, R7, 0x10, RZ ;  /* 0x06000000070e7989 */ /* 0x000ea400000e00ff */
[----:B--2---:R-:W-:-:S05]  /*16e50*/  SEL R2, R14, RZ, P0 ;  /* 0x000000ff0e027207 */ /* 0x004fca0000000000 */
[----:B------:R-:W-:-:S05]  /*16e60*/  IMAD.IADD R2, R7, 0x1, R2 ;  /* 0x0000000107027824 */ /* 0x000fca00078e0202 */
[----:B------:R0:W2:Y:S02]  /*16e70*/  SHFL.IDX PT, R14, R2, 0x1f, 0x1f ;  /* 0x03e01f00020e7f89 */ /* 0x0000a400000e0000 */
.L_x_3910:
[----:B------:R-:W-:Y:S02]  /*16e80*/  ULDC UR4, c[0x0][0xd10] ;  /* 0x0003440000047ab9 */ /* 0x000fe40000000800 */
[----:B---3--:R-:W-:-:S04]  /*16e90*/  IMAD.U32 R16, RZ, RZ, UR4 ;  /* 0x00000004ff107e24 */ /* 0x008fc8000f8e00ff */
[----:B--2---:R-:W-:-:S04]  /*16ea0*/  IMAD R3, R14, R16, RZ ;  /* 0x000000100e037224 */ /* 0x004fc800078e02ff */
[----:B------:R-:W-:-:S05]  /*16eb0*/  IMAD.IADD R6, R6, 0x1, R3 ;  /* 0x0000000106067824 */ /* 0x000fca00078e0203 */
[----:B----4-:R-:W-:-:S13]  /*16ec0*/  ISETP.GT.AND P0, PT, R6, R4, PT ;  /* 0x000000040600720c */ /* 0x010fda0003f04270 */
[----:B------:R-:W-:Y:S05]  /*16ed0*/  @P0 BRA `(.L_x_3822) ;  /* 0x0000000000b40947 */ /* 0x000fea0003800000 */
[----:B------:R-:W2:Y:S02]  /*16ee0*/  LDC R0, c[0x0][0xd14] ;  /* 0x00034500ff007b82 */ /* 0x000ea40000000800 */
.L_x_3827:
        /* <DEDUP_REMOVED lines=14> */
.L_x_3825:
[----:B------:R-:W-:Y:S05]  /*16fd0*/  BSYNC B0 ;  /* 0x0000000000007941 */ /* 0x000fea0003800000 */
.L_x_3824:
[----:B------:R-:W-:-:S03]  /*16fe0*/  UMOV UR4, 0xffffffff ;  /* 0xffffffff00047882 */ /* 0x000fc60000000000 */
[----:B------:R-:W-:Y:S05]  /*16ff0*/  BRA.DIV UR4, `(.L_x_3826) ;  /* 0x0000001e045c7947 */ /* 0x000fea000b800000 */
[----:B-----5:R-:W0:Y:S01]  /*17000*/  SHFL.UP PT, R14, R17, 0x1, RZ ;  /* 0x04200000110e7989 */ /* 0x020e2200000e00ff */
        /* <DEDUP_REMOVED lines=20> */
.L_x_3918:
[----:B------:R-:W-:Y:S02]  /*17150*/  ULDC UR4, c[0x0][0xd10] ;  /* 0x0003440000047ab9 */ /* 0x000fe40000000800 */
[----:B------:R-:W-:-:S04]  /*17160*/  IMAD.U32 R16, RZ, RZ, UR4 ;  /* 0x00000004ff107e24 */ /* 0x000fc8000f8e00ff */
[----:B--2---:R-:W-:-:S04]  /*17170*/  IMAD R3, R14, R16, RZ ;  /* 0x000000100e037224 */ /* 0x004fc800078e02ff */
[----:B------:R-:W-:-:S05]  /*17180*/  IMAD.IADD R6, R3, 0x1, R6 ;  /* 0x0000000103067824 */ /* 0x000fca00078e0206 */
[----:B------:R-:W-:-:S13]  /*17190*/  ISETP.GT.AND P0, PT, R6, R4, PT ;  /* 0x000000040600720c */ /* 0x000fda0003f04270 */
[----:B------:R-:W-:Y:S05]  /*171a0*/  @!P0 BRA `(.L_x_3827) ;  /* 0xfffffffc00508947 */ /* 0x000fea000383ffff */
.L_x_3822:
        /* <DEDUP_REMOVED lines=8> */
.L_x_3922:
[----:B------:R-:W-:Y:S01]  /*17230*/  ISETP.NE.AND P0, PT, R3, RZ, PT ;  /* 0x000000ff0300720c */ /* 0x000fe20003f05270 */
[----:B------:R-:W-:-:S12]  /*17240*/  IMAD.MOV.U32 R14, RZ, RZ, RZ ;  /* 0x000000ffff0e7224 */ /* 0x000fd800078e00ff */
[----:B------:R-:W-:Y:S05]  /*17250*/  @!P0 BRA `(.L_x_3829) ;  /* 0x0000000000108947 */ /* 0x000fea0003800000 */
[----:B------:R-:W-:Y:S01]  /*17260*/  UMOV UR4, 0xffffffff ;  /* 0xffffffff00047882 */ /* 0x000fe20000000000 */
[----:B-1----:R-:W-:Y:S02]  /*17270*/  IADD3 R12, R5, -0x1, RZ ;  /* 0xffffffff050c7810 */ /* 0x002fe40007ffe0ff */
[----:B------:R-:W-:Y:S05]  /*17280*/  BRA.DIV UR4, `(.L_x_3830) ;  /* 0x0000001e04d47947 */ /* 0x000fea000b800000 */
[----:B------:R4:W1:Y:S02]  /*17290*/  SHFL.IDX PT, R14, R2, R12, 0x1f ;  /* 0x00001f0c020e7589 */ /* 0x00086400000e0000 */
.L_x_3829:
[----:B-1----:R-:W-:Y:S01]  /*172a0*/  IMAD R16, R14, R16, R6 ;  /* 0x000000100e107224 */ /* 0x002fe200078e0206 */
[-C--:B---3--:R-:W-:Y:S01]  /*172b0*/  IABS R6, R17.reuse ;  /* 0x0000001100067213 */ /* 0x088fe20000000000 */
[----:B0---4-:R-:W-:Y:S01]  /*172c0*/  IMAD.MOV.U32 R2, RZ, RZ, RZ ;  /* 0x000000ffff027224 */ /* 0x011fe200078e00ff */
[----:B------:R-:W-:Y:S01]  /*172d0*/  IABS R8, R17 ;  /* 0x0000001100087213 */ /* 0x000fe20000000000 */
[----:B------:R-:W-:Y:S01]  /*172e0*/  IMAD.IADD R4, R4, 0x1, -R16 ;  /* 0x0000000104047824 */ /* 0x000fe200078e0a10 */
[----:B------:R-:W0:Y:S01]  /*172f0*/  I2F.RP R7, R6 ;  /* 0x0000000600077306 */ /* 0x000e220000209400 */
[----:B------:R-:W-:Y:S02]  /*17300*/  IMAD.IADD R19, R5, 0x1, R19 ;  /* 0x0000000105137824 */ /* 0x000fe400078e0213 */
        /* <DEDUP_REMOVED lines=24> */
.L_x_3823:
[----:B------:R-:W-:Y:S01]  /*17490*/  UMOV UR4, URZ ;  /* 0x0000003f00047c82 */ /* 0x000fe20008000000 */
[----:B------:R-:W-:Y:S01]  /*174a0*/  UMOV UR5, URZ ;  /* 0x0000003f00057c82 */ /* 0x000fe20008000000 */
[----:B------:R-:W-:Y:S01]  /*174b0*/  ULDC UR6, c[0x0][0xd14] ;  /* 0x0003450000067ab9 */ /* 0x000fe20000000800 */
[----:B------:R-:W-:Y:S02]  /*174c0*/  IMAD.MOV.U32 R16, RZ, RZ, R4 ;  /* 0x000000ffff107224 */ /* 0x000fe400078e0004 */
[----:B------:R-:W-:Y:S02]  /*174d0*/  IMAD.U32 R17, RZ, RZ, UR4 ;  /* 0x00000004ff117e24 */ /* 0x000fe4000f8e00ff */
[----:B------:R-:W-:Y:S02]  /*174e0*/  IMAD.U32 R18, RZ, RZ, UR5 ;  /* 0x00000005ff127e24 */ /* 0x000fe4000f8e00ff */
[----:B------:R-:W-:-:S07]  /*174f0*/  IMAD.U32 R19, RZ, RZ, UR6 ;  /* 0x00000006ff137e24 */ /* 0x000fce000f8e00ff */
.L_x_3831:
        /* <DEDUP_REMOVED lines=12> */
.L_x_3750:
[----:B0-----:R-:W4:Y:S01]  /*175c0*/  LDL.LU R0, [R1+0x28] ;  /* 0x0000280001007983 */ /* 0x001f220000300800 */
[----:B--2---:R-:W0:Y:S01]  /*175d0*/  S2R R5, SR_CgaCtaId ;  /* 0x0000000000057919 */ /* 0x004e220000008800 */
[----:B----4-:R-:W-:-:S05]  /*175e0*/  VIADD R0, R0, 0x1 ;  /* 0x0000000100007836 */ /* 0x010fca0000000000 */
[----:B---3--:R-:W-:-:S04]  /*175f0*/  LEA.HI R2, R0, R0, RZ, 0x1 ;  /* 0x0000000000027211 */ /* 0x008fc800078f08ff */
[----:B------:R-:W-:-:S04]  /*17600*/  LOP3.LUT R3, R2, 0xfffffffe, RZ, 0xc0, !PT ;  /* 0xfffffffe02037812 */ /* 0x000fc800078ec0ff */
[----:B------:R-:W-:Y:S02]  /*17610*/  IADD3 R3, R0, -R3, RZ ;  /* 0x8000000300037210 */ /* 0x000fe40007ffe0ff */
[----:B------:R-:W-:Y:S02]  /*17620*/  MOV R0, 0x400 ;  /* 0x0000040000007802 */ /* 0x000fe40000000f00 */
[----:B------:R-:W-:Y:S02]  /*17630*/  SHF.L.U32 R3, R3, 0x1f, RZ ;  /* 0x0000001f03037819 */ /* 0x000fe400000006ff */
[----:B0-----:R-:W-:-:S04]  /*17640*/  LEA R0, R5, R0, 0x18 ;  /* 0x0000000005007211 */ /* 0x001fc800078ec0ff */
[----:B------:R-:W0:Y:S02]  /*17650*/  SYNCS.PHASECHK.TRANS64.TRYWAIT P0, [R0+URZ+0x38820], R3 ;  /* 0x03882003000075a7 */ /* 0x000e24000800017f */
[----:B0-----:R-:W-:Y:S05]  /*17660*/  @!P0 BRA `(.L_x_3833) ;  /* 0x0000001c00008947 */ /* 0x001fea0003800000 */
.L_x_3925:
[----:B------:R-:W-:-:S03]  /*17670*/  UMOV UR4, 0xffffffff ;  /* 0xffffffff00047882 */ /* 0x000fc60000000000 */
[----:B------:R-:W-:Y:S05]  /*17680*/  BRA.DIV UR4, `(.L_x_3834) ;  /* 0x0000001e040c7947 */ /* 0x000fea000b800000 */
[----:B------:R-:W2:Y:S02]  /*17690*/  S2R R2, SR_TID.X ;  /* 0x0000000000027919 */ /* 0x000ea40000002100 */
[----:B--2---:R-:W-:-:S04]  /*176a0*/  SHF.R.U32.HI R2, RZ, 0x5, R2 ;  /* 0x00000005ff027819 */ /* 0x004fc80000011602 */
[----:B------:R-:W-:-:S05]  /*176b0*/  LOP3.LUT R2, R2, 0x3, RZ, 0xc0, !PT ;  /* 0x0000000302027812 */ /* 0x000fca00078ec0ff */
[----:B------:R2:W3:Y:S02]  /*176c0*/  SHFL.IDX PT, R14, R2, RZ, 0x1f ;  /* 0x00001fff020e7589 */ /* 0x0004e400000e0000 */
.L_x_3928:
[----:B---3--:R-:W-:-:S13]  /*176d0*/  ISETP.NE.AND P0, PT, R14, RZ, PT ;  /* 0x000000ff0e00720c */ /* 0x008fda0003f05270 */
[----:B------:R-:W-:Y:S05]  /*176e0*/  @P0 BRA `(.L_x_3625) ;  /* 0x0000000000940947 */ /* 0x000fea0003800000 */
[----:B------:R-:W-:-:S03]  /*176f0*/  UMOV UR4, 0xffffffff ;  /* 0xffffffff00047882 */ /* 0x000fc60000000000 */
[----:B------:R-:W-:Y:S05]  /*17700*/  BRA.DIV UR4, `(.L_x_3835) ;  /* 0x0000001e04207947 */ /* 0x000fea000b800000 */
[----:B------:R-:W-:-:S13]  /*17710*/  ELECT P6, URZ, PT ;  /* 0x00000000003f782f */ /* 0x000fda00038c0000 */
.L_x_3931:
[----:B------:R-:W-:Y:S05]  /*17720*/  @!P6 BRA `(.L_x_3625) ;  /* 0x000000000084e947 */ /* 0x000fea0003800000 */
[----:B--2---:R-:W2:Y:S02]  /*17730*/  LDL.LU R2, [R1+0x3c] ;  /* 0x00003c0001027983 */ /* 0x004ea40000300800 */
[----:B--2---:R-:W-:-:S04]  /*17740*/  LOP3.LUT R2, R2, 0x2, RZ, 0xfc, !PT ;  /* 0x0000000202027812 */ /* 0x004fc800078efcff */
[----:B------:R-:W-:-:S13]  /*17750*/  ISETP.NE.AND P2, PT, R2, 0x3, PT ;  /* 0x000000030200780c */ /* 0x000fda0003f45270 */
[----:B------:R-:W-:Y:S05]  /*17760*/  @!P2 BRA `(.L_x_3836) ;  /* 0x000000000004a947 */ /* 0x000fea0003800000 */
[----:B------:R-:W-:Y:S01]  /*17770*/  BPT.TRAP 0x1 ;  /* 0x000000040000795c */ /* 0x000fe20000300000 */
.L_x_3836:
        /* <DEDUP_REMOVED lines=14> */
.L_x_3932:
[----:B------:R-:W2:Y:S02]  /*17860*/  SYNCS.PHASECHK.TRANS64.TRYWAIT P0, [R7+URZ], R2 ;  /* 0x00000002070075a7 */ /* 0x000ea4000800017f */
[----:B--2---:R-:W-:Y:S05]  /*17870*/  @!P0 BRA `(.L_x_3838) ;  /* 0x0000001800f88947 */ /* 0x004fea0003800000 */
.L_x_3933:
[----:B------:R-:W-:Y:S05]  /*17880*/  @!P2 BRA `(.L_x_3839) ;  /* 0x000000000004a947 */ /* 0x000fea0003800000 */
[----:B------:R-:W-:Y:S01]  /*17890*/  BPT.TRAP 0x1 ;  /* 0x000000040000795c */ /* 0x000fe20000300000 */
.L_x_3839:
[----:B------:R-:W3:Y:S01]  /*178a0*/  LDL.LU R4, [R1] ;  /* 0x0000000001047983 */ /* 0x000ee20000300800 */
[----:B------:R-:W-:-:S05]  /*178b0*/  VIADD R0, R0, 0x38860 ;  /* 0x0003886000007836 */ /* 0x000fca0000000000 */
[----:B---3--:R-:W-:-:S04]  /*178c0*/  LEA R4, R4, R0, 0x3 ;  /* 0x0000000004047211 */ /* 0x008fc800078e18ff */
[----:B------:R-:W3:Y:S02]  /*178d0*/  SYNCS.PHASECHK.TRANS64.TRYWAIT P0, [R4+URZ], R5 ;  /* 0x00000005040075a7 */ /* 0x000ee4000800017f */
[----:B---3--:R-:W-:Y:S05]  /*178e0*/  @!P0 BRA `(.L_x_3840) ;  /* 0x0000001800f08947 */ /* 0x008fea0003800000 */
.L_x_3934:
[----:B------:R-:W-:-:S07]  /*178f0*/  IMAD R3, R3, 0x8, R0 ;  /* 0x0000000803037824 */ /* 0x000fce00078e0200 */
.L_x_3841:
[----:B----4-:R4:W0:Y:S02]  /*17900*/  SYNCS.PHASECHK.TRANS64.TRYWAIT P0, [R3+URZ], R2 ;  /* 0x00000002030075a7 */ /* 0x010824000800017f */
[----:B0-----:R-:W-:Y:S05]  /*17910*/  @!P0 NANOSLEEP.SYNCS 0x989680 ;  /* 0x009896800000895d */ /* 0x001fea0003900000 */
[----:B------:R-:W0:Y:S02]  /*17920*/  @!P0 SYNCS.PHASECHK.TRANS64 P0, [R3+URZ], R2 ;  /* 0x00000002030085a7 */ /* 0x000e24000800007f */
[----:B0-----:R-:W-:Y:S05]  /*17930*/  @!P0 BRA `(.L_x_3841) ;  /* 0xfffffffc00f08947 */ /* 0x001fea000383ffff */
.L_x_3625:
[----:B------:R-:W-:Y:S05]  /*17940*/  BSYNC B8 ;  /* 0x0000000000087941 */ /* 0x000fea0003800000 */
.L_x_3622:
[----:B------:R-:W-:Y:S05]  /*17950*/  EXIT ;  /* 0x000000000000794d */ /* 0x000fea0003800000 */
.L_x_3641:
[----:B0-----:R0:W1:Y:S02]  /*17960*/  SYNCS.PHASECHK.TRANS64.TRYWAIT P5, [R72+URZ+0x38890], R59 ;  /* 0x0388903b480075a7 */ /* 0x00106400080a017f */
[----:B-1----:R-:W-:Y:S05]  /*17970*/  @!P5 NANOSLEEP.SYNCS 0x989680 ;  /* 0x009896800000d95d */ /* 0x002fea0003900000 */
[----:B------:R-:W1:Y:S02]  /*17980*/  @!P5 SYNCS.PHASECHK.TRANS64 P5, [R72+URZ+0x38890], R59 ;  /* 0x0388903b4800d5a7 */ /* 0x000e6400080a007f */
[----:B-1----:R-:W-:Y:S05]  /*17990*/  @!P5 BRA `(.L_x_3641) ;  /* 0xfffffffc00f0d947 */ /* 0x002fea000383ffff */
[----:B------:R-:W-:Y:S05]  /*179a0*/  BRA `(.L_x_3842) ;  /* 0xfffffeac00247947 */ /* 0x000fea000383ffff */
.L_x_3651:
[----:B0-----:R0:W1:Y:S02]  /*179b0*/  SYNCS.PHASECHK.TRANS64.TRYWAIT P5, [R72+URZ+0x38890], R59 ;  /* 0x0388903b480075a7 */ /* 0x00106400080a017f */
[----:B-1----:R-:W-:Y:S05]  /*179c0*/  @!P5 NANOSLEEP.SYNCS 0x989680 ;  /* 0x009896800000d95d */ /* 0x002fea0003900000 */
[----:B------:R-:W1:Y:S02]  /*179d0*/  @!P5 SYNCS.PHASECHK.TRANS64 P5, [R72+URZ+0x38890], R59 ;  /* 0x0388903b4800d5a7 */ /* 0x000e6400080a007f */
[----:B-1----:R-:W-:Y:S05]  /*179e0*/  @!P5 BRA `(.L_x_3651) ;  /* 0xfffffffc00f0d947 */ /* 0x002fea000383ffff */
[----:B------:R-:W-:Y:S05]  /*179f0*/  BRA `(.L_x_3843) ;  /* 0xfffffeb4007c7947 */ /* 0x000fea000383ffff */
.L_x_3656:
[----:B0-----:R0:W1:Y:S02]  /*17a00*/  SYNCS.PHASECHK.TRANS64.TRYWAIT P5, [R72+URZ+0x38890], R59 ;  /* 0x0388903b480075a7 */ /* 0x00106400080a017f */
[----:B-1----:R-:W-:Y:S05]  /*17a10*/  @!P5 NANOSLEEP.SYNCS 0x989680 ;  /* 0x009896800000d95d */ /* 0x002fea0003900000 */
[----:B------:R-:W1:Y:S02]  /*17a20*/  @!P5 SYNCS.PHASECHK.TRANS64 P5, [R72+URZ+0x38890], R59 ;  /* 0x0388903b4800d5a7 */ /* 0x000e6400080a007f */
[----:B-1----:R-:W-:Y:S05]  /*17a30*/  @!P5 BRA `(.L_x_3656) ;  /* 0xfffffffc00f0d947 */ /* 0x002fea000383ffff */
[----:B------:R-:W-:Y:S05]  /*17a40*/  BRA `(.L_x_3844) ;  /* 0xfffffebc008c7947 */ /* 0x000fea000383ffff */
.L_x_3660:
[----:B----4-:R4:W0:Y:S02]  /*17a50*/  SYNCS.PHASECHK.TRANS64.TRYWAIT P0, [R72+URZ+0x388b0], R59 ;  /* 0x0388b03b480075a7 */ /* 0x010824000800017f */
[----:B0-----:R-:W-:Y:S05]  /*17a60*/  @!P0 NANOSLEEP.SYNCS 0x989680 ;  /* 0x009896800000895d */ /* 0x001fea0003900000 */
[----:B------:R-:W0:Y:S02]  /*17a70*/  @!P0 SYNCS.PHASECHK.TRANS64 P0, [R72+URZ+0x388b0], R59 ;  /* 0x0388b03b480085a7 */ /* 0x000e24000800007f */
[----:B0-----:R-:W-:Y:S05]  /*17a80*/  @!P0 BRA `(.L_x_3660) ;  /* 0xfffffffc00f08947 */ /* 0x001fea000383ffff */
[----:B------:R-:W-:Y:S05]  /*17a90*/  BRA `(.L_x_3845) ;  /* 0xfffffec000047947 */ /* 0x000fea000383ffff */
.L_x_3685:
[----:B------:R-:W-:Y:S01]  /*17aa0*/  BSSY B1, `(.L_x_3846) ;  /* 0x0000008000017945 */ /* 0x000fe20003800000 */
[----:B------:R-:W-:Y:S02]  /*17ab0*/  IMAD.MOV.U32 R13, RZ, RZ, R26 ;  /* 0x000000ffff0d7224 */ /* 0x000fe400078e001a */
[----:B------:R-:W-:Y:S02]  /*17ac0*/  IMAD.MOV.U32 R12, RZ, RZ, RZ ;  /* 0x000000ffff0c7224 */ /* 0x000fe400078e00ff */
[----:B------:R-:W-:Y:S02]  /*17ad0*/  IMAD.MOV.U32 R11, RZ, RZ, 0x1c1f ;  /* 0x00001c1fff0b7424 */ /* 0x000fe400078e00ff */
[----:B------:R-:W-:-:S07]  /*17ae0*/  IMAD.MOV.U32 R15, RZ, RZ, -0x1 ;  /* 0xffffffffff0f7424 */ /* 0x000fce00078e00ff */
[----:B0----5:R-:W-:Y:S05]  /*17af0*/  WARPSYNC.COLLECTIVE R15, `(.L_x_3847) ;  /* 0x000000000f087348 */ /* 0x021fea0003c00000 */
[----:B------:R1:W2:Y:S02]  /*17b00*/  SHFL.IDX P6, R14, R13, R12, R11 ;  /* 0x0000000c0d0e7389 */ /* 0x0002a400000c000b */
[----:B012--5:R-:W-:Y:S01]  /*17b10*/  ENDCOLLECTIVE ;  /* 0x000000000000791b */ /* 0x027fe20003800000 */
.L_x_3847:
[----:B------:R-:W-:Y:S05]  /*17b20*/  BSYNC B1 ;  /* 0x0000000000017941 */ /* 0x000fea0003800000 */
.L_x_3846:
[----:B------:R-:W-:Y:S05]  /*17b30*/  BRA `(.L_x_3848) ;  /* 0xfffffeec002c7947 */ /* 0x000fea000383ffff */
.L_x_3686:
[----:B------:R-:W-:Y:S01]  /*17b40*/  BSSY B1, `(.L_x_3849) ;  /* 0x0000008000017945 */ /* 0x000fe20003800000 */
[----:B------:R-:W-:Y:S01]  /*17b50*/  MOV R13, R24 ;  /* 0x00000018000d7202 */ /* 0x000fe20000000f00 */
[----:B------:R-:W-:Y:S02]  /*17b60*/  IMAD.MOV.U32 R12, RZ, RZ, RZ ;  /* 0x000000ffff0c7224 */ /* 0x000fe400078e00ff */
[----:B------:R-:W-:Y:S02]  /*17b70*/  IMAD.MOV.U32 R11, RZ, RZ, 0x1c1f ;  /* 0x00001c1fff0b7424 */ /* 0x000fe400078e00ff */
[----:B------:R-:W-:-:S07]  /*17b80*/  IMAD.MOV.U32 R15, RZ, RZ, -0x1 ;  /* 0xffffffffff0f7424 */ /* 0x000fce00078e00ff */
[----:B0----5:R-:W-:Y:S05]  /*17b90*/  WARPSYNC.COLLECTIVE R15, `(.L_x_3850) ;  /* 0x000000000f087348 */ /* 0x021fea0003c00000 */
[----:B------:R1:W2:Y:S02]  /*17ba0*/  SHFL.IDX P6, R14, R13, R12, R11 ;  /* 0x0000000c0d0e7389 */ /* 0x0002a400000c000b */
[----:B012--5:R-:W-:Y:S01]  /*17bb0*/  ENDCOLLECTIVE ;  /* 0x000000000000791b */ /* 0x027fe20003800000 */
.L_x_3850:
[----:B------:R-:W-:Y:S05]  /*17bc0*/  BSYNC B1 ;  /* 0x0000000000017941 */ /* 0x000fea0003800000 */
.L_x_3849:
[----:B------:R-:W-:Y:S05]  /*17bd0*/  BRA `(.L_x_3851) ;  /* 0xfffffeec000c7947 */ /* 0x000fea000383ffff */
.L_x_3687:
[----:B------:R-:W-:Y:S01]  /*17be0*/  BSSY B1, `(.L_x_3852) ;  /* 0x0000008000017945 */ /* 0x000fe20003800000 */
[----:B------:R-:W-:Y:S01]  /*17bf0*/  IMAD.MOV.U32 R13, RZ, RZ, R28 ;  /* 0x000000ffff0d7224 */ /* 0x000fe200078e001c */
[----:B------:R-:W-:Y:S01]  /*17c00*/  MOV R11, 0x1c1f ;  /* 0x00001c1f000b7802 */ /* 0x000fe20000000f00 */
[----:B------:R-:W-:Y:S02]  /*17c10*/  IMAD.MOV.U32 R12, RZ, RZ, RZ ;  /* 0x000000ffff0c7224 */ /* 0x000fe400078e00ff */
[----:B------:R-:W-:-:S07]  /*17c20*/  IMAD.MOV.U32 R15, RZ, RZ, -0x1 ;  /* 0xffffffffff0f7424 */ /* 0x000fce00078e00ff */
[----:B0----5:R-:W-:Y:S05]  /*17c30*/  WARPSYNC.COLLECTIVE R15, `(.L_x_3853) ;  /* 0x000000000f087348 */ /* 0x021fea0003c00000 */
[----:B------:R1:W2:Y:S02]  /*17c40*/  SHFL.IDX P6, R14, R13, R12, R11 ;  /* 0x0000000c0d0e7389 */ /* 0x0002a400000c000b */
[----:B012--5:R-:W-:Y:S01]  /*17c50*/  ENDCOLLECTIVE ;  /* 0x000000000000791b */ /* 0x027fe20003800000 */
.L_x_3853:
[----:B------:R-:W-:Y:S05]  /*17c60*/  BSYNC B1 ;  /* 0x0000000000017941 */ /* 0x000fea0003800000 */
.L_x_3852:
[----:B------:R-:W-:Y:S05]  /*17c70*/  BRA `(.L_x_3854) ;  /* 0xfffffee800ec7947 */ /* 0x000fea000383ffff */
.L_x_3688:
        /* <DEDUP_REMOVED lines=8> */
.L_x_3856:
[----:B------:R-:W-:Y:S05]  /*17d00*/  BSYNC B1 ;  /* 0x0000000000017941 */ /* 0x000fea0003800000 */
.L_x_3855:
[----:B------:R-:W-:Y:S05]  /*17d10*/  BRA `(.L_x_3857) ;  /* 0xfffffee800cc7947 */ /* 0x000fea000383ffff */
.L_x_3690:
[----:B0-----:R0:W1:Y:S02]  /*17d20*/  SYNCS.PHASECHK.TRANS64.TRYWAIT P0, [R2+URZ+0x38800], R25 ;  /* 0x03880019020075a7 */ /* 0x001064000800017f */
[----:B-1----:R-:W-:Y:S05]  /*17d30*/  @!P0 NANOSLEEP.SYNCS 0x989680 ;  /* 0x009896800000895d */ /* 0x002fea0003900000 */
[----:B------:R-:W1:Y:S02]  /*17d40*/  @!P0 SYNCS.PHASECHK.TRANS64 P0, [R2+URZ+0x38800], R25 ;  /* 0x03880019020085a7 */ /* 0x000e64000800007f */
[----:B-1----:R-:W-:Y:S05]  /*17d50*/  @!P0 BRA `(.L_x_3690) ;  /* 0xfffffffc00f08947 */ /* 0x002fea000383ffff */
[----:B------:R-:W-:Y:S05]  /*17d60*/  BRA `(.L_x_3858) ;  /* 0xfffffeec00387947 */ /* 0x000fea000383ffff */
.L_x_3698:
        /* <DEDUP_REMOVED lines=8> */
.L_x_3860:
[----:B------:R-:W-:Y:S05]  /*17df0*/  BSYNC B1 ;  /* 0x0000000000017941 */ /* 0x000fea0003800000 */
.L_x_3859:
[----:B------:R-:W-:Y:S05]  /*17e00*/  BRA `(.L_x_3861) ;  /* 0xfffffef800087947 */ /* 0x000fea000383ffff */
.L_x_3699:
        /* <DEDUP_REMOVED lines=8> */
.L_x_3863:
[----:B------:R-:W-:Y:S05]  /*17e90*/  BSYNC B1 ;  /* 0x0000000000017941 */ /* 0x000fea0003800000 */
.L_x_3862:
[----:B------:R-:W-:Y:S05]  /*17ea0*/  BRA `(.L_x_3864) ;  /* 0xfffffef400ec7947 */ /* 0x000fea000383ffff */
.L_x_3700:
        /* <DEDUP_REMOVED lines=8> */
.L_x_3866:
[----:B------:R-:W-:Y:S05]  /*17f30*/  BSYNC B1 ;  /* 0x0000000000017941 */ /* 0x000fea0003800000 */
.L_x_3865:
[----:B------:R-:W-:Y:S05]  /*17f40*/  BRA `(.L_x_3867) ;  /* 0xfffffef400d07947 */ /* 0x000fea000383ffff */
.L_x_3701:
        /* <DEDUP_REMOVED lines=8> */
.L_x_3869:
[----:B------:R-:W-:Y:S05]  /*17fd0*/  BSYNC B1 ;  /* 0x0000000000017941 */ /* 0x000fea0003800000 */
.L_x_3868:
[----:B------:R-:W-:Y:S05]  /*17fe0*/  BRA `(.L_x_3870) ;  /* 0xfffffef400b47947 */ /* 0x000fea000383ffff */
.L_x_3703:
[----:B0-----:R0:W1:Y:S02]  /*17ff0*/  SYNCS.PHASECHK.TRANS64.TRYWAIT P1, [R2+URZ+0x38800], R9 ;  /* 0x03880009020075a7 */ /* 0x001064000802017f */
[----:B-1----:R-:W-:Y:S05]  /*18000*/  @!P1 NANOSLEEP.SYNCS 0x989680 ;  /* 0x009896800000995d */ /* 0x002fea0003900000 */
[----:B------:R-:W1:Y:S02]  /*18010*/  @!P1 SYNCS.PHASECHK.TRANS64 P1, [R2+URZ+0x38800], R9 ;  /* 0x03880009020095a7 */ /* 0x000e64000802007f */
[----:B-1----:R-:W-:Y:S05]  /*18020*/  @!P1 BRA `(.L_x_3703) ;  /* 0xfffffffc00f09947 */ /* 0x002fea000383ffff */
[----:B------:R-:W-:Y:S05]  /*18030*/  BRA `(.L_x_3871) ;  /* 0xfffffef800187947 */ /* 0x000fea000383ffff */
.L_x_3709:
[----:B0-----:R0:W1:Y:S02]  /*18040*/  SYNCS.PHASECHK.TRANS64.TRYWAIT P1, [R20+URZ+0x38830], R13 ;  /* 0x0388300d140075a7 */ /* 0x001064000802017f */
[----:B-1----:R-:W-:Y:S05]  /*18050*/  @!P1 NANOSLEEP.SYNCS 0x989680 ;  /* 0x009896800000995d */ /* 0x002fea0003900000 */
[----:B------:R-:W1:Y:S02]  /*18060*/  @!P1 SYNCS.PHASECHK.TRANS64 P1, [R20+URZ+0x38830], R13 ;  /* 0x0388300d140095a7 */ /* 0x000e64000802007f */
[----:B-1----:R-:W-:Y:S05]  /*18070*/  @!P1 BRA `(.L_x_3709) ;  /* 0xfffffffc00f09947 */ /* 0x002fea000383ffff */
[----:B------:R-:W-:Y:S05]  /*18080*/  BRA `(.L_x_3708) ;  /* 0xffffff04001c7947 */ /* 0x000fea000383ffff */
.L_x_3711:
[----:B-1----:R1:W2:Y:S02]  /*18090*/  SYNCS.PHASECHK.TRANS64.TRYWAIT P1, [R2+URZ+0x38810], R3 ;  /* 0x03881003020075a7 */ /* 0x0022a4000802017f */
[----:B--2---:R-:W-:Y:S05]  /*180a0*/  @!P1 NANOSLEEP.SYNCS 0x989680 ;  /* 0x009896800000995d */ /* 0x004fea0003900000 */
[----:B------:R-:W2:Y:S02]  /*180b0*/  @!P1 SYNCS.PHASECHK.TRANS64 P1, [R2+URZ+0x38810], R3 ;  /* 0x03881003020095a7 */ /* 0x000ea4000802007f */
[----:B--2---:R-:W-:Y:S05]  /*180c0*/  @!P1 BRA `(.L_x_3711) ;  /* 0xfffffffc00f09947 */ /* 0x004fea000383ffff */
[----:B------:R-:W-:Y:S05]  /*180d0*/  BRA `(.L_x_3872) ;  /* 0xffffff0400cc7947 */ /* 0x000fea000383ffff */
.L_x_3716:
[----:B-1----:R1:W3:Y:S02]  /*180e0*/  SYNCS.PHASECHK.TRANS64.TRYWAIT P1, [R20+URZ+0x38850], R13 ;  /* 0x0388500d140075a7 */ /* 0x0022e4000802017f */
[----:B---3--:R-:W-:Y:S05]  /*180f0*/  @!P1 NANOSLEEP.SYNCS 0x989680 ;  /* 0x009896800000995d */ /* 0x008fea0003900000 */
[----:B------:R-:W3:Y:S02]  /*18100*/  @!P1 SYNCS.PHASECHK.TRANS64 P1, [R20+URZ+0x38850], R13 ;  /* 0x0388500d140095a7 */ /* 0x000ee4000802007f */
[----:B---3--:R-:W-:Y:S05]  /*18110*/  @!P1 BRA `(.L_x_3716) ;  /* 0xfffffffc00f09947 */ /* 0x008fea000383ffff */
[----:B------:R-:W-:Y:S05]  /*18120*/  BRA `(.L_x_3715) ;  /* 0xffffff0400fc7947 */ /* 0x000fea000383ffff */
.L_x_3723:
[----:B-1----:R1:W2:Y:S02]  /*18130*/  SYNCS.PHASECHK.TRANS64.TRYWAIT P3, [R14+URZ+0x38830], R11 ;  /* 0x0388300b0e0075a7 */ /* 0x0022a4000806017f */
[----:B--2---:R-:W-:Y:S05]  /*18140*/  @!P3 NANOSLEEP.SYNCS 0x989680 ;  /* 0x009896800000b95d */ /* 0x004fea0003900000 */
[----:B------:R-:W2:Y:S02]  /*18150*/  @!P3 SYNCS.PHASECHK.TRANS64 P3, [R14+URZ+0x38830], R11 ;  /* 0x0388300b0e00b5a7 */ /* 0x000ea4000806007f */
[----:B--2---:R-:W-:Y:S05]  /*18160*/  @!P3 BRA `(.L_x_3723) ;  /* 0xfffffffc00f0b947 */ /* 0x004fea000383ffff */
[----:B------:R-:W-:Y:S05]  /*18170*/  BRA `(.L_x_3722) ;  /* 0xffffff30009c7947 */ /* 0x000fea000383ffff */
.L_x_3728:
[----:B---3--:R3:W4:Y:S02]  /*18180*/  SYNCS.PHASECHK.TRANS64.TRYWAIT P3, [R14+URZ+0x38850], R11 ;  /* 0x0388500b0e0075a7 */ /* 0x008724000806017f */
[----:B----4-:R-:W-:Y:S05]  /*18190*/  @!P3 NANOSLEEP.SYNCS 0x989680 ;  /* 0x009896800000b95d */ /* 0x010fea0003900000 */
[----:B------:R-:W4:Y:S02]  /*181a0*/  @!P3 SYNCS.PHASECHK.TRANS64 P3, [R14+URZ+0x38850], R11 ;  /* 0x0388500b0e00b5a7 */ /* 0x000f24000806007f */
[----:B----4-:R-:W-:Y:S05]  /*181b0*/  @!P3 BRA `(.L_x_3728) ;  /* 0xfffffffc00f0b947 */ /* 0x010fea000383ffff */
[----:B------:R-:W-:Y:S05]  /*181c0*/  BRA `(.L_x_3727) ;  /* 0xffffff34003c7947 */ /* 0x000fea000383ffff */
.L_x_3754:
        /* <DEDUP_REMOVED lines=8> */
[----:B-----5:R-:W-:Y:S05]  /*18250*/  WARPSYNC.COLLECTIVE R15, `(.L_x_3874) ;  /* 0x000000000f087348 */ /* 0x020fea0003c00000 */
[----:B------:R0:W1:Y:S02]  /*18260*/  SHFL.IDX P6, R14, R13, R12, R11 ;  /* 0x0000000c0d0e7389 */ /* 0x00006400000c000b */
[----:B01---5:R-:W-:Y:S01]  /*18270*/  ENDCOLLECTIVE ;  /* 0x000000000000791b */ /* 0x023fe20003800000 */
.L_x_3874:
[----:B------:R-:W-:Y:S05]  /*18280*/  BSYNC B1 ;  /* 0x0000000000017941 */ /* 0x000fea0003800000 */
.L_x_3873:
[----:B------:R-:W-:Y:S05]  /*18290*/  BRA `(.L_x_3875) ;  /* 0xffffffa400647947 */ /* 0x000fea000383ffff */
.L_x_3755:
[----:B------:R-:W-:Y:S01]  /*182a0*/  BSSY B1, `(.L_x_3876) ;  /* 0x0000006000017945 */ /* 0x000fe20003800000 */
[----:B------:R-:W-:-:S07]  /*182b0*/  IMAD.MOV.U32 R15, RZ, RZ, -0x1 ;  /* 0xffffffffff0f7424 */ /* 0x000fce00078e00ff */
[----:B-----5:R-:W-:Y:S05]  /*182c0*/  WARPSYNC.COLLECTIVE R15, `(.L_x_3877) ;  /* 0x000000000f0c7348 */ /* 0x020fea0003c00000 */
[----:B------:R-:W-:Y:S02]  /*182d0*/  ELECT P6, UR62, PT ;  /* 0x00000000003e782f */ /* 0x000fe400038c0000 */
[----:B------:R-:W-:Y:S01]  /*182e0*/  MOV R14, UR62 ;  /* 0x0000003e000e7c02 */ /* 0x000fe20008000f00 */
[----:B-----5:R-:W-:Y:S10]  /*182f0*/  ENDCOLLECTIVE ;  /* 0x000000000000791b */ /* 0x020ff40003800000 */
.L_x_3877:
[----:B------:R-:W-:Y:S05]  /*18300*/  BSYNC B1 ;  /* 0x0000000000017941 */ /* 0x000fea0003800000 */
.L_x_3876:
[----:B------:R-:W-:Y:S05]  /*18310*/  BRA `(.L_x_3878) ;  /* 0xffffffa400507947 */ /* 0x000fea000383ffff */
.L_x_3756:
[----:B0-----:R0:W1:Y:S02]  /*18320*/  SYNCS.PHASECHK.TRANS64.TRYWAIT P0, [R5+URZ+0x38820], R6 ;  /* 0x03882006050075a7 */ /* 0x001064000800017f */
[----:B-1----:R-:W-:Y:S05]  /*18330*/  @!P0 NANOSLEEP.SYNCS 0x989680 ;  /* 0x009896800000895d */ /* 0x002fea0003900000 */
[----:B------:R-:W1:Y:S02]  /*18340*/  @!P0 SYNCS.PHASECHK.TRANS64 P0, [R5+URZ+0x38820], R6 ;  /* 0x03882006050085a7 */ /* 0x000e64000800007f */
[----:B-1----:R-:W-:Y:S05]  /*18350*/  @!P0 BRA `(.L_x_3756) ;  /* 0xfffffffc00f08947 */ /* 0x002fea000383ffff */
[----:B------:R-:W-:Y:S05]  /*18360*/  BRA `(.L_x_3879) ;  /* 0xffffffa400687947 */ /* 0x000fea000383ffff */
.L_x_3759:
[----:B0-----:R0:W1:Y:S02]  /*18370*/  SYNCS.PHASECHK.TRANS64.TRYWAIT P0, [R6+URZ+0x388a0], R9 ;  /* 0x0388a009060075a7 */ /* 0x001064000800017f */
[----:B-1----:R-:W-:Y:S05]  /*18380*/  @!P0 NANOSLEEP.SYNCS 0x989680 ;  /* 0x009896800000895d */ /* 0x002fea0003900000 */
[----:B------:R-:W1:Y:S02]  /*18390*/  @!P0 SYNCS.PHASECHK.TRANS64 P0, [R6+URZ+0x388a0], R9 ;  /* 0x0388a009060085a7 */ /* 0x000e64000800007f */
[----:B-1----:R-:W-:Y:S05]  /*183a0*/  @!P0 BRA `(.L_x_3759) ;  /* 0xfffffffc00f08947 */ /* 0x002fea000383ffff */
[----:B------:R-:W-:Y:S05]  /*183b0*/  BRA `(.L_x_3880) ;  /* 0xffffffa400747947 */ /* 0x000fea000383ffff */
.L_x_3761:
[----:B-1----:R1:W2:Y:S02]  /*183c0*/  SYNCS.PHASECHK.TRANS64.TRYWAIT P0, [R6+URZ+0x388c0], R9 ;  /* 0x0388c009060075a7 */ /* 0x0022a4000800017f */
[----:B--2---:R-:W-:Y:S05]  /*183d0*/  @!P0 NANOSLEEP.SYNCS 0x989680 ;  /* 0x009896800000895d */ /* 0x004fea0003900000 */
[----:B------:R-:W2:Y:S02]  /*183e0*/  @!P0 SYNCS.PHASECHK.TRANS64 P0, [R6+URZ+0x388c0], R9 ;  /* 0x0388c009060085a7 */ /* 0x000ea4000800007f */
[----:B--2---:R-:W-:Y:S05]  /*183f0*/  @!P0 BRA `(.L_x_3761) ;  /* 0xfffffffc00f08947 */ /* 0x004fea000383ffff */
[----:B------:R-:W-:Y:S05]  /*18400*/  BRA `(.L_x_3881) ;  /* 0xffffffa400dc7947 */ /* 0x000fea000383ffff */
.L_x_3765:
[----:B0-----:R0:W1:Y:S02]  /*18410*/  SYNCS.PHASECHK.TRANS64.TRYWAIT P0, [R7+URZ+0x388a0], R8 ;  /* 0x0388a008070075a7 */ /* 0x001064000800017f */
[----:B-1----:R-:W-:Y:S05]  /*18420*/  @!P0 NANOSLEEP.SYNCS 0x989680 ;  /* 0x009896800000895d */ /* 0x002fea0003900000 */
[----:B------:R-:W1:Y:S02]  /*18430*/  @!P0 SYNCS.PHASECHK.TRANS64 P0, [R7+URZ+0x388a0], R8 ;  /* 0x0388a008070085a7 */ /* 0x000e64000800007f */
[----:B-1----:R-:W-:Y:S05]  /*18440*/  @!P0 BRA `(.L_x_3765) ;  /* 0xfffffffc00f08947 */ /* 0x002fea000383ffff */
[----:B------:R-:W-:Y:S05]  /*18450*/  BRA `(.L_x_3882) ;  /* 0xffffffac00207947 */ /* 0x000fea000383ffff */
.L_x_3767:
[----:B-1----:R1:W2:Y:S02]  /*18460*/  SYNCS.PHASECHK.TRANS64.TRYWAIT P1, [R7+URZ+0x388c0], R8 ;  /* 0x0388c008070075a7 */ /* 0x0022a4000802017f */
[----:B--2---:R-:W-:Y:S05]  /*18470*/  @!P1 NANOSLEEP.SYNCS 0x989680 ;  /* 0x009896800000995d */ /* 0x004fea0003900000 */
[----:B------:R-:W2:Y:S02]  /*18480*/  @!P1 SYNCS.PHASECHK.TRANS64 P1, [R7+URZ+0x388c0], R8 ;  /* 0x0388c008070095a7 */ /* 0x000ea4000802007f */
[----:B--2---:R-:W-:Y:S05]  /*18490*/  @!P1 BRA `(.L_x_3767) ;  /* 0xfffffffc00f09947 */ /* 0x004fea000383ffff */
[----:B------:R-:W-:Y:S05]  /*184a0*/  BRA `(.L_x_3883) ;  /* 0xffffffac00807947 */ /* 0x000fea000383ffff */
.L_x_3777:
        /* <DEDUP_REMOVED lines=11> */
.L_x_3885:
[----:B------:R-:W-:Y:S05]  /*18560*/  BSYNC B0 ;  /* 0x0000000000007941 */ /* 0x000fea0003800000 */
.L_x_3884:
[----:B------:R-:W-:Y:S05]  /*18570*/  BRA `(.L_x_3886) ;  /* 0xffffffb8008c7947 */ /* 0x000fea000383ffff */
.L_x_3778:
[----:B------:R-:W-:Y:S01]  /*18580*/  BSSY B0, `(.L_x_3887) ;  /* 0x0000006000007945 */ /* 0x000fe20003800000 */
[----:B------:R-:W-:-:S07]  /*18590*/  IMAD.MOV.U32 R15, RZ, RZ, -0x1 ;  /* 0xffffffffff0f7424 */ /* 0x000fce00078e00ff */
[----:B------:R-:W-:Y:S05]  /*185a0*/  WARPSYNC.COLLECTIVE R15, `(.L_x_3888) ;  /* 0x000000000f0c7348 */ /* 0x000fea0003c00000 */
[----:B------:R-:W-:Y:S02]  /*185b0*/  ELECT P6, UR62, PT ;  /* 0x00000000003e782f */ /* 0x000fe400038c0000 */
[----:B------:R-:W-:Y:S01]  /*185c0*/  MOV R14, UR62 ;  /* 0x0000003e000e7c02 */ /* 0x000fe20008000f00 */
[----:B------:R-:W-:Y:S10]  /*185d0*/  ENDCOLLECTIVE ;  /* 0x000000000000791b */ /* 0x000ff40003800000 */
.L_x_3888:
[----:B------:R-:W-:Y:S05]  /*185e0*/  BSYNC B0 ;  /* 0x0000000000007941 */ /* 0x000fea0003800000 */
.L_x_3887:
[----:B------:R-:W-:Y:S05]  /*185f0*/  BRA `(.L_x_3889) ;  /* 0xffffffb800847947 */ /* 0x000fea000383ffff */
.L_x_3781:
[----:B0-----:R0:W1:Y:S02]  /*18600*/  SYNCS.PHASECHK.TRANS64.TRYWAIT P0, [R9+URZ+0x38840], R10 ;  /* 0x0388400a090075a7 */ /* 0x001064000800017f */
[----:B-1----:R-:W-:Y:S05]  /*18610*/  @!P0 NANOSLEEP.SYNCS 0x989680 ;  /* 0x009896800000895d */ /* 0x002fea0003900000 */
[----:B------:R-:W1:Y:S02]  /*18620*/  @!P0 SYNCS.PHASECHK.TRANS64 P0, [R9+URZ+0x38840], R10 ;  /* 0x0388400a090085a7 */ /* 0x000e64000800007f */
[----:B-1----:R-:W-:Y:S05]  /*18630*/  @!P0 BRA `(.L_x_3781) ;  /* 0xfffffffc00f08947 */ /* 0x002fea000383ffff */
[----:B------:R-:W-:Y:S05]  /*18640*/  BRA `(.L_x_3890) ;  /* 0xffffffb800f47947 */ /* 0x000fea000383ffff */
.L_x_3785:
        /* <DEDUP_REMOVED lines=8> */
.L_x_3788:
[----:B0-----:R0:W1:Y:S02]  /*186d0*/  SYNCS.PHASECHK.TRANS64.TRYWAIT P0, [R5+URZ+0x38860], R9 ;  /* 0x03886009050075a7 */ /* 0x001064000800017f */
[----:B-1----:R-:W-:Y:S05]  /*186e0*/  @!P0 NANOSLEEP.SYNCS 0x989680 ;  /* 0x009896800000895d */ /* 0x002fea0003900000 */
[----:B------:R-:W1:Y:S02]  /*186f0*/  @!P0 SYNCS.PHASECHK.TRANS64 P0, [R5+URZ+0x38860], R9 ;  /* 0x03886009050085a7 */ /* 0x000e64000800007f */
[----:B-1----:R-:W-:Y:S05]  /*18700*/  @!P0 BRA `(.L_x_3788) ;  /* 0xfffffffc00f08947 */ /* 0x002fea000383ffff */
[----:B------:R-:W-:Y:S05]  /*18710*/  BRA `(.L_x_3892) ;  /* 0xffffffc000f07947 */ /* 0x000fea000383ffff */
.L_x_3797:
[----:B-1----:R1:W2:Y:S02]  /*18720*/  SYNCS.PHASECHK.TRANS64.TRYWAIT P0, [R2+URZ+0x38840], R3 ;  /* 0x03884003020075a7 */ /* 0x0022a4000800017f */
[----:B--2---:R-:W-:Y:S05]  /*18730*/  @!P0 NANOSLEEP.SYNCS 0x989680 ;  /* 0x009896800000895d */ /* 0x004fea0003900000 */
[----:B------:R-:W2:Y:S02]  /*18740*/  @!P0 SYNCS.PHASECHK.TRANS64 P0, [R2+URZ+0x38840], R3 ;  /* 0x03884003020085a7 */ /* 0x000ea4000800007f */
[----:B--2---:R-:W-:Y:S05]  /*18750*/  @!P0 BRA `(.L_x_3797) ;  /* 0xfffffffc00f08947 */ /* 0x004fea000383ffff */
[----:B------:R-:W-:Y:S05]  /*18760*/  BRA `(.L_x_3893) ;  /* 0xffffffc800cc7947 */ /* 0x000fea000383ffff */
.L_x_3799:
[----:B--2---:R2:W3:Y:S02]  /*18770*/  SYNCS.PHASECHK.TRANS64.TRYWAIT P0, [R2+URZ+0x38860], R3 ;  /* 0x03886003020075a7 */ /* 0x0044e4000800017f */
[----:B---3--:R-:W-:Y:S05]  /*18780*/  @!P0 NANOSLEEP.SYNCS 0x989680 ;  /* 0x009896800000895d */ /* 0x008fea0003900000 */
[----:B------:R-:W3:Y:S02]  /*18790*/  @!P0 SYNCS.PHASECHK.TRANS64 P0, [R2+URZ+0x38860], R3 ;  /* 0x03886003020085a7 */ /* 0x000ee4000800007f */
[----:B---3--:R-:W-:Y:S05]  /*187a0*/  @!P0 BRA `(.L_x_3799) ;  /* 0xfffffffc00f08947 */ /* 0x008fea000383ffff */
[----:B------:R-:W-:Y:S05]  /*187b0*/  BRA `(.L_x_3894) ;  /* 0xffffffcc00407947 */ /* 0x000fea000383ffff */
.L_x_3804:
[----:B--2---:R2:W3:Y:S02]  /*187c0*/  SYNCS.PHASECHK.TRANS64.TRYWAIT P0, [R2+URZ+0x38840], R3 ;  /* 0x03884003020075a7 */ /* 0x0044e4000800017f */
[----:B---3--:R-:W-:Y:S05]  /*187d0*/  @!P0 NANOSLEEP.SYNCS 0x989680 ;  /* 0x009896800000895d */ /* 0x008fea0003900000 */
[----:B------:R-:W3:Y:S02]  /*187e0*/  @!P0 SYNCS.PHASECHK.TRANS64 P0, [R2+URZ+0x38840], R3 ;  /* 0x03884003020085a7 */ /* 0x000ee4000800007f */
[----:B---3--:R-:W-:Y:S05]  /*187f0*/  @!P0 BRA `(.L_x_3804) ;  /* 0xfffffffc00f08947 */ /* 0x008fea000383ffff */
[----:B------:R-:W-:Y:S05]  /*18800*/  BRA `(.L_x_3895) ;  /* 0xffffffd000d87947 */ /* 0x000fea000383ffff */
.L_x_3806:
[----:B-1----:R1:W3:Y:S02]  /*18810*/  SYNCS.PHASECHK.TRANS64.TRYWAIT P1, [R2+URZ+0x38860], R3 ;  /* 0x03886003020075a7 */ /* 0x0022e4000802017f */
[----:B---3--:R-:W-:Y:S05]  /*18820*/  @!P1 NANOSLEEP.SYNCS 0x989680 ;  /* 0x009896800000995d */ /* 0x008fea0003900000 */
[----:B------:R-:W3:Y:S02]  /*18830*/  @!P1 SYNCS.PHASECHK.TRANS64 P1, [R2+URZ+0x38860], R3 ;  /* 0x03886003020095a7 */ /* 0x000ee4000802007f */
[----:B---3--:R-:W-:Y:S05]  /*18840*/  @!P1 BRA `(.L_x_3806) ;  /* 0xfffffffc00f09947 */ /* 0x008fea000383ffff */
[----:B------:R-:W-:Y:S05]  /*18850*/  BRA `(.L_x_3896) ;  /* 0xffffffd400487947 */ /* 0x000fea000383ffff */
.L_x_3811:
[----:B---3--:R3:W4:Y:S02]  /*18860*/  SYNCS.PHASECHK.TRANS64.TRYWAIT P0, [R2+URZ+0x38840], R3 ;  /* 0x03884003020075a7 */ /* 0x008724000800017f */
[----:B----4-:R-:W-:Y:S05]  /*18870*/  @!P0 NANOSLEEP.SYNCS 0x989680 ;  /* 0x009896800000895d */ /* 0x010fea0003900000 */
[----:B------:R-:W4:Y:S02]  /*18880*/  @!P0 SYNCS.PHASECHK.TRANS64 P0, [R2+URZ+0x38840], R3 ;  /* 0x03884003020085a7 */ /* 0x000f24000800007f */
[----:B----4-:R-:W-:Y:S05]  /*18890*/  @!P0 BRA `(.L_x_3811) ;  /* 0xfffffffc00f08947 */ /* 0x010fea000383ffff */
[----:B------:R-:W-:Y:S05]  /*188a0*/  BRA `(.L_x_3897) ;  /* 0xffffffd800c07947 */ /* 0x000fea000383ffff */
.L_x_3813:
[----:B-1----:R1:W2:Y:S02]  /*188b0*/  SYNCS.PHASECHK.TRANS64.TRYWAIT P1, [R2+URZ+0x38860], R3 ;  /* 0x03886003020075a7 */ /* 0x0022a4000802017f */
[----:B--2---:R-:W-:Y:S05]  /*188c0*/  @!P1 NANOSLEEP.SYNCS 0x989680 ;  /* 0x009896800000995d */ /* 0x004fea0003900000 */
[----:B------:R-:W2:Y:S02]  /*188d0*/  @!P1 SYNCS.PHASECHK.TRANS64 P1, [R2+URZ+0x38860], R3 ;  /* 0x03886003020095a7 */ /* 0x000ea4000802007f */
[----:B--2---:R-:W-:Y:S05]  /*188e0*/  @!P1 BRA `(.L_x_3813) ;  /* 0xfffffffc00f09947 */ /* 0x004fea000383ffff */
[----:B------:R-:W-:Y:S05]  /*188f0*/  BRA `(.L_x_3898) ;  /* 0xffffffdc00347947 */ /* 0x000fea000383ffff */
.L_x_3818:
[----:B------:R-:W-:Y:S01]  /*18900*/  BSSY B0, `(.L_x_3899) ;  /* 0x0000008000007945 */ /* 0x000fe20003800000 */
[----:B------:R-:W-:Y:S02]  /*18910*/  IMAD.MOV.U32 R13, RZ, RZ, R16 ;  /* 0x000000ffff0d7224 */ /* 0x000fe400078e0010 */
[----:B-1----:R-:W-:Y:S02]  /*18920*/  IMAD.MOV.U32 R12, RZ, RZ, RZ ;  /* 0x000000ffff0c7224 */ /* 0x002fe400078e00ff */
[----:B------:R-:W-:Y:S02]  /*18930*/  IMAD.MOV.U32 R11, RZ, RZ, 0x1f ;  /* 0x0000001fff0b7424 */ /* 0x000fe400078e00ff */
[----:B0-----:R-:W-:-:S07]  /*18940*/  IMAD.MOV.U32 R15, RZ, RZ, -0x1 ;  /* 0xffffffffff0f7424 */ /* 0x001fce00078e00ff */
[----:B--2---:R-:W-:Y:S05]  /*18950*/  WARPSYNC.COLLECTIVE R15, `(.L_x_3900) ;  /* 0x000000000f087348 */ /* 0x004fea0003c00000 */
[----:B------:R0:W1:Y:S02]  /*18960*/  SHFL.IDX P6, R14, R13, R12, R11 ;  /* 0x0000000c0d0e7389 */ /* 0x00006400000c000b */
[----:B012---:R-:W-:Y:S01]  /*18970*/  ENDCOLLECTIVE ;  /* 0x000000000000791b */ /* 0x007fe20003800000 */
.L_x_3900:
[----:B------:R-:W-:Y:S05]  /*18980*/  BSYNC B0 ;  /* 0x0000000000007941 */ /* 0x000fea0003800000 */
.L_x_3899:
        /* <DEDUP_REMOVED lines=8> */
.L_x_3901:
[----:B------:R-:W-:Y:S01]  /*18a10*/  IMAD.MOV.U32 R6, RZ, RZ, R14 ;  /* 0x000000ffff067224 */ /* 0x000fe200078e000e */
[----:B------:R-:W-:Y:S06]  /*18a20*/  BRA `(.L_x_3902) ;  /* 0xffffffe000807947 */ /* 0x000fec000383ffff */
.L_x_3821:
[----:B------:R-:W-:Y:S01]  /*18a30*/  BSSY B0, `(.L_x_3903) ;  /* 0x0000008000007945 */ /* 0x000fe20003800000 */
[----:B-----5:R-:W-:Y:S01]  /*18a40*/  MOV R13, R17 ;  /* 0x00000011000d7202 */ /* 0x020fe20000000f00 */
[----:B-1----:R-:W-:Y:S02]  /*18a50*/  IMAD.MOV.U32 R12, RZ, RZ, 0x1 ;  /* 0x00000001ff0c7424 */ /* 0x002fe400078e00ff */
[----:B------:R-:W-:Y:S02]  /*18a60*/  IMAD.MOV.U32 R11, RZ, RZ, RZ ;  /* 0x000000ffff0b7224 */ /* 0x000fe400078e00ff */
[----:B------:R-:W-:-:S07]  /*18a70*/  IMAD.MOV.U32 R15, RZ, RZ, -0x1 ;  /* 0xffffffffff0f7424 */ /* 0x000fce00078e00ff */
[----:B0-234-:R-:W-:Y:S05]  /*18a80*/  WARPSYNC.COLLECTIVE R15, `(.L_x_3904) ;  /* 0x000000000f087348 */ /* 0x01dfea0003c00000 */
[----:B------:R1:W0:Y:S02]  /*18a90*/  SHFL.UP P6, R14, R13, R12, R11 ;  /* 0x0400000c0d0e7389 */ /* 0x00022400000c000b */
[----:B01234-:R-:W-:Y:S01]  /*18aa0*/  ENDCOLLECTIVE ;  /* 0x000000000000791b */ /* 0x01ffe20003800000 */
.L_x_3904:
[----:B------:R-:W-:Y:S05]  /*18ab0*/  BSYNC B0 ;  /* 0x0000000000007941 */ /* 0x000fea0003800000 */
.L_x_3903:
[----:B------:R-:W-:Y:S01]  /*18ac0*/  ISETP.NE.AND P0, PT, R8, RZ, PT ;  /* 0x000000ff0800720c */ /* 0x000fe20003f05270 */
[----:B------:R-:W-:Y:S01]  /*18ad0*/  IMAD.MOV.U32 R12, RZ, RZ, 0x2 ;  /* 0x00000002ff0c7424 */ /* 0x000fe200078e00ff */
[----:B------:R-:W-:Y:S01]  /*18ae0*/  MOV R11, RZ ;  /* 0x000000ff000b7202 */ /* 0x000fe20000000f00 */
[----:B------:R-:W-:Y:S01]  /*18af0*/  IMAD.MOV.U32 R15, RZ, RZ, -0x1 ;  /* 0xffffffffff0f7424 */ /* 0x000fe200078e00ff */
[----:B------:R-:W-:Y:S02]  /*18b00*/  SEL R14, R14, RZ, P0 ;  /* 0x000000ff0e0e7207 */ /* 0x000fe40000000000 */
[----:B------:R-:W-:-:S03]  /*18b10*/  ISETP.GE.U32.AND P0, PT, R8, 0x2, PT ;  /* 0x000000020800780c */ /* 0x000fc60003f06070 */
[----:B------:R-:W-:-:S10]  /*18b20*/  IMAD.IADD R13, R17, 0x1, R14 ;  /* 0x00000001110d7824 */ /* 0x000fd400078e020e */
[----:B------:R-:W-:Y:S05]  /*18b30*/  WARPSYNC.COLLECTIVE R15, `(.L_x_3905) ;  /* 0x000000000f087348 */ /* 0x000fea0003c00000 */
[----:B------:R0:W1:Y:S02]  /*18b40*/  SHFL.UP P6, R14, R13, R12, R11 ;  /* 0x0400000c0d0e7389 */ /* 0x00006400000c000b */
[----:B01----:R-:W-:Y:S01]  /*18b50*/  ENDCOLLECTIVE ;  /* 0x000000000000791b */ /* 0x003fe20003800000 */
.L_x_3905:
        /* <DEDUP_REMOVED lines=8> */
.L_x_3906:
        /* <DEDUP_REMOVED lines=8> */
.L_x_3907:
        /* <DEDUP_REMOVED lines=8> */
.L_x_3908:
        /* <DEDUP_REMOVED lines=8> */
.L_x_3909:
[----:B------:R-:W-:Y:S05]  /*18d60*/  BRA `(.L_x_3910) ;  /* 0xffffffe000447947 */ /* 0x000fea000383ffff */
.L_x_3826:
[----:B------:R-:W-:Y:S01]  /*18d70*/  BSSY B0, `(.L_x_3911) ;  /* 0x0000008000007945 */ /* 0x000fe20003800000 */
[----:B-----5:R-:W-:Y:S01]  /*18d80*/  IMAD.MOV.U32 R13, RZ, RZ, R17 ;  /* 0x000000ffff0d7224 */ /* 0x020fe200078e0011 */
[----:B------:R-:W-:Y:S01]  /*18d90*/  MOV R15, 0xffffffff ;  /* 0xffffffff000f7802 */ /* 0x000fe20000000f00 */
[----:B-1----:R-:W-:Y:S02]  /*18da0*/  IMAD.MOV.U32 R12, RZ, RZ, 0x1 ;  /* 0x00000001ff0c7424 */ /* 0x002fe400078e00ff */
[----:B------:R-:W-:-:S07]  /*18db0*/  IMAD.MOV.U32 R11, RZ, RZ, RZ ;  /* 0x000000ffff0b7224 */ /* 0x000fce00078e00ff */
[----:B0-----:R-:W-:Y:S05]  /*18dc0*/  WARPSYNC.COLLECTIVE R15, `(.L_x_3912) ;  /* 0x000000000f087348 */ /* 0x001fea0003c00000 */
[----:B------:R1:W2:Y:S02]  /*18dd0*/  SHFL.UP P6, R14, R13, R12, R11 ;  /* 0x0400000c0d0e7389 */ /* 0x0002a400000c000b */
[----:B012---:R-:W-:Y:S01]  /*18de0*/  ENDCOLLECTIVE ;  /* 0x000000000000791b */ /* 0x007fe20003800000 */
.L_x_3912:
[----:B------:R-:W-:Y:S05]  /*18df0*/  BSYNC B0 ;  /* 0x0000000000007941 */ /* 0x000fea0003800000 */
.L_x_3911:
[C---:B------:R-:W-:Y:S01]  /*18e00*/  ISETP.NE.AND P0, PT, R7.reuse, RZ, PT ;  /* 0x000000ff0700720c */ /* 0x040fe20003f05270 */
[----:B------:R-:W-:Y:S01]  /*18e10*/  IMAD.MOV.U32 R12, RZ, RZ, 0x2 ;  /* 0x00000002ff0c7424 */ /* 0x000fe200078e00ff */
[----:B------:R-:W-:Y:S01]  /*18e20*/  MOV R15, 0xffffffff ;  /* 0xffffffff000f7802 */ /* 0x000fe20000000f00 */
[----:B------:R-:W-:Y:S01]  /*18e30*/  IMAD.MOV.U32 R11, RZ, RZ, RZ ;  /* 0x000000ffff0b7224 */ /* 0x000fe200078e00ff */
[----:B------:R-:W-:Y:S02]  /*18e40*/  SEL R2, R14, RZ, P0 ;  /* 0x000000ff0e027207 */ /* 0x000fe40000000000 */
[----:B------:R-:W-:-:S03]  /*18e50*/  ISETP.GE.U32.AND P0, PT, R7, 0x2, PT ;  /* 0x000000020700780c */ /* 0x000fc60003f06070 */
[----:B------:R-:W-:-:S04]  /*18e60*/  IMAD.IADD R2, R17, 0x1, R2 ;  /* 0x0000000111027824 */ /* 0x000fc800078e0202 */
[----:B------:R-:W-:-:S07]  /*18e70*/  IMAD.MOV.U32 R13, RZ, RZ, R2 ;  /* 0x000000ffff0d7224 */ /* 0x000fce00078e0002 */
[----:B------:R-:W-:Y:S05]  /*18e80*/  WARPSYNC.COLLECTIVE R15, `(.L_x_3913) ;  /* 0x000000000f087348 */ /* 0x000fea0003c00000 */
[----:B------:R0:W1:Y:S02]  /*18e90*/  SHFL.UP P6, R14, R13, R12, R11 ;  /* 0x0400000c0d0e7389 */ /* 0x00006400000c000b */
[----:B01----:R-:W-:Y:S01]  /*18ea0*/  ENDCOLLECTIVE ;  /* 0x000000000000791b */ /* 0x003fe20003800000 */
.L_x_3913:
        /* <DEDUP_REMOVED lines=8> */
.L_x_3914:
        /* <DEDUP_REMOVED lines=8> */
.L_x_3915:
        /* <DEDUP_REMOVED lines=8> */
.L_x_3916:
        /* <DEDUP_REMOVED lines=8> */
.L_x_3917:
[----:B------:R-:W-:Y:S05]  /*190b0*/  BRA `(.L_x_3918) ;  /* 0xffffffe000247947 */ /* 0x000fea000383ffff */
.L_x_3828:
[----:B------:R-:W-:Y:S01]  /*190c0*/  BSSY B0, `(.L_x_3919) ;  /* 0x0000006000007945 */ /* 0x000fe20003800000 */
[----:B------:R-:W-:Y:S01]  /*190d0*/  PLOP3.LUT P6, PT, P6, PT, PT, 0x8, 0x0 ;  /* 0x000000000000781c */ /* 0x000fe200037ce170 */
[----:B------:R-:W-:-:S12]  /*190e0*/  IMAD.MOV.U32 R15, RZ, RZ, -0x1 ;  /* 0xffffffffff0f7424 */ /* 0x000fd800078e00ff */
[----:B01----:R-:W-:Y:S05]  /*190f0*/  WARPSYNC.COLLECTIVE R15, `(.L_x_3920) ;  /* 0x000000000f087348 */ /* 0x003fea0003c00000 */
[----:B------:R-:W-:Y:S01]  /*19100*/  VOTE.ANY R14, PT, P6 ;  /* 0x00000000000e7806 */ /* 0x000fe200030e0100 */
[----:B01----:R-:W-:Y:S06]  /*19110*/  ENDCOLLECTIVE ;  /* 0x000000000000791b */ /* 0x003fec0003800000 */
.L_x_3920:
[----:B------:R-:W-:Y:S05]  /*19120*/  BSYNC B0 ;  /* 0x0000000000007941 */ /* 0x000fea0003800000 */
.L_x_3919:
        /* <DEDUP_REMOVED lines=9> */
.L_x_3921:
[----:B------:R-:W-:Y:S01]  /*191c0*/  MOV R17, R14 ;  /* 0x0000000e00117202 */ /* 0x000fe20000000f00 */
[----:B------:R-:W-:Y:S06]  /*191d0*/  BRA `(.L_x_3922) ;  /* 0xffffffe000147947 */ /* 0x000fec000383ffff */
.L_x_3830:
[----:B------:R-:W-:Y:S01]  /*191e0*/  BSSY B0, `(.L_x_3923) ;  /* 0x0000007000007945 */ /* 0x000fe20003800000 */
[----:B------:R-:W-:Y:S02]  /*191f0*/  IMAD.MOV.U32 R13, RZ, RZ, R2 ;  /* 0x000000ffff0d7224 */ /* 0x000fe400078e0002 */
[----:B------:R-:W-:Y:S02]  /*19200*/  IMAD.MOV.U32 R11, RZ, RZ, 0x1f ;  /* 0x0000001fff0b7424 */ /* 0x000fe400078e00ff */
[----:B------:R-:W-:-:S07]  /*19210*/  IMAD.MOV.U32 R15, RZ, RZ, -0x1 ;  /* 0xffffffffff0f7424 */ /* 0x000fce00078e00ff */
[----:B0-23--:R-:W-:Y:S05]  /*19220*/  WARPSYNC.COLLECTIVE R15, `(.L_x_3924) ;  /* 0x000000000f087348 */ /* 0x00dfea0003c00000 */
[----:B------:R1:W4:Y:S02]  /*19230*/  SHFL.IDX P6, R14, R13, R12, R11 ;  /* 0x0000000c0d0e7389 */ /* 0x00032400000c000b */
[----:B01234-:R-:W-:Y:S01]  /*19240*/  ENDCOLLECTIVE ;  /* 0x000000000000791b */ /* 0x01ffe20003800000 */
.L_x_3924:
[----:B------:R-:W-:Y:S05]  /*19250*/  BSYNC B0 ;  /* 0x0000000000007941 */ /* 0x000fea0003800000 */
.L_x_3923:
[----:B------:R-:W-:Y:S05]  /*19260*/  BRA `(.L_x_3829) ;  /* 0xffffffe0000c7947 */ /* 0x000fea000383ffff */
.L_x_3833:
[----:B0-----:R0:W2:Y:S02]  /*19270*/  SYNCS.PHASECHK.TRANS64.TRYWAIT P0, [R0+URZ+0x38820], R3 ;  /* 0x03882003000075a7 */ /* 0x0010a4000800017f */
[----:B--2---:R-:W-:Y:S05]  /*19280*/  @!P0 NANOSLEEP.SYNCS 0x989680 ;  /* 0x009896800000895d */ /* 0x004fea0003900000 */
[----:B------:R-:W2:Y:S02]  /*19290*/  @!P0 SYNCS.PHASECHK.TRANS64 P0, [R0+URZ+0x38820], R3 ;  /* 0x03882003000085a7 */ /* 0x000ea4000800007f */
[----:B--2---:R-:W-:Y:S05]  /*192a0*/  @!P0 BRA `(.L_x_3833) ;  /* 0xfffffffc00f08947 */ /* 0x004fea000383ffff */
[----:B------:R-:W-:Y:S05]  /*192b0*/  BRA `(.L_x_3925) ;  /* 0xffffffe000ec7947 */ /* 0x000fea000383ffff */
.L_x_3834:
        /* <DEDUP_REMOVED lines=11> */
.L_x_3927:
[----:B------:R-:W-:Y:S05]  /*19370*/  BSYNC B0 ;  /* 0x0000000000007941 */ /* 0x000fea0003800000 */
.L_x_3926:
[----:B------:R-:W-:Y:S05]  /*19380*/  BRA `(.L_x_3928) ;  /* 0xffffffe000d07947 */ /* 0x000fea000383ffff */
.L_x_3835:
[----:B------:R-:W-:Y:S01]  /*19390*/  BSSY B0, `(.L_x_3929) ;  /* 0x0000006000007945 */ /* 0x000fe20003800000 */
[----:B------:R-:W-:-:S07]  /*193a0*/  IMAD.MOV.U32 R15, RZ, RZ, -0x1 ;  /* 0xffffffffff0f7424 */ /* 0x000fce00078e00ff */
[----:B012---:R-:W-:Y:S05]  /*193b0*/  WARPSYNC.COLLECTIVE R15, `(.L_x_3930) ;  /* 0x000000000f0c7348 */ /* 0x007fea0003c00000 */
[----:B------:R-:W-:Y:S02]  /*193c0*/  ELECT P6, UR62, PT ;  /* 0x00000000003e782f */ /* 0x000fe400038c0000 */
[----:B------:R-:W-:Y:S01]  /*193d0*/  MOV R14, UR62 ;  /* 0x0000003e000e7c02 */ /* 0x000fe20008000f00 */
[----:B012---:R-:W-:Y:S10]  /*193e0*/  ENDCOLLECTIVE ;  /* 0x000000000000791b */ /* 0x007ff40003800000 */
.L_x_3930:
[----:B------:R-:W-:Y:S05]  /*193f0*/  BSYNC B0 ;  /* 0x0000000000007941 */ /* 0x000fea0003800000 */
.L_x_3929:
[----:B------:R-:W-:Y:S05]  /*19400*/  BRA `(.L_x_3931) ;  /* 0xffffffe000c47947 */ /* 0x000fea000383ffff */
.L_x_3837:
[----:B0-----:R0:W2:Y:S02]  /*19410*/  SYNCS.PHASECHK.TRANS64.TRYWAIT P0, [R6+URZ], R5 ;  /* 0x00000005060075a7 */ /* 0x0010a4000800017f */
[----:B--2---:R-:W-:Y:S05]  /*19420*/  @!P0 NANOSLEEP.SYNCS 0x989680 ;  /* 0x009896800000895d */ /* 0x004fea0003900000 */
[----:B------:R-:W2:Y:S02]  /*19430*/  @!P0 SYNCS.PHASECHK.TRANS64 P0, [R6+URZ], R5 ;  /* 0x00000005060085a7 */ /* 0x000ea4000800007f */
[----:B--2---:R-:W-:Y:S05]  /*19440*/  @!P0 BRA `(.L_x_3837) ;  /* 0xfffffffc00f08947 */ /* 0x004fea000383ffff */
[----:B------:R-:W-:Y:S05]  /*19450*/  BRA `(.L_x_3932) ;  /* 0xffffffe400007947 */ /* 0x000fea000383ffff */
.L_x_3838:
[----:B--2---:R2:W3:Y:S02]  /*19460*/  SYNCS.PHASECHK.TRANS64.TRYWAIT P0, [R7+URZ], R2 ;  /* 0x00000002070075a7 */ /* 0x0044e4000800017f */
[----:B---3--:R-:W-:Y:S05]  /*19470*/  @!P0 NANOSLEEP.SYNCS 0x989680 ;  /* 0x009896800000895d */ /* 0x008fea0003900000 */
[----:B------:R-:W3:Y:S02]  /*19480*/  @!P0 SYNCS.PHASECHK.TRANS64 P0, [R7+URZ], R2 ;  /* 0x00000002070085a7 */ /* 0x000ee4000800007f */
[----:B---3--:R-:W-:Y:S05]  /*19490*/  @!P0 BRA `(.L_x_3838) ;  /* 0xfffffffc00f08947 */ /* 0x008fea000383ffff */
[----:B------:R-:W-:Y:S05]  /*194a0*/  BRA `(.L_x_3933) ;  /* 0xffffffe000f47947 */ /* 0x000fea000383ffff */
.L_x_3840:
[----:B---3--:R3:W4:Y:S02]  /*194b0*/  SYNCS.PHASECHK.TRANS64.TRYWAIT P0, [R4+URZ], R5 ;  /* 0x00000005040075a7 */ /* 0x008724000800017f */
[----:B----4-:R-:W-:Y:S05]  /*194c0*/  @!P0 NANOSLEEP.SYNCS 0x989680 ;  /* 0x009896800000895d */ /* 0x010fea0003900000 */
[----:B------:R-:W4:Y:S02]  /*194d0*/  @!P0 SYNCS.PHASECHK.TRANS64 P0, [R4+URZ], R5 ;  /* 0x00000005040085a7 */ /* 0x000f24000800007f */
[----:B----4-:R-:W-:Y:S05]  /*194e0*/  @!P0 BRA `(.L_x_3840) ;  /* 0xfffffffc00f08947 */ /* 0x010fea000383ffff */
[----:B------:R-:W-:Y:S05]  /*194f0*/  BRA `(.L_x_3934) ;  /* 0xffffffe000fc7947 */ /* 0x000fea000383ffff */
.L_x_3935:
        /* <DEDUP_REMOVED lines=16> */
.L_x_11945:


//--------------------- .text._ZN7cutlass13device_kernelIN5flash11enable_sm90INS1_16FlashAttnFwdSm90INS1_25CollectiveMainloopFwdSm90ILi2EN4cute5tupleIJNS5_1CILi1EEES8_S8_EEENS6_IJNS7_ILi64EEESA_SA_EEELi512ENS_6half_tEfNS_4arch4Sm90ELb0ELb1ELb0ELb0ELb0ELb0ELb0ELb0ELb0ELb0ELb0ELb0EEENS1_21CollectiveEpilogueFwdINS6_IJSA_NS7_ILi512EEESA_EEES9_SC_SE_Li256ELb0ELb0ELb0ELb0EEENS1_30DynamicPersistentTileSchedulerILi256ELi32ELb0ELb0ELb1EEEEEEEEEvNT_6ParamsE --------------------------
	.section	.text._ZN7cutlass13device_kernelIN5flash11enable_sm90INS1_16FlashAttnFwdSm90INS1_25CollectiveMainloopFwdSm90ILi2EN4cute5tupleIJNS5_1CILi1EEES8_S8_EEENS6_IJNS7_ILi64EEESA_SA_EEELi512ENS_6half_tEfNS_4arch4Sm90ELb0ELb1ELb0ELb0ELb0ELb0ELb0ELb0ELb0ELb0ELb0ELb0EEENS1_21CollectiveEpilogueFwdINS6_IJSA_NS7_ILi512EEESA_EEES9_SC_SE_Li256ELb0ELb0ELb0ELb0EEENS1_30DynamicPersistentTileSchedulerILi256ELi32ELb0ELb0ELb1EEEEEEEEEvNT_6ParamsE,"ax",@progbits
	.align	128
.text._ZN7cutlass13device_kernelIN5flash11enable_sm90INS1_16FlashAttnFwdSm90INS1_25CollectiveMainloopFwdSm90ILi2EN4cute5tupleIJNS5_1CILi1EEES8_S8_EEENS6_IJNS7_ILi64EEESA_SA_EEELi512ENS_6half_tEfNS_4arch4Sm90ELb0ELb1ELb0ELb0ELb0ELb0ELb0ELb0ELb0ELb0ELb0ELb0EEENS1_21CollectiveEpilogueFwdINS6_IJSA_NS7_ILi512EEESA_EEES9_SC_SE_Li256ELb0ELb0ELb0ELb0EEENS1_30DynamicPersistentTileSchedulerILi256ELi32ELb0ELb0ELb1EEEEEEEEEvNT_6ParamsE:
        .type           _ZN7cutlass13device_kernelIN5flash11enable_sm90INS1_16FlashAttnFwdSm90INS1_25CollectiveMainloopFwdSm90ILi2EN4cute5tupleIJNS5_1CILi1EEES8_S8_EEENS6_IJNS7_ILi64EEESA_SA_EEELi512ENS_6half_tEfNS_4arch4Sm90ELb0ELb1ELb0ELb0ELb0ELb0ELb0ELb0ELb0ELb0ELb0ELb0EEENS1_21CollectiveEpilogueFwdINS6_IJSA_NS7_ILi512EEESA_EEES9_SC_SE_Li256ELb0ELb0ELb0ELb0EEENS1_30DynamicPersistentTileSchedulerILi256ELi32ELb0ELb0ELb1EEEEEEEEEvNT_6ParamsE,@function
        .size           _ZN7cutlass13device_kernelIN5flash11enable_sm90INS1_16FlashAttnFwdSm90INS1_25CollectiveMainloopFwdSm90ILi2EN4cute5tupleIJNS5_1CILi1EEES8_S8_EEENS6_IJNS7_ILi64EEESA_SA_EEELi512ENS_6half_tEfNS_4arch4Sm90ELb0ELb1ELb0ELb0ELb0ELb0ELb0ELb0ELb0ELb0ELb0ELb0EEENS1_21CollectiveEpilogueFwdINS6_IJSA_NS7_ILi512EEESA_EEES9_SC_SE_Li256ELb0ELb0ELb0ELb0EEENS1_30DynamicPersistentTileSchedulerILi256ELi32ELb0ELb0ELb1EEEEEEEEEvNT_6ParamsE,(.L_x_11946 - _ZN7cutlass13device_kernelIN5flash11enable_sm90INS1_16FlashAttnFwdSm90INS1_25CollectiveMainloopFwdSm90ILi2EN4cute5tupleIJNS5_1CILi1EEES8_S8_EEENS6_IJNS7_ILi64EEESA_SA_EEELi512ENS_6half_tEfNS_4arch4Sm90ELb0ELb1ELb0ELb0ELb0ELb0ELb0ELb0ELb0ELb0ELb0ELb0EEENS1_21CollectiveEpilogueFwdINS6_IJSA_NS7_ILi512EEESA_EEES9_SC_SE_Li256ELb0ELb0ELb0ELb0EEENS1_30DynamicPersistentTileSchedulerILi256ELi32ELb0ELb0ELb1EEEEEEEEEvNT_6ParamsE)
        .other          _ZN7cutlass13device_kernelIN5flash11enable_sm90INS1_16FlashAttnFwdSm90INS1_25CollectiveMainloopFwdSm90ILi2EN4cute5tupleIJNS5_1CILi1EEES8_S8_EEENS6_IJNS7_ILi64EEESA_SA_EEELi512ENS_6half_tEfNS_4arch4Sm90ELb0ELb1ELb0ELb0ELb0ELb0ELb0ELb0ELb0ELb0ELb0ELb0EEENS1_21CollectiveEpilogueFwdINS6_IJSA_NS7_ILi512EEESA_EEES9_SC_SE_Li256ELb0ELb0ELb0ELb0EEENS1_30DynamicPersistentTileSchedulerILi256ELi32ELb0ELb0ELb1EEEEEEEEEvNT_6ParamsE,@"STO_CUDA_ENTRY STV_DEFAULT"
_ZN7cutlass13device_kernelIN5flash11enable_sm90INS1_16FlashAttnFwdSm90INS1_25CollectiveMainloopFwdSm90ILi2EN4cute5tupleIJNS5_1CILi1EEES8_S8_EEENS6_IJNS7_ILi64EEESA_SA_EEELi512ENS_6half_tEfNS_4arch4Sm90ELb0ELb1ELb0ELb0ELb0ELb0ELb0ELb0ELb0ELb0ELb0ELb0EEENS1_21CollectiveEpilogueFwdINS6_IJSA_NS7_ILi512EEESA_EEES9_SC_SE_Li256ELb0ELb0ELb0ELb0EEENS1_30DynamicPersistentTileSchedulerILi256ELi32ELb0ELb0ELb1EEEEEEEEEvNT_6ParamsE:
[----:B------:R-:W1:Y:S01]  /*0000*/  LDC R1, c[0x0][0x28] ;  /* 0x00000a00ff017b82 */ /* 0x000e620000000800 */
[----:B------:R-:W2:Y:S01]  /*0010*/  S2R R19, SR_TID.X ;  /* 0x0000000000137919 */ /* 0x000ea20000002100 */
[----:B------:R-:W-:Y:S01]  /*0020*/  ELECT P0, URZ, PT ;  /* 0x00000000003f782f */ /* 0x000fe20003800000 */
[----:B------:R-:W-:Y:S01]  /*0030*/  BSSY B0, `(.L_x_3936) ;  /* 0x0000014000007945 */ /* 0x000fe20003800000 */
[----:B--2---:R-:W-:-:S05]  /*0040*/  SHF.R.U32.HI R0, RZ, 0x5, R19 ;  /* 0x00000005ff007819 */ /* 0x004fca0000011613 */
[----:B------:R-:W2:Y:S02]  /*0050*/  SHFL.IDX PT, R2, R0, RZ, 0x1f ;  /* 0x00001fff00027589 */ /* 0x000ea400000e0000 */
[----:B--2---:R-:W-:Y:S02]  /*0060*/  ISETP.EQ.AND P0, PT, R2, RZ, P0 ;  /* 0x000000ff0200720c */ /* 0x004fe40000702270 */
[----:B------:R-:W-:-:S11]  /*0070*/  SHF.R.U32.HI R2, RZ, 0x7, R19 ;  /* 0x00000007ff027819 */ /* 0x000fd60000011613 */
[----:B-1----:R-:W-:Y:S05]  /*0080*/  @!P0 BRA `(.L_x_3937) ;  /* 0x0000000000388947 */ /* 0x002fea0003800000 */
        /* <DEDUP_REMOVED lines=14> */
.L_x_3937:
[----:B------:R-:W-:Y:S05]  /*0170*/  BSYNC B0 ;  /* 0x0000000000007941 */ /* 0x000fea0003800000 */
.L_x_3936:
        /* <DEDUP_REMOVED lines=33> */
.L_x_3938:
        /* <DEDUP_REMOVED lines=22> */
.L_x_3939:
        /* <DEDUP_REMOVED lines=18> */
.L_x_3940:
        /* <DEDUP_REMOVED lines=22> */
.L_x_3941:
        /* <DEDUP_REMOVED lines=22> */
.L_x_3942:
[----:B------:R-:W-:Y:S01]  /*08d0*/  PLOP3.LUT P0, PT, PT, PT, UP0, 0x80, 0x0 ;  /* 0x000000000000781c */ /* 0x000fe20003f0f008 */
[----:B------:R-:W-:Y:S01]  /*08e0*/  UMOV UR36, 0x1 ;  /* 0x0000000100247882 */ /* 0x000fe20000000000 */
[----:B------:R-:W-:Y:S01]  /*08f0*/  NOP ;  /* 0x0000000000007918 */ /* 0x000fe20000000000 */
[----:B------:R-:W-:Y:S01]  /*0900*/  USEL UR36, UR36, 0x2, !UP0 ;  /* 0x0000000224247887 */ /* 0x000fe2000c000000 */
[----:B------:R-:W-:Y:S01]  /*0910*/  ULDC.64 UR50, c[0x0][0x208] ;  /* 0x0000820000327ab9 */ /* 0x000fe20000000a00 */
[----:B-123--:R-:W-:Y:S08]  /*0920*/  BAR.SYNC.DEFER_BLOCKING 0x0 ;  /* 0x0000000000007b1d */ /* 0x00eff00000010000 */
[----:B------:R-:W-:Y:S05]  /*0930*/  @!P0 BRA `(.L_x_3943) ;  /* 0x000000d800108947 */ /* 0x000fea0003800000 */
.L_x_3944:
[----:B------:R-:W-:-:S08]  /*0940*/  NOP ;  /* 0x0000000000007918 */ /* 0x000fd00000000000 */
[----:B------:R-:W1:Y:S02]  /*0950*/  USETMAXREG.TRY_ALLOC.CTAPOOL UP0, 0xf0 ;  /* 0x000000f0000079c8 */ /* 0x000e640008000600 */
[----:B-1----:R-:W-:-:S13]  /*0960*/  PLOP3.LUT P0, PT, PT, PT, UP0, 0x80, 0x0 ;  /* 0x000000000000781c */ /* 0x002fda0003f0f008 */
[----:B------:R-:W-:Y:S05]  /*0970*/  @!P0 BRA `(.L_x_3944) ;  /* 0xfffffffc00f08947 */ /* 0x000fea000383ffff */
[----:B------:R-:W-:Y:S01]  /*0980*/  LOP3.LUT R0, R19, 0xffffff80, RZ, 0xc0, !PT ;  /* 0xffffff8013007812 */ /* 0x000fe200078ec0ff */
[----:B------:R-:W1:Y:S08]  /*0990*/  S2UR UR4, SR_CTAID.X ;  /* 0x00000000000479c3 */ /* 0x000e700000002500 */
[----:B------:R-:W-:Y:S06]  /*09a0*/  BAR.ARV 0x4, 0x120 ;  /* 0x0104800000007b1d */ /* 0x000fec0000002000 */
[----:B------:R-:W-:-:S02]  /*09b0*/  ISETP.NE.AND P0, PT, R0, 0x80, PT ;  /* 0x000000800000780c */ /* 0x000fc40003f05270 */
[----:B------:R-:W1:Y:S11]  /*09c0*/  LDC R0, c[0x0][0xda8] ;  /* 0x00036a00ff007b82 */ /* 0x000e760000000800 */
        /* <DEDUP_REMOVED lines=17> */
[--C-:B------:R-:W-:Y:S02]  /*0ae0*/  SHF.R.S32.HI R189, RZ, 0x5, R4.reuse ;  /* 0x00000005ffbd7819 */ /* 0x100fe40000011404 */
[----:B------:R-:W-:Y:S02]  /*0af0*/  SHF.R.S32.HI R6, RZ, 0x1f, R4 ;  /* 0x0000001fff067819 */ /* 0x000fe40000011404 */
[----:B------:R-:W-:Y:S02]  /*0b00*/  LOP3.LUT R4, R2, 0xfffffff0, RZ, 0xc0, !PT ;  /* 0xfffffff002047812 */ /* 0x000fe400078ec0ff */
[----:B------:R-:W-:Y:S02]  /*0b10*/  LEA.HI R3, R0, R191, RZ, 0x7 ;  /* 0x000000bf00037211 */ /* 0x000fe400078f38ff */
[----:B------:R-:W-:Y:S01]  /*0b20*/  SHF.R.S32.HI R7, RZ, 0x4, R2 ;  /* 0x00000004ff077819 */ /* 0x000fe20000011402 */
[----:B------:R-:W-:Y:S01]  /*0b30*/  IMAD.IADD R5, R191, 0x1, -R4 ;  /* 0x00000001bf057824 */ /* 0x000fe200078e0a04 */
[----:B------:R-:W-:-:S02]  /*0b40*/  LOP3.LUT R8, R3, 0xffffff80, RZ, 0xc0, !PT ;  /* 0xffffff8003087812 */ /* 0x000fc400078ec0ff */
[----:B------:R-:W-:Y:S01]  /*0b50*/  LEA.HI R2, R2, R7, RZ, 0x1 ;  /* 0x0000000702027211 */ /* 0x000fe200078f08ff */
[----:B-1----:R-:W-:Y:S01]  /*0b60*/  ULEA UR48, UR5, UR48, 0x18 ;  /* 0x0000003005307291 */ /* 0x002fe2000f8ec03f */
[----:B------:R-:W-:Y:S01]  /*0b70*/  SHF.R.S32.HI R10, RZ, 0x1f, R5 ;  /* 0x0000001fff0a7819 */ /* 0x000fe20000011405 */
[----:B------:R-:W-:Y:S01]  /*0b80*/  IMAD.IADD R8, R191, 0x1, -R8 ;  /* 0x00000001bf087824 */ /* 0x000fe200078e0a08 */
[----:B------:R-:W-:Y:S02]  /*0b90*/  LEA.HI R6, R6, R189, RZ, 0x2 ;  /* 0x000000bd06067211 */ /* 0x000fe400078f10ff */
[----:B------:R-:W-:Y:S02]  /*0ba0*/  LEA.HI R12, R10, R5, RZ, 0x3 ;  /* 0x000000050a0c7211 */ /* 0x000fe400078f18ff */
[----:B------:R-:W-:Y:S02]  /*0bb0*/  SHF.R.S32.HI R9, RZ, 0x1f, R8 ;  /* 0x0000001fff097819 */ /* 0x000fe40000011408 */
[C---:B------:R-:W-:Y:S01]  /*0bc0*/  LOP3.LUT R14, R12.reuse, 0xfffffff8, RZ, 0xc0, !PT ;  /* 0xfffffff80c0e7812 */ /* 0x040fe200078ec0ff */
[----:B------:R-:W-:Y:S01]  /*0bd0*/  IMAD.SHL.U32 R12, R12, 0x40, RZ ;  /* 0x000000400c0c7824 */ /* 0x000fe200078e00ff */
[----:B------:R-:W-:-:S02]  /*0be0*/  SHF.R.S32.HI R188, RZ, 0x7, R3 ;  /* 0x00000007ffbc7819 */ /* 0x000fc40000011403 */
[----:B------:R-:W-:Y:S01]  /*0bf0*/  LOP3.LUT R2, R2, 0x1ffffffe, RZ, 0xc0, !PT ;  /* 0x1ffffffe02027812 */ /* 0x000fe200078ec0ff */
[----:B------:R-:W-:Y:S01]  /*0c00*/  IMAD.IADD R14, R5, 0x1, -R14 ;  /* 0x00000001050e7824 */ /* 0x000fe200078e0a0e */
[----:B------:R-:W-:Y:S01]  /*0c10*/  LOP3.LUT R6, R6, 0x3ffffc, RZ, 0xc0, !PT ;  /* 0x003ffffc06067812 */ /* 0x000fe200078ec0ff */
[----:B------:R-:W-:Y:S01]  /*0c20*/  IMAD R13, R188, 0x100, R5 ;  /* 0x00000100bc0d7824 */ /* 0x000fe200078e0205 */
[----:B------:R-:W-:Y:S01]  /*0c30*/  LEA.HI R4, R9, R8, RZ, 0x2 ;  /* 0x0000000809047211 */ /* 0x000fe200078f10ff */
[----:B------:R-:W-:Y:S01]  /*0c40*/  IMAD.IADD R2, R7, 0x1, -R2 ;  /* 0x0000000107027824 */ /* 0x000fe200078e0a02 */
[----:B------:R-:W-:Y:S02]  /*0c50*/  IADD3 R6, R189, -R6, RZ ;  /* 0x80000006bd067210 */ /* 0x000fe40007ffe0ff */
[--C-:B------:R-:W-:Y:S01]  /*0c60*/  SHF.R.S32.HI R10, RZ, 0x2, R4.reuse ;  /* 0x00000002ff0a7819 */ /* 0x100fe20000011404 */
[----:B------:R-:W-:Y:S01]  /*0c70*/  IMAD.SHL.U32 R2, R2, 0x8, RZ ;  /* 0x0000000802027824 */ /* 0x000fe200078e00ff */
[----:B------:R-:W-:Y:S01]  /*0c80*/  SHF.R.S32.HI R11, RZ, 0x1f, R4 ;  /* 0x0000001fff0b7819 */ /* 0x000fe20000011404 */
[----:B------:R-:W-:Y:S01]  /*0c90*/  IMAD R13, R6, 0x10, R13 ;  /* 0x00000010060d7824 */ /* 0x000fe200078e020d */
[----:B------:R-:W-:Y:S01]  /*0ca0*/  LOP3.LUT R5, R4, 0x7ffffffc, RZ, 0xc0, !PT ;  /* 0x7ffffffc04057812 */ /* 0x000fe200078ec0ff */
[----:B------:R-:W-:Y:S01]  /*0cb0*/  IMAD.SHL.U32 R4, R14, 0x40, RZ ;  /* 0x000000400e047824 */ /* 0x000fe200078e00ff */
[----:B------:R-:W-:Y:S01]  /*0cc0*/  LEA.HI R9, R9, R8, RZ, 0x5 ;  /* 0x0000000809097211 */ /* 0x000fe200078f28ff */
[----:B------:R-:W-:Y:S01]  /*0cd0*/  IMAD.U32 R190, R13, 0x40, R2 ;  /* 0x000000400dbe7824 */ /* 0x000fe200078e0002 */
[----:B------:R-:W-:-:S02]  /*0ce0*/  IADD3 R8, R8, -R5, RZ ;  /* 0x8000000508087210 */ /* 0x000fc40007ffe0ff */
[----:B------:R-:W-:Y:S02]  /*0cf0*/  LOP3.LUT R5, R4, 0x1c0, RZ, 0xc0, !PT ;  /* 0x000001c004057812 */ /* 0x000fe400078ec0ff */
[----:B------:R-:W-:Y:S02]  /*0d00*/  LOP3.LUT R12, R12, 0x7ffffe00, RZ, 0xc0, !PT ;  /* 0x7ffffe000c0c7812 */ /* 0x000fe400078ec0ff */
[----:B------:R-:W-:Y:S02]  /*0d10*/  LOP3.LUT R2, R5, 0x8, R2, 0xf8, !PT ;  /* 0x0000000805027812 */ /* 0x000fe400078ef802 */
[----:B------:R-:W-:Y:S01]  /*0d20*/  SHF.R.U32.HI R5, RZ, 0x3, R5 ;  /* 0x00000003ff057819 */ /* 0x000fe20000011605 */
[----:B------:R-:W-:Y:S01]  /*0d30*/  IMAD R12, R189, 0x400, R12 ;  /* 0x00000400bd0c7824 */ /* 0x000fe200078e020c */
[----:B------:R-:W-:Y:S02]  /*0d40*/  R2P PR, R14, 0x6 ;  /* 0x000000060e007804 */ /* 0x000fe40000000000 */
[----:B------:R-:W-:-:S02]  /*0d50*/  LOP3.LUT R5, R2, R5, RZ, 0x3c, !PT ;  /* 0x0000000502057212 */ /* 0x000fc400078e3cff */
[----:B------:R-:W-:Y:S02]  /*0d60*/  LEA.HI R11, R11, R10, RZ, 0x3 ;  /* 0x0000000a0b0b7211 */ /* 0x000fe400078f18ff */
[----:B------:R-:W-:Y:S01]  /*0d70*/  LEA.HI R0, R0, R191, RZ, 0x3 ;  /* 0x000000bf00007211 */ /* 0x000fe200078f18ff */
[----:B------:R-:W-:Y:S01]  /*0d80*/  IMAD.IADD R5, R12, 0x1, R5 ;  /* 0x000000010c057824 */ /* 0x000fe200078e0205 */
[----:B------:R-:W-:Y:S02]  /*0d90*/  LEA.HI R3, R3, R188, RZ, 0x1 ;  /* 0x000000bc03037211 */ /* 0x000fe400078f08ff */
[----:B------:R-:W-:Y:S02]  /*0da0*/  LOP3.LUT R11, R11, 0xfffffff8, RZ, 0xc0, !PT ;  /* 0xfffffff80b0b7812 */ /* 0x000fe400078ec0ff */
[----:B------:R-:W-:Y:S02]  /*0db0*/  LEA R18, R5, UR48, 0x1 ;  /* 0x0000003005127c11 */ /* 0x000fe4000f8e08ff */
[----:B------:R-:W-:Y:S01]  /*0dc0*/  LOP3.LUT R2, R0, 0x1ffffff8, RZ, 0xc0, !PT ;  /* 0x1ffffff800027812 */ /* 0x000fe200078ec0ff */
[----:B------:R-:W-:Y:S01]  /*0dd0*/  IMAD.IADD R16, R10, 0x1, -R11 ;  /* 0x000000010a107824 */ /* 0x000fe200078e0a0b */
[----:B------:R-:W-:Y:S01]  /*0de0*/  LOP3.LUT R3, R3, 0xfffffe, RZ, 0xc0, !PT ;  /* 0x00fffffe03037812 */ /* 0x000fe200078ec0ff */
[C---:B------:R-:W-:Y:S01]  /*0df0*/  VIADD R19, R18.reuse, 0x26840 ;  /* 0x0002684012137836 */ /* 0x040fe20000000000 */
[----:B------:R-:W-:Y:S01]  /*0e00*/  IADD3 R23, R18, 0x26800, RZ ;  /* 0x0002680012177810 */ /* 0x000fe20007ffe0ff */
[----:B------:R-:W-:Y:S01]  /*0e10*/  IMAD.IADD R2, R191, 0x1, -R2 ;  /* 0x00000001bf027824 */ /* 0x000fe200078e0a02 */
[----:B------:R-:W-:Y:S01]  /*0e20*/  SEL R22, R22, 0xffffffe0, !P1 ;  /* 0xffffffe016167807 */ /* 0x000fe20004800000 */
[----:B------:R-:W-:Y:S01]  /*0e30*/  IMAD.IADD R3, R188, 0x1, -R3 ;  /* 0x00000001bc037824 */ /* 0x000fe200078e0a03 */
[----:B------:R-:W-:Y:S01]  /*0e40*/  SHF.R.S32.HI R9, RZ, 0x5, R9 ;  /* 0x00000005ff097819 */ /* 0x000fe20000011409 */
[----:B------:R-:W-:Y:S01]  /*0e50*/  @P2 VIADD R19, R23, 0xffffffc0 ;  /* 0xffffffc017132836 */ /* 0x000fe20000000000 */
[----:B------:R-:W-:Y:S01]  /*0e60*/  SHF.R.S32.HI R186, RZ, 0x3, R0 ;  /* 0x00000003ffba7819 */ /* 0x000fe20000011400 */
[----:B------:R-:W-:Y:S01]  /*0e70*/  IMAD.SHL.U32 R184, R2, 0x8, RZ ;  /* 0x0000000802b87824 */ /* 0x000fe200078e00ff */
[----:B------:R-:W-:Y:S01]  /*0e80*/  LEA R16, R9, R16, 0x4 ;  /* 0x0000001009107211 */ /* 0x000fe200078e20ff */
[----:B------:R-:W-:Y:S01]  /*0e90*/  IMAD.IADD R23, R23, 0x1, R22 ;  /* 0x0000000117177824 */ /* 0x000fe200078e0216 */
[----:B------:R-:W-:Y:S01]  /*0ea0*/  SHF.L.U32 R17, R3, 0x8, RZ ;  /* 0x0000000803117819 */ /* 0x000fe200000006ff */
[----:B------:R-:W-:-:S02]  /*0eb0*/  IMAD.SHL.U32 R2, R8, 0x2, RZ ;  /* 0x0000000208027824 */ /* 0x000fc400078e00ff */
[----:B------:R-:W-:-:S07]  /*0ec0*/  IMAD.IADD R22, R22, 0x1, R19 ;  /* 0x0000000116167824 */ /* 0x000fce00078e0213 */
.L_x_4049:
        /* <DEDUP_REMOVED lines=11> */
[----:B--2---:R-:W-:Y:S05]  /*0f80*/  @!P0 BRA `(.L_x_3945) ;  /* 0x0000000000208947 */ /* 0x004fea0003800000 */
        /* <DEDUP_REMOVED lines=8> */
.L_x_3945:
[----:B------:R-:W-:Y:S01]  /*1010*/  ULDC UR6, c[0x0][0xdc4] ;  /* 0x0003710000067ab9 */ /* 0x000fe20000000800 */
[----:B------:R-:W-:Y:S01]  /*1020*/  UMOV UR40, UR7 ;  /* 0x0000000700287c82 */ /* 0x000fe20008000000 */
[----:B------:R-:W-:-:S11]  /*1030*/  UISETP.NE.AND UP0, UPT, UR6, 0x1, UPT ;  /* 0x000000010600788c */ /* 0x000fd6000bf05270 */
[----:B------:R-:W-:Y:S02]  /*1040*/  @UP0 ULDC.64 UR10, c[0x0][0xdc8] ;  /* 0x00037200000a0ab9 */ /* 0x000fe40000000a00 */
[----:B------:R-:W-:-:S04]  /*1050*/  UIMAD.WIDE.U32 UR4, UR7, UR10, URZ ;  /* 0x0000000a070472a5 */ /* 0x000fc8000f8e003f */
[----:B------:R-:W-:-:S04]  /*1060*/  @UP0 USHF.R.U32.HI UR40, URZ, UR11, UR5 ;  /* 0x0000000b3f280299 */ /* 0x000fc80008011605 */
[----:B------:R-:W-:-:S12]  /*1070*/  UIMAD UR4, UR40, UR6, URZ ;  /* 0x00000006280472a4 */ /* 0x000fd8000f8e023f */
.L_x_3946:
[----:B------:R-:W-:Y:S01]  /*1080*/  ULDC UR43, c[0x0][0xdb8] ;  /* 0x00036e00002b7ab9 */ /* 0x000fe20000000800 */
[----:B------:R-:W-:Y:S01]  /*1090*/  ULDC.64 UR10, c[0x0][0x3f8] ;  /* 0x0000fe00000a7ab9 */ /* 0x000fe20000000a00 */
[----:B------:R-:W-:Y:S02]  /*10a0*/  ULOP3.LUT UR5, URZ, UR40, URZ, 0x33, !UPT ;  /* 0x000000283f057292 */ /* 0x000fe4000f8e333f */
[----:B------:R-:W-:Y:S02]  /*10b0*/  UISETP.NE.AND UP1, UPT, UR43, 0x1, UPT ;  /* 0x000000012b00788c */ /* 0x000fe4000bf25270 */
[----:B------:R-:W-:Y:S01]  /*10c0*/  UISETP.NE.U32.AND UP0, UPT, UR10, URZ, UPT ;  /* 0x0000003f0a00728c */ /* 0x000fe2000bf05070 */
[----:B------:R-:W-:Y:S01]  /*10d0*/  ULDC UR6, c[0x0][0xdac] ;  /* 0x00036b0000067ab9 */ /* 0x000fe20000000800 */
[----:B------:R-:W-:Y:S02]  /*10e0*/  UIADD3 UR4, UR7, -UR4, URZ ;  /* 0x8000000407047290 */ /* 0x000fe4000fffe03f */
[----:B------:R-:W-:-:S02]  /*10f0*/  UIADD3 UR5, UR5, UR6, URZ ;  /* 0x0000000605057290 */ /* 0x000fc4000fffe03f */
[----:B------:R-:W-:Y:S01]  /*1100*/  UISETP.NE.AND.EX UP0, UPT, UR11, URZ, UPT, UP0 ;  /* 0x0000003f0b00728c */ /* 0x000fe2000bf05300 */
[----:B------:R-:W-:Y:S01]  /*1110*/  ULDC UR12, c[0x0][0xdc4] ;  /* 0x00037100000c7ab9 */ /* 0x000fe20000000800 */
[----:B------:R-:W-:Y:S01]  /*1120*/  ULDC UR49, c[0x0][0x404] ;  /* 0x0001010000317ab9 */ /* 0x000fe20000000800 */
[----:B------:R-:W-:Y:S02]  /*1130*/  UISETP.NE.AND UP2, UPT, UR46, 0x1, UPT ;  /* 0x000000012e00788c */ /* 0x000fe4000bf45270 */
[----:B------:R-:W-:Y:S01]  /*1140*/  USHF.L.U32 UR42, UR5, 0x6, URZ ;  /* 0x00000006052a7899 */ /* 0x000fe2000800063f */
[----:B------:R-:W-:Y:S01]  /*1150*/  ULDC UR10, c[0x0][0x288] ;  /* 0x0000a200000a7ab9 */ /* 0x000fe20000000800 */
[----:B------:R-:W-:Y:S02]  /*1160*/  UIMAD UR12, UR8, UR12, UR4 ;  /* 0x0000000c080c72a4 */ /* 0x000fe4000f8e0204 */
[----:B------:R-:W-:Y:S01]  /*1170*/  PLOP3.LUT P0, PT, PT, PT, UP2, 0x80, 0x0 ;  /* 0x000000000000781c */ /* 0x000fe20003f0f028 */
[----:B------:R-:W-:Y:S01]  /*1180*/  USEL UR49, UR49, 0x1, UP0 ;  /* 0x0000000131317887 */ /* 0x000fe20008000000 */
[----:B------:R-:W-:Y:S01]  /*1190*/  ULDC UR9, c[0x0][0x2e0] ;  /* 0x0000b80000097ab9 */ /* 0x000fe20000000800 */
[----:B------:R-:W-:Y:S01]  /*11a0*/  @UP1 ULDC UR4, c[0x0][0xdbc] ;  /* 0x00036f0000041ab9 */ /* 0x000fe20000000800 */
[----:B------:R-:W-:-:S02]  /*11b0*/  UIADD3 UR54, UR42, 0x40, -UR10 ;  /* 0x000000402a367890 */ /* 0x000fc4000fffe80a */
[----:B------:R-:W-:Y:S02]  /*11c0*/  UIMAD.WIDE.U32 UR4, UR12, UR4, URZ ;  /* 0x000000040c0472a5 */ /* 0x000fe4000f8e003f */
[----:B------:R-:W-:Y:S02]  /*11d0*/  UIMAD UR6, UR49, UR9, 0x3f ;  /* 0x0000003f310674a4 */ /* 0x000fe4000f8e0209 */
[----:B------:R-:W-:Y:S01]  /*11e0*/  UIMAD UR54, UR49, UR9, UR54 ;  /* 0x00000009313672a4 */ /* 0x000fe2000f8e0236 */
[----:B------:R-:W-:Y:S01]  /*11f0*/  @UP1 ULDC UR13, c[0x0][0xdc0] ;  /* 0x00037000000d1ab9 */ /* 0x000fe20000000800 */
[----:B------:R-:W-:Y:S01]  /*1200*/  UMOV UR44, UR12 ;  /* 0x0000000c002c7c82 */ /* 0x000fe20008000000 */
[----:B------:R-:W-:Y:S01]  /*1210*/  ULDC UR11, c[0x0][0x9e0] ;  /* 0x00027800000b7ab9 */ /* 0x000fe20000000800 */
[----:B------:R-:W-:Y:S02]  /*1220*/  USHF.R.S32.HI UR7, URZ, 0x1f, UR6 ;  /* 0x0000001f3f077899 */ /* 0x000fe40008011406 */
[----:B------:R-:W-:-:S02]  /*1230*/  @UP1 USHF.R.U32.HI UR44, URZ, UR13, UR5 ;  /* 0x0000000d3f2c1299 */ /* 0x000fc40008011605 */
[----:B------:R-:W-:Y:S02]  /*1240*/  UIADD3 UR8, UR54, UR11, URZ ;  /* 0x0000000b36087290 */ /* 0x000fe4000fffe03f */
[----:B------:R-:W-:Y:S02]  /*1250*/  ULEA.HI UR7, UR7, UR6, URZ, 0x6 ;  /* 0x0000000607077291 */ /* 0x000fe4000f8f303f */
[----:B------:R-:W-:Y:S02]  /*1260*/  UIADD3 UR4, -UR44, URZ, URZ ;  /* 0x0000003f2c047290 */ /* 0x000fe4000fffe13f */
[----:B------:R-:W-:Y:S01]  /*1270*/  USHF.R.S32.HI UR7, URZ, 0x6, UR7 ;  /* 0x000000063f077899 */ /* 0x000fe20008011407 */
[----:B------:R-:W-:Y:S01]  /*1280*/  IMAD.U32 R0, RZ, RZ, UR8 ;  /* 0x00000008ff007e24 */ /* 0x000fe2000f8e00ff */
[----:B------:R-:W-:Y:S01]  /*1290*/  UIMAD UR43, UR43, UR4, UR12 ;  /* 0x000000042b2b72a4 */ /* 0x000fe2000f8e020c */
[----:B------:R-:W-:Y:S11]  /*12a0*/  @!P0 BRA `(.L_x_3947) ;  /* 0x0000001c00f88947 */ /* 0x000ff60003800000 */
[----:B------:R-:W1:Y:S02]  /*12b0*/  LDC R8, c[0x0][0x9e4] ;  /* 0x00027900ff087b82 */ /* 0x000e640000000800 */
[----:B-1----:R-:W-:-:S13]  /*12c0*/  ISETP.GE.AND P1, PT, R8, 0x1, PT ;  /* 0x000000010800780c */ /* 0x002fda0003f26270 */
[----:B------:R-:W-:Y:S05]  /*12d0*/  @!P1 BRA `(.L_x_3948) ;  /* 0x0000000000449947 */ /* 0x000fea0003800000 */
[----:B------:R-:W-:Y:S01]  /*12e0*/  ISETP.LT.AND P0, PT, RZ, UR54, PT ;  /* 0x00000036ff007c0c */ /* 0x000fe2000bf01270 */
[----:B------:R-:W-:-:S06]  /*12f0*/  UIADD3 UR4, UR54, -0x1, URZ ;  /* 0xffffffff36047890 */ /* 0x000fcc000fffe03f */
[----:B------:R-:W-:-:S06]  /*1300*/  MOV R3, UR4 ;  /* 0x0000000400037c02 */ /* 0x000fcc0008000f00 */
[----:B------:R-:W-:Y:S05]  /*1310*/  @P0 BRA `(.L_x_3949) ;  /* 0x00000000001c0947 */ /* 0x000fea0003800000 */
[----:B------:R-:W-:Y:S01]  /*1320*/  ISETP.NE.AND P0, PT, R8, 0x1, PT ;  /* 0x000000010800780c */ /* 0x000fe20003f05270 */
[----:B------:R-:W-:-:S12]  /*1330*/  IMAD R3, RZ, RZ, -UR54 ;  /* 0x80000036ff037e24 */ /* 0x000fd8000f8e02ff */
[----:B------:R-:W1:Y:S02]  /*1340*/  @P0 LDC.64 R4, c[0x0][0x9e8] ;  /* 0x00027a00ff040b82 */ /* 0x000e640000000a00 */
[----:B-1----:R-:W-:-:S05]  /*1350*/  @P0 IMAD.HI.U32 R4, R3, R4, RZ ;  /* 0x0000000403040227 */ /* 0x002fca00078e00ff */
[----:B------:R-:W-:-:S04]  /*1360*/  @P0 SHF.R.U32.HI R3, RZ, R5, R4 ;  /* 0x00000005ff030219 */ /* 0x000fc80000011604 */
[----:B------:R-:W-:Y:S01]  /*1370*/  LOP3.LUT R3, RZ, R3, RZ, 0x33, !PT ;  /* 0x00000003ff037212 */ /* 0x000fe200078e33ff */
[----:B------:R-:W-:Y:S06]  /*1380*/  BRA `(.L_x_3950) ;  /* 0x0000000000107947 */ /* 0x000fec0003800000 */
.L_x_3949:
[----:B------:R-:W-:-:S13]  /*1390*/  ISETP.NE.AND P0, PT, R8, 0x1, PT ;  /* 0x000000010800780c */ /* 0x000fda0003f05270 */
[----:B------:R-:W1:Y:S02]  /*13a0*/  @P0 LDC.64 R4, c[0x0][0x9e8] ;  /* 0x00027a00ff040b82 */ /* 0x000e640000000a00 */
[----:B-1----:R-:W-:-:S05]  /*13b0*/  @P0 IMAD.HI.U32 R4, R3, R4, RZ ;  /* 0x0000000403040227 */ /* 0x002fca00078e00ff */
[----:B------:R-:W-:-:S07]  /*13c0*/  @P0 SHF.R.U32.HI R3, RZ, R5, R4 ;  /* 0x00000005ff030219 */ /* 0x000fce0000011604 */
.L_x_3950:
[----:B------:R-:W-:-:S05]  /*13d0*/  IMAD R3, R3, R8, R8 ;  /* 0x0000000803037224 */ /* 0x000fca00078e0208 */
[----:B------:R-:W-:-:S07]  /*13e0*/  VIMNMX R0, R0, R3, PT ;  /* 0x0000000300007248 */ /* 0x000fce0003fe0100 */
.L_x_3948:
[----:B------:R-:W-:Y:S01]  /*13f0*/  VIADD R0, R0, 0x3f ;  /* 0x0000003f00007836 */ /* 0x000fe20000000000 */
[----:B------:R-:W-:Y:S01]  /*1400*/  UIADD3 UR4, UR42, -UR10, URZ ;  /* 0x8000000a2a047290 */ /* 0x000fe2000fffe03f */
[----:B------:R-:W-:-:S03]  /*1410*/  ULDC UR5, c[0x0][0x9dc] ;  /* 0x0002770000057ab9 */ /* 0x000fc60000000800 */
[----:B------:R-:W-:Y:S01]  /*1420*/  SHF.R.S32.HI R3, RZ, 0x1f, R0 ;  /* 0x0000001fff037819 */ /* 0x000fe20000011400 */
[----:B------:R-:W-:-:S03]  /*1430*/  UIMAD UR4, UR49, UR9, UR4 ;  /* 0x00000009310472a4 */ /* 0x000fc6000f8e0204 */
[----:B------:R-:W-:Y:S01]  /*1440*/  LEA.HI R3, R3, R0, RZ, 0x6 ;  /* 0x0000000003037211 */ /* 0x000fe200078f30ff */
[----:B------:R-:W-:-:S03]  /*1450*/  UIADD3 UR5, UR4, -UR5, URZ ;  /* 0x8000000504057290 */ /* 0x000fc6000fffe03f */
[----:B------:R-:W-:-:S03]  /*1460*/  SHF.R.S32.HI R3, RZ, 0x6, R3 ;  /* 0x00000006ff037819 */ /* 0x000fc60000011403 */
[----:B------:R-:W-:Y:S01]  /*1470*/  IMAD.U32 R0, RZ, RZ, UR5 ;  /* 0x00000005ff007e24 */ /* 0x000fe2000f8e00ff */
[----:B------:R-:W-:Y:S01]  /*1480*/  VIMNMX R4, R3, UR7, PT ;  /* 0x0000000703047c48 */ /* 0x000fe2000bfe0100 */
[----:B------:R-:W-:Y:S06]  /*1490*/  @!P1 BRA `(.L_x_3951) ;  /* 0x0000000000409947 */ /* 0x000fec0003800000 */
[----:B------:R-:W-:-:S05]  /*14a0*/  IMAD.U32 R3, RZ, RZ, UR4 ;  /* 0x00000004ff037e24 */ /* 0x000fca000f8e00ff */
        /* <DEDUP_REMOVED lines=9> */
.L_x_3952:
[----:B------:R-:W-:-:S13]  /*1540*/  ISETP.NE.AND P0, PT, R8, 0x1, PT ;  /* 0x000000010800780c */ /* 0x000fda0003f05270 */
[----:B------:R-:W1:Y:S02]  /*1550*/  @P0 LDC.64 R6, c[0x0][0x9e8] ;  /* 0x00027a00ff060b82 */ /* 0x000e640000000a00 */
[----:B-1----:R-:W-:-:S05]  /*1560*/  @P0 IMAD.HI.U32 R6, R3, R6, RZ ;  /* 0x0000000603060227 */ /* 0x002fca00078e00ff */
[----:B------:R-:W-:-:S07]  /*1570*/  @P0 SHF.R.U32.HI R3, RZ, R7, R6 ;  /* 0x00000007ff030219 */ /* 0x000fce0000011606 */
.L_x_3953:
[----:B------:R-:W-:-:S05]  /*1580*/  IMAD R3, R3, R8, RZ ;  /* 0x0000000803037224 */ /* 0x000fca00078e02ff */
[----:B------:R-:W-:-:S07]  /*1590*/  VIMNMX R0, R0, R3, !PT ;  /* 0x0000000300007248 */ /* 0x000fce0007fe0100 */
.L_x_3951:
[----:B------:R-:W-:Y:S02]  /*15a0*/  SHF.R.S32.HI R3, RZ, 0x1f, R0 ;  /* 0x0000001fff037819 */ /* 0x000fe40000011400 */
[----:B------:R-:W-:Y:S02]  /*15b0*/  CS2R R28, SRZ ;  /* 0x00000000001c7805 */ /* 0x000fe4000001ff00 */
[----:B------:R-:W-:Y:S02]  /*15c0*/  PLOP3.LUT P0, PT, PT, PT, PT, 0x80, 0x0 ;  /* 0x000000000000781c */ /* 0x000fe40003f0f070 */
[----:B------:R-:W-:Y:S02]  /*15d0*/  CS2R R150, SRZ ;  /* 0x0000000000967805 */ /* 0x000fe4000001ff00 */
[----:B------:R-:W-:Y:S02]  /*15e0*/  LEA.HI R0, R3, R0, RZ, 0x6 ;  /* 0x0000000003007211 */ /* 0x000fe400078f30ff */
[----:B------:R-:W-:-:S02]  /*15f0*/  CS2R R148, SRZ ;  /* 0x0000000000947805 */ /* 0x000fc4000001ff00 */
[----:B------:R-:W-:Y:S02]  /*1600*/  MOV R3, RZ ;  /* 0x000000ff00037202 */ /* 0x000fe40000000f00 */
[----:B------:R-:W-:Y:S02]  /*1610*/  CS2R R146, SRZ ;  /* 0x0000000000927805 */ /* 0x000fe4000001ff00 */
[----:B------:R-:W-:Y:S02]  /*1620*/  SHF.R.S32.HI R0, RZ, 0x6, R0 ;  /* 0x00000006ff007819 */ /* 0x000fe40000011400 */
[----:B------:R-:W-:Y:S02]  /*1630*/  CS2R R144, SRZ ;  /* 0x0000000000907805 */ /* 0x000fe4000001ff00 */
[----:B------:R-:W-:Y:S02]  /*1640*/  CS2R R142, SRZ ;  /* 0x00000000008e7805 */ /* 0x000fe4000001ff00 */
[----:B------:R-:W-:-:S02]  /*1650*/  CS2R R140, SRZ ;  /* 0x00000000008c7805 */ /* 0x000fc4000001ff00 */
[----:B------:R-:W-:Y:S02]  /*1660*/  VIMNMX R0, RZ, R0, !PT ;  /* 0x00000000ff007248 */ /* 0x000fe40007fe0100 */
[----:B------:R-:W-:Y:S02]  /*1670*/  CS2R R138, SRZ ;  /* 0x00000000008a7805 */ /* 0x000fe4000001ff00 */
[----:B------:R-:W-:Y:S02]  /*1680*/  CS2R R136, SRZ ;  /* 0x0000000000887805 */ /* 0x000fe4000001ff00 */
[----:B------:R-:W-:Y:S02]  /*1690*/  CS2R R134, SRZ ;  /* 0x0000000000867805 */ /* 0x000fe4000001ff00 */
[----:B------:R-:W-:Y:S02]  /*16a0*/  ISETP.GT.AND P1, PT, R4, R0, PT ;  /* 0x000000000400720c */ /* 0x000fe40003f24270 */
[----:B------:R-:W-:-:S02]  /*16b0*/  CS2R R132, SRZ ;  /* 0x0000000000847805 */ /* 0x000fc4000001ff00 */
[----:B------:R-:W-:Y:S02]  /*16c0*/  CS2R R130, SRZ ;  /* 0x0000000000827805 */ /* 0x000fe4000001ff00 */
[----:B------:R-:W-:Y:S02]  /*16d0*/  CS2R R128, SRZ ;  /* 0x0000000000807805 */ /* 0x000fe4000001ff00 */
[----:B------:R-:W-:Y:S02]  /*16e0*/  CS2R R126, SRZ ;  /* 0x00000000007e7805 */ /* 0x000fe4000001ff00 */
[----:B------:R-:W-:Y:S01]  /*16f0*/  CS2R R124, SRZ ;  /* 0x00000000007c7805 */ /* 0x000fe2000001ff00 */
[----:B------:R-:W-:Y:S01]  /*1700*/  IMAD.MOV.U32 R172, RZ, RZ, RZ ;  /* 0x000000ffffac7224 */ /* 0x000fe200078e00ff */
        /* <DEDUP_REMOVED lines=49> */
[----:B------:R-:W-:Y:S01]  /*1a20*/  IMAD.MOV.U32 R153, RZ, RZ, RZ ;  /* 0x000000ffff997224 */ /* 0x000fe200078e00ff */
[----:B------:R-:W-:Y:S06]  /*1a30*/  @!P1 BRA `(.L_x_3954) ;  /* 0x000000ac002c9947 */ /* 0x000fec0003800000 */
        /* <DEDUP_REMOVED lines=14> */
.L_x_3955:
[----:B------:R-:W-:Y:S01]  /*1b20*/  ULEA UR21, UR39, UR48, 0x3 ;  /* 0x0000003027157291 */ /* 0x000fe2000f8e183f */
[----:B------:R-:W-:-:S05]  /*1b30*/  IMAD.U32 R3, RZ, RZ, UR38 ;  /* 0x00000026ff037e24 */ /* 0x000fca000f8e00ff */
[----:B------:R-:W-:-:S04]  /*1b40*/  SHF.L.U32 R3, R3, 0x1f, RZ ;  /* 0x0000001f03037819 */ /* 0x000fc800000006ff */
[----:B------:R-:W1:Y:S02]  /*1b50*/  SYNCS.PHASECHK.TRANS64.TRYWAIT P1, [UR21+0x28c50], R3 ;  /* 0x028c5003ff0075a7 */ /* 0x000e640008020155 */
[----:B-1----:R-:W-:Y:S05]  /*1b60*/  @!P1 BRA `(.L_x_3956) ;  /* 0x000000f800a49947 */ /* 0x002fea0003800000 */
.L_x_4114:
        /* <DEDUP_REMOVED lines=9> */
[----:B------:R-:W-:-:S02]  /*1c00*/  UIADD3 UR6, UR18, 0x80, URZ ;  /* 0x0000008012067890 */ /* 0x000fc4000fffe03f */
[----:B------:R-:W-:Y:S01]  /*1c10*/  ULOP3.LUT UR16, UR4, 0x10000, URZ, 0xfc, !UPT ;  /* 0x0001000004107892 */ /* 0x000fe2000f8efc3f */
[----:B------:R-:W-:Y:S01]  /*1c20*/  UMOV UR7, 0x40000040 ;  /* 0x4000004000077882 */ /* 0x000fe20000000000 */
[----:B------:R-:W-:Y:S02]  /*1c30*/  UMOV UR5, 0x40000040 ;  /* 0x4000004000057882 */ /* 0x000fe40000000000 */
[----:B------:R-:W-:Y:S02]  /*1c40*/  UIADD3 UR4, UR16, 0x2, URZ ;  /* 0x0000000210047890 */ /* 0x000fe4000fffe03f */
[----:B------:R-:W-:Y:S02]  /*1c50*/  UIADD3 UR10, UR18, 0x100, URZ ;  /* 0x00000100120a7890 */ /* 0x000fe4000fffe03f */
[----:B------:R-:W-:Y:S01]  /*1c60*/  UIADD3 UR8, UR16, 0x4, URZ ;  /* 0x0000000410087890 */ /* 0x000fe2000fffe03f */
[----:B------:R-:W-:Y:S01]  /*1c70*/  UMOV UR11, 0x40000040 ;  /* 0x40000040000b7882 */ /* 0x000fe20000000000 */
[----:B------:R-:W-:Y:S01]  /*1c80*/  WARPGROUP.ARRIVE ;  /* 0x00000000000079c5 */ /* 0x000fe20000000000 */
[----:B------:R-:W-:Y:S01]  /*1c90*/  UMOV UR9, 0x40000040 ;  /* 0x4000004000097882 */ /* 0x000fe20000000000 */
[----:B------:R-:W-:-:S02]  /*1ca0*/  UIADD3 UR14, UR18, 0x180, URZ ;  /* 0x00000180120e7890 */ /* 0x000fc4000fffe03f */
[----:B------:R-:W-:Y:S02]  /*1cb0*/  UIADD3 UR12, UR16, 0x6, URZ ;  /* 0x00000006100c7890 */ /* 0x000fe4000fffe03f */
[----:B------:R-:W-:Y:S01]  /*1cc0*/  HGMMA.64x256x16.F32 R24, gdesc[UR16].tnspB, RZ, !UPT, gsb0 ;  /* 0x43e00000101879f0 */ /* 0x000fe2000c0008ff */
[----:B------:R-:W-:Y:S01]  /*1cd0*/  UMOV UR15, 0x40000040 ;  /* 0x40000040000f7882 */ /* 0x000fe20000000000 */
[----:B------:R-:W-:Y:S01]  /*1ce0*/  UMOV UR13, 0x40000040 ;  /* 0x40000040000d7882 */ /* 0x000fe20000000000 */
[----:B-1----:R-:W-:-:S04]  /*1cf0*/  LOP3.LUT R5, R5, 0x7f, RZ, 0xc0, !PT ;  /* 0x0000007f05057812 */ /* 0x002fc800078ec0ff */
        /* <DEDUP_REMOVED lines=17> */
[----:B-1----:R-:W-:-:S05]  /*1e10*/  VIADD R3, R4, 0xfffffffe ;  /* 0xfffffffe04037836 */ /* 0x002fca0000000000 */
[----:B------:R-:W-:-:S13]  /*1e20*/  ISETP.GE.AND P1, PT, R3, R0, PT ;  /* 0x000000000300720c */ /* 0x000fda0003f26270 */
[----:B------:R-:W-:Y:S05]  /*1e30*/  @!P1 BRA `(.L_x_3957) ;  /* 0x0000000800d49947 */ /* 0x000fea0003800000 */
.L_x_3962:
[----:B------:R-:W-:Y:S01]  /*1e40*/  BAR.SYNC.DEFER_BLOCKING 0xe, 0x100 ;  /* 0x0384000000007b1d */ /* 0x000fe20000010000 */
[----:B------:R-:W-:Y:S01]  /*1e50*/  IMAD.U32 R5, RZ, RZ, UR39 ;  /* 0x00000027ff057e24 */ /* 0x000fe2000f8e00ff */
[----:B------:R-:W-:Y:S01]  /*1e60*/  UIADD3 UR39, UR39, 0x1, URZ ;  /* 0x0000000127277890 */ /* 0x000fe2000fffe03f */
[----:B------:R-:W-:Y:S02]  /*1e70*/  ISETP.GT.AND P3, PT, R3, R0, PT ;  /* 0x000000000300720c */ /* 0x000fe40003f64270 */
[----:B-1----:R-:W-:Y:S01]  /*1e80*/  IMAD R4, R5, 0x40, R16 ;  /* 0x0000004005047824 */ /* 0x002fe200078e0210 */
[----:B------:R-:W-:Y:S01]  /*1e90*/  UISETP.NE.AND UP0, UPT, UR39, 0x2, UPT ;  /* 0x000000022700788c */ /* 0x000fe2000bf05270 */
[----:B------:R-:W-:-:S03]  /*1ea0*/  IADD3 R3, R3, -0x1, RZ ;  /* 0xffffffff03037810 */ /* 0x000fc60007ffe0ff */
        /* <DEDUP_REMOVED lines=136> */
.L_x_3958:
[----:B------:R-:W-:Y:S01]  /*2730*/  ULEA UR21, UR39, UR48, 0x3 ;  /* 0x0000003027157291 */ /* 0x000fe2000f8e183f */
[----:B------:R-:W-:-:S05]  /*2740*/  IMAD.U32 R4, RZ, RZ, UR38 ;  /* 0x00000026ff047e24 */ /* 0x000fca000f8e00ff */
[----:B------:R-:W-:-:S04]  /*2750*/  SHF.L.U32 R4, R4, 0x1f, RZ ;  /* 0x0000001f04047819 */ /* 0x000fc800000006ff */
[----:B------:R1:W2:Y:S01]  /*2760*/  SYNCS.PHASECHK.TRANS64.TRYWAIT P1, [UR21+0x28c50], R4 ;  /* 0x028c5004ff0075a7 */ /* 0x0002a20008020155 */
[----:B------:R-:W-:Y:S05]  /*2770*/  @!P0 BRA `(.L_x_3959) ;  /* 0x0000000000048947 */ /* 0x000fea0003800000 */
[----:B------:R-:W-:Y:S01]  /*2780*/  BPT.TRAP 0x1 ;  /* 0x000000040000795c */ /* 0x000fe20000300000 */
.L_x_3959:
[----:B--2---:R-:W-:Y:S05]  /*2790*/  @P1 BRA `(.L_x_3960) ;  /* 0x0000000000081947 */ /* 0x004fea0003800000 */
[----:B------:R-:W2:Y:S02]  /*27a0*/  SYNCS.PHASECHK.TRANS64.TRYWAIT P1, [UR21+0x28c50], R4 ;  /* 0x028c5004ff0075a7 */ /* 0x000ea40008020155 */
[----:B--2---:R-:W-:Y:S05]  /*27b0*/  @!P1 BRA `(.L_x_3961) ;  /* 0x000000ec00a89947 */ /* 0x004fea0003800000 */
.L_x_3960:
[----:B------:R-:W-:Y:S01]  /*27c0*/  ULEA UR18, UR39, UR20, 0xc ;  /* 0x0000001427127291 */ /* 0x000fe2000f8e603f */
[----:B------:R-:W-:Y:S01]  /*27d0*/  WARPGROUP.ARRIVE ;  /* 0x00000000000079c5 */ /* 0x000fe20000000000 */
[----:B------:R-:W-:Y:S01]  /*27e0*/  UMOV UR19, 0x40000040 ;  /* 0x4000004000137882 */ /* 0x000fe20000000000 */
[----:B------:R-:W-:Y:S01]  /*27f0*/  UMOV UR7, 0x40000040 ;  /* 0x4000004000077882 */ /* 0x000fe20000000000 */
[----:B------:R-:W-:Y:S01]  /*2800*/  UIADD3 UR6, UR18, 0x80, URZ ;  /* 0x0000008012067890 */ /* 0x000fe2000fffe03f */
[----:B-12---:R-:W-:Y:S01]  /*2810*/  IMAD.U32 R4, RZ, RZ, UR21 ;  /* 0x00000015ff047e24 */ /* 0x006fe2000f8e00ff */
[----:B------:R-:W-:Y:S01]  /*2820*/  UIADD3 UR10, UR18, 0x100, URZ ;  /* 0x00000100120a7890 */ /* 0x000fe2000fffe03f */
[----:B------:R-:W-:Y:S02]  /*2830*/  UMOV UR11, 0x40000040 ;  /* 0x40000040000b7882 */ /* 0x000fe40000000000 */
[----:B------:R-:W-:Y:S01]  /*2840*/  HGMMA.64x256x16.F32 R24, gdesc[UR16].tnspB, R24, gsb0 ;  /* 0x43e00000101879f0 */ /* 0x000fe20008000818 */
[----:B------:R-:W-:Y:S01]  /*2850*/  UIADD3 UR14, UR18, 0x180, URZ ;  /* 0x00000180120e7890 */ /* 0x000fe2000fffe03f */
[----:B------:R-:W-:Y:S01]  /*2860*/  @!P2 VIADD R4, R4, 0x28c60 ;  /* 0x00028c600404a836 */ /* 0x000fe20000000000 */
[----:B------:R-:W-:-:S04]  /*2870*/  UMOV UR15, 0x40000040 ;  /* 0x40000040000f7882 */ /* 0x000fc80000000000 */
[----:B------:R-:W-:Y:S01]  /*2880*/  @!P2 PRMT R4, RZ, 0x654, R4 ;  /* 0x00000654ff04a816 */ /* 0x000fe20000000004 */
        /* <DEDUP_REMOVED lines=16> */
.L_x_3957:
[----:B------:R-:W-:Y:S01]  /*2990*/  BAR.SYNC.DEFER_BLOCKING 0xe, 0x100 ;  /* 0x0384000000007b1d */ /* 0x000fe20000010000 */
[----:B------:R-:W-:Y:S01]  /*29a0*/  IMAD.U32 R3, RZ, RZ, UR39 ;  /* 0x00000027ff037e24 */ /* 0x000fe2000f8e00ff */
[----:B------:R-:W-:Y:S01]  /*29b0*/  UIADD3 UR39, UR39, 0x1, URZ ;  /* 0x0000000127277890 */ /* 0x000fe2000fffe03f */
[----:B------:R-:W-:-:S03]  /*29c0*/  PLOP3.LUT P0, PT, PT, PT, PT, 0x8, 0x0 ;  /* 0x000000000000781c */ /* 0x000fc60003f0e170 */
[----:B------:R-:W-:Y:S01]  /*29d0*/  LEA R0, R3, R16, 0x6 ;  /* 0x0000001003007211 */ /* 0x000fe200078e30ff */
[----:B------:R-:W-:-:S03]  /*29e0*/  UISETP.NE.AND UP0, UPT, UR39, 0x2, UPT ;  /* 0x000000022700788c */ /* 0x000fc6000bf05270 */
[----:B-1----:R-:W-:Y:S01]  /*29f0*/  LEA R4, R0, UR48, 0x2 ;  /* 0x0000003000047c11 */ /* 0x002fe2000f8e10ff */
        /* <DEDUP_REMOVED lines=133> */
[----:B------:R-:W-:-:S02]  /*3250*/  IMAD.MOV.U32 R28, RZ, RZ, RZ ;  /* 0x000000ffff1c7224 */ /* 0x000fc400078e00ff */
[----:B------:R-:W-:Y:S01]  /*3260*/  IMAD.MOV.U32 R3, RZ, RZ, RZ ;  /* 0x000000ffff037224 */ /* 0x000fe200078e00ff */
[----:B------:R-:W-:Y:S06]  /*3270*/  BAR.ARV 0xf, 0x100 ;  /* 0x03c4000000007b1d */ /* 0x000fec0000002000 */
[----:B------:R-:W-:Y:S05]  /*3280*/  BRA `(.L_x_3954) ;  /* 0x0000009400187947 */ /* 0x000fea0003800000 */
.L_x_3947:
[----:B------:R-:W-:Y:S02]  /*3290*/  ULDC UR11, c[0x0][0x9e4] ;  /* 0x00027900000b7ab9 */ /* 0x000fe40000000800 */
[----:B------:R-:W-:-:S06]  /*32a0*/  UISETP.GE.AND UP0, UPT, UR11, 0x1, UPT ;  /* 0x000000010b00788c */ /* 0x000fcc000bf06270 */
[----:B------:R-:W-:-:S13]  /*32b0*/  PLOP3.LUT P1, PT, PT, PT, UP0, 0x80, 0x0 ;  /* 0x000000000000781c */ /* 0x000fda0003f2f008 */
[----:B------:R-:W-:Y:S05]  /*32c0*/  @!P1 BRA `(.L_x_3963) ;  /* 0x0000000000409947 */ /* 0x000fea0003800000 */
        /* <DEDUP_REMOVED lines=10> */
.L_x_3964:
[----:B------:R-:W-:-:S11]  /*3370*/  UISETP.NE.AND UP0, UPT, UR11, 0x1, UPT ;  /* 0x000000010b00788c */ /* 0x000fd6000bf05270 */
[----:B------:R-:W-:Y:S02]  /*3380*/  @UP0 ULDC.64 UR12, c[0x0][0x9e8] ;  /* 0x00027a00000c0ab9 */ /* 0x000fe40000000a00 */
[----:B------:R-:W-:-:S04]  /*3390*/  UIMAD.WIDE.U32 UR4, UR6, UR12, URZ ;  /* 0x0000000c060472a5 */ /* 0x000fc8000f8e003f */
[----:B------:R-:W-:-:S12]  /*33a0*/  @UP0 USHF.R.U32.HI UR6, URZ, UR13, UR5 ;  /* 0x0000000d3f060299 */ /* 0x000fd80008011605 */
.L_x_3965:
[----:B------:R-:W-:-:S06]  /*33b0*/  UIMAD UR6, UR6, UR11, UR11 ;  /* 0x0000000b060672a4 */ /* 0x000fcc000f8e020b */
[----:B------:R-:W-:-:S07]  /*33c0*/  VIMNMX R0, R0, UR6, PT ;  /* 0x0000000600007c48 */ /* 0x000fce000bfe0100 */
.L_x_3963:
[----:B------:R-:W-:Y:S01]  /*33d0*/  VIADD R0, R0, 0x3f ;  /* 0x0000003f00007836 */ /* 0x000fe20000000000 */
[----:B------:R-:W-:Y:S01]  /*33e0*/  UIADD3 UR10, UR42, -UR10, URZ ;  /* 0x8000000a2a0a7290 */ /* 0x000fe2000fffe03f */
[----:B------:R-:W-:-:S03]  /*33f0*/  ULDC UR8, c[0x0][0x9dc] ;  /* 0x0002770000087ab9 */ /* 0x000fc60000000800 */
[----:B------:R-:W-:Y:S01]  /*3400*/  SHF.R.S32.HI R3, RZ, 0x1f, R0 ;  /* 0x0000001fff037819 */ /* 0x000fe20000011400 */
[----:B------:R-:W-:-:S03]  /*3410*/  UIMAD UR6, UR49, UR9, UR10 ;  /* 0x00000009310672a4 */ /* 0x000fc6000f8e020a */
[----:B------:R-:W-:Y:S01]  /*3420*/  LEA.HI R3, R3, R0, RZ, 0x6 ;  /* 0x0000000003037211 */ /* 0x000fe200078f30ff */
[----:B------:R-:W-:-:S03]  /*3430*/  UIADD3 UR8, UR6, -UR8, URZ ;  /* 0x8000000806087290 */ /* 0x000fc6000fffe03f */
[----:B------:R-:W-:-:S04]  /*3440*/  SHF.R.S32.HI R3, RZ, 0x6, R3 ;  /* 0x00000006ff037819 */ /* 0x000fc80000011403 */
[----:B------:R-:W-:Y:S01]  /*3450*/  VIMNMX R152, R3, UR7, PT ;  /* 0x0000000703987c48 */ /* 0x000fe2000bfe0100 */
[----:B------:R-:W-:Y:S06]  /*3460*/  @!P1 BRA `(.L_x_3966) ;  /* 0x0000000000449947 */ /* 0x000fec0003800000 */
        /* <DEDUP_REMOVED lines=10> */
.L_x_3967:
[----:B------:R-:W-:-:S11]  /*3510*/  UISETP.NE.AND UP0, UPT, UR11, 0x1, UPT ;  /* 0x000000010b00788c */ /* 0x000fd6000bf05270 */
[----:B------:R-:W-:Y:S02]  /*3520*/  @UP0 ULDC.64 UR12, c[0x0][0x9e8] ;  /* 0x00027a00000c0ab9 */ /* 0x000fe40000000a00 */
[----:B------:R-:W-:-:S04]  /*3530*/  UIMAD.WIDE.U32 UR4, UR6, UR12, URZ ;  /* 0x0000000c060472a5 */ /* 0x000fc8000f8e003f */
[----:B------:R-:W-:-:S12]  /*3540*/  @UP0 USHF.R.U32.HI UR6, URZ, UR13, UR5 ;  /* 0x0000000d3f060299 */ /* 0x000fd80008011605 */
.L_x_3968:
[----:B------:R-:W-:-:S04]  /*3550*/  UIMAD UR6, UR6, UR11, URZ ;  /* 0x0000000b060672a4 */ /* 0x000fc8000f8e023f */
[----:B------:R-:W-:-:S04]  /*3560*/  UISETP.LT.AND UP0, UPT, UR8, UR6, UPT ;  /* 0x000000060800728c */ /* 0x000fc8000bf01270 */
[----:B------:R-:W-:-:S12]  /*3570*/  USEL UR8, UR8, UR6, !UP0 ;  /* 0x0000000608087287 */ /* 0x000fd8000c000000 */
.L_x_3966:
[----:B------:R-:W-:Y:S01]  /*3580*/  USHF.R.S32.HI UR4, URZ, 0x1f, UR8 ;  /* 0x0000001f3f047899 */ /* 0x000fe20008011408 */
[----:B------:R-:W-:Y:S02]  /*3590*/  PLOP3.LUT P0, PT, PT, PT, PT, 0x80, 0x0 ;  /* 0x000000000000781c */ /* 0x000fe40003f0f070 */
[----:B------:R-:W-:Y:S01]  /*35a0*/  CS2R R28, SRZ ;  /* 0x00000000001c7805 */ /* 0x000fe2000001ff00 */
[----:B------:R-:W-:Y:S01]  /*35b0*/  IMAD.MOV.U32 R3, RZ, RZ, RZ ;  /* 0x000000ffff037224 */ /* 0x000fe200078e00ff */
[----:B------:R-:W-:Y:S01]  /*35c0*/  ULEA.HI UR4, UR4, UR8, URZ, 0x6 ;  /* 0x0000000804047291 */ /* 0x000fe2000f8f303f */
[----:B------:R-:W-:Y:S02]  /*35d0*/  CS2R R150, SRZ ;  /* 0x0000000000967805 */ /* 0x000fe4000001ff00 */
[----:B------:R-:W-:Y:S02]  /*35e0*/  CS2R R148, SRZ ;  /* 0x0000000000947805 */ /* 0x000fe4000001ff00 */
[----:B------:R-:W-:Y:S01]  /*35f0*/  CS2R R146, SRZ ;  /* 0x0000000000927805 */ /* 0x000fe2000001ff00 */
[----:B------:R-:W-:Y:S01]  /*3600*/  USHF.R.S32.HI UR4, URZ, 0x6, UR4 ;  /* 0x000000063f047899 */ /* 0x000fe20008011404 */
[----:B------:R-:W-:-:S02]  /*3610*/  CS2R R144, SRZ ;  /* 0x0000000000907805 */ /* 0x000fc4000001ff00 */
[----:B------:R-:W-:Y:S02]  /*3620*/  CS2R R142, SRZ ;  /* 0x00000000008e7805 */ /* 0x000fe4000001ff00 */
[----:B------:R-:W-:Y:S01]  /*3630*/  CS2R R140, SRZ ;  /* 0x00000000008c7805 */ /* 0x000fe2000001ff00 */
[----:B------:R-:W-:Y:S01]  /*3640*/  UISETP.LT.AND UP0, UPT, URZ, UR4, UPT ;  /* 0x000000043f00728c */ /* 0x000fe2000bf01270 */
[----:B------:R-:W-:Y:S02]  /*3650*/  CS2R R138, SRZ ;  /* 0x00000000008a7805 */ /* 0x000fe4000001ff00 */
[----:B------:R-:W-:Y:S02]  /*3660*/  CS2R R136, SRZ ;  /* 0x0000000000887805 */ /* 0x000fe4000001ff00 */
[----:B------:R-:W-:Y:S01]  /*3670*/  CS2R R134, SRZ ;  /* 0x0000000000867805 */ /* 0x000fe2000001ff00 */
[----:B------:R-:W-:Y:S01]  /*3680*/  USEL UR41, URZ, UR4, !UP0 ;  /* 0x000000043f297287 */ /* 0x000fe2000c000000 */
[----:B------:R-:W-:-:S02]  /*3690*/  CS2R R132, SRZ ;  /* 0x0000000000847805 */ /* 0x000fc4000001ff00 */
[----:B------:R-:W-:Y:S02]  /*36a0*/  CS2R R130, SRZ ;  /* 0x0000000000827805 */ /* 0x000fe4000001ff00 */
[----:B------:R-:W-:Y:S02]  /*36b0*/  CS2R R128, SRZ ;  /* 0x0000000000807805 */ /* 0x000fe4000001ff00 */
[----:B------:R-:W-:Y:S02]  /*36c0*/  CS2R R126, SRZ ;  /* 0x00000000007e7805 */ /* 0x000fe4000001ff00 */
[----:B------:R-:W-:Y:S02]  /*36d0*/  CS2R R124, SRZ ;  /* 0x00000000007c7805 */ /* 0x000fe4000001ff00 */
[----:B------:R-:W-:Y:S02]  /*36e0*/  ISETP.GT.AND P1, PT, R152, UR41, PT ;  /* 0x0000002998007c0c */ /* 0x000fe4000bf24270 */
[----:B------:R-:W-:-:S02]  /*36f0*/  CS2R R170, SRZ ;  /* 0x0000000000aa7805 */ /* 0x000fc4000001ff00 */
[----:B------:R-:W-:Y:S02]  /*3700*/  MOV R172, RZ ;  /* 0x000000ff00ac7202 */ /* 0x000fe40000000f00 */
        /* <DEDUP_REMOVED lines=47> */
[----:B------:R-:W-:-:S02]  /*3a00*/  IMAD.MOV.U32 R5, RZ, RZ, RZ ;  /* 0x000000ffff057224 */ /* 0x000fc400078e00ff */
[----:B------:R-:W-:Y:S01]  /*3a10*/  IMAD.MOV.U32 R153, RZ, RZ, RZ ;  /* 0x000000ffff997224 */ /* 0x000fe200078e00ff */
[----:B------:R-:W-:Y:S06]  /*3a20*/  @!P1 BRA `(.L_x_3954) ;  /* 0x0000008c00309947 */ /* 0x000fec0003800000 */
        /* <DEDUP_REMOVED lines=11> */
[----:B------:R-:W-:-:S04]  /*3ae0*/  ULOP3.LUT UR5, UR5, 0x3fff, URZ, 0xc0, !UPT ;  /* 0x00003fff05057892 */ /* 0x000fc8000f8ec03f */
[----:B------:R-:W-:-:S04]  /*3af0*/  ULOP3.LUT UR45, UR5, 0x2000000, URZ, 0xfc, !UPT ;  /* 0x02000000052d7892 */ /* 0x000fc8000f8efc3f */
[----:B------:R-:W-:Y:S08]  /*3b00*/  @!P0 BRA `(.L_x_3969) ;  /* 0x0000000000408947 */ /* 0x000ff00003800000 */
        /* <DEDUP_REMOVED lines=16> */
.L_x_3969:
[----:B------:R-:W-:Y:S01]  /*3c10*/  ULEA.HI UR4, UR37, UR37, URZ, 0x1 ;  /* 0x0000002525047291 */ /* 0x000fe2000f8f083f */
[----:B------:R-:W-:-:S03]  /*3c20*/  IMAD.U32 R3, RZ, RZ, UR47 ;  /* 0x0000002fff037e24 */ /* 0x000fc6000f8e00ff */
[----:B------:R-:W-:Y:S02]  /*3c30*/  ULOP3.LUT UR4, UR4, 0xfffffffe, URZ, 0xc0, !UPT ;  /* 0xfffffffe04047892 */ /* 0x000fe4000f8ec03f */
[----:B------:R-:W-:Y:S02]  /*3c40*/  ISETP.NE.AND P0, PT, R3, 0x3, PT ;  /* 0x000000030300780c */ /* 0x000fe40003f05270 */
[----:B------:R-:W-:-:S06]  /*3c50*/  UIADD3 UR4, UR37, -UR4, URZ ;  /* 0x8000000425047290 */ /* 0x000fcc000fffe03f */
[----:B------:R-:W-:-:S05]  /*3c60*/  IMAD.U32 R0, RZ, RZ, UR4 ;  /* 0x00000004ff007e24 */ /* 0x000fca000f8e00ff */
[----:B------:R-:W-:-:S04]  /*3c70*/  SHF.L.U32 R0, R0, 0x1f, RZ ;  /* 0x0000001f00007819 */ /* 0x000fc800000006ff */
[----:B------:R-:W1:Y:S02]  /*3c80*/  SYNCS.PHASECHK.TRANS64.TRYWAIT P1, [UR48+0x28c00], R0 ;  /* 0x028c0000ff0075a7 */ /* 0x000e640008020170 */
[----:B-1----:R-:W-:Y:S05]  /*3c90*/  @!P1 BRA `(.L_x_3970) ;  /* 0x000000d800889947 */ /* 0x002fea0003800000 */
.L_x_4115:
[----:B------:R-:W-:Y:S05]  /*3ca0*/  @!P0 BRA `(.L_x_3971) ;  /* 0x0000000000048947 */ /* 0x000fea0003800000 */
[----:B------:R-:W-:Y:S01]  /*3cb0*/  BPT.TRAP 0x1 ;  /* 0x000000040000795c */ /* 0x000fe20000300000 */
.L_x_3971:
[----:B------:R-:W-:Y:S01]  /*3cc0*/  IMAD.U32 R6, RZ, RZ, UR39 ;  /* 0x00000027ff067e24 */ /* 0x000fe2000f8e00ff */
[----:B------:R-:W-:-:S04]  /*3cd0*/  MOV R13, UR38 ;  /* 0x00000026000d7c02 */ /* 0x000fc80008000f00 */
[----:B------:R-:W-:Y:S02]  /*3ce0*/  LEA R6, R6, UR48, 0x3 ;  /* 0x0000003006067c11 */ /* 0x000fe4000f8e18ff */
[----:B------:R-:W-:-:S04]  /*3cf0*/  SHF.L.U32 R13, R13, 0x1f, RZ ;  /* 0x0000001f0d0d7819 */ /* 0x000fc800000006ff */
[----:B------:R2:W3:Y:S01]  /*3d00*/  SYNCS.PHASECHK.TRANS64.TRYWAIT P1, [R6+URZ+0x28c30], R13 ;  /* 0x028c300d060075a7 */ /* 0x0004e2000802017f */
[----:B------:R-:W-:Y:S05]  /*3d10*/  @!P0 BRA `(.L_x_3972) ;  /* 0x0000000000048947 */ /* 0x000fea0003800000 */
[----:B------:R-:W-:Y:S01]  /*3d20*/  BPT.TRAP 0x1 ;  /* 0x000000040000795c */ /* 0x000fe20000300000 */
.L_x_3972:
[----:B---3--:R-:W-:Y:S05]  /*3d30*/  @P1 BRA `(.L_x_3973) ;  /* 0x0000000000081947 */ /* 0x008fea0003800000 */
[----:B------:R-:W3:Y:S02]  /*3d40*/  SYNCS.PHASECHK.TRANS64.TRYWAIT P1, [R6+URZ+0x28c30], R13 ;  /* 0x028c300d060075a7 */ /* 0x000ee4000802017f */
[----:B---3--:R-:W-:Y:S05]  /*3d50*/  @!P1 BRA `(.L_x_3974) ;  /* 0x000000d800709947 */ /* 0x008fea0003800000 */
.L_x_3973:
[----:B-1----:R-:W1:Y:S01]  /*3d60*/  S2R R0, SR_TID.X ;  /* 0x0000000000007919 */ /* 0x002e620000002100 */
[----:B------:R-:W-:-:S04]  /*3d70*/  UIADD3 UR4, UR48, 0x22400, URZ ;  /* 0x0002240030047890 */ /* 0x000fc8000fffe03f */
[----:B------:R-:W-:-:S04]  /*3d80*/  USHF.R.U32.HI UR4, URZ, 0x4, UR4 ;  /* 0x000000043f047899 */ /* 0x000fc80008011604 */
[----:B------:R-:W-:-:S06]  /*3d90*/  ULOP3.LUT UR4, UR4, 0x3fff, URZ, 0xc0, !UPT ;  /* 0x00003fff04047892 */ /* 0x000fcc000f8ec03f */
[----:B------:R-:W-:Y:S01]  /*3da0*/  IMAD.U32 R3, RZ, RZ, UR4 ;  /* 0x00000004ff037e24 */ /* 0x000fe2000f8e00ff */
        /* <DEDUP_REMOVED lines=10> */
[----:B------:R-:W1:Y:S01]  /*3e50*/  LDC R9, c[0x0][0x2e0] ;  /* 0x0000b800ff097b82 */ /* 0x000e620000000800 */
[----:B------:R-:W-:Y:S01]  /*3e60*/  UMOV UR7, 0x40000040 ;  /* 0x4000004000077882 */ /* 0x000fe20000000000 */
[----:B------:R-:W-:Y:S01]  /*3e70*/  UMOV UR5, 0x40000040 ;  /* 0x4000004000057882 */ /* 0x000fe20000000000 */
[----:B------:R-:W-:Y:S01]  /*3e80*/  ULOP3.LUT UR4, UR4, 0x3fff, URZ, 0xc0, !UPT ;  /* 0x00003fff04047892 */ /* 0x000fe2000f8ec03f */
[----:B------:R-:W-:Y:S01]  /*3e90*/  IMAD.MOV.U32 R5, RZ, RZ, -0x40 ;  /* 0xffffffc0ff057424 */ /* 0x000fe200078e00ff */
[----:B------:R-:W-:Y:S01]  /*3ea0*/  UMOV UR11, 0x40000040 ;  /* 0x40000040000b7882 */ /* 0x000fe20000000000 */
[----:B------:R-:W-:Y:S01]  /*3eb0*/  UMOV UR9, 0x40000040 ;  /* 0x4000004000097882 */ /* 0x000fe20000000000 */
[----:B------:R-:W-:Y:S01]  /*3ec0*/  ULEA UR18, UR39, UR18, 0x9 ;  /* 0x0000001227127291 */ /* 0x000fe2000f8e483f */
[----:B------:R-:W4:Y:S01]  /*3ed0*/  LDC.64 R10, c[0x0][0x9e0] ;  /* 0x00027800ff0a7b82 */ /* 0x000f220000000a00 */
[----:B------:R-:W-:Y:S01]  /*3ee0*/  ULOP3.LUT UR16, UR4, 0x10000, URZ, 0xfc, !UPT ;  /* 0x0001000004107892 */ /* 0x000fe2000f8efc3f */
[----:B------:R-:W-:Y:S01]  /*3ef0*/  IMAD R4, R152, R5, 0x41 ;  /* 0x0000004198047424 */ /* 0x000fe200078e0205 */
[----:B------:R-:W-:Y:S01]  /*3f00*/  UIADD3 UR6, UR18, 0x2, URZ ;  /* 0x0000000212067890 */ /* 0x000fe2000fffe03f */
[----:B------:R-:W-:Y:S01]  /*3f10*/  @!P1 VIADD R0, R6, 0x28c40 ;  /* 0x00028c4006009836 */ /* 0x000fe20000000000 */
[----:B------:R-:W-:Y:S01]  /*3f20*/  UIADD3 UR4, UR16, 0x2, URZ ;  /* 0x0000000210047890 */ /* 0x000fe2000fffe03f */
[----:B------:R-:W-:Y:S01]  /*3f30*/  LEA R14, R152, 0xffffffc0, 0x6 ;  /* 0xffffffc0980e7811 */ /* 0x000fe200078e30ff */
[----:B------:R-:W-:Y:S01]  /*3f40*/  UIADD3 UR10, UR18, 0x4, URZ ;  /* 0x00000004120a7890 */ /* 0x000fe2000fffe03f */
[----:B------:R-:W5:Y:S01]  /*3f50*/  LDC R12, c[0x0][0x288] ;  /* 0x0000a200ff0c7b82 */ /* 0x000f620000000800 */
[----:B------:R-:W-:-:S02]  /*3f60*/  UIADD3 UR8, UR16, 0x4, URZ ;  /* 0x0000000410087890 */ /* 0x000fc4000fffe03f */
[----:B------:R-:W-:Y:S01]  /*3f70*/  HGMMA.64x64x16.F32 R24, gdesc[UR16], RZ, !UPT, gsb0 ;  /* 0x00e00000101879f0 */ /* 0x000fe2000c0008ff */
[----:B------:R-:W-:Y:S01]  /*3f80*/  UIADD3 UR14, UR18, 0x6, URZ ;  /* 0x00000006120e7890 */ /* 0x000fe2000fffe03f */
[----:B------:R-:W-:Y:S01]  /*3f90*/  @!P1 PRMT R0, RZ, 0x654, R0 ;  /* 0x00000654ff009816 */ /* 0x000fe20000000000 */
[----:B------:R-:W-:Y:S01]  /*3fa0*/  UIADD3 UR12, UR16, 0x6, URZ ;  /* 0x00000006100c7890 */ /* 0x000fe2000fffe03f */
[----:B------:R-:W-:Y:S01]  /*3fb0*/  IADD3 R56, R4, -0x1, RZ ;  /* 0xffffffff04387810 */ /* 0x000fe20007ffe0ff */
[----:B------:R-:W-:Y:S01]  /*3fc0*/  UMOV UR15, 0x40000040 ;  /* 0x40000040000f7882 */ /* 0x000fe20000000000 */
[----:B------:R-:W-:Y:S01]  /*3fd0*/  UMOV UR13, 0x40000040 ;  /* 0x40000040000d7882 */ /* 0x000fe20000000000 */
[C---:B-1----:R-:W-:Y:S02]  /*3fe0*/  IMAD R7, R9.reuse, UR49, R4 ;  /* 0x0000003109077c24 */ /* 0x042fe4000f8e0204 */
[----:B------:R-:W-:-:S04]  /*3ff0*/  IMAD R5, R9, UR49, -R14 ;  /* 0x0000003109057c24 */ /* 0x000fc8000f8e0a0e */
[--C-:B------:R-:W-:Y:S01]  /*4000*/  IMAD.IADD R15, R5, 0x1, -R2.reuse ;  /* 0x00000001050f7824 */ /* 0x100fe200078e0a02 */
[----:B----4-:R-:W-:Y:S02]  /*4010*/  ISETP.GE.AND P2, PT, R11, 0x1, PT ;  /* 0x000000010b00780c */ /* 0x010fe40003f46270 */
[----:B-----5:R-:W-:-:S05]  /*4020*/  IADD3 R7, R7, -R12, -R2 ;  /* 0x8000000c07077210 */ /* 0x020fca0007ffe802 */
[----:B------:R-:W-:Y:S01]  /*4030*/  IMAD.IADD R20, R7, 0x1, R10 ;  /* 0x0000000107147824 */ /* 0x000fe200078e020a */
[----:B------:R-:W-:Y:S02]  /*4040*/  WARPGROUP.DEPBAR.LE gsb0, 0x0 ;  /* 0x00008000000079c5 */ /* 0x000fe40000010000 */
[----:B------:R-:W-:-:S06]  /*4050*/  WARPGROUP.ARRIVE ;  /* 0x00000000000079c5 */ /* 0x000fcc0000000000 */
[----:B------:R-:W-:Y:S03]  /*4060*/  HGMMA.64x64x16.F32 R24, gdesc[UR4], R24, gsb0 ;  /* 0x00e00000041879f0 */ /* 0x000fe60008000818 */
[----:B------:R-:W-:Y:S02]  /*4070*/  WARPGROUP.DEPBAR.LE gsb0, 0x0 ;  /* 0x00008000000079c5 */ /* 0x000fe40000010000 */
[----:B------:R-:W-:-:S06]  /*4080*/  WARPGROUP.ARRIVE ;  /* 0x00000000000079c5 */ /* 0x000fcc0000000000 */
[----:B------:R-:W-:Y:S01]  /*4090*/  HGMMA.64x64x16.F32 R24, gdesc[UR8], R24, gsb0 ;  /* 0x00e00000081879f0 */ /* 0x000fe20008000818 */
[----:B------:R-:W-:Y:S02]  /*40a0*/  ULDC UR11, c[0x0][0x9dc] ;  /* 0x00027700000b7ab9 */ /* 0x000fe40000000800 */
[----:B------:R-:W-:-:S06]  /*40b0*/  ULOP3.LUT UR6, URZ, UR11, URZ, 0x33, !UPT ;  /* 0x0000000b3f067292 */ /* 0x000fcc000f8e333f */
[----:B------:R-:W-:Y:S01]  /*40c0*/  VIADD R21, R7, UR6 ;  /* 0x0000000607157c36 */ /* 0x000fe20008000000 */
[----:B------:R-:W-:Y:S02]  /*40d0*/  WARPGROUP.DEPBAR.LE gsb0, 0x0 ;  /* 0x00008000000079c5 */ /* 0x000fe40000010000 */
[----:B------:R-:W-:-:S06]  /*40e0*/  WARPGROUP.ARRIVE ;  /* 0x00000000000079c5 */ /* 0x000fcc0000000000 */
[----:B------:R-:W-:Y:S03]  /*40f0*/  HGMMA.64x64x16.F32 R24, gdesc[UR12], R24, gsb0 ;  /* 0x00e000000c1879f0 */ /* 0x000fe60008000818 */
[----:B------:R-:W-:Y:S02]  /*4100*/  WARPGROUP.DEPBAR.LE gsb0, 0x0 ;  /* 0x00008000000079c5 */ /* 0x000fe40000010000 */
[----:B------:R1:W-:Y:S02]  /*4110*/  @!P1 SYNCS.ARRIVE.TRANS64.RED.A1T0 RZ, [R0+URZ], RZ ;  /* 0x000000ff00ff99a7 */ /* 0x0003e4000810043f */
[----:B-1----:R-:W-:-:S04]  /*4120*/  IADD3 R0, R16, UR42, RZ ;  /* 0x0000002a10007c10 */ /* 0x002fc8000fffe0ff */
[----:B------:R-:W-:Y:S01]  /*4130*/  VIADDMNMX R4, R0, R20, R15, PT ;  /* 0x0000001400047246 */ /* 0x000fe2000380010f */
[----:B------:R-:W-:Y:S01]  /*4140*/  IMAD.IADD R5, R21, 0x1, R0 ;  /* 0x0000000115057824 */ /* 0x000fe200078e0200 */
[----:B------:R-:W-:Y:S06]  /*4150*/  @!P2 BRA `(.L_x_3975) ;  /* 0x000000000054a947 */ /* 0x000fec0003800000 */
[----:B------:R-:W-:Y:S01]  /*4160*/  IMAD R7, R9, UR49, -R12 ;  /* 0x0000003109077c24 */ /* 0x000fe2000f8e0a0c */
[----:B------:R-:W-:Y:S03]  /*4170*/  BSSY B0, `(.L_x_3976) ;  /* 0x000000f000007945 */ /* 0x000fe60003800000 */
[----:B------:R-:W-:-:S05]  /*4180*/  IMAD.IADD R7, R0, 0x1, R7 ;  /* 0x0000000100077824 */ /* 0x000fca00078e0207 */
        /* <DEDUP_REMOVED lines=9> */
.L_x_3977:
[----:B------:R-:W-:-:S13]  /*4220*/  ISETP.NE.AND P3, PT, R11, 0x1, PT ;  /* 0x000000010b00780c */ /* 0x000fda0003f65270 */
[----:B------:R-:W1:Y:S02]  /*4230*/  @P3 LDC.64 R58, c[0x0][0x9e8] ;  /* 0x00027a00ff3a3b82 */ /* 0x000e640000000a00 */
[----:B-1----:R-:W-:-:S05]  /*4240*/  @P3 IMAD.HI.U32 R8, R7, R58, RZ ;  /* 0x0000003a07083227 */ /* 0x002fca00078e00ff */
[----:B------:R-:W-:-:S07]  /*4250*/  @P3 SHF.R.U32.HI R7, RZ, R59, R8 ;  /* 0x0000003bff073219 */ /* 0x000fce0000011608 */
.L_x_3978:
[----:B------:R-:W-:Y:S05]  /*4260*/  BSYNC B0 ;  /* 0x0000000000007941 */ /* 0x000fea0003800000 */
.L_x_3976:
[----:B------:R-:W-:-:S04]  /*4270*/  IMAD R7, R7, R11, -R14 ;  /* 0x0000000b07077224 */ /* 0x000fc800078e0a0e */
[----:B------:R-:W-:-:S05]  /*4280*/  IMAD.IADD R8, R7, 0x1, -R2 ;  /* 0x0000000107087824 */ /* 0x000fca00078e0a02 */
[----:B------:R-:W-:Y:S02]  /*4290*/  VIMNMX R5, R5, R8, !PT ;  /* 0x0000000805057248 */ /* 0x000fe40007fe0100 */
[----:B------:R-:W-:-:S07]  /*42a0*/  VIADDMNMX R4, R8, R11, R4, PT ;  /* 0x0000000b08047246 */ /* 0x000fce0003800104 */
.L_x_3975:
[C---:B------:R-:W-:Y:S02]  /*42b0*/  ISETP.GE.AND P3, PT, R56.reuse, 0x2, PT ;  /* 0x000000023800780c */ /* 0x040fe40003f66270 */
[----:B------:R-:W-:Y:S02]  /*42c0*/  ISETP.GE.AND P4, PT, R56, 0x9, PT ;  /* 0x000000093800780c */ /* 0x000fe40003f86270 */
[C---:B------:R-:W-:Y:S02]  /*42d0*/  ISETP.GT.AND P6, PT, R5.reuse, 0x1, !P3 ;  /* 0x000000010500780c */ /* 0x040fe40005fc4270 */
[----:B------:R-:W-:Y:S02]  /*42e0*/  ISETP.GT.AND P5, PT, R5, 0x8, !P4 ;  /* 0x000000080500780c */ /* 0x000fe400067a4270 */
[C---:B------:R-:W-:Y:S02]  /*42f0*/  ISETP.LT.OR P6, PT, R4.reuse, 0x2, P6 ;  /* 0x000000020400780c */ /* 0x040fe400037c1670 */
[----:B------:R-:W-:-:S02]  /*4300*/  ISETP.LT.OR P5, PT, R4, 0x9, P5 ;  /* 0x000000090400780c */ /* 0x000fc40002fa1670 */
[----:B------:R-:W-:Y:S02]  /*4310*/  FSEL R58, R25, -INF , !P6 ;  /* 0xff800000193a7808 */ /* 0x000fe40007000000 */
        /* <DEDUP_REMOVED lines=69> */
[----:B------:R-:W-:Y:S02]  /*4770*/  ISETP.LT.OR P6, PT, R4, 0x3a, P6 ;  /* 0x0000003a0400780c */ /* 0x000fe400037c1670 */
[----:B------:R-:W-:Y:S02]  /*4780*/  IADD3 R4, R0, 0x8, RZ ;  /* 0x0000000800047810 */ /* 0x000fe40007ffe0ff */
[----:B------:R-:W-:-:S02]  /*4790*/  FSEL R56, R53, -INF , !P6 ;  /* 0xff80000035387808 */ /* 0x000fc40007000000 */
[----:B------:R-:W-:Y:S01]  /*47a0*/  VIADDMNMX R4, R4, R20, R15, PT ;  /* 0x0000001404047246 */ /* 0x000fe2000380010f */
[----:B------:R-:W-:Y:S06]  /*47b0*/  @!P2 BRA `(.L_x_3979) ;  /* 0x000000000054a947 */ /* 0x000fec0003800000 */
[----:B------:R-:W-:Y:S01]  /*47c0*/  IMAD R7, R9, UR49, -R12 ;  /* 0x0000003109077c24 */ /* 0x000fe2000f8e0a0c */
[----:B------:R-:W-:Y:S04]  /*47d0*/  BSSY B0, `(.L_x_3980) ;  /* 0x000000f000007945 */ /* 0x000fe80003800000 */
[----:B------:R-:W-:-:S04]  /*47e0*/  IADD3 R7, R7, 0x8, R0 ;  /* 0x0000000807077810 */ /* 0x000fc80007ffe000 */
        /* <DEDUP_REMOVED lines=9> */
.L_x_3981:
[----:B------:R-:W-:-:S13]  /*4880*/  ISETP.NE.AND P6, PT, R11, 0x1, PT ;  /* 0x000000010b00780c */ /* 0x000fda0003fc5270 */
[----:B------:R-:W1:Y:S02]  /*4890*/  @P6 LDC.64 R20, c[0x0][0x9e8] ;  /* 0x00027a00ff146b82 */ /* 0x000e640000000a00 */
[----:B-1----:R-:W-:-:S05]  /*48a0*/  @P6 IMAD.HI.U32 R8, R7, R20, RZ ;  /* 0x0000001407086227 */ /* 0x002fca00078e00ff */
[----:B------:R-:W-:-:S07]  /*48b0*/  @P6 SHF.R.U32.HI R7, RZ, R21, R8 ;  /* 0x00000015ff076219 */ /* 0x000fce0000011608 */
.L_x_3982:
[----:B------:R-:W-:Y:S05]  /*48c0*/  BSYNC B0 ;  /* 0x0000000000007941 */ /* 0x000fea0003800000 */
.L_x_3980:
[----:B------:R-:W-:-:S04]  /*48d0*/  IMAD R7, R7, R11, -R14 ;  /* 0x0000000b07077224 */ /* 0x000fc800078e0a0e */
[----:B------:R-:W-:-:S05]  /*48e0*/  IMAD.IADD R8, R7, 0x1, -R2 ;  /* 0x0000000107087824 */ /* 0x000fca00078e0a02 */
[----:B------:R-:W-:Y:S02]  /*48f0*/  VIMNMX R5, R5, R8, !PT ;  /* 0x0000000805057248 */ /* 0x000fe40007fe0100 */
[----:B------:R-:W-:-:S07]  /*4900*/  VIADDMNMX R4, R8, R11, R4, PT ;  /* 0x0000000b08047246 */ /* 0x000fce0003800104 */
.L_x_3979:
[----:B------:R-:W-:Y:S01]  /*4910*/  BAR.SYNC.DEFER_BLOCKING 0xf, 0x100 ;  /* 0x03c4000000007b1d */ /* 0x000fe20000010000 */
[----:B------:R-:W-:Y:S02]  /*4920*/  ISETP.GT.AND P3, PT, R5, 0x1, !P3 ;  /* 0x000000010500780c */ /* 0x000fe40005f64270 */
[----:B------:R-:W-:Y:S02]  /*4930*/  FMNMX.FTZ R7, R24, R58, !PT ;  /* 0x0000003a18077209 */ /* 0x000fe40007810000 */
[----:B------:R-:W-:Y:S01]  /*4940*/  ISETP.LT.OR P3, PT, R4, 0x2, P3 ;  /* 0x000000020400780c */ /* 0x000fe20001f61670 */
[----:B------:R-:W-:Y:S01]  /*4950*/  ULDC UR10, c[0x0][0x988] ;  /* 0x00026200000a7ab9 */ /* 0x000fe20000000800 */
        /* <DEDUP_REMOVED lines=33> */
[----:B------:R-:W-:Y:S01]  /*4b70*/  ISETP.GT.AND P4, PT, R5, 0x8, !P4 ;  /* 0x000000080500780c */ /* 0x000fe20006784270 */
[----:B------:R-:W1:Y:S01]  /*4b80*/  SHFL.BFLY PT, R7, R14, 0x2, 0x1f ;  /* 0x0c401f000e077f89 */ /* 0x000e6200000e0000 */
[C---:B------:R-:W-:Y:S02]  /*4b90*/  ISETP.LT.OR P3, PT, R4.reuse, 0x1a, P3 ;  /* 0x0000001a0400780c */ /* 0x040fe40001f61670 */
[----:B------:R-:W-:Y:S02]  /*4ba0*/  ISETP.LT.OR P4, PT, R4, 0x9, P4 ;  /* 0x000000090400780c */ /* 0x000fe40002781670 */
[----:B------:R-:W-:Y:S02]  /*4bb0*/  FSEL R39, R39, -INF , !P3 ;  /* 0xff80000027277808 */ /* 0x000fe40005800000 */
[----:B------:R-:W-:Y:S02]  /*4bc0*/  ISETP.NE.AND P3, PT, R37, RZ, PT ;  /* 0x000000ff2500720c */ /* 0x000fe40003f65270 */
[----:B------:R-:W-:-:S02]  /*4bd0*/  FSEL R30, R30, -INF , !P4 ;  /* 0xff8000001e1e7808 */ /* 0x000fc40006000000 */
[----:B------:R-:W-:Y:S02]  /*4be0*/  ISETP.GT.AND P3, PT, R5, 0x20, !P3 ;  /* 0x000000200500780c */ /* 0x000fe40005f64270 */
[----:B------:R-:W-:Y:S02]  /*4bf0*/  ISETP.NE.AND P4, PT, R65, RZ, PT ;  /* 0x000000ff4100720c */ /* 0x000fe40003f85270 */
[----:B------:R-:W-:Y:S02]  /*4c00*/  ISETP.LT.OR P3, PT, R4, 0x21, P3 ;  /* 0x000000210400780c */ /* 0x000fe40001f61670 */
[----:B------:R-:W-:Y:S02]  /*4c10*/  ISETP.NE.AND P6, PT, R25, RZ, PT ;  /* 0x000000ff1900720c */ /* 0x000fe40003fc5270 */
[----:B------:R-:W-:Y:S02]  /*4c20*/  FSEL R42, R42, -INF , !P3 ;  /* 0xff8000002a2a7808 */ /* 0x000fe40005800000 */
[----:B------:R-:W-:-:S02]  /*4c30*/  ISETP.NE.AND P3, PT, R63, RZ, PT ;  /* 0x000000ff3f00720c */ /* 0x000fc40003f65270 */
[C---:B------:R-:W-:Y:S02]  /*4c40*/  ISETP.GT.AND P5, PT, R5.reuse, 0x38, !P5 ;  /* 0x000000380500780c */ /* 0x040fe40006fa4270 */
[----:B------:R-:W-:Y:S02]  /*4c50*/  ISETP.GT.AND P3, PT, R5, 0x21, !P3 ;  /* 0x000000210500780c */ /* 0x000fe40005f64270 */
[----:B-1----:R-:W-:Y:S02]  /*4c60*/  FMNMX.FTZ R20, R14, R7, !PT ;  /* 0x000000070e147209 */ /* 0x002fe40007810000 */
[C---:B------:R-:W-:Y:S02]  /*4c70*/  ISETP.LT.OR P3, PT, R4.reuse, 0x22, P3 ;  /* 0x000000220400780c */ /* 0x040fe40001f61670 */
[----:B------:R-:W-:Y:S01]  /*4c80*/  ISETP.LT.OR P5, PT, R4, 0x39, P5 ;  /* 0x000000390400780c */ /* 0x000fe20002fa1670 */
[----:B------:R-:W1:Y:S01]  /*4c90*/  SHFL.BFLY PT, R7, R20, 0x1, 0x1f ;  /* 0x0c201f0014077f89 */ /* 0x000e6200000e0000 */
[----:B------:R-:W-:-:S02]  /*4ca0*/  FSEL R43, R43, -INF , !P3 ;  /* 0xff8000002b2b7808 */ /* 0x000fc40005800000 */
[----:B------:R-:W-:Y:S02]  /*4cb0*/  ISETP.NE.AND P3, PT, R41, RZ, PT ;  /* 0x000000ff2900720c */ /* 0x000fe40003f65270 */
[----:B------:R-:W-:Y:S02]  /*4cc0*/  FSEL R54, R54, -INF , !P5 ;  /* 0xff80000036367808 */ /* 0x000fe40006800000 */
[----:B------:R-:W-:-:S04]  /*4cd0*/  ISETP.GT.AND P3, PT, R5, 0x28, !P3 ;  /* 0x000000280500780c */ /* 0x000fc80005f64270 */
[----:B------:R-:W-:-:S04]  /*4ce0*/  ISETP.LT.OR P3, PT, R4, 0x29, P3 ;  /* 0x000000290400780c */ /* 0x000fc80001f61670 */
[----:B------:R-:W-:Y:S02]  /*4cf0*/  FSEL R46, R46, -INF , !P3 ;  /* 0xff8000002e2e7808 */ /* 0x000fe40005800000 */
[----:B------:R-:W-:Y:S02]  /*4d00*/  ISETP.GT.AND P3, PT, R5, 0x29, !P4 ;  /* 0x000000290500780c */ /* 0x000fe40006764270 */
[----:B------:R-:W-:Y:S02]  /*4d10*/  ISETP.NE.AND P4, PT, R67, RZ, PT ;  /* 0x000000ff4300720c */ /* 0x000fe40003f85270 */
[----:B------:R-:W-:Y:S02]  /*4d20*/  ISETP.LT.OR P3, PT, R4, 0x2a, P3 ;  /* 0x0000002a0400780c */ /* 0x000fe40001f61670 */
[----:B------:R-:W-:Y:S02]  /*4d30*/  ISETP.GT.AND P4, PT, R5, 0x31, !P4 ;  /* 0x000000310500780c */ /* 0x000fe40006784270 */
[----:B------:R-:W-:-:S02]  /*4d40*/  FSEL R47, R47, -INF , !P3 ;  /* 0xff8000002f2f7808 */ /* 0x000fc40005800000 */
[----:B------:R-:W-:Y:S02]  /*4d50*/  ISETP.GT.AND P3, PT, R5, RZ, !P6 ;  /* 0x000000ff0500720c */ /* 0x000fe40007764270 */
[----:B-1----:R-:W-:Y:S02]  /*4d60*/  FMNMX.FTZ R7, R20, R7, !PT ;  /* 0x0000000714077209 */ /* 0x002fe40007810000 */
[----:B------:R-:W-:Y:S02]  /*4d70*/  ISETP.LT.OR P3, PT, R4, 0x1, P3 ;  /* 0x000000010400780c */ /* 0x000fe40001f61670 */
[----:B------:R-:W-:Y:S01]  /*4d80*/  ISETP.NE.AND P6, PT, R49, RZ, PT ;  /* 0x000000ff3100720c */ /* 0x000fe20003fc5270 */
[C---:B------:R-:W-:Y:S01]  /*4d90*/  FMUL.FTZ R8, R7.reuse, UR10 ;  /* 0x0000000a07087c20 */ /* 0x040fe20008410000 */
[----:B------:R-:W-:Y:S02]  /*4da0*/  FSEL R26, R26, -INF , !P3 ;  /* 0xff8000001a1a7808 */ /* 0x000fe40005800000 */
[----:B------:R-:W-:-:S02]  /*4db0*/  FSETP.NEU.FTZ.AND P3, PT, R7, -INF , PT ;  /* 0xff8000000700780b */ /* 0x000fc40003f7d000 */
[----:B------:R-:W-:Y:S02]  /*4dc0*/  FMNMX.FTZ R15, R26, R27, !PT ;  /* 0x0000001b1a0f7209 */ /* 0x000fe40007810000 */
[----:B------:R-:W-:Y:S02]  /*4dd0*/  FSEL R21, R8, RZ, P3 ;  /* 0x000000ff08157208 */ /* 0x000fe40001800000 */
[----:B------:R-:W-:Y:S02]  /*4de0*/  FMNMX.FTZ R8, R30, R15, !PT ;  /* 0x0000000f1e087209 */ /* 0x000fe40007810000 */
[----:B------:R-:W-:Y:S01]  /*4df0*/  ISETP.NE.AND P3, PT, R45, RZ, PT ;  /* 0x000000ff2d00720c */ /* 0x000fe20003f65270 */
[--C-:B------:R-:W-:Y:S01]  /*4e00*/  FFMA.FTZ R14, R24, UR10, -R21.reuse ;  /* 0x0000000a180e7c23 */ /* 0x100fe20008010815 */
[----:B------:R-:W-:Y:S01]  /*4e10*/  FMNMX.FTZ R15, R31, R8, !PT ;  /* 0x000000081f0f7209 */ /* 0x000fe20007810000 */
[--C-:B------:R-:W-:Y:S01]  /*4e20*/  FFMA.FTZ R20, R60, UR10, -R21.reuse ;  /* 0x0000000a3c147c23 */ /* 0x100fe20008010815 */
[----:B------:R-:W-:Y:S01]  /*4e30*/  ISETP.GT.AND P3, PT, R5, 0x30, !P3 ;  /* 0x000000300500780c */ /* 0x000fe20005f64270 */
[--C-:B------:R-:W-:Y:S01]  /*4e40*/  FFMA.FTZ R24, R32, UR10, -R21.reuse ;  /* 0x0000000a20187c23 */ /* 0x100fe20008010815 */
[----:B------:R-:W-:Y:S01]  /*4e50*/  FMNMX.FTZ R8, R34, R15, !PT ;  /* 0x0000000f22087209 */ /* 0x000fe20007810000 */
[----:B------:R-:W-:Y:S01]  /*4e60*/  MUFU.EX2 R14, R14 ;  /* 0x0000000e000e7308 */ /* 0x000fe20000000800 */
[----:B------:R-:W-:Y:S01]  /*4e70*/  ISETP.LT.OR P3, PT, R4, 0x31, P3 ;  /* 0x000000310400780c */ /* 0x000fe20001f61670 */
[--C-:B------:R-:W-:Y:S01]  /*4e80*/  FFMA.FTZ R32, R36, UR10, -R21.reuse ;  /* 0x0000000a24207c23 */ /* 0x100fe20008010815 */
[----:B------:R-:W-:Y:S01]  /*4e90*/  FMNMX.FTZ R15, R35, R8, !PT ;  /* 0x00000008230f7209 */ /* 0x000fe20007810000 */
[--C-:B------:R-:W-:Y:S01]  /*4ea0*/  FFMA.FTZ R36, R40, UR10, -R21.reuse ;  /* 0x0000000a28247c23 */ /* 0x100fe20008010815 */
[----:B------:R-:W-:Y:S01]  /*4eb0*/  ISETP.GT.AND P6, PT, R5, 0x39, !P6 ;  /* 0x000000390500780c */ /* 0x000fe200077c4270 */
[--C-:B------:R-:W-:Y:S01]  /*4ec0*/  FFMA.FTZ R33, R64, UR10, -R21.reuse ;  /* 0x0000000a40217c23 */ /* 0x100fe20008010815 */
[----:B------:R-:W-:Y:S01]  /*4ed0*/  FMNMX.FTZ R8, R38, R15, !PT ;  /* 0x0000000f26087209 */ /* 0x000fe20007810000 */
[----:B------:R1:W-:Y:S01]  /*4ee0*/  MUFU.EX2 R25, R20 ;  /* 0x0000001400197308 */ /* 0x0003e20000000800 */
[----:B------:R-:W-:Y:S01]  /*4ef0*/  ISETP.LT.OR P4, PT, R4, 0x32, P4 ;  /* 0x000000320400780c */ /* 0x000fe20002781670 */
[----:B------:R-:W-:Y:S01]  /*4f00*/  FFMA.FTZ R40, R48, UR10, -R21 ;  /* 0x0000000a30287c23 */ /* 0x000fe20008010815 */
[----:B------:R-:W-:-:S02]  /*4f10*/  FMNMX.FTZ R15, R39, R8, !PT ;  /* 0x00000008270f7209 */ /* 0x000fc40007810000 */
[----:B------:R-:W-:Y:S02]  /*4f20*/  FSEL R50, R50, -INF , !P3 ;  /* 0xff80000032327808 */ /* 0x000fe40005800000 */
[----:B------:R-:W-:Y:S01]  /*4f30*/  FMNMX.FTZ R8, R42, R15, !PT ;  /* 0x0000000f2a087209 */ /* 0x000fe20007810000 */
[----:B------:R-:W-:Y:S01]  /*4f40*/  MUFU.EX2 R24, R24 ;  /* 0x0000001800187308 */ /* 0x000fe20000000800 */
[----:B------:R-:W-:Y:S01]  /*4f50*/  FSEL R51, R51, -INF , !P4 ;  /* 0xff80000033337808 */ /* 0x000fe20006000000 */
[--C-:B-1----:R-:W-:Y:S01]  /*4f60*/  FFMA.FTZ R20, R44, UR10, -R21.reuse ;  /* 0x0000000a2c147c23 */ /* 0x102fe20008010815 */
[----:B------:R-:W-:Y:S01]  /*4f70*/  FMNMX.FTZ R15, R43, R8, !PT ;  /* 0x000000082b0f7209 */ /* 0x000fe20007810000 */
[--C-:B------:R-:W-:Y:S01]  /*4f80*/  FFMA.FTZ R44, R70, UR10, -R21.reuse ;  /* 0x0000000a462c7c23 */ /* 0x100fe20008010815 */
[----:B------:R-:W-:Y:S02]  /*4f90*/  ISETP.LT.OR P6, PT, R4, 0x3a, P6 ;  /* 0x0000003a0400780c */ /* 0x000fe400037c1670 */
[----:B------:R-:W-:Y:S01]  /*4fa0*/  FMNMX.FTZ R8, R46, R15, !PT ;  /* 0x0000000f2e087209 */ /* 0x000fe20007810000 */
[----:B------:R-:W-:Y:S01]  /*4fb0*/  FFMA.FTZ R15, R58, UR10, -R21 ;  /* 0x0000000a3a0f7c23 */ /* 0x000fe20008010815 */
[----:B------:R-:W-:Y:S01]  /*4fc0*/  FSEL R55, R55, -INF , !P6 ;  /* 0xff80000037377808 */ /* 0x000fe20007000000 */
[----:B------:R-:W-:Y:S01]  /*4fd0*/  MUFU.EX2 R32, R32 ;  /* 0x0000002000207308 */ /* 0x000fe20000000800 */
[----:B------:R-:W-:-:S04]  /*4fe0*/  FMNMX.FTZ R5, R47, R8, !PT ;  /* 0x000000082f057209 */ /* 0x000fc80007810000 */
[----:B------:R-:W-:-:S03]  /*4ff0*/  FMNMX.FTZ R8, R50, R5, !PT ;  /* 0x0000000532087209 */ /* 0x000fc60007810000 */
[----:B------:R-:W1:Y:S01]  /*5000*/  MUFU.EX2 R15, R15 ;  /* 0x0000000f000f7308 */ /* 0x000e620000000800 */
[----:B------:R-:W-:Y:S01]  /*5010*/  FMNMX.FTZ R5, R51, R8, !PT ;  /* 0x0000000833057209 */ /* 0x000fe20007810000 */
[--C-:B------:R-:W-:Y:S01]  /*5020*/  FFMA.FTZ R8, R28, UR10, -R21.reuse ;  /* 0x0000000a1c087c23 */ /* 0x100fe20008010815 */
[----:B------:R-:W-:Y:S02]  /*5030*/  FFMA.FTZ R28, R62, UR10, -R21 ;  /* 0x0000000a3e1c7c23 */ /* 0x000fe40008010815 */
[----:B------:R-:W-:-:S03]  /*5040*/  FMNMX.FTZ R4, R54, R5, !PT ;  /* 0x0000000536047209 */ /* 0x000fc60007810000 */
[----:B------:R-:W-:Y:S01]  /*5050*/  MUFU.EX2 R158, R8 ;  /* 0x00000008009e7308 */ /* 0x000fe20000000800 */
[----:B------:R-:W-:-:S05]  /*5060*/  FMNMX.FTZ R4, R55, R4, !PT ;  /* 0x0000000437047209 */ /* 0x000fca0007810000 */
[----:B------:R-:W4:Y:S02]  /*5070*/  SHFL.BFLY PT, R5, R4, 0x2, 0x1f ;  /* 0x0c401f0004057f89 */ /* 0x000f2400000e0000 */
[----:B------:R5:W2:Y:S01]  /*5080*/  MUFU.EX2 R29, R28 ;  /* 0x0000001c001d7308 */ /* 0x000aa20000000800 */
[----:B-1----:R-:W-:-:S07]  /*5090*/  F2FP.F16.F32.PACK_AB R156, R15, R14 ;  /* 0x0000000e0f9c723e */ /* 0x002fce00000000ff */
[----:B------:R-:W-:Y:S01]  /*50a0*/  MUFU.EX2 R45, R44 ;  /* 0x0000002c002d7308 */ /* 0x000fe20000000800 */
[----:B-----5:R-:W-:-:S07]  /*50b0*/  FFMA.FTZ R28, R68, UR10, -R21 ;  /* 0x0000000a441c7c23 */ /* 0x020fce0008010815 */
[----:B------:R-:W-:Y:S01]  /*50c0*/  MUFU.EX2 R41, R28 ;  /* 0x0000001c00297308 */ /* 0x000fe20000000800 */
[----:B--2---:R-:W-:Y:S02]  /*50d0*/  F2FP.F16.F32.PACK_AB R160, R29, R24 ;  /* 0x000000181da0723e */ /* 0x004fe400000000ff */
[----:B----4-:R-:W-:Y:S01]  /*50e0*/  FMNMX.FTZ R5, R4, R5, !PT ;  /* 0x0000000504057209 */ /* 0x010fe20007810000 */
[----:B------:R-:W-:-:S04]  /*50f0*/  FFMA.FTZ R4, R66, UR10, -R21 ;  /* 0x0000000a42047c23 */ /* 0x000fc80008010815 */
[----:B------:R-:W1:Y:S01]  /*5100*/  MUFU.EX2 R33, R33 ;  /* 0x0000002100217308 */ /* 0x000e620000000800 */
[----:B------:R-:W2:Y:S07]  /*5110*/  SHFL.BFLY PT, R8, R5, 0x1, 0x1f ;  /* 0x0c201f0005087f89 */ /* 0x000eae00000e0000 */
[----:B------:R4:W-:Y:S08]  /*5120*/  MUFU.EX2 R37, R4 ;  /* 0x0000000400257308 */ /* 0x0009f00000000800 */
[----:B------:R-:W5:Y:S01]  /*5130*/  MUFU.EX2 R36, R36 ;  /* 0x0000002400247308 */ /* 0x000f620000000800 */
[----:B-1----:R-:W-:-:S07]  /*5140*/  F2FP.F16.F32.PACK_AB R162, R33, R32 ;  /* 0x0000002021a2723e */ /* 0x002fce00000000ff */
[----:B------:R-:W1:Y:S01]  /*5150*/  MUFU.EX2 R20, R20 ;  /* 0x0000001400147308 */ /* 0x000e620000000800 */
[----:B--2---:R-:W-:Y:S01]  /*5160*/  FMNMX.FTZ R8, R5, R8, !PT ;  /* 0x0000000805087209 */ /* 0x004fe20007810000 */
[--C-:B------:R-:W-:Y:S01]  /*5170*/  FFMA.FTZ R5, R52, UR10, -R21.reuse ;  /* 0x0000000a34057c23 */ /* 0x100fe20008010815 */
[----:B------:R-:W-:Y:S02]  /*5180*/  FFMA.FTZ R21, R56, UR10, -R21 ;  /* 0x0000000a38157c23 */ /* 0x000fe40008010815 */
[C---:B------:R-:W-:Y:S01]  /*5190*/  FSETP.NEU.FTZ.AND P3, PT, R8.reuse, -INF , PT ;  /* 0xff8000000800780b */ /* 0x040fe20003f7d000 */
[----:B----4-:R-:W-:Y:S02]  /*51a0*/  FMUL.FTZ R4, R8, UR10 ;  /* 0x0000000a08047c20 */ /* 0x010fe40008410000 */
[----:B------:R-:W2:Y:S01]  /*51b0*/  MUFU.EX2 R40, R40 ;  /* 0x0000002800287308 */ /* 0x000ea20000000800 */
[----:B-----5:R-:W-:Y:S02]  /*51c0*/  F2FP.F16.F32.PACK_AB R164, R37, R36 ;  /* 0x0000002425a4723e */ /* 0x020fe400000000ff */
[----:B------:R-:W-:-:S05]  /*51d0*/  FSEL R28, R4, RZ, P3 ;  /* 0x000000ff041c7208 */ /* 0x000fca0001800000 */
[----:B------:R4:W-:Y:S01]  /*51e0*/  MUFU.EX2 R4, R21 ;  /* 0x0000001500047308 */ /* 0x0009e20000000800 */
[--C-:B------:R-:W-:Y:S01]  /*51f0*/  FFMA.FTZ R26, R26, UR10, -R28.reuse ;  /* 0x0000000a1a1a7c23 */ /* 0x100fe2000801081c */
[--C-:B------:R-:W-:Y:S01]  /*5200*/  FFMA.FTZ R27, R27, UR10, -R28.reuse ;  /* 0x0000000a1b1b7c23 */ /* 0x100fe2000801081c */
[--C-:B------:R-:W-:Y:S01]  /*5210*/  FFMA.FTZ R30, R30, UR10, -R28.reuse ;  /* 0x0000000a1e1e7c23 */ /* 0x100fe2000801081c */
[--C-:B------:R-:W-:Y:S01]  /*5220*/  FFMA.FTZ R31, R31, UR10, -R28.reuse ;  /* 0x0000000a1f1f7c23 */ /* 0x100fe2000801081c */
[--C-:B------:R-:W-:Y:S01]  /*5230*/  FFMA.FTZ R34, R34, UR10, -R28.reuse ;  /* 0x0000000a22227c23 */ /* 0x100fe2000801081c */
[--C-:B------:R-:W-:Y:S01]  /*5240*/  FFMA.FTZ R35, R35, UR10, -R28.reuse ;  /* 0x0000000a23237c23 */ /* 0x100fe2000801081c */
[--C-:B------:R-:W-:Y:S01]  /*5250*/  FFMA.FTZ R38, R38, UR10, -R28.reuse ;  /* 0x0000000a26267c23 */ /* 0x100fe2000801081c */
[----:B------:R-:W-:Y:S01]  /*5260*/  MUFU.EX2 R26, R26 ;  /* 0x0000001a001a7308 */ /* 0x000fe20000000800 */
[----:B----4-:R-:W-:Y:S01]  /*5270*/  FADD.FTZ R21, R14, R15 ;  /* 0x0000000f0e157221 */ /* 0x010fe20000010000 */
[--C-:B------:R-:W-:Y:S01]  /*5280*/  FFMA.FTZ R39, R39, UR10, -R28.reuse ;  /* 0x0000000a27277c23 */ /* 0x100fe2000801081c */
[--C-:B------:R-:W-:Y:S01]  /*5290*/  FFMA.FTZ R42, R42, UR10, -R28.reuse ;  /* 0x0000000a2a2a7c23 */ /* 0x100fe2000801081c */
[--C-:B------:R-:W-:Y:S01]  /*52a0*/  FFMA.FTZ R43, R43, UR10, -R28.reuse ;  /* 0x0000000a2b2b7c23 */ /* 0x100fe2000801081c */
[----:B------:R-:W-:Y:S01]  /*52b0*/  FADD.FTZ R44, R158, R21 ;  /* 0x000000159e2c7221 */ /* 0x000fe20000010000 */
[--C-:B------:R-:W-:Y:S01]  /*52c0*/  FFMA.FTZ R46, R46, UR10, -R28.reuse ;  /* 0x0000000a2e2e7c23 */ /* 0x100fe2000801081c */
[----:B------:R-:W-:Y:S01]  /*52d0*/  FFMA.FTZ R47, R47, UR10, -R28 ;  /* 0x0000000a2f2f7c23 */ /* 0x000fe2000801081c */
[----:B------:R-:W4:Y:S01]  /*52e0*/  MUFU.EX2 R27, R27 ;  /* 0x0000001b001b7308 */ /* 0x000f220000000800 */
[----:B------:R-:W-:Y:S01]  /*52f0*/  FADD.FTZ R49, R25, R44 ;  /* 0x0000002c19317221 */ /* 0x000fe20000010000 */
[--C-:B------:R-:W-:Y:S01]  /*5300*/  FFMA.FTZ R50, R50, UR10, -R28.reuse ;  /* 0x0000000a32327c23 */ /* 0x100fe2000801081c */
[--C-:B------:R-:W-:Y:S01]  /*5310*/  FFMA.FTZ R51, R51, UR10, -R28.reuse ;  /* 0x0000000a33337c23 */ /* 0x100fe2000801081c */
[--C-:B------:R-:W-:Y:S01]  /*5320*/  FFMA.FTZ R54, R54, UR10, -R28.reuse ;  /* 0x0000000a36367c23 */ /* 0x100fe2000801081c */
[----:B------:R-:W-:Y:S01]  /*5330*/  FADD.FTZ R48, R24, R49 ;  /* 0x0000003118307221 */ /* 0x000fe20000010000 */
[----:B------:R-:W-:Y:S01]  /*5340*/  FFMA.FTZ R28, R55, UR10, -R28 ;  /* 0x0000000a371c7c23 */ /* 0x000fe2000801081c */
[----:B------:R-:W-:Y:S01]  /*5350*/  F2FP.F16.F32.PACK_AB R158, R25, R158 ;  /* 0x0000009e199e723e */ /* 0x000fe200000000ff */
[----:B------:R-:W5:Y:S01]  /*5360*/  MUFU.EX2 R30, R30 ;  /* 0x0000001e001e7308 */ /* 0x000f620000000800 */
[----:B------:R-:W-:Y:S01]  /*5370*/  FADD.FTZ R49, R29, R48 ;  /* 0x000000301d317221 */ /* 0x000fe20000010000 */
[----:B-1----:R-:W-:-:S02]  /*5380*/  F2FP.F16.F32.PACK_AB R166, R41, R20 ;  /* 0x0000001429a6723e */ /* 0x002fc400000000ff */
[----:B--2---:R-:W-:Y:S01]  /*5390*/  F2FP.F16.F32.PACK_AB R168, R45, R40 ;  /* 0x000000282da8723e */ /* 0x004fe200000000ff */
[----:B------:R-:W-:-:S03]  /*53a0*/  FADD.FTZ R48, R32, R49 ;  /* 0x0000003120307221 */ /* 0x000fc60000010000 */
[----:B------:R-:W1:Y:S01]  /*53b0*/  MUFU.EX2 R31, R31 ;  /* 0x0000001f001f7308 */ /* 0x000e620000000800 */
[----:B----4-:R-:W-:Y:S01]  /*53c0*/  FADD.FTZ R21, R26, R27 ;  /* 0x0000001b1a157221 */ /* 0x010fe20000010000 */
[----:B------:R-:W-:-:S06]  /*53d0*/  F2FP.F16.F32.PACK_AB R157, R27, R26 ;  /* 0x0000001a1b9d723e */ /* 0x000fcc00000000ff */
[----:B------:R-:W2:Y:S01]  /*53e0*/  MUFU.EX2 R34, R34 ;  /* 0x0000002200227308 */ /* 0x000ea20000000800 */
[----:B-----5:R-:W-:-:S07]  /*53f0*/  FADD.FTZ R44, R30, R21 ;  /* 0x000000151e2c7221 */ /* 0x020fce0000010000 */
[----:B------:R-:W4:Y:S01]  /*5400*/  MUFU.EX2 R35, R35 ;  /* 0x0000002300237308 */ /* 0x000f220000000800 */
[C---:B-1----:R-:W-:Y:S01]  /*5410*/  FADD.FTZ R21, R31.reuse, R44 ;  /* 0x0000002c1f157221 */ /* 0x042fe20000010000 */
[----:B------:R-:W-:-:S05]  /*5420*/  F2FP.F16.F32.PACK_AB R159, R31, R30 ;  /* 0x0000001e1f9f723e */ /* 0x000fca00000000ff */
[----:B------:R1:W-:Y:S01]  /*5430*/  STSM.16.M88.4 [R18+0x26800], R156 ;  /* 0x0268009c12007844 */ /* 0x0003e20000000200 */
[----:B------:R-:W5:Y:S01]  /*5440*/  MUFU.EX2 R38, R38 ;  /* 0x0000002600267308 */ /* 0x000f620000000800 */
[----:B--2---:R-:W-:Y:S01]  /*5450*/  FADD.FTZ R44, R34, R21 ;  /* 0x00000015222c7221 */ /* 0x004fe20000010000 */
[----:B------:R-:W-:-:S04]  /*5460*/  FADD.FTZ R21, R33, R48 ;  /* 0x0000003021157221 */ /* 0x000fc80000010000 */
[----:B------:R-:W-:Y:S02]  /*5470*/  FADD.FTZ R24, R36, R21 ;  /* 0x0000001524187221 */ /* 0x000fe40000010000 */
[----:B------:R-:W2:Y:S01]  /*5480*/  MUFU.EX2 R39, R39 ;  /* 0x0000002700277308 */ /* 0x000ea20000000800 */
[----:B----4-:R-:W-:Y:S01]  /*5490*/  FADD.FTZ R15, R35, R44 ;  /* 0x0000002c230f7221 */ /* 0x010fe20000010000 */
[----:B------:R-:W-:Y:S01]  /*54a0*/  FADD.FTZ R25, R37, R24 ;  /* 0x0000001825197221 */ /* 0x000fe20000010000 */
[----:B------:R-:W-:-:S05]  /*54b0*/  F2FP.F16.F32.PACK_AB R161, R35, R34 ;  /* 0x0000002223a1723e */ /* 0x000fca00000000ff */
[----:B------:R-:W4:Y:S01]  /*54c0*/  MUFU.EX2 R42, R42 ;  /* 0x0000002a002a7308 */ /* 0x000f220000000800 */
[----:B-----5:R-:W-:-:S07]  /*54d0*/  FADD.FTZ R14, R38, R15 ;  /* 0x0000000f260e7221 */ /* 0x020fce0000010000 */
[----:B------:R-:W5:Y:S01]  /*54e0*/  MUFU.EX2 R43, R43 ;  /* 0x0000002b002b7308 */ /* 0x000f620000000800 */
[C---:B--2---:R-:W-:Y:S01]  /*54f0*/  FADD.FTZ R21, R39.reuse, R14 ;  /* 0x0000000e27157221 */ /* 0x044fe20000010000 */
[----:B------:R-:W-:-:S05]  /*5500*/  F2FP.F16.F32.PACK_AB R163, R39, R38 ;  /* 0x0000002627a3723e */ /* 0x000fca00000000ff */
[----:B------:R1:W-:Y:S01]  /*5510*/  STSM.16.M88.4 [R23], R160 ;  /* 0x000000a017007844 */ /* 0x0003e20000000200 */
[----:B------:R-:W2:Y:S01]  /*5520*/  MUFU.EX2 R46, R46 ;  /* 0x0000002e002e7308 */ /* 0x000ea20000000800 */
[----:B----4-:R-:W-:-:S07]  /*5530*/  FADD.FTZ R14, R42, R21 ;  /* 0x000000152a0e7221 */ /* 0x010fce0000010000 */
[----:B------:R-:W4:Y:S01]  /*5540*/  MUFU.EX2 R47, R47 ;  /* 0x0000002f002f7308 */ /* 0x000f220000000800 */
[C---:B-----5:R-:W-:Y:S01]  /*5550*/  FADD.FTZ R21, R43.reuse, R14 ;  /* 0x0000000e2b157221 */ /* 0x060fe20000010000 */
[----:B------:R-:W-:Y:S01]  /*5560*/  FADD.FTZ R14, R20, R25 ;  /* 0x00000019140e7221 */ /* 0x000fe20000010000 */
[----:B------:R-:W-:-:S03]  /*5570*/  F2FP.F16.F32.PACK_AB R165, R43, R42 ;  /* 0x0000002a2ba5723e */ /* 0x000fc600000000ff */
[----:B------:R-:W-:Y:S02]  /*5580*/  FADD.FTZ R41, R41, R14 ;  /* 0x0000000e29297221 */ /* 0x000fe40000010000 */
[----:B------:R-:W-:Y:S01]  /*5590*/  MUFU.EX2 R50, R50 ;  /* 0x0000003200327308 */ /* 0x000fe20000000800 */
[----:B--2---:R-:W-:Y:S01]  /*55a0*/  FADD.FTZ R20, R46, R21 ;  /* 0x000000152e147221 */ /* 0x004fe20000010000 */
[----:B------:R-:W-:-:S04]  /*55b0*/  FADD.FTZ R40, R40, R41 ;  /* 0x0000002928287221 */ /* 0x000fc80000010000 */
[----:B------:R-:W-:Y:S02]  /*55c0*/  FADD.FTZ R40, R45, R40 ;  /* 0x000000282d287221 */ /* 0x000fe40000010000 */
[----:B------:R-:W2:Y:S01]  /*55d0*/  MUFU.EX2 R51, R51 ;  /* 0x0000003300337308 */ /* 0x000ea20000000800 */
[C---:B----4-:R-:W-:Y:S01]  /*55e0*/  F2FP.F16.F32.PACK_AB R167, R47.reuse, R46 ;  /* 0x0000002e2fa7723e */ /* 0x050fe200000000ff */
[----:B------:R-:W-:-:S04]  /*55f0*/  FADD.FTZ R47, R47, R20 ;  /* 0x000000142f2f7221 */ /* 0x000fc80000010000 */
[----:B------:R1:W-:Y:S02]  /*5600*/  STSM.16.M88.4 [R19], R164 ;  /* 0x000000a413007844 */ /* 0x0003e40000000200 */
[----:B------:R-:W4:Y:S08]  /*5610*/  MUFU.EX2 R5, R5 ;  /* 0x0000000500057308 */ /* 0x000f300000000800 */
[----:B------:R-:W-:Y:S01]  /*5620*/  MUFU.EX2 R54, R54 ;  /* 0x0000003600367308 */ /* 0x000fe20000000800 */
[----:B--2---:R-:W-:Y:S01]  /*5630*/  F2FP.F16.F32.PACK_AB R169, R51, R50 ;  /* 0x0000003233a9723e */ /* 0x004fe200000000ff */
[----:B------:R-:W-:-:S04]  /*5640*/  FADD.FTZ R50, R50, R47 ;  /* 0x0000002f32327221 */ /* 0x000fc80000010000 */
[----:B------:R-:W-:Y:S02]  /*5650*/  FADD.FTZ R51, R51, R50 ;  /* 0x0000003233337221 */ /* 0x000fe40000010000 */
[----:B------:R-:W2:Y:S01]  /*5660*/  MUFU.EX2 R15, R28 ;  /* 0x0000001c000f7308 */ /* 0x000ea20000000800 */
[----:B----4-:R-:W-:Y:S01]  /*5670*/  F2FP.F16.F32.PACK_AB R170, R4, R5 ;  /* 0x0000000504aa723e */ /* 0x010fe200000000ff */
[----:B------:R-:W-:-:S04]  /*5680*/  FADD.FTZ R5, R5, R40 ;  /* 0x0000002805057221 */ /* 0x000fc80000010000 */
[----:B------:R-:W-:Y:S01]  /*5690*/  FADD.FTZ R5, R4, R5 ;  /* 0x0000000504057221 */ /* 0x000fe20000010000 */
[----:B--2---:R-:W-:Y:S01]  /*56a0*/  F2FP.F16.F32.PACK_AB R171, R15, R54 ;  /* 0x000000360fab723e */ /* 0x004fe200000000ff */
[----:B------:R-:W-:-:S04]  /*56b0*/  FADD.FTZ R54, R54, R51 ;  /* 0x0000003336367221 */ /* 0x000fc80000010000 */
[----:B------:R1:W-:Y:S01]  /*56c0*/  STSM.16.M88.4 [R22], R168 ;  /* 0x000000a816007844 */ /* 0x0003e20000000200 */
[----:B------:R-:W-:Y:S01]  /*56d0*/  FADD.FTZ R4, R15, R54 ;  /* 0x000000360f047221 */ /* 0x000fe20000010000 */
[----:B------:R-:W-:Y:S06]  /*56e0*/  @!P0 BRA `(.L_x_3983) ;  /* 0x0000000000048947 */ /* 0x000fec0003800000 */
[----:B------:R-:W-:Y:S01]  /*56f0*/  BPT.TRAP 0x1 ;  /* 0x000000040000795c */ /* 0x000fe20000300000 */
.L_x_3983:
[----:B------:R2:W4:Y:S01]  /*5700*/  SYNCS.PHASECHK.TRANS64.TRYWAIT P3, [R6+URZ+0x28c50], R13 ;  /* 0x028c500d060075a7 */ /* 0x000522000806017f */
[----:B------:R-:W-:Y:S05]  /*5710*/  @!P0 BRA `(.L_x_3984) ;  /* 0x0000000000048947 */ /* 0x000fea0003800000 */
[----:B------:R-:W-:Y:S01]  /*5720*/  BPT.TRAP 0x1 ;  /* 0x000000040000795c */ /* 0x000fe20000300000 */
.L_x_3984:
[----:B----4-:R-:W-:Y:S05]  /*5730*/  @P3 BRA `(.L_x_3985) ;  /* 0x0000000000083947 */ /* 0x010fea0003800000 */
[----:B------:R-:W4:Y:S02]  /*5740*/  SYNCS.PHASECHK.TRANS64.TRYWAIT P3, [R6+URZ+0x28c50], R13 ;  /* 0x028c500d060075a7 */ /* 0x000f24000806017f */
[----:B----4-:R-:W-:Y:S05]  /*5750*/  @!P3 BRA `(.L_x_3986) ;  /* 0x000000c00004b947 */ /* 0x010fea0003800000 */
.L_x_3985:
[----:B------:R-:W-:Y:S01]  /*5760*/  ULEA UR14, UR39, UR45, 0xc ;  /* 0x0000002d270e7291 */ /* 0x000fe2000f8e603f */
[----:B------:R-:W-:Y:S01]  /*5770*/  WARPGROUP.ARRIVE ;  /* 0x00000000000079c5 */ /* 0x000fe20000000000 */
[----:B------:R-:W-:Y:S01]  /*5780*/  UMOV UR7, 0x40000040 ;  /* 0x4000004000077882 */ /* 0x000fe20000000000 */
[----:B--234-:R-:W-:-:S04]  /*5790*/  @!P1 VIADD R6, R6, 0x28c60 ;  /* 0x00028c6006069836 */ /* 0x01cfc80000000000 */
[----:B------:R-:W-:Y:S01]  /*57a0*/  UMOV UR6, UR14 ;  /* 0x0000000e00067c82 */ /* 0x000fe20008000000 */
[----:B------:R-:W-:Y:S01]  /*57b0*/  @!P1 PRMT R6, RZ, 0x654, R6 ;  /* 0x00000654ff069816 */ /* 0x000fe20000000006 */
[----:B------:R-:W-:Y:S01]  /*57c0*/  HGMMA.64x256x16.F32 R24, R156, gdesc[UR4].tnspB, RZ, !UPT, gsb0 ;  /* 0x43e000049c187df0 */ /* 0x000fe2000c0008ff */
        /* <DEDUP_REMOVED lines=27> */
[----:B------:R2:W-:Y:S02]  /*5980*/  @!P1 SYNCS.ARRIVE.TRANS64.RED.A1T0 RZ, [R6+URZ], RZ ;  /* 0x000000ff06ff99a7 */ /* 0x0005e4000810043f */
[----:B--2---:R-:W-:Y:S01]  /*5990*/  IMAD R6, R9, UR49, -R12 ;  /* 0x0000003109067c24 */ /* 0x004fe2000f8e0a0c */
[----:B------:R-:W-:-:S03]  /*59a0*/  IADD3 R9, R152, -0x2, RZ ;  /* 0xfffffffe98097810 */ /* 0x000fc60007ffe0ff */
[----:B------:R-:W-:-:S04]  /*59b0*/  VIADD R13, R6, UR42 ;  /* 0x0000002a060d7c36 */ /* 0x000fc80008000000 */
[----:B------:R-:W-:Y:S01]  /*59c0*/  IMAD.IADD R10, R13, 0x1, R10 ;  /* 0x000000010d0a7824 */ /* 0x000fe200078e020a */
[----:B------:R-:W-:Y:S06]  /*59d0*/  @!P2 BRA `(.L_x_3987) ;  /* 0x000000000040a947 */ /* 0x000fec0003800000 */
[C---:B------:R-:W-:Y:S01]  /*59e0*/  ISETP.GT.AND P3, PT, R13.reuse, RZ, PT ;  /* 0x000000ff0d00720c */ /* 0x040fe20003f64270 */
[----:B------:R-:W-:-:S12]  /*59f0*/  VIADD R12, R13, 0xffffffff ;  /* 0xffffffff0d0c7836 */ /* 0x000fd80000000000 */
        /* <DEDUP_REMOVED lines=8> */
.L_x_3988:
[----:B------:R-:W-:-:S13]  /*5a80*/  ISETP.NE.AND P3, PT, R11, 0x1, PT ;  /* 0x000000010b00780c */ /* 0x000fda0003f65270 */
[----:B------:R-:W2:Y:S02]  /*5a90*/  @P3 LDC.64 R14, c[0x0][0x9e8] ;  /* 0x00027a00ff0e3b82 */ /* 0x000ea40000000a00 */
[----:B--2---:R-:W-:-:S05]  /*5aa0*/  @P3 IMAD.HI.U32 R14, R12, R14, RZ ;  /* 0x0000000e0c0e3227 */ /* 0x004fca00078e00ff */
[----:B------:R-:W-:-:S07]  /*5ab0*/  @P3 SHF.R.U32.HI R12, RZ, R15, R14 ;  /* 0x0000000fff0c3219 */ /* 0x000fce000001160e */
.L_x_3989:
[----:B------:R-:W-:-:S05]  /*5ac0*/  IMAD R11, R12, R11, R11 ;  /* 0x0000000b0c0b7224 */ /* 0x000fca00078e020b */
[----:B------:R-:W-:-:S07]  /*5ad0*/  VIMNMX R10, R10, R11, PT ;  /* 0x0000000b0a0a7248 */ /* 0x000fce0003fe0100 */
.L_x_3987:
[----:B------:R-:W-:Y:S01]  /*5ae0*/  SHF.R.S32.HI R11, RZ, 0x1f, R10 ;  /* 0x0000001fff0b7819 */ /* 0x000fe2000001140a */
[----:B------:R-:W-:Y:S01]  /*5af0*/  ULDC UR23, c[0x0][0x9e4] ;  /* 0x0002790000177ab9 */ /* 0x000fe20000000800 */
[----:B------:R-:W-:Y:S01]  /*5b00*/  ULDC UR20, c[0x0][0x9dc] ;  /* 0x0002770000147ab9 */ /* 0x000fe20000000800 */
[----:B------:R-:W-:Y:S01]  /*5b10*/  ULDC UR24, c[0x0][0x288] ;  /* 0x0000a20000187ab9 */ /* 0x000fe20000000800 */
[----:B------:R-:W-:Y:S01]  /*5b20*/  LEA.HI R11, R11, R10, RZ, 0x6 ;  /* 0x0000000a0b0b7211 */ /* 0x000fe200078f30ff */
[----:B------:R-:W-:Y:S01]  /*5b30*/  ULDC UR21, c[0x0][0x988] ;  /* 0x0002620000157ab9 */ /* 0x000fe20000000800 */
[----:B------:R-:W-:Y:S02]  /*5b40*/  ULDC UR25, c[0x0][0x9e0] ;  /* 0x0002780000197ab9 */ /* 0x000fe40000000800 */
[----:B------:R-:W-:-:S04]  /*5b50*/  SHF.R.S32.HI R10, RZ, 0x6, R11 ;  /* 0x00000006ff0a7819 */ /* 0x000fc8000001140b */
[----:B------:R-:W-:-:S04]  /*5b60*/  VIMNMX R10, R10, UR41, !PT ;  /* 0x000000290a0a7c48 */ /* 0x000fc8000ffe0100 */
[----:B------:R-:W-:-:S13]  /*5b70*/  ISETP.GE.AND P3, PT, R9, R10, PT ;  /* 0x0000000a0900720c */ /* 0x000fda0003f66270 */
[----:B------:R-:W-:Y:S05]  /*5b80*/  @!P3 BRA `(.L_x_3990) ;  /* 0x0000002000b4b947 */ /* 0x000fea0003800000 */
.L_x_4007:
[----:B------:R-:W-:-:S04]  /*5b90*/  UIADD3 UR22, UR39, 0x1, URZ ;  /* 0x0000000127167890 */ /* 0x000fc8000fffe03f */
[----:B------:R-:W-:-:S04]  /*5ba0*/  UISETP.NE.AND UP0, UPT, UR22, 0x2, UPT ;  /* 0x000000021600788c */ /* 0x000fc8000bf05270 */
[----:B------:R-:W-:Y:S02]  /*5bb0*/  USEL UR6, URZ, 0x1, UP0 ;  /* 0x000000013f067887 */ /* 0x000fe40008000000 */
[----:B------:R-:W-:Y:S02]  /*5bc0*/  USEL UR22, UR22, URZ, UP0 ;  /* 0x0000003f16167287 */ /* 0x000fe40008000000 */
[----:B------:R-:W-:Y:S01]  /*5bd0*/  ULOP3.LUT UR38, UR38, UR6, URZ, 0x3c, !UPT ;  /* 0x0000000626267292 */ /* 0x000fe2000f8e3c3f */
[----:B-123--:R-:W-:Y:S11]  /*5be0*/  @!P0 BRA `(.L_x_3991) ;  /* 0x0000000000048947 */ /* 0x00eff60003800000 */
[----:B------:R-:W-:Y:S01]  /*5bf0*/  BPT.TRAP 0x1 ;  /* 0x000000040000795c */ /* 0x000fe20000300000 */
.L_x_3991:
[----:B------:R-:W-:Y:S01]  /*5c00*/  ULEA UR26, UR22, UR48, 0x3 ;  /* 0x00000030161a7291 */ /* 0x000fe2000f8e183f */
[----:B------:R-:W-:-:S04]  /*5c10*/  MOV R11, UR38 ;  /* 0x00000026000b7c02 */ /* 0x000fc80008000f00 */
[----:B------:R-:W-:-:S04]  /*5c20*/  SHF.L.U32 R11, R11, 0x1f, RZ ;  /* 0x0000001f0b0b7819 */ /* 0x000fc800000006ff */
[----:B------:R2:W3:Y:S01]  /*5c30*/  SYNCS.PHASECHK.TRANS64.TRYWAIT P3, [UR26+0x28c30], R11 ;  /* 0x028c300bff0075a7 */ /* 0x0004e2000806015a */
[----:B------:R-:W-:Y:S05]  /*5c40*/  @!P0 BRA `(.L_x_3992) ;  /* 0x0000000000048947 */ /* 0x000fea0003800000 */
[----:B------:R-:W-:Y:S01]  /*5c50*/  BPT.TRAP 0x1 ;  /* 0x000000040000795c */ /* 0x000fe20000300000 */
.L_x_3992:
[----:B---3--:R-:W-:Y:S05]  /*5c60*/  @P3 BRA `(.L_x_3993) ;  /* 0x0000000000083947 */ /* 0x008fea0003800000 */
[----:B------:R-:W3:Y:S02]  /*5c70*/  SYNCS.PHASECHK.TRANS64.TRYWAIT P3, [UR26+0x28c30], R11 ;  /* 0x028c300bff0075a7 */ /* 0x000ee4000806015a */
[----:B---3--:R-:W-:Y:S05]  /*5c80*/  @!P3 BRA `(.L_x_3994) ;  /* 0x000000b800ccb947 */ /* 0x008fea0003800000 */
.L_x_3993:
[----:B------:R-:W-:Y:S01]  /*5c90*/  R2UR UR18, R3 ;  /* 0x00000000031272ca */ /* 0x000fe200000e0000 */
[----:B-1----:R-:W-:Y:S01]  /*5ca0*/  WARPGROUP.ARRIVE ;  /* 0x00000000000079c5 */ /* 0x002fe20000000000 */
[----:B------:R-:W-:Y:S01]  /*5cb0*/  UMOV UR19, 0x40000040 ;  /* 0x4000004000137882 */ /* 0x000fe20000000000 */
[----:B------:R-:W-:Y:S01]  /*5cc0*/  UMOV UR7, 0x40000040 ;  /* 0x4000004000077882 */ /* 0x000fe20000000000 */
[----:B------:R-:W-:Y:S01]  /*5cd0*/  UMOV UR11, 0x40000040 ;  /* 0x40000040000b7882 */ /* 0x000fe20000000000 */
[----:B------:R-:W-:Y:S01]  /*5ce0*/  UMOV UR15, 0x40000040 ;  /* 0x40000040000f7882 */ /* 0x000fe20000000000 */
[----:B------:R-:W1:Y:S01]  /*5cf0*/  LDC R15, c[0x0][0x2e0] ;  /* 0x0000b800ff0f7b82 */ /* 0x000e620000000800 */
[----:B---3--:R-:W-:-:S04]  /*5d00*/  IMAD.U32 R12, RZ, RZ, UR26 ;  /* 0x0000001aff0c7e24 */ /* 0x008fc8000f8e00ff */
[----:B------:R-:W-:Y:S02]  /*5d10*/  @!P1 VIADD R13, R12, 0x28c40 ;  /* 0x00028c400c0d9836 */ /* 0x000fe40000000000 */
[----:B------:R-:W-:-:S03]  /*5d20*/  ULEA UR18, UR22, UR18, 0x9 ;  /* 0x0000001216127291 */ /* 0x000fc6000f8e483f */
[----:B------:R-:W-:Y:S01]  /*5d30*/  @!P1 PRMT R14, RZ, 0x654, R13 ;  /* 0x00000654ff0e9816 */ /* 0x000fe2000000000d */
[----:B------:R-:W-:Y:S01]  /*5d40*/  UIADD3 UR6, UR18, 0x2, URZ ;  /* 0x0000000212067890 */ /* 0x000fe2000fffe03f */
[----:B------:R-:W-:Y:S01]  /*5d50*/  IMAD.SHL.U32 R13, R9, 0x40, RZ ;  /* 0x00000040090d7824 */ /* 0x000fe200078e00ff */
[----:B------:R-:W-:Y:S02]  /*5d60*/  UIADD3 UR10, UR18, 0x4, URZ ;  /* 0x00000004120a7890 */ /* 0x000fe4000fffe03f */
[----:B------:R-:W-:Y:S02]  /*5d70*/  UIADD3 UR14, UR18, 0x6, URZ ;  /* 0x00000006120e7890 */ /* 0x000fe4000fffe03f */
[----:B------:R-:W-:Y:S03]  /*5d80*/  HGMMA.64x64x16.F32 R152, gdesc[UR16], RZ, !UPT, gsb0 ;  /* 0x00e00000109879f0 */ /* 0x000fe6000c0008ff */
[----:B------:R-:W-:-:S02]  /*5d90*/  WARPGROUP.DEPBAR.LE gsb0, 0x0 ;  /* 0x00008000000079c5 */ /* 0x000fc40000010000 */
[----:B------:R-:W-:-:S06]  /*5da0*/  WARPGROUP.ARRIVE ;  /* 0x00000000000079c5 */ /* 0x000fcc0000000000 */
[----:B------:R-:W-:Y:S03]  /*5db0*/  HGMMA.64x64x16.F32 R152, gdesc[UR4], R152, gsb0 ;  /* 0x00e00000049879f0 */ /* 0x000fe60008000898 */
[----:B------:R-:W-:Y:S02]  /*5dc0*/  WARPGROUP.DEPBAR.LE gsb0, 0x0 ;  /* 0x00008000000079c5 */ /* 0x000fe40000010000 */
[----:B------:R-:W-:-:S06]  /*5dd0*/  WARPGROUP.ARRIVE ;  /* 0x00000000000079c5 */ /* 0x000fcc0000000000 */
[----:B------:R-:W-:Y:S01]  /*5de0*/  HGMMA.64x64x16.F32 R152, gdesc[UR8], R152, gsb0 ;  /* 0x00e00000089879f0 */ /* 0x000fe20008000898 */
[----:B------:R-:W-:Y:S02]  /*5df0*/  UMOV UR11, UR20 ;  /* 0x00000014000b7c82 */ /* 0x000fe40008000000 */
[----:B------:R-:W-:Y:S01]  /*5e00*/  ULOP3.LUT UR6, URZ, UR11, URZ, 0x33, !UPT ;  /* 0x0000000b3f067292 */ /* 0x000fe2000f8e333f */
[----:B------:R-:W-:Y:S02]  /*5e10*/  WARPGROUP.DEPBAR.LE gsb0, 0x0 ;  /* 0x00008000000079c5 */ /* 0x000fe40000010000 */
[----:B------:R-:W-:-:S06]  /*5e20*/  WARPGROUP.ARRIVE ;  /* 0x00000000000079c5 */ /* 0x000fcc0000000000 */
[----:B------:R-:W-:Y:S03]  /*5e30*/  HGMMA.64x64x16.F32 R152, gdesc[UR12], R152, gsb0 ;  /* 0x00e000000c9879f0 */ /* 0x000fe60008000898 */
[----:B------:R-:W-:Y:S02]  /*5e40*/  WARPGROUP.DEPBAR.LE gsb0, 0x0 ;  /* 0x00008000000079c5 */ /* 0x000fe40000010000 */
[----:B------:R3:W-:Y:S02]  /*5e50*/  @!P1 SYNCS.ARRIVE.TRANS64.RED.A1T0 RZ, [R14+URZ], RZ ;  /* 0x000000ff0eff99a7 */ /* 0x0007e4000810043f */
[----:B---3--:R-:W-:-:S05]  /*5e60*/  IADD3 R14, -R13, 0x1, RZ ;  /* 0x000000010d0e7810 */ /* 0x008fca0007ffe1ff */
[----:B-1----:R-:W-:-:S05]  /*5e70*/  IMAD R15, R15, UR49, R14 ;  /* 0x000000310f0f7c24 */ /* 0x002fca000f8e020e */
[----:B------:R-:W-:-:S04]  /*5e80*/  IADD3 R15, R15, -UR24, -R2 ;  /* 0x800000180f0f7c10 */ /* 0x000fc8000fffe802 */
[C-C-:B------:R-:W-:Y:S02]  /*5e90*/  IADD3 R14, R0.reuse, UR25, R15.reuse ;  /* 0x00000019000e7c10 */ /* 0x140fe4000fffe00f */
[----:B------:R-:W-:Y:S01]  /*5ea0*/  IADD3 R20, R0, UR6, R15 ;  /* 0x0000000600147c10 */ /* 0x000fe2000fffe00f */
[----:B------:R-:W-:Y:S06]  /*5eb0*/  @!P2 BRA `(.L_x_3995) ;  /* 0x000000000058a947 */ /* 0x000fec0003800000 */
[----:B------:R-:W-:Y:S01]  /*5ec0*/  IADD3 R192, R0, R6, RZ ;  /* 0x0000000600c07210 */ /* 0x000fe20007ffe0ff */
[----:B------:R-:W-:Y:S03]  /*5ed0*/  BSSY B0, `(.L_x_3996) ;  /* 0x0000010000007945 */ /* 0x000fe60003800000 */
        /* <DEDUP_REMOVED lines=10> */
.L_x_3997:
[----:B------:R-:W-:-:S05]  /*5f80*/  IMAD.U32 R193, RZ, RZ, UR23 ;  /* 0x00000017ffc17e24 */ /* 0x000fca000f8e00ff */
[----:B------:R-:W-:-:S13]  /*5f90*/  ISETP.NE.AND P3, PT, R193, 0x1, PT ;  /* 0x00000001c100780c */ /* 0x000fda0003f65270 */
[----:B------:R-:W1:Y:S02]  /*5fa0*/  @P3 LDC.64 R194, c[0x0][0x9e8] ;  /* 0x00027a00ffc23b82 */ /* 0x000e640000000a00 */
[----:B-1----:R-:W-:-:S05]  /*5fb0*/  @P3 IMAD.HI.U32 R194, R192, R194, RZ ;  /* 0x000000c2c0c23227 */ /* 0x002fca00078e00ff */
[----:B------:R-:W-:-:S07]  /*5fc0*/  @P3 SHF.R.U32.HI R192, RZ, R195, R194 ;  /* 0x000000c3ffc03219 */ /* 0x000fce00000116c2 */
.L_x_3998:
[----:B------:R-:W-:Y:S05]  /*5fd0*/  BSYNC B0 ;  /* 0x0000000000007941 */ /* 0x000fea0003800000 */
.L_x_3996:
[----:B------:R-:W-:-:S04]  /*5fe0*/  IMAD R21, R192, R193, -R13 ;  /* 0x000000c1c0157224 */ /* 0x000fc800078e0a0d */
[----:B------:R-:W-:-:S05]  /*5ff0*/  IMAD.IADD R21, R21, 0x1, -R2 ;  /* 0x0000000115157824 */ /* 0x000fca00078e0a02 */
[----:B------:R-:W-:Y:S02]  /*6000*/  VIADDMNMX R14, R21, R193, R14, PT ;  /* 0x000000c1150e7246 */ /* 0x000fe4000380010e */
[----:B------:R-:W-:-:S07]  /*6010*/  VIMNMX R20, R20, R21, !PT ;  /* 0x0000001514147248 */ /* 0x000fce0007fe0100 */
.L_x_3995:
[----:B------:R-:W-:Y:S02]  /*6020*/  ISETP.GT.AND P3, PT, R9, -0x1, PT ;  /* 0xffffffff0900780c */ /* 0x000fe40003f64270 */
[C---:B------:R-:W-:Y:S01]  /*6030*/  IADD3 R21, R15.reuse, UR25, RZ ;  /* 0x000000190f157c10 */ /* 0x040fe2000fffe0ff */
[----:B------:R-:W-:Y:S01]  /*6040*/  VIADD R15, R15, UR6 ;  /* 0x000000060f0f7c36 */ /* 0x000fe20008000000 */
[C---:B------:R-:W-:Y:S02]  /*6050*/  ISETP.GT.AND P4, PT, R20.reuse, RZ, P3 ;  /* 0x000000ff1400720c */ /* 0x040fe40001f84270 */
[----:B------:R-:W-:Y:S02]  /*6060*/  ISETP.GT.AND P6, PT, R20, 0x1, P3 ;  /* 0x000000011400780c */ /* 0x000fe40001fc4270 */
[----:B------:R-:W-:Y:S02]  /*6070*/  ISETP.LT.OR P5, PT, R14, 0x1, P4 ;  /* 0x000000010e00780c */ /* 0x000fe400027a1670 */
[----:B------:R-:W-:-:S02]  /*6080*/  ISETP.GT.AND P4, PT, R20, 0x8, P3 ;  /* 0x000000081400780c */ /* 0x000fc40001f84270 */
[----:B------:R-:W-:Y:S02]  /*6090*/  FSEL R152, R152, -INF , !P5 ;  /* 0xff80000098987808 */ /* 0x000fe40006800000 */
[----:B------:R-:W-:Y:S02]  /*60a0*/  ISETP.GT.AND P5, PT, R20, 0x9, P3 ;  /* 0x000000091400780c */ /* 0x000fe40001fa4270 */
[C---:B------:R-:W-:Y:S02]  /*60b0*/  ISETP.LT.OR P6, PT, R14.reuse, 0x2, P6 ;  /* 0x000000020e00780c */ /* 0x040fe400037c1670 */
[C---:B------:R-:W-:Y:S02]  /*60c0*/  ISETP.LT.OR P4, PT, R14.reuse, 0x9, P4 ;  /* 0x000000090e00780c */ /* 0x040fe40002781670 */
[----:B------:R-:W-:Y:S02]  /*60d0*/  ISETP.LT.OR P5, PT, R14, 0xa, P5 ;  /* 0x0000000a0e00780c */ /* 0x000fe40002fa1670 */
[----:B------:R-:W-:-:S02]  /*60e0*/  FSEL R153, R153, -INF , !P6 ;  /* 0xff80000099997808 */ /* 0x000fc40007000000 */
[----:B------:R-:W-:Y:S02]  /*60f0*/  FSEL R156, R156, -INF , !P4 ;  /* 0xff8000009c9c7808 */ /* 0x000fe40006000000 */
[----:B------:R-:W-:Y:S02]  /*6100*/  FSEL R157, R157, -INF , !P5 ;  /* 0xff8000009d9d7808 */ /* 0x000fe40006800000 */
[C---:B------:R-:W-:Y:S02]  /*6110*/  ISETP.GT.AND P6, PT, R20.reuse, 0x10, P3 ;  /* 0x000000101400780c */ /* 0x040fe40001fc4270 */
[C---:B------:R-:W-:Y:S02]  /*6120*/  ISETP.GT.AND P4, PT, R20.reuse, 0x11, P3 ;  /* 0x000000111400780c */ /* 0x040fe40001f84270 */
[----:B------:R-:W-:Y:S02]  /*6130*/  ISETP.GT.AND P5, PT, R20, 0x18, P3 ;  /* 0x000000181400780c */ /* 0x000fe40001fa4270 */
[----:B------:R-:W-:-:S02]  /*6140*/  ISETP.LT.OR P6, PT, R14, 0x11, P6 ;  /* 0x000000110e00780c */ /* 0x000fc400037c1670 */
[C---:B------:R-:W-:Y:S02]  /*6150*/  ISETP.LT.OR P4, PT, R14.reuse, 0x12, P4 ;  /* 0x000000120e00780c */ /* 0x040fe40002781670 */
[----:B------:R-:W-:Y:S02]  /*6160*/  ISETP.LT.OR P5, PT, R14, 0x19, P5 ;  /* 0x000000190e00780c */ /* 0x000fe40002fa1670 */
[----:B------:R-:W-:Y:S02]  /*6170*/  FSEL R160, R160, -INF , !P6 ;  /* 0xff800000a0a07808 */ /* 0x000fe40007000000 */
[----:B------:R-:W-:Y:S02]  /*6180*/  FSEL R161, R161, -INF , !P4 ;  /* 0xff800000a1a17808 */ /* 0x000fe40006000000 */
[----:B------:R-:W-:Y:S02]  /*6190*/  FSEL R164, R164, -INF , !P5 ;  /* 0xff800000a4a47808 */ /* 0x000fe40006800000 */
[----:B------:R-:W-:-:S02]  /*61a0*/  ISETP.GT.AND P6, PT, R20, 0x19, P3 ;  /* 0x000000191400780c */ /* 0x000fc40001fc4270 */
[C---:B------:R-:W-:Y:S02]  /*61b0*/  ISETP.GT.AND P4, PT, R20.reuse, 0x20, P3 ;  /* 0x000000201400780c */ /* 0x040fe40001f84270 */
        /* <DEDUP_REMOVED lines=22> */
[----:B------:R-:W-:-:S02]  /*6320*/  IADD3 R20, R21, 0x8, R0 ;  /* 0x0000000815147810 */ /* 0x000fc40007ffe000 */
[----:B------:R-:W-:Y:S02]  /*6330*/  IADD3 R21, R15, 0x8, R0 ;  /* 0x000000080f157810 */ /* 0x000fe40007ffe000 */
[----:B------:R-:W-:Y:S02]  /*6340*/  FSEL R177, R177, -INF , !P6 ;  /* 0xff800000b1b17808 */ /* 0x000fe40007000000 */
[----:B------:R-:W-:Y:S02]  /*6350*/  FSEL R180, R180, -INF , !P4 ;  /* 0xff800000b4b47808 */ /* 0x000fe40006000000 */
[----:B------:R-:W-:Y:S01]  /*6360*/  FSEL R181, R181, -INF , !P5 ;  /* 0xff800000b5b57808 */ /* 0x000fe20006800000 */
[----:B------:R-:W-:Y:S06]  /*6370*/  @!P2 BRA `(.L_x_3999) ;  /* 0x00000000005ca947 */ /* 0x000fec0003800000 */
[----:B------:R-:W-:Y:S01]  /*6380*/  IMAD.IADD R193, R0, 0x1, R6 ;  /* 0x0000000100c17824 */ /* 0x000fe200078e0206 */
[----:B------:R-:W-:Y:S03]  /*6390*/  BSSY B0, `(.L_x_4000) ;  /* 0x0000011000007945 */ /* 0x000fe60003800000 */
[----:B------:R-:W-:-:S05]  /*63a0*/  VIADD R193, R193, 0x8 ;  /* 0x00000008c1c17836 */ /* 0x000fca0000000000 */
[----:B------:R-:W-:-:S13]  /*63b0*/  ISETP.GT.AND P4, PT, R193, -0x1, PT ;  /* 0xffffffffc100780c */ /* 0x000fda0003f84270 */
[----:B------:R-:W-:Y:S05]  /*63c0*/  @P4 BRA `(.L_x_4001) ;  /* 0x0000000000204947 */ /* 0x000fea0003800000 */
[----:B------:R-:W-:Y:S02]  /*63d0*/  MOV R192, UR23 ;  /* 0x0000001700c07c02 */ /* 0x000fe40008000f00 */
[----:B------:R-:W-:Y:S02]  /*63e0*/  LOP3.LUT R193, RZ, R193, RZ, 0x33, !PT ;  /* 0x000000c1ffc17212 */ /* 0x000fe400078e33ff */
[----:B------:R-:W-:-:S13]  /*63f0*/  ISETP.NE.AND P4, PT, R192, 0x1, PT ;  /* 0x00000001c000780c */ /* 0x000fda0003f85270 */
[----:B------:R-:W1:Y:S02]  /*6400*/  @P4 LDC.64 R14, c[0x0][0x9e8] ;  /* 0x00027a00ff0e4b82 */ /* 0x000e640000000a00 */
[----:B-1----:R-:W-:-:S05]  /*6410*/  @P4 IMAD.HI.U32 R14, R193, R14, RZ ;  /* 0x0000000ec10e4227 */ /* 0x002fca00078e00ff */
[----:B------:R-:W-:-:S04]  /*6420*/  @P4 SHF.R.U32.HI R193, RZ, R15, R14 ;  /* 0x0000000fffc14219 */ /* 0x000fc8000001160e */
[----:B------:R-:W-:Y:S01]  /*6430*/  LOP3.LUT R193, RZ, R193, RZ, 0x33, !PT ;  /* 0x000000c1ffc17212 */ /* 0x000fe200078e33ff */
[----:B------:R-:W-:Y:S06]  /*6440*/  BRA `(.L_x_4002) ;  /* 0x0000000000147947 */ /* 0x000fec0003800000 */
.L_x_4001:
[----:B------:R-:W-:-:S05]  /*6450*/  IMAD.U32 R192, RZ, RZ, UR23 ;  /* 0x00000017ffc07e24 */ /* 0x000fca000f8e00ff */
[----:B------:R-:W-:-:S13]  /*6460*/  ISETP.NE.AND P4, PT, R192, 0x1, PT ;  /* 0x00000001c000780c */ /* 0x000fda0003f85270 */
[----:B------:R-:W1:Y:S02]  /*6470*/  @P4 LDC.64 R14, c[0x0][0x9e8] ;  /* 0x00027a00ff0e4b82 */ /* 0x000e640000000a00 */
[----:B-1----:R-:W-:-:S05]  /*6480*/  @P4 IMAD.HI.U32 R14, R193, R14, RZ ;  /* 0x0000000ec10e4227 */ /* 0x002fca00078e00ff */
[----:B------:R-:W-:-:S07]  /*6490*/  @P4 SHF.R.U32.HI R193, RZ, R15, R14 ;  /* 0x0000000fffc14219 */ /* 0x000fce000001160e */
.L_x_4002:
[----:B------:R-:W-:Y:S05]  /*64a0*/  BSYNC B0 ;  /* 0x0000000000007941 */ /* 0x000fea0003800000 */
.L_x_4000:
[----:B------:R-:W-:-:S04]  /*64b0*/  IMAD R193, R193, R192, -R13 ;  /* 0x000000c0c1c17224 */ /* 0x000fc800078e0a0d */
[----:B------:R-:W-:-:S05]  /*64c0*/  IMAD.IADD R193, R193, 0x1, -R2 ;  /* 0x00000001c1c17824 */ /* 0x000fca00078e0a02 */
[----:B------:R-:W-:Y:S02]  /*64d0*/  VIADDMNMX R20, R193, R192, R20, PT ;  /* 0x000000c0c1147246 */ /* 0x000fe40003800114 */
[----:B------:R-:W-:-:S07]  /*64e0*/  VIMNMX R21, R21, R193, !PT ;  /* 0x000000c115157248 */ /* 0x000fce0007fe0100 */
.L_x_3999:
[----:B------:R-:W-:Y:S01]  /*64f0*/  FMNMX.FTZ R14, R152, R7, !PT ;  /* 0x00000007980e7209 */ /* 0x000fe20007810000 */
[----:B------:R-:W-:Y:S01]  /*6500*/  UMOV UR10, UR21 ;  /* 0x00000015000a7c82 */ /* 0x000fe20008000000 */
[----:B------:R-:W-:Y:S02]  /*6510*/  ISETP.GT.AND P4, PT, R21, 0x1, P3 ;  /* 0x000000011500780c */ /* 0x000fe40001f84270 */
[----:B------:R-:W-:Y:S02]  /*6520*/  FMNMX.FTZ R13, R153, R14, !PT ;  /* 0x0000000e990d7209 */ /* 0x000fe40007810000 */
[----:B------:R-:W-:Y:S02]  /*6530*/  ISETP.LT.OR P4, PT, R20, 0x2, P4 ;  /* 0x000000021400780c */ /* 0x000fe40002781670 */
[----:B------:R-:W-:Y:S02]  /*6540*/  FMNMX.FTZ R14, R156, R13, !PT ;  /* 0x0000000d9c0e7209 */ /* 0x000fe40007810000 */
[----:B------:R-:W-:-:S02]  /*6550*/  FSEL R155, R155, -INF , !P4 ;  /* 0xff8000009b9b7808 */ /* 0x000fc40006000000 */
[----:B------:R-:W-:Y:S02]  /*6560*/  FMNMX.FTZ R13, R157, R14, !PT ;  /* 0x0000000e9d0d7209 */ /* 0x000fe40007810000 */
[C---:B------:R-:W-:Y:S02]  /*6570*/  ISETP.GT.AND P4, PT, R21.reuse, RZ, P3 ;  /* 0x000000ff1500720c */ /* 0x040fe40001f84270 */
[----:B------:R-:W-:Y:S02]  /*6580*/  FMNMX.FTZ R14, R160, R13, !PT ;  /* 0x0000000da00e7209 */ /* 0x000fe40007810000 */
[----:B------:R-:W-:Y:S02]  /*6590*/  ISETP.GT.AND P6, PT, R21, 0x9, P3 ;  /* 0x000000091500780c */ /* 0x000fe40001fc4270 */
[----:B------:R-:W-:Y:S02]  /*65a0*/  FMNMX.FTZ R13, R161, R14, !PT ;  /* 0x0000000ea10d7209 */ /* 0x000fe40007810000 */
[----:B------:R-:W-:-:S02]  /*65b0*/  ISETP.LT.OR P4, PT, R20, 0x1, P4 ;  /* 0x000000011400780c */ /* 0x000fc40002781670 */
[----:B------:R-:W-:Y:S02]  /*65c0*/  FMNMX.FTZ R14, R164, R13, !PT ;  /* 0x0000000da40e7209 */ /* 0x000fe40007810000 */
[----:B------:R-:W-:Y:S02]  /*65d0*/  ISETP.GT.AND P5, PT, R21, 0x8, P3 ;  /* 0x000000081500780c */ /* 0x000fe40001fa4270 */
[----:B------:R-:W-:Y:S02]  /*65e0*/  FMNMX.FTZ R13, R165, R14, !PT ;  /* 0x0000000ea50d7209 */ /* 0x000fe40007810000 */
[----:B------:R-:W-:Y:S02]  /*65f0*/  ISETP.LT.OR P6, PT, R20, 0xa, P6 ;  /* 0x0000000a1400780c */ /* 0x000fe400037c1670 */
[----:B------:R-:W-:Y:S02]  /*6600*/  FMNMX.FTZ R14, R168, R13, !PT ;  /* 0x0000000da80e7209 */ /* 0x000fe40007810000 */
[----:B------:R-:W-:-:S02]  /*6610*/  ISETP.LT.OR P5, PT, R20, 0x9, P5 ;  /* 0x000000091400780c */ /* 0x000fc40002fa1670 */
[----:B------:R-:W-:Y:S02]  /*6620*/  FMNMX.FTZ R13, R169, R14, !PT ;  /* 0x0000000ea90d7209 */ /* 0x000fe40007810000 */
[----:B------:R-:W-:Y:S02]  /*6630*/  FSEL R159, R159, -INF , !P6 ;  /* 0xff8000009f9f7808 */ /* 0x000fe40007000000 */
[----:B------:R-:W-:Y:S02]  /*6640*/  FMNMX.FTZ R14, R172, R13, !PT ;  /* 0x0000000dac0e7209 */ /* 0x000fe40007810000 */
[----:B------:R-:W-:Y:S02]  /*6650*/  ISETP.GT.AND P6, PT, R21, 0x11, P3 ;  /* 0x000000111500780c */ /* 0x000fe40001fc4270 */
[----:B------:R-:W-:Y:S02]  /*6660*/  FMNMX.FTZ R13, R173, R14, !PT ;  /* 0x0000000ead0d7209 */ /* 0x000fe40007810000 */
[----:B------:R-:W-:-:S02]  /*6670*/  FSEL R158, R158, -INF , !P5 ;  /* 0xff8000009e9e7808 */ /* 0x000fc40006800000 */
        /* <DEDUP_REMOVED lines=8> */
[C---:B------:R-:W-:Y:S01]  /*6700*/  ISETP.GT.AND P6, PT, R21.reuse, 0x20, P3 ;  /* 0x000000201500780c */ /* 0x040fe20001fc4270 */
[----:B------:R-:W1:Y:S01]  /*6710*/  SHFL.BFLY PT, R13, R14, 0x2, 0x1f ;  /* 0x0c401f000e0d7f89 */ /* 0x000e6200000e0000 */
[----:B------:R-:W-:Y:S02]  /*6720*/  FSEL R162, R162, -INF , !P5 ;  /* 0xff800000a2a27808 */ /* 0x000fe40006800000 */
[----:B------:R-:W-:Y:S02]  /*6730*/  ISETP.LT.OR P6, PT, R20, 0x21, P6 ;  /* 0x000000211400780c */ /* 0x000fe400037c1670 */
[----:B------:R-:W-:-:S02]  /*6740*/  ISETP.GT.AND P5, PT, R21, 0x19, P3 ;  /* 0x000000191500780c */ /* 0x000fc40001fa4270 */
[----:B------:R-:W-:Y:S02]  /*6750*/  FSEL R170, R170, -INF , !P6 ;  /* 0xff800000aaaa7808 */ /* 0x000fe40007000000 */
[----:B------:R-:W-:-:S04]  /*6760*/  ISETP.LT.OR P5, PT, R20, 0x1a, P5 ;  /* 0x0000001a1400780c */ /* 0x000fc80002fa1670 */
[----:B------:R-:W-:Y:S02]  /*6770*/  FSEL R167, R167, -INF , !P5 ;  /* 0xff800000a7a77808 */ /* 0x000fe40006800000 */
[----:B------:R-:W-:-:S04]  /*6780*/  ISETP.GT.AND P5, PT, R21, 0x28, P3 ;  /* 0x000000281500780c */ /* 0x000fc80001fa4270 */
[----:B------:R-:W-:-:S04]  /*6790*/  ISETP.LT.OR P5, PT, R20, 0x29, P5 ;  /* 0x000000291400780c */ /* 0x000fc80002fa1670 */
[----:B------:R-:W-:Y:S02]  /*67a0*/  FSEL R174, R174, -INF , !P5 ;  /* 0xff800000aeae7808 */ /* 0x000fe40006800000 */
[----:B-1----:R-:W-:Y:S02]  /*67b0*/  FMNMX.FTZ R15, R14, R13, !PT ;  /* 0x0000000d0e0f7209 */ /* 0x002fe40007810000 */
[----:B------:R-:W-:-:S03]  /*67c0*/  ISETP.GT.AND P5, PT, R21, 0x30, P3 ;  /* 0x000000301500780c */ /* 0x000fc60001fa4270 */
[----:B------:R-:W1:Y:S01]  /*67d0*/  SHFL.BFLY PT, R192, R15, 0x1, 0x1f ;  /* 0x0c201f000fc07f89 */ /* 0x000e6200000e0000 */
[----:B------:R-:W-:-:S04]  /*67e0*/  ISETP.LT.OR P5, PT, R20, 0x31, P5 ;  /* 0x000000311400780c */ /* 0x000fc80002fa1670 */
[----:B------:R-:W-:Y:S02]  /*67f0*/  FSEL R178, R178, -INF , !P5 ;  /* 0xff800000b2b27808 */ /* 0x000fe40006800000 */
[----:B------:R-:W-:-:S04]  /*6800*/  ISETP.GT.AND P5, PT, R21, 0x38, P3 ;  /* 0x000000381500780c */ /* 0x000fc80001fa4270 */
[----:B------:R-:W-:-:S04]  /*6810*/  ISETP.LT.OR P5, PT, R20, 0x39, P5 ;  /* 0x000000391400780c */ /* 0x000fc80002fa1670 */
[----:B------:R-:W-:Y:S02]  /*6820*/  FSEL R182, R182, -INF , !P5 ;  /* 0xff800000b6b67808 */ /* 0x000fe40006800000 */
[----:B-1----:R-:W-:Y:S02]  /*6830*/  FMNMX.FTZ R13, R15, R192, !PT ;  /* 0x000000c00f0d7209 */ /* 0x002fe40007810000 */
[----:B------:R-:W-:Y:S02]  /*6840*/  FSEL R15, R154, -INF , !P4 ;  /* 0xff8000009a0f7808 */ /* 0x000fe40006000000 */
[----:B------:R-:W-:Y:S01]  /*6850*/  ISETP.GT.AND P4, PT, R21, 0x18, P3 ;  /* 0x000000181500780c */ /* 0x000fe20001f84270 */
[----:B------:R-:W-:Y:S01]  /*6860*/  FMUL.FTZ R154, R13, UR10 ;  /* 0x0000000a0d9a7c20 */ /* 0x000fe20008410000 */
[----:B------:R-:W-:Y:S02]  /*6870*/  FMNMX.FTZ R14, R15, R8, !PT ;  /* 0x000000080f0e7209 */ /* 0x000fe40007810000 */
[----:B------:R-:W-:-:S02]  /*6880*/  ISETP.LT.OR P4, PT, R20, 0x19, P4 ;  /* 0x000000191400780c */ /* 0x000fc40002781670 */
[----:B------:R-:W-:Y:S02]  /*6890*/  FMNMX.FTZ R193, R155, R14, !PT ;  /* 0x0000000e9bc17209 */ /* 0x000fe40007810000 */
[----:B------:R-:W-:Y:S02]  /*68a0*/  FSETP.NEU.FTZ.AND P6, PT, R13, -INF , PT ;  /* 0xff8000000d00780b */ /* 0x000fe40003fdd000 */
[----:B------:R-:W-:Y:S02]  /*68b0*/  FMNMX.FTZ R14, R158, R193, !PT ;  /* 0x000000c19e0e7209 */ /* 0x000fe40007810000 */
[----:B------:R-:W-:Y:S02]  /*68c0*/  FSEL R166, R166, -INF , !P4 ;  /* 0xff800000a6a67808 */ /* 0x000fe40006000000 */
[----:B------:R-:W-:Y:S02]  /*68d0*/  FMNMX.FTZ R193, R159, R14, !PT ;  /* 0x0000000e9fc17209 */ /* 0x000fe40007810000 */
[----:B------:R-:W-:-:S02]  /*68e0*/  ISETP.GT.AND P4, PT, R21, 0x21, P3 ;  /* 0x000000211500780c */ /* 0x000fc40001f84270 */
[----:B------:R-:W-:Y:S02]  /*68f0*/  FMNMX.FTZ R14, R162, R193, !PT ;  /* 0x000000c1a20e7209 */ /* 0x000fe40007810000 */
[----:B------:R-:W-:Y:S02]  /*6900*/  ISETP.LT.OR P4, PT, R20, 0x22, P4 ;  /* 0x000000221400780c */ /* 0x000fe40002781670 */
[----:B------:R-:W-:Y:S02]  /*6910*/  FMNMX.FTZ R193, R163, R14, !PT ;  /* 0x0000000ea3c17209 */ /* 0x000fe40007810000 */
[----:B------:R-:W-:Y:S02]  /*6920*/  FSEL R14, R154, RZ, P6 ;  /* 0x000000ff9a0e7208 */ /* 0x000fe40003000000 */
[----:B------:R-:W-:Y:S02]  /*6930*/  FMNMX.FTZ R154, R166, R193, !PT ;  /* 0x000000c1a69a7209 */ /* 0x000fe40007810000 */
[----:B------:R-:W-:Y:S01]  /*6940*/  FSEL R171, R171, -INF , !P4 ;  /* 0xff800000abab7808 */ /* 0x000fe20006000000 */
[--C-:B------:R-:W-:Y:S01]  /*6950*/  FFMA.FTZ R152, R152, UR10, -R14.reuse ;  /* 0x0000000a98987c23 */ /* 0x100fe2000801080e */
[----:B------:R-:W-:Y:S01]  /*6960*/  FMNMX.FTZ R193, R167, R154, !PT ;  /* 0x0000009aa7c17209 */ /* 0x000fe20007810000 */
[----:B------:R-:W-:Y:S01]  /*6970*/  FFMA.FTZ R153, R153, UR10, -R14 ;  /* 0x0000000a99997c23 */ /* 0x000fe2000801080e */
[----:B------:R-:W-:-:S02]  /*6980*/  ISETP.GT.AND P4, PT, R21, 0x29, P3 ;  /* 0x000000291500780c */ /* 0x000fc40001f84270 */
[----:B------:R-:W-:Y:S01]  /*6990*/  FMNMX.FTZ R154, R170, R193, !PT ;  /* 0x000000c1aa9a7209 */ /* 0x000fe20007810000 */
[----:B------:R-:W-:Y:S01]  /*69a0*/  MUFU.EX2 R152, R152 ;  /* 0x0000009800987308 */ /* 0x000fe20000000800 */
[----:B------:R-:W-:Y:S02]  /*69b0*/  ISETP.LT.OR P4, PT, R20, 0x2a, P4 ;  /* 0x0000002a1400780c */ /* 0x000fe40002781670 */
[----:B------:R-:W-:Y:S02]  /*69c0*/  FMNMX.FTZ R193, R171, R154, !PT ;  /* 0x0000009aabc17209 */ /* 0x000fe40007810000 */
[----:B------:R-:W-:Y:S02]  /*69d0*/  FSEL R175, R175, -INF , !P4 ;  /* 0xff800000afaf7808 */ /* 0x000fe40006000000 */
[C---:B------:R-:W-:Y:S01]  /*69e0*/  ISETP.GT.AND P4, PT, R21.reuse, 0x31, P3 ;  /* 0x000000311500780c */ /* 0x040fe20001f84270 */
[----:B------:R-:W-:Y:S01]  /*69f0*/  MUFU.EX2 R153, R153 ;  /* 0x0000009900997308 */ /* 0x000fe20000000800 */
[----:B------:R-:W-:Y:S01]  /*6a00*/  FMNMX.FTZ R154, R174, R193, !PT ;  /* 0x000000c1ae9a7209 */ /* 0x000fe20007810000 */
[----:B------:R-:W-:Y:S01]  /*6a10*/  FFMA.FTZ R193, R156, UR10, -R14 ;  /* 0x0000000a9cc17c23 */ /* 0x000fe2000801080e */
[----:B------:R-:W-:-:S02]  /*6a20*/  ISETP.GT.AND P3, PT, R21, 0x39, P3 ;  /* 0x000000391500780c */ /* 0x000fc40001f64270 */
[----:B------:R-:W-:Y:S02]  /*6a30*/  ISETP.LT.OR P4, PT, R20, 0x32, P4 ;  /* 0x000000321400780c */ /* 0x000fe40002781670 */
[----:B------:R-:W-:Y:S02]  /*6a40*/  FMNMX.FTZ R21, R175, R154, !PT ;  /* 0x0000009aaf157209 */ /* 0x000fe40007810000 */
[----:B------:R-:W-:Y:S01]  /*6a50*/  FSEL R179, R179, -INF , !P4 ;  /* 0xff800000b3b37808 */ /* 0x000fe20006000000 */
[----:B------:R1:W-:Y:S01]  /*6a60*/  MUFU.EX2 R154, R193 ;  /* 0x000000c1009a7308 */ /* 0x0003e20000000800 */
[----:B------:R-:W-:Y:S01]  /*6a70*/  FMNMX.FTZ R156, R178, R21, !PT ;  /* 0x00000015b29c7209 */ /* 0x000fe20007810000 */
[--C-:B------:R-:W-:Y:S01]  /*6a80*/  FFMA.FTZ R21, R157, UR10, -R14.reuse ;  /* 0x0000000a9d157c23 */ /* 0x100fe2000801080e */
[----:B------:R-:W-:Y:S02]  /*6a90*/  ISETP.LT.OR P3, PT, R20, 0x3a, P3 ;  /* 0x0000003a1400780c */ /* 0x000fe40001f61670 */
[----:B------:R-:W-:Y:S01]  /*6aa0*/  FMNMX.FTZ R157, R179, R156, !PT ;  /* 0x0000009cb39d7209 */ /* 0x000fe20007810000 */
[--C-:B------:R-:W-:Y:S01]  /*6ab0*/  FFMA.FTZ R156, R160, UR10, -R14.reuse ;  /* 0x0000000aa09c7c23 */ /* 0x100fe2000801080e */
[----:B------:R-:W-:Y:S01]  /*6ac0*/  FSEL R183, R183, -INF , !P3 ;  /* 0xff800000b7b77808 */ /* 0x000fe20005800000 */
[--C-:B------:R-:W-:Y:S01]  /*6ad0*/  FFMA.FTZ R160, R168, UR10, -R14.reuse ;  /* 0x0000000aa8a07c23 */ /* 0x100fe2000801080e */
[----:B------:R-:W-:Y:S01]  /*6ae0*/  FMNMX.FTZ R20, R182, R157, !PT ;  /* 0x0000009db6147209 */ /* 0x000fe20007810000 */
[--C-:B------:R-:W-:Y:S01]  /*6af0*/  FFMA.FTZ R157, R161, UR10, -R14.reuse ;  /* 0x0000000aa19d7c23 */ /* 0x100fe2000801080e */
[--C-:B------:R-:W-:Y:S01]  /*6b00*/  FFMA.FTZ R161, R165, UR10, -R14.reuse ;  /* 0x0000000aa5a17c23 */ /* 0x100fe2000801080e */
[--C-:B------:R-:W-:Y:S01]  /*6b10*/  FFMA.FTZ R165, R169, UR10, -R14.reuse ;  /* 0x0000000aa9a57c23 */ /* 0x100fe2000801080e */
[----:B------:R-:W-:Y:S01]  /*6b20*/  FMNMX.FTZ R192, R183, R20, !PT ;  /* 0x00000014b7c07209 */ /* 0x000fe20007810000 */
[--C-:B------:R-:W-:Y:S01]  /*6b30*/  FFMA.FTZ R20, R164, UR10, -R14.reuse ;  /* 0x0000000aa4147c23 */ /* 0x100fe2000801080e */
[--C-:B------:R-:W-:Y:S01]  /*6b40*/  FFMA.FTZ R164, R172, UR10, -R14.reuse ;  /* 0x0000000aaca47c23 */ /* 0x100fe2000801080e */
[----:B------:R-:W-:Y:S01]  /*6b50*/  FSEL R172, R13, RZ, P6 ;  /* 0x000000ff0dac7208 */ /* 0x000fe20003000000 */
[----:B------:R-:W-:Y:S01]  /*6b60*/  MUFU.EX2 R21, R21 ;  /* 0x0000001500157308 */ /* 0x000fe20000000800 */
[----:B-1----:R-:W1:Y:S01]  /*6b70*/  SHFL.BFLY PT, R193, R192, 0x2, 0x1f ;  /* 0x0c401f00c0c17f89 */ /* 0x002e6200000e0000 */
[--C-:B------:R-:W-:Y:S01]  /*6b80*/  FFMA.FTZ R169, R173, UR10, -R14.reuse ;  /* 0x0000000aada97c23 */ /* 0x100fe2000801080e */
[----:B------:R-:W-:Y:S01]  /*6b90*/  FFMA.FTZ R173, R177, UR10, -R14 ;  /* 0x0000000ab1ad7c23 */ /* 0x000fe2000801080e */
[----:B------:R-:W-:Y:S01]  /*6ba0*/  FADD.FTZ R172, -R172, R7 ;  /* 0x00000007acac7221 */ /* 0x000fe20000010100 */
[----:B------:R-:W-:-:S03]  /*6bb0*/  IMAD.MOV R177, RZ, RZ, -R17 ;  /* 0x000000ffffb17224 */ /* 0x000fc600078e0a11 */
[----:B------:R-:W-:Y:S01]  /*6bc0*/  FMUL.FTZ R7, R172, UR10 ;  /* 0x0000000aac077c20 */ /* 0x000fe20008410000 */
[--C-:B------:R-:W-:Y:S01]  /*6bd0*/  FFMA.FTZ R172, R176, UR10, -R14.reuse ;  /* 0x0000000ab0ac7c23 */ /* 0x100fe2000801080e */
[----:B------:R-:W-:Y:S01]  /*6be0*/  MUFU.EX2 R156, R156 ;  /* 0x0000009c009c7308 */ /* 0x000fe20000000800 */
[--C-:B------:R-:W-:Y:S01]  /*6bf0*/  FFMA.FTZ R176, R180, UR10, -R14.reuse ;  /* 0x0000000ab4b07c23 */ /* 0x100fe2000801080e */
[----:B------:R-:W-:Y:S01]  /*6c00*/  ISETP.NE.AND P3, PT, R2, R177, PT ;  /* 0x000000b10200720c */ /* 0x000fe20003f65270 */
[----:B------:R-:W-:-:S05]  /*6c10*/  FFMA.FTZ R177, R181, UR10, -R14 ;  /* 0x0000000ab5b17c23 */ /* 0x000fca000801080e */
[----:B------:R-:W3:Y:S01]  /*6c20*/  MUFU.EX2 R7, R7 ;  /* 0x0000000700077308 */ /* 0x000ee20000000800 */
[----:B-1----:R-:W-:-:S07]  /*6c30*/  FMNMX.FTZ R193, R192, R193, !PT ;  /* 0x000000c1c0c17209 */ /* 0x002fce0007810000 */
[----:B------:R-:W1:Y:S01]  /*6c40*/  MUFU.EX2 R157, R157 ;  /* 0x0000009d009d7308 */ /* 0x000e620000000800 */
[----:B------:R-:W4:Y:S07]  /*6c50*/  SHFL.BFLY PT, R168, R193, 0x1, 0x1f ;  /* 0x0c201f00c1a87f89 */ /* 0x000f2e00000e0000 */
[----:B------:R-:W5:Y:S01]  /*6c60*/  MUFU.EX2 R20, R20 ;  /* 0x0000001400147308 */ /* 0x000f620000000800 */
[----:B---3--:R-:W-:Y:S01]  /*6c70*/  FFMA.FTZ R180, R7, R5, R152 ;  /* 0x0000000507b47223 */ /* 0x008fe20000010098 */
[----:B------:R-:W-:Y:S01]  /*6c80*/  F2FP.F16.F32.PACK_AB R152, R153, R152 ;  /* 0x000000989998723e */ /* 0x000fe200000000ff */
[-C--:B------:R-:W-:Y:S01]  /*6c90*/  FMUL.FTZ R24, R24, R7.reuse ;  /* 0x0000000718187220 */ /* 0x080fe20000410000 */
[-C--:B------:R-:W-:Y:S01]  /*6ca0*/  FMUL.FTZ R25, R25, R7.reuse ;  /* 0x0000000719197220 */ /* 0x080fe20000410000 */
[----:B------:R-:W-:Y:S01]  /*6cb0*/  FADD.FTZ R181, R153, R180 ;  /* 0x000000b499b57221 */ /* 0x000fe20000010000 */
[-C--:B------:R-:W-:Y:S01]  /*6cc0*/  FMUL.FTZ R28, R28, R7.reuse ;  /* 0x000000071c1c7220 */ /* 0x080fe20000410000 */
[-C--:B------:R-:W-:Y:S01]  /*6cd0*/  FMUL.FTZ R29, R29, R7.reuse ;  /* 0x000000071d1d7220 */ /* 0x080fe20000410000 */
[----:B------:R-:W3:Y:S01]  /*6ce0*/  MUFU.EX2 R161, R161 ;  /* 0x000000a100a17308 */ /* 0x000ee20000000800 */
[----:B------:R-:W-:Y:S01]  /*6cf0*/  FADD.FTZ R14, R154, R181 ;  /* 0x000000b59a0e7221 */ /* 0x000fe20000010000 */
[----:B------:R-:W-:Y:S01]  /*6d00*/  F2FP.F16.F32.PACK_AB R154, R21, R154 ;  /* 0x0000009a159a723e */ /* 0x000fe200000000ff */
[-C--:B------:R-:W-:Y:S01]  /*6d10*/  FMUL.FTZ R32, R32, R7.reuse ;  /* 0x0000000720207220 */ /* 0x080fe20000410000 */
[-C--:B------:R-:W-:Y:S01]  /*6d20*/  FMUL.FTZ R33, R33, R7.reuse ;  /* 0x0000000721217220 */ /* 0x080fe20000410000 */
[----:B------:R-:W-:Y:S01]  /*6d30*/  FADD.FTZ R181, R21, R14 ;  /* 0x0000000e15b57221 */ /* 0x000fe20000010000 */
[-C--:B------:R-:W-:Y:S01]  /*6d40*/  FMUL.FTZ R36, R36, R7.reuse ;  /* 0x0000000724247220 */ /* 0x080fe20000410000 */
[-C--:B------:R-:W-:Y:S01]  /*6d50*/  FMUL.FTZ R37, R37, R7.reuse ;  /* 0x0000000725257220 */ /* 0x080fe20000410000 */
[----:B------:R-:W2:Y:S01]  /*6d60*/  MUFU.EX2 R160, R160 ;  /* 0x000000a000a07308 */ /* 0x000ea20000000800 */
[----:B------:R-:W-:Y:S01]  /*6d70*/  FADD.FTZ R180, R156, R181 ;  /* 0x000000b59cb47221 */ /* 0x000fe20000010000 */
[----:B-1----:R-:W-:Y:S01]  /*6d80*/  F2FP.F16.F32.PACK_AB R156, R157, R156 ;  /* 0x0000009c9d9c723e */ /* 0x002fe200000000ff */
[-C--:B------:R-:W-:Y:S01]  /*6d90*/  FMUL.FTZ R40, R40, R7.reuse ;  /* 0x0000000728287220 */ /* 0x080fe20000410000 */
[----:B----4-:R-:W-:Y:S01]  /*6da0*/  FMNMX.FTZ R168, R193, R168, !PT ;  /* 0x000000a8c1a87209 */ /* 0x010fe20007810000 */
[----:B------:R-:W-:Y:S01]  /*6db0*/  FADD.FTZ R181, R157, R180 ;  /* 0x000000b49db57221 */ /* 0x000fe20000010000 */
[----:B------:R-:W-:Y:S01]  /*6dc0*/  MOV R193, UR39 ;  /* 0x0000002700c17c02 */ /* 0x000fe20008000f00 */
[----:B------:R-:W-:Y:S01]  /*6dd0*/  FMUL.FTZ R41, R41, R7 ;  /* 0x0000000729297220 */ /* 0x000fe20000410000 */
[----:B------:R-:W1:Y:S01]  /*6de0*/  MUFU.EX2 R165, R165 ;  /* 0x000000a500a57308 */ /* 0x000e620000000800 */
[C---:B------:R-:W-:Y:S01]  /*6df0*/  FMUL.FTZ R5, R168.reuse, UR10 ;  /* 0x0000000aa8057c20 */ /* 0x040fe20008410000 */
[----:B------:R-:W-:Y:S01]  /*6e00*/  FSETP.NEU.FTZ.AND P4, PT, R168, -INF , PT ;  /* 0xff800000a800780b */ /* 0x000fe20003f9d000 */
[----:B------:R-:W-:-:S02]  /*6e10*/  @!P3 IMAD R14, R193, 0x40, R16 ;  /* 0x00000040c10eb824 */ /* 0x000fc400078e0210 */
[-C--:B------:R-:W-:Y:S01]  /*6e20*/  FMUL.FTZ R44, R44, R7.reuse ;  /* 0x000000072c2c7220 */ /* 0x080fe20000410000 */
[-C--:B------:R-:W-:Y:S01]  /*6e30*/  FMUL.FTZ R45, R45, R7.reuse ;  /* 0x000000072d2d7220 */ /* 0x080fe20000410000 */
[----:B------:R-:W-:Y:S01]  /*6e40*/  FSEL R192, R5, RZ, P4 ;  /* 0x000000ff05c07208 */ /* 0x000fe20002000000 */
[-C--:B------:R-:W-:Y:S01]  /*6e50*/  FMUL.FTZ R48, R48, R7.reuse ;  /* 0x0000000730307220 */ /* 0x080fe20000410000 */
[----:B------:R-:W4:Y:S01]  /*6e60*/  MUFU.EX2 R164, R164 ;  /* 0x000000a400a47308 */ /* 0x000f220000000800 */
[----:B------:R-:W-:Y:S01]  /*6e70*/  @!P3 LEA R180, R14, UR48, 0x2 ;  /* 0x000000300eb4bc11 */ /* 0x000fe2000f8e10ff */
[----:B-----5:R-:W-:Y:S01]  /*6e80*/  FADD.FTZ R14, R20, R181 ;  /* 0x000000b5140e7221 */ /* 0x020fe20000010000 */
[----:B------:R-:W-:Y:S01]  /*6e90*/  FSEL R5, R168, RZ, P4 ;  /* 0x000000ffa8057208 */ /* 0x000fe20002000000 */
[--C-:B------:R-:W-:Y:S01]  /*6ea0*/  FFMA.FTZ R181, R162, UR10, -R192.reuse ;  /* 0x0000000aa2b57c23 */ /* 0x100fe200080108c0 */
[----:B------:R-:W-:Y:S01]  /*6eb0*/  FFMA.FTZ R15, R15, UR10, -R192 ;  /* 0x0000000a0f0f7c23 */ /* 0x000fe200080108c0 */
[----:B---3--:R-:W-:Y:S01]  /*6ec0*/  FADD.FTZ R195, R161, R14 ;  /* 0x0000000ea1c37221 */ /* 0x008fe20000010000 */
[----:B------:R-:W-:Y:S01]  /*6ed0*/  FFMA.FTZ R155, R155, UR10, -R192 ;  /* 0x0000000a9b9b7c23 */ /* 0x000fe200080108c0 */
[----:B------:R-:W3:Y:S01]  /*6ee0*/  MUFU.EX2 R169, R169 ;  /* 0x000000a900a97308 */ /* 0x000ee20000000800 */
[----:B------:R-:W-:Y:S01]  /*6ef0*/  FADD.FTZ R5, -R5, R8 ;  /* 0x0000000805057221 */ /* 0x000fe20000010100 */
[----:B--2---:R-:W-:Y:S01]  /*6f00*/  FADD.FTZ R162, R160, R195 ;  /* 0x000000c3a0a27221 */ /* 0x004fe20000010000 */
[--C-:B------:R-:W-:Y:S01]  /*6f10*/  FFMA.FTZ R158, R158, UR10, -R192.reuse ;  /* 0x0000000a9e9e7c23 */ /* 0x100fe200080108c0 */
[----:B------:R-:W-:Y:S01]  /*6f20*/  FFMA.FTZ R159, R159, UR10, -R192 ;  /* 0x0000000a9f9f7c23 */ /* 0x000fe200080108c0 */
[----:B------:R-:W-:Y:S01]  /*6f30*/  FMUL.FTZ R5, R5, UR10 ;  /* 0x0000000a05057c20 */ /* 0x000fe20008410000 */
[----:B-1----:R-:W-:Y:S01]  /*6f40*/  FADD.FTZ R197, R165, R162 ;  /* 0x000000a2a5c57221 */ /* 0x002fe20000010000 */
[--C-:B------:R-:W-:Y:S01]  /*6f50*/  FFMA.FTZ R194, R170, UR10, -R192.reuse ;  /* 0x0000000aaac27c23 */ /* 0x100fe200080108c0 */
[----:B------:R-:W1:Y:S01]  /*6f60*/  MUFU.EX2 R172, R172 ;  /* 0x000000ac00ac7308 */ /* 0x000e620000000800 */
[--C-:B------:R-:W-:Y:S01]  /*6f70*/  FFMA.FTZ R163, R163, UR10, -R192.reuse ;  /* 0x0000000aa3a37c23 */ /* 0x100fe200080108c0 */
[----:B----4-:R-:W-:Y:S01]  /*6f80*/  FADD.FTZ R162, R164, R197 ;  /* 0x000000c5a4a27221 */ /* 0x010fe20000010000 */
[--C-:B------:R-:W-:Y:S01]  /*6f90*/  FFMA.FTZ R193, R166, UR10, -R192.reuse ;  /* 0x0000000aa6c17c23 */ /* 0x100fe200080108c0 */
[--C-:B------:R-:W-:Y:S01]  /*6fa0*/  FFMA.FTZ R167, R167, UR10, -R192.reuse ;  /* 0x0000000aa7a77c23 */ /* 0x100fe200080108c0 */
[--C-:B------:R-:W-:Y:S01]  /*6fb0*/  FFMA.FTZ R171, R171, UR10, -R192.reuse ;  /* 0x0000000aabab7c23 */ /* 0x100fe200080108c0 */
[--C-:B------:R-:W-:Y:S01]  /*6fc0*/  FFMA.FTZ R195, R174, UR10, -R192.reuse ;  /* 0x0000000aaec37c23 */ /* 0x100fe200080108c0 */
[--C-:B------:R-:W-:Y:S01]  /*6fd0*/  FFMA.FTZ R175, R175, UR10, -R192.reuse ;  /* 0x0000000aafaf7c23 */ /* 0x100fe200080108c0 */
[----:B------:R-:W2:Y:S01]  /*6fe0*/  MUFU.EX2 R173, R173 ;  /* 0x000000ad00ad7308 */ /* 0x000ea20000000800 */
[----:B------:R-:W-:Y:S01]  /*6ff0*/  @!P3 STS [R180+0x28800], R7 ;  /* 0x02880007b400b388 */ /* 0x000fe20000000800 */
[--C-:B------:R-:W-:Y:S01]  /*7000*/  FFMA.FTZ R178, R178, UR10, -R192.reuse ;  /* 0x0000000ab2b27c23 */ /* 0x100fe200080108c0 */
[----:B------:R-:W-:Y:S01]  /*7010*/  F2FP.F16.F32.PACK_AB R160, R165, R160 ;  /* 0x000000a0a5a0723e */ /* 0x000fe200000000ff */
[--C-:B------:R-:W-:Y:S01]  /*7020*/  FFMA.FTZ R179, R179, UR10, -R192.reuse ;  /* 0x0000000ab3b37c23 */ /* 0x100fe200080108c0 */
[--C-:B------:R-:W-:Y:S01]  /*7030*/  FFMA.FTZ R182, R182, UR10, -R192.reuse ;  /* 0x0000000ab6b67c23 */ /* 0x100fe200080108c0 */
[----:B------:R-:W-:Y:S01]  /*7040*/  FFMA.FTZ R183, R183, UR10, -R192 ;  /* 0x0000000ab7b77c23 */ /* 0x000fe200080108c0 */
        /* <DEDUP_REMOVED lines=17> */
[----:B------:R3:W4:Y:S01]  /*7160*/  MUFU.EX2 R14, R5 ;  /* 0x00000005000e7308 */ /* 0x0007220000000800 */
        /* <DEDUP_REMOVED lines=8> */
[----:B---3--:R-:W-:Y:S01]  /*71f0*/  FADD.FTZ R5, R169, R162 ;  /* 0x000000a2a9057221 */ /* 0x008fe20000010000 */
[-C--:B------:R-:W-:Y:S01]  /*7200*/  FMUL.FTZ R93, R93, R7.reuse ;  /* 0x000000075d5d7220 */ /* 0x080fe20000410000 */
[-C--:B------:R-:W-:Y:S01]  /*7210*/  FMUL.FTZ R96, R96, R7.reuse ;  /* 0x0000000760607220 */ /* 0x080fe20000410000 */
[-C--:B------:R-:W-:Y:S01]  /*7220*/  FMUL.FTZ R97, R97, R7.reuse ;  /* 0x0000000761617220 */ /* 0x080fe20000410000 */
[----:B-1----:R-:W-:Y:S01]  /*7230*/  FADD.FTZ R162, R172, R5 ;  /* 0x00000005aca27221 */ /* 0x002fe20000010000 */
[-C--:B------:R-:W-:Y:S01]  /*7240*/  FMUL.FTZ R100, R100, R7.reuse ;  /* 0x0000000764647220 */ /* 0x080fe20000410000 */
[-C--:B------:R-:W-:Y:S01]  /*7250*/  FMUL.FTZ R101, R101, R7.reuse ;  /* 0x0000000765657220 */ /* 0x080fe20000410000 */
[----:B------:R-:W1:Y:S01]  /*7260*/  MUFU.EX2 R8, R155 ;  /* 0x0000009b00087308 */ /* 0x000e620000000800 */
[----:B--2---:R-:W-:Y:S01]  /*7270*/  FADD.FTZ R5, R173, R162 ;  /* 0x000000a2ad057221 */ /* 0x004fe20000010000 */
[----:B----4-:R-:W-:Y:S01]  /*7280*/  FFMA.FTZ R21, R14, R4, R15 ;  /* 0x000000040e157223 */ /* 0x010fe2000001000f */
[----:B------:R-:W-:Y:S01]  /*7290*/  F2FP.F16.F32.PACK_AB R162, R169, R164 ;  /* 0x000000a4a9a2723e */ /* 0x000fe200000000ff */
[----:B------:R2:W-:Y:S01]  /*72a0*/  @!P3 STS [R180+0x28820], R14 ;  /* 0x0288200eb400b388 */ /* 0x0005e20000000800 */
[----:B------:R-:W-:Y:S01]  /*72b0*/  F2FP.F16.F32.PACK_AB R164, R173, R172 ;  /* 0x000000acada4723e */ /* 0x000fe200000000ff */
[-C--:B------:R-:W-:Y:S01]  /*72c0*/  FMUL.FTZ R104, R104, R7.reuse ;  /* 0x0000000768687220 */ /* 0x080fe20000410000 */
[-C--:B------:R-:W-:Y:S01]  /*72d0*/  FMUL.FTZ R105, R105, R7.reuse ;  /* 0x0000000769697220 */ /* 0x080fe20000410000 */
[----:B------:R3:W4:Y:S01]  /*72e0*/  MUFU.EX2 R155, R158 ;  /* 0x0000009e009b7308 */ /* 0x0007220000000800 */
[----:B-----5:R-:W-:Y:S01]  /*72f0*/  F2FP.F16.F32.PACK_AB R166, R177, R176 ;  /* 0x000000b0b1a6723e */ /* 0x020fe200000000ff */
[-C--:B------:R-:W-:Y:S01]  /*7300*/  FMUL.FTZ R108, R108, R7.reuse ;  /* 0x000000076c6c7220 */ /* 0x080fe20000410000 */
[-C--:B------:R-:W-:Y:S01]  /*7310*/  FMUL.FTZ R109, R109, R7.reuse ;  /* 0x000000076d6d7220 */ /* 0x080fe20000410000 */
[-C--:B------:R-:W-:Y:S01]  /*7320*/  FMUL.FTZ R112, R112, R7.reuse ;  /* 0x0000000770707220 */ /* 0x080fe20000410000 */
[-C--:B------:R-:W-:Y:S01]  /*7330*/  FMUL.FTZ R113, R113, R7.reuse ;  /* 0x0000000771717220 */ /* 0x080fe20000410000 */
[-C--:B------:R-:W-:Y:S01]  /*7340*/  FMUL.FTZ R116, R116, R7.reuse ;  /* 0x0000000774747220 */ /* 0x080fe20000410000 */
[----:B------:R-:W-:Y:S01]  /*7350*/  FMUL.FTZ R117, R117, R7 ;  /* 0x0000000775757220 */ /* 0x000fe20000410000 */
[----:B------:R-:W5:Y:S01]  /*7360*/  MUFU.EX2 R170, R159 ;  /* 0x0000009f00aa7308 */ /* 0x000f620000000800 */
[----:B---3--:R-:W-:Y:S01]  /*7370*/  F2FP.F16.F32.PACK_AB R158, R161, R20 ;  /* 0x00000014a19e723e */ /* 0x008fe200000000ff */
[----:B------:R-:W-:Y:S01]  /*7380*/  FADD.FTZ R20, R176, R5 ;  /* 0x00000005b0147221 */ /* 0x000fe20000010000 */
[C---:B-1----:R-:W-:Y:S01]  /*7390*/  FADD.FTZ R4, R8.reuse, R21 ;  /* 0x0000001508047221 */ /* 0x042fe20000010000 */
[----:B------:R-:W-:Y:S01]  /*73a0*/  F2FP.F16.F32.PACK_AB R153, R8, R15 ;  /* 0x0000000f0899723e */ /* 0x000fe200000000ff */
[-C--:B------:R-:W-:Y:S01]  /*73b0*/  FMUL.FTZ R120, R120, R7.reuse ;  /* 0x0000000778787220 */ /* 0x080fe20000410000 */
[----:B------:R-:W-:Y:S01]  /*73c0*/  FADD.FTZ R5, R177, R20 ;  /* 0x00000014b1057221 */ /* 0x000fe20000010000 */
        /* <DEDUP_REMOVED lines=8> */
[----:B------:R-:W-:Y:S01]  /*7450*/  FMUL.FTZ R133, R133, R7 ;  /* 0x0000000785857220 */ /* 0x000fe20000410000 */
[----:B------:R-:W3:Y:S01]  /*7460*/  MUFU.EX2 R20, R163 ;  /* 0x000000a300147308 */ /* 0x000ee20000000800 */
[C---:B-----5:R-:W-:Y:S01]  /*7470*/  FADD.FTZ R176, R170.reuse, R21 ;  /* 0x00000015aab07221 */ /* 0x060fe20000010000 */
        /* <DEDUP_REMOVED lines=8> */
[----:B-1----:R-:W-:Y:S01]  /*7500*/  FADD.FTZ R21, R157, R176 ;  /* 0x000000b09d157221 */ /* 0x002fe20000010000 */
[-C--:B------:R-:W-:Y:S01]  /*7510*/  FMUL.FTZ R145, R145, R7.reuse ;  /* 0x0000000791917220 */ /* 0x080fe20000410000 */
[-C--:B------:R-:W-:Y:S01]  /*7520*/  FMUL.FTZ R148, R148, R7.reuse ;  /* 0x0000000794947220 */ /* 0x080fe20000410000 */
[----:B------:R-:W-:Y:S01]  /*7530*/  FMUL.FTZ R149, R149, R7 ;  /* 0x0000000795957220 */ /* 0x000fe20000410000 */
[-C--:B------:R-:W-:Y:S01]  /*7540*/  FMUL.FTZ R26, R26, R14.reuse ;  /* 0x0000000e1a1a7220 */ /* 0x080fe20000410000 */
[-C--:B------:R-:W-:Y:S01]  /*7550*/  FMUL.FTZ R27, R27, R14.reuse ;  /* 0x0000000e1b1b7220 */ /* 0x080fe20000410000 */
[-C--:B------:R-:W-:Y:S01]  /*7560*/  FMUL.FTZ R30, R30, R14.reuse ;  /* 0x0000000e1e1e7220 */ /* 0x080fe20000410000 */
[----:B------:R-:W2:Y:S01]  /*7570*/  MUFU.EX2 R172, R167 ;  /* 0x000000a700ac7308 */ /* 0x000ea20000000800 */
[C---:B---3--:R-:W-:Y:S01]  /*7580*/  FADD.FTZ R176, R20.reuse, R21 ;  /* 0x0000001514b07221 */ /* 0x048fe20000010000 */
[----:B------:R-:W-:Y:S01]  /*7590*/  F2FP.F16.F32.PACK_AB R157, R20, R157 ;  /* 0x0000009d149d723e */ /* 0x000fe200000000ff */
[-C--:B------:R-:W-:Y:S01]  /*75a0*/  FMUL.FTZ R31, R31, R14.reuse ;  /* 0x0000000e1f1f7220 */ /* 0x080fe20000410000 */
[-C--:B------:R-:W-:Y:S01]  /*75b0*/  FMUL.FTZ R34, R34, R14.reuse ;  /* 0x0000000e22227220 */ /* 0x080fe20000410000 */
[-C--:B------:R-:W-:Y:S01]  /*75c0*/  FMUL.FTZ R35, R35, R14.reuse ;  /* 0x0000000e23237220 */ /* 0x080fe20000410000 */
[-C--:B------:R-:W-:Y:S01]  /*75d0*/  FMUL.FTZ R38, R38, R14.reuse ;  /* 0x0000000e26267220 */ /* 0x080fe20000410000 */
[-C--:B------:R-:W-:Y:S01]  /*75e0*/  FMUL.FTZ R39, R39, R14.reuse ;  /* 0x0000000e27277220 */ /* 0x080fe20000410000 */
[----:B------:R-:W1:Y:S01]  /*75f0*/  MUFU.EX2 R161, R194 ;  /* 0x000000c200a17308 */ /* 0x000e620000000800 */
[----:B----4-:R-:W-:Y:S01]  /*7600*/  FADD.FTZ R21, R159, R176 ;  /* 0x000000b09f157221 */ /* 0x010fe20000010000 */
[----:B------:R3:W-:Y:S01]  /*7610*/  STSM.16.M88.4 [R18+0x26800], R152 ;  /* 0x0268009812007844 */ /* 0x0007e20000000200 */
[-C--:B------:R-:W-:Y:S01]  /*7620*/  FMUL.FTZ R42, R42, R14.reuse ;  /* 0x0000000e2a2a7220 */ /* 0x080fe20000410000 */
[-C--:B------:R-:W-:Y:S01]  /*7630*/  FMUL.FTZ R43, R43, R14.reuse ;  /* 0x0000000e2b2b7220 */ /* 0x080fe20000410000 */
[-C--:B------:R-:W-:Y:S01]  /*7640*/  FMUL.FTZ R46, R46, R14.reuse ;  /* 0x0000000e2e2e7220 */ /* 0x080fe20000410000 */
[-C--:B------:R-:W-:Y:S01]  /*7650*/  FMUL.FTZ R47, R47, R14.reuse ;  /* 0x0000000e2f2f7220 */ /* 0x080fe20000410000 */
[-C--:B------:R-:W-:Y:S01]  /*7660*/  FMUL.FTZ R50, R50, R14.reuse ;  /* 0x0000000e32327220 */ /* 0x080fe20000410000 */
[----:B------:R-:W4:Y:S01]  /*7670*/  MUFU.EX2 R174, R171 ;  /* 0x000000ab00ae7308 */ /* 0x000f220000000800 */
[C---:B--2---:R-:W-:Y:S01]  /*7680*/  FADD.FTZ R180, R172.reuse, R21 ;  /* 0x00000015acb47221 */ /* 0x044fe20000010000 */
[----:B------:R-:W-:Y:S01]  /*7690*/  F2FP.F16.F32.PACK_AB R159, R172, R159 ;  /* 0x0000009fac9f723e */ /* 0x000fe200000000ff */
[-C--:B------:R-:W-:Y:S01]  /*76a0*/  FMUL.FTZ R51, R51, R14.reuse ;  /* 0x0000000e33337220 */ /* 0x080fe20000410000 */
[-C--:B------:R-:W-:Y:S01]  /*76b0*/  FMUL.FTZ R54, R54, R14.reuse ;  /* 0x0000000e36367220 */ /* 0x080fe20000410000 */
[-C--:B------:R-:W-:Y:S01]  /*76c0*/  FMUL.FTZ R55, R55, R14.reuse ;  /* 0x0000000e37377220 */ /* 0x080fe20000410000 */
[-C--:B------:R-:W-:Y:S01]  /*76d0*/  FMUL.FTZ R58, R58, R14.reuse ;  /* 0x0000000e3a3a7220 */ /* 0x080fe20000410000 */
[----:B------:R3:W-:Y:S01]  /*76e0*/  STSM.16.M88.4 [R23], R156 ;  /* 0x0000009c17007844 */ /* 0x0007e20000000200 */
[----:B------:R-:W2:Y:S01]  /*76f0*/  MUFU.EX2 R163, R195 ;  /* 0x000000c300a37308 */ /* 0x000ea20000000800 */
        /* <DEDUP_REMOVED lines=8> */
[----:B----4-:R-:W-:Y:S01]  /*7780*/  F2FP.F16.F32.PACK_AB R161, R174, R161 ;  /* 0x000000a1aea1723e */ /* 0x010fe200000000ff */
[-C--:B------:R-:W-:Y:S01]  /*7790*/  FMUL.FTZ R71, R71, R14.reuse ;  /* 0x0000000e47477220 */ /* 0x080fe20000410000 */
[-C--:B------:R-:W-:Y:S01]  /*77a0*/  FMUL.FTZ R74, R74, R14.reuse ;  /* 0x0000000e4a4a7220 */ /* 0x080fe20000410000 */
[-C--:B------:R-:W-:Y:S01]  /*77b0*/  FMUL.FTZ R75, R75, R14.reuse ;  /* 0x0000000e4b4b7220 */ /* 0x080fe20000410000 */
[-C--:B------:R-:W-:Y:S01]  /*77c0*/  FMUL.FTZ R78, R78, R14.reuse ;  /* 0x0000000e4e4e7220 */ /* 0x080fe20000410000 */
[-C--:B------:R-:W-:Y:S01]  /*77d0*/  FMUL.FTZ R79, R79, R14.reuse ;  /* 0x0000000e4f4f7220 */ /* 0x080fe20000410000 */
[-C--:B------:R-:W-:Y:S01]  /*77e0*/  FMUL.FTZ R82, R82, R14.reuse ;  /* 0x0000000e52527220 */ /* 0x080fe20000410000 */
[----:B------:R4:W5:Y:S01]  /*77f0*/  MUFU.EX2 R165, R178 ;  /* 0x000000b200a57308 */ /* 0x0009620000000800 */
[-C--:B------:R-:W-:Y:S01]  /*7800*/  FMUL.FTZ R83, R83, R14.reuse ;  /* 0x0000000e53537220 */ /* 0x080fe20000410000 */
[-C--:B------:R-:W-:Y:S01]  /*7810*/  FMUL.FTZ R86, R86, R14.reuse ;  /* 0x0000000e56567220 */ /* 0x080fe20000410000 */
[-C--:B------:R-:W-:Y:S01]  /*7820*/  FMUL.FTZ R87, R87, R14.reuse ;  /* 0x0000000e57577220 */ /* 0x080fe20000410000 */
[-C--:B------:R-:W-:Y:S01]  /*7830*/  FMUL.FTZ R90, R90, R14.reuse ;  /* 0x0000000e5a5a7220 */ /* 0x080fe20000410000 */
[-C--:B------:R-:W-:Y:S01]  /*7840*/  FMUL.FTZ R91, R91, R14.reuse ;  /* 0x0000000e5b5b7220 */ /* 0x080fe20000410000 */
[-C--:B------:R-:W-:Y:S01]  /*7850*/  FMUL.FTZ R94, R94, R14.reuse ;  /* 0x0000000e5e5e7220 */ /* 0x080fe20000410000 */
[-C--:B------:R-:W-:Y:S01]  /*7860*/  FMUL.FTZ R95, R95, R14.reuse ;  /* 0x0000000e5f5f7220 */ /* 0x080fe20000410000 */
[----:B------:R-:W3:Y:S01]  /*7870*/  MUFU.EX2 R176, R179 ;  /* 0x000000b300b07308 */ /* 0x000ee20000000800 */
[----:B----4-:R-:W-:Y:S01]  /*7880*/  FADD.FTZ R178, R174, R21 ;  /* 0x00000015aeb27221 */ /* 0x010fe20000010000 */
[-C--:B------:R-:W-:Y:S01]  /*7890*/  FMUL.FTZ R98, R98, R14.reuse ;  /* 0x0000000e62627220 */ /* 0x080fe20000410000 */
[-C--:B------:R-:W-:Y:S01]  /*78a0*/  FMUL.FTZ R99, R99, R14.reuse ;  /* 0x0000000e63637220 */ /* 0x080fe20000410000 */
[-C--:B------:R-:W-:Y:S01]  /*78b0*/  FMUL.FTZ R102, R102, R14.reuse ;  /* 0x0000000e66667220 */ /* 0x080fe20000410000 */
[----:B--2---:R-:W-:Y:S01]  /*78c0*/  FADD.FTZ R21, R163, R178 ;  /* 0x000000b2a3157221 */ /* 0x004fe20000010000 */
[C---:B-1----:R-:W-:Y:S01]  /*78d0*/  F2FP.F16.F32.PACK_AB R163, R4.reuse, R163 ;  /* 0x000000a304a3723e */ /* 0x042fe200000000ff */
[-C--:B------:R-:W-:Y:S01]  /*78e0*/  FMUL.FTZ R103, R103, R14.reuse ;  /* 0x0000000e67677220 */ /* 0x080fe20000410000 */
[----:B------:R-:W1:Y:S01]  /*78f0*/  MUFU.EX2 R167, R182 ;  /* 0x000000b600a77308 */ /* 0x000e620000000800 */
[----:B------:R-:W-:Y:S01]  /*7900*/  FADD.FTZ R180, R4, R21 ;  /* 0x0000001504b47221 */ /* 0x000fe20000010000 */
[-C--:B------:R-:W-:Y:S01]  /*7910*/  FMUL.FTZ R106, R106, R14.reuse ;  /* 0x0000000e6a6a7220 */ /* 0x080fe20000410000 */
[----:B------:R2:W-:Y:S01]  /*7920*/  STSM.16.M88.4 [R19], R160 ;  /* 0x000000a013007844 */ /* 0x0005e20000000200 */
[-C--:B------:R-:W-:Y:S01]  /*7930*/  FMUL.FTZ R107, R107, R14.reuse ;  /* 0x0000000e6b6b7220 */ /* 0x080fe20000410000 */
[----:B-----5:R-:W-:Y:S01]  /*7940*/  FADD.FTZ R21, R165, R180 ;  /* 0x000000b4a5157221 */ /* 0x020fe20000010000 */
[-C--:B------:R-:W-:Y:S01]  /*7950*/  FMUL.FTZ R110, R110, R14.reuse ;  /* 0x0000000e6e6e7220 */ /* 0x080fe20000410000 */
[-C--:B------:R-:W-:Y:S01]  /*7960*/  FMUL.FTZ R111, R111, R14.reuse ;  /* 0x0000000e6f6f7220 */ /* 0x080fe20000410000 */
[----:B------:R-:W4:Y:S01]  /*7970*/  MUFU.EX2 R178, R183 ;  /* 0x000000b700b27308 */ /* 0x000f220000000800 */
[C---:B---3--:R-:W-:Y:S01]  /*7980*/  FADD.FTZ R8, R176.reuse, R21 ;  /* 0x00000015b0087221 */ /* 0x048fe20000010000 */
[----:B------:R-:W-:Y:S01]  /*7990*/  F2FP.F16.F32.PACK_AB R165, R176, R165 ;  /* 0x000000a5b0a5723e */ /* 0x000fe200000000ff */
[-C--:B------:R-:W-:Y:S01]  /*79a0*/  FMUL.FTZ R114, R114, R14.reuse ;  /* 0x0000000e72727220 */ /* 0x080fe20000410000 */
[-C--:B------:R-:W-:Y:S01]  /*79b0*/  FMUL.FTZ R115, R115, R14.reuse ;  /* 0x0000000e73737220 */ /* 0x080fe20000410000 */
[-C--:B------:R-:W-:Y:S01]  /*79c0*/  FMUL.FTZ R118, R118, R14.reuse ;  /* 0x0000000e76767220 */ /* 0x080fe20000410000 */
[-C--:B------:R-:W-:Y:S01]  /*79d0*/  FMUL.FTZ R119, R119, R14.reuse ;  /* 0x0000000e77777220 */ /* 0x080fe20000410000 */
[-C--:B------:R-:W-:Y:S01]  /*79e0*/  FMUL.FTZ R122, R122, R14.reuse ;  /* 0x0000000e7a7a7220 */ /* 0x080fe20000410000 */
[-C--:B------:R-:W-:Y:S01]  /*79f0*/  FMUL.FTZ R123, R123, R14.reuse ;  /* 0x0000000e7b7b7220 */ /* 0x080fe20000410000 */
[----:B-1----:R-:W-:Y:S01]  /*7a00*/  FADD.FTZ R7, R167, R8 ;  /* 0x00000008a7077221 */ /* 0x002fe20000010000 */
[-C--:B------:R-:W-:Y:S01]  /*7a10*/  FMUL.FTZ R126, R126, R14.reuse ;  /* 0x0000000e7e7e7220 */ /* 0x080fe20000410000 */
[-C--:B------:R-:W-:Y:S01]  /*7a20*/  FMUL.FTZ R127, R127, R14.reuse ;  /* 0x0000000e7f7f7220 */ /* 0x080fe20000410000 */
[-C--:B------:R-:W-:Y:S01]  /*7a30*/  FMUL.FTZ R130, R130, R14.reuse ;  /* 0x0000000e82827220 */ /* 0x080fe20000410000 */
[-C--:B------:R-:W-:Y:S01]  /*7a40*/  FMUL.FTZ R131, R131, R14.reuse ;  /* 0x0000000e83837220 */ /* 0x080fe20000410000 */
[-C--:B------:R-:W-:Y:S01]  /*7a50*/  FMUL.FTZ R134, R134, R14.reuse ;  /* 0x0000000e86867220 */ /* 0x080fe20000410000 */
[-C--:B------:R-:W-:Y:S01]  /*7a60*/  FMUL.FTZ R135, R135, R14.reuse ;  /* 0x0000000e87877220 */ /* 0x080fe20000410000 */
[-C--:B------:R-:W-:Y:S01]  /*7a70*/  FMUL.FTZ R138, R138, R14.reuse ;  /* 0x0000000e8a8a7220 */ /* 0x080fe20000410000 */
[C---:B----4-:R-:W-:Y:S01]  /*7a80*/  F2FP.F16.F32.PACK_AB R167, R178.reuse, R167 ;  /* 0x000000a7b2a7723e */ /* 0x050fe200000000ff */
[----:B------:R-:W-:Y:S01]  /*7a90*/  FADD.FTZ R4, R178, R7 ;  /* 0x00000007b2047221 */ /* 0x000fe20000010000 */
[-C--:B------:R-:W-:Y:S01]  /*7aa0*/  FMUL.FTZ R139, R139, R14.reuse ;  /* 0x0000000e8b8b7220 */ /* 0x080fe20000410000 */
[-C--:B------:R-:W-:Y:S01]  /*7ab0*/  FMUL.FTZ R142, R142, R14.reuse ;  /* 0x0000000e8e8e7220 */ /* 0x080fe20000410000 */
[-C--:B------:R-:W-:Y:S01]  /*7ac0*/  FMUL.FTZ R143, R143, R14.reuse ;  /* 0x0000000e8f8f7220 */ /* 0x080fe20000410000 */
[----:B------:R2:W-:Y:S01]  /*7ad0*/  STSM.16.M88.4 [R22], R164 ;  /* 0x000000a416007844 */ /* 0x0005e20000000200 */
[-C--:B------:R-:W-:Y:S01]  /*7ae0*/  FMUL.FTZ R146, R146, R14.reuse ;  /* 0x0000000e92927220 */ /* 0x080fe20000410000 */
[-C--:B------:R-:W-:Y:S01]  /*7af0*/  FMUL.FTZ R147, R147, R14.reuse ;  /* 0x0000000e93937220 */ /* 0x080fe20000410000 */
[-C--:B------:R-:W-:Y:S01]  /*7b00*/  FMUL.FTZ R150, R150, R14.reuse ;  /* 0x0000000e96967220 */ /* 0x080fe20000410000 */
[----:B------:R-:W-:Y:S01]  /*7b10*/  FMUL.FTZ R151, R151, R14 ;  /* 0x0000000e97977220 */ /* 0x000fe20000410000 */
[----:B------:R-:W-:Y:S06]  /*7b20*/  @!P0 BRA `(.L_x_4003) ;  /* 0x0000000000048947 */ /* 0x000fec0003800000 */
[----:B------:R-:W-:Y:S01]  /*7b30*/  BPT.TRAP 0x1 ;  /* 0x000000040000795c */ /* 0x000fe20000300000 */
.L_x_4003:
[----:B------:R1:W3:Y:S01]  /*7b40*/  SYNCS.PHASECHK.TRANS64.TRYWAIT P3, [UR26+0x28c50], R11 ;  /* 0x028c500bff0075a7 */ /* 0x0002e2000806015a */
[----:B------:R-:W-:Y:S05]  /*7b50*/  @!P0 BRA `(.L_x_4004) ;  /* 0x0000000000048947 */ /* 0x000fea0003800000 */
[----:B------:R-:W-:Y:S01]  /*7b60*/  BPT.TRAP 0x1 ;  /* 0x000000040000795c */ /* 0x000fe20000300000 */
.L_x_4004:
[----:B---3--:R-:W-:Y:S05]  /*7b70*/  @P3 BRA `(.L_x_4005) ;  /* 0x0000000000083947 */ /* 0x008fea0003800000 */
[----:B------:R-:W3:Y:S02]  /*7b80*/  SYNCS.PHASECHK.TRANS64.TRYWAIT P3, [UR26+0x28c50], R11 ;  /* 0x028c500bff0075a7 */ /* 0x000ee4000806015a */
[----:B---3--:R-:W-:Y:S05]  /*7b90*/  @!P3 BRA `(.L_x_4006) ;  /* 0x0000009c0020b947 */ /* 0x008fea0003800000 */
.L_x_4005:
[----:B------:R-:W-:Y:S01]  /*7ba0*/  ULEA UR14, UR22, UR45, 0xc ;  /* 0x0000002d160e7291 */ /* 0x000fe2000f8e603f */
[----:B------:R-:W-:Y:S01]  /*7bb0*/  WARPGROUP.ARRIVE ;  /* 0x00000000000079c5 */ /* 0x000fe20000000000 */
[----:B------:R-:W-:Y:S01]  /*7bc0*/  UMOV UR7, 0x40000040 ;  /* 0x4000004000077882 */ /* 0x000fe20000000000 */
[C---:B------:R-:W-:Y:S01]  /*7bd0*/  ISETP.GT.AND P3, PT, R9.reuse, R10, PT ;  /* 0x0000000a0900720c */ /* 0x040fe20003f64270 */
[----:B---3--:R-:W-:Y:S01]  /*7be0*/  @!P1 VIADD R12, R12, 0x28c60 ;  /* 0x00028c600c0c9836 */ /* 0x008fe20000000000 */
[----:B------:R-:W-:Y:S01]  /*7bf0*/  UMOV UR39, UR22 ;  /* 0x0000001600277c82 */ /* 0x000fe20008000000 */
[----:B------:R-:W-:Y:S01]  /*7c00*/  VIADD R9, R9, 0xffffffff ;  /* 0xffffffff09097836 */ /* 0x000fe20000000000 */
[----:B------:R-:W-:Y:S01]  /*7c10*/  UMOV UR6, UR14 ;  /* 0x0000000e00067c82 */ /* 0x000fe20008000000 */
[----:B------:R-:W-:Y:S01]  /*7c20*/  MOV R8, R168 ;  /* 0x000000a800087202 */ /* 0x000fe20000000f00 */
[----:B------:R-:W-:Y:S01]  /*7c30*/  HGMMA.64x256x16.F32 R24, R152, gdesc[UR4].tnspB, R24, gsb0 ;  /* 0x43e0000498187df0 */ /* 0x000fe20008000818 */
[----:B------:R-:W-:Y:S01]  /*7c40*/  UIADD3 UR6, UR14, 0x80, URZ ;  /* 0x000000800e067890 */ /* 0x000fe2000fffe03f */
[----:B------:R-:W-:Y:S01]  /*7c50*/  @!P1 PRMT R12, RZ, 0x654, R12 ;  /* 0x00000654ff0c9816 */ /* 0x000fe2000000000c */
[----:B------:R-:W-:Y:S01]  /*7c60*/  UMOV UR7, 0x40000040 ;  /* 0x4000004000077882 */ /* 0x000fe20000000000 */
[----:B------:R-:W-:Y:S01]  /*7c70*/  IMAD.MOV.U32 R7, RZ, RZ, R13 ;  /* 0x000000ffff077224 */ /* 0x000fe200078e000d */
[----:B------:R-:W-:-:S02]  /*7c80*/  WARPGROUP.DEPBAR.LE gsb0, 0x0 ;  /* 0x00008000000079c5 */ /* 0x000fc40000010000 */
[----:B------:R-:W-:-:S15]  /*7c90*/  WARPGROUP.ARRIVE ;  /* 0x00000000000079c5 */ /* 0x000fde0000000000 */
[----:B------:R-:W-:-:S06]  /*7ca0*/  NOP ;  /* 0x0000000000007918 */ /* 0x000fcc0000000000 */
        /* <DEDUP_REMOVED lines=24> */
[----:B------:R-:W-:Y:S01]  /*7e30*/  IMAD.MOV.U32 R8, RZ, RZ, R168 ;  /* 0x000000ffff087224 */ /* 0x000fe200078e00a8 */
[----:B------:R-:W-:Y:S01]  /*7e40*/  UMOV UR39, UR22 ;  /* 0x0000001600277c82 */ /* 0x000fe20008000000 */
[----:B------:R-:W-:-:S07]  /*7e50*/  IMAD.MOV.U32 R7, RZ, RZ, R13 ;  /* 0x000000ffff077224 */ /* 0x000fce00078e000d */
.L_x_3990:
[----:B------:R-:W-:Y:S01]  /*7e60*/  ULDC UR14, c[0x0][0x9e4] ;  /* 0x00027900000e7ab9 */ /* 0x000fe20000000800 */
[----:B------:R-:W-:Y:S02]  /*7e70*/  UIADD3 UR11, UR54, -UR11, URZ ;  /* 0x8000000b360b7290 */ /* 0x000fe4000fffe03f */
[----:B------:R-:W-:-:S06]  /*7e80*/  UISETP.GE.AND UP0, UPT, UR14, 0x1, UPT ;  /* 0x000000010e00788c */ /* 0x000fcc000bf06270 */
[----:B------:R-:W-:-:S13]  /*7e90*/  PLOP3.LUT P6, PT, PT, PT, UP0, 0x80, 0x0 ;  /* 0x000000000000781c */ /* 0x000fda0003fcf008 */
[----:B------:R-:W-:Y:S05]  /*7ea0*/  @!P6 BRA `(.L_x_4008) ;  /* 0x000000000044e947 */ /* 0x000fea0003800000 */
        /* <DEDUP_REMOVED lines=10> */
.L_x_4009:
[----:B------:R-:W-:-:S11]  /*7f50*/  UISETP.NE.AND UP0, UPT, UR14, 0x1, UPT ;  /* 0x000000010e00788c */ /* 0x000fd6000bf05270 */
[----:B------:R-:W-:Y:S02]  /*7f60*/  @UP0 ULDC.64 UR18, c[0x0][0x9e8] ;  /* 0x00027a0000120ab9 */ /* 0x000fe40000000a00 */
[----:B------:R-:W-:-:S04]  /*7f70*/  UIMAD.WIDE.U32 UR6, UR54, UR18, URZ ;  /* 0x00000012360672a5 */ /* 0x000fc8000f8e003f */
[----:B------:R-:W-:-:S12]  /*7f80*/  @UP0 USHF.R.U32.HI UR54, URZ, UR19, UR7 ;  /* 0x000000133f360299 */ /* 0x000fd80008011607 */
.L_x_4010:
[----:B------:R-:W-:-:S04]  /*7f90*/  UIMAD UR54, UR54, UR14, URZ ;  /* 0x0000000e363672a4 */ /* 0x000fc8000f8e023f */
[----:B------:R-:W-:-:S04]  /*7fa0*/  UISETP.LT.AND UP0, UPT, UR11, UR54, UPT ;  /* 0x000000360b00728c */ /* 0x000fc8000bf01270 */
[----:B------:R-:W-:-:S12]  /*7fb0*/  USEL UR11, UR11, UR54, !UP0 ;  /* 0x000000360b0b7287 */ /* 0x000fd8000c000000 */
.L_x_4008:
[----:B------:R-:W-:-:S04]  /*7fc0*/  UIADD3 UR11, UR11, 0x3f, URZ ;  /* 0x0000003f0b0b7890 */ /* 0x000fc8000fffe03f */
[----:B------:R-:W-:-:S04]  /*7fd0*/  USHF.R.S32.HI UR6, URZ, 0x1f, UR11 ;  /* 0x0000001f3f067899 */ /* 0x000fc8000801140b */
[----:B------:R-:W-:-:S04]  /*7fe0*/  ULEA.HI UR6, UR6, UR11, URZ, 0x6 ;  /* 0x0000000b06067291 */ /* 0x000fc8000f8f303f */
[----:B------:R-:W-:-:S04]  /*7ff0*/  USHF.R.S32.HI UR6, URZ, 0x6, UR6 ;  /* 0x000000063f067899 */ /* 0x000fc80008011406 */
[----:B------:R-:W-:-:S04]  /*8000*/  UISETP.LT.AND UP0, UPT, UR41, UR6, UPT ;  /* 0x000000062900728c */ /* 0x000fc8000bf01270 */
[----:B------:R-:W-:-:S06]  /*8010*/  USEL UR20, UR41, UR6, !UP0 ;  /* 0x0000000629147287 */ /* 0x000fcc000c000000 */
[----:B------:R-:W-:-:S13]  /*8020*/  ISETP.GE.AND P2, PT, R9, UR20, PT ;  /* 0x0000001409007c0c */ /* 0x000fda000bf46270 */
[----:B------:R-:W-:Y:S05]  /*8030*/  @!P2 BRA `(.L_x_4011) ;  /* 0x000000180034a947 */ /* 0x000fea0003800000 */
[----:B-1----:R-:W-:Y:S01]  /*8040*/  MOV R11, R8 ;  /* 0x00000008000b7202 */ /* 0x002fe20000000f00 */
[----:B---3--:R-:W-:Y:S01]  /*8050*/  IMAD.MOV.U32 R12, RZ, RZ, R7 ;  /* 0x000000ffff0c7224 */ /* 0x008fe200078e0007 */
[----:B------:R-:W-:Y:S01]  /*8060*/  UMOV UR22, UR39 ;  /* 0x0000002700167c82 */ /* 0x000fe20008000000 */
[----:B------:R-:W-:Y:S01]  /*8070*/  IMAD.MOV.U32 R10, RZ, RZ, R9 ;  /* 0x000000ffff0a7224 */ /* 0x000fe200078e0009 */
[----:B------:R-:W-:-:S06]  /*8080*/  ULDC UR21, c[0x0][0x988] ;  /* 0x0002620000157ab9 */ /* 0x000fcc0000000800 */
.L_x_4020:
[----:B------:R-:W-:Y:S01]  /*8090*/  UIADD3 UR39, UR22, 0x1, URZ ;  /* 0x0000000116277890 */ /* 0x000fe2000fffe03f */
[C---:B------:R-:W-:Y:S01]  /*80a0*/  ISETP.GT.AND P2, PT, R10.reuse, UR20, PT ;  /* 0x000000140a007c0c */ /* 0x040fe2000bf44270 */
[----:B------:R-:W-:Y:S02]  /*80b0*/  VIADD R10, R10, 0xffffffff ;  /* 0xffffffff0a0a7836 */ /* 0x000fe40000000000 */
[----:B------:R-:W-:-:S04]  /*80c0*/  UISETP.NE.AND UP0, UPT, UR39, 0x2, UPT ;  /* 0x000000022700788c */ /* 0x000fc8000bf05270 */
[----:B------:R-:W-:Y:S02]  /*80d0*/  USEL UR6, URZ, 0x1, UP0 ;  /* 0x000000013f067887 */ /* 0x000fe40008000000 */
[----:B------:R-:W-:Y:S02]  /*80e0*/  USEL UR39, UR39, URZ, UP0 ;  /* 0x0000003f27277287 */ /* 0x000fe40008000000 */
[----:B------:R-:W-:Y:S01]  /*80f0*/  ULOP3.LUT UR38, UR38, UR6, URZ, 0x3c, !UPT ;  /* 0x0000000626267292 */ /* 0x000fe2000f8e3c3f */
[----:B-1234-:R-:W-:Y:S11]  /*8100*/  @!P0 BRA `(.L_x_4012) ;  /* 0x0000000000048947 */ /* 0x01eff60003800000 */
[----:B------:R-:W-:Y:S01]  /*8110*/  BPT.TRAP 0x1 ;  /* 0x000000040000795c */ /* 0x000fe20000300000 */
.L_x_4012:
[----:B------:R-:W-:Y:S01]  /*8120*/  ULEA UR23, UR39, UR48, 0x3 ;  /* 0x0000003027177291 */ /* 0x000fe2000f8e183f */
[----:B------:R-:W-:-:S04]  /*8130*/  MOV R9, UR38 ;  /* 0x0000002600097c02 */ /* 0x000fc80008000f00 */
[----:B------:R-:W-:-:S04]  /*8140*/  SHF.L.U32 R9, R9, 0x1f, RZ ;  /* 0x0000001f09097819 */ /* 0x000fc800000006ff */
[----:B------:R1:W3:Y:S01]  /*8150*/  SYNCS.PHASECHK.TRANS64.TRYWAIT P3, [UR23+0x28c30], R9 ;  /* 0x028c3009ff0075a7 */ /* 0x0002e20008060157 */
[----:B------:R-:W-:Y:S05]  /*8160*/  @!P0 BRA `(.L_x_4013) ;  /* 0x0000000000048947 */ /* 0x000fea0003800000 */
[----:B------:R-:W-:Y:S01]  /*8170*/  BPT.TRAP 0x1 ;  /* 0x000000040000795c */ /* 0x000fe20000300000 */
.L_x_4013:
[----:B---3--:R-:W-:Y:S05]  /*8180*/  @P3 BRA `(.L_x_4014) ;  /* 0x0000000000083947 */ /* 0x008fea0003800000 */
[----:B------:R-:W3:Y:S02]  /*8190*/  SYNCS.PHASECHK.TRANS64.TRYWAIT P3, [UR23+0x28c30], R9 ;  /* 0x028c3009ff0075a7 */ /* 0x000ee40008060157 */
[----:B---3--:R-:W-:Y:S05]  /*81a0*/  @!P3 BRA `(.L_x_4015) ;  /* 0x0000009400b0b947 */ /* 0x008fea0003800000 */
.L_x_4014:
[----:B------:R-:W-:Y:S01]  /*81b0*/  R2UR UR18, R3 ;  /* 0x00000000031272ca */ /* 0x000fe200000e0000 */
[----:B--2---:R-:W-:Y:S01]  /*81c0*/  WARPGROUP.ARRIVE ;  /* 0x00000000000079c5 */ /* 0x004fe20000000000 */
[----:B------:R-:W-:Y:S01]  /*81d0*/  UMOV UR19, 0x40000040 ;  /* 0x4000004000137882 */ /* 0x000fe20000000000 */
[----:B------:R-:W-:Y:S01]  /*81e0*/  UMOV UR7, 0x40000040 ;  /* 0x4000004000077882 */ /* 0x000fe20000000000 */
[----:B------:R-:W-:Y:S01]  /*81f0*/  UMOV UR11, 0x40000040 ;  /* 0x40000040000b7882 */ /* 0x000fe20000000000 */
[----:B------:R-:W-:-:S08]  /*8200*/  UMOV UR15, 0x40000040 ;  /* 0x40000040000f7882 */ /* 0x000fd00000000000 */
[----:B------:R-:W-:-:S04]  /*8210*/  ULEA UR18, UR39, UR18, 0x9 ;  /* 0x0000001227127291 */ /* 0x000fc8000f8e483f */
[----:B------:R-:W-:Y:S02]  /*8220*/  UIADD3 UR6, UR18, 0x2, URZ ;  /* 0x0000000212067890 */ /* 0x000fe4000fffe03f */
[----:B------:R-:W-:Y:S02]  /*8230*/  UIADD3 UR10, UR18, 0x4, URZ ;  /* 0x00000004120a7890 */ /* 0x000fe4000fffe03f */
[----:B------:R-:W-:Y:S02]  /*8240*/  UIADD3 UR14, UR18, 0x6, URZ ;  /* 0x00000006120e7890 */ /* 0x000fe4000fffe03f */
[----:B------:R-:W-:Y:S03]  /*8250*/  HGMMA.64x64x16.F32 R152, gdesc[UR16], RZ, !UPT, gsb0 ;  /* 0x00e00000109879f0 */ /* 0x000fe6000c0008ff */
[----:B------:R-:W-:Y:S02]  /*8260*/  WARPGROUP.DEPBAR.LE gsb0, 0x0 ;  /* 0x00008000000079c5 */ /* 0x000fe40000010000 */
[----:B------:R-:W-:-:S06]  /*8270*/  WARPGROUP.ARRIVE ;  /* 0x00000000000079c5 */ /* 0x000fcc0000000000 */
[----:B------:R-:W-:Y:S03]  /*8280*/  HGMMA.64x64x16.F32 R152, gdesc[UR4], R152, gsb0 ;  /* 0x00e00000049879f0 */ /* 0x000fe60008000898 */
[----:B------:R-:W-:Y:S02]  /*8290*/  WARPGROUP.DEPBAR.LE gsb0, 0x0 ;  /* 0x00008000000079c5 */ /* 0x000fe40000010000 */
[----:B------:R-:W-:-:S06]  /*82a0*/  WARPGROUP.ARRIVE ;  /* 0x00000000000079c5 */ /* 0x000fcc0000000000 */
[----:B------:R-:W-:Y:S01]  /*82b0*/  HGMMA.64x64x16.F32 R152, gdesc[UR8], R152, gsb0 ;  /* 0x00e00000089879f0 */ /* 0x000fe20008000898 */
[----:B------:R-:W-:Y:S02]  /*82c0*/  UMOV UR10, UR21 ;  /* 0x00000015000a7c82 */ /* 0x000fe40008000000 */
        /* <DEDUP_REMOVED lines=21> */
[----:B------:R-:W2:Y:S02]  /*8420*/  SHFL.BFLY PT, R7, R14, 0x2, 0x1f ;  /* 0x0c401f000e077f89 */ /* 0x000ea400000e0000 */
[----:B--2---:R-:W-:Y:S02]  /*8430*/  FMNMX.FTZ R15, R14, R7, !PT ;  /* 0x000000070e0f7209 */ /* 0x004fe40007810000 */
[----:B------:R-:W-:-:S03]  /*8440*/  FMNMX.FTZ R7, R155, R8, !PT ;  /* 0x000000089b077209 */ /* 0x000fc60007810000 */
[----:B------:R-:W2:Y:S01]  /*8450*/  SHFL.BFLY PT, R20, R15, 0x1, 0x1f ;  /* 0x0c201f000f147f89 */ /* 0x000ea200000e0000 */
[----:B------:R-:W-:-:S04]  /*8460*/  FMNMX.FTZ R8, R158, R7, !PT ;  /* 0x000000079e087209 */ /* 0x000fc80007810000 */
[----:B------:R-:W-:-:S04]  /*8470*/  FMNMX.FTZ R7, R159, R8, !PT ;  /* 0x000000089f077209 */ /* 0x000fc80007810000 */
[----:B------:R-:W-:-:S04]  /*8480*/  FMNMX.FTZ R8, R162, R7, !PT ;  /* 0x00000007a2087209 */ /* 0x000fc80007810000 */
[----:B------:R-:W-:-:S04]  /*8490*/  FMNMX.FTZ R13, R163, R8, !PT ;  /* 0x00000008a30d7209 */ /* 0x000fc80007810000 */
[----:B------:R-:W-:-:S04]  /*84a0*/  FMNMX.FTZ R8, R166, R13, !PT ;  /* 0x0000000da6087209 */ /* 0x000fc80007810000 */
[----:B------:R-:W-:Y:S02]  /*84b0*/  FMNMX.FTZ R13, R167, R8, !PT ;  /* 0x00000008a70d7209 */ /* 0x000fe40007810000 */
[----:B--2---:R-:W-:Y:S02]  /*84c0*/  FMNMX.FTZ R7, R15, R20, !PT ;  /* 0x000000140f077209 */ /* 0x004fe40007810000 */
[----:B------:R-:W-:-:S03]  /*84d0*/  FMNMX.FTZ R8, R170, R13, !PT ;  /* 0x0000000daa087209 */ /* 0x000fc60007810000 */
[----:B------:R-:W-:Y:S01]  /*84e0*/  FMUL.FTZ R193, R7, UR10 ;  /* 0x0000000a07c17c20 */ /* 0x000fe20008410000 */
[----:B------:R-:W-:Y:S01]  /*84f0*/  FMNMX.FTZ R15, R171, R8, !PT ;  /* 0x00000008ab0f7209 */ /* 0x000fe20007810000 */
[----:B------:R-:W-:Y:S02]  /*8500*/  FADD.FTZ R12, -R7, R12 ;  /* 0x0000000c070c7221 */ /* 0x000fe40000010100 */
        /* <DEDUP_REMOVED lines=10> */
[----:B------:R-:W2:Y:S01]  /*85b0*/  MUFU.EX2 R12, R12 ;  /* 0x0000000c000c7308 */ /* 0x000ea20000000800 */
[--C-:B------:R-:W-:Y:S01]  /*85c0*/  FFMA.FTZ R153, R165, UR10, -R193.reuse ;  /* 0x0000000aa5997c23 */ /* 0x100fe200080108c1 */
[--C-:B------:R-:W-:Y:S01]  /*85d0*/  FFMA.FTZ R165, R176, UR10, -R193.reuse ;  /* 0x0000000ab0a57c23 */ /* 0x100fe200080108c1 */
[----:B------:R-:W-:Y:S01]  /*85e0*/  FMNMX.FTZ R15, R179, R8, !PT ;  /* 0x00000008b30f7209 */ /* 0x000fe20007810000 */
[--C-:B------:R-:W-:Y:S01]  /*85f0*/  FFMA.FTZ R20, R164, UR10, -R193.reuse ;  /* 0x0000000aa4147c23 */ /* 0x100fe200080108c1 */
[--C-:B------:R-:W-:Y:S01]  /*8600*/  FFMA.FTZ R164, R173, UR10, -R193.reuse ;  /* 0x0000000aada47c23 */ /* 0x100fe200080108c1 */
[--C-:B------:R-:W-:Y:S01]  /*8610*/  FFMA.FTZ R180, R180, UR10, -R193.reuse ;  /* 0x0000000ab4b47c23 */ /* 0x100fe200080108c1 */
[----:B------:R-:W-:Y:S01]  /*8620*/  FMNMX.FTZ R8, R182, R15, !PT ;  /* 0x0000000fb6087209 */ /* 0x000fe20007810000 */
[--C-:B------:R-:W-:Y:S01]  /*8630*/  FFMA.FTZ R15, R157, UR10, -R193.reuse ;  /* 0x0000000a9d0f7c23 */ /* 0x100fe200080108c1 */
[----:B------:R-:W3:Y:S01]  /*8640*/  MUFU.EX2 R13, R13 ;  /* 0x0000000d000d7308 */ /* 0x000ee20000000800 */
[--C-:B------:R-:W-:Y:S01]  /*8650*/  FFMA.FTZ R21, R161, UR10, -R193.reuse ;  /* 0x0000000aa1157c23 */ /* 0x100fe200080108c1 */
[----:B------:R-:W-:Y:S01]  /*8660*/  FMNMX.FTZ R8, R183, R8, !PT ;  /* 0x00000008b7087209 */ /* 0x000fe20007810000 */
[--C-:B------:R-:W-:Y:S01]  /*8670*/  FFMA.FTZ R161, R172, UR10, -R193.reuse ;  /* 0x0000000aaca17c23 */ /* 0x100fe200080108c1 */
[----:B------:R-:W-:Y:S01]  /*8680*/  FFMA.FTZ R172, R181, UR10, -R193 ;  /* 0x0000000ab5ac7c23 */ /* 0x000fe200080108c1 */
[----:B------:R-:W-:-:S02]  /*8690*/  IMAD.MOV R181, RZ, RZ, -R17 ;  /* 0x000000ffffb57224 */ /* 0x000fc400078e0a11 */
[----:B------:R-:W4:Y:S01]  /*86a0*/  SHFL.BFLY PT, R157, R8, 0x2, 0x1f ;  /* 0x0c401f00089d7f89 */ /* 0x000f2200000e0000 */
[----:B------:R-:W5:Y:S01]  /*86b0*/  MUFU.EX2 R152, R152 ;  /* 0x0000009800987308 */ /* 0x000f620000000800 */
[-C--:B--2---:R-:W-:Y:S01]  /*86c0*/  FMUL.FTZ R24, R24, R12.reuse ;  /* 0x0000000c18187220 */ /* 0x084fe20000410000 */
[----:B------:R-:W-:Y:S01]  /*86d0*/  ISETP.NE.AND P3, PT, R2, R181, PT ;  /* 0x000000b50200720c */ /* 0x000fe20003f65270 */
[----:B------:R-:W-:Y:S02]  /*86e0*/  IMAD.U32 R181, RZ, RZ, UR22 ;  /* 0x00000016ffb57e24 */ /* 0x000fe4000f8e00ff */
[-C--:B------:R-:W-:Y:S01]  /*86f0*/  FMUL.FTZ R25, R25, R12.reuse ;  /* 0x0000000c19197220 */ /* 0x080fe20000410000 */
[-C--:B------:R-:W-:Y:S01]  /*8700*/  FMUL.FTZ R28, R28, R12.reuse ;  /* 0x0000000c1c1c7220 */ /* 0x080fe20000410000 */
[-C--:B------:R-:W-:Y:S01]  /*8710*/  FMUL.FTZ R29, R29, R12.reuse ;  /* 0x0000000c1d1d7220 */ /* 0x080fe20000410000 */
[-C--:B------:R-:W-:Y:S01]  /*8720*/  FMUL.FTZ R32, R32, R12.reuse ;  /* 0x0000000c20207220 */ /* 0x080fe20000410000 */
[----:B------:R-:W2:Y:S01]  /*8730*/  MUFU.EX2 R14, R14 ;  /* 0x0000000e000e7308 */ /* 0x000ea20000000800 */
[----:B---3--:R-:W-:Y:S01]  /*8740*/  FFMA.FTZ R5, R12, R5, R13 ;  /* 0x000000050c057223 */ /* 0x008fe2000001000d */
[-C--:B------:R-:W-:Y:S01]  /*8750*/  FMUL.FTZ R33, R33, R12.reuse ;  /* 0x0000000c21217220 */ /* 0x080fe20000410000 */
[-C--:B------:R-:W-:Y:S01]  /*8760*/  FMUL.FTZ R36, R36, R12.reuse ;  /* 0x0000000c24247220 */ /* 0x080fe20000410000 */
[-C--:B------:R-:W-:Y:S01]  /*8770*/  FMUL.FTZ R37, R37, R12.reuse ;  /* 0x0000000c25257220 */ /* 0x080fe20000410000 */
[-C--:B------:R-:W-:Y:S01]  /*8780*/  FMUL.FTZ R40, R40, R12.reuse ;  /* 0x0000000c28287220 */ /* 0x080fe20000410000 */
[-C--:B------:R-:W-:Y:S01]  /*8790*/  FMUL.FTZ R41, R41, R12.reuse ;  /* 0x0000000c29297220 */ /* 0x080fe20000410000 */
[-C--:B------:R-:W-:Y:S01]  /*87a0*/  FMUL.FTZ R44, R44, R12.reuse ;  /* 0x0000000c2c2c7220 */ /* 0x080fe20000410000 */
[----:B------:R-:W-:Y:S01]  /*87b0*/  MUFU.EX2 R15, R15 ;  /* 0x0000000f000f7308 */ /* 0x000fe20000000800 */
[----:B-----5:R-:W-:Y:S01]  /*87c0*/  FADD.FTZ R5, R152, R5 ;  /* 0x0000000598057221 */ /* 0x020fe20000010000 */
[-C--:B------:R-:W-:Y:S01]  /*87d0*/  FMUL.FTZ R45, R45, R12.reuse ;  /* 0x0000000c2d2d7220 */ /* 0x080fe20000410000 */
[-C--:B------:R-:W-:Y:S01]  /*87e0*/  FMUL.FTZ R48, R48, R12.reuse ;  /* 0x0000000c30307220 */ /* 0x080fe20000410000 */
[-C--:B------:R-:W-:Y:S01]  /*87f0*/  FMUL.FTZ R49, R49, R12.reuse ;  /* 0x0000000c31317220 */ /* 0x080fe20000410000 */
[-C--:B------:R-:W-:Y:S01]  /*8800*/  FMUL.FTZ R52, R52, R12.reuse ;  /* 0x0000000c34347220 */ /* 0x080fe20000410000 */
[-C--:B------:R-:W-:Y:S01]  /*8810*/  FMUL.FTZ R53, R53, R12.reuse ;  /* 0x0000000c35357220 */ /* 0x080fe20000410000 */
[----:B----4-:R-:W-:Y:S01]  /*8820*/  FMNMX.FTZ R192, R8, R157, !PT ;  /* 0x0000009d08c07209 */ /* 0x010fe20007810000 */
[----:B------:R-:W-:Y:S01]  /*8830*/  FFMA.FTZ R157, R169, UR10, -R193 ;  /* 0x0000000aa99d7c23 */ /* 0x000fe200080108c1 */
[----:B------:R-:W-:Y:S01]  /*8840*/  MUFU.EX2 R156, R156 ;  /* 0x0000009c009c7308 */ /* 0x000fe20000000800 */
[-C--:B------:R-:W-:Y:S01]  /*8850*/  FMUL.FTZ R56, R56, R12.reuse ;  /* 0x0000000c38387220 */ /* 0x080fe20000410000 */
[-C--:B------:R-:W-:Y:S01]  /*8860*/  FMUL.FTZ R57, R57, R12.reuse ;  /* 0x0000000c39397220 */ /* 0x080fe20000410000 */
[----:B------:R-:W3:Y:S01]  /*8870*/  SHFL.BFLY PT, R169, R192, 0x1, 0x1f ;  /* 0x0c201f00c0a97f89 */ /* 0x000ee200000e0000 */
        /* <DEDUP_REMOVED lines=23> */
[----:B---3--:R-:W-:Y:S01]  /*89f0*/  FMNMX.FTZ R8, R192, R169, !PT ;  /* 0x000000a9c0087209 */ /* 0x008fe20007810000 */
        /* <DEDUP_REMOVED lines=13> */
[----:B------:R-:W-:Y:S01]  /*8ad0*/  FFMA.FTZ R173, R158, UR10, -R177 ;  /* 0x0000000a9ead7c23 */ /* 0x000fe200080108b1 */
[----:B------:R-:W-:Y:S01]  /*8ae0*/  MUFU.EX2 R11, R11 ;  /* 0x0000000b000b7308 */ /* 0x000fe20000000800 */
[----:B------:R-:W-:-:S02]  /*8af0*/  IMAD.U32 R170, RZ, RZ, UR23 ;  /* 0x00000017ffaa7e24 */ /* 0x000fc4000f8e00ff */
[--C-:B---3--:R-:W-:Y:S01]  /*8b00*/  FFMA.FTZ R180, R159, UR10, -R177.reuse ;  /* 0x0000000a9fb47c23 */ /* 0x108fe200080108b1 */
[--C-:B------:R-:W-:Y:S01]  /*8b10*/  FFMA.FTZ R159, R162, UR10, -R177.reuse ;  /* 0x0000000aa29f7c23 */ /* 0x100fe200080108b1 */
[--C-:B------:R-:W-:Y:S01]  /*8b20*/  FFMA.FTZ R192, R163, UR10, -R177.reuse ;  /* 0x0000000aa3c07c23 */ /* 0x100fe200080108b1 */
[--C-:B------:R-:W-:Y:S01]  /*8b30*/  FFMA.FTZ R163, R166, UR10, -R177.reuse ;  /* 0x0000000aa6a37c23 */ /* 0x100fe200080108b1 */
[----:B------:R-:W-:Y:S01]  /*8b40*/  @!P1 IADD3 R154, R170, 0x28c40, RZ ;  /* 0x00028c40aa9a9810 */ /* 0x000fe20007ffe0ff */
[--C-:B------:R-:W-:Y:S01]  /*8b50*/  FFMA.FTZ R196, R171, UR10, -R177.reuse ;  /* 0x0000000aabc47c23 */ /* 0x100fe200080108b1 */
[----:B------:R-:W3:Y:S01]  /*8b60*/  MUFU.EX2 R176, R176 ;  /* 0x000000b000b07308 */ /* 0x000ee20000000800 */
[--C-:B------:R-:W-:Y:S01]  /*8b70*/  FFMA.FTZ R179, R179, UR10, -R177.reuse ;  /* 0x0000000ab3b37c23 */ /* 0x100fe200080108b1 */
[----:B------:R-:W-:Y:S01]  /*8b80*/  @!P1 PRMT R154, RZ, 0x654, R154 ;  /* 0x00000654ff9a9816 */ /* 0x000fe2000000009a */
[--C-:B------:R-:W-:Y:S01]  /*8b90*/  FFMA.FTZ R171, R174, UR10, -R177.reuse ;  /* 0x0000000aaeab7c23 */ /* 0x100fe200080108b1 */
[--C-:B------:R-:W-:Y:S01]  /*8ba0*/  FFMA.FTZ R174, R175, UR10, -R177.reuse ;  /* 0x0000000aafae7c23 */ /* 0x100fe200080108b1 */
[--C-:B------:R-:W-:Y:S01]  /*8bb0*/  FFMA.FTZ R175, R178, UR10, -R177.reuse ;  /* 0x0000000ab2af7c23 */ /* 0x100fe200080108b1 */
[----:B------:R2:W-:Y:S01]  /*8bc0*/  @!P1 SYNCS.ARRIVE.TRANS64.RED.A1T0 RZ, [R154+URZ], RZ ;  /* 0x000000ff9aff99a7 */ /* 0x0005e2000810043f */
[----:B------:R-:W-:Y:S01]  /*8bd0*/  @!P3 IMAD R158, R181, 0x40, R16 ;  /* 0x00000040b59eb824 */ /* 0x000fe200078e0210 */
[----:B------:R-:W4:Y:S01]  /*8be0*/  MUFU.EX2 R155, R155 ;  /* 0x0000009b009b7308 */ /* 0x000f220000000800 */
[--C-:B------:R-:W-:Y:S01]  /*8bf0*/  FFMA.FTZ R182, R182, UR10, -R177.reuse ;  /* 0x0000000ab6b67c23 */ /* 0x100fe200080108b1 */
[----:B------:R-:W-:Y:S01]  /*8c00*/  FFMA.FTZ R177, R183, UR10, -R177 ;  /* 0x0000000ab7b17c23 */ /* 0x000fe200080108b1 */
[-C--:B------:R-:W-:Y:S01]  /*8c10*/  FMUL.FTZ R109, R109, R12.reuse ;  /* 0x0000000c6d6d7220 */ /* 0x080fe20000410000 */
[----:B------:R-:W-:Y:S01]  /*8c20*/  @!P3 LEA R158, R158, UR48, 0x2 ;  /* 0x000000309e9ebc11 */ /* 0x000fe2000f8e10ff */
[-C--:B------:R-:W-:Y:S01]  /*8c30*/  FMUL.FTZ R112, R112, R12.reuse ;  /* 0x0000000c70707220 */ /* 0x080fe20000410000 */
[----:B--2---:R-:W-:Y:S01]  /*8c40*/  FADD.FTZ R154, R14, R5 ;  /* 0x000000050e9a7221 */ /* 0x004fe20000010000 */
[----:B------:R-:W-:Y:S01]  /*8c50*/  FMUL.FTZ R113, R113, R12 ;  /* 0x0000000c71717220 */ /* 0x000fe20000410000 */
[----:B------:R-:W2:Y:S01]  /*8c60*/  MUFU.EX2 R173, R173 ;  /* 0x000000ad00ad7308 */ /* 0x000ea20000000800 */
[----:B---3--:R-:W-:Y:S01]  /*8c70*/  FFMA.FTZ R4, R11, R4, R176 ;  /* 0x000000040b047223 */ /* 0x008fe200000100b0 */
[----:B------:R-:W-:Y:S01]  /*8c80*/  FADD.FTZ R5, R15, R154 ;  /* 0x0000009a0f057221 */ /* 0x000fe20000010000 */
[----:B------:R-:W-:Y:S01]  /*8c90*/  @!P3 STS [R158+0x28800], R12 ;  /* 0x0288000c9e00b388 */ /* 0x000fe20000000800 */
[-C--:B------:R-:W-:Y:S01]  /*8ca0*/  FMUL.FTZ R116, R116, R12.reuse ;  /* 0x0000000c74747220 */ /* 0x080fe20000410000 */
[-C--:B------:R-:W-:Y:S01]  /*8cb0*/  FMUL.FTZ R117, R117, R12.reuse ;  /* 0x0000000c75757220 */ /* 0x080fe20000410000 */
[----:B------:R-:W-:Y:S01]  /*8cc0*/  FADD.FTZ R154, R156, R5 ;  /* 0x000000059c9a7221 */ /* 0x000fe20000010000 */
[----:B------:R3:W-:Y:S01]  /*8cd0*/  @!P3 STS [R158+0x28820], R11 ;  /* 0x0288200b9e00b388 */ /* 0x0007e20000000800 */
        /* <DEDUP_REMOVED lines=17> */
[----:B-----5:R-:W-:Y:S01]  /*8df0*/  FADD.FTZ R4, R180, R5 ;  /* 0x00000005b4047221 */ /* 0x020fe20000010000 */
[-C--:B------:R-:W-:Y:S01]  /*8e00*/  FMUL.FTZ R144, R144, R12.reuse ;  /* 0x0000000c90907220 */ /* 0x080fe20000410000 */
[-C--:B------:R-:W-:Y:S01]  /*8e10*/  FMUL.FTZ R145, R145, R12.reuse ;  /* 0x0000000c91917220 */ /* 0x080fe20000410000 */
[-C--:B------:R-:W-:Y:S01]  /*8e20*/  FMUL.FTZ R148, R148, R12.reuse ;  /* 0x0000000c94947220 */ /* 0x080fe20000410000 */
[----:B------:R-:W-:Y:S01]  /*8e30*/  FMUL.FTZ R149, R149, R12 ;  /* 0x0000000c95957220 */ /* 0x000fe20000410000 */
[----:B------:R-:W-:Y:S01]  /*8e40*/  F2FP.F16.F32.PACK_AB R152, R152, R13 ;  /* 0x0000000d9898723e */ /* 0x000fe200000000ff */
[-C--:B------:R-:W-:Y:S01]  /*8e50*/  FMUL.FTZ R26, R26, R11.reuse ;  /* 0x0000000b1a1a7220 */ /* 0x080fe20000410000 */
[----:B------:R-:W5:Y:S01]  /*8e60*/  MUFU.EX2 R163, R163 ;  /* 0x000000a300a37308 */ /* 0x000f620000000800 */
[----:B----4-:R-:W-:Y:S01]  /*8e70*/  FADD.FTZ R5, R159, R4 ;  /* 0x000000049f057221 */ /* 0x010fe20000010000 */
[----:B---3--:R-:W-:Y:S01]  /*8e80*/  F2FP.F16.F32.PACK_AB R158, R153, R20 ;  /* 0x00000014999e723e */ /* 0x008fe200000000ff */
[-C--:B------:R-:W-:Y:S01]  /*8e90*/  FMUL.FTZ R27, R27, R11.reuse ;  /* 0x0000000b1b1b7220 */ /* 0x080fe20000410000 */
[----:B------:R-:W-:Y:S01]  /*8ea0*/  F2FP.F16.F32.PACK_AB R156, R21, R156 ;  /* 0x0000009c159c723e */ /* 0x000fe200000000ff */
[-C--:B------:R-:W-:Y:S01]  /*8eb0*/  FMUL.FTZ R30, R30, R11.reuse ;  /* 0x0000000b1e1e7220 */ /* 0x080fe20000410000 */
[-C--:B------:R-:W-:Y:S01]  /*8ec0*/  FMUL.FTZ R31, R31, R11.reuse ;  /* 0x0000000b1f1f7220 */ /* 0x080fe20000410000 */
[-C--:B------:R-:W-:Y:S01]  /*8ed0*/  FMUL.FTZ R34, R34, R11.reuse ;  /* 0x0000000b22227220 */ /* 0x080fe20000410000 */
[----:B------:R-:W-:Y:S01]  /*8ee0*/  MUFU.EX2 R160, R160 ;  /* 0x000000a000a07308 */ /* 0x000fe20000000800 */
        /* <DEDUP_REMOVED lines=41> */
[----:B------:R-:W-:Y:S01]  /*9180*/  F2FP.F16.F32.PACK_AB R153, R155, R176 ;  /* 0x000000b09b99723e */ /* 0x000fe200000000ff */
[----:B------:R-:W-:Y:S01]  /*9190*/  FMUL.FTZ R95, R95, R11 ;  /* 0x0000000b5f5f7220 */ /* 0x000fe20000410000 */
[----:B------:R-:W-:Y:S01]  /*91a0*/  F2FP.F16.F32.PACK_AB R155, R180, R173 ;  /* 0x000000adb49b723e */ /* 0x000fe200000000ff */
[----:B------:R-:W-:Y:S01]  /*91b0*/  FADD.FTZ R154, R160, R179 ;  /* 0x000000b3a09a7221 */ /* 0x000fe20000010000 */
[C---:B---3--:R-:W-:Y:S01]  /*91c0*/  F2FP.F16.F32.PACK_AB R160, R157.reuse, R160 ;  /* 0x000000a09da0723e */ /* 0x048fe200000000ff */
[----:B------:R-:W-:Y:S01]  /*91d0*/  FMUL.FTZ R98, R98, R11 ;  /* 0x0000000b62627220 */ /* 0x000fe20000410000 */
[----:B------:R-:W3:Y:S01]  /*91e0*/  MUFU.EX2 R196, R196 ;  /* 0x000000c400c47308 */ /* 0x000ee20000000800 */
[----:B------:R-:W-:Y:S01]  /*91f0*/  FADD.FTZ R154, R157, R154 ;  /* 0x0000009a9d9a7221 */ /* 0x000fe20000010000 */
[----:B--2---:R-:W-:Y:S01]  /*9200*/  FADD.FTZ R5, R167, R4 ;  /* 0x00000004a7057221 */ /* 0x004fe20000010000 */
[----:B------:R-:W-:Y:S01]  /*9210*/  F2FP.F16.F32.PACK_AB R157, R192, R159 ;  /* 0x0000009fc09d723e */ /* 0x000fe200000000ff */
[----:B------:R-:W-:Y:S01]  /*9220*/  FMUL.FTZ R99, R99, R11 ;  /* 0x0000000b63637220 */ /* 0x000fe20000410000 */
[----:B------:R-:W-:Y:S01]  /*9230*/  F2FP.F16.F32.PACK_AB R159, R194, R163 ;  /* 0x000000a3c29f723e */ /* 0x000fe200000000ff */
[-C--:B------:R-:W-:Y:S01]  /*9240*/  FMUL.FTZ R102, R102, R11.reuse ;  /* 0x0000000b66667220 */ /* 0x080fe20000410000 */
[-C--:B------:R-:W-:Y:S01]  /*9250*/  FMUL.FTZ R103, R103, R11.reuse ;  /* 0x0000000b67677220 */ /* 0x080fe20000410000 */
[----:B------:R-:W2:Y:S01]  /*9260*/  MUFU.EX2 R164, R164 ;  /* 0x000000a400a47308 */ /* 0x000ea20000000800 */
        /* <DEDUP_REMOVED lines=15> */
[----:B------:R-:W-:Y:S01]  /*9360*/  FMUL.FTZ R126, R126, R11 ;  /* 0x0000000b7e7e7220 */ /* 0x000fe20000410000 */
[----:B------:R-:W3:Y:S01]  /*9370*/  MUFU.EX2 R165, R165 ;  /* 0x000000a500a57308 */ /* 0x000ee20000000800 */
[C---:B--2---:R-:W-:Y:S01]  /*9380*/  FADD.FTZ R12, R164.reuse, R179 ;  /* 0x000000b3a40c7221 */ /* 0x044fe20000010000 */
[----:B------:R-:W-:Y:S01]  /*9390*/  F2FP.F16.F32.PACK_AB R162, R164, R161 ;  /* 0x000000a1a4a2723e */ /* 0x000fe200000000ff */
[----:B------:R-:W-:Y:S01]  /*93a0*/  FMUL.FTZ R127, R127, R11 ;  /* 0x0000000b7f7f7220 */ /* 0x000fe20000410000 */
[----:B------:R-:W-:Y:S01]  /*93b0*/  F2FP.F16.F32.PACK_AB R161, R196, R167 ;  /* 0x000000a7c4a1723e */ /* 0x000fe200000000ff */
        /* <DEDUP_REMOVED lines=10> */
[-C--:B------:R-:W-:Y:S01]  /*9460*/  FMUL.FTZ R142, R142, R11.reuse ;  /* 0x0000000b8e8e7220 */ /* 0x080fe20000410000 */
[----:B------:R-:W5:Y:S01]  /*9470*/  MUFU.EX2 R168, R168 ;  /* 0x000000a800a87308 */ /* 0x000f620000000800 */
[----:B---3--:R-:W-:Y:S01]  /*9480*/  FADD.FTZ R13, R165, R12 ;  /* 0x0000000ca50d7221 */ /* 0x008fe20000010000 */
[-C--:B------:R-:W-:Y:S01]  /*9490*/  FMUL.FTZ R143, R143, R11.reuse ;  /* 0x0000000b8f8f7220 */ /* 0x080fe20000410000 */
[-C--:B------:R-:W-:Y:S01]  /*94a0*/  FMUL.FTZ R146, R146, R11.reuse ;  /* 0x0000000b92927220 */ /* 0x080fe20000410000 */
[-C--:B------:R-:W-:Y:S01]  /*94b0*/  FMUL.FTZ R147, R147, R11.reuse ;  /* 0x0000000b93937220 */ /* 0x080fe20000410000 */
[-C--:B------:R-:W-:Y:S01]  /*94c0*/  FMUL.FTZ R150, R150, R11.reuse ;  /* 0x0000000b96967220 */ /* 0x080fe20000410000 */
[----:B------:R-:W-:-:S02]  /*94d0*/  FMUL.FTZ R151, R151, R11 ;  /* 0x0000000b97977220 */ /* 0x000fc40000410000 */
[----:B------:R-:W3:Y:S01]  /*94e0*/  MUFU.EX2 R175, R175 ;  /* 0x000000af00af7308 */ /* 0x000ee20000000800 */
[C---:B--2---:R-:W-:Y:S01]  /*94f0*/  FADD.FTZ R4, R174.reuse, R5 ;  /* 0x00000005ae047221 */ /* 0x044fe20000010000 */
[----:B------:R-:W-:-:S05]  /*9500*/  F2FP.F16.F32.PACK_AB R163, R174, R171 ;  /* 0x000000abaea3723e */ /* 0x000fca00000000ff */
[----:B------:R4:W-:Y:S01]  /*9510*/  STSM.16.M88.4 [R19], R160 ;  /* 0x000000a013007844 */ /* 0x0009e20000000200 */
[----:B------:R-:W2:Y:S01]  /*9520*/  MUFU.EX2 R172, R172 ;  /* 0x000000ac00ac7308 */ /* 0x000ea20000000800 */
[C---:B-----5:R-:W-:Y:S01]  /*9530*/  FADD.FTZ R12, R168.reuse, R13 ;  /* 0x0000000da80c7221 */ /* 0x060fe20000010000 */
[----:B------:R-:W-:-:S03]  /*9540*/  F2FP.F16.F32.PACK_AB R164, R168, R165 ;  /* 0x000000a5a8a4723e */ /* 0x000fc600000000ff */
[----:B------:R-:W-:-:S03]  /*9550*/  FADD.FTZ R5, R169, R12 ;  /* 0x0000000ca9057221 */ /* 0x000fc60000010000 */
[----:B------:R-:W5:Y:S01]  /*9560*/  MUFU.EX2 R182, R182 ;  /* 0x000000b600b67308 */ /* 0x000f620000000800 */
[----:B---3--:R-:W-:Y:S01]  /*9570*/  FADD.FTZ R13, R175, R4 ;  /* 0x00000004af0d7221 */ /* 0x008fe20000010000 */
[----:B------:R-:W-:-:S03]  /*9580*/  F2FP.F16.F32.PACK_AB R165, R178, R175 ;  /* 0x000000afb2a5723e */ /* 0x000fc600000000ff */
[----:B------:R-:W-:-:S03]  /*9590*/  FADD.FTZ R13, R178, R13 ;  /* 0x0000000db20d7221 */ /* 0x000fc60000010000 */
[----:B------:R-:W3:Y:S01]  /*95a0*/  MUFU.EX2 R177, R177 ;  /* 0x000000b100b17308 */ /* 0x000ee20000000800 */
[C---:B--2---:R-:W-:Y:S01]  /*95b0*/  F2FP.F16.F32.PACK_AB R166, R172.reuse, R169 ;  /* 0x000000a9aca6723e */ /* 0x044fe200000000ff */
[----:B------:R-:W-:Y:S01]  /*95c0*/  FADD.FTZ R5, R172, R5 ;  /* 0x00000005ac057221 */ /* 0x000fe20000010000 */
[----:B-----5:R-:W-:Y:S01]  /*95d0*/  FADD.FTZ R4, R182, R13 ;  /* 0x0000000db6047221 */ /* 0x020fe20000010000 */
[----:B---3--:R-:W-:-:S03]  /*95e0*/  F2FP.F16.F32.PACK_AB R167, R177, R182 ;  /* 0x000000b6b1a7723e */ /* 0x008fc600000000ff */
[----:B------:R-:W-:Y:S02]  /*95f0*/  FADD.FTZ R4, R177, R4 ;  /* 0x00000004b1047221 */ /* 0x000fe40000010000 */
[----:B------:R4:W-:Y:S01]  /*9600*/  STSM.16.M88.4 [R22], R164 ;  /* 0x000000a416007844 */ /* 0x0009e20000000200 */
[----:B------:R-:W-:Y:S05]  /*9610*/  @!P0 BRA `(.L_x_4016) ;  /* 0x0000000000048947 */ /* 0x000fea0003800000 */
[----:B------:R-:W-:Y:S01]  /*9620*/  BPT.TRAP 0x1 ;  /* 0x000000040000795c */ /* 0x000fe20000300000 */
.L_x_4016:
[----:B------:R2:W3:Y:S01]  /*9630*/  SYNCS.PHASECHK.TRANS64.TRYWAIT P3, [UR23+0x28c50], R9 ;  /* 0x028c5009ff0075a7 */ /* 0x0004e20008060157 */
[----:B------:R-:W-:Y:S05]  /*9640*/  @!P0 BRA `(.L_x_4017) ;  /* 0x0000000000048947 */ /* 0x000fea0003800000 */
[----:B------:R-:W-:Y:S01]  /*9650*/  BPT.TRAP 0x1 ;  /* 0x000000040000795c */ /* 0x000fe20000300000 */
.L_x_4017:
[----:B---3--:R-:W-:Y:S05]  /*9660*/  @P3 BRA `(.L_x_4018) ;  /* 0x0000000000083947 */ /* 0x008fea0003800000 */
[----:B------:R-:W3:Y:S02]  /*9670*/  SYNCS.PHASECHK.TRANS64.TRYWAIT P3, [UR23+0x28c50], R9 ;  /* 0x028c5009ff0075a7 */ /* 0x000ee40008060157 */
[----:B---3--:R-:W-:Y:S05]  /*9680*/  @!P3 BRA `(.L_x_4019) ;  /* 0x000000800090b947 */ /* 0x008fea0003800000 */
.L_x_4018:
        /* <DEDUP_REMOVED lines=39> */
[----:B-12---:R-:W-:-:S07]  /*9900*/  IMAD.MOV.U32 R9, RZ, RZ, R10 ;  /* 0x000000ffff097224 */ /* 0x006fce00078e000a */
.L_x_4011:
[----:B------:R-:W-:-:S13]  /*9910*/  ISETP.GE.AND P2, PT, R9, UR41, PT ;  /* 0x0000002909007c0c */ /* 0x000fda000bf46270 */
[----:B------:R-:W-:Y:S05]  /*9920*/  @!P2 BRA `(.L_x_4021) ;  /* 0x0000002000c4a947 */ /* 0x000fea0003800000 */
[----:B---3--:R-:W-:Y:S01]  /*9930*/  IMAD.MOV.U32 R12, RZ, RZ, R8 ;  /* 0x000000ffff0c7224 */ /* 0x008fe200078e0008 */
[----:B------:R-:W-:Y:S01]  /*9940*/  UMOV UR21, UR39 ;  /* 0x0000002700157c82 */ /* 0x000fe20008000000 */
[----:B------:R-:W-:Y:S01]  /*9950*/  IMAD.MOV.U32 R13, RZ, RZ, R7 ;  /* 0x000000ffff0d7224 */ /* 0x000fe200078e0007 */
[----:B------:R-:W-:Y:S01]  /*9960*/  ULDC UR22, c[0x0][0x9e4] ;  /* 0x0002790000167ab9 */ /* 0x000fe20000000800 */
[----:B------:R-:W-:Y:S01]  /*9970*/  ULDC UR23, c[0x0][0x9dc] ;  /* 0x0002770000177ab9 */ /* 0x000fe20000000800 */
[----:B------:R-:W-:Y:S01]  /*9980*/  ULDC UR24, c[0x0][0x288] ;  /* 0x0000a20000187ab9 */ /* 0x000fe20000000800 */
[----:B------:R-:W-:Y:S01]  /*9990*/  ULDC UR20, c[0x0][0x988] ;  /* 0x0002620000147ab9 */ /* 0x000fe20000000800 */
[----:B------:R-:W-:-:S05]  /*99a0*/  ULDC UR25, c[0x0][0x9e0] ;  /* 0x0002780000197ab9 */ /* 0x000fca0000000800 */
.L_x_4038:
[----:B------:R-:W-:-:S04]  /*99b0*/  UIADD3 UR39, UR21, 0x1, URZ ;  /* 0x0000000115277890 */ /* 0x000fc8000fffe03f */
[----:B------:R-:W-:-:S04]  /*99c0*/  UISETP.NE.AND UP0, UPT, UR39, 0x2, UPT ;  /* 0x000000022700788c */ /* 0x000fc8000bf05270 */
[----:B------:R-:W-:Y:S02]  /*99d0*/  USEL UR6, URZ, 0x1, UP0 ;  /* 0x000000013f067887 */ /* 0x000fe40008000000 */
[----:B------:R-:W-:Y:S02]  /*99e0*/  USEL UR39, UR39, URZ, UP0 ;  /* 0x0000003f27277287 */ /* 0x000fe40008000000 */
[----:B------:R-:W-:Y:S01]  /*99f0*/  ULOP3.LUT UR38, UR38, UR6, URZ, 0x3c, !UPT ;  /* 0x0000000626267292 */ /* 0x000fe2000f8e3c3f */
[----:B-1-3--:R-:W-:Y:S11]  /*9a00*/  @!P0 BRA `(.L_x_4022) ;  /* 0x0000000000048947 */ /* 0x00aff60003800000 */
[----:B------:R-:W-:Y:S01]  /*9a10*/  BPT.TRAP 0x1 ;  /* 0x000000040000795c */ /* 0x000fe20000300000 */
.L_x_4022:
[----:B------:R-:W-:Y:S01]  /*9a20*/  ULEA UR26, UR39, UR48, 0x3 ;  /* 0x00000030271a7291 */ /* 0x000fe2000f8e183f */
[----:B------:R-:W-:-:S04]  /*9a30*/  MOV R10, UR38 ;  /* 0x00000026000a7c02 */ /* 0x000fc80008000f00 */
[----:B------:R-:W-:-:S04]  /*9a40*/  SHF.L.U32 R10, R10, 0x1f, RZ ;  /* 0x0000001f0a0a7819 */ /* 0x000fc800000006ff */
[----:B------:R3:W1:Y:S01]  /*9a50*/  SYNCS.PHASECHK.TRANS64.TRYWAIT P2, [UR26+0x28c30], R10 ;  /* 0x028c300aff0075a7 */ /* 0x000662000804015a */
[----:B------:R-:W-:Y:S05]  /*9a60*/  @!P0 BRA `(.L_x_4023) ;  /* 0x0000000000048947 */ /* 0x000fea0003800000 */
[----:B------:R-:W-:Y:S01]  /*9a70*/  BPT.TRAP 0x1 ;  /* 0x000000040000795c */ /* 0x000fe20000300000 */
.L_x_4023:
[----:B-1----:R-:W-:Y:S05]  /*9a80*/  @P2 BRA `(.L_x_4024) ;  /* 0x0000000000082947 */ /* 0x002fea0003800000 */
[----:B------:R-:W1:Y:S02]  /*9a90*/  SYNCS.PHASECHK.TRANS64.TRYWAIT P2, [UR26+0x28c30], R10 ;  /* 0x028c300aff0075a7 */ /* 0x000e64000804015a */
[----:B-1----:R-:W-:Y:S05]  /*9aa0*/  @!P2 BRA `(.L_x_4025) ;  /* 0x0000007c009ca947 */ /* 0x002fea0003800000 */
.L_x_4024:
[----:B------:R-:W-:Y:S01]  /*9ab0*/  R2UR UR18, R3 ;  /* 0x00000000031272ca */ /* 0x000fe200000e0000 */
[----:B--2-4-:R-:W-:Y:S01]  /*9ac0*/  WARPGROUP.ARRIVE ;  /* 0x00000000000079c5 */ /* 0x014fe20000000000 */
[----:B------:R-:W-:Y:S01]  /*9ad0*/  UMOV UR19, 0x40000040 ;  /* 0x4000004000137882 */ /* 0x000fe20000000000 */
[----:B------:R-:W-:Y:S01]  /*9ae0*/  UMOV UR7, 0x40000040 ;  /* 0x4000004000077882 */ /* 0x000fe20000000000 */
[----:B------:R-:W-:Y:S01]  /*9af0*/  UMOV UR11, 0x40000040 ;  /* 0x40000040000b7882 */ /* 0x000fe20000000000 */
[----:B------:R-:W-:Y:S01]  /*9b00*/  UMOV UR15, 0x40000040 ;  /* 0x40000040000f7882 */ /* 0x000fe20000000000 */
[----:B------:R-:W1:Y:S01]  /*9b10*/  LDC R15, c[0x0][0x2e0] ;  /* 0x0000b800ff0f7b82 */ /* 0x000e620000000800 */
[----:B------:R-:W-:-:S04]  /*9b20*/  IMAD.U32 R11, RZ, RZ, UR26 ;  /* 0x0000001aff0b7e24 */ /* 0x000fc8000f8e00ff */
        /* <DEDUP_REMOVED lines=10> */
[----:B------:R-:W-:Y:S01]  /*9bd0*/  HGMMA.64x64x16.F32 R152, gdesc[UR4], R152, gsb0 ;  /* 0x00e00000049879f0 */ /* 0x000fe20008000898 */
[----:B------:R-:W-:Y:S02]  /*9be0*/  ULOP3.LUT UR6, URZ, UR23, URZ, 0x33, !UPT ;  /* 0x000000173f067292 */ /* 0x000fe4000f8e333f */
[----:B------:R-:W-:Y:S02]  /*9bf0*/  WARPGROUP.DEPBAR.LE gsb0, 0x0 ;  /* 0x00008000000079c5 */ /* 0x000fe40000010000 */
[----:B------:R-:W-:-:S06]  /*9c00*/  WARPGROUP.ARRIVE ;  /* 0x00000000000079c5 */ /* 0x000fcc0000000000 */
[----:B------:R-:W-:Y:S03]  /*9c10*/  HGMMA.64x64x16.F32 R152, gdesc[UR8], R152, gsb0 ;  /* 0x00e00000089879f0 */ /* 0x000fe60008000898 */
[----:B------:R-:W-:Y:S02]  /*9c20*/  WARPGROUP.DEPBAR.LE gsb0, 0x0 ;  /* 0x00008000000079c5 */ /* 0x000fe40000010000 */
[----:B------:R-:W-:-:S06]  /*9c30*/  WARPGROUP.ARRIVE ;  /* 0x00000000000079c5 */ /* 0x000fcc0000000000 */
[----:B------:R-:W-:Y:S03]  /*9c40*/  HGMMA.64x64x16.F32 R152, gdesc[UR12], R152, gsb0 ;  /* 0x00e000000c9879f0 */ /* 0x000fe60008000898 */
[----:B------:R-:W-:Y:S02]  /*9c50*/  WARPGROUP.DEPBAR.LE gsb0, 0x0 ;  /* 0x00008000000079c5 */ /* 0x000fe40000010000 */
[----:B------:R2:W-:Y:S02]  /*9c60*/  @!P1 SYNCS.ARRIVE.TRANS64.RED.A1T0 RZ, [R8+URZ], RZ ;  /* 0x000000ff08ff99a7 */ /* 0x0005e4000810043f */
[----:B--2---:R-:W-:-:S05]  /*9c70*/  IADD3 R8, -R7, 0x1, RZ ;  /* 0x0000000107087810 */ /* 0x004fca0007ffe1ff */
        /* <DEDUP_REMOVED lines=17> */
.L_x_4028:
[----:B------:R-:W-:-:S05]  /*9d90*/  IMAD.U32 R192, RZ, RZ, UR22 ;  /* 0x00000016ffc07e24 */ /* 0x000fca000f8e00ff */
[----:B------:R-:W-:-:S13]  /*9da0*/  ISETP.NE.AND P2, PT, R192, 0x1, PT ;  /* 0x00000001c000780c */ /* 0x000fda0003f45270 */
[----:B------:R-:W1:Y:S02]  /*9db0*/  @P2 LDC.64 R194, c[0x0][0x9e8] ;  /* 0x00027a00ffc22b82 */ /* 0x000e640000000a00 */
[----:B-1----:R-:W-:-:S05]  /*9dc0*/  @P2 IMAD.HI.U32 R194, R20, R194, RZ ;  /* 0x000000c214c22227 */ /* 0x002fca00078e00ff */
[----:B------:R-:W-:-:S07]  /*9dd0*/  @P2 SHF.R.U32.HI R20, RZ, R195, R194 ;  /* 0x000000c3ff142219 */ /* 0x000fce00000116c2 */
.L_x_4029:
[----:B------:R-:W-:Y:S05]  /*9de0*/  BSYNC B0 ;  /* 0x0000000000007941 */ /* 0x000fea0003800000 */
.L_x_4027:
[----:B------:R-:W-:-:S04]  /*9df0*/  IMAD R21, R20, R192, -R7 ;  /* 0x000000c014157224 */ /* 0x000fc800078e0a07 */
[----:B------:R-:W-:-:S05]  /*9e00*/  IMAD.IADD R21, R21, 0x1, -R2 ;  /* 0x0000000115157824 */ /* 0x000fca00078e0a02 */
[----:B------:R-:W-:Y:S02]  /*9e10*/  VIADDMNMX R8, R21, R192, R8, PT ;  /* 0x000000c015087246 */ /* 0x000fe40003800108 */
[----:B------:R-:W-:-:S07]  /*9e20*/  VIMNMX R14, R14, R21, !PT ;  /* 0x000000150e0e7248 */ /* 0x000fce0007fe0100 */
.L_x_4026:
        /* <DEDUP_REMOVED lines=67> */
.L_x_4032:
[----:B------:R-:W-:-:S05]  /*a260*/  IMAD.U32 R192, RZ, RZ, UR22 ;  /* 0x00000016ffc07e24 */ /* 0x000fca000f8e00ff */
[----:B------:R-:W-:-:S13]  /*a270*/  ISETP.NE.AND P3, PT, R192, 0x1, PT ;  /* 0x00000001c000780c */ /* 0x000fda0003f65270 */
[----:B------:R-:W1:Y:S02]  /*a280*/  @P3 LDC.64 R14, c[0x0][0x9e8] ;  /* 0x00027a00ff0e3b82 */ /* 0x000e640000000a00 */
[----:B-1----:R-:W-:-:S05]  /*a290*/  @P3 IMAD.HI.U32 R14, R21, R14, RZ ;  /* 0x0000000e150e3227 */ /* 0x002fca00078e00ff */
[----:B------:R-:W-:-:S07]  /*a2a0*/  @P3 SHF.R.U32.HI R21, RZ, R15, R14 ;  /* 0x0000000fff153219 */ /* 0x000fce000001160e */
.L_x_4033:
[----:B------:R-:W-:Y:S05]  /*a2b0*/  BSYNC B0 ;  /* 0x0000000000007941 */ /* 0x000fea0003800000 */
.L_x_4031:
[----:B------:R-:W-:-:S04]  /*a2c0*/  IMAD R21, R21, R192, -R7 ;  /* 0x000000c015157224 */ /* 0x000fc800078e0a07 */
[----:B------:R-:W-:-:S05]  /*a2d0*/  IMAD.IADD R21, R21, 0x1, -R2 ;  /* 0x0000000115157824 */ /* 0x000fca00078e0a02 */
[----:B------:R-:W-:Y:S02]  /*a2e0*/  VIADDMNMX R8, R21, R192, R8, PT ;  /* 0x000000c015087246 */ /* 0x000fe40003800108 */
[----:B------:R-:W-:-:S07]  /*a2f0*/  VIMNMX R20, R20, R21, !PT ;  /* 0x0000001514147248 */ /* 0x000fce0007fe0100 */
.L_x_4030:
        /* <DEDUP_REMOVED lines=8> */
[----:B------:R-:W-:Y:S02]  /*a380*/  ISETP.GT.AND P3, PT, R20, RZ, P2 ;  /* 0x000000ff1400720c */ /* 0x000fe40001764270 */
        /* <DEDUP_REMOVED lines=24> */
[----:B------:R-:W-:Y:S01]  /*a510*/  ISETP.GT.AND P5, PT, R20, 0x20, P2 ;  /* 0x000000201400780c */ /* 0x000fe200017a4270 */
        /* <DEDUP_REMOVED lines=38> */
[--C-:B------:R-:W-:Y:S01]  /*a780*/  FFMA.FTZ R160, R168, UR10, -R14.reuse ;  /* 0x0000000aa8a07c23 */ /* 0x100fe2000801080e */
[----:B------:R-:W-:Y:S01]  /*a790*/  ISETP.GT.AND P3, PT, R20, 0x29, P2 ;  /* 0x000000291400780c */ /* 0x000fe20001764270 */
[--C-:B------:R-:W-:Y:S01]  /*a7a0*/  FFMA.FTZ R152, R152, UR10, -R14.reuse ;  /* 0x0000000a98987c23 */ /* 0x100fe2000801080e */
[----:B------:R-:W-:Y:S01]  /*a7b0*/  FMNMX.FTZ R154, R170, R21, !PT ;  /* 0x00000015aa9a7209 */ /* 0x000fe20007810000 */
[--C-:B------:R-:W-:Y:S01]  /*a7c0*/  FFMA.FTZ R21, R153, UR10, -R14.reuse ;  /* 0x0000000a99157c23 */ /* 0x100fe2000801080e */
[----:B------:R-:W-:Y:S01]  /*a7d0*/  ISETP.LT.OR P3, PT, R8, 0x2a, P3 ;  /* 0x0000002a0800780c */ /* 0x000fe20001f61670 */
[----:B------:R-:W-:Y:S01]  /*a7e0*/  FFMA.FTZ R156, R156, UR10, -R14 ;  /* 0x0000000a9c9c7c23 */ /* 0x000fe2000801080e */
[----:B------:R-:W-:Y:S01]  /*a7f0*/  FMNMX.FTZ R153, R171, R154, !PT ;  /* 0x0000009aab997209 */ /* 0x000fe20007810000 */
[----:B------:R-:W-:Y:S01]  /*a800*/  MUFU.EX2 R152, R152 ;  /* 0x0000009800987308 */ /* 0x000fe20000000800 */
[----:B------:R-:W-:-:S02]  /*a810*/  FSEL R175, R175, -INF , !P3 ;  /* 0xff800000afaf7808 */ /* 0x000fc40005800000 */
[----:B------:R-:W-:Y:S02]  /*a820*/  ISETP.GT.AND P3, PT, R20, 0x31, P2 ;  /* 0x000000311400780c */ /* 0x000fe40001764270 */
[----:B------:R-:W-:Y:S02]  /*a830*/  FMNMX.FTZ R154, R174, R153, !PT ;  /* 0x00000099ae9a7209 */ /* 0x000fe40007810000 */
[----:B------:R-:W-:Y:S01]  /*a840*/  ISETP.LT.OR P3, PT, R8, 0x32, P3 ;  /* 0x000000320800780c */ /* 0x000fe20001f61670 */
[----:B------:R-:W-:Y:S01]  /*a850*/  MUFU.EX2 R21, R21 ;  /* 0x0000001500157308 */ /* 0x000fe20000000800 */
[----:B------:R-:W-:Y:S02]  /*a860*/  FMNMX.FTZ R153, R175, R154, !PT ;  /* 0x0000009aaf997209 */ /* 0x000fe40007810000 */
[----:B------:R-:W-:Y:S02]  /*a870*/  ISETP.GT.AND P2, PT, R20, 0x39, P2 ;  /* 0x000000391400780c */ /* 0x000fe40001744270 */
[----:B------:R-:W-:-:S02]  /*a880*/  FSEL R179, R179, -INF , !P3 ;  /* 0xff800000b3b37808 */ /* 0x000fc40005800000 */
[----:B------:R-:W-:Y:S01]  /*a890*/  FMNMX.FTZ R20, R178, R153, !PT ;  /* 0x00000099b2147209 */ /* 0x000fe20007810000 */
[--C-:B------:R-:W-:Y:S01]  /*a8a0*/  FFMA.FTZ R153, R157, UR10, -R14.reuse ;  /* 0x0000000a9d997c23 */ /* 0x100fe2000801080e */
[----:B------:R-:W-:Y:S01]  /*a8b0*/  ISETP.LT.OR P2, PT, R8, 0x3a, P2 ;  /* 0x0000003a0800780c */ /* 0x000fe20001741670 */
[----:B------:R-:W-:Y:S01]  /*a8c0*/  MUFU.EX2 R154, R156 ;  /* 0x0000009c009a7308 */ /* 0x000fe20000000800 */
[----:B------:R-:W-:Y:S01]  /*a8d0*/  FMNMX.FTZ R157, R179, R20, !PT ;  /* 0x00000014b39d7209 */ /* 0x000fe20007810000 */
[--C-:B------:R-:W-:Y:S01]  /*a8e0*/  FFMA.FTZ R20, R164, UR10, -R14.reuse ;  /* 0x0000000aa4147c23 */ /* 0x100fe2000801080e */
[----:B------:R-:W-:Y:S01]  /*a8f0*/  FSEL R183, R183, -INF , !P2 ;  /* 0xff800000b7b77808 */ /* 0x000fe20005000000 */
[--C-:B------:R-:W-:Y:S01]  /*a900*/  FFMA.FTZ R164, R172, UR10, -R14.reuse ;  /* 0x0000000aaca47c23 */ /* 0x100fe2000801080e */
[----:B------:R-:W-:Y:S01]  /*a910*/  FMNMX.FTZ R8, R182, R157, !PT ;  /* 0x0000009db6087209 */ /* 0x000fe20007810000 */
[--C-:B------:R-:W-:Y:S01]  /*a920*/  FFMA.FTZ R157, R161, UR10, -R14.reuse ;  /* 0x0000000aa19d7c23 */ /* 0x100fe2000801080e */
[----:B------:R-:W-:Y:S01]  /*a930*/  FSEL R168, R7, RZ, P5 ;  /* 0x000000ff07a87208 */ /* 0x000fe20002800000 */
[----:B------:R-:W-:Y:S01]  /*a940*/  MUFU.EX2 R153, R153 ;  /* 0x0000009900997308 */ /* 0x000fe20000000800 */
[----:B------:R-:W-:Y:S01]  /*a950*/  FMNMX.FTZ R8, R183, R8, !PT ;  /* 0x00000008b7087209 */ /* 0x000fe20007810000 */
[--C-:B------:R-:W-:Y:S01]  /*a960*/  FFMA.FTZ R161, R165, UR10, -R14.reuse ;  /* 0x0000000aa5a17c23 */ /* 0x100fe2000801080e */
[--C-:B------:R-:W-:Y:S01]  /*a970*/  FFMA.FTZ R165, R169, UR10, -R14.reuse ;  /* 0x0000000aa9a57c23 */ /* 0x100fe2000801080e */
[----:B------:R-:W-:Y:S01]  /*a980*/  FADD.FTZ R168, -R168, R13 ;  /* 0x0000000da8a87221 */ /* 0x000fe20000010100 */
[--C-:B------:R-:W-:Y:S01]  /*a990*/  FFMA.FTZ R169, R173, UR10, -R14.reuse ;  /* 0x0000000aada97c23 */ /* 0x100fe2000801080e */
[----:B------:R-:W1:Y:S01]  /*a9a0*/  SHFL.BFLY PT, R193, R8, 0x2, 0x1f ;  /* 0x0c401f0008c17f89 */ /* 0x000e6200000e0000 */
[--C-:B------:R-:W-:Y:S01]  /*a9b0*/  FFMA.FTZ R173, R177, UR10, -R14.reuse ;  /* 0x0000000ab1ad7c23 */ /* 0x100fe2000801080e */
[----:B------:R-:W-:Y:S01]  /*a9c0*/  FMUL.FTZ R13, R168, UR10 ;  /* 0x0000000aa80d7c20 */ /* 0x000fe20008410000 */
[----:B------:R-:W-:Y:S01]  /*a9d0*/  MUFU.EX2 R156, R192 ;  /* 0x000000c0009c7308 */ /* 0x000fe20000000800 */
[----:B------:R-:W-:Y:S01]  /*a9e0*/  FFMA.FTZ R168, R176, UR10, -R14 ;  /* 0x0000000ab0a87c23 */ /* 0x000fe2000801080e */
[----:B------:R-:W-:-:S02]  /*a9f0*/  IMAD.MOV R177, RZ, RZ, -R17 ;  /* 0x000000ffffb17224 */ /* 0x000fc400078e0a11 */
[----:B------:R-:W-:-:S03]  /*aa00*/  FFMA.FTZ R172, R180, UR10, -R14 ;  /* 0x0000000ab4ac7c23 */ /* 0x000fc6000801080e */
[----:B------:R-:W-:Y:S01]  /*aa10*/  ISETP.NE.AND P3, PT, R2, R177, PT ;  /* 0x000000b10200720c */ /* 0x000fe20003f65270 */
[----:B------:R-:W2:Y:S01]  /*aa20*/  MUFU.EX2 R13, R13 ;  /* 0x0000000d000d7308 */ /* 0x000ea20000000800 */
[----:B------:R-:W-:-:S07]  /*aa30*/  FFMA.FTZ R177, R181, UR10, -R14 ;  /* 0x0000000ab5b17c23 */ /* 0x000fce000801080e */
[----:B------:R-:W4:Y:S01]  /*aa40*/  MUFU.EX2 R157, R157 ;  /* 0x0000009d009d7308 */ /* 0x000f220000000800 */
[----:B-1----:R-:W-:-:S07]  /*aa50*/  FMNMX.FTZ R193, R8, R193, !PT ;  /* 0x000000c108c17209 */ /* 0x002fce0007810000 */
[----:B------:R-:W1:Y:S01]  /*aa60*/  MUFU.EX2 R20, R20 ;  /* 0x0000001400147308 */ /* 0x000e620000000800 */
[----:B--2---:R-:W-:Y:S01]  /*aa70*/  FFMA.FTZ R176, R13, R5, R152 ;  /* 0x000000050db07223 */ /* 0x004fe20000010098 */
[----:B------:R-:W2:Y:S01]  /*aa80*/  SHFL.BFLY PT, R8, R193, 0x1, 0x1f ;  /* 0x0c201f00c1087f89 */ /* 0x000ea200000e0000 */
[C---:B------:R-:W-:Y:S01]  /*aa90*/  F2FP.F16.F32.PACK_AB R152, R21.reuse, R152 ;  /* 0x000000981598723e */ /* 0x040fe200000000ff */
[-C--:B------:R-:W-:Y:S01]  /*aaa0*/  FMUL.FTZ R24, R24, R13.reuse ;  /* 0x0000000d18187220 */ /* 0x080fe20000410000 */
[----:B------:R-:W-:Y:S01]  /*aab0*/  FADD.FTZ R5, R21, R176 ;  /* 0x000000b015057221 */ /* 0x000fe20000010000 */
[-C--:B------:R-:W-:Y:S01]  /*aac0*/  FMUL.FTZ R25, R25, R13.reuse ;  /* 0x0000000d19197220 */ /* 0x080fe20000410000 */
[-C--:B------:R-:W-:Y:S01]  /*aad0*/  FMUL.FTZ R28, R28, R13.reuse ;  /* 0x0000000d1c1c7220 */ /* 0x080fe20000410000 */
[----:B------:R-:W5:Y:S01]  /*aae0*/  MUFU.EX2 R161, R161 ;  /* 0x000000a100a17308 */ /* 0x000f620000000800 */
[----:B------:R-:W-:Y:S01]  /*aaf0*/  FADD.FTZ R14, R154, R5 ;  /* 0x000000059a0e7221 */ /* 0x000fe20000010000 */
        /* <DEDUP_REMOVED lines=8> */
[----:B----4-:R-:W-:Y:S01]  /*ab80*/  F2FP.F16.F32.PACK_AB R156, R157, R156 ;  /* 0x0000009c9d9c723e */ /* 0x010fe200000000ff */
[-C--:B------:R-:W-:Y:S01]  /*ab90*/  FMUL.FTZ R37, R37, R13.reuse ;  /* 0x0000000d25257220 */ /* 0x080fe20000410000 */
[-C--:B------:R-:W-:Y:S01]  /*aba0*/  FMUL.FTZ R40, R40, R13.reuse ;  /* 0x0000000d28287220 */ /* 0x080fe20000410000 */
[----:B------:R-:W-:Y:S01]  /*abb0*/  FADD.FTZ R181, R157, R192 ;  /* 0x000000c09db57221 */ /* 0x000fe20000010000 */
[-C--:B------:R-:W-:Y:S01]  /*abc0*/  FMUL.FTZ R41, R41, R13.reuse ;  /* 0x0000000d29297220 */ /* 0x080fe20000410000 */
[-C--:B------:R-:W-:Y:S01]  /*abd0*/  FMUL.FTZ R44, R44, R13.reuse ;  /* 0x0000000d2c2c7220 */ /* 0x080fe20000410000 */
[----:B------:R-:W4:Y:S01]  /*abe0*/  MUFU.EX2 R165, R165 ;  /* 0x000000a500a57308 */ /* 0x000f220000000800 */
[-C--:B------:R-:W-:Y:S01]  /*abf0*/  FMUL.FTZ R45, R45, R13.reuse ;  /* 0x0000000d2d2d7220 */ /* 0x080fe20000410000 */
[----:B--2---:R-:W-:Y:S01]  /*ac00*/  FMNMX.FTZ R8, R193, R8, !PT ;  /* 0x00000008c1087209 */ /* 0x004fe20007810000 */
[-C--:B------:R-:W-:Y:S01]  /*ac10*/  FMUL.FTZ R48, R48, R13.reuse ;  /* 0x0000000d30307220 */ /* 0x080fe20000410000 */
[----:B------:R-:W-:Y:S01]  /*ac20*/  MOV R193, UR21 ;  /* 0x0000001500c17c02 */ /* 0x000fe20008000f00 */
[-C--:B------:R-:W-:Y:S01]  /*ac30*/  FMUL.FTZ R49, R49, R13.reuse ;  /* 0x0000000d31317220 */ /* 0x080fe20000410000 */
[C---:B------:R-:W-:Y:S01]  /*ac40*/  FSETP.NEU.FTZ.AND P2, PT, R8.reuse, -INF , PT ;  /* 0xff8000000800780b */ /* 0x040fe20003f5d000 */
[C---:B------:R-:W-:Y:S01]  /*ac50*/  FMUL.FTZ R180, R8.reuse, UR10 ;  /* 0x0000000a08b47c20 */ /* 0x040fe20008410000 */
[----:B------:R-:W2:Y:S01]  /*ac60*/  MUFU.EX2 R164, R164 ;  /* 0x000000a400a47308 */ /* 0x000ea20000000800 */
[----:B------:R-:W-:Y:S01]  /*ac70*/  @!P3 IMAD R14, R193, 0x40, R16 ;  /* 0x00000040c10eb824 */ /* 0x000fe200078e0210 */
[----:B------:R-:W-:Y:S01]  /*ac80*/  FSEL R5, R8, RZ, P2 ;  /* 0x000000ff08057208 */ /* 0x000fe20001000000 */
[-C--:B------:R-:W-:Y:S01]  /*ac90*/  FMUL.FTZ R52, R52, R13.reuse ;  /* 0x0000000d34347220 */ /* 0x080fe20000410000 */
[----:B------:R-:W-:Y:S01]  /*aca0*/  FSEL R176, R180, RZ, P2 ;  /* 0x000000ffb4b07208 */ /* 0x000fe20001000000 */
[-C--:B------:R-:W-:Y:S01]  /*acb0*/  FMUL.FTZ R53, R53, R13.reuse ;  /* 0x0000000d35357220 */ /* 0x080fe20000410000 */
[-C--:B------:R-:W-:Y:S01]  /*acc0*/  FMUL.FTZ R56, R56, R13.reuse ;  /* 0x0000000d38387220 */ /* 0x080fe20000410000 */
[----:B------:R-:W-:Y:S01]  /*acd0*/  FADD.FTZ R5, -R5, R12 ;  /* 0x0000000c05057221 */ /* 0x000fe20000010100 */
[----:B------:R-:W2:Y:S01]  /*ace0*/  MUFU.EX2 R169, R169 ;  /* 0x000000a900a97308 */ /* 0x000ea20000000800 */
[--C-:B------:R-:W-:Y:S01]  /*acf0*/  FFMA.FTZ R180, R155, UR10, -R176.reuse ;  /* 0x0000000a9bb47c23 */ /* 0x100fe200080108b0 */
[----:B------:R-:W-:Y:S01]  /*ad00*/  @!P3 LEA R155, R14, UR48, 0x2 ;  /* 0x000000300e9bbc11 */ /* 0x000fe2000f8e10ff */
[----:B-1----:R-:W-:Y:S01]  /*ad10*/  FADD.FTZ R14, R20, R181 ;  /* 0x000000b5140e7221 */ /* 0x002fe20000010000 */
[--C-:B------:R-:W-:Y:S01]  /*ad20*/  FFMA.FTZ R181, R159, UR10, -R176.reuse ;  /* 0x0000000a9fb57c23 */ /* 0x100fe200080108b0 */
[--C-:B------:R-:W-:Y:S01]  /*ad30*/  FFMA.FTZ R192, R162, UR10, -R176.reuse ;  /* 0x0000000aa2c07c23 */ /* 0x100fe200080108b0 */
[----:B------:R-:W-:Y:S01]  /*ad40*/  FFMA.FTZ R15, R15, UR10, -R176 ;  /* 0x0000000a0f0f7c23 */ /* 0x000fe200080108b0 */
[----:B-----5:R-:W-:Y:S01]  /*ad50*/  FADD.FTZ R159, R161, R14 ;  /* 0x0000000ea19f7221 */ /* 0x020fe20000010000 */
[----:B------:R-:W1:Y:S01]  /*ad60*/  MUFU.EX2 R168, R168 ;  /* 0x000000a800a87308 */ /* 0x000e620000000800 */
[----:B------:R-:W-:Y:S01]  /*ad70*/  FMUL.FTZ R5, R5, UR10 ;  /* 0x0000000a05057c20 */ /* 0x000fe20008410000 */
[--C-:B------:R-:W-:Y:S01]  /*ad80*/  FFMA.FTZ R158, R158, UR10, -R176.reuse ;  /* 0x0000000a9e9e7c23 */ /* 0x100fe200080108b0 */
[----:B---3--:R-:W-:Y:S01]  /*ad90*/  FADD.FTZ R162, R160, R159 ;  /* 0x0000009fa0a27221 */ /* 0x008fe20000010000 */
[--C-:B------:R-:W-:Y:S01]  /*ada0*/  FFMA.FTZ R163, R163, UR10, -R176.reuse ;  /* 0x0000000aa3a37c23 */ /* 0x100fe200080108b0 */
[--C-:B------:R-:W-:Y:S01]  /*adb0*/  FFMA.FTZ R193, R166, UR10, -R176.reuse ;  /* 0x0000000aa6c17c23 */ /* 0x100fe200080108b0 */
[----:B------:R-:W-:Y:S01]  /*adc0*/  FFMA.FTZ R167, R167, UR10, -R176 ;  /* 0x0000000aa7a77c23 */ /* 0x000fe200080108b0 */
[----:B----4-:R-:W-:Y:S01]  /*add0*/  FADD.FTZ R195, R165, R162 ;  /* 0x000000a2a5c37221 */ /* 0x010fe20000010000 */
[----:B------:R-:W3:Y:S01]  /*ade0*/  MUFU.EX2 R173, R173 ;  /* 0x000000ad00ad7308 */ /* 0x000ee20000000800 */
[--C-:B------:R-:W-:Y:S01]  /*adf0*/  FFMA.FTZ R171, R171, UR10, -R176.reuse ;  /* 0x0000000aabab7c23 */ /* 0x100fe200080108b0 */
[--C-:B------:R-:W-:Y:S01]  /*ae00*/  FFMA.FTZ R174, R174, UR10, -R176.reuse ;  /* 0x0000000aaeae7c23 */ /* 0x100fe200080108b0 */
[----:B--2---:R-:W-:Y:S01]  /*ae10*/  FADD.FTZ R162, R164, R195 ;  /* 0x000000c3a4a27221 */ /* 0x004fe20000010000 */
[--C-:B------:R-:W-:Y:S01]  /*ae20*/  FFMA.FTZ R175, R175, UR10, -R176.reuse ;  /* 0x0000000aafaf7c23 */ /* 0x100fe200080108b0 */
[--C-:B------:R-:W-:Y:S01]  /*ae30*/  FFMA.FTZ R178, R178, UR10, -R176.reuse ;  /* 0x0000000ab2b27c23 */ /* 0x100fe200080108b0 */
[----:B------:R-:W-:Y:S01]  /*ae40*/  F2FP.F16.F32.PACK_AB R160, R165, R160 ;  /* 0x000000a0a5a0723e */ /* 0x000fe200000000ff */
[--C-:B------:R-:W-:Y:S01]  /*ae50*/  FFMA.FTZ R179, R179, UR10, -R176.reuse ;  /* 0x0000000ab3b37c23 */ /* 0x100fe200080108b0 */
[----:B------:R-:W-:Y:S01]  /*ae60*/  MUFU.EX2 R172, R172 ;  /* 0x000000ac00ac7308 */ /* 0x000fe20000000800 */
[----:B------:R-:W-:Y:S01]  /*ae70*/  FFMA.FTZ R182, R182, UR10, -R176 ;  /* 0x0000000ab6b67c23 */ /* 0x000fe200080108b0 */
[----:B------:R-:W-:Y:S01]  /*ae80*/  @!P3 STS [R155+0x28800], R13 ;  /* 0x0288000d9b00b388 */ /* 0x000fe20000000800 */
        /* <DEDUP_REMOVED lines=22> */
[----:B--2---:R-:W-:Y:S01]  /*aff0*/  FADD.FTZ R5, R169, R162 ;  /* 0x000000a2a9057221 */ /* 0x004fe20000010000 */
[-C--:B------:R-:W-:Y:S01]  /*b000*/  FMUL.FTZ R96, R96, R13.reuse ;  /* 0x0000000d60607220 */ /* 0x080fe20000410000 */
[-C--:B------:R-:W-:Y:S01]  /*b010*/  FMUL.FTZ R97, R97, R13.reuse ;  /* 0x0000000d61617220 */ /* 0x080fe20000410000 */
[-C--:B------:R-:W-:Y:S01]  /*b020*/  FMUL.FTZ R100, R100, R13.reuse ;  /* 0x0000000d64647220 */ /* 0x080fe20000410000 */
[----:B-1----:R-:W-:Y:S01]  /*b030*/  FADD.FTZ R162, R168, R5 ;  /* 0x00000005a8a27221 */ /* 0x002fe20000010000 */
[-C--:B------:R-:W-:Y:S01]  /*b040*/  FMUL.FTZ R101, R101, R13.reuse ;  /* 0x0000000d65657220 */ /* 0x080fe20000410000 */
[-C--:B------:R-:W-:Y:S01]  /*b050*/  FMUL.FTZ R104, R104, R13.reuse ;  /* 0x0000000d68687220 */ /* 0x080fe20000410000 */
[----:B------:R1:W2:Y:S01]  /*b060*/  MUFU.EX2 R12, R180 ;  /* 0x000000b4000c7308 */ /* 0x0002a20000000800 */
[----:B---3--:R-:W-:Y:S01]  /*b070*/  FADD.FTZ R5, R173, R162 ;  /* 0x000000a2ad057221 */ /* 0x008fe20000010000 */
[----:B----4-:R-:W-:Y:S01]  /*b080*/  FFMA.FTZ R21, R14, R4, R15 ;  /* 0x000000040e157223 */ /* 0x010fe2000001000f */
[----:B------:R-:W-:Y:S01]  /*b090*/  F2FP.F16.F32.PACK_AB R162, R169, R164 ;  /* 0x000000a4a9a2723e */ /* 0x000fe200000000ff */
[----:B------:R3:W-:Y:S01]  /*b0a0*/  @!P3 STS [R155+0x28820], R14 ;  /* 0x0288200e9b00b388 */ /* 0x0007e20000000800 */
[----:B------:R-:W-:Y:S01]  /*b0b0*/  F2FP.F16.F32.PACK_AB R164, R173, R168 ;  /* 0x000000a8ada4723e */ /* 0x000fe200000000ff */
[-C--:B------:R-:W-:Y:S01]  /*b0c0*/  FMUL.FTZ R105, R105, R13.reuse ;  /* 0x0000000d69697220 */ /* 0x080fe20000410000 */
[-C--:B------:R-:W-:Y:S01]  /*b0d0*/  FMUL.FTZ R108, R108, R13.reuse ;  /* 0x0000000d6c6c7220 */ /* 0x080fe20000410000 */
[----:B------:R4:W3:Y:S01]  /*b0e0*/  MUFU.EX2 R159, R158 ;  /* 0x0000009e009f7308 */ /* 0x0008e20000000800 */
[--C-:B-1----:R-:W-:Y:S01]  /*b0f0*/  FFMA.FTZ R180, R170, UR10, -R176.reuse ;  /* 0x0000000aaab47c23 */ /* 0x102fe200080108b0 */
[----:B-----5:R-:W-:Y:S01]  /*b100*/  F2FP.F16.F32.PACK_AB R166, R177, R172 ;  /* 0x000000acb1a6723e */ /* 0x020fe200000000ff */
[----:B------:R-:W-:Y:S01]  /*b110*/  FFMA.FTZ R176, R183, UR10, -R176 ;  /* 0x0000000ab7b07c23 */ /* 0x000fe200080108b0 */
[-C--:B------:R-:W-:Y:S01]  /*b120*/  FMUL.FTZ R109, R109, R13.reuse ;  /* 0x0000000d6d6d7220 */ /* 0x080fe20000410000 */
[-C--:B------:R-:W-:Y:S01]  /*b130*/  FMUL.FTZ R112, R112, R13.reuse ;  /* 0x0000000d70707220 */ /* 0x080fe20000410000 */
[-C--:B------:R-:W-:Y:S01]  /*b140*/  FMUL.FTZ R113, R113, R13.reuse ;  /* 0x0000000d71717220 */ /* 0x080fe20000410000 */
[----:B------:R-:W-:Y:S01]  /*b150*/  FMUL.FTZ R116, R116, R13 ;  /* 0x0000000d74747220 */ /* 0x000fe20000410000 */
[----:B------:R-:W1:Y:S01]  /*b160*/  MUFU.EX2 R170, R181 ;  /* 0x000000b500aa7308 */ /* 0x000e620000000800 */
[----:B----4-:R-:W-:Y:S01]  /*b170*/  F2FP.F16.F32.PACK_AB R158, R161, R20 ;  /* 0x00000014a19e723e */ /* 0x010fe200000000ff */
[----:B------:R-:W-:Y:S01]  /*b180*/  FADD.FTZ R20, R172, R5 ;  /* 0x00000005ac147221 */ /* 0x000fe20000010000 */
[C---:B--2---:R-:W-:Y:S01]  /*b190*/  FADD.FTZ R4, R12.reuse, R21 ;  /* 0x000000150c047221 */ /* 0x044fe20000010000 */
[----:B------:R-:W-:Y:S01]  /*b1a0*/  F2FP.F16.F32.PACK_AB R153, R12, R15 ;  /* 0x0000000f0c99723e */ /* 0x000fe200000000ff */
[-C--:B------:R-:W-:Y:S01]  /*b1b0*/  FMUL.FTZ R117, R117, R13.reuse ;  /* 0x0000000d75757220 */ /* 0x080fe20000410000 */
[----:B------:R-:W-:Y:S01]  /*b1c0*/  FADD.FTZ R5, R177, R20 ;  /* 0x00000014b1057221 */ /* 0x000fe20000010000 */
[-C--:B------:R-:W-:Y:S01]  /*b1d0*/  FMUL.FTZ R120, R120, R13.reuse ;  /* 0x0000000d78787220 */ /* 0x080fe20000410000 */
[----:B------:R-:W-:Y:S01]  /*b1e0*/  MUFU.EX2 R157, R192 ;  /* 0x000000c0009d7308 */ /* 0x000fe20000000800 */
[----:B---3--:R-:W-:Y:S01]  /*b1f0*/  FADD.FTZ R21, R159, R4 ;  /* 0x000000049f157221 */ /* 0x008fe20000010000 */
[-C--:B------:R-:W-:Y:S01]  /*b200*/  FMUL.FTZ R121, R121, R13.reuse ;  /* 0x0000000d79797220 */ /* 0x080fe20000410000 */
[-C--:B------:R-:W-:Y:S01]  /*b210*/  FMUL.FTZ R124, R124, R13.reuse ;  /* 0x0000000d7c7c7220 */ /* 0x080fe20000410000 */
[-C--:B------:R-:W-:Y:S01]  /*b220*/  FMUL.FTZ R125, R125, R13.reuse ;  /* 0x0000000d7d7d7220 */ /* 0x080fe20000410000 */
[-C--:B------:R-:W-:Y:S01]  /*b230*/  FMUL.FTZ R128, R128, R13.reuse ;  /* 0x0000000d80807220 */ /* 0x080fe20000410000 */
[-C--:B------:R-:W-:Y:S01]  /*b240*/  FMUL.FTZ R129, R129, R13.reuse ;  /* 0x0000000d81817220 */ /* 0x080fe20000410000 */
[----:B------:R-:W-:Y:S01]  /*b250*/  FMUL.FTZ R132, R132, R13 ;  /* 0x0000000d84847220 */ /* 0x000fe20000410000 */
[----:B------:R-:W-:Y:S01]  /*b260*/  MUFU.EX2 R20, R163 ;  /* 0x000000a300147308 */ /* 0x000fe20000000800 */
[----:B-1----:R-:W-:Y:S01]  /*b270*/  F2FP.F16.F32.PACK_AB R155, R170, R159 ;  /* 0x0000009faa9b723e */ /* 0x002fe200000000ff */
        /* <DEDUP_REMOVED lines=22> */
[----:B------:R2:W3:Y:S01]  /*b3e0*/  MUFU.EX2 R161, R180 ;  /* 0x000000b400a17308 */ /* 0x0004e20000000800 */
[-C--:B------:R-:W-:Y:S01]  /*b3f0*/  FMUL.FTZ R46, R46, R14.reuse ;  /* 0x0000000e2e2e7220 */ /* 0x080fe20000410000 */
[----:B------:R4:W-:Y:S01]  /*b400*/  STSM.16.M88.4 [R18+0x26800], R152 ;  /* 0x0268009812007844 */ /* 0x0009e20000000200 */
[-C--:B------:R-:W-:Y:S01]  /*b410*/  FMUL.FTZ R47, R47, R14.reuse ;  /* 0x0000000e2f2f7220 */ /* 0x080fe20000410000 */
[-C--:B------:R-:W-:Y:S01]  /*b420*/  FMUL.FTZ R50, R50, R14.reuse ;  /* 0x0000000e32327220 */ /* 0x080fe20000410000 */
[-C--:B------:R-:W-:Y:S01]  /*b430*/  FMUL.FTZ R51, R51, R14.reuse ;  /* 0x0000000e33337220 */ /* 0x080fe20000410000 */
[-C--:B------:R-:W-:Y:S01]  /*b440*/  FMUL.FTZ R54, R54, R14.reuse ;  /* 0x0000000e36367220 */ /* 0x080fe20000410000 */
[-C--:B------:R-:W-:Y:S01]  /*b450*/  FMUL.FTZ R55, R55, R14.reuse ;  /* 0x0000000e37377220 */ /* 0x080fe20000410000 */
[----:B------:R-:W5:Y:S01]  /*b460*/  MUFU.EX2 R172, R171 ;  /* 0x000000ab00ac7308 */ /* 0x000f620000000800 */
[----:B--2---:R-:W-:Y:S01]  /*b470*/  FADD.FTZ R180, R170, R21 ;  /* 0x00000015aab47221 */ /* 0x004fe20000010000 */
[----:B-1----:R-:W-:Y:S01]  /*b480*/  F2FP.F16.F32.PACK_AB R159, R168, R193 ;  /* 0x000000c1a89f723e */ /* 0x002fe200000000ff */
[-C--:B------:R-:W-:Y:S01]  /*b490*/  FMUL.FTZ R58, R58, R14.reuse ;  /* 0x0000000e3a3a7220 */ /* 0x080fe20000410000 */
[-C--:B------:R-:W-:Y:S01]  /*b4a0*/  FMUL.FTZ R59, R59, R14.reuse ;  /* 0x0000000e3b3b7220 */ /* 0x080fe20000410000 */
[----:B------:R-:W-:Y:S01]  /*b4b0*/  FADD.FTZ R21, R157, R180 ;  /* 0x000000b49d157221 */ /* 0x000fe20000010000 */
[----:B------:R-:W-:Y:S01]  /*b4c0*/  F2FP.F16.F32.PACK_AB R157, R20, R157 ;  /* 0x0000009d149d723e */ /* 0x000fe200000000ff */
[-C--:B------:R-:W-:Y:S01]  /*b4d0*/  FMUL.FTZ R62, R62, R14.reuse ;  /* 0x0000000e3e3e7220 */ /* 0x080fe20000410000 */
[----:B------:R1:W2:Y:S01]  /*b4e0*/  MUFU.EX2 R163, R174 ;  /* 0x000000ae00a37308 */ /* 0x0002a20000000800 */
[-C--:B------:R-:W-:Y:S01]  /*b4f0*/  FMUL.FTZ R63, R63, R14.reuse ;  /* 0x0000000e3f3f7220 */ /* 0x080fe20000410000 */
[-C--:B------:R-:W-:Y:S01]  /*b500*/  FMUL.FTZ R66, R66, R14.reuse ;  /* 0x0000000e42427220 */ /* 0x080fe20000410000 */
[----:B------:R4:W-:Y:S01]  /*b510*/  STSM.16.M88.4 [R23], R156 ;  /* 0x0000009c17007844 */ /* 0x0009e20000000200 */
        /* <DEDUP_REMOVED lines=8> */
[-C--:B------:R-:W-:Y:S01]  /*b5a0*/  FMUL.FTZ R79, R79, R14.reuse ;  /* 0x0000000e4f4f7220 */ /* 0x080fe20000410000 */
[----:B------:R-:W-:Y:S01]  /*b5b0*/  FADD.FTZ R21, R193, R174 ;  /* 0x000000aec1157221 */ /* 0x000fe20000010000 */
[-C--:B------:R-:W-:Y:S01]  /*b5c0*/  FMUL.FTZ R82, R82, R14.reuse ;  /* 0x0000000e52527220 */ /* 0x080fe20000410000 */
[-C--:B------:R-:W-:Y:S01]  /*b5d0*/  FMUL.FTZ R83, R83, R14.reuse ;  /* 0x0000000e53537220 */ /* 0x080fe20000410000 */
[----:B------:R1:W4:Y:S01]  /*b5e0*/  MUFU.EX2 R165, R178 ;  /* 0x000000b200a57308 */ /* 0x0003220000000800 */
[----:B------:R-:W-:Y:S01]  /*b5f0*/  FADD.FTZ R180, R168, R21 ;  /* 0x00000015a8b47221 */ /* 0x000fe20000010000 */
[-C--:B------:R-:W-:Y:S01]  /*b600*/  FMUL.FTZ R86, R86, R14.reuse ;  /* 0x0000000e56567220 */ /* 0x080fe20000410000 */
[-C--:B------:R-:W-:Y:S01]  /*b610*/  FMUL.FTZ R87, R87, R14.reuse ;  /* 0x0000000e57577220 */ /* 0x080fe20000410000 */
[-C--:B------:R-:W-:Y:S01]  /*b620*/  FMUL.FTZ R90, R90, R14.reuse ;  /* 0x0000000e5a5a7220 */ /* 0x080fe20000410000 */
[----:B---3--:R-:W-:Y:S01]  /*b630*/  FADD.FTZ R21, R161, R180 ;  /* 0x000000b4a1157221 */ /* 0x008fe20000010000 */
[C---:B-----5:R-:W-:Y:S01]  /*b640*/  F2FP.F16.F32.PACK_AB R161, R172.reuse, R161 ;  /* 0x000000a1aca1723e */ /* 0x060fe200000000ff */
[-C--:B------:R-:W-:Y:S01]  /*b650*/  FMUL.FTZ R91, R91, R14.reuse ;  /* 0x0000000e5b5b7220 */ /* 0x080fe20000410000 */
[----:B------:R-:W3:Y:S01]  /*b660*/  MUFU.EX2 R174, R179 ;  /* 0x000000b300ae7308 */ /* 0x000ee20000000800 */
[----:B-1----:R-:W-:Y:S01]  /*b670*/  FADD.FTZ R178, R172, R21 ;  /* 0x00000015acb27221 */ /* 0x002fe20000010000 */
[-C--:B------:R-:W-:Y:S01]  /*b680*/  FMUL.FTZ R94, R94, R14.reuse ;  /* 0x0000000e5e5e7220 */ /* 0x080fe20000410000 */
[-C--:B------:R-:W-:Y:S01]  /*b690*/  FMUL.FTZ R95, R95, R14.reuse ;  /* 0x0000000e5f5f7220 */ /* 0x080fe20000410000 */
[-C--:B------:R-:W-:Y:S01]  /*b6a0*/  FMUL.FTZ R98, R98, R14.reuse ;  /* 0x0000000e62627220 */ /* 0x080fe20000410000 */
[----:B--2---:R-:W-:Y:S01]  /*b6b0*/  FADD.FTZ R21, R163, R178 ;  /* 0x000000b2a3157221 */ /* 0x004fe20000010000 */
[C---:B----4-:R-:W-:Y:S01]  /*b6c0*/  F2FP.F16.F32.PACK_AB R163, R4.reuse, R163 ;  /* 0x000000a304a3723e */ /* 0x050fe200000000ff */
[-C--:B------:R-:W-:Y:S01]  /*b6d0*/  FMUL.FTZ R99, R99, R14.reuse ;  /* 0x0000000e63637220 */ /* 0x080fe20000410000 */
[----:B------:R-:W1:Y:S01]  /*b6e0*/  MUFU.EX2 R167, R182 ;  /* 0x000000b600a77308 */ /* 0x000e620000000800 */
[----:B------:R-:W-:Y:S01]  /*b6f0*/  FADD.FTZ R178, R4, R21 ;  /* 0x0000001504b27221 */ /* 0x000fe20000010000 */
[-C--:B------:R-:W-:Y:S01]  /*b700*/  FMUL.FTZ R102, R102, R14.reuse ;  /* 0x0000000e66667220 */ /* 0x080fe20000410000 */
[----:B------:R2:W-:Y:S01]  /*b710*/  STSM.16.M88.4 [R19], R160 ;  /* 0x000000a013007844 */ /* 0x0005e20000000200 */
[-C--:B------:R-:W-:Y:S01]  /*b720*/  FMUL.FTZ R103, R103, R14.reuse ;  /* 0x0000000e67677220 */ /* 0x080fe20000410000 */
[----:B------:R-:W-:Y:S01]  /*b730*/  FADD.FTZ R21, R165, R178 ;  /* 0x000000b2a5157221 */ /* 0x000fe20000010000 */
        /* <DEDUP_REMOVED lines=33> */
.L_x_4034:
[----:B------:R1:W3:Y:S01]  /*b950*/  SYNCS.PHASECHK.TRANS64.TRYWAIT P2, [UR26+0x28c50], R10 ;  /* 0x028c500aff0075a7 */ /* 0x0002e2000804015a */
[----:B------:R-:W-:Y:S05]  /*b960*/  @!P0 BRA `(.L_x_4035) ;  /* 0x0000000000048947 */ /* 0x000fea0003800000 */
[----:B------:R-:W-:Y:S01]  /*b970*/  BPT.TRAP 0x1 ;  /* 0x000000040000795c */ /* 0x000fe20000300000 */
.L_x_4035:
[----:B---3--:R-:W-:Y:S05]  /*b980*/  @P2 BRA `(.L_x_4036) ;  /* 0x0000000000082947 */ /* 0x008fea0003800000 */
[----:B------:R-:W3:Y:S02]  /*b990*/  SYNCS.PHASECHK.TRANS64.TRYWAIT P2, [UR26+0x28c50], R10 ;  /* 0x028c500aff0075a7 */ /* 0x000ee4000804015a */
[----:B---3--:R-:W-:Y:S05]  /*b9a0*/  @!P2 BRA `(.L_x_4037) ;  /* 0x0000005c00f4a947 */ /* 0x008fea0003800000 */
.L_x_4036:
[----:B------:R-:W-:Y:S01]  /*b9b0*/  ULEA UR11, UR39, UR45, 0xc ;  /* 0x0000002d270b7291 */ /* 0x000fe2000f8e603f */
[----:B------:R-:W-:Y:S01]  /*b9c0*/  WARPGROUP.ARRIVE ;  /* 0x00000000000079c5 */ /* 0x000fe20000000000 */
[----:B------:R-:W-:Y:S01]  /*b9d0*/  UMOV UR7, 0x40000040 ;  /* 0x4000004000077882 */ /* 0x000fe20000000000 */
[----:B------:R-:W-:Y:S01]  /*b9e0*/  ISETP.GT.AND P2, PT, R9, UR41, PT ;  /* 0x0000002909007c0c */ /* 0x000fe2000bf44270 */
        /* <DEDUP_REMOVED lines=37> */
.L_x_4021:
[----:B------:R-:W5:Y:S01]  /*bc40*/  SHFL.BFLY PT, R0, R5, 0x2, 0x1f ;  /* 0x0c401f0005007f89 */ /* 0x000f6200000e0000 */
[----:B-1----:R-:W-:Y:S01]  /*bc50*/  IMAD.MOV.U32 R10, RZ, RZ, RZ ;  /* 0x000000ffff0a7224 */ /* 0x002fe200078e00ff */
[----:B------:R-:W-:Y:S01]  /*bc60*/  UIADD3 UR37, UR37, 0x1, URZ ;  /* 0x0000000125257890 */ /* 0x000fe2000fffe03f */
[----:B------:R-:W-:Y:S01]  /*bc70*/  IMAD.U32 R14, RZ, RZ, UR10 ;  /* 0x0000000aff0e7e24 */ /* 0x000fe2000f8e00ff */
[----:B------:R-:W1:Y:S01]  /*bc80*/  SHFL.BFLY PT, R9, R4, 0x2, 0x1f ;  /* 0x0c401f0004097f89 */ /* 0x000e6200000e0000 */
[----:B------:R-:W-:Y:S08]  /*bc90*/  BAR.ARV 0x8, 0xa0 ;  /* 0x0202800000007b1d */ /* 0x000ff00000002000 */
[----:B------:R-:W-:Y:S01]  /*bca0*/  BAR.SYNC.DEFER_BLOCKING 0xf, 0x100 ;  /* 0x03c4000000007b1d */ /* 0x000fe20000010000 */
[----:B-----5:R-:W-:Y:S01]  /*bcb0*/  FADD.FTZ R0, R0, R5 ;  /* 0x0000000500007221 */ /* 0x020fe20000010000 */
[----:B-1----:R-:W-:-:S04]  /*bcc0*/  FADD.FTZ R9, R9, R4 ;  /* 0x0000000409097221 */ /* 0x002fc80000010000 */
[----:B------:R-:W3:Y:S01]  /*bcd0*/  SHFL.BFLY PT, R3, R0, 0x1, 0x1f ;  /* 0x0c201f0000037f89 */ /* 0x000ee200000e0000 */
[----:B------:R-:W-:-:S03]  /*bce0*/  IMAD.U32 R4, RZ, RZ, UR10 ;  /* 0x0000000aff047e24 */ /* 0x000fc6000f8e00ff */
[----:B------:R-:W1:Y:S01]  /*bcf0*/  SHFL.BFLY PT, R6, R9, 0x1, 0x1f ;  /* 0x0c201f0009067f89 */ /* 0x000e6200000e0000 */
[----:B---3--:R-:W-:Y:S01]  /*bd00*/  FADD.FTZ R11, R0, R3 ;  /* 0x00000003000b7221 */ /* 0x008fe20000010000 */
[----:B------:R-:W-:Y:S02]  /*bd10*/  IMAD.MOV R3, RZ, RZ, -R17 ;  /* 0x000000ffff037224 */ /* 0x000fe400078e0a11 */
[----:B------:R-:W-:Y:S02]  /*bd20*/  IMAD.MOV.U32 R0, RZ, RZ, RZ ;  /* 0x000000ffff007224 */ /* 0x000fe400078e00ff */
[----:B-1----:R-:W-:Y:S01]  /*bd30*/  FADD.FTZ R12, R9, R6 ;  /* 0x00000006090c7221 */ /* 0x002fe20000010000 */
[----:B------:R-:W-:Y:S02]  /*bd40*/  FSETP.NE.FTZ.AND P1, PT, R11, RZ, PT ;  /* 0x000000ff0b00720b */ /* 0x000fe40003f35000 */
[----:B------:R-:W-:Y:S02]  /*bd50*/  ISETP.NE.AND P0, PT, R2, R3, PT ;  /* 0x000000030200720c */ /* 0x000fe40003f05270 */
[----:B------:R-:W-:-:S02]  /*bd60*/  FSETP.NE.FTZ.AND P2, PT, R12, RZ, PT ;  /* 0x000000ff0c00720b */ /* 0x000fc40003f55000 */
[----:B------:R-:W-:Y:S01]  /*bd70*/  MOV R3, UR39 ;  /* 0x0000002700037c02 */ /* 0x000fe20008000f00 */
[----:B------:R-:W-:-:S04]  /*bd80*/  UIADD3 UR39, UR39, 0x1, URZ ;  /* 0x0000000127277890 */ /* 0x000fc8000fffe03f */
[----:B------:R-:W-:Y:S02]  /*bd90*/  UISETP.NE.AND UP0, UPT, UR39, 0x2, UPT ;  /* 0x000000022700788c */ /* 0x000fe4000bf05270 */
[----:B------:R-:W2:Y:S01]  /*bda0*/  @P1 MUFU.RCP R10, R11 ;  /* 0x0000000b000a1308 */ /* 0x000ea20000001000 */
[----:B------:R-:W-:Y:S01]  /*bdb0*/  @P1 FMUL.FTZ R4, R4, 0.69314718246459960938 ;  /* 0x3f31721804041820 */ /* 0x000fe20000410000 */
[----:B------:R-:W-:Y:S01]  /*bdc0*/  @!P0 IMAD R3, R3, 0x40, R16 ;  /* 0x0000004003038824 */ /* 0x000fe200078e0210 */
[----:B------:R-:W-:Y:S01]  /*bdd0*/  USEL UR4, URZ, 0x1, UP0 ;  /* 0x000000013f047887 */ /* 0x000fe20008000000 */
[----:B------:R-:W-:Y:S01]  /*bde0*/  @P2 FMUL.FTZ R14, R14, 0.69314718246459960938 ;  /* 0x3f3172180e0e2820 */ /* 0x000fe20000410000 */
[----:B------:R-:W-:Y:S02]  /*bdf0*/  USEL UR39, UR39, URZ, UP0 ;  /* 0x0000003f27277287 */ /* 0x000fe40008000000 */
[----:B------:R-:W-:Y:S01]  /*be00*/  @!P0 LEA R5, R3, UR48, 0x2 ;  /* 0x0000003003058c11 */ /* 0x000fe2000f8e10ff */
[----:B------:R-:W-:Y:S01]  /*be10*/  @P2 MUFU.RCP R0, R12 ;  /* 0x0000000c00002308 */ /* 0x000fe20000001000 */
[----:B------:R-:W-:Y:S01]  /*be20*/  MOV R3, 0xff800000 ;  /* 0xff80000000037802 */ /* 0x000fe20000000f00 */
[----:B------:R-:W-:-:S06]  /*be30*/  ULOP3.LUT UR38, UR38, UR4, URZ, 0x3c, !UPT ;  /* 0x0000000426267292 */ /* 0x000fcc000f8e3c3f */
[----:B------:R-:W1:Y:S01]  /*be40*/  @P1 MUFU.LG2 R6, R11 ;  /* 0x0000000b00061308 */ /* 0x000e620000000c00 */
[-C--:B--2-4-:R-:W-:Y:S01]  /*be50*/  FMUL.FTZ R162, R24, R10.reuse ;  /* 0x0000000a18a27220 */ /* 0x094fe20000410000 */
        /* <DEDUP_REMOVED lines=68> */
[----:B------:R-:W-:Y:S01]  /*c2a0*/  PLOP3.LUT P0, PT, PT, PT, PT, 0x8, 0x0 ;  /* 0x000000000000781c */ /* 0x000fe20003f0e170 */
[-C--:B------:R-:W-:Y:S01]  /*c2b0*/  FMUL.FTZ R30, R30, R0.reuse ;  /* 0x000000001e1e7220 */ /* 0x080fe20000410000 */
[-C--:B------:R-:W-:Y:S01]  /*c2c0*/  FMUL.FTZ R31, R31, R0.reuse ;  /* 0x000000001f1f7220 */ /* 0x080fe20000410000 */
[-C--:B------:R-:W-:Y:S01]  /*c2d0*/  FMUL.FTZ R34, R34, R0.reuse ;  /* 0x0000000022227220 */ /* 0x080fe20000410000 */
[-C--:B------:R-:W-:Y:S01]  /*c2e0*/  FMUL.FTZ R35, R35, R0.reuse ;  /* 0x0000000023237220 */ /* 0x080fe20000410000 */
[----:B--2---:R-:W2:Y:S01]  /*c2f0*/  @P2 MUFU.LG2 R10, R12 ;  /* 0x0000000c000a2308 */ /* 0x004ea20000000c00 */
        /* <DEDUP_REMOVED lines=63> */
.L_x_3954:
        /* <DEDUP_REMOVED lines=34> */
[----:B------:R-:W-:Y:S01]  /*c910*/  LOP3.LUT R0, R173, 0x380, RZ, 0xc0, !PT ;  /* 0x00000380ad007812 */ /* 0x000fe200078ec0ff */
[--C-:B------:R-:W-:Y:S01]  /*c920*/  IMAD.X R9, RZ, RZ, R7.reuse, P2 ;  /* 0x000000ffff097224 */ /* 0x100fe200010e0607 */
[----:B------:R-:W-:Y:S01]  /*c930*/  IADD3 R181, P6, R6, 0x2020, RZ ;  /* 0x0000202006b57810 */ /* 0x000fe20007fde0ff */
[----:B------:R-:W-:Y:S01]  /*c940*/  IMAD.X R11, RZ, RZ, R7, P3 ;  /* 0x000000ffff0b7224 */ /* 0x000fe200018e0607 */
[----:B------:R-:W-:-:S02]  /*c950*/  SHF.R.U64 R0, R0, 0x3, RZ ;  /* 0x0000000300007819 */ /* 0x000fc400000012ff */
[----:B------:R-:W-:Y:S01]  /*c960*/  LOP3.LUT R4, R175, 0x380, RZ, 0xc0, !PT ;  /* 0x00000380af047812 */ /* 0x000fe200078ec0ff */
[--C-:B------:R-:W-:Y:S01]  /*c970*/  IMAD.X R21, RZ, RZ, R7.reuse, P6 ;  /* 0x000000ffff157224 */ /* 0x100fe200030e0607 */
[----:B------:R-:W-:Y:S02]  /*c980*/  IADD3 R177, P4, R6, 0x60, RZ ;  /* 0x0000006006b17810 */ /* 0x000fe40007f9e0ff */
[----:B------:R-:W-:Y:S02]  /*c990*/  LOP3.LUT R8, R0, R173, RZ, 0x3c, !PT ;  /* 0x000000ad00087212 */ /* 0x000fe400078e3cff */
[----:B------:R-:W-:Y:S01]  /*c9a0*/  LOP3.LUT R0, R181, 0x380, RZ, 0xc0, !PT ;  /* 0x00000380b5007812 */ /* 0x000fe200078ec0ff */
[----:B------:R-:W-:Y:S01]  /*c9b0*/  IMAD.X R13, RZ, RZ, R7, P4 ;  /* 0x000000ffff0d7224 */ /* 0x000fe200020e0607 */
[----:B------:R-:W-:Y:S02]  /*c9c0*/  SHF.R.U64 R4, R4, 0x3, RZ ;  /* 0x0000000304047819 */ /* 0x000fe400000012ff */
[----:B------:R-:W-:-:S02]  /*c9d0*/  IADD3 R183, P1, R6, 0x2040, RZ ;  /* 0x0000204006b77810 */ /* 0x000fc40007f3e0ff */
[----:B------:R-:W-:Y:S02]  /*c9e0*/  SHF.R.U64 R0, R0, 0x3, RZ ;  /* 0x0000000300007819 */ /* 0x000fe400000012ff */
[----:B------:R-:W-:Y:S01]  /*c9f0*/  IADD3 R197, P4, R6, 0x4020, RZ ;  /* 0x0000402006c57810 */ /* 0x000fe20007f9e0ff */
[--C-:B------:R-:W-:Y:S01]  /*ca00*/  IMAD.X R25, RZ, RZ, R7.reuse, P1 ;  /* 0x000000ffff197224 */ /* 0x100fe200008e0607 */
[----:B------:R-:W-:Y:S02]  /*ca10*/  LOP3.LUT R10, R4, R175, RZ, 0x3c, !PT ;  /* 0x000000af040a7212 */ /* 0x000fe400078e3cff */
[C---:B------:R-:W-:Y:S01]  /*ca20*/  LOP3.LUT R111, R6.reuse, 0x380, RZ, 0xc0, !PT ;  /* 0x00000380066f7812 */ /* 0x040fe200078ec0ff */
[----:B------:R-:W-:Y:S01]  /*ca30*/  IMAD.X R99, RZ, RZ, R7, P4 ;  /* 0x000000ffff637224 */ /* 0x000fe200020e0607 */
[C---:B------:R-:W-:Y:S02]  /*ca40*/  IADD3 R179, P5, R6.reuse, 0x2000, RZ ;  /* 0x0000200006b37810 */ /* 0x040fe40007fbe0ff */
[----:B------:R-:W-:-:S02]  /*ca50*/  IADD3 R193, P2, R6, 0x2060, RZ ;  /* 0x0000206006c17810 */ /* 0x000fc40007f5e0ff */
[----:B------:R-:W-:Y:S02]  /*ca60*/  LOP3.LUT R4, R183, 0x380, RZ, 0xc0, !PT ;  /* 0x00000380b7047812 */ /* 0x000fe400078ec0ff */
[----:B------:R-:W-:Y:S01]  /*ca70*/  IADD3 R195, P3, R6, 0x4000, RZ ;  /* 0x0000400006c37810 */ /* 0x000fe20007f7e0ff */
[----:B------:R-:W-:Y:S01]  /*ca80*/  IMAD.X R91, RZ, RZ, R7, P2 ;  /* 0x000000ffff5b7224 */ /* 0x000fe200010e0607 */
[----:B------:R-:W-:Y:S02]  /*ca90*/  LOP3.LUT R20, R0, R181, RZ, 0x3c, !PT ;  /* 0x000000b500147212 */ /* 0x000fe400078e3cff */
[----:B------:R-:W-:Y:S02]  /*caa0*/  LOP3.LUT R0, R197, 0x380, RZ, 0xc0, !PT ;  /* 0x00000380c5007812 */ /* 0x000fe400078ec0ff */
[----:B------:R-:W-:Y:S02]  /*cab0*/  IADD3.X R15, RZ, R7, RZ, P5, !PT ;  /* 0x00000007ff0f7210 */ /* 0x000fe40002ffe4ff */
[----:B------:R-:W-:-:S02]  /*cac0*/  SHF.R.U64 R111, R111, 0x3, RZ ;  /* 0x000000036f6f7819 */ /* 0x000fc400000012ff */
[----:B------:R-:W-:Y:S02]  /*cad0*/  SHF.R.U64 R4, R4, 0x3, RZ ;  /* 0x0000000304047819 */ /* 0x000fe400000012ff */
[C---:B------:R-:W-:Y:S02]  /*cae0*/  IADD3 R199, P5, R6.reuse, 0x4040, RZ ;  /* 0x0000404006c77810 */ /* 0x040fe40007fbe0ff */
[C---:B------:R-:W-:Y:S02]  /*caf0*/  IADD3 R114, P2, R6.reuse, 0x6020, RZ ;  /* 0x0000602006727810 */ /* 0x040fe40007f5e0ff */
[----:B------:R-:W-:Y:S01]  /*cb00*/  IADD3.X R95, RZ, R7, RZ, P3, !PT ;  /* 0x00000007ff5f7210 */ /* 0x000fe20001ffe4ff */
[--C-:B------:R-:W-:Y:S01]  /*cb10*/  IMAD.X R103, RZ, RZ, R7.reuse, P5 ;  /* 0x000000ffff677224 */ /* 0x100fe200028e0607 */
[C---:B------:R-:W-:Y:S01]  /*cb20*/  IADD3 R201, P6, R6.reuse, 0x4060, RZ ;  /* 0x0000406006c97810 */ /* 0x040fe20007fde0ff */
[----:B------:R-:W-:Y:S01]  /*cb30*/  IMAD.X R115, RZ, RZ, R7, P2 ;  /* 0x000000ffff737224 */ /* 0x000fe200010e0607 */
[----:B------:R-:W-:-:S02]  /*cb40*/  IADD3 R203, P1, R6, 0x6000, RZ ;  /* 0x0000600006cb7810 */ /* 0x000fc40007f3e0ff */
[C---:B------:R-:W-:Y:S01]  /*cb50*/  IADD3 R118, P3, R6.reuse, 0x6040, RZ ;  /* 0x0000604006767810 */ /* 0x040fe20007f7e0ff */
[--C-:B------:R-:W-:Y:S01]  /*cb60*/  IMAD.X R107, RZ, RZ, R7.reuse, P6 ;  /* 0x000000ffff6b7224 */ /* 0x100fe200030e0607 */
[----:B------:R-:W-:Y:S02]  /*cb70*/  IADD3 R205, P4, R6, 0x6060, RZ ;  /* 0x0000606006cd7810 */ /* 0x000fe40007f9e0ff */
[----:B------:R-:W-:Y:S01]  /*cb80*/  SHF.R.U64 R0, R0, 0x3, RZ ;  /* 0x0000000300007819 */ /* 0x000fe200000012ff */
[--C-:B------:R-:W-:Y:S01]  /*cb90*/  IMAD.X R119, RZ, RZ, R7.reuse, P3 ;  /* 0x000000ffff777224 */ /* 0x100fe200018e0607 */
[----:B------:R-:W-:Y:S01]  /*cba0*/  LOP3.LUT R6, R111, R6, RZ, 0x3c, !PT ;  /* 0x000000066f067212 */ /* 0x000fe200078e3cff */
[----:B------:R-:W-:Y:S01]  /*cbb0*/  IMAD.X R123, RZ, RZ, R7, P4 ;  /* 0x000000ffff7b7224 */ /* 0x000fe200020e0607 */
[----:B------:R-:W-:Y:S02]  /*cbc0*/  LOP3.LUT R24, R4, R183, RZ, 0x3c, !PT ;  /* 0x000000b704187212 */ /* 0x000fe400078e3cff */
[----:B------:R-:W-:-:S02]  /*cbd0*/  LOP3.LUT R12, R177, 0x380, RZ, 0xc0, !PT ;  /* 0x00000380b10c7812 */ /* 0x000fc400078ec0ff */
[----:B------:R-:W-:Y:S02]  /*cbe0*/  LOP3.LUT R4, R199, 0x380, RZ, 0xc0, !PT ;  /* 0x00000380c7047812 */ /* 0x000fe400078ec0ff */
[----:B------:R-:W-:Y:S02]  /*cbf0*/  LOP3.LUT R14, R179, 0x380, RZ, 0xc0, !PT ;  /* 0x00000380b30e7812 */ /* 0x000fe400078ec0ff */
[----:B------:R-:W-:Y:S02]  /*cc00*/  LOP3.LUT R27, R114, 0x380, RZ, 0xc0, !PT ;  /* 0x00000380721b7812 */ /* 0x000fe400078ec0ff */
[----:B------:R-:W-:Y:S02]  /*cc10*/  LOP3.LUT R98, R0, R197, RZ, 0x3c, !PT ;  /* 0x000000c500627212 */ /* 0x000fe400078e3cff */
[-C--:B------:R-:W-:Y:S02]  /*cc20*/  IADD3.X R111, RZ, R7.reuse, RZ, P1, !PT ;  /* 0x00000007ff6f7210 */ /* 0x080fe40000ffe4ff */
[----:B------:R-:W-:-:S02]  /*cc30*/  MOV R0, R6 ;  /* 0x0000000600007202 */ /* 0x000fc40000000f00 */
[----:B------:R-:W-:Y:S02]  /*cc40*/  SHF.R.U64 R12, R12, 0x3, RZ ;  /* 0x000000030c0c7819 */ /* 0x000fe400000012ff */
[----:B------:R-:W-:Y:S02]  /*cc50*/  LOP3.LUT R90, R193, 0x380, RZ, 0xc0, !PT ;  /* 0x00000380c15a7812 */ /* 0x000fe400078ec0ff */
[----:B------:R-:W-:Y:S02]  /*cc60*/  SHF.R.U64 R4, R4, 0x3, RZ ;  /* 0x0000000304047819 */ /* 0x000fe400000012ff */
[----:B------:R-:W-:Y:S02]  /*cc70*/  LOP3.LUT R7, R118, 0x380, RZ, 0xc0, !PT ;  /* 0x0000038076077812 */ /* 0x000fe400078ec0ff */
[----:B------:R-:W-:Y:S02]  /*cc80*/  SHF.R.U64 R14, R14, 0x3, RZ ;  /* 0x000000030e0e7819 */ /* 0x000fe400000012ff */
[----:B------:R-:W-:-:S02]  /*cc90*/  LOP3.LUT R94, R195, 0x380, RZ, 0xc0, !PT ;  /* 0x00000380c35e7812 */ /* 0x000fc400078ec0ff */
[----:B------:R-:W-:Y:S02]  /*cca0*/  SHF.R.U64 R27, R27, 0x3, RZ ;  /* 0x000000031b1b7819 */ /* 0x000fe400000012ff */
[----:B------:R-:W-:Y:S02]  /*ccb0*/  LOP3.LUT R106, R201, 0x380, RZ, 0xc0, !PT ;  /* 0x00000380c96a7812 */ /* 0x000fe400078ec0ff */
[----:B------:R-:W-:Y:S02]  /*ccc0*/  F2FP.F16.F32.PACK_AB R6, R29, R156 ;  /* 0x0000009c1d06723e */ /* 0x000fe400000000ff */
[----:B------:R-:W-:Y:S02]  /*ccd0*/  LOP3.LUT R12, R12, R177, RZ, 0x3c, !PT ;  /* 0x000000b10c0c7212 */ /* 0x000fe400078e3cff */
[----:B------:R-:W-:Y:S02]  /*cce0*/  SHF.R.U64 R90, R90, 0x3, RZ ;  /* 0x000000035a5a7819 */ /* 0x000fe400000012ff */
[----:B------:R-:W-:-:S02]  /*ccf0*/  LOP3.LUT R102, R4, R199, RZ, 0x3c, !PT ;  /* 0x000000c704667212 */ /* 0x000fc400078e3cff */
[----:B------:R-:W-:Y:S02]  /*cd00*/  LOP3.LUT R122, R205, 0x380, RZ, 0xc0, !PT ;  /* 0x00000380cd7a7812 */ /* 0x000fe400078ec0ff */
[----:B------:R-:W-:Y:S02]  /*cd10*/  SHF.R.U64 R29, R7, 0x3, RZ ;  /* 0x00000003071d7819 */ /* 0x000fe400000012ff */
[----:B------:R-:W-:Y:S02]  /*cd20*/  LOP3.LUT R14, R14, R179, RZ, 0x3c, !PT ;  /* 0x000000b30e0e7212 */ /* 0x000fe400078e3cff */
[----:B------:R-:W-:Y:S02]  /*cd30*/  SHF.R.U64 R94, R94, 0x3, RZ ;  /* 0x000000035e5e7819 */ /* 0x000fe400000012ff */
[----:B------:R-:W-:Y:S02]  /*cd40*/  LOP3.LUT R110, R203, 0x380, RZ, 0xc0, !PT ;  /* 0x00000380cb6e7812 */ /* 0x000fe400078ec0ff */
[----:B------:R-:W-:-:S02]  /*cd50*/  F2FP.F16.F32.PACK_AB R4, R153, R162 ;  /* 0x000000a29904723e */ /* 0x000fc400000000ff */
[----:B------:R-:W-:Y:S02]  /*cd60*/  F2FP.F16.F32.PACK_AB R7, R31, R30 ;  /* 0x0000001e1f07723e */ /* 0x000fe400000000ff */
[----:B------:R-:W-:Y:S02]  /*cd70*/  LOP3.LUT R114, R27, R114, RZ, 0x3c, !PT ;  /* 0x000000721b727212 */ /* 0x000fe400078e3cff */
[----:B------:R-:W-:Y:S01]  /*cd80*/  SHF.R.U64 R106, R106, 0x3, RZ ;  /* 0x000000036a6a7819 */ /* 0x000fe200000012ff */
[----:B------:R1:W-:Y:S01]  /*cd90*/  STSM.16.M88.4 [R0], R4 ;  /* 0x0000000400007844 */ /* 0x0003e20000000200 */
[----:B------:R-:W-:Y:S02]  /*cda0*/  MOV R27, R8 ;  /* 0x00000008001b7202 */ /* 0x000fe40000000f00 */
[----:B------:R-:W-:Y:S02]  /*cdb0*/  MOV R10, R10 ;  /* 0x0000000a000a7202 */ /* 0x000fe40000000f00 */
[----:B------:R-:W-:Y:S01]  /*cdc0*/  LOP3.LUT R90, R90, R193, RZ, 0x3c, !PT ;  /* 0x000000c15a5a7212 */ /* 0x000fe200078e3cff */
[----:B------:R2:W-:Y:S01]  /*cdd0*/  STSM.16.M88.4 [R27], R32 ;  /* 0x000000201b007844 */ /* 0x0005e20000000200 */
[----:B------:R-:W-:-:S02]  /*cde0*/  SHF.R.U64 R122, R122, 0x3, RZ ;  /* 0x000000037a7a7819 */ /* 0x000fc400000012ff */
[----:B------:R-:W-:Y:S01]  /*cdf0*/  MOV R12, R12 ;  /* 0x0000000c000c7202 */ /* 0x000fe20000000f00 */
[----:B------:R2:W-:Y:S01]  /*ce00*/  STSM.16.M88.4 [R10], R40 ;  /* 0x000000280a007844 */ /* 0x0005e20000000200 */
[----:B------:R-:W-:Y:S02]  /*ce10*/  F2FP.F16.F32.PACK_AB R64, R65, R64 ;  /* 0x000000404140723e */ /* 0x000fe400000000ff */
[----:B------:R-:W-:Y:S01]  /*ce20*/  LOP3.LUT R94, R94, R195, RZ, 0x3c, !PT ;  /* 0x000000c35e5e7212 */ /* 0x000fe200078e3cff */
[----:B------:R2:W-:Y:S01]  /*ce30*/  STSM.16.M88.4 [R12], R48 ;  /* 0x000000300c007844 */ /* 0x0005e20000000200 */
[----:B------:R-:W-:Y:S02]  /*ce40*/  SHF.R.U64 R110, R110, 0x3, RZ ;  /* 0x000000036e6e7819 */ /* 0x000fe400000012ff */
[----:B------:R-:W-:Y:S02]  /*ce50*/  MOV R14, R14 ;  /* 0x0000000e000e7202 */ /* 0x000fe40000000f00 */
[----:B------:R-:W-:-:S02]  /*ce60*/  F2FP.F16.F32.PACK_AB R58, R61, R60 ;  /* 0x0000003c3d3a723e */ /* 0x000fc400000000ff */
[----:B------:R-:W-:Y:S02]  /*ce70*/  F2FP.F16.F32.PACK_AB R59, R63, R62 ;  /* 0x0000003e3f3b723e */ /* 0x000fe400000000ff */
[----:B------:R-:W-:Y:S02]  /*ce80*/  F2FP.F16.F32.PACK_AB R65, R67, R66 ;  /* 0x000000424341723e */ /* 0x000fe400000000ff */
[----:B------:R-:W-:Y:S01]  /*ce90*/  F2FP.F16.F32.PACK_AB R72, R73, R72 ;  /* 0x000000484948723e */ /* 0x000fe200000000ff */
[----:B------:R2:W-:Y:S01]  /*cea0*/  STSM.16.M88.4 [R14], R56 ;  /* 0x000000380e007844 */ /* 0x0005e20000000200 */
[----:B------:R-:W-:Y:S02]  /*ceb0*/  LOP3.LUT R106, R106, R201, RZ, 0x3c, !PT ;  /* 0x000000c96a6a7212 */ /* 0x000fe400078e3cff */
[----:B------:R-:W-:Y:S02]  /*cec0*/  MOV R20, R20 ;  /* 0x0000001400147202 */ /* 0x000fe40000000f00 */
        /* <DEDUP_REMOVED lines=9> */
[----:B------:R-:W-:Y:S01]  /*cf60*/  LOP3.LUT R122, R122, R205, RZ, 0x3c, !PT ;  /* 0x000000cd7a7a7212 */ /* 0x000fe200078e3cff */
[----:B------:R2:W-:Y:S01]  /*cf70*/  STSM.16.M88.4 [R24], R72 ;  /* 0x0000004818007844 */ /* 0x0005e20000000200 */
[----:B------:R-:W-:Y:S02]  /*cf80*/  MOV R9, R90 ;  /* 0x0000005a00097202 */ /* 0x000fe40000000f00 */
[----:B------:R-:W-:Y:S02]  /*cf90*/  F2FP.F16.F32.PACK_AB R82, R85, R84 ;  /* 0x000000545552723e */ /* 0x000fe400000000ff */
[----:B------:R-:W-:Y:S02]  /*cfa0*/  F2FP.F16.F32.PACK_AB R83, R87, R86 ;  /* 0x000000565753723e */ /* 0x000fe400000000ff */
[----:B------:R-:W-:-:S02]  /*cfb0*/  F2FP.F16.F32.PACK_AB R88, R89, R88 ;  /* 0x000000585958723e */ /* 0x000fc400000000ff */
[----:B------:R-:W-:Y:S01]  /*cfc0*/  LOP3.LUT R110, R110, R203, RZ, 0x3c, !PT ;  /* 0x000000cb6e6e7212 */ /* 0x000fe200078e3cff */
[----:B------:R2:W-:Y:S01]  /*cfd0*/  STSM.16.M88.4 [R9], R80 ;  /* 0x0000005009007844 */ /* 0x0005e20000000200 */
[----:B------:R-:W-:Y:S02]  /*cfe0*/  MOV R94, R94 ;  /* 0x0000005e005e7202 */ /* 0x000fe40000000f00 */
[----:B------:R-:W-:Y:S02]  /*cff0*/  MOV R8, R98 ;  /* 0x0000006200087202 */ /* 0x000fe40000000f00 */
[----:B------:R-:W-:Y:S02]  /*d000*/  F2FP.F16.F32.PACK_AB R89, R154, R26 ;  /* 0x0000001a9a59723e */ /* 0x000fe400000000ff */
[----:B------:R-:W-:Y:S02]  /*d010*/  F2FP.F16.F32.PACK_AB R90, R93, R92 ;  /* 0x0000005c5d5a723e */ /* 0x000fe400000000ff */
[----:B------:R-:W-:-:S02]  /*d020*/  F2FP.F16.F32.PACK_AB R91, R157, R155 ;  /* 0x0000009b9d5b723e */ /* 0x000fc400000000ff */
[----:B------:R-:W-:Y:S02]  /*d030*/  F2FP.F16.F32.PACK_AB R96, R97, R96 ;  /* 0x000000606160723e */ /* 0x000fe400000000ff */
[----:B-1----:R-:W-:Y:S01]  /*d040*/  MOV R5, R106 ;  /* 0x0000006a00057202 */ /* 0x002fe20000000f00 */
[----:B------:R2:W-:Y:S01]  /*d050*/  STSM.16.M88.4 [R94], R88 ;  /* 0x000000585e007844 */ /* 0x0005e20000000200 */
[----:B------:R-:W-:Y:S02]  /*d060*/  F2FP.F16.F32.PACK_AB R97, R159, R158 ;  /* 0x0000009e9f61723e */ /* 0x000fe400000000ff */
        /* <DEDUP_REMOVED lines=11> */
[----:B------:R-:W-:Y:S01]  /*d120*/  MOV R0, R122 ;  /* 0x0000007a00007202 */ /* 0x000fe20000000f00 */
[----:B------:R2:W-:Y:S01]  /*d130*/  STSM.16.M88.4 [R102], R104 ;  /* 0x0000006866007844 */ /* 0x0005e20000000200 */
[----:B------:R-:W-:Y:S02]  /*d140*/  F2FP.F16.F32.PACK_AB R113, R168, R167 ;  /* 0x000000a7a871723e */ /* 0x000fe400000000ff */
        /* <DEDUP_REMOVED lines=9> */
[----:B------:R-:W-:-:S02]  /*d1e0*/  F2FP.F16.F32.PACK_AB R129, R131, R130 ;  /* 0x000000828381723e */ /* 0x000fc400000000ff */
[----:B------:R-:W-:Y:S01]  /*d1f0*/  F2FP.F16.F32.PACK_AB R136, R137, R136 ;  /* 0x000000888988723e */ /* 0x000fe200000000ff */
[----:B------:R2:W-:Y:S01]  /*d200*/  STSM.16.M88.4 [R110], R120 ;  /* 0x000000786e007844 */ /* 0x0005e20000000200 */
        /* <DEDUP_REMOVED lines=10> */
[----:B------:R2:W-:Y:S01]  /*d2b0*/  STSM.16.M88.4 [R118], R136 ;  /* 0x0000008876007844 */ /* 0x0005e20000000200 */
        /* <DEDUP_REMOVED lines=10> */
[----:B------:R-:W1:Y:S01]  /*d360*/  LDC.64 R6, c[0x0][0xb78] ;  /* 0x0002de00ff067b82 */ /* 0x000e620000000a00 */
[----:B------:R-:W-:Y:S01]  /*d370*/  USHF.R.S32.HI UR5, URZ, 0x1f, UR43 ;  /* 0x0000001f3f057899 */ /* 0x000fe2000801142b */
[----:B--2---:R-:W-:Y:S01]  /*d380*/  IADD3 R9, -R17, RZ, RZ ;  /* 0x000000ff11097210 */ /* 0x004fe20007ffe1ff */
[----:B------:R-:W-:Y:S02]  /*d390*/  ULDC.64 UR8, c[0x0][0xb70] ;  /* 0x0002dc0000087ab9 */ /* 0x000fe40000000a00 */
[----:B------:R-:W-:Y:S01]  /*d3a0*/  UIMAD UR5, UR5, UR8, URZ ;  /* 0x00000008050572a4 */ /* 0x000fe2000f8e023f */
[----:B------:R-:W-:Y:S01]  /*d3b0*/  ISETP.NE.AND P0, PT, R2, R9, PT ;  /* 0x000000090200720c */ /* 0x000fe20003f05270 */
[----:B------:R-:W-:Y:S01]  /*d3c0*/  UIMAD.WIDE.U32 UR6, UR43, UR8, URZ ;  /* 0x000000082b0672a5 */ /* 0x000fe2000f8e003f */
[----:B------:R-:W-:Y:S01]  /*d3d0*/  IADD3 R9, R16, UR42, RZ ;  /* 0x0000002a10097c10 */ /* 0x000fe2000fffe0ff */
[----:B------:R-:W-:Y:S02]  /*d3e0*/  UIMAD UR5, UR43, UR9, UR5 ;  /* 0x000000092b0572a4 */ /* 0x000fe4000f8e0205 */
[----:B------:R-:W-:-:S02]  /*d3f0*/  USHF.R.S32.HI UR8, URZ, 0x1f, UR44 ;  /* 0x0000001f3f087899 */ /* 0x000fc4000801142c */
[----:B------:R-:W-:Y:S02]  /*d400*/  UIADD3 UR5, UR7, UR5, URZ ;  /* 0x0000000507057290 */ /* 0x000fe4000fffe03f */
[----:B------:R-:W-:Y:S02]  /*d410*/  IMAD.U32 R5, RZ, RZ, UR7 ;  /* 0x00000007ff057e24 */ /* 0x000fe4000f8e00ff */
[----:B------:R-:W-:Y:S01]  /*d420*/  IMAD.U32 R4, RZ, RZ, UR6 ;  /* 0x00000006ff047e24 */ /* 0x000fe2000f8e00ff */
[----:B------:R-:W-:Y:S01]  /*d430*/  ULDC.64 UR6, c[0x0][0xb40] ;  /* 0x0002d00000067ab9 */ /* 0x000fe20000000a00 */
[C---:B------:R-:W-:Y:S02]  /*d440*/  VIADD R8, R9.reuse, 0x8 ;  /* 0x0000000809087836 */ /* 0x040fe40000000000 */
[----:B------:R-:W-:Y:S01]  /*d450*/  IMAD.U32 R5, RZ, RZ, UR5 ;  /* 0x00000005ff057e24 */ /* 0x000fe2000f8e00ff */
[----:B------:R-:W-:Y:S02]  /*d460*/  ULDC UR5, c[0x0][0xa88] ;  /* 0x0002a20000057ab9 */ /* 0x000fe40000000800 */
[----:B------:R-:W-:Y:S01]  /*d470*/  ISETP.GE.OR P1, PT, R9, UR5, P0 ;  /* 0x0000000509007c0c */ /* 0x000fe20008726670 */
[----:B-1----:R-:W-:Y:S01]  /*d480*/  IMAD R0, R6, UR8, RZ ;  /* 0x0000000806007c24 */ /* 0x002fe2000f8e02ff */
[----:B------:R-:W-:Y:S01]  /*d490*/  ISETP.GE.OR P0, PT, R8, UR5, P0 ;  /* 0x0000000508007c0c */ /* 0x000fe20008706670 */
[----:B------:R-:W-:-:S04]  /*d4a0*/  IMAD.WIDE.U32 R4, R6, UR44, R4 ;  /* 0x0000002c06047c25 */ /* 0x000fc8000f8e0004 */
[----:B------:R-:W-:Y:S01]  /*d4b0*/  IMAD R6, R7, UR44, R0 ;  /* 0x0000002c07067c24 */ /* 0x000fe2000f8e0200 */
[----:B------:R-:W-:Y:S02]  /*d4c0*/  SHF.R.S32.HI R7, RZ, 0x1f, R9 ;  /* 0x0000001fff077819 */ /* 0x000fe40000011409 */
[----:B------:R-:W-:-:S04]  /*d4d0*/  IADD3 R0, P2, R9, R4, RZ ;  /* 0x0000000409007210 */ /* 0x000fc80007f5e0ff */
[----:B------:R-:W-:Y:S02]  /*d4e0*/  IADD3.X R7, R7, R5, R6, P2, !PT ;  /* 0x0000000507077210 */ /* 0x000fe400017fe406 */
[----:B------:R-:W-:-:S04]  /*d4f0*/  LEA R4, P2, R0, UR6, 0x2 ;  /* 0x0000000600047c11 */ /* 0x000fc8000f8410ff */
[----:B------:R-:W-:-:S05]  /*d500*/  LEA.HI.X R5, R0, UR7, R7, 0x2, P2 ;  /* 0x0000000700057c11 */ /* 0x000fca00090f1407 */
[----:B------:R1:W-:Y:S04]  /*d510*/  @!P1 STG.E desc[UR50][R4.64], R3 ;  /* 0x0000000304009986 */ /* 0x0003e8000c101932 */
[----:B------:R1:W-:Y:S02]  /*d520*/  @!P0 STG.E desc[UR50][R4.64+0x20], R28 ;  /* 0x0000201c04008986 */ /* 0x0003e4000c101932 */
.L_x_4040:
[----:B--2---:R-:W2:Y:S02]  /*d530*/  SHFL.IDX PT, R0, R189, RZ, 0x1f ;  /* 0x00001fffbd007589 */ /* 0x004ea400000e0000 */
[----:B--2---:R-:W-:-:S13]  /*d540*/  ISETP.NE.AND P0, PT, R0, 0x7, PT ;  /* 0x000000070000780c */ /* 0x004fda0003f05270 */
[----:B------:R-:W-:Y:S05]  /*d550*/  @P0 BRA `(.L_x_4041) ;  /* 0x0000000800f80947 */ /* 0x000fea0003800000 */
[----:B------:R-:W-:Y:S01]  /*d560*/  BAR.SYNC.DEFER_BLOCKING 0x1, 0x120 ;  /* 0x0044800000007b1d */ /* 0x000fe20000010000 */
[----:B------:R-:W-:-:S05]  /*d570*/  ELECT P0, URZ, PT ;  /* 0x00000000003f782f */ /* 0x000fca0003800000 */
[----:B------:R-:W-:Y:S08]  /*d580*/  BSSY B0, `(.L_x_4042) ;  /* 0x0000030000007945 */ /* 0x000ff00003800000 */
[----:B------:R-:W-:Y:S05]  /*d590*/  @!P0 BRA `(.L_x_4043) ;  /* 0x0000000000b88947 */ /* 0x000fea0003800000 */
[----:B------:R-:W-:Y:S02]  /*d5a0*/  UIADD3 UR6, UP0, UR52, 0x9f0, URZ ;  /* 0x000009f034067890 */ /* 0x000fe4000ff1e03f */
[----:B------:R-:W-:Y:S02]  /*d5b0*/  UIADD3 UR5, UR48, 0x2000, URZ ;  /* 0x0000200030057890 */ /* 0x000fe4000fffe03f */
[----:B------:R-:W-:Y:S02]  /*d5c0*/  UIADD3.X UR7, URZ, UR53, URZ, UP0, !UPT ;  /* 0x000000353f077290 */ /* 0x000fe400087fe43f */
[----:B------:R-:W-:Y:S01]  /*d5d0*/  UIADD3 UR9, UR48, 0x4000, URZ ;  /* 0x0000400030097890 */ /* 0x000fe2000fffe03f */
[----:B------:R-:W-:Y:S01]  /*d5e0*/  UMOV UR41, URZ ;  /* 0x0000003f00297c82 */ /* 0x000fe20008000000 */
[----:B------:R-:W-:Y:S01]  /*d5f0*/  UMOV UR45, URZ ;  /* 0x0000003f002d7c82 */ /* 0x000fe20008000000 */
[----:B------:R-:W-:Y:S01]  /*d600*/  UMOV UR40, UR48 ;  /* 0x0000003000287c82 */ /* 0x000fe20008000000 */
[----:B------:R-:W-:Y:S01]  /*d610*/  UMOV UR8, 0x40 ;  /* 0x0000004000087882 */ /* 0x000fe20000000000 */
[----:B------:R-:W-:-:S02]  /*d620*/  UIADD3 UR11, UR48, 0x6000, URZ ;  /* 0x00006000300b7890 */ /* 0x000fc4000fffe03f */
        /* <DEDUP_REMOVED lines=37> */
.L_x_4043:
[----:B------:R-:W-:Y:S05]  /*d880*/  BSYNC B0 ;  /* 0x0000000000007941 */ /* 0x000fea0003800000 */
.L_x_4042:
[----:B------:R-:W-:Y:S05]  /*d890*/  BRA `(.L_x_4041) ;  /* 0x0000000800287947 */ /* 0x000fea0003800000 */
.L_x_4039:
[----:B------:R-:W1:Y:S01]  /*d8a0*/  LDC.64 R8, c[0x0][0xae0] ;  /* 0x0002b800ff087b82 */ /* 0x000e620000000a00 */
[----:B------:R-:W-:Y:S01]  /*d8b0*/  ISETP.GT.AND P0, PT, R191, 0x3f, PT ;  /* 0x0000003fbf00780c */ /* 0x000fe20003f04270 */
[----:B------:R-:W-:Y:S01]  /*d8c0*/  USHF.R.S32.HI UR5, URZ, 0x1f, UR43 ;  /* 0x0000001f3f057899 */ /* 0x000fe2000801142b */
[----:B------:R-:W-:Y:S01]  /*d8d0*/  BSSY B0, `(.L_x_4044) ;  /* 0x000001a000007945 */ /* 0x000fe20003800000 */
[----:B------:R-:W-:Y:S01]  /*d8e0*/  USHF.R.S32.HI UR8, URZ, 0x1f, UR44 ;  /* 0x0000001f3f087899 */ /* 0x000fe2000801142c */
[----:B------:R-:W-:-:S09]  /*d8f0*/  VIADD R12, R184, 0x40 ;  /* 0x00000040b80c7836 */ /* 0x000fd20000000000 */
[----:B------:R-:W-:Y:S05]  /*d900*/  @P0 BRA `(.L_x_4045) ;  /* 0x0000000000580947 */ /* 0x000fea0003800000 */
[----:B------:R-:W2:Y:S01]  /*d910*/  S2R R4, SR_TID.X ;  /* 0x0000000000047919 */ /* 0x000ea20000002100 */
[----:B------:R-:W-:Y:S01]  /*d920*/  IMAD.U32 R5, RZ, RZ, UR42 ;  /* 0x0000002aff057e24 */ /* 0x000fe2000f8e00ff */
[----:B------:R-:W-:-:S04]  /*d930*/  ULDC UR6, c[0x0][0xa88] ;  /* 0x0002a20000067ab9 */ /* 0x000fc80000000800 */
[----:B--2---:R-:W-:-:S04]  /*d940*/  IADD3 R4, R5, -0x80, R4 ;  /* 0xffffff8005047810 */ /* 0x004fc80007ffe004 */
[----:B------:R-:W-:-:S13]  /*d950*/  ISETP.GE.AND P0, PT, R4, UR6, PT ;  /* 0x0000000604007c0c */ /* 0x000fda000bf06270 */
[----:B------:R-:W-:Y:S05]  /*d960*/  @P0 BRA `(.L_x_4045) ;  /* 0x0000000000400947 */ /* 0x000fea0003800000 */
[----:B------:R-:W2:Y:S01]  /*d970*/  LDC.64 R6, c[0x0][0xb70] ;  /* 0x0002dc00ff067b82 */ /* 0x000ea20000000a00 */
[----:B------:R-:W-:Y:S01]  /*d980*/  SHF.R.S32.HI R5, RZ, 0x1f, R4 ;  /* 0x0000001fff057819 */ /* 0x000fe20000011404 */
[----:B------:R-:W-:-:S06]  /*d990*/  ULDC.64 UR6, c[0x0][0xb40] ;  /* 0x0002d00000067ab9 */ /* 0x000fcc0000000a00 */
[----:B------:R-:W3:Y:S01]  /*d9a0*/  LDC.64 R10, c[0x0][0xb78] ;  /* 0x0002de00ff0a7b82 */ /* 0x000ee20000000a00 */
[C---:B--2---:R-:W-:Y:S02]  /*d9b0*/  IMAD R0, R6.reuse, UR5, RZ ;  /* 0x0000000506007c24 */ /* 0x044fe4000f8e02ff */
[----:B------:R-:W-:-:S04]  /*d9c0*/  IMAD.WIDE.U32 R4, R6, UR43, R4 ;  /* 0x0000002b06047c25 */ /* 0x000fc8000f8e0004 */
[----:B------:R-:W-:Y:S02]  /*d9d0*/  IMAD R3, R7, UR43, R0 ;  /* 0x0000002b07037c24 */ /* 0x000fe4000f8e0200 */
[----:B---3--:R-:W-:-:S03]  /*d9e0*/  IMAD R0, R10, UR8, RZ ;  /* 0x000000080a007c24 */ /* 0x008fc6000f8e02ff */
[----:B------:R-:W-:Y:S01]  /*d9f0*/  IADD3 R5, R5, R3, RZ ;  /* 0x0000000305057210 */ /* 0x000fe20007ffe0ff */
[----:B------:R-:W-:Y:S02]  /*da00*/  IMAD R3, R11, UR44, R0 ;  /* 0x0000002c0b037c24 */ /* 0x000fe4000f8e0200 */
[----:B------:R-:W-:-:S04]  /*da10*/  IMAD.WIDE.U32 R4, R10, UR44, R4 ;  /* 0x0000002c0a047c25 */ /* 0x000fc8000f8e0004 */
[----:B------:R-:W-:Y:S01]  /*da20*/  IMAD.IADD R3, R5, 0x1, R3 ;  /* 0x0000000105037824 */ /* 0x000fe200078e0203 */
[----:B------:R-:W-:-:S04]  /*da30*/  LEA R6, P0, R4, UR6, 0x2 ;  /* 0x0000000604067c11 */ /* 0x000fc8000f8010ff */
[----:B------:R-:W-:Y:S01]  /*da40*/  LEA.HI.X R7, R4, UR7, R3, 0x2, P0 ;  /* 0x0000000704077c11 */ /* 0x000fe200080f1403 */
[----:B------:R-:W-:-:S05]  /*da50*/  IMAD.MOV.U32 R3, RZ, RZ, -0x800000 ;  /* 0xff800000ff037424 */ /* 0x000fca00078e00ff */
[----:B------:R2:W-:Y:S03]  /*da60*/  STG.E desc[UR50][R6.64], R3 ;  /* 0x0000000306007986 */ /* 0x0005e6000c101932 */
.L_x_4045:
[----:B------:R-:W-:Y:S05]  /*da70*/  BSYNC B0 ;  /* 0x0000000000007941 */ /* 0x000fea0003800000 */
.L_x_4044:
[----:B------:R-:W-:Y:S01]  /*da80*/  ULDC.64 UR6, c[0x0][0xa88] ;  /* 0x0002a20000067ab9 */ /* 0x000fe20000000a00 */
[----:B-12---:R-:W-:Y:S01]  /*da90*/  IMAD R6, R8, UR5, RZ ;  /* 0x0000000508067c24 */ /* 0x006fe2000f8e02ff */
[----:B------:R-:W-:Y:S01]  /*daa0*/  ISETP.GE.AND P1, PT, R12, UR7, PT ;  /* 0x000000070c007c0c */ /* 0x000fe2000bf26270 */
[----:B------:R-:W1:Y:S01]  /*dab0*/  LDC.64 R10, c[0x0][0xae8] ;  /* 0x0002ba00ff0a7b82 */ /* 0x000e620000000a00 */
[C---:B------:R-:W-:Y:S01]  /*dac0*/  ISETP.GE.AND P0, PT, R184.reuse, UR7, PT ;  /* 0x00000007b8007c0c */ /* 0x040fe2000bf06270 */
[C---:B------:R-:W-:Y:S01]  /*dad0*/  VIADD R14, R184.reuse, 0x80 ;  /* 0x00000080b80e7836 */ /* 0x040fe20000000000 */
[----:B------:R-:W-:Y:S01]  /*dae0*/  SEL R3, RZ, 0xffffffff, P1 ;  /* 0xffffffffff037807 */ /* 0x000fe20000800000 */
[----:B------:R-:W-:Y:S01]  /*daf0*/  VIADD R15, R184, 0xc0 ;  /* 0x000000c0b80f7836 */ /* 0x000fe20000000000 */
[----:B------:R-:W-:Y:S01]  /*db00*/  SEL R0, RZ, 0x1, P0 ;  /* 0x00000001ff007807 */ /* 0x000fe20000000000 */
[----:B------:R-:W-:Y:S01]  /*db10*/  IMAD R7, R9, UR43, R6 ;  /* 0x0000002b09077c24 */ /* 0x000fe2000f8e0206 */
[----:B------:R-:W-:Y:S01]  /*db20*/  ISETP.GE.AND P0, PT, R14, UR7, PT ;  /* 0x000000070e007c0c */ /* 0x000fe2000bf06270 */
[----:B------:R-:W2:Y:S01]  /*db30*/  LDC R9, c[0x0][0xdac] ;  /* 0x00036b00ff097b82 */ /* 0x000ea20000000800 */
[----:B------:R-:W-:Y:S01]  /*db40*/  IMAD.SHL.U32 R3, R3, 0x2, RZ ;  /* 0x0000000203037824 */ /* 0x000fe200078e00ff */
[----:B------:R-:W-:Y:S01]  /*db50*/  ISETP.GE.AND P2, PT, R15, UR7, PT ;  /* 0x000000070f007c0c */ /* 0x000fe2000bf46270 */
[C---:B------:R-:W-:Y:S01]  /*db60*/  VIADD R21, R184.reuse, 0x140 ;  /* 0x00000140b8157836 */ /* 0x040fe20000000000 */
[C---:B------:R-:W-:Y:S01]  /*db70*/  IADD3 R20, R184.reuse, 0x100, RZ ;  /* 0x00000100b8147810 */ /* 0x040fe20007ffe0ff */
[C---:B------:R-:W-:Y:S01]  /*db80*/  VIADD R4, R184.reuse, 0x180 ;  /* 0x00000180b8047836 */ /* 0x040fe20000000000 */
[----:B------:R-:W-:Y:S01]  /*db90*/  LOP3.LUT R0, R3, 0x2, R0, 0xe2, !PT ;  /* 0x0000000203007812 */ /* 0x000fe200078ee200 */
[----:B------:R-:W-:Y:S01]  /*dba0*/  UIADD3 UR42, -UR42, UR6, URZ ;  /* 0x000000062a2a7290 */ /* 0x000fe2000fffe13f */
[----:B------:R-:W-:Y:S01]  /*dbb0*/  SHF.R.S32.HI R185, RZ, 0x1f, R184 ;  /* 0x0000001fffb97819 */ /* 0x000fe200000114b8 */
[----:B------:R-:W-:Y:S01]  /*dbc0*/  ULOP3.LUT UR40, URZ, UR40, URZ, 0x33, !UPT ;  /* 0x000000283f287292 */ /* 0x000fe2000f8e333f */
[----:B------:R-:W-:Y:S01]  /*dbd0*/  IADD3 R5, R184, 0x1c0, RZ ;  /* 0x000001c0b8057810 */ /* 0x000fe20007ffe0ff */
[----:B------:R-:W-:Y:S01]  /*dbe0*/  BSSY B0, `(.L_x_4046) ;  /* 0x0000036000007945 */ /* 0x000fe20003800000 */
[----:B------:R-:W-:-:S02]  /*dbf0*/  SEL R3, RZ, 0x4, P0 ;  /* 0x00000004ff037807 */ /* 0x000fc40000000000 */
[----:B------:R-:W-:Y:S02]  /*dc00*/  SEL R6, RZ, 0x8, P2 ;  /* 0x00000008ff067807 */ /* 0x000fe40001000000 */
[----:B------:R-:W-:Y:S02]  /*dc10*/  ISETP.GE.AND P2, PT, R21, UR7, PT ;  /* 0x0000000715007c0c */ /* 0x000fe4000bf46270 */
[----:B------:R-:W-:Y:S02]  /*dc20*/  ISETP.GE.AND P0, PT, R20, UR7, PT ;  /* 0x0000000714007c0c */ /* 0x000fe4000bf06270 */
[----:B------:R-:W-:Y:S02]  /*dc30*/  ISETP.GE.AND P3, PT, R4, UR7, PT ;  /* 0x0000000704007c0c */ /* 0x000fe4000bf66270 */
[----:B------:R-:W-:Y:S01]  /*dc40*/  ISETP.GE.AND P1, PT, R5, UR7, PT ;  /* 0x0000000705007c0c */ /* 0x000fe2000bf26270 */
[----:B------:R-:W-:Y:S01]  /*dc50*/  IMAD.WIDE.U32 R4, R8, UR43, R184 ;  /* 0x0000002b08047c25 */ /* 0x000fe2000f8e00b8 */
[----:B------:R-:W-:-:S02]  /*dc60*/  LOP3.LUT R0, R6, R0, R3, 0xfe, !PT ;  /* 0x0000000006007212 */ /* 0x000fc400078efe03 */
[----:B------:R-:W-:Y:S01]  /*dc70*/  SEL R6, RZ, 0x20, P2 ;  /* 0x00000020ff067807 */ /* 0x000fe20001000000 */
[C---:B------:R-:W-:Y:S01]  /*dc80*/  VIADD R8, R186.reuse, 0x20 ;  /* 0x00000020ba087836 */ /* 0x040fe20000000000 */
[----:B------:R-:W-:Y:S01]  /*dc90*/  ISETP.GE.AND P2, PT, R186, UR42, PT ;  /* 0x0000002aba007c0c */ /* 0x000fe2000bf46270 */
[----:B------:R-:W-:Y:S01]  /*dca0*/  IMAD.IADD R5, R5, 0x1, R7 ;  /* 0x0000000105057824 */ /* 0x000fe200078e0207 */
[----:B------:R-:W-:Y:S02]  /*dcb0*/  SEL R3, RZ, 0x10, P0 ;  /* 0x00000010ff037807 */ /* 0x000fe40000000000 */
[----:B------:R-:W-:Y:S01]  /*dcc0*/  ISETP.GE.AND P0, PT, R8, UR42, PT ;  /* 0x0000002a08007c0c */ /* 0x000fe2000bf06270 */
[----:B-1----:R-:W-:Y:S01]  /*dcd0*/  IMAD R8, R10, UR8, RZ ;  /* 0x000000080a087c24 */ /* 0x002fe2000f8e02ff */
[----:B------:R-:W-:Y:S02]  /*dce0*/  LOP3.LUT R3, R6, R0, R3, 0xfe, !PT ;  /* 0x0000000006037212 */ /* 0x000fe400078efe03 */
[----:B------:R-:W-:Y:S01]  /*dcf0*/  SEL R0, RZ, 0x40, P3 ;  /* 0x00000040ff007807 */ /* 0x000fe20001800000 */
[----:B------:R-:W-:Y:S01]  /*dd00*/  IMAD R11, R11, UR44, R8 ;  /* 0x0000002c0b0b7c24 */ /* 0x000fe2000f8e0208 */
[----:B------:R-:W-:-:S02]  /*dd10*/  SHF.R.S32.HI R187, RZ, 0x1f, R186 ;  /* 0x0000001fffbb7819 */ /* 0x000fc400000114ba */
[----:B--2---:R-:W-:Y:S01]  /*dd20*/  IADD3 R7, R9, UR40, RZ ;  /* 0x0000002809077c10 */ /* 0x004fe2000fffe0ff */
[----:B------:R-:W-:Y:S01]  /*dd30*/  IMAD.WIDE.U32 R8, R10, UR44, R4 ;  /* 0x0000002c0a087c25 */ /* 0x000fe2000f8e0004 */
[----:B------:R-:W-:Y:S02]  /*dd40*/  LOP3.LUT R3, R3, R0, RZ, 0xfc, !PT ;  /* 0x0000000003037212 */ /* 0x000fe400078efcff */
[----:B------:R-:W-:Y:S01]  /*dd50*/  SEL R0, RZ, 0x80, P1 ;  /* 0x00000080ff007807 */ /* 0x000fe20000800000 */
[----:B------:R-:W-:-:S03]  /*dd60*/  IMAD.WIDE R6, R7, 0x40, R186 ;  /* 0x0000004007067825 */ /* 0x000fc600078e02ba */
[----:B------:R-:W-:Y:S01]  /*dd70*/  LOP3.LUT R0, R3, R0, RZ, 0xfc, !PT ;  /* 0x0000000003007212 */ /* 0x000fe200078efcff */
[----:B------:R-:W-:Y:S01]  /*dd80*/  IMAD.IADD R13, R9, 0x1, R11 ;  /* 0x00000001090d7824 */ /* 0x000fe200078e020b */
        /* <DEDUP_REMOVED lines=13> */
[----:B------:R-:W-:Y:S02]  /*de60*/  LEA R10, P2, R4, UR8, 0x1 ;  /* 0x00000008040a7c11 */ /* 0x000fe4000f8408ff */
[----:B------:R-:W-:-:S04]  /*de70*/  IADD3 R5, R5, R11, RZ ;  /* 0x0000000b05057210 */ /* 0x000fc80007ffe0ff */
        /* <DEDUP_REMOVED lines=12> */
.L_x_4047:
[----:B------:R-:W-:Y:S05]  /*df40*/  BSYNC B0 ;  /* 0x0000000000007941 */ /* 0x000fea0003800000 */
.L_x_4046:
[----:B------:R-:W-:Y:S04]  /*df50*/  BSSY B0, `(.L_x_4041) ;  /* 0x000001e000007945 */ /* 0x000fe80003800000 */
[----:B------:R-:W-:Y:S05]  /*df60*/  @P0 BRA `(.L_x_4048) ;  /* 0x0000000000700947 */ /* 0x000fea0003800000 */
[----:B------:R-:W-:Y:S01]  /*df70*/  IADD3 R9, P0, R6, 0x20, RZ ;  /* 0x0000002006097810 */ /* 0x000fe20007f1e0ff */
[----:B------:R-:W-:Y:S01]  /*df80*/  ULDC.64 UR8, c[0x0][0xad8] ;  /* 0x0002b60000087ab9 */ /* 0x000fe20000000a00 */
[----:B------:R-:W-:Y:S01]  /*df90*/  IMAD.MOV.U32 R4, RZ, RZ, R8 ;  /* 0x000000ffff047224 */ /* 0x000fe200078e0008 */
[----:B------:R-:W-:Y:S01]  /*dfa0*/  ISETP.GE.AND P1, PT, R14, UR7, PT ;  /* 0x000000070e007c0c */ /* 0x000fe2000bf26270 */
        /* <DEDUP_REMOVED lines=8> */
[----:B------:R-:W-:-:S03]  /*e030*/  LOP3.LUT P4, RZ, R3, 0x40, RZ, 0xc0, !PT ;  /* 0x0000004003ff7812 */ /* 0x000fc6000788c0ff */
[----:B------:R-:W-:Y:S01]  /*e040*/  IMAD R9, R9, UR9, R6 ;  /* 0x0000000909097c24 */ /* 0x000fe2000f8e0206 */
[----:B------:R-:W-:Y:S02]  /*e050*/  ULDC.64 UR8, c[0x0][0xa80] ;  /* 0x0002a00000087ab9 */ /* 0x000fe40000000a00 */
[----:B------:R-:W-:Y:S02]  /*e060*/  LEA R6, P3, R4, UR8, 0x1 ;  /* 0x0000000804067c11 */ /* 0x000fe4000f8608ff */
[----:B------:R-:W-:-:S04]  /*e070*/  IADD3 R5, R5, R9, RZ ;  /* 0x0000000905057210 */ /* 0x000fc80007ffe0ff */
        /* <DEDUP_REMOVED lines=11> */
.L_x_4048:
[----:B------:R-:W-:Y:S05]  /*e130*/  BSYNC B0 ;  /* 0x0000000000007941 */ /* 0x000fea0003800000 */
.L_x_4041:
[----:B------:R-:W3:Y:S02]  /*e140*/  LDC R0, c[0x0][0xda8] ;  /* 0x00036a00ff007b82 */ /* 0x000ee40000000800 */
[----:B---3--:R-:W-:-:S13]  /*e150*/  ISETP.LE.AND P0, PT, R0, UR4, PT ;  /* 0x0000000400007c0c */ /* 0x008fda000bf03270 */
[----:B------:R-:W-:Y:S05]  /*e160*/  @!P0 BRA `(.L_x_4049) ;  /* 0xffffff2c00588947 */ /* 0x000fea000383ffff */
[----:B------:R-:W-:Y:S05]  /*e170*/  EXIT ;  /* 0x000000000000794d */ /* 0x000fea0003800000 */
.L_x_3943:
[----:B------:R-:W-:-:S08]  /*e180*/  NOP ;  /* 0x0000000000007918 */ /* 0x000fd00000000000 */
[----:B------:R-:W1:-:S00]  /*e190*/  USETMAXREG.DEALLOC.CTAPOOL 0x18 ;  /* 0x00000018000079c8 */ /* 0x000e4000080e0500 */
        /* <DEDUP_REMOVED lines=11> */
[----:B------:R-:W-:Y:S01]  /*e250*/  LOP3.LUT R19, R19, 0x1f, RZ, 0xc0, !PT ;  /* 0x0000001f13137812 */ /* 0x000fe200078ec0ff */
[----:B------:R-:W-:Y:S01]  /*e260*/  IMAD.U32 R18, RZ, RZ, UR4 ;  /* 0x00000004ff127e24 */ /* 0x000fe2000f8e00ff */
[----:B------:R-:W-:Y:S01]  /*e270*/  MOV R17, 0x1 ;  /* 0x0000000100117802 */ /* 0x000fe20000000f00 */
[----:B------:R-:W-:Y:S01]  /*e280*/  IMAD.MOV.U32 R16, RZ, RZ, RZ ;  /* 0x000000ffff107224 */ /* 0x000fe200078e00ff */
[----:B------:R-:W-:Y:S01]  /*e290*/  ULDC UR44, c[0x0][0xc] ;  /* 0x00000300002c7ab9 */ /* 0x000fe20000000800 */
[----:B------:R-:W-:Y:S01]  /*e2a0*/  ULDC.64 UR46, c[0x0][0x198] ;  /* 0x00006600002e7ab9 */ /* 0x000fe20000000a00 */
[----:B------:R-:W-:-:S05]  /*e2b0*/  UMOV UR45, URZ ;  /* 0x0000003f002d7c82 */ /* 0x000fca0008000000 */
.L_x_4104:
[----:B------:R-:W-:Y:S01]  /*e2c0*/  ULDC UR10, c[0x0][0xdd0] ;  /* 0x00037400000a7ab9 */ /* 0x000fe20000000800 */
[----:B------:R-:W1:Y:S01]  /*e2d0*/  LDC R0, c[0x0][0xde8] ;  /* 0x00037a00ff007b82 */ /* 0x000e620000000800 */
        /* <DEDUP_REMOVED lines=19> */
.L_x_4051:
[----:B------:R-:W-:Y:S01]  /*e410*/  ULDC UR11, c[0x0][0xdc4] ;  /* 0x00037100000b7ab9 */ /* 0x000fe20000000800 */
[----:B------:R-:W-:Y:S01]  /*e420*/  UMOV UR9, UR10 ;  /* 0x0000000a00097c82 */ /* 0x000fe20008000000 */
[----:B------:R-:W-:-:S11]  /*e430*/  UISETP.NE.AND UP0, UPT, UR11, 0x1, UPT ;  /* 0x000000010b00788c */ /* 0x000fd6000bf05270 */
[----:B------:R-:W-:Y:S02]  /*e440*/  @UP0 ULDC.64 UR12, c[0x0][0xdc8] ;  /* 0x00037200000c0ab9 */ /* 0x000fe40000000a00 */
[----:B------:R-:W-:-:S04]  /*e450*/  UIMAD.WIDE.U32 UR6, UR10, UR12, URZ ;  /* 0x0000000c0a0672a5 */ /* 0x000fc8000f8e003f */
[----:B------:R-:W-:-:S04]  /*e460*/  @UP0 USHF.R.U32.HI UR9, URZ, UR13, UR7 ;  /* 0x0000000d3f090299 */ /* 0x000fc80008011607 */
[----:B------:R-:W-:-:S12]  /*e470*/  UIMAD UR6, UR9, UR11, URZ ;  /* 0x0000000b090672a4 */ /* 0x000fd8000f8e023f */
.L_x_4052:
[----:B------:R-:W-:Y:S01]  /*e480*/  ULDC.64 UR12, c[0x0][0x3f8] ;  /* 0x0000fe00000c7ab9 */ /* 0x000fe20000000a00 */
[----:B------:R-:W-:Y:S02]  /*e490*/  UIADD3 UR10, UR10, -UR6, URZ ;  /* 0x800000060a0a7290 */ /* 0x000fe4000fffe03f */
[----:B------:R-:W-:Y:S02]  /*e4a0*/  UISETP.NE.U32.AND UP0, UPT, UR12, URZ, UPT ;  /* 0x0000003f0c00728c */ /* 0x000fe4000bf05070 */
[----:B------:R-:W-:Y:S01]  /*e4b0*/  ULOP3.LUT UR9, URZ, UR9, URZ, 0x33, !UPT ;  /* 0x000000093f097292 */ /* 0x000fe2000f8e333f */
[----:B------:R-:W-:Y:S01]  /*e4c0*/  ULDC UR12, c[0x0][0xdb8] ;  /* 0x00036e00000c7ab9 */ /* 0x000fe20000000800 */
[----:B------:R-:W-:Y:S01]  /*e4d0*/  ULDC.64 UR6, c[0x0][0x9e0] ;  /* 0x0002780000067ab9 */ /* 0x000fe20000000a00 */
[----:B------:R-:W-:Y:S01]  /*e4e0*/  UISETP.NE.AND UP1, UPT, UR12, 0x1, UPT ;  /* 0x000000010c00788c */ /* 0x000fe2000bf25270 */
[----:B------:R-:W-:Y:S01]  /*e4f0*/  ULDC UR11, c[0x0][0xdc4] ;  /* 0x00037100000b7ab9 */ /* 0x000fe20000000800 */
[----:B------:R-:W-:Y:S01]  /*e500*/  ULDC UR41, c[0x0][0xdac] ;  /* 0x00036b0000297ab9 */ /* 0x000fe20000000800 */
[----:B------:R-:W-:-:S02]  /*e510*/  UISETP.GE.AND UP2, UPT, UR7, 0x1, UPT ;  /* 0x000000010700788c */ /* 0x000fc4000bf46270 */
[----:B------:R-:W-:Y:S02]  /*e520*/  UIMAD UR11, UR8, UR11, UR10 ;  /* 0x0000000b080b72a4 */ /* 0x000fe4000f8e020a */
[----:B------:R-:W-:Y:S02]  /*e530*/  UIADD3 UR41, UR9, UR41, URZ ;  /* 0x0000002909297290 */ /* 0x000fe4000fffe03f */
[----:B------:R-:W-:Y:S01]  /*e540*/  UISETP.NE.AND.EX UP0, UPT, UR13, URZ, UPT, UP0 ;  /* 0x0000003f0d00728c */ /* 0x000fe2000bf05300 */
[----:B------:R-:W-:Y:S01]  /*e550*/  PLOP3.LUT P1, PT, PT, PT, UP2, 0x80, 0x0 ;  /* 0x000000000000781c */ /* 0x000fe20003f2f028 */
[----:B------:R-:W-:Y:S01]  /*e560*/  @UP1 ULDC UR8, c[0x0][0xdbc] ;  /* 0x00036f0000081ab9 */ /* 0x000fe20000000800 */
[----:B------:R-:W-:Y:S02]  /*e570*/  USHF.L.U32 UR41, UR41, 0x6, URZ ;  /* 0x0000000629297899 */ /* 0x000fe4000800063f */
[----:B------:R-:W-:Y:S01]  /*e580*/  UIMAD.WIDE.U32 UR8, UR11, UR8, URZ ;  /* 0x000000080b0872a5 */ /* 0x000fe2000f8e003f */
        /* <DEDUP_REMOVED lines=23> */
.L_x_4054:
[----:B------:R-:W-:-:S11]  /*e700*/  UISETP.NE.AND UP0, UPT, UR7, 0x1, UPT ;  /* 0x000000010700788c */ /* 0x000fd6000bf05270 */
[----:B------:R-:W-:Y:S02]  /*e710*/  @UP0 ULDC.64 UR16, c[0x0][0x9e8] ;  /* 0x00027a0000100ab9 */ /* 0x000fe40000000a00 */
[----:B------:R-:W-:-:S04]  /*e720*/  UIMAD.WIDE.U32 UR8, UR10, UR16, URZ ;  /* 0x000000100a0872a5 */ /* 0x000fc8000f8e003f */
[----:B------:R-:W-:-:S12]  /*e730*/  @UP0 USHF.R.U32.HI UR10, URZ, UR17, UR9 ;  /* 0x000000113f0a0299 */ /* 0x000fd80008011609 */
.L_x_4055:
[----:B------:R-:W-:-:S04]  /*e740*/  UIMAD UR10, UR10, UR7, UR7 ;  /* 0x000000070a0a72a4 */ /* 0x000fc8000f8e0207 */
[----:B------:R-:W-:-:S04]  /*e750*/  UISETP.LT.AND UP0, UPT, UR6, UR10, UPT ;  /* 0x0000000a0600728c */ /* 0x000fc8000bf01270 */
[----:B------:R-:W-:-:S12]  /*e760*/  USEL UR6, UR6, UR10, UP0 ;  /* 0x0000000a06067287 */ /* 0x000fd80008000000 */
.L_x_4053:
[----:B------:R-:W-:Y:S02]  /*e770*/  UIMAD UR9, UR13, UR15, 0x3f ;  /* 0x0000003f0d0974a4 */ /* 0x000fe4000f8e020f */
[----:B------:R-:W-:Y:S02]  /*e780*/  UIADD3 UR6, UR6, 0x3f, URZ ;  /* 0x0000003f06067890 */ /* 0x000fe4000fffe03f */
[----:B------:R-:W-:Y:S02]  /*e790*/  USHF.R.S32.HI UR10, URZ, 0x1f, UR9 ;  /* 0x0000001f3f0a7899 */ /* 0x000fe40008011409 */
[----:B------:R-:W-:Y:S02]  /*e7a0*/  USHF.R.S32.HI UR8, URZ, 0x1f, UR6 ;  /* 0x0000001f3f087899 */ /* 0x000fe40008011406 */
[----:B------:R-:W-:Y:S02]  /*e7b0*/  ULEA.HI UR10, UR10, UR9, URZ, 0x6 ;  /* 0x000000090a0a7291 */ /* 0x000fe4000f8f303f */
[----:B------:R-:W-:-:S02]  /*e7c0*/  ULEA.HI UR8, UR8, UR6, URZ, 0x6 ;  /* 0x0000000608087291 */ /* 0x000fc4000f8f303f */
[----:B------:R-:W-:Y:S02]  /*e7d0*/  UIADD3 UR6, UR41, -UR14, URZ ;  /* 0x8000000e29067290 */ /* 0x000fe4000fffe03f */
[----:B------:R-:W-:Y:S02]  /*e7e0*/  USHF.R.S32.HI UR39, URZ, 0x6, UR10 ;  /* 0x000000063f277899 */ /* 0x000fe4000801140a */
[----:B------:R-:W-:Y:S02]  /*e7f0*/  USHF.R.S32.HI UR8, URZ, 0x6, UR8 ;  /* 0x000000063f087899 */ /* 0x000fe40008011408 */
[----:B------:R-:W-:Y:S02]  /*e800*/  UIMAD UR6, UR13, UR15, UR6 ;  /* 0x0000000f0d0672a4 */ /* 0x000fe4000f8e0206 */
[----:B------:R-:W-:Y:S01]  /*e810*/  UISETP.LT.AND UP0, UPT, UR39, UR8, UPT ;  /* 0x000000082700728c */ /* 0x000fe2000bf01270 */
[----:B------:R-:W-:Y:S02]  /*e820*/  ULDC UR10, c[0x0][0x9dc] ;  /* 0x00027700000a7ab9 */ /* 0x000fe40000000800 */
[----:B------:R-:W-:-:S02]  /*e830*/  UIADD3 UR10, UR6, -UR10, URZ ;  /* 0x8000000a060a7290 */ /* 0x000fc4000fffe03f */
[----:B------:R-:W-:Y:S01]  /*e840*/  USEL UR39, UR39, UR8, UP0 ;  /* 0x0000000827277287 */ /* 0x000fe20008000000 */
[----:B------:R-:W-:Y:S11]  /*e850*/  @!P1 BRA `(.L_x_4056) ;  /* 0x0000000000449947 */ /* 0x000ff60003800000 */
        /* <DEDUP_REMOVED lines=10> */
.L_x_4057:
[----:B------:R-:W-:-:S11]  /*e900*/  UISETP.NE.AND UP0, UPT, UR7, 0x1, UPT ;  /* 0x000000010700788c */ /* 0x000fd6000bf05270 */
[----:B------:R-:W-:Y:S02]  /*e910*/  @UP0 ULDC.64 UR12, c[0x0][0x9e8] ;  /* 0x00027a00000c0ab9 */ /* 0x000fe40000000a00 */
[----:B------:R-:W-:-:S04]  /*e920*/  UIMAD.WIDE.U32 UR8, UR6, UR12, URZ ;  /* 0x0000000c060872a5 */ /* 0x000fc8000f8e003f */
[----:B------:R-:W-:-:S12]  /*e930*/  @UP0 USHF.R.U32.HI UR6, URZ, UR13, UR9 ;  /* 0x0000000d3f060299 */ /* 0x000fd80008011609 */
.L_x_4058:
[----:B------:R-:W-:-:S04]  /*e940*/  UIMAD UR6, UR6, UR7, URZ ;  /* 0x00000007060672a4 */ /* 0x000fc8000f8e023f */
[----:B------:R-:W-:-:S04]  /*e950*/  UISETP.LT.AND UP0, UPT, UR10, UR6, UPT ;  /* 0x000000060a00728c */ /* 0x000fc8000bf01270 */
[----:B------:R-:W-:-:S12]  /*e960*/  USEL UR10, UR10, UR6, !UP0 ;  /* 0x000000060a0a7287 */ /* 0x000fd8000c000000 */
.L_x_4056:
[----:B------:R-:W-:Y:S01]  /*e970*/  USHF.R.S32.HI UR6, URZ, 0x1f, UR10 ;  /* 0x0000001f3f067899 */ /* 0x000fe2000801140a */
[----:B------:R-:W-:Y:S03]  /*e980*/  BSSY B6, `(.L_x_4059) ;  /* 0x0000284000067945 */ /* 0x000fe60003800000 */
[----:B------:R-:W-:-:S04]  /*e990*/  ULEA.HI UR6, UR6, UR10, URZ, 0x6 ;  /* 0x0000000a06067291 */ /* 0x000fc8000f8f303f */
[----:B------:R-:W-:-:S04]  /*e9a0*/  USHF.R.S32.HI UR6, URZ, 0x6, UR6 ;  /* 0x000000063f067899 */ /* 0x000fc80008011406 */
[----:B------:R-:W-:-:S04]  /*e9b0*/  UISETP.LT.AND UP0, UPT, URZ, UR6, UPT ;  /* 0x000000063f00728c */ /* 0x000fc8000bf01270 */
[----:B------:R-:W-:-:S04]  /*e9c0*/  USEL UR38, URZ, UR6, !UP0 ;  /* 0x000000063f267287 */ /* 0x000fc8000c000000 */
[----:B------:R-:W-:-:S06]  /*e9d0*/  UISETP.GT.AND UP0, UPT, UR39, UR38, UPT ;  /* 0x000000262700728c */ /* 0x000fcc000bf04270 */
[----:B------:R-:W-:-:S13]  /*e9e0*/  PLOP3.LUT P0, PT, PT, PT, UP0, 0x80, 0x0 ;  /* 0x000000000000781c */ /* 0x000fda0003f0f008 */
[----:B------:R-:W-:Y:S05]  /*e9f0*/  @P0 BRA `(.L_x_4060) ;  /* 0x0000000000400947 */ /* 0x000fea0003800000 */
        /* <DEDUP_REMOVED lines=16> */
.L_x_4060:
        /* <DEDUP_REMOVED lines=16> */
[----:B------:R-:W-:Y:S02]  /*ec00*/  IMAD.U32 R7, RZ, RZ, UR9 ;  /* 0x00000009ff077e24 */ /* 0x000fe4000f8e00ff */
[----:B------:R-:W-:-:S02]  /*ec10*/  IMAD.U32 R10, RZ, RZ, UR4 ;  /* 0x00000004ff0a7e24 */ /* 0x000fc4000f8e00ff */
[----:B------:R-:W-:Y:S02]  /*ec20*/  IMAD.MOV.U32 R8, RZ, RZ, 0x70 ;  /* 0x00000070ff087424 */ /* 0x000fe400078e00ff */
[----:B------:R-:W-:Y:S02]  /*ec30*/  IMAD.MOV.U32 R12, RZ, RZ, 0x1 ;  /* 0x00000001ff0c7424 */ /* 0x000fe400078e00ff */
[----:B------:R-:W-:-:S07]  /*ec40*/  IMAD.MOV.U32 R13, RZ, RZ, RZ ;  /* 0x000000ffff0d7224 */ /* 0x000fce00078e00ff */
[----:B------:R-:W-:-:S07]  /*ec50*/  LEPC R20, `(.L_x_4062) ;  /* 0x000000001014794e */ /* 0x000fce0000000000 */
[----:B-1----:R-:W-:Y:S05]  /*ec60*/  CALL.ABS.NOINC R2 ;  /* 0x0000000002007343 */ /* 0x002fea0003c00000 */
.L_x_4062:
        /* <DEDUP_REMOVED lines=13> */
[----:B------:R-:W-:Y:S01]  /*ed40*/  MOV R13, RZ ;  /* 0x000000ff000d7202 */ /* 0x000fe20000000f00 */
[----:B------:R-:W-:-:S02]  /*ed50*/  IMAD.U32 R7, RZ, RZ, UR9 ;  /* 0x00000009ff077e24 */ /* 0x000fc4000f8e00ff */
[----:B------:R-:W-:Y:S02]  /*ed60*/  IMAD.U32 R11, RZ, RZ, UR5 ;  /* 0x00000005ff0b7e24 */ /* 0x000fe4000f8e00ff */
[----:B------:R-:W-:Y:S02]  /*ed70*/  IMAD.MOV.U32 R8, RZ, RZ, 0x70 ;  /* 0x00000070ff087424 */ /* 0x000fe400078e00ff */
[----:B-1----:R-:W-:-:S07]  /*ed80*/  IMAD.MOV.U32 R12, RZ, RZ, 0x1 ;  /* 0x00000001ff0c7424 */ /* 0x002fce00078e00ff */
[----:B------:R-:W-:-:S07]  /*ed90*/  LEPC R20, `(.L_x_4064) ;  /* 0x000000001014794e */ /* 0x000fce0000000000 */
[----:B--2---:R-:W-:Y:S05]  /*eda0*/  CALL.ABS.NOINC R2 ;  /* 0x0000000002007343 */ /* 0x004fea0003c00000 */
.L_x_4064:
        /* <DEDUP_REMOVED lines=15> */
[----:B-1----:R-:W-:Y:S05]  /*eea0*/  CALL.ABS.NOINC R2 ;  /* 0x0000000002007343 */ /* 0x002fea0003c00000 */
.L_x_4063:
        /* <DEDUP_REMOVED lines=10> */
[----:B------:R-:W-:Y:S01]  /*ef50*/  UMOV UR40, URZ ;  /* 0x0000003f00287c82 */ /* 0x000fe20008000000 */
[----:B------:R-:W-:Y:S01]  /*ef60*/  ISETP.NE.AND P1, PT, R19, RZ, PT ;  /* 0x000000ff1300720c */ /* 0x000fe20003f25270 */
[----:B------:R-:W-:Y:S01]  /*ef70*/  UMOV UR6, 0xffffffff ;  /* 0xffffffff00067882 */ /* 0x000fe20000000000 */
[----:B------:R-:W-:Y:S01]  /*ef80*/  MOV R0, UR42 ;  /* 0x0000002a00007c02 */ /* 0x000fe20008000f00 */
[----:B------:R-:W-:Y:S01]  /*ef90*/  IMAD.U32 R10, RZ, RZ, UR39 ;  /* 0x00000027ff0a7e24 */ /* 0x000fe2000f8e00ff */
[----:B--2---:R-:W1:Y:S03]  /*efa0*/  LDC.64 R2, c[0x0][0x3f8] ;  /* 0x0000fe00ff027b82 */ /* 0x004e660000000a00 */
[----:B------:R-:W-:-:S06]  /*efb0*/  VIADD R10, R10, 0xffffffff ;  /* 0xffffffff0a0a7836 */ /* 0x000fcc0000000000 */
[----:B------:R-:W-:Y:S01]  /*efc0*/  VOTEU.ALL UP1, P1 ;  /* 0x00000000003f7886 */ /* 0x000fe20000820000 */
[----:B------:R-:W2:Y:S04]  /*efd0*/  @P0 LDC R4, c[0x0][0x42c] ;  /* 0x00010b00ff040b82 */ /* 0x000ea80000000800 */
[----:B------:R-:W-:-:S04]  /*efe0*/  @!UP1 UIADD3 UR4, UP0, UR46, 0x270, URZ ;  /* 0x000002702e049890 */ /* 0x000fc8000ff1e03f */
[----:B------:R-:W-:Y:S01]  /*eff0*/  @!UP1 UIADD3.X UR5, URZ, UR47, URZ, UP0, !UPT ;  /* 0x0000002f3f059290 */ /* 0x000fe200087fe43f */
[----:B------:R-:W4:Y:S08]  /*f000*/  @P0 LDC R5, c[0x0][0x430] ;  /* 0x00010c00ff050b82 */ /* 0x000f300000000800 */
[----:B------:R1:W-:Y:S01]  /*f010*/  @!UP1 UTMAPF.L2.4D [UR40], [UR4] ;  /* 0x00000028040095b8 */ /* 0x0003e20008018000 */
[----:B--2---:R-:W-:-:S05]  /*f020*/  @P0 IMAD.HI.U32 R4, R4, UR42, RZ ;  /* 0x0000002a04040c27 */ /* 0x004fca000f8e00ff */
[----:B----4-:R-:W-:Y:S02]  /*f030*/  @P0 SHF.R.U32.HI R0, RZ, R5, R4 ;  /* 0x00000005ff000219 */ /* 0x010fe40000011604 */
[----:B-1----:R-:W-:-:S04]  /*f040*/  ISETP.NE.U32.AND P0, PT, R2, RZ, PT ;  /* 0x000000ff0200720c */ /* 0x002fc80003f05070 */
[----:B------:R-:W-:-:S04]  /*f050*/  ISETP.NE.AND.EX P0, PT, R3, RZ, PT, P0 ;  /* 0x000000ff0300720c */ /* 0x000fc80003f05300 */
[----:B---3--:R-:W-:Y:S01]  /*f060*/  SEL R4, R6, RZ, !P0 ;  /* 0x000000ff06047207 */ /* 0x008fe20004000000 */
[----:B------:R-:W-:Y:S08]  /*f070*/  BRA.DIV UR6, `(.L_x_4065) ;  /* 0x0000002a06547947 */ /* 0x000ff0000b800000 */
.L_x_4117:
[----:B------:R-:W-:Y:S01]  /*f080*/  UMOV UR4, 0xffffffff ;  /* 0xffffffff00047882 */ /* 0x000fe20000000000 */
[----:B------:R-:W-:Y:S02]  /*f090*/  SHF.R.S32.HI R7, RZ, 0x1f, R6 ;  /* 0x0000001fff077819 */ /* 0x000fe40000011406 */
[----:B------:R-:W-:Y:S05]  /*f0a0*/  BRA.DIV UR4, `(.L_x_4066) ;  /* 0x0000002a04747947 */ /* 0x000fea000b800000 */
[----:B------:R-:W-:-:S13]  /*f0b0*/  ELECT P6, URZ, PT ;  /* 0x00000000003f782f */ /* 0x000fda00038c0000 */
.L_x_4120:
[----:B------:R-:W-:Y:S05]  /*f0c0*/  @!P6 BRA `(.L_x_4067) ;  /* 0x0000000000c4e947 */ /* 0x000fea0003800000 */
[----:B------:R-:W-:Y:S01]  /*f0d0*/  IMAD.MOV.U32 R4, RZ, RZ, R6 ;  /* 0x000000ffff047224 */ /* 0x000fe200078e0006 */
[----:B------:R-:W-:Y:S06]  /*f0e0*/  @!P0 BRA `(.L_x_4068) ;  /* 0x0000000000488947 */ /* 0x000fec0003800000 */
[----:B------:R-:W1:Y:S01]  /*f0f0*/  LDC R11, c[0x0][0x41c] ;  /* 0x00010700ff0b7b82 */ /* 0x000e620000000800 */
[----:B------:R-:W-:Y:S01]  /*f100*/  MOV R12, R10 ;  /* 0x0000000a000c7202 */ /* 0x000fe20000000f00 */
        /* <DEDUP_REMOVED lines=16> */
.L_x_4068:
[----:B-1----:R-:W-:Y:S01]  /*f210*/  LEA R8, R16, UR37, 0x3 ;  /* 0x0000002510087c11 */ /* 0x002fe2000f8e18ff */
[----:B------:R-:W1:Y:S01]  /*f220*/  S2R R9, SR_TID.X ;  /* 0x0000000000097919 */ /* 0x000e620000002100 */
[----:B------:R-:W-:-:S04]  /*f230*/  SHF.L.U32 R5, R17, 0x1f, RZ ;  /* 0x0000001f11057819 */ /* 0x000fc800000006ff */
[----:B------:R-:W2:Y:S01]  /*f240*/  SYNCS.PHASECHK.TRANS64.TRYWAIT P2, [R8+URZ+0x28c40], R5 ;  /* 0x028c4005080075a7 */ /* 0x000ea2000804017f */
[----:B-1----:R-:W-:-:S04]  /*f250*/  LOP3.LUT R9, R9, 0x7f, RZ, 0xc0, !PT ;  /* 0x0000007f09097812 */ /* 0x002fc800078ec0ff */
[----:B------:R-:W-:Y:S01]  /*f260*/  ISETP.NE.AND P3, PT, R9, RZ, PT ;  /* 0x000000ff0900720c */ /* 0x000fe20003f65270 */
[----:B--2---:R-:W-:-:S12]  /*f270*/  @!P2 BRA `(.L_x_4069) ;  /* 0x000000280020a947 */ /* 0x004fd80003800000 */
.L_x_4121:
[----:B------:R-:W-:Y:S05]  /*f280*/  @P3 BRA `(.L_x_4070) ;  /* 0x0000000000143947 */ /* 0x000fea0003800000 */
[----:B------:R-:W-:Y:S02]  /*f290*/  ISETP.NE.AND P2, PT, R19, RZ, PT ;  /* 0x000000ff1300720c */ /* 0x000fe40003f45270 */
[----:B-1----:R-:W-:-:S04]  /*f2a0*/  MOV R5, 0x2000 ;  /* 0x0000200000057802 */ /* 0x002fc80000000f00 */
[----:B------:R2:W-:Y:S07]  /*f2b0*/  SYNCS.ARRIVE.TRANS64 RZ, [R8+URZ+0x28c30], R5 ;  /* 0x028c300508ff79a7 */ /* 0x0005ee000800003f */
[----:B------:R-:W-:Y:S05]  /*f2c0*/  @!P2 BRA `(.L_x_4070) ;  /* 0x000000000004a947 */ /* 0x000fea0003800000 */
[----:B------:R-:W-:Y:S01]  /*f2d0*/  BPT.TRAP 0x1 ;  /* 0x000000040000795c */ /* 0x000fe20000300000 */
.L_x_4070:
        /* <DEDUP_REMOVED lines=8> */
[----:B-----5:R-:W-:Y:S01]  /*f360*/  R2UR UR13, R4 ;  /* 0x00000000040d72ca */ /* 0x020fe200000e0000 */
[----:B------:R-:W-:-:S04]  /*f370*/  UMOV UR10, URZ ;  /* 0x0000003f000a7c82 */ /* 0x000fc80008000000 */
[----:B------:R-:W-:Y:S02]  /*f380*/  ULEA UR8, UR8, UR37, 0xd ;  /* 0x0000002508087291 */ /* 0x000fe4000f8e683f */
[----:B------:R-:W-:Y:S02]  /*f390*/  UIADD3 UR9, UR9, 0x28c30, URZ ;  /* 0x00028c3009097890 */ /* 0x000fe4000fffe03f */
[----:B------:R-:W-:Y:S02]  /*f3a0*/  USHF.L.U32 UR11, UR11, 0x6, URZ ;  /* 0x000000060b0b7899 */ /* 0x000fe4000800063f */
[----:B------:R-:W-:-:S09]  /*f3b0*/  UIADD3 UR8, UR8, 0x22400, URZ ;  /* 0x0002240008087890 */ /* 0x000fd2000fffe03f */
[----:B------:R3:W-:Y:S02]  /*f3c0*/  UTMALDG.4D [UR8], [UR4], desc[UR6] ;  /* 0x00000608040075b4 */ /* 0x0007e40008019000 */
[----:B---3--:R-:W-:Y:S01]  /*f3d0*/  NOP ;  /* 0x0000000000007918 */ /* 0x008fe20000000000 */
.L_x_4067:
        /* <DEDUP_REMOVED lines=11> */
[----:B------:R-:W-:Y:S01]  /*f490*/  UIADD3.X UR7, URZ, UR47, URZ, UP0, !UPT ;  /* 0x0000002f3f077290 */ /* 0x000fe200087fe43f */
[----:B------:R-:W-:Y:S01]  /*f4a0*/  UMOV UR11, UR41 ;  /* 0x00000029000b7c82 */ /* 0x000fe20008000000 */
[----:B------:R-:W-:Y:S01]  /*f4b0*/  UMOV UR12, UR42 ;  /* 0x0000002a000c7c82 */ /* 0x000fe20008000000 */
[----:B------:R-:W-:Y:S01]  /*f4c0*/  UMOV UR13, UR43 ;  /* 0x0000002b000d7c82 */ /* 0x000fe20008000000 */
[----:B------:R-:W-:Y:S01]  /*f4d0*/  UMOV UR5, 0x12f00000 ;  /* 0x12f0000000057882 */ /* 0x000fe20000000000 */
[----:B------:R-:W-:Y:S01]  /*f4e0*/  UMOV UR10, URZ ;  /* 0x0000003f000a7c82 */ /* 0x000fe20008000000 */
[----:B------:R1:W-:Y:S02]  /*f4f0*/  @P2 SYNCS.ARRIVE.TRANS64 RZ, [UR37+0x28c00], R5 ;  /* 0x028c0005ffff29a7 */ /* 0x0003e40008000025 */
[----:B-1----:R-:W-:Y:S01]  /*f500*/  IMAD.U32 R5, RZ, RZ, UR4 ;  /* 0x00000004ff057e24 */ /* 0x002fe2000f8e00ff */
[----:B------:R-:W-:-:S02]  /*f510*/  UMOV UR4, 0x0 ;  /* 0x0000000000047882 */ /* 0x000fc40000000000 */
[----:B------:R1:W-:Y:S02]  /*f520*/  UTMALDG.4D [UR8], [UR6], desc[UR4] ;  /* 0x00000408060075b4 */ /* 0x0003e40008019000 */
[----:B------:R-:W-:-:S04]  /*f530*/  SHF.L.U32 R5, R5, 0x1f, RZ ;  /* 0x0000001f05057819 */ /* 0x000fc800000006ff */
[----:B------:R-:W2:Y:S02]  /*f540*/  SYNCS.PHASECHK.TRANS64.TRYWAIT P2, [UR37+0x28c20], R5 ;  /* 0x028c2005ff0075a7 */ /* 0x000ea40008040165 */
[----:B-12---:R-:W-:Y:S05]  /*f550*/  @!P2 BRA `(.L_x_4071) ;  /* 0x00000024007ca947 */ /* 0x006fea0003800000 */
.L_x_4122:
[----:B------:R-:W-:Y:S01]  /*f560*/  ULDC.64 UR4, c[0x0][0x408] ;  /* 0x0001020000047ab9 */ /* 0x000fe20000000a00 */
[----:B------:R-:W-:Y:S04]  /*f570*/  BSSY B0, `(.L_x_4072) ;  /* 0x0000042000007945 */ /* 0x000fe80003800000 */
[----:B------:R-:W-:Y:S05]  /*f580*/  @!P6 BRA `(.L_x_4073) ;  /* 0x000000040000e947 */ /* 0x000fea0003800000 */
[----:B-1----:R-:W-:Y:S01]  /*f590*/  LEA R8, R16, UR37, 0x3 ;  /* 0x0000002510087c11 */ /* 0x002fe2000f8e18ff */
[----:B------:R-:W1:Y:S01]  /*f5a0*/  S2R R9, SR_TID.X ;  /* 0x0000000000097919 */ /* 0x000e620000002100 */
[----:B------:R-:W-:-:S04]  /*f5b0*/  SHF.L.U32 R5, R17, 0x1f, RZ ;  /* 0x0000001f11057819 */ /* 0x000fc800000006ff */
[----:B------:R-:W2:Y:S01]  /*f5c0*/  SYNCS.PHASECHK.TRANS64.TRYWAIT P2, [R8+URZ+0x28c60], R5 ;  /* 0x028c6005080075a7 */ /* 0x000ea2000804017f */
[----:B-1----:R-:W-:-:S04]  /*f5d0*/  LOP3.LUT R9, R9, 0x7f, RZ, 0xc0, !PT ;  /* 0x0000007f09097812 */ /* 0x002fc800078ec0ff */
[----:B------:R-:W-:Y:S01]  /*f5e0*/  ISETP.NE.AND P3, PT, R9, RZ, PT ;  /* 0x000000ff0900720c */ /* 0x000fe20003f65270 */
[----:B--2---:R-:W-:-:S12]  /*f5f0*/  @!P2 BRA `(.L_x_4074) ;  /* 0x00000024006ca947 */ /* 0x004fd80003800000 */
.L_x_4123:
[----:B------:R-:W-:Y:S05]  /*f600*/  @P3 BRA `(.L_x_4075) ;  /* 0x0000000000143947 */ /* 0x000fea0003800000 */
[----:B------:R-:W-:Y:S01]  /*f610*/  ISETP.NE.AND P2, PT, R19, RZ, PT ;  /* 0x000000ff1300720c */ /* 0x000fe20003f45270 */
[----:B-1----:R-:W-:-:S04]  /*f620*/  IMAD.MOV.U32 R5, RZ, RZ, 0x10000 ;  /* 0x00010000ff057424 */ /* 0x002fc800078e00ff */
[----:B------:R2:W-:Y:S08]  /*f630*/  SYNCS.ARRIVE.TRANS64 RZ, [R8+URZ+0x28c50], R5 ;  /* 0x028c500508ff79a7 */ /* 0x0005f0000800003f */
[----:B------:R-:W-:Y:S05]  /*f640*/  @!P2 BRA `(.L_x_4075) ;  /* 0x000000000004a947 */ /* 0x000fea0003800000 */
[----:B------:R-:W-:Y:S01]  /*f650*/  BPT.TRAP 0x1 ;  /* 0x000000040000795c */ /* 0x000fe20000300000 */
.L_x_4075:
        /* <DEDUP_REMOVED lines=13> */
[----:B------:R-:W-:-:S02]  /*f730*/  ULEA UR16, UR16, UR37, 0x10 ;  /* 0x0000002510107291 */ /* 0x000fc4000f8e803f */
[----:B------:R-:W-:Y:S02]  /*f740*/  USHF.L.U32 UR11, UR11, 0x6, URZ ;  /* 0x000000060b0b7899 */ /* 0x000fe4000800063f */
[----:B------:R-:W-:Y:S02]  /*f750*/  UIADD3 UR9, UR9, 0x28c50, URZ ;  /* 0x00028c5009097890 */ /* 0x000fe4000fffe03f */
[----:B------:R-:W-:Y:S02]  /*f760*/  UIADD3 UR8, UR16, 0x400, URZ ;  /* 0x0000040010087890 */ /* 0x000fe4000fffe03f */
[----:B------:R-:W-:Y:S02]  /*f770*/  UIADD3 UR17, UR16, 0x2400, URZ ;  /* 0x0000240010117890 */ /* 0x000fe4000fffe03f */
[----:B------:R-:W-:Y:S02]  /*f780*/  UIADD3 UR19, UR16, 0x4400, URZ ;  /* 0x0000440010137890 */ /* 0x000fe4000fffe03f */
[----:B------:R-:W-:Y:S01]  /*f790*/  UIADD3 UR21, UR16, 0x6400, URZ ;  /* 0x0000640010157890 */ /* 0x000fe2000fffe03f */
[----:B------:R-:W-:-:S02]  /*f7a0*/  UMOV UR23, 0x100 ;  /* 0x0000010000177882 */ /* 0x000fc40000000000 */
[----:B------:R3:W-:Y:S01]  /*f7b0*/  UTMALDG.4D [UR8], [UR14], desc[UR6] ;  /* 0x000006080e0075b4 */ /* 0x0007e20008019000 */
[----:B------:R-:W-:Y:S01]  /*f7c0*/  UMOV UR24, 0x140 ;  /* 0x0000014000187882 */ /* 0x000fe20000000000 */
[----:B---3--:R-:W-:Y:S01]  /*f7d0*/  UMOV UR8, UR17 ;  /* 0x0000001100087c82 */ /* 0x008fe20008000000 */
[----:B------:R-:W-:Y:S01]  /*f7e0*/  UMOV UR10, UR18 ;  /* 0x00000012000a7c82 */ /* 0x000fe20008000000 */
[----:B------:R-:W-:Y:S01]  /*f7f0*/  UIADD3 UR17, UR16, 0x8400, URZ ;  /* 0x0000840010117890 */ /* 0x000fe2000fffe03f */
[----:B------:R3:W-:Y:S01]  /*f800*/  UTMALDG.4D [UR8], [UR14], desc[UR6] ;  /* 0x000006080e0075b4 */ /* 0x0007e20008019000 */
[----:B------:R-:W-:Y:S01]  /*f810*/  UIADD3 UR18, UR16, 0xa400, URZ ;  /* 0x0000a40010127890 */ /* 0x000fe2000fffe03f */
[----:B---3--:R-:W-:Y:S01]  /*f820*/  UMOV UR8, UR19 ;  /* 0x0000001300087c82 */ /* 0x008fe20008000000 */
[----:B------:R-:W-:Y:S01]  /*f830*/  UMOV UR10, UR20 ;  /* 0x00000014000a7c82 */ /* 0x000fe20008000000 */
[----:B------:R-:W-:Y:S01]  /*f840*/  UIADD3 UR19, UR16, 0xc400, URZ ;  /* 0x0000c40010137890 */ /* 0x000fe2000fffe03f */
[----:B------:R3:W-:Y:S02]  /*f850*/  UTMALDG.4D [UR8], [UR14], desc[UR6] ;  /* 0x000006080e0075b4 */ /* 0x0007e40008019000 */
[----:B---3--:R-:W-:Y:S01]  /*f860*/  UMOV UR8, UR21 ;  /* 0x0000001500087c82 */ /* 0x008fe20008000000 */
[----:B------:R-:W-:-:S02]  /*f870*/  UMOV UR10, UR22 ;  /* 0x00000016000a7c82 */ /* 0x000fc40008000000 */
[----:B------:R3:W-:Y:S02]  /*f880*/  UTMALDG.4D [UR8], [UR14], desc[UR6] ;  /* 0x000006080e0075b4 */ /* 0x0007e40008019000 */
[----:B---3--:R-:W-:Y:S01]  /*f890*/  UMOV UR8, UR17 ;  /* 0x0000001100087c82 */ /* 0x008fe20008000000 */
[----:B------:R-:W-:Y:S01]  /*f8a0*/  UMOV UR10, UR23 ;  /* 0x00000017000a7c82 */ /* 0x000fe20008000000 */
[----:B------:R-:W-:Y:S01]  /*f8b0*/  UIADD3 UR17, UR16, 0xe400, URZ ;  /* 0x0000e40010117890 */ /* 0x000fe2000fffe03f */
[----:B------:R3:W-:Y:S02]  /*f8c0*/  UTMALDG.4D [UR8], [UR14], desc[UR6] ;  /* 0x000006080e0075b4 */ /* 0x0007e40008019000 */
[----:B------:R-:W-:Y:S01]  /*f8d0*/  UMOV UR16, 0x180 ;  /* 0x0000018000107882 */ /* 0x000fe20000000000 */
[----:B---3--:R-:W-:Y:S01]  /*f8e0*/  UMOV UR8, UR18 ;  /* 0x0000001200087c82 */ /* 0x008fe20008000000 */
[----:B------:R-:W-:Y:S02]  /*f8f0*/  UMOV UR10, UR24 ;  /* 0x00000018000a7c82 */ /* 0x000fe40008000000 */
[----:B------:R3:W-:Y:S02]  /*f900*/  UTMALDG.4D [UR8], [UR14], desc[UR6] ;  /* 0x000006080e0075b4 */ /* 0x0007e40008019000 */
[----:B---3--:R-:W-:Y:S01]  /*f910*/  UMOV UR8, UR19 ;  /* 0x0000001300087c82 */ /* 0x008fe20008000000 */
[----:B------:R-:W-:Y:S01]  /*f920*/  UMOV UR10, UR16 ;  /* 0x00000010000a7c82 */ /* 0x000fe20008000000 */
[----:B------:R-:W-:Y:S01]  /*f930*/  UMOV UR16, 0x1c0 ;  /* 0x000001c000107882 */ /* 0x000fe20000000000 */
[----:B------:R3:W-:Y:S02]  /*f940*/  UTMALDG.4D [UR8], [UR14], desc[UR6] ;  /* 0x000006080e0075b4 */ /* 0x0007e40008019000 */
[----:B---3--:R-:W-:Y:S01]  /*f950*/  UMOV UR8, UR17 ;  /* 0x0000001100087c82 */ /* 0x008fe20008000000 */
[----:B------:R-:W-:-:S02]  /*f960*/  UMOV UR10, UR16 ;  /* 0x00000010000a7c82 */ /* 0x000fc40008000000 */
[----:B------:R3:W-:Y:S02]  /*f970*/  UTMALDG.4D [UR8], [UR14], desc[UR6] ;  /* 0x000006080e0075b4 */ /* 0x0007e40008019000 */
[----:B---3--:R-:W-:Y:S01]  /*f980*/  NOP ;  /* 0x0000000000007918 */ /* 0x008fe20000000000 */
.L_x_4073:
[----:B------:R-:W-:Y:S05]  /*f990*/  BSYNC B0 ;  /* 0x0000000000007941 */ /* 0x000fea0003800000 */
.L_x_4072:
[----:B------:R-:W-:-:S04]  /*f9a0*/  UIADD3 UR6, UR39, -0x2, URZ ;  /* 0xfffffffe27067890 */ /* 0x000fc8000fffe03f */
[----:B------:R-:W-:-:S06]  /*f9b0*/  UISETP.GE.AND UP0, UPT, UR6, UR38, UPT ;  /* 0x000000260600728c */ /* 0x000fcc000bf06270 */
[----:B------:R-:W-:-:S13]  /*f9c0*/  PLOP3.LUT P2, PT, PT, PT, UP0, 0x80, 0x0 ;  /* 0x000000000000781c */ /* 0x000fda0003f4f008 */
[----:B------:R-:W-:Y:S05]  /*f9d0*/  @!P2 BRA `(.L_x_4076) ;  /* 0x0000001400a4a947 */ /* 0x000fea0003800000 */
[----:B------:R-:W-:Y:S02]  /*f9e0*/  LOP3.LUT R9, RZ, UR38, RZ, 0x33, !PT ;  /* 0x00000026ff097c12 */ /* 0x000fe4000f8e33ff */
[----:B-12---:R-:W-:-:S04]  /*f9f0*/  IADD3 R8, RZ, -UR39, RZ ;  /* 0x80000027ff087c10 */ /* 0x006fc8000fffe0ff */
[----:B------:R-:W-:Y:S01]  /*fa00*/  VIADDMNMX R9, R8, 0x1, R9, !PT ;  /* 0x0000000108097846 */ /* 0x000fe20007800109 */
[----:B------:R-:W-:-:S04]  /*fa10*/  IMAD.U32 R8, RZ, RZ, UR6 ;  /* 0x00000006ff087e24 */ /* 0x000fc8000f8e00ff */
[----:B------:R-:W-:-:S05]  /*fa20*/  VIADD R5, R9, UR39 ;  /* 0x0000002709057c36 */ /* 0x000fca0008000000 */
[----:B------:R-:W-:-:S04]  /*fa30*/  LOP3.LUT R5, R5, 0x1, RZ, 0xc0, !PT ;  /* 0x0000000105057812 */ /* 0x000fc800078ec0ff */
[----:B------:R-:W-:-:S13]  /*fa40*/  ISETP.NE.U32.AND P2, PT, R5, 0x1, PT ;  /* 0x000000010500780c */ /* 0x000fda0003f45070 */
        /* <DEDUP_REMOVED lines=8> */
[----:B------:R-:W-:Y:S05]  /*fad0*/  @!P0 BRA `(.L_x_4080) ;  /* 0x0000000000488947 */ /* 0x000fea0003800000 */
        /* <DEDUP_REMOVED lines=18> */
.L_x_4080:
[----:B-1----:R-:W-:Y:S01]  /*fc00*/  LEA R2, R16, UR37, 0x3 ;  /* 0x0000002510027c11 */ /* 0x002fe2000f8e18ff */
[----:B------:R-:W1:Y:S01]  /*fc10*/  S2R R5, SR_TID.X ;  /* 0x0000000000057919 */ /* 0x000e620000002100 */
[----:B------:R-:W-:-:S04]  /*fc20*/  SHF.L.U32 R3, R17, 0x1f, RZ ;  /* 0x0000001f11037819 */ /* 0x000fc800000006ff */
[----:B------:R-:W2:Y:S01]  /*fc30*/  SYNCS.PHASECHK.TRANS64.TRYWAIT P3, [R2+URZ+0x28c40], R3 ;  /* 0x028c4003020075a7 */ /* 0x000ea2000806017f */
[----:B-1----:R-:W-:-:S04]  /*fc40*/  LOP3.LUT R5, R5, 0x7f, RZ, 0xc0, !PT ;  /* 0x0000007f05057812 */ /* 0x002fc800078ec0ff */
[----:B------:R-:W-:Y:S01]  /*fc50*/  ISETP.NE.AND P2, PT, R5, RZ, PT ;  /* 0x000000ff0500720c */ /* 0x000fe20003f45270 */
[----:B--2---:R-:W-:-:S12]  /*fc60*/  @!P3 BRA `(.L_x_4081) ;  /* 0x0000001c00e4b947 */ /* 0x004fd80003800000 */
.L_x_4124:
[----:B------:R-:W-:Y:S05]  /*fc70*/  @P2 BRA `(.L_x_4082) ;  /* 0x0000000000142947 */ /* 0x000fea0003800000 */
[----:B------:R-:W-:Y:S02]  /*fc80*/  ISETP.NE.AND P3, PT, R19, RZ, PT ;  /* 0x000000ff1300720c */ /* 0x000fe40003f65270 */
[----:B------:R-:W-:-:S04]  /*fc90*/  MOV R5, 0x2000 ;  /* 0x0000200000057802 */ /* 0x000fc80000000f00 */
[----:B------:R2:W-:Y:S07]  /*fca0*/  SYNCS.ARRIVE.TRANS64 RZ, [R2+URZ+0x28c30], R5 ;  /* 0x028c300502ff79a7 */ /* 0x0005ee000800003f */
[----:B------:R-:W-:Y:S05]  /*fcb0*/  @!P3 BRA `(.L_x_4082) ;  /* 0x000000000004b947 */ /* 0x000fea0003800000 */
[----:B------:R-:W-:Y:S01]  /*fcc0*/  BPT.TRAP 0x1 ;  /* 0x000000040000795c */ /* 0x000fe20000300000 */
.L_x_4082:
[----:B------:R-:W-:Y:S01]  /*fcd0*/  R2UR UR8, R16 ;  /* 0x00000000100872ca */ /* 0x000fe200000e0000 */
[----:B------:R-:W-:Y:S01]  /*fce0*/  IMAD.SHL.U32 R8, R8, 0x40, RZ ;  /* 0x0000004008087824 */ /* 0x000fe200078e00ff */
[----:B------:R-:W-:Y:S01]  /*fcf0*/  R2UR UR9, R2 ;  /* 0x00000000020972ca */ /* 0x000fe200000e0000 */
[----:B------:R-:W-:Y:S01]  /*fd00*/  UIADD3 UR6, UP0, UR46, 0x370, URZ ;  /* 0x000003702e067890 */ /* 0x000fe2000ff1e03f */
[----:B------:R-:W-:Y:S01]  /*fd10*/  R2UR UR12, R0 ;  /* 0x00000000000c72ca */ /* 0x000fe200000e0000 */
[----:B------:R-:W-:Y:S01]  /*fd20*/  UMOV UR14, 0x0 ;  /* 0x00000000000e7882 */ /* 0x000fe20000000000 */
[----:B-----5:R-:W-:Y:S01]  /*fd30*/  R2UR UR13, R4 ;  /* 0x00000000040d72ca */ /* 0x020fe200000e0000 */
[----:B------:R-:W-:Y:S01]  /*fd40*/  UIADD3.X UR7, URZ, UR47, URZ, UP0, !UPT ;  /* 0x0000002f3f077290 */ /* 0x000fe200087fe43f */
[----:B------:R-:W-:Y:S01]  /*fd50*/  R2UR UR11, R8 ;  /* 0x00000000080b72ca */ /* 0x000fe200000e0000 */
[----:B------:R-:W-:Y:S01]  /*fd60*/  UMOV UR15, 0x14f00000 ;  /* 0x14f00000000f7882 */ /* 0x000fe20000000000 */
[----:B------:R-:W-:-:S03]  /*fd70*/  UMOV UR10, URZ ;  /* 0x0000003f000a7c82 */ /* 0x000fc60008000000 */
[----:B------:R-:W-:Y:S02]  /*fd80*/  ULEA UR8, UR8, UR37, 0xd ;  /* 0x0000002508087291 */ /* 0x000fe4000f8e683f */
[----:B------:R-:W-:Y:S02]  /*fd90*/  UIADD3 UR9, UR9, 0x28c30, URZ ;  /* 0x00028c3009097890 */ /* 0x000fe4000fffe03f */
[----:B------:R-:W-:-:S09]  /*fda0*/  UIADD3 UR8, UR8, 0x22400, URZ ;  /* 0x0002240008087890 */ /* 0x000fd2000fffe03f */
[----:B------:R3:W-:Y:S01]  /*fdb0*/  UTMALDG.4D [UR8], [UR6], desc[UR14] ;  /* 0x00000e08060075b4 */ /* 0x0007e20008019000 */
[----:B------:R-:W4:Y:S02]  /*fdc0*/  SYNCS.PHASECHK.TRANS64.TRYWAIT P3, [R2+URZ+0x28c60], R3 ;  /* 0x028c6003020075a7 */ /* 0x000f24000806017f */
[----:B---34-:R-:W-:Y:S05]  /*fdd0*/  @!P3 BRA `(.L_x_4083) ;  /* 0x0000001c009cb947 */ /* 0x018fea0003800000 */
.L_x_4125:
[----:B------:R-:W-:Y:S05]  /*fde0*/  @P2 BRA `(.L_x_4084) ;  /* 0x0000000000142947 */ /* 0x000fea0003800000 */
[----:B------:R-:W-:Y:S01]  /*fdf0*/  ISETP.NE.AND P2, PT, R19, RZ, PT ;  /* 0x000000ff1300720c */ /* 0x000fe20003f45270 */
[----:B-1-3--:R-:W-:-:S04]  /*fe00*/  IMAD.MOV.U32 R3, RZ, RZ, 0x10000 ;  /* 0x00010000ff037424 */ /* 0x00afc800078e00ff */
[----:B------:R4:W-:Y:S08]  /*fe10*/  SYNCS.ARRIVE.TRANS64 RZ, [R2+URZ+0x28c50], R3 ;  /* 0x028c500302ff79a7 */ /* 0x0009f0000800003f */
[----:B------:R-:W-:Y:S05]  /*fe20*/  @!P2 BRA `(.L_x_4084) ;  /* 0x000000000004a947 */ /* 0x000fea0003800000 */
[----:B------:R-:W-:Y:S01]  /*fe30*/  BPT.TRAP 0x1 ;  /* 0x000000040000795c */ /* 0x000fe20000300000 */
.L_x_4084:
        /* <DEDUP_REMOVED lines=14> */
[----:B------:R-:W-:Y:S02]  /*ff20*/  UIADD3 UR9, UR9, 0x28c50, URZ ;  /* 0x00028c5009097890 */ /* 0x000fe4000fffe03f */
[----:B------:R-:W-:Y:S02]  /*ff30*/  UIADD3 UR8, UR16, 0x400, URZ ;  /* 0x0000040010087890 */ /* 0x000fe4000fffe03f */
[----:B------:R-:W-:Y:S02]  /*ff40*/  UIADD3 UR17, UR16, 0x2400, URZ ;  /* 0x0000240010117890 */ /* 0x000fe4000fffe03f */
[----:B------:R-:W-:Y:S02]  /*ff50*/  UIADD3 UR19, UR16, 0x4400, URZ ;  /* 0x0000440010137890 */ /* 0x000fe4000fffe03f */
[----:B------:R-:W-:Y:S01]  /*ff60*/  UIADD3 UR21, UR16, 0x6400, URZ ;  /* 0x0000640010157890 */ /* 0x000fe2000fffe03f */
[----:B------:R-:W-:Y:S02]  /*ff70*/  UMOV UR23, 0x100 ;  /* 0x0000010000177882 */ /* 0x000fe40000000000 */
[----:B------:R5:W-:Y:S01]  /*ff80*/  UTMALDG.4D [UR8], [UR14], desc[UR6] ;  /* 0x000006080e0075b4 */ /* 0x000be20008019000 */
[----:B------:R-:W-:Y:S01]  /*ff90*/  UMOV UR24, 0x140 ;  /* 0x0000014000187882 */ /* 0x000fe20000000000 */
[----:B-----5:R-:W-:Y:S01]  /*ffa0*/  UMOV UR8, UR17 ;  /* 0x0000001100087c82 */ /* 0x020fe20008000000 */
[----:B------:R-:W-:Y:S01]  /*ffb0*/  UMOV UR10, UR18 ;  /* 0x00000012000a7c82 */ /* 0x000fe20008000000 */
[----:B------:R-:W-:Y:S01]  /*ffc0*/  UIADD3 UR17, UR16, 0x8400, URZ ;  /* 0x0000840010117890 */ /* 0x000fe2000fffe03f */
[----:B------:R5:W-:Y:S01]  /*ffd0*/  UTMALDG.4D [UR8], [UR14], desc[UR6] ;  /* 0x000006080e0075b4 */ /* 0x000be20008019000 */
[----:B------:R-:W-:Y:S01]  /*ffe0*/  UIADD3 UR18, UR16, 0xa400, URZ ;  /* 0x0000a40010127890 */ /* 0x000fe2000fffe03f */
[----:B-----5:R-:W-:Y:S01]  /*fff0*/  UMOV UR8, UR19 ;  /* 0x0000001300087c82 */ /* 0x020fe20008000000 */
[----:B------:R-:W-:Y:S01]  /*10000*/  UMOV UR10, UR20 ;  /* 0x00000014000a7c82 */ /* 0x000fe20008000000 */
[----:B------:R-:W-:Y:S01]  /*10010*/  UIADD3 UR19, UR16, 0xc400, URZ ;  /* 0x0000c40010137890 */ /* 0x000fe2000fffe03f */
[----:B------:R5:W-:Y:S02]  /*10020*/  UTMALDG.4D [UR8], [UR14], desc[UR6] ;  /* 0x000006080e0075b4 */ /* 0x000be40008019000 */
[----:B-----5:R-:W-:Y:S01]  /*10030*/  UMOV UR8, UR21 ;  /* 0x0000001500087c82 */ /* 0x020fe20008000000 */
[----:B------:R-:W-:-:S02]  /*10040*/  UMOV UR10, UR22 ;  /* 0x00000016000a7c82 */ /* 0x000fc40008000000 */
[----:B------:R5:W-:Y:S02]  /*10050*/  UTMALDG.4D [UR8], [UR14], desc[UR6] ;  /* 0x000006080e0075b4 */ /* 0x000be40008019000 */
[----:B-----5:R-:W-:Y:S01]  /*10060*/  UMOV UR8, UR17 ;  /* 0x0000001100087c82 */ /* 0x020fe20008000000 */
[----:B------:R-:W-:Y:S01]  /*10070*/  UMOV UR10, UR23 ;  /* 0x00000017000a7c82 */ /* 0x000fe20008000000 */
[----:B------:R-:W-:Y:S01]  /*10080*/  UIADD3 UR17, UR16, 0xe400, URZ ;  /* 0x0000e40010117890 */ /* 0x000fe2000fffe03f */
[----:B------:R5:W-:Y:S02]  /*10090*/  UTMALDG.4D [UR8], [UR14], desc[UR6] ;  /* 0x000006080e0075b4 */ /* 0x000be40008019000 */
[----:B------:R-:W-:Y:S01]  /*100a0*/  UMOV UR16, 0x180 ;  /* 0x0000018000107882 */ /* 0x000fe20000000000 */
[----:B-----5:R-:W-:Y:S01]  /*100b0*/  UMOV UR8, UR18 ;  /* 0x0000001200087c82 */ /* 0x020fe20008000000 */
[----:B------:R-:W-:Y:S02]  /*100c0*/  UMOV UR10, UR24 ;  /* 0x00000018000a7c82 */ /* 0x000fe40008000000 */
[----:B------:R5:W-:Y:S02]  /*100d0*/  UTMALDG.4D [UR8], [UR14], desc[UR6] ;  /* 0x000006080e0075b4 */ /* 0x000be40008019000 */
[----:B-----5:R-:W-:Y:S01]  /*100e0*/  UMOV UR8, UR19 ;  /* 0x0000001300087c82 */ /* 0x020fe20008000000 */
[----:B------:R-:W-:Y:S01]  /*100f0*/  UMOV UR10, UR16 ;  /* 0x00000010000a7c82 */ /* 0x000fe20008000000 */
[----:B------:R-:W-:Y:S01]  /*10100*/  UMOV UR16, 0x1c0 ;  /* 0x000001c000107882 */ /* 0x000fe20000000000 */
[----:B------:R5:W-:Y:S02]  /*10110*/  UTMALDG.4D [UR8], [UR14], desc[UR6] ;  /* 0x000006080e0075b4 */ /* 0x000be40008019000 */
[----:B-----5:R-:W-:Y:S01]  /*10120*/  UMOV UR8, UR17 ;  /* 0x0000001100087c82 */ /* 0x020fe20008000000 */
[----:B------:R-:W-:-:S02]  /*10130*/  UMOV UR10, UR16 ;  /* 0x00000010000a7c82 */ /* 0x000fc40008000000 */
[----:B------:R1:W-:Y:S02]  /*10140*/  UTMALDG.4D [UR8], [UR14], desc[UR6] ;  /* 0x000006080e0075b4 */ /* 0x0003e40008019000 */
[----:B-1----:R-:W-:Y:S01]  /*10150*/  NOP ;  /* 0x0000000000007918 */ /* 0x002fe20000000000 */
.L_x_4079:
[----:B------:R-:W-:Y:S05]  /*10160*/  BSYNC B0 ;  /* 0x0000000000007941 */ /* 0x000fea0003800000 */
.L_x_4078:
[----:B------:R-:W-:-:S06]  /*10170*/  UIADD3 UR6, UR39, -0x3, URZ ;  /* 0xfffffffd27067890 */ /* 0x000fcc000fffe03f */
[----:B------:R-:W-:-:S07]  /*10180*/  IMAD.U32 R8, RZ, RZ, UR6 ;  /* 0x00000006ff087e24 */ /* 0x000fce000f8e00ff */
.L_x_4077:
[----:B------:R-:W-:Y:S01]  /*10190*/  ULOP3.LUT UR6, URZ, UR39, URZ, 0x33, !UPT ;  /* 0x000000273f067292 */ /* 0x000fe2000f8e333f */
[----:B------:R-:W-:Y:S01]  /*101a0*/  IADD3 R9, R9, -0x2, RZ ;  /* 0xfffffffe09097810 */ /* 0x000fe20007ffe0ff */
[----:B------:R-:W-:Y:S04]  /*101b0*/  BSSY B0, `(.L_x_4076) ;  /* 0x00000eb000007945 */ /* 0x000fe80003800000 */
[----:B------:R-:W-:-:S13]  /*101c0*/  ISETP.NE.AND P2, PT, R9, UR6, PT ;  /* 0x0000000609007c0c */ /* 0x000fda000bf45270 */
[----:B------:R-:W-:Y:S05]  /*101d0*/  @!P2 BRA `(.L_x_4085) ;  /* 0x0000000c00a0a947 */ /* 0x000fea0003800000 */
.L_x_4100:
[----:B------:R-:W-:Y:S01]  /*101e0*/  VIADD R9, R16, 0x1 ;  /* 0x0000000110097836 */ /* 0x000fe20000000000 */
[----:B------:R-:W-:Y:S05]  /*101f0*/  YIELD ;  /* 0x0000000000007946 */ /* 0x000fea0003800000 */
[----:B------:R-:W-:Y:S01]  /*10200*/  ISETP.NE.AND P2, PT, R9, 0x2, PT ;  /* 0x000000020900780c */ /* 0x000fe20003f45270 */
[----:B------:R-:W-:Y:S03]  /*10210*/  BSSY B1, `(.L_x_4086) ;  /* 0x000006f000017945 */ /* 0x000fe60003800000 */
[----:B-1234-:R-:W-:-:S02]  /*10220*/  SEL R2, RZ, 0x1, P2 ;  /* 0x00000001ff027807 */ /* 0x01efc40001000000 */
[----:B------:R-:W-:Y:S02]  /*10230*/  SEL R9, R9, RZ, P2 ;  /* 0x000000ff09097207 */ /* 0x000fe40001000000 */
[----:B------:R-:W-:Y:S01]  /*10240*/  LOP3.LUT R17, R17, R2, RZ, 0x3c, !PT ;  /* 0x0000000211117212 */ /* 0x000fe200078e3cff */
[----:B------:R-:W-:Y:S06]  /*10250*/  @!P6 BRA `(.L_x_4087) ;  /* 0x0000000400a8e947 */ /* 0x000fec0003800000 */
[----:B------:R-:W-:Y:S01]  /*10260*/  IMAD.MOV.U32 R10, RZ, RZ, R8 ;  /* 0x000000ffff0a7224 */ /* 0x000fe200078e0008 */
[----:B------:R-:W-:Y:S06]  /*10270*/  @!P0 BRA `(.L_x_4088) ;  /* 0x0000000000488947 */ /* 0x000fec0003800000 */
[----:B------:R-:W1:Y:S01]  /*10280*/  LDC R10, c[0x0][0x41c] ;  /* 0x00010700ff0a7b82 */ /* 0x000e620000000800 */
[----:B------:R-:W-:Y:S02]  /*10290*/  IMAD.MOV.U32 R11, RZ, RZ, R8 ;  /* 0x000000ffff0b7224 */ /* 0x000fe400078e0008 */
[----:B------:R-:W-:-:S04]  /*102a0*/  IMAD R13, R7, UR4, RZ ;  /* 0x00000004070d7c24 */ /* 0x000fc8000f8e02ff */
[----:B------:R-:W-:Y:S01]  /*102b0*/  IMAD R13, R6, UR5, R13 ;  /* 0x00000005060d7c24 */ /* 0x000fe2000f8e020d */
[----:B------:R-:W2:Y:S01]  /*102c0*/  LDC.64 R4, c[0x0][0x3f8] ;  /* 0x0000fe00ff047b82 */ /* 0x000ea20000000a00 */
[----:B-1----:R-:W-:-:S13]  /*102d0*/  ISETP.NE.AND P2, PT, R10, 0x1, PT ;  /* 0x000000010a00780c */ /* 0x002fda0003f45270 */
[----:B------:R-:W1:Y:S02]  /*102e0*/  @P2 LDC.64 R2, c[0x0][0x420] ;  /* 0x00010800ff022b82 */ /* 0x000e640000000a00 */
[----:B-1----:R-:W-:-:S05]  /*102f0*/  @P2 IMAD.HI.U32 R2, R8, R2, RZ ;  /* 0x0000000208022227 */ /* 0x002fca00078e00ff */
[----:B------:R-:W-:-:S04]  /*10300*/  @P2 SHF.R.U32.HI R11, RZ, R3, R2 ;  /* 0x00000003ff0b2219 */ /* 0x000fc80000011602 */
[----:B------:R-:W-:Y:S02]  /*10310*/  SHF.R.S32.HI R3, RZ, 0x1f, R11 ;  /* 0x0000001fff037819 */ /* 0x000fe4000001140b */
[----:B------:R-:W-:-:S05]  /*10320*/  MOV R2, R11 ;  /* 0x0000000b00027202 */ /* 0x000fca0000000f00 */
[----:B------:R-:W-:-:S04]  /*10330*/  IMAD.WIDE.U32 R2, R6, UR4, R2 ;  /* 0x0000000406027c25 */ /* 0x000fc8000f8e0002 */
[----:B------:R-:W-:Y:S01]  /*10340*/  IMAD.IADD R3, R13, 0x1, R3 ;  /* 0x000000010d037824 */ /* 0x000fe200078e0203 */
[----:B--2---:R-:W-:-:S04]  /*10350*/  LEA R4, P2, R2, R4, 0x2 ;  /* 0x0000000402047211 */ /* 0x004fc800078410ff */
[----:B------:R-:W-:-:S05]  /*10360*/  LEA.HI.X R5, R2, R5, R3, 0x2, P2 ;  /* 0x0000000502057211 */ /* 0x000fca00010f1403 */
[----:B------:R1:W5:Y:S01]  /*10370*/  LDG.E R4, desc[UR50][R4.64] ;  /* 0x0000003204047981 */ /* 0x000362000c1e1900 */
[----:B------:R-:W-:-:S04]  /*10380*/  IMAD.MOV R3, RZ, RZ, -R11 ;  /* 0x000000ffff037224 */ /* 0x000fc800078e0a0b */
[----:B------:R-:W-:-:S07]  /*10390*/  IMAD R10, R10, R3, R8 ;  /* 0x000000030a0a7224 */ /* 0x000fce00078e0208 */
.L_x_4088:
[----:B------:R-:W-:Y:S01]  /*103a0*/  LEA R3, R9, UR37, 0x3 ;  /* 0x0000002509037c11 */ /* 0x000fe2000f8e18ff */
[----:B-1----:R-:W1:Y:S01]  /*103b0*/  S2R R5, SR_TID.X ;  /* 0x0000000000057919 */ /* 0x002e620000002100 */
[----:B------:R-:W-:-:S04]  /*103c0*/  SHF.L.U32 R2, R17, 0x1f, RZ ;  /* 0x0000001f11027819 */ /* 0x000fc800000006ff */
[----:B------:R-:W2:Y:S01]  /*103d0*/  SYNCS.PHASECHK.TRANS64.TRYWAIT P3, [R3+URZ+0x28c40], R2 ;  /* 0x028c4002030075a7 */ /* 0x000ea2000806017f */
[----:B-1----:R-:W-:-:S04]  /*103e0*/  LOP3.LUT R5, R5, 0x7f, RZ, 0xc0, !PT ;  /* 0x0000007f05057812 */ /* 0x002fc800078ec0ff */
[----:B------:R-:W-:Y:S01]  /*103f0*/  ISETP.NE.AND P2, PT, R5, RZ, PT ;  /* 0x000000ff0500720c */ /* 0x000fe20003f45270 */
[----:B--2---:R-:W-:-:S12]  /*10400*/  @!P3 BRA `(.L_x_4089) ;  /* 0x000000180024b947 */ /* 0x004fd80003800000 */
.L_x_4126:
[----:B------:R-:W-:Y:S05]  /*10410*/  @P2 BRA `(.L_x_4090) ;  /* 0x0000000000142947 */ /* 0x000fea0003800000 */
[----:B------:R-:W-:Y:S01]  /*10420*/  ISETP.NE.AND P3, PT, R19, RZ, PT ;  /* 0x000000ff1300720c */ /* 0x000fe20003f65270 */
[----:B------:R-:W-:-:S04]  /*10430*/  IMAD.MOV.U32 R12, RZ, RZ, 0x2000 ;  /* 0x00002000ff0c7424 */ /* 0x000fc800078e00ff */
[----:B------:R2:W-:Y:S08]  /*10440*/  SYNCS.ARRIVE.TRANS64 RZ, [R3+URZ+0x28c30], R12 ;  /* 0x028c300c03ff79a7 */ /* 0x0005f0000800003f */
[----:B------:R-:W-:Y:S05]  /*10450*/  @!P3 BRA `(.L_x_4090) ;  /* 0x000000000004b947 */ /* 0x000fea0003800000 */
[----:B------:R-:W-:Y:S01]  /*10460*/  BPT.TRAP 0x1 ;  /* 0x000000040000795c */ /* 0x000fe20000300000 */
.L_x_4090:
[----:B------:R-:W-:Y:S01]  /*10470*/  R2UR UR8, R9 ;  /* 0x00000000090872ca */ /* 0x000fe200000e0000 */
        /* <DEDUP_REMOVED lines=9> */
[----:B------:R-:W-:-:S03]  /*10510*/  R2UR UR11, R5 ;  /* 0x00000000050b72ca */ /* 0x000fc600000e0000 */
[----:B------:R-:W-:Y:S02]  /*10520*/  ULEA UR8, UR8, UR37, 0xd ;  /* 0x0000002508087291 */ /* 0x000fe4000f8e683f */
[----:B------:R-:W-:Y:S02]  /*10530*/  UIADD3 UR9, UR9, 0x28c30, URZ ;  /* 0x00028c3009097890 */ /* 0x000fe4000fffe03f */
[----:B------:R-:W-:-:S09]  /*10540*/  UIADD3 UR8, UR8, 0x22400, URZ ;  /* 0x0002240008087890 */ /* 0x000fd2000fffe03f */
[----:B------:R3:W-:Y:S01]  /*10550*/  UTMALDG.4D [UR8], [UR6], desc[UR14] ;  /* 0x00000e08060075b4 */ /* 0x0007e20008019000 */
[----:B------:R-:W4:Y:S02]  /*10560*/  SYNCS.PHASECHK.TRANS64.TRYWAIT P3, [R3+URZ+0x28c60], R2 ;  /* 0x028c6002030075a7 */ /* 0x000f24000806017f */
[----:B---34-:R-:W-:Y:S05]  /*10570*/  @!P3 BRA `(.L_x_4091) ;  /* 0x0000001400dcb947 */ /* 0x018fea0003800000 */
.L_x_4127:
[----:B------:R-:W-:Y:S05]  /*10580*/  @P2 BRA `(.L_x_4092) ;  /* 0x0000000000142947 */ /* 0x000fea0003800000 */
[----:B------:R-:W-:Y:S01]  /*10590*/  ISETP.NE.AND P2, PT, R19, RZ, PT ;  /* 0x000000ff1300720c */ /* 0x000fe20003f45270 */
[----:B-1-3--:R-:W-:-:S04]  /*105a0*/  IMAD.MOV.U32 R2, RZ, RZ, 0x10000 ;  /* 0x00010000ff027424 */ /* 0x00afc800078e00ff */
[----:B------:R4:W-:Y:S08]  /*105b0*/  SYNCS.ARRIVE.TRANS64 RZ, [R3+URZ+0x28c50], R2 ;  /* 0x028c500203ff79a7 */ /* 0x0009f0000800003f */
[----:B------:R-:W-:Y:S05]  /*105c0*/  @!P2 BRA `(.L_x_4092) ;  /* 0x000000000004a947 */ /* 0x000fea0003800000 */
[----:B------:R-:W-:Y:S01]  /*105d0*/  BPT.TRAP 0x1 ;  /* 0x000000040000795c */ /* 0x000fe20000300000 */
.L_x_4092:
        /* <DEDUP_REMOVED lines=25> */
[----:B------:R5:W-:Y:S02]  /*10770*/  UTMALDG.4D [UR8], [UR14], desc[UR6] ;  /* 0x000006080e0075b4 */ /* 0x000be40008019000 */
[----:B-----5:R-:W-:Y:S01]  /*10780*/  UMOV UR8, UR18 ;  /* 0x0000001200087c82 */ /* 0x020fe20008000000 */
[----:B------:R-:W-:Y:S01]  /*10790*/  UMOV UR10, UR21 ;  /* 0x00000015000a7c82 */ /* 0x000fe20008000000 */
[----:B------:R-:W-:Y:S01]  /*107a0*/  UIADD3 UR18, UR16, 0xa400, URZ ;  /* 0x0000a40010127890 */ /* 0x000fe2000fffe03f */
[----:B------:R5:W-:Y:S02]  /*107b0*/  UTMALDG.4D [UR8], [UR14], desc[UR6] ;  /* 0x000006080e0075b4 */ /* 0x000be40008019000 */
[----:B-----5:R-:W-:Y:S01]  /*107c0*/  UMOV UR8, UR19 ;  /* 0x0000001300087c82 */ /* 0x020fe20008000000 */
[----:B------:R-:W-:Y:S01]  /*107d0*/  UMOV UR10, UR22 ;  /* 0x00000016000a7c82 */ /* 0x000fe20008000000 */
[----:B------:R-:W-:Y:S01]  /*107e0*/  UIADD3 UR19, UR16, 0xc400, URZ ;  /* 0x0000c40010137890 */ /* 0x000fe2000fffe03f */
[----:B------:R5:W-:Y:S01]  /*107f0*/  UTMALDG.4D [UR8], [UR14], desc[UR6] ;  /* 0x000006080e0075b4 */ /* 0x000be20008019000 */
[----:B------:R-:W-:Y:S01]  /*10800*/  UIADD3 UR16, UR16, 0xe400, URZ ;  /* 0x0000e40010107890 */ /* 0x000fe2000fffe03f */
[----:B-----5:R-:W-:Y:S01]  /*10810*/  UMOV UR8, UR17 ;  /* 0x0000001100087c82 */ /* 0x020fe20008000000 */
[----:B------:R-:W-:Y:S01]  /*10820*/  UMOV UR10, UR23 ;  /* 0x00000017000a7c82 */ /* 0x000fe20008000000 */
[----:B------:R-:W-:Y:S01]  /*10830*/  UMOV UR17, 0x180 ;  /* 0x0000018000117882 */ /* 0x000fe20000000000 */
[----:B------:R5:W-:Y:S02]  /*10840*/  UTMALDG.4D [UR8], [UR14], desc[UR6] ;  /* 0x000006080e0075b4 */ /* 0x000be40008019000 */
[----:B-----5:R-:W-:Y:S01]  /*10850*/  UMOV UR8, UR18 ;  /* 0x0000001200087c82 */ /* 0x020fe20008000000 */
[----:B------:R-:W-:-:S02]  /*10860*/  UMOV UR10, UR24 ;  /* 0x00000018000a7c82 */ /* 0x000fc40008000000 */
[----:B------:R5:W-:Y:S02]  /*10870*/  UTMALDG.4D [UR8], [UR14], desc[UR6] ;  /* 0x000006080e0075b4 */ /* 0x000be40008019000 */
[----:B-----5:R-:W-:Y:S01]  /*10880*/  UMOV UR8, UR19 ;  /* 0x0000001300087c82 */ /* 0x020fe20008000000 */
[----:B------:R-:W-:Y:S01]  /*10890*/  UMOV UR10, UR17 ;  /* 0x00000011000a7c82 */ /* 0x000fe20008000000 */
[----:B------:R-:W-:Y:S01]  /*108a0*/  UMOV UR17, 0x1c0 ;  /* 0x000001c000117882 */ /* 0x000fe20000000000 */
[----:B------:R5:W-:Y:S02]  /*108b0*/  UTMALDG.4D [UR8], [UR14], desc[UR6] ;  /* 0x000006080e0075b4 */ /* 0x000be40008019000 */
[----:B-----5:R-:W-:Y:S01]  /*108c0*/  UMOV UR8, UR16 ;  /* 0x0000001000087c82 */ /* 0x020fe20008000000 */
[----:B------:R-:W-:Y:S02]  /*108d0*/  UMOV UR10, UR17 ;  /* 0x00000011000a7c82 */ /* 0x000fe40008000000 */
[----:B------:R1:W-:Y:S02]  /*108e0*/  UTMALDG.4D [UR8], [UR14], desc[UR6] ;  /* 0x000006080e0075b4 */ /* 0x0003e40008019000 */
[----:B-1----:R-:W-:Y:S01]  /*108f0*/  NOP ;  /* 0x0000000000007918 */ /* 0x002fe20000000000 */
.L_x_4087:
[----:B------:R-:W-:Y:S05]  /*10900*/  BSYNC B1 ;  /* 0x0000000000017941 */ /* 0x000fea0003800000 */
.L_x_4086:
[----:B------:R-:W-:Y:S01]  /*10910*/  VIADD R9, R9, 0x1 ;  /* 0x0000000109097836 */ /* 0x000fe20000000000 */
[----:B------:R-:W-:Y:S04]  /*10920*/  BSSY B1, `(.L_x_4093) ;  /* 0x0000070000017945 */ /* 0x000fe80003800000 */
[----:B------:R-:W-:-:S04]  /*10930*/  ISETP.NE.AND P2, PT, R9, 0x2, PT ;  /* 0x000000020900780c */ /* 0x000fc80003f45270 */
[----:B---34-:R-:W-:Y:S02]  /*10940*/  SEL R2, RZ, 0x1, P2 ;  /* 0x00000001ff027807 */ /* 0x018fe40001000000 */
[----:B------:R-:W-:Y:S01]  /*10950*/  SEL R16, R9, RZ, P2 ;  /* 0x000000ff09107207 */ /* 0x000fe20001000000 */
[----:B------:R-:W-:Y:S01]  /*10960*/  VIADD R9, R8, 0xffffffff ;  /* 0xffffffff08097836 */ /* 0x000fe20000000000 */
[----:B------:R-:W-:Y:S01]  /*10970*/  LOP3.LUT R17, R17, R2, RZ, 0x3c, !PT ;  /* 0x0000000211117212 */ /* 0x000fe200078e3cff */
[----:B------:R-:W-:Y:S06]  /*10980*/  @!P6 BRA `(.L_x_4094) ;  /* 0x0000000400a4e947 */ /* 0x000fec0003800000 */
[----:B------:R-:W-:Y:S01]  /*10990*/  MOV R10, R9 ;  /* 0x00000009000a7202 */ /* 0x000fe20000000f00 */
[----:B------:R-:W-:Y:S06]  /*109a0*/  @!P0 BRA `(.L_x_4095) ;  /* 0x0000000000448947 */ /* 0x000fec0003800000 */
[----:B------:R-:W1:Y:S02]  /*109b0*/  LDC R11, c[0x0][0x41c] ;  /* 0x00010700ff0b7b82 */ /* 0x000e640000000800 */
[----:B-1----:R-:W-:-:S13]  /*109c0*/  ISETP.NE.AND P2, PT, R11, 0x1, PT ;  /* 0x000000010b00780c */ /* 0x002fda0003f45270 */
[----:B--2---:R-:W1:Y:S02]  /*109d0*/  @P2 LDC.64 R2, c[0x0][0x420] ;  /* 0x00010800ff022b82 */ /* 0x004e640000000a00 */
[----:B-1----:R-:W-:-:S04]  /*109e0*/  @P2 IMAD.HI.U32 R4, R10, R2, RZ ;  /* 0x000000020a042227 */ /* 0x002fc800078e00ff */
[----:B------:R-:W-:Y:S01]  /*109f0*/  IMAD.MOV.U32 R2, RZ, RZ, R10 ;  /* 0x000000ffff027224 */ /* 0x000fe200078e000a */
[----:B------:R-:W-:Y:S02]  /*10a00*/  @P2 SHF.R.U32.HI R2, RZ, R3, R4 ;  /* 0x00000003ff022219 */ /* 0x000fe40000011604 */
[----:B------:R-:W1:Y:S03]  /*10a10*/  LDC.64 R4, c[0x0][0x3f8] ;  /* 0x0000fe00ff047b82 */ /* 0x000e660000000a00 */
[----:B------:R-:W-:-:S04]  /*10a20*/  IMAD.MOV R3, RZ, RZ, -R2 ;  /* 0x000000ffff037224 */ /* 0x000fc800078e0a02 */
[----:B------:R-:W-:Y:S01]  /*10a30*/  IMAD R10, R11, R3, R10 ;  /* 0x000000030b0a7224 */ /* 0x000fe200078e020a */
[----:B------:R-:W-:Y:S01]  /*10a40*/  SHF.R.S32.HI R3, RZ, 0x1f, R2 ;  /* 0x0000001fff037819 */ /* 0x000fe20000011402 */
[----:B------:R-:W-:-:S04]  /*10a50*/  IMAD R11, R7, UR4, RZ ;  /* 0x00000004070b7c24 */ /* 0x000fc8000f8e02ff */
[C---:B------:R-:W-:Y:S02]  /*10a60*/  IMAD R11, R6.reuse, UR5, R11 ;  /* 0x00000005060b7c24 */ /* 0x040fe4000f8e020b */
[----:B------:R-:W-:-:S04]  /*10a70*/  IMAD.WIDE.U32 R2, R6, UR4, R2 ;  /* 0x0000000406027c25 */ /* 0x000fc8000f8e0002 */
[----:B------:R-:W-:Y:S01]  /*10a80*/  IMAD.IADD R3, R11, 0x1, R3 ;  /* 0x000000010b037824 */ /* 0x000fe200078e0203 */
[----:B-1----:R-:W-:-:S04]  /*10a90*/  LEA R4, P2, R2, R4, 0x2 ;  /* 0x0000000402047211 */ /* 0x002fc800078410ff */
[----:B------:R-:W-:-:S05]  /*10aa0*/  LEA.HI.X R5, R2, R5, R3, 0x2, P2 ;  /* 0x0000000502057211 */ /* 0x000fca00010f1403 */
[----:B------:R1:W5:Y:S04]  /*10ab0*/  LDG.E R4, desc[UR50][R4.64] ;  /* 0x0000003204047981 */ /* 0x000368000c1e1900 */
.L_x_4095:
[----:B------:R-:W-:Y:S01]  /*10ac0*/  LEA R2, R16, UR37, 0x3 ;  /* 0x0000002510027c11 */ /* 0x000fe2000f8e18ff */
[----:B-1----:R-:W1:Y:S01]  /*10ad0*/  S2R R5, SR_TID.X ;  /* 0x0000000000057919 */ /* 0x002e620000002100 */
[----:B--2---:R-:W-:-:S04]  /*10ae0*/  SHF.L.U32 R3, R17, 0x1f, RZ ;  /* 0x0000001f11037819 */ /* 0x004fc800000006ff */
[----:B------:R-:W2:Y:S01]  /*10af0*/  SYNCS.PHASECHK.TRANS64.TRYWAIT P3, [R2+URZ+0x28c40], R3 ;  /* 0x028c4003020075a7 */ /* 0x000ea2000806017f */
[----:B-1----:R-:W-:-:S04]  /*10b00*/  LOP3.LUT R5, R5, 0x7f, RZ, 0xc0, !PT ;  /* 0x0000007f05057812 */ /* 0x002fc800078ec0ff */
[----:B------:R-:W-:Y:S01]  /*10b10*/  ISETP.NE.AND P2, PT, R5, RZ, PT ;  /* 0x000000ff0500720c */ /* 0x000fe20003f45270 */
[----:B--2---:R-:W-:-:S12]  /*10b20*/  @!P3 BRA `(.L_x_4096) ;  /* 0x000000100084b947 */ /* 0x004fd80003800000 */
.L_x_4128:
[----:B------:R-:W-:Y:S05]  /*10b30*/  @P2 BRA `(.L_x_4097) ;  /* 0x0000000000142947 */ /* 0x000fea0003800000 */
[----:B------:R-:W-:Y:S02]  /*10b40*/  ISETP.NE.AND P3, PT, R19, RZ, PT ;  /* 0x000000ff1300720c */ /* 0x000fe40003f65270 */
[----:B------:R-:W-:-:S04]  /*10b50*/  MOV R5, 0x2000 ;  /* 0x0000200000057802 */ /* 0x000fc80000000f00 */
[----:B------:R2:W-:Y:S07]  /*10b60*/  SYNCS.ARRIVE.TRANS64 RZ, [R2+URZ+0x28c30], R5 ;  /* 0x028c300502ff79a7 */ /* 0x0005ee000800003f */
[----:B------:R-:W-:Y:S05]  /*10b70*/  @!P3 BRA `(.L_x_4097) ;  /* 0x000000000004b947 */ /* 0x000fea0003800000 */
[----:B------:R-:W-:Y:S01]  /*10b80*/  BPT.TRAP 0x1 ;  /* 0x000000040000795c */ /* 0x000fe20000300000 */
.L_x_4097:
[----:B------:R-:W-:Y:S01]  /*10b90*/  R2UR UR8, R16 ;  /* 0x00000000100872ca */ /* 0x000fe200000e0000 */
[----:B--2---:R-:W-:Y:S01]  /*10ba0*/  IMAD.SHL.U32 R5, R10, 0x40, RZ ;  /* 0x000000400a057824 */ /* 0x004fe200078e00ff */
        /* <DEDUP_REMOVED lines=13> */
[----:B------:R-:W3:Y:S02]  /*10c80*/  SYNCS.PHASECHK.TRANS64.TRYWAIT P3, [R2+URZ+0x28c60], R3 ;  /* 0x028c6003020075a7 */ /* 0x000ee4000806017f */
[----:B--23--:R-:W-:Y:S05]  /*10c90*/  @!P3 BRA `(.L_x_4098) ;  /* 0x00000010003cb947 */ /* 0x00cfea0003800000 */
.L_x_4129:
[----:B------:R-:W-:Y:S05]  /*10ca0*/  @P2 BRA `(.L_x_4099) ;  /* 0x0000000000142947 */ /* 0x000fea0003800000 */
[----:B------:R-:W-:Y:S01]  /*10cb0*/  ISETP.NE.AND P2, PT, R19, RZ, PT ;  /* 0x000000ff1300720c */ /* 0x000fe20003f45270 */
[----:B-12---:R-:W-:-:S04]  /*10cc0*/  IMAD.MOV.U32 R3, RZ, RZ, 0x10000 ;  /* 0x00010000ff037424 */ /* 0x006fc800078e00ff */
[----:B------:R3:W-:Y:S08]  /*10cd0*/  SYNCS.ARRIVE.TRANS64 RZ, [R2+URZ+0x28c50], R3 ;  /* 0x028c500302ff79a7 */ /* 0x0007f0000800003f */
[----:B------:R-:W-:Y:S05]  /*10ce0*/  @!P2 BRA `(.L_x_4099) ;  /* 0x000000000004a947 */ /* 0x000fea0003800000 */
[----:B------:R-:W-:Y:S01]  /*10cf0*/  BPT.TRAP 0x1 ;  /* 0x000000040000795c */ /* 0x000fe20000300000 */
.L_x_4099:
        /* <DEDUP_REMOVED lines=22> */
[----:B----4-:R-:W-:Y:S01]  /*10e60*/  UMOV UR8, UR17 ;  /* 0x0000001100087c82 */ /* 0x010fe20008000000 */
[----:B------:R-:W-:Y:S01]  /*10e70*/  UMOV UR10, UR18 ;  /* 0x00000012000a7c82 */ /* 0x000fe20008000000 */
[----:B------:R-:W-:Y:S01]  /*10e80*/  UIADD3 UR17, UR16, 0x8400, URZ ;  /* 0x0000840010117890 */ /* 0x000fe2000fffe03f */
[----:B------:R4:W-:Y:S01]  /*10e90*/  UTMALDG.4D [UR8], [UR14], desc[UR6] ;  /* 0x000006080e0075b4 */ /* 0x0009e20008019000 */
[----:B------:R-:W-:Y:S01]  /*10ea0*/  UIADD3 UR18, UR16, 0xa400, URZ ;  /* 0x0000a40010127890 */ /* 0x000fe2000fffe03f */
[----:B----4-:R-:W-:Y:S01]  /*10eb0*/  UMOV UR8, UR19 ;  /* 0x0000001300087c82 */ /* 0x010fe20008000000 */
[----:B------:R-:W-:Y:S01]  /*10ec0*/  UMOV UR10, UR20 ;  /* 0x00000014000a7c82 */ /* 0x000fe20008000000 */
[----:B------:R-:W-:Y:S01]  /*10ed0*/  UIADD3 UR19, UR16, 0xc400, URZ ;  /* 0x0000c40010137890 */ /* 0x000fe2000fffe03f */
[----:B------:R4:W-:Y:S02]  /*10ee0*/  UTMALDG.4D [UR8], [UR14], desc[UR6] ;  /* 0x000006080e0075b4 */ /* 0x0009e40008019000 */
[----:B----4-:R-:W-:Y:S01]  /*10ef0*/  UMOV UR8, UR21 ;  /* 0x0000001500087c82 */ /* 0x010fe20008000000 */
[----:B------:R-:W-:-:S02]  /*10f00*/  UMOV UR10, UR22 ;  /* 0x00000016000a7c82 */ /* 0x000fc40008000000 */
[----:B------:R4:W-:Y:S02]  /*10f10*/  UTMALDG.4D [UR8], [UR14], desc[UR6] ;  /* 0x000006080e0075b4 */ /* 0x0009e40008019000 */
[----:B----4-:R-:W-:Y:S01]  /*10f20*/  UMOV UR8, UR17 ;  /* 0x0000001100087c82 */ /* 0x010fe20008000000 */
[----:B------:R-:W-:Y:S01]  /*10f30*/  UMOV UR10, UR23 ;  /* 0x00000017000a7c82 */ /* 0x000fe20008000000 */
[----:B------:R-:W-:Y:S01]  /*10f40*/  UIADD3 UR17, UR16, 0xe400, URZ ;  /* 0x0000e40010117890 */ /* 0x000fe2000fffe03f */
[----:B------:R4:W-:Y:S02]  /*10f50*/  UTMALDG.4D [UR8], [UR14], desc[UR6] ;  /* 0x000006080e0075b4 */ /* 0x0009e40008019000 */
[----:B------:R-:W-:Y:S01]  /*10f60*/  UMOV UR16, 0x180 ;  /* 0x0000018000107882 */ /* 0x000fe20000000000 */
[----:B----4-:R-:W-:Y:S01]  /*10f70*/  UMOV UR8, UR18 ;  /* 0x0000001200087c82 */ /* 0x010fe20008000000 */
[----:B------:R-:W-:Y:S02]  /*10f80*/  UMOV UR10, UR24 ;  /* 0x00000018000a7c82 */ /* 0x000fe40008000000 */
[----:B------:R4:W-:Y:S02]  /*10f90*/  UTMALDG.4D [UR8], [UR14], desc[UR6] ;  /* 0x000006080e0075b4 */ /* 0x0009e40008019000 */
[----:B----4-:R-:W-:Y:S01]  /*10fa0*/  UMOV UR8, UR19 ;  /* 0x0000001300087c82 */ /* 0x010fe20008000000 */
[----:B------:R-:W-:Y:S01]  /*10fb0*/  UMOV UR10, UR16 ;  /* 0x00000010000a7c82 */ /* 0x000fe20008000000 */
[----:B------:R-:W-:Y:S01]  /*10fc0*/  UMOV UR16, 0x1c0 ;  /* 0x000001c000107882 */ /* 0x000fe20000000000 */
[----:B------:R4:W-:Y:S02]  /*10fd0*/  UTMALDG.4D [UR8], [UR14], desc[UR6] ;  /* 0x000006080e0075b4 */ /* 0x0009e40008019000 */
[----:B----4-:R-:W-:Y:S01]  /*10fe0*/  UMOV UR8, UR17 ;  /* 0x0000001100087c82 */ /* 0x010fe20008000000 */
[----:B------:R-:W-:-:S02]  /*10ff0*/  UMOV UR10, UR16 ;  /* 0x00000010000a7c82 */ /* 0x000fc40008000000 */
[----:B------:R4:W-:Y:S02]  /*11000*/  UTMALDG.4D [UR8], [UR14], desc[UR6] ;  /* 0x000006080e0075b4 */ /* 0x0009e40008019000 */
[----:B----4-:R-:W-:Y:S01]  /*11010*/  NOP ;  /* 0x0000000000007918 */ /* 0x010fe20000000000 */
.L_x_4094:
[----:B------:R-:W-:Y:S05]  /*11020*/  BSYNC B1 ;  /* 0x0000000000017941 */ /* 0x000fea0003800000 */
.L_x_4093:
[----:B------:R-:W-:Y:S01]  /*11030*/  ISETP.GT.AND P2, PT, R9, UR38, PT ;  /* 0x0000002609007c0c */ /* 0x000fe2000bf44270 */
[----:B------:R-:W-:-:S12]  /*11040*/  VIADD R8, R8, 0xfffffffe ;  /* 0xfffffffe08087836 */ /* 0x000fd80000000000 */
[----:B------:R-:W-:Y:S05]  /*11050*/  @P2 BRA `(.L_x_4100) ;  /* 0xfffffff000602947 */ /* 0x000fea000383ffff */
.L_x_4085:
[----:B------:R-:W-:Y:S05]  /*11060*/  BSYNC B0 ;  /* 0x0000000000007941 */ /* 0x000fea0003800000 */
.L_x_4076:
[----:B------:R-:W-:Y:S01]  /*11070*/  IADD3 R16, R16, 0x1, RZ ;  /* 0x0000000110107810 */ /* 0x000fe20007ffe0ff */
[----:B------:R-:W-:Y:S03]  /*11080*/  BSSY B0, `(.L_x_4101) ;  /* 0x0000011000007945 */ /* 0x000fe60003800000 */
[----:B------:R-:W-:-:S04]  /*11090*/  ISETP.NE.AND P0, PT, R16, 0x2, PT ;  /* 0x000000021000780c */ /* 0x000fc80003f05270 */
[----:B------:R-:W-:-:S04]  /*110a0*/  SEL R0, RZ, 0x1, P0 ;  /* 0x00000001ff007807 */ /* 0x000fc80000000000 */
[----:B------:R-:W-:Y:S01]  /*110b0*/  LOP3.LUT R17, R17, R0, RZ, 0x3c, !PT ;  /* 0x0000000011117212 */ /* 0x000fe200078e3cff */
[----:B------:R-:W-:Y:S06]  /*110c0*/  @P1 BRA `(.L_x_4102) ;  /* 0x0000000000301947 */ /* 0x000fec0003800000 */
[----:B-12---:R-:W1:Y:S01]  /*110d0*/  S2R R5, SR_LANEID ;  /* 0x0000000000057919 */ /* 0x006e620000000000 */
[----:B------:R-:W-:Y:S01]  /*110e0*/  VOTEU.ANY UR6, UPT, PT ;  /* 0x0000000000067886 */ /* 0x000fe200038e0100 */
[----:B---34-:R-:W2:Y:S01]  /*110f0*/  LDC.64 R2, c[0x0][0xdf0] ;  /* 0x00037c00ff027b82 */ /* 0x018ea20000000a00 */
        /* <DEDUP_REMOVED lines=9> */
.L_x_4102:
[----:B------:R-:W-:Y:S05]  /*11190*/  BSYNC B0 ;  /* 0x0000000000007941 */ /* 0x000fea0003800000 */
.L_x_4101:
[----:B------:R-:W-:Y:S01]  /*111a0*/  SEL R16, R16, RZ, P0 ;  /* 0x000000ff10107207 */ /* 0x000fe20000000000 */
[----:B------:R-:W-:-:S07]  /*111b0*/  IMAD.MOV.U32 R13, RZ, RZ, R18 ;  /* 0x000000ffff0d7224 */ /* 0x000fce00078e0012 */
.L_x_4061:
[----:B------:R-:W-:Y:S05]  /*111c0*/  BSYNC B6 ;  /* 0x0000000000067941 */ /* 0x000fea0003800000 */
.L_x_4059:
[----:B------:R-:W-:-:S03]  /*111d0*/  UMOV UR6, 0xffffffff ;  /* 0xffffffff00067882 */ /* 0x000fc60000000000 */
[----:B------:R-:W-:Y:S05]  /*111e0*/  BRA.DIV UR6, `(.L_x_4103) ;  /* 0x0000000a06fc7947 */ /* 0x000fea000b800000 */
[----:B------:R1:W1:Y:S02]  /*111f0*/  SHFL.IDX PT, R14, R13, RZ, 0x1f ;  /* 0x00001fff0d0e7589 */ /* 0x00026400000e0000 */
.L_x_4132:
[----:B------:R-:W-:Y:S01]  /*11200*/  ISETP.NE.AND P0, PT, R19, RZ, PT ;  /* 0x000000ff1300720c */ /* 0x000fe20003f05270 */
[----:B------:R-:W-:Y:S05]  /*11210*/  WARPSYNC.ALL ;  /* 0x0000000000007948 */ /* 0x000fea0003800000 */
[----:B------:R-:W-:Y:S01]  /*11220*/  BAR.SYNC.DEFER_BLOCKING 0x4, 0x120 ;  /* 0x0104800000007b1d */ /* 0x000fe20000010000 */
[----:B-1----:R-:W-:-:S05]  /*11230*/  IMAD.MOV.U32 R18, RZ, RZ, R14 ;  /* 0x000000ffff127224 */ /* 0x002fca00078e000e */
[----:B------:R-:W-:Y:S01]  /*11240*/  ULDC UR6, c[0x0][0xda8] ;  /* 0x00036a0000067ab9 */ /* 0x000fe20000000800 */
[----:B------:R-:W-:Y:S01]  /*11250*/  @!P0 MOV R0, 0x400 ;  /* 0x0000040000008802 */ /* 0x000fe20000000f00 */
[----:B--234-:R-:W1:Y:S03]  /*11260*/  @!P0 S2R R3, SR_CgaCtaId ;  /* 0x0000000000038919 */ /* 0x01ce660000008800 */
[----:B-1----:R-:W-:-:S05]  /*11270*/  @!P0 LEA R0, R3, R0, 0x18 ;  /* 0x0000000003008211 */ /* 0x002fca00078ec0ff */
[----:B------:R1:W-:Y:S01]  /*11280*/  @!P0 STS [R0+0x28cd0], R13 ;  /* 0x028cd00d00008388 */ /* 0x0003e20000000800 */
[----:B------:R-:W-:Y:S06]  /*11290*/  BAR.ARV 0x5, 0x120 ;  /* 0x0144800000007b1d */ /* 0x000fec0000002000 */
[----:B------:R-:W-:-:S13]  /*112a0*/  ISETP.GE.AND P0, PT, R18, UR6, PT ;  /* 0x0000000612007c0c */ /* 0x000fda000bf06270 */
[----:B-1----:R-:W-:Y:S05]  /*112b0*/  @!P0 BRA `(.L_x_4104) ;  /* 0xffffffd000008947 */ /* 0x002fea000383ffff */
.L_x_4050:
[----:B------:R-:W1:Y:S01]  /*112c0*/  S2R R3, SR_CgaCtaId ;  /* 0x0000000000037919 */ /* 0x000e620000008800 */
[----:B------:R-:W-:Y:S01]  /*112d0*/  UIADD3 UR45, UR45, 0x1, URZ ;  /* 0x000000012d2d7890 */ /* 0x000fe2000fffe03f */
[----:B------:R-:W-:-:S03]  /*112e0*/  MOV R0, 0x400 ;  /* 0x0000040000007802 */ /* 0x000fc60000000f00 */
[----:B------:R-:W-:-:S04]  /*112f0*/  ULEA.HI UR4, UR45, UR45, URZ, 0x1 ;  /* 0x0000002d2d047291 */ /* 0x000fc8000f8f083f */
[----:B------:R-:W-:-:S04]  /*11300*/  ULOP3.LUT UR4, UR4, 0xfffffffe, URZ, 0xc0, !UPT ;  /* 0xfffffffe04047892 */ /* 0x000fc8000f8ec03f */
[----:B------:R-:W-:Y:S01]  /*11310*/  UIADD3 UR4, UR45, -UR4, URZ ;  /* 0x800000042d047290 */ /* 0x000fe2000fffe03f */
[----:B-1----:R-:W-:-:S05]  /*11320*/  LEA R7, R3, R0, 0x18 ;  /* 0x0000000003077211 */ /* 0x002fca00078ec0ff */
[----:B------:R-:W-:-:S05]  /*11330*/  IMAD.U32 R0, RZ, RZ, UR4 ;  /* 0x00000004ff007e24 */ /* 0x000fca000f8e00ff */
[----:B------:R-:W-:-:S04]  /*11340*/  SHF.L.U32 R0, R0, 0x1f, RZ ;  /* 0x0000001f00007819 */ /* 0x000fc800000006ff */
[----:B------:R-:W1:Y:S02]  /*11350*/  SYNCS.PHASECHK.TRANS64.TRYWAIT P0, [R7+URZ+0x28c20], R0 ;  /* 0x028c2000070075a7 */ /* 0x000e64000800017f */
[----:B-1----:R-:W-:Y:S05]  /*11360*/  @!P0 BRA `(.L_x_4105) ;  /* 0x0000000800c08947 */ /* 0x002fea0003800000 */
.L_x_4133:
[----:B------:R-:W2:Y:S02]  /*11370*/  S2R R2, SR_TID.X ;  /* 0x0000000000027919 */ /* 0x000ea40000002100 */
[----:B--2---:R-:W-:-:S04]  /*11380*/  SHF.R.U32.HI R2, RZ, 0x5, R2 ;  /* 0x00000005ff027819 */ /* 0x004fc80000011602 */
[----:B------:R-:W-:-:S05]  /*11390*/  LOP3.LUT R2, R2, 0x3, RZ, 0xc0, !PT ;  /* 0x0000000302027812 */ /* 0x000fca00078ec0ff */
[----:B-1----:R-:W1:Y:S02]  /*113a0*/  SHFL.IDX PT, R0, R2, RZ, 0x1f ;  /* 0x00001fff02007589 */ /* 0x002e6400000e0000 */
[----:B-1----:R-:W-:-:S13]  /*113b0*/  ISETP.NE.AND P0, PT, R0, RZ, PT ;  /* 0x000000ff0000720c */ /* 0x002fda0003f05270 */
[----:B------:R-:W-:Y:S05]  /*113c0*/  @P0 EXIT ;  /* 0x000000000000094d */ /* 0x000fea0003800000 */
[----:B------:R-:W-:Y:S01]  /*113d0*/  ELECT P0, URZ, PT ;  /* 0x00000000003f782f */ /* 0x000fe20003800000 */
[----:B------:R-:W-:-:S12]  /*113e0*/  BSSY B0, `(.L_x_4106) ;  /* 0x0000020000007945 */ /* 0x000fd80003800000 */
[----:B------:R-:W-:Y:S05]  /*113f0*/  @!P0 BRA `(.L_x_4107) ;  /* 0x0000000000788947 */ /* 0x000fea0003800000 */
[----:B------:R-:W-:-:S06]  /*11400*/  ULOP3.LUT UR4, UR36, 0x2, URZ, 0xfc, !UPT ;  /* 0x0000000224047892 */ /* 0x000fcc000f8efc3f */
[----:B------:R-:W-:-:S04]  /*11410*/  MOV R0, UR4 ;  /* 0x0000000400007c02 */ /* 0x000fc80008000f00 */
[----:B------:R-:W-:-:S13]  /*11420*/  ISETP.NE.AND P2, PT, R0, 0x3, PT ;  /* 0x000000030000780c */ /* 0x000fda0003f45270 */
[----:B------:R-:W-:Y:S05]  /*11430*/  @!P2 BRA `(.L_x_4108) ;  /* 0x000000000004a947 */ /* 0x000fea0003800000 */
[----:B------:R-:W-:Y:S01]  /*11440*/  BPT.TRAP 0x1 ;  /* 0x000000040000795c */ /* 0x000fe20000300000 */
.L_x_4108:
[----:B------:R-:W-:Y:S01]  /*11450*/  VIADD R3, R7, 0x28c40 ;  /* 0x00028c4007037836 */ /* 0x000fe20000000000 */
        /* <DEDUP_REMOVED lines=8> */
[----:B------:R-:W-:Y:S02]  /*114e0*/  SHF.L.U32 R0, R17, 0x1f, RZ ;  /* 0x0000001f11007819 */ /* 0x000fe400000006ff */
[----:B------:R-:W-:Y:S01]  /*114f0*/  LEA R3, R2, R3, 0x3 ;  /* 0x0000000302037211 */ /* 0x000fe200078e18ff */
[----:B-1----:R-:W-:Y:S06]  /*11500*/  @!P0 BRA `(.L_x_4109) ;  /* 0x00000008006c8947 */ /* 0x002fec0003800000 */
.L_x_4134:
[----:B------:R-:W2:Y:S02]  /*11510*/  SYNCS.PHASECHK.TRANS64.TRYWAIT P0, [R3+URZ], R0 ;  /* 0x00000000030075a7 */ /* 0x000ea4000800017f */
[----:B--2---:R-:W-:Y:S05]  /*11520*/  @!P0 BRA `(.L_x_4110) ;  /* 0x0000000800788947 */ /* 0x004fea0003800000 */
.L_x_4135:
[----:B------:R-:W-:Y:S05]  /*11530*/  @!P2 BRA `(.L_x_4111) ;  /* 0x000000000004a947 */ /* 0x000fea0003800000 */
[----:B------:R-:W-:Y:S01]  /*11540*/  BPT.TRAP 0x1 ;  /* 0x000000040000795c */ /* 0x000fe20000300000 */
.L_x_4111:
[----:B--2---:R-:W-:-:S04]  /*11550*/  VIADD R3, R7, 0x28c60 ;  /* 0x00028c6007037836 */ /* 0x004fc80000000000 */
[----:B-1----:R-:W-:-:S04]  /*11560*/  IMAD R5, R16, 0x8, R3 ;  /* 0x0000000810057824 */ /* 0x002fc800078e0203 */
[----:B------:R-:W1:Y:S02]  /*11570*/  SYNCS.PHASECHK.TRANS64.TRYWAIT P0, [R5+URZ], R4 ;  /* 0x00000004050075a7 */ /* 0x000e64000800017f */
[----:B-1----:R-:W-:Y:S05]  /*11580*/  @!P0 BRA `(.L_x_4112) ;  /* 0x0000000800748947 */ /* 0x002fea0003800000 */
.L_x_4136:
[----:B------:R-:W-:-:S07]  /*11590*/  IMAD R3, R2, 0x8, R3 ;  /* 0x0000000802037824 */ /* 0x000fce00078e0203 */
.L_x_4113:
[----:B--2---:R2:W3:Y:S02]  /*115a0*/  SYNCS.PHASECHK.TRANS64.TRYWAIT P0, [R3+URZ], R0 ;  /* 0x00000000030075a7 */ /* 0x0044e4000800017f */
[----:B---3--:R-:W-:Y:S05]  /*115b0*/  @!P0 NANOSLEEP.SYNCS 0x989680 ;  /* 0x009896800000895d */ /* 0x008fea0003900000 */
[----:B------:R-:W3:Y:S02]  /*115c0*/  @!P0 SYNCS.PHASECHK.TRANS64 P0, [R3+URZ], R0 ;  /* 0x00000000030085a7 */ /* 0x000ee4000800007f */
[----:B---3--:R-:W-:Y:S05]  /*115d0*/  @!P0 BRA `(.L_x_4113) ;  /* 0xfffffffc00f08947 */ /* 0x008fea000383ffff */
.L_x_4107:
[----:B------:R-:W-:Y:S05]  /*115e0*/  BSYNC B0 ;  /* 0x0000000000007941 */ /* 0x000fea0003800000 */
.L_x_4106:
[----:B------:R-:W-:Y:S05]  /*115f0*/  EXIT ;  /* 0x000000000000794d */ /* 0x000fea0003800000 */
.L_x_3956:
[----:B-1----:R-:W-:-:S04]  /*11600*/  MOV R6, UR21 ;  /* 0x0000001500067c02 */ /* 0x002fc80008000f00 */
[----:B------:R1:W2:Y:S03]  /*11610*/  SYNCS.PHASECHK.TRANS64.TRYWAIT P1, [R6+URZ+0x28c50], R3 ;  /* 0x028c5003060075a7 */ /* 0x0002a6000802017f */
[----:B--2---:R-:W-:Y:S05]  /*11620*/  @!P1 NANOSLEEP.SYNCS 0x989680 ;  /* 0x009896800000995d */ /* 0x004fea0003900000 */
[----:B------:R-:W2:Y:S02]  /*11630*/  @!P1 SYNCS.PHASECHK.TRANS64 P1, [R6+URZ+0x28c50], R3 ;  /* 0x028c5003060095a7 */ /* 0x000ea4000802007f */
[----:B--2---:R-:W-:Y:S05]  /*11640*/  @!P1 BRA `(.L_x_3956) ;  /* 0xfffffffc00ec9947 */ /* 0x004fea000383ffff */
[----:B------:R-:W-:Y:S05]  /*11650*/  BRA `(.L_x_4114) ;  /* 0xffffff0400447947 */ /* 0x000fea000383ffff */
.L_x_3961:
[----:B--2---:R-:W-:-:S04]  /*11660*/  IMAD.U32 R5, RZ, RZ, UR21 ;  /* 0x00000015ff057e24 */ /* 0x004fc8000f8e00ff */
[----:B------:R2:W3:Y:S03]  /*11670*/  SYNCS.PHASECHK.TRANS64.TRYWAIT P1, [R5+URZ+0x28c50], R4 ;  /* 0x028c5004050075a7 */ /* 0x0004e6000802017f */
[----:B---3--:R-:W-:Y:S05]  /*11680*/  @!P1 NANOSLEEP.SYNCS 0x989680 ;  /* 0x009896800000995d */ /* 0x008fea0003900000 */
[----:B------:R-:W3:Y:S02]  /*11690*/  @!P1 SYNCS.PHASECHK.TRANS64 P1, [R5+URZ+0x28c50], R4 ;  /* 0x028c5004050095a7 */ /* 0x000ee4000802007f */
[----:B---3--:R-:W-:Y:S05]  /*116a0*/  @!P1 BRA `(.L_x_3961) ;  /* 0xfffffffc00ec9947 */ /* 0x008fea000383ffff */
[----:B------:R-:W-:Y:S05]  /*116b0*/  BRA `(.L_x_3960) ;  /* 0xffffff1000407947 */ /* 0x000fea000383ffff */
.L_x_3970:
[----:B-1----:R-:W-:-:S04]  /*116c0*/  IMAD.U32 R3, RZ, RZ, UR48 ;  /* 0x00000030ff037e24 */ /* 0x002fc8000f8e00ff */
[----:B------:R1:W2:Y:S03]  /*116d0*/  SYNCS.PHASECHK.TRANS64.TRYWAIT P1, [R3+URZ+0x28c00], R0 ;  /* 0x028c0000030075a7 */ /* 0x0002a6000802017f */
[----:B--2---:R-:W-:Y:S05]  /*116e0*/  @!P1 NANOSLEEP.SYNCS 0x989680 ;  /* 0x009896800000995d */ /* 0x004fea0003900000 */
[----:B------:R-:W2:Y:S02]  /*116f0*/  @!P1 SYNCS.PHASECHK.TRANS64 P1, [R3+URZ+0x28c00], R0 ;  /* 0x028c0000030095a7 */ /* 0x000ea4000802007f */
[----:B--2---:R-:W-:Y:S05]  /*11700*/  @!P1 BRA `(.L_x_3970) ;  /* 0xfffffffc00ec9947 */ /* 0x004fea000383ffff */
[----:B------:R-:W-:Y:S05]  /*11710*/  BRA `(.L_x_4115) ;  /* 0xffffff2400607947 */ /* 0x000fea000383ffff */
.L_x_3974:
[----:B---3--:R3:W4:Y:S02]  /*11720*/  SYNCS.PHASECHK.TRANS64.TRYWAIT P1, [R6+URZ+0x28c30], R13 ;  /* 0x028c300d060075a7 */ /* 0x008724000802017f */
[----:B----4-:R-:W-:Y:S05]  /*11730*/  @!P1 NANOSLEEP.SYNCS 0x989680 ;  /* 0x009896800000995d */ /* 0x010fea0003900000 */
[----:B------:R-:W4:Y:S02]  /*11740*/  @!P1 SYNCS.PHASECHK.TRANS64 P1, [R6+URZ+0x28c30], R13 ;  /* 0x028c300d060095a7 */ /* 0x000f24000802007f */
[----:B----4-:R-:W-:Y:S05]  /*11750*/  @!P1 BRA `(.L_x_3974) ;  /* 0xfffffffc00f09947 */ /* 0x010fea000383ffff */
[----:B------:R-:W-:Y:S05]  /*11760*/  BRA `(.L_x_3973) ;  /* 0xffffff24007c7947 */ /* 0x000fea000383ffff */
.L_x_3986:
[----:B----4-:R4:W1:Y:S02]  /*11770*/  SYNCS.PHASECHK.TRANS64.TRYWAIT P3, [R6+URZ+0x28c50], R13 ;  /* 0x028c500d060075a7 */ /* 0x010864000806017f */
[----:B-1----:R-:W-:Y:S05]  /*11780*/  @!P3 NANOSLEEP.SYNCS 0x989680 ;  /* 0x009896800000b95d */ /* 0x002fea0003900000 */
[----:B------:R-:W1:Y:S02]  /*11790*/  @!P3 SYNCS.PHASECHK.TRANS64 P3, [R6+URZ+0x28c50], R13 ;  /* 0x028c500d0600b5a7 */ /* 0x000e64000806007f */
[----:B-1----:R-:W-:Y:S05]  /*117a0*/  @!P3 BRA `(.L_x_3986) ;  /* 0xfffffffc00f0b947 */ /* 0x002fea000383ffff */
[----:B------:R-:W-:Y:S05]  /*117b0*/  BRA `(.L_x_3985) ;  /* 0xffffff3c00e87947 */ /* 0x000fea000383ffff */
.L_x_3994:
[----:B---3--:R-:W-:-:S04]  /*117c0*/  IMAD.U32 R12, RZ, RZ, UR26 ;  /* 0x0000001aff0c7e24 */ /* 0x008fc8000f8e00ff */
[----:B------:R3:W4:Y:S03]  /*117d0*/  SYNCS.PHASECHK.TRANS64.TRYWAIT P3, [R12+URZ+0x28c30], R11 ;  /* 0x028c300b0c0075a7 */ /* 0x000726000806017f */
[----:B----4-:R-:W-:Y:S05]  /*117e0*/  @!P3 NANOSLEEP.SYNCS 0x989680 ;  /* 0x009896800000b95d */ /* 0x010fea0003900000 */
[----:B------:R-:W4:Y:S02]  /*117f0*/  @!P3 SYNCS.PHASECHK.TRANS64 P3, [R12+URZ+0x28c30], R11 ;  /* 0x028c300b0c00b5a7 */ /* 0x000f24000806007f */
[----:B----4-:R-:W-:Y:S05]  /*11800*/  @!P3 BRA `(.L_x_3994) ;  /* 0xfffffffc00ecb947 */ /* 0x010fea000383ffff */
[----:B------:R-:W-:Y:S05]  /*11810*/  BRA `(.L_x_3993) ;  /* 0xffffff44001c7947 */ /* 0x000fea000383ffff */
.L_x_4006:
[----:B---3--:R3:W4:Y:S02]  /*11820*/  SYNCS.PHASECHK.TRANS64.TRYWAIT P3, [R12+URZ+0x28c50], R11 ;  /* 0x028c500b0c0075a7 */ /* 0x008724000806017f */
[----:B----4-:R-:W-:Y:S05]  /*11830*/  @!P3 NANOSLEEP.SYNCS 0x989680 ;  /* 0x009896800000b95d */ /* 0x010fea0003900000 */
[----:B------:R-:W4:Y:S02]  /*11840*/  @!P3 SYNCS.PHASECHK.TRANS64 P3, [R12+URZ+0x28c50], R11 ;  /* 0x028c500b0c00b5a7 */ /* 0x000f24000806007f */
[----:B----4-:R-:W-:Y:S05]  /*11850*/  @!P3 BRA `(.L_x_4006) ;  /* 0xfffffffc00f0b947 */ /* 0x010fea000383ffff */
[----:B------:R-:W-:Y:S05]  /*11860*/  BRA `(.L_x_4005) ;  /* 0xffffff6000cc7947 */ /* 0x000fea000383ffff */
.L_x_4015:
[----:B---3--:R-:W-:-:S04]  /*11870*/  MOV R8, UR23 ;  /* 0x0000001700087c02 */ /* 0x008fc80008000f00 */
[----:B------:R3:W4:Y:S03]  /*11880*/  SYNCS.PHASECHK.TRANS64.TRYWAIT P3, [R8+URZ+0x28c30], R9 ;  /* 0x028c3009080075a7 */ /* 0x000726000806017f */
[----:B----4-:R-:W-:Y:S05]  /*11890*/  @!P3 NANOSLEEP.SYNCS 0x989680 ;  /* 0x009896800000b95d */ /* 0x010fea0003900000 */
[----:B------:R-:W4:Y:S02]  /*118a0*/  @!P3 SYNCS.PHASECHK.TRANS64 P3, [R8+URZ+0x28c30], R9 ;  /* 0x028c30090800b5a7 */ /* 0x000f24000806007f */
[----:B----4-:R-:W-:Y:S05]  /*118b0*/  @!P3 BRA `(.L_x_4015) ;  /* 0xfffffffc00ecb947 */ /* 0x010fea000383ffff */
[----:B------:R-:W-:Y:S05]  /*118c0*/  BRA `(.L_x_4014) ;  /* 0xffffff6800387947 */ /* 0x000fea000383ffff */
.L_x_4019:
[----:B---3--:R3:W1:Y:S02]  /*118d0*/  SYNCS.PHASECHK.TRANS64.TRYWAIT P3, [R170+URZ+0x28c50], R9 ;  /* 0x028c5009aa0075a7 */ /* 0x008664000806017f */
[----:B-1----:R-:W-:Y:S05]  /*118e0*/  @!P3 NANOSLEEP.SYNCS 0x989680 ;  /* 0x009896800000b95d */ /* 0x002fea0003900000 */
[----:B------:R-:W1:Y:S02]  /*118f0*/  @!P3 SYNCS.PHASECHK.TRANS64 P3, [R170+URZ+0x28c50], R9 ;  /* 0x028c5009aa00b5a7 */ /* 0x000e64000806007f */
[----:B-1----:R-:W-:Y:S05]  /*11900*/  @!P3 BRA `(.L_x_4019) ;  /* 0xfffffffc00f0b947 */ /* 0x002fea000383ffff */
[----:B------:R-:W-:Y:S05]  /*11910*/  BRA `(.L_x_4018) ;  /* 0xffffff7c005c7947 */ /* 0x000fea000383ffff */
.L_x_4025:
[----:B------:R-:W-:-:S04]  /*11920*/  IMAD.U32 R7, RZ, RZ, UR26 ;  /* 0x0000001aff077e24 */ /* 0x000fc8000f8e00ff */
[----:B------:R1:W1:Y:S03]  /*11930*/  SYNCS.PHASECHK.TRANS64.TRYWAIT P2, [R7+URZ+0x28c30], R10 ;  /* 0x028c300a070075a7 */ /* 0x000266000804017f */
[----:B-1----:R-:W-:Y:S05]  /*11940*/  @!P2 NANOSLEEP.SYNCS 0x989680 ;  /* 0x009896800000a95d */ /* 0x002fea0003900000 */
[----:B------:R-:W1:Y:S02]  /*11950*/  @!P2 SYNCS.PHASECHK.TRANS64 P2, [R7+URZ+0x28c30], R10 ;  /* 0x028c300a0700a5a7 */ /* 0x000e64000804007f */
[----:B-1----:R-:W-:Y:S05]  /*11960*/  @!P2 BRA `(.L_x_4025) ;  /* 0xfffffffc00eca947 */ /* 0x002fea000383ffff */
[----:B------:R-:W-:Y:S05]  /*11970*/  BRA `(.L_x_4024) ;  /* 0xffffff80004c7947 */ /* 0x000fea000383ffff */
.L_x_4037:
[----:B---3--:R3:W4:Y:S02]  /*11980*/  SYNCS.PHASECHK.TRANS64.TRYWAIT P2, [R11+URZ+0x28c50], R10 ;  /* 0x028c500a0b0075a7 */ /* 0x008724000804017f */
[----:B----4-:R-:W-:Y:S05]  /*11990*/  @!P2 NANOSLEEP.SYNCS 0x989680 ;  /* 0x009896800000a95d */ /* 0x010fea0003900000 */
[----:B------:R-:W4:Y:S02]  /*119a0*/  @!P2 SYNCS.PHASECHK.TRANS64 P2, [R11+URZ+0x28c50], R10 ;  /* 0x028c500a0b00a5a7 */ /* 0x000f24000804007f */
[----:B----4-:R-:W-:Y:S05]  /*119b0*/  @!P2 BRA `(.L_x_4037) ;  /* 0xfffffffc00f0a947 */ /* 0x010fea000383ffff */
[----:B------:R-:W-:Y:S05]  /*119c0*/  BRA `(.L_x_4036) ;  /* 0xffffff9c00f87947 */ /* 0x000fea000383ffff */
.L_x_4065:
[----:B------:R-:W1:Y:S01]  /*119d0*/  S2R R7, SR_TID.X ;  /* 0x0000000000077919 */ /* 0x000e620000002100 */
        /* <DEDUP_REMOVED lines=9> */
.L_x_4116:
[----:B------:R-:W-:Y:S05]  /*11a70*/  BRA `(.L_x_4117) ;  /* 0xffffffd400807947 */ /* 0x000fea000383ffff */
.L_x_4066:
[----:B------:R-:W-:Y:S01]  /*11a80*/  BSSY B0, `(.L_x_4118) ;  /* 0x0000006000007945 */ /* 0x000fe20003800000 */
[----:B------:R-:W-:-:S07]  /*11a90*/  IMAD.MOV.U32 R15, RZ, RZ, -0x1 ;  /* 0xffffffffff0f7424 */ /* 0x000fce00078e00ff */
[----:B------:R-:W-:Y:S05]  /*11aa0*/  WARPSYNC.COLLECTIVE R15, `(.L_x_4119) ;  /* 0x000000000f0c7348 */ /* 0x000fea0003c00000 */
[----:B------:R-:W-:Y:S02]  /*11ab0*/  ELECT P6, UR62, PT ;  /* 0x00000000003e782f */ /* 0x000fe400038c0000 */
[----:B------:R-:W-:Y:S01]  /*11ac0*/  MOV R14, UR62 ;  /* 0x0000003e000e7c02 */ /* 0x000fe20008000f00 */
[----:B------:R-:W-:Y:S10]  /*11ad0*/  ENDCOLLECTIVE ;  /* 0x000000000000791b */ /* 0x000ff40003800000 */
.L_x_4119:
[----:B------:R-:W-:Y:S05]  /*11ae0*/  BSYNC B0 ;  /* 0x0000000000007941 */ /* 0x000fea0003800000 */
.L_x_4118:
[----:B------:R-:W-:Y:S05]  /*11af0*/  BRA `(.L_x_4120) ;  /* 0xffffffd400707947 */ /* 0x000fea000383ffff */
.L_x_4069:
[----:B-1----:R1:W2:Y:S02]  /*11b00*/  SYNCS.PHASECHK.TRANS64.TRYWAIT P2, [R8+URZ+0x28c40], R5 ;  /* 0x028c4005080075a7 */ /* 0x0022a4000804017f */
[----:B--2---:R-:W-:Y:S05]  /*11b10*/  @!P2 NANOSLEEP.SYNCS 0x989680 ;  /* 0x009896800000a95d */ /* 0x004fea0003900000 */
[----:B------:R-:W2:Y:S02]  /*11b20*/  @!P2 SYNCS.PHASECHK.TRANS64 P2, [R8+URZ+0x28c40], R5 ;  /* 0x028c40050800a5a7 */ /* 0x000ea4000804007f */
[----:B--2---:R-:W-:Y:S05]  /*11b30*/  @!P2 BRA `(.L_x_4069) ;  /* 0xfffffffc00f0a947 */ /* 0x004fea000383ffff */
[----:B------:R-:W-:Y:S05]  /*11b40*/  BRA `(.L_x_4121) ;  /* 0xffffffd400cc7947 */ /* 0x000fea000383ffff */
.L_x_4071:
[----:B-1----:R-:W-:-:S04]  /*11b50*/  IMAD.U32 R8, RZ, RZ, UR37 ;  /* 0x00000025ff087e24 */ /* 0x002fc8000f8e00ff */
[----:B------:R1:W2:Y:S03]  /*11b60*/  SYNCS.PHASECHK.TRANS64.TRYWAIT P2, [R8+URZ+0x28c20], R5 ;  /* 0x028c2005080075a7 */ /* 0x0002a6000804017f */
[----:B--2---:R-:W-:Y:S05]  /*11b70*/  @!P2 NANOSLEEP.SYNCS 0x989680 ;  /* 0x009896800000a95d */ /* 0x004fea0003900000 */
[----:B------:R-:W2:Y:S02]  /*11b80*/  @!P2 SYNCS.PHASECHK.TRANS64 P2, [R8+URZ+0x28c20], R5 ;  /* 0x028c20050800a5a7 */ /* 0x000ea4000804007f */
[----:B--2---:R-:W-:Y:S05]  /*11b90*/  @!P2 BRA `(.L_x_4071) ;  /* 0xfffffffc00eca947 */ /* 0x004fea000383ffff */
[----:B------:R-:W-:Y:S05]  /*11ba0*/  BRA `(.L_x_4122) ;  /* 0xffffffd8006c7947 */ /* 0x000fea000383ffff */
.L_x_4074:
[----:B-1----:R1:W2:Y:S02]  /*11bb0*/  SYNCS.PHASECHK.TRANS64.TRYWAIT P2, [R8+URZ+0x28c60], R5 ;  /* 0x028c6005080075a7 */ /* 0x0022a4000804017f */
[----:B--2---:R-:W-:Y:S05]  /*11bc0*/  @!P2 NANOSLEEP.SYNCS 0x989680 ;  /* 0x009896800000a95d */ /* 0x004fea0003900000 */
[----:B------:R-:W2:Y:S02]  /*11bd0*/  @!P2 SYNCS.PHASECHK.TRANS64 P2, [R8+URZ+0x28c60], R5 ;  /* 0x028c60050800a5a7 */ /* 0x000ea4000804007f */
[----:B--2---:R-:W-:Y:S05]  /*11be0*/  @!P2 BRA `(.L_x_4074) ;  /* 0xfffffffc00f0a947 */ /* 0x004fea000383ffff */
[----:B------:R-:W-:Y:S05]  /*11bf0*/  BRA `(.L_x_4123) ;  /* 0xffffffd800807947 */ /* 0x000fea000383ffff */
.L_x_4081:
[----:B-1----:R1:W2:Y:S02]  /*11c00*/  SYNCS.PHASECHK.TRANS64.TRYWAIT P3, [R2+URZ+0x28c40], R3 ;  /* 0x028c4003020075a7 */ /* 0x0022a4000806017f */
[----:B--2---:R-:W-:Y:S05]  /*11c10*/  @!P3 NANOSLEEP.SYNCS 0x989680 ;  /* 0x009896800000b95d */ /* 0x004fea0003900000 */
[----:B------:R-:W2:Y:S02]  /*11c20*/  @!P3 SYNCS.PHASECHK.TRANS64 P3, [R2+URZ+0x28c40], R3 ;  /* 0x028c40030200b5a7 */ /* 0x000ea4000806007f */
[----:B--2---:R-:W-:Y:S05]  /*11c30*/  @!P3 BRA `(.L_x_4081) ;  /* 0xfffffffc00f0b947 */ /* 0x004fea000383ffff */
[----:B------:R-:W-:Y:S05]  /*11c40*/  BRA `(.L_x_4124) ;  /* 0xffffffe000087947 */ /* 0x000fea000383ffff */
.L_x_4083:
[----:B---3--:R3:W4:Y:S02]  /*11c50*/  SYNCS.PHASECHK.TRANS64.TRYWAIT P3, [R2+URZ+0x28c60], R3 ;  /* 0x028c6003020075a7 */ /* 0x008724000806017f */
[----:B----4-:R-:W-:Y:S05]  /*11c60*/  @!P3 NANOSLEEP.SYNCS 0x989680 ;  /* 0x009896800000b95d */ /* 0x010fea0003900000 */
[----:B------:R-:W4:Y:S02]  /*11c70*/  @!P3 SYNCS.PHASECHK.TRANS64 P3, [R2+URZ+0x28c60], R3 ;  /* 0x028c60030200b5a7 */ /* 0x000f24000806007f */
[----:B----4-:R-:W-:Y:S05]  /*11c80*/  @!P3 BRA `(.L_x_4083) ;  /* 0xfffffffc00f0b947 */ /* 0x010fea000383ffff */
[----:B------:R-:W-:Y:S05]  /*11c90*/  BRA `(.L_x_4125) ;  /* 0xffffffe000507947 */ /* 0x000fea000383ffff */
.L_x_4089:
[----:B-1----:R1:W2:Y:S02]  /*11ca0*/  SYNCS.PHASECHK.TRANS64.TRYWAIT P3, [R3+URZ+0x28c40], R2 ;  /* 0x028c4002030075a7 */ /* 0x0022a4000806017f */
[----:B--2---:R-:W-:Y:S05]  /*11cb0*/  @!P3 NANOSLEEP.SYNCS 0x989680 ;  /* 0x009896800000b95d */ /* 0x004fea0003900000 */
[----:B------:R-:W2:Y:S02]  /*11cc0*/  @!P3 SYNCS.PHASECHK.TRANS64 P3, [R3+URZ+0x28c40], R2 ;  /* 0x028c40020300b5a7 */ /* 0x000ea4000806007f */
[----:B--2---:R-:W-:Y:S05]  /*11cd0*/  @!P3 BRA `(.L_x_4089) ;  /* 0xfffffffc00f0b947 */ /* 0x004fea000383ffff */
[----:B------:R-:W-:Y:S05]  /*11ce0*/  BRA `(.L_x_4126) ;  /* 0xffffffe400c87947 */ /* 0x000fea000383ffff */
.L_x_4091:
[----:B---3--:R3:W4:Y:S02]  /*11cf0*/  SYNCS.PHASECHK.TRANS64.TRYWAIT P3, [R3+URZ+0x28c60], R2 ;  /* 0x028c6002030075a7 */ /* 0x008724000806017f */
[----:B----4-:R-:W-:Y:S05]  /*11d00*/  @!P3 NANOSLEEP.SYNCS 0x989680 ;  /* 0x009896800000b95d */ /* 0x010fea0003900000 */
[----:B------:R-:W4:Y:S02]  /*11d10*/  @!P3 SYNCS.PHASECHK.TRANS64 P3, [R3+URZ+0x28c60], R2 ;  /* 0x028c60020300b5a7 */ /* 0x000f24000806007f */
[----:B----4-:R-:W-:Y:S05]  /*11d20*/  @!P3 BRA `(.L_x_4091) ;  /* 0xfffffffc00f0b947 */ /* 0x010fea000383ffff */
[----:B------:R-:W-:Y:S05]  /*11d30*/  BRA `(.L_x_4127) ;  /* 0xffffffe800107947 */ /* 0x000fea000383ffff */
.L_x_4096:
[----:B-1----:R1:W2:Y:S02]  /*11d40*/  SYNCS.PHASECHK.TRANS64.TRYWAIT P3, [R2+URZ+0x28c40], R3 ;  /* 0x028c4003020075a7 */ /* 0x0022a4000806017f */
[----:B--2---:R-:W-:Y:S05]  /*11d50*/  @!P3 NANOSLEEP.SYNCS 0x989680 ;  /* 0x009896800000b95d */ /* 0x004fea0003900000 */
[----:B------:R-:W2:Y:S02]  /*11d60*/  @!P3 SYNCS.PHASECHK.TRANS64 P3, [R2+URZ+0x28c40], R3 ;  /* 0x028c40030200b5a7 */ /* 0x000ea4000806007f */
[----:B--2---:R-:W-:Y:S05]  /*11d70*/  @!P3 BRA `(.L_x_4096) ;  /* 0xfffffffc00f0b947 */ /* 0x004fea000383ffff */
[----:B------:R-:W-:Y:S05]  /*11d80*/  BRA `(.L_x_4128) ;  /* 0xffffffec00687947 */ /* 0x000fea000383ffff */
.L_x_4098:
[----:B--2---:R2:W3:Y:S02]  /*11d90*/  SYNCS.PHASECHK.TRANS64.TRYWAIT P3, [R2+URZ+0x28c60], R3 ;  /* 0x028c6003020075a7 */ /* 0x0044e4000806017f */
[----:B---3--:R-:W-:Y:S05]  /*11da0*/  @!P3 NANOSLEEP.SYNCS 0x989680 ;  /* 0x009896800000b95d */ /* 0x008fea0003900000 */
[----:B------:R-:W3:Y:S02]  /*11db0*/  @!P3 SYNCS.PHASECHK.TRANS64 P3, [R2+URZ+0x28c60], R3 ;  /* 0x028c60030200b5a7 */ /* 0x000ee4000806007f */
[----:B---3--:R-:W-:Y:S05]  /*11dc0*/  @!P3 BRA `(.L_x_4098) ;  /* 0xfffffffc00f0b947 */ /* 0x008fea000383ffff */
[----:B------:R-:W-:Y:S05]  /*11dd0*/  BRA `(.L_x_4129) ;  /* 0xffffffec00b07947 */ /* 0x000fea000383ffff */
.L_x_4103:
[----:B------:R-:W-:Y:S01]  /*11de0*/  BSSY B0, `(.L_x_4130) ;  /* 0x0000007000007945 */ /* 0x000fe20003800000 */
[----:B--2---:R-:W-:Y:S01]  /*11df0*/  MOV R12, RZ ;  /* 0x000000ff000c7202 */ /* 0x004fe20000000f00 */
[----:B------:R-:W-:Y:S02]  /*11e00*/  IMAD.MOV.U32 R11, RZ, RZ, 0x1f ;  /* 0x0000001fff0b7424 */ /* 0x000fe400078e00ff */
[----:B------:R-:W-:-:S07]  /*11e10*/  IMAD.MOV.U32 R15, RZ, RZ, -0x1 ;  /* 0xffffffffff0f7424 */ /* 0x000fce00078e00ff */
[----:B-1-34-:R-:W-:Y:S05]  /*11e20*/  WARPSYNC.COLLECTIVE R15, `(.L_x_4131) ;  /* 0x000000000f087348 */ /* 0x01afea0003c00000 */
[----:B------:R2:W1:Y:S02]  /*11e30*/  SHFL.IDX P6, R14, R13, R12, R11 ;  /* 0x0000000c0d0e7389 */ /* 0x00046400000c000b */
[----:B-1234-:R-:W-:Y:S01]  /*11e40*/  ENDCOLLECTIVE ;  /* 0x000000000000791b */ /* 0x01efe20003800000 */
.L_x_4131:
[----:B------:R-:W-:Y:S05]  /*11e50*/  BSYNC B0 ;  /* 0x0000000000007941 */ /* 0x000fea0003800000 */
.L_x_4130:
[----:B------:R-:W-:Y:S05]  /*11e60*/  BRA `(.L_x_4132) ;  /* 0xfffffff000e47947 */ /* 0x000fea000383ffff */
.L_x_4105:
[----:B-1----:R1:W2:Y:S02]  /*11e70*/  SYNCS.PHASECHK.TRANS64.TRYWAIT P0, [R7+URZ+0x28c20], R0 ;  /* 0x028c2000070075a7 */ /* 0x0022a4000800017f */
[----:B--2---:R-:W-:Y:S05]  /*11e80*/  @!P0 NANOSLEEP.SYNCS 0x989680 ;  /* 0x009896800000895d */ /* 0x004fea0003900000 */
[----:B------:R-:W2:Y:S02]  /*11e90*/  @!P0 SYNCS.PHASECHK.TRANS64 P0, [R7+URZ+0x28c20], R0 ;  /* 0x028c2000070085a7 */ /* 0x000ea4000800007f */
[----:B--2---:R-:W-:Y:S05]  /*11ea0*/  @!P0 BRA `(.L_x_4105) ;  /* 0xfffffffc00f08947 */ /* 0x004fea000383ffff */
[----:B------:R-:W-:Y:S05]  /*11eb0*/  BRA `(.L_x_4133) ;  /* 0xfffffff4002c7947 */ /* 0x000fea000383ffff */
.L_x_4109:
[----:B-1----:R1:W2:Y:S02]  /*11ec0*/  SYNCS.PHASECHK.TRANS64.TRYWAIT P0, [R5+URZ], R4 ;  /* 0x00000004050075a7 */ /* 0x0022a4000800017f */
[----:B--2---:R-:W-:Y:S05]  /*11ed0*/  @!P0 NANOSLEEP.SYNCS 0x989680 ;  /* 0x009896800000895d */ /* 0x004fea0003900000 */
[----:B------:R-:W2:Y:S02]  /*11ee0*/  @!P0 SYNCS.PHASECHK.TRANS64 P0, [R5+URZ], R4 ;  /* 0x00000004050085a7 */ /* 0x000ea4000800007f */
[----:B--2---:R-:W-:Y:S05]  /*11ef0*/  @!P0 BRA `(.L_x_4109) ;  /* 0xfffffffc00f08947 */ /* 0x004fea000383ffff */
[----:B------:R-:W-:Y:S05]  /*11f00*/  BRA `(.L_x_4134) ;  /* 0xfffffff400807947 */ /* 0x000fea000383ffff */
.L_x_4110:
[----:B--2---:R2:W3:Y:S02]  /*11f10*/  SYNCS.PHASECHK.TRANS64.TRYWAIT P0, [R3+URZ], R0 ;  /* 0x00000000030075a7 */ /* 0x0044e4000800017f */
[----:B---3--:R-:W-:Y:S05]  /*11f20*/  @!P0 NANOSLEEP.SYNCS 0x989680 ;  /* 0x009896800000895d */ /* 0x008fea0003900000 */
[----:B------:R-:W3:Y:S02]  /*11f30*/  @!P0 SYNCS.PHASECHK.TRANS64 P0, [R3+URZ], R0 ;  /* 0x00000000030085a7 */ /* 0x000ee4000800007f */
[----:B---3--:R-:W-:Y:S05]  /*11f40*/  @!P0 BRA `(.L_x_4110) ;  /* 0xfffffffc00f08947 */ /* 0x008fea000383ffff */
[----:B------:R-:W-:Y:S05]  /*11f50*/  BRA `(.L_x_4135) ;  /* 0xfffffff400747947 */ /* 0x000fea000383ffff */
.L_x_4112:
[----:B-1----:R1:W2:Y:S02]  /*11f60*/  SYNCS.PHASECHK.TRANS64.TRYWAIT P0, [R5+URZ], R4 ;  /* 0x00000004050075a7 */ /* 0x0022a4000800017f */
[----:B--2---:R-:W-:Y:S05]  /*11f70*/  @!P0 NANOSLEEP.SYNCS 0x989680 ;  /* 0x009896800000895d */ /* 0x004fea0003900000 */
[----:B------:R-:W2:Y:S02]  /*11f80*/  @!P0 SYNCS.PHASECHK.TRANS64 P0, [R5+URZ], R4 ;  /* 0x00000004050085a7 */ /* 0x000ea4000800007f */
[----:B--2---:R-:W-:Y:S05]  /*11f90*/  @!P0 BRA `(.L_x_4112) ;  /* 0xfffffffc00f08947 */ /* 0x004fea000383ffff */
[----:B------:R-:W-:Y:S05]  /*11fa0*/  BRA `(.L_x_4136) ;  /* 0xfffffff400787947 */ /* 0x000fea000383ffff */
.L_x_4137:
        /* <DEDUP_REMOVED lines=13> */
.L_x_11946:


//--------------------- .text._ZN7cutlass13device_kernelIN5flash11enable_sm90INS1_16FlashAttnFwdSm90INS1_25CollectiveMainloopFwdSm90ILi2EN4cute5tupleIJNS5_1CILi1EEES8_S8_EEENS6_IJNS7_ILi64EEESA_SA_EEELi512ENS_6half_tEfNS_4arch4Sm90ELb0ELb1ELb0ELb0ELb0ELb0ELb1ELb0ELb0ELb0ELb0ELb0EEENS1_21CollectiveEpilogueFwdINS6_IJSA_NS7_ILi512EEESA_EEES9_SC_SE_Li256ELb0ELb0ELb0ELb0EEENS1_30DynamicPersistentTileSchedulerILi256ELi32ELb0ELb0ELb1EEEEEEEEEvNT_6ParamsE --------------------------
	.section	.text._ZN7cutlass13device_kernelIN5flash11enable_sm90INS1_16FlashAttnFwdSm90INS1_25CollectiveMainloopFwdSm90ILi2EN4cute5tupleIJNS5_1CILi1EEES8_S8_EEENS6_IJNS7_ILi64EEESA_SA_EEELi512ENS_6half_tEfNS_4arch4Sm90ELb0ELb1ELb0ELb0ELb0ELb0ELb1ELb0ELb0ELb0ELb0ELb0EEENS1_21CollectiveEpilogueFwdINS6_IJSA_NS7_ILi512EEESA_EEES9_SC_SE_Li256ELb0ELb0ELb0ELb0EEENS1_30DynamicPersistentTileSchedulerILi256ELi32ELb0ELb0ELb1EEEEEEEEEvNT_6ParamsE,"ax",@progbits
	.align	128
.text._ZN7cutlass13device_kernelIN5flash11enable_sm90INS1_16FlashAttnFwdSm90INS1_25CollectiveMainloopFwdSm90ILi2EN4cute5tupleIJNS5_1CILi1EEES8_S8_EEENS6_IJNS7_ILi64EEESA_SA_EEELi512ENS_6half_tEfNS_4arch4Sm90ELb0ELb1ELb0ELb0ELb0ELb0ELb1ELb0ELb0ELb0ELb0ELb0EEENS1_21CollectiveEpilogueFwdINS6_IJSA_NS7_ILi512EEESA_EEES9_SC_SE_Li256ELb0ELb0ELb0ELb0EEENS1_30DynamicPersistentTileSchedulerILi256ELi32ELb0ELb0ELb1EEEEEEEEEvNT_6ParamsE:
        .type           _ZN7cutlass13device_kernelIN5flash11enable_sm90INS1_16FlashAttnFwdSm90INS1_25CollectiveMainloopFwdSm90ILi2EN4cute5tupleIJNS5_1CILi1EEES8_S8_EEENS6_IJNS7_ILi64EEESA_SA_EEELi512ENS_6half_tEfNS_4arch4Sm90ELb0ELb1ELb0ELb0ELb0ELb0ELb1ELb0ELb0ELb0ELb0ELb0EEENS1_21CollectiveEpilogueFwdINS6_IJSA_NS7_ILi512EEESA_EEES9_SC_SE_Li256ELb0ELb0ELb0ELb0EEENS1_30DynamicPersistentTileSchedulerILi256ELi32ELb0ELb0ELb1EEEEEEEEEvNT_6ParamsE,@function
        .size           _ZN7cutlass13device_kernelIN5flash11enable_sm90INS1_16FlashAttnFwdSm90INS1_25CollectiveMainloopFwdSm90ILi2EN4cute5tupleIJNS5_1CILi1EEES8_S8_EEENS6_IJNS7_ILi64EEESA_SA_EEELi512ENS_6half_tEfNS_4arch4Sm90ELb0ELb1ELb0ELb0ELb0ELb0ELb1ELb0ELb0ELb0ELb0ELb0EEENS1_21CollectiveEpilogueFwdINS6_IJSA_NS7_ILi512EEESA_EEES9_SC_SE_Li256ELb0ELb0ELb0ELb0EEENS1_30DynamicPersistentTileSchedulerILi256ELi32ELb0ELb0ELb1EEEEEEEEEvNT_6ParamsE,(.L_x_11947 - _ZN7cutlass13device_kernelIN5flash11enable_sm90INS1_16FlashAttnFwdSm90INS1_25CollectiveMainloopFwdSm90ILi2EN4cute5tupleIJNS5_1CILi1EEES8_S8_EEENS6_IJNS7_ILi64EEESA_SA_EEELi512ENS_6half_tEfNS_4arch4Sm90ELb0ELb1ELb0ELb0ELb0ELb0ELb1ELb0ELb0ELb0ELb0ELb0EEENS1_21CollectiveEpilogueFwdINS6_IJSA_NS7_ILi512EEESA_EEES9_SC_SE_Li256ELb0ELb0ELb0ELb0EEENS1_30DynamicPersistentTileSchedulerILi256ELi32ELb0ELb0ELb1EEEEEEEEEvNT_6ParamsE)
        .other          _ZN7cutlass13device_kernelIN5flash11enable_sm90INS1_16FlashAttnFwdSm90INS1_25CollectiveMainloopFwdSm90ILi2EN4cute5tupleIJNS5_1CILi1EEES8_S8_EEENS6_IJNS7_ILi64EEESA_SA_EEELi512ENS_6half_tEfNS_4arch4Sm90ELb0ELb1ELb0ELb0ELb0ELb0ELb1ELb0ELb0ELb0ELb0ELb0EEENS1_21CollectiveEpilogueFwdINS6_IJSA_NS7_ILi512EEESA_EEES9_SC_SE_Li256ELb0ELb0ELb0ELb0EEENS1_30DynamicPersistentTileSchedulerILi256ELi32ELb0ELb0ELb1EEEEEEEEEvNT_6ParamsE,@"STO_CUDA_ENTRY STV_DEFAULT"
_ZN7cutlass13device_kernelIN5flash11enable_sm90INS1_16FlashAttnFwdSm90INS1_25CollectiveMainloopFwdSm90ILi2EN4cute5tupleIJNS5_1CILi1EEES8_S8_EEENS6_IJNS7_ILi64EEESA_SA_EEELi512ENS_6half_tEfNS_4arch4Sm90ELb0ELb1ELb0ELb0ELb0ELb0ELb1ELb0ELb0ELb0ELb0ELb0EEENS1_21CollectiveEpilogueFwdINS6_IJSA_NS7_ILi512EEESA_EEES9_SC_SE_Li256ELb0ELb0ELb0ELb0EEENS1_30DynamicPersistentTileSchedulerILi256ELi32ELb0ELb0ELb1EEEEEEEEEvNT_6ParamsE:
[----:B------:R-:W1:Y:S02]  /*0000*/  LDC R1, c[0x0][0x28] ;  /* 0x00000a00ff017b82 */ /* 0x000e640000000800 */
[----:B-1----:R-:W-:Y:S01]  /*0010*/  VIADD R1, R1, 0xfffffff8 ;  /* 0xfffffff801017836 */ /* 0x002fe20000000000 */
[----:B------:R-:W1:Y:S01]  /*0020*/  S2R R19, SR_TID.X ;  /* 0x0000000000137919 */ /* 0x000e620000002100 */
[----:B------:R-:W-:Y:S01]  /*0030*/  ELECT P0, URZ, PT ;  /* 0x00000000003f782f */ /* 0x000fe20003800000 */
[----:B------:R-:W-:Y:S01]  /*0040*/  BSSY B0, `(.L_x_4138) ;  /* 0x0000017000007945 */ /* 0x000fe20003800000 */
[--C-:B-1----:R-:W-:Y:S02]  /*0050*/  SHF.R.U32.HI R0, RZ, 0x5, R19.reuse ;  /* 0x00000005ff007819 */ /* 0x102fe40000011613 */
[----:B------:R-:W-:-:S03]  /*0060*/  SHF.R.U32.HI R3, RZ, 0x7, R19 ;  /* 0x00000007ff037819 */ /* 0x000fc60000011613 */
        /* <DEDUP_REMOVED lines=20> */
.L_x_4139:
[----:B------:R-:W-:Y:S05]  /*01b0*/  BSYNC B0 ;  /* 0x0000000000007941 */ /* 0x000fea0003800000 */
.L_x_4138:
        /* <DEDUP_REMOVED lines=14> */
[----:B---3--:R-:W-:-:S11]  /*02a0*/  ISETP.NE.AND P1, PT, R2, RZ, PT ;  /* 0x000000ff0200720c */ /* 0x008fd60003f25270 */
[----:B------:R-:W-:Y:S01]  /*02b0*/  UISETP.NE.AND UP0, UPT, UR47, URZ, UPT ;  /* 0x0000003f2f00728c */ /* 0x000fe2000bf05270 */
[----:B------:R-:W1:Y:S02]  /*02c0*/  FENCE.VIEW.ASYNC.S ;  /* 0x00000000000073c6 */ /* 0x000e640000000000 */
[----:B-1----:R1:W2:Y:S01]  /*02d0*/  @UP1 SYNCS.EXCH.64 URZ, [UR6+0x38800], UR4 ;  /* 0x03880004063f15b2 */ /* 0x0022a20008000100 */
[----:B------:R1:W3:Y:S01]  /*02e0*/  @UP2 SYNCS.EXCH.64 URZ, [UR6+0x38810], UR4 ;  /* 0x03881004063f25b2 */ /* 0x0002e20008000100 */
[----:B------:R1:W4:Y:S01]  /*02f0*/  @UP3 SYNCS.EXCH.64 URZ, [UR6+0x38820], UR4 ;  /* 0x03882004063f35b2 */ /* 0x0003220008000100 */
        /* <DEDUP_REMOVED lines=15> */
.L_x_4140:
        /* <DEDUP_REMOVED lines=22> */
.L_x_4141:
        /* <DEDUP_REMOVED lines=18> */
.L_x_4142:
        /* <DEDUP_REMOVED lines=22> */
.L_x_4143:
        /* <DEDUP_REMOVED lines=22> */
.L_x_4144:
[----:B-1----:R-:W-:Y:S01]  /*0930*/  UMOV UR4, 0x1 ;  /* 0x0000000100047882 */ /* 0x002fe20000000000 */
[----:B------:R-:W-:Y:S01]  /*0940*/  PLOP3.LUT P0, PT, PT, PT, UP0, 0x80, 0x0 ;  /* 0x000000000000781c */ /* 0x000fe20003f0f008 */
[----:B------:R-:W-:Y:S01]  /*0950*/  USEL UR4, UR4, 0x2, !UP0 ;  /* 0x0000000204047887 */ /* 0x000fe2000c000000 */
[----:B------:R-:W-:Y:S01]  /*0960*/  NOP ;  /* 0x0000000000007918 */ /* 0x000fe20000000000 */
[----:B------:R-:W-:-:S04]  /*0970*/  ULDC.64 UR54, c[0x0][0x208] ;  /* 0x0000820000367ab9 */ /* 0x000fc80000000a00 */
[----:B------:R-:W-:-:S05]  /*0980*/  IMAD.U32 R2, RZ, RZ, UR4 ;  /* 0x00000004ff027e24 */ /* 0x000fca000f8e00ff */
[----:B------:R1:W-:Y:S01]  /*0990*/  STL [R1+0x4], R2 ;  /* 0x0000040201007387 */ /* 0x0003e20000100800 */
[----:B--234-:R-:W-:Y:S06]  /*09a0*/  BAR.SYNC.DEFER_BLOCKING 0x0 ;  /* 0x0000000000007b1d */ /* 0x01cfec0000010000 */
[----:B------:R-:W-:Y:S05]  /*09b0*/  @!P0 BRA `(.L_x_4145) ;  /* 0x0000012800848947 */ /* 0x000fea0003800000 */
.L_x_4146:
[----:B------:R-:W-:-:S08]  /*09c0*/  NOP ;  /* 0x0000000000007918 */ /* 0x000fd00000000000 */
[----:B------:R-:W2:Y:S02]  /*09d0*/  USETMAXREG.TRY_ALLOC.CTAPOOL UP0, 0xf0 ;  /* 0x000000f0000079c8 */ /* 0x000ea40008000600 */
[----:B--2---:R-:W-:-:S13]  /*09e0*/  PLOP3.LUT P0, PT, PT, PT, UP0, 0x80, 0x0 ;  /* 0x000000000000781c */ /* 0x004fda0003f0f008 */
[----:B------:R-:W-:Y:S05]  /*09f0*/  @!P0 BRA `(.L_x_4146) ;  /* 0xfffffffc00f08947 */ /* 0x000fea000383ffff */
[----:B------:R-:W-:Y:S01]  /*0a00*/  LOP3.LUT R0, R19, 0xffffff80, RZ, 0xc0, !PT ;  /* 0xffffff8013007812 */ /* 0x000fe200078ec0ff */
[----:B------:R-:W2:Y:S08]  /*0a10*/  S2UR UR4, SR_CTAID.X ;  /* 0x00000000000479c3 */ /* 0x000eb00000002500 */
[----:B------:R-:W-:Y:S06]  /*0a20*/  BAR.ARV 0x4, 0x120 ;  /* 0x0104800000007b1d */ /* 0x000fec0000002000 */
[----:B------:R-:W-:-:S02]  /*0a30*/  ISETP.NE.AND P0, PT, R0, 0x80, PT ;  /* 0x000000800000780c */ /* 0x000fc40003f05270 */
[----:B------:R-:W2:Y:S11]  /*0a40*/  LDC R0, c[0x0][0xea8] ;  /* 0x0003aa00ff007b82 */ /* 0x000eb60000000800 */
[----:B------:R-:W-:Y:S06]  /*0a50*/  @!P0 BAR.ARV 0x8, 0xa0 ;  /* 0x0202800000008b1d */ /* 0x000fec0000002000 */
[----:B------:R-:W-:-:S13]  /*0a60*/  ISETP.GE.U32.AND P0, PT, R19, 0x100, PT ;  /* 0x000001001300780c */ /* 0x000fda0003f06070 */
[----:B------:R-:W-:Y:S06]  /*0a70*/  @P0 BAR.ARV 0xf, 0x100 ;  /* 0x03c4000000000b1d */ /* 0x000fec0000002000 */
[----:B--2---:R-:W-:-:S13]  /*0a80*/  ISETP.LE.AND P0, PT, R0, UR4, PT ;  /* 0x0000000400007c0c */ /* 0x004fda000bf03270 */
[----:B------:R-:W-:Y:S05]  /*0a90*/  @P0 EXIT ;  /* 0x000000000000094d */ /* 0x000fea0003800000 */
[----:B-1----:R-:W2:Y:S01]  /*0aa0*/  LDL R2, [R1+0x4] ;  /* 0x0000040001027983 */ /* 0x002ea20000100800 */
[----:B------:R-:W-:Y:S01]  /*0ab0*/  VIADD R195, R19, 0xffffff80 ;  /* 0xffffff8013c37836 */ /* 0x000fe20000000000 */
[----:B------:R-:W1:Y:S01]  /*0ac0*/  S2UR UR5, SR_CgaCtaId ;  /* 0x00000000000579c3 */ /* 0x000e620000008800 */
[----:B------:R-:W-:Y:S01]  /*0ad0*/  UMOV UR36, 0x400 ;  /* 0x0000040000247882 */ /* 0x000fe20000000000 */
[----:B------:R-:W-:Y:S01]  /*0ae0*/  IMAD.MOV.U32 R186, RZ, RZ, 0x20 ;  /* 0x00000020ffba7424 */ /* 0x000fe200078e00ff */
[----:B------:R-:W-:Y:S02]  /*0af0*/  CS2R R16, SRZ ;  /* 0x0000000000107805 */ /* 0x000fe4000001ff00 */
[----:B------:R-:W-:Y:S01]  /*0b00*/  SHF.R.S32.HI R0, RZ, 0x1f, R195 ;  /* 0x0000001fff007819 */ /* 0x000fe200000114c3 */
[----:B------:R-:W-:Y:S01]  /*0b10*/  ULDC.64 UR50, c[0x0][0x198] ;  /* 0x0000660000327ab9 */ /* 0x000fe20000000a00 */
[----:B------:R-:W-:Y:S02]  /*0b20*/  UMOV UR46, URZ ;  /* 0x0000003f002e7c82 */ /* 0x000fe40008000000 */
[----:B------:R-:W-:-:S02]  /*0b30*/  LEA.HI R5, R0, R195, RZ, 0x5 ;  /* 0x000000c300057211 */ /* 0x000fc400078f28ff */
[----:B------:R-:W-:Y:S02]  /*0b40*/  LEA.HI R3, R0, R195, RZ, 0x7 ;  /* 0x000000c300037211 */ /* 0x000fe400078f38ff */
[--C-:B------:R-:W-:Y:S02]  /*0b50*/  SHF.R.S32.HI R193, RZ, 0x5, R5.reuse ;  /* 0x00000005ffc17819 */ /* 0x100fe40000011405 */
[----:B------:R-:W-:Y:S02]  /*0b60*/  SHF.R.S32.HI R6, RZ, 0x1f, R5 ;  /* 0x0000001fff067819 */ /* 0x000fe40000011405 */
[----:B------:R-:W-:Y:S02]  /*0b70*/  SHF.R.S32.HI R192, RZ, 0x7, R3 ;  /* 0x00000007ffc07819 */ /* 0x000fe40000011403 */
[----:B------:R-:W-:-:S04]  /*0b80*/  LEA.HI R6, R6, R193, RZ, 0x2 ;  /* 0x000000c106067211 */ /* 0x000fc800078f10ff */
[----:B------:R-:W-:Y:S01]  /*0b90*/  LOP3.LUT R6, R6, 0x3ffffc, RZ, 0xc0, !PT ;  /* 0x003ffffc06067812 */ /* 0x000fe200078ec0ff */
[----:B-1----:R-:W-:-:S04]  /*0ba0*/  ULEA UR36, UR5, UR36, 0x18 ;  /* 0x0000002405247291 */ /* 0x002fc8000f8ec03f */
[----:B------:R-:W-:Y:S01]  /*0bb0*/  IMAD.IADD R6, R193, 0x1, -R6 ;  /* 0x00000001c1067824 */ /* 0x000fe200078e0a06 */
[----:B--2---:R-:W-:Y:S02]  /*0bc0*/  R2UR UR6, R2 ;  /* 0x00000000020672ca */ /* 0x004fe400000e0000 */
[CC--:B------:R-:W-:Y:S02]  /*0bd0*/  LEA.HI R2, R0.reuse, R195.reuse, RZ, 0x4 ;  /* 0x000000c300027211 */ /* 0x0c0fe400078f20ff */
[----:B------:R-:W-:Y:S02]  /*0be0*/  LEA.HI R0, R0, R195, RZ, 0x3 ;  /* 0x000000c300007211 */ /* 0x000fe400078f18ff */
[C---:B------:R-:W-:Y:S02]  /*0bf0*/  LOP3.LUT R4, R2.reuse, 0xfffffff0, RZ, 0xc0, !PT ;  /* 0xfffffff002047812 */ /* 0x040fe400078ec0ff */
[----:B------:R-:W-:Y:S02]  /*0c00*/  SHF.R.S32.HI R7, RZ, 0x4, R2 ;  /* 0x00000004ff077819 */ /* 0x000fe40000011402 */
[----:B------:R-:W-:Y:S01]  /*0c10*/  SHF.R.S32.HI R190, RZ, 0x3, R0 ;  /* 0x00000003ffbe7819 */ /* 0x000fe20000011400 */
[----:B------:R-:W-:Y:S01]  /*0c20*/  IMAD.IADD R5, R195, 0x1, -R4 ;  /* 0x00000001c3057824 */ /* 0x000fe200078e0a04 */
[----:B------:R-:W-:Y:S01]  /*0c30*/  LEA.HI R2, R2, R7, RZ, 0x1 ;  /* 0x0000000702027211 */ /* 0x000fe200078f08ff */
[----:B------:R-:W-:Y:S01]  /*0c40*/  ULOP3.LUT UR48, UR6, 0x1, URZ, 0xfc, !UPT ;  /* 0x0000000106307892 */ /* 0x000fe2000f8efc3f */
[----:B------:R-:W-:Y:S01]  /*0c50*/  LOP3.LUT R4, R3, 0xffffff80, RZ, 0xc0, !PT ;  /* 0xffffff8003047812 */ /* 0x000fe200078ec0ff */
[--C-:B------:R-:W-:Y:S01]  /*0c60*/  IMAD R11, R192, 0x100, R5.reuse ;  /* 0x00000100c00b7824 */ /* 0x100fe200078e0205 */
[----:B------:R-:W-:-:S02]  /*0c70*/  SHF.R.S32.HI R8, RZ, 0x1f, R5 ;  /* 0x0000001fff087819 */ /* 0x000fc40000011405 */
[----:B------:R-:W-:Y:S01]  /*0c80*/  LOP3.LUT R2, R2, 0x1ffffffe, RZ, 0xc0, !PT ;  /* 0x1ffffffe02027812 */ /* 0x000fe200078ec0ff */
[----:B------:R-:W-:Y:S01]  /*0c90*/  IMAD R13, R6, 0x10, R11 ;  /* 0x00000010060d7824 */ /* 0x000fe200078e020b */
[----:B------:R-:W-:Y:S01]  /*0ca0*/  LEA.HI R8, R8, R5, RZ, 0x3 ;  /* 0x0000000508087211 */ /* 0x000fe200078f18ff */
[----:B------:R-:W-:Y:S01]  /*0cb0*/  IMAD.IADD R4, R195, 0x1, -R4 ;  /* 0x00000001c3047824 */ /* 0x000fe200078e0a04 */
[----:B------:R-:W-:Y:S01]  /*0cc0*/  LEA.HI R3, R3, R192, RZ, 0x1 ;  /* 0x000000c003037211 */ /* 0x000fe200078f08ff */
[----:B------:R-:W-:Y:S01]  /*0cd0*/  IMAD.IADD R2, R7, 0x1, -R2 ;  /* 0x0000000107027824 */ /* 0x000fe200078e0a02 */
[C---:B------:R-:W-:Y:S01]  /*0ce0*/  LOP3.LUT R10, R8.reuse, 0xfffffff8, RZ, 0xc0, !PT ;  /* 0xfffffff8080a7812 */ /* 0x040fe200078ec0ff */
[----:B------:R-:W-:Y:S01]  /*0cf0*/  IMAD.SHL.U32 R8, R8, 0x40, RZ ;  /* 0x0000004008087824 */ /* 0x000fe200078e00ff */
[----:B------:R-:W-:Y:S01]  /*0d00*/  SHF.R.S32.HI R9, RZ, 0x1f, R4 ;  /* 0x0000001fff097819 */ /* 0x000fe20000011404 */
[----:B------:R-:W-:Y:S01]  /*0d10*/  IMAD.SHL.U32 R2, R2, 0x8, RZ ;  /* 0x0000000802027824 */ /* 0x000fe200078e00ff */
[----:B------:R-:W-:Y:S01]  /*0d20*/  LOP3.LUT R3, R3, 0xfffffe, RZ, 0xc0, !PT ;  /* 0x00fffffe03037812 */ /* 0x000fe200078ec0ff */
[----:B------:R-:W-:Y:S01]  /*0d30*/  IMAD.IADD R10, R5, 0x1, -R10 ;  /* 0x00000001050a7824 */ /* 0x000fe200078e0a0a */
[----:B------:R-:W-:Y:S01]  /*0d40*/  LOP3.LUT R8, R8, 0x7ffffe00, RZ, 0xc0, !PT ;  /* 0x7ffffe0008087812 */ /* 0x000fe200078ec0ff */
[----:B------:R-:W-:Y:S01]  /*0d50*/  IMAD.U32 R194, R13, 0x40, R2 ;  /* 0x000000400dc27824 */ /* 0x000fe200078e0002 */
[----:B------:R-:W-:Y:S01]  /*0d60*/  LEA.HI R6, R9, R4, RZ, 0x2 ;  /* 0x0000000409067211 */ /* 0x000fe200078f10ff */
[C---:B------:R-:W-:Y:S01]  /*0d70*/  IMAD.SHL.U32 R7, R10.reuse, 0x40, RZ ;  /* 0x000000400a077824 */ /* 0x040fe200078e00ff */
[----:B------:R-:W-:Y:S01]  /*0d80*/  R2P PR, R10, 0x6 ;  /* 0x000000060a007804 */ /* 0x000fe20000000000 */
[----:B------:R-:W-:Y:S01]  /*0d90*/  IMAD R8, R193, 0x400, R8 ;  /* 0x00000400c1087824 */ /* 0x000fe200078e0208 */
[----:B------:R-:W-:Y:S01]  /*0da0*/  LOP3.LUT R11, R6, 0x7ffffffc, RZ, 0xc0, !PT ;  /* 0x7ffffffc060b7812 */ /* 0x000fe200078ec0ff */
[----:B------:R-:W-:Y:S01]  /*0db0*/  IMAD.IADD R3, R192, 0x1, -R3 ;  /* 0x00000001c0037824 */ /* 0x000fe200078e0a03 */
[----:B------:R-:W-:-:S02]  /*0dc0*/  LOP3.LUT R7, R7, 0x1c0, RZ, 0xc0, !PT ;  /* 0x000001c007077812 */ /* 0x000fc400078ec0ff */
[----:B------:R-:W-:Y:S01]  /*0dd0*/  SHF.R.S32.HI R5, RZ, 0x2, R6 ;  /* 0x00000002ff057819 */ /* 0x000fe20000011406 */
[----:B------:R-:W-:Y:S01]  /*0de0*/  IMAD.IADD R11, R4, 0x1, -R11 ;  /* 0x00000001040b7824 */ /* 0x000fe200078e0a0b */
[----:B------:R-:W-:Y:S01]  /*0df0*/  LOP3.LUT R2, R7, 0x8, R2, 0xf8, !PT ;  /* 0x0000000807027812 */ /* 0x000fe200078ef802 */
[----:B------:R-:W-:Y:S01]  /*0e00*/  IMAD.SHL.U32 R23, R3, 0x100, RZ ;  /* 0x0000010003177824 */ /* 0x000fe200078e00ff */
[----:B------:R-:W-:Y:S01]  /*0e10*/  SHF.R.U32.HI R7, RZ, 0x3, R7 ;  /* 0x00000003ff077819 */ /* 0x000fe20000011607 */
[----:B------:R-:W-:Y:S01]  /*0e20*/  IMAD.SHL.U32 R18, R11, 0x2, RZ ;  /* 0x000000020b127824 */ /* 0x000fe200078e00ff */
[----:B------:R-:W-:Y:S02]  /*0e30*/  SHF.R.S32.HI R6, RZ, 0x1f, R6 ;  /* 0x0000001fff067819 */ /* 0x000fe40000011406 */
[----:B------:R-:W-:Y:S02]  /*0e40*/  LOP3.LUT R7, R2, R7, RZ, 0x3c, !PT ;  /* 0x0000000702077212 */ /* 0x000fe400078e3cff */
[----:B------:R-:W-:-:S02]  /*0e50*/  LEA.HI R6, R6, R5, RZ, 0x3 ;  /* 0x0000000506067211 */ /* 0x000fc400078f18ff */
[----:B------:R-:W-:Y:S01]  /*0e60*/  LEA.HI R9, R9, R4, RZ, 0x5 ;  /* 0x0000000409097211 */ /* 0x000fe200078f28ff */
[----:B------:R-:W-:Y:S01]  /*0e70*/  IMAD.IADD R7, R8, 0x1, R7 ;  /* 0x0000000108077824 */ /* 0x000fe200078e0207 */
[----:B------:R-:W-:Y:S02]  /*0e80*/  LOP3.LUT R6, R6, 0xfffffff8, RZ, 0xc0, !PT ;  /* 0xfffffff806067812 */ /* 0x000fe400078ec0ff */
[----:B------:R-:W-:Y:S02]  /*0e90*/  LOP3.LUT R2, R0, 0x1ffffff8, RZ, 0xc0, !PT ;  /* 0x1ffffff800027812 */ /* 0x000fe400078ec0ff */
[----:B------:R-:W-:Y:S01]  /*0ea0*/  LEA R184, R7, UR36, 0x1 ;  /* 0x0000002407b87c11 */ /* 0x000fe2000f8e08ff */
[----:B------:R-:W-:Y:S01]  /*0eb0*/  IMAD.IADD R6, R5, 0x1, -R6 ;  /* 0x0000000105067824 */ /* 0x000fe200078e0a06 */
[----:B------:R-:W-:Y:S01]  /*0ec0*/  SEL R186, R186, 0xffffffe0, !P1 ;  /* 0xffffffe0baba7807 */ /* 0x000fe20004800000 */
[----:B------:R-:W-:Y:S01]  /*0ed0*/  IMAD.IADD R2, R195, 0x1, -R2 ;  /* 0x00000001c3027824 */ /* 0x000fe200078e0a02 */
[----:B------:R-:W-:Y:S01]  /*0ee0*/  SHF.R.S32.HI R9, RZ, 0x5, R9 ;  /* 0x00000005ff097819 */ /* 0x000fe20000011409 */
[----:B------:R-:W-:-:S02]  /*0ef0*/  VIADD R187, R184, 0x36400 ;  /* 0x00036400b8bb7836 */ /* 0x000fc40000000000 */
[----:B------:R-:W-:Y:S02]  /*0f00*/  VIADD R185, R184, 0x36440 ;  /* 0x00036440b8b97836 */ /* 0x000fe40000000000 */
[C---:B------:R-:W-:Y:S02]  /*0f10*/  @P2 VIADD R185, R187.reuse, 0xffffffc0 ;  /* 0xffffffc0bbb92836 */ /* 0x040fe40000000000 */
[----:B------:R-:W-:Y:S02]  /*0f20*/  IMAD.IADD R187, R187, 0x1, R186 ;  /* 0x00000001bbbb7824 */ /* 0x000fe400078e02ba */
[----:B------:R-:W-:Y:S02]  /*0f30*/  IMAD R22, R9, 0x10, R6 ;  /* 0x0000001009167824 */ /* 0x000fe400078e0206 */
[----:B------:R-:W-:Y:S02]  /*0f40*/  IMAD.SHL.U32 R188, R2, 0x8, RZ ;  /* 0x0000000802bc7824 */ /* 0x000fe400078e00ff */
[----:B------:R-:W-:-:S07]  /*0f50*/  IMAD.IADD R186, R186, 0x1, R185 ;  /* 0x00000001baba7824 */ /* 0x000fce00078e02b9 */
.L_x_4246:
        /* <DEDUP_REMOVED lines=20> */
.L_x_4147:
[----:B------:R-:W-:Y:S01]  /*10a0*/  ULDC UR6, c[0x0][0xec4] ;  /* 0x0003b10000067ab9 */ /* 0x000fe20000000800 */
[----:B------:R-:W-:Y:S01]  /*10b0*/  UMOV UR39, UR7 ;  /* 0x0000000700277c82 */ /* 0x000fe20008000000 */
[----:B------:R-:W-:-:S11]  /*10c0*/  UISETP.NE.AND UP0, UPT, UR6, 0x1, UPT ;  /* 0x000000010600788c */ /* 0x000fd6000bf05270 */
[----:B------:R-:W-:Y:S02]  /*10d0*/  @UP0 ULDC.64 UR10, c[0x0][0xec8] ;  /* 0x0003b200000a0ab9 */ /* 0x000fe40000000a00 */
[----:B------:R-:W-:-:S04]  /*10e0*/  UIMAD.WIDE.U32 UR4, UR7, UR10, URZ ;  /* 0x0000000a070472a5 */ /* 0x000fc8000f8e003f */
[----:B------:R-:W-:-:S04]  /*10f0*/  @UP0 USHF.R.U32.HI UR39, URZ, UR11, UR5 ;  /* 0x0000000b3f270299 */ /* 0x000fc80008011605 */
[----:B------:R-:W-:-:S12]  /*1100*/  UIMAD UR4, UR39, UR6, URZ ;  /* 0x00000006270472a4 */ /* 0x000fd8000f8e023f */
.L_x_4148:
        /* <DEDUP_REMOVED lines=40> */
[----:B------:R-:W-:-:S06]  /*1390*/  IMAD.U32 R3, RZ, RZ, UR4 ;  /* 0x00000004ff037e24 */ /* 0x000fcc000f8e00ff */
        /* <DEDUP_REMOVED lines=8> */
.L_x_4151:
[----:B------:R-:W-:-:S13]  /*1420*/  ISETP.NE.AND P0, PT, R6, 0x1, PT ;  /* 0x000000010600780c */ /* 0x000fda0003f05270 */
[----:B------:R-:W1:Y:S02]  /*1430*/  @P0 LDC.64 R4, c[0x0][0xae0] ;  /* 0x0002b800ff040b82 */ /* 0x000e640000000a00 */
[----:B-1----:R-:W-:-:S05]  /*1440*/  @P0 IMAD.HI.U32 R2, R3, R4, RZ ;  /* 0x0000000403020227 */ /* 0x002fca00078e00ff */
[----:B------:R-:W-:-:S07]  /*1450*/  @P0 SHF.R.U32.HI R3, RZ, R5, R2 ;  /* 0x00000005ff030219 */ /* 0x000fce0000011602 */
.L_x_4152:
[----:B------:R-:W-:-:S05]  /*1460*/  IMAD R3, R3, R6, R6 ;  /* 0x0000000603037224 */ /* 0x000fca00078e0206 */
[----:B------:R-:W-:-:S07]  /*1470*/  VIMNMX R0, R0, R3, PT ;  /* 0x0000000300007248 */ /* 0x000fce0003fe0100 */
.L_x_4150:
        /* <DEDUP_REMOVED lines=21> */
.L_x_4154:
[----:B------:R-:W-:-:S13]  /*15d0*/  ISETP.NE.AND P0, PT, R6, 0x1, PT ;  /* 0x000000010600780c */ /* 0x000fda0003f05270 */
[----:B------:R-:W1:Y:S02]  /*15e0*/  @P0 LDC.64 R4, c[0x0][0xae0] ;  /* 0x0002b800ff040b82 */ /* 0x000e640000000a00 */
[----:B-1----:R-:W-:-:S05]  /*15f0*/  @P0 IMAD.HI.U32 R4, R3, R4, RZ ;  /* 0x0000000403040227 */ /* 0x002fca00078e00ff */
[----:B------:R-:W-:-:S07]  /*1600*/  @P0 SHF.R.U32.HI R3, RZ, R5, R4 ;  /* 0x00000005ff030219 */ /* 0x000fce0000011604 */
.L_x_4155:
[----:B------:R-:W-:-:S05]  /*1610*/  IMAD R3, R3, R6, RZ ;  /* 0x0000000603037224 */ /* 0x000fca00078e02ff */
[----:B------:R-:W-:-:S07]  /*1620*/  VIMNMX R2, R2, R3, !PT ;  /* 0x0000000302027248 */ /* 0x000fce0007fe0100 */
.L_x_4153:
[----:B------:R-:W-:Y:S02]  /*1630*/  SHF.R.S32.HI R3, RZ, 0x1f, R2 ;  /* 0x0000001fff037819 */ /* 0x000fe40000011402 */
[----:B------:R-:W-:Y:S02]  /*1640*/  CS2R R32, SRZ ;  /* 0x0000000000207805 */ /* 0x000fe4000001ff00 */
[----:B------:R-:W-:Y:S01]  /*1650*/  PLOP3.LUT P0, PT, PT, PT, PT, 0x80, 0x0 ;  /* 0x000000000000781c */ /* 0x000fe20003f0f070 */
[----:B------:R-:W-:Y:S01]  /*1660*/  IMAD.MOV.U32 R19, RZ, RZ, RZ ;  /* 0x000000ffff137224 */ /* 0x000fe200078e00ff */
[----:B------:R-:W-:Y:S02]  /*1670*/  LEA.HI R3, R3, R2, RZ, 0x6 ;  /* 0x0000000203037211 */ /* 0x000fe400078f30ff */
[----:B------:R-:W-:Y:S02]  /*1680*/  CS2R R150, SRZ ;  /* 0x0000000000967805 */ /* 0x000fe4000001ff00 */
[----:B------:R-:W-:-:S02]  /*1690*/  CS2R R148, SRZ ;  /* 0x0000000000947805 */ /* 0x000fc4000001ff00 */
[----:B------:R-:W-:Y:S02]  /*16a0*/  CS2R R146, SRZ ;  /* 0x0000000000927805 */ /* 0x000fe4000001ff00 */
[----:B------:R-:W-:Y:S02]  /*16b0*/  SHF.R.S32.HI R2, RZ, 0x6, R3 ;  /* 0x00000006ff027819 */ /* 0x000fe40000011403 */
        /* <DEDUP_REMOVED lines=63> */
[----:B------:R-:W-:Y:S06]  /*1ab0*/  @!P1 BRA `(.L_x_4156) ;  /* 0x000000fc00a09947 */ /* 0x000fec0003800000 */
[----:B------:R-:W1:Y:S01]  /*1ac0*/  SHFL.IDX PT, R3, R192, RZ, 0x1f ;  /* 0x00001fffc0037589 */ /* 0x000e6200000e0000 */
[----:B------:R-:W-:Y:S01]  /*1ad0*/  UIADD3 UR4, UR36, 0x36400, URZ ;  /* 0x0003640024047890 */ /* 0x000fe2000fffe03f */
[----:B------:R-:W-:Y:S01]  /*1ae0*/  VIADD R5, R0, 0xfffffffe ;  /* 0xfffffffe00057836 */ /* 0x000fe20000000000 */
[----:B------:R-:W-:Y:S01]  /*1af0*/  UMOV UR17, 0x40000040 ;  /* 0x4000004000117882 */ /* 0x000fe20000000000 */
[----:B------:R-:W-:Y:S01]  /*1b00*/  BAR.SYNC.DEFER_BLOCKING 0xe, 0x100 ;  /* 0x0384000000007b1d */ /* 0x000fe20000010000 */
[----:B------:R-:W-:Y:S02]  /*1b10*/  USHF.R.U32.HI UR4, URZ, 0x4, UR4 ;  /* 0x000000043f047899 */ /* 0x000fe40008011604 */
[----:B------:R-:W-:Y:S02]  /*1b20*/  ISETP.GE.AND P0, PT, R5, R2, PT ;  /* 0x000000020500720c */ /* 0x000fe40003f06270 */
[----:B------:R-:W-:Y:S01]  /*1b30*/  ULOP3.LUT UR4, UR4, 0x3fff, URZ, 0xc0, !UPT ;  /* 0x00003fff04047892 */ /* 0x000fe2000f8ec03f */
[----:B------:R-:W-:Y:S01]  /*1b40*/  UMOV UR19, 0x40000040 ;  /* 0x4000004000137882 */ /* 0x000fe20000000000 */
[----:B------:R-:W-:-:S02]  /*1b50*/  UMOV UR5, 0x40000040 ;  /* 0x4000004000057882 */ /* 0x000fc40000000000 */
[----:B------:R-:W-:Y:S01]  /*1b60*/  ULOP3.LUT UR16, UR4, 0x10000, URZ, 0xfc, !UPT ;  /* 0x0001000004107892 */ /* 0x000fe2000f8efc3f */
[----:B------:R-:W2:Y:S01]  /*1b70*/  S2R R6, SR_TID.X ;  /* 0x0000000000067919 */ /* 0x000ea20000002100 */
[----:B------:R-:W-:Y:S01]  /*1b80*/  UMOV UR7, 0x40000040 ;  /* 0x4000004000077882 */ /* 0x000fe20000000000 */
[----:B------:R-:W-:Y:S01]  /*1b90*/  UMOV UR9, 0x40000040 ;  /* 0x4000004000097882 */ /* 0x000fe20000000000 */
[----:B------:R-:W-:Y:S02]  /*1ba0*/  UIADD3 UR4, UR16, 0x2, URZ ;  /* 0x0000000210047890 */ /* 0x000fe4000fffe03f */
        /* <DEDUP_REMOVED lines=9> */
[----:B------:R-:W-:-:S04]  /*1c40*/  LEA R4, R4, UR36, 0xf ;  /* 0x0000002404047c11 */ /* 0x000fc8000f8e78ff */
[----:B------:R-:W-:-:S04]  /*1c50*/  IADD3 R4, R4, 0x400, RZ ;  /* 0x0000040004047810 */ /* 0x000fc80007ffe0ff */
[----:B------:R-:W-:Y:S02]  /*1c60*/  SHF.R.U32.HI R4, RZ, 0x4, R4 ;  /* 0x00000004ff047819 */ /* 0x000fe40000011604 */
[----:B--2---:R-:W-:Y:S02]  /*1c70*/  LOP3.LUT R6, R6, 0x7f, RZ, 0xc0, !PT ;  /* 0x0000007f06067812 */ /* 0x004fe400078ec0ff */
[----:B------:R-:W-:Y:S02]  /*1c80*/  LOP3.LUT R4, R4, 0x3fff, RZ, 0xc0, !PT ;  /* 0x00003fff04047812 */ /* 0x000fe400078ec0ff */
[----:B------:R-:W-:Y:S02]  /*1c90*/  ISETP.NE.AND P1, PT, R6, RZ, PT ;  /* 0x000000ff0600720c */ /* 0x000fe40003f25270 */
[----:B------:R-:W-:-:S05]  /*1ca0*/  LOP3.LUT R7, R4, 0x2000000, RZ, 0xfc, !PT ;  /* 0x0200000004077812 */ /* 0x000fca00078efcff */
[----:B------:R-:W-:-:S04]  /*1cb0*/  IMAD R3, R16, 0x1000, R7 ;  /* 0x0000100010037824 */ /* 0x000fc800078e0207 */
[C---:B------:R-:W-:Y:S01]  /*1cc0*/  VIADD R4, R3.reuse, 0x80 ;  /* 0x0000008003047836 */ /* 0x040fe20000000000 */
[----:B------:R-:W-:-:S04]  /*1cd0*/  R2UR UR18, R3 ;  /* 0x00000000031272ca */ /* 0x000fc800000e0000 */
[----:B------:R-:W-:Y:S01]  /*1ce0*/  R2UR UR6, R4 ;  /* 0x00000000040672ca */ /* 0x000fe200000e0000 */
[C---:B------:R-:W-:Y:S02]  /*1cf0*/  VIADD R4, R3.reuse, 0x100 ;  /* 0x0000010003047836 */ /* 0x040fe40000000000 */
[----:B------:R-:W-:-:S03]  /*1d00*/  VIADD R3, R3, 0x180 ;  /* 0x0000018003037836 */ /* 0x000fc60000000000 */
[----:B------:R-:W-:Y:S02]  /*1d10*/  R2UR UR10, R4 ;  /* 0x00000000040a72ca */ /* 0x000fe400000e0000 */
[----:B------:R-:W-:Y:S01]  /*1d20*/  R2UR UR14, R3 ;  /* 0x00000000030e72ca */ /* 0x000fe200000e0000 */
[----:B------:R-:W-:Y:S01]  /*1d30*/  HGMMA.64x256x16.F32 R24, gdesc[UR16].tnspB, RZ, !UPT, gsb0 ;  /* 0x43e00000101879f0 */ /* 0x000fe2000c0008ff */
[----:B------:R-:W-:-:S05]  /*1d40*/  @!P1 LEA R3, R16, UR36, 0x3 ;  /* 0x0000002410039c11 */ /* 0x000fca000f8e18ff */
[----:B------:R-:W-:-:S05]  /*1d50*/  @!P1 VIADD R3, R3, 0x38860 ;  /* 0x0003886003039836 */ /* 0x000fca0000000000 */
        /* <DEDUP_REMOVED lines=16> */
.L_x_4158:
[----:B------:R-:W-:Y:S01]  /*1e60*/  BAR.SYNC.DEFER_BLOCKING 0xe, 0x100 ;  /* 0x0384000000007b1d */ /* 0x000fe20000010000 */
[C---:B------:R-:W-:Y:S01]  /*1e70*/  IMAD R0, R16.reuse, 0x40, R22 ;  /* 0x0000004010007824 */ /* 0x040fe200078e0216 */
[C---:B------:R-:W-:Y:S01]  /*1e80*/  ISETP.GT.AND P2, PT, R5.reuse, R2, PT ;  /* 0x000000020500720c */ /* 0x040fe20003f44270 */
        /* <DEDUP_REMOVED lines=9> */
[----:B-1----:R-:W1:Y:S04]  /*1f20*/  LDS R3, [R0+0x38400] ;  /* 0x0384000000037984 */ /* 0x002e680000000800 */
[----:B------:R2:W3:Y:S02]  /*1f30*/  LDS R4, [R0+0x38420] ;  /* 0x0384200000047984 */ /* 0x0004e40000000800 */
[----:B--2---:R-:W-:-:S05]  /*1f40*/  IMAD R0, R16, 0x1000, R7 ;  /* 0x0000100010007824 */ /* 0x004fca00078e0207 */
        /* <DEDUP_REMOVED lines=137> */
[----:B------:R-:W-:-:S05]  /*27e0*/  @!P1 LEA R0, R16, UR36, 0x3 ;  /* 0x0000002410009c11 */ /* 0x000fca000f8e18ff */
[----:B------:R-:W-:-:S05]  /*27f0*/  @!P1 VIADD R0, R0, 0x38860 ;  /* 0x0003886000009836 */ /* 0x000fca0000000000 */
[----:B------:R-:W-:Y:S01]  /*2800*/  @!P1 PRMT R0, RZ, 0x654, R0 ;  /* 0x00000654ff009816 */ /* 0x000fe20000000000 */
[----:B------:R-:W-:Y:S02]  /*2810*/  WARPGROUP.DEPBAR.LE gsb0, 0x0 ;  /* 0x00008000000079c5 */ /* 0x000fe40000010000 */
[----:B------:R-:W-:-:S10]  /*2820*/  WARPGROUP.ARRIVE ;  /* 0x00000000000079c5 */ /* 0x000fd40000000000 */
        /* <DEDUP_REMOVED lines=15> */
.L_x_4157:
[----:B------:R-:W-:Y:S01]  /*2920*/  BAR.SYNC.DEFER_BLOCKING 0xe, 0x100 ;  /* 0x0384000000007b1d */ /* 0x000fe20000010000 */
[C---:B------:R-:W-:Y:S01]  /*2930*/  IMAD R0, R16.reuse, 0x40, R22 ;  /* 0x0000004010007824 */ /* 0x040fe200078e0216 */
[----:B------:R-:W-:Y:S01]  /*2940*/  PLOP3.LUT P0, PT, PT, PT, PT, 0x8, 0x0 ;  /* 0x000000000000781c */ /* 0x000fe20003f0e170 */
[----:B------:R-:W-:Y:S02]  /*2950*/  VIADD R16, R16, 0x1 ;  /* 0x0000000110107836 */ /* 0x000fe40000000000 */
[----:B------:R-:W-:Y:S01]  /*2960*/  IMAD.MOV.U32 R19, RZ, RZ, RZ ;  /* 0x000000ffff137224 */ /* 0x000fe200078e00ff */
[----:B-1----:R-:W-:Y:S02]  /*2970*/  LEA R3, R0, UR36, 0x2 ;  /* 0x0000002400037c11 */ /* 0x002fe4000f8e10ff */
        /* <DEDUP_REMOVED lines=9> */
[----:B------:R-:W-:Y:S01]  /*2a10*/  FMUL.FTZ R166, R28, R2 ;  /* 0x000000021ca67220 */ /* 0x000fe20000410000 */
[----:B--2---:R-:W-:Y:S01]  /*2a20*/  FMUL.FTZ R5, R26, R0 ;  /* 0x000000001a057220 */ /* 0x004fe20000410000 */
        /* <DEDUP_REMOVED lines=123> */
[----:B------:R-:W-:Y:S01]  /*31e0*/  IMAD.MOV.U32 R32, RZ, RZ, RZ ;  /* 0x000000ffff207224 */ /* 0x000fe200078e00ff */
[----:B------:R-:W-:Y:S06]  /*31f0*/  BAR.ARV 0xf, 0x100 ;  /* 0x03c4000000007b1d */ /* 0x000fec0000002000 */
[----:B------:R-:W-:Y:S05]  /*3200*/  BRA `(.L_x_4156) ;  /* 0x000000e400cc7947 */ /* 0x000fea0003800000 */
.L_x_4149:
        /* <DEDUP_REMOVED lines=14> */
.L_x_4160:
[----:B------:R-:W-:-:S11]  /*32f0*/  UISETP.NE.AND UP0, UPT, UR11, 0x1, UPT ;  /* 0x000000010b00788c */ /* 0x000fd6000bf05270 */
[----:B------:R-:W-:Y:S02]  /*3300*/  @UP0 ULDC.64 UR12, c[0x0][0xae0] ;  /* 0x0002b800000c0ab9 */ /* 0x000fe40000000a00 */
[----:B------:R-:W-:-:S04]  /*3310*/  UIMAD.WIDE.U32 UR4, UR6, UR12, URZ ;  /* 0x0000000c060472a5 */ /* 0x000fc8000f8e003f */
[----:B------:R-:W-:-:S12]  /*3320*/  @UP0 USHF.R.U32.HI UR6, URZ, UR13, UR5 ;  /* 0x0000000d3f060299 */ /* 0x000fd80008011605 */
.L_x_4161:
[----:B------:R-:W-:-:S06]  /*3330*/  UIMAD UR6, UR6, UR11, UR11 ;  /* 0x0000000b060672a4 */ /* 0x000fcc000f8e020b */
[----:B------:R-:W-:-:S07]  /*3340*/  VIMNMX R0, R0, UR6, PT ;  /* 0x0000000600007c48 */ /* 0x000fce000bfe0100 */
.L_x_4159:
        /* <DEDUP_REMOVED lines=20> */
.L_x_4163:
[----:B------:R-:W-:-:S11]  /*3490*/  UISETP.NE.AND UP0, UPT, UR11, 0x1, UPT ;  /* 0x000000010b00788c */ /* 0x000fd6000bf05270 */
[----:B------:R-:W-:Y:S02]  /*34a0*/  @UP0 ULDC.64 UR12, c[0x0][0xae0] ;  /* 0x0002b800000c0ab9 */ /* 0x000fe40000000a00 */
[----:B------:R-:W-:-:S04]  /*34b0*/  UIMAD.WIDE.U32 UR4, UR6, UR12, URZ ;  /* 0x0000000c060472a5 */ /* 0x000fc8000f8e003f */
[----:B------:R-:W-:-:S12]  /*34c0*/  @UP0 USHF.R.U32.HI UR6, URZ, UR13, UR5 ;  /* 0x0000000d3f060299 */ /* 0x000fd80008011605 */
.L_x_4164:
[----:B------:R-:W-:-:S04]  /*34d0*/  UIMAD UR6, UR6, UR11, URZ ;  /* 0x0000000b060672a4 */ /* 0x000fc8000f8e023f */
[----:B------:R-:W-:-:S04]  /*34e0*/  UISETP.LT.AND UP0, UPT, UR8, UR6, UPT ;  /* 0x000000060800728c */ /* 0x000fc8000bf01270 */
[----:B------:R-:W-:-:S12]  /*34f0*/  USEL UR8, UR8, UR6, !UP0 ;  /* 0x0000000608087287 */ /* 0x000fd8000c000000 */
.L_x_4162:
        /* <DEDUP_REMOVED lines=73> */
[----:B------:R-:W-:Y:S06]  /*3990*/  @!P1 BRA `(.L_x_4156) ;  /* 0x000000dc00e89947 */ /* 0x000fec0003800000 */
[----:B------:R-:W1:Y:S01]  /*39a0*/  SHFL.IDX PT, R0, R192, RZ, 0x1f ;  /* 0x00001fffc0007589 */ /* 0x000e6200000e0000 */
[----:B------:R-:W-:-:S04]  /*39b0*/  UIADD3 UR4, UR36, 0x36400, URZ ;  /* 0x0003640024047890 */ /* 0x000fc8000fffe03f */
[----:B------:R-:W-:-:S06]  /*39c0*/  ULOP3.LUT UP0, URZ, UR4, 0x3ff, URZ, 0xc0, !UPT ;  /* 0x000003ff043f7892 */ /* 0x000fcc000f80c03f */
[----:B------:R-:W-:Y:S02]  /*39d0*/  PLOP3.LUT P0, PT, PT, PT, UP0, 0x80, 0x0 ;  /* 0x000000000000781c */ /* 0x000fe40003f0f008 */
[----:B-1----:R-:W-:-:S04]  /*39e0*/  LEA.HI R2, R0, R0, RZ, 0x1 ;  /* 0x0000000000027211 */ /* 0x002fc800078f08ff */
[----:B------:R-:W-:-:S05]  /*39f0*/  LOP3.LUT R3, R2, 0x1fffe, RZ, 0xc0, !PT ;  /* 0x0001fffe02037812 */ /* 0x000fca00078ec0ff */
[----:B------:R-:W-:-:S05]  /*3a00*/  IMAD.IADD R3, R0, 0x1, -R3 ;  /* 0x0000000100037824 */ /* 0x000fca00078e0a03 */
[----:B------:R-:W-:-:S05]  /*3a10*/  LEA R3, R3, UR36, 0xf ;  /* 0x0000002403037c11 */ /* 0x000fca000f8e78ff */
[----:B------:R-:W-:-:S05]  /*3a20*/  VIADD R3, R3, 0x400 ;  /* 0x0000040003037836 */ /* 0x000fca0000000000 */
[----:B------:R-:W-:-:S04]  /*3a30*/  SHF.R.U32.HI R3, RZ, 0x4, R3 ;  /* 0x00000004ff037819 */ /* 0x000fc80000011603 */
[----:B------:R-:W-:-:S04]  /*3a40*/  LOP3.LUT R3, R3, 0x3fff, RZ, 0xc0, !PT ;  /* 0x00003fff03037812 */ /* 0x000fc800078ec0ff */
        /* <DEDUP_REMOVED lines=18> */
.L_x_4165:
        /* <DEDUP_REMOVED lines=9> */
.L_x_4313:
[----:B------:R-:W-:Y:S05]  /*3c00*/  @!P0 BRA `(.L_x_4167) ;  /* 0x0000000000048947 */ /* 0x000fea0003800000 */
[----:B------:R-:W-:Y:S01]  /*3c10*/  BPT.TRAP 0x1 ;  /* 0x000000040000795c */ /* 0x000fe20000300000 */
.L_x_4167:
[----:B------:R-:W-:Y:S02]  /*3c20*/  LEA R5, R16, UR36, 0x3 ;  /* 0x0000002410057c11 */ /* 0x000fe4000f8e18ff */
[----:B------:R-:W-:-:S04]  /*3c30*/  SHF.L.U32 R6, R17, 0x1f, RZ ;  /* 0x0000001f11067819 */ /* 0x000fc800000006ff */
[----:B------:R2:W3:Y:S01]  /*3c40*/  SYNCS.PHASECHK.TRANS64.TRYWAIT P1, [R5+URZ+0x38830], R6 ;  /* 0x03883006050075a7 */ /* 0x0004e2000802017f */
[----:B------:R-:W-:Y:S05]  /*3c50*/  @!P0 BRA `(.L_x_4168) ;  /* 0x0000000000048947 */ /* 0x000fea0003800000 */
[----:B------:R-:W-:Y:S01]  /*3c60*/  BPT.TRAP 0x1 ;  /* 0x000000040000795c */ /* 0x000fe20000300000 */
.L_x_4168:
[----:B---3--:R-:W-:Y:S05]  /*3c70*/  @P1 BRA `(.L_x_4169) ;  /* 0x0000000000081947 */ /* 0x008fea0003800000 */
[----:B------:R-:W3:Y:S02]  /*3c80*/  SYNCS.PHASECHK.TRANS64.TRYWAIT P1, [R5+URZ+0x38830], R6 ;  /* 0x03883006050075a7 */ /* 0x000ee4000802017f */
[----:B---3--:R-:W-:Y:S05]  /*3c90*/  @!P1 BRA `(.L_x_4170) ;  /* 0x0000012c00f89947 */ /* 0x008fea0003800000 */
.L_x_4169:
[----:B------:R-:W-:-:S04]  /*3ca0*/  UIADD3 UR4, UR36, 0x22400, URZ ;  /* 0x0002240024047890 */ /* 0x000fc8000fffe03f */
[----:B------:R-:W-:-:S04]  /*3cb0*/  USHF.R.U32.HI UR4, URZ, 0x4, UR4 ;  /* 0x000000043f047899 */ /* 0x000fc80008011604 */
[----:B------:R-:W-:-:S06]  /*3cc0*/  ULOP3.LUT UR4, UR4, 0x3fff, URZ, 0xc0, !UPT ;  /* 0x00003fff04047892 */ /* 0x000fcc000f8ec03f */
[----:B------:R-:W-:Y:S01]  /*3cd0*/  IMAD.U32 R4, RZ, RZ, UR4 ;  /* 0x00000004ff047e24 */ /* 0x000fe2000f8e00ff */
[----:B------:R-:W-:Y:S05]  /*3ce0*/  WARPSYNC.ALL ;  /* 0x0000000000007948 */ /* 0x000fea0003800000 */
[----:B------:R-:W-:Y:S01]  /*3cf0*/  LOP3.LUT R4, R4, 0x10000, RZ, 0xfc, !PT ;  /* 0x0001000004047812 */ /* 0x000fe200078efcff */
[----:B------:R-:W-:-:S04]  /*3d00*/  UIADD3 UR4, UR36, 0x20400, URZ ;  /* 0x0002040024047890 */ /* 0x000fc8000fffe03f */
[----:B------:R-:W-:Y:S01]  /*3d10*/  IMAD R2, R16, 0x200, R4 ;  /* 0x0000020010027824 */ /* 0x000fe200078e0204 */
        /* <DEDUP_REMOVED lines=30> */
[----:B------:R-:W4:Y:S02]  /*3f00*/  SYNCS.PHASECHK.TRANS64.TRYWAIT P1, [UR36+0x38810], R0 ;  /* 0x03881000ff0075a7 */ /* 0x000f240008020164 */
[----:B----4-:R-:W-:Y:S05]  /*3f10*/  @!P1 BRA `(.L_x_4171) ;  /* 0x0000012c006c9947 */ /* 0x010fea0003800000 */
.L_x_4314:
[----:B------:R-:W-:Y:S05]  /*3f20*/  @!P0 BRA `(.L_x_4172) ;  /* 0x0000000000048947 */ /* 0x000fea0003800000 */
[----:B------:R-:W-:Y:S01]  /*3f30*/  BPT.TRAP 0x1 ;  /* 0x000000040000795c */ /* 0x000fe20000300000 */
.L_x_4172:
[----:B------:R4:W1:Y:S01]  /*3f40*/  SYNCS.PHASECHK.TRANS64.TRYWAIT P1, [R5+URZ+0x38850], R6 ;  /* 0x03885006050075a7 */ /* 0x000862000802017f */
[----:B------:R-:W-:Y:S05]  /*3f50*/  @!P0 BRA `(.L_x_4173) ;  /* 0x0000000000048947 */ /* 0x000fea0003800000 */
[----:B------:R-:W-:Y:S01]  /*3f60*/  BPT.TRAP 0x1 ;  /* 0x000000040000795c */ /* 0x000fe20000300000 */
.L_x_4173:
[----:B------:R-:W-:-:S05]  /*3f70*/  IMAD.U32 R2, RZ, RZ, UR36 ;  /* 0x00000024ff027e24 */ /* 0x000fca000f8e00ff */
[C---:B-1----:R-:W-:Y:S01]  /*3f80*/  IADD3 R0, R2.reuse, 0x400, RZ ;  /* 0x0000040002007810 */ /* 0x042fe20007ffe0ff */
[----:B------:R-:W-:-:S03]  /*3f90*/  VIADD R2, R2, 0x26400 ;  /* 0x0002640002027836 */ /* 0x000fc60000000000 */
        /* <DEDUP_REMOVED lines=10> */
.L_x_4174:
[----:B------:R-:W-:Y:S01]  /*4040*/  R2UR UR8, R0 ;  /* 0x00000000000872ca */ /* 0x000fe200000e0000 */
[----:B------:R-:W-:Y:S01]  /*4050*/  WARPGROUP.ARRIVE ;  /* 0x00000000000079c5 */ /* 0x000fe20000000000 */
[----:B------:R-:W-:Y:S01]  /*4060*/  R2UR UR10, R2 ;  /* 0x00000000020a72ca */ /* 0x000fe200000e0000 */
[----:B------:R-:W-:Y:S01]  /*4070*/  UMOV UR9, 0x40000040 ;  /* 0x4000004000097882 */ /* 0x000fe20000000000 */
[----:B------:R-:W-:Y:S01]  /*4080*/  UMOV UR11, 0x40000040 ;  /* 0x40000040000b7882 */ /* 0x000fe20000000000 */
[----:B------:R-:W-:Y:S01]  /*4090*/  VIADD R7, R0, 0x2 ;  /* 0x0000000200077836 */ /* 0x000fe20000000000 */
[----:B------:R-:W-:Y:S01]  /*40a0*/  UMOV UR5, 0x40000040 ;  /* 0x4000004000057882 */ /* 0x000fe20000000000 */
[----:B--234-:R-:W-:Y:S01]  /*40b0*/  VIADD R6, R2, 0x2 ;  /* 0x0000000202067836 */ /* 0x01cfe20000000000 */
[----:B------:R-:W-:Y:S01]  /*40c0*/  UMOV UR7, 0x40000040 ;  /* 0x4000004000077882 */ /* 0x000fe20000000000 */
[----:B------:R-:W1:Y:S01]  /*40d0*/  S2R R8, SR_TID.X ;  /* 0x0000000000087919 */ /* 0x000e620000002100 */
[----:B------:R-:W-:Y:S01]  /*40e0*/  R2UR UR4, R7 ;  /* 0x00000000070472ca */ /* 0x000fe200000e0000 */
[----:B------:R-:W-:Y:S01]  /*40f0*/  VIADD R7, R0, 0x4 ;  /* 0x0000000400077836 */ /* 0x000fe20000000000 */
[----:B------:R-:W-:Y:S01]  /*4100*/  R2UR UR6, R6 ;  /* 0x00000000060672ca */ /* 0x000fe200000e0000 */
[C---:B------:R-:W-:Y:S01]  /*4110*/  VIADD R6, R2.reuse, 0x4 ;  /* 0x0000000402067836 */ /* 0x040fe20000000000 */
[----:B------:R-:W2:Y:S01]  /*4120*/  S2R R13, SR_TID.X ;  /* 0x00000000000d7919 */ /* 0x000ea20000002100 */
[----:B------:R-:W-:Y:S01]  /*4130*/  HGMMA.64x64x16.F32 R24, gdesc[UR8], R24, gsb0 ;  /* 0x00e00000081879f0 */ /* 0x000fe20008000818 */
[----:B------:R-:W-:Y:S01]  /*4140*/  VIADD R9, R2, 0x800 ;  /* 0x0000080002097836 */ /* 0x000fe20000000000 */
[----:B------:R-:W-:-:S02]  /*4150*/  LEA R20, R168, 0xffffffc0, 0x6 ;  /* 0xffffffc0a8147811 */ /* 0x000fc400078e30ff */
[----:B-1----:R-:W-:Y:S02]  /*4160*/  SHF.R.U32.HI R8, RZ, 0x7, R8 ;  /* 0x00000007ff087819 */ /* 0x002fe40000011608 */
[----:B--2---:R-:W-:Y:S01]  /*4170*/  LOP3.LUT R13, R13, 0x7f, RZ, 0xc0, !PT ;  /* 0x0000007f0d0d7812 */ /* 0x004fe200078ec0ff */
        /* <DEDUP_REMOVED lines=124> */
[----:B------:R-:W1:Y:S01]  /*4940*/  SHFL.IDX PT, R6, R8, RZ, 0x1f ;  /* 0x00001fff08067589 */ /* 0x000e6200000e0000 */
[----:B------:R-:W-:Y:S01]  /*4950*/  VIADD R7, R0, 0x800 ;  /* 0x0000080000077836 */ /* 0x000fe20000000000 */
[----:B-1----:R-:W-:-:S04]  /*4960*/  ISETP.GT.AND P1, PT, R6, 0x7f, PT ;  /* 0x0000007f0600780c */ /* 0x002fc80003f24270 */
        /* <DEDUP_REMOVED lines=14> */
[----:B------:R-:W-:Y:S02]  /*4a50*/  IMAD.IADD R12, R9, 0x1, R8 ;  /* 0x00000001090c7824 */ /* 0x000fe400078e0208 */
[--C-:B------:R-:W-:Y:S02]  /*4a60*/  IMAD.IADD R7, R7, 0x1, R10.reuse ;  /* 0x0000000107077824 */ /* 0x100fe400078e020a */
        /* <DEDUP_REMOVED lines=23> */
[----:B------:R-:W-:-:S04]  /*4be0*/  VIADD R9, R2, 0xa00 ;  /* 0x00000a0002097836 */ /* 0x000fc80000000000 */
        /* <DEDUP_REMOVED lines=18> */
[----:B------:R-:W-:Y:S02]  /*4d10*/  IMAD.IADD R12, R8, 0x1, R9 ;  /* 0x00000001080c7824 */ /* 0x000fe400078e0209 */
        /* <DEDUP_REMOVED lines=89> */
[----:B------:R-:W-:-:S02]  /*52b0*/  IMAD.IADD R9, R10, 0x1, R9 ;  /* 0x000000010a097824 */ /* 0x000fc400078e0209 */
[----:B------:R-:W1:Y:S01]  /*52c0*/  LDC R10, c[0x0][0x2e0] ;  /* 0x0000b800ff0a7b82 */ /* 0x000e620000000800 */
[----:B------:R-:W-:-:S04]  /*52d0*/  IMAD.MOV.U32 R11, RZ, RZ, -0x40 ;  /* 0xffffffc0ff0b7424 */ /* 0x000fc800078e00ff */
[----:B------:R-:W-:-:S04]  /*52e0*/  IMAD R11, R168, R11, 0x41 ;  /* 0x00000041a80b7424 */ /* 0x000fc800078e020b */
        /* <DEDUP_REMOVED lines=12> */
[----:B------:R-:W-:Y:S02]  /*53b0*/  ISETP.NE.AND P1, PT, R13, RZ, PT ;  /* 0x000000ff0d00720c */ /* 0x000fe40003f25270 */
[----:B------:R-:W-:Y:S01]  /*53c0*/  LOP3.LUT R8, R8, 0x1e00, RZ, 0xc0, !PT ;  /* 0x00001e0008087812 */ /* 0x000fe200078ec0ff */
[----:B------:R-:W2:Y:S02]  /*53d0*/  LDC.64 R12, c[0x0][0xad8] ;  /* 0x0002b600ff0c7b82 */ /* 0x000ea40000000a00 */
[----:B--2---:R-:W-:Y:S01]  /*53e0*/  ISETP.GE.AND P2, PT, R13, 0x1, PT ;  /* 0x000000010d00780c */ /* 0x004fe20003f46270 */
[----:B------:R-:W-:-:S02]  /*53f0*/  WARPGROUP.DEPBAR.LE gsb0, 0x0 ;  /* 0x00008000000079c5 */ /* 0x000fc40000010000 */
[----:B------:R-:W-:-:S06]  /*5400*/  WARPGROUP.ARRIVE ;  /* 0x00000000000079c5 */ /* 0x000fcc0000000000 */
[----:B------:R-:W-:Y:S01]  /*5410*/  HGMMA.64x64x16.F32 R24, gdesc[UR4], R24, gsb0 ;  /* 0x00e00000041879f0 */ /* 0x000fe20008000818 */
[----:B------:R-:W-:Y:S01]  /*5420*/  R2UR UR4, R7 ;  /* 0x00000000070472ca */ /* 0x000fe200000e0000 */
[----:B------:R-:W-:Y:S01]  /*5430*/  UMOV UR5, 0x40000040 ;  /* 0x4000004000057882 */ /* 0x000fe20000000000 */
[----:B------:R-:W-:Y:S01]  /*5440*/  R2UR UR6, R9 ;  /* 0x00000000090672ca */ /* 0x000fe200000e0000 */
[----:B------:R-:W-:Y:S01]  /*5450*/  UMOV UR7, 0x40000040 ;  /* 0x4000004000077882 */ /* 0x000fe20000000000 */
[----:B------:R-:W-:Y:S01]  /*5460*/  LOP3.LUT R7, R6, 0x6, RZ, 0xc0, !PT ;  /* 0x0000000606077812 */ /* 0x000fe200078ec0ff */
[----:B------:R-:W2:Y:S03]  /*5470*/  LDC R9, c[0x0][0x288] ;  /* 0x0000a200ff097b82 */ /* 0x000ea60000000800 */
[CC--:B------:R-:W-:Y:S02]  /*5480*/  IADD3 R6, R7.reuse, R8.reuse, R0 ;  /* 0x0000000807067210 */ /* 0x0c0fe40007ffe000 */
[----:B------:R-:W-:Y:S01]  /*5490*/  IADD3 R2, R7, R8, R2 ;  /* 0x0000000807027210 */ /* 0x000fe20007ffe002 */
[----:B-1----:R-:W-:-:S04]  /*54a0*/  IMAD R7, R10, UR38, -R20 ;  /* 0x000000260a077c24 */ /* 0x002fc8000f8e0a14 */
[----:B------:R-:W-:Y:S01]  /*54b0*/  IMAD.IADD R21, R7, 0x1, -R18 ;  /* 0x0000000107157824 */ /* 0x000fe200078e0a12 */
[----:B------:R-:W-:Y:S02]  /*54c0*/  WARPGROUP.DEPBAR.LE gsb0, 0x0 ;  /* 0x00008000000079c5 */ /* 0x000fe40000010000 */
[----:B------:R-:W-:-:S06]  /*54d0*/  WARPGROUP.ARRIVE ;  /* 0x00000000000079c5 */ /* 0x000fcc0000000000 */
[----:B------:R-:W-:Y:S01]  /*54e0*/  HGMMA.64x64x16.F32 R24, gdesc[UR4], R24, gsb0 ;  /* 0x00e00000041879f0 */ /* 0x000fe20008000818 */
[----:B------:R-:W-:Y:S01]  /*54f0*/  R2UR UR4, R6 ;  /* 0x00000000060472ca */ /* 0x000fe200000e0000 */
[----:B------:R-:W-:Y:S01]  /*5500*/  UMOV UR5, 0x40000040 ;  /* 0x4000004000057882 */ /* 0x000fe20000000000 */
[----:B------:R-:W-:Y:S01]  /*5510*/  R2UR UR6, R2 ;  /* 0x00000000020672ca */ /* 0x000fe200000e0000 */
[----:B------:R-:W-:Y:S01]  /*5520*/  UMOV UR7, 0x40000040 ;  /* 0x4000004000077882 */ /* 0x000fe20000000000 */
[----:B------:R-:W-:-:S05]  /*5530*/  @!P1 VIADD R2, R5, 0x38840 ;  /* 0x0003884005029836 */ /* 0x000fca0000000000 */
[----:B------:R-:W-:Y:S01]  /*5540*/  @!P1 PRMT R2, RZ, 0x654, R2 ;  /* 0x00000654ff029816 */ /* 0x000fe20000000002 */
[----:B------:R-:W-:Y:S02]  /*5550*/  WARPGROUP.DEPBAR.LE gsb0, 0x0 ;  /* 0x00008000000079c5 */ /* 0x000fe40000010000 */
[----:B------:R-:W-:-:S06]  /*5560*/  WARPGROUP.ARRIVE ;  /* 0x00000000000079c5 */ /* 0x000fcc0000000000 */
[----:B------:R-:W-:Y:S01]  /*5570*/  HGMMA.64x64x16.F32 R24, gdesc[UR4], R24, gsb0 ;  /* 0x00e00000041879f0 */ /* 0x000fe20008000818 */
[----:B------:R-:W-:Y:S02]  /*5580*/  ULDC UR6, c[0x0][0xad4] ;  /* 0x0002b50000067ab9 */ /* 0x000fe40000000800 */
[----:B------:R-:W-:Y:S01]  /*5590*/  ULOP3.LUT UR4, URZ, UR6, URZ, 0x33, !UPT ;  /* 0x000000063f047292 */ /* 0x000fe2000f8e333f */
[----:B------:R-:W-:Y:S02]  /*55a0*/  WARPGROUP.DEPBAR.LE gsb0, 0x0 ;  /* 0x00008000000079c5 */ /* 0x000fe40000010000 */
[----:B------:R1:W-:Y:S02]  /*55b0*/  @!P1 SYNCS.ARRIVE.TRANS64.RED.A1T0 RZ, [R2+URZ], RZ ;  /* 0x000000ff02ff99a7 */ /* 0x0003e4000810043f */
[----:B-1----:R-:W-:-:S05]  /*55c0*/  IMAD R2, R10, UR38, R11 ;  /* 0x000000260a027c24 */ /* 0x002fca000f8e020b */
[----:B--2---:R-:W-:Y:S02]  /*55d0*/  IADD3 R15, R2, -R9, -R18 ;  /* 0x80000009020f7210 */ /* 0x004fe40007ffe812 */
[----:B------:R-:W-:-:S03]  /*55e0*/  IADD3 R2, R22, UR42, RZ ;  /* 0x0000002a16027c10 */ /* 0x000fc6000fffe0ff */
[C---:B------:R-:W-:Y:S02]  /*55f0*/  VIADD R57, R15.reuse, UR4 ;  /* 0x000000040f397c36 */ /* 0x040fe40008000000 */
[----:B------:R-:W-:Y:S02]  /*5600*/  IMAD.IADD R15, R15, 0x1, R12 ;  /* 0x000000010f0f7824 */ /* 0x000fe400078e020c */
[----:B------:R-:W-:-:S03]  /*5610*/  IMAD.IADD R7, R57, 0x1, R2 ;  /* 0x0000000139077824 */ /* 0x000fc600078e0202 */
[----:B------:R-:W-:Y:S01]  /*5620*/  VIADDMNMX R6, R2, R15, R21, PT ;  /* 0x0000000f02067246 */ /* 0x000fe20003800115 */
        /* <DEDUP_REMOVED lines=13> */
.L_x_4178:
[----:B------:R-:W-:-:S13]  /*5700*/  ISETP.NE.AND P3, PT, R13, 0x1, PT ;  /* 0x000000010d00780c */ /* 0x000fda0003f65270 */
[----:B------:R-:W1:Y:S02]  /*5710*/  @P3 LDC.64 R58, c[0x0][0xae0] ;  /* 0x0002b800ff3a3b82 */ /* 0x000e640000000a00 */
[----:B-1----:R-:W-:-:S05]  /*5720*/  @P3 IMAD.HI.U32 R8, R11, R58, RZ ;  /* 0x0000003a0b083227 */ /* 0x002fca00078e00ff */
[----:B------:R-:W-:-:S07]  /*5730*/  @P3 SHF.R.U32.HI R11, RZ, R59, R8 ;  /* 0x0000003bff0b3219 */ /* 0x000fce0000011608 */
.L_x_4179:
[----:B------:R-:W-:Y:S05]  /*5740*/  BSYNC B0 ;  /* 0x0000000000007941 */ /* 0x000fea0003800000 */
.L_x_4177:
[----:B------:R-:W-:-:S04]  /*5750*/  IMAD R11, R11, R13, -R20 ;  /* 0x0000000d0b0b7224 */ /* 0x000fc800078e0a14 */
[----:B------:R-:W-:-:S05]  /*5760*/  IMAD.IADD R8, R11, 0x1, -R18 ;  /* 0x000000010b087824 */ /* 0x000fca00078e0a12 */
[----:B------:R-:W-:Y:S02]  /*5770*/  VIMNMX R7, R7, R8, !PT ;  /* 0x0000000807077248 */ /* 0x000fe40007fe0100 */
[----:B------:R-:W-:-:S07]  /*5780*/  VIADDMNMX R6, R8, R13, R6, PT ;  /* 0x0000000d08067246 */ /* 0x000fce0003800106 */
.L_x_4176:
        /* <DEDUP_REMOVED lines=75> */
[----:B------:R-:W-:Y:S01]  /*5c40*/  ISETP.LT.OR P6, PT, R6, 0x3a, P6 ;  /* 0x0000003a0600780c */ /* 0x000fe200037c1670 */
[----:B------:R-:W-:-:S03]  /*5c50*/  VIADD R6, R2, 0x8 ;  /* 0x0000000802067836 */ /* 0x000fc60000000000 */
[----:B------:R-:W-:Y:S02]  /*5c60*/  FSEL R53, R53, -INF , !P6 ;  /* 0xff80000035357808 */ /* 0x000fe40007000000 */
[----:B------:R-:W-:Y:S02]  /*5c70*/  VIADDMNMX R8, R6, R15, R21, PT ;  /* 0x0000000f06087246 */ /* 0x000fe40003800115 */
[----:B------:R-:W-:Y:S01]  /*5c80*/  IADD3 R6, R57, 0x8, R2 ;  /* 0x0000000839067810 */ /* 0x000fe20007ffe002 */
        /* <DEDUP_REMOVED lines=13> */
.L_x_4182:
[----:B------:R-:W-:-:S13]  /*5d60*/  ISETP.NE.AND P6, PT, R13, 0x1, PT ;  /* 0x000000010d00780c */ /* 0x000fda0003fc5270 */
[----:B------:R-:W1:Y:S02]  /*5d70*/  @P6 LDC.64 R14, c[0x0][0xae0] ;  /* 0x0002b800ff0e6b82 */ /* 0x000e640000000a00 */
[----:B-1----:R-:W-:-:S05]  /*5d80*/  @P6 IMAD.HI.U32 R14, R7, R14, RZ ;  /* 0x0000000e070e6227 */ /* 0x002fca00078e00ff */
[----:B------:R-:W-:-:S07]  /*5d90*/  @P6 SHF.R.U32.HI R7, RZ, R15, R14 ;  /* 0x0000000fff076219 */ /* 0x000fce000001160e */
.L_x_4183:
[----:B------:R-:W-:Y:S05]  /*5da0*/  BSYNC B0 ;  /* 0x0000000000007941 */ /* 0x000fea0003800000 */
.L_x_4181:
[----:B------:R-:W-:-:S04]  /*5db0*/  IMAD R7, R7, R13, -R20 ;  /* 0x0000000d07077224 */ /* 0x000fc800078e0a14 */
[----:B------:R-:W-:-:S05]  /*5dc0*/  IMAD.IADD R7, R7, 0x1, -R18 ;  /* 0x0000000107077824 */ /* 0x000fca00078e0a12 */
[----:B------:R-:W-:Y:S02]  /*5dd0*/  VIMNMX R6, R6, R7, !PT ;  /* 0x0000000706067248 */ /* 0x000fe40007fe0100 */
[----:B------:R-:W-:-:S07]  /*5de0*/  VIADDMNMX R8, R7, R13, R8, PT ;  /* 0x0000000d07087246 */ /* 0x000fce0003800108 */
.L_x_4180:
[----:B------:R-:W-:Y:S01]  /*5df0*/  ISETP.GT.AND P3, PT, R6, 0x1, !P3 ;  /* 0x000000010600780c */ /* 0x000fe20005f64270 */
[----:B------:R-:W-:Y:S01]  /*5e00*/  ULDC UR7, c[0x0][0xa80] ;  /* 0x0002a00000077ab9 */ /* 0x000fe20000000800 */
[----:B------:R-:W-:Y:S01]  /*5e10*/  FMNMX.FTZ R7, R25, R59, !PT ;  /* 0x0000003b19077209 */ /* 0x000fe20007810000 */
[----:B------:R-:W-:Y:S01]  /*5e20*/  IMAD R207, R16, 0x1000, R19 ;  /* 0x0000100010cf7824 */ /* 0x000fe200078e0213 */
[----:B------:R-:W-:Y:S01]  /*5e30*/  ISETP.LT.OR P3, PT, R8, 0x2, P3 ;  /* 0x000000020800780c */ /* 0x000fe20001f61670 */
[----:B------:R-:W-:Y:S01]  /*5e40*/  UMOV UR11, 0x40000040 ;  /* 0x40000040000b7882 */ /* 0x000fe20000000000 */
[----:B------:R-:W-:Y:S01]  /*5e50*/  FMNMX.FTZ R7, R61, R7, !PT ;  /* 0x000000073d077209 */ /* 0x000fe20007810000 */
[----:B------:R-:W-:Y:S01]  /*5e60*/  VIADD R208, R207, 0x80 ;  /* 0x00000080cfd07836 */ /* 0x000fe20000000000 */
[----:B------:R-:W-:Y:S01]  /*5e70*/  FSEL R27, R27, -INF , !P3 ;  /* 0xff8000001b1b7808 */ /* 0x000fe20005800000 */
[----:B------:R-:W-:Y:S01]  /*5e80*/  @!P1 VIADD R5, R5, 0x38860 ;  /* 0x0003886005059836 */ /* 0x000fe20000000000 */
[----:B------:R-:W-:Y:S01]  /*5e90*/  ISETP.NE.AND P3, PT, R28, RZ, PT ;  /* 0x000000ff1c00720c */ /* 0x000fe20003f65270 */
[----:B------:R-:W-:Y:S01]  /*5ea0*/  IMAD R10, R10, UR38, -R9 ;  /* 0x000000260a0a7c24 */ /* 0x000fe2000f8e0a09 */
[----:B------:R-:W-:Y:S01]  /*5eb0*/  FMNMX.FTZ R7, R29, R7, !PT ;  /* 0x000000071d077209 */ /* 0x000fe20007810000 */
[----:B------:R-:W-:Y:S01]  /*5ec0*/  VIADD R9, R168, 0xfffffffe ;  /* 0xfffffffea8097836 */ /* 0x000fe20000000000 */
[----:B------:R-:W-:Y:S01]  /*5ed0*/  BAR.SYNC.DEFER_BLOCKING 0xf, 0x100 ;  /* 0x03c4000000007b1d */ /* 0x000fe20000010000 */
        /* <DEDUP_REMOVED lines=28> */
[C---:B------:R-:W-:Y:S02]  /*60a0*/  ISETP.GT.AND P3, PT, R6.reuse, 0x19, !P3 ;  /* 0x000000190600780c */ /* 0x040fe40005f64270 */
[----:B------:R-:W-:Y:S01]  /*60b0*/  ISETP.GT.AND P4, PT, R6, 0x8, !P4 ;  /* 0x000000080600780c */ /* 0x000fe20006784270 */
[----:B------:R-:W1:Y:S01]  /*60c0*/  SHFL.BFLY PT, R14, R15, 0x2, 0x1f ;  /* 0x0c401f000f0e7f89 */ /* 0x000e6200000e0000 */
[----:B------:R-:W-:-:S02]  /*60d0*/  ISETP.LT.OR P3, PT, R8, 0x1a, P3 ;  /* 0x0000001a0800780c */ /* 0x000fc40001f61670 */
[----:B------:R-:W-:Y:S02]  /*60e0*/  ISETP.LT.OR P4, PT, R8, 0x9, P4 ;  /* 0x000000090800780c */ /* 0x000fe40002781670 */
[----:B------:R-:W-:Y:S02]  /*60f0*/  FSEL R39, R39, -INF , !P3 ;  /* 0xff80000027277808 */ /* 0x000fe40005800000 */
[----:B------:R-:W-:Y:S02]  /*6100*/  ISETP.NE.AND P3, PT, R60, RZ, PT ;  /* 0x000000ff3c00720c */ /* 0x000fe40003f65270 */
[----:B------:R-:W-:Y:S02]  /*6110*/  FSEL R30, R30, -INF , !P4 ;  /* 0xff8000001e1e7808 */ /* 0x000fe40006000000 */
[----:B------:R-:W-:Y:S02]  /*6120*/  ISETP.GT.AND P3, PT, R6, 0x20, !P3 ;  /* 0x000000200600780c */ /* 0x000fe40005f64270 */
[----:B------:R-:W-:-:S02]  /*6130*/  ISETP.NE.AND P4, PT, R44, RZ, PT ;  /* 0x000000ff2c00720c */ /* 0x000fc40003f85270 */
[----:B------:R-:W-:Y:S02]  /*6140*/  ISETP.LT.OR P3, PT, R8, 0x21, P3 ;  /* 0x000000210800780c */ /* 0x000fe40001f61670 */
[----:B------:R-:W-:Y:S02]  /*6150*/  ISETP.NE.AND P6, PT, R11, RZ, PT ;  /* 0x000000ff0b00720c */ /* 0x000fe40003fc5270 */
[----:B------:R-:W-:Y:S02]  /*6160*/  FSEL R42, R42, -INF , !P3 ;  /* 0xff8000002a2a7808 */ /* 0x000fe40005800000 */
[----:B------:R-:W-:Y:S02]  /*6170*/  ISETP.NE.AND P3, PT, R40, RZ, PT ;  /* 0x000000ff2800720c */ /* 0x000fe40003f65270 */
[C---:B------:R-:W-:Y:S02]  /*6180*/  ISETP.GT.AND P5, PT, R6.reuse, 0x38, !P5 ;  /* 0x000000380600780c */ /* 0x040fe40006fa4270 */
[----:B------:R-:W-:-:S02]  /*6190*/  ISETP.GT.AND P3, PT, R6, 0x21, !P3 ;  /* 0x000000210600780c */ /* 0x000fc40005f64270 */
[----:B-1----:R-:W-:Y:S02]  /*61a0*/  FMNMX.FTZ R20, R15, R14, !PT ;  /* 0x0000000e0f147209 */ /* 0x002fe40007810000 */
[C---:B------:R-:W-:Y:S02]  /*61b0*/  ISETP.LT.OR P3, PT, R8.reuse, 0x22, P3 ;  /* 0x000000220800780c */ /* 0x040fe40001f61670 */
[----:B------:R-:W-:Y:S01]  /*61c0*/  ISETP.LT.OR P5, PT, R8, 0x39, P5 ;  /* 0x000000390800780c */ /* 0x000fe20002fa1670 */
[----:B------:R-:W1:Y:S01]  /*61d0*/  SHFL.BFLY PT, R7, R20, 0x1, 0x1f ;  /* 0x0c201f0014077f89 */ /* 0x000e6200000e0000 */
[----:B------:R-:W-:Y:S02]  /*61e0*/  FSEL R43, R43, -INF , !P3 ;  /* 0xff8000002b2b7808 */ /* 0x000fe40005800000 */
[----:B------:R-:W-:Y:S02]  /*61f0*/  ISETP.NE.AND P3, PT, R62, RZ, PT ;  /* 0x000000ff3e00720c */ /* 0x000fe40003f65270 */
[----:B------:R-:W-:-:S02]  /*6200*/  FSEL R54, R54, -INF , !P5 ;  /* 0xff80000036367808 */ /* 0x000fc40006800000 */
[----:B------:R-:W-:Y:S02]  /*6210*/  ISETP.GT.AND P3, PT, R6, 0x28, !P3 ;  /* 0x000000280600780c */ /* 0x000fe40005f64270 */
[----:B------:R-:W-:Y:S02]  /*6220*/  R2UR UR10, R207 ;  /* 0x00000000cf0a72ca */ /* 0x000fe400000e0000 */
[----:B------:R-:W-:Y:S02]  /*6230*/  ISETP.LT.OR P3, PT, R8, 0x29, P3 ;  /* 0x000000290800780c */ /* 0x000fe40001f61670 */
[----:B------:R-:W-:Y:S02]  /*6240*/  @!P1 PRMT R5, RZ, 0x654, R5 ;  /* 0x00000654ff059816 */ /* 0x000fe40000000005 */
[----:B------:R-:W-:Y:S02]  /*6250*/  FSEL R46, R46, -INF , !P3 ;  /* 0xff8000002e2e7808 */ /* 0x000fe40005800000 */
[----:B------:R-:W-:-:S02]  /*6260*/  ISETP.GT.AND P3, PT, R6, 0x29, !P4 ;  /* 0x000000290600780c */ /* 0x000fc40006764270 */
[----:B------:R-:W-:Y:S02]  /*6270*/  ISETP.NE.AND P4, PT, R48, RZ, PT ;  /* 0x000000ff3000720c */ /* 0x000fe40003f85270 */
[----:B------:R-:W-:Y:S02]  /*6280*/  ISETP.LT.OR P3, PT, R8, 0x2a, P3 ;  /* 0x0000002a0800780c */ /* 0x000fe40001f61670 */
[C---:B------:R-:W-:Y:S02]  /*6290*/  ISETP.GT.AND P4, PT, R6.reuse, 0x31, !P4 ;  /* 0x000000310600780c */ /* 0x040fe40006784270 */
[----:B------:R-:W-:Y:S02]  /*62a0*/  FSEL R47, R47, -INF , !P3 ;  /* 0xff8000002f2f7808 */ /* 0x000fe40005800000 */
[----:B------:R-:W-:Y:S02]  /*62b0*/  ISETP.GT.AND P3, PT, R6, RZ, !P6 ;  /* 0x000000ff0600720c */ /* 0x000fe40007764270 */
[----:B-1----:R-:W-:-:S02]  /*62c0*/  FMNMX.FTZ R7, R20, R7, !PT ;  /* 0x0000000714077209 */ /* 0x002fc40007810000 */
[----:B------:R-:W-:Y:S02]  /*62d0*/  ISETP.LT.OR P3, PT, R8, 0x1, P3 ;  /* 0x000000010800780c */ /* 0x000fe40001f61670 */
[----:B------:R-:W-:Y:S01]  /*62e0*/  ISETP.NE.AND P6, PT, R24, RZ, PT ;  /* 0x000000ff1800720c */ /* 0x000fe20003fc5270 */
[C---:B------:R-:W-:Y:S01]  /*62f0*/  FMUL.FTZ R11, R7.reuse, UR7 ;  /* 0x00000007070b7c20 */ /* 0x040fe20008410000 */
[----:B------:R-:W-:Y:S02]  /*6300*/  FSEL R26, R26, -INF , !P3 ;  /* 0xff8000001a1a7808 */ /* 0x000fe40005800000 */
[----:B------:R-:W-:Y:S02]  /*6310*/  FSETP.NEU.FTZ.AND P3, PT, R7, -INF , PT ;  /* 0xff8000000700780b */ /* 0x000fe40003f7d000 */
[----:B------:R-:W-:Y:S02]  /*6320*/  ISETP.LT.OR P4, PT, R8, 0x32, P4 ;  /* 0x000000320800780c */ /* 0x000fe40002781670 */
[----:B------:R-:W-:-:S02]  /*6330*/  FSEL R24, R11, RZ, P3 ;  /* 0x000000ff0b187208 */ /* 0x000fc40001800000 */
        /* <DEDUP_REMOVED lines=8> */
[--C-:B------:R-:W-:Y:S01]  /*63c0*/  FFMA.FTZ R170, R37, UR7, -R24.reuse ;  /* 0x0000000725aa7c23 */ /* 0x100fe20008010818 */
[----:B------:R-:W-:Y:S01]  /*63d0*/  ISETP.LT.OR P3, PT, R8, 0x31, P3 ;  /* 0x000000310800780c */ /* 0x000fe20001f61670 */
[--C-:B------:R-:W-:Y:S01]  /*63e0*/  FFMA.FTZ R171, R171, UR7, -R24.reuse ;  /* 0x00000007abab7c23 */ /* 0x100fe20008010818 */
[----:B------:R-:W-:Y:S01]  /*63f0*/  FMNMX.FTZ R14, R34, R11, !PT ;  /* 0x0000000b220e7209 */ /* 0x000fe20007810000 */
[--C-:B------:R-:W-:Y:S01]  /*6400*/  FFMA.FTZ R172, R41, UR7, -R24.reuse ;  /* 0x0000000729ac7c23 */ /* 0x100fe20008010818 */
[----:B------:R-:W-:Y:S01]  /*6410*/  FSEL R50, R50, -INF , !P3 ;  /* 0xff80000032327808 */ /* 0x000fe20005800000 */
[--C-:B------:R-:W-:Y:S01]  /*6420*/  FFMA.FTZ R173, R173, UR7, -R24.reuse ;  /* 0x00000007adad7c23 */ /* 0x100fe20008010818 */
[----:B------:R-:W-:Y:S01]  /*6430*/  FMNMX.FTZ R11, R35, R14, !PT ;  /* 0x0000000e230b7209 */ /* 0x000fe20007810000 */
[--C-:B------:R-:W-:Y:S01]  /*6440*/  FFMA.FTZ R174, R45, UR7, -R24.reuse ;  /* 0x000000072dae7c23 */ /* 0x100fe20008010818 */
[----:B------:R-:W-:Y:S01]  /*6450*/  ISETP.GT.AND P6, PT, R6, 0x39, !P6 ;  /* 0x000000390600780c */ /* 0x000fe200077c4270 */
[--C-:B------:R-:W-:Y:S01]  /*6460*/  FFMA.FTZ R6, R25, UR7, -R24.reuse ;  /* 0x0000000719067c23 */ /* 0x100fe20008010818 */
[----:B------:R-:W-:Y:S01]  /*6470*/  FMNMX.FTZ R14, R38, R11, !PT ;  /* 0x0000000b260e7209 */ /* 0x000fe20007810000 */
[--C-:B------:R-:W-:Y:S01]  /*6480*/  FFMA.FTZ R28, R63, UR7, -R24.reuse ;  /* 0x000000073f1c7c23 */ /* 0x100fe20008010818 */
[----:B------:R-:W-:Y:S01]  /*6490*/  FSEL R51, R51, -INF , !P4 ;  /* 0xff80000033337808 */ /* 0x000fe20006000000 */
[--C-:B------:R-:W-:Y:S01]  /*64a0*/  FFMA.FTZ R175, R175, UR7, -R24.reuse ;  /* 0x00000007afaf7c23 */ /* 0x100fe20008010818 */
[----:B------:R-:W-:Y:S01]  /*64b0*/  FMNMX.FTZ R11, R39, R14, !PT ;  /* 0x0000000e270b7209 */ /* 0x000fe20007810000 */
[--C-:B------:R-:W-:Y:S01]  /*64c0*/  FFMA.FTZ R176, R49, UR7, -R24.reuse ;  /* 0x0000000731b07c23 */ /* 0x100fe20008010818 */
[----:B------:R-:W-:Y:S01]  /*64d0*/  ISETP.LT.OR P6, PT, R8, 0x3a, P6 ;  /* 0x0000003a0800780c */ /* 0x000fe200037c1670 */
[--C-:B------:R-:W-:Y:S01]  /*64e0*/  FFMA.FTZ R177, R177, UR7, -R24.reuse ;  /* 0x00000007b1b17c23 */ /* 0x100fe20008010818 */
[----:B------:R-:W-:Y:S01]  /*64f0*/  FMNMX.FTZ R14, R42, R11, !PT ;  /* 0x0000000b2a0e7209 */ /* 0x000fe20007810000 */
[----:B------:R-:W-:Y:S01]  /*6500*/  FFMA.FTZ R178, R53, UR7, -R24 ;  /* 0x0000000735b27c23 */ /* 0x000fe20008010818 */
[----:B------:R-:W-:Y:S01]  /*6510*/  FSEL R55, R55, -INF , !P6 ;  /* 0xff80000037377808 */ /* 0x000fe20007000000 */
[----:B------:R-:W-:Y:S01]  /*6520*/  MUFU.EX2 R6, R6 ;  /* 0x0000000600067308 */ /* 0x000fe20000000800 */
[----:B------:R-:W-:-:S04]  /*6530*/  FMNMX.FTZ R11, R43, R14, !PT ;  /* 0x0000000e2b0b7209 */ /* 0x000fc80007810000 */
[----:B------:R-:W-:-:S03]  /*6540*/  FMNMX.FTZ R14, R46, R11, !PT ;  /* 0x0000000b2e0e7209 */ /* 0x000fc60007810000 */
[----:B------:R-:W-:Y:S01]  /*6550*/  MUFU.EX2 R21, R21 ;  /* 0x0000001500157308 */ /* 0x000fe20000000800 */
[----:B------:R-:W-:-:S04]  /*6560*/  FMNMX.FTZ R11, R47, R14, !PT ;  /* 0x0000000e2f0b7209 */ /* 0x000fc80007810000 */
[----:B------:R-:W-:-:S03]  /*6570*/  FMNMX.FTZ R14, R50, R11, !PT ;  /* 0x0000000b320e7209 */ /* 0x000fc60007810000 */
[----:B------:R-:W1:Y:S01]  /*6580*/  MUFU.EX2 R11, R20 ;  /* 0x00000014000b7308 */ /* 0x000e620000000800 */
[----:B------:R-:W-:Y:S01]  /*6590*/  FMNMX.FTZ R15, R51, R14, !PT ;  /* 0x0000000e330f7209 */ /* 0x000fe20007810000 */
[----:B------:R-:W-:-:S03]  /*65a0*/  FFMA.FTZ R14, R61, UR7, -R24 ;  /* 0x000000073d0e7c23 */ /* 0x000fc60008010818 */
[----:B------:R-:W-:Y:S01]  /*65b0*/  FMNMX.FTZ R8, R54, R15, !PT ;  /* 0x0000000f36087209 */ /* 0x000fe20007810000 */
[----:B------:R-:W-:Y:S02]  /*65c0*/  FFMA.FTZ R15, R29, UR7, -R24 ;  /* 0x000000071d0f7c23 */ /* 0x000fe40008010818 */
[----:B------:R-:W-:Y:S01]  /*65d0*/  MUFU.EX2 R14, R14 ;  /* 0x0000000e000e7308 */ /* 0x000fe20000000800 */
[----:B------:R-:W-:-:S05]  /*65e0*/  FMNMX.FTZ R8, R55, R8, !PT ;  /* 0x0000000837087209 */ /* 0x000fca0007810000 */
[----:B------:R-:W2:Y:S02]  /*65f0*/  SHFL.BFLY PT, R25, R8, 0x2, 0x1f ;  /* 0x0c401f0008197f89 */ /* 0x000ea400000e0000 */
[----:B------:R-:W3:Y:S01]  /*6600*/  MUFU.EX2 R15, R15 ;  /* 0x0000000f000f7308 */ /* 0x000ee20000000800 */
[----:B-1----:R-:W-:Y:S01]  /*6610*/  F2FP.F16.F32.PACK_AB R152, R11, R6 ;  /* 0x000000060b98723e */ /* 0x002fe200000000ff */
[----:B------:R-:W-:-:S06]  /*6620*/  FADD.FTZ R11, R6, R11 ;  /* 0x0000000b060b7221 */ /* 0x000fcc0000010000 */
[----:B------:R-:W1:Y:S08]  /*6630*/  MUFU.EX2 R20, R28 ;  /* 0x0000001c00147308 */ /* 0x000e700000000800 */
[----:B------:R-:W-:Y:S01]  /*6640*/  MUFU.EX2 R169, R169 ;  /* 0x000000a900a97308 */ /* 0x000fe20000000800 */
[----:B---3--:R-:W-:Y:S01]  /*6650*/  F2FP.F16.F32.PACK_AB R154, R15, R14 ;  /* 0x0000000e0f9a723e */ /* 0x008fe200000000ff */
[----:B------:R-:W-:Y:S01]  /*6660*/  FADD.FTZ R14, R14, R11 ;  /* 0x0000000b0e0e7221 */ /* 0x000fe20000010000 */
[----:B--2---:R-:W-:-:S03]  /*6670*/  FMNMX.FTZ R25, R8, R25, !PT ;  /* 0x0000001908197209 */ /* 0x004fc60007810000 */
[----:B------:R-:W-:Y:S02]  /*6680*/  FADD.FTZ R15, R15, R14 ;  /* 0x0000000e0f0f7221 */ /* 0x000fe40000010000 */
[----:B------:R-:W2:Y:S01]  /*6690*/  MUFU.EX2 R170, R170 ;  /* 0x000000aa00aa7308 */ /* 0x000ea20000000800 */
[----:B-1----:R-:W-:Y:S01]  /*66a0*/  F2FP.F16.F32.PACK_AB R156, R21, R20 ;  /* 0x00000014159c723e */ /* 0x002fe200000000ff */
[----:B------:R-:W1:Y:S01]  /*66b0*/  SHFL.BFLY PT, R8, R25, 0x1, 0x1f ;  /* 0x0c201f0019087f89 */ /* 0x000e6200000e0000 */
[----:B------:R-:W-:Y:S01]  /*66c0*/  FADD.FTZ R20, R20, R15 ;  /* 0x0000000f14147221 */ /* 0x000fe20000010000 */
[----:B------:R-:W-:-:S04]  /*66d0*/  VIADD R15, R10, UR42 ;  /* 0x0000002a0a0f7c36 */ /* 0x000fc80008000000 */
[----:B------:R-:W-:Y:S01]  /*66e0*/  MUFU.EX2 R171, R171 ;  /* 0x000000ab00ab7308 */ /* 0x000fe20000000800 */
[----:B------:R-:W-:Y:S01]  /*66f0*/  FADD.FTZ R20, R21, R20 ;  /* 0x0000001415147221 */ /* 0x000fe20000010000 */
[----:B------:R-:W-:-:S06]  /*6700*/  IMAD.IADD R12, R15, 0x1, R12 ;  /* 0x000000010f0c7824 */ /* 0x000fcc00078e020c */
[----:B------:R-:W3:Y:S01]  /*6710*/  MUFU.EX2 R172, R172 ;  /* 0x000000ac00ac7308 */ /* 0x000ee20000000800 */
[----:B--2---:R-:W-:Y:S01]  /*6720*/  F2FP.F16.F32.PACK_AB R158, R170, R169 ;  /* 0x000000a9aa9e723e */ /* 0x004fe200000000ff */
[----:B------:R-:W-:-:S04]  /*6730*/  FADD.FTZ R169, R169, R20 ;  /* 0x00000014a9a97221 */ /* 0x000fc80000010000 */
[----:B------:R-:W-:Y:S02]  /*6740*/  FADD.FTZ R170, R170, R169 ;  /* 0x000000a9aaaa7221 */ /* 0x000fe40000010000 */
[----:B------:R-:W-:Y:S01]  /*6750*/  MUFU.EX2 R173, R173 ;  /* 0x000000ad00ad7308 */ /* 0x000fe20000000800 */
[----:B-1----:R-:W-:-:S04]  /*6760*/  FMNMX.FTZ R8, R25, R8, !PT ;  /* 0x0000000819087209 */ /* 0x002fc80007810000 */
[C---:B------:R-:W-:Y:S01]  /*6770*/  FSETP.NEU.FTZ.AND P3, PT, R8.reuse, -INF , PT ;  /* 0xff8000000800780b */ /* 0x040fe20003f7d000 */
[----:B------:R-:W-:Y:S02]  /*6780*/  FMUL.FTZ R25, R8, UR7 ;  /* 0x0000000708197c20 */ /* 0x000fe40008410000 */
[----:B------:R-:W1:Y:S01]  /*6790*/  MUFU.EX2 R174, R174 ;  /* 0x000000ae00ae7308 */ /* 0x000e620000000800 */
[----:B---3--:R-:W-:Y:S01]  /*67a0*/  F2FP.F16.F32.PACK_AB R160, R172, R171 ;  /* 0x000000abaca0723e */ /* 0x008fe200000000ff */
[----:B------:R-:W-:Y:S01]  /*67b0*/  FADD.FTZ R171, R171, R170 ;  /* 0x000000aaabab7221 */ /* 0x000fe20000010000 */
[----:B------:R-:W-:-:S03]  /*67c0*/  FSEL R25, R25, RZ, P3 ;  /* 0x000000ff19197208 */ /* 0x000fc60001800000 */
[----:B------:R-:W-:Y:S02]  /*67d0*/  FADD.FTZ R172, R172, R171 ;  /* 0x000000abacac7221 */ /* 0x000fe40000010000 */
[----:B------:R-:W-:Y:S01]  /*67e0*/  MUFU.EX2 R175, R175 ;  /* 0x000000af00af7308 */ /* 0x000fe20000000800 */
        /* <DEDUP_REMOVED lines=17> */
[----:B-1----:R-:W-:Y:S01]  /*6900*/  F2FP.F16.F32.PACK_AB R162, R174, R173 ;  /* 0x000000adaea2723e */ /* 0x002fe200000000ff */
[----:B------:R-:W-:-:S04]  /*6910*/  FADD.FTZ R173, R173, R172 ;  /* 0x000000acadad7221 */ /* 0x000fc80000010000 */
[----:B------:R-:W-:Y:S02]  /*6920*/  FADD.FTZ R174, R174, R173 ;  /* 0x000000adaeae7221 */ /* 0x000fe40000010000 */
[----:B------:R-:W1:Y:S08]  /*6930*/  MUFU.EX2 R180, R180 ;  /* 0x000000b400b47308 */ /* 0x000e700000000800 */
[----:B------:R-:W-:Y:S08]  /*6940*/  MUFU.EX2 R181, R181 ;  /* 0x000000b500b57308 */ /* 0x000ff00000000800 */
[----:B------:R-:W2:Y:S01]  /*6950*/  MUFU.EX2 R182, R182 ;  /* 0x000000b600b67308 */ /* 0x000ea20000000800 */
[----:B-1----:R-:W-:Y:S01]  /*6960*/  F2FP.F16.F32.PACK_AB R153, R180, R179 ;  /* 0x000000b3b499723e */ /* 0x002fe200000000ff */
[----:B------:R-:W-:-:S06]  /*6970*/  FADD.FTZ R180, R179, R180 ;  /* 0x000000b4b3b47221 */ /* 0x000fcc0000010000 */
[----:B------:R-:W-:Y:S08]  /*6980*/  MUFU.EX2 R183, R183 ;  /* 0x000000b700b77308 */ /* 0x000ff00000000800 */
[----:B------:R-:W1:Y:S01]  /*6990*/  MUFU.EX2 R196, R196 ;  /* 0x000000c400c47308 */ /* 0x000e620000000800 */
[----:B--2---:R-:W-:Y:S01]  /*69a0*/  F2FP.F16.F32.PACK_AB R155, R182, R181 ;  /* 0x000000b5b69b723e */ /* 0x004fe200000000ff */
[----:B------:R-:W-:-:S04]  /*69b0*/  FADD.FTZ R181, R181, R180 ;  /* 0x000000b4b5b57221 */ /* 0x000fc80000010000 */
[----:B------:R2:W-:Y:S01]  /*69c0*/  STSM.16.M88.4 [R184+0x36400], R152 ;  /* 0x03640098b8007844 */ /* 0x0005e20000000200 */
        /* <DEDUP_REMOVED lines=17> */
[----:B------:R-:W1:Y:S08]  /*6ae0*/  MUFU.EX2 R176, R176 ;  /* 0x000000b000b07308 */ /* 0x000e700000000800 */
        /* <DEDUP_REMOVED lines=20> */
[----:B------:R-:W-:Y:S01]  /*6c30*/  WARPGROUP.ARRIVE ;  /* 0x00000000000079c5 */ /* 0x000fe20000000000 */
[----:B------:R-:W-:-:S05]  /*6c40*/  FADD.FTZ R6, R206, R205 ;  /* 0x000000cdce067221 */ /* 0x000fca0000010000 */
[----:B------:R-:W-:Y:S01]  /*6c50*/  HGMMA.64x256x16.F32 R24, R152, gdesc[UR8].tnspB, RZ, !UPT, gsb0 ;  /* 0x43e0000898187df0 */ /* 0x000fe2000c0008ff */
[----:B------:R-:W-:Y:S01]  /*6c60*/  R2UR UR10, R208 ;  /* 0x00000000d00a72ca */ /* 0x000fe200000e0000 */
[----:B------:R-:W-:Y:S01]  /*6c70*/  UMOV UR11, 0x40000040 ;  /* 0x40000040000b7882 */ /* 0x000fe20000000000 */
[C---:B------:R-:W-:Y:S02]  /*6c80*/  VIADD R208, R207.reuse, 0x100 ;  /* 0x00000100cfd07836 */ /* 0x040fe40000000000 */
[----:B------:R-:W-:Y:S01]  /*6c90*/  VIADD R207, R207, 0x180 ;  /* 0x00000180cfcf7836 */ /* 0x000fe20000000000 */
[----:B------:R-:W-:Y:S02]  /*6ca0*/  WARPGROUP.DEPBAR.LE gsb0, 0x0 ;  /* 0x00008000000079c5 */ /* 0x000fe40000010000 */
[----:B------:R-:W-:-:S15]  /*6cb0*/  WARPGROUP.ARRIVE ;  /* 0x00000000000079c5 */ /* 0x000fde0000000000 */
[----:B------:R-:W-:-:S05]  /*6cc0*/  NOP ;  /* 0x0000000000007918 */ /* 0x000fca0000000000 */
[----:B------:R-:W-:Y:S01]  /*6cd0*/  HGMMA.64x256x16.F32 R24, R156, gdesc[UR8].tnspB, R24, gsb0 ;  /* 0x43e000089c187df0 */ /* 0x000fe20008000818 */
[----:B------:R-:W-:Y:S01]  /*6ce0*/  R2UR UR10, R208 ;  /* 0x00000000d00a72ca */ /* 0x000fe200000e0000 */
[----:B------:R-:W-:Y:S01]  /*6cf0*/  UMOV UR11, 0x40000040 ;  /* 0x40000040000b7882 */ /* 0x000fe20000000000 */
[----:B------:R-:W-:Y:S02]  /*6d00*/  WARPGROUP.DEPBAR.LE gsb0, 0x0 ;  /* 0x00008000000079c5 */ /* 0x000fe40000010000 */
[----:B------:R-:W-:-:S15]  /*6d10*/  WARPGROUP.ARRIVE ;  /* 0x00000000000079c5 */ /* 0x000fde0000000000 */
[----:B------:R-:W-:-:S08]  /*6d20*/  NOP ;  /* 0x0000000000007918 */ /* 0x000fd00000000000 */
[----:B------:R-:W-:Y:S01]  /*6d30*/  HGMMA.64x256x16.F32 R24, R160, gdesc[UR8].tnspB, R24, gsb0 ;  /* 0x43e00008a0187df0 */ /* 0x000fe20008000818 */
[----:B------:R-:W-:Y:S01]  /*6d40*/  R2UR UR10, R207 ;  /* 0x00000000cf0a72ca */ /* 0x000fe200000e0000 */
[----:B------:R-:W-:Y:S01]  /*6d50*/  UMOV UR11, 0x40000040 ;  /* 0x40000040000b7882 */ /* 0x000fe20000000000 */
[----:B------:R-:W-:Y:S02]  /*6d60*/  WARPGROUP.DEPBAR.LE gsb0, 0x0 ;  /* 0x00008000000079c5 */ /* 0x000fe40000010000 */
[----:B------:R-:W-:-:S15]  /*6d70*/  WARPGROUP.ARRIVE ;  /* 0x00000000000079c5 */ /* 0x000fde0000000000 */
[----:B------:R-:W-:-:S08]  /*6d80*/  NOP ;  /* 0x0000000000007918 */ /* 0x000fd00000000000 */
[----:B------:R-:W-:Y:S03]  /*6d90*/  HGMMA.64x256x16.F32 R24, R164, gdesc[UR8].tnspB, R24, gsb0 ;  /* 0x43e00008a4187df0 */ /* 0x000fe60008000818 */
[----:B------:R-:W-:Y:S02]  /*6da0*/  WARPGROUP.DEPBAR.LE gsb0, 0x0 ;  /* 0x00008000000079c5 */ /* 0x000fe40000010000 */
[----:B------:R1:W-:Y:S06]  /*6db0*/  MEMBAR.ALL.CTA ;  /* 0x0000000000007992 */ /* 0x0003ec0000008000 */
[----:B-1----:R-:W1:Y:S02]  /*6dc0*/  FENCE.VIEW.ASYNC.S ;  /* 0x00000000000073c6 */ /* 0x002e640000000000 */
[----:B-1----:R-:W-:Y:S01]  /*6dd0*/  NOP ;  /* 0x0000000000007918 */ /* 0x002fe20000000000 */
[----:B------:R-:W-:Y:S06]  /*6de0*/  BAR.ARV 0xe, 0x100 ;  /* 0x0384000000007b1d */ /* 0x000fec0000002000 */
[----:B------:R1:W-:Y:S02]  /*6df0*/  @!P1 SYNCS.ARRIVE.TRANS64.RED.A1T0 RZ, [R5+URZ], RZ ;  /* 0x000000ff05ff99a7 */ /* 0x0003e4000810043f */
[----:B-1----:R-:W-:-:S04]  /*6e00*/  FADD.FTZ R5, R177, R176 ;  /* 0x000000b0b1057221 */ /* 0x002fc80000010000 */
[----:B------:R-:W-:Y:S01]  /*6e10*/  FADD.FTZ R5, R178, R5 ;  /* 0x00000005b2057221 */ /* 0x000fe20000010000 */
[----:B--2---:R-:W-:Y:S06]  /*6e20*/  @!P2 BRA `(.L_x_4184) ;  /* 0x000000000040a947 */ /* 0x004fec0003800000 */
        /* <DEDUP_REMOVED lines=10> */
.L_x_4185:
[----:B------:R-:W-:-:S13]  /*6ed0*/  ISETP.NE.AND P3, PT, R13, 0x1, PT ;  /* 0x000000010d00780c */ /* 0x000fda0003f65270 */
[----:B------:R-:W1:Y:S02]  /*6ee0*/  @P3 LDC.64 R14, c[0x0][0xae0] ;  /* 0x0002b800ff0e3b82 */ /* 0x000e640000000a00 */
[----:B-1----:R-:W-:-:S05]  /*6ef0*/  @P3 IMAD.HI.U32 R14, R11, R14, RZ ;  /* 0x0000000e0b0e3227 */ /* 0x002fca00078e00ff */
[----:B------:R-:W-:-:S07]  /*6f00*/  @P3 SHF.R.U32.HI R11, RZ, R15, R14 ;  /* 0x0000000fff0b3219 */ /* 0x000fce000001160e */
.L_x_4186:
[----:B------:R-:W-:-:S05]  /*6f10*/  IMAD R11, R11, R13, R13 ;  /* 0x0000000d0b0b7224 */ /* 0x000fca00078e020d */
[----:B------:R-:W-:-:S07]  /*6f20*/  VIMNMX R12, R12, R11, PT ;  /* 0x0000000b0c0c7248 */ /* 0x000fce0003fe0100 */
.L_x_4184:
[----:B------:R-:W-:-:S04]  /*6f30*/  SHF.R.S32.HI R11, RZ, 0x1f, R12 ;  /* 0x0000001fff0b7819 */ /* 0x000fc8000001140c */
[----:B------:R-:W-:-:S04]  /*6f40*/  LEA.HI R11, R11, R12, RZ, 0x6 ;  /* 0x0000000c0b0b7211 */ /* 0x000fc800078f30ff */
[----:B------:R-:W-:-:S04]  /*6f50*/  SHF.R.S32.HI R11, RZ, 0x6, R11 ;  /* 0x00000006ff0b7819 */ /* 0x000fc8000001140b */
[----:B------:R-:W-:-:S04]  /*6f60*/  VIMNMX R14, R11, UR37, !PT ;  /* 0x000000250b0e7c48 */ /* 0x000fc8000ffe0100 */
[----:B------:R-:W-:-:S13]  /*6f70*/  ISETP.GE.AND P3, PT, R9, R14, PT ;  /* 0x0000000e0900720c */ /* 0x000fda0003f66270 */
[----:B------:R-:W-:Y:S05]  /*6f80*/  @!P3 BRA `(.L_x_4187) ;  /* 0x00000038000cb947 */ /* 0x000fea0003800000 */
.L_x_4204:
[----:B------:R-:W-:-:S05]  /*6f90*/  VIADD R12, R16, 0x1 ;  /* 0x00000001100c7836 */ /* 0x000fca0000000000 */
[----:B------:R-:W-:-:S04]  /*6fa0*/  ISETP.NE.AND P3, PT, R12, 0x2, PT ;  /* 0x000000020c00780c */ /* 0x000fc80003f65270 */
[----:B------:R-:W-:Y:S02]  /*6fb0*/  SEL R20, RZ, 0x1, P3 ;  /* 0x00000001ff147807 */ /* 0x000fe40001800000 */
[----:B------:R-:W-:Y:S02]  /*6fc0*/  SEL R12, R12, RZ, P3 ;  /* 0x000000ff0c0c7207 */ /* 0x000fe40001800000 */
[----:B------:R-:W-:Y:S01]  /*6fd0*/  LOP3.LUT R17, R17, R20, RZ, 0x3c, !PT ;  /* 0x0000001411117212 */ /* 0x000fe200078e3cff */
[----:B------:R-:W-:Y:S06]  /*6fe0*/  @!P0 BRA `(.L_x_4188) ;  /* 0x0000000000048947 */ /* 0x000fec0003800000 */
[----:B------:R-:W-:Y:S01]  /*6ff0*/  BPT.TRAP 0x1 ;  /* 0x000000040000795c */ /* 0x000fe20000300000 */
.L_x_4188:
[----:B------:R-:W-:Y:S02]  /*7000*/  LEA R11, R12, UR36, 0x3 ;  /* 0x000000240c0b7c11 */ /* 0x000fe4000f8e18ff */
[----:B------:R-:W-:-:S04]  /*7010*/  SHF.L.U32 R20, R17, 0x1f, RZ ;  /* 0x0000001f11147819 */ /* 0x000fc800000006ff */
[----:B------:R1:W2:Y:S01]  /*7020*/  SYNCS.PHASECHK.TRANS64.TRYWAIT P3, [R11+URZ+0x38830], R20 ;  /* 0x038830140b0075a7 */ /* 0x0002a2000806017f */
[----:B------:R-:W-:Y:S05]  /*7030*/  @!P0 BRA `(.L_x_4189) ;  /* 0x0000000000048947 */ /* 0x000fea0003800000 */
[----:B------:R-:W-:Y:S01]  /*7040*/  BPT.TRAP 0x1 ;  /* 0x000000040000795c */ /* 0x000fe20000300000 */
.L_x_4189:
[----:B------:R-:W-:Y:S01]  /*7050*/  IMAD R13, R12, 0x200, R4 ;  /* 0x000002000c0d7824 */ /* 0x000fe200078e0204 */
[----:B--2---:R-:W-:Y:S06]  /*7060*/  @P3 BRA `(.L_x_4190) ;  /* 0x0000000000083947 */ /* 0x004fec0003800000 */
[----:B------:R-:W2:Y:S02]  /*7070*/  SYNCS.PHASECHK.TRANS64.TRYWAIT P3, [R11+URZ+0x38830], R20 ;  /* 0x038830140b0075a7 */ /* 0x000ea4000806017f */
[----:B--2---:R-:W-:Y:S05]  /*7080*/  @!P3 BRA `(.L_x_4191) ;  /* 0x000000fc003cb947 */ /* 0x004fea0003800000 */
.L_x_4190:
[----:B------:R-:W-:Y:S01]  /*7090*/  R2UR UR10, R13 ;  /* 0x000000000d0a72ca */ /* 0x000fe200000e0000 */
[----:B------:R-:W-:Y:S01]  /*70a0*/  WARPGROUP.ARRIVE ;  /* 0x00000000000079c5 */ /* 0x000fe20000000000 */
[----:B------:R-:W-:Y:S01]  /*70b0*/  UMOV UR4, UR24 ;  /* 0x0000001800047c82 */ /* 0x000fe20008000000 */
[----:B------:R-:W-:Y:S01]  /*70c0*/  UMOV UR5, UR25 ;  /* 0x0000001900057c82 */ /* 0x000fe20008000000 */
[----:B------:R-:W-:-:S09]  /*70d0*/  UMOV UR7, 0x40000040 ;  /* 0x4000004000077882 */ /* 0x000fd20000000000 */
[----:B------:R-:W-:Y:S02]  /*70e0*/  UMOV UR6, UR10 ;  /* 0x0000000a00067c82 */ /* 0x000fe40008000000 */
        /* <DEDUP_REMOVED lines=23> */
[----:B------:R-:W-:Y:S05]  /*7260*/  @!P0 BRA `(.L_x_4192) ;  /* 0x0000000000048947 */ /* 0x000fea0003800000 */
[----:B------:R-:W-:Y:S01]  /*7270*/  BPT.TRAP 0x1 ;  /* 0x000000040000795c */ /* 0x000fe20000300000 */
.L_x_4192:
[----:B------:R3:W4:Y:S01]  /*7280*/  SYNCS.PHASECHK.TRANS64.TRYWAIT P3, [R11+URZ+0x38850], R20 ;  /* 0x038850140b0075a7 */ /* 0x000722000806017f */
[----:B------:R-:W-:Y:S05]  /*7290*/  @!P0 BRA `(.L_x_4193) ;  /* 0x0000000000048947 */ /* 0x000fea0003800000 */
[----:B------:R-:W-:Y:S01]  /*72a0*/  BPT.TRAP 0x1 ;  /* 0x000000040000795c */ /* 0x000fe20000300000 */
.L_x_4193:
[----:B------:R-:W-:Y:S01]  /*72b0*/  IMAD R13, R12, 0x1000, R3 ;  /* 0x000010000c0d7824 */ /* 0x000fe200078e0203 */
[----:B----4-:R-:W-:Y:S06]  /*72c0*/  @P3 BRA `(.L_x_4194) ;  /* 0x0000000000083947 */ /* 0x010fec0003800000 */
[----:B------:R-:W4:Y:S02]  /*72d0*/  SYNCS.PHASECHK.TRANS64.TRYWAIT P3, [R11+URZ+0x38850], R20 ;  /* 0x038850140b0075a7 */ /* 0x000f24000806017f */
[----:B----4-:R-:W-:Y:S05]  /*72e0*/  @!P3 BRA `(.L_x_4195) ;  /* 0x000000f800b8b947 */ /* 0x010fea0003800000 */
.L_x_4194:
[C---:B------:R-:W-:Y:S01]  /*72f0*/  R2UR UR6, R13.reuse ;  /* 0x000000000d0672ca */ /* 0x040fe200000e0000 */
[----:B------:R-:W-:Y:S01]  /*7300*/  WARPGROUP.ARRIVE ;  /* 0x00000000000079c5 */ /* 0x000fe20000000000 */
[----:B------:R-:W-:Y:S01]  /*7310*/  UMOV UR4, UR8 ;  /* 0x0000000800047c82 */ /* 0x000fe20008000000 */
[----:B------:R-:W-:Y:S01]  /*7320*/  UMOV UR5, UR9 ;  /* 0x0000000900057c82 */ /* 0x000fe20008000000 */
[----:B------:R-:W-:Y:S01]  /*7330*/  UMOV UR7, 0x40000040 ;  /* 0x4000004000077882 */ /* 0x000fe20000000000 */
[C---:B-1234-:R-:W-:Y:S02]  /*7340*/  VIADD R20, R0.reuse, 0x2 ;  /* 0x0000000200147836 */ /* 0x05efe40000000000 */
[----:B------:R-:W1:Y:S01]  /*7350*/  S2R R21, SR_TID.X ;  /* 0x0000000000157919 */ /* 0x000e620000002100 */
[----:B------:R-:W-:Y:S02]  /*7360*/  VIADD R15, R13, 0x2 ;  /* 0x000000020d0f7836 */ /* 0x000fe40000000000 */
[----:B------:R-:W-:-:S02]  /*7370*/  VIADD R198, R0, 0x800 ;  /* 0x0000080000c67836 */ /* 0x000fc40000000000 */
[----:B------:R-:W-:Y:S01]  /*7380*/  VIADD R196, R13, 0x800 ;  /* 0x000008000dc47836 */ /* 0x000fe20000000000 */
[----:B------:R-:W-:Y:S01]  /*7390*/  HGMMA.64x64x16.F32 R152, gdesc[UR4], R152, gsb0 ;  /* 0x00e00000049879f0 */ /* 0x000fe20008000898 */
[----:B------:R-:W-:Y:S01]  /*73a0*/  R2UR UR4, R20 ;  /* 0x00000000140472ca */ /* 0x000fe200000e0000 */
[----:B------:R-:W-:Y:S01]  /*73b0*/  UMOV UR5, 0x40000040 ;  /* 0x4000004000057882 */ /* 0x000fe20000000000 */
[----:B------:R-:W-:Y:S01]  /*73c0*/  R2UR UR6, R15 ;  /* 0x000000000f0672ca */ /* 0x000fe200000e0000 */
[----:B------:R-:W-:Y:S01]  /*73d0*/  UMOV UR7, 0x40000040 ;  /* 0x4000004000077882 */ /* 0x000fe20000000000 */
[----:B------:R-:W-:Y:S02]  /*73e0*/  VIADD R20, R0, 0x4 ;  /* 0x0000000400147836 */ /* 0x000fe40000000000 */
[----:B------:R-:W-:Y:S01]  /*73f0*/  VIADD R15, R13, 0x4 ;  /* 0x000000040d0f7836 */ /* 0x000fe20000000000 */
[----:B-1----:R-:W-:Y:S01]  /*7400*/  SHF.R.U32.HI R21, RZ, 0x7, R21 ;  /* 0x00000007ff157819 */ /* 0x002fe20000011615 */
        /* <DEDUP_REMOVED lines=124> */
[----:B------:R-:W1:Y:S02]  /*7bd0*/  SHFL.IDX PT, R15, R21, RZ, 0x1f ;  /* 0x00001fff150f7589 */ /* 0x000e6400000e0000 */
[----:B-1----:R-:W-:-:S04]  /*7be0*/  ISETP.GT.AND P3, PT, R15, 0x7f, PT ;  /* 0x0000007f0f00780c */ /* 0x002fc80003f64270 */
[----:B------:R-:W-:-:S05]  /*7bf0*/  SEL R15, RZ, 0x2, !P3 ;  /* 0x00000002ff0f7807 */ /* 0x000fca0005800000 */
        /* <DEDUP_REMOVED lines=11> */
[----:B------:R-:W-:-:S03]  /*7cb0*/  SEL R21, R21, 0x6, !P3 ;  /* 0x0000000615157807 */ /* 0x000fc60005800000 */
[--C-:B------:R-:W-:Y:S02]  /*7cc0*/  IMAD.IADD R197, R198, 0x1, R20.reuse ;  /* 0x00000001c6c57824 */ /* 0x100fe400078e0214 */
        /* <DEDUP_REMOVED lines=10> */
[----:B------:R-:W-:Y:S02]  /*7d70*/  WARPGROUP.DEPBAR.LE gsb0, 0x0 ;  /* 0x00008000000079c5 */ /* 0x000fe40000010000 */
[----:B------:R-:W-:-:S08]  /*7d80*/  WARPGROUP.ARRIVE ;  /* 0x00000000000079c5 */ /* 0x000fd00000000000 */
        /* <DEDUP_REMOVED lines=129> */
[----:B------:R-:W-:Y:S02]  /*85a0*/  IMAD.IADD R21, R21, 0x1, R196 ;  /* 0x0000000115157824 */ /* 0x000fe400078e02c4 */
[----:B------:R-:W-:-:S05]  /*85b0*/  IMAD.MOV.U32 R20, RZ, RZ, 0x1000 ;  /* 0x00001000ff147424 */ /* 0x000fca00078e00ff */
[----:B------:R-:W-:-:S04]  /*85c0*/  SEL R20, R20, 0xf80, P3 ;  /* 0x00000f8014147807 */ /* 0x000fc80001800000 */
        /* <DEDUP_REMOVED lines=9> */
[----:B------:R-:W-:-:S04]  /*8660*/  SEL R15, R15, 0x3e, P3 ;  /* 0x0000003e0f0f7807 */ /* 0x000fc80001800000 */
[----:B------:R-:W-:-:S04]  /*8670*/  LOP3.LUT R15, R15, 0x6, RZ, 0xc0, !PT ;  /* 0x000000060f0f7812 */ /* 0x000fc800078ec0ff */
[CC--:B------:R-:W-:Y:S02]  /*8680*/  IADD3 R21, R15.reuse, R20.reuse, R0 ;  /* 0x000000140f157210 */ /* 0x0c0fe40007ffe000 */
[----:B------:R-:W-:Y:S01]  /*8690*/  IADD3 R13, R15, R20, R13 ;  /* 0x000000140f0d7210 */ /* 0x000fe20007ffe00d */
[----:B------:R-:W-:-:S05]  /*86a0*/  @!P1 VIADD R15, R11, 0x38840 ;  /* 0x000388400b0f9836 */ /* 0x000fca0000000000 */
[----:B------:R-:W-:Y:S01]  /*86b0*/  @!P1 PRMT R15, RZ, 0x654, R15 ;  /* 0x00000654ff0f9816 */ /* 0x000fe2000000000f */
[----:B------:R-:W-:Y:S02]  /*86c0*/  WARPGROUP.DEPBAR.LE gsb0, 0x0 ;  /* 0x00008000000079c5 */ /* 0x000fe40000010000 */
[----:B------:R-:W-:-:S06]  /*86d0*/  WARPGROUP.ARRIVE ;  /* 0x00000000000079c5 */ /* 0x000fcc0000000000 */
[----:B------:R-:W-:Y:S01]  /*86e0*/  HGMMA.64x64x16.F32 R152, gdesc[UR4], R152, gsb0 ;  /* 0x00e00000049879f0 */ /* 0x000fe20008000898 */
[----:B------:R-:W-:Y:S01]  /*86f0*/  R2UR UR4, R21 ;  /* 0x00000000150472ca */ /* 0x000fe200000e0000 */
[----:B------:R-:W-:Y:S01]  /*8700*/  UMOV UR5, 0x40000040 ;  /* 0x4000004000057882 */ /* 0x000fe20000000000 */
[----:B------:R-:W-:Y:S01]  /*8710*/  R2UR UR6, R13 ;  /* 0x000000000d0672ca */ /* 0x000fe200000e0000 */
[----:B------:R-:W-:Y:S01]  /*8720*/  UMOV UR7, 0x40000040 ;  /* 0x4000004000077882 */ /* 0x000fe20000000000 */
[----:B------:R-:W1:Y:S01]  /*8730*/  LDC R21, c[0x0][0x2e0] ;  /* 0x0000b800ff157b82 */ /* 0x000e620000000800 */
[----:B------:R-:W-:-:S05]  /*8740*/  IMAD.SHL.U32 R13, R9, 0x40, RZ ;  /* 0x00000040090d7824 */ /* 0x000fca00078e00ff */
[----:B------:R-:W-:Y:S01]  /*8750*/  IADD3 R20, -R13, 0x1, RZ ;  /* 0x000000010d147810 */ /* 0x000fe20007ffe1ff */
[----:B------:R-:W-:Y:S02]  /*8760*/  WARPGROUP.DEPBAR.LE gsb0, 0x0 ;  /* 0x00008000000079c5 */ /* 0x000fe40000010000 */
[----:B------:R-:W-:-:S06]  /*8770*/  WARPGROUP.ARRIVE ;  /* 0x00000000000079c5 */ /* 0x000fcc0000000000 */
[----:B------:R-:W-:Y:S01]  /*8780*/  HGMMA.64x64x16.F32 R152, gdesc[UR4], R152, gsb0 ;  /* 0x00e00000049879f0 */ /* 0x000fe20008000898 */
[----:B------:R-:W-:Y:S01]  /*8790*/  ULDC UR6, c[0x0][0xad4] ;  /* 0x0002b50000067ab9 */ /* 0x000fe20000000800 */
[----:B------:R-:W-:Y:S01]  /*87a0*/  ULDC UR5, c[0x0][0x288] ;  /* 0x0000a20000057ab9 */ /* 0x000fe20000000800 */
[----:B------:R-:W-:Y:S01]  /*87b0*/  ULOP3.LUT UR4, URZ, UR6, URZ, 0x33, !UPT ;  /* 0x000000063f047292 */ /* 0x000fe2000f8e333f */
[----:B------:R-:W-:Y:S02]  /*87c0*/  WARPGROUP.DEPBAR.LE gsb0, 0x0 ;  /* 0x00008000000079c5 */ /* 0x000fe40000010000 */
[----:B------:R1:W-:Y:S02]  /*87d0*/  @!P1 SYNCS.ARRIVE.TRANS64.RED.A1T0 RZ, [R15+URZ], RZ ;  /* 0x000000ff0fff99a7 */ /* 0x0003e4000810043f */
[----:B-1----:R-:W-:-:S05]  /*87e0*/  IMAD R15, R21, UR38, R20 ;  /* 0x00000026150f7c24 */ /* 0x002fca000f8e0214 */
[----:B------:R-:W-:Y:S01]  /*87f0*/  IADD3 R15, R15, -UR5, -R18 ;  /* 0x800000050f0f7c10 */ /* 0x000fe2000fffe812 */
[----:B------:R-:W-:-:S04]  /*8800*/  ULDC UR5, c[0x0][0xad8] ;  /* 0x0002b60000057ab9 */ /* 0x000fc80000000800 */
[C---:B------:R-:W-:Y:S02]  /*8810*/  VIADD R201, R15.reuse, UR5 ;  /* 0x000000050fc97c36 */ /* 0x040fe40008000000 */
[----:B------:R-:W-:Y:S01]  /*8820*/  VIADD R203, R15, UR4 ;  /* 0x000000040fcb7c36 */ /* 0x000fe20008000000 */
[----:B------:R-:W-:Y:S01]  /*8830*/  ULDC UR4, c[0x0][0xadc] ;  /* 0x0002b70000047ab9 */ /* 0x000fe20000000800 */
[C---:B------:R-:W-:Y:S02]  /*8840*/  IMAD.IADD R199, R2.reuse, 0x1, R201 ;  /* 0x0000000102c77824 */ /* 0x040fe400078e02c9 */
[----:B------:R-:W-:Y:S01]  /*8850*/  IMAD.IADD R200, R2, 0x1, R203 ;  /* 0x0000000102c87824 */ /* 0x000fe200078e02cb */
        /* <DEDUP_REMOVED lines=13> */
.L_x_4198:
[----:B------:R-:W-:-:S05]  /*8930*/  IMAD.U32 R198, RZ, RZ, UR4 ;  /* 0x00000004ffc67e24 */ /* 0x000fca000f8e00ff */
[----:B------:R-:W-:-:S13]  /*8940*/  ISETP.NE.AND P3, PT, R198, 0x1, PT ;  /* 0x00000001c600780c */ /* 0x000fda0003f65270 */
[----:B------:R-:W1:Y:S02]  /*8950*/  @P3 LDC.64 R20, c[0x0][0xae0] ;  /* 0x0002b800ff143b82 */ /* 0x000e640000000a00 */
[----:B-1----:R-:W-:-:S04]  /*8960*/  @P3 IMAD.HI.U32 R196, R15, R20, RZ ;  /* 0x000000140fc43227 */ /* 0x002fc800078e00ff */
[----:B------:R-:W-:Y:S01]  /*8970*/  IMAD.MOV.U32 R20, RZ, RZ, R15 ;  /* 0x000000ffff147224 */ /* 0x000fe200078e000f */
[----:B------:R-:W-:-:S07]  /*8980*/  @P3 SHF.R.U32.HI R20, RZ, R21, R196 ;  /* 0x00000015ff143219 */ /* 0x000fce00000116c4 */
.L_x_4199:
[----:B------:R-:W-:Y:S05]  /*8990*/  BSYNC B0 ;  /* 0x0000000000007941 */ /* 0x000fea0003800000 */
.L_x_4197:
[----:B------:R-:W-:-:S04]  /*89a0*/  IMAD R15, R20, R198, -R13 ;  /* 0x000000c6140f7224 */ /* 0x000fc800078e0a0d */
[----:B------:R-:W-:-:S05]  /*89b0*/  IMAD.IADD R15, R15, 0x1, -R18 ;  /* 0x000000010f0f7824 */ /* 0x000fca00078e0a12 */
[----:B------:R-:W-:Y:S02]  /*89c0*/  VIADDMNMX R199, R15, R198, R199, PT ;  /* 0x000000c60fc77246 */ /* 0x000fe400038001c7 */
[----:B------:R-:W-:-:S07]  /*89d0*/  VIMNMX R200, R200, R15, !PT ;  /* 0x0000000fc8c87248 */ /* 0x000fce0007fe0100 */
.L_x_4196:
[----:B------:R-:W-:-:S04]  /*89e0*/  ISETP.GT.AND P3, PT, R9, -0x1, PT ;  /* 0xffffffff0900780c */ /* 0x000fc80003f64270 */
[C---:B------:R-:W-:Y:S02]  /*89f0*/  ISETP.GT.AND P4, PT, R200.reuse, RZ, P3 ;  /* 0x000000ffc800720c */ /* 0x040fe40001f84270 */
[C---:B------:R-:W-:Y:S02]  /*8a00*/  ISETP.GT.AND P6, PT, R200.reuse, 0x1, P3 ;  /* 0x00000001c800780c */ /* 0x040fe40001fc4270 */
[----:B------:R-:W-:Y:S02]  /*8a10*/  ISETP.LT.OR P5, PT, R199, 0x1, P4 ;  /* 0x00000001c700780c */ /* 0x000fe400027a1670 */
[----:B------:R-:W-:Y:S02]  /*8a20*/  ISETP.GT.AND P4, PT, R200, 0x8, P3 ;  /* 0x00000008c800780c */ /* 0x000fe40001f84270 */
[----:B------:R-:W-:Y:S02]  /*8a30*/  FSEL R198, R152, -INF , !P5 ;  /* 0xff80000098c67808 */ /* 0x000fe40006800000 */
[----:B------:R-:W-:-:S02]  /*8a40*/  ISETP.GT.AND P5, PT, R200, 0x9, P3 ;  /* 0x00000009c800780c */ /* 0x000fc40001fa4270 */
[C---:B------:R-:W-:Y:S02]  /*8a50*/  ISETP.LT.OR P6, PT, R199.reuse, 0x2, P6 ;  /* 0x00000002c700780c */ /* 0x040fe400037c1670 */
[C---:B------:R-:W-:Y:S02]  /*8a60*/  ISETP.LT.OR P4, PT, R199.reuse, 0x9, P4 ;  /* 0x00000009c700780c */ /* 0x040fe40002781670 */
[----:B------:R-:W-:Y:S02]  /*8a70*/  ISETP.LT.OR P5, PT, R199, 0xa, P5 ;  /* 0x0000000ac700780c */ /* 0x000fe40002fa1670 */
[----:B------:R-:W-:Y:S02]  /*8a80*/  FSEL R15, R153, -INF , !P6 ;  /* 0xff800000990f7808 */ /* 0x000fe40007000000 */
[----:B------:R-:W-:Y:S02]  /*8a90*/  FSEL R197, R156, -INF , !P4 ;  /* 0xff8000009cc57808 */ /* 0x000fe40006000000 */
[----:B------:R-:W-:-:S02]  /*8aa0*/  FSEL R196, R157, -INF , !P5 ;  /* 0xff8000009dc47808 */ /* 0x000fc40006800000 */
[C---:B------:R-:W-:Y:S02]  /*8ab0*/  ISETP.GT.AND P6, PT, R200.reuse, 0x10, P3 ;  /* 0x00000010c800780c */ /* 0x040fe40001fc4270 */
[C---:B------:R-:W-:Y:S02]  /*8ac0*/  ISETP.GT.AND P4, PT, R200.reuse, 0x11, P3 ;  /* 0x00000011c800780c */ /* 0x040fe40001f84270 */
[----:B------:R-:W-:Y:S02]  /*8ad0*/  ISETP.GT.AND P5, PT, R200, 0x18, P3 ;  /* 0x00000018c800780c */ /* 0x000fe40001fa4270 */
[C---:B------:R-:W-:Y:S02]  /*8ae0*/  ISETP.LT.OR P6, PT, R199.reuse, 0x11, P6 ;  /* 0x00000011c700780c */ /* 0x040fe400037c1670 */
[C---:B------:R-:W-:Y:S02]  /*8af0*/  ISETP.LT.OR P4, PT, R199.reuse, 0x12, P4 ;  /* 0x00000012c700780c */ /* 0x040fe40002781670 */
[----:B------:R-:W-:-:S02]  /*8b00*/  ISETP.LT.OR P5, PT, R199, 0x19, P5 ;  /* 0x00000019c700780c */ /* 0x000fc40002fa1670 */
[----:B------:R-:W-:Y:S02]  /*8b10*/  FSEL R160, R160, -INF , !P6 ;  /* 0xff800000a0a07808 */ /* 0x000fe40007000000 */
[----:B------:R-:W-:Y:S02]  /*8b20*/  FSEL R161, R161, -INF , !P4 ;  /* 0xff800000a1a17808 */ /* 0x000fe40006000000 */
[----:B------:R-:W-:Y:S02]  /*8b30*/  FSEL R164, R164, -INF , !P5 ;  /* 0xff800000a4a47808 */ /* 0x000fe40006800000 */
[C---:B------:R-:W-:Y:S02]  /*8b40*/  ISETP.GT.AND P6, PT, R200.reuse, 0x19, P3 ;  /* 0x00000019c800780c */ /* 0x040fe40001fc4270 */
[C---:B------:R-:W-:Y:S02]  /*8b50*/  ISETP.GT.AND P4, PT, R200.reuse, 0x20, P3 ;  /* 0x00000020c800780c */ /* 0x040fe40001f84270 */
        /* <DEDUP_REMOVED lines=22> */
[--C-:B------:R-:W-:Y:S02]  /*8cc0*/  IADD3 R168, R201, 0x8, R2.reuse ;  /* 0x00000008c9a87810 */ /* 0x100fe40007ffe002 */
[----:B------:R-:W-:Y:S02]  /*8cd0*/  IADD3 R169, R203, 0x8, R2 ;  /* 0x00000008cba97810 */ /* 0x000fe40007ffe002 */
[----:B------:R-:W-:-:S02]  /*8ce0*/  FSEL R177, R177, -INF , !P6 ;  /* 0xff800000b1b17808 */ /* 0x000fc40007000000 */
        /* <DEDUP_REMOVED lines=16> */
.L_x_4202:
[----:B------:R-:W-:-:S05]  /*8df0*/  IMAD.U32 R172, RZ, RZ, UR4 ;  /* 0x00000004ffac7e24 */ /* 0x000fca000f8e00ff */
[----:B------:R-:W-:-:S13]  /*8e00*/  ISETP.NE.AND P4, PT, R172, 0x1, PT ;  /* 0x00000001ac00780c */ /* 0x000fda0003f85270 */
[----:B------:R-:W1:Y:S02]  /*8e10*/  @P4 LDC.64 R20, c[0x0][0xae0] ;  /* 0x0002b800ff144b82 */ /* 0x000e640000000a00 */
[----:B-1----:R-:W-:-:S05]  /*8e20*/  @P4 IMAD.HI.U32 R20, R173, R20, RZ ;  /* 0x00000014ad144227 */ /* 0x002fca00078e00ff */
[----:B------:R-:W-:-:S07]  /*8e30*/  @P4 SHF.R.U32.HI R173, RZ, R21, R20 ;  /* 0x00000015ffad4219 */ /* 0x000fce0000011614 */
.L_x_4203:
[----:B------:R-:W-:Y:S05]  /*8e40*/  BSYNC B0 ;  /* 0x0000000000007941 */ /* 0x000fea0003800000 */
.L_x_4201:
[----:B------:R-:W-:-:S04]  /*8e50*/  IMAD R173, R173, R172, -R13 ;  /* 0x000000acadad7224 */ /* 0x000fc800078e0a0d */
[----:B------:R-:W-:-:S05]  /*8e60*/  IMAD.IADD R173, R173, 0x1, -R18 ;  /* 0x00000001adad7824 */ /* 0x000fca00078e0a12 */
[----:B------:R-:W-:Y:S02]  /*8e70*/  VIADDMNMX R168, R173, R172, R168, PT ;  /* 0x000000acada87246 */ /* 0x000fe400038001a8 */
[----:B------:R-:W-:-:S07]  /*8e80*/  VIMNMX R169, R169, R173, !PT ;  /* 0x000000ada9a97248 */ /* 0x000fce0007fe0100 */
.L_x_4200:
[----:B------:R-:W-:Y:S01]  /*8e90*/  FMNMX.FTZ R20, R198, R7, !PT ;  /* 0x00000007c6147209 */ /* 0x000fe20007810000 */
[----:B------:R-:W-:Y:S01]  /*8ea0*/  ULDC UR7, c[0x0][0xa80] ;  /* 0x0002a00000077ab9 */ /* 0x000fe20000000800 */
[----:B------:R-:W-:Y:S01]  /*8eb0*/  ISETP.GT.AND P4, PT, R169, 0x1, P3 ;  /* 0x00000001a900780c */ /* 0x000fe20001f84270 */
[----:B------:R-:W-:Y:S01]  /*8ec0*/  UMOV UR11, 0x40000040 ;  /* 0x40000040000b7882 */ /* 0x000fe20000000000 */
[----:B------:R-:W-:Y:S01]  /*8ed0*/  FMNMX.FTZ R20, R15, R20, !PT ;  /* 0x000000140f147209 */ /* 0x000fe20007810000 */
[----:B------:R-:W-:Y:S01]  /*8ee0*/  @!P1 VIADD R11, R11, 0x38860 ;  /* 0x000388600b0b9836 */ /* 0x000fe20000000000 */
[----:B------:R-:W-:Y:S02]  /*8ef0*/  ISETP.LT.OR P4, PT, R168, 0x2, P4 ;  /* 0x00000002a800780c */ /* 0x000fe40002781670 */
[----:B------:R-:W-:Y:S02]  /*8f00*/  FMNMX.FTZ R13, R197, R20, !PT ;  /* 0x00000014c50d7209 */ /* 0x000fe40007810000 */
[----:B------:R-:W-:-:S02]  /*8f10*/  FSEL R155, R155, -INF , !P4 ;  /* 0xff8000009b9b7808 */ /* 0x000fc40006000000 */
[----:B------:R-:W-:Y:S02]  /*8f20*/  FMNMX.FTZ R13, R196, R13, !PT ;  /* 0x0000000dc40d7209 */ /* 0x000fe40007810000 */
[----:B------:R-:W-:Y:S02]  /*8f30*/  ISETP.GT.AND P4, PT, R169, RZ, P3 ;  /* 0x000000ffa900720c */ /* 0x000fe40001f84270 */
[----:B------:R-:W-:Y:S02]  /*8f40*/  FMNMX.FTZ R20, R160, R13, !PT ;  /* 0x0000000da0147209 */ /* 0x000fe40007810000 */
[----:B------:R-:W-:Y:S02]  /*8f50*/  ISETP.LT.OR P4, PT, R168, 0x1, P4 ;  /* 0x00000001a800780c */ /* 0x000fe40002781670 */
[----:B------:R-:W-:Y:S02]  /*8f60*/  FMNMX.FTZ R13, R161, R20, !PT ;  /* 0x00000014a10d7209 */ /* 0x000fe40007810000 */
[----:B------:R-:W-:-:S02]  /*8f70*/  ISETP.GT.AND P5, PT, R169, 0x8, P3 ;  /* 0x00000008a900780c */ /* 0x000fc40001fa4270 */
[----:B------:R-:W-:Y:S02]  /*8f80*/  FMNMX.FTZ R20, R164, R13, !PT ;  /* 0x0000000da4147209 */ /* 0x000fe40007810000 */
[----:B------:R-:W-:Y:S02]  /*8f90*/  FSEL R199, R154, -INF , !P4 ;  /* 0xff8000009ac77808 */ /* 0x000fe40006000000 */
        /* <DEDUP_REMOVED lines=18> */
[C---:B------:R-:W-:Y:S01]  /*90c0*/  ISETP.GT.AND P4, PT, R169.reuse, 0x18, P3 ;  /* 0x00000018a900780c */ /* 0x040fe20001f84270 */
[----:B------:R-:W1:Y:S01]  /*90d0*/  SHFL.BFLY PT, R13, R20, 0x2, 0x1f ;  /* 0x0c401f00140d7f89 */ /* 0x000e6200000e0000 */
[C---:B------:R-:W-:Y:S02]  /*90e0*/  ISETP.LT.OR P6, PT, R168.reuse, 0x12, P6 ;  /* 0x00000012a800780c */ /* 0x040fe400037c1670 */
[----:B------:R-:W-:Y:S02]  /*90f0*/  ISETP.GT.AND P5, PT, R169, 0x19, P3 ;  /* 0x00000019a900780c */ /* 0x000fe40001fa4270 */
[----:B------:R-:W-:-:S02]  /*9100*/  ISETP.LT.OR P4, PT, R168, 0x19, P4 ;  /* 0x00000019a800780c */ /* 0x000fc40002781670 */
[----:B------:R-:W-:Y:S02]  /*9110*/  FSEL R163, R163, -INF , !P6 ;  /* 0xff800000a3a37808 */ /* 0x000fe40007000000 */
[----:B------:R-:W-:Y:S02]  /*9120*/  ISETP.LT.OR P5, PT, R168, 0x1a, P5 ;  /* 0x0000001aa800780c */ /* 0x000fe40002fa1670 */
[C---:B------:R-:W-:Y:S02]  /*9130*/  ISETP.GT.AND P6, PT, R169.reuse, 0x20, P3 ;  /* 0x00000020a900780c */ /* 0x040fe40001fc4270 */
[----:B------:R-:W-:Y:S02]  /*9140*/  FSEL R166, R166, -INF , !P4 ;  /* 0xff800000a6a67808 */ /* 0x000fe40006000000 */
[----:B------:R-:W-:Y:S02]  /*9150*/  ISETP.GT.AND P4, PT, R169, 0x21, P3 ;  /* 0x00000021a900780c */ /* 0x000fe40001f84270 */
[----:B------:R-:W-:-:S02]  /*9160*/  FSEL R167, R167, -INF , !P5 ;  /* 0xff800000a7a77808 */ /* 0x000fc40006800000 */
[C---:B------:R-:W-:Y:S02]  /*9170*/  ISETP.LT.OR P6, PT, R168.reuse, 0x21, P6 ;  /* 0x00000021a800780c */ /* 0x040fe400037c1670 */
[----:B------:R-:W-:Y:S02]  /*9180*/  ISETP.GT.AND P5, PT, R169, 0x28, P3 ;  /* 0x00000028a900780c */ /* 0x000fe40001fa4270 */
[----:B------:R-:W-:Y:S02]  /*9190*/  ISETP.LT.OR P4, PT, R168, 0x22, P4 ;  /* 0x00000022a800780c */ /* 0x000fe40002781670 */
[----:B-1----:R-:W-:Y:S02]  /*91a0*/  FMNMX.FTZ R21, R20, R13, !PT ;  /* 0x0000000d14157209 */ /* 0x002fe40007810000 */
[----:B------:R-:W-:Y:S02]  /*91b0*/  FMNMX.FTZ R20, R199, R8, !PT ;  /* 0x00000008c7147209 */ /* 0x000fe40007810000 */
[----:B------:R-:W-:Y:S01]  /*91c0*/  FSEL R154, R170, -INF , !P6 ;  /* 0xff800000aa9a7808 */ /* 0x000fe20007000000 */
[----:B------:R-:W1:Y:S01]  /*91d0*/  SHFL.BFLY PT, R172, R21, 0x1, 0x1f ;  /* 0x0c201f0015ac7f89 */ /* 0x000e6200000e0000 */
[----:B------:R-:W-:-:S02]  /*91e0*/  ISETP.LT.OR P5, PT, R168, 0x29, P5 ;  /* 0x00000029a800780c */ /* 0x000fc40002fa1670 */
[----:B------:R-:W-:Y:S02]  /*91f0*/  FSEL R200, R171, -INF , !P4 ;  /* 0xff800000abc87808 */ /* 0x000fe40006000000 */
[C---:B------:R-:W-:Y:S02]  /*9200*/  ISETP.GT.AND P4, PT, R169.reuse, 0x29, P3 ;  /* 0x00000029a900780c */ /* 0x040fe40001f84270 */
[----:B------:R-:W-:Y:S02]  /*9210*/  FSEL R201, R174, -INF , !P5 ;  /* 0xff800000aec97808 */ /* 0x000fe40006800000 */
[----:B------:R-:W-:Y:S02]  /*9220*/  ISETP.GT.AND P5, PT, R169, 0x30, P3 ;  /* 0x00000030a900780c */ /* 0x000fe40001fa4270 */
[C---:B------:R-:W-:Y:S02]  /*9230*/  ISETP.LT.OR P4, PT, R168.reuse, 0x2a, P4 ;  /* 0x0000002aa800780c */ /* 0x040fe40002781670 */
[----:B------:R-:W-:-:S02]  /*9240*/  ISETP.LT.OR P5, PT, R168, 0x31, P5 ;  /* 0x00000031a800780c */ /* 0x000fc40002fa1670 */
[----:B------:R-:W-:Y:S02]  /*9250*/  @!P1 PRMT R11, RZ, 0x654, R11 ;  /* 0x00000654ff0b9816 */ /* 0x000fe4000000000b */
[----:B------:R-:W-:Y:S02]  /*9260*/  FSEL R202, R178, -INF , !P5 ;  /* 0xff800000b2ca7808 */ /* 0x000fe40006800000 */
[----:B------:R-:W-:-:S04]  /*9270*/  ISETP.GT.AND P5, PT, R169, 0x38, P3 ;  /* 0x00000038a900780c */ /* 0x000fc80001fa4270 */
[----:B------:R-:W-:Y:S02]  /*9280*/  ISETP.LT.OR P5, PT, R168, 0x39, P5 ;  /* 0x00000039a800780c */ /* 0x000fe40002fa1670 */
[----:B-1----:R-:W-:Y:S02]  /*9290*/  FMNMX.FTZ R13, R21, R172, !PT ;  /* 0x000000ac150d7209 */ /* 0x002fe40007810000 */
[----:B------:R-:W-:Y:S02]  /*92a0*/  FMNMX.FTZ R21, R155, R20, !PT ;  /* 0x000000149b157209 */ /* 0x000fe40007810000 */
[C---:B------:R-:W-:Y:S01]  /*92b0*/  FSETP.NEU.FTZ.AND P6, PT, R13.reuse, -INF , PT ;  /* 0xff8000000d00780b */ /* 0x040fe20003fdd000 */
[----:B------:R-:W-:Y:S01]  /*92c0*/  FMUL.FTZ R203, R13, UR7 ;  /* 0x000000070dcb7c20 */ /* 0x000fe20008410000 */
[----:B------:R-:W-:Y:S02]  /*92d0*/  FMNMX.FTZ R20, R158, R21, !PT ;  /* 0x000000159e147209 */ /* 0x000fe40007810000 */
[----:B------:R-:W-:-:S02]  /*92e0*/  FSEL R182, R182, -INF , !P5 ;  /* 0xff800000b6b67808 */ /* 0x000fc40006800000 */
[----:B------:R-:W-:Y:S02]  /*92f0*/  FMNMX.FTZ R21, R159, R20, !PT ;  /* 0x000000149f157209 */ /* 0x000fe40007810000 */
[----:B------:R-:W-:Y:S02]  /*9300*/  FSEL R203, R203, RZ, P6 ;  /* 0x000000ffcbcb7208 */ /* 0x000fe40003000000 */
[----:B------:R-:W-:-:S03]  /*9310*/  FMNMX.FTZ R20, R162, R21, !PT ;  /* 0x00000015a2147209 */ /* 0x000fc60007810000 */
[--C-:B------:R-:W-:Y:S01]  /*9320*/  FFMA.FTZ R171, R198, UR7, -R203.reuse ;  /* 0x00000007c6ab7c23 */ /* 0x100fe200080108cb */
[----:B------:R-:W-:Y:S01]  /*9330*/  FMNMX.FTZ R21, R163, R20, !PT ;  /* 0x00000014a3157209 */ /* 0x000fe20007810000 */
[--C-:B------:R-:W-:Y:S01]  /*9340*/  FFMA.FTZ R174, R156, UR7, -R203.reuse ;  /* 0x000000079cae7c23 */ /* 0x100fe200080108cb */
        /* <DEDUP_REMOVED lines=8> */
[----:B------:R-:W-:Y:S01]  /*93d0*/  ISETP.GT.AND P3, PT, R169, 0x39, P3 ;  /* 0x00000039a900780c */ /* 0x000fe20001f64270 */
[----:B------:R1:W-:Y:S01]  /*93e0*/  MUFU.EX2 R20, R171 ;  /* 0x000000ab00147308 */ /* 0x0003e20000000800 */
[----:B------:R-:W-:Y:S01]  /*93f0*/  FMNMX.FTZ R21, R154, R21, !PT ;  /* 0x000000159a157209 */ /* 0x000fe20007810000 */
[--C-:B------:R-:W-:Y:S01]  /*9400*/  FFMA.FTZ R173, R157, UR7, -R203.reuse ;  /* 0x000000079dad7c23 */ /* 0x100fe200080108cb */
[----:B------:R-:W-:Y:S01]  /*9410*/  ISETP.LT.OR P4, PT, R168, 0x32, P4 ;  /* 0x00000032a800780c */ /* 0x000fe20002781670 */
[--C-:B------:R-:W-:Y:S01]  /*9420*/  FFMA.FTZ R176, R176, UR7, -R203.reuse ;  /* 0x00000007b0b07c23 */ /* 0x100fe200080108cb */
[----:B------:R-:W-:Y:S01]  /*9430*/  FMNMX.FTZ R170, R200, R21, !PT ;  /* 0x00000015c8aa7209 */ /* 0x000fe20007810000 */
[--C-:B------:R-:W-:Y:S01]  /*9440*/  FFMA.FTZ R177, R177, UR7, -R203.reuse ;  /* 0x00000007b1b17c23 */ /* 0x100fe200080108cb */
[----:B------:R-:W-:Y:S01]  /*9450*/  ISETP.LT.OR P3, PT, R168, 0x3a, P3 ;  /* 0x0000003aa800780c */ /* 0x000fe20001f61670 */
[--C-:B------:R-:W-:Y:S01]  /*9460*/  FFMA.FTZ R168, R196, UR7, -R203.reuse ;  /* 0x00000007c4a87c23 */ /* 0x100fe200080108cb */
[----:B------:R-:W-:Y:S01]  /*9470*/  FMNMX.FTZ R21, R201, R170, !PT ;  /* 0x000000aac9157209 */ /* 0x000fe20007810000 */
[--C-:B-1----:R-:W-:Y:S01]  /*9480*/  FFMA.FTZ R171, R197, UR7, -R203.reuse ;  /* 0x00000007c5ab7c23 */ /* 0x102fe200080108cb */
[----:B------:R-:W-:Y:S01]  /*9490*/  FSEL R197, R179, -INF , !P4 ;  /* 0xff800000b3c57808 */ /* 0x000fe20006000000 */
[--C-:B------:R-:W-:Y:S01]  /*94a0*/  FFMA.FTZ R179, R180, UR7, -R203.reuse ;  /* 0x00000007b4b37c23 */ /* 0x100fe200080108cb */
[----:B------:R-:W-:Y:S01]  /*94b0*/  FMNMX.FTZ R169, R198, R21, !PT ;  /* 0x00000015c6a97209 */ /* 0x000fe20007810000 */
[----:B------:R-:W-:Y:S01]  /*94c0*/  FFMA.FTZ R196, R181, UR7, -R203 ;  /* 0x00000007b5c47c23 */ /* 0x000fe200080108cb */
[----:B------:R-:W-:Y:S01]  /*94d0*/  FSEL R183, R183, -INF , !P3 ;  /* 0xff800000b7b77808 */ /* 0x000fe20005800000 */
[----:B------:R1:W-:Y:S01]  /*94e0*/  MUFU.EX2 R21, R171 ;  /* 0x000000ab00157308 */ /* 0x0003e20000000800 */
[----:B------:R-:W-:-:S02]  /*94f0*/  FMNMX.FTZ R170, R202, R169, !PT ;  /* 0x000000a9caaa7209 */ /* 0x000fc40007810000 */
[----:B------:R-:W-:Y:S02]  /*9500*/  FSEL R152, R13, RZ, P6 ;  /* 0x000000ff0d987208 */ /* 0x000fe40003000000 */
[----:B------:R-:W-:-:S03]  /*9510*/  FMNMX.FTZ R169, R197, R170, !PT ;  /* 0x000000aac5a97209 */ /* 0x000fc60007810000 */
[----:B------:R-:W-:Y:S01]  /*9520*/  FADD.FTZ R152, -R152, R7 ;  /* 0x0000000798987221 */ /* 0x000fe20000010100 */
[----:B------:R-:W-:Y:S01]  /*9530*/  FMNMX.FTZ R170, R182, R169, !PT ;  /* 0x000000a9b6aa7209 */ /* 0x000fe20007810000 */
[--C-:B------:R-:W-:Y:S01]  /*9540*/  FFMA.FTZ R169, R160, UR7, -R203.reuse ;  /* 0x00000007a0a97c23 */ /* 0x100fe200080108cb */
[--C-:B-1----:R-:W-:Y:S01]  /*9550*/  FFMA.FTZ R171, R164, UR7, -R203.reuse ;  /* 0x00000007a4ab7c23 */ /* 0x102fe200080108cb */
[----:B------:R-:W-:Y:S01]  /*9560*/  FMUL.FTZ R7, R152, UR7 ;  /* 0x0000000798077c20 */ /* 0x000fe20008410000 */
[----:B------:R-:W-:Y:S01]  /*9570*/  FMNMX.FTZ R160, R183, R170, !PT ;  /* 0x000000aab7a07209 */ /* 0x000fe20007810000 */
[----:B------:R-:W-:Y:S01]  /*9580*/  FFMA.FTZ R170, R161, UR7, -R203 ;  /* 0x00000007a1aa7c23 */ /* 0x000fe200080108cb */
[----:B------:R-:W-:Y:S01]  /*9590*/  MUFU.EX2 R15, R15 ;  /* 0x0000000f000f7308 */ /* 0x000fe20000000800 */
[----:B------:R-:W-:Y:S02]  /*95a0*/  LEA R203, R12, R19, 0xc ;  /* 0x000000130ccb7211 */ /* 0x000fe400078e60ff */
[----:B------:R-:W1:Y:S02]  /*95b0*/  SHFL.BFLY PT, R161, R160, 0x2, 0x1f ;  /* 0x0c401f00a0a17f89 */ /* 0x000e6400000e0000 */
[C---:B------:R-:W-:Y:S01]  /*95c0*/  R2UR UR10, R203.reuse ;  /* 0x00000000cb0a72ca */ /* 0x040fe200000e0000 */
[----:B------:R-:W-:-:S02]  /*95d0*/  VIADD R210, R203, 0x80 ;  /* 0x00000080cbd27836 */ /* 0x000fc40000000000 */
[----:B------:R-:W2:Y:S08]  /*95e0*/  MUFU.EX2 R7, R7 ;  /* 0x0000000700077308 */ /* 0x000eb00000000800 */
[----:B------:R-:W-:Y:S08]  /*95f0*/  MUFU.EX2 R168, R168 ;  /* 0x000000a800a87308 */ /* 0x000ff00000000800 */
[----:B------:R-:W-:Y:S01]  /*9600*/  MUFU.EX2 R169, R169 ;  /* 0x000000a900a97308 */ /* 0x000fe20000000800 */
[-C--:B--2---:R-:W-:Y:S01]  /*9610*/  FMUL.FTZ R24, R24, R7.reuse ;  /* 0x0000000718187220 */ /* 0x084fe20000410000 */
[----:B------:R-:W-:Y:S01]  /*9620*/  FMUL.FTZ R25, R25, R7 ;  /* 0x0000000719197220 */ /* 0x000fe20000410000 */
[----:B-1----:R-:W-:Y:S01]  /*9630*/  FMNMX.FTZ R161, R160, R161, !PT ;  /* 0x000000a1a0a17209 */ /* 0x002fe20007810000 */
[-C--:B------:R-:W-:Y:S01]  /*9640*/  FMUL.FTZ R28, R28, R7.reuse ;  /* 0x000000071c1c7220 */ /* 0x080fe20000410000 */
[-C--:B------:R-:W-:Y:S01]  /*9650*/  FMUL.FTZ R29, R29, R7.reuse ;  /* 0x000000071d1d7220 */ /* 0x080fe20000410000 */
[-C--:B------:R-:W-:Y:S01]  /*9660*/  FMUL.FTZ R32, R32, R7.reuse ;  /* 0x0000000720207220 */ /* 0x080fe20000410000 */
[-C--:B------:R-:W-:Y:S01]  /*9670*/  FMUL.FTZ R33, R33, R7.reuse ;  /* 0x0000000721217220 */ /* 0x080fe20000410000 */
[----:B------:R-:W1:Y:S01]  /*9680*/  SHFL.BFLY PT, R156, R161, 0x1, 0x1f ;  /* 0x0c201f00a19c7f89 */ /* 0x000e6200000e0000 */
        /* <DEDUP_REMOVED lines=22> */
[----:B------:R-:W-:Y:S01]  /*97f0*/  FMUL.FTZ R73, R73, R7 ;  /* 0x0000000749497220 */ /* 0x000fe20000410000 */
[----:B-1----:R-:W-:Y:S01]  /*9800*/  FMNMX.FTZ R180, R161, R156, !PT ;  /* 0x0000009ca1b47209 */ /* 0x002fe20007810000 */
[----:B------:R-:W-:Y:S01]  /*9810*/  MUFU.EX2 R173, R173 ;  /* 0x000000ad00ad7308 */ /* 0x000fe20000000800 */
[----:B--2---:R-:W-:Y:S01]  /*9820*/  F2FP.F16.F32.PACK_AB R156, R170, R169 ;  /* 0x000000a9aa9c723e */ /* 0x004fe200000000ff */
[-C--:B------:R-:W-:Y:S01]  /*9830*/  FMUL.FTZ R76, R76, R7.reuse ;  /* 0x000000074c4c7220 */ /* 0x080fe20000410000 */
[C---:B------:R-:W-:Y:S01]  /*9840*/  FSETP.NEU.FTZ.AND P3, PT, R180.reuse, -INF , PT ;  /* 0xff800000b400780b */ /* 0x040fe20003f7d000 */
[----:B------:R-:W-:Y:S01]  /*9850*/  FMUL.FTZ R153, R180, UR7 ;  /* 0x00000007b4997c20 */ /* 0x000fe20008410000 */
[-C--:B------:R-:W-:Y:S01]  /*9860*/  FMUL.FTZ R77, R77, R7.reuse ;  /* 0x000000074d4d7220 */ /* 0x080fe20000410000 */
[-C--:B------:R-:W-:Y:S01]  /*9870*/  FMUL.FTZ R80, R80, R7.reuse ;  /* 0x0000000750507220 */ /* 0x080fe20000410000 */
[-C--:B------:R-:W-:Y:S01]  /*9880*/  FMUL.FTZ R81, R81, R7.reuse ;  /* 0x0000000751517220 */ /* 0x080fe20000410000 */
[----:B------:R-:W1:Y:S01]  /*9890*/  MUFU.EX2 R174, R174 ;  /* 0x000000ae00ae7308 */ /* 0x000e620000000800 */
[----:B------:R-:W-:Y:S01]  /*98a0*/  FSEL R152, R153, RZ, P3 ;  /* 0x000000ff99987208 */ /* 0x000fe20001800000 */
[-C--:B------:R-:W-:Y:S01]  /*98b0*/  FMUL.FTZ R84, R84, R7.reuse ;  /* 0x0000000754547220 */ /* 0x080fe20000410000 */
[----:B------:R-:W-:Y:S01]  /*98c0*/  FSEL R153, R180, RZ, P3 ;  /* 0x000000ffb4997208 */ /* 0x000fe20001800000 */
[-C--:B------:R-:W-:Y:S01]  /*98d0*/  FMUL.FTZ R85, R85, R7.reuse ;  /* 0x0000000755557220 */ /* 0x080fe20000410000 */
[----:B------:R-:W-:Y:S01]  /*98e0*/  FMUL.FTZ R88, R88, R7 ;  /* 0x0000000758587220 */ /* 0x000fe20000410000 */
[----:B------:R-:W-:Y:S01]  /*98f0*/  FFMA.FTZ R204, R155, UR7, -R152 ;  /* 0x000000079bcc7c23 */ /* 0x000fe20008010898 */
[----:B------:R-:W-:-:S02]  /*9900*/  IMAD.MOV R155, RZ, RZ, -R23 ;  /* 0x000000ffff9b7224 */ /* 0x000fc400078e0a17 */
[----:B------:R-:W-:Y:S01]  /*9910*/  FADD.FTZ R153, -R153, R8 ;  /* 0x0000000899997221 */ /* 0x000fe20000010100 */
[--C-:B------:R-:W-:Y:S01]  /*9920*/  FFMA.FTZ R159, R159, UR7, -R152.reuse ;  /* 0x000000079f9f7c23 */ /* 0x100fe20008010898 */
[--C-:B------:R-:W-:Y:S01]  /*9930*/  FFMA.FTZ R181, R199, UR7, -R152.reuse ;  /* 0x00000007c7b57c23 */ /* 0x100fe20008010898 */
[--C-:B------:R-:W-:Y:S01]  /*9940*/  FFMA.FTZ R199, R158, UR7, -R152.reuse ;  /* 0x000000079ec77c23 */ /* 0x100fe20008010898 */
[----:B------:R-:W-:Y:S01]  /*9950*/  ISETP.NE.AND P3, PT, R18, R155, PT ;  /* 0x0000009b1200720c */ /* 0x000fe20003f65270 */
[----:B------:R-:W-:Y:S01]  /*9960*/  FMUL.FTZ R153, R153, UR7 ;  /* 0x0000000799997c20 */ /* 0x000fe20008410000 */
        /* <DEDUP_REMOVED lines=8> */
[----:B------:R4:W5:Y:S01]  /*99f0*/  MUFU.EX2 R206, R153 ;  /* 0x0000009900ce7308 */ /* 0x0009620000000800 */
[--C-:B--2---:R-:W-:Y:S01]  /*9a00*/  FFMA.FTZ R159, R198, UR7, -R152.reuse ;  /* 0x00000007c69f7c23 */ /* 0x104fe20008010898 */
[----:B------:R-:W-:Y:S01]  /*9a10*/  FFMA.FTZ R198, R202, UR7, -R152 ;  /* 0x00000007cac67c23 */ /* 0x000fe20008010898 */
[----:B------:R-:W-:-:S02]  /*9a20*/  @!P3 IMAD R16, R16, 0x40, R22 ;  /* 0x000000401010b824 */ /* 0x000fc400078e0216 */
[--C-:B------:R-:W-:Y:S01]  /*9a30*/  FFMA.FTZ R157, R154, UR7, -R152.reuse ;  /* 0x000000079a9d7c23 */ /* 0x100fe20008010898 */
[--C-:B------:R-:W-:Y:S01]  /*9a40*/  FFMA.FTZ R161, R182, UR7, -R152.reuse ;  /* 0x00000007b6a17c23 */ /* 0x100fe20008010898 */
[----:B------:R-:W-:Y:S01]  /*9a50*/  F2FP.F16.F32.PACK_AB R154, R168, R21 ;  /* 0x00000015a89a723e */ /* 0x000fe200000000ff */
[-C--:B------:R-:W-:Y:S01]  /*9a60*/  FMUL.FTZ R89, R89, R7.reuse ;  /* 0x0000000759597220 */ /* 0x080fe20000410000 */
[----:B------:R-:W-:Y:S01]  /*9a70*/  @!P3 LEA R155, R16, UR36, 0x2 ;  /* 0x00000024109bbc11 */ /* 0x000fe2000f8e10ff */
[----:B----4-:R-:W-:Y:S01]  /*9a80*/  FFMA.FTZ R153, R201, UR7, -R152 ;  /* 0x00000007c9997c23 */ /* 0x010fe20008010898 */
[----:B------:R-:W-:Y:S01]  /*9a90*/  MUFU.EX2 R181, R181 ;  /* 0x000000b500b57308 */ /* 0x000fe20000000800 */
[----:B------:R-:W-:Y:S01]  /*9aa0*/  F2FP.F16.F32.PACK_AB R152, R15, R20 ;  /* 0x000000140f98723e */ /* 0x000fe200000000ff */
[----:B------:R-:W-:Y:S01]  /*9ab0*/  FMUL.FTZ R92, R92, R7 ;  /* 0x000000075c5c7220 */ /* 0x000fe20000410000 */
[----:B------:R-:W-:Y:S01]  /*9ac0*/  @!P3 STS [R155+0x38400], R7 ;  /* 0x038400079b00b388 */ /* 0x000fe20000000800 */
[----:B---3--:R-:W-:Y:S01]  /*9ad0*/  F2FP.F16.F32.PACK_AB R158, R172, R171 ;  /* 0x000000abac9e723e */ /* 0x008fe200000000ff */
[----:B------:R-:W-:Y:S01]  /*9ae0*/  FMUL.FTZ R93, R93, R7 ;  /* 0x000000075d5d7220 */ /* 0x000fe20000410000 */
[----:B-1----:R-:W-:Y:S01]  /*9af0*/  F2FP.F16.F32.PACK_AB R160, R174, R173 ;  /* 0x000000adaea0723e */ /* 0x002fe200000000ff */
[----:B-----5:R1:W-:Y:S01]  /*9b00*/  @!P3 STS [R155+0x38420], R206 ;  /* 0x038420ce9b00b388 */ /* 0x0203e20000000800 */
        /* <DEDUP_REMOVED lines=23> */
[----:B------:R-:W-:Y:S01]  /*9c80*/  FMUL.FTZ R136, R136, R7 ;  /* 0x0000000788887220 */ /* 0x000fe20000410000 */
        /* <DEDUP_REMOVED lines=51> */
[----:B-1----:R-:W-:Y:S01]  /*9fc0*/  F2FP.F16.F32.PACK_AB R162, R178, R175 ;  /* 0x000000afb2a2723e */ /* 0x002fe200000000ff */
        /* <DEDUP_REMOVED lines=21> */
[----:B--2---:R-:W-:Y:S01]  /*a120*/  F2FP.F16.F32.PACK_AB R159, R208, R209 ;  /* 0x000000d1d09f723e */ /* 0x004fe200000000ff */
[-C--:B------:R-:W-:Y:S01]  /*a130*/  FMUL.FTZ R127, R127, R206.reuse ;  /* 0x000000ce7f7f7220 */ /* 0x080fe20000410000 */
[-C--:B------:R-:W-:Y:S01]  /*a140*/  FMUL.FTZ R130, R130, R206.reuse ;  /* 0x000000ce82827220 */ /* 0x080fe20000410000 */
[-C--:B------:R-:W-:Y:S01]  /*a150*/  FMUL.FTZ R131, R131, R206.reuse ;  /* 0x000000ce83837220 */ /* 0x080fe20000410000 */
[-C--:B------:R-:W-:Y:S01]  /*a160*/  FMUL.FTZ R134, R134, R206.reuse ;  /* 0x000000ce86867220 */ /* 0x080fe20000410000 */
[-C--:B------:R-:W-:Y:S01]  /*a170*/  FMUL.FTZ R135, R135, R206.reuse ;  /* 0x000000ce87877220 */ /* 0x080fe20000410000 */
[----:B------:R-:W-:Y:S01]  /*a180*/  FMUL.FTZ R138, R138, R206 ;  /* 0x000000ce8a8a7220 */ /* 0x000fe20000410000 */
[----:B------:R-:W1:Y:S01]  /*a190*/  MUFU.EX2 R177, R177 ;  /* 0x000000b100b17308 */ /* 0x000e620000000800 */
[----:B---3--:R-:W-:Y:S01]  /*a1a0*/  F2FP.F16.F32.PACK_AB R163, R197, R182 ;  /* 0x000000b6c5a3723e */ /* 0x008fe200000000ff */
        /* <DEDUP_REMOVED lines=9> */
[----:B------:R-:W-:Y:S01]  /*a240*/  FFMA.FTZ R20, R7, R5, R20 ;  /* 0x0000000507147223 */ /* 0x000fe20000010014 */
[----:B------:R-:W-:Y:S01]  /*a250*/  FFMA.FTZ R181, R206, R6, R181 ;  /* 0x00000006ceb57223 */ /* 0x000fe200000100b5 */
[----:B------:R-:W-:Y:S01]  /*a260*/  ISETP.GT.AND P3, PT, R9, R14, PT ;  /* 0x0000000e0900720c */ /* 0x000fe20003f64270 */
[----:B------:R2:W-:Y:S01]  /*a270*/  STSM.16.M88.4 [R187], R156 ;  /* 0x0000009cbb007844 */ /* 0x0005e20000000200 */
[----:B------:R-:W-:Y:S01]  /*a280*/  FADD.FTZ R20, R15, R20 ;  /* 0x000000140f147221 */ /* 0x000fe20000010000 */
[----:B------:R-:W3:Y:S01]  /*a290*/  MUFU.EX2 R196, R196 ;  /* 0x000000c400c47308 */ /* 0x000ee20000000800 */
[----:B-1----:R-:W-:Y:S01]  /*a2a0*/  F2FP.F16.F32.PACK_AB R164, R177, R176 ;  /* 0x000000b0b1a4723e */ /* 0x002fe200000000ff */
[----:B------:R-:W-:Y:S01]  /*a2b0*/  FADD.FTZ R204, R204, R181 ;  /* 0x000000b5cccc7221 */ /* 0x000fe20000010000 */
[----:B------:R-:W-:Y:S01]  /*a2c0*/  FADD.FTZ R21, R21, R20 ;  /* 0x0000001415157221 */ /* 0x000fe20000010000 */
[----:B------:R-:W-:-:S02]  /*a2d0*/  IMAD.MOV.U32 R7, RZ, RZ, R13 ;  /* 0x000000ffff077224 */ /* 0x000fc400078e000d */
[----:B------:R-:W-:Y:S01]  /*a2e0*/  FADD.FTZ R199, R199, R204 ;  /* 0x000000ccc7c77221 */ /* 0x000fe20000010000 */
[----:B------:R-:W-:Y:S01]  /*a2f0*/  FADD.FTZ R168, R168, R21 ;  /* 0x00000015a8a87221 */ /* 0x000fe20000010000 */
[----:B------:R-:W-:Y:S02]  /*a300*/  MUFU.EX2 R198, R198 ;  /* 0x000000c600c67308 */ /* 0x000fe40000000800 */
[----:B------:R-:W-:Y:S01]  /*a310*/  FADD.FTZ R199, R8, R199 ;  /* 0x000000c708c77221 */ /* 0x000fe20000010000 */
[----:B------:R-:W-:Y:S01]  /*a320*/  FADD.FTZ R169, R169, R168 ;  /* 0x000000a8a9a97221 */ /* 0x000fe20000010000 */
[----:B------:R-:W-:Y:S02]  /*a330*/  IMAD.MOV.U32 R8, RZ, RZ, R180 ;  /* 0x000000ffff087224 */ /* 0x000fe400078e00b4 */
        /* <DEDUP_REMOVED lines=8> */
[----:B------:R3:W-:Y:S01]  /*a3c0*/  MUFU.EX2 R200, R161 ;  /* 0x000000a100c87308 */ /* 0x0007e20000000800 */
[----:B------:R-:W-:Y:S02]  /*a3d0*/  IMAD.MOV.U32 R16, RZ, RZ, R12 ;  /* 0x000000ffff107224 */ /* 0x000fe400078e000c */
[----:B------:R-:W-:Y:S01]  /*a3e0*/  FADD.FTZ R209, R208, R209 ;  /* 0x000000d1d0d17221 */ /* 0x000fe20000010000 */
[----:B------:R-:W-:-:S04]  /*a3f0*/  FADD.FTZ R173, R173, R172 ;  /* 0x000000acadad7221 */ /* 0x000fc80000010000 */
[----:B------:R-:W-:Y:S01]  /*a400*/  FADD.FTZ R174, R174, R173 ;  /* 0x000000adaeae7221 */ /* 0x000fe20000010000 */
[----:B------:R-:W4:Y:S01]  /*a410*/  MUFU.EX2 R207, R207 ;  /* 0x000000cf00cf7308 */ /* 0x000f220000000800 */
[----:B---3--:R-:W-:Y:S01]  /*a420*/  F2FP.F16.F32.PACK_AB R161, R183, R202 ;  /* 0x000000cab7a1723e */ /* 0x008fe200000000ff */
[----:B------:R-:W-:Y:S01]  /*a430*/  FADD.FTZ R202, R202, R209 ;  /* 0x000000d1caca7221 */ /* 0x000fe20000010000 */
[----:B-1----:R-:W-:Y:S01]  /*a440*/  F2FP.F16.F32.PACK_AB R165, R205, R198 ;  /* 0x000000c6cda5723e */ /* 0x002fe200000000ff */
[----:B------:R-:W-:Y:S02]  /*a450*/  FADD.FTZ R175, R175, R174 ;  /* 0x000000aeafaf7221 */ /* 0x000fe40000010000 */
[----:B------:R2:W-:Y:S01]  /*a460*/  STSM.16.M88.4 [R185], R160 ;  /* 0x000000a0b9007844 */ /* 0x0005e20000000200 */
[----:B------:R-:W-:Y:S01]  /*a470*/  FADD.FTZ R183, R183, R202 ;  /* 0x000000cab7b77221 */ /* 0x000fe20000010000 */
[----:B------:R-:W-:-:S03]  /*a480*/  FADD.FTZ R175, R178, R175 ;  /* 0x000000afb2af7221 */ /* 0x000fc60000010000 */
[----:B------:R-:W-:Y:S01]  /*a490*/  FADD.FTZ R182, R182, R183 ;  /* 0x000000b7b6b67221 */ /* 0x000fe20000010000 */
[----:B------:R-:W-:-:S03]  /*a4a0*/  FADD.FTZ R176, R176, R175 ;  /* 0x000000afb0b07221 */ /* 0x000fc60000010000 */
[----:B------:R-:W-:Y:S01]  /*a4b0*/  FADD.FTZ R197, R197, R182 ;  /* 0x000000b6c5c57221 */ /* 0x000fe20000010000 */
[----:B------:R-:W-:Y:S01]  /*a4c0*/  FADD.FTZ R176, R177, R176 ;  /* 0x000000b0b1b07221 */ /* 0x000fe20000010000 */
[----:B----4-:R-:W-:Y:S02]  /*a4d0*/  F2FP.F16.F32.PACK_AB R167, R207, R200 ;  /* 0x000000c8cfa7723e */ /* 0x010fe400000000ff */
[----:B------:R-:W-:Y:S01]  /*a4e0*/  FADD.FTZ R198, R198, R197 ;  /* 0x000000c5c6c67221 */ /* 0x000fe20000010000 */
[----:B------:R-:W-:Y:S02]  /*a4f0*/  FADD.FTZ R5, R179, R176 ;  /* 0x000000b0b3057221 */ /* 0x000fe40000010000 */
[----:B------:R2:W-:Y:S01]  /*a500*/  STSM.16.M88.4 [R186], R164 ;  /* 0x000000a4ba007844 */ /* 0x0005e20000000200 */
[----:B------:R-:W-:Y:S01]  /*a510*/  WARPGROUP.ARRIVE ;  /* 0x00000000000079c5 */ /* 0x000fe20000000000 */
[----:B------:R-:W-:Y:S01]  /*a520*/  FADD.FTZ R205, R205, R198 ;  /* 0x000000c6cdcd7221 */ /* 0x000fe20000010000 */
[----:B------:R-:W-:-:S03]  /*a530*/  FADD.FTZ R5, R196, R5 ;  /* 0x00000005c4057221 */ /* 0x000fc60000010000 */
[----:B------:R-:W-:Y:S01]  /*a540*/  FADD.FTZ R6, R200, R205 ;  /* 0x000000cdc8067221 */ /* 0x000fe20000010000 */
[----:B------:R-:W-:Y:S01]  /*a550*/  HGMMA.64x256x16.F32 R24, R152, gdesc[UR8].tnspB, R24, gsb0 ;  /* 0x43e0000898187df0 */ /* 0x000fe20008000818 */
[----:B------:R-:W-:Y:S01]  /*a560*/  R2UR UR10, R210 ;  /* 0x00000000d20a72ca */ /* 0x000fe200000e0000 */
[----:B------:R-:W-:Y:S01]  /*a570*/  UMOV UR11, 0x40000040 ;  /* 0x40000040000b7882 */ /* 0x000fe20000000000 */
[----:B------:R-:W-:Y:S02]  /*a580*/  VIADD R210, R203, 0x100 ;  /* 0x00000100cbd27836 */ /* 0x000fe40000000000 */
[----:B------:R-:W-:Y:S01]  /*a590*/  FADD.FTZ R6, R207, R6 ;  /* 0x00000006cf067221 */ /* 0x000fe20000010000 */
[----:B------:R-:W-:Y:S01]  /*a5a0*/  VIADD R203, R203, 0x180 ;  /* 0x00000180cbcb7836 */ /* 0x000fe20000000000 */
[----:B------:R-:W-:Y:S02]  /*a5b0*/  WARPGROUP.DEPBAR.LE gsb0, 0x0 ;  /* 0x00008000000079c5 */ /* 0x000fe40000010000 */
[----:B------:R-:W-:-:S15]  /*a5c0*/  WARPGROUP.ARRIVE ;  /* 0x00000000000079c5 */ /* 0x000fde0000000000 */
[----:B------:R-:W-:-:S04]  /*a5d0*/  NOP ;  /* 0x0000000000007918 */ /* 0x000fc80000000000 */
        /* <DEDUP_REMOVED lines=23> */
[----:B-1----:R-:W-:-:S04]  /*a750*/  VIADD R11, R9, 0xffffffff ;  /* 0xffffffff090b7836 */ /* 0x002fc80000000000 */
[----:B------:R-:W-:Y:S01]  /*a760*/  IMAD.MOV.U32 R9, RZ, RZ, R11 ;  /* 0x000000ffff097224 */ /* 0x000fe200078e000b */
[----:B--2---:R-:W-:Y:S06]  /*a770*/  @P3 BRA `(.L_x_4204) ;  /* 0xffffffc800043947 */ /* 0x004fec000383ffff */
[----:B------:R-:W-:Y:S02]  /*a780*/  IMAD.MOV.U32 R8, RZ, RZ, R180 ;  /* 0x000000ffff087224 */ /* 0x000fe400078e00b4 */
[----:B------:R-:W-:Y:S02]  /*a790*/  IMAD.MOV.U32 R7, RZ, RZ, R13 ;  /* 0x000000ffff077224 */ /* 0x000fe400078e000d */
[----:B------:R-:W-:Y:S02]  /*a7a0*/  IMAD.MOV.U32 R16, RZ, RZ, R12 ;  /* 0x000000ffff107224 */ /* 0x000fe400078e000c */
[----:B------:R-:W-:-:S07]  /*a7b0*/  IMAD.MOV.U32 R9, RZ, RZ, R11 ;  /* 0x000000ffff097224 */ /* 0x000fce00078e000b */
.L_x_4187:
        /* <DEDUP_REMOVED lines=15> */
.L_x_4206:
[----:B------:R-:W-:-:S11]  /*a8b0*/  UISETP.NE.AND UP0, UPT, UR10, 0x1, UPT ;  /* 0x000000010a00788c */ /* 0x000fd6000bf05270 */
[----:B------:R-:W-:Y:S02]  /*a8c0*/  @UP0 ULDC.64 UR14, c[0x0][0xae0] ;  /* 0x0002b800000e0ab9 */ /* 0x000fe40000000a00 */
[----:B------:R-:W-:-:S04]  /*a8d0*/  UIMAD.WIDE.U32 UR4, UR40, UR14, URZ ;  /* 0x0000000e280472a5 */ /* 0x000fc8000f8e003f */
[----:B------:R-:W-:-:S12]  /*a8e0*/  @UP0 USHF.R.U32.HI UR40, URZ, UR15, UR5 ;  /* 0x0000000f3f280299 */ /* 0x000fd80008011605 */
.L_x_4207:
[----:B------:R-:W-:-:S04]  /*a8f0*/  UIMAD UR40, UR40, UR10, URZ ;  /* 0x0000000a282872a4 */ /* 0x000fc8000f8e023f */
[----:B------:R-:W-:-:S04]  /*a900*/  UISETP.LT.AND UP0, UPT, UR6, UR40, UPT ;  /* 0x000000280600728c */ /* 0x000fc8000bf01270 */
[----:B------:R-:W-:-:S12]  /*a910*/  USEL UR6, UR6, UR40, !UP0 ;  /* 0x0000002806067287 */ /* 0x000fd8000c000000 */
.L_x_4205:
        /* <DEDUP_REMOVED lines=8> */
[----:B------:R-:W-:Y:S02]  /*a9a0*/  IMAD.MOV.U32 R201, RZ, RZ, R8 ;  /* 0x000000ffffc97224 */ /* 0x000fe400078e0008 */
[----:B------:R-:W-:Y:S02]  /*a9b0*/  IMAD.MOV.U32 R12, RZ, RZ, R7 ;  /* 0x000000ffff0c7224 */ /* 0x000fe400078e0007 */
[----:B------:R-:W-:Y:S02]  /*a9c0*/  IMAD.MOV.U32 R11, RZ, RZ, R9 ;  /* 0x000000ffff0b7224 */ /* 0x000fe400078e0009 */
[----:B------:R-:W-:-:S07]  /*a9d0*/  IMAD.MOV.U32 R199, RZ, RZ, R16 ;  /* 0x000000ffffc77224 */ /* 0x000fce00078e0010 */
.L_x_4217:
[----:B------:R-:W-:Y:S01]  /*a9e0*/  VIADD R16, R199, 0x1 ;  /* 0x00000001c7107836 */ /* 0x000fe20000000000 */
[C---:B------:R-:W-:Y:S01]  /*a9f0*/  ISETP.GT.AND P2, PT, R11.reuse, UR4, PT ;  /* 0x000000040b007c0c */ /* 0x040fe2000bf44270 */
[----:B------:R-:W-:-:S03]  /*aa00*/  VIADD R11, R11, 0xffffffff ;  /* 0xffffffff0b0b7836 */ /* 0x000fc60000000000 */
[----:B------:R-:W-:-:S04]  /*aa10*/  ISETP.NE.AND P3, PT, R16, 0x2, PT ;  /* 0x000000021000780c */ /* 0x000fc80003f65270 */
[----:B------:R-:W-:Y:S02]  /*aa20*/  SEL R8, RZ, 0x1, P3 ;  /* 0x00000001ff087807 */ /* 0x000fe40001800000 */
[----:B------:R-:W-:Y:S02]  /*aa30*/  SEL R16, R16, RZ, P3 ;  /* 0x000000ff10107207 */ /* 0x000fe40001800000 */
[----:B------:R-:W-:Y:S01]  /*aa40*/  LOP3.LUT R17, R17, R8, RZ, 0x3c, !PT ;  /* 0x0000000811117212 */ /* 0x000fe200078e3cff */
[----:B-1----:R-:W-:Y:S06]  /*aa50*/  @!P0 BRA `(.L_x_4209) ;  /* 0x0000000000048947 */ /* 0x002fec0003800000 */
[----:B------:R-:W-:Y:S01]  /*aa60*/  BPT.TRAP 0x1 ;  /* 0x000000040000795c */ /* 0x000fe20000300000 */
.L_x_4209:
[----:B------:R-:W-:Y:S02]  /*aa70*/  LEA R9, R16, UR36, 0x3 ;  /* 0x0000002410097c11 */ /* 0x000fe4000f8e18ff */
[----:B------:R-:W-:-:S04]  /*aa80*/  SHF.L.U32 R8, R17, 0x1f, RZ ;  /* 0x0000001f11087819 */ /* 0x000fc800000006ff */
[----:B------:R1:W2:Y:S01]  /*aa90*/  SYNCS.PHASECHK.TRANS64.TRYWAIT P3, [R9+URZ+0x38830], R8 ;  /* 0x03883008090075a7 */ /* 0x0002a2000806017f */
[----:B------:R-:W-:Y:S05]  /*aaa0*/  @!P0 BRA `(.L_x_4210) ;  /* 0x0000000000048947 */ /* 0x000fea0003800000 */
[----:B------:R-:W-:Y:S01]  /*aab0*/  BPT.TRAP 0x1 ;  /* 0x000000040000795c */ /* 0x000fe20000300000 */
.L_x_4210:
[----:B------:R-:W-:Y:S01]  /*aac0*/  IMAD R7, R16, 0x200, R4 ;  /* 0x0000020010077824 */ /* 0x000fe200078e0204 */
[----:B--2---:R-:W-:Y:S06]  /*aad0*/  @P3 BRA `(.L_x_4211) ;  /* 0x0000000000083947 */ /* 0x004fec0003800000 */
[----:B------:R-:W2:Y:S02]  /*aae0*/  SYNCS.PHASECHK.TRANS64.TRYWAIT P3, [R9+URZ+0x38830], R8 ;  /* 0x03883008090075a7 */ /* 0x000ea4000806017f */
[----:B--2---:R-:W-:Y:S05]  /*aaf0*/  @!P3 BRA `(.L_x_4212) ;  /* 0x000000c000c8b947 */ /* 0x004fea0003800000 */
.L_x_4211:
[----:B------:R-:W-:Y:S01]  /*ab00*/  R2UR UR26, R7 ;  /* 0x00000000071a72ca */ /* 0x000fe200000e0000 */
[----:B------:R-:W-:Y:S01]  /*ab10*/  WARPGROUP.ARRIVE ;  /* 0x00000000000079c5 */ /* 0x000fe20000000000 */
[----:B------:R-:W-:Y:S01]  /*ab20*/  UMOV UR27, 0x40000040 ;  /* 0x40000040001b7882 */ /* 0x000fe20000000000 */
[----:B------:R-:W-:Y:S01]  /*ab30*/  UMOV UR23, 0x40000040 ;  /* 0x4000004000177882 */ /* 0x000fe20000000000 */
[----:B------:R-:W-:Y:S01]  /*ab40*/  UMOV UR19, 0x40000040 ;  /* 0x4000004000137882 */ /* 0x000fe20000000000 */
[----:B------:R-:W-:-:S08]  /*ab50*/  UMOV UR15, 0x40000040 ;  /* 0x40000040000f7882 */ /* 0x000fd00000000000 */
[----:B------:R-:W-:Y:S01]  /*ab60*/  HGMMA.64x64x16.F32 R152, gdesc[UR24], RZ, !UPT, gsb0 ;  /* 0x00e00000189879f0 */ /* 0x000fe2000c0008ff */
[----:B------:R-:W-:Y:S02]  /*ab70*/  UIADD3 UR22, UR26, 0x2, URZ ;  /* 0x000000021a167890 */ /* 0x000fe4000fffe03f */
[----:B------:R-:W-:Y:S02]  /*ab80*/  UIADD3 UR18, UR26, 0x4, URZ ;  /* 0x000000041a127890 */ /* 0x000fe4000fffe03f */
[----:B------:R-:W-:Y:S01]  /*ab90*/  UIADD3 UR14, UR26, 0x6, URZ ;  /* 0x000000061a0e7890 */ /* 0x000fe2000fffe03f */
        /* <DEDUP_REMOVED lines=10> */
[----:B------:R-:W-:Y:S05]  /*ac40*/  @!P0 BRA `(.L_x_4213) ;  /* 0x0000000000048947 */ /* 0x000fea0003800000 */
[----:B------:R-:W-:Y:S01]  /*ac50*/  BPT.TRAP 0x1 ;  /* 0x000000040000795c */ /* 0x000fe20000300000 */
.L_x_4213:
[----:B------:R3:W4:Y:S01]  /*ac60*/  SYNCS.PHASECHK.TRANS64.TRYWAIT P3, [R9+URZ+0x38850], R8 ;  /* 0x03885008090075a7 */ /* 0x000722000806017f */
[----:B------:R-:W-:Y:S05]  /*ac70*/  @!P0 BRA `(.L_x_4214) ;  /* 0x0000000000048947 */ /* 0x000fea0003800000 */
[----:B------:R-:W-:Y:S01]  /*ac80*/  BPT.TRAP 0x1 ;  /* 0x000000040000795c */ /* 0x000fe20000300000 */
.L_x_4214:
[----:B----4-:R-:W-:Y:S05]  /*ac90*/  @P3 BRA `(.L_x_4215) ;  /* 0x0000000000083947 */ /* 0x010fea0003800000 */
[----:B------:R-:W4:Y:S02]  /*aca0*/  SYNCS.PHASECHK.TRANS64.TRYWAIT P3, [R9+URZ+0x38850], R8 ;  /* 0x03885008090075a7 */ /* 0x000f24000806017f */
[----:B----4-:R-:W-:Y:S05]  /*acb0*/  @!P3 BRA `(.L_x_4216) ;  /* 0x000000c0006cb947 */ /* 0x010fea0003800000 */
.L_x_4215:
[----:B------:R-:W-:Y:S01]  /*acc0*/  IMAD R7, R16, 0x1000, R3 ;  /* 0x0000100010077824 */ /* 0x000fe200078e0203 */
[----:B------:R-:W-:Y:S01]  /*acd0*/  WARPGROUP.ARRIVE ;  /* 0x00000000000079c5 */ /* 0x000fe20000000000 */
[----:B------:R-:W-:Y:S01]  /*ace0*/  UMOV UR11, 0x40000040 ;  /* 0x40000040000b7882 */ /* 0x000fe20000000000 */
[C---:B------:R-:W-:Y:S01]  /*acf0*/  VIADD R13, R0.reuse, 0x2 ;  /* 0x00000002000d7836 */ /* 0x040fe20000000000 */
[----:B------:R-:W-:Y:S01]  /*ad00*/  UMOV UR29, 0x40000040 ;  /* 0x40000040001d7882 */ /* 0x000fe20000000000 */
[C---:B------:R-:W-:Y:S01]  /*ad10*/  R2UR UR10, R7.reuse ;  /* 0x00000000070a72ca */ /* 0x040fe200000e0000 */
[----:B-1234-:R-:W-:Y:S01]  /*ad20*/  VIADD R8, R7, 0x2 ;  /* 0x0000000207087836 */ /* 0x01efe20000000000 */
[----:B------:R-:W-:Y:S01]  /*ad30*/  UMOV UR31, 0x40000040 ;  /* 0x40000040001f7882 */ /* 0x000fe20000000000 */
[----:B------:R-:W-:Y:S01]  /*ad40*/  R2UR UR28, R13 ;  /* 0x000000000d1c72ca */ /* 0x000fe200000e0000 */
[----:B------:R-:W-:Y:S01]  /*ad50*/  VIADD R13, R0, 0x4 ;  /* 0x00000004000d7836 */ /* 0x000fe20000000000 */
[----:B------:R-:W1:Y:S01]  /*ad60*/  S2R R14, SR_TID.X ;  /* 0x00000000000e7919 */ /* 0x000e620000002100 */
[----:B------:R-:W-:Y:S01]  /*ad70*/  R2UR UR30, R8 ;  /* 0x00000000081e72ca */ /* 0x000fe200000e0000 */
[----:B------:R-:W-:Y:S01]  /*ad80*/  VIADD R8, R7, 0x4 ;  /* 0x0000000407087836 */ /* 0x000fe20000000000 */
[----:B------:R-:W-:Y:S01]  /*ad90*/  ULDC UR7, c[0x0][0xa80] ;  /* 0x0002a00000077ab9 */ /* 0x000fe20000000800 */
[----:B------:R-:W-:-:S02]  /*ada0*/  VIADD R21, R0, 0x800 ;  /* 0x0000080000157836 */ /* 0x000fc40000000000 */
[----:B------:R-:W-:Y:S02]  /*adb0*/  VIADD R15, R7, 0x800 ;  /* 0x00000800070f7836 */ /* 0x000fe40000000000 */
[----:B------:R-:W-:Y:S01]  /*adc0*/  HGMMA.64x64x16.F32 R152, gdesc[UR8], R152, gsb0 ;  /* 0x00e00000089879f0 */ /* 0x000fe20008000898 */
[----:B------:R-:W-:Y:S01]  /*add0*/  IMAD R208, R16, 0x1000, R19 ;  /* 0x0000100010d07824 */ /* 0x000fe200078e0213 */
[----:B------:R-:W-:-:S04]  /*ade0*/  UMOV UR11, 0x40000040 ;  /* 0x40000040000b7882 */ /* 0x000fc80000000000 */
[----:B------:R-:W-:-:S13]  /*adf0*/  R2UR UR6, R208 ;  /* 0x00000000d00672ca */ /* 0x000fda00000e0000 */
[----:B------:R-:W-:Y:S01]  /*ae00*/  UMOV UR10, UR6 ;  /* 0x00000006000a7c82 */ /* 0x000fe20008000000 */
        /* <DEDUP_REMOVED lines=364> */
[----:B------:R-:W-:Y:S01]  /*c4d0*/  FFMA.FTZ R181, R181, UR7, -R200 ;  /* 0x00000007b5b57c23 */ /* 0x000fe200080108c8 */
[----:B------:R-:W-:Y:S02]  /*c4e0*/  MUFU.EX2 R13, R13 ;  /* 0x0000000d000d7308 */ /* 0x000fe40000000800 */
[----:B------:R-:W2:Y:S01]  /*c4f0*/  SHFL.BFLY PT, R153, R8, 0x2, 0x1f ;  /* 0x0c401f0008997f89 */ /* 0x000ea200000e0000 */
[-C--:B-1----:R-:W-:Y:S01]  /*c500*/  FMUL.FTZ R24, R24, R12.reuse ;  /* 0x0000000c18187220 */ /* 0x082fe20000410000 */
        /* <DEDUP_REMOVED lines=22> */
[----:B--2---:R-:W-:Y:S01]  /*c670*/  FMNMX.FTZ R153, R8, R153, !PT ;  /* 0x0000009908997209 */ /* 0x004fe20007810000 */
[-C--:B------:R-:W-:Y:S01]  /*c680*/  FMUL.FTZ R64, R64, R12.reuse ;  /* 0x0000000c40407220 */ /* 0x080fe20000410000 */
[-C--:B------:R-:W-:Y:S01]  /*c690*/  FMUL.FTZ R65, R65, R12.reuse ;  /* 0x0000000c41417220 */ /* 0x080fe20000410000 */
[-C--:B------:R-:W-:Y:S01]  /*c6a0*/  FMUL.FTZ R68, R68, R12.reuse ;  /* 0x0000000c44447220 */ /* 0x080fe20000410000 */
[-C--:B------:R-:W-:Y:S01]  /*c6b0*/  FMUL.FTZ R69, R69, R12.reuse ;  /* 0x0000000c45457220 */ /* 0x080fe20000410000 */
[----:B------:R-:W2:Y:S01]  /*c6c0*/  SHFL.BFLY PT, R8, R153, 0x1, 0x1f ;  /* 0x0c201f0099087f89 */ /* 0x000ea200000e0000 */
        /* <DEDUP_REMOVED lines=23> */
[----:B--2---:R-:W-:Y:S01]  /*c840*/  FMNMX.FTZ R8, R153, R8, !PT ;  /* 0x0000000899087209 */ /* 0x004fe20007810000 */
[----:B------:R-:W-:Y:S01]  /*c850*/  IMAD.MOV R153, RZ, RZ, -R23 ;  /* 0x000000ffff997224 */ /* 0x000fe200078e0a17 */
[----:B------:R-:W-:Y:S01]  /*c860*/  MUFU.EX2 R198, R198 ;  /* 0x000000c600c67308 */ /* 0x000fe20000000800 */
[-C--:B------:R-:W-:Y:S01]  /*c870*/  FMUL.FTZ R112, R112, R12.reuse ;  /* 0x0000000c70707220 */ /* 0x080fe20000410000 */
[-C--:B------:R-:W-:Y:S01]  /*c880*/  FMUL.FTZ R113, R113, R12.reuse ;  /* 0x0000000c71717220 */ /* 0x080fe20000410000 */
[----:B------:R-:W-:Y:S01]  /*c890*/  FADD.FTZ R152, -R8, R201 ;  /* 0x000000c908987221 */ /* 0x000fe20000010100 */
[----:B------:R-:W-:Y:S01]  /*c8a0*/  ISETP.NE.AND P3, PT, R18, R153, PT ;  /* 0x000000991200720c */ /* 0x000fe20003f65270 */
[----:B------:R-:W-:Y:S01]  /*c8b0*/  FMUL.FTZ R156, R8, UR7 ;  /* 0x00000007089c7c20 */ /* 0x000fe20008410000 */
[----:B------:R-:W-:Y:S01]  /*c8c0*/  FMUL.FTZ R116, R116, R12 ;  /* 0x0000000c74747220 */ /* 0x000fe20000410000 */
[----:B------:R-:W-:Y:S01]  /*c8d0*/  FMUL.FTZ R152, R152, UR7 ;  /* 0x0000000798987c20 */ /* 0x000fe20008410000 */
        /* <DEDUP_REMOVED lines=8> */
[----:B------:R2:W3:Y:S01]  /*c960*/  MUFU.EX2 R201, R152 ;  /* 0x0000009800c97308 */ /* 0x0004e20000000800 */
[----:B------:R-:W-:-:S02]  /*c970*/  @!P3 IMAD R153, R199, 0x40, R22 ;  /* 0x00000040c799b824 */ /* 0x000fc400078e0216 */
[--C-:B------:R-:W-:Y:S01]  /*c980*/  FFMA.FTZ R209, R167, UR7, -R156.reuse ;  /* 0x00000007a7d17c23 */ /* 0x100fe2000801089c */
[--C-:B------:R-:W-:Y:S01]  /*c990*/  FFMA.FTZ R170, R170, UR7, -R156.reuse ;  /* 0x00000007aaaa7c23 */ /* 0x100fe2000801089c */
[--C-:B------:R-:W-:Y:S01]  /*c9a0*/  FFMA.FTZ R171, R171, UR7, -R156.reuse ;  /* 0x00000007abab7c23 */ /* 0x100fe2000801089c */
[--C-:B------:R-:W-:Y:S01]  /*c9b0*/  FFMA.FTZ R174, R174, UR7, -R156.reuse ;  /* 0x00000007aeae7c23 */ /* 0x100fe2000801089c */
[----:B------:R-:W-:Y:S01]  /*c9c0*/  @!P3 LEA R153, R153, UR36, 0x2 ;  /* 0x000000249999bc11 */ /* 0x000fe2000f8e10ff */
[--C-:B------:R-:W-:Y:S01]  /*c9d0*/  FFMA.FTZ R175, R175, UR7, -R156.reuse ;  /* 0x00000007afaf7c23 */ /* 0x100fe2000801089c */
[--C-:B------:R-:W-:Y:S01]  /*c9e0*/  FFMA.FTZ R178, R178, UR7, -R156.reuse ;  /* 0x00000007b2b27c23 */ /* 0x100fe2000801089c */
[----:B--2---:R-:W-:Y:S02]  /*c9f0*/  @!P1 VIADD R152, R9, 0x38840 ;  /* 0x0003884009989836 */ /* 0x004fe40000000000 */
[--C-:B------:R-:W-:Y:S01]  /*ca00*/  FFMA.FTZ R179, R179, UR7, -R156.reuse ;  /* 0x00000007b3b37c23 */ /* 0x100fe2000801089c */
[--C-:B------:R-:W-:Y:S01]  /*ca10*/  FFMA.FTZ R182, R182, UR7, -R156.reuse ;  /* 0x00000007b6b67c23 */ /* 0x100fe2000801089c */
[----:B------:R-:W-:Y:S01]  /*ca20*/  FFMA.FTZ R183, R183, UR7, -R156 ;  /* 0x00000007b7b77c23 */ /* 0x000fe2000801089c */
[----:B------:R-:W-:Y:S01]  /*ca30*/  MUFU.EX2 R200, R200 ;  /* 0x000000c800c87308 */ /* 0x000fe20000000800 */
[----:B------:R-:W-:Y:S01]  /*ca40*/  @!P1 PRMT R152, RZ, 0x654, R152 ;  /* 0x00000654ff989816 */ /* 0x000fe20000000098 */
[----:B------:R-:W-:Y:S01]  /*ca50*/  FMUL.FTZ R117, R117, R12 ;  /* 0x0000000c75757220 */ /* 0x000fe20000410000 */
[----:B-1----:R-:W-:Y:S01]  /*ca60*/  F2FP.F16.F32.PACK_AB R154, R20, R15 ;  /* 0x0000000f149a723e */ /* 0x002fe200000000ff */
[----:B---3--:R-:W-:Y:S01]  /*ca70*/  FMUL.FTZ R26, R26, R201 ;  /* 0x000000c91a1a7220 */ /* 0x008fe20000410000 */
[----:B------:R1:W-:Y:S01]  /*ca80*/  @!P1 SYNCS.ARRIVE.TRANS64.RED.A1T0 RZ, [R152+URZ], RZ ;  /* 0x000000ff98ff99a7 */ /* 0x0003e2000810043f */
[----:B------:R-:W-:Y:S01]  /*ca90*/  @!P3 STS [R153+0x38400], R12 ;  /* 0x0384000c9900b388 */ /* 0x000fe20000000800 */
[----:B------:R-:W-:Y:S01]  /*caa0*/  F2FP.F16.F32.PACK_AB R156, R196, R21 ;  /* 0x00000015c49c723e */ /* 0x000fe200000000ff */
[----:B------:R-:W2:Y:S01]  /*cab0*/  MUFU.EX2 R203, R203 ;  /* 0x000000cb00cb7308 */ /* 0x000ea20000000800 */
[----:B------:R-:W-:Y:S01]  /*cac0*/  F2FP.F16.F32.PACK_AB R158, R198, R197 ;  /* 0x000000c5c69e723e */ /* 0x000fe200000000ff */
[----:B------:R2:W-:Y:S01]  /*cad0*/  @!P3 STS [R153+0x38420], R201 ;  /* 0x038420c99900b388 */ /* 0x0005e20000000800 */
[-C--:B------:R-:W-:Y:S01]  /*cae0*/  FMUL.FTZ R27, R27, R201.reuse ;  /* 0x000000c91b1b7220 */ /* 0x080fe20000410000 */
[----:B------:R-:W-:Y:S01]  /*caf0*/  FMUL.FTZ R30, R30, R201 ;  /* 0x000000c91e1e7220 */ /* 0x000fe20000410000 */
[----:B-1----:R-:W-:Y:S01]  /*cb00*/  F2FP.F16.F32.PACK_AB R152, R14, R13 ;  /* 0x0000000d0e98723e */ /* 0x002fe200000000ff */
        /* <DEDUP_REMOVED lines=60> */
[-C--:B------:R-:W-:Y:S01]  /*ced0*/  FMUL.FTZ R122, R122, R201.reuse ;  /* 0x000000c97a7a7220 */ /* 0x080fe20000410000 */
[-C--:B------:R-:W-:Y:S01]  /*cee0*/  FMUL.FTZ R123, R123, R201.reuse ;  /* 0x000000c97b7b7220 */ /* 0x080fe20000410000 */
[-C--:B------:R-:W-:Y:S01]  /*cef0*/  FMUL.FTZ R124, R124, R12.reuse ;  /* 0x0000000c7c7c7220 */ /* 0x080fe20000410000 */
[----:B------:R-:W-:Y:S01]  /*cf00*/  FMUL.FTZ R125, R125, R12 ;  /* 0x0000000c7d7d7220 */ /* 0x000fe20000410000 */
        /* <DEDUP_REMOVED lines=30> */
[-C--:B------:R-:W-:Y:S01]  /*d0f0*/  FMUL.FTZ R150, R150, R201.reuse ;  /* 0x000000c996967220 */ /* 0x080fe20000410000 */
[----:B------:R-:W-:Y:S01]  /*d100*/  FMUL.FTZ R151, R151, R201 ;  /* 0x000000c997977220 */ /* 0x000fe20000410000 */
[----:B------:R1:W-:Y:S01]  /*d110*/  STSM.16.M88.4 [R184+0x36400], R152 ;  /* 0x03640098b8007844 */ /* 0x0003e20000000200 */
[----:B------:R-:W-:Y:S01]  /*d120*/  VIADD R199, R208, 0x80 ;  /* 0x00000080d0c77836 */ /* 0x000fe20000000000 */
[----:B------:R-:W3:Y:S01]  /*d130*/  MUFU.EX2 R175, R175 ;  /* 0x000000af00af7308 */ /* 0x000ee20000000800 */
[----:B--2---:R-:W-:Y:S01]  /*d140*/  F2FP.F16.F32.PACK_AB R161, R171, R170 ;  /* 0x000000aaaba1723e */ /* 0x004fe200000000ff */
[----:B------:R1:W-:Y:S01]  /*d150*/  STSM.16.M88.4 [R187], R156 ;  /* 0x0000009cbb007844 */ /* 0x0003e20000000200 */
[----:B------:R-:W-:Y:S01]  /*d160*/  FFMA.FTZ R5, R12, R5, R13 ;  /* 0x000000050c057223 */ /* 0x000fe2000001000d */
[----:B------:R-:W-:Y:S01]  /*d170*/  R2UR UR6, R199 ;  /* 0x00000000c70672ca */ /* 0x000fe200000e0000 */
[----:B------:R-:W-:-:S02]  /*d180*/  VIADD R199, R208, 0x100 ;  /* 0x00000100d0c77836 */ /* 0x000fc40000000000 */
[----:B------:R-:W-:Y:S01]  /*d190*/  FFMA.FTZ R6, R201, R6, R200 ;  /* 0x00000006c9067223 */ /* 0x000fe200000100c8 */
[----:B------:R-:W-:Y:S01]  /*d1a0*/  VIADD R208, R208, 0x180 ;  /* 0x00000180d0d07836 */ /* 0x000fe20000000000 */
[----:B------:R-:W-:Y:S01]  /*d1b0*/  MUFU.EX2 R176, R176 ;  /* 0x000000b000b07308 */ /* 0x000fe20000000800 */
[----:B------:R-:W-:Y:S01]  /*d1c0*/  FADD.FTZ R14, R14, R5 ;  /* 0x000000050e0e7221 */ /* 0x000fe20000010000 */
[----:B------:R-:W-:Y:S01]  /*d1d0*/  FADD.FTZ R203, R203, R6 ;  /* 0x00000006cbcb7221 */ /* 0x000fe20000010000 */
[----:B------:R-:W-:Y:S02]  /*d1e0*/  @!P1 VIADD R9, R9, 0x38860 ;  /* 0x0003886009099836 */ /* 0x000fe40000000000 */
[----:B------:R-:W-:Y:S01]  /*d1f0*/  FADD.FTZ R15, R15, R14 ;  /* 0x0000000e0f0f7221 */ /* 0x000fe20000010000 */
[----:B------:R-:W-:Y:S01]  /*d200*/  FADD.FTZ R202, R202, R203 ;  /* 0x000000cbcaca7221 */ /* 0x000fe20000010000 */
[----:B------:R-:W-:Y:S01]  /*d210*/  IMAD.MOV.U32 R201, RZ, RZ, R8 ;  /* 0x000000ffffc97224 */ /* 0x000fe200078e0008 */
[----:B------:R-:W2:Y:S01]  /*d220*/  MUFU.EX2 R177, R177 ;  /* 0x000000b100b17308 */ /* 0x000ea20000000800 */
[----:B---3--:R-:W-:Y:S01]  /*d230*/  F2FP.F16.F32.PACK_AB R163, R175, R174 ;  /* 0x000000aeafa3723e */ /* 0x008fe200000000ff */
[----:B------:R-:W-:Y:S01]  /*d240*/  FADD.FTZ R20, R20, R15 ;  /* 0x0000000f14147221 */ /* 0x000fe20000010000 */
[----:B------:R-:W-:Y:S01]  /*d250*/  FADD.FTZ R205, R205, R202 ;  /* 0x000000cacdcd7221 */ /* 0x000fe20000010000 */
[----:B------:R-:W-:Y:S01]  /*d260*/  @!P1 PRMT R9, RZ, 0x654, R9 ;  /* 0x00000654ff099816 */ /* 0x000fe20000000009 */
[----:B------:R-:W-:Y:S01]  /*d270*/  IMAD.MOV.U32 R12, RZ, RZ, R7 ;  /* 0x000000ffff0c7224 */ /* 0x000fe200078e0007 */
[----:B------:R1:W-:Y:S01]  /*d280*/  STSM.16.M88.4 [R185], R160 ;  /* 0x000000a0b9007844 */ /* 0x0003e20000000200 */
[----:B------:R-:W-:Y:S01]  /*d290*/  FADD.FTZ R21, R21, R20 ;  /* 0x0000001415157221 */ /* 0x000fe20000010000 */
[----:B------:R-:W-:Y:S01]  /*d2a0*/  MUFU.EX2 R180, R180 ;  /* 0x000000b400b47308 */ /* 0x000fe20000000800 */
[----:B------:R-:W-:-:S02]  /*d2b0*/  FADD.FTZ R204, R204, R205 ;  /* 0x000000cdcccc7221 */ /* 0x000fc40000010000 */
[----:B------:R-:W-:Y:S02]  /*d2c0*/  FADD.FTZ R196, R196, R21 ;  /* 0x00000015c4c47221 */ /* 0x000fe40000010000 */
[----:B------:R-:W-:Y:S02]  /*d2d0*/  FADD.FTZ R207, R207, R204 ;  /* 0x000000cccfcf7221 */ /* 0x000fe40000010000 */
[----:B------:R-:W-:Y:S01]  /*d2e0*/  FADD.FTZ R197, R197, R196 ;  /* 0x000000c4c5c57221 */ /* 0x000fe20000010000 */
[----:B------:R-:W3:Y:S01]  /*d2f0*/  MUFU.EX2 R181, R181 ;  /* 0x000000b500b57308 */ /* 0x000ee20000000800 */
[----:B--2---:R-:W-:Y:S01]  /*d300*/  F2FP.F16.F32.PACK_AB R164, R177, R176 ;  /* 0x000000b0b1a4723e */ /* 0x004fe200000000ff */
[----:B------:R-:W-:Y:S01]  /*d310*/  FADD.FTZ R206, R206, R207 ;  /* 0x000000cfcece7221 */ /* 0x000fe20000010000 */
[----:B------:R-:W-:-:S03]  /*d320*/  FADD.FTZ R197, R198, R197 ;  /* 0x000000c5c6c57221 */ /* 0x000fc60000010000 */
[----:B------:R-:W-:Y:S01]  /*d330*/  FADD.FTZ R209, R209, R206 ;  /* 0x000000ced1d17221 */ /* 0x000fe20000010000 */
[----:B------:R-:W-:Y:S01]  /*d340*/  FADD.FTZ R168, R168, R197 ;  /* 0x000000c5a8a87221 */ /* 0x000fe20000010000 */
[----:B------:R-:W-:Y:S02]  /*d350*/  MUFU.EX2 R178, R178 ;  /* 0x000000b200b27308 */ /* 0x000fe40000000800 */
[----:B------:R-:W-:Y:S01]  /*d360*/  FADD.FTZ R170, R170, R209 ;  /* 0x000000d1aaaa7221 */ /* 0x000fe20000010000 */
[----:B------:R-:W-:-:S03]  /*d370*/  FADD.FTZ R169, R169, R168 ;  /* 0x000000a8a9a97221 */ /* 0x000fc60000010000 */
[----:B------:R-:W-:Y:S01]  /*d380*/  FADD.FTZ R171, R171, R170 ;  /* 0x000000aaabab7221 */ /* 0x000fe20000010000 */
[----:B------:R-:W-:Y:S01]  /*d390*/  FADD.FTZ R172, R172, R169 ;  /* 0x000000a9acac7221 */ /* 0x000fe20000010000 */
[----:B------:R-:W2:Y:S01]  /*d3a0*/  MUFU.EX2 R179, R179 ;  /* 0x000000b300b37308 */ /* 0x000ea20000000800 */
[----:B---3--:R-:W-:Y:S01]  /*d3b0*/  F2FP.F16.F32.PACK_AB R166, R181, R180 ;  /* 0x000000b4b5a6723e */ /* 0x008fe200000000ff */
[----:B------:R-:W-:Y:S01]  /*d3c0*/  FADD.FTZ R174, R174, R171 ;  /* 0x000000abaeae7221 */ /* 0x000fe20000010000 */
[----:B------:R-:W-:-:S03]  /*d3d0*/  FADD.FTZ R173, R173, R172 ;  /* 0x000000acadad7221 */ /* 0x000fc60000010000 */
[----:B------:R-:W-:Y:S01]  /*d3e0*/  FADD.FTZ R175, R175, R174 ;  /* 0x000000aeafaf7221 */ /* 0x000fe20000010000 */
[----:B------:R-:W-:Y:S01]  /*d3f0*/  FADD.FTZ R176, R176, R173 ;  /* 0x000000adb0b07221 */ /* 0x000fe20000010000 */
[----:B------:R-:W3:Y:S03]  /*d400*/  MUFU.EX2 R182, R182 ;  /* 0x000000b600b67308 */ /* 0x000ee60000000800 */
[----:B------:R-:W-:-:S04]  /*d410*/  FADD.FTZ R177, R177, R176 ;  /* 0x000000b0b1b17221 */ /* 0x000fc80000010000 */
[----:B------:R-:W-:Y:S01]  /*d420*/  FADD.FTZ R180, R180, R177 ;  /* 0x000000b1b4b47221 */ /* 0x000fe20000010000 */
[----:B------:R-:W4:Y:S01]  /*d430*/  MUFU.EX2 R183, R183 ;  /* 0x000000b700b77308 */ /* 0x000f220000000800 */
[----:B--2---:R-:W-:Y:S01]  /*d440*/  F2FP.F16.F32.PACK_AB R165, R179, R178 ;  /* 0x000000b2b3a5723e */ /* 0x004fe200000000ff */
[----:B------:R-:W-:Y:S01]  /*d450*/  FADD.FTZ R178, R178, R175 ;  /* 0x000000afb2b27221 */ /* 0x000fe20000010000 */
[----:B------:R-:W-:-:S03]  /*d460*/  FADD.FTZ R5, R181, R180 ;  /* 0x000000b4b5057221 */ /* 0x000fc60000010000 */
[----:B------:R-:W-:-:S04]  /*d470*/  FADD.FTZ R179, R179, R178 ;  /* 0x000000b2b3b37221 */ /* 0x000fc80000010000 */
[----:B---3--:R-:W-:Y:S01]  /*d480*/  FADD.FTZ R6, R182, R179 ;  /* 0x000000b3b6067221 */ /* 0x008fe20000010000 */
[----:B----4-:R-:W-:-:S03]  /*d490*/  F2FP.F16.F32.PACK_AB R167, R183, R182 ;  /* 0x000000b6b7a7723e */ /* 0x010fc600000000ff */
[----:B------:R-:W-:Y:S02]  /*d4a0*/  FADD.FTZ R6, R183, R6 ;  /* 0x00000006b7067221 */ /* 0x000fe40000010000 */
[----:B------:R1:W-:Y:S01]  /*d4b0*/  STSM.16.M88.4 [R186], R164 ;  /* 0x000000a4ba007844 */ /* 0x0003e20000000200 */
[----:B------:R-:W-:-:S06]  /*d4c0*/  WARPGROUP.ARRIVE ;  /* 0x00000000000079c5 */ /* 0x000fcc0000000000 */
[----:B------:R-:W-:Y:S01]  /*d4d0*/  HGMMA.64x256x16.F32 R24, R152, gdesc[UR8].tnspB, R24, gsb0 ;  /* 0x43e0000898187df0 */ /* 0x000fe20008000818 */
[----:B------:R-:W-:Y:S01]  /*d4e0*/  UMOV UR10, UR6 ;  /* 0x00000006000a7c82 */ /* 0x000fe20008000000 */
[----:B------:R-:W-:Y:S01]  /*d4f0*/  UMOV UR11, 0x40000040 ;  /* 0x40000040000b7882 */ /* 0x000fe20000000000 */
[----:B------:R-:W-:Y:S01]  /*d500*/  R2UR UR6, R199 ;  /* 0x00000000c70672ca */ /* 0x000fe200000e0000 */
[----:B------:R-:W-:Y:S01]  /*d510*/  IMAD.MOV.U32 R199, RZ, RZ, R16 ;  /* 0x000000ffffc77224 */ /* 0x000fe200078e0010 */
[----:B------:R-:W-:Y:S02]  /*d520*/  WARPGROUP.DEPBAR.LE gsb0, 0x0 ;  /* 0x00008000000079c5 */ /* 0x000fe40000010000 */
[----:B------:R-:W-:-:S15]  /*d530*/  WARPGROUP.ARRIVE ;  /* 0x00000000000079c5 */ /* 0x000fde0000000000 */
[----:B------:R-:W-:-:S06]  /*d540*/  NOP ;  /* 0x0000000000007918 */ /* 0x000fcc0000000000 */
        /* <DEDUP_REMOVED lines=24> */
[----:B------:R-:W-:Y:S05]  /*d6d0*/  @P2 BRA `(.L_x_4217) ;  /* 0xffffffd000c02947 */ /* 0x000fea000383ffff */
[----:B-1----:R-:W-:-:S07]  /*d6e0*/  IMAD.MOV.U32 R9, RZ, RZ, R11 ;  /* 0x000000ffff097224 */ /* 0x002fce00078e000b */
.L_x_4208:
[----:B------:R-:W-:-:S13]  /*d6f0*/  ISETP.GE.AND P2, PT, R9, UR37, PT ;  /* 0x0000002509007c0c */ /* 0x000fda000bf46270 */
[----:B------:R-:W-:Y:S05]  /*d700*/  @!P2 BRA `(.L_x_4218) ;  /* 0x0000003400e4a947 */ /* 0x000fea0003800000 */
[----:B------:R-:W-:Y:S01]  /*d710*/  IMAD.MOV.U32 R15, RZ, RZ, R8 ;  /* 0x000000ffff0f7224 */ /* 0x000fe200078e0008 */
[----:B------:R-:W-:Y:S01]  /*d720*/  ULDC UR4, c[0x0][0xadc] ;  /* 0x0002b70000047ab9 */ /* 0x000fe20000000800 */
[----:B------:R-:W-:Y:S02]  /*d730*/  IMAD.MOV.U32 R14, RZ, RZ, R7 ;  /* 0x000000ffff0e7224 */ /* 0x000fe400078e0007 */
[----:B------:R-:W-:-:S07]  /*d740*/  IMAD.MOV.U32 R21, RZ, RZ, R16 ;  /* 0x000000ffff157224 */ /* 0x000fce00078e0010 */
.L_x_4235:
[----:B------:R-:W-:-:S05]  /*d750*/  VIADD R16, R21, 0x1 ;  /* 0x0000000115107836 */ /* 0x000fca0000000000 */
[----:B------:R-:W-:-:S04]  /*d760*/  ISETP.NE.AND P2, PT, R16, 0x2, PT ;  /* 0x000000021000780c */ /* 0x000fc80003f45270 */
[----:B------:R-:W-:Y:S02]  /*d770*/  SEL R8, RZ, 0x1, P2 ;  /* 0x00000001ff087807 */ /* 0x000fe40001000000 */
[----:B------:R-:W-:Y:S02]  /*d780*/  SEL R16, R16, RZ, P2 ;  /* 0x000000ff10107207 */ /* 0x000fe40001000000 */
[----:B------:R-:W-:Y:S01]  /*d790*/  LOP3.LUT R17, R17, R8, RZ, 0x3c, !PT ;  /* 0x0000000811117212 */ /* 0x000fe200078e3cff */
[----:B------:R-:W-:Y:S06]  /*d7a0*/  @!P0 BRA `(.L_x_4219) ;  /* 0x0000000000048947 */ /* 0x000fec0003800000 */
[----:B------:R-:W-:Y:S01]  /*d7b0*/  BPT.TRAP 0x1 ;  /* 0x000000040000795c */ /* 0x000fe20000300000 */
.L_x_4219:
[----:B------:R-:W-:Y:S02]  /*d7c0*/  LEA R11, R16, UR36, 0x3 ;  /* 0x00000024100b7c11 */ /* 0x000fe4000f8e18ff */
[----:B------:R-:W-:-:S04]  /*d7d0*/  SHF.L.U32 R8, R17, 0x1f, RZ ;  /* 0x0000001f11087819 */ /* 0x000fc800000006ff */
[----:B------:R1:W2:Y:S01]  /*d7e0*/  SYNCS.PHASECHK.TRANS64.TRYWAIT P2, [R11+URZ+0x38830], R8 ;  /* 0x038830080b0075a7 */ /* 0x0002a2000804017f */
[----:B------:R-:W-:Y:S05]  /*d7f0*/  @!P0 BRA `(.L_x_4220) ;  /* 0x0000000000048947 */ /* 0x000fea0003800000 */
[----:B------:R-:W-:Y:S01]  /*d800*/  BPT.TRAP 0x1 ;  /* 0x000000040000795c */ /* 0x000fe20000300000 */
.L_x_4220:
[----:B------:R-:W-:Y:S01]  /*d810*/  IMAD R7, R16, 0x200, R4 ;  /* 0x0000020010077824 */ /* 0x000fe200078e0204 */
[----:B--2---:R-:W-:Y:S06]  /*d820*/  @P2 BRA `(.L_x_4221) ;  /* 0x0000000000082947 */ /* 0x004fec0003800000 */
[----:B------:R-:W2:Y:S02]  /*d830*/  SYNCS.PHASECHK.TRANS64.TRYWAIT P2, [R11+URZ+0x38830], R8 ;  /* 0x038830080b0075a7 */ /* 0x000ea4000804017f */
[----:B--2---:R-:W-:Y:S05]  /*d840*/  @!P2 BRA `(.L_x_4222) ;  /* 0x00000094009ca947 */ /* 0x004fea0003800000 */
.L_x_4221:
        /* <DEDUP_REMOVED lines=22> */
.L_x_4223:
[----:B------:R3:W4:Y:S01]  /*d9b0*/  SYNCS.PHASECHK.TRANS64.TRYWAIT P2, [R11+URZ+0x38850], R8 ;  /* 0x038850080b0075a7 */ /* 0x000722000804017f */
[----:B------:R-:W-:Y:S05]  /*d9c0*/  @!P0 BRA `(.L_x_4224) ;  /* 0x0000000000048947 */ /* 0x000fea0003800000 */
[----:B------:R-:W-:Y:S01]  /*d9d0*/  BPT.TRAP 0x1 ;  /* 0x000000040000795c */ /* 0x000fe20000300000 */
.L_x_4224:
[----:B------:R-:W-:Y:S01]  /*d9e0*/  LEA R7, R16, R3, 0xc ;  /* 0x0000000310077211 */ /* 0x000fe200078e60ff */
[----:B----4-:R-:W-:Y:S06]  /*d9f0*/  @P2 BRA `(.L_x_4225) ;  /* 0x0000000000082947 */ /* 0x010fec0003800000 */
[----:B------:R-:W4:Y:S02]  /*da00*/  SYNCS.PHASECHK.TRANS64.TRYWAIT P2, [R11+URZ+0x38850], R8 ;  /* 0x038850080b0075a7 */ /* 0x000f24000804017f */
[----:B----4-:R-:W-:Y:S05]  /*da10*/  @!P2 BRA `(.L_x_4226) ;  /* 0x00000094003ca947 */ /* 0x010fea0003800000 */
.L_x_4225:
[C---:B------:R-:W-:Y:S01]  /*da20*/  R2UR UR10, R7.reuse ;  /* 0x00000000070a72ca */ /* 0x040fe200000e0000 */
[----:B------:R-:W-:Y:S01]  /*da30*/  WARPGROUP.ARRIVE ;  /* 0x00000000000079c5 */ /* 0x000fe20000000000 */
[----:B------:R-:W-:Y:S01]  /*da40*/  UMOV UR11, 0x40000040 ;  /* 0x40000040000b7882 */ /* 0x000fe20000000000 */
[----:B-1234-:R-:W-:Y:S01]  /*da50*/  VIADD R8, R0, 0x2 ;  /* 0x0000000200087836 */ /* 0x01efe20000000000 */
[----:B------:R-:W-:Y:S01]  /*da60*/  UMOV UR29, 0x40000040 ;  /* 0x40000040001d7882 */ /* 0x000fe20000000000 */
[C---:B------:R-:W-:Y:S01]  /*da70*/  VIADD R12, R7.reuse, 0x2 ;  /* 0x00000002070c7836 */ /* 0x040fe20000000000 */
[----:B------:R-:W-:Y:S01]  /*da80*/  UMOV UR31, 0x40000040 ;  /* 0x40000040001f7882 */ /* 0x000fe20000000000 */
[----:B------:R-:W1:Y:S01]  /*da90*/  S2R R13, SR_TID.X ;  /* 0x00000000000d7919 */ /* 0x000e620000002100 */
[----:B------:R-:W-:Y:S01]  /*daa0*/  R2UR UR28, R8 ;  /* 0x00000000081c72ca */ /* 0x000fe200000e0000 */
[----:B------:R-:W-:Y:S01]  /*dab0*/  VIADD R8, R0, 0x4 ;  /* 0x0000000400087836 */ /* 0x000fe20000000000 */
[----:B------:R-:W-:Y:S01]  /*dac0*/  R2UR UR30, R12 ;  /* 0x000000000c1e72ca */ /* 0x000fe200000e0000 */
[C---:B------:R-:W-:Y:S01]  /*dad0*/  VIADD R12, R7.reuse, 0x4 ;  /* 0x00000004070c7836 */ /* 0x040fe20000000000 */
[----:B------:R-:W-:Y:S01]  /*dae0*/  ULDC UR5, c[0x0][0xad4] ;  /* 0x0002b50000057ab9 */ /* 0x000fe20000000800 */
[----:B------:R-:W-:Y:S01]  /*daf0*/  HGMMA.64x64x16.F32 R152, gdesc[UR8], R152, gsb0 ;  /* 0x00e00000089879f0 */ /* 0x000fe20008000898 */
[----:B------:R-:W-:Y:S01]  /*db00*/  VIADD R197, R0, 0x800 ;  /* 0x0000080000c57836 */ /* 0x000fe20000000000 */
[----:B------:R-:W-:Y:S01]  /*db10*/  ULDC UR6, c[0x0][0x288] ;  /* 0x0000a20000067ab9 */ /* 0x000fe20000000800 */
[----:B------:R-:W-:Y:S01]  /*db20*/  VIADD R199, R7, 0x800 ;  /* 0x0000080007c77836 */ /* 0x000fe20000000000 */
[----:B------:R-:W-:Y:S01]  /*db30*/  ULOP3.LUT UR5, URZ, UR5, URZ, 0x33, !UPT ;  /* 0x000000053f057292 */ /* 0x000fe2000f8e333f */
        /* <DEDUP_REMOVED lines=128> */
[--C-:B------:R-:W-:Y:S02]  /*e340*/  IMAD.IADD R12, R197, 0x1, R8.reuse ;  /* 0x00000001c50c7824 */ /* 0x100fe400078e0208 */
        /* <DEDUP_REMOVED lines=154> */
[----:B------:R-:W-:-:S05]  /*ecf0*/  IMAD.MOV.U32 R12, RZ, RZ, 0x1000 ;  /* 0x00001000ff0c7424 */ /* 0x000fca00078e00ff */
[----:B------:R-:W-:Y:S01]  /*ed00*/  SEL R12, R12, 0xf80, P2 ;  /* 0x00000f800c0c7807 */ /* 0x000fe20001000000 */
        /* <DEDUP_REMOVED lines=8> */
[----:B------:R-:W-:-:S04]  /*ed90*/  LOP3.LUT R13, R12, 0x1e00, RZ, 0xc0, !PT ;  /* 0x00001e000c0d7812 */ /* 0x000fc800078ec0ff */
[----:B------:R-:W-:-:S04]  /*eda0*/  SEL R8, R8, 0x3e, P2 ;  /* 0x0000003e08087807 */ /* 0x000fc80001000000 */
[----:B------:R-:W-:-:S04]  /*edb0*/  LOP3.LUT R8, R8, 0x6, RZ, 0xc0, !PT ;  /* 0x0000000608087812 */ /* 0x000fc800078ec0ff */
[CC--:B------:R-:W-:Y:S02]  /*edc0*/  IADD3 R12, R8.reuse, R13.reuse, R0 ;  /* 0x0000000d080c7210 */ /* 0x0c0fe40007ffe000 */
[----:B------:R-:W-:Y:S01]  /*edd0*/  IADD3 R7, R8, R13, R7 ;  /* 0x0000000d08077210 */ /* 0x000fe20007ffe007 */
[----:B------:R-:W-:Y:S01]  /*ede0*/  @!P1 VIADD R8, R11, 0x38840 ;  /* 0x000388400b089836 */ /* 0x000fe20000000000 */
[----:B------:R-:W1:Y:S04]  /*edf0*/  LDC R13, c[0x0][0x2e0] ;  /* 0x0000b800ff0d7b82 */ /* 0x000e680000000800 */
        /* <DEDUP_REMOVED lines=8> */
[----:B------:R-:W-:-:S05]  /*ee80*/  IMAD.SHL.U32 R7, R9, 0x40, RZ ;  /* 0x0000004009077824 */ /* 0x000fca00078e00ff */
[----:B------:R-:W-:-:S05]  /*ee90*/  IADD3 R12, -R7, 0x1, RZ ;  /* 0x00000001070c7810 */ /* 0x000fca0007ffe1ff */
[----:B-1----:R-:W-:-:S05]  /*eea0*/  IMAD R13, R13, UR38, R12 ;  /* 0x000000260d0d7c24 */ /* 0x002fca000f8e020c */
[----:B------:R-:W-:Y:S01]  /*eeb0*/  IADD3 R13, R13, -UR6, -R18 ;  /* 0x800000060d0d7c10 */ /* 0x000fe2000fffe812 */
[----:B------:R-:W-:-:S03]  /*eec0*/  ULDC UR6, c[0x0][0xad8] ;  /* 0x0002b60000067ab9 */ /* 0x000fc60000000800 */
[C---:B------:R-:W-:Y:S01]  /*eed0*/  IADD3 R201, R13.reuse, UR6, RZ ;  /* 0x000000060dc97c10 */ /* 0x040fe2000fffe0ff */
[----:B------:R-:W-:-:S04]  /*eee0*/  VIADD R203, R13, UR5 ;  /* 0x000000050dcb7c36 */ /* 0x000fc80008000000 */
[C---:B------:R-:W-:Y:S02]  /*eef0*/  IMAD.IADD R198, R2.reuse, 0x1, R201 ;  /* 0x0000000102c67824 */ /* 0x040fe400078e02c9 */
[----:B------:R-:W-:Y:S01]  /*ef00*/  IMAD.IADD R199, R2, 0x1, R203 ;  /* 0x0000000102c77824 */ /* 0x000fe200078e02cb */
[----:B------:R-:W-:Y:S02]  /*ef10*/  WARPGROUP.DEPBAR.LE gsb0, 0x0 ;  /* 0x00008000000079c5 */ /* 0x000fe40000010000 */
[----:B------:R-:W-:-:S06]  /*ef20*/  WARPGROUP.ARRIVE ;  /* 0x00000000000079c5 */ /* 0x000fcc0000000000 */
[----:B------:R-:W-:Y:S03]  /*ef30*/  HGMMA.64x64x16.F32 R152, gdesc[UR28], R152, gsb0 ;  /* 0x00e000001c9879f0 */ /* 0x000fe60008000898 */
[----:B------:R-:W-:Y:S02]  /*ef40*/  WARPGROUP.DEPBAR.LE gsb0, 0x0 ;  /* 0x00008000000079c5 */ /* 0x000fe40000010000 */
[----:B------:R1:W-:Y:S01]  /*ef50*/  @!P1 SYNCS.ARRIVE.TRANS64.RED.A1T0 RZ, [R8+URZ], RZ ;  /* 0x000000ff08ff99a7 */ /* 0x0003e2000810043f */
[----:B------:R-:W-:Y:S05]  /*ef60*/  @!P6 BRA `(.L_x_4227) ;  /* 0x000000000058e947 */ /* 0x000fea0003800000 */
[----:B-1----:R-:W-:Y:S01]  /*ef70*/  IMAD.IADD R8, R2, 0x1, R10 ;  /* 0x0000000102087824 */ /* 0x002fe200078e020a */
        /* <DEDUP_REMOVED lines=11> */
.L_x_4229:
[----:B------:R-:W-:-:S05]  /*f030*/  IMAD.U32 R20, RZ, RZ, UR4 ;  /* 0x00000004ff147e24 */ /* 0x000fca000f8e00ff */
[----:B------:R-:W-:-:S13]  /*f040*/  ISETP.NE.AND P2, PT, R20, 0x1, PT ;  /* 0x000000011400780c */ /* 0x000fda0003f45270 */
[----:B------:R-:W1:Y:S02]  /*f050*/  @P2 LDC.64 R12, c[0x0][0xae0] ;  /* 0x0002b800ff0c2b82 */ /* 0x000e640000000a00 */
[----:B-1----:R-:W-:-:S05]  /*f060*/  @P2 IMAD.HI.U32 R12, R8, R12, RZ ;  /* 0x0000000c080c2227 */ /* 0x002fca00078e00ff */
[----:B------:R-:W-:-:S07]  /*f070*/  @P2 SHF.R.U32.HI R8, RZ, R13, R12 ;  /* 0x0000000dff082219 */ /* 0x000fce000001160c */
.L_x_4230:
[----:B------:R-:W-:Y:S05]  /*f080*/  BSYNC B0 ;  /* 0x0000000000007941 */ /* 0x000fea0003800000 */
.L_x_4228:
[----:B------:R-:W-:-:S04]  /*f090*/  IMAD R13, R8, R20, -R7 ;  /* 0x00000014080d7224 */ /* 0x000fc800078e0a07 */
[----:B------:R-:W-:-:S05]  /*f0a0*/  IMAD.IADD R13, R13, 0x1, -R18 ;  /* 0x000000010d0d7824 */ /* 0x000fca00078e0a12 */
[----:B------:R-:W-:Y:S02]  /*f0b0*/  VIADDMNMX R198, R13, R20, R198, PT ;  /* 0x000000140dc67246 */ /* 0x000fe400038001c6 */
[----:B------:R-:W-:-:S07]  /*f0c0*/  VIMNMX R199, R199, R13, !PT ;  /* 0x0000000dc7c77248 */ /* 0x000fce0007fe0100 */
.L_x_4227:
[----:B------:R-:W-:-:S04]  /*f0d0*/  ISETP.GT.AND P2, PT, R9, -0x1, PT ;  /* 0xffffffff0900780c */ /* 0x000fc80003f44270 */
[C---:B------:R-:W-:Y:S02]  /*f0e0*/  ISETP.GT.AND P3, PT, R199.reuse, RZ, P2 ;  /* 0x000000ffc700720c */ /* 0x040fe40001764270 */
[C---:B------:R-:W-:Y:S02]  /*f0f0*/  ISETP.GT.AND P5, PT, R199.reuse, 0x1, P2 ;  /* 0x00000001c700780c */ /* 0x040fe400017a4270 */
[----:B------:R-:W-:Y:S02]  /*f100*/  ISETP.LT.OR P4, PT, R198, 0x1, P3 ;  /* 0x00000001c600780c */ /* 0x000fe40001f81670 */
[C---:B------:R-:W-:Y:S02]  /*f110*/  ISETP.GT.AND P3, PT, R199.reuse, 0x8, P2 ;  /* 0x00000008c700780c */ /* 0x040fe40001764270 */
        /* <DEDUP_REMOVED lines=33> */
[----:B-1----:R-:W-:Y:S02]  /*f330*/  FSEL R8, R173, -INF , !P3 ;  /* 0xff800000ad087808 */ /* 0x002fe40005800000 */
        /* <DEDUP_REMOVED lines=26> */
.L_x_4233:
[----:B------:R-:W-:-:S05]  /*f4e0*/  IMAD.U32 R172, RZ, RZ, UR4 ;  /* 0x00000004ffac7e24 */ /* 0x000fca000f8e00ff */
[----:B------:R-:W-:-:S13]  /*f4f0*/  ISETP.NE.AND P3, PT, R172, 0x1, PT ;  /* 0x00000001ac00780c */ /* 0x000fda0003f65270 */
[----:B------:R-:W1:Y:S02]  /*f500*/  @P3 LDC.64 R12, c[0x0][0xae0] ;  /* 0x0002b800ff0c3b82 */ /* 0x000e640000000a00 */
[----:B-1----:R-:W-:-:S05]  /*f510*/  @P3 IMAD.HI.U32 R12, R173, R12, RZ ;  /* 0x0000000cad0c3227 */ /* 0x002fca00078e00ff */
[----:B------:R-:W-:-:S07]  /*f520*/  @P3 SHF.R.U32.HI R173, RZ, R13, R12 ;  /* 0x0000000dffad3219 */ /* 0x000fce000001160c */
.L_x_4234:
[----:B------:R-:W-:Y:S05]  /*f530*/  BSYNC B0 ;  /* 0x0000000000007941 */ /* 0x000fea0003800000 */
.L_x_4232:
[----:B------:R-:W-:-:S04]  /*f540*/  IMAD R173, R173, R172, -R7 ;  /* 0x000000acadad7224 */ /* 0x000fc800078e0a07 */
[----:B------:R-:W-:-:S05]  /*f550*/  IMAD.IADD R173, R173, 0x1, -R18 ;  /* 0x00000001adad7824 */ /* 0x000fca00078e0a12 */
[----:B------:R-:W-:Y:S02]  /*f560*/  VIADDMNMX R168, R173, R172, R168, PT ;  /* 0x000000acada87246 */ /* 0x000fe400038001a8 */
[----:B------:R-:W-:-:S07]  /*f570*/  VIMNMX R169, R169, R173, !PT ;  /* 0x000000ada9a97248 */ /* 0x000fce0007fe0100 */
.L_x_4231:
[----:B------:R-:W-:Y:S01]  /*f580*/  FMNMX.FTZ R7, R197, R14, !PT ;  /* 0x0000000ec5077209 */ /* 0x000fe20007810000 */
[----:B------:R-:W-:Y:S01]  /*f590*/  ULDC UR7, c[0x0][0xa80] ;  /* 0x0002a00000077ab9 */ /* 0x000fe20000000800 */
[----:B------:R-:W-:Y:S01]  /*f5a0*/  ISETP.GT.AND P3, PT, R169, 0x1, P2 ;  /* 0x00000001a900780c */ /* 0x000fe20001764270 */
[----:B------:R-:W-:Y:S01]  /*f5b0*/  IMAD R205, R16, 0x1000, R19 ;  /* 0x0000100010cd7824 */ /* 0x000fe200078e0213 */
[----:B------:R-:W-:Y:S01]  /*f5c0*/  FMNMX.FTZ R7, R196, R7, !PT ;  /* 0x00000007c4077209 */ /* 0x000fe20007810000 */
[----:B------:R-:W-:Y:S01]  /*f5d0*/  UMOV UR11, 0x40000040 ;  /* 0x40000040000b7882 */ /* 0x000fe20000000000 */
[----:B------:R-:W-:Y:S01]  /*f5e0*/  ISETP.LT.OR P3, PT, R168, 0x2, P3 ;  /* 0x00000002a800780c */ /* 0x000fe20001f61670 */
[----:B------:R-:W-:Y:S01]  /*f5f0*/  VIADD R208, R205, 0x80 ;  /* 0x00000080cdd07836 */ /* 0x000fe20000000000 */
[----:B------:R-:W-:Y:S01]  /*f600*/  FMNMX.FTZ R12, R20, R7, !PT ;  /* 0x00000007140c7209 */ /* 0x000fe20007810000 */
[----:B------:R-:W-:Y:S01]  /*f610*/  @!P1 VIADD R11, R11, 0x38860 ;  /* 0x000388600b0b9836 */ /* 0x000fe20000000000 */
        /* <DEDUP_REMOVED lines=52> */
[----:B------:R-:W-:Y:S02]  /*f960*/  R2UR UR6, R205 ;  /* 0x00000000cd0672ca */ /* 0x000fe400000e0000 */
[----:B------:R-:W-:Y:S02]  /*f970*/  @!P1 PRMT R11, RZ, 0x654, R11 ;  /* 0x00000654ff0b9816 */ /* 0x000fe4000000000b */
[----:B-1----:R-:W-:Y:S02]  /*f980*/  FMNMX.FTZ R7, R13, R172, !PT ;  /* 0x000000ac0d077209 */ /* 0x002fe40007810000 */
[----:B------:R-:W-:Y:S02]  /*f990*/  FMNMX.FTZ R13, R155, R12, !PT ;  /* 0x0000000c9b0d7209 */ /* 0x000fe40007810000 */
[C---:B------:R-:W-:Y:S01]  /*f9a0*/  FSETP.NEU.FTZ.AND P5, PT, R7.reuse, -INF , PT ;  /* 0xff8000000700780b */ /* 0x040fe20003fbd000 */
[----:B------:R-:W-:Y:S01]  /*f9b0*/  FMUL.FTZ R201, R7, UR7 ;  /* 0x0000000707c97c20 */ /* 0x000fe20008410000 */
[----:B------:R-:W-:-:S03]  /*f9c0*/  FMNMX.FTZ R12, R158, R13, !PT ;  /* 0x0000000d9e0c7209 */ /* 0x000fc60007810000 */
[----:B------:R-:W-:Y:S01]  /*f9d0*/  UMOV UR10, UR6 ;  /* 0x00000006000a7c82 */ /* 0x000fe20008000000 */
[----:B------:R-:W-:Y:S01]  /*f9e0*/  R2UR UR6, R208 ;  /* 0x00000000d00672ca */ /* 0x000fe200000e0000 */
[----:B------:R-:W-:Y:S01]  /*f9f0*/  VIADD R208, R205, 0x100 ;  /* 0x00000100cdd07836 */ /* 0x000fe20000000000 */
[----:B------:R-:W-:Y:S01]  /*fa00*/  FMNMX.FTZ R13, R159, R12, !PT ;  /* 0x0000000c9f0d7209 */ /* 0x000fe20007810000 */
[----:B------:R-:W-:Y:S01]  /*fa10*/  VIADD R205, R205, 0x180 ;  /* 0x00000180cdcd7836 */ /* 0x000fe20000000000 */
        /* <DEDUP_REMOVED lines=14> */
[----:B------:R1:W-:Y:S01]  /*fb00*/  MUFU.EX2 R12, R172 ;  /* 0x000000ac000c7308 */ /* 0x0003e20000000800 */
        /* <DEDUP_REMOVED lines=9> */
[--C-:B-1----:R-:W-:Y:S01]  /*fba0*/  FFMA.FTZ R172, R157, UR7, -R201.reuse ;  /* 0x000000079dac7c23 */ /* 0x102fe200080108c9 */
[----:B------:R-:W-:Y:S01]  /*fbb0*/  ISETP.GT.AND P2, PT, R169, 0x39, P2 ;  /* 0x00000039a900780c */ /* 0x000fe20001744270 */
[--C-:B------:R-:W-:Y:S01]  /*fbc0*/  FFMA.FTZ R171, R161, UR7, -R201.reuse ;  /* 0x00000007a1ab7c23 */ /* 0x100fe200080108c9 */
[----:B------:R-:W-:Y:S01]  /*fbd0*/  FMNMX.FTZ R169, R197, R170, !PT ;  /* 0x000000aac5a97209 */ /* 0x000fe20007810000 */
[--C-:B------:R-:W-:Y:S01]  /*fbe0*/  FFMA.FTZ R170, R164, UR7, -R201.reuse ;  /* 0x00000007a4aa7c23 */ /* 0x100fe200080108c9 */
[----:B------:R-:W-:Y:S01]  /*fbf0*/  ISETP.LT.OR P4, PT, R168, 0x39, P4 ;  /* 0x00000039a800780c */ /* 0x000fe20002781670 */
[----:B------:R-:W-:Y:S01]  /*fc00*/  MUFU.EX2 R13, R13 ;  /* 0x0000000d000d7308 */ /* 0x000fe20000000800 */
[----:B------:R-:W-:Y:S01]  /*fc10*/  FSEL R200, R179, -INF , !P3 ;  /* 0xff800000b3c87808 */ /* 0x000fe20005800000 */
[----:B------:R-:W-:Y:S01]  /*fc20*/  FFMA.FTZ R179, R8, UR7, -R201 ;  /* 0x0000000708b37c23 */ /* 0x000fe200080108c9 */
[----:B------:R-:W-:-:S02]  /*fc30*/  FMNMX.FTZ R169, R196, R169, !PT ;  /* 0x000000a9c4a97209 */ /* 0x000fc40007810000 */
[----:B------:R-:W-:Y:S02]  /*fc40*/  ISETP.LT.OR P2, PT, R168, 0x3a, P2 ;  /* 0x0000003aa800780c */ /* 0x000fe40001741670 */
[----:B------:R-:W-:Y:S01]  /*fc50*/  FSEL R182, R182, -INF , !P4 ;  /* 0xff800000b6b67808 */ /* 0x000fe20006000000 */
[----:B------:R-:W-:Y:S01]  /*fc60*/  MUFU.EX2 R20, R20 ;  /* 0x0000001400147308 */ /* 0x000fe20000000800 */
[----:B------:R-:W-:Y:S02]  /*fc70*/  FMNMX.FTZ R157, R200, R169, !PT ;  /* 0x000000a9c89d7209 */ /* 0x000fe40007810000 */
[----:B------:R-:W-:Y:S02]  /*fc80*/  FSEL R183, R183, -INF , !P2 ;  /* 0xff800000b7b77808 */ /* 0x000fe40005000000 */
[----:B------:R-:W-:-:S03]  /*fc90*/  FMNMX.FTZ R168, R182, R157, !PT ;  /* 0x0000009db6a87209 */ /* 0x000fc60007810000 */
[----:B------:R1:W-:Y:S01]  /*fca0*/  MUFU.EX2 R169, R172 ;  /* 0x000000ac00a97308 */ /* 0x0003e20000000800 */
[----:B------:R-:W-:-:S05]  /*fcb0*/  FMNMX.FTZ R157, R183, R168, !PT ;  /* 0x000000a8b79d7209 */ /* 0x000fca0007810000 */
[----:B------:R-:W2:Y:S02]  /*fcc0*/  SHFL.BFLY PT, R160, R157, 0x2, 0x1f ;  /* 0x0c401f009da07f89 */ /* 0x000ea400000e0000 */
[----:B------:R-:W-:Y:S01]  /*fcd0*/  MUFU.EX2 R168, R175 ;  /* 0x000000af00a87308 */ /* 0x000fe20000000800 */
[--C-:B-1----:R-:W-:Y:S01]  /*fce0*/  FFMA.FTZ R172, R156, UR7, -R201.reuse ;  /* 0x000000079cac7c23 */ /* 0x102fe200080108c9 */
[----:B------:R-:W-:-:S06]  /*fcf0*/  FFMA.FTZ R156, R153, UR7, -R201 ;  /* 0x00000007999c7c23 */ /* 0x000fcc00080108c9 */
[----:B------:R-:W-:Y:S08]  /*fd00*/  MUFU.EX2 R171, R171 ;  /* 0x000000ab00ab7308 */ /* 0x000ff00000000800 */
[----:B------:R-:W-:Y:S01]  /*fd10*/  MUFU.EX2 R170, R170 ;  /* 0x000000aa00aa7308 */ /* 0x000fe20000000800 */
[----:B--2---:R-:W-:Y:S02]  /*fd20*/  FMNMX.FTZ R160, R157, R160, !PT ;  /* 0x000000a09da07209 */ /* 0x004fe40007810000 */
[----:B------:R-:W-:-:S05]  /*fd30*/  FSEL R157, R7, RZ, P5 ;  /* 0x000000ff079d7208 */ /* 0x000fca0002800000 */
[----:B------:R-:W-:Y:S01]  /*fd40*/  MUFU.EX2 R173, R173 ;  /* 0x000000ad00ad7308 */ /* 0x000fe20000000800 */
[----:B------:R-:W1:Y:S01]  /*fd50*/  SHFL.BFLY PT, R153, R160, 0x1, 0x1f ;  /* 0x0c201f00a0997f89 */ /* 0x000e6200000e0000 */
[----:B------:R-:W-:-:S04]  /*fd60*/  FADD.FTZ R157, -R157, R14 ;  /* 0x0000000e9d9d7221 */ /* 0x000fc80000010100 */
[----:B------:R-:W-:Y:S02]  /*fd70*/  FMUL.FTZ R157, R157, UR7 ;  /* 0x000000079d9d7c20 */ /* 0x000fe40008410000 */
[----:B------:R-:W-:Y:S08]  /*fd80*/  MUFU.EX2 R172, R172 ;  /* 0x000000ac00ac7308 */ /* 0x000ff00000000800 */
[----:B------:R-:W2:Y:S08]  /*fd90*/  MUFU.EX2 R201, R157 ;  /* 0x0000009d00c97308 */ /* 0x000eb00000000800 */
[----:B------:R3:W-:Y:S01]  /*fda0*/  MUFU.EX2 R175, R156 ;  /* 0x0000009c00af7308 */ /* 0x0007e20000000800 */
[----:B-1----:R-:W-:Y:S01]  /*fdb0*/  FMNMX.FTZ R8, R160, R153, !PT ;  /* 0x00000099a0087209 */ /* 0x002fe20007810000 */
[----:B------:R-:W-:-:S03]  /*fdc0*/  IMAD.MOV R153, RZ, RZ, -R23 ;  /* 0x000000ffff997224 */ /* 0x000fc600078e0a17 */
[C---:B------:R-:W-:Y:S01]  /*fdd0*/  FSETP.NEU.FTZ.AND P2, PT, R8.reuse, -INF , PT ;  /* 0xff8000000800780b */ /* 0x040fe20003f5d000 */
[C---:B------:R-:W-:Y:S02]  /*fde0*/  FMUL.FTZ R161, R8.reuse, UR7 ;  /* 0x0000000708a17c20 */ /* 0x040fe40008410000 */
[----:B------:R-:W-:Y:S01]  /*fdf0*/  MUFU.EX2 R178, R178 ;  /* 0x000000b200b27308 */ /* 0x000fe20000000800 */
[----:B------:R-:W-:Y:S01]  /*fe00*/  FSEL R152, R8, RZ, P2 ;  /* 0x000000ff08987208 */ /* 0x000fe20001000000 */
[-C--:B--2---:R-:W-:Y:S01]  /*fe10*/  FMUL.FTZ R24, R24, R201.reuse ;  /* 0x000000c918187220 */ /* 0x084fe20000410000 */
[----:B------:R-:W-:Y:S01]  /*fe20*/  FSEL R161, R161, RZ, P2 ;  /* 0x000000ffa1a17208 */ /* 0x000fe20001000000 */
[----:B------:R-:W-:Y:S01]  /*fe30*/  FMUL.FTZ R25, R25, R201 ;  /* 0x000000c919197220 */ /* 0x000fe20000410000 */
[----:B------:R-:W-:Y:S01]  /*fe40*/  ISETP.NE.AND P2, PT, R18, R153, PT ;  /* 0x000000991200720c */ /* 0x000fe20003f45270 */
[----:B------:R-:W-:Y:S01]  /*fe50*/  FADD.FTZ R152, -R152, R15 ;  /* 0x0000000f98987221 */ /* 0x000fe20000010100 */
[----:B---3--:R-:W-:Y:S01]  /*fe60*/  F2FP.F16.F32.PACK_AB R156, R171, R168 ;  /* 0x000000a8ab9c723e */ /* 0x008fe200000000ff */
[--C-:B------:R-:W-:Y:S01]  /*fe70*/  FFMA.FTZ R159, R159, UR7, -R161.reuse ;  /* 0x000000079f9f7c23 */ /* 0x100fe200080108a1 */
[--C-:B------:R-:W-:Y:S01]  /*fe80*/  FFMA.FTZ R203, R154, UR7, -R161.reuse ;  /* 0x000000079acb7c23 */ /* 0x100fe200080108a1 */
[----:B------:R-:W-:Y:S01]  /*fe90*/  FMUL.FTZ R152, R152, UR7 ;  /* 0x0000000798987c20 */ /* 0x000fe20008410000 */
[--C-:B------:R-:W-:Y:S01]  /*fea0*/  FFMA.FTZ R14, R155, UR7, -R161.reuse ;  /* 0x000000079b0e7c23 */ /* 0x100fe200080108a1 */
[--C-:B------:R-:W-:Y:S01]  /*feb0*/  FFMA.FTZ R202, R158, UR7, -R161.reuse ;  /* 0x000000079eca7c23 */ /* 0x100fe200080108a1 */
[--C-:B------:R-:W-:Y:S01]  /*fec0*/  FFMA.FTZ R206, R167, UR7, -R161.reuse ;  /* 0x00000007a7ce7c23 */ /* 0x100fe200080108a1 */
[----:B------:R1:W2:Y:S01]  /*fed0*/  MUFU.EX2 R204, R152 ;  /* 0x0000009800cc7308 */ /* 0x0002a20000000800 */
[--C-:B------:R-:W-:Y:S01]  /*fee0*/  FFMA.FTZ R207, R198, UR7, -R161.reuse ;  /* 0x00000007c6cf7c23 */ /* 0x100fe200080108a1 */
[--C-:B------:R-:W-:Y:S01]  /*fef0*/  FFMA.FTZ R162, R162, UR7, -R161.reuse ;  /* 0x00000007a2a27c23 */ /* 0x100fe200080108a1 */
[----:B------:R-:W-:Y:S01]  /*ff00*/  FFMA.FTZ R163, R163, UR7, -R161 ;  /* 0x00000007a3a37c23 */ /* 0x000fe200080108a1 */
[----:B------:R-:W-:-:S02]  /*ff10*/  @!P2 IMAD R21, R21, 0x40, R22 ;  /* 0x000000401515a824 */ /* 0x000fc400078e0216 */
[--C-:B------:R-:W-:Y:S01]  /*ff20*/  FFMA.FTZ R155, R166, UR7, -R161.reuse ;  /* 0x00000007a69b7c23 */ /* 0x100fe200080108a1 */
[--C-:B------:R-:W-:Y:S01]  /*ff30*/  FFMA.FTZ R199, R199, UR7, -R161.reuse ;  /* 0x00000007c7c77c23 */ /* 0x100fe200080108a1 */
[--C-:B------:R-:W-:Y:S01]  /*ff40*/  FFMA.FTZ R197, R197, UR7, -R161.reuse ;  /* 0x00000007c5c57c23 */ /* 0x100fe200080108a1 */
[----:B------:R3:W-:Y:S01]  /*ff50*/  MUFU.EX2 R15, R159 ;  /* 0x0000009f000f7308 */ /* 0x0007e20000000800 */
[----:B------:R-:W-:Y:S01]  /*ff60*/  @!P2 LEA R153, R21, UR36, 0x2 ;  /* 0x000000241599ac11 */ /* 0x000fe2000f8e10ff */
[--C-:B------:R-:W-:Y:S01]  /*ff70*/  FFMA.FTZ R196, R196, UR7, -R161.reuse ;  /* 0x00000007c4c47c23 */ /* 0x100fe200080108a1 */
[--C-:B------:R-:W-:Y:S01]  /*ff80*/  FFMA.FTZ R198, R182, UR7, -R161.reuse ;  /* 0x00000007b6c67c23 */ /* 0x100fe200080108a1 */
[--C-:B------:R-:W-:Y:S01]  /*ff90*/  FFMA.FTZ R157, R174, UR7, -R161.reuse ;  /* 0x00000007ae9d7c23 */ /* 0x100fe200080108a1 */
[----:B-1----:R-:W-:Y:S01]  /*ffa0*/  F2FP.F16.F32.PACK_AB R152, R13, R12 ;  /* 0x0000000c0d98723e */ /* 0x002fe200000000ff */
[----:B------:R-:W-:Y:S01]  /*ffb0*/  @!P2 STS [R153+0x38400], R201 ;  /* 0x038400c99900a388 */ /* 0x000fe20000000800 */
[----:B------:R-:W-:Y:S01]  /*ffc0*/  F2FP.F16.F32.PACK_AB R154, R169, R20 ;  /* 0x00000014a99a723e */ /* 0x000fe200000000ff */
[----:B------:R-:W-:Y:S01]  /*ffd0*/  MUFU.EX2 R203, R203 ;  /* 0x000000cb00cb7308 */ /* 0x000fe20000000800 */
[--C-:B---3--:R-:W-:Y:S01]  /*ffe0*/  FFMA.FTZ R159, R200, UR7, -R161.reuse ;  /* 0x00000007c89f7c23 */ /* 0x108fe200080108a1 */
[----:B--2---:R1:W-:Y:S01]  /*fff0*/  @!P2 STS [R153+0x38420], R204 ;  /* 0x038420cc9900a388 */ /* 0x0043e20000000800 */
[----:B------:R-:W-:Y:S01]  /*10000*/  FFMA.FTZ R161, R183, UR7, -R161 ;  /* 0x00000007b7a17c23 */ /* 0x000fe200080108a1 */
[----:B------:R-:W-:Y:S01]  /*10010*/  F2FP.F16.F32.PACK_AB R158, R173, R170 ;  /* 0x000000aaad9e723e */ /* 0x000fe200000000ff */
[-C--:B------:R-:W-:Y:S01]  /*10020*/  FMUL.FTZ R28, R28, R201.reuse ;  /* 0x000000c91c1c7220 */ /* 0x080fe20000410000 */
[----:B------:R-:W-:Y:S01]  /*10030*/  F2FP.F16.F32.PACK_AB R160, R175, R172 ;  /* 0x000000acafa0723e */ /* 0x000fe200000000ff */
        /* <DEDUP_REMOVED lines=42> */
[----:B--2---:R-:W-:Y:S01]  /*102e0*/  F2FP.F16.F32.PACK_AB R155, R15, R202 ;  /* 0x000000ca0f9b723e */ /* 0x004fe200000000ff */
[----:B------:R-:W-:Y:S01]  /*102f0*/  BAR.SYNC.DEFER_BLOCKING 0xf, 0x100 ;  /* 0x03c4000000007b1d */ /* 0x000fe20000010000 */
        /* <DEDUP_REMOVED lines=29> */
[----:B------:R1:W-:Y:S01]  /*104d0*/  MUFU.EX2 R183, R157 ;  /* 0x0000009d00b77308 */ /* 0x0003e20000000800 */
[----:B------:R-:W-:Y:S01]  /*104e0*/  FMUL.FTZ R149, R149, R201 ;  /* 0x000000c995957220 */ /* 0x000fe20000410000 */
        /* <DEDUP_REMOVED lines=54> */
[----:B------:R1:W3:Y:S01]  /*10850*/  MUFU.EX2 R197, R159 ;  /* 0x0000009f00c57308 */ /* 0x0002e20000000800 */
        /* <DEDUP_REMOVED lines=14> */
[----:B------:R-:W-:Y:S01]  /*10940*/  FMUL.FTZ R138, R138, R204 ;  /* 0x000000cc8a8a7220 */ /* 0x000fe20000410000 */
[----:B------:R1:W2:Y:S01]  /*10950*/  MUFU.EX2 R199, R161 ;  /* 0x000000a100c77308 */ /* 0x0002a20000000800 */
[----:B---3--:R-:W-:Y:S01]  /*10960*/  F2FP.F16.F32.PACK_AB R165, R197, R196 ;  /* 0x000000c4c5a5723e */ /* 0x008fe200000000ff */
[-C--:B------:R-:W-:Y:S01]  /*10970*/  FMUL.FTZ R139, R139, R204.reuse ;  /* 0x000000cc8b8b7220 */ /* 0x080fe20000410000 */
[-C--:B------:R-:W-:Y:S01]  /*10980*/  FMUL.FTZ R142, R142, R204.reuse ;  /* 0x000000cc8e8e7220 */ /* 0x080fe20000410000 */
[-C--:B------:R-:W-:Y:S01]  /*10990*/  FMUL.FTZ R143, R143, R204.reuse ;  /* 0x000000cc8f8f7220 */ /* 0x080fe20000410000 */
[-C--:B------:R-:W-:Y:S01]  /*109a0*/  FMUL.FTZ R146, R146, R204.reuse ;  /* 0x000000cc92927220 */ /* 0x080fe20000410000 */
[-C--:B------:R-:W-:Y:S01]  /*109b0*/  FMUL.FTZ R147, R147, R204.reuse ;  /* 0x000000cc93937220 */ /* 0x080fe20000410000 */
[-C--:B------:R-:W-:Y:S01]  /*109c0*/  FMUL.FTZ R150, R150, R204.reuse ;  /* 0x000000cc96967220 */ /* 0x080fe20000410000 */
[----:B------:R-:W-:Y:S01]  /*109d0*/  FMUL.FTZ R151, R151, R204 ;  /* 0x000000cc97977220 */ /* 0x000fe20000410000 */
[----:B-1----:R-:W-:Y:S01]  /*109e0*/  F2FP.F16.F32.PACK_AB R161, R200, R207 ;  /* 0x000000cfc8a1723e */ /* 0x002fe200000000ff */
[----:B------:R1:W-:Y:S01]  /*109f0*/  STSM.16.M88.4 [R184+0x36400], R152 ;  /* 0x03640098b8007844 */ /* 0x0003e20000000200 */
[----:B------:R-:W-:Y:S01]  /*10a00*/  FFMA.FTZ R12, R201, R5, R12 ;  /* 0x00000005c90c7223 */ /* 0x000fe2000001000c */
[----:B------:R-:W-:Y:S01]  /*10a10*/  FFMA.FTZ R203, R204, R6, R203 ;  /* 0x00000006cccb7223 */ /* 0x000fe200000100cb */
[----:B------:R-:W-:Y:S01]  /*10a20*/  ISETP.GT.AND P2, PT, R9, UR37, PT ;  /* 0x0000002509007c0c */ /* 0x000fe2000bf44270 */
[----:B------:R1:W-:Y:S01]  /*10a30*/  STSM.16.M88.4 [R187], R156 ;  /* 0x0000009cbb007844 */ /* 0x0003e20000000200 */
[----:B------:R-:W-:Y:S01]  /*10a40*/  FADD.FTZ R13, R13, R12 ;  /* 0x0000000c0d0d7221 */ /* 0x000fe20000010000 */
[----:B------:R-:W-:Y:S01]  /*10a50*/  FADD.FTZ R203, R14, R203 ;  /* 0x000000cb0ecb7221 */ /* 0x000fe20000010000 */
[----:B--2---:R-:W-:Y:S01]  /*10a60*/  F2FP.F16.F32.PACK_AB R167, R199, R198 ;  /* 0x000000c6c7a7723e */ /* 0x004fe200000000ff */
[----:B------:R1:W-:Y:S01]  /*10a70*/  STSM.16.M88.4 [R185], R160 ;  /* 0x000000a0b9007844 */ /* 0x0003e20000000200 */
[----:B------:R-:W-:Y:S01]  /*10a80*/  FADD.FTZ R20, R20, R13 ;  /* 0x0000000d14147221 */ /* 0x000fe20000010000 */
[----:B------:R-:W-:Y:S01]  /*10a90*/  FADD.FTZ R202, R202, R203 ;  /* 0x000000cbcaca7221 */ /* 0x000fe20000010000 */
[----:B------:R-:W-:Y:S01]  /*10aa0*/  IMAD.MOV.U32 R14, RZ, RZ, R7 ;  /* 0x000000ffff0e7224 */ /* 0x000fe200078e0007 */
[----:B------:R1:W-:Y:S01]  /*10ab0*/  STSM.16.M88.4 [R186], R164 ;  /* 0x000000a4ba007844 */ /* 0x0003e20000000200 */
[----:B------:R-:W-:Y:S01]  /*10ac0*/  WARPGROUP.ARRIVE ;  /* 0x00000000000079c5 */ /* 0x000fe20000000000 */
[----:B------:R-:W-:Y:S01]  /*10ad0*/  FADD.FTZ R169, R169, R20 ;  /* 0x00000014a9a97221 */ /* 0x000fe20000010000 */
[----:B------:R-:W-:Y:S01]  /*10ae0*/  FADD.FTZ R202, R15, R202 ;  /* 0x000000ca0fca7221 */ /* 0x000fe20000010000 */
[----:B------:R-:W-:-:S02]  /*10af0*/  IMAD.MOV.U32 R15, RZ, RZ, R8 ;  /* 0x000000ffff0f7224 */ /* 0x000fc400078e0008 */
[----:B------:R-:W-:Y:S01]  /*10b00*/  FADD.FTZ R168, R168, R169 ;  /* 0x000000a9a8a87221 */ /* 0x000fe20000010000 */
[----:B------:R-:W-:Y:S01]  /*10b10*/  HGMMA.64x256x16.F32 R24, R152, gdesc[UR8].tnspB, R24, gsb0 ;  /* 0x43e0000898187df0 */ /* 0x000fe20008000818 */
[----:B------:R-:W-:Y:S01]  /*10b20*/  UMOV UR10, UR6 ;  /* 0x00000006000a7c82 */ /* 0x000fe20008000000 */
[----:B------:R-:W-:Y:S01]  /*10b30*/  UMOV UR11, 0x40000040 ;  /* 0x40000040000b7882 */ /* 0x000fe20000000000 */
[----:B------:R-:W-:Y:S01]  /*10b40*/  R2UR UR6, R208 ;  /* 0x00000000d00672ca */ /* 0x000fe200000e0000 */
[----:B------:R-:W-:Y:S01]  /*10b50*/  FADD.FTZ R21, R21, R202 ;  /* 0x000000ca15157221 */ /* 0x000fe20000010000 */
[----:B------:R-:W-:-:S03]  /*10b60*/  FADD.FTZ R171, R171, R168 ;  /* 0x000000a8abab7221 */ /* 0x000fc60000010000 */
        /* <DEDUP_REMOVED lines=22> */
[----:B------:R-:W-:Y:S02]  /*10cd0*/  WARPGROUP.DEPBAR.LE gsb0, 0x0 ;  /* 0x00008000000079c5 */ /* 0x000fe40000010000 */
        /* <DEDUP_REMOVED lines=25> */
[----:B--2---:R-:W-:-:S04]  /*10e70*/  VIADD R11, R9, 0xffffffff ;  /* 0xffffffff090b7836 */ /* 0x004fc80000000000 */
[----:B------:R-:W-:Y:S01]  /*10e80*/  IMAD.MOV.U32 R9, RZ, RZ, R11 ;  /* 0x000000ffff097224 */ /* 0x000fe200078e000b */
[----:B-1----:R-:W-:Y:S06]  /*10e90*/  @P2 BRA `(.L_x_4235) ;  /* 0xffffffc8002c2947 */ /* 0x002fec000383ffff */
.L_x_4218:
[----:B------:R-:W1:Y:S01]  /*10ea0*/  SHFL.BFLY PT, R0, R5, 0x2, 0x1f ;  /* 0x0c401f0005007f89 */ /* 0x000e6200000e0000 */
[----:B------:R-:W-:Y:S01]  /*10eb0*/  VIADD R2, R16, 0x1 ;  /* 0x0000000110027836 */ /* 0x000fe20000000000 */
[----:B------:R-:W-:Y:S01]  /*10ec0*/  UIADD3 UR46, UR46, 0x1, URZ ;  /* 0x000000012e2e7890 */ /* 0x000fe2000fffe03f */
[----:B------:R-:W-:Y:S01]  /*10ed0*/  IMAD.U32 R12, RZ, RZ, UR7 ;  /* 0x00000007ff0c7e24 */ /* 0x000fe2000f8e00ff */
[----:B------:R-:W2:Y:S01]  /*10ee0*/  SHFL.BFLY PT, R9, R6, 0x2, 0x1f ;  /* 0x0c401f0006097f89 */ /* 0x000ea200000e0000 */
[----:B------:R-:W-:Y:S01]  /*10ef0*/  IMAD.MOV.U32 R19, RZ, RZ, -0x800000 ;  /* 0xff800000ff137424 */ /* 0x000fe200078e00ff */
[----:B------:R-:W-:Y:S08]  /*10f00*/  BAR.ARV 0x8, 0xa0 ;  /* 0x0202800000007b1d */ /* 0x000ff00000002000 */
[----:B------:R-:W-:Y:S01]  /*10f10*/  BAR.SYNC.DEFER_BLOCKING 0xf, 0x100 ;  /* 0x03c4000000007b1d */ /* 0x000fe20000010000 */
[----:B------:R-:W-:Y:S01]  /*10f20*/  ISETP.NE.AND P1, PT, R2, 0x2, PT ;  /* 0x000000020200780c */ /* 0x000fe20003f25270 */
[----:B-1----:R-:W-:Y:S01]  /*10f30*/  FADD.FTZ R0, R0, R5 ;  /* 0x0000000500007221 */ /* 0x002fe20000010000 */
[----:B--2---:R-:W-:-:S04]  /*10f40*/  FADD.FTZ R9, R9, R6 ;  /* 0x0000000609097221 */ /* 0x004fc80000010000 */
[----:B------:R-:W1:Y:S01]  /*10f50*/  SHFL.BFLY PT, R3, R0, 0x1, 0x1f ;  /* 0x0c201f0000037f89 */ /* 0x000e6200000e0000 */
[----:B------:R-:W-:-:S03]  /*10f60*/  IMAD.U32 R6, RZ, RZ, UR7 ;  /* 0x00000007ff067e24 */ /* 0x000fc6000f8e00ff */
[----:B------:R-:W2:Y:S01]  /*10f70*/  SHFL.BFLY PT, R4, R9, 0x1, 0x1f ;  /* 0x0c201f0009047f89 */ /* 0x000ea200000e0000 */
[----:B-1----:R-:W-:Y:S01]  /*10f80*/  FADD.FTZ R11, R0, R3 ;  /* 0x00000003000b7221 */ /* 0x002fe20000010000 */
[----:B------:R-:W-:Y:S01]  /*10f90*/  IMAD.MOV R3, RZ, RZ, -R23 ;  /* 0x000000ffff037224 */ /* 0x000fe200078e0a17 */
[----:B------:R-:W-:Y:S01]  /*10fa0*/  SEL R0, RZ, 0x1, P1 ;  /* 0x00000001ff007807 */ /* 0x000fe20000800000 */
[----:B--2---:R-:W-:Y:S02]  /*10fb0*/  FADD.FTZ R10, R9, R4 ;  /* 0x00000004090a7221 */ /* 0x004fe40000010000 */
[----:B------:R-:W-:Y:S02]  /*10fc0*/  FSETP.NE.FTZ.AND P2, PT, R11, RZ, PT ;  /* 0x000000ff0b00720b */ /* 0x000fe40003f55000 */
[----:B------:R-:W-:Y:S01]  /*10fd0*/  ISETP.NE.AND P0, PT, R18, R3, PT ;  /* 0x000000031200720c */ /* 0x000fe20003f05270 */
[----:B------:R-:W-:Y:S01]  /*10fe0*/  IMAD.MOV.U32 R3, RZ, RZ, RZ ;  /* 0x000000ffff037224 */ /* 0x000fe200078e00ff */
[----:B------:R-:W-:-:S02]  /*10ff0*/  FSETP.NE.FTZ.AND P3, PT, R10, RZ, PT ;  /* 0x000000ff0a00720b */ /* 0x000fc40003f75000 */
[----:B------:R-:W-:Y:S01]  /*11000*/  LOP3.LUT R17, R17, R0, RZ, 0x3c, !PT ;  /* 0x0000000011117212 */ /* 0x000fe200078e3cff */
[----:B------:R-:W-:-:S06]  /*11010*/  IMAD.MOV.U32 R0, RZ, RZ, RZ ;  /* 0x000000ffff007224 */ /* 0x000fcc00078e00ff */
[----:B------:R-:W1:Y:S01]  /*11020*/  @P2 MUFU.RCP R3, R11 ;  /* 0x0000000b00032308 */ /* 0x000e620000001000 */
[----:B------:R-:W-:Y:S01]  /*11030*/  @P2 FMUL.FTZ R6, R6, 0.69314718246459960938 ;  /* 0x3f31721806062820 */ /* 0x000fe20000410000 */
[----:B------:R-:W-:Y:S02]  /*11040*/  @!P0 IMAD R16, R16, 0x40, R22 ;  /* 0x0000004010108824 */ /* 0x000fe400078e0216 */
[----:B------:R-:W-:-:S03]  /*11050*/  @P3 FMUL.FTZ R12, R12, 0.69314718246459960938 ;  /* 0x3f3172180c0c3820 */ /* 0x000fc60000410000 */
[----:B------:R-:W-:Y:S01]  /*11060*/  @!P0 LEA R16, R16, UR36, 0x2 ;  /* 0x0000002410108c11 */ /* 0x000fe2000f8e10ff */
        /* <DEDUP_REMOVED lines=9> */
[----:B------:R-:W1:Y:S01]  /*11100*/  @P3 MUFU.LG2 R10, R10 ;  /* 0x0000000a000a3308 */ /* 0x000e620000000c00 */
        /* <DEDUP_REMOVED lines=59> */
[----:B---3--:R-:W-:Y:S01]  /*114c0*/  @P2 FMUL.FTZ R9, R9, 0.69314718246459960938 ;  /* 0x3f31721809092820 */ /* 0x008fe20000410000 */
[----:B-1----:R-:W-:Y:S01]  /*114d0*/  @P3 FMUL.FTZ R3, R10, 0.69314718246459960938 ;  /* 0x3f3172180a033820 */ /* 0x002fe20000410000 */
[----:B------:R-:W-:-:S02]  /*114e0*/  IMAD.MOV.U32 R32, RZ, RZ, -0x800000 ;  /* 0xff800000ff207424 */ /* 0x000fc400078e00ff */
        /* <DEDUP_REMOVED lines=67> */
[----:B--2---:R-:W-:Y:S01]  /*11920*/  SEL R16, R2, RZ, P1 ;  /* 0x000000ff02107207 */ /* 0x004fe20000800000 */
[----:B------:R-:W-:Y:S06]  /*11930*/  BAR.ARV 0xe, 0x100 ;  /* 0x0384000000007b1d */ /* 0x000fec0000002000 */
.L_x_4156:
        /* <DEDUP_REMOVED lines=26> */
[----:B------:R-:W-:Y:S01]  /*11ae0*/  F2FP.F16.F32.PACK_AB R57, R59, R58 ;  /* 0x0000003a3b39723e */ /* 0x000fe200000000ff */
[----:B------:R-:W-:Y:S01]  /*11af0*/  IMAD.U32 R7, RZ, RZ, UR7 ;  /* 0x00000007ff077e24 */ /* 0x000fe2000f8e00ff */
        /* <DEDUP_REMOVED lines=12> */
[----:B------:R-:W-:Y:S01]  /*11bc0*/  IADD3 R173, P3, R6, 0x40, RZ ;  /* 0x0000004006ad7810 */ /* 0x000fe20007f7e0ff */
[--C-:B------:R-:W-:Y:S01]  /*11bd0*/  IMAD.X R11, RZ, RZ, R7.reuse, P4 ;  /* 0x000000ffff0b7224 */ /* 0x100fe200020e0607 */
[----:B------:R-:W-:Y:S02]  /*11be0*/  LOP3.LUT R2, R0, R171, RZ, 0x3c, !PT ;  /* 0x000000ab00027212 */ /* 0x000fe400078e3cff */
[----:B------:R-:W-:Y:S02]  /*11bf0*/  LOP3.LUT R0, R179, 0x380, RZ, 0xc0, !PT ;  /* 0x00000380b3007812 */ /* 0x000fe400078ec0ff */
[----:B------:R-:W-:Y:S02]  /*11c00*/  IADD3 R199, P4, R6, 0x4020, RZ ;  /* 0x0000402006c77810 */ /* 0x000fe40007f9e0ff */
[----:B------:R-:W-:Y:S02]  /*11c10*/  SHF.R.U64 R0, R0, 0x3, RZ ;  /* 0x0000000300007819 */ /* 0x000fe400000012ff */
[C---:B------:R-:W-:Y:S01]  /*11c20*/  LOP3.LUT R103, R6.reuse, 0x380, RZ, 0xc0, !PT ;  /* 0x0000038006677812 */ /* 0x040fe200078ec0ff */
[----:B------:R-:W-:Y:S01]  /*11c30*/  IMAD.X R91, RZ, RZ, R7, P4 ;  /* 0x000000ffff5b7224 */ /* 0x000fe200020e0607 */
[----:B------:R-:W-:-:S02]  /*11c40*/  IADD3 R183, P2, R6, 0x2060, RZ ;  /* 0x0000206006b77810 */ /* 0x000fc40007f5e0ff */
[----:B------:R-:W-:Y:S02]  /*11c50*/  IADD3.X R9, RZ, R7, RZ, P3, !PT ;  /* 0x00000007ff097210 */ /* 0x000fe40001ffe4ff */
[C---:B------:R-:W-:Y:S01]  /*11c60*/  IADD3 R177, P5, R6.reuse, 0x2000, RZ ;  /* 0x0000200006b17810 */ /* 0x040fe20007fbe0ff */
[--C-:B------:R-:W-:Y:S01]  /*11c70*/  IMAD.X R25, RZ, RZ, R7.reuse, P2 ;  /* 0x000000ffff197224 */ /* 0x100fe200010e0607 */
[C---:B------:R-:W-:Y:S02]  /*11c80*/  IADD3 R181, P1, R6.reuse, 0x2040, RZ ;  /* 0x0000204006b57810 */ /* 0x040fe40007f3e0ff */
[----:B------:R-:W-:Y:S01]  /*11c90*/  IADD3 R197, P3, R6, 0x4000, RZ ;  /* 0x0000400006c57810 */ /* 0x000fe20007f7e0ff */
[--C-:B------:R-:W-:Y:S01]  /*11ca0*/  IMAD.X R13, RZ, RZ, R7.reuse, P5 ;  /* 0x000000ffff0d7224 */ /* 0x100fe200028e0607 */
[----:B------:R-:W-:Y:S01]  /*11cb0*/  LOP3.LUT R14, R0, R179, RZ, 0x3c, !PT ;  /* 0x000000b3000e7212 */ /* 0x000fe200078e3cff */
[--C-:B------:R-:W-:Y:S01]  /*11cc0*/  IMAD.X R21, RZ, RZ, R7.reuse, P1 ;  /* 0x000000ffff157224 */ /* 0x100fe200008e0607 */
[----:B------:R-:W-:Y:S01]  /*11cd0*/  LOP3.LUT R0, R199, 0x380, RZ, 0xc0, !PT ;  /* 0x00000380c7007812 */ /* 0x000fe200078ec0ff */
[----:B------:R-:W-:Y:S01]  /*11ce0*/  IMAD.X R29, RZ, RZ, R7, P3 ;  /* 0x000000ffff1d7224 */ /* 0x000fe200018e0607 */
[----:B------:R-:W-:-:S02]  /*11cf0*/  SHF.R.U64 R103, R103, 0x3, RZ ;  /* 0x0000000367677819 */ /* 0x000fc400000012ff */
[C---:B------:R-:W-:Y:S02]  /*11d00*/  IADD3 R106, P2, R6.reuse, 0x6020, RZ ;  /* 0x00006020066a7810 */ /* 0x040fe40007f5e0ff */
[C---:B------:R-:W-:Y:S02]  /*11d10*/  IADD3 R201, P5, R6.reuse, 0x4040, RZ ;  /* 0x0000404006c97810 */ /* 0x040fe40007fbe0ff */
[C---:B------:R-:W-:Y:S01]  /*11d20*/  IADD3 R203, P6, R6.reuse, 0x4060, RZ ;  /* 0x0000406006cb7810 */ /* 0x040fe20007fde0ff */
[--C-:B------:R-:W-:Y:S01]  /*11d30*/  IMAD.X R107, RZ, RZ, R7.reuse, P2 ;  /* 0x000000ffff6b7224 */ /* 0x100fe200010e0607 */
[C---:B------:R-:W-:Y:S01]  /*11d40*/  IADD3 R205, P1, R6.reuse, 0x6000, RZ ;  /* 0x0000600006cd7810 */ /* 0x040fe20007f3e0ff */
[--C-:B------:R-:W-:Y:S01]  /*11d50*/  IMAD.X R95, RZ, RZ, R7.reuse, P5 ;  /* 0x000000ffff5f7224 */ /* 0x100fe200028e0607 */
[C---:B------:R-:W-:Y:S01]  /*11d60*/  IADD3 R207, P3, R6.reuse, 0x6040, RZ ;  /* 0x0000604006cf7810 */ /* 0x040fe20007f7e0ff */
[----:B------:R-:W-:Y:S01]  /*11d70*/  IMAD.X R99, RZ, RZ, R7, P6 ;  /* 0x000000ffff637224 */ /* 0x000fe200030e0607 */
[----:B------:R-:W-:-:S02]  /*11d80*/  IADD3 R209, P4, R6, 0x6060, RZ ;  /* 0x0000606006d17810 */ /* 0x000fc40007f9e0ff */
[----:B------:R-:W-:Y:S01]  /*11d90*/  SHF.R.U64 R0, R0, 0x3, RZ ;  /* 0x0000000300007819 */ /* 0x000fe200000012ff */
[--C-:B------:R-:W-:Y:S01]  /*11da0*/  IMAD.X R111, RZ, RZ, R7.reuse, P3 ;  /* 0x000000ffff6f7224 */ /* 0x100fe200018e0607 */
[----:B------:R-:W-:Y:S01]  /*11db0*/  LOP3.LUT R6, R103, R6, RZ, 0x3c, !PT ;  /* 0x0000000667067212 */ /* 0x000fe200078e3cff */
[--C-:B------:R-:W-:Y:S01]  /*11dc0*/  IMAD.X R103, RZ, RZ, R7.reuse, P1 ;  /* 0x000000ffff677224 */ /* 0x100fe200008e0607 */
[----:B------:R-:W-:Y:S01]  /*11dd0*/  LOP3.LUT R8, R173, 0x380, RZ, 0xc0, !PT ;  /* 0x00000380ad087812 */ /* 0x000fe200078ec0ff */
[----:B------:R-:W-:Y:S01]  /*11de0*/  IMAD.X R115, RZ, RZ, R7, P4 ;  /* 0x000000ffff737224 */ /* 0x000fe200020e0607 */
[----:B------:R-:W-:Y:S02]  /*11df0*/  LOP3.LUT R10, R175, 0x380, RZ, 0xc0, !PT ;  /* 0x00000380af0a7812 */ /* 0x000fe400078ec0ff */
[----:B------:R-:W-:Y:S02]  /*11e00*/  LOP3.LUT R12, R177, 0x380, RZ, 0xc0, !PT ;  /* 0x00000380b10c7812 */ /* 0x000fe400078ec0ff */
[----:B------:R-:W-:-:S02]  /*11e10*/  LOP3.LUT R27, R106, 0x380, RZ, 0xc0, !PT ;  /* 0x000003806a1b7812 */ /* 0x000fc400078ec0ff */
[----:B------:R-:W-:Y:S02]  /*11e20*/  LOP3.LUT R90, R0, R199, RZ, 0x3c, !PT ;  /* 0x000000c7005a7212 */ /* 0x000fe400078e3cff */
[----:B------:R-:W-:Y:S02]  /*11e30*/  SHF.R.U64 R8, R8, 0x3, RZ ;  /* 0x0000000308087819 */ /* 0x000fe400000012ff */
[----:B------:R-:W-:Y:S02]  /*11e40*/  LOP3.LUT R20, R181, 0x380, RZ, 0xc0, !PT ;  /* 0x00000380b5147812 */ /* 0x000fe400078ec0ff */
[----:B------:R-:W-:Y:S02]  /*11e50*/  MOV R0, R6 ;  /* 0x0000000600007202 */ /* 0x000fe40000000f00 */
[----:B------:R-:W-:Y:S02]  /*11e60*/  SHF.R.U64 R10, R10, 0x3, RZ ;  /* 0x000000030a0a7819 */ /* 0x000fe400000012ff */
[----:B------:R-:W-:-:S02]  /*11e70*/  LOP3.LUT R24, R183, 0x380, RZ, 0xc0, !PT ;  /* 0x00000380b7187812 */ /* 0x000fc400078ec0ff */
[----:B------:R-:W-:Y:S02]  /*11e80*/  F2FP.F16.F32.PACK_AB R6, R157, R166 ;  /* 0x000000a69d06723e */ /* 0x000fe400000000ff */
[----:B------:R-:W-:Y:S02]  /*11e90*/  F2FP.F16.F32.PACK_AB R7, R31, R30 ;  /* 0x0000001e1f07723e */ /* 0x000fe400000000ff */
[----:B------:R-:W-:Y:S02]  /*11ea0*/  SHF.R.U64 R12, R12, 0x3, RZ ;  /* 0x000000030c0c7819 */ /* 0x000fe400000012ff */
[----:B------:R-:W-:Y:S01]  /*11eb0*/  LOP3.LUT R28, R197, 0x380, RZ, 0xc0, !PT ;  /* 0x00000380c51c7812 */ /* 0x000fe200078ec0ff */
[----:B------:R1:W-:Y:S01]  /*11ec0*/  STSM.16.M88.4 [R0], R4 ;  /* 0x0000000400007844 */ /* 0x0003e20000000200 */
[----:B------:R-:W-:Y:S02]  /*11ed0*/  LOP3.LUT R98, R203, 0x380, RZ, 0xc0, !PT ;  /* 0x00000380cb627812 */ /* 0x000fe400078ec0ff */
[----:B------:R-:W-:-:S02]  /*11ee0*/  SHF.R.U64 R27, R27, 0x3, RZ ;  /* 0x000000031b1b7819 */ /* 0x000fc400000012ff */
[----:B------:R-:W-:Y:S02]  /*11ef0*/  LOP3.LUT R8, R8, R173, RZ, 0x3c, !PT ;  /* 0x000000ad08087212 */ /* 0x000fe400078e3cff */
[----:B------:R-:W-:Y:S02]  /*11f00*/  SHF.R.U64 R20, R20, 0x3, RZ ;  /* 0x0000000314147819 */ /* 0x000fe400000012ff */
[----:B------:R-:W-:Y:S02]  /*11f10*/  LOP3.LUT R94, R201, 0x380, RZ, 0xc0, !PT ;  /* 0x00000380c95e7812 */ /* 0x000fe400078ec0ff */
[----:B------:R-:W-:Y:S02]  /*11f20*/  LOP3.LUT R114, R209, 0x380, RZ, 0xc0, !PT ;  /* 0x00000380d1727812 */ /* 0x000fe400078ec0ff */
[----:B------:R-:W-:Y:S02]  /*11f30*/  LOP3.LUT R10, R10, R175, RZ, 0x3c, !PT ;  /* 0x000000af0a0a7212 */ /* 0x000fe400078e3cff */
[----:B------:R-:W-:-:S02]  /*11f40*/  SHF.R.U64 R24, R24, 0x3, RZ ;  /* 0x0000000318187819 */ /* 0x000fc400000012ff */
[----:B------:R-:W-:Y:S02]  /*11f50*/  LOP3.LUT R12, R12, R177, RZ, 0x3c, !PT ;  /* 0x000000b10c0c7212 */ /* 0x000fe400078e3cff */
[----:B------:R-:W-:Y:S02]  /*11f60*/  SHF.R.U64 R28, R28, 0x3, RZ ;  /* 0x000000031c1c7819 */ /* 0x000fe400000012ff */
[----:B------:R-:W-:Y:S02]  /*11f70*/  LOP3.LUT R102, R205, 0x380, RZ, 0xc0, !PT ;  /* 0x00000380cd667812 */ /* 0x000fe400078ec0ff */
[----:B------:R-:W-:Y:S02]  /*11f80*/  SHF.R.U64 R98, R98, 0x3, RZ ;  /* 0x0000000362627819 */ /* 0x000fe400000012ff */
[----:B------:R-:W-:Y:S02]  /*11f90*/  LOP3.LUT R106, R27, R106, RZ, 0x3c, !PT ;  /* 0x0000006a1b6a7212 */ /* 0x000fe400078e3cff */
[----:B------:R-:W-:-:S02]  /*11fa0*/  MOV R27, R2 ;  /* 0x00000002001b7202 */ /* 0x000fc40000000f00 */
[----:B-1----:R-:W-:Y:S02]  /*11fb0*/  F2FP.F16.F32.PACK_AB R4, R33, R159 ;  /* 0x0000009f2104723e */ /* 0x002fe400000000ff */
[----:B------:R-:W-:Y:S02]  /*11fc0*/  F2FP.F16.F32.PACK_AB R5, R35, R34 ;  /* 0x000000222305723e */ /* 0x000fe400000000ff */
[----:B------:R-:W-:Y:S02]  /*11fd0*/  F2FP.F16.F32.PACK_AB R6, R37, R36 ;  /* 0x000000242506723e */ /* 0x000fe400000000ff */
[----:B------:R-:W-:Y:S02]  /*11fe0*/  F2FP.F16.F32.PACK_AB R7, R39, R38 ;  /* 0x000000262707723e */ /* 0x000fe400000000ff */
[----:B------:R-:W-:Y:S02]  /*11ff0*/  LOP3.LUT R20, R20, R181, RZ, 0x3c, !PT ;  /* 0x000000b514147212 */ /* 0x000fe400078e3cff */
[----:B------:R-:W-:Y:S01]  /*12000*/  SHF.R.U64 R94, R94, 0x3, RZ ;  /* 0x000000035e5e7819 */ /* 0x000fe200000012ff */
[----:B------:R1:W-:Y:S01]  /*12010*/  STSM.16.M88.4 [R27], R4 ;  /* 0x000000041b007844 */ /* 0x0003e20000000200 */
[----:B------:R-:W-:-:S02]  /*12020*/  LOP3.LUT R110, R207, 0x380, RZ, 0xc0, !PT ;  /* 0x00000380cf6e7812 */ /* 0x000fc400078ec0ff */
[----:B------:R-:W-:Y:S02]  /*12030*/  SHF.R.U64 R114, R114, 0x3, RZ ;  /* 0x0000000372727819 */ /* 0x000fe400000012ff */
[----:B------:R-:W-:Y:S02]  /*12040*/  MOV R8, R8 ;  /* 0x0000000800087202 */ /* 0x000fe40000000f00 */
[----:B------:R-:W-:Y:S02]  /*12050*/  LOP3.LUT R24, R24, R183, RZ, 0x3c, !PT ;  /* 0x000000b718187212 */ /* 0x000fe400078e3cff */
[----:B------:R-:W-:Y:S01]  /*12060*/  MOV R10, R10 ;  /* 0x0000000a000a7202 */ /* 0x000fe20000000f00 */
[----:B------:R1:W-:Y:S01]  /*12070*/  STSM.16.M88.4 [R8], R40 ;  /* 0x0000002808007844 */ /* 0x0003e20000000200 */
[----:B------:R-:W-:Y:S02]  /*12080*/  LOP3.LUT R28, R28, R197, RZ, 0x3c, !PT ;  /* 0x000000c51c1c7212 */ /* 0x000fe400078e3cff */
[----:B------:R-:W-:Y:S01]  /*12090*/  SHF.R.U64 R102, R102, 0x3, RZ ;  /* 0x0000000366667819 */ /* 0x000fe200000012ff */
[----:B------:R1:W-:Y:S01]  /*120a0*/  STSM.16.M88.4 [R10], R48 ;  /* 0x000000300a007844 */ /* 0x0003e20000000200 */
[----:B------:R-:W-:-:S02]  /*120b0*/  LOP3.LUT R98, R98, R203, RZ, 0x3c, !PT ;  /* 0x000000cb62627212 */ /* 0x000fc400078e3cff */
[----:B------:R-:W-:Y:S02]  /*120c0*/  MOV R12, R12 ;  /* 0x0000000c000c7202 */ /* 0x000fe40000000f00 */
[----:B------:R-:W-:Y:S02]  /*120d0*/  F2FP.F16.F32.PACK_AB R72, R73, R72 ;  /* 0x000000484948723e */ /* 0x000fe400000000ff */
[----:B------:R-:W-:Y:S01]  /*120e0*/  MOV R14, R14 ;  /* 0x0000000e000e7202 */ /* 0x000fe20000000f00 */
[----:B------:R1:W-:Y:S01]  /*120f0*/  STSM.16.M88.4 [R12], R56 ;  /* 0x000000380c007844 */ /* 0x0003e20000000200 */
[----:B------:R-:W-:Y:S02]  /*12100*/  F2FP.F16.F32.PACK_AB R66, R69, R68 ;  /* 0x000000444542723e */ /* 0x000fe400000000ff */
[----:B------:R-:W-:Y:S02]  /*12110*/  F2FP.F16.F32.PACK_AB R67, R71, R70 ;  /* 0x000000464743723e */ /* 0x000fe400000000ff */
[----:B------:R-:W-:-:S02]  /*12120*/  F2FP.F16.F32.PACK_AB R73, R75, R74 ;  /* 0x0000004a4b49723e */ /* 0x000fc400000000ff */
[----:B------:R-:W-:Y:S01]  /*12130*/  F2FP.F16.F32.PACK_AB R80, R81, R80 ;  /* 0x000000505150723e */ /* 0x000fe200000000ff */
[----:B------:R1:W-:Y:S01]  /*12140*/  STSM.16.M88.4 [R14], R64 ;  /* 0x000000400e007844 */ /* 0x0003e20000000200 */
[----:B------:R-:W-:Y:S02]  /*12150*/  LOP3.LUT R94, R94, R201, RZ, 0x3c, !PT ;  /* 0x000000c95e5e7212 */ /* 0x000fe400078e3cff */
[----:B------:R-:W-:Y:S02]  /*12160*/  SHF.R.U64 R110, R110, 0x3, RZ ;  /* 0x000000036e6e7819 */ /* 0x000fe400000012ff */
[----:B------:R-:W-:Y:S02]  /*12170*/  LOP3.LUT R114, R114, R209, RZ, 0x3c, !PT ;  /* 0x000000d172727212 */ /* 0x000fe400078e3cff */
[----:B------:R-:W-:Y:S02]  /*12180*/  MOV R20, R20 ;  /* 0x0000001400147202 */ /* 0x000fe40000000f00 */
[----:B------:R-:W-:-:S02]  /*12190*/  F2FP.F16.F32.PACK_AB R74, R77, R76 ;  /* 0x0000004c4d4a723e */ /* 0x000fc400000000ff */
[----:B------:R-:W-:Y:S02]  /*121a0*/  F2FP.F16.F32.PACK_AB R75, R79, R78 ;  /* 0x0000004e4f4b723e */ /* 0x000fe400000000ff */
[----:B------:R-:W-:Y:S02]  /*121b0*/  F2FP.F16.F32.PACK_AB R81, R83, R82 ;  /* 0x000000525351723e */ /* 0x000fe400000000ff */
[----:B------:R-:W-:Y:S01]  /*121c0*/  MOV R24, R24 ;  /* 0x0000001800187202 */ /* 0x000fe20000000f00 */
        /* <DEDUP_REMOVED lines=8> */
[----:B------:R-:W-:Y:S02]  /*12250*/  MOV R2, R98 ;  /* 0x0000006200027202 */ /* 0x000fe40000000f00 */
[----:B------:R-:W-:Y:S02]  /*12260*/  F2FP.F16.F32.PACK_AB R89, R152, R26 ;  /* 0x0000001a9859723e */ /* 0x000fe400000000ff */
[----:B------:R-:W-:-:S02]  /*12270*/  F2FP.F16.F32.PACK_AB R90, R93, R92 ;  /* 0x0000005c5d5a723e */ /* 0x000fc400000000ff */
[----:B------:R-:W-:Y:S02]  /*12280*/  F2FP.F16.F32.PACK_AB R91, R154, R153 ;  /* 0x000000999a5b723e */ /* 0x000fe400000000ff */
[----:B------:R-:W-:Y:S02]  /*12290*/  F2FP.F16.F32.PACK_AB R96, R97, R96 ;  /* 0x000000606160723e */ /* 0x000fe400000000ff */
[----:B------:R-:W-:Y:S01]  /*122a0*/  F2FP.F16.F32.PACK_AB R97, R156, R155 ;  /* 0x0000009b9c61723e */ /* 0x000fe200000000ff */
[----:B------:R1:W-:Y:S01]  /*122b0*/  STSM.16.M88.4 [R28], R88 ;  /* 0x000000581c007844 */ /* 0x0003e20000000200 */
        /* <DEDUP_REMOVED lines=31> */
[----:B------:R-:W-:Y:S02]  /*124b0*/  MOV R110, R110 ;  /* 0x0000006e006e7202 */ /* 0x000fe40000000f00 */
[----:B------:R-:W-:-:S02]  /*124c0*/  F2FP.F16.F32.PACK_AB R138, R141, R140 ;  /* 0x0000008c8d8a723e */ /* 0x000fc400000000ff */
        /* <DEDUP_REMOVED lines=11> */
[----:B--2---:R-:W2:Y:S02]  /*12580*/  FENCE.VIEW.ASYNC.S ;  /* 0x00000000000073c6 */ /* 0x004ea40000000000 */
[----:B--2---:R-:W-:Y:S06]  /*12590*/  BAR.ARV 0x1, 0x120 ;  /* 0x0044800000007b1d */ /* 0x004fec0000002000 */
[----:B------:R-:W-:Y:S05]  /*125a0*/  @P0 BRA `(.L_x_4237) ;  /* 0x0000000000740947 */ /* 0x000fea0003800000 */
[----:B-1----:R-:W1:Y:S01]  /*125b0*/  LDC.64 R4, c[0x0][0xc78] ;  /* 0x00031e00ff047b82 */ /* 0x002e620000000a00 */
[----:B------:R-:W-:Y:S01]  /*125c0*/  USHF.R.S32.HI UR5, URZ, 0x1f, UR43 ;  /* 0x0000001f3f057899 */ /* 0x000fe2000801142b */
[----:B------:R-:W-:Y:S01]  /*125d0*/  IMAD.MOV R7, RZ, RZ, -R23 ;  /* 0x000000ffff077224 */ /* 0x000fe200078e0a17 */
[----:B------:R-:W-:Y:S02]  /*125e0*/  ULDC.64 UR8, c[0x0][0xc70] ;  /* 0x00031c0000087ab9 */ /* 0x000fe40000000a00 */
[----:B------:R-:W-:Y:S02]  /*125f0*/  UIMAD UR5, UR5, UR8, URZ ;  /* 0x00000008050572a4 */ /* 0x000fe4000f8e023f */
[----:B------:R-:W-:Y:S01]  /*12600*/  UIMAD.WIDE.U32 UR6, UR43, UR8, URZ ;  /* 0x000000082b0672a5 */ /* 0x000fe2000f8e003f */
[----:B------:R-:W-:Y:S01]  /*12610*/  ISETP.NE.AND P0, PT, R18, R7, PT ;  /* 0x000000071200720c */ /* 0x000fe20003f05270 */
[----:B------:R-:W-:Y:S01]  /*12620*/  UIMAD UR5, UR43, UR9, UR5 ;  /* 0x000000092b0572a4 */ /* 0x000fe2000f8e0205 */
[----:B------:R-:W-:Y:S01]  /*12630*/  VIADD R7, R22, UR42 ;  /* 0x0000002a16077c36 */ /* 0x000fe20008000000 */
        /* <DEDUP_REMOVED lines=20> */
.L_x_4237:
[----:B-1----:R-:W1:Y:S02]  /*12780*/  SHFL.IDX PT, R0, R193, RZ, 0x1f ;  /* 0x00001fffc1007589 */ /* 0x002e6400000e0000 */
[----:B-1----:R-:W-:-:S13]  /*12790*/  ISETP.NE.AND P0, PT, R0, 0x7, PT ;  /* 0x000000070000780c */ /* 0x002fda0003f05270 */
        /* <DEDUP_REMOVED lines=19> */
[----:B-1----:R-:W-:Y:S01]  /*128d0*/  UMOV UR40, UR5 ;  /* 0x0000000500287c82 */ /* 0x002fe20008000000 */
[----:B------:R-:W-:Y:S01]  /*128e0*/  UMOV UR41, UR8 ;  /* 0x0000000800297c82 */ /* 0x000fe20008000000 */
[----:B------:R-:W-:Y:S01]  /*128f0*/  UIADD3 UR5, UR36, 0xa000, URZ ;  /* 0x0000a00024057890 */ /* 0x000fe2000fffe03f */
[----:B------:R1:W-:Y:S01]  /*12900*/  UTMASTG.5D [UR40], [UR6] ;  /* 0x00000028060073b5 */ /* 0x0003e20008020000 */
[----:B------:R-:W-:Y:S01]  /*12910*/  UMOV UR8, 0x140 ;  /* 0x0000014000087882 */ /* 0x000fe20000000000 */
[----:B-1----:R-:W-:Y:S01]  /*12920*/  UMOV UR40, UR9 ;  /* 0x0000000900287c82 */ /* 0x002fe20008000000 */
[----:B------:R-:W-:Y:S01]  /*12930*/  UMOV UR41, UR10 ;  /* 0x0000000a00297c82 */ /* 0x000fe20008000000 */
[----:B------:R-:W-:Y:S01]  /*12940*/  UIADD3 UR9, UR36, 0xc000, URZ ;  /* 0x0000c00024097890 */ /* 0x000fe2000fffe03f */
[----:B------:R1:W-:Y:S01]  /*12950*/  UTMASTG.5D [UR40], [UR6] ;  /* 0x00000028060073b5 */ /* 0x0003e20008020000 */
[----:B------:R-:W-:Y:S01]  /*12960*/  UIADD3 UR10, UR36, 0xe000, URZ ;  /* 0x0000e000240a7890 */ /* 0x000fe2000fffe03f */
[----:B-1----:R-:W-:Y:S01]  /*12970*/  UMOV UR40, UR11 ;  /* 0x0000000b00287c82 */ /* 0x002fe20008000000 */
[----:B------:R-:W-:-:S02]  /*12980*/  UMOV UR41, UR12 ;  /* 0x0000000c00297c82 */ /* 0x000fc40008000000 */
[----:B------:R1:W-:Y:S02]  /*12990*/  UTMASTG.5D [UR40], [UR6] ;  /* 0x00000028060073b5 */ /* 0x0003e40008020000 */
[----:B-1----:R-:W-:Y:S01]  /*129a0*/  UMOV UR40, UR13 ;  /* 0x0000000d00287c82 */ /* 0x002fe20008000000 */
[----:B------:R-:W-:Y:S02]  /*129b0*/  UMOV UR41, UR14 ;  /* 0x0000000e00297c82 */ /* 0x000fe40008000000 */
[----:B------:R1:W-:Y:S02]  /*129c0*/  UTMASTG.5D [UR40], [UR6] ;  /* 0x00000028060073b5 */ /* 0x0003e40008020000 */
[----:B-1----:R-:W-:Y:S01]  /*129d0*/  UMOV UR40, UR5 ;  /* 0x0000000500287c82 */ /* 0x002fe20008000000 */
[----:B------:R-:W-:Y:S01]  /*129e0*/  UMOV UR41, UR8 ;  /* 0x0000000800297c82 */ /* 0x000fe20008000000 */
[----:B------:R-:W-:Y:S01]  /*129f0*/  UMOV UR5, 0x180 ;  /* 0x0000018000057882 */ /* 0x000fe20000000000 */
[----:B------:R1:W-:Y:S02]  /*12a00*/  UTMASTG.5D [UR40], [UR6] ;  /* 0x00000028060073b5 */ /* 0x0003e40008020000 */
[----:B-1----:R-:W-:Y:S01]  /*12a10*/  UMOV UR40, UR9 ;  /* 0x0000000900287c82 */ /* 0x002fe20008000000 */
[----:B------:R-:W-:Y:S01]  /*12a20*/  UMOV UR41, UR5 ;  /* 0x0000000500297c82 */ /* 0x000fe20008000000 */
[----:B------:R-:W-:Y:S01]  /*12a30*/  UMOV UR5, 0x1c0 ;  /* 0x000001c000057882 */ /* 0x000fe20000000000 */
        /* <DEDUP_REMOVED lines=9> */
.L_x_4240:
[----:B------:R-:W-:Y:S05]  /*12ad0*/  BSYNC B0 ;  /* 0x0000000000007941 */ /* 0x000fea0003800000 */
.L_x_4239:
[----:B------:R-:W-:Y:S05]  /*12ae0*/  BRA `(.L_x_4238) ;  /* 0x0000000800287947 */ /* 0x000fea0003800000 */
.L_x_4236:
        /* <DEDUP_REMOVED lines=20> */
[C---:B---3--:R-:W-:Y:S02]  /*12c30*/  IMAD R0, R8.reuse, UR8, RZ ;  /* 0x0000000808007c24 */ /* 0x048fe4000f8e02ff */
        /* <DEDUP_REMOVED lines=8> */
.L_x_4242:
[----:B------:R-:W-:Y:S05]  /*12cc0*/  BSYNC B0 ;  /* 0x0000000000007941 */ /* 0x000fea0003800000 */
.L_x_4241:
[----:B------:R-:W-:Y:S01]  /*12cd0*/  ULDC.64 UR6, c[0x0][0xb88] ;  /* 0x0002e20000067ab9 */ /* 0x000fe20000000a00 */
[----:B------:R-:W3:Y:S01]  /*12ce0*/  LDC.64 R10, c[0x0][0xbe8] ;  /* 0x0002fa00ff0a7b82 */ /* 0x000ee20000000a00 */
[----:B------:R-:W-:Y:S01]  /*12cf0*/  ISETP.GE.AND P1, PT, R12, UR7, PT ;  /* 0x000000070c007c0c */ /* 0x000fe2000bf26270 */
[C---:B--2---:R-:W-:Y:S01]  /*12d00*/  VIADD R4, R188.reuse, 0x180 ;  /* 0x00000180bc047836 */ /* 0x044fe20000000000 */
[C---:B------:R-:W-:Y:S01]  /*12d10*/  ISETP.GE.AND P0, PT, R188.reuse, UR7, PT ;  /* 0x00000007bc007c0c */ /* 0x040fe2000bf06270 */
[C---:B------:R-:W-:Y:S01]  /*12d20*/  VIADD R14, R188.reuse, 0x80 ;  /* 0x00000080bc0e7836 */ /* 0x040fe20000000000 */
[----:B------:R-:W-:Y:S01]  /*12d30*/  SEL R2, RZ, 0xffffffff, P1 ;  /* 0xffffffffff027807 */ /* 0x000fe20000800000 */
[----:B------:R-:W-:Y:S01]  /*12d40*/  VIADD R15, R188, 0xc0 ;  /* 0x000000c0bc0f7836 */ /* 0x000fe20000000000 */
[----:B------:R-:W-:Y:S01]  /*12d50*/  ISETP.GE.AND P3, PT, R4, UR7, PT ;  /* 0x0000000704007c0c */ /* 0x000fe2000bf66270 */
[----:B------:R-:W2:Y:S01]  /*12d60*/  LDC R8, c[0x0][0xeac] ;  /* 0x0003ab00ff087b82 */ /* 0x000ea20000000800 */
[----:B------:R-:W-:Y:S01]  /*12d70*/  VIADD R5, R188, 0x1c0 ;  /* 0x000001c0bc057836 */ /* 0x000fe20000000000 */
[----:B------:R-:W-:Y:S01]  /*12d80*/  SEL R0, RZ, 0x1, P0 ;  /* 0x00000001ff007807 */ /* 0x000fe20000000000 */
[----:B------:R-:W-:Y:S01]  /*12d90*/  IMAD.SHL.U32 R3, R2, 0x2, RZ ;  /* 0x0000000202037824 */ /* 0x000fe200078e00ff */
[----:B------:R-:W-:Y:S01]  /*12da0*/  ISETP.GE.AND P0, PT, R14, UR7, PT ;  /* 0x000000070e007c0c */ /* 0x000fe2000bf06270 */
[----:B-1----:R-:W-:Y:S01]  /*12db0*/  IMAD R4, R6, UR5, RZ ;  /* 0x0000000506047c24 */ /* 0x002fe2000f8e02ff */
[----:B------:R-:W-:Y:S01]  /*12dc0*/  ISETP.GE.AND P2, PT, R15, UR7, PT ;  /* 0x000000070f007c0c */ /* 0x000fe2000bf46270 */
[C---:B------:R-:W-:Y:S01]  /*12dd0*/  VIADD R20, R188.reuse, 0x140 ;  /* 0x00000140bc147836 */ /* 0x040fe20000000000 */
[----:B------:R-:W-:Y:S01]  /*12de0*/  ISETP.GE.AND P1, PT, R5, UR7, PT ;  /* 0x0000000705007c0c */ /* 0x000fe2000bf26270 */
[----:B------:R-:W-:Y:S01]  /*12df0*/  VIADD R19, R188, 0x100 ;  /* 0x00000100bc137836 */ /* 0x000fe20000000000 */
[----:B------:R-:W-:Y:S01]  /*12e00*/  SHF.R.S32.HI R189, RZ, 0x1f, R188 ;  /* 0x0000001fffbd7819 */ /* 0x000fe200000114bc */
[----:B------:R-:W-:Y:S01]  /*12e10*/  IMAD R7, R7, UR43, R4 ;  /* 0x0000002b07077c24 */ /* 0x000fe2000f8e0204 */
[----:B------:R-:W-:Y:S01]  /*12e20*/  LOP3.LUT R0, R3, 0x2, R0, 0xe2, !PT ;  /* 0x0000000203007812 */ /* 0x000fe200078ee200 */
[----:B------:R-:W-:Y:S01]  /*12e30*/  UIADD3 UR42, -UR42, UR6, URZ ;  /* 0x000000062a2a7290 */ /* 0x000fe2000fffe13f */
[----:B------:R-:W-:Y:S01]  /*12e40*/  SEL R5, RZ, 0x4, P0 ;  /* 0x00000004ff057807 */ /* 0x000fe20000000000 */
[----:B------:R-:W-:Y:S01]  /*12e50*/  IMAD.WIDE.U32 R2, R6, UR43, R188 ;  /* 0x0000002b06027c25 */ /* 0x000fe2000f8e00bc */
[----:B------:R-:W-:Y:S01]  /*12e60*/  SEL R4, RZ, 0x8, P2 ;  /* 0x00000008ff047807 */ /* 0x000fe20001000000 */
[----:B------:R-:W-:Y:S01]  /*12e70*/  ULOP3.LUT UR39, URZ, UR39, URZ, 0x33, !UPT ;  /* 0x000000273f277292 */ /* 0x000fe2000f8e333f */
[----:B------:R-:W-:Y:S01]  /*12e80*/  ISETP.GE.AND P2, PT, R20, UR7, PT ;  /* 0x0000000714007c0c */ /* 0x000fe2000bf46270 */
[----:B------:R-:W-:Y:S01]  /*12e90*/  VIADD R6, R190, 0x20 ;  /* 0x00000020be067836 */ /* 0x000fe20000000000 */
[----:B------:R-:W-:Y:S01]  /*12ea0*/  ISETP.GE.AND P0, PT, R19, UR7, PT ;  /* 0x0000000713007c0c */ /* 0x000fe2000bf06270 */
[----:B------:R-:W-:Y:S01]  /*12eb0*/  IMAD.IADD R3, R3, 0x1, R7 ;  /* 0x0000000103037824 */ /* 0x000fe200078e0207 */
[----:B------:R-:W-:Y:S01]  /*12ec0*/  LOP3.LUT R0, R4, R0, R5, 0xfe, !PT ;  /* 0x0000000004007212 */ /* 0x000fe200078efe05 */
[----:B------:R-:W-:Y:S01]  /*12ed0*/  BSSY B0, `(.L_x_4243) ;  /* 0x000002c000007945 */ /* 0x000fe20003800000 */
[----:B------:R-:W-:Y:S01]  /*12ee0*/  SEL R4, RZ, 0x20, P2 ;  /* 0x00000020ff047807 */ /* 0x000fe20001000000 */
[----:B--2---:R-:W-:Y:S01]  /*12ef0*/  VIADD R13, R8, UR39 ;  /* 0x00000027080d7c36 */ /* 0x004fe20008000000 */
[----:B------:R-:W-:-:S02]  /*12f00*/  ISETP.GE.AND P2, PT, R190, UR42, PT ;  /* 0x0000002abe007c0c */ /* 0x000fc4000bf46270 */
[----:B------:R-:W-:Y:S02]  /*12f10*/  SEL R5, RZ, 0x10, P0 ;  /* 0x00000010ff057807 */ /* 0x000fe40000000000 */
[----:B------:R-:W-:Y:S01]  /*12f20*/  ISETP.GE.AND P0, PT, R6, UR42, PT ;  /* 0x0000002a06007c0c */ /* 0x000fe2000bf06270 */
[----:B---3--:R-:W-:Y:S01]  /*12f30*/  IMAD R6, R10, UR8, RZ ;  /* 0x000000080a067c24 */ /* 0x008fe2000f8e02ff */
[----:B------:R-:W-:Y:S02]  /*12f40*/  LOP3.LUT R5, R4, R0, R5, 0xfe, !PT ;  /* 0x0000000004057212 */ /* 0x000fe400078efe05 */
[----:B------:R-:W-:Y:S01]  /*12f50*/  SEL R0, RZ, 0x40, P3 ;  /* 0x00000040ff007807 */ /* 0x000fe20001800000 */
[----:B------:R-:W-:Y:S01]  /*12f60*/  IMAD R11, R11, UR44, R6 ;  /* 0x0000002c0b0b7c24 */ /* 0x000fe2000f8e0206 */
[----:B------:R-:W-:Y:S01]  /*12f70*/  SHF.R.S32.HI R191, RZ, 0x1f, R190 ;  /* 0x0000001fffbf7819 */ /* 0x000fe200000114be */
[----:B------:R-:W-:Y:S01]  /*12f80*/  IMAD.WIDE.U32 R6, R10, UR44, R2 ;  /* 0x0000002c0a067c25 */ /* 0x000fe2000f8e0002 */
[----:B------:R-:W-:-:S02]  /*12f90*/  LOP3.LUT R9, R5, R0, RZ, 0xfc, !PT ;  /* 0x0000000005097212 */ /* 0x000fc400078efcff */
[----:B------:R-:W-:Y:S01]  /*12fa0*/  SEL R0, RZ, 0x80, P1 ;  /* 0x00000080ff007807 */ /* 0x000fe20000800000 */
[----:B------:R-:W-:-:S03]  /*12fb0*/  IMAD.WIDE R4, R13, 0x40, R190 ;  /* 0x000000400d047825 */ /* 0x000fc600078e02be */
[----:B------:R-:W-:Y:S01]  /*12fc0*/  LOP3.LUT R0, R9, R0, RZ, 0xfc, !PT ;  /* 0x0000000009007212 */ /* 0x000fe200078efcff */
[----:B------:R-:W-:Y:S01]  /*12fd0*/  IMAD.IADD R13, R7, 0x1, R11 ;  /* 0x00000001070d7824 */ /* 0x000fe200078e020b */
[----:B------:R-:W-:Y:S06]  /*12fe0*/  @P2 BRA `(.L_x_4244) ;  /* 0x0000000000682947 */ /* 0x000fec0003800000 */
[----:B------:R-:W-:Y:S01]  /*12ff0*/  ULDC.64 UR8, c[0x0][0xbd8] ;  /* 0x0002f60000087ab9 */ /* 0x000fe20000000a00 */
[----:B------:R-:W-:Y:S01]  /*13000*/  MOV R3, R13 ;  /* 0x0000000d00037202 */ /* 0x000fe20000000f00 */
[----:B------:R-:W-:Y:S01]  /*13010*/  IMAD R11, R5, UR8, RZ ;  /* 0x00000008050b7c24 */ /* 0x000fe2000f8e02ff */
[----:B------:R-:W-:Y:S01]  /*13020*/  ISETP.GE.AND P6, PT, R188, UR7, PT ;  /* 0x00000007bc007c0c */ /* 0x000fe2000bfc6270 */
[----:B------:R-:W-:Y:S01]  /*13030*/  IMAD.MOV.U32 R2, RZ, RZ, R6 ;  /* 0x000000ffff027224 */ /* 0x000fe200078e0006 */
[----:B------:R-:W-:Y:S01]  /*13040*/  ISETP.GE.AND P1, PT, R12, UR7, PT ;  /* 0x000000070c007c0c */ /* 0x000fe2000bf26270 */
[C---:B------:R-:W-:Y:S01]  /*13050*/  IMAD R11, R4.reuse, UR9, R11 ;  /* 0x00000009040b7c24 */ /* 0x040fe2000f8e020b */
[----:B------:R-:W-:Y:S01]  /*13060*/  ISETP.GE.AND P3, PT, R15, UR7, PT ;  /* 0x000000070f007c0c */ /* 0x000fe2000bf66270 */
[----:B------:R-:W-:Y:S01]  /*13070*/  IMAD.WIDE.U32 R2, R4, UR8, R2 ;  /* 0x0000000804027c25 */ /* 0x000fe2000f8e0002 */
[----:B------:R-:W-:Y:S01]  /*13080*/  ULDC.64 UR8, c[0x0][0xb80] ;  /* 0x0002e00000087ab9 */ /* 0x000fe20000000a00 */
[----:B------:R-:W-:-:S02]  /*13090*/  ISETP.GE.AND P4, PT, R19, UR7, PT ;  /* 0x0000000713007c0c */ /* 0x000fc4000bf86270 */
[----:B------:R-:W-:Y:S01]  /*130a0*/  IMAD.IADD R3, R3, 0x1, R11 ;  /* 0x0000000103037824 */ /* 0x000fe200078e020b */
[----:B------:R-:W-:Y:S02]  /*130b0*/  LEA R10, P2, R2, UR8, 0x1 ;  /* 0x00000008020a7c11 */ /* 0x000fe4000f8408ff */
        /* <DEDUP_REMOVED lines=13> */
.L_x_4244:
[----:B------:R-:W-:Y:S05]  /*13190*/  BSYNC B0 ;  /* 0x0000000000007941 */ /* 0x000fea0003800000 */
.L_x_4243:
        /* <DEDUP_REMOVED lines=30> */
.L_x_4245:
[----:B------:R-:W-:Y:S05]  /*13380*/  BSYNC B0 ;  /* 0x0000000000007941 */ /* 0x000fea0003800000 */
.L_x_4238:
[----:B------:R-:W3:Y:S02]  /*13390*/  LDC R0, c[0x0][0xea8] ;  /* 0x0003aa00ff007b82 */ /* 0x000ee40000000800 */
[----:B---3--:R-:W-:-:S13]  /*133a0*/  ISETP.LE.AND P0, PT, R0, UR4, PT ;  /* 0x0000000400007c0c */ /* 0x008fda000bf03270 */
[----:B------:R-:W-:Y:S05]  /*133b0*/  @!P0 BRA `(.L_x_4246) ;  /* 0xfffffed800e88947 */ /* 0x000fea000383ffff */
[----:B------:R-:W-:Y:S05]  /*133c0*/  EXIT ;  /* 0x000000000000794d */ /* 0x000fea0003800000 */
.L_x_4145:
        /* <DEDUP_REMOVED lines=13> */
[----:B------:R-:W-:Y:S01]  /*134a0*/  ULDC UR5, c[0x0][0xc] ;  /* 0x0000030000057ab9 */ /* 0x000fe20000000800 */
[----:B------:R-:W-:Y:S01]  /*134b0*/  LOP3.LUT R19, R19, 0x1f, RZ, 0xc0, !PT ;  /* 0x0000001f13137812 */ /* 0x000fe200078ec0ff */
[----:B------:R-:W-:Y:S01]  /*134c0*/  IMAD.U32 R0, RZ, RZ, UR5 ;  /* 0x00000005ff007e24 */ /* 0x000fe2000f8e00ff */
[----:B------:R-:W-:Y:S01]  /*134d0*/  ULDC.64 UR46, c[0x0][0x198] ;  /* 0x00006600002e7ab9 */ /* 0x000fe20000000a00 */
[----:B------:R-:W-:Y:S01]  /*134e0*/  IMAD.U32 R18, RZ, RZ, UR4 ;  /* 0x00000004ff127e24 */ /* 0x000fe2000f8e00ff */
[----:B------:R-:W-:Y:S01]  /*134f0*/  UMOV UR61, URZ ;  /* 0x0000003f003d7c82 */ /* 0x000fe20008000000 */
[----:B------:R-:W-:Y:S01]  /*13500*/  IMAD.MOV.U32 R17, RZ, RZ, 0x1 ;  /* 0x00000001ff117424 */ /* 0x000fe200078e00ff */
[----:B------:R1:W-:Y:S01]  /*13510*/  STL [R1], R0 ;  /* 0x0000000001007387 */ /* 0x0003e20000100800 */
[----:B------:R-:W-:-:S07]  /*13520*/  IMAD.MOV.U32 R16, RZ, RZ, RZ ;  /* 0x000000ffff107224 */ /* 0x000fce00078e00ff */
.L_x_4303:
        /* <DEDUP_REMOVED lines=21> */
.L_x_4248:
[----:B------:R-:W-:Y:S01]  /*13680*/  ULDC UR11, c[0x0][0xec4] ;  /* 0x0003b100000b7ab9 */ /* 0x000fe20000000800 */
[----:B------:R-:W-:Y:S01]  /*13690*/  UMOV UR9, UR10 ;  /* 0x0000000a00097c82 */ /* 0x000fe20008000000 */
[----:B------:R-:W-:-:S11]  /*136a0*/  UISETP.NE.AND UP0, UPT, UR11, 0x1, UPT ;  /* 0x000000010b00788c */ /* 0x000fd6000bf05270 */
[----:B------:R-:W-:Y:S02]  /*136b0*/  @UP0 ULDC.64 UR12, c[0x0][0xec8] ;  /* 0x0003b200000c0ab9 */ /* 0x000fe40000000a00 */
[----:B------:R-:W-:-:S04]  /*136c0*/  UIMAD.WIDE.U32 UR6, UR10, UR12, URZ ;  /* 0x0000000c0a0672a5 */ /* 0x000fc8000f8e003f */
[----:B------:R-:W-:-:S04]  /*136d0*/  @UP0 USHF.R.U32.HI UR9, URZ, UR13, UR7 ;  /* 0x0000000d3f090299 */ /* 0x000fc80008011607 */
[----:B------:R-:W-:-:S12]  /*136e0*/  UIMAD UR6, UR9, UR11, URZ ;  /* 0x0000000b090672a4 */ /* 0x000fd8000f8e023f */
.L_x_4249:
        /* <DEDUP_REMOVED lines=40> */
.L_x_4251:
[----:B------:R-:W-:-:S11]  /*13970*/  UISETP.NE.AND UP0, UPT, UR7, 0x1, UPT ;  /* 0x000000010700788c */ /* 0x000fd6000bf05270 */
[----:B------:R-:W-:Y:S02]  /*13980*/  @UP0 ULDC.64 UR16, c[0x0][0xae0] ;  /* 0x0002b80000100ab9 */ /* 0x000fe40000000a00 */
[----:B------:R-:W-:-:S04]  /*13990*/  UIMAD.WIDE.U32 UR8, UR10, UR16, URZ ;  /* 0x000000100a0872a5 */ /* 0x000fc8000f8e003f */
[----:B------:R-:W-:-:S12]  /*139a0*/  @UP0 USHF.R.U32.HI UR10, URZ, UR17, UR9 ;  /* 0x000000113f0a0299 */ /* 0x000fd80008011609 */
.L_x_4252:
[----:B------:R-:W-:-:S04]  /*139b0*/  UIMAD UR10, UR10, UR7, UR7 ;  /* 0x000000070a0a72a4 */ /* 0x000fc8000f8e0207 */
[----:B------:R-:W-:-:S04]  /*139c0*/  UISETP.LT.AND UP0, UPT, UR6, UR10, UPT ;  /* 0x0000000a0600728c */ /* 0x000fc8000bf01270 */
[----:B------:R-:W-:-:S12]  /*139d0*/  USEL UR6, UR6, UR10, UP0 ;  /* 0x0000000a06067287 */ /* 0x000fd80008000000 */
.L_x_4250:
        /* <DEDUP_REMOVED lines=25> */
.L_x_4254:
[----:B------:R-:W-:-:S11]  /*13b70*/  UISETP.NE.AND UP0, UPT, UR7, 0x1, UPT ;  /* 0x000000010700788c */ /* 0x000fd6000bf05270 */
[----:B------:R-:W-:Y:S02]  /*13b80*/  @UP0 ULDC.64 UR12, c[0x0][0xae0] ;  /* 0x0002b800000c0ab9 */ /* 0x000fe40000000a00 */
[----:B------:R-:W-:-:S04]  /*13b90*/  UIMAD.WIDE.U32 UR8, UR6, UR12, URZ ;  /* 0x0000000c060872a5 */ /* 0x000fc8000f8e003f */
[----:B------:R-:W-:-:S12]  /*13ba0*/  @UP0 USHF.R.U32.HI UR6, URZ, UR13, UR9 ;  /* 0x0000000d3f060299 */ /* 0x000fd80008011609 */
.L_x_4255:
[----:B------:R-:W-:-:S04]  /*13bb0*/  UIMAD UR6, UR6, UR7, URZ ;  /* 0x00000007060672a4 */ /* 0x000fc8000f8e023f */
[----:B------:R-:W-:-:S04]  /*13bc0*/  UISETP.LT.AND UP0, UPT, UR10, UR6, UPT ;  /* 0x000000060a00728c */ /* 0x000fc8000bf01270 */
[----:B------:R-:W-:-:S12]  /*13bd0*/  USEL UR10, UR10, UR6, !UP0 ;  /* 0x000000060a0a7287 */ /* 0x000fd8000c000000 */
.L_x_4253:
        /* <DEDUP_REMOVED lines=12> */
[----:B------:R-:W2:Y:S01]  /*13ca0*/  LDL R0, [R1] ;  /* 0x0000000001007983 */ /* 0x000ea20000100800 */
[----:B------:R-:W-:Y:S01]  /*13cb0*/  VOTEU.ANY UR6, UPT, PT ;  /* 0x0000000000067886 */ /* 0x000fe200038e0100 */
[----:B------:R-:W1:Y:S01]  /*13cc0*/  LDC.64 R2, c[0x0][0xef0] ;  /* 0x0003bc00ff027b82 */ /* 0x000e620000000a00 */
[----:B------:R-:W3:Y:S01]  /*13cd0*/  S2R R5, SR_LANEID ;  /* 0x0000000000057919 */ /* 0x000ee20000000000 */
[----:B--2---:R-:W-:Y:S02]  /*13ce0*/  R2UR UR7, R0 ;  /* 0x00000000000772ca */ /* 0x004fe400000e0000 */
[----:B------:R-:W3:Y:S02]  /*13cf0*/  FLO.U32 R0, UR6 ;  /* 0x0000000600007d00 */ /* 0x000ee400080e0000 */
[----:B---3--:R-:W-:-:S06]  /*13d00*/  ISETP.EQ.U32.AND P0, PT, R0, R5, PT ;  /* 0x000000050000720c */ /* 0x008fcc0003f02070 */
[----:B------:R-:W1:Y:S07]  /*13d10*/  POPC R5, UR6 ;  /* 0x0000000600057d09 */ /* 0x000e6e0008000000 */
[----:B-1----:R-:W2:Y:S01]  /*13d20*/  @P0 ATOMG.E.ADD.STRONG.GPU PT, R3, desc[UR54][R2.64], R5 ;  /* 0x00000005020309a8 */ /* 0x002ea200081ee1f6 */
[----:B------:R-:W1:Y:S02]  /*13d30*/  S2R R4, SR_LTMASK ;  /* 0x0000000000047919 */ /* 0x000e640000003900 */
[----:B-1----:R-:W-:-:S04]  /*13d40*/  LOP3.LUT R4, R4, UR6, RZ, 0xc0, !PT ;  /* 0x0000000604047c12 */ /* 0x002fc8000f8ec0ff */
[----:B------:R-:W1:Y:S01]  /*13d50*/  POPC R13, R4 ;  /* 0x00000004000d7309 */ /* 0x000e620000000000 */
[----:B--2---:R-:W1:Y:S02]  /*13d60*/  SHFL.IDX PT, R0, R3, R0, 0x1f ;  /* 0x00001f0003007589 */ /* 0x004e6400000e0000 */
[----:B-1----:R-:W-:Y:S01]  /*13d70*/  IADD3 R13, R0, UR7, R13 ;  /* 0x00000007000d7c10 */ /* 0x002fe2000fffe00d */
[----:B------:R-:W-:Y:S06]  /*13d80*/  BRA `(.L_x_4258) ;  /* 0x00000028008c7947 */ /* 0x000fec0003800000 */
.L_x_4257:
        /* <DEDUP_REMOVED lines=23> */
.L_x_4259:
        /* <DEDUP_REMOVED lines=20> */
.L_x_4261:
[----:B------:R-:W-:Y:S01]  /*14040*/  MOV R2, 0x0 ;  /* 0x0000000000027802 */ /* 0x000fe20000000f00 */
[----:B------:R-:W-:Y:S01]  /*14050*/  ULDC.64 UR6, c[0x4][0x108] ;  /* 0x0100420000067ab9 */ /* 0x000fe20000000a00 */
[----:B------:R-:W-:Y:S01]  /*14060*/  ULDC.64 UR8, c[0x4][0x110] ;  /* 0x0100440000087ab9 */ /* 0x000fe20000000a00 */
[----:B------:R-:W-:Y:S01]  /*14070*/  ULDC.64 UR4, c[0x4][0x48] ;  /* 0x0100120000047ab9 */ /* 0x000fe20000000a00 */
[----:B------:R-:W-:Y:S01]  /*14080*/  IMAD.U32 R4, RZ, RZ, UR6 ;  /* 0x00000006ff047e24 */ /* 0x000fe2000f8e00ff */
[----:B------:R-:W-:Y:S01]  /*14090*/  MOV R8, 0x70 ;  /* 0x0000007000087802 */ /* 0x000fe20000000f00 */
[----:B------:R-:W1:Y:S01]  /*140a0*/  LDC.64 R2, c[0x4][R2] ;  /* 0x0100000002027b82 */ /* 0x000e620000000a00 */
[----:B------:R-:W-:Y:S02]  /*140b0*/  IMAD.U32 R5, RZ, RZ, UR7 ;  /* 0x00000007ff057e24 */ /* 0x000fe4000f8e00ff */
[----:B------:R-:W-:Y:S02]  /*140c0*/  IMAD.U32 R6, RZ, RZ, UR8 ;  /* 0x00000008ff067e24 */ /* 0x000fe4000f8e00ff */
[----:B------:R-:W-:-:S02]  /*140d0*/  IMAD.U32 R7, RZ, RZ, UR9 ;  /* 0x00000009ff077e24 */ /* 0x000fc4000f8e00ff */
[----:B------:R-:W-:Y:S02]  /*140e0*/  IMAD.U32 R10, RZ, RZ, UR4 ;  /* 0x00000004ff0a7e24 */ /* 0x000fe4000f8e00ff */
[----:B------:R-:W-:Y:S02]  /*140f0*/  IMAD.U32 R11, RZ, RZ, UR5 ;  /* 0x00000005ff0b7e24 */ /* 0x000fe4000f8e00ff */
[----:B------:R-:W-:Y:S02]  /*14100*/  IMAD.MOV.U32 R12, RZ, RZ, 0x1 ;  /* 0x00000001ff0c7424 */ /* 0x000fe400078e00ff */
[----:B------:R-:W-:-:S07]  /*14110*/  IMAD.MOV.U32 R13, RZ, RZ, RZ ;  /* 0x000000ffff0d7224 */ /* 0x000fce00078e00ff */
[----:B------:R-:W-:-:S07]  /*14120*/  LEPC R20, `(.L_x_4260) ;  /* 0x000000001014794e */ /* 0x000fce0000000000 */
[----:B-1----:R-:W-:Y:S05]  /*14130*/  CALL.ABS.NOINC R2 ;  /* 0x0000000002007343 */ /* 0x002fea0003c00000 */
.L_x_4260:
        /* <DEDUP_REMOVED lines=29> */
.L_x_4316:
[----:B------:R-:W-:Y:S01]  /*14310*/  UMOV UR4, 0xffffffff ;  /* 0xffffffff00047882 */ /* 0x000fe20000000000 */
[----:B------:R-:W-:Y:S02]  /*14320*/  SHF.R.S32.HI R7, RZ, 0x1f, R6 ;  /* 0x0000001fff077819 */ /* 0x000fe40000011406 */
[----:B------:R-:W-:Y:S05]  /*14330*/  BRA.DIV UR4, `(.L_x_4263) ;  /* 0x0000002e04347947 */ /* 0x000fea000b800000 */
[----:B------:R-:W-:-:S13]  /*14340*/  ELECT P6, URZ, PT ;  /* 0x00000000003f782f */ /* 0x000fda00038c0000 */
.L_x_4319:
        /* <DEDUP_REMOVED lines=21> */
.L_x_4265:
[----:B-1----:R-:W-:Y:S01]  /*144a0*/  LEA R8, R16, UR38, 0x3 ;  /* 0x0000002610087c11 */ /* 0x002fe2000f8e18ff */
[----:B------:R-:W1:Y:S01]  /*144b0*/  S2R R9, SR_TID.X ;  /* 0x0000000000097919 */ /* 0x000e620000002100 */
[----:B------:R-:W-:-:S04]  /*144c0*/  SHF.L.U32 R5, R17, 0x1f, RZ ;  /* 0x0000001f11057819 */ /* 0x000fc800000006ff */
[----:B------:R-:W2:Y:S01]  /*144d0*/  SYNCS.PHASECHK.TRANS64.TRYWAIT P2, [R8+URZ+0x38840], R5 ;  /* 0x03884005080075a7 */ /* 0x000ea2000804017f */
[----:B-1----:R-:W-:-:S04]  /*144e0*/  LOP3.LUT R9, R9, 0x7f, RZ, 0xc0, !PT ;  /* 0x0000007f09097812 */ /* 0x002fc800078ec0ff */
[----:B------:R-:W-:Y:S01]  /*144f0*/  ISETP.NE.AND P3, PT, R9, RZ, PT ;  /* 0x000000ff0900720c */ /* 0x000fe20003f65270 */
[----:B--2---:R-:W-:-:S12]  /*14500*/  @!P2 BRA `(.L_x_4266) ;  /* 0x0000002800e0a947 */ /* 0x004fd80003800000 */
.L_x_4320:
[----:B------:R-:W-:Y:S05]  /*14510*/  @P3 BRA `(.L_x_4267) ;  /* 0x0000000000143947 */ /* 0x000fea0003800000 */
[----:B------:R-:W-:Y:S01]  /*14520*/  ISETP.NE.AND P2, PT, R19, RZ, PT ;  /* 0x000000ff1300720c */ /* 0x000fe20003f45270 */
[----:B-1----:R-:W-:-:S04]  /*14530*/  IMAD.MOV.U32 R5, RZ, RZ, 0x2000 ;  /* 0x00002000ff057424 */ /* 0x002fc800078e00ff */
[----:B------:R2:W-:Y:S08]  /*14540*/  SYNCS.ARRIVE.TRANS64 RZ, [R8+URZ+0x38830], R5 ;  /* 0x0388300508ff79a7 */ /* 0x0005f0000800003f */
[----:B------:R-:W-:Y:S05]  /*14550*/  @!P2 BRA `(.L_x_4267) ;  /* 0x000000000004a947 */ /* 0x000fea0003800000 */
[----:B------:R-:W-:Y:S01]  /*14560*/  BPT.TRAP 0x1 ;  /* 0x000000040000795c */ /* 0x000fe20000300000 */
.L_x_4267:
        /* <DEDUP_REMOVED lines=16> */
.L_x_4264:
[----:B------:R-:W-:Y:S05]  /*14670*/  WARPSYNC.ALL ;  /* 0x0000000000007948 */ /* 0x000fea0003800000 */
[----:B------:R-:W-:Y:S01]  /*14680*/  BAR.SYNC.DEFER_BLOCKING 0x8, 0xa0 ;  /* 0x0202800000007b1d */ /* 0x000fe20000010000 */
[----:B------:R-:W-:-:S05]  /*14690*/  ELECT P2, URZ, PT ;  /* 0x00000000003f782f */ /* 0x000fca0003840000 */
[----:B------:R-:W-:Y:S08]  /*146a0*/  BSSY B0, `(.L_x_4268) ;  /* 0x0000041000007945 */ /* 0x000ff00003800000 */
[----:B------:R-:W-:Y:S05]  /*146b0*/  @!P2 BRA `(.L_x_4269) ;  /* 0x0000000000fca947 */ /* 0x000fea0003800000 */
[----:B------:R-:W-:Y:S01]  /*146c0*/  UIADD3 UR14, UP0, UR46, 0x270, URZ ;  /* 0x000002702e0e7890 */ /* 0x000fe2000ff1e03f */
[----:B-12---:R-:W-:Y:S01]  /*146d0*/  IMAD.MOV.U32 R5, RZ, RZ, 0x2000 ;  /* 0x00002000ff057424 */ /* 0x006fe200078e00ff */
[----:B------:R-:W-:Y:S02]  /*146e0*/  UIADD3 UR16, UR38, 0x20400, URZ ;  /* 0x0002040026107890 */ /* 0x000fe4000fffe03f */
[----:B------:R-:W-:Y:S01]  /*146f0*/  UIADD3.X UR15, URZ, UR47, URZ, UP0, !UPT ;  /* 0x0000002f3f0f7290 */ /* 0x000fe200087fe43f */
[----:B------:R1:W-:Y:S01]  /*14700*/  SYNCS.ARRIVE.TRANS64 RZ, [UR38+0x38800], R5 ;  /* 0x03880005ffff79a7 */ /* 0x0003e20008000026 */
[----:B------:R-:W-:Y:S02]  /*14710*/  UIADD3 UR4, UP0, UR46, 0x770, URZ ;  /* 0x000007702e047890 */ /* 0x000fe4000ff1e03f */
[----:B------:R-:W-:Y:S02]  /*14720*/  UIADD3 UR17, UR38, 0x38800, URZ ;  /* 0x0003880026117890 */ /* 0x000fe4000fffe03f */
[----:B------:R-:W-:-:S02]  /*14730*/  UIADD3 UR8, UR38, 0x26400, URZ ;  /* 0x0002640026087890 */ /* 0x000fc4000fffe03f */
[----:B------:R-:W-:Y:S01]  /*14740*/  UIADD3 UR9, UR38, 0x38810, URZ ;  /* 0x0003881026097890 */ /* 0x000fe2000fffe03f */
[----:B-1----:R-:W-:Y:S01]  /*14750*/  IMAD.MOV.U32 R5, RZ, RZ, 0x10000 ;  /* 0x00010000ff057424 */ /* 0x002fe200078e00ff */
[----:B------:R-:W-:Y:S02]  /*14760*/  UIADD3.X UR5, URZ, UR47, URZ, UP0, !UPT ;  /* 0x0000002f3f057290 */ /* 0x000fe400087fe43f */
[----:B------:R-:W-:Y:S01]  /*14770*/  UIADD3 UR24, UR38, 0x28400, URZ ;  /* 0x0002840026187890 */ /* 0x000fe2000fffe03f */
[----:B------:R-:W-:Y:S01]  /*14780*/  UMOV UR6, 0x0 ;  /* 0x0000000000067882 */ /* 0x000fe20000000000 */
[----:B------:R-:W-:Y:S01]  /*14790*/  UMOV UR7, 0x12f00000 ;  /* 0x12f0000000077882 */ /* 0x000fe20000000000 */
[----:B------:R-:W-:Y:S01]  /*147a0*/  UMOV UR18, URZ ;  /* 0x0000003f00127c82 */ /* 0x000fe20008000000 */
[----:B------:R-:W-:Y:S01]  /*147b0*/  UMOV UR19, UR57 ;  /* 0x0000003900137c82 */ /* 0x000fe20008000000 */
[----:B------:R-:W-:Y:S01]  /*147c0*/  UMOV UR20, UR58 ;  /* 0x0000003a00147c82 */ /* 0x000fe20008000000 */
[----:B------:R-:W-:Y:S01]  /*147d0*/  UMOV UR21, UR59 ;  /* 0x0000003b00157c82 */ /* 0x000fe20008000000 */
[----:B------:R-:W-:Y:S01]  /*147e0*/  UMOV UR11, UR57 ;  /* 0x00000039000b7c82 */ /* 0x000fe20008000000 */
[----:B------:R1:W-:Y:S01]  /*147f0*/  UTMALDG.4D [UR16], [UR14], desc[UR6] ;  /* 0x000006100e0075b4 */ /* 0x0003e20008019000 */
[----:B------:R-:W-:Y:S01]  /*14800*/  UMOV UR12, UR58 ;  /* 0x0000003a000c7c82 */ /* 0x000fe20008000000 */
[----:B------:R-:W-:Y:S01]  /*14810*/  UMOV UR13, UR59 ;  /* 0x0000003b000d7c82 */ /* 0x000fe20008000000 */
[----:B------:R-:W-:Y:S01]  /*14820*/  UMOV UR10, UR18 ;  /* 0x00000012000a7c82 */ /* 0x000fe20008000000 */
[----:B------:R3:W-:Y:S01]  /*14830*/  SYNCS.ARRIVE.TRANS64 RZ, [UR38+0x38810], R5 ;  /* 0x03881005ffff79a7 */ /* 0x0007e20008000026 */
[----:B------:R-:W-:Y:S01]  /*14840*/  UMOV UR26, 0x40 ;  /* 0x00000040001a7882 */ /* 0x000fe20000000000 */
[----:B------:R-:W-:Y:S01]  /*14850*/  UMOV UR27, UR57 ;  /* 0x00000039001b7c82 */ /* 0x000fe20008000000 */
[----:B------:R-:W-:Y:S01]  /*14860*/  UMOV UR28, UR58 ;  /* 0x0000003a001c7c82 */ /* 0x000fe20008000000 */
[----:B------:R-:W-:Y:S01]  /*14870*/  UMOV UR29, UR59 ;  /* 0x0000003b001d7c82 */ /* 0x000fe20008000000 */
[----:B------:R-:W-:Y:S01]  /*14880*/  UIADD3 UR48, UR38, 0x2a400, URZ ;  /* 0x0002a40026307890 */ /* 0x000fe2000fffe03f */
[----:B------:R2:W-:Y:S01]  /*14890*/  UTMALDG.4D [UR8], [UR4], desc[UR6] ;  /* 0x00000608040075b4 */ /* 0x0005e20008019000 */
[----:B------:R-:W-:Y:S01]  /*148a0*/  UMOV UR25, UR9 ;  /* 0x0000000900197c82 */ /* 0x000fe20008000000 */
[----:B------:R-:W-:-:S02]  /*148b0*/  UIADD3 UR40, UR38, 0x2c400, URZ ;  /* 0x0002c40026287890 */ /* 0x000fc4000fffe03f */
[----:B------:R-:W-:Y:S01]  /*148c0*/  UIADD3 UR32, UR38, 0x2e400, URZ ;  /* 0x0002e40026207890 */ /* 0x000fe2000fffe03f */
[----:B------:R-:W-:Y:S01]  /*148d0*/  UMOV UR50, 0x80 ;  /* 0x0000008000327882 */ /* 0x000fe20000000000 */
[----:B------:R-:W-:Y:S01]  /*148e0*/  UMOV UR51, UR57 ;  /* 0x0000003900337c82 */ /* 0x000fe20008000000 */
[----:B------:R4:W-:Y:S01]  /*148f0*/  UTMALDG.4D [UR24], [UR4], desc[UR6] ;  /* 0x00000618040075b4 */ /* 0x0009e20008019000 */
[----:B------:R-:W-:Y:S01]  /*14900*/  UMOV UR52, UR58 ;  /* 0x0000003a00347c82 */ /* 0x000fe20008000000 */
[----:B------:R-:W-:Y:S01]  /*14910*/  UMOV UR53, UR59 ;  /* 0x0000003b00357c82 */ /* 0x000fe20008000000 */
[----:B------:R-:W-:Y:S01]  /*14920*/  UMOV UR49, UR9 ;  /* 0x0000000900317c82 */ /* 0x000fe20008000000 */
[----:B------:R-:W-:Y:S01]  /*14930*/  UMOV UR42, 0xc0 ;  /* 0x000000c0002a7882 */ /* 0x000fe20000000000 */
[----:B------:R-:W-:Y:S01]  /*14940*/  UMOV UR43, UR57 ;  /* 0x00000039002b7c82 */ /* 0x000fe20008000000 */
[----:B------:R-:W-:Y:S01]  /*14950*/  UMOV UR44, UR58 ;  /* 0x0000003a002c7c82 */ /* 0x000fe20008000000 */
[----:B------:R-:W-:Y:S01]  /*14960*/  UMOV UR45, UR59 ;  /* 0x0000003b002d7c82 */ /* 0x000fe20008000000 */
[----:B-1----:R-:W-:Y:S01]  /*14970*/  UIADD3 UR16, UR38, 0x32400, URZ ;  /* 0x0003240026107890 */ /* 0x002fe2000fffe03f */
[----:B------:R3:W-:Y:S01]  /*14980*/  UTMALDG.4D [UR48], [UR4], desc[UR6] ;  /* 0x00000630040075b4 */ /* 0x0007e20008019000 */
[----:B------:R-:W-:Y:S01]  /*14990*/  UMOV UR41, UR9 ;  /* 0x0000000900297c82 */ /* 0x000fe20008000000 */
[----:B------:R-:W-:Y:S01]  /*149a0*/  UMOV UR34, 0x100 ;  /* 0x0000010000227882 */ /* 0x000fe20000000000 */
[----:B------:R-:W-:Y:S01]  /*149b0*/  UMOV UR35, UR57 ;  /* 0x0000003900237c82 */ /* 0x000fe20008000000 */
[----:B------:R-:W-:Y:S01]  /*149c0*/  UMOV UR36, UR58 ;  /* 0x0000003a00247c82 */ /* 0x000fe20008000000 */
[----:B------:R-:W-:Y:S01]  /*149d0*/  UMOV UR37, UR59 ;  /* 0x0000003b00257c82 */ /* 0x000fe20008000000 */
[----:B------:R-:W-:Y:S01]  /*149e0*/  UMOV UR33, UR9 ;  /* 0x0000000900217c82 */ /* 0x000fe20008000000 */
[----:B------:R-:W-:Y:S01]  /*149f0*/  UMOV UR18, 0x180 ;  /* 0x0000018000127882 */ /* 0x000fe20000000000 */
[----:B------:R3:W-:Y:S01]  /*14a00*/  UTMALDG.4D [UR40], [UR4], desc[UR6] ;  /* 0x00000628040075b4 */ /* 0x0007e20008019000 */
[----:B--2---:R-:W-:Y:S01]  /*14a10*/  UIADD3 UR8, UR38, 0x34400, URZ ;  /* 0x0003440026087890 */ /* 0x004fe2000fffe03f */
[----:B------:R-:W-:Y:S01]  /*14a20*/  UMOV UR17, UR9 ;  /* 0x0000000900117c82 */ /* 0x000fe20008000000 */
[----:B------:R-:W-:Y:S01]  /*14a30*/  UMOV UR10, 0x1c0 ;  /* 0x000001c0000a7882 */ /* 0x000fe20000000000 */
[----:B------:R3:W-:Y:S01]  /*14a40*/  UTMALDG.4D [UR32], [UR4], desc[UR6] ;  /* 0x00000620040075b4 */ /* 0x0007e20008019000 */
[----:B----4-:R-:W-:Y:S01]  /*14a50*/  UIADD3 UR24, UR38, 0x30400, URZ ;  /* 0x0003040026187890 */ /* 0x010fe2000fffe03f */
[----:B------:R-:W-:-:S08]  /*14a60*/  UMOV UR26, 0x140 ;  /* 0x00000140001a7882 */ /* 0x000fd00000000000 */
[----:B------:R3:W-:Y:S01]  /*14a70*/  UTMALDG.4D [UR24], [UR4], desc[UR6] ;  /* 0x00000618040075b4 */ /* 0x0007e20008019000 */
[----:B------:R3:W-:Y:S01]  /*14a80*/  UTMALDG.4D [UR16], [UR4], desc[UR6] ;  /* 0x00000610040075b4 */ /* 0x0007e20008019000 */
[----:B------:R3:W-:Y:S02]  /*14a90*/  UTMALDG.4D [UR8], [UR4], desc[UR6] ;  /* 0x00000608040075b4 */ /* 0x0007e40008019000 */
[----:B---3--:R-:W-:Y:S01]  /*14aa0*/  NOP ;  /* 0x0000000000007918 */ /* 0x008fe20000000000 */
.L_x_4269:
[----:B------:R-:W-:Y:S05]  /*14ab0*/  BSYNC B0 ;  /* 0x0000000000007941 */ /* 0x000fea0003800000 */
.L_x_4268:
[----:B------:R-:W-:-:S04]  /*14ac0*/  UIADD3 UR61, UR61, 0x1, URZ ;  /* 0x000000013d3d7890 */ /* 0x000fc8000fffe03f */
[----:B------:R-:W-:-:S04]  /*14ad0*/  ULEA.HI UR4, UR61, UR61, URZ, 0x1 ;  /* 0x0000003d3d047291 */ /* 0x000fc8000f8f083f */
[----:B------:R-:W-:-:S04]  /*14ae0*/  ULOP3.LUT UR4, UR4, 0xfffffffe, URZ, 0xc0, !UPT ;  /* 0xfffffffe04047892 */ /* 0x000fc8000f8ec03f */
[----:B------:R-:W-:-:S06]  /*14af0*/  UIADD3 UR4, UR61, -UR4, URZ ;  /* 0x800000043d047290 */ /* 0x000fcc000fffe03f */
[----:B-12---:R-:W-:-:S05]  /*14b00*/  IMAD.U32 R5, RZ, RZ, UR4 ;  /* 0x00000004ff057e24 */ /* 0x006fca000f8e00ff */
[----:B------:R-:W-:-:S04]  /*14b10*/  SHF.L.U32 R5, R5, 0x1f, RZ ;  /* 0x0000001f05057819 */ /* 0x000fc800000006ff */
[----:B------:R-:W1:Y:S02]  /*14b20*/  SYNCS.PHASECHK.TRANS64.TRYWAIT P2, [UR38+0x38820], R5 ;  /* 0x03882005ff0075a7 */ /* 0x000e640008040166 */
[----:B-1----:R-:W-:Y:S05]  /*14b30*/  @!P2 BRA `(.L_x_4270) ;  /* 0x000000240068a947 */ /* 0x002fea0003800000 */
.L_x_4321:
        /* <DEDUP_REMOVED lines=10> */
.L_x_4322:
[----:B------:R-:W-:Y:S05]  /*14be0*/  @P3 BRA `(.L_x_4274) ;  /* 0x0000000000143947 */ /* 0x000fea0003800000 */
[----:B------:R-:W-:Y:S01]  /*14bf0*/  ISETP.NE.AND P2, PT, R19, RZ, PT ;  /* 0x000000ff1300720c */ /* 0x000fe20003f45270 */
[----:B-1----:R-:W-:-:S04]  /*14c00*/  IMAD.MOV.U32 R8, RZ, RZ, 0x10000 ;  /* 0x00010000ff087424 */ /* 0x002fc800078e00ff */
[----:B------:R2:W-:Y:S08]  /*14c10*/  SYNCS.ARRIVE.TRANS64 RZ, [R5+URZ+0x38850], R8 ;  /* 0x0388500805ff79a7 */ /* 0x0005f0000800003f */
[----:B------:R-:W-:Y:S05]  /*14c20*/  @!P2 BRA `(.L_x_4274) ;  /* 0x000000000004a947 */ /* 0x000fea0003800000 */
[----:B------:R-:W-:Y:S01]  /*14c30*/  BPT.TRAP 0x1 ;  /* 0x000000040000795c */ /* 0x000fe20000300000 */
.L_x_4274:
        /* <DEDUP_REMOVED lines=26> */
[----:B------:R3:W-:Y:S02]  /*14de0*/  UTMALDG.4D [UR8], [UR14], desc[UR6] ;  /* 0x000006080e0075b4 */ /* 0x0007e40008019000 */
[----:B---3--:R-:W-:Y:S01]  /*14df0*/  UMOV UR8, UR18 ;  /* 0x0000001200087c82 */ /* 0x008fe20008000000 */
[----:B------:R-:W-:Y:S01]  /*14e00*/  UMOV UR10, UR21 ;  /* 0x00000015000a7c82 */ /* 0x000fe20008000000 */
[----:B------:R-:W-:Y:S01]  /*14e10*/  UIADD3 UR18, UR16, 0xa400, URZ ;  /* 0x0000a40010127890 */ /* 0x000fe2000fffe03f */
[----:B------:R3:W-:Y:S02]  /*14e20*/  UTMALDG.4D [UR8], [UR14], desc[UR6] ;  /* 0x000006080e0075b4 */ /* 0x0007e40008019000 */
[----:B---3--:R-:W-:Y:S01]  /*14e30*/  UMOV UR8, UR19 ;  /* 0x0000001300087c82 */ /* 0x008fe20008000000 */
[----:B------:R-:W-:Y:S01]  /*14e40*/  UMOV UR10, UR22 ;  /* 0x00000016000a7c82 */ /* 0x000fe20008000000 */
[----:B------:R-:W-:Y:S01]  /*14e50*/  UIADD3 UR19, UR16, 0xc400, URZ ;  /* 0x0000c40010137890 */ /* 0x000fe2000fffe03f */
[----:B------:R3:W-:Y:S01]  /*14e60*/  UTMALDG.4D [UR8], [UR14], desc[UR6] ;  /* 0x000006080e0075b4 */ /* 0x0007e20008019000 */
[----:B------:R-:W-:Y:S01]  /*14e70*/  UIADD3 UR16, UR16, 0xe400, URZ ;  /* 0x0000e40010107890 */ /* 0x000fe2000fffe03f */
[----:B---3--:R-:W-:Y:S01]  /*14e80*/  UMOV UR8, UR17 ;  /* 0x0000001100087c82 */ /* 0x008fe20008000000 */
[----:B------:R-:W-:Y:S01]  /*14e90*/  UMOV UR10, UR23 ;  /* 0x00000017000a7c82 */ /* 0x000fe20008000000 */
[----:B------:R-:W-:Y:S01]  /*14ea0*/  UMOV UR17, 0x180 ;  /* 0x0000018000117882 */ /* 0x000fe20000000000 */
[----:B------:R3:W-:Y:S02]  /*14eb0*/  UTMALDG.4D [UR8], [UR14], desc[UR6] ;  /* 0x000006080e0075b4 */ /* 0x0007e40008019000 */
[----:B---3--:R-:W-:Y:S01]  /*14ec0*/  UMOV UR8, UR18 ;  /* 0x0000001200087c82 */ /* 0x008fe20008000000 */
[----:B------:R-:W-:-:S02]  /*14ed0*/  UMOV UR10, UR24 ;  /* 0x00000018000a7c82 */ /* 0x000fc40008000000 */
[----:B------:R3:W-:Y:S02]  /*14ee0*/  UTMALDG.4D [UR8], [UR14], desc[UR6] ;  /* 0x000006080e0075b4 */ /* 0x0007e40008019000 */
[----:B---3--:R-:W-:Y:S01]  /*14ef0*/  UMOV UR8, UR19 ;  /* 0x0000001300087c82 */ /* 0x008fe20008000000 */
[----:B------:R-:W-:Y:S01]  /*14f00*/  UMOV UR10, UR17 ;  /* 0x00000011000a7c82 */ /* 0x000fe20008000000 */
[----:B------:R-:W-:Y:S01]  /*14f10*/  UMOV UR17, 0x1c0 ;  /* 0x000001c000117882 */ /* 0x000fe20000000000 */
[----:B------:R3:W-:Y:S02]  /*14f20*/  UTMALDG.4D [UR8], [UR14], desc[UR6] ;  /* 0x000006080e0075b4 */ /* 0x0007e40008019000 */
[----:B---3--:R-:W-:Y:S01]  /*14f30*/  UMOV UR8, UR16 ;  /* 0x0000001000087c82 */ /* 0x008fe20008000000 */
[----:B------:R-:W-:Y:S02]  /*14f40*/  UMOV UR10, UR17 ;  /* 0x00000011000a7c82 */ /* 0x000fe40008000000 */
[----:B------:R3:W-:Y:S02]  /*14f50*/  UTMALDG.4D [UR8], [UR14], desc[UR6] ;  /* 0x000006080e0075b4 */ /* 0x0007e40008019000 */
[----:B---3--:R-:W-:Y:S01]  /*14f60*/  NOP ;  /* 0x0000000000007918 */ /* 0x008fe20000000000 */
.L_x_4272:
[----:B------:R-:W-:Y:S05]  /*14f70*/  BSYNC B0 ;  /* 0x0000000000007941 */ /* 0x000fea0003800000 */
.L_x_4271:
[----:B------:R-:W-:-:S04]  /*14f80*/  UIADD3 UR6, UR60, -0x2, URZ ;  /* 0xfffffffe3c067890 */ /* 0x000fc8000fffe03f */
[----:B------:R-:W-:-:S06]  /*14f90*/  UISETP.GE.AND UP0, UPT, UR6, UR39, UPT ;  /* 0x000000270600728c */ /* 0x000fcc000bf06270 */
[----:B------:R-:W-:-:S13]  /*14fa0*/  PLOP3.LUT P2, PT, PT, PT, UP0, 0x80, 0x0 ;  /* 0x000000000000781c */ /* 0x000fda0003f4f008 */
[----:B------:R-:W-:Y:S05]  /*14fb0*/  @!P2 BRA `(.L_x_4275) ;  /* 0x0000001400a4a947 */ /* 0x000fea0003800000 */
[----:B-12---:R-:W-:Y:S01]  /*14fc0*/  IMAD R8, RZ, RZ, -UR60 ;  /* 0x8000003cff087e24 */ /* 0x006fe2000f8e02ff */
[----:B------:R-:W-:-:S04]  /*14fd0*/  LOP3.LUT R9, RZ, UR39, RZ, 0x33, !PT ;  /* 0x00000027ff097c12 */ /* 0x000fc8000f8e33ff */
        /* <DEDUP_REMOVED lines=32> */
.L_x_4279:
[----:B-1----:R-:W-:Y:S01]  /*151e0*/  LEA R2, R16, UR38, 0x3 ;  /* 0x0000002610027c11 */ /* 0x002fe2000f8e18ff */
[----:B------:R-:W1:Y:S01]  /*151f0*/  S2R R5, SR_TID.X ;  /* 0x0000000000057919 */ /* 0x000e620000002100 */
[----:B------:R-:W-:-:S04]  /*15200*/  SHF.L.U32 R3, R17, 0x1f, RZ ;  /* 0x0000001f11037819 */ /* 0x000fc800000006ff */
[----:B------:R-:W2:Y:S01]  /*15210*/  SYNCS.PHASECHK.TRANS64.TRYWAIT P3, [R2+URZ+0x38840], R3 ;  /* 0x03884003020075a7 */ /* 0x000ea2000806017f */
[----:B-1----:R-:W-:-:S04]  /*15220*/  LOP3.LUT R5, R5, 0x7f, RZ, 0xc0, !PT ;  /* 0x0000007f05057812 */ /* 0x002fc800078ec0ff */
[----:B------:R-:W-:Y:S01]  /*15230*/  ISETP.NE.AND P2, PT, R5, RZ, PT ;  /* 0x000000ff0500720c */ /* 0x000fe20003f45270 */
[----:B--2---:R-:W-:-:S12]  /*15240*/  @!P3 BRA `(.L_x_4280) ;  /* 0x0000001c00d0b947 */ /* 0x004fd80003800000 */
.L_x_4323:
[----:B------:R-:W-:Y:S05]  /*15250*/  @P2 BRA `(.L_x_4281) ;  /* 0x0000000000142947 */ /* 0x000fea0003800000 */
[----:B------:R-:W-:Y:S01]  /*15260*/  ISETP.NE.AND P3, PT, R19, RZ, PT ;  /* 0x000000ff1300720c */ /* 0x000fe20003f65270 */
[----:B------:R-:W-:-:S04]  /*15270*/  IMAD.MOV.U32 R5, RZ, RZ, 0x2000 ;  /* 0x00002000ff057424 */ /* 0x000fc800078e00ff */
[----:B------:R2:W-:Y:S08]  /*15280*/  SYNCS.ARRIVE.TRANS64 RZ, [R2+URZ+0x38830], R5 ;  /* 0x0388300502ff79a7 */ /* 0x0005f0000800003f */
[----:B------:R-:W-:Y:S05]  /*15290*/  @!P3 BRA `(.L_x_4281) ;  /* 0x000000000004b947 */ /* 0x000fea0003800000 */
[----:B------:R-:W-:Y:S01]  /*152a0*/  BPT.TRAP 0x1 ;  /* 0x000000040000795c */ /* 0x000fe20000300000 */
.L_x_4281:
        /* <DEDUP_REMOVED lines=17> */
.L_x_4324:
[----:B------:R-:W-:Y:S05]  /*153c0*/  @P2 BRA `(.L_x_4283) ;  /* 0x0000000000142947 */ /* 0x000fea0003800000 */
[----:B------:R-:W-:Y:S01]  /*153d0*/  ISETP.NE.AND P2, PT, R19, RZ, PT ;  /* 0x000000ff1300720c */ /* 0x000fe20003f45270 */
[----:B-1-3--:R-:W-:-:S04]  /*153e0*/  IMAD.MOV.U32 R3, RZ, RZ, 0x10000 ;  /* 0x00010000ff037424 */ /* 0x00afc800078e00ff */
[----:B------:R4:W-:Y:S08]  /*153f0*/  SYNCS.ARRIVE.TRANS64 RZ, [R2+URZ+0x38850], R3 ;  /* 0x0388500302ff79a7 */ /* 0x0009f0000800003f */
[----:B------:R-:W-:Y:S05]  /*15400*/  @!P2 BRA `(.L_x_4283) ;  /* 0x000000000004a947 */ /* 0x000fea0003800000 */
[----:B------:R-:W-:Y:S01]  /*15410*/  BPT.TRAP 0x1 ;  /* 0x000000040000795c */ /* 0x000fe20000300000 */
.L_x_4283:
        /* <DEDUP_REMOVED lines=50> */
.L_x_4278:
[----:B------:R-:W-:Y:S05]  /*15740*/  BSYNC B0 ;  /* 0x0000000000007941 */ /* 0x000fea0003800000 */
.L_x_4277:
[----:B------:R-:W-:-:S06]  /*15750*/  UIADD3 UR6, UR60, -0x3, URZ ;  /* 0xfffffffd3c067890 */ /* 0x000fcc000fffe03f */
[----:B------:R-:W-:-:S07]  /*15760*/  IMAD.U32 R8, RZ, RZ, UR6 ;  /* 0x00000006ff087e24 */ /* 0x000fce000f8e00ff */
.L_x_4276:
[----:B------:R-:W-:Y:S01]  /*15770*/  ULOP3.LUT UR6, URZ, UR60, URZ, 0x33, !UPT ;  /* 0x0000003c3f067292 */ /* 0x000fe2000f8e333f */
[----:B------:R-:W-:Y:S01]  /*15780*/  VIADD R9, R9, 0xfffffffe ;  /* 0xfffffffe09097836 */ /* 0x000fe20000000000 */
[----:B------:R-:W-:Y:S04]  /*15790*/  BSSY B0, `(.L_x_4275) ;  /* 0x00000eb000007945 */ /* 0x000fe80003800000 */
[----:B------:R-:W-:-:S13]  /*157a0*/  ISETP.NE.AND P2, PT, R9, UR6, PT ;  /* 0x0000000609007c0c */ /* 0x000fda000bf45270 */
[----:B------:R-:W-:Y:S05]  /*157b0*/  @!P2 BRA `(.L_x_4284) ;  /* 0x0000000c00a0a947 */ /* 0x000fea0003800000 */
.L_x_4299:
        /* <DEDUP_REMOVED lines=23> */
[----:B--2---:R-:W-:-:S04]  /*15930*/  LEA R4, P2, R2, R4, 0x2 ;  /* 0x0000000402047211 */ /* 0x004fc800078410ff */
[----:B------:R-:W-:-:S05]  /*15940*/  LEA.HI.X R5, R2, R5, R3, 0x2, P2 ;  /* 0x0000000502057211 */ /* 0x000fca00010f1403 */
[----:B------:R1:W5:Y:S01]  /*15950*/  LDG.E R4, desc[UR54][R4.64] ;  /* 0x0000003604047981 */ /* 0x000362000c1e1900 */
[----:B------:R-:W-:-:S04]  /*15960*/  IMAD.MOV R3, RZ, RZ, -R11 ;  /* 0x000000ffff037224 */ /* 0x000fc800078e0a0b */
[----:B------:R-:W-:-:S07]  /*15970*/  IMAD R10, R10, R3, R8 ;  /* 0x000000030a0a7224 */ /* 0x000fce00078e0208 */
.L_x_4287:
[----:B------:R-:W-:Y:S01]  /*15980*/  LEA R3, R9, UR38, 0x3 ;  /* 0x0000002609037c11 */ /* 0x000fe2000f8e18ff */
[----:B-1----:R-:W1:Y:S01]  /*15990*/  S2R R5, SR_TID.X ;  /* 0x0000000000057919 */ /* 0x002e620000002100 */
[----:B------:R-:W-:-:S04]  /*159a0*/  SHF.L.U32 R2, R17, 0x1f, RZ ;  /* 0x0000001f11027819 */ /* 0x000fc800000006ff */
[----:B------:R-:W2:Y:S01]  /*159b0*/  SYNCS.PHASECHK.TRANS64.TRYWAIT P3, [R3+URZ+0x38840], R2 ;  /* 0x03884002030075a7 */ /* 0x000ea2000806017f */
[----:B-1----:R-:W-:-:S04]  /*159c0*/  LOP3.LUT R5, R5, 0x7f, RZ, 0xc0, !PT ;  /* 0x0000007f05057812 */ /* 0x002fc800078ec0ff */
[----:B------:R-:W-:Y:S01]  /*159d0*/  ISETP.NE.AND P2, PT, R5, RZ, PT ;  /* 0x000000ff0500720c */ /* 0x000fe20003f45270 */
[----:B--2---:R-:W-:-:S12]  /*159e0*/  @!P3 BRA `(.L_x_4288) ;  /* 0x000000180010b947 */ /* 0x004fd80003800000 */
.L_x_4325:
[----:B------:R-:W-:Y:S05]  /*159f0*/  @P2 BRA `(.L_x_4289) ;  /* 0x0000000000142947 */ /* 0x000fea0003800000 */
[----:B------:R-:W-:Y:S02]  /*15a00*/  ISETP.NE.AND P3, PT, R19, RZ, PT ;  /* 0x000000ff1300720c */ /* 0x000fe40003f65270 */
[----:B------:R-:W-:-:S04]  /*15a10*/  MOV R12, 0x2000 ;  /* 0x00002000000c7802 */ /* 0x000fc80000000f00 */
[----:B------:R2:W-:Y:S07]  /*15a20*/  SYNCS.ARRIVE.TRANS64 RZ, [R3+URZ+0x38830], R12 ;  /* 0x0388300c03ff79a7 */ /* 0x0005ee000800003f */
[----:B------:R-:W-:Y:S05]  /*15a30*/  @!P3 BRA `(.L_x_4289) ;  /* 0x000000000004b947 */ /* 0x000fea0003800000 */
[----:B------:R-:W-:Y:S01]  /*15a40*/  BPT.TRAP 0x1 ;  /* 0x000000040000795c */ /* 0x000fe20000300000 */
.L_x_4289:
        /* <DEDUP_REMOVED lines=17> */
.L_x_4326:
[----:B------:R-:W-:Y:S05]  /*15b60*/  @P2 BRA `(.L_x_4291) ;  /* 0x0000000000142947 */ /* 0x000fea0003800000 */
[----:B------:R-:W-:Y:S01]  /*15b70*/  ISETP.NE.AND P2, PT, R19, RZ, PT ;  /* 0x000000ff1300720c */ /* 0x000fe20003f45270 */
[----:B-1-3--:R-:W-:-:S04]  /*15b80*/  IMAD.MOV.U32 R2, RZ, RZ, 0x10000 ;  /* 0x00010000ff027424 */ /* 0x00afc800078e00ff */
[----:B------:R4:W-:Y:S08]  /*15b90*/  SYNCS.ARRIVE.TRANS64 RZ, [R3+URZ+0x38850], R2 ;  /* 0x0388500203ff79a7 */ /* 0x0009f0000800003f */
[----:B------:R-:W-:Y:S05]  /*15ba0*/  @!P2 BRA `(.L_x_4291) ;  /* 0x000000000004a947 */ /* 0x000fea0003800000 */
[----:B------:R-:W-:Y:S01]  /*15bb0*/  BPT.TRAP 0x1 ;  /* 0x000000040000795c */ /* 0x000fe20000300000 */
.L_x_4291:
        /* <DEDUP_REMOVED lines=50> */
.L_x_4286:
[----:B------:R-:W-:Y:S05]  /*15ee0*/  BSYNC B1 ;  /* 0x0000000000017941 */ /* 0x000fea0003800000 */
.L_x_4285:
        /* <DEDUP_REMOVED lines=8> */
[----:B------:R-:W-:Y:S01]  /*15f70*/  IMAD.MOV.U32 R10, RZ, RZ, R9 ;  /* 0x000000ffff0a7224 */ /* 0x000fe200078e0009 */
        /* <DEDUP_REMOVED lines=18> */
.L_x_4294:
[----:B------:R-:W-:Y:S01]  /*160a0*/  LEA R2, R16, UR38, 0x3 ;  /* 0x0000002610027c11 */ /* 0x000fe2000f8e18ff */
[----:B-1----:R-:W1:Y:S01]  /*160b0*/  S2R R5, SR_TID.X ;  /* 0x0000000000057919 */ /* 0x002e620000002100 */
[----:B--2---:R-:W-:-:S04]  /*160c0*/  SHF.L.U32 R3, R17, 0x1f, RZ ;  /* 0x0000001f11037819 */ /* 0x004fc800000006ff */
[----:B------:R-:W2:Y:S01]  /*160d0*/  SYNCS.PHASECHK.TRANS64.TRYWAIT P3, [R2+URZ+0x38840], R3 ;  /* 0x03884003020075a7 */ /* 0x000ea2000806017f */
[----:B-1----:R-:W-:-:S04]  /*160e0*/  LOP3.LUT R5, R5, 0x7f, RZ, 0xc0, !PT ;  /* 0x0000007f05057812 */ /* 0x002fc800078ec0ff */
[----:B------:R-:W-:Y:S01]  /*160f0*/  ISETP.NE.AND P2, PT, R5, RZ, PT ;  /* 0x000000ff0500720c */ /* 0x000fe20003f45270 */
[----:B--2---:R-:W-:-:S12]  /*16100*/  @!P3 BRA `(.L_x_4295) ;  /* 0x000000100070b947 */ /* 0x004fd80003800000 */
.L_x_4327:
[----:B------:R-:W-:Y:S05]  /*16110*/  @P2 BRA `(.L_x_4296) ;  /* 0x0000000000142947 */ /* 0x000fea0003800000 */
[----:B------:R-:W-:Y:S01]  /*16120*/  ISETP.NE.AND P3, PT, R19, RZ, PT ;  /* 0x000000ff1300720c */ /* 0x000fe20003f65270 */
[----:B------:R-:W-:-:S04]  /*16130*/  IMAD.MOV.U32 R5, RZ, RZ, 0x2000 ;  /* 0x00002000ff057424 */ /* 0x000fc800078e00ff */
[----:B------:R2:W-:Y:S08]  /*16140*/  SYNCS.ARRIVE.TRANS64 RZ, [R2+URZ+0x38830], R5 ;  /* 0x0388300502ff79a7 */ /* 0x0005f0000800003f */
[----:B------:R-:W-:Y:S05]  /*16150*/  @!P3 BRA `(.L_x_4296) ;  /* 0x000000000004b947 */ /* 0x000fea0003800000 */
[----:B------:R-:W-:Y:S01]  /*16160*/  BPT.TRAP 0x1 ;  /* 0x000000040000795c */ /* 0x000fe20000300000 */
.L_x_4296:
        /* <DEDUP_REMOVED lines=17> */
.L_x_4328:
[----:B------:R-:W-:Y:S05]  /*16280*/  @P2 BRA `(.L_x_4298) ;  /* 0x0000000000142947 */ /* 0x000fea0003800000 */
[----:B------:R-:W-:Y:S01]  /*16290*/  ISETP.NE.AND P2, PT, R19, RZ, PT ;  /* 0x000000ff1300720c */ /* 0x000fe20003f45270 */
[----:B-12---:R-:W-:-:S04]  /*162a0*/  IMAD.MOV.U32 R3, RZ, RZ, 0x10000 ;  /* 0x00010000ff037424 */ /* 0x006fc800078e00ff */
[----:B------:R3:W-:Y:S08]  /*162b0*/  SYNCS.ARRIVE.TRANS64 RZ, [R2+URZ+0x38850], R3 ;  /* 0x0388500302ff79a7 */ /* 0x0007f0000800003f */
[----:B------:R-:W-:Y:S05]  /*162c0*/  @!P2 BRA `(.L_x_4298) ;  /* 0x000000000004a947 */ /* 0x000fea0003800000 */
[----:B------:R-:W-:Y:S01]  /*162d0*/  BPT.TRAP 0x1 ;  /* 0x000000040000795c */ /* 0x000fe20000300000 */
.L_x_4298:
        /* <DEDUP_REMOVED lines=50> */
.L_x_4293:
[----:B------:R-:W-:Y:S05]  /*16600*/  BSYNC B1 ;  /* 0x0000000000017941 */ /* 0x000fea0003800000 */
.L_x_4292:
[----:B------:R-:W-:Y:S01]  /*16610*/  ISETP.GT.AND P2, PT, R9, UR39, PT ;  /* 0x0000002709007c0c */ /* 0x000fe2000bf44270 */
[----:B------:R-:W-:-:S12]  /*16620*/  VIADD R8, R8, 0xfffffffe ;  /* 0xfffffffe08087836 */ /* 0x000fd80000000000 */
[----:B------:R-:W-:Y:S05]  /*16630*/  @P2 BRA `(.L_x_4299) ;  /* 0xfffffff000602947 */ /* 0x000fea000383ffff */
.L_x_4284:
[----:B------:R-:W-:Y:S05]  /*16640*/  BSYNC B0 ;  /* 0x0000000000007941 */ /* 0x000fea0003800000 */
.L_x_4275:
[----:B------:R-:W-:Y:S01]  /*16650*/  VIADD R16, R16, 0x1 ;  /* 0x0000000110107836 */ /* 0x000fe20000000000 */
[----:B------:R-:W-:Y:S04]  /*16660*/  BSSY B0, `(.L_x_4300) ;  /* 0x0000013000007945 */ /* 0x000fe80003800000 */
[----:B------:R-:W-:-:S04]  /*16670*/  ISETP.NE.AND P0, PT, R16, 0x2, PT ;  /* 0x000000021000780c */ /* 0x000fc80003f05270 */
[----:B------:R-:W-:-:S04]  /*16680*/  SEL R0, RZ, 0x1, P0 ;  /* 0x00000001ff007807 */ /* 0x000fc80000000000 */
[----:B------:R-:W-:Y:S01]  /*16690*/  LOP3.LUT R17, R17, R0, RZ, 0x3c, !PT ;  /* 0x0000000011117212 */ /* 0x000fe200078e3cff */
[----:B------:R-:W-:Y:S06]  /*166a0*/  @P1 BRA `(.L_x_4301) ;  /* 0x0000000000381947 */ /* 0x000fec0003800000 */
[----:B-1234-:R-:W2:Y:S01]  /*166b0*/  LDL R2, [R1] ;  /* 0x0000000001027983 */ /* 0x01eea20000100800 */
[----:B------:R-:W-:Y:S02]  /*166c0*/  VOTEU.ANY UR6, UPT, PT ;  /* 0x0000000000067886 */ /* 0x000fe400038e0100 */
[----:B------:R-:W1:Y:S01]  /*166d0*/  FLO.U32 R0, UR6 ;  /* 0x0000000600007d00 */ /* 0x000e6200080e0000 */
[----:B------:R-:W1:Y:S02]  /*166e0*/  S2R R5, SR_LANEID ;  /* 0x0000000000057919 */ /* 0x000e640000000000 */
[----:B-1----:R-:W-:-:S05]  /*166f0*/  ISETP.EQ.U32.AND P1, PT, R0, R5, PT ;  /* 0x000000050000720c */ /* 0x002fca0003f22070 */
[----:B------:R-:W1:Y:S01]  /*16700*/  POPC R5, UR6 ;  /* 0x0000000600057d09 */ /* 0x000e620008000000 */
[----:B--2---:R-:W-:Y:S02]  /*16710*/  R2UR UR7, R2 ;  /* 0x00000000020772ca */ /* 0x004fe400000e0000 */
[----:B------:R-:W1:Y:S05]  /*16720*/  LDC.64 R2, c[0x0][0xef0] ;  /* 0x0003bc00ff027b82 */ /* 0x000e6a0000000a00 */
[----:B-1----:R-:W2:Y:S01]  /*16730*/  @P1 ATOMG.E.ADD.STRONG.GPU PT, R3, desc[UR54][R2.64], R5 ;  /* 0x00000005020319a8 */ /* 0x002ea200081ee1f6 */
[----:B------:R-:W1:Y:S02]  /*16740*/  S2R R4, SR_LTMASK ;  /* 0x0000000000047919 */ /* 0x000e640000003900 */
[----:B-1----:R-:W-:-:S04]  /*16750*/  LOP3.LUT R4, R4, UR6, RZ, 0xc0, !PT ;  /* 0x0000000604047c12 */ /* 0x002fc8000f8ec0ff */
[----:B------:R-:W1:Y:S01]  /*16760*/  POPC R7, R4 ;  /* 0x0000000400077309 */ /* 0x000e620000000000 */
[----:B--2---:R-:W1:Y:S02]  /*16770*/  SHFL.IDX PT, R0, R3, R0, 0x1f ;  /* 0x00001f0003007589 */ /* 0x004e6400000e0000 */
[----:B-1----:R-:W-:-:S07]  /*16780*/  IADD3 R18, R0, UR7, R7 ;  /* 0x0000000700127c10 */ /* 0x002fce000fffe007 */
.L_x_4301:
[----:B------:R-:W-:Y:S05]  /*16790*/  BSYNC B0 ;  /* 0x0000000000007941 */ /* 0x000fea0003800000 */
.L_x_4300:
[----:B------:R-:W-:Y:S01]  /*167a0*/  SEL R16, R16, RZ, P0 ;  /* 0x000000ff10107207 */ /* 0x000fe20000000000 */
[----:B------:R-:W-:-:S07]  /*167b0*/  IMAD.MOV.U32 R13, RZ, RZ, R18 ;  /* 0x000000ffff0d7224 */ /* 0x000fce00078e0012 */
.L_x_4258:
[----:B------:R-:W-:Y:S05]  /*167c0*/  BSYNC B6 ;  /* 0x0000000000067941 */ /* 0x000fea0003800000 */
.L_x_4256:
[----:B------:R-:W-:-:S03]  /*167d0*/  UMOV UR6, 0xffffffff ;  /* 0xffffffff00067882 */ /* 0x000fc60000000000 */
[----:B------:R-:W-:Y:S05]  /*167e0*/  BRA.DIV UR6, `(.L_x_4302) ;  /* 0x0000000a06e07947 */ /* 0x000fea000b800000 */
[----:B------:R1:W1:Y:S02]  /*167f0*/  SHFL.IDX PT, R14, R13, RZ, 0x1f ;  /* 0x00001fff0d0e7589 */ /* 0x00026400000e0000 */
.L_x_4331:
        /* <DEDUP_REMOVED lines=11> */
[----:B--2---:R-:W-:Y:S05]  /*168b0*/  @!P0 BRA `(.L_x_4303) ;  /* 0xffffffcc001c8947 */ /* 0x004fea000383ffff */
.L_x_4247:
        /* <DEDUP_REMOVED lines=11> */
.L_x_4332:
        /* <DEDUP_REMOVED lines=9> */
[----:B------:R-:W2:Y:S02]  /*16a00*/  LDL R2, [R1+0x4] ;  /* 0x0000040001027983 */ /* 0x000ea40000100800 */
[----:B--2---:R-:W-:-:S13]  /*16a10*/  R2UR UR4, R2 ;  /* 0x00000000020472ca */ /* 0x004fda00000e0000 */
[----:B------:R-:W-:-:S06]  /*16a20*/  ULOP3.LUT UR4, UR4, 0x2, URZ, 0xfc, !UPT ;  /* 0x0000000204047892 */ /* 0x000fcc000f8efc3f */
[----:B------:R-:W-:-:S05]  /*16a30*/  IMAD.U32 R0, RZ, RZ, UR4 ;  /* 0x00000004ff007e24 */ /* 0x000fca000f8e00ff */
[----:B------:R-:W-:-:S13]  /*16a40*/  ISETP.NE.AND P2, PT, R0, 0x3, PT ;  /* 0x000000030000780c */ /* 0x000fda0003f45270 */
[----:B------:R-:W-:Y:S05]  /*16a50*/  @!P2 BRA `(.L_x_4307) ;  /* 0x000000000004a947 */ /* 0x000fea0003800000 */
[----:B------:R-:W-:Y:S01]  /*16a60*/  BPT.TRAP 0x1 ;  /* 0x000000040000795c */ /* 0x000fe20000300000 */
.L_x_4307:
        /* <DEDUP_REMOVED lines=12> */
.L_x_4333:
[----:B------:R-:W2:Y:S02]  /*16b30*/  SYNCS.PHASECHK.TRANS64.TRYWAIT P0, [R3+URZ], R0 ;  /* 0x00000000030075a7 */ /* 0x000ea4000800017f */
[----:B--2---:R-:W-:Y:S05]  /*16b40*/  @!P0 BRA `(.L_x_4309) ;  /* 0x0000000800548947 */ /* 0x004fea0003800000 */
.L_x_4334:
[----:B------:R-:W-:Y:S05]  /*16b50*/  @!P2 BRA `(.L_x_4310) ;  /* 0x000000000004a947 */ /* 0x000fea0003800000 */
[----:B------:R-:W-:Y:S01]  /*16b60*/  BPT.TRAP 0x1 ;  /* 0x000000040000795c */ /* 0x000fe20000300000 */
.L_x_4310:
[----:B--2---:R-:W-:-:S04]  /*16b70*/  VIADD R3, R7, 0x38860 ;  /* 0x0003886007037836 */ /* 0x004fc80000000000 */
[----:B-1----:R-:W-:-:S04]  /*16b80*/  IMAD R5, R16, 0x8, R3 ;  /* 0x0000000810057824 */ /* 0x002fc800078e0203 */
[----:B------:R-:W1:Y:S02]  /*16b90*/  SYNCS.PHASECHK.TRANS64.TRYWAIT P0, [R5+URZ], R4 ;  /* 0x00000004050075a7 */ /* 0x000e64000800017f */
[----:B-1----:R-:W-:Y:S05]  /*16ba0*/  @!P0 BRA `(.L_x_4311) ;  /* 0x0000000800508947 */ /* 0x002fea0003800000 */
.L_x_4335:
[----:B------:R-:W-:-:S07]  /*16bb0*/  IMAD R3, R2, 0x8, R3 ;  /* 0x0000000802037824 */ /* 0x000fce00078e0203 */
.L_x_4312:
[----:B--2---:R2:W3:Y:S02]  /*16bc0*/  SYNCS.PHASECHK.TRANS64.TRYWAIT P0, [R3+URZ], R0 ;  /* 0x00000000030075a7 */ /* 0x0044e4000800017f */
[----:B---3--:R-:W-:Y:S05]  /*16bd0*/  @!P0 NANOSLEEP.SYNCS 0x989680 ;  /* 0x009896800000895d */ /* 0x008fea0003900000 */
[----:B------:R-:W3:Y:S02]  /*16be0*/  @!P0 SYNCS.PHASECHK.TRANS64 P0, [R3+URZ], R0 ;  /* 0x00000000030085a7 */ /* 0x000ee4000800007f */
[----:B---3--:R-:W-:Y:S05]  /*16bf0*/  @!P0 BRA `(.L_x_4312) ;  /* 0xfffffffc00f08947 */ /* 0x008fea000383ffff */
.L_x_4306:
[----:B------:R-:W-:Y:S05]  /*16c00*/  BSYNC B0 ;  /* 0x0000000000007941 */ /* 0x000fea0003800000 */
.L_x_4305:
[----:B------:R-:W-:Y:S05]  /*16c10*/  EXIT ;  /* 0x000000000000794d */ /* 0x000fea0003800000 */
.L_x_4166:
[----:B-1----:R-:W-:-:S04]  /*16c20*/  IMAD.U32 R3, RZ, RZ, UR36 ;  /* 0x00000024ff037e24 */ /* 0x002fc8000f8e00ff */
[----:B------:R1:W2:Y:S03]  /*16c30*/  SYNCS.PHASECHK.TRANS64.TRYWAIT P1, [R3+URZ+0x38800], R0 ;  /* 0x03880000030075a7 */ /* 0x0002a6000802017f */
[----:B--2---:R-:W-:Y:S05]  /*16c40*/  @!P1 NANOSLEEP.SYNCS 0x989680 ;  /* 0x009896800000995d */ /* 0x004fea0003900000 */
[----:B------:R-:W2:Y:S02]  /*16c50*/  @!P1 SYNCS.PHASECHK.TRANS64 P1, [R3+URZ+0x38800], R0 ;  /* 0x03880000030095a7 */ /* 0x000ea4000802007f */
[----:B--2---:R-:W-:Y:S05]  /*16c60*/  @!P1 BRA `(.L_x_4166) ;  /* 0xfffffffc00ec9947 */ /* 0x004fea000383ffff */
[----:B------:R-:W-:Y:S05]  /*16c70*/  BRA `(.L_x_4313) ;  /* 0xfffffecc00e07947 */ /* 0x000fea000383ffff */
.L_x_4170:
[----:B---3--:R3:W4:Y:S02]  /*16c80*/  SYNCS.PHASECHK.TRANS64.TRYWAIT P1, [R5+URZ+0x38830], R6 ;  /* 0x03883006050075a7 */ /* 0x008724000802017f */
[----:B----4-:R-:W-:Y:S05]  /*16c90*/  @!P1 NANOSLEEP.SYNCS 0x989680 ;  /* 0x009896800000995d */ /* 0x010fea0003900000 */
[----:B------:R-:W4:Y:S02]  /*16ca0*/  @!P1 SYNCS.PHASECHK.TRANS64 P1, [R5+URZ+0x38830], R6 ;  /* 0x03883006050095a7 */ /* 0x000f24000802007f */
[----:B----4-:R-:W-:Y:S05]  /*16cb0*/  @!P1 BRA `(.L_x_4170) ;  /* 0xfffffffc00f09947 */ /* 0x010fea000383ffff */
[----:B------:R-:W-:Y:S05]  /*16cc0*/  BRA `(.L_x_4169) ;  /* 0xfffffecc00f47947 */ /* 0x000fea000383ffff */
.L_x_4171:
[----:B-1----:R-:W-:-:S04]  /*16cd0*/  IMAD.U32 R3, RZ, RZ, UR36 ;  /* 0x00000024ff037e24 */ /* 0x002fc8000f8e00ff */
[----:B------:R1:W4:Y:S03]  /*16ce0*/  SYNCS.PHASECHK.TRANS64.TRYWAIT P1, [R3+URZ+0x38810], R0 ;  /* 0x03881000030075a7 */ /* 0x000326000802017f */
[----:B----4-:R-:W-:Y:S05]  /*16cf0*/  @!P1 NANOSLEEP.SYNCS 0x989680 ;  /* 0x009896800000995d */ /* 0x010fea0003900000 */
[----:B------:R-:W4:Y:S02]  /*16d00*/  @!P1 SYNCS.PHASECHK.TRANS64 P1, [R3+URZ+0x38810], R0 ;  /* 0x03881000030095a7 */ /* 0x000f24000802007f */
[----:B----4-:R-:W-:Y:S05]  /*16d10*/  @!P1 BRA `(.L_x_4171) ;  /* 0xfffffffc00ec9947 */ /* 0x010fea000383ffff */
[----:B------:R-:W-:Y:S05]  /*16d20*/  BRA `(.L_x_4314) ;  /* 0xfffffed0007c7947 */ /* 0x000fea000383ffff */
.L_x_4175:
[----:B------:R1:W1:Y:S02]  /*16d30*/  SYNCS.PHASECHK.TRANS64.TRYWAIT P1, [R5+URZ+0x38850], R6 ;  /* 0x03885006050075a7 */ /* 0x000264000802017f */
[----:B-1----:R-:W-:Y:S05]  /*16d40*/  @!P1 NANOSLEEP.SYNCS 0x989680 ;  /* 0x009896800000995d */ /* 0x002fea0003900000 */
[----:B------:R-:W1:Y:S02]  /*16d50*/  @!P1 SYNCS.PHASECHK.TRANS64 P1, [R5+URZ+0x38850], R6 ;  /* 0x03885006050095a7 */ /* 0x000e64000802007f */
[----:B-1----:R-:W-:Y:S05]  /*16d60*/  @!P1 BRA `(.L_x_4175) ;  /* 0xfffffffc00f09947 */ /* 0x002fea000383ffff */
[----:B------:R-:W-:Y:S05]  /*16d70*/  BRA `(.L_x_4174) ;  /* 0xfffffed000b07947 */ /* 0x000fea000383ffff */
.L_x_4191:
[----:B--2---:R2:W3:Y:S02]  /*16d80*/  SYNCS.PHASECHK.TRANS64.TRYWAIT P3, [R11+URZ+0x38830], R20 ;  /* 0x038830140b0075a7 */ /* 0x0044e4000806017f */
[----:B---3--:R-:W-:Y:S05]  /*16d90*/  @!P3 NANOSLEEP.SYNCS 0x989680 ;  /* 0x009896800000b95d */ /* 0x008fea0003900000 */
[----:B------:R-:W3:Y:S02]  /*16da0*/  @!P3 SYNCS.PHASECHK.TRANS64 P3, [R11+URZ+0x38830], R20 ;  /* 0x038830140b00b5a7 */ /* 0x000ee4000806007f */
[----:B---3--:R-:W-:Y:S05]  /*16db0*/  @!P3 BRA `(.L_x_4191) ;  /* 0xfffffffc00f0b947 */ /* 0x008fea000383ffff */
[----:B------:R-:W-:Y:S05]  /*16dc0*/  BRA `(.L_x_4190) ;  /* 0xffffff0000b07947 */ /* 0x000fea000383ffff */
.L_x_4195:
[----:B----4-:R4:W1:Y:S02]  /*16dd0*/  SYNCS.PHASECHK.TRANS64.TRYWAIT P3, [R11+URZ+0x38850], R20 ;  /* 0x038850140b0075a7 */ /* 0x010864000806017f */
[----:B-1----:R-:W-:Y:S05]  /*16de0*/  @!P3 NANOSLEEP.SYNCS 0x989680 ;  /* 0x009896800000b95d */ /* 0x002fea0003900000 */
[----:B------:R-:W1:Y:S02]  /*16df0*/  @!P3 SYNCS.PHASECHK.TRANS64 P3, [R11+URZ+0x38850], R20 ;  /* 0x038850140b00b5a7 */ /* 0x000e64000806007f */
[----:B-1----:R-:W-:Y:S05]  /*16e00*/  @!P3 BRA `(.L_x_4195) ;  /* 0xfffffffc00f0b947 */ /* 0x002fea000383ffff */
[----:B------:R-:W-:Y:S05]  /*16e10*/  BRA `(.L_x_4194) ;  /* 0xffffff0400347947 */ /* 0x000fea000383ffff */
.L_x_4212:
[----:B--2---:R2:W3:Y:S02]  /*16e20*/  SYNCS.PHASECHK.TRANS64.TRYWAIT P3, [R9+URZ+0x38830], R8 ;  /* 0x03883008090075a7 */ /* 0x0044e4000806017f */
[----:B---3--:R-:W-:Y:S05]  /*16e30*/  @!P3 NANOSLEEP.SYNCS 0x989680 ;  /* 0x009896800000b95d */ /* 0x008fea0003900000 */
[----:B------:R-:W3:Y:S02]  /*16e40*/  @!P3 SYNCS.PHASECHK.TRANS64 P3, [R9+URZ+0x38830], R8 ;  /* 0x038830080900b5a7 */ /* 0x000ee4000806007f */
[----:B---3--:R-:W-:Y:S05]  /*16e50*/  @!P3 BRA `(.L_x_4212) ;  /* 0xfffffffc00f0b947 */ /* 0x008fea000383ffff */
[----:B------:R-:W-:Y:S05]  /*16e60*/  BRA `(.L_x_4211) ;  /* 0xffffff3c00247947 */ /* 0x000fea000383ffff */
.L_x_4216:
[----:B----4-:R4:W1:Y:S02]  /*16e70*/  SYNCS.PHASECHK.TRANS64.TRYWAIT P3, [R9+URZ+0x38850], R8 ;  /* 0x03885008090075a7 */ /* 0x010864000806017f */
[----:B-1----:R-:W-:Y:S05]  /*16e80*/  @!P3 NANOSLEEP.SYNCS 0x989680 ;  /* 0x009896800000b95d */ /* 0x002fea0003900000 */
[----:B------:R-:W1:Y:S02]  /*16e90*/  @!P3 SYNCS.PHASECHK.TRANS64 P3, [R9+URZ+0x38850], R8 ;  /* 0x038850080900b5a7 */ /* 0x000e64000806007f */
[----:B-1----:R-:W-:Y:S05]  /*16ea0*/  @!P3 BRA `(.L_x_4216) ;  /* 0xfffffffc00f0b947 */ /* 0x002fea000383ffff */
[----:B------:R-:W-:Y:S05]  /*16eb0*/  BRA `(.L_x_4215) ;  /* 0xffffff3c00807947 */ /* 0x000fea000383ffff */
.L_x_4222:
[----:B--2---:R2:W3:Y:S02]  /*16ec0*/  SYNCS.PHASECHK.TRANS64.TRYWAIT P2, [R11+URZ+0x38830], R8 ;  /* 0x038830080b0075a7 */ /* 0x0044e4000804017f */
[----:B---3--:R-:W-:Y:S05]  /*16ed0*/  @!P2 NANOSLEEP.SYNCS 0x989680 ;  /* 0x009896800000a95d */ /* 0x008fea0003900000 */
[----:B------:R-:W3:Y:S02]  /*16ee0*/  @!P2 SYNCS.PHASECHK.TRANS64 P2, [R11+URZ+0x38830], R8 ;  /* 0x038830080b00a5a7 */ /* 0x000ee4000804007f */
[----:B---3--:R-:W-:Y:S05]  /*16ef0*/  @!P2 BRA `(.L_x_4222) ;  /* 0xfffffffc00f0a947 */ /* 0x008fea000383ffff */
[----:B------:R-:W-:Y:S05]  /*16f00*/  BRA `(.L_x_4221) ;  /* 0xffffff6800507947 */ /* 0x000fea000383ffff */
.L_x_4226:
[----:B----4-:R4:W1:Y:S02]  /*16f10*/  SYNCS.PHASECHK.TRANS64.TRYWAIT P2, [R11+URZ+0x38850], R8 ;  /* 0x038850080b0075a7 */ /* 0x010864000804017f */
[----:B-1----:R-:W-:Y:S05]  /*16f20*/  @!P2 NANOSLEEP.SYNCS 0x989680 ;  /* 0x009896800000a95d */ /* 0x002fea0003900000 */
[----:B------:R-:W1:Y:S02]  /*16f30*/  @!P2 SYNCS.PHASECHK.TRANS64 P2, [R11+URZ+0x38850], R8 ;  /* 0x038850080b00a5a7 */ /* 0x000e64000804007f */
[----:B-1----:R-:W-:Y:S05]  /*16f40*/  @!P2 BRA `(.L_x_4226) ;  /* 0xfffffffc00f0a947 */ /* 0x002fea000383ffff */
[----:B------:R-:W-:Y:S05]  /*16f50*/  BRA `(.L_x_4225) ;  /* 0xffffff6800b07947 */ /* 0x000fea000383ffff */
.L_x_4262:
        /* <DEDUP_REMOVED lines=10> */
.L_x_4315:
[----:B------:R-:W-:Y:S05]  /*17000*/  BRA `(.L_x_4316) ;  /* 0xffffffd000c07947 */ /* 0x000fea000383ffff */
.L_x_4263:
[----:B------:R-:W-:Y:S01]  /*17010*/  BSSY B0, `(.L_x_4317) ;  /* 0x0000006000007945 */ /* 0x000fe20003800000 */
[----:B------:R-:W-:-:S07]  /*17020*/  IMAD.MOV.U32 R15, RZ, RZ, -0x1 ;  /* 0xffffffffff0f7424 */ /* 0x000fce00078e00ff */
[----:B------:R-:W-:Y:S05]  /*17030*/  WARPSYNC.COLLECTIVE R15, `(.L_x_4318) ;  /* 0x000000000f0c7348 */ /* 0x000fea0003c00000 */
[----:B------:R-:W-:Y:S02]  /*17040*/  ELECT P6, UR62, PT ;  /* 0x00000000003e782f */ /* 0x000fe400038c0000 */
[----:B------:R-:W-:Y:S01]  /*17050*/  MOV R14, UR62 ;  /* 0x0000003e000e7c02 */ /* 0x000fe20008000f00 */
[----:B------:R-:W-:Y:S10]  /*17060*/  ENDCOLLECTIVE ;  /* 0x000000000000791b */ /* 0x000ff40003800000 */
.L_x_4318:
[----:B------:R-:W-:Y:S05]  /*17070*/  BSYNC B0 ;  /* 0x0000000000007941 */ /* 0x000fea0003800000 */
.L_x_4317:
[----:B------:R-:W-:Y:S05]  /*17080*/  BRA `(.L_x_4319) ;  /* 0xffffffd000b07947 */ /* 0x000fea000383ffff */
.L_x_4266:
[----:B-1----:R1:W2:Y:S02]  /*17090*/  SYNCS.PHASECHK.TRANS64.TRYWAIT P2, [R8+URZ+0x38840], R5 ;  /* 0x03884005080075a7 */ /* 0x0022a4000804017f */
[----:B--2---:R-:W-:Y:S05]  /*170a0*/  @!P2 NANOSLEEP.SYNCS 0x989680 ;  /* 0x009896800000a95d */ /* 0x004fea0003900000 */
[----:B------:R-:W2:Y:S02]  /*170b0*/  @!P2 SYNCS.PHASECHK.TRANS64 P2, [R8+URZ+0x38840], R5 ;  /* 0x038840050800a5a7 */ /* 0x000ea4000804007f */
[----:B--2---:R-:W-:Y:S05]  /*170c0*/  @!P2 BRA `(.L_x_4266) ;  /* 0xfffffffc00f0a947 */ /* 0x004fea000383ffff */
[----:B------:R-:W-:Y:S05]  /*170d0*/  BRA `(.L_x_4320) ;  /* 0xffffffd4000c7947 */ /* 0x000fea000383ffff */
.L_x_4270:
[----:B-1----:R-:W-:-:S04]  /*170e0*/  IMAD.U32 R8, RZ, RZ, UR38 ;  /* 0x00000026ff087e24 */ /* 0x002fc8000f8e00ff */
[----:B------:R1:W2:Y:S03]  /*170f0*/  SYNCS.PHASECHK.TRANS64.TRYWAIT P2, [R8+URZ+0x38820], R5 ;  /* 0x03882005080075a7 */ /* 0x0002a6000804017f */
[----:B--2---:R-:W-:Y:S05]  /*17100*/  @!P2 NANOSLEEP.SYNCS 0x989680 ;  /* 0x009896800000a95d */ /* 0x004fea0003900000 */
[----:B------:R-:W2:Y:S02]  /*17110*/  @!P2 SYNCS.PHASECHK.TRANS64 P2, [R8+URZ+0x38820], R5 ;  /* 0x038820050800a5a7 */ /* 0x000ea4000804007f */
[----:B--2---:R-:W-:Y:S05]  /*17120*/  @!P2 BRA `(.L_x_4270) ;  /* 0xfffffffc00eca947 */ /* 0x004fea000383ffff */
[----:B------:R-:W-:Y:S05]  /*17130*/  BRA `(.L_x_4321) ;  /* 0xffffffd800807947 */ /* 0x000fea000383ffff */
.L_x_4273:
[----:B-1----:R1:W2:Y:S02]  /*17140*/  SYNCS.PHASECHK.TRANS64.TRYWAIT P2, [R5+URZ+0x38860], R8 ;  /* 0x03886008050075a7 */ /* 0x0022a4000804017f */
[----:B--2---:R-:W-:Y:S05]  /*17150*/  @!P2 NANOSLEEP.SYNCS 0x989680 ;  /* 0x009896800000a95d */ /* 0x004fea0003900000 */
[----:B------:R-:W2:Y:S02]  /*17160*/  @!P2 SYNCS.PHASECHK.TRANS64 P2, [R5+URZ+0x38860], R8 ;  /* 0x038860080500a5a7 */ /* 0x000ea4000804007f */
[----:B--2---:R-:W-:Y:S05]  /*17170*/  @!P2 BRA `(.L_x_4273) ;  /* 0xfffffffc00f0a947 */ /* 0x004fea000383ffff */
[----:B------:R-:W-:Y:S05]  /*17180*/  BRA `(.L_x_4322) ;  /* 0xffffffd800947947 */ /* 0x000fea000383ffff */
.L_x_4280:
[----:B-1----:R1:W2:Y:S02]  /*17190*/  SYNCS.PHASECHK.TRANS64.TRYWAIT P3, [R2+URZ+0x38840], R3 ;  /* 0x03884003020075a7 */ /* 0x0022a4000806017f */
[----:B--2---:R-:W-:Y:S05]  /*171a0*/  @!P3 NANOSLEEP.SYNCS 0x989680 ;  /* 0x009896800000b95d */ /* 0x004fea0003900000 */
[----:B------:R-:W2:Y:S02]  /*171b0*/  @!P3 SYNCS.PHASECHK.TRANS64 P3, [R2+URZ+0x38840], R3 ;  /* 0x038840030200b5a7 */ /* 0x000ea4000806007f */
[----:B--2---:R-:W-:Y:S05]  /*171c0*/  @!P3 BRA `(.L_x_4280) ;  /* 0xfffffffc00f0b947 */ /* 0x004fea000383ffff */
[----:B------:R-:W-:Y:S05]  /*171d0*/  BRA `(.L_x_4323) ;  /* 0xffffffe0001c7947 */ /* 0x000fea000383ffff */
.L_x_4282:
[----:B---3--:R3:W4:Y:S02]  /*171e0*/  SYNCS.PHASECHK.TRANS64.TRYWAIT P3, [R2+URZ+0x38860], R3 ;  /* 0x03886003020075a7 */ /* 0x008724000806017f */
[----:B----4-:R-:W-:Y:S05]  /*171f0*/  @!P3 NANOSLEEP.SYNCS 0x989680 ;  /* 0x009896800000b95d */ /* 0x010fea0003900000 */
[----:B------:R-:W4:Y:S02]  /*17200*/  @!P3 SYNCS.PHASECHK.TRANS64 P3, [R2+URZ+0x38860], R3 ;  /* 0x038860030200b5a7 */ /* 0x000f24000806007f */
[----:B----4-:R-:W-:Y:S05]  /*17210*/  @!P3 BRA `(.L_x_4282) ;  /* 0xfffffffc00f0b947 */ /* 0x010fea000383ffff */
[----:B------:R-:W-:Y:S05]  /*17220*/  BRA `(.L_x_4324) ;  /* 0xffffffe000647947 */ /* 0x000fea000383ffff */
.L_x_4288:
[----:B-1----:R1:W2:Y:S02]  /*17230*/  SYNCS.PHASECHK.TRANS64.TRYWAIT P3, [R3+URZ+0x38840], R2 ;  /* 0x03884002030075a7 */ /* 0x0022a4000806017f */
[----:B--2---:R-:W-:Y:S05]  /*17240*/  @!P3 NANOSLEEP.SYNCS 0x989680 ;  /* 0x009896800000b95d */ /* 0x004fea0003900000 */
[----:B------:R-:W2:Y:S02]  /*17250*/  @!P3 SYNCS.PHASECHK.TRANS64 P3, [R3+URZ+0x38840], R2 ;  /* 0x038840020300b5a7 */ /* 0x000ea4000806007f */
[----:B--2---:R-:W-:Y:S05]  /*17260*/  @!P3 BRA `(.L_x_4288) ;  /* 0xfffffffc00f0b947 */ /* 0x004fea000383ffff */
[----:B------:R-:W-:Y:S05]  /*17270*/  BRA `(.L_x_4325) ;  /* 0xffffffe400dc7947 */ /* 0x000fea000383ffff */
.L_x_4290:
[----:B---3--:R3:W4:Y:S02]  /*17280*/  SYNCS.PHASECHK.TRANS64.TRYWAIT P3, [R3+URZ+0x38860], R2 ;  /* 0x03886002030075a7 */ /* 0x008724000806017f */
[----:B----4-:R-:W-:Y:S05]  /*17290*/  @!P3 NANOSLEEP.SYNCS 0x989680 ;  /* 0x009896800000b95d */ /* 0x010fea0003900000 */
[----:B------:R-:W4:Y:S02]  /*172a0*/  @!P3 SYNCS.PHASECHK.TRANS64 P3, [R3+URZ+0x38860], R2 ;  /* 0x038860020300b5a7 */ /* 0x000f24000806007f */
[----:B----4-:R-:W-:Y:S05]  /*172b0*/  @!P3 BRA `(.L_x_4290) ;  /* 0xfffffffc00f0b947 */ /* 0x010fea000383ffff */
[----:B------:R-:W-:Y:S05]  /*172c0*/  BRA `(.L_x_4326) ;  /* 0xffffffe800247947 */ /* 0x000fea000383ffff */
.L_x_4295:
[----:B-1----:R1:W2:Y:S02]  /*172d0*/  SYNCS.PHASECHK.TRANS64.TRYWAIT P3, [R2+URZ+0x38840], R3 ;  /* 0x03884003020075a7 */ /* 0x0022a4000806017f */
[----:B--2---:R-:W-:Y:S05]  /*172e0*/  @!P3 NANOSLEEP.SYNCS 0x989680 ;  /* 0x009896800000b95d */ /* 0x004fea0003900000 */
[----:B------:R-:W2:Y:S02]  /*172f0*/  @!P3 SYNCS.PHASECHK.TRANS64 P3, [R2+URZ+0x38840], R3 ;  /* 0x038840030200b5a7 */ /* 0x000ea4000806007f */
[----:B--2---:R-:W-:Y:S05]  /*17300*/  @!P3 BRA `(.L_x_4295) ;  /* 0xfffffffc00f0b947 */ /* 0x004fea000383ffff */
[----:B------:R-:W-:Y:S05]  /*17310*/  BRA `(.L_x_4327) ;  /* 0xffffffec007c7947 */ /* 0x000fea000383ffff */
.L_x_4297:
[----:B--2---:R2:W3:Y:S02]  /*17320*/  SYNCS.PHASECHK.TRANS64.TRYWAIT P3, [R2+URZ+0x38860], R3 ;  /* 0x03886003020075a7 */ /* 0x0044e4000806017f */
[----:B---3--:R-:W-:Y:S05]  /*17330*/  @!P3 NANOSLEEP.SYNCS 0x989680 ;  /* 0x009896800000b95d */ /* 0x008fea0003900000 */
[----:B------:R-:W3:Y:S02]  /*17340*/  @!P3 SYNCS.PHASECHK.TRANS64 P3, [R2+URZ+0x38860], R3 ;  /* 0x038860030200b5a7 */ /* 0x000ee4000806007f */
[----:B---3--:R-:W-:Y:S05]  /*17350*/  @!P3 BRA `(.L_x_4297) ;  /* 0xfffffffc00f0b947 */ /* 0x008fea000383ffff */
[----:B------:R-:W-:Y:S05]  /*17360*/  BRA `(.L_x_4328) ;  /* 0xffffffec00c47947 */ /* 0x000fea000383ffff */
.L_x_4302:
[----:B------:R-:W-:Y:S01]  /*17370*/  BSSY B0, `(.L_x_4329) ;  /* 0x0000007000007945 */ /* 0x000fe20003800000 */
[----:B--2---:R-:W-:Y:S02]  /*17380*/  IMAD.MOV.U32 R12, RZ, RZ, RZ ;  /* 0x000000ffff0c7224 */ /* 0x004fe400078e00ff */
[----:B------:R-:W-:Y:S02]  /*17390*/  IMAD.MOV.U32 R11, RZ, RZ, 0x1f ;  /* 0x0000001fff0b7424 */ /* 0x000fe400078e00ff */
[----:B------:R-:W-:-:S07]  /*173a0*/  IMAD.MOV.U32 R15, RZ, RZ, -0x1 ;  /* 0xffffffffff0f7424 */ /* 0x000fce00078e00ff */
[----:B-1-34-:R-:W-:Y:S05]  /*173b0*/  WARPSYNC.COLLECTIVE R15, `(.L_x_4330) ;  /* 0x000000000f087348 */ /* 0x01afea0003c00000 */
[----:B------:R2:W1:Y:S02]  /*173c0*/  SHFL.IDX P6, R14, R13, R12, R11 ;  /* 0x0000000c0d0e7389 */ /* 0x00046400000c000b */
[----:B-1234-:R-:W-:Y:S01]  /*173d0*/  ENDCOLLECTIVE ;  /* 0x000000000000791b */ /* 0x01efe20003800000 */
.L_x_4330:
[----:B------:R-:W-:Y:S05]  /*173e0*/  BSYNC B0 ;  /* 0x0000000000007941 */ /* 0x000fea0003800000 */
.L_x_4329:
[----:B------:R-:W-:Y:S05]  /*173f0*/  BRA `(.L_x_4331) ;  /* 0xfffffff400007947 */ /* 0x000fea000383ffff */
.L_x_4304:
[----:B-1----:R1:W2:Y:S02]  /*17400*/  SYNCS.PHASECHK.TRANS64.TRYWAIT P0, [R7+URZ+0x38820], R0 ;  /* 0x03882000070075a7 */ /* 0x0022a4000800017f */
[----:B--2---:R-:W-:Y:S05]  /*17410*/  @!P0 NANOSLEEP.SYNCS 0x989680 ;  /* 0x009896800000895d */ /* 0x004fea0003900000 */
[----:B------:R-:W2:Y:S02]  /*17420*/  @!P0 SYNCS.PHASECHK.TRANS64 P0, [R7+URZ+0x38820], R0 ;  /* 0x03882000070085a7 */ /* 0x000ea4000800007f */
[----:B--2---:R-:W-:Y:S05]  /*17430*/  @!P0 BRA `(.L_x_4304) ;  /* 0xfffffffc00f08947 */ /* 0x004fea000383ffff */
[----:B------:R-:W-:Y:S05]  /*17440*/  BRA `(.L_x_4332) ;  /* 0xfffffff400487947 */ /* 0x000fea000383ffff */
.L_x_4308:
[----:B-1----:R1:W2:Y:S02]  /*17450*/  SYNCS.PHASECHK.TRANS64.TRYWAIT P0, [R5+URZ], R4 ;  /* 0x00000004050075a7 */ /* 0x0022a4000800017f */
[----:B--2---:R-:W-:Y:S05]  /*17460*/  @!P0 NANOSLEEP.SYNCS 0x989680 ;  /* 0x009896800000895d */ /* 0x004fea0003900000 */
[----:B------:R-:W2:Y:S02]  /*17470*/  @!P0 SYNCS.PHASECHK.TRANS64 P0, [R5+URZ], R4 ;  /* 0x00000004050085a7 */ /* 0x000ea4000800007f */
[----:B--2---:R-:W-:Y:S05]  /*17480*/  @!P0 BRA `(.L_x_4308) ;  /* 0xfffffffc00f08947 */ /* 0x004fea000383ffff */
[----:B------:R-:W-:Y:S05]  /*17490*/  BRA `(.L_x_4333) ;  /* 0xfffffff400a47947 */ /* 0x000fea000383ffff */
.L_x_4309:
[----:B--2---:R2:W3:Y:S02]  /*174a0*/  SYNCS.PHASECHK.TRANS64.TRYWAIT P0, [R3+URZ], R0 ;  /* 0x00000000030075a7 */ /* 0x0044e4000800017f */
[----:B---3--:R-:W-:Y:S05]  /*174b0*/  @!P0 NANOSLEEP.SYNCS 0x989680 ;  /* 0x009896800000895d */ /* 0x008fea0003900000 */
[----:B------:R-:W3:Y:S02]  /*174c0*/  @!P0 SYNCS.PHASECHK.TRANS64 P0, [R3+URZ], R0 ;  /* 0x00000000030085a7 */ /* 0x000ee4000800007f */
[----:B---3--:R-:W-:Y:S05]  /*174d0*/  @!P0 BRA `(.L_x_4309) ;  /* 0xfffffffc00f08947 */ /* 0x008fea000383ffff */
[----:B------:R-:W-:Y:S05]  /*174e0*/  BRA `(.L_x_4334) ;  /* 0xfffffff400987947 */ /* 0x000fea000383ffff */
.L_x_4311:
[----:B-1----:R1:W2:Y:S02]  /*174f0*/  SYNCS.PHASECHK.TRANS64.TRYWAIT P0, [R5+URZ], R4 ;  /* 0x00000004050075a7 */ /* 0x0022a4000800017f */
[----:B--2---:R-:W-:Y:S05]  /*17500*/  @!P0 NANOSLEEP.SYNCS 0x989680 ;  /* 0x009896800000895d */ /* 0x004fea0003900000 */
[----:B------:R-:W2:Y:S02]  /*17510*/  @!P0 SYNCS.PHASECHK.TRANS64 P0, [R5+URZ], R4 ;  /* 0x00000004050085a7 */ /* 0x000ea4000800007f */
[----:B--2---:R-:W-:Y:S05]  /*17520*/  @!P0 BRA `(.L_x_4311) ;  /* 0xfffffffc00f08947 */ /* 0x004fea000383ffff */
[----:B------:R-:W-:Y:S05]  /*17530*/  BRA `(.L_x_4335) ;  /* 0xfffffff4009c7947 */ /* 0x000fea000383ffff */
.L_x_4336:
        /* <DEDUP_REMOVED lines=12> */
.L_x_11947:


//--------------------- .text._ZN7cutlass13device_kernelIN5flash11enable_sm90INS1_16FlashAttnFwdSm90INS1_25CollectiveMainloopFwdSm90ILi2EN4cute5tupleIJNS5_1CILi1EEES8_S8_EEENS6_IJNS7_ILi64EEESA_SA_EEELi512ENS_6half_tEfNS_4arch4Sm90ELb0ELb1ELb0ELb1ELb0ELb0ELb0ELb0ELb0ELb0ELb0ELb0EEENS1_21CollectiveEpilogueFwdINS6_IJSA_NS7_ILi512EEESA_EEES9_SC_SE_Li256ELb1ELb0ELb0ELb0EEENS1_36VarlenDynamicPersistentTileSchedulerILi64ELi64ELi256ELi32ELb0ELb0ELb1ELb1ELb0ELb1EEEEEEEEEvNT_6ParamsE --------------------------
	.section	.text._ZN7cutlass13device_kernelIN5flash11enable_sm90INS1_16FlashAttnFwdSm90INS1_25CollectiveMainloopFwdSm90ILi2EN4cute5tupleIJNS5_1CILi1EEES8_S8_EEENS6_IJNS7_ILi64EEESA_SA_EEELi512ENS_6half_tEfNS_4arch4Sm90ELb0ELb1ELb0ELb1ELb0ELb0ELb0ELb0ELb0ELb0ELb0ELb0EEENS1_21CollectiveEpilogueFwdINS6_IJSA_NS7_ILi512EEESA_EEES9_SC_SE_Li256ELb1ELb0ELb0ELb0EEENS1_36VarlenDynamicPersistentTileSchedulerILi64ELi64ELi256ELi32ELb0ELb0ELb1ELb1ELb0ELb1EEEEEEEEEvNT_6ParamsE,"ax",@progbits
	.align	128
.text._ZN7cutlass13device_kernelIN5flash11enable_sm90INS1_16FlashAttnFwdSm90INS1_25CollectiveMainloopFwdSm90ILi2EN4cute5tupleIJNS5_1CILi1EEES8_S8_EEENS6_IJNS7_ILi64EEESA_SA_EEELi512ENS_6half_tEfNS_4arch4Sm90ELb0ELb1ELb0ELb1ELb0ELb0ELb0ELb0ELb0ELb0ELb0ELb0EEENS1_21CollectiveEpilogueFwdINS6_IJSA_NS7_ILi512EEESA_EEES9_SC_SE_Li256ELb1ELb0ELb0ELb0EEENS1_36VarlenDynamicPersistentTileSchedulerILi64ELi64ELi256ELi32ELb0ELb0ELb1ELb1ELb0ELb1EEEEEEEEEvNT_6ParamsE:
        .type           _ZN7cutlass13device_kernelIN5flash11enable_sm90INS1_16FlashAttnFwdSm90INS1_25CollectiveMainloopFwdSm90ILi2EN4cute5tupleIJNS5_1CILi1EEES8_S8_EEENS6_IJNS7_ILi64EEESA_SA_EEELi512ENS_6half_tEfNS_4arch4Sm90ELb0ELb1ELb0ELb1ELb0ELb0ELb0ELb0ELb0ELb0ELb0ELb0EEENS1_21CollectiveEpilogueFwdINS6_IJSA_NS7_ILi512EEESA_EEES9_SC_SE_Li256ELb1ELb0ELb0ELb0EEENS1_36VarlenDynamicPersistentTileSchedulerILi64ELi64ELi256ELi32ELb0ELb0ELb1ELb1ELb0ELb1EEEEEEEEEvNT_6ParamsE,@function
        .size           _ZN7cutlass13device_kernelIN5flash11enable_sm90INS1_16FlashAttnFwdSm90INS1_25CollectiveMainloopFwdSm90ILi2EN4cute5tupleIJNS5_1CILi1EEES8_S8_EEENS6_IJNS7_ILi64EEESA_SA_EEELi512ENS_6half_tEfNS_4arch4Sm90ELb0ELb1ELb0ELb1ELb0ELb0ELb0ELb0ELb0ELb0ELb0ELb0EEENS1_21CollectiveEpilogueFwdINS6_IJSA_NS7_ILi512EEESA_EEES9_SC_SE_Li256ELb1ELb0ELb0ELb0EEENS1_36VarlenDynamicPersistentTileSchedulerILi64ELi64ELi256ELi32ELb0ELb0ELb1ELb1ELb0ELb1EEEEEEEEEvNT_6ParamsE,(.L_x_11948 - _ZN7cutlass13device_kernelIN5flash11enable_sm90INS1_16FlashAttnFwdSm90INS1_25CollectiveMainloopFwdSm90ILi2EN4cute5tupleIJNS5_1CILi1EEES8_S8_EEENS6_IJNS7_ILi64EEESA_SA_EEELi512ENS_6half_tEfNS_4arch4Sm90ELb0ELb1ELb0ELb1ELb0ELb0ELb0ELb0ELb0ELb0ELb0ELb0EEENS1_21CollectiveEpilogueFwdINS6_IJSA_NS7_ILi512EEESA_EEES9_SC_SE_Li256ELb1ELb0ELb0ELb0EEENS1_36VarlenDynamicPersistentTileSchedulerILi64ELi64ELi256ELi32ELb0ELb0ELb1ELb1ELb0ELb1EEEEEEEEEvNT_6ParamsE)
        .other          _ZN7cutlass13device_kernelIN5flash11enable_sm90INS1_16FlashAttnFwdSm90INS1_25CollectiveMainloopFwdSm90ILi2EN4cute5tupleIJNS5_1CILi1EEES8_S8_EEENS6_IJNS7_ILi64EEESA_SA_EEELi512ENS_6half_tEfNS_4arch4Sm90ELb0ELb1ELb0ELb1ELb0ELb0ELb0ELb0ELb0ELb0ELb0ELb0EEENS1_21CollectiveEpilogueFwdINS6_IJSA_NS7_ILi512EEESA_EEES9_SC_SE_Li256ELb1ELb0ELb0ELb0EEENS1_36VarlenDynamicPersistentTileSchedulerILi64ELi64ELi256ELi32ELb0ELb0ELb1ELb1ELb0ELb1EEEEEEEEEvNT_6ParamsE,@"STO_CUDA_ENTRY STV_DEFAULT"
_ZN7cutlass13device_kernelIN5flash11enable_sm90INS1_16FlashAttnFwdSm90INS1_25CollectiveMainloopFwdSm90ILi2EN4cute5tupleIJNS5_1CILi1EEES8_S8_EEENS6_IJNS7_ILi64EEESA_SA_EEELi512ENS_6half_tEfNS_4arch4Sm90ELb0ELb1ELb0ELb1ELb0ELb0ELb0ELb0ELb0ELb0ELb0ELb0EEENS1_21CollectiveEpilogueFwdINS6_IJSA_NS7_ILi512EEESA_EEES9_SC_SE_Li256ELb1ELb0ELb0ELb0EEENS1_36VarlenDynamicPersistentTileSchedulerILi64ELi64ELi256ELi32ELb0ELb0ELb1ELb1ELb0ELb1EEEEEEEEEvNT_6ParamsE:
        /* <DEDUP_REMOVED lines=21> */
.L_x_4338:
[----:B------:R-:W-:Y:S05]  /*0150*/  BSYNC B0 ;  /* 0x0000000000007941 */ /* 0x000fea0003800000 */
.L_x_4337:
        /* <DEDUP_REMOVED lines=37> */
.L_x_4339:
        /* <DEDUP_REMOVED lines=22> */
.L_x_4340:
        /* <DEDUP_REMOVED lines=18> */
.L_x_4341:
        /* <DEDUP_REMOVED lines=22> */
.L_x_4342:
        /* <DEDUP_REMOVED lines=22> */
.L_x_4343:
[----:B------:R-:W-:Y:S01]  /*08f0*/  PLOP3.LUT P0, PT, PT, PT, UP0, 0x80, 0x0 ;  /* 0x000000000000781c */ /* 0x000fe20003f0f008 */
[----:B------:R-:W-:Y:S01]  /*0900*/  UMOV UR36, 0x1 ;  /* 0x0000000100247882 */ /* 0x000fe20000000000 */
[----:B------:R-:W-:Y:S01]  /*0910*/  NOP ;  /* 0x0000000000007918 */ /* 0x000fe20000000000 */
[----:B------:R-:W-:Y:S01]  /*0920*/  USEL UR36, UR36, 0x2, !UP0 ;  /* 0x0000000224247887 */ /* 0x000fe2000c000000 */
[----:B------:R-:W-:Y:S01]  /*0930*/  ULDC.64 UR48, c[0x0][0x208] ;  /* 0x0000820000307ab9 */ /* 0x000fe20000000a00 */
[----:B012-4-:R-:W-:Y:S08]  /*0940*/  BAR.SYNC.DEFER_BLOCKING 0x0 ;  /* 0x0000000000007b1d */ /* 0x017ff00000010000 */
[----:B------:R-:W-:Y:S05]  /*0950*/  @!P0 BRA `(.L_x_4344) ;  /* 0x000000e800c08947 */ /* 0x000fea0003800000 */
.L_x_4345:
[----:B------:R-:W-:-:S08]  /*0960*/  NOP ;  /* 0x0000000000007918 */ /* 0x000fd00000000000 */
[----:B------:R-:W0:Y:S02]  /*0970*/  USETMAXREG.TRY_ALLOC.CTAPOOL UP0, 0xf0 ;  /* 0x000000f0000079c8 */ /* 0x000e240008000600 */
[----:B0-----:R-:W-:-:S13]  /*0980*/  PLOP3.LUT P0, PT, PT, PT, UP0, 0x80, 0x0 ;  /* 0x000000000000781c */ /* 0x001fda0003f0f008 */
[----:B------:R-:W-:Y:S05]  /*0990*/  @!P0 BRA `(.L_x_4345) ;  /* 0xfffffffc00f08947 */ /* 0x000fea000383ffff */
[----:B------:R-:W-:Y:S01]  /*09a0*/  LOP3.LUT R0, R4, 0xffffff80, RZ, 0xc0, !PT ;  /* 0xffffff8004007812 */ /* 0x000fe200078ec0ff */
[----:B------:R-:W0:Y:S01]  /*09b0*/  S2UR UR4, SR_CgaCtaId ;  /* 0x00000000000479c3 */ /* 0x000e220000008800 */
[----:B------:R-:W-:Y:S02]  /*09c0*/  UMOV UR38, 0x400 ;  /* 0x0000040000267882 */ /* 0x000fe40000000000 */
[----:B------:R-:W-:-:S13]  /*09d0*/  ISETP.NE.AND P0, PT, R0, 0x80, PT ;  /* 0x000000800000780c */ /* 0x000fda0003f05270 */
[----:B------:R-:W-:Y:S06]  /*09e0*/  @!P0 BAR.ARV 0x8, 0xa0 ;  /* 0x0202800000008b1d */ /* 0x000fec0000002000 */
[----:B------:R-:W-:Y:S01]  /*09f0*/  ISETP.GE.U32.AND P0, PT, R4, 0x100, PT ;  /* 0x000001000400780c */ /* 0x000fe20003f06070 */
[----:B0-----:R-:W-:-:S03]  /*0a00*/  ULEA UR38, UR4, UR38, 0x18 ;  /* 0x0000002604267291 */ /* 0x001fc6000f8ec03f */
[----:B------:R-:W-:-:S09]  /*0a10*/  ULDC UR4, c[0x0][0xc14] ;  /* 0x0003050000047ab9 */ /* 0x000fd20000000800 */
        /* <DEDUP_REMOVED lines=9> */
[----:B------:R-:W-:Y:S01]  /*0ab0*/  R2UR UR6, R14 ;  /* 0x000000000e0672ca */ /* 0x000fe200000e0000 */
[----:B------:R-:W-:Y:S01]  /*0ac0*/  IMAD.MOV.U32 R187, RZ, RZ, RZ ;  /* 0x000000ffffbb7224 */ /* 0x000fe200078e00ff */
[----:B------:R-:W-:Y:S01]  /*0ad0*/  SHF.R.S32.HI R3, RZ, 0x1f, R192 ;  /* 0x0000001fff037819 */ /* 0x000fe200000114c0 */
[----:B------:R-:W-:Y:S01]  /*0ae0*/  ULOP3.LUT UR39, UR36, 0x1, URZ, 0xfc, !UPT ;  /* 0x0000000124277892 */ /* 0x000fe2000f8efc3f */
[----:B------:R-:W-:Y:S01]  /*0af0*/  R2UR UR5, R15 ;  /* 0x000000000f0572ca */ /* 0x000fe200000e0000 */
[----:B------:R-:W-:Y:S01]  /*0b00*/  UMOV UR37, URZ ;  /* 0x0000003f00257c82 */ /* 0x000fe20008000000 */
[CC--:B------:R-:W-:Y:S02]  /*0b10*/  LEA.HI R0, R3.reuse, R192.reuse, RZ, 0x4 ;  /* 0x000000c003007211 */ /* 0x0c0fe400078f20ff */
[----:B------:R-:W-:-:S02]  /*0b20*/  LEA.HI R2, R3, R192, RZ, 0x5 ;  /* 0x000000c003027211 */ /* 0x000fc400078f28ff */
[----:B------:R-:W-:Y:S02]  /*0b30*/  SHF.R.S32.HI R9, RZ, 0x4, R0 ;  /* 0x00000004ff097819 */ /* 0x000fe40000011400 */
[C---:B------:R-:W-:Y:S02]  /*0b40*/  LOP3.LUT R7, R0.reuse, 0xfffffff0, RZ, 0xc0, !PT ;  /* 0xfffffff000077812 */ /* 0x040fe400078ec0ff */
[----:B------:R-:W-:Y:S02]  /*0b50*/  LEA.HI R4, R0, R9, RZ, 0x1 ;  /* 0x0000000900047211 */ /* 0x000fe400078f08ff */
[--C-:B------:R-:W-:Y:S01]  /*0b60*/  SHF.R.S32.HI R0, RZ, 0x5, R2.reuse ;  /* 0x00000005ff007819 */ /* 0x100fe20000011402 */
[----:B------:R-:W-:Y:S01]  /*0b70*/  IMAD.IADD R7, R192, 0x1, -R7 ;  /* 0x00000001c0077824 */ /* 0x000fe200078e0a07 */
[----:B------:R-:W-:Y:S02]  /*0b80*/  SHF.R.S32.HI R11, RZ, 0x1f, R2 ;  /* 0x0000001fff0b7819 */ /* 0x000fe40000011402 */
[----:B------:R-:W-:-:S02]  /*0b90*/  LEA.HI R5, R3, R192, RZ, 0x7 ;  /* 0x000000c003057211 */ /* 0x000fc400078f38ff */
[----:B------:R-:W-:Y:S02]  /*0ba0*/  LEA.HI R11, R11, R0, RZ, 0x2 ;  /* 0x000000000b0b7211 */ /* 0x000fe400078f10ff */
[----:B------:R-:W-:Y:S02]  /*0bb0*/  SHF.R.S32.HI R2, RZ, 0x1f, R7 ;  /* 0x0000001fff027819 */ /* 0x000fe40000011407 */
[----:B------:R-:W-:Y:S02]  /*0bc0*/  SHF.R.S32.HI R190, RZ, 0x7, R5 ;  /* 0x00000007ffbe7819 */ /* 0x000fe40000011405 */
[----:B------:R-:W-:Y:S02]  /*0bd0*/  LOP3.LUT R11, R11, 0x3ffffc, RZ, 0xc0, !PT ;  /* 0x003ffffc0b0b7812 */ /* 0x000fe400078ec0ff */
[----:B------:R-:W-:Y:S01]  /*0be0*/  LEA.HI R6, R2, R7, RZ, 0x3 ;  /* 0x0000000702067211 */ /* 0x000fe200078f18ff */
[----:B------:R-:W-:Y:S01]  /*0bf0*/  IMAD R10, R190, 0x100, R7 ;  /* 0x00000100be0a7824 */ /* 0x000fe200078e0207 */
[----:B------:R-:W-:Y:S01]  /*0c00*/  LOP3.LUT R4, R4, 0x1ffffffe, RZ, 0xc0, !PT ;  /* 0x1ffffffe04047812 */ /* 0x000fe200078ec0ff */
[----:B------:R-:W-:Y:S01]  /*0c10*/  IMAD.IADD R11, R0, 0x1, -R11 ;  /* 0x00000001000b7824 */ /* 0x000fe200078e0a0b */
[C---:B------:R-:W-:Y:S01]  /*0c20*/  LOP3.LUT R8, R6.reuse, 0xfffffff8, RZ, 0xc0, !PT ;  /* 0xfffffff806087812 */ /* 0x040fe200078ec0ff */
[----:B------:R-:W-:Y:S01]  /*0c30*/  IMAD.SHL.U32 R12, R6, 0x40, RZ ;  /* 0x00000040060c7824 */ /* 0x000fe200078e00ff */
[----:B------:R-:W-:Y:S01]  /*0c40*/  LEA.HI R3, R3, R192, RZ, 0x3 ;  /* 0x000000c003037211 */ /* 0x000fe200078f18ff */
[----:B------:R-:W-:Y:S01]  /*0c50*/  IMAD.IADD R4, R9, 0x1, -R4 ;  /* 0x0000000109047824 */ /* 0x000fe200078e0a04 */
[----:B------:R-:W-:Y:S01]  /*0c60*/  LOP3.LUT R9, R5, 0xffffff80, RZ, 0xc0, !PT ;  /* 0xffffff8005097812 */ /* 0x000fe200078ec0ff */
[----:B------:R-:W-:Y:S01]  /*0c70*/  IMAD R191, R11, 0x10, R10 ;  /* 0x000000100bbf7824 */ /* 0x000fe200078e020a */
[----:B------:R-:W-:Y:S01]  /*0c80*/  LOP3.LUT R13, R12, 0x7ffffe00, RZ, 0xc0, !PT ;  /* 0x7ffffe000c0d7812 */ /* 0x000fe200078ec0ff */
[----:B------:R-:W-:Y:S01]  /*0c90*/  IMAD.IADD R10, R7, 0x1, -R8 ;  /* 0x00000001070a7824 */ /* 0x000fe200078e0a08 */
[----:B------:R-:W-:Y:S01]  /*0ca0*/  LEA.HI R5, R5, R190, RZ, 0x1 ;  /* 0x000000be05057211 */ /* 0x000fe200078f08ff */
[----:B------:R-:W-:Y:S01]  /*0cb0*/  IMAD.IADD R9, R192, 0x1, -R9 ;  /* 0x00000001c0097824 */ /* 0x000fe200078e0a09 */
[----:B------:R-:W-:Y:S01]  /*0cc0*/  SHF.R.S32.HI R188, RZ, 0x3, R3 ;  /* 0x00000003ffbc7819 */ /* 0x000fe20000011403 */
[C---:B------:R-:W-:Y:S01]  /*0cd0*/  IMAD.SHL.U32 R11, R10.reuse, 0x40, RZ ;  /* 0x000000400a0b7824 */ /* 0x040fe200078e00ff */
[----:B------:R-:W-:Y:S01]  /*0ce0*/  R2P PR, R10, 0x6 ;  /* 0x000000060a007804 */ /* 0x000fe20000000000 */
[----:B------:R-:W-:Y:S01]  /*0cf0*/  IMAD.SHL.U32 R4, R4, 0x8, RZ ;  /* 0x0000000804047824 */ /* 0x000fe200078e00ff */
[----:B------:R-:W-:Y:S01]  /*0d00*/  SHF.R.S32.HI R2, RZ, 0x1f, R9 ;  /* 0x0000001fff027819 */ /* 0x000fe20000011409 */
[----:B------:R-:W-:Y:S01]  /*0d10*/  IMAD R13, R0, 0x400, R13 ;  /* 0x00000400000d7824 */ /* 0x000fe200078e020d */
[----:B------:R-:W-:Y:S01]  /*0d20*/  LOP3.LUT R11, R11, 0x1c0, RZ, 0xc0, !PT ;  /* 0x000001c00b0b7812 */ /* 0x000fe200078ec0ff */
[----:B------:R-:W-:Y:S01]  /*0d30*/  IMAD.U32 R191, R191, 0x40, R4 ;  /* 0x00000040bfbf7824 */ /* 0x000fe200078e0004 */
[----:B------:R-:W-:-:S02]  /*0d40*/  LEA.HI R6, R2, R9, RZ, 0x2 ;  /* 0x0000000902067211 */ /* 0x000fc400078f10ff */
[----:B------:R-:W-:Y:S02]  /*0d50*/  LOP3.LUT R4, R11, 0x8, R4, 0xf8, !PT ;  /* 0x000000080b047812 */ /* 0x000fe400078ef804 */
[----:B------:R-:W-:Y:S02]  /*0d60*/  SHF.R.U32.HI R11, RZ, 0x3, R11 ;  /* 0x00000003ff0b7819 */ /* 0x000fe4000001160b */
[--C-:B------:R-:W-:Y:S02]  /*0d70*/  SHF.R.S32.HI R7, RZ, 0x2, R6.reuse ;  /* 0x00000002ff077819 */ /* 0x100fe40000011406 */
        /* <DEDUP_REMOVED lines=9> */
[----:B------:R-:W-:Y:S02]  /*0e10*/  LOP3.LUT R7, R3, 0x1ffffff8, RZ, 0xc0, !PT ;  /* 0x1ffffff803077812 */ /* 0x000fe400078ec0ff */
[----:B------:R-:W-:Y:S01]  /*0e20*/  LOP3.LUT R5, R5, 0xfffffe, RZ, 0xc0, !PT ;  /* 0x00fffffe05057812 */ /* 0x000fe200078ec0ff */
[C---:B------:R-:W-:Y:S01]  /*0e30*/  VIADD R184, R19.reuse, 0x26800 ;  /* 0x0002680013b87836 */ /* 0x040fe20000000000 */
[----:B------:R-:W-:Y:S01]  /*0e40*/  SHF.R.S32.HI R2, RZ, 0x5, R2 ;  /* 0x00000005ff027819 */ /* 0x000fe20000011402 */
[----:B------:R-:W-:Y:S01]  /*0e50*/  VIADD R22, R19, 0x26840 ;  /* 0x0002684013167836 */ /* 0x000fe20000000000 */
[----:B------:R-:W-:Y:S01]  /*0e60*/  SEL R23, R23, 0xffffffe0, !P1 ;  /* 0xffffffe017177807 */ /* 0x000fe20004800000 */
[----:B------:R-:W-:Y:S01]  /*0e70*/  IMAD.IADD R7, R192, 0x1, -R7 ;  /* 0x00000001c0077824 */ /* 0x000fe200078e0a07 */
[----:B------:R-:W-:Y:S01]  /*0e80*/  IADD3 R6, R9, -R6, RZ ;  /* 0x8000000609067210 */ /* 0x000fe20007ffe0ff */
[----:B------:R-:W-:-:S02]  /*0e90*/  IMAD.IADD R5, R190, 0x1, -R5 ;  /* 0x00000001be057824 */ /* 0x000fc400078e0a05 */
[----:B------:R-:W-:Y:S02]  /*0ea0*/  @P2 VIADD R22, R184, 0xffffffc0 ;  /* 0xffffffc0b8162836 */ /* 0x000fe40000000000 */
[----:B------:R-:W-:Y:S02]  /*0eb0*/  IMAD R17, R2, 0x10, R17 ;  /* 0x0000001002117824 */ /* 0x000fe400078e0211 */
[----:B------:R-:W-:Y:S02]  /*0ec0*/  IMAD.IADD R184, R184, 0x1, R23 ;  /* 0x00000001b8b87824 */ /* 0x000fe400078e0217 */
[----:B------:R-:W-:Y:S02]  /*0ed0*/  IMAD.MOV.U32 R2, RZ, RZ, RZ ;  /* 0x000000ffff027224 */ /* 0x000fe400078e00ff */
[----:B------:R-:W-:Y:S02]  /*0ee0*/  IMAD.SHL.U32 R185, R7, 0x8, RZ ;  /* 0x0000000807b97824 */ /* 0x000fe400078e00ff */
[----:B------:R-:W-:-:S02]  /*0ef0*/  IMAD.SHL.U32 R18, R5, 0x100, RZ ;  /* 0x0000010005127824 */ /* 0x000fc400078e00ff */
[----:B------:R-:W-:Y:S02]  /*0f00*/  IMAD.SHL.U32 R16, R6, 0x2, RZ ;  /* 0x0000000206107824 */ /* 0x000fe400078e00ff */
[----:B------:R-:W-:-:S07]  /*0f10*/  IMAD.IADD R23, R23, 0x1, R22 ;  /* 0x0000000117177824 */ /* 0x000fce00078e0216 */
.L_x_4453:
[----:B------:R-:W-:Y:S01]  /*0f20*/  ULDC.64 UR8, c[0x0][0xa28] ;  /* 0x00028a0000087ab9 */ /* 0x000fe20000000a00 */
[----:B------:R-:W-:Y:S01]  /*0f30*/  ULDC UR4, c[0x0][0x404] ;  /* 0x0001010000047ab9 */ /* 0x000fe20000000800 */
[----:B------:R-:W-:Y:S01]  /*0f40*/  UISETP.NE.U32.AND UP0, UPT, UR8, URZ, UPT ;  /* 0x0000003f0800728c */ /* 0x000fe2000bf05070 */
[----:B------:R-:W-:-:S03]  /*0f50*/  ULDC UR7, c[0x0][0x2e0] ;  /* 0x0000b80000077ab9 */ /* 0x000fc60000000800 */
[----:B------:R-:W-:-:S03]  /*0f60*/  UISETP.NE.AND.EX UP0, UPT, UR9, URZ, UPT, UP0 ;  /* 0x0000003f0900728c */ /* 0x000fc6000bf05300 */
[----:B------:R-:W-:Y:S02]  /*0f70*/  ULDC.64 UR8, c[0x0][0xa18] ;  /* 0x0002860000087ab9 */ /* 0x000fe40000000a00 */
[----:B------:R-:W-:Y:S01]  /*0f80*/  UISETP.NE.U32.AND UP1, UPT, UR8, URZ, UPT ;  /* 0x0000003f0800728c */ /* 0x000fe2000bf25070 */
[----:B------:R-:W-:-:S03]  /*0f90*/  PLOP3.LUT P0, PT, PT, PT, UP0, 0x80, 0x0 ;  /* 0x000000000000781c */ /* 0x000fc60003f0f008 */
[----:B------:R-:W-:-:S03]  /*0fa0*/  UISETP.NE.AND.EX UP1, UPT, UR9, URZ, UPT, UP1 ;  /* 0x0000003f0900728c */ /* 0x000fc6000bf25310 */
[----:B------:R-:W-:Y:S02]  /*0fb0*/  @UP0 ULDC.64 UR8, c[0x0][0xa28] ;  /* 0x00028a0000080ab9 */ /* 0x000fe40000000a00 */
[----:B------:R-:W-:Y:S01]  /*0fc0*/  @UP0 UIMAD.WIDE UR8, UR5, 0x4, UR8 ;  /* 0x00000004050808a5 */ /* 0x000fe2000f8e0208 */
[----:B------:R-:W-:-:S05]  /*0fd0*/  PLOP3.LUT P2, PT, PT, PT, UP1, 0x80, 0x0 ;  /* 0x000000000000781c */ /* 0x000fca0003f4f018 */
[----:B------:R-:W-:Y:S01]  /*0fe0*/  @UP1 ULDC.64 UR10, c[0x0][0xa18] ;  /* 0x00028600000a1ab9 */ /* 0x000fe20000000a00 */
[----:B-1---5:R-:W-:Y:S01]  /*0ff0*/  MOV R4, UR8 ;  /* 0x0000000800047c02 */ /* 0x022fe20008000f00 */
[----:B------:R-:W-:Y:S01]  /*1000*/  IMAD.U32 R5, RZ, RZ, UR9 ;  /* 0x00000009ff057e24 */ /* 0x000fe2000f8e00ff */
[----:B------:R-:W-:-:S04]  /*1010*/  @UP1 UIMAD.WIDE UR8, UR5, 0x4, UR10 ;  /* 0x00000004050818a5 */ /* 0x000fc8000f8e020a */
[----:B--2---:R-:W2:Y:S02]  /*1020*/  @P0 LDG.E R4, desc[UR48][R4.64] ;  /* 0x0000003004040981 */ /* 0x004ea4000c1e1900 */
[----:B---3--:R-:W-:Y:S02]  /*1030*/  IMAD.U32 R6, RZ, RZ, UR8 ;  /* 0x00000008ff067e24 */ /* 0x008fe4000f8e00ff */
[----:B------:R-:W-:Y:S01]  /*1040*/  IMAD.U32 R7, RZ, RZ, UR9 ;  /* 0x00000009ff077e24 */ /* 0x000fe2000f8e00ff */
[----:B------:R-:W-:-:S04]  /*1050*/  ULDC.64 UR8, c[0x0][0x3f8] ;  /* 0x0000fe0000087ab9 */ /* 0x000fc80000000a00 */
[----:B------:R-:W3:Y:S01]  /*1060*/  @P2 LDG.E R6, desc[UR48][R6.64] ;  /* 0x0000003006062981 */ /* 0x000ee2000c1e1900 */
[----:B------:R-:W-:Y:S01]  /*1070*/  UISETP.NE.U32.AND UP0, UPT, UR8, URZ, UPT ;  /* 0x0000003f0800728c */ /* 0x000fe2000bf05070 */
[----:B------:R-:W-:Y:S01]  /*1080*/  UMOV UR44, URZ ;  /* 0x0000003f002c7c82 */ /* 0x000fe20008000000 */
[----:B------:R-:W-:Y:S02]  /*1090*/  ULDC UR40, c[0x0][0x288] ;  /* 0x0000a20000287ab9 */ /* 0x000fe40000000800 */
[----:B------:R-:W-:Y:S01]  /*10a0*/  UISETP.NE.AND.EX UP0, UPT, UR9, URZ, UPT, UP0 ;  /* 0x0000003f0900728c */ /* 0x000fe2000bf05300 */
[----:B------:R-:W-:Y:S02]  /*10b0*/  UMOV UR41, UR6 ;  /* 0x0000000600297c82 */ /* 0x000fe40008000000 */
[----:B------:R-:W-:Y:S01]  /*10c0*/  ULDC.64 UR8, c[0x0][0xa20] ;  /* 0x0002880000087ab9 */ /* 0x000fe20000000a00 */
[----:B------:R-:W-:Y:S01]  /*10d0*/  USEL UR4, UR4, 0x1, UP0 ;  /* 0x0000000104047887 */ /* 0x000fe20008000000 */
[----:B------:R-:W-:-:S03]  /*10e0*/  ISETP.NE.U32.AND P1, PT, RZ, UR8, PT ;  /* 0x00000008ff007c0c */ /* 0x000fc6000bf25070 */
[----:B------:R-:W-:Y:S01]  /*10f0*/  UIMAD UR4, UR4, UR7, URZ ;  /* 0x00000007040472a4 */ /* 0x000fe2000f8e023f */
[----:B------:R-:W-:Y:S02]  /*1100*/  ISETP.NE.AND.EX P1, PT, RZ, UR9, PT, P1 ;  /* 0x00000009ff007c0c */ /* 0x000fe4000bf25310 */
[----:B--2---:R-:W-:Y:S02]  /*1110*/  @P0 R2UR UR44, R4 ;  /* 0x00000000042c02ca */ /* 0x004fe400000e0000 */
[----:B---3--:R-:W-:Y:S01]  /*1120*/  @P2 R2UR UR40, R6 ;  /* 0x00000000062822ca */ /* 0x008fe200000e0000 */
[----:B0-----:R-:W-:-:S14]  /*1130*/  @P2 BRA `(.L_x_4346) ;  /* 0x0000000000342947 */ /* 0x001fdc0003800000 */
[----:B------:R-:W-:Y:S02]  /*1140*/  ULDC.64 UR6, c[0x0][0xa00] ;  /* 0x0002800000067ab9 */ /* 0x000fe40000000a00 */
[----:B------:R-:W-:-:S04]  /*1150*/  ISETP.NE.U32.AND P0, PT, RZ, UR6, PT ;  /* 0x00000006ff007c0c */ /* 0x000fc8000bf05070 */
[----:B------:R-:W-:-:S13]  /*1160*/  ISETP.NE.AND.EX P0, PT, RZ, UR7, PT, P0 ;  /* 0x00000007ff007c0c */ /* 0x000fda000bf05300 */
[----:B------:R-:W-:Y:S05]  /*1170*/  @!P0 BRA `(.L_x_4346) ;  /* 0x0000000000248947 */ /* 0x000fea0003800000 */
[----:B------:R-:W-:Y:S02]  /*1180*/  ULDC.64 UR6, c[0x0][0xa00] ;  /* 0x0002800000067ab9 */ /* 0x000fe40000000a00 */
        /* <DEDUP_REMOVED lines=8> */
.L_x_4346:
[----:B------:R-:W-:Y:S01]  /*1210*/  UMOV UR42, UR47 ;  /* 0x0000002f002a7c82 */ /* 0x000fe20008000000 */
[----:B------:R-:W-:Y:S01]  /*1220*/  UMOV UR43, UR5 ;  /* 0x00000005002b7c82 */ /* 0x000fe20008000000 */
[----:B------:R-:W-:Y:S05]  /*1230*/  @!P1 BRA `(.L_x_4347) ;  /* 0x00000000001c9947 */ /* 0x000fea0003800000 */
[----:B------:R-:W-:Y:S02]  /*1240*/  ULDC.64 UR6, c[0x0][0xa20] ;  /* 0x0002880000067ab9 */ /* 0x000fe40000000a00 */
[----:B------:R-:W-:-:S06]  /*1250*/  UIMAD.WIDE UR4, UR5, 0x4, UR6 ;  /* 0x00000004050478a5 */ /* 0x000fcc000f8e0206 */
[----:B------:R-:W-:Y:S02]  /*1260*/  IMAD.U32 R4, RZ, RZ, UR4 ;  /* 0x00000004ff047e24 */ /* 0x000fe4000f8e00ff */
[----:B------:R-:W-:-:S05]  /*1270*/  IMAD.U32 R5, RZ, RZ, UR5 ;  /* 0x00000005ff057e24 */ /* 0x000fca000f8e00ff */
[----:B------:R-:W2:Y:S02]  /*1280*/  LDG.E R4, desc[UR48][R4.64] ;  /* 0x0000003004047981 */ /* 0x000ea4000c1e1900 */
[----:B--2---:R-:W-:Y:S01]  /*1290*/  R2UR UR4, R4 ;  /* 0x00000000040472ca */ /* 0x004fe200000e0000 */
[----:B------:R-:W-:-:S14]  /*12a0*/  BRA `(.L_x_4348) ;  /* 0x0000000000347947 */ /* 0x000fdc0003800000 */
.L_x_4347:
        /* <DEDUP_REMOVED lines=13> */
.L_x_4348:
[----:B------:R-:W-:Y:S02]  /*1380*/  UISETP.NE.AND UP0, UPT, UR46, 0x1, UPT ;  /* 0x000000012e00788c */ /* 0x000fe4000bf05270 */
[----:B------:R-:W-:Y:S02]  /*1390*/  UIADD3 UR44, -UR44, UR4, URZ ;  /* 0x000000042c2c7290 */ /* 0x000fe4000fffe13f */
[----:B------:R-:W-:Y:S02]  /*13a0*/  ULEA UR6, UR47, 0x40, 0x6 ;  /* 0x000000402f067891 */ /* 0x000fe4000f8e303f */
[----:B------:R-:W-:Y:S01]  /*13b0*/  UIADD3 UR4, UR44, 0x3f, URZ ;  /* 0x0000003f2c047890 */ /* 0x000fe2000fffe03f */
[----:B------:R-:W-:Y:S01]  /*13c0*/  PLOP3.LUT P0, PT, PT, PT, UP0, 0x80, 0x0 ;  /* 0x000000000000781c */ /* 0x000fe20003f0f008 */
[----:B------:R-:W-:Y:S02]  /*13d0*/  UIADD3 UR9, UR44, UR6, -UR40 ;  /* 0x000000062c097290 */ /* 0x000fe4000fffe828 */
[----:B------:R-:W-:Y:S01]  /*13e0*/  USHF.R.S32.HI UR5, URZ, 0x1f, UR4 ;  /* 0x0000001f3f057899 */ /* 0x000fe20008011404 */
[----:B------:R-:W-:-:S03]  /*13f0*/  ULDC UR7, c[0x0][0x9e0] ;  /* 0x0002780000077ab9 */ /* 0x000fc60000000800 */
[----:B------:R-:W-:Y:S02]  /*1400*/  ULEA.HI UR5, UR5, UR4, URZ, 0x6 ;  /* 0x0000000405057291 */ /* 0x000fe4000f8f303f */
[----:B------:R-:W-:Y:S02]  /*1410*/  UIADD3 UR6, UR9, UR7, URZ ;  /* 0x0000000709067290 */ /* 0x000fe4000fffe03f */
[----:B------:R-:W-:Y:S02]  /*1420*/  USHF.R.S32.HI UR20, URZ, 0x6, UR5 ;  /* 0x000000063f147899 */ /* 0x000fe40008011405 */
[----:B------:R-:W-:Y:S10]  /*1430*/  @!P0 BRA `(.L_x_4349) ;  /* 0x0000001c00fc8947 */ /* 0x000ff40003800000 */
        /* <DEDUP_REMOVED lines=14> */
.L_x_4351:
[----:B------:R-:W-:-:S11]  /*1520*/  UISETP.NE.AND UP0, UPT, UR8, 0x1, UPT ;  /* 0x000000010800788c */ /* 0x000fd6000bf05270 */
[----:B------:R-:W-:Y:S02]  /*1530*/  @UP0 ULDC.64 UR10, c[0x0][0x9e8] ;  /* 0x00027a00000a0ab9 */ /* 0x000fe40000000a00 */
[----:B------:R-:W-:-:S04]  /*1540*/  UIMAD.WIDE.U32 UR4, UR7, UR10, URZ ;  /* 0x0000000a070472a5 */ /* 0x000fc8000f8e003f */
[----:B------:R-:W-:-:S12]  /*1550*/  @UP0 USHF.R.U32.HI UR7, URZ, UR11, UR5 ;  /* 0x0000000b3f070299 */ /* 0x000fd80008011605 */
.L_x_4352:
[----:B------:R-:W-:-:S04]  /*1560*/  UIMAD UR7, UR7, UR8, UR8 ;  /* 0x00000008070772a4 */ /* 0x000fc8000f8e0208 */
[----:B------:R-:W-:-:S04]  /*1570*/  UISETP.LT.AND UP0, UPT, UR6, UR7, UPT ;  /* 0x000000070600728c */ /* 0x000fc8000bf01270 */
[----:B------:R-:W-:-:S12]  /*1580*/  USEL UR6, UR6, UR7, UP0 ;  /* 0x0000000706067287 */ /* 0x000fd80008000000 */
.L_x_4350:
[----:B------:R-:W-:Y:S02]  /*1590*/  UIADD3 UR6, UR6, 0x3f, URZ ;  /* 0x0000003f06067890 */ /* 0x000fe4000fffe03f */
[----:B------:R-:W-:Y:S02]  /*15a0*/  ULEA UR40, UR47, -UR40, 0x6 ;  /* 0x800000282f287291 */ /* 0x000fe4000f8e303f */
[----:B------:R-:W-:Y:S02]  /*15b0*/  USHF.R.S32.HI UR4, URZ, 0x1f, UR6 ;  /* 0x0000001f3f047899 */ /* 0x000fe40008011406 */
[----:B------:R-:W-:Y:S02]  /*15c0*/  UIADD3 UR40, UR44, UR40, URZ ;  /* 0x000000282c287290 */ /* 0x000fe4000fffe03f */
[----:B------:R-:W-:Y:S01]  /*15d0*/  ULEA.HI UR4, UR4, UR6, URZ, 0x6 ;  /* 0x0000000604047291 */ /* 0x000fe2000f8f303f */
[----:B------:R-:W-:-:S03]  /*15e0*/  ULDC UR5, c[0x0][0x9dc] ;  /* 0x0002770000057ab9 */ /* 0x000fc60000000800 */
[----:B------:R-:W-:Y:S02]  /*15f0*/  USHF.R.S32.HI UR4, URZ, 0x6, UR4 ;  /* 0x000000063f047899 */ /* 0x000fe40008011404 */
[----:B------:R-:W-:Y:S02]  /*1600*/  UIADD3 UR5, UR40, -UR5, URZ ;  /* 0x8000000528057290 */ /* 0x000fe4000fffe03f */
[----:B------:R-:W-:-:S04]  /*1610*/  UISETP.LT.AND UP0, UPT, UR20, UR4, UPT ;  /* 0x000000041400728c */ /* 0x000fc8000bf01270 */
[----:B------:R-:W-:Y:S01]  /*1620*/  USEL UR20, UR20, UR4, UP0 ;  /* 0x0000000414147287 */ /* 0x000fe20008000000 */
[----:B------:R-:W-:Y:S01]  /*1630*/  IMAD.U32 R0, RZ, RZ, UR5 ;  /* 0x00000005ff007e24 */ /* 0x000fe2000f8e00ff */
[----:B------:R-:W-:Y:S10]  /*1640*/  @!P1 BRA `(.L_x_4353) ;  /* 0x0000000000409947 */ /* 0x000ff40003800000 */
        /* <DEDUP_REMOVED lines=10> */
.L_x_4354:
[----:B------:R-:W-:-:S11]  /*16f0*/  UISETP.NE.AND UP0, UPT, UR8, 0x1, UPT ;  /* 0x000000010800788c */ /* 0x000fd6000bf05270 */
[----:B------:R-:W-:Y:S02]  /*1700*/  @UP0 ULDC.64 UR6, c[0x0][0x9e8] ;  /* 0x00027a0000060ab9 */ /* 0x000fe40000000a00 */
[----:B------:R-:W-:-:S04]  /*1710*/  UIMAD.WIDE.U32 UR4, UR40, UR6, URZ ;  /* 0x00000006280472a5 */ /* 0x000fc8000f8e003f */
[----:B------:R-:W-:-:S12]  /*1720*/  @UP0 USHF.R.U32.HI UR40, URZ, UR7, UR5 ;  /* 0x000000073f280299 */ /* 0x000fd80008011605 */
.L_x_4355:
[----:B------:R-:W-:-:S06]  /*1730*/  UIMAD UR40, UR40, UR8, URZ ;  /* 0x00000008282872a4 */ /* 0x000fcc000f8e023f */
[----:B------:R-:W-:-:S07]  /*1740*/  VIMNMX R0, R0, UR40, !PT ;  /* 0x0000002800007c48 */ /* 0x000fce000ffe0100 */
.L_x_4353:
[----:B------:R-:W-:Y:S01]  /*1750*/  SHF.R.S32.HI R5, RZ, 0x1f, R0 ;  /* 0x0000001fff057819 */ /* 0x000fe20000011400 */
[----:B------:R-:W-:Y:S01]  /*1760*/  IMAD.MOV.U32 R3, RZ, RZ, RZ ;  /* 0x000000ffff037224 */ /* 0x000fe200078e00ff */
[----:B------:R-:W-:Y:S02]  /*1770*/  PLOP3.LUT P0, PT, PT, PT, PT, 0x80, 0x0 ;  /* 0x000000000000781c */ /* 0x000fe40003f0f070 */
[----:B------:R-:W-:Y:S02]  /*1780*/  CS2R R150, SRZ ;  /* 0x0000000000967805 */ /* 0x000fe4000001ff00 */
[----:B------:R-:W-:Y:S01]  /*1790*/  LEA.HI R5, R5, R0, RZ, 0x6 ;  /* 0x0000000005057211 */ /* 0x000fe200078f30ff */
[----:B------:R-:W-:Y:S01]  /*17a0*/  IMAD.MOV.U32 R0, RZ, RZ, RZ ;  /* 0x000000ffff007224 */ /* 0x000fe200078e00ff */
[----:B------:R-:W-:Y:S02]  /*17b0*/  CS2R R148, SRZ ;  /* 0x0000000000947805 */ /* 0x000fe4000001ff00 */
[----:B------:R-:W-:-:S02]  /*17c0*/  CS2R R146, SRZ ;  /* 0x0000000000927805 */ /* 0x000fc4000001ff00 */
[----:B------:R-:W-:Y:S02]  /*17d0*/  SHF.R.S32.HI R4, RZ, 0x6, R5 ;  /* 0x00000006ff047819 */ /* 0x000fe40000011405 */
[----:B------:R-:W-:Y:S02]  /*17e0*/  CS2R R144, SRZ ;  /* 0x0000000000907805 */ /* 0x000fe4000001ff00 */
[----:B------:R-:W-:Y:S02]  /*17f0*/  CS2R R142, SRZ ;  /* 0x00000000008e7805 */ /* 0x000fe4000001ff00 */
[----:B------:R-:W-:Y:S02]  /*1800*/  CS2R R140, SRZ ;  /* 0x00000000008c7805 */ /* 0x000fe4000001ff00 */
[----:B------:R-:W-:Y:S02]  /*1810*/  VIMNMX R4, RZ, R4, !PT ;  /* 0x00000004ff047248 */ /* 0x000fe40007fe0100 */
[----:B------:R-:W-:-:S02]  /*1820*/  CS2R R138, SRZ ;  /* 0x00000000008a7805 */ /* 0x000fc4000001ff00 */
[----:B------:R-:W-:Y:S01]  /*1830*/  CS2R R136, SRZ ;  /* 0x0000000000887805 */ /* 0x000fe2000001ff00 */
[----:B------:R-:W-:Y:S01]  /*1840*/  IMAD.MOV.U32 R172, RZ, RZ, RZ ;  /* 0x000000ffffac7224 */ /* 0x000fe200078e00ff */
[----:B------:R-:W-:Y:S02]  /*1850*/  ISETP.LT.AND P1, PT, R4, UR20, PT ;  /* 0x0000001404007c0c */ /* 0x000fe4000bf21270 */
        /* <DEDUP_REMOVED lines=56> */
[----:B------:R-:W-:Y:S06]  /*1be0*/  @!P1 BRA `(.L_x_4356) ;  /* 0x000000ac00b89947 */ /* 0x000fec0003800000 */
        /* <DEDUP_REMOVED lines=14> */
.L_x_4357:
[----:B------:R-:W-:Y:S01]  /*1cd0*/  ULEA UR22, UR37, UR38, 0x3 ;  /* 0x0000002625167291 */ /* 0x000fe2000f8e183f */
[----:B------:R-:W-:-:S08]  /*1ce0*/  SHF.L.U32 R0, R2, 0x1f, RZ ;  /* 0x0000001f02007819 */ /* 0x000fd000000006ff */
[----:B------:R-:W0:Y:S02]  /*1cf0*/  SYNCS.PHASECHK.TRANS64.TRYWAIT P1, [UR22+0x28c50], R0 ;  /* 0x028c5000ff0075a7 */ /* 0x000e240008020156 */
[----:B0-----:R-:W-:Y:S05]  /*1d00*/  @!P1 BRA `(.L_x_4358) ;  /* 0x0000012800b89947 */ /* 0x001fea0003800000 */
.L_x_4547:
        /* <DEDUP_REMOVED lines=24> */
[----:B------:R-:W-:-:S06]  /*1e90*/  UIADD3 UR20, UR20, -0x2, URZ ;  /* 0xfffffffe14147890 */ /* 0x000fcc000fffe03f */
[----:B------:R-:W-:Y:S02]  /*1ea0*/  ISETP.LE.AND P1, PT, R4, UR20, PT ;  /* 0x0000001404007c0c */ /* 0x000fe4000bf23270 */
[----:B0-----:R-:W-:-:S04]  /*1eb0*/  LOP3.LUT R3, R3, 0x7f, RZ, 0xc0, !PT ;  /* 0x0000007f03037812 */ /* 0x001fc800078ec0ff */
        /* <DEDUP_REMOVED lines=18> */
[----:B0-----:R-:W-:-:S07]  /*1fe0*/  IMAD.U32 R0, RZ, RZ, UR20 ;  /* 0x00000014ff007e24 */ /* 0x001fce000f8e00ff */
.L_x_4364:
[----:B------:R-:W-:Y:S01]  /*1ff0*/  BAR.SYNC.DEFER_BLOCKING 0xe, 0x100 ;  /* 0x0384000000007b1d */ /* 0x000fe20000010000 */
[----:B------:R-:W-:Y:S01]  /*2000*/  IMAD.U32 R6, RZ, RZ, UR37 ;  /* 0x00000025ff067e24 */ /* 0x000fe2000f8e00ff */
[----:B------:R-:W-:Y:S01]  /*2010*/  UIADD3 UR37, UR37, 0x1, URZ ;  /* 0x0000000125257890 */ /* 0x000fe2000fffe03f */
[C---:B------:R-:W-:Y:S01]  /*2020*/  ISETP.GT.AND P3, PT, R0.reuse, R4, PT ;  /* 0x000000040000720c */ /* 0x040fe20003f64270 */
[----:B------:R-:W-:Y:S02]  /*2030*/  VIADD R0, R0, 0xffffffff ;  /* 0xffffffff00007836 */ /* 0x000fe40000000000 */
[----:B-1----:R-:W-:Y:S01]  /*2040*/  IMAD R3, R6, 0x40, R17 ;  /* 0x0000004006037824 */ /* 0x002fe200078e0211 */
        /* <DEDUP_REMOVED lines=137> */
.L_x_4360:
[----:B------:R-:W-:Y:S01]  /*28e0*/  ULEA UR20, UR37, UR38, 0x3 ;  /* 0x0000002625147291 */ /* 0x000fe2000f8e183f */
[----:B------:R-:W-:-:S08]  /*28f0*/  SHF.L.U32 R3, R2, 0x1f, RZ ;  /* 0x0000001f02037819 */ /* 0x000fd000000006ff */
[----:B------:R0:W1:Y:S01]  /*2900*/  SYNCS.PHASECHK.TRANS64.TRYWAIT P1, [UR20+0x28c50], R3 ;  /* 0x028c5003ff0075a7 */ /* 0x0000620008020154 */
[----:B------:R-:W-:Y:S05]  /*2910*/  @!P0 BRA `(.L_x_4361) ;  /* 0x0000000000048947 */ /* 0x000fea0003800000 */
[----:B------:R-:W-:Y:S01]  /*2920*/  BPT.TRAP 0x1 ;  /* 0x000000040000795c */ /* 0x000fe20000300000 */
.L_x_4361:
[----:B-1----:R-:W-:Y:S05]  /*2930*/  @P1 BRA `(.L_x_4362) ;  /* 0x0000000000081947 */ /* 0x002fea0003800000 */
[----:B------:R-:W1:Y:S02]  /*2940*/  SYNCS.PHASECHK.TRANS64.TRYWAIT P1, [UR20+0x28c50], R3 ;  /* 0x028c5003ff0075a7 */ /* 0x000e640008020154 */
[----:B-1----:R-:W-:Y:S05]  /*2950*/  @!P1 BRA `(.L_x_4363) ;  /* 0x0000011c00bc9947 */ /* 0x002fea0003800000 */
.L_x_4362:
[----:B------:R-:W-:Y:S01]  /*2960*/  ULEA UR18, UR37, UR21, 0xc ;  /* 0x0000001525127291 */ /* 0x000fe2000f8e603f */
[----:B------:R-:W-:Y:S01]  /*2970*/  WARPGROUP.ARRIVE ;  /* 0x00000000000079c5 */ /* 0x000fe20000000000 */
[----:B------:R-:W-:Y:S01]  /*2980*/  UMOV UR19, 0x40000040 ;  /* 0x4000004000137882 */ /* 0x000fe20000000000 */
[----:B------:R-:W-:Y:S01]  /*2990*/  UMOV UR7, 0x40000040 ;  /* 0x4000004000077882 */ /* 0x000fe20000000000 */
[----:B------:R-:W-:Y:S01]  /*29a0*/  UIADD3 UR6, UR18, 0x80, URZ ;  /* 0x0000008012067890 */ /* 0x000fe2000fffe03f */
[----:B01----:R-:W-:Y:S01]  /*29b0*/  IMAD.U32 R3, RZ, RZ, UR20 ;  /* 0x00000014ff037e24 */ /* 0x003fe2000f8e00ff */
        /* <DEDUP_REMOVED lines=23> */
.L_x_4359:
[----:B------:R-:W-:Y:S01]  /*2b30*/  BAR.SYNC.DEFER_BLOCKING 0xe, 0x100 ;  /* 0x0384000000007b1d */ /* 0x000fe20000010000 */
[----:B0-----:R-:W-:Y:S01]  /*2b40*/  IMAD.U32 R0, RZ, RZ, UR37 ;  /* 0x00000025ff007e24 */ /* 0x001fe2000f8e00ff */
        /* <DEDUP_REMOVED lines=142> */
.L_x_4349:
        /* <DEDUP_REMOVED lines=14> */
.L_x_4366:
[----:B------:R-:W-:-:S11]  /*3510*/  UISETP.NE.AND UP0, UPT, UR8, 0x1, UPT ;  /* 0x000000010800788c */ /* 0x000fd6000bf05270 */
[----:B------:R-:W-:Y:S02]  /*3520*/  @UP0 ULDC.64 UR10, c[0x0][0x9e8] ;  /* 0x00027a00000a0ab9 */ /* 0x000fe40000000a00 */
[----:B------:R-:W-:-:S04]  /*3530*/  UIMAD.WIDE.U32 UR4, UR7, UR10, URZ ;  /* 0x0000000a070472a5 */ /* 0x000fc8000f8e003f */
[----:B------:R-:W-:-:S12]  /*3540*/  @UP0 USHF.R.U32.HI UR7, URZ, UR11, UR5 ;  /* 0x0000000b3f070299 */ /* 0x000fd80008011605 */
.L_x_4367:
[----:B------:R-:W-:-:S04]  /*3550*/  UIMAD UR7, UR7, UR8, UR8 ;  /* 0x00000008070772a4 */ /* 0x000fc8000f8e0208 */
[----:B------:R-:W-:-:S04]  /*3560*/  UISETP.LT.AND UP0, UPT, UR6, UR7, UPT ;  /* 0x000000070600728c */ /* 0x000fc8000bf01270 */
[----:B------:R-:W-:-:S12]  /*3570*/  USEL UR6, UR6, UR7, UP0 ;  /* 0x0000000706067287 */ /* 0x000fd80008000000 */
.L_x_4365:
[----:B------:R-:W-:Y:S02]  /*3580*/  UIADD3 UR6, UR6, 0x3f, URZ ;  /* 0x0000003f06067890 */ /* 0x000fe4000fffe03f */
[----:B------:R-:W-:Y:S02]  /*3590*/  ULEA UR5, UR47, -UR40, 0x6 ;  /* 0x800000282f057291 */ /* 0x000fe4000f8e303f */
[----:B------:R-:W-:-:S04]  /*35a0*/  USHF.R.S32.HI UR4, URZ, 0x1f, UR6 ;  /* 0x0000001f3f047899 */ /* 0x000fc80008011406 */
[----:B------:R-:W-:Y:S02]  /*35b0*/  ULEA.HI UR4, UR4, UR6, URZ, 0x6 ;  /* 0x0000000604047291 */ /* 0x000fe4000f8f303f */
[----:B------:R-:W-:Y:S02]  /*35c0*/  UIADD3 UR6, UR44, UR5, URZ ;  /* 0x000000052c067290 */ /* 0x000fe4000fffe03f */
[----:B------:R-:W-:Y:S01]  /*35d0*/  USHF.R.S32.HI UR4, URZ, 0x6, UR4 ;  /* 0x000000063f047899 */ /* 0x000fe20008011404 */
[----:B------:R-:W-:Y:S02]  /*35e0*/  ULDC UR5, c[0x0][0x9dc] ;  /* 0x0002770000057ab9 */ /* 0x000fe40000000800 */
        /* <DEDUP_REMOVED lines=15> */
.L_x_4369:
[----:B------:R-:W-:-:S11]  /*36e0*/  UISETP.NE.AND UP0, UPT, UR8, 0x1, UPT ;  /* 0x000000010800788c */ /* 0x000fd6000bf05270 */
[----:B------:R-:W-:Y:S02]  /*36f0*/  @UP0 ULDC.64 UR10, c[0x0][0x9e8] ;  /* 0x00027a00000a0ab9 */ /* 0x000fe40000000a00 */
[----:B------:R-:W-:-:S04]  /*3700*/  UIMAD.WIDE.U32 UR4, UR6, UR10, URZ ;  /* 0x0000000a060472a5 */ /* 0x000fc8000f8e003f */
[----:B------:R-:W-:-:S12]  /*3710*/  @UP0 USHF.R.U32.HI UR6, URZ, UR11, UR5 ;  /* 0x0000000b3f060299 */ /* 0x000fd80008011605 */
.L_x_4370:
[----:B------:R-:W-:-:S06]  /*3720*/  UIMAD UR6, UR6, UR8, URZ ;  /* 0x00000008060672a4 */ /* 0x000fcc000f8e023f */
[----:B------:R-:W-:-:S07]  /*3730*/  VIMNMX R0, R0, UR6, !PT ;  /* 0x0000000600007c48 */ /* 0x000fce000ffe0100 */
.L_x_4368:
        /* <DEDUP_REMOVED lines=91> */
[----:B------:R-:W-:Y:S01]  /*3cf0*/  MOV R4, UR4 ;  /* 0x0000000400047c02 */ /* 0x000fe20008000f00 */
        /* <DEDUP_REMOVED lines=12> */
.L_x_4371:
[----:B------:R-:W-:Y:S01]  /*3dc0*/  LEA.HI R0, R187, R187, RZ, 0x1 ;  /* 0x000000bbbb007211 */ /* 0x000fe200078f08ff */
[----:B------:R-:W-:-:S03]  /*3dd0*/  IMAD.U32 R3, RZ, RZ, UR39 ;  /* 0x00000027ff037e24 */ /* 0x000fc6000f8e00ff */
[----:B------:R-:W-:Y:S02]  /*3de0*/  LOP3.LUT R0, R0, 0xfffffffe, RZ, 0xc0, !PT ;  /* 0xfffffffe00007812 */ /* 0x000fe400078ec0ff */
[----:B------:R-:W-:-:S03]  /*3df0*/  ISETP.NE.AND P4, PT, R3, 0x3, PT ;  /* 0x000000030300780c */ /* 0x000fc60003f85270 */
[----:B------:R-:W-:-:S05]  /*3e00*/  IMAD.IADD R0, R187, 0x1, -R0 ;  /* 0x00000001bb007824 */ /* 0x000fca00078e0a00 */
[----:B------:R-:W-:-:S04]  /*3e10*/  SHF.L.U32 R0, R0, 0x1f, RZ ;  /* 0x0000001f00007819 */ /* 0x000fc800000006ff */
[----:B------:R-:W0:Y:S02]  /*3e20*/  SYNCS.PHASECHK.TRANS64.TRYWAIT P0, [UR38+0x28c00], R0 ;  /* 0x028c0000ff0075a7 */ /* 0x000e240008000166 */
[----:B0-----:R-:W-:Y:S05]  /*3e30*/  @!P0 BRA `(.L_x_4372) ;  /* 0x00000108009c8947 */ /* 0x001fea0003800000 */
.L_x_4548:
[----:B------:R-:W-:Y:S05]  /*3e40*/  @!P4 BRA `(.L_x_4373) ;  /* 0x000000000004c947 */ /* 0x000fea0003800000 */
[----:B------:R-:W-:Y:S01]  /*3e50*/  BPT.TRAP 0x1 ;  /* 0x000000040000795c */ /* 0x000fe20000300000 */
.L_x_4373:
[----:B------:R-:W-:Y:S01]  /*3e60*/  IMAD.U32 R10, RZ, RZ, UR37 ;  /* 0x00000025ff0a7e24 */ /* 0x000fe2000f8e00ff */
[----:B------:R-:W-:-:S04]  /*3e70*/  SHF.L.U32 R11, R2, 0x1f, RZ ;  /* 0x0000001f020b7819 */ /* 0x000fc800000006ff */
[----:B------:R-:W-:-:S04]  /*3e80*/  LEA R10, R10, UR38, 0x3 ;  /* 0x000000260a0a7c11 */ /* 0x000fc8000f8e18ff */
[----:B------:R1:W2:Y:S01]  /*3e90*/  SYNCS.PHASECHK.TRANS64.TRYWAIT P0, [R10+URZ+0x28c30], R11 ;  /* 0x028c300b0a0075a7 */ /* 0x0002a2000800017f */
[----:B------:R-:W-:Y:S05]  /*3ea0*/  @!P4 BRA `(.L_x_4374) ;  /* 0x000000000004c947 */ /* 0x000fea0003800000 */
[----:B------:R-:W-:Y:S01]  /*3eb0*/  BPT.TRAP 0x1 ;  /* 0x000000040000795c */ /* 0x000fe20000300000 */
.L_x_4374:
[----:B--2---:R-:W-:Y:S05]  /*3ec0*/  @P0 BRA `(.L_x_4375) ;  /* 0x0000000000080947 */ /* 0x004fea0003800000 */
[----:B------:R-:W2:Y:S02]  /*3ed0*/  SYNCS.PHASECHK.TRANS64.TRYWAIT P0, [R10+URZ+0x28c30], R11 ;  /* 0x028c300b0a0075a7 */ /* 0x000ea4000800017f */
[----:B--2---:R-:W-:Y:S05]  /*3ee0*/  @!P0 BRA `(.L_x_4376) ;  /* 0x0000010800888947 */ /* 0x004fea0003800000 */
.L_x_4375:
        /* <DEDUP_REMOVED lines=15> */
[----:B------:R-:W0:Y:S01]  /*3fe0*/  LDC.64 R8, c[0x0][0x9e0] ;  /* 0x00027800ff087b82 */ /* 0x000e220000000a00 */
[----:B------:R-:W-:Y:S01]  /*3ff0*/  UMOV UR7, 0x40000040 ;  /* 0x4000004000077882 */ /* 0x000fe20000000000 */
[----:B------:R-:W-:Y:S01]  /*4000*/  UMOV UR5, 0x40000040 ;  /* 0x4000004000057882 */ /* 0x000fe20000000000 */
[----:B------:R-:W-:-:S02]  /*4010*/  ULOP3.LUT UR4, UR4, 0x3fff, URZ, 0xc0, !UPT ;  /* 0x00003fff04047892 */ /* 0x000fc4000f8ec03f */
[----:B------:R-:W-:Y:S01]  /*4020*/  @!P5 VIADD R0, R10, 0x28c40 ;  /* 0x00028c400a00d836 */ /* 0x000fe20000000000 */
[----:B------:R-:W-:Y:S01]  /*4030*/  UMOV UR11, 0x40000040 ;  /* 0x40000040000b7882 */ /* 0x000fe20000000000 */
[----:B------:R-:W-:Y:S01]  /*4040*/  UMOV UR9, 0x40000040 ;  /* 0x4000004000097882 */ /* 0x000fe20000000000 */
[----:B------:R-:W-:Y:S02]  /*4050*/  ULEA UR18, UR37, UR18, 0x9 ;  /* 0x0000001225127291 */ /* 0x000fe4000f8e483f */
[----:B------:R-:W-:Y:S01]  /*4060*/  ULOP3.LUT UR16, UR4, 0x10000, URZ, 0xfc, !UPT ;  /* 0x0001000004107892 */ /* 0x000fe2000f8efc3f */
[----:B------:R-:W-:Y:S01]  /*4070*/  @!P5 PRMT R0, RZ, 0x654, R0 ;  /* 0x00000654ff00d816 */ /* 0x000fe20000000000 */
[----:B------:R-:W-:Y:S02]  /*4080*/  UIADD3 UR6, UR18, 0x2, URZ ;  /* 0x0000000212067890 */ /* 0x000fe4000fffe03f */
[----:B------:R-:W-:Y:S02]  /*4090*/  UIADD3 UR4, UR16, 0x2, URZ ;  /* 0x0000000210047890 */ /* 0x000fe4000fffe03f */
[----:B------:R-:W-:-:S02]  /*40a0*/  UIADD3 UR10, UR18, 0x4, URZ ;  /* 0x00000004120a7890 */ /* 0x000fc4000fffe03f */
[----:B------:R-:W-:Y:S02]  /*40b0*/  UIADD3 UR8, UR16, 0x4, URZ ;  /* 0x0000000410087890 */ /* 0x000fe4000fffe03f */
[----:B------:R-:W-:Y:S01]  /*40c0*/  HGMMA.64x64x16.F32 R24, gdesc[UR16], RZ, !UPT, gsb0 ;  /* 0x00e00000101879f0 */ /* 0x000fe2000c0008ff */
[----:B------:R-:W-:Y:S02]  /*40d0*/  UIADD3 UR14, UR18, 0x6, URZ ;  /* 0x00000006120e7890 */ /* 0x000fe4000fffe03f */
[----:B------:R-:W-:Y:S01]  /*40e0*/  UIADD3 UR12, UR16, 0x6, URZ ;  /* 0x00000006100c7890 */ /* 0x000fe2000fffe03f */
[----:B------:R-:W-:Y:S01]  /*40f0*/  UMOV UR15, 0x40000040 ;  /* 0x40000040000f7882 */ /* 0x000fe20000000000 */
[----:B------:R-:W-:Y:S01]  /*4100*/  UMOV UR13, 0x40000040 ;  /* 0x40000040000d7882 */ /* 0x000fe20000000000 */
[----:B0-----:R-:W-:Y:S01]  /*4110*/  ISETP.GE.AND P6, PT, R9, 0x1, PT ;  /* 0x000000010900780c */ /* 0x001fe20003fc6270 */
[----:B------:R-:W-:Y:S01]  /*4120*/  ULDC UR20, c[0x0][0x9dc] ;  /* 0x0002770000147ab9 */ /* 0x000fe20000000800 */
[----:B------:R-:W-:-:S02]  /*4130*/  WARPGROUP.DEPBAR.LE gsb0, 0x0 ;  /* 0x00008000000079c5 */ /* 0x000fc40000010000 */
[----:B------:R-:W-:-:S06]  /*4140*/  WARPGROUP.ARRIVE ;  /* 0x00000000000079c5 */ /* 0x000fcc0000000000 */
[----:B------:R-:W-:Y:S01]  /*4150*/  HGMMA.64x64x16.F32 R24, gdesc[UR4], R24, gsb0 ;  /* 0x00e00000041879f0 */ /* 0x000fe20008000818 */
[----:B------:R-:W-:Y:S02]  /*4160*/  UMOV UR6, 0xffffffc0 ;  /* 0xffffffc000067882 */ /* 0x000fe40000000000 */
[----:B------:R-:W-:-:S04]  /*4170*/  UIMAD UR6, UR50, UR6, 0x41 ;  /* 0x00000041320674a4 */ /* 0x000fc8000f8e0206 */
[----:B------:R-:W-:Y:S02]  /*4180*/  UIADD3 UR7, -UR40, UR6, UR44 ;  /* 0x0000000628077290 */ /* 0x000fe4000fffe12c */
[----:B------:R-:W-:-:S04]  /*4190*/  UIADD3 UR6, UR6, -0x1, URZ ;  /* 0xffffffff06067890 */ /* 0x000fc8000fffe03f */
[----:B------:R-:W-:-:S05]  /*41a0*/  IADD3 R5, -R16, UR7, RZ ;  /* 0x0000000710057c10 */ /* 0x000fca000fffe1ff */
[----:B------:R-:W-:Y:S01]  /*41b0*/  IMAD.IADD R14, R5, 0x1, R8 ;  /* 0x00000001050e7824 */ /* 0x000fe200078e0208 */
[----:B------:R-:W-:Y:S02]  /*41c0*/  WARPGROUP.DEPBAR.LE gsb0, 0x0 ;  /* 0x00008000000079c5 */ /* 0x000fe40000010000 */
[----:B------:R-:W-:-:S06]  /*41d0*/  WARPGROUP.ARRIVE ;  /* 0x00000000000079c5 */ /* 0x000fcc0000000000 */
[----:B------:R-:W-:Y:S01]  /*41e0*/  HGMMA.64x64x16.F32 R24, gdesc[UR8], R24, gsb0 ;  /* 0x00e00000081879f0 */ /* 0x000fe20008000818 */
[----:B------:R-:W-:-:S06]  /*41f0*/  ULOP3.LUT UR10, URZ, UR20, URZ, 0x33, !UPT ;  /* 0x000000143f0a7292 */ /* 0x000fcc000f8e333f */
[----:B------:R-:W-:Y:S01]  /*4200*/  VIADD R15, R5, UR10 ;  /* 0x0000000a050f7c36 */ /* 0x000fe20008000000 */
[----:B------:R-:W-:Y:S02]  /*4210*/  WARPGROUP.DEPBAR.LE gsb0, 0x0 ;  /* 0x00008000000079c5 */ /* 0x000fe40000010000 */
[----:B------:R-:W-:-:S06]  /*4220*/  WARPGROUP.ARRIVE ;  /* 0x00000000000079c5 */ /* 0x000fcc0000000000 */
[----:B------:R-:W-:Y:S01]  /*4230*/  HGMMA.64x64x16.F32 R24, gdesc[UR12], R24, gsb0 ;  /* 0x00e000000c1879f0 */ /* 0x000fe20008000818 */
[----:B------:R-:W-:-:S06]  /*4240*/  ULEA UR14, UR50, 0xffffffc0, 0x6 ;  /* 0xffffffc0320e7891 */ /* 0x000fcc000f8e303f */
[----:B------:R-:W-:-:S04]  /*4250*/  MOV R13, UR14 ;  /* 0x0000000e000d7c02 */ /* 0x000fc80008000f00 */
[----:B------:R-:W-:Y:S01]  /*4260*/  IADD3 R13, -R16, UR44, -R13 ;  /* 0x0000002c100d7c10 */ /* 0x000fe2000fffe90d */
[----:B------:R-:W-:Y:S02]  /*4270*/  WARPGROUP.DEPBAR.LE gsb0, 0x0 ;  /* 0x00008000000079c5 */ /* 0x000fe40000010000 */
[----:B------:R0:W-:Y:S02]  /*4280*/  @!P5 SYNCS.ARRIVE.TRANS64.RED.A1T0 RZ, [R0+URZ], RZ ;  /* 0x000000ff00ffd9a7 */ /* 0x0001e4000810043f */
[----:B0-----:R-:W-:-:S04]  /*4290*/  IMAD.U32 R0, RZ, RZ, UR47 ;  /* 0x0000002fff007e24 */ /* 0x001fc8000f8e00ff */
[----:B------:R-:W-:-:S04]  /*42a0*/  IMAD R0, R0, 0x40, R17 ;  /* 0x0000004000007824 */ /* 0x000fc800078e0211 */
[----:B------:R-:W-:Y:S01]  /*42b0*/  IMAD.IADD R5, R15, 0x1, R0 ;  /* 0x000000010f057824 */ /* 0x000fe200078e0200 */
[----:B------:R-:W-:Y:S01]  /*42c0*/  VIADDMNMX R4, R0, R14, R13, PT ;  /* 0x0000000e00047246 */ /* 0x000fe2000380010d */
[----:B------:R-:W-:Y:S06]  /*42d0*/  @!P6 BRA `(.L_x_4377) ;  /* 0x000000000054e947 */ /* 0x000fec0003800000 */
[----:B------:R-:W-:Y:S01]  /*42e0*/  IMAD.U32 R7, RZ, RZ, UR40 ;  /* 0x00000028ff077e24 */ /* 0x000fe2000f8e00ff */
[----:B------:R-:W-:Y:S04]  /*42f0*/  BSSY B0, `(.L_x_4378) ;  /* 0x000000f000007945 */ /* 0x000fe80003800000 */
[----:B------:R-:W-:-:S04]  /*4300*/  IADD3 R6, R0, UR44, -R7 ;  /* 0x0000002c00067c10 */ /* 0x000fc8000fffe807 */
        /* <DEDUP_REMOVED lines=9> */
.L_x_4379:
[----:B------:R-:W-:-:S13]  /*43a0*/  ISETP.NE.AND P0, PT, R9, 0x1, PT ;  /* 0x000000010900780c */ /* 0x000fda0003f05270 */
[----:B------:R-:W0:Y:S02]  /*43b0*/  @P0 LDC.64 R20, c[0x0][0x9e8] ;  /* 0x00027a00ff140b82 */ /* 0x000e240000000a00 */
[----:B0-----:R-:W-:-:S05]  /*43c0*/  @P0 IMAD.HI.U32 R12, R6, R20, RZ ;  /* 0x00000014060c0227 */ /* 0x001fca00078e00ff */
[----:B------:R-:W-:-:S07]  /*43d0*/  @P0 SHF.R.U32.HI R6, RZ, R21, R12 ;  /* 0x00000015ff060219 */ /* 0x000fce000001160c */
.L_x_4380:
[----:B------:R-:W-:Y:S05]  /*43e0*/  BSYNC B0 ;  /* 0x0000000000007941 */ /* 0x000fea0003800000 */
.L_x_4378:
[----:B------:R-:W-:-:S04]  /*43f0*/  IMAD R7, R6, R9, -UR14 ;  /* 0x8000000e06077e24 */ /* 0x000fc8000f8e0209 */
[----:B------:R-:W-:-:S05]  /*4400*/  IMAD.IADD R6, R7, 0x1, -R16 ;  /* 0x0000000107067824 */ /* 0x000fca00078e0a10 */
[----:B------:R-:W-:Y:S02]  /*4410*/  VIMNMX R5, R5, R6, !PT ;  /* 0x0000000605057248 */ /* 0x000fe40007fe0100 */
[----:B------:R-:W-:-:S07]  /*4420*/  VIADDMNMX R4, R6, R9, R4, PT ;  /* 0x0000000906047246 */ /* 0x000fce0003800104 */
.L_x_4377:
[----:B------:R-:W-:Y:S02]  /*4430*/  UISETP.GE.AND UP4, UPT, UR6, 0x9, UPT ;  /* 0x000000090600788c */ /* 0x000fe4000bf86270 */
[----:B------:R-:W-:Y:S02]  /*4440*/  UISETP.GE.AND UP1, UPT, UR6, 0x1, UPT ;  /* 0x000000010600788c */ /* 0x000fe4000bf26270 */
[----:B------:R-:W-:Y:S02]  /*4450*/  UISETP.GE.AND UP0, UPT, UR6, 0x2, UPT ;  /* 0x000000020600788c */ /* 0x000fe4000bf06270 */
[----:B------:R-:W-:Y:S01]  /*4460*/  PLOP3.LUT P0, PT, PT, PT, UP4, 0x40, 0x0 ;  /* 0x000000000000781c */ /* 0x000fe20003f0e848 */
[----:B------:R-:W-:Y:S01]  /*4470*/  UISETP.GE.AND UP3, UPT, UR6, 0xa, UPT ;  /* 0x0000000a0600788c */ /* 0x000fe2000bf66270 */
[----:B------:R-:W-:Y:S01]  /*4480*/  PLOP3.LUT P2, PT, PT, PT, UP1, 0x40, 0x0 ;  /* 0x000000000000781c */ /* 0x000fe20003f4e818 */
[----:B------:R-:W-:Y:S01]  /*4490*/  UP2UR UR11, UPR, URZ, 0x1 ;  /* 0x000000013f0b7883 */ /* 0x000fe20008000000 */
[C---:B------:R-:W-:Y:S01]  /*44a0*/  ISETP.GT.AND P0, PT, R5.reuse, 0x8, P0 ;  /* 0x000000080500780c */ /* 0x040fe20000704270 */
[----:B------:R-:W-:Y:S01]  /*44b0*/  UISETP.GE.AND UP2, UPT, UR6, 0x11, UPT ;  /* 0x000000110600788c */ /* 0x000fe2000bf46270 */
[C---:B------:R-:W-:Y:S01]  /*44c0*/  ISETP.GT.AND P2, PT, R5.reuse, RZ, P2 ;  /* 0x000000ff0500720c */ /* 0x040fe20001744270 */
[----:B------:R-:W-:Y:S01]  /*44d0*/  UP2UR UR10, UPR, URZ, 0x2 ;  /* 0x000000023f0a7883 */ /* 0x000fe20008000000 */
[----:B------:R-:W-:Y:S01]  /*44e0*/  PLOP3.LUT P1, PT, PT, PT, UP0, 0x40, 0x0 ;  /* 0x000000000000781c */ /* 0x000fe20003f2e808 */
[----:B------:R-:W-:Y:S01]  /*44f0*/  UISETP.GE.AND UP0, UPT, UR6, 0x19, UPT ;  /* 0x000000190600788c */ /* 0x000fe2000bf06270 */
[----:B------:R-:W-:Y:S01]  /*4500*/  PLOP3.LUT P3, PT, PT, PT, UP3, 0x40, 0x0 ;  /* 0x000000000000781c */ /* 0x000fe20003f6e838 */
[----:B------:R-:W-:Y:S01]  /*4510*/  UISETP.GE.AND UP1, UPT, UR6, 0x12, UPT ;  /* 0x000000120600788c */ /* 0x000fe2000bf26270 */
[C---:B------:R-:W-:Y:S01]  /*4520*/  ISETP.LT.OR P0, PT, R4.reuse, 0x9, P0 ;  /* 0x000000090400780c */ /* 0x040fe20000701670 */
[----:B------:R-:W-:Y:S01]  /*4530*/  UP2UR UR22, UPR, URZ, 0x1 ;  /* 0x000000013f167883 */ /* 0x000fe20008000000 */
[----:B------:R-:W-:Y:S01]  /*4540*/  ISETP.LT.OR P2, PT, R4, 0x1, P2 ;  /* 0x000000010400780c */ /* 0x000fe20001741670 */
[----:B------:R-:W-:Y:S01]  /*4550*/  UP2UR UR19, UPR, URZ, 0x4 ;  /* 0x000000043f137883 */ /* 0x000fe20008000000 */
[C---:B------:R-:W-:Y:S01]  /*4560*/  ISETP.GT.AND P3, PT, R5.reuse, 0x9, P3 ;  /* 0x000000090500780c */ /* 0x040fe20001f64270 */
[----:B------:R-:W-:Y:S01]  /*4570*/  UP2UR UR21, UPR, URZ, 0x2 ;  /* 0x000000023f157883 */ /* 0x000fe20008000000 */
[C---:B------:R-:W-:Y:S01]  /*4580*/  ISETP.GT.AND P1, PT, R5.reuse, 0x1, P1 ;  /* 0x000000010500780c */ /* 0x040fe20000f24270 */
[----:B------:R-:W-:Y:S01]  /*4590*/  UP2UR UR7, UPR, URZ, 0x10 ;  /* 0x000000103f077883 */ /* 0x000fe20008000000 */
[----:B------:R-:W-:Y:S01]  /*45a0*/  FSEL R28, R28, -INF , !P0 ;  /* 0xff8000001c1c7808 */ /* 0x000fe20004000000 */
[----:B------:R-:W-:Y:S01]  /*45b0*/  UP2UR UR18, UPR, URZ, 0x8 ;  /* 0x000000083f127883 */ /* 0x000fe20008000000 */
[----:B------:R-:W-:Y:S01]  /*45c0*/  FSEL R24, R24, -INF , !P2 ;  /* 0xff80000018187808 */ /* 0x000fe20005000000 */
[----:B------:R-:W-:Y:S01]  /*45d0*/  UISETP.GE.AND UP3, UPT, UR6, 0x31, UPT ;  /* 0x000000310600788c */ /* 0x000fe2000bf66270 */
[----:B------:R-:W-:Y:S01]  /*45e0*/  PLOP3.LUT P0, PT, PT, PT, UP0, 0x40, 0x0 ;  /* 0x000000000000781c */ /* 0x000fe20003f0e808 */
[----:B------:R-:W-:Y:S01]  /*45f0*/  UISETP.GE.AND UP0, UPT, UR6, 0x1a, UPT ;  /* 0x0000001a0600788c */ /* 0x000fe2000bf06270 */
[----:B------:R-:W-:Y:S01]  /*4600*/  PLOP3.LUT P2, PT, PT, PT, UP2, 0x40, 0x0 ;  /* 0x000000000000781c */ /* 0x000fe20003f4e828 */
[----:B------:R-:W-:Y:S01]  /*4610*/  UISETP.GE.AND UP2, UPT, UR6, 0x2a, UPT ;  /* 0x0000002a0600788c */ /* 0x000fe2000bf46270 */
[C---:B------:R-:W-:Y:S01]  /*4620*/  ISETP.LT.OR P3, PT, R4.reuse, 0xa, P3 ;  /* 0x0000000a0400780c */ /* 0x040fe20001f61670 */
[----:B------:R-:W-:Y:S01]  /*4630*/  UP2UR UR23, UPR, URZ, 0x1 ;  /* 0x000000013f177883 */ /* 0x000fe20008000000 */
[----:B------:R-:W-:Y:S01]  /*4640*/  ISETP.LT.OR P1, PT, R4, 0x2, P1 ;  /* 0x000000020400780c */ /* 0x000fe20000f21670 */
[----:B------:R-:W-:Y:S01]  /*4650*/  UISETP.GE.AND UP4, UPT, UR6, 0x32, UPT ;  /* 0x000000320600788c */ /* 0x000fe2000bf86270 */
[----:B------:R-:W-:Y:S01]  /*4660*/  ISETP.GT.AND P2, PT, R5, 0x10, P2 ;  /* 0x000000100500780c */ /* 0x000fe20001744270 */
[----:B------:R-:W-:Y:S01]  /*4670*/  UISETP.GE.AND UP5, UPT, UR6, 0x39, UPT ;  /* 0x000000390600788c */ /* 0x000fe2000bfa6270 */
[----:B------:R-:W-:Y:S01]  /*4680*/  FSEL R56, R29, -INF , !P3 ;  /* 0xff8000001d387808 */ /* 0x000fe20005800000 */
[----:B------:R-:W-:Y:S01]  /*4690*/  UISETP.GE.AND UP6, UPT, UR6, 0x3a, UPT ;  /* 0x0000003a0600788c */ /* 0x000fe2000bfc6270 */
[----:B------:R-:W-:-:S02]  /*46a0*/  FSEL R20, R25, -INF , !P1 ;  /* 0xff80000019147808 */ /* 0x000fc40004800000 */
[----:B------:R-:W-:Y:S01]  /*46b0*/  PLOP3.LUT P3, PT, PT, PT, UP0, 0x40, 0x0 ;  /* 0x000000000000781c */ /* 0x000fe20003f6e808 */
[----:B------:R-:W-:Y:S01]  /*46c0*/  UISETP.GE.AND UP0, UPT, UR6, 0x21, UPT ;  /* 0x000000210600788c */ /* 0x000fe2000bf06270 */
[----:B------:R-:W-:Y:S01]  /*46d0*/  PLOP3.LUT P1, PT, PT, PT, UP1, 0x40, 0x0 ;  /* 0x000000000000781c */ /* 0x000fe20003f2e818 */
[----:B------:R-:W-:Y:S01]  /*46e0*/  UISETP.GE.AND UP1, UPT, UR6, 0x29, UPT ;  /* 0x000000290600788c */ /* 0x000fe2000bf26270 */
[----:B------:R-:W-:Y:S01]  /*46f0*/  ISETP.LT.OR P2, PT, R4, 0x11, P2 ;  /* 0x000000110400780c */ /* 0x000fe20001741670 */
[----:B------:R-:W-:Y:S01]  /*4700*/  UP2UR UR24, UPR, URZ, 0x1 ;  /* 0x000000013f187883 */ /* 0x000fe20008000000 */
[C---:B------:R-:W-:Y:S02]  /*4710*/  ISETP.GT.AND P1, PT, R5.reuse, 0x11, P1 ;  /* 0x000000110500780c */ /* 0x040fe40000f24270 */
[C---:B------:R-:W-:Y:S02]  /*4720*/  ISETP.GT.AND P0, PT, R5.reuse, 0x18, P0 ;  /* 0x000000180500780c */ /* 0x040fe40000704270 */
[----:B------:R-:W-:-:S02]  /*4730*/  ISETP.GT.AND P3, PT, R5, 0x19, P3 ;  /* 0x000000190500780c */ /* 0x000fc40001f64270 */
[----:B------:R-:W-:Y:S02]  /*4740*/  FSEL R32, R32, -INF , !P2 ;  /* 0xff80000020207808 */ /* 0x000fe40005000000 */
[----:B------:R-:W-:Y:S01]  /*4750*/  PLOP3.LUT P2, PT, PT, PT, UP0, 0x40, 0x0 ;  /* 0x000000000000781c */ /* 0x000fe20003f4e808 */
[----:B------:R-:W-:Y:S01]  /*4760*/  UISETP.GE.AND UP0, UPT, UR6, 0x22, UPT ;  /* 0x000000220600788c */ /* 0x000fe2000bf06270 */
[C---:B------:R-:W-:Y:S02]  /*4770*/  ISETP.LT.OR P1, PT, R4.reuse, 0x12, P1 ;  /* 0x000000120400780c */ /* 0x040fe40000f21670 */
[C---:B------:R-:W-:Y:S02]  /*4780*/  ISETP.LT.OR P0, PT, R4.reuse, 0x19, P0 ;  /* 0x000000190400780c */ /* 0x040fe40000701670 */
[----:B------:R-:W-:Y:S02]  /*4790*/  ISETP.LT.OR P3, PT, R4, 0x1a, P3 ;  /* 0x0000001a0400780c */ /* 0x000fe40001f61670 */
[----:B------:R-:W-:-:S02]  /*47a0*/  FSEL R58, R33, -INF , !P1 ;  /* 0xff800000213a7808 */ /* 0x000fc40004800000 */
[----:B------:R-:W-:Y:S02]  /*47b0*/  FSEL R36, R36, -INF , !P0 ;  /* 0xff80000024247808 */ /* 0x000fe40004000000 */
[----:B------:R-:W-:Y:S02]  /*47c0*/  FSEL R60, R37, -INF , !P3 ;  /* 0xff800000253c7808 */ /* 0x000fe40005800000 */
[----:B------:R-:W-:Y:S02]  /*47d0*/  PLOP3.LUT P1, PT, PT, PT, UP0, 0x40, 0x0 ;  /* 0x000000000000781c */ /* 0x000fe40003f2e808 */
[----:B------:R-:W-:Y:S02]  /*47e0*/  PLOP3.LUT P0, PT, PT, PT, UP1, 0x40, 0x0 ;  /* 0x000000000000781c */ /* 0x000fe40003f0e818 */
[----:B------:R-:W-:Y:S02]  /*47f0*/  PLOP3.LUT P3, PT, PT, PT, UP2, 0x40, 0x0 ;  /* 0x000000000000781c */ /* 0x000fe40003f6e828 */
[----:B------:R-:W-:-:S02]  /*4800*/  ISETP.GT.AND P2, PT, R5, 0x20, P2 ;  /* 0x000000200500780c */ /* 0x000fc40001744270 */
[C---:B------:R-:W-:Y:S02]  /*4810*/  ISETP.GT.AND P1, PT, R5.reuse, 0x21, P1 ;  /* 0x000000210500780c */ /* 0x040fe40000f24270 */
[C---:B------:R-:W-:Y:S02]  /*4820*/  ISETP.GT.AND P0, PT, R5.reuse, 0x28, P0 ;  /* 0x000000280500780c */ /* 0x040fe40000704270 */
[----:B------:R-:W-:Y:S02]  /*4830*/  ISETP.GT.AND P3, PT, R5, 0x29, P3 ;  /* 0x000000290500780c */ /* 0x000fe40001f64270 */
[C---:B------:R-:W-:Y:S02]  /*4840*/  ISETP.LT.OR P2, PT, R4.reuse, 0x21, P2 ;  /* 0x000000210400780c */ /* 0x040fe40001741670 */
[C---:B------:R-:W-:Y:S02]  /*4850*/  ISETP.LT.OR P1, PT, R4.reuse, 0x22, P1 ;  /* 0x000000220400780c */ /* 0x040fe40000f21670 */
[----:B------:R-:W-:-:S02]  /*4860*/  ISETP.LT.OR P0, PT, R4, 0x29, P0 ;  /* 0x000000290400780c */ /* 0x000fc40000701670 */
[----:B------:R-:W-:Y:S02]  /*4870*/  ISETP.LT.OR P3, PT, R4, 0x2a, P3 ;  /* 0x0000002a0400780c */ /* 0x000fe40001f61670 */
[----:B------:R-:W-:Y:S02]  /*4880*/  FSEL R40, R40, -INF , !P2 ;  /* 0xff80000028287808 */ /* 0x000fe40005000000 */
[----:B------:R-:W-:Y:S02]  /*4890*/  FSEL R62, R41, -INF , !P1 ;  /* 0xff800000293e7808 */ /* 0x000fe40004800000 */
[----:B------:R-:W-:Y:S02]  /*48a0*/  FSEL R44, R44, -INF , !P0 ;  /* 0xff8000002c2c7808 */ /* 0x000fe40004000000 */
[----:B------:R-:W-:Y:S02]  /*48b0*/  FSEL R64, R45, -INF , !P3 ;  /* 0xff8000002d407808 */ /* 0x000fe40005800000 */
[----:B------:R-:W-:-:S02]  /*48c0*/  PLOP3.LUT P2, PT, PT, PT, UP3, 0x40, 0x0 ;  /* 0x000000000000781c */ /* 0x000fc40003f4e838 */
[----:B------:R-:W-:Y:S02]  /*48d0*/  PLOP3.LUT P1, PT, PT, PT, UP4, 0x40, 0x0 ;  /* 0x000000000000781c */ /* 0x000fe40003f2e848 */
[----:B------:R-:W-:Y:S02]  /*48e0*/  PLOP3.LUT P0, PT, PT, PT, UP5, 0x40, 0x0 ;  /* 0x000000000000781c */ /* 0x000fe40003f0e858 */
[----:B------:R-:W-:Y:S02]  /*48f0*/  PLOP3.LUT P3, PT, PT, PT, UP6, 0x40, 0x0 ;  /* 0x000000000000781c */ /* 0x000fe40003f6e868 */
[C---:B------:R-:W-:Y:S02]  /*4900*/  ISETP.GT.AND P2, PT, R5.reuse, 0x30, P2 ;  /* 0x000000300500780c */ /* 0x040fe40001744270 */
[C---:B------:R-:W-:Y:S02]  /*4910*/  ISETP.GT.AND P1, PT, R5.reuse, 0x31, P1 ;  /* 0x000000310500780c */ /* 0x040fe40000f24270 */
[----:B------:R-:W-:-:S02]  /*4920*/  ISETP.GT.AND P0, PT, R5, 0x38, P0 ;  /* 0x000000380500780c */ /* 0x000fc40000704270 */
[----:B------:R-:W-:Y:S01]  /*4930*/  ISETP.GT.AND P3, PT, R5, 0x39, P3 ;  /* 0x000000390500780c */ /* 0x000fe20001f64270 */
[----:B------:R-:W-:Y:S01]  /*4940*/  VIADD R5, R0, 0x8 ;  /* 0x0000000800057836 */ /* 0x000fe20000000000 */
[C---:B------:R-:W-:Y:S02]  /*4950*/  ISETP.LT.OR P2, PT, R4.reuse, 0x31, P2 ;  /* 0x000000310400780c */ /* 0x040fe40001741670 */
[C---:B------:R-:W-:Y:S02]  /*4960*/  ISETP.LT.OR P1, PT, R4.reuse, 0x32, P1 ;  /* 0x000000320400780c */ /* 0x040fe40000f21670 */
[C---:B------:R-:W-:Y:S02]  /*4970*/  ISETP.LT.OR P0, PT, R4.reuse, 0x39, P0 ;  /* 0x000000390400780c */ /* 0x040fe40000701670 */
[----:B------:R-:W-:Y:S02]  /*4980*/  ISETP.LT.OR P3, PT, R4, 0x3a, P3 ;  /* 0x0000003a0400780c */ /* 0x000fe40001f61670 */
[----:B------:R-:W-:-:S02]  /*4990*/  VIADDMNMX R6, R5, R14, R13, PT ;  /* 0x0000000e05067246 */ /* 0x000fc4000380010d */
[----:B------:R-:W-:Y:S02]  /*49a0*/  IADD3 R5, R15, 0x8, R0 ;  /* 0x000000080f057810 */ /* 0x000fe40007ffe000 */
[----:B------:R-:W-:Y:S02]  /*49b0*/  FSEL R48, R48, -INF , !P2 ;  /* 0xff80000030307808 */ /* 0x000fe40005000000 */
[----:B------:R-:W-:Y:S02]  /*49c0*/  FSEL R66, R49, -INF , !P1 ;  /* 0xff80000031427808 */ /* 0x000fe40004800000 */
[----:B------:R-:W-:Y:S02]  /*49d0*/  FSEL R52, R52, -INF , !P0 ;  /* 0xff80000034347808 */ /* 0x000fe40004000000 */
[----:B------:R-:W-:Y:S01]  /*49e0*/  FSEL R68, R53, -INF , !P3 ;  /* 0xff80000035447808 */ /* 0x000fe20005800000 */
[----:B------:R-:W-:Y:S06]  /*49f0*/  @!P6 BRA `(.L_x_4381) ;  /* 0x000000000058e947 */ /* 0x000fec0003800000 */
[----:B------:R-:W-:Y:S01]  /*4a00*/  IMAD.U32 R7, RZ, RZ, UR40 ;  /* 0x00000028ff077e24 */ /* 0x000fe2000f8e00ff */
[----:B------:R-:W-:Y:S04]  /*4a10*/  BSSY B0, `(.L_x_4382) ;  /* 0x0000010000007945 */ /* 0x000fe80003800000 */
[----:B------:R-:W-:-:S05]  /*4a20*/  IADD3 R4, R0, UR44, -R7 ;  /* 0x0000002c00047c10 */ /* 0x000fca000fffe807 */
[----:B------:R-:W-:-:S05]  /*4a30*/  VIADD R4, R4, 0x8 ;  /* 0x0000000804047836 */ /* 0x000fca0000000000 */
        /* <DEDUP_REMOVED lines=9> */
.L_x_4383:
[----:B------:R-:W-:-:S13]  /*4ad0*/  ISETP.NE.AND P0, PT, R9, 0x1, PT ;  /* 0x000000010900780c */ /* 0x000fda0003f05270 */
[----:B------:R-:W0:Y:S02]  /*4ae0*/  @P0 LDC.64 R12, c[0x0][0x9e8] ;  /* 0x00027a00ff0c0b82 */ /* 0x000e240000000a00 */
[----:B0-----:R-:W-:-:S05]  /*4af0*/  @P0 IMAD.HI.U32 R12, R4, R12, RZ ;  /* 0x0000000c040c0227 */ /* 0x001fca00078e00ff */
[----:B------:R-:W-:-:S07]  /*4b00*/  @P0 SHF.R.U32.HI R4, RZ, R13, R12 ;  /* 0x0000000dff040219 */ /* 0x000fce000001160c */
.L_x_4384:
[----:B------:R-:W-:Y:S05]  /*4b10*/  BSYNC B0 ;  /* 0x0000000000007941 */ /* 0x000fea0003800000 */
.L_x_4382:
[----:B------:R-:W-:-:S04]  /*4b20*/  IMAD R7, R4, R9, -UR14 ;  /* 0x8000000e04077e24 */ /* 0x000fc8000f8e0209 */
[----:B------:R-:W-:-:S05]  /*4b30*/  IMAD.IADD R4, R7, 0x1, -R16 ;  /* 0x0000000107047824 */ /* 0x000fca00078e0a10 */
[----:B------:R-:W-:Y:S02]  /*4b40*/  VIMNMX R5, R5, R4, !PT ;  /* 0x0000000405057248 */ /* 0x000fe40007fe0100 */
[----:B------:R-:W-:-:S07]  /*4b50*/  VIADDMNMX R6, R4, R9, R6, PT ;  /* 0x0000000904067246 */ /* 0x000fce0003800106 */
.L_x_4381:
[----:B------:R-:W-:Y:S01]  /*4b60*/  FMNMX.FTZ R4, R24, R20, !PT ;  /* 0x0000001418047209 */ /* 0x000fe20007810000 */
[----:B------:R-:W-:Y:S01]  /*4b70*/  UP2UR UR6, UPR, URZ, 0x4 ;  /* 0x000000043f067883 */ /* 0x000fe20008000000 */
[----:B------:R-:W-:Y:S01]  /*4b80*/  BAR.SYNC.DEFER_BLOCKING 0xf, 0x100 ;  /* 0x03c4000000007b1d */ /* 0x000fe20000010000 */
[----:B------:R-:W-:Y:S01]  /*4b90*/  UISETP.NE.AND UP2, UPT, UR7, URZ, UPT ;  /* 0x0000003f0700728c */ /* 0x000fe2000bf45270 */
[----:B------:R-:W-:Y:S01]  /*4ba0*/  FMNMX.FTZ R4, R28, R4, !PT ;  /* 0x000000041c047209 */ /* 0x000fe20007810000 */
[----:B------:R-:W-:Y:S02]  /*4bb0*/  UP2UR UR7, UPR, URZ, 0x8 ;  /* 0x000000083f077883 */ /* 0x000fe40008000000 */
[----:B------:R-:W-:Y:S01]  /*4bc0*/  UISETP.NE.AND UP3, UPT, UR11, URZ, UPT ;  /* 0x0000003f0b00728c */ /* 0x000fe2000bf65270 */
[----:B------:R-:W-:Y:S01]  /*4bd0*/  FMNMX.FTZ R4, R56, R4, !PT ;  /* 0x0000000438047209 */ /* 0x000fe20007810000 */
[----:B------:R-:W-:Y:S01]  /*4be0*/  UP2UR UR11, UPR, URZ, 0x10 ;  /* 0x000000103f0b7883 */ /* 0x000fe20008000000 */
[----:B------:R-:W-:Y:S01]  /*4bf0*/  PLOP3.LUT P0, PT, PT, PT, UP2, 0x40, 0x0 ;  /* 0x000000000000781c */ /* 0x000fe20003f0e828 */
[----:B------:R-:W-:Y:S01]  /*4c00*/  UISETP.NE.AND UP4, UPT, UR10, URZ, UPT ;  /* 0x0000003f0a00728c */ /* 0x000fe2000bf85270 */
[----:B------:R-:W-:Y:S01]  /*4c10*/  FMNMX.FTZ R4, R32, R4, !PT ;  /* 0x0000000420047209 */ /* 0x000fe20007810000 */
[----:B------:R-:W-:Y:S01]  /*4c20*/  UP2UR UR14, UPR, URZ, 0x20 ;  /* 0x000000203f0e7883 */ /* 0x000fe20008000000 */
[----:B------:R-:W-:Y:S01]  /*4c30*/  PLOP3.LUT P3, PT, PT, PT, UP3, 0x40, 0x0 ;  /* 0x000000000000781c */ /* 0x000fe20003f6e838 */
[----:B------:R-:W-:Y:S01]  /*4c40*/  ULDC UR10, c[0x0][0x988] ;  /* 0x00026200000a7ab9 */ /* 0x000fe20000000800 */
[----:B------:R-:W-:Y:S01]  /*4c50*/  FMNMX.FTZ R4, R58, R4, !PT ;  /* 0x000000043a047209 */ /* 0x000fe20007810000 */
[----:B------:R-:W-:Y:S01]  /*4c60*/  UISETP.NE.AND UP5, UPT, UR18, URZ, UPT ;  /* 0x0000003f1200728c */ /* 0x000fe2000bfa5270 */
[----:B------:R-:W-:Y:S01]  /*4c70*/  PLOP3.LUT P1, PT, PT, PT, UP4, 0x40, 0x0 ;  /* 0x000000000000781c */ /* 0x000fe20003f2e848 */
[----:B------:R-:W-:Y:S01]  /*4c80*/  UISETP.NE.AND UP2, UPT, UR19, URZ, UPT ;  /* 0x0000003f1300728c */ /* 0x000fe2000bf45270 */
[----:B------:R-:W-:Y:S01]  /*4c90*/  FMNMX.FTZ R4, R36, R4, !PT ;  /* 0x0000000424047209 */ /* 0x000fe20007810000 */
[----:B------:R-:W-:Y:S01]  /*4ca0*/  UISETP.NE.AND UP3, UPT, UR21, URZ, UPT ;  /* 0x0000003f1500728c */ /* 0x000fe2000bf65270 */
[C---:B------:R-:W-:Y:S01]  /*4cb0*/  ISETP.GT.AND P1, PT, R5.reuse, RZ, P1 ;  /* 0x000000ff0500720c */ /* 0x040fe20000f24270 */
[----:B------:R-:W-:Y:S01]  /*4cc0*/  UISETP.NE.AND UP4, UPT, UR22, URZ, UPT ;  /* 0x0000003f1600728c */ /* 0x000fe2000bf85270 */
[----:B------:R-:W-:Y:S01]  /*4cd0*/  FMNMX.FTZ R4, R60, R4, !PT ;  /* 0x000000043c047209 */ /* 0x000fe20007810000 */
[----:B------:R-:W-:Y:S01]  /*4ce0*/  UP2UR UR15, UPR, URZ, 0x40 ;  /* 0x000000403f0f7883 */ /* 0x000fe20008000000 */
[----:B------:R-:W-:Y:S01]  /*4cf0*/  ISETP.GT.AND P3, PT, R5, 0x1, P3 ;  /* 0x000000010500780c */ /* 0x000fe20001f64270 */
[----:B------:R-:W-:Y:S01]  /*4d00*/  UISETP.NE.AND UP6, UPT, UR24, URZ, UPT ;  /* 0x0000003f1800728c */ /* 0x000fe2000bfc5270 */
[----:B------:R-:W-:-:S02]  /*4d10*/  FMNMX.FTZ R4, R40, R4, !PT ;  /* 0x0000000428047209 */ /* 0x000fc40007810000 */
[----:B------:R-:W-:Y:S02]  /*4d20*/  ISETP.LT.OR P1, PT, R6, 0x1, P1 ;  /* 0x000000010600780c */ /* 0x000fe40000f21670 */
[----:B------:R-:W-:Y:S02]  /*4d30*/  FMNMX.FTZ R4, R62, R4, !PT ;  /* 0x000000043e047209 */ /* 0x000fe40007810000 */
[----:B------:R-:W-:Y:S02]  /*4d40*/  ISETP.LT.OR P3, PT, R6, 0x2, P3 ;  /* 0x000000020600780c */ /* 0x000fe40001f61670 */
[----:B------:R-:W-:Y:S02]  /*4d50*/  FMNMX.FTZ R4, R44, R4, !PT ;  /* 0x000000042c047209 */ /* 0x000fe40007810000 */
[----:B------:R-:W-:Y:S02]  /*4d60*/  ISETP.GT.AND P0, PT, R5, 0x8, P0 ;  /* 0x000000080500780c */ /* 0x000fe40000704270 */
[----:B------:R-:W-:-:S02]  /*4d70*/  FMNMX.FTZ R4, R64, R4, !PT ;  /* 0x0000000440047209 */ /* 0x000fc40007810000 */
[----:B------:R-:W-:Y:S02]  /*4d80*/  FSEL R26, R26, -INF , !P1 ;  /* 0xff8000001a1a7808 */ /* 0x000fe40004800000 */
[----:B------:R-:W-:Y:S02]  /*4d90*/  FMNMX.FTZ R4, R48, R4, !PT ;  /* 0x0000000430047209 */ /* 0x000fe40007810000 */
[----:B------:R-:W-:Y:S01]  /*4da0*/  PLOP3.LUT P1, PT, PT, PT, UP2, 0x40, 0x0 ;  /* 0x000000000000781c */ /* 0x000fe20003f2e828 */
[----:B------:R-:W-:Y:S01]  /*4db0*/  UISETP.NE.AND UP2, UPT, UR6, URZ, UPT ;  /* 0x0000003f0600728c */ /* 0x000fe2000bf45270 */
[----:B------:R-:W-:Y:S02]  /*4dc0*/  FMNMX.FTZ R4, R66, R4, !PT ;  /* 0x0000000442047209 */ /* 0x000fe40007810000 */
[----:B------:R-:W-:Y:S02]  /*4dd0*/  FSEL R27, R27, -INF , !P3 ;  /* 0xff8000001b1b7808 */ /* 0x000fe40005800000 */
[----:B------:R-:W-:-:S02]  /*4de0*/  FMNMX.FTZ R4, R52, R4, !PT ;  /* 0x0000000434047209 */ /* 0x000fc40007810000 */
[----:B------:R-:W-:Y:S02]  /*4df0*/  ISETP.LT.OR P0, PT, R6, 0x9, P0 ;  /* 0x000000090600780c */ /* 0x000fe40000701670 */
[----:B------:R-:W-:Y:S02]  /*4e00*/  FMNMX.FTZ R7, R68, R4, !PT ;  /* 0x0000000444077209 */ /* 0x000fe40007810000 */
[----:B------:R-:W-:Y:S01]  /*4e10*/  PLOP3.LUT P3, PT, PT, PT, UP3, 0x40, 0x0 ;  /* 0x000000000000781c */ /* 0x000fe20003f6e838 */
[----:B------:R-:W-:Y:S01]  /*4e20*/  UISETP.NE.AND UP3, UPT, UR7, URZ, UPT ;  /* 0x0000003f0700728c */ /* 0x000fe2000bf65270 */
[----:B------:R-:W-:Y:S01]  /*4e30*/  FSEL R30, R30, -INF , !P0 ;  /* 0xff8000001e1e7808 */ /* 0x000fe20004000000 */
[----:B------:R-:W0:Y:S01]  /*4e40*/  SHFL.BFLY PT, R4, R7, 0x2, 0x1f ;  /* 0x0c401f0007047f89 */ /* 0x000e2200000e0000 */
[----:B------:R-:W-:Y:S02]  /*4e50*/  ISETP.GT.AND P1, PT, R5, 0x10, P1 ;  /* 0x000000100500780c */ /* 0x000fe40000f24270 */
[----:B------:R-:W-:Y:S01]  /*4e60*/  PLOP3.LUT P0, PT, PT, PT, UP4, 0x40, 0x0 ;  /* 0x000000000000781c */ /* 0x000fe20003f0e848 */
[----:B------:R-:W-:Y:S01]  /*4e70*/  UISETP.NE.AND UP4, UPT, UR11, URZ, UPT ;  /* 0x0000003f0b00728c */ /* 0x000fe2000bf85270 */
[----:B------:R-:W-:-:S02]  /*4e80*/  ISETP.LT.OR P1, PT, R6, 0x11, P1 ;  /* 0x000000110600780c */ /* 0x000fc40000f21670 */
[C---:B------:R-:W-:Y:S02]  /*4e90*/  ISETP.GT.AND P3, PT, R5.reuse, 0x11, P3 ;  /* 0x000000110500780c */ /* 0x040fe40001f64270 */
[----:B------:R-:W-:Y:S02]  /*4ea0*/  FSEL R34, R34, -INF , !P1 ;  /* 0xff80000022227808 */ /* 0x000fe40004800000 */
[----:B------:R-:W-:Y:S02]  /*4eb0*/  ISETP.LT.OR P3, PT, R6, 0x12, P3 ;  /* 0x000000120600780c */ /* 0x000fe40001f61670 */
[----:B------:R-:W-:Y:S02]  /*4ec0*/  ISETP.GT.AND P0, PT, R5, 0x18, P0 ;  /* 0x000000180500780c */ /* 0x000fe40000704270 */
[----:B------:R-:W-:Y:S01]  /*4ed0*/  PLOP3.LUT P1, PT, PT, PT, UP6, 0x40, 0x0 ;  /* 0x000000000000781c */ /* 0x000fe20003f2e868 */
[----:B------:R-:W-:Y:S01]  /*4ee0*/  UISETP.NE.AND UP6, UPT, UR15, URZ, UPT ;  /* 0x0000003f0f00728c */ /* 0x000fe2000bfc5270 */
[----:B------:R-:W-:-:S02]  /*4ef0*/  FSEL R35, R35, -INF , !P3 ;  /* 0xff80000023237808 */ /* 0x000fc40005800000 */
[----:B------:R-:W-:Y:S02]  /*4f00*/  ISETP.LT.OR P0, PT, R6, 0x19, P0 ;  /* 0x000000190600780c */ /* 0x000fe40000701670 */
[----:B------:R-:W-:Y:S02]  /*4f10*/  PLOP3.LUT P3, PT, PT, PT, UP0, 0x40, 0x0 ;  /* 0x000000000000781c */ /* 0x000fe40003f6e808 */
[----:B------:R-:W-:Y:S02]  /*4f20*/  ISETP.GT.AND P1, PT, R5, 0x20, P1 ;  /* 0x000000200500780c */ /* 0x000fe40000f24270 */
[----:B0-----:R-:W-:Y:S02]  /*4f30*/  FMNMX.FTZ R12, R7, R4, !PT ;  /* 0x00000004070c7209 */ /* 0x001fe40007810000 */
[----:B------:R-:W-:Y:S02]  /*4f40*/  FMNMX.FTZ R7, R26, R27, !PT ;  /* 0x0000001b1a077209 */ /* 0x000fe40007810000 */
[----:B------:R-:W-:Y:S01]  /*4f50*/  FSEL R38, R38, -INF , !P0 ;  /* 0xff80000026267808 */ /* 0x000fe20004000000 */
[----:B------:R-:W0:Y:S01]  /*4f60*/  SHFL.BFLY PT, R13, R12, 0x1, 0x1f ;  /* 0x0c201f000c0d7f89 */ /* 0x000e2200000e0000 */
[----:B------:R-:W-:-:S02]  /*4f70*/  PLOP3.LUT P0, PT, PT, PT, UP1, 0x40, 0x0 ;  /* 0x000000000000781c */ /* 0x000fc40003f0e818 */
[----:B------:R-:W-:Y:S02]  /*4f80*/  ISETP.LT.OR P1, PT, R6, 0x21, P1 ;  /* 0x000000210600780c */ /* 0x000fe40000f21670 */
[C---:B------:R-:W-:Y:S02]  /*4f90*/  ISETP.GT.AND P3, PT, R5.reuse, 0x21, P3 ;  /* 0x000000210500780c */ /* 0x040fe40001f64270 */
[----:B------:R-:W-:Y:S02]  /*4fa0*/  FSEL R42, R42, -INF , !P1 ;  /* 0xff8000002a2a7808 */ /* 0x000fe40004800000 */
[----:B------:R-:W-:Y:S02]  /*4fb0*/  ISETP.GT.AND P0, PT, R5, 0x28, P0 ;  /* 0x000000280500780c */ /* 0x000fe40000704270 */
[----:B------:R-:W-:Y:S02]  /*4fc0*/  ISETP.LT.OR P3, PT, R6, 0x22, P3 ;  /* 0x000000220600780c */ /* 0x000fe40001f61670 */
[----:B------:R-:W-:-:S02]  /*4fd0*/  PLOP3.LUT P1, PT, PT, PT, UP3, 0x40, 0x0 ;  /* 0x000000000000781c */ /* 0x000fc40003f2e838 */
[----:B------:R-:W-:Y:S02]  /*4fe0*/  ISETP.LT.OR P0, PT, R6, 0x29, P0 ;  /* 0x000000290600780c */ /* 0x000fe40000701670 */
[----:B------:R-:W-:Y:S02]  /*4ff0*/  FSEL R43, R43, -INF , !P3 ;  /* 0xff8000002b2b7808 */ /* 0x000fe40005800000 */
[----:B------:R-:W-:Y:S02]  /*5000*/  PLOP3.LUT P3, PT, PT, PT, UP4, 0x40, 0x0 ;  /* 0x000000000000781c */ /* 0x000fe40003f6e848 */
[----:B------:R-:W-:Y:S02]  /*5010*/  FSEL R46, R46, -INF , !P0 ;  /* 0xff8000002e2e7808 */ /* 0x000fe40004000000 */
[----:B------:R-:W-:Y:S02]  /*5020*/  ISETP.GT.AND P1, PT, R5, 0x30, P1 ;  /* 0x000000300500780c */ /* 0x000fe40000f24270 */
[----:B0-----:R-:W-:-:S02]  /*5030*/  FMNMX.FTZ R4, R12, R13, !PT ;  /* 0x0000000d0c047209 */ /* 0x001fc40007810000 */
[----:B------:R-:W-:Y:S02]  /*5040*/  FMNMX.FTZ R12, R30, R7, !PT ;  /* 0x000000071e0c7209 */ /* 0x000fe40007810000 */
[C---:B------:R-:W-:Y:S01]  /*5050*/  FSETP.NEU.FTZ.AND P2, PT, R4.reuse, -INF , PT ;  /* 0xff8000000400780b */ /* 0x040fe20003f5d000 */
[----:B------:R-:W-:Y:S01]  /*5060*/  FMUL.FTZ R13, R4, UR10 ;  /* 0x0000000a040d7c20 */ /* 0x000fe20008410000 */
[----:B------:R-:W-:Y:S02]  /*5070*/  ISETP.GT.AND P3, PT, R5, 0x31, P3 ;  /* 0x000000310500780c */ /* 0x000fe40001f64270 */
[C---:B------:R-:W-:Y:S02]  /*5080*/  ISETP.LT.OR P1, PT, R6.reuse, 0x31, P1 ;  /* 0x000000310600780c */ /* 0x040fe40000f21670 */
[----:B------:R-:W-:Y:S02]  /*5090*/  FSEL R13, R13, RZ, P2 ;  /* 0x000000ff0d0d7208 */ /* 0x000fe40001000000 */
[----:B------:R-:W-:Y:S01]  /*50a0*/  PLOP3.LUT P2, PT, PT, PT, UP5, 0x40, 0x0 ;  /* 0x000000000000781c */ /* 0x000fe20003f4e858 */
[----:B------:R-:W-:Y:S01]  /*50b0*/  UISETP.NE.AND UP5, UPT, UR23, URZ, UPT ;  /* 0x0000003f1700728c */ /* 0x000fe2000bfa5270 */
[----:B------:R-:W-:Y:S01]  /*50c0*/  ISETP.LT.OR P3, PT, R6, 0x32, P3 ;  /* 0x000000320600780c */ /* 0x000fe20001f61670 */
[--C-:B------:R-:W-:Y:S01]  /*50d0*/  FFMA.FTZ R14, R24, UR10, -R13.reuse ;  /* 0x0000000a180e7c23 */ /* 0x100fe2000801080d */
[----:B------:R-:W-:Y:S01]  /*50e0*/  ISETP.GT.AND P2, PT, R5, 0x9, P2 ;  /* 0x000000090500780c */ /* 0x000fe20001744270 */
[--C-:B------:R-:W-:Y:S01]  /*50f0*/  FFMA.FTZ R24, R32, UR10, -R13.reuse ;  /* 0x0000000a20187c23 */ /* 0x100fe2000801080d */
[----:B------:R-:W-:Y:S01]  /*5100*/  FSEL R50, R50, -INF , !P1 ;  /* 0xff80000032327808 */ /* 0x000fe20004800000 */
[--C-:B------:R-:W-:Y:S01]  /*5110*/  FFMA.FTZ R32, R40, UR10, -R13.reuse ;  /* 0x0000000a28207c23 */ /* 0x100fe2000801080d */
[----:B------:R-:W-:Y:S01]  /*5120*/  ISETP.LT.OR P2, PT, R6, 0xa, P2 ;  /* 0x0000000a0600780c */ /* 0x000fe20001741670 */
[----:B------:R-:W-:Y:S01]  /*5130*/  MUFU.EX2 R14, R14 ;  /* 0x0000000e000e7308 */ /* 0x000fe20000000800 */
[----:B------:R-:W-:Y:S01]  /*5140*/  FSEL R51, R51, -INF , !P3 ;  /* 0xff80000033337808 */ /* 0x000fe20005800000 */
[--C-:B------:R-:W-:Y:S01]  /*5150*/  FFMA.FTZ R29, R60, UR10, -R13.reuse ;  /* 0x0000000a3c1d7c23 */ /* 0x100fe2000801080d */
[----:B------:R-:W-:Y:S01]  /*5160*/  FSEL R31, R31, -INF , !P2 ;  /* 0xff8000001f1f7808 */ /* 0x000fe20005000000 */
[--C-:B------:R-:W-:Y:S01]  /*5170*/  FFMA.FTZ R37, R64, UR10, -R13.reuse ;  /* 0x0000000a40257c23 */ /* 0x100fe2000801080d */
[----:B------:R-:W-:Y:S01]  /*5180*/  PLOP3.LUT P2, PT, PT, PT, UP5, 0x40, 0x0 ;  /* 0x000000000000781c */ /* 0x000fe20003f4e858 */
[----:B------:R-:W-:Y:S01]  /*5190*/  UISETP.NE.AND UP5, UPT, UR14, URZ, UPT ;  /* 0x0000003f0e00728c */ /* 0x000fe2000bfa5270 */
[----:B------:R-:W-:Y:S01]  /*51a0*/  FMNMX.FTZ R7, R31, R12, !PT ;  /* 0x0000000c1f077209 */ /* 0x000fe20007810000 */
[--C-:B------:R-:W-:Y:S01]  /*51b0*/  FFMA.FTZ R40, R48, UR10, -R13.reuse ;  /* 0x0000000a30287c23 */ /* 0x100fe2000801080d */
[----:B------:R-:W-:Y:S01]  /*51c0*/  ISETP.GT.AND P2, PT, R5, 0x19, P2 ;  /* 0x000000190500780c */ /* 0x000fe20001744270 */
[----:B------:R-:W-:Y:S01]  /*51d0*/  FFMA.FTZ R41, R66, UR10, -R13 ;  /* 0x0000000a42297c23 */ /* 0x000fe2000801080d */
[----:B------:R-:W-:Y:S01]  /*51e0*/  FMNMX.FTZ R12, R34, R7, !PT ;  /* 0x00000007220c7209 */ /* 0x000fe20007810000 */
[----:B------:R-:W-:Y:S01]  /*51f0*/  MUFU.EX2 R24, R24 ;  /* 0x0000001800187308 */ /* 0x000fe20000000800 */
[----:B------:R-:W-:-:S02]  /*5200*/  ISETP.LT.OR P2, PT, R6, 0x1a, P2 ;  /* 0x0000001a0600780c */ /* 0x000fc40001741670 */
[----:B------:R-:W-:Y:S02]  /*5210*/  FMNMX.FTZ R7, R35, R12, !PT ;  /* 0x0000000c23077209 */ /* 0x000fe40007810000 */
[----:B------:R-:W-:Y:S02]  /*5220*/  FSEL R39, R39, -INF , !P2 ;  /* 0xff80000027277808 */ /* 0x000fe40005000000 */
[----:B------:R-:W-:Y:S01]  /*5230*/  FMNMX.FTZ R12, R38, R7, !PT ;  /* 0x00000007260c7209 */ /* 0x000fe20007810000 */
[----:B------:R-:W-:Y:S01]  /*5240*/  MUFU.EX2 R29, R29 ;  /* 0x0000001d001d7308 */ /* 0x000fe20000000800 */
[----:B------:R-:W-:Y:S02]  /*5250*/  PLOP3.LUT P2, PT, PT, PT, UP2, 0x40, 0x0 ;  /* 0x000000000000781c */ /* 0x000fe40003f4e828 */
[----:B------:R-:W-:Y:S02]  /*5260*/  FMNMX.FTZ R7, R39, R12, !PT ;  /* 0x0000000c27077209 */ /* 0x000fe40007810000 */
[----:B------:R-:W-:-:S02]  /*5270*/  ISETP.GT.AND P2, PT, R5, 0x29, P2 ;  /* 0x000000290500780c */ /* 0x000fc40001744270 */
[----:B------:R-:W-:Y:S01]  /*5280*/  FMNMX.FTZ R12, R42, R7, !PT ;  /* 0x000000072a0c7209 */ /* 0x000fe20007810000 */
[----:B------:R-:W-:Y:S01]  /*5290*/  MUFU.EX2 R32, R32 ;  /* 0x0000002000207308 */ /* 0x000fe20000000800 */
[----:B------:R-:W-:Y:S02]  /*52a0*/  ISETP.LT.OR P2, PT, R6, 0x2a, P2 ;  /* 0x0000002a0600780c */ /* 0x000fe40001741670 */
[----:B------:R-:W-:Y:S02]  /*52b0*/  FMNMX.FTZ R7, R43, R12, !PT ;  /* 0x0000000c2b077209 */ /* 0x000fe40007810000 */
[----:B------:R-:W-:Y:S02]  /*52c0*/  FSEL R47, R47, -INF , !P2 ;  /* 0xff8000002f2f7808 */ /* 0x000fe40005000000 */
[----:B------:R-:W-:Y:S01]  /*52d0*/  PLOP3.LUT P0, PT, PT, PT, UP5, 0x40, 0x0 ;  /* 0x000000000000781c */ /* 0x000fe20003f0e858 */
[----:B------:R-:W-:Y:S01]  /*52e0*/  MUFU.EX2 R37, R37 ;  /* 0x0000002500257308 */ /* 0x000fe20000000800 */
[----:B------:R-:W-:-:S02]  /*52f0*/  PLOP3.LUT P2, PT, PT, PT, UP6, 0x40, 0x0 ;  /* 0x000000000000781c */ /* 0x000fc40003f4e868 */
[----:B------:R-:W-:Y:S01]  /*5300*/  FMNMX.FTZ R12, R46, R7, !PT ;  /* 0x000000072e0c7209 */ /* 0x000fe20007810000 */
[--C-:B------:R-:W-:Y:S01]  /*5310*/  FFMA.FTZ R7, R20, UR10, -R13.reuse ;  /* 0x0000000a14077c23 */ /* 0x100fe2000801080d */
[C---:B------:R-:W-:Y:S01]  /*5320*/  ISETP.GT.AND P0, PT, R5.reuse, 0x38, P0 ;  /* 0x000000380500780c */ /* 0x040fe20000704270 */
[----:B------:R-:W-:Y:S01]  /*5330*/  FFMA.FTZ R20, R56, UR10, -R13 ;  /* 0x0000000a38147c23 */ /* 0x000fe2000801080d */
[----:B------:R-:W-:Y:S01]  /*5340*/  ISETP.GT.AND P2, PT, R5, 0x39, P2 ;  /* 0x000000390500780c */ /* 0x000fe20001744270 */
[----:B------:R0:W3:Y:S01]  /*5350*/  MUFU.EX2 R15, R7 ;  /* 0x00000007000f7308 */ /* 0x0000e20000000800 */
[----:B------:R-:W-:Y:S02]  /*5360*/  FMNMX.FTZ R5, R47, R12, !PT ;  /* 0x0000000c2f057209 */ /* 0x000fe40007810000 */
[----:B------:R-:W-:Y:S02]  /*5370*/  ISETP.LT.OR P0, PT, R6, 0x39, P0 ;  /* 0x000000390600780c */ /* 0x000fe40000701670 */
[----:B------:R-:W-:-:S02]  /*5380*/  FMNMX.FTZ R12, R50, R5, !PT ;  /* 0x00000005320c7209 */ /* 0x000fc40007810000 */
[----:B------:R-:W-:Y:S01]  /*5390*/  ISETP.LT.OR P2, PT, R6, 0x3a, P2 ;  /* 0x0000003a0600780c */ /* 0x000fe20001741670 */
[----:B------:R4:W-:Y:S01]  /*53a0*/  MUFU.EX2 R21, R20 ;  /* 0x0000001400157308 */ /* 0x0009e20000000800 */
[----:B------:R-:W-:Y:S01]  /*53b0*/  FSEL R54, R54, -INF , !P0 ;  /* 0xff80000036367808 */ /* 0x000fe20004000000 */
[--C-:B0-----:R-:W-:Y:S01]  /*53c0*/  FFMA.FTZ R7, R58, UR10, -R13.reuse ;  /* 0x0000000a3a077c23 */ /* 0x101fe2000801080d */
[----:B------:R-:W-:Y:S01]  /*53d0*/  FMNMX.FTZ R5, R51, R12, !PT ;  /* 0x0000000c33057209 */ /* 0x000fe20007810000 */
[--C-:B------:R-:W-:Y:S01]  /*53e0*/  FFMA.FTZ R12, R28, UR10, -R13.reuse ;  /* 0x0000000a1c0c7c23 */ /* 0x100fe2000801080d */
[----:B------:R-:W-:Y:S01]  /*53f0*/  FSEL R55, R55, -INF , !P2 ;  /* 0xff80000037377808 */ /* 0x000fe20005000000 */
[--C-:B------:R-:W-:Y:S01]  /*5400*/  FFMA.FTZ R28, R36, UR10, -R13.reuse ;  /* 0x0000000a241c7c23 */ /* 0x100fe2000801080d */
[----:B------:R-:W-:Y:S01]  /*5410*/  FMNMX.FTZ R6, R54, R5, !PT ;  /* 0x0000000536067209 */ /* 0x000fe20007810000 */
[----:B------:R-:W0:Y:S01]  /*5420*/  MUFU.EX2 R25, R7 ;  /* 0x0000000700197308 */ /* 0x000e220000000800 */
[--C-:B----4-:R-:W-:Y:S01]  /*5430*/  FFMA.FTZ R20, R62, UR10, -R13.reuse ;  /* 0x0000000a3e147c23 */ /* 0x110fe2000801080d */
[----:B------:R-:W-:Y:S01]  /*5440*/  FFMA.FTZ R36, R44, UR10, -R13 ;  /* 0x0000000a2c247c23 */ /* 0x000fe2000801080d */
[----:B------:R-:W-:-:S02]  /*5450*/  FMNMX.FTZ R6, R55, R6, !PT ;  /* 0x0000000637067209 */ /* 0x000fc40007810000 */
[----:B---3--:R-:W-:-:S03]  /*5460*/  F2FP.F16.F32.PACK_AB R152, R15, R14 ;  /* 0x0000000e0f98723e */ /* 0x008fc600000000ff */
[----:B------:R-:W3:Y:S01]  /*5470*/  SHFL.BFLY PT, R5, R6, 0x2, 0x1f ;  /* 0x0c401f0006057f89 */ /* 0x000ee200000e0000 */
[----:B------:R-:W4:Y:S08]  /*5480*/  MUFU.EX2 R33, R20 ;  /* 0x0000001400217308 */ /* 0x000f300000000800 */
[----:B------:R-:W5:Y:S01]  /*5490*/  MUFU.EX2 R12, R12 ;  /* 0x0000000c000c7308 */ /* 0x000f620000000800 */
[----:B0-----:R-:W-:-:S07]  /*54a0*/  F2FP.F16.F32.PACK_AB R156, R25, R24 ;  /* 0x00000018199c723e */ /* 0x001fce00000000ff */
[----:B------:R-:W0:Y:S01]  /*54b0*/  MUFU.EX2 R28, R28 ;  /* 0x0000001c001c7308 */ /* 0x000e220000000800 */
[----:B----4-:R-:W-:Y:S02]  /*54c0*/  F2FP.F16.F32.PACK_AB R160, R33, R32 ;  /* 0x0000002021a0723e */ /* 0x010fe400000000ff */
[----:B---3--:R-:W-:-:S05]  /*54d0*/  FMNMX.FTZ R5, R6, R5, !PT ;  /* 0x0000000506057209 */ /* 0x008fca0007810000 */
[----:B------:R-:W3:Y:S01]  /*54e0*/  MUFU.EX2 R36, R36 ;  /* 0x0000002400247308 */ /* 0x000ee20000000800 */
[----:B-----5:R-:W-:Y:S01]  /*54f0*/  F2FP.F16.F32.PACK_AB R154, R21, R12 ;  /* 0x0000000c159a723e */ /* 0x020fe200000000ff */
[----:B------:R-:W4:Y:S06]  /*5500*/  SHFL.BFLY PT, R6, R5, 0x1, 0x1f ;  /* 0x0c201f0005067f89 */ /* 0x000f2c00000e0000 */
[----:B------:R-:W-:Y:S01]  /*5510*/  MUFU.EX2 R40, R40 ;  /* 0x0000002800287308 */ /* 0x000fe20000000800 */
[----:B0-----:R-:W-:-:S07]  /*5520*/  F2FP.F16.F32.PACK_AB R158, R29, R28 ;  /* 0x0000001c1d9e723e */ /* 0x001fce00000000ff */
[----:B------:R-:W0:Y:S01]  /*5530*/  MUFU.EX2 R41, R41 ;  /* 0x0000002900297308 */ /* 0x000e220000000800 */
[----:B---3--:R-:W-:Y:S02]  /*5540*/  F2FP.F16.F32.PACK_AB R162, R37, R36 ;  /* 0x0000002425a2723e */ /* 0x008fe400000000ff */
[----:B----4-:R-:W-:Y:S01]  /*5550*/  FMNMX.FTZ R7, R5, R6, !PT ;  /* 0x0000000605077209 */ /* 0x010fe20007810000 */
[--C-:B------:R-:W-:Y:S01]  /*5560*/  FFMA.FTZ R5, R52, UR10, -R13.reuse ;  /* 0x0000000a34057c23 */ /* 0x100fe2000801080d */
[----:B------:R-:W-:Y:S02]  /*5570*/  FFMA.FTZ R13, R68, UR10, -R13 ;  /* 0x0000000a440d7c23 */ /* 0x000fe4000801080d */
[C---:B------:R-:W-:Y:S01]  /*5580*/  FSETP.NEU.FTZ.AND P0, PT, R7.reuse, -INF , PT ;  /* 0xff8000000700780b */ /* 0x040fe20003f1d000 */
[----:B------:R-:W-:Y:S01]  /*5590*/  FMUL.FTZ R6, R7, UR10 ;  /* 0x0000000a07067c20 */ /* 0x000fe20008410000 */
[----:B0-----:R-:W-:Y:S01]  /*55a0*/  F2FP.F16.F32.PACK_AB R164, R41, R40 ;  /* 0x0000002829a4723e */ /* 0x001fe200000000ff */
[----:B------:R-:W-:Y:S03]  /*55b0*/  MUFU.EX2 R5, R5 ;  /* 0x0000000500057308 */ /* 0x000fe60000000800 */
[----:B------:R-:W-:-:S05]  /*55c0*/  FSEL R20, R6, RZ, P0 ;  /* 0x000000ff06147208 */ /* 0x000fca0000000000 */
[--C-:B------:R-:W-:Y:S01]  /*55d0*/  FFMA.FTZ R26, R26, UR10, -R20.reuse ;  /* 0x0000000a1a1a7c23 */ /* 0x100fe20008010814 */
[--C-:B------:R-:W-:Y:S01]  /*55e0*/  FFMA.FTZ R27, R27, UR10, -R20.reuse ;  /* 0x0000000a1b1b7c23 */ /* 0x100fe20008010814 */
[--C-:B------:R-:W-:Y:S01]  /*55f0*/  FFMA.FTZ R30, R30, UR10, -R20.reuse ;  /* 0x0000000a1e1e7c23 */ /* 0x100fe20008010814 */
[--C-:B------:R-:W-:Y:S01]  /*5600*/  FFMA.FTZ R31, R31, UR10, -R20.reuse ;  /* 0x0000000a1f1f7c23 */ /* 0x100fe20008010814 */
[--C-:B------:R-:W-:Y:S01]  /*5610*/  FFMA.FTZ R34, R34, UR10, -R20.reuse ;  /* 0x0000000a22227c23 */ /* 0x100fe20008010814 */
[--C-:B------:R-:W-:Y:S01]  /*5620*/  FFMA.FTZ R35, R35, UR10, -R20.reuse ;  /* 0x0000000a23237c23 */ /* 0x100fe20008010814 */
        /* <DEDUP_REMOVED lines=8> */
[----:B------:R-:W0:Y:S01]  /*56b0*/  MUFU.EX2 R27, R27 ;  /* 0x0000001b001b7308 */ /* 0x000e220000000800 */
[--C-:B------:R-:W-:Y:S01]  /*56c0*/  FFMA.FTZ R51, R51, UR10, -R20.reuse ;  /* 0x0000000a33337c23 */ /* 0x100fe20008010814 */
[--C-:B------:R-:W-:Y:S01]  /*56d0*/  FFMA.FTZ R54, R54, UR10, -R20.reuse ;  /* 0x0000000a36367c23 */ /* 0x100fe20008010814 */
[----:B------:R-:W-:-:S05]  /*56e0*/  FFMA.FTZ R20, R55, UR10, -R20 ;  /* 0x0000000a37147c23 */ /* 0x000fca0008010814 */
[----:B------:R-:W-:Y:S08]  /*56f0*/  MUFU.EX2 R30, R30 ;  /* 0x0000001e001e7308 */ /* 0x000ff00000000800 */
[----:B------:R-:W3:Y:S01]  /*5700*/  MUFU.EX2 R31, R31 ;  /* 0x0000001f001f7308 */ /* 0x000ee20000000800 */
[----:B0-----:R-:W-:-:S07]  /*5710*/  F2FP.F16.F32.PACK_AB R153, R27, R26 ;  /* 0x0000001a1b99723e */ /* 0x001fce00000000ff */
[----:B------:R0:W4:Y:S08]  /*5720*/  MUFU.EX2 R6, R13 ;  /* 0x0000000d00067308 */ /* 0x0001300000000800 */
[----:B------:R-:W5:Y:S01]  /*5730*/  MUFU.EX2 R34, R34 ;  /* 0x0000002200227308 */ /* 0x000f620000000800 */
[----:B0-----:R-:W-:Y:S01]  /*5740*/  FADD.FTZ R13, R14, R15 ;  /* 0x0000000f0e0d7221 */ /* 0x001fe20000010000 */
[----:B---3--:R-:W-:-:S03]  /*5750*/  F2FP.F16.F32.PACK_AB R155, R31, R30 ;  /* 0x0000001e1f9b723e */ /* 0x008fc600000000ff */
[----:B------:R-:W-:Y:S01]  /*5760*/  FADD.FTZ R44, R12, R13 ;  /* 0x0000000d0c2c7221 */ /* 0x000fe20000010000 */
[----:B------:R-:W-:Y:S01]  /*5770*/  FADD.FTZ R13, R26, R27 ;  /* 0x0000001b1a0d7221 */ /* 0x000fe20000010000 */
[----:B------:R0:W-:Y:S01]  /*5780*/  STSM.16.M88.4 [R19+0x26800], R152 ;  /* 0x0268009813007844 */ /* 0x0001e20000000200 */
[----:B------:R-:W3:Y:S01]  /*5790*/  MUFU.EX2 R35, R35 ;  /* 0x0000002300237308 */ /* 0x000ee20000000800 */
[----:B------:R-:W-:Y:S01]  /*57a0*/  FADD.FTZ R45, R21, R44 ;  /* 0x0000002c152d7221 */ /* 0x000fe20000010000 */
[----:B------:R-:W-:Y:S01]  /*57b0*/  FADD.FTZ R44, R30, R13 ;  /* 0x0000000d1e2c7221 */ /* 0x000fe20000010000 */
[----:B----4-:R-:W-:Y:S02]  /*57c0*/  F2FP.F16.F32.PACK_AB R166, R6, R5 ;  /* 0x0000000506a6723e */ /* 0x010fe400000000ff */
[----:B------:R-:W-:Y:S01]  /*57d0*/  FADD.FTZ R48, R24, R45 ;  /* 0x0000002d18307221 */ /* 0x000fe20000010000 */
[----:B------:R-:W-:Y:S02]  /*57e0*/  FADD.FTZ R13, R31, R44 ;  /* 0x0000002c1f0d7221 */ /* 0x000fe40000010000 */
[----:B------:R-:W4:Y:S01]  /*57f0*/  MUFU.EX2 R38, R38 ;  /* 0x0000002600267308 */ /* 0x000f220000000800 */
[----:B------:R-:W-:Y:S01]  /*5800*/  FADD.FTZ R45, R25, R48 ;  /* 0x00000030192d7221 */ /* 0x000fe20000010000 */
[----:B-----5:R-:W-:-:S03]  /*5810*/  FADD.FTZ R44, R34, R13 ;  /* 0x0000000d222c7221 */ /* 0x020fc60000010000 */
[----:B------:R-:W-:-:S03]  /*5820*/  FADD.FTZ R48, R28, R45 ;  /* 0x0000002d1c307221 */ /* 0x000fc60000010000 */
[----:B------:R-:W5:Y:S01]  /*5830*/  MUFU.EX2 R39, R39 ;  /* 0x0000002700277308 */ /* 0x000f620000000800 */
[----:B---3--:R-:W-:Y:S01]  /*5840*/  FADD.FTZ R13, R35, R44 ;  /* 0x0000002c230d7221 */ /* 0x008fe20000010000 */
[----:B------:R-:W-:Y:S01]  /*5850*/  FADD.FTZ R15, R29, R48 ;  /* 0x000000301d0f7221 */ /* 0x000fe20000010000 */
[----:B------:R-:W-:-:S03]  /*5860*/  F2FP.F16.F32.PACK_AB R157, R35, R34 ;  /* 0x00000022239d723e */ /* 0x000fc600000000ff */
[----:B------:R-:W-:Y:S02]  /*5870*/  FADD.FTZ R14, R32, R15 ;  /* 0x0000000f200e7221 */ /* 0x000fe40000010000 */
[----:B------:R-:W3:Y:S01]  /*5880*/  MUFU.EX2 R42, R42 ;  /* 0x0000002a002a7308 */ /* 0x000ee20000000800 */
[----:B----4-:R-:W-:Y:S01]  /*5890*/  FADD.FTZ R12, R38, R13 ;  /* 0x0000000d260c7221 */ /* 0x010fe20000010000 */
[----:B------:R-:W-:-:S06]  /*58a0*/  FADD.FTZ R21, R33, R14 ;  /* 0x0000000e21157221 */ /* 0x000fcc0000010000 */
[----:B------:R-:W4:Y:S01]  /*58b0*/  MUFU.EX2 R43, R43 ;  /* 0x0000002b002b7308 */ /* 0x000f220000000800 */
[C---:B-----5:R-:W-:Y:S01]  /*58c0*/  FADD.FTZ R15, R39.reuse, R12 ;  /* 0x0000000c270f7221 */ /* 0x060fe20000010000 */
[----:B------:R-:W-:-:S05]  /*58d0*/  F2FP.F16.F32.PACK_AB R159, R39, R38 ;  /* 0x00000026279f723e */ /* 0x000fca00000000ff */
[----:B------:R0:W-:Y:S01]  /*58e0*/  STSM.16.M88.4 [R184], R156 ;  /* 0x0000009cb8007844 */ /* 0x0001e20000000200 */
[----:B------:R-:W5:Y:S01]  /*58f0*/  MUFU.EX2 R46, R46 ;  /* 0x0000002e002e7308 */ /* 0x000f620000000800 */
[----:B---3--:R-:W-:-:S07]  /*5900*/  FADD.FTZ R12, R42, R15 ;  /* 0x0000000f2a0c7221 */ /* 0x008fce0000010000 */
[----:B------:R-:W3:Y:S01]  /*5910*/  MUFU.EX2 R47, R47 ;  /* 0x0000002f002f7308 */ /* 0x000ee20000000800 */
[C---:B----4-:R-:W-:Y:S01]  /*5920*/  FADD.FTZ R15, R43.reuse, R12 ;  /* 0x0000000c2b0f7221 */ /* 0x050fe20000010000 */
[----:B------:R-:W-:Y:S01]  /*5930*/  FADD.FTZ R12, R36, R21 ;  /* 0x00000015240c7221 */ /* 0x000fe20000010000 */
[----:B------:R-:W-:-:S03]  /*5940*/  F2FP.F16.F32.PACK_AB R161, R43, R42 ;  /* 0x0000002a2ba1723e */ /* 0x000fc600000000ff */
[----:B------:R-:W-:Y:S02]  /*5950*/  FADD.FTZ R37, R37, R12 ;  /* 0x0000000c25257221 */ /* 0x000fe40000010000 */
[----:B------:R-:W-:Y:S01]  /*5960*/  MUFU.EX2 R50, R50 ;  /* 0x0000003200327308 */ /* 0x000fe20000000800 */
[----:B-----5:R-:W-:Y:S01]  /*5970*/  FADD.FTZ R14, R46, R15 ;  /* 0x0000000f2e0e7221 */ /* 0x020fe20000010000 */
[----:B------:R-:W-:-:S04]  /*5980*/  FADD.FTZ R40, R40, R37 ;  /* 0x0000002528287221 */ /* 0x000fc80000010000 */
[----:B------:R-:W-:Y:S02]  /*5990*/  FADD.FTZ R40, R41, R40 ;  /* 0x0000002829287221 */ /* 0x000fe40000010000 */
[----:B------:R-:W4:Y:S01]  /*59a0*/  MUFU.EX2 R51, R51 ;  /* 0x0000003300337308 */ /* 0x000f220000000800 */
[C---:B---3--:R-:W-:Y:S01]  /*59b0*/  F2FP.F16.F32.PACK_AB R163, R47.reuse, R46 ;  /* 0x0000002e2fa3723e */ /* 0x048fe200000000ff */
[----:B------:R-:W-:Y:S01]  /*59c0*/  FADD.FTZ R47, R47, R14 ;  /* 0x0000000e2f2f7221 */ /* 0x000fe20000010000 */
[----:B------:R-:W-:-:S03]  /*59d0*/  FADD.FTZ R5, R5, R40 ;  /* 0x0000002805057221 */ /* 0x000fc60000010000 */
[----:B------:R0:W-:Y:S01]  /*59e0*/  STSM.16.M88.4 [R22], R160 ;  /* 0x000000a016007844 */ /* 0x0001e20000000200 */
[----:B------:R-:W-:Y:S01]  /*59f0*/  FADD.FTZ R5, R6, R5 ;  /* 0x0000000506057221 */ /* 0x000fe20000010000 */
[----:B------:R-:W-:Y:S08]  /*5a00*/  MUFU.EX2 R54, R54 ;  /* 0x0000003600367308 */ /* 0x000ff00000000800 */
[----:B------:R-:W3:Y:S01]  /*5a10*/  MUFU.EX2 R13, R20 ;  /* 0x00000014000d7308 */ /* 0x000ee20000000800 */
[----:B----4-:R-:W-:Y:S01]  /*5a20*/  F2FP.F16.F32.PACK_AB R165, R51, R50 ;  /* 0x0000003233a5723e */ /* 0x010fe200000000ff */
[----:B------:R-:W-:-:S04]  /*5a30*/  FADD.FTZ R50, R50, R47 ;  /* 0x0000002f32327221 */ /* 0x000fc80000010000 */
[----:B------:R-:W-:Y:S01]  /*5a40*/  FADD.FTZ R51, R51, R50 ;  /* 0x0000003233337221 */ /* 0x000fe20000010000 */
[----:B---3--:R-:W-:-:S03]  /*5a50*/  F2FP.F16.F32.PACK_AB R167, R13, R54 ;  /* 0x000000360da7723e */ /* 0x008fc600000000ff */
[----:B------:R-:W-:Y:S02]  /*5a60*/  FADD.FTZ R54, R54, R51 ;  /* 0x0000003336367221 */ /* 0x000fe40000010000 */
[----:B------:R0:W-:Y:S02]  /*5a70*/  STSM.16.M88.4 [R23], R164 ;  /* 0x000000a417007844 */ /* 0x0001e40000000200 */
[----:B------:R-:W-:Y:S01]  /*5a80*/  FADD.FTZ R6, R13, R54 ;  /* 0x000000360d067221 */ /* 0x000fe20000010000 */
[----:B------:R-:W-:Y:S06]  /*5a90*/  @!P4 BRA `(.L_x_4385) ;  /* 0x000000000004c947 */ /* 0x000fec0003800000 */
[----:B------:R-:W-:Y:S01]  /*5aa0*/  BPT.TRAP 0x1 ;  /* 0x000000040000795c */ /* 0x000fe20000300000 */
.L_x_4385:
[----:B------:R3:W4:Y:S01]  /*5ab0*/  SYNCS.PHASECHK.TRANS64.TRYWAIT P0, [R10+URZ+0x28c50], R11 ;  /* 0x028c500b0a0075a7 */ /* 0x000722000800017f */
[----:B------:R-:W-:Y:S05]  /*5ac0*/  @!P4 BRA `(.L_x_4386) ;  /* 0x000000000004c947 */ /* 0x000fea0003800000 */
[----:B------:R-:W-:Y:S01]  /*5ad0*/  BPT.TRAP 0x1 ;  /* 0x000000040000795c */ /* 0x000fe20000300000 */
.L_x_4386:
[----:B----4-:R-:W-:Y:S05]  /*5ae0*/  @P0 BRA `(.L_x_4387) ;  /* 0x0000000000080947 */ /* 0x010fea0003800000 */
[----:B------:R-:W4:Y:S02]  /*5af0*/  SYNCS.PHASECHK.TRANS64.TRYWAIT P0, [R10+URZ+0x28c50], R11 ;  /* 0x028c500b0a0075a7 */ /* 0x000f24000800017f */
[----:B----4-:R-:W-:Y:S05]  /*5b00*/  @!P0 BRA `(.L_x_4388) ;  /* 0x000000ec00948947 */ /* 0x010fea0003800000 */
.L_x_4387:
[----:B------:R-:W-:Y:S01]  /*5b10*/  ULEA UR11, UR37, UR45, 0xc ;  /* 0x0000002d250b7291 */ /* 0x000fe2000f8e603f */
[----:B------:R-:W-:Y:S01]  /*5b20*/  WARPGROUP.ARRIVE ;  /* 0x00000000000079c5 */ /* 0x000fe20000000000 */
[----:B------:R-:W-:Y:S01]  /*5b30*/  UMOV UR7, 0x40000040 ;  /* 0x4000004000077882 */ /* 0x000fe20000000000 */
[----:B------:R-:W-:Y:S01]  /*5b40*/  UIADD3 UR23, UR44, -UR40, URZ ;  /* 0x800000282c177290 */ /* 0x000fe2000fffe03f */
[----:B-1234-:R-:W-:Y:S01]  /*5b50*/  @!P5 VIADD R10, R10, 0x28c60 ;  /* 0x00028c600a0ad836 */ /* 0x01efe20000000000 */
[----:B------:R-:W-:Y:S02]  /*5b60*/  UIADD3 UR50, UR50, -0x2, URZ ;  /* 0xfffffffe32327890 */ /* 0x000fe4000fffe03f */
[----:B------:R-:W-:Y:S02]  /*5b70*/  UMOV UR6, UR11 ;  /* 0x0000000b00067c82 */ /* 0x000fe40008000000 */
[----:B------:R-:W-:Y:S01]  /*5b80*/  HGMMA.64x256x16.F32 R24, R152, gdesc[UR4].tnspB, RZ, !UPT, gsb0 ;  /* 0x43e0000498187df0 */ /* 0x000fe2000c0008ff */
[----:B------:R-:W-:Y:S01]  /*5b90*/  UIADD3 UR6, UR11, 0x80, URZ ;  /* 0x000000800b067890 */ /* 0x000fe2000fffe03f */
[----:B------:R-:W-:Y:S01]  /*5ba0*/  @!P5 PRMT R10, RZ, 0x654, R10 ;  /* 0x00000654ff0ad816 */ /* 0x000fe2000000000a */
[----:B------:R-:W-:Y:S01]  /*5bb0*/  UMOV UR7, 0x40000040 ;  /* 0x4000004000077882 */ /* 0x000fe20000000000 */
[----:B------:R-:W-:-:S02]  /*5bc0*/  WARPGROUP.DEPBAR.LE gsb0, 0x0 ;  /* 0x00008000000079c5 */ /* 0x000fc40000010000 */
        /* <DEDUP_REMOVED lines=15> */
[----:B------:R-:W-:-:S06]  /*5cc0*/  ULEA UR7, UR47, UR23, 0x6 ;  /* 0x000000172f077291 */ /* 0x000fcc000f8e303f */
[----:B------:R-:W-:Y:S01]  /*5cd0*/  VIADD R8, R8, UR7 ;  /* 0x0000000708087c36 */ /* 0x000fe20008000000 */
        /* <DEDUP_REMOVED lines=11> */
[----:B------:R-:W-:Y:S01]  /*5d90*/  ISETP.LT.AND P0, PT, RZ, UR7, PT ;  /* 0x00000007ff007c0c */ /* 0x000fe2000bf01270 */
[----:B------:R-:W-:-:S06]  /*5da0*/  UIADD3 UR6, UR7, -0x1, URZ ;  /* 0xffffffff07067890 */ /* 0x000fcc000fffe03f */
[----:B-1----:R-:W-:-:S06]  /*5db0*/  IMAD.U32 R10, RZ, RZ, UR6 ;  /* 0x00000006ff0a7e24 */ /* 0x002fcc000f8e00ff */
        /* <DEDUP_REMOVED lines=8> */
.L_x_4390:
[----:B------:R-:W-:-:S13]  /*5e40*/  ISETP.NE.AND P0, PT, R9, 0x1, PT ;  /* 0x000000010900780c */ /* 0x000fda0003f05270 */
[----:B------:R-:W1:Y:S02]  /*5e50*/  @P0 LDC.64 R12, c[0x0][0x9e8] ;  /* 0x00027a00ff0c0b82 */ /* 0x000e640000000a00 */
[----:B-1----:R-:W-:-:S05]  /*5e60*/  @P0 IMAD.HI.U32 R12, R10, R12, RZ ;  /* 0x0000000c0a0c0227 */ /* 0x002fca00078e00ff */
[----:B------:R-:W-:-:S07]  /*5e70*/  @P0 SHF.R.U32.HI R10, RZ, R13, R12 ;  /* 0x0000000dff0a0219 */ /* 0x000fce000001160c */
.L_x_4391:
[----:B------:R-:W-:-:S05]  /*5e80*/  IMAD R9, R10, R9, R9 ;  /* 0x000000090a097224 */ /* 0x000fca00078e0209 */
[----:B------:R-:W-:-:S07]  /*5e90*/  VIMNMX R8, R8, R9, PT ;  /* 0x0000000908087248 */ /* 0x000fce0003fe0100 */
.L_x_4389:
[----:B------:R-:W-:-:S04]  /*5ea0*/  SHF.R.S32.HI R9, RZ, 0x1f, R8 ;  /* 0x0000001fff097819 */ /* 0x000fc80000011408 */
[----:B------:R-:W-:-:S04]  /*5eb0*/  LEA.HI R9, R9, R8, RZ, 0x6 ;  /* 0x0000000809097211 */ /* 0x000fc800078f30ff */
[----:B------:R-:W-:-:S04]  /*5ec0*/  SHF.R.S32.HI R9, RZ, 0x6, R9 ;  /* 0x00000006ff097819 */ /* 0x000fc80000011409 */
[----:B-1----:R-:W-:-:S04]  /*5ed0*/  VIMNMX R10, R186, R9, !PT ;  /* 0x00000009ba0a7248 */ /* 0x002fc80007fe0100 */
[----:B------:R-:W-:-:S13]  /*5ee0*/  ISETP.LE.AND P0, PT, R10, UR50, PT ;  /* 0x000000320a007c0c */ /* 0x000fda000bf03270 */
[----:B------:R-:W-:Y:S05]  /*5ef0*/  @!P0 BRA `(.L_x_4392) ;  /* 0x0000002000c88947 */ /* 0x000fea0003800000 */
[----:B------:R-:W-:Y:S01]  /*5f00*/  VIADD R11, R0, UR23 ;  /* 0x00000017000b7c36 */ /* 0x000fe20008000000 */
[----:B------:R-:W-:Y:S01]  /*5f10*/  ULDC UR24, c[0x0][0x9e4] ;  /* 0x0002790000187ab9 */ /* 0x000fe20000000800 */
[----:B------:R-:W-:Y:S01]  /*5f20*/  ULDC UR20, c[0x0][0x9dc] ;  /* 0x0002770000147ab9 */ /* 0x000fe20000000800 */
[----:B------:R-:W-:Y:S01]  /*5f30*/  ULDC UR21, c[0x0][0x988] ;  /* 0x0002620000157ab9 */ /* 0x000fe20000000800 */
[----:B------:R-:W-:Y:S01]  /*5f40*/  VIADD R13, R11, 0x8 ;  /* 0x000000080b0d7836 */ /* 0x000fe20000000000 */
[----:B------:R-:W-:-:S04]  /*5f50*/  ULDC UR25, c[0x0][0x9e0] ;  /* 0x0002780000197ab9 */ /* 0x000fc80000000800 */
[----:B------:R-:W-:-:S07]  /*5f60*/  LOP3.LUT R15, RZ, R13, RZ, 0x33, !PT ;  /* 0x0000000dff0f7212 */ /* 0x000fce00078e33ff */
.L_x_4409:
[----:B------:R-:W-:-:S04]  /*5f70*/  UIADD3 UR22, UR37, 0x1, URZ ;  /* 0x0000000125167890 */ /* 0x000fc8000fffe03f */
[----:B------:R-:W-:-:S04]  /*5f80*/  UISETP.NE.AND UP0, UPT, UR22, 0x2, UPT ;  /* 0x000000021600788c */ /* 0x000fc8000bf05270 */
[----:B------:R-:W-:Y:S02]  /*5f90*/  USEL UR6, URZ, 0x1, UP0 ;  /* 0x000000013f067887 */ /* 0x000fe40008000000 */
[----:B------:R-:W-:-:S04]  /*5fa0*/  USEL UR22, UR22, URZ, UP0 ;  /* 0x0000003f16167287 */ /* 0x000fc80008000000 */
[----:B------:R-:W-:Y:S01]  /*5fb0*/  LOP3.LUT R2, R2, UR6, RZ, 0x3c, !PT ;  /* 0x0000000602027c12 */ /* 0x000fe2000f8e3cff */
[----:B01-3--:R-:W-:Y:S07]  /*5fc0*/  @!P4 BRA `(.L_x_4393) ;  /* 0x000000000004c947 */ /* 0x00bfee0003800000 */
[----:B------:R-:W-:Y:S01]  /*5fd0*/  BPT.TRAP 0x1 ;  /* 0x000000040000795c */ /* 0x000fe20000300000 */
.L_x_4393:
[----:B------:R-:W-:Y:S01]  /*5fe0*/  ULEA UR26, UR22, UR38, 0x3 ;  /* 0x00000026161a7291 */ /* 0x000fe2000f8e183f */
[----:B------:R-:W-:-:S08]  /*5ff0*/  SHF.L.U32 R12, R2, 0x1f, RZ ;  /* 0x0000001f020c7819 */ /* 0x000fd000000006ff */
[----:B------:R1:W2:Y:S01]  /*6000*/  SYNCS.PHASECHK.TRANS64.TRYWAIT P0, [UR26+0x28c30], R12 ;  /* 0x028c300cff0075a7 */ /* 0x0002a2000800015a */
[----:B------:R-:W-:Y:S05]  /*6010*/  @!P4 BRA `(.L_x_4394) ;  /* 0x000000000004c947 */ /* 0x000fea0003800000 */
[----:B------:R-:W-:Y:S01]  /*6020*/  BPT.TRAP 0x1 ;  /* 0x000000040000795c */ /* 0x000fe20000300000 */
.L_x_4394:
[----:B--2---:R-:W-:Y:S05]  /*6030*/  @P0 BRA `(.L_x_4395) ;  /* 0x0000000000080947 */ /* 0x004fea0003800000 */
[----:B------:R-:W2:Y:S02]  /*6040*/  SYNCS.PHASECHK.TRANS64.TRYWAIT P0, [UR26+0x28c30], R12 ;  /* 0x028c300cff0075a7 */ /* 0x000ea4000800015a */
[----:B--2---:R-:W-:Y:S05]  /*6050*/  @!P0 BRA `(.L_x_4396) ;  /* 0x000000e800548947 */ /* 0x004fea0003800000 */
.L_x_4395:
[----:B------:R-:W-:Y:S01]  /*6060*/  R2UR UR18, R3 ;  /* 0x00000000031272ca */ /* 0x000fe200000e0000 */
[----:B0-----:R-:W-:Y:S01]  /*6070*/  WARPGROUP.ARRIVE ;  /* 0x00000000000079c5 */ /* 0x001fe20000000000 */
[----:B------:R-:W-:Y:S01]  /*6080*/  UMOV UR19, 0x40000040 ;  /* 0x4000004000137882 */ /* 0x000fe20000000000 */
[----:B------:R-:W-:Y:S01]  /*6090*/  UMOV UR7, 0x40000040 ;  /* 0x4000004000077882 */ /* 0x000fe20000000000 */
[----:B------:R-:W-:Y:S01]  /*60a0*/  UMOV UR11, 0x40000040 ;  /* 0x40000040000b7882 */ /* 0x000fe20000000000 */
[----:B------:R-:W-:Y:S01]  /*60b0*/  UMOV UR15, 0x40000040 ;  /* 0x40000040000f7882 */ /* 0x000fe20000000000 */
[----:B------:R-:W-:Y:S01]  /*60c0*/  MOV R21, UR26 ;  /* 0x0000001a00157c02 */ /* 0x000fe20008000f00 */
[----:B--2---:R-:W-:-:S04]  /*60d0*/  IMAD.U32 R9, RZ, RZ, UR40 ;  /* 0x00000028ff097e24 */ /* 0x004fc8000f8e00ff */
[----:B------:R-:W-:Y:S02]  /*60e0*/  @!P5 VIADD R8, R21, 0x28c40 ;  /* 0x00028c401508d836 */ /* 0x000fe40000000000 */
[----:B------:R-:W-:-:S03]  /*60f0*/  ULEA UR18, UR22, UR18, 0x9 ;  /* 0x0000001216127291 */ /* 0x000fc6000f8e483f */
[----:B------:R-:W-:Y:S01]  /*6100*/  @!P5 PRMT R8, RZ, 0x654, R8 ;  /* 0x00000654ff08d816 */ /* 0x000fe20000000008 */
[----:B------:R-:W-:Y:S02]  /*6110*/  UIADD3 UR6, UR18, 0x2, URZ ;  /* 0x0000000212067890 */ /* 0x000fe4000fffe03f */
[----:B------:R-:W-:Y:S02]  /*6120*/  UIADD3 UR10, UR18, 0x4, URZ ;  /* 0x00000004120a7890 */ /* 0x000fe4000fffe03f */
[----:B------:R-:W-:Y:S02]  /*6130*/  UIADD3 UR14, UR18, 0x6, URZ ;  /* 0x00000006120e7890 */ /* 0x000fe4000fffe03f */
[----:B------:R-:W-:Y:S03]  /*6140*/  HGMMA.64x64x16.F32 R152, gdesc[UR16], RZ, !UPT, gsb0 ;  /* 0x00e00000109879f0 */ /* 0x000fe6000c0008ff */
[----:B------:R-:W-:-:S02]  /*6150*/  WARPGROUP.DEPBAR.LE gsb0, 0x0 ;  /* 0x00008000000079c5 */ /* 0x000fc40000010000 */
[----:B------:R-:W-:-:S06]  /*6160*/  WARPGROUP.ARRIVE ;  /* 0x00000000000079c5 */ /* 0x000fcc0000000000 */
[----:B------:R-:W-:Y:S01]  /*6170*/  HGMMA.64x64x16.F32 R152, gdesc[UR4], R152, gsb0 ;  /* 0x00e00000049879f0 */ /* 0x000fe20008000898 */
[----:B------:R-:W-:-:S04]  /*6180*/  USHF.L.U32 UR7, UR50, 0x6, URZ ;  /* 0x0000000632077899 */ /* 0x000fc8000800063f */
[----:B------:R-:W-:Y:S01]  /*6190*/  UIADD3 UR6, UR44, 0x1, -UR7 ;  /* 0x000000012c067890 */ /* 0x000fe2000fffe807 */
[----:B------:R-:W-:Y:S02]  /*61a0*/  WARPGROUP.DEPBAR.LE gsb0, 0x0 ;  /* 0x00008000000079c5 */ /* 0x000fe40000010000 */
[----:B------:R-:W-:-:S06]  /*61b0*/  WARPGROUP.ARRIVE ;  /* 0x00000000000079c5 */ /* 0x000fcc0000000000 */
[----:B------:R-:W-:Y:S01]  /*61c0*/  HGMMA.64x64x16.F32 R152, gdesc[UR8], R152, gsb0 ;  /* 0x00e00000089879f0 */ /* 0x000fe20008000898 */
[----:B------:R-:W-:Y:S02]  /*61d0*/  ULOP3.LUT UR10, URZ, UR20, URZ, 0x33, !UPT ;  /* 0x000000143f0a7292 */ /* 0x000fe4000f8e333f */
[----:B------:R-:W-:Y:S02]  /*61e0*/  WARPGROUP.DEPBAR.LE gsb0, 0x0 ;  /* 0x00008000000079c5 */ /* 0x000fe40000010000 */
[----:B------:R-:W-:-:S06]  /*61f0*/  WARPGROUP.ARRIVE ;  /* 0x00000000000079c5 */ /* 0x000fcc0000000000 */
[----:B------:R-:W-:Y:S03]  /*6200*/  HGMMA.64x64x16.F32 R152, gdesc[UR12], R152, gsb0 ;  /* 0x00e000000c9879f0 */ /* 0x000fe60008000898 */
[----:B------:R-:W-:Y:S02]  /*6210*/  WARPGROUP.DEPBAR.LE gsb0, 0x0 ;  /* 0x00008000000079c5 */ /* 0x000fe40000010000 */
[----:B------:R0:W-:Y:S02]  /*6220*/  @!P5 SYNCS.ARRIVE.TRANS64.RED.A1T0 RZ, [R8+URZ], RZ ;  /* 0x000000ff08ffd9a7 */ /* 0x0001e4000810043f */
[----:B0-----:R-:W-:-:S05]  /*6230*/  IADD3 R8, -R16, UR6, -R9 ;  /* 0x0000000610087c10 */ /* 0x001fca000fffe909 */
[C---:B------:R-:W-:Y:S02]  /*6240*/  VIADD R195, R8.reuse, UR25 ;  /* 0x0000001908c37c36 */ /* 0x040fe40008000000 */
[----:B------:R-:W-:Y:S02]  /*6250*/  VIADD R197, R8, UR10 ;  /* 0x0000000a08c57c36 */ /* 0x000fe40008000000 */
[C---:B------:R-:W-:Y:S02]  /*6260*/  IMAD.IADD R8, R0.reuse, 0x1, R195 ;  /* 0x0000000100087824 */ /* 0x040fe400078e02c3 */
[----:B------:R-:W-:Y:S01]  /*6270*/  IMAD.IADD R9, R0, 0x1, R197 ;  /* 0x0000000100097824 */ /* 0x000fe200078e02c5 */
[----:B------:R-:W-:Y:S06]  /*6280*/  @!P6 BRA `(.L_x_4397) ;  /* 0x00000000005ce947 */ /* 0x000fec0003800000 */
[----:B------:R-:W-:Y:S01]  /*6290*/  ISETP.GT.AND P0, PT, R11, -0x1, PT ;  /* 0xffffffff0b00780c */ /* 0x000fe20003f04270 */
[----:B------:R-:W-:-:S12]  /*62a0*/  BSSY B0, `(.L_x_4398) ;  /* 0x0000011000007945 */ /* 0x000fd80003800000 */
[----:B------:R-:W-:Y:S05]  /*62b0*/  @P0 BRA `(.L_x_4399) ;  /* 0x0000000000240947 */ /* 0x000fea0003800000 */
[----:B------:R-:W-:Y:S02]  /*62c0*/  IMAD.U32 R199, RZ, RZ, UR24 ;  /* 0x00000018ffc77e24 */ /* 0x000fe4000f8e00ff */
[----:B------:R-:W-:-:S03]  /*62d0*/  VIADD R193, R0, UR23 ;  /* 0x0000001700c17c36 */ /* 0x000fc60008000000 */
[----:B------:R-:W-:Y:S02]  /*62e0*/  ISETP.NE.AND P0, PT, R199, 0x1, PT ;  /* 0x00000001c700780c */ /* 0x000fe40003f05270 */
[----:B------:R-:W-:-:S11]  /*62f0*/  LOP3.LUT R193, RZ, R193, RZ, 0x33, !PT ;  /* 0x000000c1ffc17212 */ /* 0x000fd600078e33ff */
[----:B------:R-:W0:Y:S02]  /*6300*/  @P0 LDC.64 R200, c[0x0][0x9e8] ;  /* 0x00027a00ffc80b82 */ /* 0x000e240000000a00 */
[----:B0-----:R-:W-:-:S05]  /*6310*/  @P0 IMAD.HI.U32 R14, R193, R200, RZ ;  /* 0x000000c8c10e0227 */ /* 0x001fca00078e00ff */
[----:B------:R-:W-:-:S04]  /*6320*/  @P0 SHF.R.U32.HI R193, RZ, R201, R14 ;  /* 0x000000c9ffc10219 */ /* 0x000fc8000001160e */
[----:B------:R-:W-:Y:S01]  /*6330*/  LOP3.LUT R14, RZ, R193, RZ, 0x33, !PT ;  /* 0x000000c1ff0e7212 */ /* 0x000fe200078e33ff */
[----:B------:R-:W-:Y:S06]  /*6340*/  BRA `(.L_x_4400) ;  /* 0x0000000000187947 */ /* 0x000fec0003800000 */
.L_x_4399:
[----:B------:R-:W-:Y:S02]  /*6350*/  IMAD.U32 R199, RZ, RZ, UR24 ;  /* 0x00000018ffc77e24 */ /* 0x000fe4000f8e00ff */
[----:B------:R-:W-:-:S03]  /*6360*/  IMAD.MOV.U32 R14, RZ, RZ, R11 ;  /* 0x000000ffff0e7224 */ /* 0x000fc600078e000b */
[----:B------:R-:W-:-:S13]  /*6370*/  ISETP.NE.AND P0, PT, R199, 0x1, PT ;  /* 0x00000001c700780c */ /* 0x000fda0003f05270 */
[----:B------:R-:W0:Y:S02]  /*6380*/  @P0 LDC.64 R200, c[0x0][0x9e8] ;  /* 0x00027a00ffc80b82 */ /* 0x000e240000000a00 */
[----:B0-----:R-:W-:-:S05]  /*6390*/  @P0 IMAD.HI.U32 R20, R11, R200, RZ ;  /* 0x000000c80b140227 */ /* 0x001fca00078e00ff */
[----:B------:R-:W-:-:S07]  /*63a0*/  @P0 SHF.R.U32.HI R14, RZ, R201, R20 ;  /* 0x000000c9ff0e0219 */ /* 0x000fce0000011614 */
.L_x_4400:
[----:B------:R-:W-:Y:S05]  /*63b0*/  BSYNC B0 ;  /* 0x0000000000007941 */ /* 0x000fea0003800000 */
.L_x_4398:
[----:B------:R-:W-:-:S04]  /*63c0*/  IMAD R193, R14, R199, -UR7 ;  /* 0x800000070ec17e24 */ /* 0x000fc8000f8e02c7 */
[----:B------:R-:W-:-:S05]  /*63d0*/  IMAD.IADD R193, R193, 0x1, -R16 ;  /* 0x00000001c1c17824 */ /* 0x000fca00078e0a10 */
[----:B------:R-:W-:Y:S02]  /*63e0*/  VIADDMNMX R8, R193, R199, R8, PT ;  /* 0x000000c7c1087246 */ /* 0x000fe40003800108 */
[----:B------:R-:W-:-:S07]  /*63f0*/  VIMNMX R9, R9, R193, !PT ;  /* 0x000000c109097248 */ /* 0x000fce0007fe0100 */
.L_x_4397:
[----:B------:R-:W-:Y:S01]  /*6400*/  UISETP.GT.AND UP0, UPT, UR50, -0x1, UPT ;  /* 0xffffffff3200788c */ /* 0x000fe2000bf04270 */
[--C-:B------:R-:W-:Y:S02]  /*6410*/  IADD3 R14, R195, 0x8, R0.reuse ;  /* 0x00000008c30e7810 */ /* 0x100fe40007ffe000 */
[----:B------:R-:W-:-:S03]  /*6420*/  IADD3 R20, R197, 0x8, R0 ;  /* 0x00000008c5147810 */ /* 0x000fc60007ffe000 */
[----:B------:R-:W-:-:S04]  /*6430*/  PLOP3.LUT P0, PT, PT, PT, UP0, 0x80, 0x0 ;  /* 0x000000000000781c */ /* 0x000fc80003f0f008 */
        /* <DEDUP_REMOVED lines=47> */
[----:B------:R-:W-:Y:S01]  /*6730*/  FSEL R181, R181, -INF , !P2 ;  /* 0xff800000b5b57808 */ /* 0x000fe20005000000 */
[----:B------:R-:W-:Y:S06]  /*6740*/  @!P6 BRA `(.L_x_4401) ;  /* 0x000000000058e947 */ /* 0x000fec0003800000 */
[----:B------:R-:W-:Y:S01]  /*6750*/  ISETP.GT.AND P1, PT, R13, -0x1, PT ;  /* 0xffffffff0d00780c */ /* 0x000fe20003f24270 */
[----:B------:R-:W-:-:S12]  /*6760*/  BSSY B0, `(.L_x_4402) ;  /* 0x0000010000007945 */ /* 0x000fd80003800000 */
[----:B------:R-:W-:Y:S05]  /*6770*/  @P1 BRA `(.L_x_4403) ;  /* 0x0000000000201947 */ /* 0x000fea0003800000 */
[----:B------:R-:W-:-:S05]  /*6780*/  IMAD.U32 R195, RZ, RZ, UR24 ;  /* 0x00000018ffc37e24 */ /* 0x000fca000f8e00ff */
[----:B------:R-:W-:-:S13]  /*6790*/  ISETP.NE.AND P1, PT, R195, 0x1, PT ;  /* 0x00000001c300780c */ /* 0x000fda0003f25270 */
[----:B------:R-:W0:Y:S02]  /*67a0*/  @P1 LDC.64 R8, c[0x0][0x9e8] ;  /* 0x00027a00ff081b82 */ /* 0x000e240000000a00 */
[----:B0-----:R-:W-:-:S04]  /*67b0*/  @P1 IMAD.HI.U32 R152, R15, R8, RZ ;  /* 0x000000080f981227 */ /* 0x001fc800078e00ff */
[----:B------:R-:W-:Y:S01]  /*67c0*/  IMAD.MOV.U32 R8, RZ, RZ, R15 ;  /* 0x000000ffff087224 */ /* 0x000fe200078e000f */
[----:B------:R-:W-:-:S04]  /*67d0*/  @P1 SHF.R.U32.HI R8, RZ, R9, R152 ;  /* 0x00000009ff081219 */ /* 0x000fc80000011698 */
[----:B------:R-:W-:Y:S01]  /*67e0*/  LOP3.LUT R8, RZ, R8, RZ, 0x33, !PT ;  /* 0x00000008ff087212 */ /* 0x000fe200078e33ff */
[----:B------:R-:W-:Y:S06]  /*67f0*/  BRA `(.L_x_4404) ;  /* 0x0000000000187947 */ /* 0x000fec0003800000 */
.L_x_4403:
[----:B------:R-:W-:-:S05]  /*6800*/  IMAD.U32 R195, RZ, RZ, UR24 ;  /* 0x00000018ffc37e24 */ /* 0x000fca000f8e00ff */
[----:B------:R-:W-:-:S13]  /*6810*/  ISETP.NE.AND P1, PT, R195, 0x1, PT ;  /* 0x00000001c300780c */ /* 0x000fda0003f25270 */
[----:B------:R-:W0:Y:S02]  /*6820*/  @P1 LDC.64 R8, c[0x0][0x9e8] ;  /* 0x00027a00ff081b82 */ /* 0x000e240000000a00 */
[----:B0-----:R-:W-:-:S04]  /*6830*/  @P1 IMAD.HI.U32 R152, R13, R8, RZ ;  /* 0x000000080d981227 */ /* 0x001fc800078e00ff */
[----:B------:R-:W-:Y:S01]  /*6840*/  IMAD.MOV.U32 R8, RZ, RZ, R13 ;  /* 0x000000ffff087224 */ /* 0x000fe200078e000d */
[----:B------:R-:W-:-:S07]  /*6850*/  @P1 SHF.R.U32.HI R8, RZ, R9, R152 ;  /* 0x00000009ff081219 */ /* 0x000fce0000011698 */
.L_x_4404:
[----:B------:R-:W-:Y:S05]  /*6860*/  BSYNC B0 ;  /* 0x0000000000007941 */ /* 0x000fea0003800000 */
.L_x_4402:
[----:B------:R-:W-:-:S05]  /*6870*/  IMAD R9, R8, R195, -UR7 ;  /* 0x8000000708097e24 */ /* 0x000fca000f8e02c3 */
[----:B------:R-:W-:-:S04]  /*6880*/  IADD3 R9, -R16, R9, RZ ;  /* 0x0000000910097210 */ /* 0x000fc80007ffe1ff */
[----:B------:R-:W-:Y:S02]  /*6890*/  VIADDMNMX R14, R9, R195, R14, PT ;  /* 0x000000c3090e7246 */ /* 0x000fe4000380010e */
[----:B------:R-:W-:-:S07]  /*68a0*/  VIMNMX R20, R20, R9, !PT ;  /* 0x0000000914147248 */ /* 0x000fce0007fe0100 */
.L_x_4401:
        /* <DEDUP_REMOVED lines=33> */
[----:B------:R-:W-:Y:S01]  /*6ac0*/  ISETP.GT.AND P1, PT, R20, 0x18, P0 ;  /* 0x000000181400780c */ /* 0x000fe20000724270 */
[----:B------:R-:W0:Y:S01]  /*6ad0*/  SHFL.BFLY PT, R8, R9, 0x2, 0x1f ;  /* 0x0c401f0009087f89 */ /* 0x000e2200000e0000 */
[----:B------:R-:W-:Y:S02]  /*6ae0*/  ISETP.LT.OR P3, PT, R14, 0x12, P3 ;  /* 0x000000120e00780c */ /* 0x000fe40001f61670 */
[----:B------:R-:W-:Y:S02]  /*6af0*/  ISETP.GT.AND P2, PT, R20, 0x19, P0 ;  /* 0x000000191400780c */ /* 0x000fe40000744270 */
[----:B------:R-:W-:-:S02]  /*6b00*/  ISETP.LT.OR P1, PT, R14, 0x19, P1 ;  /* 0x000000190e00780c */ /* 0x000fc40000f21670 */
[----:B------:R-:W-:Y:S02]  /*6b10*/  FSEL R163, R163, -INF , !P3 ;  /* 0xff800000a3a37808 */ /* 0x000fe40005800000 */
[----:B------:R-:W-:Y:S02]  /*6b20*/  ISETP.GT.AND P3, PT, R20, 0x20, P0 ;  /* 0x000000201400780c */ /* 0x000fe40000764270 */
[----:B------:R-:W-:Y:S02]  /*6b30*/  ISETP.LT.OR P2, PT, R14, 0x1a, P2 ;  /* 0x0000001a0e00780c */ /* 0x000fe40001741670 */
[----:B------:R-:W-:Y:S02]  /*6b40*/  FSEL R166, R166, -INF , !P1 ;  /* 0xff800000a6a67808 */ /* 0x000fe40004800000 */
[----:B------:R-:W-:Y:S02]  /*6b50*/  ISETP.LT.OR P3, PT, R14, 0x21, P3 ;  /* 0x000000210e00780c */ /* 0x000fe40001f61670 */
[----:B------:R-:W-:-:S02]  /*6b60*/  ISETP.GT.AND P1, PT, R20, 0x21, P0 ;  /* 0x000000211400780c */ /* 0x000fc40000724270 */
[----:B------:R-:W-:Y:S02]  /*6b70*/  FSEL R167, R167, -INF , !P2 ;  /* 0xff800000a7a77808 */ /* 0x000fe40005000000 */
[----:B------:R-:W-:Y:S02]  /*6b80*/  FSEL R170, R170, -INF , !P3 ;  /* 0xff800000aaaa7808 */ /* 0x000fe40005800000 */
[----:B------:R-:W-:Y:S02]  /*6b90*/  ISETP.GT.AND P2, PT, R20, 0x28, P0 ;  /* 0x000000281400780c */ /* 0x000fe40000744270 */
[----:B0-----:R-:W-:Y:S02]  /*6ba0*/  FMNMX.FTZ R152, R9, R8, !PT ;  /* 0x0000000809987209 */ /* 0x001fe40007810000 */
[C---:B------:R-:W-:Y:S02]  /*6bb0*/  ISETP.LT.OR P1, PT, R14.reuse, 0x22, P1 ;  /* 0x000000220e00780c */ /* 0x040fe40000f21670 */
[----:B------:R-:W-:Y:S01]  /*6bc0*/  ISETP.LT.OR P2, PT, R14, 0x29, P2 ;  /* 0x000000290e00780c */ /* 0x000fe20001741670 */
[----:B------:R-:W0:Y:S01]  /*6bd0*/  SHFL.BFLY PT, R195, R152, 0x1, 0x1f ;  /* 0x0c201f0098c37f89 */ /* 0x000e2200000e0000 */
[----:B------:R-:W-:-:S02]  /*6be0*/  FSEL R171, R171, -INF , !P1 ;  /* 0xff800000abab7808 */ /* 0x000fc40004800000 */
[----:B------:R-:W-:Y:S02]  /*6bf0*/  ISETP.GT.AND P1, PT, R20, 0x29, P0 ;  /* 0x000000291400780c */ /* 0x000fe40000724270 */
[----:B------:R-:W-:Y:S02]  /*6c00*/  FSEL R174, R174, -INF , !P2 ;  /* 0xff800000aeae7808 */ /* 0x000fe40005000000 */
[----:B------:R-:W-:Y:S02]  /*6c10*/  ISETP.GT.AND P2, PT, R20, 0x30, P0 ;  /* 0x000000301400780c */ /* 0x000fe40000744270 */
[C---:B------:R-:W-:Y:S02]  /*6c20*/  ISETP.LT.OR P1, PT, R14.reuse, 0x2a, P1 ;  /* 0x0000002a0e00780c */ /* 0x040fe40000f21670 */
[----:B------:R-:W-:Y:S02]  /*6c30*/  ISETP.LT.OR P2, PT, R14, 0x31, P2 ;  /* 0x000000310e00780c */ /* 0x000fe40001741670 */
[----:B------:R-:W-:-:S02]  /*6c40*/  FSEL R175, R175, -INF , !P1 ;  /* 0xff800000afaf7808 */ /* 0x000fc40004800000 */
[----:B------:R-:W-:Y:S02]  /*6c50*/  ISETP.GT.AND P1, PT, R20, 0x31, P0 ;  /* 0x000000311400780c */ /* 0x000fe40000724270 */
[----:B------:R-:W-:Y:S02]  /*6c60*/  FSEL R178, R178, -INF , !P2 ;  /* 0xff800000b2b27808 */ /* 0x000fe40005000000 */
[----:B------:R-:W-:Y:S02]  /*6c70*/  ISETP.GT.AND P2, PT, R20, 0x38, P0 ;  /* 0x000000381400780c */ /* 0x000fe40000744270 */
[----:B------:R-:W-:Y:S02]  /*6c80*/  ISETP.LT.OR P1, PT, R14, 0x32, P1 ;  /* 0x000000320e00780c */ /* 0x000fe40000f21670 */
[----:B------:R-:W-:Y:S02]  /*6c90*/  ISETP.GT.AND P0, PT, R20, 0x39, P0 ;  /* 0x000000391400780c */ /* 0x000fe40000704270 */
[----:B0-----:R-:W-:-:S02]  /*6ca0*/  FMNMX.FTZ R8, R152, R195, !PT ;  /* 0x000000c398087209 */ /* 0x001fc40007810000 */
[----:B------:R-:W-:Y:S02]  /*6cb0*/  FMNMX.FTZ R152, R154, R7, !PT ;  /* 0x000000079a987209 */ /* 0x000fe40007810000 */
[C---:B------:R-:W-:Y:S01]  /*6cc0*/  FSETP.NEU.FTZ.AND P3, PT, R8.reuse, -INF , PT ;  /* 0xff8000000800780b */ /* 0x040fe20003f7d000 */
[----:B------:R-:W-:Y:S01]  /*6cd0*/  FMUL.FTZ R194, R8, UR10 ;  /* 0x0000000a08c27c20 */ /* 0x000fe20008410000 */
[----:B------:R-:W-:Y:S02]  /*6ce0*/  FMNMX.FTZ R9, R155, R152, !PT ;  /* 0x000000989b097209 */ /* 0x000fe40007810000 */
[----:B------:R-:W-:Y:S02]  /*6cf0*/  ISETP.LT.OR P2, PT, R14, 0x39, P2 ;  /* 0x000000390e00780c */ /* 0x000fe40001741670 */
[----:B------:R-:W-:Y:S02]  /*6d00*/  FMNMX.FTZ R152, R158, R9, !PT ;  /* 0x000000099e987209 */ /* 0x000fe40007810000 */
[----:B------:R-:W-:-:S02]  /*6d10*/  FSEL R194, R194, RZ, P3 ;  /* 0x000000ffc2c27208 */ /* 0x000fc40001800000 */
[----:B------:R-:W-:Y:S02]  /*6d20*/  FMNMX.FTZ R9, R159, R152, !PT ;  /* 0x000000989f097209 */ /* 0x000fe40007810000 */
[----:B------:R-:W-:Y:S01]  /*6d30*/  FSEL R179, R179, -INF , !P1 ;  /* 0xff800000b3b37808 */ /* 0x000fe20004800000 */
[--C-:B------:R-:W-:Y:S01]  /*6d40*/  FFMA.FTZ R20, R156, UR10, -R194.reuse ;  /* 0x0000000a9c147c23 */ /* 0x100fe200080108c2 */
[----:B------:R-:W-:Y:S01]  /*6d50*/  FMNMX.FTZ R152, R162, R9, !PT ;  /* 0x00000009a2987209 */ /* 0x000fe20007810000 */
[--C-:B------:R-:W-:Y:S01]  /*6d60*/  FFMA.FTZ R193, R193, UR10, -R194.reuse ;  /* 0x0000000ac1c17c23 */ /* 0x100fe200080108c2 */
[----:B------:R-:W-:Y:S01]  /*6d70*/  ISETP.LT.OR P0, PT, R14, 0x3a, P0 ;  /* 0x0000003a0e00780c */ /* 0x000fe20000701670 */
[--C-:B------:R-:W-:Y:S01]  /*6d80*/  FFMA.FTZ R173, R173, UR10, -R194.reuse ;  /* 0x0000000aadad7c23 */ /* 0x100fe200080108c2 */
[----:B------:R-:W-:Y:S01]  /*6d90*/  FMNMX.FTZ R9, R163, R152, !PT ;  /* 0x00000098a3097209 */ /* 0x000fe20007810000 */
[----:B------:R-:W-:Y:S01]  /*6da0*/  MUFU.EX2 R20, R20 ;  /* 0x0000001400147308 */ /* 0x000fe20000000800 */
[----:B------:R-:W-:Y:S01]  /*6db0*/  FSEL R182, R182, -INF , !P2 ;  /* 0xff800000b6b67808 */ /* 0x000fe20005000000 */
[--C-:B------:R-:W-:Y:S01]  /*6dc0*/  FFMA.FTZ R180, R180, UR10, -R194.reuse ;  /* 0x0000000ab4b47c23 */ /* 0x100fe200080108c2 */
[----:B------:R-:W-:Y:S01]  /*6dd0*/  FMNMX.FTZ R152, R166, R9, !PT ;  /* 0x00000009a6987209 */ /* 0x000fe20007810000 */
[----:B------:R-:W-:Y:S01]  /*6de0*/  FFMA.FTZ R181, R181, UR10, -R194 ;  /* 0x0000000ab5b57c23 */ /* 0x000fe200080108c2 */
[----:B------:R-:W-:-:S02]  /*6df0*/  FSEL R183, R183, -INF , !P0 ;  /* 0xff800000b7b77808 */ /* 0x000fc40004000000 */
[----:B------:R-:W-:Y:S01]  /*6e00*/  FMNMX.FTZ R9, R167, R152, !PT ;  /* 0x00000098a7097209 */ /* 0x000fe20007810000 */
[----:B------:R-:W-:Y:S03]  /*6e10*/  MUFU.EX2 R173, R173 ;  /* 0x000000ad00ad7308 */ /* 0x000fe60000000800 */
[----:B------:R-:W-:Y:S01]  /*6e20*/  FMNMX.FTZ R196, R170, R9, !PT ;  /* 0x00000009aac47209 */ /* 0x000fe20007810000 */
[----:B------:R-:W-:-:S03]  /*6e30*/  FFMA.FTZ R9, R153, UR10, -R194 ;  /* 0x0000000a99097c23 */ /* 0x000fc600080108c2 */
[----:B------:R-:W-:Y:S01]  /*6e40*/  FMNMX.FTZ R153, R171, R196, !PT ;  /* 0x000000c4ab997209 */ /* 0x000fe20007810000 */
[----:B------:R0:W-:Y:S03]  /*6e50*/  MUFU.EX2 R152, R193 ;  /* 0x000000c100987308 */ /* 0x0001e60000000800 */
[----:B------:R-:W-:-:S04]  /*6e60*/  FMNMX.FTZ R196, R174, R153, !PT ;  /* 0x00000099aec47209 */ /* 0x000fc80007810000 */
[----:B------:R-:W-:Y:S01]  /*6e70*/  FMNMX.FTZ R153, R175, R196, !PT ;  /* 0x000000c4af997209 */ /* 0x000fe20007810000 */
[----:B------:R-:W-:Y:S03]  /*6e80*/  MUFU.EX2 R9, R9 ;  /* 0x0000000900097308 */ /* 0x000fe60000000800 */
[----:B------:R-:W-:Y:S01]  /*6e90*/  FMNMX.FTZ R156, R178, R153, !PT ;  /* 0x00000099b29c7209 */ /* 0x000fe20007810000 */
[----:B------:R-:W-:-:S03]  /*6ea0*/  FFMA.FTZ R153, R157, UR10, -R194 ;  /* 0x0000000a9d997c23 */ /* 0x000fc600080108c2 */
        /* <DEDUP_REMOVED lines=8> */
[----:B0-----:R-:W-:Y:S01]  /*6f30*/  FMNMX.FTZ R193, R183, R14, !PT ;  /* 0x0000000eb7c17209 */ /* 0x001fe20007810000 */
[--C-:B------:R-:W-:Y:S01]  /*6f40*/  FFMA.FTZ R14, R164, UR10, -R194.reuse ;  /* 0x0000000aa40e7c23 */ /* 0x100fe200080108c2 */
[----:B------:R-:W-:Y:S01]  /*6f50*/  FSEL R169, R8, RZ, P3 ;  /* 0x000000ff08a97208 */ /* 0x000fe20001800000 */
[----:B------:R-:W-:Y:S01]  /*6f60*/  MUFU.EX2 R156, R156 ;  /* 0x0000009c009c7308 */ /* 0x000fe20000000800 */
[----:B------:R-:W-:Y:S01]  /*6f70*/  FFMA.FTZ R164, R172, UR10, -R194 ;  /* 0x0000000aaca47c23 */ /* 0x000fe200080108c2 */
[----:B------:R-:W0:Y:S02]  /*6f80*/  SHFL.BFLY PT, R196, R193, 0x2, 0x1f ;  /* 0x0c401f00c1c47f89 */ /* 0x000e2400000e0000 */
[----:B------:R-:W-:Y:S01]  /*6f90*/  FADD.FTZ R169, -R169, R4 ;  /* 0x00000004a9a97221 */ /* 0x000fe20000010100 */
[----:B------:R-:W-:Y:S01]  /*6fa0*/  FFMA.FTZ R4, R176, UR10, -R194 ;  /* 0x0000000ab0047c23 */ /* 0x000fe200080108c2 */
[----:B------:R-:W-:-:S02]  /*6fb0*/  IMAD.U32 R176, RZ, RZ, UR37 ;  /* 0x00000025ffb07e24 */ /* 0x000fc4000f8e00ff */
[----:B------:R-:W-:Y:S01]  /*6fc0*/  FMUL.FTZ R169, R169, UR10 ;  /* 0x0000000aa9a97c20 */ /* 0x000fe20008410000 */
[----:B------:R-:W-:Y:S08]  /*6fd0*/  MUFU.EX2 R157, R157 ;  /* 0x0000009d009d7308 */ /* 0x000ff00000000800 */
[----:B------:R-:W2:Y:S08]  /*6fe0*/  MUFU.EX2 R169, R169 ;  /* 0x000000a900a97308 */ /* 0x000eb00000000800 */
[----:B------:R-:W3:Y:S01]  /*6ff0*/  MUFU.EX2 R14, R14 ;  /* 0x0000000e000e7308 */ /* 0x000ee20000000800 */
[----:B0-----:R-:W-:Y:S01]  /*7000*/  FMNMX.FTZ R196, R193, R196, !PT ;  /* 0x000000c4c1c47209 */ /* 0x001fe20007810000 */
[----:B------:R-:W-:Y:S01]  /*7010*/  FFMA.FTZ R193, R177, UR10, -R194 ;  /* 0x0000000ab1c17c23 */ /* 0x000fe200080108c2 */
[----:B------:R-:W-:-:S03]  /*7020*/  IMAD.MOV R177, RZ, RZ, -R18 ;  /* 0x000000ffffb17224 */ /* 0x000fc600078e0a12 */
[----:B------:R-:W0:Y:S02]  /*7030*/  SHFL.BFLY PT, R195, R196, 0x1, 0x1f ;  /* 0x0c201f00c4c37f89 */ /* 0x000e2400000e0000 */
[----:B------:R-:W-:Y:S01]  /*7040*/  ISETP.NE.AND P0, PT, R16, R177, PT ;  /* 0x000000b11000720c */ /* 0x000fe20003f05270 */
[----:B--2---:R-:W-:Y:S01]  /*7050*/  FFMA.FTZ R172, R169, R5, R152 ;  /* 0x00000005a9ac7223 */ /* 0x004fe20000010098 */
[----:B------:R-:W2:Y:S01]  /*7060*/  MUFU.EX2 R161, R161 ;  /* 0x000000a100a17308 */ /* 0x000ea20000000800 */
[C---:B------:R-:W-:Y:S01]  /*7070*/  F2FP.F16.F32.PACK_AB R152, R9.reuse, R152 ;  /* 0x000000980998723e */ /* 0x040fe200000000ff */
[-C--:B------:R-:W-:Y:S01]  /*7080*/  FMUL.FTZ R24, R24, R169.reuse ;  /* 0x000000a918187220 */ /* 0x080fe20000410000 */
[----:B------:R-:W-:Y:S01]  /*7090*/  FADD.FTZ R177, R9, R172 ;  /* 0x000000ac09b17221 */ /* 0x000fe20000010000 */
[-C--:B------:R-:W-:Y:S01]  /*70a0*/  FMUL.FTZ R25, R25, R169.reuse ;  /* 0x000000a919197220 */ /* 0x080fe20000410000 */
[-C--:B------:R-:W-:Y:S01]  /*70b0*/  FMUL.FTZ R28, R28, R169.reuse ;  /* 0x000000a91c1c7220 */ /* 0x080fe20000410000 */
[-C--:B------:R-:W-:Y:S01]  /*70c0*/  FMUL.FTZ R29, R29, R169.reuse ;  /* 0x000000a91d1d7220 */ /* 0x080fe20000410000 */
[----:B------:R-:W-:Y:S01]  /*70d0*/  FADD.FTZ R172, R20, R177 ;  /* 0x000000b114ac7221 */ /* 0x000fe20000010000 */
        /* <DEDUP_REMOVED lines=12> */
[----:B0-----:R-:W-:Y:S01]  /*71a0*/  FMNMX.FTZ R168, R196, R195, !PT ;  /* 0x000000c3c4a87209 */ /* 0x001fe20007810000 */
[-C--:B------:R-:W-:Y:S01]  /*71b0*/  FMUL.FTZ R52, R52, R169.reuse ;  /* 0x000000a934347220 */ /* 0x080fe20000410000 */
[-C--:B------:R-:W-:Y:S01]  /*71c0*/  FMUL.FTZ R53, R53, R169.reuse ;  /* 0x000000a935357220 */ /* 0x080fe20000410000 */
[-C--:B------:R-:W-:Y:S01]  /*71d0*/  FMUL.FTZ R56, R56, R169.reuse ;  /* 0x000000a938387220 */ /* 0x080fe20000410000 */
[C---:B------:R-:W-:Y:S01]  /*71e0*/  FSETP.NEU.FTZ.AND P1, PT, R168.reuse, -INF , PT ;  /* 0xff800000a800780b */ /* 0x040fe20003f3d000 */
[----:B------:R-:W-:Y:S01]  /*71f0*/  FMUL.FTZ R5, R168, UR10 ;  /* 0x0000000aa8057c20 */ /* 0x000fe20008410000 */
[----:B------:R-:W0:Y:S01]  /*7200*/  MUFU.EX2 R164, R164 ;  /* 0x000000a400a47308 */ /* 0x000e220000000800 */
[-C--:B------:R-:W-:Y:S01]  /*7210*/  FMUL.FTZ R57, R57, R169.reuse ;  /* 0x000000a939397220 */ /* 0x080fe20000410000 */
[-C--:B------:R-:W-:Y:S01]  /*7220*/  FMUL.FTZ R60, R60, R169.reuse ;  /* 0x000000a93c3c7220 */ /* 0x080fe20000410000 */
[-C--:B------:R-:W-:Y:S01]  /*7230*/  FMUL.FTZ R61, R61, R169.reuse ;  /* 0x000000a93d3d7220 */ /* 0x080fe20000410000 */
[----:B------:R-:W-:Y:S01]  /*7240*/  FSEL R194, R5, RZ, P1 ;  /* 0x000000ff05c27208 */ /* 0x000fe20000800000 */
[----:B------:R-:W-:Y:S01]  /*7250*/  FADD.FTZ R5, R153, R172 ;  /* 0x000000ac99057221 */ /* 0x000fe20000010000 */
[-C--:B------:R-:W-:Y:S01]  /*7260*/  FMUL.FTZ R64, R64, R169.reuse ;  /* 0x000000a940407220 */ /* 0x080fe20000410000 */
[----:B------:R-:W-:Y:S01]  /*7270*/  FMUL.FTZ R65, R65, R169 ;  /* 0x000000a941417220 */ /* 0x000fe20000410000 */
[----:B------:R-:W-:Y:S01]  /*7280*/  MUFU.EX2 R4, R4 ;  /* 0x0000000400047308 */ /* 0x000fe20000000800 */
[----:B------:R-:W-:Y:S01]  /*7290*/  FFMA.FTZ R177, R154, UR10, -R194 ;  /* 0x0000000a9ab17c23 */ /* 0x000fe200080108c2 */
[----:B------:R-:W-:Y:S01]  /*72a0*/  FSEL R154, R168, RZ, P1 ;  /* 0x000000ffa89a7208 */ /* 0x000fe20000800000 */
[----:B------:R-:W-:Y:S01]  /*72b0*/  FADD.FTZ R172, R156, R5 ;  /* 0x000000059cac7221 */ /* 0x000fe20000010000 */
[----:B------:R-:W-:-:S02]  /*72c0*/  @!P0 IMAD R5, R176, 0x40, R17 ;  /* 0x00000040b0058824 */ /* 0x000fc400078e0211 */
[--C-:B------:R-:W-:Y:S01]  /*72d0*/  FFMA.FTZ R176, R155, UR10, -R194.reuse ;  /* 0x0000000a9bb07c23 */ /* 0x100fe200080108c2 */
[----:B------:R-:W-:Y:S01]  /*72e0*/  FFMA.FTZ R155, R158, UR10, -R194 ;  /* 0x0000000a9e9b7c23 */ /* 0x000fe200080108c2 */
[----:B------:R-:W-:Y:S01]  /*72f0*/  FADD.FTZ R154, -R154, R7 ;  /* 0x000000079a9a7221 */ /* 0x000fe20000010100 */
[----:B------:R-:W-:Y:S01]  /*7300*/  FADD.FTZ R7, R157, R172 ;  /* 0x000000ac9d077221 */ /* 0x000fe20000010000 */
[----:B------:R-:W4:Y:S01]  /*7310*/  MUFU.EX2 R193, R193 ;  /* 0x000000c100c17308 */ /* 0x000f220000000800 */
[--C-:B------:R-:W-:Y:S01]  /*7320*/  FFMA.FTZ R159, R159, UR10, -R194.reuse ;  /* 0x0000000a9f9f7c23 */ /* 0x100fe200080108c2 */
[----:B------:R-:W-:Y:S01]  /*7330*/  FMUL.FTZ R154, R154, UR10 ;  /* 0x0000000a9a9a7c20 */ /* 0x000fe20008410000 */
[----:B---3--:R-:W-:Y:S01]  /*7340*/  FADD.FTZ R158, R14, R7 ;  /* 0x000000070e9e7221 */ /* 0x008fe20000010000 */
[--C-:B------:R-:W-:Y:S01]  /*7350*/  FFMA.FTZ R7, R162, UR10, -R194.reuse ;  /* 0x0000000aa2077c23 */ /* 0x100fe200080108c2 */
[--C-:B------:R-:W-:Y:S01]  /*7360*/  FFMA.FTZ R196, R170, UR10, -R194.reuse ;  /* 0x0000000aaac47c23 */ /* 0x100fe200080108c2 */
[----:B------:R-:W-:Y:S01]  /*7370*/  FFMA.FTZ R163, R163, UR10, -R194 ;  /* 0x0000000aa3a37c23 */ /* 0x000fe200080108c2 */
[----:B--2---:R-:W-:Y:S01]  /*7380*/  FADD.FTZ R197, R161, R158 ;  /* 0x0000009ea1c57221 */ /* 0x004fe20000010000 */
[----:B------:R-:W2:Y:S01]  /*7390*/  MUFU.EX2 R180, R180 ;  /* 0x000000b400b47308 */ /* 0x000ea20000000800 */
[----:B0-----:R-:W-:Y:S01]  /*73a0*/  F2FP.F16.F32.PACK_AB R162, R173, R164 ;  /* 0x000000a4ada2723e */ /* 0x001fe200000000ff */
[--C-:B------:R-:W-:Y:S01]  /*73b0*/  FFMA.FTZ R195, R166, UR10, -R194.reuse ;  /* 0x0000000aa6c37c23 */ /* 0x100fe200080108c2 */
[----:B------:R-:W-:Y:S01]  /*73c0*/  FADD.FTZ R158, R160, R197 ;  /* 0x000000c5a09e7221 */ /* 0x000fe20000010000 */
[----:B------:R-:W-:Y:S01]  /*73d0*/  @!P0 LEA R5, R5, UR38, 0x2 ;  /* 0x0000002605058c11 */ /* 0x000fe2000f8e10ff */
[--C-:B------:R-:W-:Y:S01]  /*73e0*/  FFMA.FTZ R167, R167, UR10, -R194.reuse ;  /* 0x0000000aa7a77c23 */ /* 0x100fe200080108c2 */
[----:B------:R-:W-:Y:S01]  /*73f0*/  FFMA.FTZ R171, R171, UR10, -R194 ;  /* 0x0000000aabab7c23 */ /* 0x000fe200080108c2 */
[----:B------:R-:W-:Y:S01]  /*7400*/  FADD.FTZ R197, R165, R158 ;  /* 0x0000009ea5c57221 */ /* 0x000fe20000010000 */
[----:B------:R-:W-:Y:S01]  /*7410*/  MUFU.EX2 R177, R177 ;  /* 0x000000b100b17308 */ /* 0x000fe20000000800 */
[----:B------:R-:W-:Y:S01]  /*7420*/  @!P0 STS [R5+0x28800], R169 ;  /* 0x028800a905008388 */ /* 0x000fe20000000800 */
[--C-:B------:R-:W-:Y:S01]  /*7430*/  FFMA.FTZ R174, R174, UR10, -R194.reuse ;  /* 0x0000000aaeae7c23 */ /* 0x100fe200080108c2 */
[----:B------:R-:W-:Y:S01]  /*7440*/  FADD.FTZ R158, R164, R197 ;  /* 0x000000c5a49e7221 */ /* 0x000fe20000010000 */
[----:B----4-:R-:W-:Y:S01]  /*7450*/  F2FP.F16.F32.PACK_AB R164, R193, R4 ;  /* 0x00000004c1a4723e */ /* 0x010fe200000000ff */
[--C-:B------:R-:W-:Y:S01]  /*7460*/  FFMA.FTZ R175, R175, UR10, -R194.reuse ;  /* 0x0000000aafaf7c23 */ /* 0x100fe200080108c2 */
[----:B------:R-:W-:Y:S01]  /*7470*/  FFMA.FTZ R178, R178, UR10, -R194 ;  /* 0x0000000ab2b27c23 */ /* 0x000fe200080108c2 */
[----:B------:R-:W-:Y:S01]  /*7480*/  FADD.FTZ R197, R173, R158 ;  /* 0x0000009eadc57221 */ /* 0x000fe20000010000 */
[----:B------:R0:W3:Y:S01]  /*7490*/  MUFU.EX2 R172, R154 ;  /* 0x0000009a00ac7308 */ /* 0x0000e20000000800 */
[----:B------:R-:W-:Y:S01]  /*74a0*/  F2FP.F16.F32.PACK_AB R160, R165, R160 ;  /* 0x000000a0a5a0723e */ /* 0x000fe200000000ff */
[--C-:B------:R-:W-:Y:S01]  /*74b0*/  FFMA.FTZ R179, R179, UR10, -R194.reuse ;  /* 0x0000000ab3b37c23 */ /* 0x100fe200080108c2 */
[----:B------:R-:W-:Y:S01]  /*74c0*/  FADD.FTZ R158, R4, R197 ;  /* 0x000000c5049e7221 */ /* 0x000fe20000010000 */
[--C-:B------:R-:W-:Y:S01]  /*74d0*/  FFMA.FTZ R182, R182, UR10, -R194.reuse ;  /* 0x0000000ab6b67c23 */ /* 0x100fe200080108c2 */
[----:B------:R-:W-:Y:S01]  /*74e0*/  FFMA.FTZ R183, R183, UR10, -R194 ;  /* 0x0000000ab7b77c23 */ /* 0x000fe200080108c2 */
[----:B------:R-:W-:Y:S01]  /*74f0*/  F2FP.F16.F32.PACK_AB R156, R157, R156 ;  /* 0x0000009c9d9c723e */ /* 0x000fe200000000ff */
[----:B------:R-:W-:Y:S01]  /*7500*/  FADD.FTZ R9, R193, R158 ;  /* 0x0000009ec1097221 */ /* 0x000fe20000010000 */
[----:B------:R-:W4:Y:S01]  /*7510*/  MUFU.EX2 R176, R176 ;  /* 0x000000b000b07308 */ /* 0x000f220000000800 */
[----:B------:R-:W-:Y:S01]  /*7520*/  F2FP.F16.F32.PACK_AB R158, R161, R14 ;  /* 0x0000000ea19e723e */ /* 0x000fe200000000ff */
[-C--:B------:R-:W-:Y:S01]  /*7530*/  FMUL.FTZ R68, R68, R169.reuse ;  /* 0x000000a944447220 */ /* 0x080fe20000410000 */
[----:B--2---:R-:W-:Y:S01]  /*7540*/  FADD.FTZ R14, R180, R9 ;  /* 0x00000009b40e7221 */ /* 0x004fe20000010000 */
[----:B0-----:R-:W-:Y:S01]  /*7550*/  F2FP.F16.F32.PACK_AB R154, R153, R20 ;  /* 0x00000014999a723e */ /* 0x001fe200000000ff */
[-C--:B------:R-:W-:Y:S01]  /*7560*/  FMUL.FTZ R69, R69, R169.reuse ;  /* 0x000000a945457220 */ /* 0x080fe20000410000 */
[-C--:B------:R-:W-:Y:S01]  /*7570*/  FMUL.FTZ R72, R72, R169.reuse ;  /* 0x000000a948487220 */ /* 0x080fe20000410000 */
[-C--:B------:R-:W-:Y:S01]  /*7580*/  FMUL.FTZ R73, R73, R169.reuse ;  /* 0x000000a949497220 */ /* 0x080fe20000410000 */
[----:B------:R-:W0:Y:S01]  /*7590*/  MUFU.EX2 R155, R155 ;  /* 0x0000009b009b7308 */ /* 0x000e220000000800 */
[----:B---3--:R-:W-:Y:S01]  /*75a0*/  FFMA.FTZ R9, R172, R6, R177 ;  /* 0x00000006ac097223 */ /* 0x008fe200000100b1 */
[----:B------:R2:W-:Y:S01]  /*75b0*/  @!P0 STS [R5+0x28820], R172 ;  /* 0x028820ac05008388 */ /* 0x0005e20000000800 */
[-C--:B------:R-:W-:Y:S01]  /*75c0*/  FMUL.FTZ R76, R76, R169.reuse ;  /* 0x000000a94c4c7220 */ /* 0x080fe20000410000 */
[-C--:B------:R-:W-:Y:S01]  /*75d0*/  FMUL.FTZ R77, R77, R169.reuse ;  /* 0x000000a94d4d7220 */ /* 0x080fe20000410000 */
[-C--:B------:R-:W-:Y:S01]  /*75e0*/  FMUL.FTZ R80, R80, R169.reuse ;  /* 0x000000a950507220 */ /* 0x080fe20000410000 */
[-C--:B------:R-:W-:Y:S01]  /*75f0*/  FMUL.FTZ R81, R81, R169.reuse ;  /* 0x000000a951517220 */ /* 0x080fe20000410000 */
[----:B------:R-:W-:Y:S01]  /*7600*/  FMUL.FTZ R84, R84, R169 ;  /* 0x000000a954547220 */ /* 0x000fe20000410000 */
[----:B------:R-:W2:Y:S01]  /*7610*/  MUFU.EX2 R181, R181 ;  /* 0x000000b500b57308 */ /* 0x000ea20000000800 */
[C---:B----4-:R-:W-:Y:S01]  /*7620*/  FADD.FTZ R6, R176.reuse, R9 ;  /* 0x00000009b0067221 */ /* 0x050fe20000010000 */
[----:B------:R-:W-:Y:S01]  /*7630*/  F2FP.F16.F32.PACK_AB R153, R176, R177 ;  /* 0x000000b1b099723e */ /* 0x000fe200000000ff */
[-C--:B------:R-:W-:Y:S01]  /*7640*/  FMUL.FTZ R85, R85, R169.reuse ;  /* 0x000000a955557220 */ /* 0x080fe20000410000 */
[-C--:B------:R-:W-:Y:S01]  /*7650*/  FMUL.FTZ R88, R88, R169.reuse ;  /* 0x000000a958587220 */ /* 0x080fe20000410000 */
[-C--:B------:R-:W-:Y:S01]  /*7660*/  FMUL.FTZ R89, R89, R169.reuse ;  /* 0x000000a959597220 */ /* 0x080fe20000410000 */
[-C--:B------:R-:W-:Y:S01]  /*7670*/  FMUL.FTZ R92, R92, R169.reuse ;  /* 0x000000a95c5c7220 */ /* 0x080fe20000410000 */
[-C--:B------:R-:W-:Y:S01]  /*7680*/  FMUL.FTZ R93, R93, R169.reuse ;  /* 0x000000a95d5d7220 */ /* 0x080fe20000410000 */
[----:B------:R-:W3:Y:S01]  /*7690*/  MUFU.EX2 R170, R159 ;  /* 0x0000009f00aa7308 */ /* 0x000ee20000000800 */
        /* <DEDUP_REMOVED lines=8> */
[C---:B--2---:R-:W-:Y:S01]  /*7720*/  FADD.FTZ R5, R181.reuse, R14 ;  /* 0x0000000eb5057221 */ /* 0x044fe20000010000 */
[----:B------:R-:W-:Y:S01]  /*7730*/  F2FP.F16.F32.PACK_AB R166, R181, R180 ;  /* 0x000000b4b5a6723e */ /* 0x000fe200000000ff */
[-C--:B------:R-:W-:Y:S01]  /*7740*/  FMUL.FTZ R108, R108, R169.reuse ;  /* 0x000000a96c6c7220 */ /* 0x080fe20000410000 */
[-C--:B------:R-:W-:Y:S01]  /*7750*/  FMUL.FTZ R109, R109, R169.reuse ;  /* 0x000000a96d6d7220 */ /* 0x080fe20000410000 */
[-C--:B------:R-:W-:Y:S01]  /*7760*/  FMUL.FTZ R112, R112, R169.reuse ;  /* 0x000000a970707220 */ /* 0x080fe20000410000 */
[-C--:B------:R-:W-:Y:S01]  /*7770*/  FMUL.FTZ R113, R113, R169.reuse ;  /* 0x000000a971717220 */ /* 0x080fe20000410000 */
[----:B------:R-:W-:Y:S01]  /*7780*/  FMUL.FTZ R116, R116, R169 ;  /* 0x000000a974747220 */ /* 0x000fe20000410000 */
[----:B------:R-:W2:Y:S01]  /*7790*/  MUFU.EX2 R4, R163 ;  /* 0x000000a300047308 */ /* 0x000ea20000000800 */
[C---:B---3--:R-:W-:Y:S01]  /*77a0*/  FADD.FTZ R180, R170.reuse, R9 ;  /* 0x00000009aab47221 */ /* 0x048fe20000010000 */
[----:B------:R-:W-:Y:S01]  /*77b0*/  F2FP.F16.F32.PACK_AB R155, R170, R155 ;  /* 0x0000009baa9b723e */ /* 0x000fe200000000ff */
[----:B------:R-:W-:Y:S01]  /*77c0*/  BAR.SYNC.DEFER_BLOCKING 0xf, 0x100 ;  /* 0x03c4000000007b1d */ /* 0x000fe20000010000 */
        /* <DEDUP_REMOVED lines=12> */
[----:B------:R-:W-:Y:S01]  /*7890*/  FMUL.FTZ R137, R137, R169 ;  /* 0x000000a989897220 */ /* 0x000fe20000410000 */
[----:B------:R-:W0:Y:S01]  /*78a0*/  MUFU.EX2 R14, R167 ;  /* 0x000000a7000e7308 */ /* 0x000e220000000800 */
[----:B--2---:R-:W-:Y:S01]  /*78b0*/  F2FP.F16.F32.PACK_AB R157, R4, R7 ;  /* 0x00000007049d723e */ /* 0x004fe200000000ff */
[-C--:B------:R-:W-:Y:S01]  /*78c0*/  FMUL.FTZ R140, R140, R169.reuse ;  /* 0x000000a98c8c7220 */ /* 0x080fe20000410000 */
[-C--:B------:R-:W-:Y:S01]  /*78d0*/  FMUL.FTZ R141, R141, R169.reuse ;  /* 0x000000a98d8d7220 */ /* 0x080fe20000410000 */
[-C--:B------:R-:W-:Y:S01]  /*78e0*/  FMUL.FTZ R144, R144, R169.reuse ;  /* 0x000000a990907220 */ /* 0x080fe20000410000 */
[-C--:B------:R-:W-:Y:S01]  /*78f0*/  FMUL.FTZ R145, R145, R169.reuse ;  /* 0x000000a991917220 */ /* 0x080fe20000410000 */
[-C--:B------:R-:W-:Y:S01]  /*7900*/  FMUL.FTZ R148, R148, R169.reuse ;  /* 0x000000a994947220 */ /* 0x080fe20000410000 */
[----:B------:R-:W-:Y:S01]  /*7910*/  FMUL.FTZ R149, R149, R169 ;  /* 0x000000a995957220 */ /* 0x000fe20000410000 */
[----:B------:R-:W2:Y:S01]  /*7920*/  MUFU.EX2 R161, R196 ;  /* 0x000000c400a17308 */ /* 0x000ea20000000800 */
        /* <DEDUP_REMOVED lines=28> */
[----:B---3--:R-:W-:Y:S01]  /*7af0*/  FADD.FTZ R9, R159, R174 ;  /* 0x000000ae9f097221 */ /* 0x008fe20000010000 */
[C---:B0-----:R-:W-:Y:S01]  /*7b00*/  F2FP.F16.F32.PACK_AB R159, R14.reuse, R159 ;  /* 0x0000009f0e9f723e */ /* 0x041fe200000000ff */
[-C--:B------:R-:W-:Y:S01]  /*7b10*/  FMUL.FTZ R71, R71, R172.reuse ;  /* 0x000000ac47477220 */ /* 0x080fe20000410000 */
[----:B------:R0:W1:Y:S01]  /*7b20*/  MUFU.EX2 R165, R178 ;  /* 0x000000b200a57308 */ /* 0x0000620000000800 */
[----:B------:R-:W-:Y:S01]  /*7b30*/  FADD.FTZ R180, R14, R9 ;  /* 0x000000090eb47221 */ /* 0x000fe20000010000 */
[-C--:B------:R-:W-:Y:S01]  /*7b40*/  FMUL.FTZ R74, R74, R172.reuse ;  /* 0x000000ac4a4a7220 */ /* 0x080fe20000410000 */
[----:B------:R3:W-:Y:S01]  /*7b50*/  STSM.16.M88.4 [R184], R156 ;  /* 0x0000009cb8007844 */ /* 0x0007e20000000200 */
[-C--:B------:R-:W-:Y:S01]  /*7b60*/  FMUL.FTZ R75, R75, R172.reuse ;  /* 0x000000ac4b4b7220 */ /* 0x080fe20000410000 */
[----:B--2---:R-:W-:Y:S01]  /*7b70*/  FADD.FTZ R9, R161, R180 ;  /* 0x000000b4a1097221 */ /* 0x004fe20000010000 */
[----:B-----5:R-:W-:Y:S01]  /*7b80*/  F2FP.F16.F32.PACK_AB R161, R20, R161 ;  /* 0x000000a114a1723e */ /* 0x020fe200000000ff */
[-C--:B------:R-:W-:Y:S01]  /*7b90*/  FMUL.FTZ R78, R78, R172.reuse ;  /* 0x000000ac4e4e7220 */ /* 0x080fe20000410000 */
[----:B------:R-:W2:Y:S01]  /*7ba0*/  MUFU.EX2 R174, R179 ;  /* 0x000000b300ae7308 */ /* 0x000ea20000000800 */
[----:B0-----:R-:W-:Y:S01]  /*7bb0*/  FADD.FTZ R178, R20, R9 ;  /* 0x0000000914b27221 */ /* 0x001fe20000010000 */
[-C--:B------:R-:W-:Y:S01]  /*7bc0*/  FMUL.FTZ R79, R79, R172.reuse ;  /* 0x000000ac4f4f7220 */ /* 0x080fe20000410000 */
[-C--:B------:R-:W-:Y:S01]  /*7bd0*/  FMUL.FTZ R82, R82, R172.reuse ;  /* 0x000000ac52527220 */ /* 0x080fe20000410000 */
[-C--:B------:R-:W-:Y:S01]  /*7be0*/  FMUL.FTZ R83, R83, R172.reuse ;  /* 0x000000ac53537220 */ /* 0x080fe20000410000 */
[----:B----4-:R-:W-:Y:S01]  /*7bf0*/  FADD.FTZ R9, R163, R178 ;  /* 0x000000b2a3097221 */ /* 0x010fe20000010000 */
[----:B------:R-:W-:Y:S01]  /*7c00*/  F2FP.F16.F32.PACK_AB R163, R6, R163 ;  /* 0x000000a306a3723e */ /* 0x000fe200000000ff */
[-C--:B------:R-:W-:Y:S01]  /*7c10*/  FMUL.FTZ R86, R86, R172.reuse ;  /* 0x000000ac56567220 */ /* 0x080fe20000410000 */
[----:B------:R-:W0:Y:S01]  /*7c20*/  MUFU.EX2 R167, R182 ;  /* 0x000000b600a77308 */ /* 0x000e220000000800 */
[----:B------:R-:W-:Y:S01]  /*7c30*/  FADD.FTZ R180, R6, R9 ;  /* 0x0000000906b47221 */ /* 0x000fe20000010000 */
[-C--:B------:R-:W-:Y:S01]  /*7c40*/  FMUL.FTZ R87, R87, R172.reuse ;  /* 0x000000ac57577220 */ /* 0x080fe20000410000 */
[----:B------:R3:W-:Y:S01]  /*7c50*/  STSM.16.M88.4 [R22], R160 ;  /* 0x000000a016007844 */ /* 0x0007e20000000200 */
[-C--:B------:R-:W-:Y:S01]  /*7c60*/  FMUL.FTZ R90, R90, R172.reuse ;  /* 0x000000ac5a5a7220 */ /* 0x080fe20000410000 */
[----:B-1----:R-:W-:Y:S01]  /*7c70*/  FADD.FTZ R9, R165, R180 ;  /* 0x000000b4a5097221 */ /* 0x002fe20000010000 */
[-C--:B------:R-:W-:Y:S01]  /*7c80*/  FMUL.FTZ R91, R91, R172.reuse ;  /* 0x000000ac5b5b7220 */ /* 0x080fe20000410000 */
[-C--:B------:R-:W-:Y:S01]  /*7c90*/  FMUL.FTZ R94, R94, R172.reuse ;  /* 0x000000ac5e5e7220 */ /* 0x080fe20000410000 */
[----:B------:R-:W1:Y:S01]  /*7ca0*/  MUFU.EX2 R178, R183 ;  /* 0x000000b700b27308 */ /* 0x000e620000000800 */
[C---:B--2---:R-:W-:Y:S01]  /*7cb0*/  FADD.FTZ R176, R174.reuse, R9 ;  /* 0x00000009aeb07221 */ /* 0x044fe20000010000 */
[----:B------:R-:W-:Y:S01]  /*7cc0*/  F2FP.F16.F32.PACK_AB R165, R174, R165 ;  /* 0x000000a5aea5723e */ /* 0x000fe200000000ff */
[-C--:B------:R-:W-:Y:S01]  /*7cd0*/  FMUL.FTZ R95, R95, R172.reuse ;  /* 0x000000ac5f5f7220 */ /* 0x080fe20000410000 */
[-C--:B------:R-:W-:Y:S01]  /*7ce0*/  FMUL.FTZ R98, R98, R172.reuse ;  /* 0x000000ac62627220 */ /* 0x080fe20000410000 */
[-C--:B------:R-:W-:Y:S01]  /*7cf0*/  FMUL.FTZ R99, R99, R172.reuse ;  /* 0x000000ac63637220 */ /* 0x080fe20000410000 */
[-C--:B------:R-:W-:Y:S01]  /*7d00*/  FMUL.FTZ R102, R102, R172.reuse ;  /* 0x000000ac66667220 */ /* 0x080fe20000410000 */
[-C--:B------:R-:W-:Y:S01]  /*7d10*/  FMUL.FTZ R103, R103, R172.reuse ;  /* 0x000000ac67677220 */ /* 0x080fe20000410000 */
[-C--:B------:R-:W-:Y:S01]  /*7d20*/  FMUL.FTZ R106, R106, R172.reuse ;  /* 0x000000ac6a6a7220 */ /* 0x080fe20000410000 */
[----:B0-----:R-:W-:Y:S01]  /*7d30*/  FADD.FTZ R7, R167, R176 ;  /* 0x000000b0a7077221 */ /* 0x001fe20000010000 */
[-C--:B------:R-:W-:Y:S01]  /*7d40*/  FMUL.FTZ R107, R107, R172.reuse ;  /* 0x000000ac6b6b7220 */ /* 0x080fe20000410000 */
[-C--:B------:R-:W-:Y:S01]  /*7d50*/  FMUL.FTZ R110, R110, R172.reuse ;  /* 0x000000ac6e6e7220 */ /* 0x080fe20000410000 */
[-C--:B------:R-:W-:Y:S01]  /*7d60*/  FMUL.FTZ R111, R111, R172.reuse ;  /* 0x000000ac6f6f7220 */ /* 0x080fe20000410000 */
[-C--:B------:R-:W-:Y:S01]  /*7d70*/  FMUL.FTZ R114, R114, R172.reuse ;  /* 0x000000ac72727220 */ /* 0x080fe20000410000 */
[-C--:B------:R-:W-:Y:S01]  /*7d80*/  FMUL.FTZ R115, R115, R172.reuse ;  /* 0x000000ac73737220 */ /* 0x080fe20000410000 */
[-C--:B------:R-:W-:Y:S01]  /*7d90*/  FMUL.FTZ R118, R118, R172.reuse ;  /* 0x000000ac76767220 */ /* 0x080fe20000410000 */
[-C--:B------:R-:W-:Y:S01]  /*7da0*/  FMUL.FTZ R119, R119, R172.reuse ;  /* 0x000000ac77777220 */ /* 0x080fe20000410000 */
[C---:B-1----:R-:W-:Y:S01]  /*7db0*/  F2FP.F16.F32.PACK_AB R167, R178.reuse, R167 ;  /* 0x000000a7b2a7723e */ /* 0x042fe200000000ff */
        /* <DEDUP_REMOVED lines=20> */
.L_x_4405:
[----:B------:R0:W1:Y:S01]  /*7f00*/  SYNCS.PHASECHK.TRANS64.TRYWAIT P0, [UR26+0x28c50], R12 ;  /* 0x028c500cff0075a7 */ /* 0x000062000800015a */
[----:B------:R-:W-:Y:S05]  /*7f10*/  @!P4 BRA `(.L_x_4406) ;  /* 0x000000000004c947 */ /* 0x000fea0003800000 */
[----:B------:R-:W-:Y:S01]  /*7f20*/  BPT.TRAP 0x1 ;  /* 0x000000040000795c */ /* 0x000fe20000300000 */
.L_x_4406:
[----:B-1----:R-:W-:Y:S05]  /*7f30*/  @P0 BRA `(.L_x_4407) ;  /* 0x0000000000080947 */ /* 0x002fea0003800000 */
[----:B------:R-:W1:Y:S02]  /*7f40*/  SYNCS.PHASECHK.TRANS64.TRYWAIT P0, [UR26+0x28c50], R12 ;  /* 0x028c500cff0075a7 */ /* 0x000e64000800015a */
[----:B-1----:R-:W-:Y:S05]  /*7f50*/  @!P0 BRA `(.L_x_4408) ;  /* 0x000000c800ac8947 */ /* 0x002fea0003800000 */
.L_x_4407:
[----:B------:R-:W-:Y:S01]  /*7f60*/  ULEA UR11, UR22, UR45, 0xc ;  /* 0x0000002d160b7291 */ /* 0x000fe2000f8e603f */
[----:B------:R-:W-:Y:S01]  /*7f70*/  WARPGROUP.ARRIVE ;  /* 0x00000000000079c5 */ /* 0x000fe20000000000 */
[----:B------:R-:W-:Y:S01]  /*7f80*/  UMOV UR7, 0x40000040 ;  /* 0x4000004000077882 */ /* 0x000fe20000000000 */
[----:B------:R-:W-:Y:S01]  /*7f90*/  ISETP.LT.AND P0, PT, R10, UR50, PT ;  /* 0x000000320a007c0c */ /* 0x000fe2000bf01270 */
[----:B-1----:R-:W-:Y:S01]  /*7fa0*/  @!P5 VIADD R21, R21, 0x28c60 ;  /* 0x00028c601515d836 */ /* 0x002fe20000000000 */
[----:B------:R-:W-:Y:S01]  /*7fb0*/  UIADD3 UR50, UR50, -0x1, URZ ;  /* 0xffffffff32327890 */ /* 0x000fe2000fffe03f */
[----:B------:R-:W-:Y:S01]  /*7fc0*/  IMAD.MOV.U32 R7, RZ, RZ, R168 ;  /* 0x000000ffff077224 */ /* 0x000fe200078e00a8 */
[----:B------:R-:W-:Y:S01]  /*7fd0*/  UMOV UR6, UR11 ;  /* 0x0000000b00067c82 */ /* 0x000fe20008000000 */
[----:B------:R-:W-:Y:S01]  /*7fe0*/  UMOV UR37, UR22 ;  /* 0x0000001600257c82 */ /* 0x000fe20008000000 */
        /* <DEDUP_REMOVED lines=32> */
[----:B------:R-:W-:Y:S01]  /*81f0*/  IMAD.MOV.U32 R7, RZ, RZ, R168 ;  /* 0x000000ffff077224 */ /* 0x000fe200078e00a8 */
[----:B------:R-:W-:Y:S01]  /*8200*/  UMOV UR37, UR22 ;  /* 0x0000001600257c82 */ /* 0x000fe20008000000 */
[----:B------:R-:W-:-:S07]  /*8210*/  IMAD.MOV.U32 R4, RZ, RZ, R8 ;  /* 0x000000ffff047224 */ /* 0x000fce00078e0008 */
.L_x_4392:
[----:B0-----:R-:W0:Y:S01]  /*8220*/  LDC R12, c[0x0][0x9e4] ;  /* 0x00027900ff0c7b82 */ /* 0x001e220000000800 */
[----:B------:R-:W-:-:S04]  /*8230*/  UIADD3 UR6, UR44, 0x40, -UR40 ;  /* 0x000000402c067890 */ /* 0x000fc8000fffe828 */
[----:B------:R-:W-:-:S04]  /*8240*/  ULEA UR6, UR47, UR6, 0x6 ;  /* 0x000000062f067291 */ /* 0x000fc8000f8e303f */
[----:B------:R-:W-:-:S06]  /*8250*/  UIADD3 UR20, UR6, -UR20, URZ ;  /* 0x8000001406147290 */ /* 0x000fcc000fffe03f */
[----:B------:R-:W-:Y:S01]  /*8260*/  IMAD.U32 R8, RZ, RZ, UR20 ;  /* 0x00000014ff087e24 */ /* 0x000fe2000f8e00ff */
[----:B0-----:R-:W-:-:S13]  /*8270*/  ISETP.GE.AND P6, PT, R12, 0x1, PT ;  /* 0x000000010c00780c */ /* 0x001fda0003fc6270 */
[----:B------:R-:W-:Y:S05]  /*8280*/  @!P6 BRA `(.L_x_4410) ;  /* 0x000000000040e947 */ /* 0x000fea0003800000 */
[----:B------:R-:W-:-:S05]  /*8290*/  IMAD.U32 R9, RZ, RZ, UR6 ;  /* 0x00000006ff097e24 */ /* 0x000fca000f8e00ff */
        /* <DEDUP_REMOVED lines=9> */
.L_x_4411:
[----:B------:R-:W-:-:S13]  /*8330*/  ISETP.NE.AND P0, PT, R12, 0x1, PT ;  /* 0x000000010c00780c */ /* 0x000fda0003f05270 */
[----:B------:R-:W0:Y:S02]  /*8340*/  @P0 LDC.64 R10, c[0x0][0x9e8] ;  /* 0x00027a00ff0a0b82 */ /* 0x000e240000000a00 */
[----:B0-----:R-:W-:-:S05]  /*8350*/  @P0 IMAD.HI.U32 R10, R9, R10, RZ ;  /* 0x0000000a090a0227 */ /* 0x001fca00078e00ff */
[----:B------:R-:W-:-:S07]  /*8360*/  @P0 SHF.R.U32.HI R9, RZ, R11, R10 ;  /* 0x0000000bff090219 */ /* 0x000fce000001160a */
.L_x_4412:
[----:B------:R-:W-:-:S05]  /*8370*/  IMAD R9, R9, R12, RZ ;  /* 0x0000000c09097224 */ /* 0x000fca00078e02ff */
[----:B------:R-:W-:-:S07]  /*8380*/  VIMNMX R8, R8, R9, !PT ;  /* 0x0000000908087248 */ /* 0x000fce0007fe0100 */
.L_x_4410:
[----:B------:R-:W-:-:S05]  /*8390*/  VIADD R8, R8, 0x3f ;  /* 0x0000003f08087836 */ /* 0x000fca0000000000 */
[----:B------:R-:W-:-:S04]  /*83a0*/  SHF.R.S32.HI R9, RZ, 0x1f, R8 ;  /* 0x0000001fff097819 */ /* 0x000fc80000011408 */
[----:B------:R-:W-:-:S04]  /*83b0*/  LEA.HI R9, R9, R8, RZ, 0x6 ;  /* 0x0000000809097211 */ /* 0x000fc800078f30ff */
[----:B------:R-:W-:-:S04]  /*83c0*/  SHF.R.S32.HI R9, RZ, 0x6, R9 ;  /* 0x00000006ff097819 */ /* 0x000fc80000011409 */
[----:B------:R-:W-:-:S04]  /*83d0*/  VIMNMX R8, R186, R9, !PT ;  /* 0x00000009ba087248 */ /* 0x000fc80007fe0100 */
[----:B------:R-:W-:-:S13]  /*83e0*/  ISETP.LE.AND P0, PT, R8, UR50, PT ;  /* 0x0000003208007c0c */ /* 0x000fda000bf03270 */
[----:B------:R-:W-:Y:S05]  /*83f0*/  @!P0 BRA `(.L_x_4413) ;  /* 0x00000018002c8947 */ /* 0x000fea0003800000 */
[----:B------:R-:W-:Y:S01]  /*8400*/  IMAD.MOV.U32 R10, RZ, RZ, R7 ;  /* 0x000000ffff0a7224 */ /* 0x000fe200078e0007 */
[----:B------:R-:W-:Y:S01]  /*8410*/  UMOV UR21, UR37 ;  /* 0x0000002500157c82 */ /* 0x000fe20008000000 */
[----:B------:R-:W-:Y:S01]  /*8420*/  IMAD.MOV.U32 R11, RZ, RZ, R4 ;  /* 0x000000ffff0b7224 */ /* 0x000fe200078e0004 */
[----:B------:R-:W-:-:S06]  /*8430*/  ULDC UR20, c[0x0][0x988] ;  /* 0x0002620000147ab9 */ /* 0x000fcc0000000800 */
.L_x_4422:
[----:B------:R-:W-:Y:S01]  /*8440*/  UIADD3 UR37, UR21, 0x1, URZ ;  /* 0x0000000115257890 */ /* 0x000fe2000fffe03f */
[----:B------:R-:W-:Y:S01]  /*8450*/  IMAD.U32 R7, RZ, RZ, UR50 ;  /* 0x00000032ff077e24 */ /* 0x000fe2000f8e00ff */
[----:B------:R-:W-:Y:S02]  /*8460*/  UIADD3 UR50, UR50, -0x1, URZ ;  /* 0xffffffff32327890 */ /* 0x000fe4000fffe03f */
[----:B------:R-:W-:Y:S02]  /*8470*/  UISETP.NE.AND UP0, UPT, UR37, 0x2, UPT ;  /* 0x000000022500788c */ /* 0x000fe4000bf05270 */
[----:B------:R-:W-:Y:S02]  /*8480*/  ISETP.GT.AND P0, PT, R7, R8, PT ;  /* 0x000000080700720c */ /* 0x000fe40003f04270 */
[----:B------:R-:W-:Y:S02]  /*8490*/  USEL UR6, URZ, 0x1, UP0 ;  /* 0x000000013f067887 */ /* 0x000fe40008000000 */
[----:B------:R-:W-:-:S04]  /*84a0*/  USEL UR37, UR37, URZ, UP0 ;  /* 0x0000003f25257287 */ /* 0x000fc80008000000 */
[----:B------:R-:W-:Y:S01]  /*84b0*/  LOP3.LUT R2, R2, UR6, RZ, 0x3c, !PT ;  /* 0x0000000602027c12 */ /* 0x000fe2000f8e3cff */
[----:B012-4-:R-:W-:Y:S07]  /*84c0*/  @!P4 BRA `(.L_x_4414) ;  /* 0x000000000004c947 */ /* 0x017fee0003800000 */
[----:B------:R-:W-:Y:S01]  /*84d0*/  BPT.TRAP 0x1 ;  /* 0x000000040000795c */ /* 0x000fe20000300000 */
.L_x_4414:
[----:B------:R-:W-:Y:S01]  /*84e0*/  ULEA UR22, UR37, UR38, 0x3 ;  /* 0x0000002625167291 */ /* 0x000fe2000f8e183f */
[----:B------:R-:W-:-:S08]  /*84f0*/  SHF.L.U32 R9, R2, 0x1f, RZ ;  /* 0x0000001f02097819 */ /* 0x000fd000000006ff */
[----:B------:R0:W2:Y:S01]  /*8500*/  SYNCS.PHASECHK.TRANS64.TRYWAIT P1, [UR22+0x28c30], R9 ;  /* 0x028c3009ff0075a7 */ /* 0x0000a20008020156 */
[----:B------:R-:W-:Y:S05]  /*8510*/  @!P4 BRA `(.L_x_4415) ;  /* 0x000000000004c947 */ /* 0x000fea0003800000 */
[----:B------:R-:W-:Y:S01]  /*8520*/  BPT.TRAP 0x1 ;  /* 0x000000040000795c */ /* 0x000fe20000300000 */
.L_x_4415:
[----:B--2---:R-:W-:Y:S05]  /*8530*/  @P1 BRA `(.L_x_4416) ;  /* 0x0000000000081947 */ /* 0x004fea0003800000 */
[----:B------:R-:W2:Y:S02]  /*8540*/  SYNCS.PHASECHK.TRANS64.TRYWAIT P1, [UR22+0x28c30], R9 ;  /* 0x028c3009ff0075a7 */ /* 0x000ea40008020156 */
[----:B--2---:R-:W-:Y:S05]  /*8550*/  @!P1 BRA `(.L_x_4417) ;  /* 0x000000c400409947 */ /* 0x004fea0003800000 */
.L_x_4416:
[----:B------:R-:W-:Y:S01]  /*8560*/  R2UR UR18, R3 ;  /* 0x00000000031272ca */ /* 0x000fe200000e0000 */
[----:B---3--:R-:W-:Y:S01]  /*8570*/  WARPGROUP.ARRIVE ;  /* 0x00000000000079c5 */ /* 0x008fe20000000000 */
        /* <DEDUP_REMOVED lines=48> */
[----:B------:R-:W-:Y:S01]  /*8880*/  FADD.FTZ R11, -R4, R11 ;  /* 0x0000000b040b7221 */ /* 0x000fe20000010100 */
        /* <DEDUP_REMOVED lines=14> */
[----:B------:R-:W2:Y:S01]  /*8970*/  MUFU.EX2 R12, R13 ;  /* 0x0000000d000c7308 */ /* 0x000ea20000000800 */
[----:B------:R-:W-:Y:S01]  /*8980*/  FMNMX.FTZ R14, R178, R7, !PT ;  /* 0x00000007b20e7209 */ /* 0x000fe20007810000 */
[--C-:B------:R-:W-:Y:S01]  /*8990*/  FFMA.FTZ R164, R164, UR10, -R193.reuse ;  /* 0x0000000aa4a47c23 */ /* 0x100fe200080108c1 */
[--C-:B------:R-:W-:Y:S01]  /*89a0*/  FFMA.FTZ R15, R161, UR10, -R193.reuse ;  /* 0x0000000aa10f7c23 */ /* 0x100fe200080108c1 */
[--C-:B------:R-:W-:Y:S01]  /*89b0*/  FFMA.FTZ R161, R176, UR10, -R193.reuse ;  /* 0x0000000ab0a17c23 */ /* 0x100fe200080108c1 */
[----:B------:R-:W-:Y:S01]  /*89c0*/  FMNMX.FTZ R7, R179, R14, !PT ;  /* 0x0000000eb3077209 */ /* 0x000fe20007810000 */
[--C-:B-1----:R-:W-:Y:S01]  /*89d0*/  FFMA.FTZ R21, R165, UR10, -R193.reuse ;  /* 0x0000000aa5157c23 */ /* 0x102fe200080108c1 */
[--C-:B------:R-:W-:Y:S01]  /*89e0*/  FFMA.FTZ R165, R180, UR10, -R193.reuse ;  /* 0x0000000ab4a57c23 */ /* 0x100fe200080108c1 */
[----:B------:R-:W1:Y:S01]  /*89f0*/  MUFU.EX2 R11, R11 ;  /* 0x0000000b000b7308 */ /* 0x000e620000000800 */
[----:B------:R-:W-:Y:S01]  /*8a00*/  FMNMX.FTZ R14, R182, R7, !PT ;  /* 0x00000007b60e7209 */ /* 0x000fe20007810000 */
[----:B------:R-:W-:-:S03]  /*8a10*/  FFMA.FTZ R181, R181, UR10, -R193 ;  /* 0x0000000ab5b57c23 */ /* 0x000fc600080108c1 */
[----:B------:R-:W-:-:S03]  /*8a20*/  FMNMX.FTZ R7, R183, R14, !PT ;  /* 0x0000000eb7077209 */ /* 0x000fc60007810000 */
[----:B------:R3:W-:Y:S01]  /*8a30*/  MUFU.EX2 R14, R157 ;  /* 0x0000009d000e7308 */ /* 0x0007e20000000800 */
[-C--:B--2---:R-:W-:Y:S01]  /*8a40*/  FMUL.FTZ R24, R24, R12.reuse ;  /* 0x0000000c18187220 */ /* 0x084fe20000410000 */
[----:B------:R-:W2:Y:S01]  /*8a50*/  SHFL.BFLY PT, R194, R7, 0x2, 0x1f ;  /* 0x0c401f0007c27f89 */ /* 0x000ea200000e0000 */
[-C--:B------:R-:W-:Y:S01]  /*8a60*/  FMUL.FTZ R25, R25, R12.reuse ;  /* 0x0000000c19197220 */ /* 0x080fe20000410000 */
[-C--:B------:R-:W-:Y:S01]  /*8a70*/  FMUL.FTZ R28, R28, R12.reuse ;  /* 0x0000000c1c1c7220 */ /* 0x080fe20000410000 */
[-C--:B------:R-:W-:Y:S01]  /*8a80*/  FMUL.FTZ R29, R29, R12.reuse ;  /* 0x0000000c1d1d7220 */ /* 0x080fe20000410000 */
[-C--:B------:R-:W-:Y:S01]  /*8a90*/  FMUL.FTZ R32, R32, R12.reuse ;  /* 0x0000000c20207220 */ /* 0x080fe20000410000 */
[-C--:B------:R-:W-:Y:S01]  /*8aa0*/  FMUL.FTZ R33, R33, R12.reuse ;  /* 0x0000000c21217220 */ /* 0x080fe20000410000 */
[----:B------:R-:W4:Y:S01]  /*8ab0*/  MUFU.EX2 R152, R152 ;  /* 0x0000009800987308 */ /* 0x000f220000000800 */
[----:B---3--:R-:W-:Y:S01]  /*8ac0*/  FFMA.FTZ R157, R172, UR10, -R193 ;  /* 0x0000000aac9d7c23 */ /* 0x008fe200080108c1 */
[----:B-1----:R-:W-:Y:S01]  /*8ad0*/  FFMA.FTZ R5, R12, R5, R11 ;  /* 0x000000050c057223 */ /* 0x002fe2000001000b */
        /* <DEDUP_REMOVED lines=15> */
[----:B--2---:R-:W-:Y:S01]  /*8bd0*/  FMNMX.FTZ R194, R7, R194, !PT ;  /* 0x000000c207c27209 */ /* 0x004fe20007810000 */
[-C--:B------:R-:W-:Y:S01]  /*8be0*/  FMUL.FTZ R61, R61, R12.reuse ;  /* 0x0000000c3d3d7220 */ /* 0x080fe20000410000 */
[-C--:B------:R-:W-:Y:S01]  /*8bf0*/  FMUL.FTZ R64, R64, R12.reuse ;  /* 0x0000000c40407220 */ /* 0x080fe20000410000 */
[-C--:B------:R-:W-:Y:S01]  /*8c00*/  FMUL.FTZ R65, R65, R12.reuse ;  /* 0x0000000c41417220 */ /* 0x080fe20000410000 */
[-C--:B------:R-:W-:Y:S01]  /*8c10*/  FMUL.FTZ R68, R68, R12.reuse ;  /* 0x0000000c44447220 */ /* 0x080fe20000410000 */
[----:B------:R-:W2:Y:S01]  /*8c20*/  SHFL.BFLY PT, R7, R194, 0x1, 0x1f ;  /* 0x0c201f00c2077f89 */ /* 0x000ea200000e0000 */
[----:B------:R-:W-:Y:S01]  /*8c30*/  MUFU.EX2 R156, R156 ;  /* 0x0000009c009c7308 */ /* 0x000fe20000000800 */
[----:B---3--:R-:W-:Y:S01]  /*8c40*/  FFMA.FTZ R164, R173, UR10, -R193 ;  /* 0x0000000aada47c23 */ /* 0x008fe200080108c1 */
        /* <DEDUP_REMOVED lines=21> */
[----:B--2---:R-:W-:Y:S01]  /*8da0*/  FMNMX.FTZ R7, R194, R7, !PT ;  /* 0x00000007c2077209 */ /* 0x004fe20007810000 */
[----:B------:R-:W-:Y:S01]  /*8db0*/  MUFU.EX2 R160, R160 ;  /* 0x000000a000a07308 */ /* 0x000fe20000000800 */
[-C--:B------:R-:W-:Y:S01]  /*8dc0*/  FMUL.FTZ R108, R108, R12.reuse ;  /* 0x0000000c6c6c7220 */ /* 0x080fe20000410000 */
[-C--:B------:R-:W-:Y:S01]  /*8dd0*/  FMUL.FTZ R109, R109, R12.reuse ;  /* 0x0000000c6d6d7220 */ /* 0x080fe20000410000 */
[-C--:B------:R-:W-:Y:S01]  /*8de0*/  FMUL.FTZ R112, R112, R12.reuse ;  /* 0x0000000c70707220 */ /* 0x080fe20000410000 */
[C---:B------:R-:W-:Y:S01]  /*8df0*/  FADD.FTZ R169, -R7.reuse, R10 ;  /* 0x0000000a07a97221 */ /* 0x040fe20000010100 */
[----:B------:R-:W-:Y:S01]  /*8e00*/  FMUL.FTZ R177, R7, UR10 ;  /* 0x0000000a07b17c20 */ /* 0x000fe20008410000 */
[-C--:B------:R-:W-:Y:S01]  /*8e10*/  FMUL.FTZ R113, R113, R12.reuse ;  /* 0x0000000c71717220 */ /* 0x080fe20000410000 */
[----:B------:R-:W-:Y:S01]  /*8e20*/  FMUL.FTZ R116, R116, R12 ;  /* 0x0000000c74747220 */ /* 0x000fe20000410000 */
[----:B------:R-:W-:Y:S01]  /*8e30*/  FMUL.FTZ R169, R169, UR10 ;  /* 0x0000000aa9a97c20 */ /* 0x000fe20008410000 */
[--C-:B------:R-:W-:Y:S01]  /*8e40*/  FFMA.FTZ R172, R154, UR10, -R177.reuse ;  /* 0x0000000a9aac7c23 */ /* 0x100fe200080108b1 */
[--C-:B------:R-:W-:Y:S01]  /*8e50*/  FFMA.FTZ R194, R167, UR10, -R177.reuse ;  /* 0x0000000aa7c27c23 */ /* 0x100fe200080108b1 */
[--C-:B------:R-:W-:Y:S01]  /*8e60*/  FFMA.FTZ R167, R170, UR10, -R177.reuse ;  /* 0x0000000aaaa77c23 */ /* 0x100fe200080108b1 */
[----:B------:R-:W-:Y:S01]  /*8e70*/  MOV R170, UR22 ;  /* 0x0000001600aa7c02 */ /* 0x000fe20008000f00 */
[--C-:B------:R-:W-:Y:S01]  /*8e80*/  FFMA.FTZ R155, R155, UR10, -R177.reuse ;  /* 0x0000000a9b9b7c23 */ /* 0x100fe200080108b1 */
[----:B------:R-:W-:Y:S01]  /*8e90*/  MUFU.EX2 R169, R169 ;  /* 0x000000a900a97308 */ /* 0x000fe20000000800 */
[--C-:B------:R-:W-:Y:S01]  /*8ea0*/  FFMA.FTZ R173, R158, UR10, -R177.reuse ;  /* 0x0000000a9ead7c23 */ /* 0x100fe200080108b1 */
[----:B------:R-:W-:Y:S01]  /*8eb0*/  FFMA.FTZ R176, R159, UR10, -R177 ;  /* 0x0000000a9fb07c23 */ /* 0x000fe200080108b1 */
[----:B------:R-:W-:-:S02]  /*8ec0*/  @!P5 VIADD R154, R170, 0x28c40 ;  /* 0x00028c40aa9ad836 */ /* 0x000fc40000000000 */
[--C-:B------:R-:W-:Y:S01]  /*8ed0*/  FFMA.FTZ R159, R162, UR10, -R177.reuse ;  /* 0x0000000aa29f7c23 */ /* 0x100fe200080108b1 */
[--C-:B------:R-:W-:Y:S01]  /*8ee0*/  FFMA.FTZ R180, R163, UR10, -R177.reuse ;  /* 0x0000000aa3b47c23 */ /* 0x100fe200080108b1 */
[--C-:B------:R-:W-:Y:S01]  /*8ef0*/  FFMA.FTZ R163, R166, UR10, -R177.reuse ;  /* 0x0000000aa6a37c23 */ /* 0x100fe200080108b1 */
[--C-:B------:R-:W-:Y:S01]  /*8f00*/  FFMA.FTZ R196, R171, UR10, -R177.reuse ;  /* 0x0000000aabc47c23 */ /* 0x100fe200080108b1 */
[----:B------:R-:W2:Y:S01]  /*8f10*/  MUFU.EX2 R172, R172 ;  /* 0x000000ac00ac7308 */ /* 0x000ea20000000800 */
[----:B------:R-:W-:Y:S01]  /*8f20*/  @!P5 PRMT R154, RZ, 0x654, R154 ;  /* 0x00000654ff9ad816 */ /* 0x000fe2000000009a */
[--C-:B------:R-:W-:Y:S01]  /*8f30*/  FFMA.FTZ R179, R179, UR10, -R177.reuse ;  /* 0x0000000ab3b37c23 */ /* 0x100fe200080108b1 */
[--C-:B------:R-:W-:Y:S01]  /*8f40*/  FFMA.FTZ R171, R174, UR10, -R177.reuse ;  /* 0x0000000aaeab7c23 */ /* 0x100fe200080108b1 */
[--C-:B------:R-:W-:Y:S01]  /*8f50*/  FFMA.FTZ R174, R175, UR10, -R177.reuse ;  /* 0x0000000aafae7c23 */ /* 0x100fe200080108b1 */
[----:B------:R4:W-:Y:S01]  /*8f60*/  @!P5 SYNCS.ARRIVE.TRANS64.RED.A1T0 RZ, [R154+URZ], RZ ;  /* 0x000000ff9affd9a7 */ /* 0x0009e2000810043f */
[--C-:B------:R-:W-:Y:S01]  /*8f70*/  FFMA.FTZ R175, R178, UR10, -R177.reuse ;  /* 0x0000000ab2af7c23 */ /* 0x100fe200080108b1 */
[----:B------:R-:W-:Y:S01]  /*8f80*/  IMAD.U32 R158, RZ, RZ, UR21 ;  /* 0x00000015ff9e7e24 */ /* 0x000fe2000f8e00ff */
[----:B------:R-:W3:Y:S01]  /*8f90*/  MUFU.EX2 R155, R155 ;  /* 0x0000009b009b7308 */ /* 0x000ee20000000800 */
[--C-:B------:R-:W-:Y:S01]  /*8fa0*/  FFMA.FTZ R182, R182, UR10, -R177.reuse ;  /* 0x0000000ab6b67c23 */ /* 0x100fe200080108b1 */
[----:B------:R-:W-:Y:S01]  /*8fb0*/  FFMA.FTZ R177, R183, UR10, -R177 ;  /* 0x0000000ab7b17c23 */ /* 0x000fe200080108b1 */
[-C--:B------:R-:W-:Y:S01]  /*8fc0*/  FMUL.FTZ R117, R117, R12.reuse ;  /* 0x0000000c75757220 */ /* 0x080fe20000410000 */
[-C--:B------:R-:W-:Y:S01]  /*8fd0*/  FMUL.FTZ R120, R120, R12.reuse ;  /* 0x0000000c78787220 */ /* 0x080fe20000410000 */
[----:B----4-:R-:W-:Y:S01]  /*8fe0*/  FADD.FTZ R154, R152, R5 ;  /* 0x00000005989a7221 */ /* 0x010fe20000010000 */
[-C--:B------:R-:W-:Y:S01]  /*8ff0*/  FMUL.FTZ R121, R121, R12.reuse ;  /* 0x0000000c79797220 */ /* 0x080fe20000410000 */
[----:B------:R-:W-:Y:S01]  /*9000*/  FMUL.FTZ R124, R124, R12 ;  /* 0x0000000c7c7c7220 */ /* 0x000fe20000410000 */
[----:B------:R-:W4:Y:S01]  /*9010*/  MUFU.EX2 R173, R173 ;  /* 0x000000ad00ad7308 */ /* 0x000f220000000800 */
[----:B-1----:R-:W-:Y:S01]  /*9020*/  FADD.FTZ R5, R13, R154 ;  /* 0x0000009a0d057221 */ /* 0x002fe20000010000 */
[----:B--2---:R-:W-:Y:S01]  /*9030*/  FFMA.FTZ R6, R169, R6, R172 ;  /* 0x00000006a9067223 */ /* 0x004fe200000100ac */
[-C--:B------:R-:W-:Y:S01]  /*9040*/  FMUL.FTZ R125, R125, R12.reuse ;  /* 0x0000000c7d7d7220 */ /* 0x080fe20000410000 */
[-C--:B------:R-:W-:Y:S01]  /*9050*/  FMUL.FTZ R128, R128, R12.reuse ;  /* 0x0000000c80807220 */ /* 0x080fe20000410000 */
[----:B------:R-:W-:Y:S01]  /*9060*/  FADD.FTZ R5, R14, R5 ;  /* 0x000000050e057221 */ /* 0x000fe20000010000 */
[-C--:B------:R-:W-:Y:S01]  /*9070*/  FMUL.FTZ R129, R129, R12.reuse ;  /* 0x0000000c81817220 */ /* 0x080fe20000410000 */
[-C--:B------:R-:W-:Y:S01]  /*9080*/  FMUL.FTZ R132, R132, R12.reuse ;  /* 0x0000000c84847220 */ /* 0x080fe20000410000 */
[----:B------:R-:W1:Y:S01]  /*9090*/  MUFU.EX2 R176, R176 ;  /* 0x000000b000b07308 */ /* 0x000e620000000800 */
[----:B---3--:R-:W-:Y:S01]  /*90a0*/  FADD.FTZ R6, R155, R6 ;  /* 0x000000069b067221 */ /* 0x008fe20000010000 */
[----:B------:R-:W-:Y:S01]  /*90b0*/  FADD.FTZ R154, R156, R5 ;  /* 0x000000059c9a7221 */ /* 0x000fe20000010000 */
        /* <DEDUP_REMOVED lines=10> */
[----:B------:R-:W-:Y:S01]  /*9160*/  FMUL.FTZ R149, R149, R12 ;  /* 0x0000000c95957220 */ /* 0x000fe20000410000 */
[----:B------:R-:W-:Y:S01]  /*9170*/  F2FP.F16.F32.PACK_AB R152, R152, R11 ;  /* 0x0000000b9898723e */ /* 0x000fe200000000ff */
[-C--:B------:R-:W-:Y:S01]  /*9180*/  FMUL.FTZ R26, R26, R169.reuse ;  /* 0x000000a91a1a7220 */ /* 0x080fe20000410000 */
[----:B------:R3:W-:Y:S01]  /*9190*/  MUFU.EX2 R10, R181 ;  /* 0x000000b5000a7308 */ /* 0x0007e20000000800 */
[----:B-1----:R-:W-:Y:S01]  /*91a0*/  FADD.FTZ R6, R176, R5 ;  /* 0x00000005b0067221 */ /* 0x002fe20000010000 */
[----:B------:R-:W-:Y:S01]  /*91b0*/  F2FP.F16.F32.PACK_AB R156, R15, R156 ;  /* 0x0000009c0f9c723e */ /* 0x000fe200000000ff */
[-C--:B------:R-:W-:Y:S01]  /*91c0*/  FMUL.FTZ R27, R27, R169.reuse ;  /* 0x000000a91b1b7220 */ /* 0x080fe20000410000 */
[-C--:B------:R-:W-:Y:S01]  /*91d0*/  FMUL.FTZ R30, R30, R169.reuse ;  /* 0x000000a91e1e7220 */ /* 0x080fe20000410000 */
[-C--:B------:R-:W-:Y:S01]  /*91e0*/  FMUL.FTZ R31, R31, R169.reuse ;  /* 0x000000a91f1f7220 */ /* 0x080fe20000410000 */
[-C--:B------:R-:W-:Y:S01]  /*91f0*/  FMUL.FTZ R34, R34, R169.reuse ;  /* 0x000000a922227220 */ /* 0x080fe20000410000 */
[----:B------:R-:W-:Y:S01]  /*9200*/  FMUL.FTZ R35, R35, R169 ;  /* 0x000000a923237220 */ /* 0x000fe20000410000 */
[----:B------:R-:W1:Y:S01]  /*9210*/  MUFU.EX2 R180, R180 ;  /* 0x000000b400b47308 */ /* 0x000e620000000800 */
[----:B---3--:R-:W-:-:S02]  /*9220*/  IMAD.MOV R181, RZ, RZ, -R18 ;  /* 0x000000ffffb57224 */ /* 0x008fc400078e0a12 */
[----:B--2---:R-:W-:Y:S01]  /*9230*/  FADD.FTZ R5, R159, R6 ;  /* 0x000000069f057221 */ /* 0x004fe20000010000 */
[-C--:B------:R-:W-:Y:S01]  /*9240*/  FMUL.FTZ R38, R38, R169.reuse ;  /* 0x000000a926267220 */ /* 0x080fe20000410000 */
[-C--:B------:R-:W-:Y:S01]  /*9250*/  FMUL.FTZ R39, R39, R169.reuse ;  /* 0x000000a927277220 */ /* 0x080fe20000410000 */
[----:B------:R-:W-:Y:S01]  /*9260*/  FMUL.FTZ R42, R42, R169 ;  /* 0x000000a92a2a7220 */ /* 0x000fe20000410000 */
[----:B------:R-:W-:Y:S01]  /*9270*/  ISETP.NE.AND P1, PT, R16, R181, PT ;  /* 0x000000b51000720c */ /* 0x000fe20003f25270 */
        /* <DEDUP_REMOVED lines=11> */
[----:B------:R-:W-:Y:S01]  /*9330*/  FMUL.FTZ R59, R59, R169 ;  /* 0x000000a93b3b7220 */ /* 0x000fe20000410000 */
[----:B------:R-:W-:-:S02]  /*9340*/  @!P1 IMAD R158, R158, 0x40, R17 ;  /* 0x000000409e9e9824 */ /* 0x000fc400078e0211 */
[-C--:B------:R-:W-:Y:S01]  /*9350*/  FMUL.FTZ R62, R62, R169.reuse ;  /* 0x000000a93e3e7220 */ /* 0x080fe20000410000 */
[-C--:B------:R-:W-:Y:S01]  /*9360*/  FMUL.FTZ R63, R63, R169.reuse ;  /* 0x000000a93f3f7220 */ /* 0x080fe20000410000 */
[-C--:B------:R-:W-:Y:S01]  /*9370*/  FMUL.FTZ R66, R66, R169.reuse ;  /* 0x000000a942427220 */ /* 0x080fe20000410000 */
[-C--:B------:R-:W-:Y:S01]  /*9380*/  FMUL.FTZ R67, R67, R169.reuse ;  /* 0x000000a943437220 */ /* 0x080fe20000410000 */
[----:B------:R-:W1:Y:S01]  /*9390*/  MUFU.EX2 R153, R153 ;  /* 0x0000009900997308 */ /* 0x000e620000000800 */
[----:B------:R-:W-:Y:S01]  /*93a0*/  @!P1 LEA R158, R158, UR38, 0x2 ;  /* 0x000000269e9e9c11 */ /* 0x000fe2000f8e10ff */
[----:B--2---:R-:W-:Y:S01]  /*93b0*/  FADD.FTZ R5, R163, R6 ;  /* 0x00000006a3057221 */ /* 0x004fe20000010000 */
[-C--:B------:R-:W-:Y:S01]  /*93c0*/  FMUL.FTZ R70, R70, R169.reuse ;  /* 0x000000a946467220 */ /* 0x080fe20000410000 */
[-C--:B------:R-:W-:Y:S01]  /*93d0*/  FMUL.FTZ R71, R71, R169.reuse ;  /* 0x000000a947477220 */ /* 0x080fe20000410000 */
[-C--:B------:R-:W-:Y:S01]  /*93e0*/  FMUL.FTZ R74, R74, R169.reuse ;  /* 0x000000a94a4a7220 */ /* 0x080fe20000410000 */
[----:B------:R-:W-:Y:S01]  /*93f0*/  @!P1 STS [R158+0x28800], R12 ;  /* 0x0288000c9e009388 */ /* 0x000fe20000000800 */
[-C--:B------:R-:W-:Y:S01]  /*9400*/  FMUL.FTZ R75, R75, R169.reuse ;  /* 0x000000a94b4b7220 */ /* 0x080fe20000410000 */
[----:B------:R2:W-:Y:S01]  /*9410*/  MUFU.EX2 R178, R179 ;  /* 0x000000b300b27308 */ /* 0x0005e20000000800 */
[----:B---3--:R-:W-:Y:S01]  /*9420*/  FADD.FTZ R6, R194, R5 ;  /* 0x00000005c2067221 */ /* 0x008fe20000010000 */
[----:B------:R3:W-:Y:S01]  /*9430*/  @!P1 STS [R158+0x28820], R169 ;  /* 0x028820a99e009388 */ /* 0x0007e20000000800 */
        /* <DEDUP_REMOVED lines=9> */
[----:B---3--:R-:W-:Y:S01]  /*94d0*/  F2FP.F16.F32.PACK_AB R158, R21, R20 ;  /* 0x00000014159e723e */ /* 0x008fe200000000ff */
[----:B------:R-:W-:Y:S01]  /*94e0*/  FADD.FTZ R154, R20, R179 ;  /* 0x000000b3149a7221 */ /* 0x000fe20000010000 */
[-C--:B------:R-:W-:Y:S01]  /*94f0*/  FMUL.FTZ R91, R91, R169.reuse ;  /* 0x000000a95b5b7220 */ /* 0x080fe20000410000 */
[-C--:B------:R-:W-:Y:S01]  /*9500*/  FMUL.FTZ R94, R94, R169.reuse ;  /* 0x000000a95e5e7220 */ /* 0x080fe20000410000 */
[----:B------:R-:W2:Y:S01]  /*9510*/  MUFU.EX2 R157, R157 ;  /* 0x0000009d009d7308 */ /* 0x000ea20000000800 */
[----:B------:R-:W-:Y:S01]  /*9520*/  FADD.FTZ R179, R21, R154 ;  /* 0x0000009a15b37221 */ /* 0x000fe20000010000 */
[-C--:B------:R-:W-:Y:S01]  /*9530*/  FMUL.FTZ R95, R95, R169.reuse ;  /* 0x000000a95f5f7220 */ /* 0x080fe20000410000 */
[-C--:B------:R-:W-:Y:S01]  /*9540*/  FMUL.FTZ R98, R98, R169.reuse ;  /* 0x000000a962627220 */ /* 0x080fe20000410000 */
[-C--:B------:R-:W-:Y:S01]  /*9550*/  FMUL.FTZ R99, R99, R169.reuse ;  /* 0x000000a963637220 */ /* 0x080fe20000410000 */
[----:B------:R-:W-:Y:S01]  /*9560*/  FADD.FTZ R154, R160, R179 ;  /* 0x000000b3a09a7221 */ /* 0x000fe20000010000 */
[C---:B-1----:R-:W-:Y:S01]  /*9570*/  F2FP.F16.F32.PACK_AB R160, R153.reuse, R160 ;  /* 0x000000a099a0723e */ /* 0x042fe200000000ff */
[-C--:B------:R-:W-:Y:S01]  /*9580*/  FMUL.FTZ R102, R102, R169.reuse ;  /* 0x000000a966667220 */ /* 0x080fe20000410000 */
[----:B------:R-:W1:Y:S01]  /*9590*/  MUFU.EX2 R196, R196 ;  /* 0x000000c400c47308 */ /* 0x000e620000000800 */
[----:B------:R-:W-:Y:S01]  /*95a0*/  FADD.FTZ R154, R153, R154 ;  /* 0x0000009a999a7221 */ /* 0x000fe20000010000 */
[----:B----4-:R-:W-:Y:S01]  /*95b0*/  FADD.FTZ R5, R167, R6 ;  /* 0x00000006a7057221 */ /* 0x010fe20000010000 */
[----:B------:R-:W-:Y:S01]  /*95c0*/  F2FP.F16.F32.PACK_AB R153, R155, R172 ;  /* 0x000000ac9b99723e */ /* 0x000fe200000000ff */
[----:B------:R-:W-:Y:S01]  /*95d0*/  FMUL.FTZ R103, R103, R169 ;  /* 0x000000a967677220 */ /* 0x000fe20000410000 */
[----:B------:R-:W-:Y:S01]  /*95e0*/  F2FP.F16.F32.PACK_AB R155, R176, R173 ;  /* 0x000000adb09b723e */ /* 0x000fe200000000ff */
[-C--:B------:R-:W-:Y:S01]  /*95f0*/  FMUL.FTZ R106, R106, R169.reuse ;  /* 0x000000a96a6a7220 */ /* 0x080fe20000410000 */
[----:B------:R-:W-:Y:S01]  /*9600*/  FMUL.FTZ R107, R107, R169 ;  /* 0x000000a96b6b7220 */ /* 0x000fe20000410000 */
[----:B------:R-:W3:Y:S01]  /*9610*/  MUFU.EX2 R164, R164 ;  /* 0x000000a400a47308 */ /* 0x000ee20000000800 */
[----:B--2---:R-:W-:Y:S01]  /*9620*/  FADD.FTZ R179, R157, R154 ;  /* 0x0000009a9db37221 */ /* 0x004fe20000010000 */
[----:B------:R-:W-:Y:S01]  /*9630*/  F2FP.F16.F32.PACK_AB R154, R14, R13 ;  /* 0x0000000d0e9a723e */ /* 0x000fe200000000ff */
[----:B------:R-:W-:Y:S01]  /*9640*/  BAR.SYNC.DEFER_BLOCKING 0xf, 0x100 ;  /* 0x03c4000000007b1d */ /* 0x000fe20000010000 */
[-C--:B------:R-:W-:Y:S01]  /*9650*/  FMUL.FTZ R110, R110, R169.reuse ;  /* 0x000000a96e6e7220 */ /* 0x080fe20000410000 */
[-C--:B------:R-:W-:Y:S01]  /*9660*/  FMUL.FTZ R111, R111, R169.reuse ;  /* 0x000000a96f6f7220 */ /* 0x080fe20000410000 */
[-C--:B------:R-:W-:Y:S01]  /*9670*/  FMUL.FTZ R114, R114, R169.reuse ;  /* 0x000000a972727220 */ /* 0x080fe20000410000 */
[-C--:B------:R-:W-:Y:S01]  /*9680*/  FMUL.FTZ R115, R115, R169.reuse ;  /* 0x000000a973737220 */ /* 0x080fe20000410000 */
[-C--:B------:R-:W-:Y:S01]  /*9690*/  FMUL.FTZ R118, R118, R169.reuse ;  /* 0x000000a976767220 */ /* 0x080fe20000410000 */
[----:B------:R-:W2:Y:S01]  /*96a0*/  MUFU.EX2 R171, R171 ;  /* 0x000000ab00ab7308 */ /* 0x000ea20000000800 */
[----:B-1----:R-:W-:Y:S01]  /*96b0*/  FADD.FTZ R6, R196, R5 ;  /* 0x00000005c4067221 */ /* 0x002fe20000010000 */
[-C--:B------:R-:W-:Y:S01]  /*96c0*/  FMUL.FTZ R119, R119, R169.reuse ;  /* 0x000000a977777220 */ /* 0x080fe20000410000 */
[-C--:B------:R-:W-:Y:S01]  /*96d0*/  FMUL.FTZ R122, R122, R169.reuse ;  /* 0x000000a97a7a7220 */ /* 0x080fe20000410000 */
[-C--:B------:R-:W-:Y:S01]  /*96e0*/  FMUL.FTZ R123, R123, R169.reuse ;  /* 0x000000a97b7b7220 */ /* 0x080fe20000410000 */
[-C--:B------:R-:W-:Y:S01]  /*96f0*/  FMUL.FTZ R126, R126, R169.reuse ;  /* 0x000000a97e7e7220 */ /* 0x080fe20000410000 */
[-C--:B------:R-:W-:Y:S01]  /*9700*/  FMUL.FTZ R127, R127, R169.reuse ;  /* 0x000000a97f7f7220 */ /* 0x080fe20000410000 */
[----:B------:R-:W-:Y:S01]  /*9710*/  FMUL.FTZ R130, R130, R169 ;  /* 0x000000a982827220 */ /* 0x000fe20000410000 */
[----:B------:R-:W1:Y:S01]  /*9720*/  MUFU.EX2 R161, R161 ;  /* 0x000000a100a17308 */ /* 0x000e620000000800 */
[C---:B---3--:R-:W-:Y:S01]  /*9730*/  FADD.FTZ R12, R164.reuse, R179 ;  /* 0x000000b3a40c7221 */ /* 0x048fe20000010000 */
[----:B------:R-:W-:Y:S01]  /*9740*/  F2FP.F16.F32.PACK_AB R162, R164, R157 ;  /* 0x0000009da4a2723e */ /* 0x000fe200000000ff */
[----:B------:R-:W-:Y:S01]  /*9750*/  FMUL.FTZ R131, R131, R169 ;  /* 0x000000a983837220 */ /* 0x000fe20000410000 */
[----:B------:R-:W-:Y:S01]  /*9760*/  F2FP.F16.F32.PACK_AB R157, R180, R159 ;  /* 0x0000009fb49d723e */ /* 0x000fe200000000ff */
[----:B------:R-:W-:Y:S01]  /*9770*/  FMUL.FTZ R134, R134, R169 ;  /* 0x000000a986867220 */ /* 0x000fe20000410000 */
[----:B------:R-:W-:Y:S01]  /*9780*/  F2FP.F16.F32.PACK_AB R159, R194, R163 ;  /* 0x000000a3c29f723e */ /* 0x000fe200000000ff */
[-C--:B------:R-:W-:Y:S01]  /*9790*/  FMUL.FTZ R135, R135, R169.reuse ;  /* 0x000000a987877220 */ /* 0x080fe20000410000 */
[----:B------:R-:W3:Y:S01]  /*97a0*/  MUFU.EX2 R174, R174 ;  /* 0x000000ae00ae7308 */ /* 0x000ee20000000800 */
[----:B--2---:R-:W-:Y:S01]  /*97b0*/  FADD.FTZ R5, R171, R6 ;  /* 0x00000006ab057221 */ /* 0x004fe20000010000 */
[----:B------:R2:W-:Y:S01]  /*97c0*/  STSM.16.M88.4 [R19+0x26800], R152 ;  /* 0x0268009813007844 */ /* 0x0005e20000000200 */
[-C--:B------:R-:W-:Y:S01]  /*97d0*/  FMUL.FTZ R138, R138, R169.reuse ;  /* 0x000000a98a8a7220 */ /* 0x080fe20000410000 */
[-C--:B------:R-:W-:Y:S01]  /*97e0*/  FMUL.FTZ R139, R139, R169.reuse ;  /* 0x000000a98b8b7220 */ /* 0x080fe20000410000 */
[-C--:B------:R-:W-:Y:S01]  /*97f0*/  FMUL.FTZ R142, R142, R169.reuse ;  /* 0x000000a98e8e7220 */ /* 0x080fe20000410000 */
[----:B------:R2:W-:Y:S01]  /*9800*/  STSM.16.M88.4 [R184], R156 ;  /* 0x0000009cb8007844 */ /* 0x0005e20000000200 */
[-C--:B------:R-:W-:Y:S01]  /*9810*/  FMUL.FTZ R143, R143, R169.reuse ;  /* 0x000000a98f8f7220 */ /* 0x080fe20000410000 */
[----:B------:R-:W4:Y:S01]  /*9820*/  MUFU.EX2 R168, R168 ;  /* 0x000000a800a87308 */ /* 0x000f220000000800 */
[----:B-1----:R-:W-:Y:S01]  /*9830*/  FADD.FTZ R11, R161, R12 ;  /* 0x0000000ca10b7221 */ /* 0x002fe20000010000 */
[-C--:B------:R-:W-:Y:S01]  /*9840*/  FMUL.FTZ R146, R146, R169.reuse ;  /* 0x000000a992927220 */ /* 0x080fe20000410000 */
[-C--:B------:R-:W-:Y:S01]  /*9850*/  FMUL.FTZ R147, R147, R169.reuse ;  /* 0x000000a993937220 */ /* 0x080fe20000410000 */
[-C--:B------:R-:W-:Y:S01]  /*9860*/  FMUL.FTZ R150, R150, R169.reuse ;  /* 0x000000a996967220 */ /* 0x080fe20000410000 */
[----:B------:R-:W-:-:S03]  /*9870*/  FMUL.FTZ R151, R151, R169 ;  /* 0x000000a997977220 */ /* 0x000fc60000410000 */
[----:B------:R-:W1:Y:S01]  /*9880*/  MUFU.EX2 R175, R175 ;  /* 0x000000af00af7308 */ /* 0x000e620000000800 */
[C---:B---3--:R-:W-:Y:S01]  /*9890*/  FADD.FTZ R6, R174.reuse, R5 ;  /* 0x00000005ae067221 */ /* 0x048fe20000010000 */
[----:B------:R-:W-:-:S06]  /*98a0*/  F2FP.F16.F32.PACK_AB R163, R174, R171 ;  /* 0x000000abaea3723e */ /* 0x000fcc00000000ff */
[----:B------:R-:W3:Y:S01]  /*98b0*/  MUFU.EX2 R165, R165 ;  /* 0x000000a500a57308 */ /* 0x000ee20000000800 */
[C---:B----4-:R-:W-:Y:S01]  /*98c0*/  FADD.FTZ R12, R168.reuse, R11 ;  /* 0x0000000ba80c7221 */ /* 0x050fe20000010000 */
[----:B------:R-:W-:Y:S02]  /*98d0*/  F2FP.F16.F32.PACK_AB R164, R168, R161 ;  /* 0x000000a1a8a4723e */ /* 0x000fe400000000ff */
[----:B------:R-:W-:-:S04]  /*98e0*/  F2FP.F16.F32.PACK_AB R161, R196, R167 ;  /* 0x000000a7c4a1723e */ /* 0x000fc800000000ff */
[----:B------:R-:W4:Y:S01]  /*98f0*/  MUFU.EX2 R182, R182 ;  /* 0x000000b600b67308 */ /* 0x000f220000000800 */
[----:B-1----:R-:W-:Y:S01]  /*9900*/  FADD.FTZ R11, R175, R6 ;  /* 0x00000006af0b7221 */ /* 0x002fe20000010000 */
[----:B------:R2:W-:Y:S03]  /*9910*/  STSM.16.M88.4 [R22], R160 ;  /* 0x000000a016007844 */ /* 0x0005e60000000200 */
[----:B------:R-:W-:-:S03]  /*9920*/  FADD.FTZ R11, R178, R11 ;  /* 0x0000000bb20b7221 */ /* 0x000fc60000010000 */
[----:B------:R-:W1:Y:S01]  /*9930*/  MUFU.EX2 R177, R177 ;  /* 0x000000b100b17308 */ /* 0x000e620000000800 */
[----:B---3--:R-:W-:Y:S01]  /*9940*/  FADD.FTZ R5, R165, R12 ;  /* 0x0000000ca5057221 */ /* 0x008fe20000010000 */
[----:B------:R-:W-:Y:S02]  /*9950*/  F2FP.F16.F32.PACK_AB R166, R10, R165 ;  /* 0x000000a50aa6723e */ /* 0x000fe400000000ff */
[----:B------:R-:W-:Y:S01]  /*9960*/  F2FP.F16.F32.PACK_AB R165, R178, R175 ;  /* 0x000000afb2a5723e */ /* 0x000fe200000000ff */
[----:B------:R-:W-:Y:S01]  /*9970*/  FADD.FTZ R5, R10, R5 ;  /* 0x000000050a057221 */ /* 0x000fe20000010000 */
[----:B----4-:R-:W-:Y:S01]  /*9980*/  FADD.FTZ R6, R182, R11 ;  /* 0x0000000bb6067221 */ /* 0x010fe20000010000 */
[----:B-1----:R-:W-:-:S03]  /*9990*/  F2FP.F16.F32.PACK_AB R167, R177, R182 ;  /* 0x000000b6b1a7723e */ /* 0x002fc600000000ff */
[----:B------:R-:W-:Y:S02]  /*99a0*/  FADD.FTZ R6, R177, R6 ;  /* 0x00000006b1067221 */ /* 0x000fe40000010000 */
[----:B------:R2:W-:Y:S01]  /*99b0*/  STSM.16.M88.4 [R23], R164 ;  /* 0x000000a417007844 */ /* 0x0005e20000000200 */
[----:B------:R-:W-:Y:S05]  /*99c0*/  @!P4 BRA `(.L_x_4418) ;  /* 0x000000000004c947 */ /* 0x000fea0003800000 */
[----:B------:R-:W-:Y:S01]  /*99d0*/  BPT.TRAP 0x1 ;  /* 0x000000040000795c */ /* 0x000fe20000300000 */
.L_x_4418:
[----:B------:R1:W3:Y:S01]  /*99e0*/  SYNCS.PHASECHK.TRANS64.TRYWAIT P1, [UR22+0x28c50], R9 ;  /* 0x028c5009ff0075a7 */ /* 0x0002e20008020156 */
[----:B------:R-:W-:Y:S05]  /*99f0*/  @!P4 BRA `(.L_x_4419) ;  /* 0x000000000004c947 */ /* 0x000fea0003800000 */
[----:B------:R-:W-:Y:S01]  /*9a00*/  BPT.TRAP 0x1 ;  /* 0x000000040000795c */ /* 0x000fe20000300000 */
.L_x_4419:
[----:B---3--:R-:W-:Y:S05]  /*9a10*/  @P1 BRA `(.L_x_4420) ;  /* 0x0000000000081947 */ /* 0x008fea0003800000 */
[----:B------:R-:W3:Y:S02]  /*9a20*/  SYNCS.PHASECHK.TRANS64.TRYWAIT P1, [UR22+0x28c50], R9 ;  /* 0x028c5009ff0075a7 */ /* 0x000ee40008020156 */
[----:B---3--:R-:W-:Y:S05]  /*9a30*/  @!P1 BRA `(.L_x_4421) ;  /* 0x000000b000209947 */ /* 0x008fea0003800000 */
.L_x_4420:
[----:B------:R-:W-:Y:S01]  /*9a40*/  ULEA UR11, UR37, UR45, 0xc ;  /* 0x0000002d250b7291 */ /* 0x000fe2000f8e603f */
[----:B------:R-:W-:Y:S01]  /*9a50*/  WARPGROUP.ARRIVE ;  /* 0x00000000000079c5 */ /* 0x000fe20000000000 */
[----:B------:R-:W-:Y:S01]  /*9a60*/  UMOV UR7, 0x40000040 ;  /* 0x4000004000077882 */ /* 0x000fe20000000000 */
[----:B---3--:R-:W-:Y:S01]  /*9a70*/  @!P5 VIADD R170, R170, 0x28c60 ;  /* 0x00028c60aaaad836 */ /* 0x008fe20000000000 */
[----:B------:R-:W-:Y:S01]  /*9a80*/  UMOV UR21, UR37 ;  /* 0x0000002500157c82 */ /* 0x000fe20008000000 */
[----:B------:R-:W-:Y:S02]  /*9a90*/  IMAD.MOV.U32 R10, RZ, RZ, R7 ;  /* 0x000000ffff0a7224 */ /* 0x000fe400078e0007 */
[----:B------:R-:W-:Y:S01]  /*9aa0*/  UMOV UR6, UR11 ;  /* 0x0000000b00067c82 */ /* 0x000fe20008000000 */
[----:B------:R-:W-:Y:S01]  /*9ab0*/  @!P5 PRMT R170, RZ, 0x654, R170 ;  /* 0x00000654ffaad816 */ /* 0x000fe200000000aa */
[----:B------:R-:W-:Y:S01]  /*9ac0*/  HGMMA.64x256x16.F32 R24, R152, gdesc[UR4].tnspB, R24, gsb0 ;  /* 0x43e0000498187df0 */ /* 0x000fe20008000818 */
[----:B------:R-:W-:Y:S01]  /*9ad0*/  UIADD3 UR6, UR11, 0x80, URZ ;  /* 0x000000800b067890 */ /* 0x000fe2000fffe03f */
[----:B------:R-:W-:Y:S01]  /*9ae0*/  IMAD.MOV.U32 R11, RZ, RZ, R4 ;  /* 0x000000ffff0b7224 */ /* 0x000fe200078e0004 */
        /* <DEDUP_REMOVED lines=28> */
.L_x_4413:
[----:B------:R-:W-:-:S13]  /*9cb0*/  ISETP.LE.AND P0, PT, R186, UR50, PT ;  /* 0x00000032ba007c0c */ /* 0x000fda000bf03270 */
[----:B------:R-:W-:Y:S05]  /*9cc0*/  @!P0 BRA `(.L_x_4423) ;  /* 0x0000002000d48947 */ /* 0x000fea0003800000 */
[----:B------:R-:W-:Y:S01]  /*9cd0*/  UIADD3 UR6, UR44, -UR40, URZ ;  /* 0x800000282c067290 */ /* 0x000fe2000fffe03f */
[----:B------:R-:W-:Y:S01]  /*9ce0*/  IMAD.MOV.U32 R10, RZ, RZ, R7 ;  /* 0x000000ffff0a7224 */ /* 0x000fe200078e0007 */
[----:B------:R-:W-:Y:S01]  /*9cf0*/  UMOV UR21, UR37 ;  /* 0x0000002500157c82 */ /* 0x000fe20008000000 */
[----:B------:R-:W-:Y:S01]  /*9d00*/  IMAD.MOV.U32 R12, RZ, RZ, R4 ;  /* 0x000000ffff0c7224 */ /* 0x000fe200078e0004 */
[----:B------:R-:W-:Y:S01]  /*9d10*/  ULDC UR23, c[0x0][0x9e4] ;  /* 0x0002790000177ab9 */ /* 0x000fe20000000800 */
[----:B------:R-:W-:Y:S01]  /*9d20*/  ULDC UR24, c[0x0][0x9dc] ;  /* 0x0002770000187ab9 */ /* 0x000fe20000000800 */
[----:B01----:R-:W-:Y:S01]  /*9d30*/  IMAD.U32 R9, RZ, RZ, UR6 ;  /* 0x00000006ff097e24 */ /* 0x003fe2000f8e00ff */
[----:B------:R-:W-:Y:S01]  /*9d40*/  ULDC UR20, c[0x0][0x988] ;  /* 0x0002620000147ab9 */ /* 0x000fe20000000800 */
[----:B------:R-:W-:Y:S01]  /*9d50*/  VIADD R11, R0, UR6 ;  /* 0x00000006000b7c36 */ /* 0x000fe20008000000 */
[----:B------:R-:W-:Y:S02]  /*9d60*/  ULDC UR22, c[0x0][0x9e0] ;  /* 0x0002780000167ab9 */ /* 0x000fe40000000800 */
[----:B------:R-:W-:-:S04]  /*9d70*/  IADD3 R9, R9, 0x8, R0 ;  /* 0x0000000809097810 */ /* 0x000fc80007ffe000 */
[----:B------:R-:W-:-:S07]  /*9d80*/  LOP3.LUT R13, RZ, R9, RZ, 0x33, !PT ;  /* 0x00000009ff0d7212 */ /* 0x000fce00078e33ff */
.L_x_4440:
[----:B------:R-:W-:-:S04]  /*9d90*/  UIADD3 UR37, UR21, 0x1, URZ ;  /* 0x0000000115257890 */ /* 0x000fc8000fffe03f */
[----:B------:R-:W-:-:S04]  /*9da0*/  UISETP.NE.AND UP0, UPT, UR37, 0x2, UPT ;  /* 0x000000022500788c */ /* 0x000fc8000bf05270 */
[----:B------:R-:W-:Y:S02]  /*9db0*/  USEL UR6, URZ, 0x1, UP0 ;  /* 0x000000013f067887 */ /* 0x000fe40008000000 */
[----:B------:R-:W-:-:S04]  /*9dc0*/  USEL UR37, UR37, URZ, UP0 ;  /* 0x0000003f25257287 */ /* 0x000fc80008000000 */
[----:B------:R-:W-:Y:S01]  /*9dd0*/  LOP3.LUT R2, R2, UR6, RZ, 0x3c, !PT ;  /* 0x0000000602027c12 */ /* 0x000fe2000f8e3cff */
[----:B01----:R-:W-:Y:S07]  /*9de0*/  @!P4 BRA `(.L_x_4424) ;  /* 0x000000000004c947 */ /* 0x003fee0003800000 */
[----:B------:R-:W-:Y:S01]  /*9df0*/  BPT.TRAP 0x1 ;  /* 0x000000040000795c */ /* 0x000fe20000300000 */
.L_x_4424:
[----:B------:R-:W-:Y:S01]  /*9e00*/  ULEA UR25, UR37, UR38, 0x3 ;  /* 0x0000002625197291 */ /* 0x000fe2000f8e183f */
[----:B------:R-:W-:-:S08]  /*9e10*/  SHF.L.U32 R8, R2, 0x1f, RZ ;  /* 0x0000001f02087819 */ /* 0x000fd000000006ff */
[----:B------:R0:W1:Y:S01]  /*9e20*/  SYNCS.PHASECHK.TRANS64.TRYWAIT P0, [UR25+0x28c30], R8 ;  /* 0x028c3008ff0075a7 */ /* 0x0000620008000159 */
[----:B------:R-:W-:Y:S05]  /*9e30*/  @!P4 BRA `(.L_x_4425) ;  /* 0x000000000004c947 */ /* 0x000fea0003800000 */
[----:B------:R-:W-:Y:S01]  /*9e40*/  BPT.TRAP 0x1 ;  /* 0x000000040000795c */ /* 0x000fe20000300000 */
.L_x_4425:
[----:B-1----:R-:W-:Y:S05]  /*9e50*/  @P0 BRA `(.L_x_4426) ;  /* 0x0000000000080947 */ /* 0x002fea0003800000 */
[----:B------:R-:W1:Y:S02]  /*9e60*/  SYNCS.PHASECHK.TRANS64.TRYWAIT P0, [UR25+0x28c30], R8 ;  /* 0x028c3008ff0075a7 */ /* 0x000e640008000159 */
[----:B-1----:R-:W-:Y:S05]  /*9e70*/  @!P0 BRA `(.L_x_4427) ;  /* 0x000000ac00248947 */ /* 0x002fea0003800000 */
.L_x_4426:
[----:B------:R-:W-:Y:S01]  /*9e80*/  R2UR UR18, R3 ;  /* 0x00000000031272ca */ /* 0x000fe200000e0000 */
[----:B--234-:R-:W-:Y:S01]  /*9e90*/  WARPGROUP.ARRIVE ;  /* 0x00000000000079c5 */ /* 0x01cfe20000000000 */
[----:B------:R-:W-:Y:S01]  /*9ea0*/  UMOV UR19, 0x40000040 ;  /* 0x4000004000137882 */ /* 0x000fe20000000000 */
[----:B------:R-:W-:Y:S01]  /*9eb0*/  UMOV UR7, 0x40000040 ;  /* 0x4000004000077882 */ /* 0x000fe20000000000 */
[----:B------:R-:W-:Y:S01]  /*9ec0*/  UMOV UR11, 0x40000040 ;  /* 0x40000040000b7882 */ /* 0x000fe20000000000 */
[----:B------:R-:W-:Y:S01]  /*9ed0*/  UMOV UR15, 0x40000040 ;  /* 0x40000040000f7882 */ /* 0x000fe20000000000 */
[----:B------:R-:W-:Y:S02]  /*9ee0*/  IMAD.U32 R15, RZ, RZ, UR25 ;  /* 0x00000019ff0f7e24 */ /* 0x000fe4000f8e00ff */
[----:B-1----:R-:W-:Y:S02]  /*9ef0*/  IMAD.U32 R7, RZ, RZ, UR40 ;  /* 0x00000028ff077e24 */ /* 0x002fe4000f8e00ff */
[----:B------:R-:W-:-:S03]  /*9f00*/  @!P5 VIADD R4, R15, 0x28c40 ;  /* 0x00028c400f04d836 */ /* 0x000fc60000000000 */
[----:B------:R-:W-:Y:S02]  /*9f10*/  ULEA UR18, UR37, UR18, 0x9 ;  /* 0x0000001225127291 */ /* 0x000fe4000f8e483f */
[----:B------:R-:W-:Y:S02]  /*9f20*/  @!P5 PRMT R4, RZ, 0x654, R4 ;  /* 0x00000654ff04d816 */ /* 0x000fe40000000004 */
        /* <DEDUP_REMOVED lines=18> */
[----:B-1----:R-:W-:-:S05]  /*a050*/  IADD3 R4, -R16, UR6, -R7 ;  /* 0x0000000610047c10 */ /* 0x002fca000fffe907 */
[C---:B------:R-:W-:Y:S02]  /*a060*/  VIADD R21, R4.reuse, UR22 ;  /* 0x0000001604157c36 */ /* 0x040fe40008000000 */
[----:B------:R-:W-:-:S03]  /*a070*/  VIADD R193, R4, UR10 ;  /* 0x0000000a04c17c36 */ /* 0x000fc60008000000 */
[C---:B------:R-:W-:Y:S01]  /*a080*/  IADD3 R4, R0.reuse, R21, RZ ;  /* 0x0000001500047210 */ /* 0x040fe20007ffe0ff */
[----:B------:R-:W-:Y:S01]  /*a090*/  IMAD.IADD R14, R0, 0x1, R193 ;  /* 0x00000001000e7824 */ /* 0x000fe200078e02c1 */
[----:B------:R-:W-:Y:S06]  /*a0a0*/  @!P6 BRA `(.L_x_4428) ;  /* 0x000000000060e947 */ /* 0x000fec0003800000 */
[----:B------:R-:W-:Y:S01]  /*a0b0*/  ISETP.GT.AND P0, PT, R11, -0x1, PT ;  /* 0xffffffff0b00780c */ /* 0x000fe20003f04270 */
[----:B------:R-:W-:-:S12]  /*a0c0*/  BSSY B0, `(.L_x_4429) ;  /* 0x0000012000007945 */ /* 0x000fd80003800000 */
[----:B------:R-:W-:Y:S05]  /*a0d0*/  @P0 BRA `(.L_x_4430) ;  /* 0x0000000000280947 */ /* 0x000fea0003800000 */
[----:B------:R-:W-:Y:S02]  /*a0e0*/  IMAD.U32 R194, RZ, RZ, UR23 ;  /* 0x00000017ffc27e24 */ /* 0x000fe4000f8e00ff */
[----:B------:R-:W-:-:S03]  /*a0f0*/  IMAD.U32 R7, RZ, RZ, UR40 ;  /* 0x00000028ff077e24 */ /* 0x000fc6000f8e00ff */
[----:B------:R-:W-:Y:S02]  /*a100*/  ISETP.NE.AND P0, PT, R194, 0x1, PT ;  /* 0x00000001c200780c */ /* 0x000fe40003f05270 */
[----:B------:R-:W-:-:S04]  /*a110*/  IADD3 R7, R0, UR44, -R7 ;  /* 0x0000002c00077c10 */ /* 0x000fc8000fffe807 */
[----:B------:R-:W-:-:S07]  /*a120*/  LOP3.LUT R7, RZ, R7, RZ, 0x33, !PT ;  /* 0x00000007ff077212 */ /* 0x000fce00078e33ff */
[----:B------:R-:W1:Y:S02]  /*a130*/  @P0 LDC.64 R196, c[0x0][0x9e8] ;  /* 0x00027a00ffc40b82 */ /* 0x000e640000000a00 */
[----:B-1----:R-:W-:-:S05]  /*a140*/  @P0 IMAD.HI.U32 R20, R7, R196, RZ ;  /* 0x000000c407140227 */ /* 0x002fca00078e00ff */
[----:B------:R-:W-:-:S04]  /*a150*/  @P0 SHF.R.U32.HI R7, RZ, R197, R20 ;  /* 0x000000c5ff070219 */ /* 0x000fc80000011614 */
[----:B------:R-:W-:Y:S01]  /*a160*/  LOP3.LUT R7, RZ, R7, RZ, 0x33, !PT ;  /* 0x00000007ff077212 */ /* 0x000fe200078e33ff */
[----:B------:R-:W-:Y:S06]  /*a170*/  BRA `(.L_x_4431) ;  /* 0x0000000000187947 */ /* 0x000fec0003800000 */
.L_x_4430:
[----:B------:R-:W-:Y:S02]  /*a180*/  IMAD.U32 R194, RZ, RZ, UR23 ;  /* 0x00000017ffc27e24 */ /* 0x000fe4000f8e00ff */
[----:B------:R-:W-:-:S03]  /*a190*/  IMAD.MOV.U32 R7, RZ, RZ, R11 ;  /* 0x000000ffff077224 */ /* 0x000fc600078e000b */
[----:B------:R-:W-:-:S13]  /*a1a0*/  ISETP.NE.AND P0, PT, R194, 0x1, PT ;  /* 0x00000001c200780c */ /* 0x000fda0003f05270 */
[----:B------:R-:W1:Y:S02]  /*a1b0*/  @P0 LDC.64 R196, c[0x0][0x9e8] ;  /* 0x00027a00ffc40b82 */ /* 0x000e640000000a00 */
[----:B-1----:R-:W-:-:S05]  /*a1c0*/  @P0 IMAD.HI.U32 R20, R11, R196, RZ ;  /* 0x000000c40b140227 */ /* 0x002fca00078e00ff */
[----:B------:R-:W-:-:S07]  /*a1d0*/  @P0 SHF.R.U32.HI R7, RZ, R197, R20 ;  /* 0x000000c5ff070219 */ /* 0x000fce0000011614 */
.L_x_4431:
[----:B------:R-:W-:Y:S05]  /*a1e0*/  BSYNC B0 ;  /* 0x0000000000007941 */ /* 0x000fea0003800000 */
.L_x_4429:
[----:B------:R-:W-:-:S04]  /*a1f0*/  IMAD R7, R7, R194, -UR7 ;  /* 0x8000000707077e24 */ /* 0x000fc8000f8e02c2 */
[----:B------:R-:W-:-:S05]  /*a200*/  IMAD.IADD R7, R7, 0x1, -R16 ;  /* 0x0000000107077824 */ /* 0x000fca00078e0a10 */
[----:B------:R-:W-:Y:S02]  /*a210*/  VIADDMNMX R4, R7, R194, R4, PT ;  /* 0x000000c207047246 */ /* 0x000fe40003800104 */
[----:B------:R-:W-:-:S07]  /*a220*/  VIMNMX R14, R14, R7, !PT ;  /* 0x000000070e0e7248 */ /* 0x000fce0007fe0100 */
.L_x_4428:
[----:B------:R-:W-:-:S06]  /*a230*/  UISETP.GT.AND UP0, UPT, UR50, -0x1, UPT ;  /* 0xffffffff3200788c */ /* 0x000fcc000bf04270 */
[----:B------:R-:W-:-:S04]  /*a240*/  PLOP3.LUT P0, PT, PT, PT, UP0, 0x80, 0x0 ;  /* 0x000000000000781c */ /* 0x000fc80003f0f008 */
[C---:B------:R-:W-:Y:S02]  /*a250*/  ISETP.GT.AND P1, PT, R14.reuse, RZ, P0 ;  /* 0x000000ff0e00720c */ /* 0x040fe40000724270 */
[----:B------:R-:W-:Y:S02]  /*a260*/  ISETP.GT.AND P3, PT, R14, 0x1, P0 ;  /* 0x000000010e00780c */ /* 0x000fe40000764270 */
        /* <DEDUP_REMOVED lines=49> */
[----:B------:R-:W-:Y:S01]  /*a580*/  ISETP.GT.AND P1, PT, R9, -0x1, PT ;  /* 0xffffffff0900780c */ /* 0x000fe20003f24270 */
[----:B------:R-:W-:-:S12]  /*a590*/  BSSY B0, `(.L_x_4433) ;  /* 0x0000010000007945 */ /* 0x000fd80003800000 */
[----:B------:R-:W-:Y:S05]  /*a5a0*/  @P1 BRA `(.L_x_4434) ;  /* 0x0000000000201947 */ /* 0x000fea0003800000 */
[----:B------:R-:W-:Y:S02]  /*a5b0*/  IMAD.U32 R193, RZ, RZ, UR23 ;  /* 0x00000017ffc17e24 */ /* 0x000fe4000f8e00ff */
[----:B------:R-:W-:-:S03]  /*a5c0*/  IMAD.MOV.U32 R4, RZ, RZ, R13 ;  /* 0x000000ffff047224 */ /* 0x000fc600078e000d */
[----:B------:R-:W-:-:S13]  /*a5d0*/  ISETP.NE.AND P1, PT, R193, 0x1, PT ;  /* 0x00000001c100780c */ /* 0x000fda0003f25270 */
[----:B------:R-:W1:Y:S02]  /*a5e0*/  @P1 LDC.64 R20, c[0x0][0x9e8] ;  /* 0x00027a00ff141b82 */ /* 0x000e640000000a00 */
[----:B-1----:R-:W-:-:S05]  /*a5f0*/  @P1 IMAD.HI.U32 R20, R13, R20, RZ ;  /* 0x000000140d141227 */ /* 0x002fca00078e00ff */
[----:B------:R-:W-:-:S04]  /*a600*/  @P1 SHF.R.U32.HI R4, RZ, R21, R20 ;  /* 0x00000015ff041219 */ /* 0x000fc80000011614 */
[----:B------:R-:W-:Y:S01]  /*a610*/  LOP3.LUT R4, RZ, R4, RZ, 0x33, !PT ;  /* 0x00000004ff047212 */ /* 0x000fe200078e33ff */
[----:B------:R-:W-:Y:S06]  /*a620*/  BRA `(.L_x_4435) ;  /* 0x0000000000187947 */ /* 0x000fec0003800000 */
.L_x_4434:
[----:B------:R-:W-:Y:S02]  /*a630*/  IMAD.U32 R193, RZ, RZ, UR23 ;  /* 0x00000017ffc17e24 */ /* 0x000fe4000f8e00ff */
[----:B------:R-:W-:-:S03]  /*a640*/  IMAD.MOV.U32 R4, RZ, RZ, R9 ;  /* 0x000000ffff047224 */ /* 0x000fc600078e0009 */
[----:B------:R-:W-:-:S13]  /*a650*/  ISETP.NE.AND P1, PT, R193, 0x1, PT ;  /* 0x00000001c100780c */ /* 0x000fda0003f25270 */
[----:B------:R-:W1:Y:S02]  /*a660*/  @P1 LDC.64 R20, c[0x0][0x9e8] ;  /* 0x00027a00ff141b82 */ /* 0x000e640000000a00 */
[----:B-1----:R-:W-:-:S05]  /*a670*/  @P1 IMAD.HI.U32 R20, R9, R20, RZ ;  /* 0x0000001409141227 */ /* 0x002fca00078e00ff */
[----:B------:R-:W-:-:S07]  /*a680*/  @P1 SHF.R.U32.HI R4, RZ, R21, R20 ;  /* 0x00000015ff041219 */ /* 0x000fce0000011614 */
.L_x_4435:
[----:B------:R-:W-:Y:S05]  /*a690*/  BSYNC B0 ;  /* 0x0000000000007941 */ /* 0x000fea0003800000 */
.L_x_4433:
[----:B------:R-:W-:-:S04]  /*a6a0*/  IMAD R21, R4, R193, -UR7 ;  /* 0x8000000704157e24 */ /* 0x000fc8000f8e02c1 */
[----:B------:R-:W-:-:S05]  /*a6b0*/  IMAD.IADD R21, R21, 0x1, -R16 ;  /* 0x0000000115157824 */ /* 0x000fca00078e0a10 */
[----:B------:R-:W-:Y:S02]  /*a6c0*/  VIADDMNMX R14, R21, R193, R14, PT ;  /* 0x000000c1150e7246 */ /* 0x000fe4000380010e */
[----:B------:R-:W-:-:S07]  /*a6d0*/  VIMNMX R152, R152, R21, !PT ;  /* 0x0000001598987248 */ /* 0x000fce0007fe0100 */
.L_x_4432:
[----:B------:R-:W-:Y:S01]  /*a6e0*/  FMNMX.FTZ R4, R7, R12, !PT ;  /* 0x0000000c07047209 */ /* 0x000fe20007810000 */
[----:B------:R-:W-:Y:S01]  /*a6f0*/  UMOV UR10, UR20 ;  /* 0x00000014000a7c82 */ /* 0x000fe20008000000 */
[----:B------:R-:W-:Y:S01]  /*a700*/  ISETP.GT.AND P1, PT, R152, 0x1, P0 ;  /* 0x000000019800780c */ /* 0x000fe20000724270 */
[----:B------:R-:W-:Y:S01]  /*a710*/  IMAD.MOV R195, RZ, RZ, -R18 ;  /* 0x000000ffffc37224 */ /* 0x000fe200078e0a12 */
        /* <DEDUP_REMOVED lines=62> */
[----:B------:R-:W-:Y:S02]  /*ab00*/  FSEL R154, R154, RZ, P3 ;  /* 0x000000ff9a9a7208 */ /* 0x000fe40001800000 */
[----:B------:R-:W-:Y:S02]  /*ab10*/  FMNMX.FTZ R193, R163, R20, !PT ;  /* 0x00000014a3c17209 */ /* 0x000fe40007810000 */
[----:B------:R-:W-:Y:S01]  /*ab20*/  ISETP.LT.OR P1, PT, R14, 0x22, P1 ;  /* 0x000000220e00780c */ /* 0x000fe20000f21670 */
[--C-:B------:R-:W-:Y:S01]  /*ab30*/  FFMA.FTZ R153, R153, UR10, -R154.reuse ;  /* 0x0000000a99997c23 */ /* 0x100fe2000801089a */
[----:B------:R-:W-:Y:S01]  /*ab40*/  FMNMX.FTZ R20, R166, R193, !PT ;  /* 0x000000c1a6147209 */ /* 0x000fe20007810000 */
[--C-:B------:R-:W-:Y:S01]  /*ab50*/  FFMA.FTZ R193, R7, UR10, -R154.reuse ;  /* 0x0000000a07c17c23 */ /* 0x100fe2000801089a */
[----:B------:R-:W-:Y:S01]  /*ab60*/  FSEL R171, R171, -INF , !P1 ;  /* 0xff800000abab7808 */ /* 0x000fe20004800000 */
[--C-:B------:R-:W-:Y:S01]  /*ab70*/  FFMA.FTZ R156, R156, UR10, -R154.reuse ;  /* 0x0000000a9c9c7c23 */ /* 0x100fe2000801089a */
[----:B------:R-:W-:Y:S01]  /*ab80*/  FMNMX.FTZ R7, R167, R20, !PT ;  /* 0x00000014a7077209 */ /* 0x000fe20007810000 */
[----:B------:R-:W-:Y:S01]  /*ab90*/  MUFU.EX2 R153, R153 ;  /* 0x0000009900997308 */ /* 0x000fe20000000800 */
[----:B------:R-:W-:Y:S01]  /*aba0*/  ISETP.GT.AND P1, PT, R152, 0x29, P0 ;  /* 0x000000299800780c */ /* 0x000fe20000724270 */
[--C-:B------:R-:W-:Y:S01]  /*abb0*/  FFMA.FTZ R157, R157, UR10, -R154.reuse ;  /* 0x0000000a9d9d7c23 */ /* 0x100fe2000801089a */
[----:B------:R-:W-:Y:S01]  /*abc0*/  FMNMX.FTZ R194, R170, R7, !PT ;  /* 0x00000007aac27209 */ /* 0x000fe20007810000 */
[--C-:B------:R-:W-:Y:S01]  /*abd0*/  FFMA.FTZ R161, R161, UR10, -R154.reuse ;  /* 0x0000000aa1a17c23 */ /* 0x100fe2000801089a */
[----:B------:R-:W-:Y:S01]  /*abe0*/  ISETP.LT.OR P1, PT, R14, 0x2a, P1 ;  /* 0x0000002a0e00780c */ /* 0x000fe20000f21670 */
[--C-:B------:R-:W-:Y:S01]  /*abf0*/  FFMA.FTZ R165, R165, UR10, -R154.reuse ;  /* 0x0000000aa5a57c23 */ /* 0x100fe2000801089a */
[----:B------:R-:W-:Y:S01]  /*ac00*/  FMNMX.FTZ R7, R171, R194, !PT ;  /* 0x000000c2ab077209 */ /* 0x000fe20007810000 */
[----:B------:R1:W-:Y:S01]  /*ac10*/  MUFU.EX2 R20, R193 ;  /* 0x000000c100147308 */ /* 0x0003e20000000800 */
[----:B------:R-:W-:Y:S01]  /*ac20*/  FSEL R175, R175, -INF , !P1 ;  /* 0xff800000afaf7808 */ /* 0x000fe20004800000 */
[--C-:B------:R-:W-:Y:S01]  /*ac30*/  FFMA.FTZ R169, R169, UR10, -R154.reuse ;  /* 0x0000000aa9a97c23 */ /* 0x100fe2000801089a */
[----:B------:R-:W-:Y:S01]  /*ac40*/  ISETP.GT.AND P1, PT, R152, 0x31, P0 ;  /* 0x000000319800780c */ /* 0x000fe20000724270 */
[--C-:B------:R-:W-:Y:S01]  /*ac50*/  FFMA.FTZ R177, R177, UR10, -R154.reuse ;  /* 0x0000000ab1b17c23 */ /* 0x100fe2000801089a */
[----:B------:R-:W-:Y:S01]  /*ac60*/  FMNMX.FTZ R194, R174, R7, !PT ;  /* 0x00000007aec27209 */ /* 0x000fe20007810000 */
[--C-:B------:R-:W-:Y:S01]  /*ac70*/  FFMA.FTZ R181, R181, UR10, -R154.reuse ;  /* 0x0000000ab5b57c23 */ /* 0x100fe2000801089a */
[----:B------:R-:W-:Y:S01]  /*ac80*/  ISETP.LT.OR P1, PT, R14, 0x32, P1 ;  /* 0x000000320e00780c */ /* 0x000fe20000f21670 */
[----:B------:R-:W-:Y:S01]  /*ac90*/  MUFU.EX2 R156, R156 ;  /* 0x0000009c009c7308 */ /* 0x000fe20000000800 */
[----:B------:R-:W-:Y:S01]  /*aca0*/  FMNMX.FTZ R7, R175, R194, !PT ;  /* 0x000000c2af077209 */ /* 0x000fe20007810000 */
[--C-:B-1----:R-:W-:Y:S01]  /*acb0*/  FFMA.FTZ R193, R160, UR10, -R154.reuse ;  /* 0x0000000aa0c17c23 */ /* 0x102fe2000801089a */
[----:B------:R-:W-:Y:S01]  /*acc0*/  ISETP.GT.AND P0, PT, R152, 0x39, P0 ;  /* 0x000000399800780c */ /* 0x000fe20000704270 */
[--C-:B------:R-:W-:Y:S01]  /*acd0*/  FFMA.FTZ R160, R164, UR10, -R154.reuse ;  /* 0x0000000aa4a07c23 */ /* 0x100fe2000801089a */
[----:B------:R-:W-:Y:S01]  /*ace0*/  FSEL R179, R179, -INF , !P1 ;  /* 0xff800000b3b37808 */ /* 0x000fe20004800000 */
        /* <DEDUP_REMOVED lines=8> */
[----:B------:R-:W-:Y:S02]  /*ad70*/  FMNMX.FTZ R14, R182, R7, !PT ;  /* 0x00000007b60e7209 */ /* 0x000fe40007810000 */
[----:B------:R-:W-:Y:S02]  /*ad80*/  ISETP.NE.AND P1, PT, R16, R195, PT ;  /* 0x000000c31000720c */ /* 0x000fe40003f25270 */
[----:B------:R-:W-:Y:S01]  /*ad90*/  FMNMX.FTZ R7, R183, R14, !PT ;  /* 0x0000000eb7077209 */ /* 0x000fe20007810000 */
[----:B------:R-:W-:Y:S04]  /*ada0*/  MUFU.EX2 R161, R161 ;  /* 0x000000a100a17308 */ /* 0x000fe80000000800 */
[----:B------:R-:W1:Y:S04]  /*adb0*/  SHFL.BFLY PT, R152, R7, 0x2, 0x1f ;  /* 0x0c401f0007987f89 */ /* 0x000e6800000e0000 */
[----:B------:R2:W-:Y:S08]  /*adc0*/  MUFU.EX2 R14, R193 ;  /* 0x000000c1000e7308 */ /* 0x0005f00000000800 */
[----:B------:R-:W-:Y:S01]  /*add0*/  MUFU.EX2 R160, R160 ;  /* 0x000000a000a07308 */ /* 0x000fe20000000800 */
[----:B--2---:R-:W-:-:S05]  /*ade0*/  FSEL R193, R4, RZ, P3 ;  /* 0x000000ff04c17208 */ /* 0x004fca0001800000 */
[----:B------:R-:W-:Y:S02]  /*adf0*/  FADD.FTZ R12, -R193, R12 ;  /* 0x0000000cc10c7221 */ /* 0x000fe40000010100 */
[----:B------:R-:W-:Y:S02]  /*ae00*/  MUFU.EX2 R165, R165 ;  /* 0x000000a500a57308 */ /* 0x000fe40000000800 */
[----:B------:R-:W-:Y:S01]  /*ae10*/  FMUL.FTZ R173, R12, UR10 ;  /* 0x0000000a0cad7c20 */ /* 0x000fe20008410000 */
[--C-:B------:R-:W-:Y:S01]  /*ae20*/  FFMA.FTZ R12, R176, UR10, -R154.reuse ;  /* 0x0000000ab00c7c23 */ /* 0x100fe2000801089a */
[----:B-1----:R-:W-:Y:S01]  /*ae30*/  FMNMX.FTZ R152, R7, R152, !PT ;  /* 0x0000009807987209 */ /* 0x002fe20007810000 */
[----:B------:R-:W-:-:S03]  /*ae40*/  FFMA.FTZ R176, R180, UR10, -R154 ;  /* 0x0000000ab4b07c23 */ /* 0x000fc6000801089a */
[----:B------:R-:W1:Y:S01]  /*ae50*/  MUFU.EX2 R173, R173 ;  /* 0x000000ad00ad7308 */ /* 0x000e620000000800 */
[----:B------:R-:W2:Y:S07]  /*ae60*/  SHFL.BFLY PT, R7, R152, 0x1, 0x1f ;  /* 0x0c201f0098077f89 */ /* 0x000eae00000e0000 */
[----:B------:R-:W3:Y:S08]  /*ae70*/  MUFU.EX2 R164, R164 ;  /* 0x000000a400a47308 */ /* 0x000ef00000000800 */
[----:B------:R-:W4:Y:S01]  /*ae80*/  MUFU.EX2 R169, R169 ;  /* 0x000000a900a97308 */ /* 0x000f220000000800 */
[-C--:B-1----:R-:W-:Y:S01]  /*ae90*/  FMUL.FTZ R24, R24, R173.reuse ;  /* 0x000000ad18187220 */ /* 0x082fe20000410000 */
[-C--:B------:R-:W-:Y:S01]  /*aea0*/  FMUL.FTZ R25, R25, R173.reuse ;  /* 0x000000ad19197220 */ /* 0x080fe20000410000 */
[-C--:B------:R-:W-:Y:S01]  /*aeb0*/  FMUL.FTZ R28, R28, R173.reuse ;  /* 0x000000ad1c1c7220 */ /* 0x080fe20000410000 */
[-C--:B------:R-:W-:Y:S01]  /*aec0*/  FMUL.FTZ R29, R29, R173.reuse ;  /* 0x000000ad1d1d7220 */ /* 0x080fe20000410000 */
[-C--:B------:R-:W-:Y:S01]  /*aed0*/  FMUL.FTZ R32, R32, R173.reuse ;  /* 0x000000ad20207220 */ /* 0x080fe20000410000 */
[-C--:B------:R-:W-:Y:S01]  /*aee0*/  FMUL.FTZ R33, R33, R173.reuse ;  /* 0x000000ad21217220 */ /* 0x080fe20000410000 */
[----:B------:R-:W-:Y:S01]  /*aef0*/  FMUL.FTZ R36, R36, R173 ;  /* 0x000000ad24247220 */ /* 0x000fe20000410000 */
[----:B------:R1:W-:Y:S01]  /*af00*/  MUFU.EX2 R193, R172 ;  /* 0x000000ac00c17308 */ /* 0x0003e20000000800 */
[----:B--2---:R-:W-:Y:S01]  /*af10*/  FMNMX.FTZ R7, R152, R7, !PT ;  /* 0x0000000798077209 */ /* 0x004fe20007810000 */
[----:B------:R-:W-:Y:S01]  /*af20*/  FFMA.FTZ R152, R173, R5, R20 ;  /* 0x00000005ad987223 */ /* 0x000fe20000010014 */
[-C--:B------:R-:W-:Y:S01]  /*af30*/  FMUL.FTZ R37, R37, R173.reuse ;  /* 0x000000ad25257220 */ /* 0x080fe20000410000 */
[-C--:B------:R-:W-:Y:S01]  /*af40*/  FMUL.FTZ R40, R40, R173.reuse ;  /* 0x000000ad28287220 */ /* 0x080fe20000410000 */
[----:B------:R-:W-:Y:S01]  /*af50*/  FSETP.NEU.FTZ.AND P0, PT, R7, -INF , PT ;  /* 0xff8000000700780b */ /* 0x000fe20003f1d000 */
[----:B------:R-:W-:Y:S01]  /*af60*/  FADD.FTZ R5, R153, R152 ;  /* 0x0000009899057221 */ /* 0x000fe20000010000 */
[-C--:B------:R-:W-:Y:S01]  /*af70*/  FMUL.FTZ R41, R41, R173.reuse ;  /* 0x000000ad29297220 */ /* 0x080fe20000410000 */
[----:B------:R-:W2:Y:S01]  /*af80*/  MUFU.EX2 R168, R168 ;  /* 0x000000a800a87308 */ /* 0x000ea20000000800 */
[C---:B-1----:R-:W-:Y:S01]  /*af90*/  FMUL.FTZ R172, R7.reuse, UR10 ;  /* 0x0000000a07ac7c20 */ /* 0x042fe20008410000 */
[----:B------:R-:W-:Y:S01]  /*afa0*/  FADD.FTZ R152, R156, R5 ;  /* 0x000000059c987221 */ /* 0x000fe20000010000 */
[----:B------:R-:W-:Y:S01]  /*afb0*/  FSEL R5, R7, RZ, P0 ;  /* 0x000000ff07057208 */ /* 0x000fe20000000000 */
[-C--:B------:R-:W-:Y:S01]  /*afc0*/  FMUL.FTZ R44, R44, R173.reuse ;  /* 0x000000ad2c2c7220 */ /* 0x080fe20000410000 */
[----:B------:R-:W-:Y:S01]  /*afd0*/  FMUL.FTZ R45, R45, R173 ;  /* 0x000000ad2d2d7220 */ /* 0x000fe20000410000 */
[----:B------:R-:W-:Y:S01]  /*afe0*/  FADD.FTZ R195, R157, R152 ;  /* 0x000000989dc37221 */ /* 0x000fe20000010000 */
[----:B------:R-:W-:-:S02]  /*aff0*/  IMAD.U32 R152, RZ, RZ, UR21 ;  /* 0x00000015ff987e24 */ /* 0x000fc4000f8e00ff */
[----:B------:R-:W-:Y:S01]  /*b000*/  FADD.FTZ R5, -R5, R10 ;  /* 0x0000000a05057221 */ /* 0x000fe20000010100 */
[----:B------:R-:W-:Y:S01]  /*b010*/  FSEL R154, R172, RZ, P0 ;  /* 0x000000ffac9a7208 */ /* 0x000fe20000000000 */
[----:B------:R-:W-:Y:S01]  /*b020*/  FADD.FTZ R180, R14, R195 ;  /* 0x000000c30eb47221 */ /* 0x000fe20000010000 */
[----:B------:R-:W-:Y:S01]  /*b030*/  @!P1 IMAD R152, R152, 0x40, R17 ;  /* 0x0000004098989824 */ /* 0x000fe200078e0211 */
[----:B------:R-:W1:Y:S01]  /*b040*/  MUFU.EX2 R12, R12 ;  /* 0x0000000c000c7308 */ /* 0x000e620000000800 */
[----:B------:R-:W-:Y:S01]  /*b050*/  FMUL.FTZ R5, R5, UR10 ;  /* 0x0000000a05057c20 */ /* 0x000fe20008410000 */
[----:B------:R-:W-:Y:S01]  /*b060*/  FADD.FTZ R195, R161, R180 ;  /* 0x000000b4a1c37221 */ /* 0x000fe20000010000 */
[--C-:B------:R-:W-:Y:S01]  /*b070*/  FFMA.FTZ R21, R21, UR10, -R154.reuse ;  /* 0x0000000a15157c23 */ /* 0x100fe2000801089a */
[----:B------:R-:W-:Y:S01]  /*b080*/  @!P1 LEA R180, R152, UR38, 0x2 ;  /* 0x0000002698b49c11 */ /* 0x000fe2000f8e10ff */
[--C-:B------:R-:W-:Y:S01]  /*b090*/  FFMA.FTZ R172, R155, UR10, -R154.reuse ;  /* 0x0000000a9bac7c23 */ /* 0x100fe2000801089a */
[----:B------:R-:W-:Y:S01]  /*b0a0*/  FADD.FTZ R10, R160, R195 ;  /* 0x000000c3a00a7221 */ /* 0x000fe20000010000 */
[--C-:B------:R-:W-:Y:S01]  /*b0b0*/  FFMA.FTZ R155, R158, UR10, -R154.reuse ;  /* 0x0000000a9e9b7c23 */ /* 0x100fe2000801089a */
[----:B------:R-:W5:Y:S01]  /*b0c0*/  MUFU.EX2 R177, R177 ;  /* 0x000000b100b17308 */ /* 0x000f620000000800 */
[----:B------:R-:W-:Y:S01]  /*b0d0*/  FFMA.FTZ R159, R159, UR10, -R154 ;  /* 0x0000000a9f9f7c23 */ /* 0x000fe2000801089a */
[----:B------:R-:W-:Y:S01]  /*b0e0*/  FADD.FTZ R197, R165, R10 ;  /* 0x0000000aa5c57221 */ /* 0x000fe20000010000 */
[--C-:B------:R-:W-:Y:S01]  /*b0f0*/  FFMA.FTZ R196, R170, UR10, -R154.reuse ;  /* 0x0000000aaac47c23 */ /* 0x100fe2000801089a */
[--C-:B------:R-:W-:Y:S01]  /*b100*/  FFMA.FTZ R194, R162, UR10, -R154.reuse ;  /* 0x0000000aa2c27c23 */ /* 0x100fe2000801089a */
[--C-:B------:R-:W-:Y:S01]  /*b110*/  FFMA.FTZ R163, R163, UR10, -R154.reuse ;  /* 0x0000000aa3a37c23 */ /* 0x100fe2000801089a */
[----:B---3--:R-:W-:Y:S01]  /*b120*/  FADD.FTZ R152, R164, R197 ;  /* 0x000000c5a4987221 */ /* 0x008fe20000010000 */
[--C-:B------:R-:W-:Y:S01]  /*b130*/  FFMA.FTZ R195, R166, UR10, -R154.reuse ;  /* 0x0000000aa6c37c23 */ /* 0x100fe2000801089a */
[----:B------:R-:W-:Y:S01]  /*b140*/  MUFU.EX2 R21, R21 ;  /* 0x0000001500157308 */ /* 0x000fe20000000800 */
[----:B------:R-:W-:Y:S01]  /*b150*/  FFMA.FTZ R167, R167, UR10, -R154 ;  /* 0x0000000aa7a77c23 */ /* 0x000fe2000801089a */
[----:B----4-:R-:W-:Y:S01]  /*b160*/  FADD.FTZ R197, R169, R152 ;  /* 0x00000098a9c57221 */ /* 0x010fe20000010000 */
[--C-:B------:R-:W-:Y:S01]  /*b170*/  FFMA.FTZ R171, R171, UR10, -R154.reuse ;  /* 0x0000000aabab7c23 */ /* 0x100fe2000801089a */
[--C-:B------:R-:W-:Y:S01]  /*b180*/  FFMA.FTZ R174, R174, UR10, -R154.reuse ;  /* 0x0000000aaeae7c23 */ /* 0x100fe2000801089a */
[--C-:B------:R-:W-:Y:S01]  /*b190*/  FFMA.FTZ R175, R175, UR10, -R154.reuse ;  /* 0x0000000aafaf7c23 */ /* 0x100fe2000801089a */
[----:B--2---:R-:W-:Y:S01]  /*b1a0*/  FADD.FTZ R152, R168, R197 ;  /* 0x000000c5a8987221 */ /* 0x004fe20000010000 */
[--C-:B------:R-:W-:Y:S01]  /*b1b0*/  FFMA.FTZ R178, R178, UR10, -R154.reuse ;  /* 0x0000000ab2b27c23 */ /* 0x100fe2000801089a */
[----:B------:R2:W3:Y:S01]  /*b1c0*/  MUFU.EX2 R10, R5 ;  /* 0x00000005000a7308 */ /* 0x0004e20000000800 */
[--C-:B------:R-:W-:Y:S01]  /*b1d0*/  FFMA.FTZ R179, R179, UR10, -R154.reuse ;  /* 0x0000000ab3b37c23 */ /* 0x100fe2000801089a */
[--C-:B------:R-:W-:Y:S01]  /*b1e0*/  FFMA.FTZ R182, R182, UR10, -R154.reuse ;  /* 0x0000000ab6b67c23 */ /* 0x100fe2000801089a */
[----:B------:R-:W-:Y:S01]  /*b1f0*/  FFMA.FTZ R183, R183, UR10, -R154 ;  /* 0x0000000ab7b77c23 */ /* 0x000fe2000801089a */
[----:B------:R-:W-:Y:S01]  /*b200*/  F2FP.F16.F32.PACK_AB R154, R157, R156 ;  /* 0x0000009c9d9a723e */ /* 0x000fe200000000ff */
[----:B------:R4:W-:Y:S01]  /*b210*/  @!P1 STS [R180+0x28800], R173 ;  /* 0x028800adb4009388 */ /* 0x0009e20000000800 */
[----:B------:R-:W-:Y:S01]  /*b220*/  F2FP.F16.F32.PACK_AB R156, R161, R14 ;  /* 0x0000000ea19c723e */ /* 0x000fe200000000ff */
[-C--:B------:R-:W-:Y:S01]  /*b230*/  FMUL.FTZ R48, R48, R173.reuse ;  /* 0x000000ad30307220 */ /* 0x080fe20000410000 */
[----:B------:R-:W0:Y:S01]  /*b240*/  MUFU.EX2 R172, R172 ;  /* 0x000000ac00ac7308 */ /* 0x000e220000000800 */
[----:B--2---:R-:W-:Y:S01]  /*b250*/  FADD.FTZ R5, R193, R152 ;  /* 0x00000098c1057221 */ /* 0x004fe20000010000 */
[----:B------:R-:W-:Y:S01]  /*b260*/  F2FP.F16.F32.PACK_AB R152, R153, R20 ;  /* 0x000000149998723e */ /* 0x000fe200000000ff */
[-C--:B------:R-:W-:Y:S01]  /*b270*/  FMUL.FTZ R49, R49, R173.reuse ;  /* 0x000000ad31317220 */ /* 0x080fe20000410000 */
[----:B------:R-:W-:Y:S01]  /*b280*/  F2FP.F16.F32.PACK_AB R162, R193, R168 ;  /* 0x000000a8c1a2723e */ /* 0x000fe200000000ff */
[----:B-1----:R-:W-:Y:S01]  /*b290*/  FADD.FTZ R158, R12, R5 ;  /* 0x000000050c9e7221 */ /* 0x002fe20000010000 */
[-C--:B------:R-:W-:Y:S01]  /*b2a0*/  FMUL.FTZ R52, R52, R173.reuse ;  /* 0x000000ad34347220 */ /* 0x080fe20000410000 */
[-C--:B------:R-:W-:Y:S01]  /*b2b0*/  FMUL.FTZ R53, R53, R173.reuse ;  /* 0x000000ad35357220 */ /* 0x080fe20000410000 */
[----:B------:R-:W1:Y:S01]  /*b2c0*/  MUFU.EX2 R176, R176 ;  /* 0x000000b000b07308 */ /* 0x000e620000000800 */
[----:B-----5:R-:W-:Y:S01]  /*b2d0*/  FADD.FTZ R5, R177, R158 ;  /* 0x0000009eb1057221 */ /* 0x020fe20000010000 */
[----:B------:R-:W-:Y:S01]  /*b2e0*/  F2FP.F16.F32.PACK_AB R158, R165, R160 ;  /* 0x000000a0a59e723e */ /* 0x000fe200000000ff */
[----:B---3--:R-:W-:Y:S01]  /*b2f0*/  FFMA.FTZ R153, R10, R6, R21 ;  /* 0x000000060a997223 */ /* 0x008fe20000010015 */
[----:B------:R-:W-:Y:S01]  /*b300*/  F2FP.F16.F32.PACK_AB R160, R169, R164 ;  /* 0x000000a4a9a0723e */ /* 0x000fe200000000ff */
[----:B------:R4:W-:Y:S01]  /*b310*/  @!P1 STS [R180+0x28820], R10 ;  /* 0x0288200ab4009388 */ /* 0x0009e20000000800 */
[----:B------:R-:W-:Y:S01]  /*b320*/  F2FP.F16.F32.PACK_AB R164, R177, R12 ;  /* 0x0000000cb1a4723e */ /* 0x000fe200000000ff */
        /* <DEDUP_REMOVED lines=28> */
[-C--:B------:R-:W-:Y:S01]  /*b4f0*/  FMUL.FTZ R93, R93, R173.reuse ;  /* 0x000000ad5d5d7220 */ /* 0x080fe20000410000 */
[-C--:B------:R-:W-:Y:S01]  /*b500*/  FMUL.FTZ R96, R96, R173.reuse ;  /* 0x000000ad60607220 */ /* 0x080fe20000410000 */
[-C--:B------:R-:W-:Y:S01]  /*b510*/  FMUL.FTZ R97, R97, R173.reuse ;  /* 0x000000ad61617220 */ /* 0x080fe20000410000 */
[-C--:B------:R-:W-:Y:S01]  /*b520*/  FMUL.FTZ R100, R100, R173.reuse ;  /* 0x000000ad64647220 */ /* 0x080fe20000410000 */
[----:B------:R-:W-:Y:S01]  /*b530*/  FMUL.FTZ R101, R101, R173 ;  /* 0x000000ad65657220 */ /* 0x000fe20000410000 */
[----:B------:R-:W0:Y:S01]  /*b540*/  MUFU.EX2 R12, R163 ;  /* 0x000000a3000c7308 */ /* 0x000e220000000800 */
[C---:B-1----:R-:W-:Y:S01]  /*b550*/  FADD.FTZ R168, R170.reuse, R153 ;  /* 0x00000099aaa87221 */ /* 0x042fe20000010000 */
[----:B------:R-:W-:Y:S01]  /*b560*/  F2FP.F16.F32.PACK_AB R155, R170, R155 ;  /* 0x0000009baa9b723e */ /* 0x000fe200000000ff */
        /* <DEDUP_REMOVED lines=12> */
[----:B------:R-:W-:Y:S01]  /*b630*/  FMUL.FTZ R124, R124, R173 ;  /* 0x000000ad7c7c7220 */ /* 0x000fe20000410000 */
[----:B------:R-:W2:Y:S01]  /*b640*/  MUFU.EX2 R14, R167 ;  /* 0x000000a7000e7308 */ /* 0x000ea20000000800 */
[C---:B0-----:R-:W-:Y:S01]  /*b650*/  FADD.FTZ R168, R12.reuse, R153 ;  /* 0x000000990ca87221 */ /* 0x041fe20000010000 */
[----:B------:R-:W-:Y:S01]  /*b660*/  F2FP.F16.F32.PACK_AB R157, R12, R157 ;  /* 0x0000009d0c9d723e */ /* 0x000fe200000000ff */
        /* <DEDUP_REMOVED lines=14> */
[----:B--2---:R-:W-:Y:S01]  /*b750*/  F2FP.F16.F32.PACK_AB R159, R14, R159 ;  /* 0x0000009f0e9f723e */ /* 0x004fe200000000ff */
[-C--:B------:R-:W-:Y:S01]  /*b760*/  FMUL.FTZ R148, R148, R173.reuse ;  /* 0x000000ad94947220 */ /* 0x080fe20000410000 */
[----:B------:R-:W-:Y:S01]  /*b770*/  FMUL.FTZ R149, R149, R173 ;  /* 0x000000ad95957220 */ /* 0x000fe20000410000 */
[-C--:B------:R-:W-:Y:S01]  /*b780*/  FMUL.FTZ R26, R26, R10.reuse ;  /* 0x0000000a1a1a7220 */ /* 0x080fe20000410000 */
[-C--:B------:R-:W-:Y:S01]  /*b790*/  FMUL.FTZ R27, R27, R10.reuse ;  /* 0x0000000a1b1b7220 */ /* 0x080fe20000410000 */
[-C--:B------:R-:W-:Y:S01]  /*b7a0*/  FMUL.FTZ R30, R30, R10.reuse ;  /* 0x0000000a1e1e7220 */ /* 0x080fe20000410000 */
[-C--:B------:R-:W-:Y:S01]  /*b7b0*/  FMUL.FTZ R31, R31, R10.reuse ;  /* 0x0000000a1f1f7220 */ /* 0x080fe20000410000 */
[----:B------:R2:W3:Y:S01]  /*b7c0*/  MUFU.EX2 R163, R174 ;  /* 0x000000ae00a37308 */ /* 0x0004e20000000800 */
        /* <DEDUP_REMOVED lines=12> */
[----:B0-----:R-:W-:Y:S01]  /*b890*/  FADD.FTZ R153, R161, R174 ;  /* 0x000000aea1997221 */ /* 0x001fe20000010000 */
[----:B-1----:R-:W-:Y:S01]  /*b8a0*/  F2FP.F16.F32.PACK_AB R161, R20, R161 ;  /* 0x000000a114a1723e */ /* 0x002fe200000000ff */
[-C--:B------:R-:W-:Y:S01]  /*b8b0*/  FMUL.FTZ R54, R54, R10.reuse ;  /* 0x0000000a36367220 */ /* 0x080fe20000410000 */
[----:B------:R-:W0:Y:S01]  /*b8c0*/  MUFU.EX2 R165, R178 ;  /* 0x000000b200a57308 */ /* 0x000e220000000800 */
[----:B------:R-:W-:Y:S01]  /*b8d0*/  FADD.FTZ R174, R20, R153 ;  /* 0x0000009914ae7221 */ /* 0x000fe20000010000 */
[-C--:B------:R-:W-:Y:S01]  /*b8e0*/  FMUL.FTZ R55, R55, R10.reuse ;  /* 0x0000000a37377220 */ /* 0x080fe20000410000 */
[-C--:B------:R-:W-:Y:S01]  /*b8f0*/  FMUL.FTZ R58, R58, R10.reuse ;  /* 0x0000000a3a3a7220 */ /* 0x080fe20000410000 */
[-C--:B------:R-:W-:Y:S01]  /*b900*/  FMUL.FTZ R59, R59, R10.reuse ;  /* 0x0000000a3b3b7220 */ /* 0x080fe20000410000 */
[----:B---3--:R-:W-:Y:S01]  /*b910*/  FADD.FTZ R153, R163, R174 ;  /* 0x000000aea3997221 */ /* 0x008fe20000010000 */
[-C--:B------:R-:W-:Y:S01]  /*b920*/  FMUL.FTZ R62, R62, R10.reuse ;  /* 0x0000000a3e3e7220 */ /* 0x080fe20000410000 */
[-C--:B------:R-:W-:Y:S01]  /*b930*/  FMUL.FTZ R63, R63, R10.reuse ;  /* 0x0000000a3f3f7220 */ /* 0x080fe20000410000 */
[----:B------:R-:W1:Y:S01]  /*b940*/  MUFU.EX2 R168, R179 ;  /* 0x000000b300a87308 */ /* 0x000e620000000800 */
[----:B-----5:R-:W-:Y:S01]  /*b950*/  FADD.FTZ R176, R6, R153 ;  /* 0x0000009906b07221 */ /* 0x020fe20000010000 */
[----:B------:R-:W-:Y:S01]  /*b960*/  F2FP.F16.F32.PACK_AB R153, R172, R21 ;  /* 0x00000015ac99723e */ /* 0x000fe200000000ff */
[----:B------:R-:W-:Y:S01]  /*b970*/  BAR.SYNC.DEFER_BLOCKING 0xf, 0x100 ;  /* 0x03c4000000007b1d */ /* 0x000fe20000010000 */
[----:B------:R-:W-:Y:S01]  /*b980*/  F2FP.F16.F32.PACK_AB R163, R6, R163 ;  /* 0x000000a306a3723e */ /* 0x000fe200000000ff */
        /* <DEDUP_REMOVED lines=20> */
[-C--:B------:R-:W-:Y:S01]  /*bad0*/  FMUL.FTZ R95, R95, R10.reuse ;  /* 0x0000000a5f5f7220 */ /* 0x080fe20000410000 */
[----:B--2---:R-:W-:Y:S01]  /*bae0*/  FADD.FTZ R21, R167, R172 ;  /* 0x000000aca7157221 */ /* 0x004fe20000010000 */
[----:B------:R4:W-:Y:S01]  /*baf0*/  STSM.16.M88.4 [R19+0x26800], R152 ;  /* 0x0268009813007844 */ /* 0x0009e20000000200 */
[-C--:B------:R-:W-:Y:S01]  /*bb00*/  FMUL.FTZ R98, R98, R10.reuse ;  /* 0x0000000a62627220 */ /* 0x080fe20000410000 */
[-C--:B------:R-:W-:Y:S01]  /*bb10*/  FMUL.FTZ R99, R99, R10.reuse ;  /* 0x0000000a63637220 */ /* 0x080fe20000410000 */
[-C--:B------:R-:W-:Y:S01]  /*bb20*/  FMUL.FTZ R102, R102, R10.reuse ;  /* 0x0000000a66667220 */ /* 0x080fe20000410000 */
[----:B------:R4:W-:Y:S01]  /*bb30*/  STSM.16.M88.4 [R184], R156 ;  /* 0x0000009cb8007844 */ /* 0x0009e20000000200 */
[-C--:B------:R-:W-:Y:S01]  /*bb40*/  FMUL.FTZ R103, R103, R10.reuse ;  /* 0x0000000a67677220 */ /* 0x080fe20000410000 */
[-C--:B------:R-:W-:Y:S01]  /*bb50*/  FMUL.FTZ R106, R106, R10.reuse ;  /* 0x0000000a6a6a7220 */ /* 0x080fe20000410000 */
[C---:B0-----:R-:W-:Y:S01]  /*bb60*/  F2FP.F16.F32.PACK_AB R167, R174.reuse, R167 ;  /* 0x000000a7aea7723e */ /* 0x041fe200000000ff */
[----:B------:R4:W-:Y:S01]  /*bb70*/  STSM.16.M88.4 [R22], R160 ;  /* 0x000000a016007844 */ /* 0x0009e20000000200 */
[----:B------:R-:W-:Y:S01]  /*bb80*/  FADD.FTZ R6, R174, R21 ;  /* 0x00000015ae067221 */ /* 0x000fe20000010000 */
        /* <DEDUP_REMOVED lines=24> */
[----:B----4-:R-:W-:Y:S06]  /*bd10*/  @!P4 BRA `(.L_x_4436) ;  /* 0x000000000004c947 */ /* 0x010fec0003800000 */
[----:B------:R-:W-:Y:S01]  /*bd20*/  BPT.TRAP 0x1 ;  /* 0x000000040000795c */ /* 0x000fe20000300000 */
.L_x_4436:
[----:B------:R0:W1:Y:S01]  /*bd30*/  SYNCS.PHASECHK.TRANS64.TRYWAIT P0, [UR25+0x28c50], R8 ;  /* 0x028c5008ff0075a7 */ /* 0x0000620008000159 */
[----:B------:R-:W-:Y:S05]  /*bd40*/  @!P4 BRA `(.L_x_4437) ;  /* 0x000000000004c947 */ /* 0x000fea0003800000 */
[----:B------:R-:W-:Y:S01]  /*bd50*/  BPT.TRAP 0x1 ;  /* 0x000000040000795c */ /* 0x000fe20000300000 */
.L_x_4437:
[----:B-1----:R-:W-:Y:S05]  /*bd60*/  @P0 BRA `(.L_x_4438) ;  /* 0x0000000000080947 */ /* 0x002fea0003800000 */
[----:B------:R-:W1:Y:S02]  /*bd70*/  SYNCS.PHASECHK.TRANS64.TRYWAIT P0, [UR25+0x28c50], R8 ;  /* 0x028c5008ff0075a7 */ /* 0x000e640008000159 */
[----:B-1----:R-:W-:Y:S05]  /*bd80*/  @!P0 BRA `(.L_x_4439) ;  /* 0x0000008c00788947 */ /* 0x002fea0003800000 */
.L_x_4438:
[----:B------:R-:W-:Y:S01]  /*bd90*/  ULEA UR11, UR37, UR45, 0xc ;  /* 0x0000002d250b7291 */ /* 0x000fe2000f8e603f */
[----:B------:R-:W-:Y:S01]  /*bda0*/  WARPGROUP.ARRIVE ;  /* 0x00000000000079c5 */ /* 0x000fe20000000000 */
[----:B------:R-:W-:Y:S01]  /*bdb0*/  UMOV UR7, 0x40000040 ;  /* 0x4000004000077882 */ /* 0x000fe20000000000 */
[----:B------:R-:W-:Y:S01]  /*bdc0*/  ISETP.LT.AND P0, PT, R186, UR50, PT ;  /* 0x00000032ba007c0c */ /* 0x000fe2000bf01270 */
[----:B-1----:R-:W-:Y:S01]  /*bdd0*/  @!P5 VIADD R15, R15, 0x28c60 ;  /* 0x00028c600f0fd836 */ /* 0x002fe20000000000 */
[----:B------:R-:W-:Y:S01]  /*bde0*/  UIADD3 UR50, UR50, -0x1, URZ ;  /* 0xffffffff32327890 */ /* 0x000fe2000fffe03f */
[----:B------:R-:W-:Y:S01]  /*bdf0*/  MOV R10, R7 ;  /* 0x00000007000a7202 */ /* 0x000fe20000000f00 */
        /* <DEDUP_REMOVED lines=34> */
.L_x_4423:
[----:B------:R-:W5:Y:S01]  /*c020*/  SHFL.BFLY PT, R0, R5, 0x2, 0x1f ;  /* 0x0c401f0005007f89 */ /* 0x000f6200000e0000 */
[----:B------:R-:W-:Y:S02]  /*c030*/  IMAD.MOV.U32 R10, RZ, RZ, RZ ;  /* 0x000000ffff0a7224 */ /* 0x000fe400078e00ff */
[----:B------:R-:W-:Y:S01]  /*c040*/  IMAD.U32 R14, RZ, RZ, UR10 ;  /* 0x0000000aff0e7e24 */ /* 0x000fe2000f8e00ff */
[----:B01----:R-:W0:Y:S01]  /*c050*/  SHFL.BFLY PT, R9, R6, 0x2, 0x1f ;  /* 0x0c401f0006097f89 */ /* 0x003e2200000e0000 */
[----:B------:R-:W-:Y:S01]  /*c060*/  VIADD R187, R187, 0x1 ;  /* 0x00000001bbbb7836 */ /* 0x000fe20000000000 */
[----:B------:R-:W-:Y:S08]  /*c070*/  BAR.ARV 0x8, 0xa0 ;  /* 0x0202800000007b1d */ /* 0x000ff00000002000 */
[----:B------:R-:W-:Y:S01]  /*c080*/  BAR.SYNC.DEFER_BLOCKING 0xf, 0x100 ;  /* 0x03c4000000007b1d */ /* 0x000fe20000010000 */
[----:B-----5:R-:W-:Y:S01]  /*c090*/  FADD.FTZ R0, R0, R5 ;  /* 0x0000000500007221 */ /* 0x020fe20000010000 */
[----:B------:R-:W-:-:S02]  /*c0a0*/  IMAD.MOV.U32 R5, RZ, RZ, RZ ;  /* 0x000000ffff057224 */ /* 0x000fc400078e00ff */
[----:B0-----:R-:W-:Y:S02]  /*c0b0*/  FADD.FTZ R9, R9, R6 ;  /* 0x0000000609097221 */ /* 0x001fe40000010000 */
[----:B------:R-:W0:Y:S04]  /*c0c0*/  SHFL.BFLY PT, R3, R0, 0x1, 0x1f ;  /* 0x0c201f0000037f89 */ /* 0x000e2800000e0000 */
[----:B------:R-:W1:Y:S01]  /*c0d0*/  SHFL.BFLY PT, R8, R9, 0x1, 0x1f ;  /* 0x0c201f0009087f89 */ /* 0x000e6200000e0000 */
[----:B0-----:R-:W-:Y:S01]  /*c0e0*/  FADD.FTZ R12, R0, R3 ;  /* 0x00000003000c7221 */ /* 0x001fe20000010000 */
[----:B------:R-:W-:Y:S02]  /*c0f0*/  IMAD.MOV R3, RZ, RZ, -R18 ;  /* 0x000000ffff037224 */ /* 0x000fe400078e0a12 */
[----:B------:R-:W-:-:S02]  /*c100*/  IMAD.U32 R0, RZ, RZ, UR37 ;  /* 0x00000025ff007e24 */ /* 0x000fc4000f8e00ff */
[----:B-1----:R-:W-:Y:S01]  /*c110*/  FADD.FTZ R13, R9, R8 ;  /* 0x00000008090d7221 */ /* 0x002fe20000010000 */
[----:B------:R-:W-:Y:S01]  /*c120*/  FSETP.NE.FTZ.AND P1, PT, R12, RZ, PT ;  /* 0x000000ff0c00720b */ /* 0x000fe20003f35000 */
[----:B------:R-:W-:Y:S01]  /*c130*/  UIADD3 UR37, UR37, 0x1, URZ ;  /* 0x0000000125257890 */ /* 0x000fe2000fffe03f */
[----:B------:R-:W-:Y:S01]  /*c140*/  ISETP.NE.AND P0, PT, R16, R3, PT ;  /* 0x000000031000720c */ /* 0x000fe20003f05270 */
[----:B------:R-:W-:Y:S01]  /*c150*/  IMAD.U32 R9, RZ, RZ, UR10 ;  /* 0x0000000aff097e24 */ /* 0x000fe2000f8e00ff */
[----:B------:R-:W-:Y:S01]  /*c160*/  FSETP.NE.FTZ.AND P2, PT, R13, RZ, PT ;  /* 0x000000ff0d00720b */ /* 0x000fe20003f55000 */
[----:B------:R-:W-:Y:S01]  /*c170*/  UISETP.NE.AND UP0, UPT, UR37, 0x2, UPT ;  /* 0x000000022500788c */ /* 0x000fe2000bf05270 */
[----:B------:R-:W-:-:S03]  /*c180*/  IMAD.MOV.U32 R3, RZ, RZ, -0x800000 ;  /* 0xff800000ff037424 */ /* 0x000fc600078e00ff */
[----:B------:R-:W-:Y:S02]  /*c190*/  USEL UR4, URZ, 0x1, UP0 ;  /* 0x000000013f047887 */ /* 0x000fe40008000000 */
[----:B------:R-:W-:Y:S02]  /*c1a0*/  USEL UR37, UR37, URZ, UP0 ;  /* 0x0000003f25257287 */ /* 0x000fe40008000000 */
[----:B------:R-:W0:Y:S01]  /*c1b0*/  @P1 MUFU.RCP R10, R12 ;  /* 0x0000000c000a1308 */ /* 0x000e220000001000 */
[----:B------:R-:W-:Y:S01]  /*c1c0*/  @P1 FMUL.FTZ R9, R9, 0.69314718246459960938 ;  /* 0x3f31721809091820 */ /* 0x000fe20000410000 */
[----:B------:R-:W-:Y:S01]  /*c1d0*/  @!P0 IMAD R0, R0, 0x40, R17 ;  /* 0x0000004000008824 */ /* 0x000fe200078e0211 */
[----:B------:R-:W-:-:S04]  /*c1e0*/  LOP3.LUT R2, R2, UR4, RZ, 0x3c, !PT ;  /* 0x0000000402027c12 */ /* 0x000fc8000f8e3cff */
[----:B------:R-:W-:Y:S01]  /*c1f0*/  @!P0 LEA R11, R0, UR38, 0x2 ;  /* 0x00000026000b8c11 */ /* 0x000fe2000f8e10ff */
[----:B------:R-:W-:Y:S01]  /*c200*/  @P2 MUFU.RCP R5, R13 ;  /* 0x0000000d00052308 */ /* 0x000fe20000001000 */
[----:B------:R-:W-:-:S07]  /*c210*/  IMAD.MOV.U32 R0, RZ, RZ, -0x800000 ;  /* 0xff800000ff007424 */ /* 0x000fce00078e00ff */
[----:B------:R-:W1:Y:S01]  /*c220*/  @P1 MUFU.LG2 R6, R12 ;  /* 0x0000000c00061308 */ /* 0x000e620000000c00 */
[-C--:B0-----:R-:W-:Y:S01]  /*c230*/  FMUL.FTZ R169, R24, R10.reuse ;  /* 0x0000000a18a97220 */ /* 0x081fe20000410000 */
[-C--:B--23--:R-:W-:Y:S01]  /*c240*/  FMUL.FTZ R165, R25, R10.reuse ;  /* 0x0000000a19a57220 */ /* 0x08cfe20000410000 */
        /* <DEDUP_REMOVED lines=64> */
[-C--:B------:R-:W-:Y:S01]  /*c650*/  FMUL.FTZ R26, R26, R5.reuse ;  /* 0x000000051a1a7220 */ /* 0x080fe20000410000 */
[-C--:B------:R-:W-:Y:S01]  /*c660*/  FMUL.FTZ R27, R27, R5.reuse ;  /* 0x000000051b1b7220 */ /* 0x080fe20000410000 */
[----:B------:R1:W-:Y:S01]  /*c670*/  @!P0 STS [R11+0x28820], R5 ;  /* 0x028820050b008388 */ /* 0x0003e20000000800 */
[----:B------:R-:W-:Y:S01]  /*c680*/  PLOP3.LUT P0, PT, PT, PT, PT, 0x8, 0x0 ;  /* 0x000000000000781c */ /* 0x000fe20003f0e170 */
[-C--:B------:R-:W-:Y:S01]  /*c690*/  FMUL.FTZ R30, R30, R5.reuse ;  /* 0x000000051e1e7220 */ /* 0x080fe20000410000 */
        /* <DEDUP_REMOVED lines=47> */
[-C--:B----4-:R-:W-:Y:S01]  /*c990*/  FMUL.FTZ R170, R119, R5.reuse ;  /* 0x0000000577aa7220 */ /* 0x090fe20000410000 */
        /* <DEDUP_REMOVED lines=19> */
.L_x_4356:
[----:B------:R-:W0:Y:S08]  /*cad0*/  S2UR UR4, SR_CgaCtaId ;  /* 0x00000000000479c3 */ /* 0x000e300000008800 */
[----:B------:R-:W-:Y:S06]  /*cae0*/  BAR.SYNC.DEFER_BLOCKING 0x5, 0x120 ;  /* 0x0144800000007b1d */ /* 0x000fec0000010000 */
[----:B------:R-:W-:Y:S01]  /*caf0*/  UMOV UR38, 0x400 ;  /* 0x0000040000267882 */ /* 0x000fe20000000000 */
[----:B------:R-:W-:Y:S01]  /*cb00*/  BSSY B0, `(.L_x_4441) ;  /* 0x0000290000007945 */ /* 0x000fe20003800000 */
[----:B0-----:R-:W-:-:S09]  /*cb10*/  ULEA UR38, UR4, UR38, 0x18 ;  /* 0x0000002604267291 */ /* 0x001fd2000f8ec03f */
[----:B------:R-:W0:Y:S02]  /*cb20*/  LDS.128 R4, [UR38+0x28cd0] ;  /* 0x028cd026ff047984 */ /* 0x000e240008000c00 */
[----:B0-----:R-:W-:Y:S02]  /*cb30*/  R2UR UR47, R5 ;  /* 0x00000000052f72ca */ /* 0x001fe400000e0000 */
[----:B------:R-:W-:Y:S02]  /*cb40*/  R2UR UR6, R6 ;  /* 0x00000000060672ca */ /* 0x000fe400000e0000 */
[----:B------:R-:W-:Y:S01]  /*cb50*/  R2UR UR5, R7 ;  /* 0x00000000070572ca */ /* 0x000fe200000e0000 */
[----:B------:R-:W-:Y:S06]  /*cb60*/  BAR.ARV 0x4, 0x120 ;  /* 0x0104800000007b1d */ /* 0x000fec0000002000 */
[----:B------:R-:W-:Y:S08]  /*cb70*/  @P0 BRA `(.L_x_4442) ;  /* 0x0000001c00580947 */ /* 0x000ff00003800000 */
[----:B------:R-:W0:Y:S08]  /*cb80*/  S2UR UR4, SR_SWINHI ;  /* 0x00000000000479c3 */ /* 0x000e300000002f00 */
[----:B------:R-:W-:Y:S01]  /*cb90*/  BAR.SYNC.DEFER_BLOCKING 0x1, 0x100 ;  /* 0x0044000000007b1d */ /* 0x000fe20000010000 */
[----:B------:R-:W-:Y:S02]  /*cba0*/  F2FP.F16.F32.PACK_AB R40, R41, R40 ;  /* 0x000000282928723e */ /* 0x000fe400000000ff */
[----:B------:R-:W-:-:S02]  /*cbb0*/  F2FP.F16.F32.PACK_AB R41, R43, R42 ;  /* 0x0000002a2b29723e */ /* 0x000fc400000000ff */
[----:B------:R-:W-:Y:S01]  /*cbc0*/  F2FP.F16.F32.PACK_AB R48, R49, R48 ;  /* 0x000000303130723e */ /* 0x000fe200000000ff */
[----:B------:R-:W-:Y:S01]  /*cbd0*/  ULDC.64 UR10, c[0x0][0xbe0] ;  /* 0x0002f800000a7ab9 */ /* 0x000fe20000000a00 */
[----:B------:R-:W-:Y:S01]  /*cbe0*/  F2FP.F16.F32.PACK_AB R42, R45, R44 ;  /* 0x0000002c2d2a723e */ /* 0x000fe200000000ff */
[----:B------:R-:W-:Y:S01]  /*cbf0*/  UISETP.NE.U32.AND UP1, UPT, UR10, URZ, UPT ;  /* 0x0000003f0a00728c */ /* 0x000fe2000bf25070 */
[----:B------:R-:W-:Y:S02]  /*cc00*/  F2FP.F16.F32.PACK_AB R43, R47, R46 ;  /* 0x0000002e2f2b723e */ /* 0x000fe400000000ff */
[----:B------:R-:W-:Y:S01]  /*cc10*/  F2FP.F16.F32.PACK_AB R49, R51, R50 ;  /* 0x000000323331723e */ /* 0x000fe200000000ff */
[----:B------:R-:W-:Y:S01]  /*cc20*/  UISETP.NE.AND.EX UP1, UPT, UR11, URZ, UPT, UP1 ;  /* 0x0000003f0b00728c */ /* 0x000fe2000bf25310 */
[----:B------:R-:W-:Y:S02]  /*cc30*/  F2FP.F16.F32.PACK_AB R56, R57, R56 ;  /* 0x000000383938723e */ /* 0x000fe400000000ff */
[----:B------:R-:W-:Y:S01]  /*cc40*/  F2FP.F16.F32.PACK_AB R50, R53, R52 ;  /* 0x000000343532723e */ /* 0x000fe200000000ff */
[----:B------:R-:W-:Y:S01]  /*cc50*/  ULDC.64 UR10, c[0x0][0xbd8] ;  /* 0x0002f600000a7ab9 */ /* 0x000fe20000000a00 */
[----:B------:R-:W-:Y:S01]  /*cc60*/  F2FP.F16.F32.PACK_AB R51, R55, R54 ;  /* 0x000000363733723e */ /* 0x000fe200000000ff */
[----:B------:R-:W-:Y:S01]  /*cc70*/  UIMAD.WIDE UR10, UR43, 0x4, UR10 ;  /* 0x000000042b0a78a5 */ /* 0x000fe2000f8e020a */
        /* <DEDUP_REMOVED lines=14> */
[----:B------:R-:W-:-:S02]  /*cd60*/  F2FP.F16.F32.PACK_AB R67, R71, R70 ;  /* 0x000000464743723e */ /* 0x000fc400000000ff */
[C---:B------:R-:W-:Y:S01]  /*cd70*/  IADD3 R173, P1, R4.reuse, 0x20, RZ ;  /* 0x0000002004ad7810 */ /* 0x040fe20007f3e0ff */
[----:B------:R-:W-:Y:S01]  /*cd80*/  UISETP.NE.AND.EX UP0, UPT, UR9, URZ, UPT, UP0 ;  /* 0x0000003f0900728c */ /* 0x000fe2000bf05300 */
[C---:B------:R-:W-:Y:S02]  /*cd90*/  LOP3.LUT R7, R4.reuse, 0x380, RZ, 0xc0, !PT ;  /* 0x0000038004077812 */ /* 0x040fe400078ec0ff */
[C---:B------:R-:W-:Y:S01]  /*cda0*/  IADD3 R12, P0, R4.reuse, 0x40, RZ ;  /* 0x00000040040c7810 */ /* 0x040fe20007f1e0ff */
[--C-:B------:R-:W-:Y:S01]  /*cdb0*/  IMAD.X R11, RZ, RZ, R5.reuse, P1 ;  /* 0x000000ffff0b7224 */ /* 0x100fe200008e0605 */
[C---:B------:R-:W-:Y:S01]  /*cdc0*/  IADD3 R177, P3, R4.reuse, 0x2000, RZ ;  /* 0x0000200004b17810 */ /* 0x040fe20007f7e0ff */
[----:B------:R-:W-:Y:S01]  /*cdd0*/  @UP1 ULDC.64 UR8, c[0x0][0xbe0] ;  /* 0x0002f80000081ab9 */ /* 0x000fe20000000a00 */
        /* <DEDUP_REMOVED lines=10> */
[----:B------:R-:W-:Y:S01]  /*ce80*/  SHF.R.U64 R7, R7, 0x3, RZ ;  /* 0x0000000307077819 */ /* 0x000fe200000012ff */
[----:B------:R-:W-:Y:S01]  /*ce90*/  IMAD.X R95, RZ, RZ, R5, P1 ;  /* 0x000000ffff5f7224 */ /* 0x000fe200008e0605 */
[----:B------:R-:W-:Y:S01]  /*cea0*/  IADD3.X R15, RZ, R5, RZ, P4, !PT ;  /* 0x00000005ff0f7210 */ /* 0x000fe200027fe4ff */
[----:B------:R-:W-:Y:S01]  /*ceb0*/  @UP1 UIMAD.WIDE UR8, UR43, 0x4, UR8 ;  /* 0x000000042b0818a5 */ /* 0x000fe2000f8e0208 */
[----:B------:R-:W-:-:S02]  /*cec0*/  IADD3 R193, P0, R4, 0x4020, RZ ;  /* 0x0000402004c17810 */ /* 0x000fc40007f1e0ff */
        /* <DEDUP_REMOVED lines=13> */
[----:B------:R-:W-:Y:S01]  /*cfa0*/  LOP3.LUT R7, R12, 0x380, RZ, 0xc0, !PT ;  /* 0x000003800c077812 */ /* 0x000fe200078ec0ff */
[----:B------:R-:W-:Y:S01]  /*cfb0*/  IMAD.X R9, RZ, RZ, R5, P1 ;  /* 0x000000ffff097224 */ /* 0x000fe200008e0605 */
[----:B------:R-:W-:-:S02]  /*cfc0*/  LOP3.LUT R6, R173, 0x380, RZ, 0xc0, !PT ;  /* 0x00000380ad067812 */ /* 0x000fc400078ec0ff */
[----:B------:R-:W-:Y:S02]  /*cfd0*/  SHF.R.U64 R7, R7, 0x3, RZ ;  /* 0x0000000307077819 */ /* 0x000fe400000012ff */
[----:B------:R-:W-:Y:S02]  /*cfe0*/  SHF.R.U64 R6, R6, 0x3, RZ ;  /* 0x0000000306067819 */ /* 0x000fe400000012ff */
[----:B------:R-:W-:Y:S02]  /*cff0*/  LOP3.LUT R12, R7, R12, RZ, 0x3c, !PT ;  /* 0x0000000c070c7212 */ /* 0x000fe400078e3cff */
[----:B------:R-:W-:Y:S02]  /*d000*/  LOP3.LUT R7, R28, 0x380, RZ, 0xc0, !PT ;  /* 0x000003801c077812 */ /* 0x000fe400078ec0ff */
[----:B------:R-:W-:Y:S02]  /*d010*/  LOP3.LUT R10, R6, R173, RZ, 0x3c, !PT ;  /* 0x000000ad060a7212 */ /* 0x000fe400078e3cff */
        /* <DEDUP_REMOVED lines=10> */
[----:B------:R-:W-:Y:S02]  /*d0c0*/  MOV R173, R4 ;  /* 0x0000000400ad7202 */ /* 0x000fe40000000f00 */
[----:B------:R-:W-:Y:S02]  /*d0d0*/  LOP3.LUT R7, R199, 0x380, RZ, 0xc0, !PT ;  /* 0x00000380c7077812 */ /* 0x000fe400078ec0ff */
[----:B------:R-:W-:-:S02]  /*d0e0*/  LOP3.LUT R14, R175, 0x380, RZ, 0xc0, !PT ;  /* 0x00000380af0e7812 */ /* 0x000fc400078ec0ff */
[----:B------:R-:W-:Y:S02]  /*d0f0*/  F2FP.F16.F32.PACK_AB R5, R27, R26 ;  /* 0x0000001a1b05723e */ /* 0x000fe400000000ff */
[----:B------:R-:W-:Y:S02]  /*d100*/  LOP3.LUT R20, R177, 0x380, RZ, 0xc0, !PT ;  /* 0x00000380b1147812 */ /* 0x000fe400078ec0ff */
[----:B------:R-:W-:Y:S02]  /*d110*/  LOP3.LUT R98, R6, R193, RZ, 0x3c, !PT ;  /* 0x000000c106627212 */ /* 0x000fe400078e3cff */
[----:B------:R-:W-:Y:S02]  /*d120*/  LOP3.LUT R27, R174, 0x380, RZ, 0xc0, !PT ;  /* 0x00000380ae1b7812 */ /* 0x000fe400078ec0ff */
[----:B------:R-:W-:Y:S02]  /*d130*/  LOP3.LUT R26, R201, 0x380, RZ, 0xc0, !PT ;  /* 0x00000380c91a7812 */ /* 0x000fe400078ec0ff */
[----:B------:R-:W-:-:S02]  /*d140*/  F2FP.F16.F32.PACK_AB R6, R8, R167 ;  /* 0x000000a70806723e */ /* 0x000fc400000000ff */
[----:B------:R-:W-:Y:S02]  /*d150*/  SHF.R.U64 R8, R7, 0x3, RZ ;  /* 0x0000000307087819 */ /* 0x000fe400000012ff */
[----:B------:R-:W-:Y:S02]  /*d160*/  SHF.R.U64 R14, R14, 0x3, RZ ;  /* 0x000000030e0e7819 */ /* 0x000fe400000012ff */
[----:B------:R-:W-:Y:S02]  /*d170*/  LOP3.LUT R90, R181, 0x380, RZ, 0xc0, !PT ;  /* 0x00000380b55a7812 */ /* 0x000fe400078ec0ff */
[----:B------:R-:W-:Y:S02]  /*d180*/  F2FP.F16.F32.PACK_AB R4, R165, R169 ;  /* 0x000000a9a504723e */ /* 0x000fe400000000ff */
[----:B------:R-:W-:Y:S02]  /*d190*/  F2FP.F16.F32.PACK_AB R7, R31, R30 ;  /* 0x0000001e1f07723e */ /* 0x000fe400000000ff */
[----:B------:R-:W-:-:S02]  /*d1a0*/  SHF.R.U64 R20, R20, 0x3, RZ ;  /* 0x0000000314147819 */ /* 0x000fc400000012ff */
[----:B------:R-:W-:Y:S01]  /*d1b0*/  LOP3.LUT R94, R183, 0x380, RZ, 0xc0, !PT ;  /* 0x00000380b75e7812 */ /* 0x000fe200078ec0ff */
[----:B------:R0:W-:Y:S01]  /*d1c0*/  STSM.16.M88.4 [R173], R4 ;  /* 0x00000004ad007844 */ /* 0x0001e20000000200 */
[----:B------:R-:W-:Y:S02]  /*d1d0*/  SHF.R.U64 R27, R27, 0x3, RZ ;  /* 0x000000031b1b7819 */ /* 0x000fe400000012ff */
[----:B------:R-:W-:Y:S02]  /*d1e0*/  LOP3.LUT R106, R195, 0x380, RZ, 0xc0, !PT ;  /* 0x00000380c36a7812 */ /* 0x000fe400078ec0ff */
[----:B------:R-:W-:Y:S02]  /*d1f0*/  SHF.R.U64 R26, R26, 0x3, RZ ;  /* 0x000000031a1a7819 */ /* 0x000fe400000012ff */
[----:B------:R-:W-:Y:S02]  /*d200*/  LOP3.LUT R14, R14, R175, RZ, 0x3c, !PT ;  /* 0x000000af0e0e7212 */ /* 0x000fe400078e3cff */
[----:B------:R-:W-:-:S02]  /*d210*/  SHF.R.U64 R90, R90, 0x3, RZ ;  /* 0x000000035a5a7819 */ /* 0x000fc400000012ff */
[----:B------:R-:W-:Y:S02]  /*d220*/  LOP3.LUT R114, R8, R199, RZ, 0x3c, !PT ;  /* 0x000000c708727212 */ /* 0x000fe400078e3cff */
[----:B------:R-:W-:Y:S02]  /*d230*/  LOP3.LUT R20, R20, R177, RZ, 0x3c, !PT ;  /* 0x000000b114147212 */ /* 0x000fe400078e3cff */
[----:B------:R-:W-:Y:S02]  /*d240*/  SHF.R.U64 R94, R94, 0x3, RZ ;  /* 0x000000035e5e7819 */ /* 0x000fe400000012ff */
[----:B------:R-:W-:Y:S02]  /*d250*/  LOP3.LUT R110, R197, 0x380, RZ, 0xc0, !PT ;  /* 0x00000380c56e7812 */ /* 0x000fe400078ec0ff */
[----:B------:R-:W-:Y:S02]  /*d260*/  LOP3.LUT R8, R27, R174, RZ, 0x3c, !PT ;  /* 0x000000ae1b087212 */ /* 0x000fe400078e3cff */
[----:B------:R-:W-:-:S02]  /*d270*/  SHF.R.U64 R106, R106, 0x3, RZ ;  /* 0x000000036a6a7819 */ /* 0x000fc400000012ff */
[----:B------:R-:W-:Y:S02]  /*d280*/  LOP3.LUT R118, R26, R201, RZ, 0x3c, !PT ;  /* 0x000000c91a767212 */ /* 0x000fe400078e3cff */
[----:B------:R-:W-:Y:S02]  /*d290*/  MOV R27, R10 ;  /* 0x0000000a001b7202 */ /* 0x000fe40000000f00 */
[----:B0-----:R-:W-:Y:S02]  /*d2a0*/  F2FP.F16.F32.PACK_AB R4, R33, R159 ;  /* 0x0000009f2104723e */ /* 0x001fe400000000ff */
[----:B------:R-:W-:Y:S02]  /*d2b0*/  F2FP.F16.F32.PACK_AB R5, R35, R34 ;  /* 0x000000222305723e */ /* 0x000fe400000000ff */
[----:B------:R-:W-:Y:S02]  /*d2c0*/  F2FP.F16.F32.PACK_AB R6, R37, R36 ;  /* 0x000000242506723e */ /* 0x000fe400000000ff */
[----:B------:R-:W-:-:S02]  /*d2d0*/  F2FP.F16.F32.PACK_AB R7, R39, R38 ;  /* 0x000000262707723e */ /* 0x000fc400000000ff */
[----:B------:R-:W-:Y:S02]  /*d2e0*/  MOV R26, R12 ;  /* 0x0000000c001a7202 */ /* 0x000fe40000000f00 */
[----:B------:R-:W-:Y:S01]  /*d2f0*/  LOP3.LUT R90, R90, R181, RZ, 0x3c, !PT ;  /* 0x000000b55a5a7212 */ /* 0x000fe200078e3cff */
[----:B------:R0:W-:Y:S01]  /*d300*/  STSM.16.M88.4 [R27], R4 ;  /* 0x000000041b007844 */ /* 0x0001e20000000200 */
[----:B------:R-:W-:Y:S02]  /*d310*/  MOV R15, R14 ;  /* 0x0000000e000f7202 */ /* 0x000fe40000000f00 */
[----:B------:R-:W-:Y:S01]  /*d320*/  LOP3.LUT R94, R94, R183, RZ, 0x3c, !PT ;  /* 0x000000b75e5e7212 */ /* 0x000fe200078e3cff */
[----:B------:R-:W-:Y:S01]  /*d330*/  STSM.16.M88.4 [R26], R40 ;  /* 0x000000281a007844 */ /* 0x000fe20000000200 */
[----:B------:R-:W-:Y:S02]  /*d340*/  SHF.R.U64 R110, R110, 0x3, RZ ;  /* 0x000000036e6e7819 */ /* 0x000fe400000012ff */
[----:B------:R-:W-:Y:S01]  /*d350*/  MOV R20, R20 ;  /* 0x0000001400147202 */ /* 0x000fe20000000f00 */
[----:B------:R-:W-:Y:S01]  /*d360*/  STSM.16.M88.4 [R15], R48 ;  /* 0x000000300f007844 */ /* 0x000fe20000000200 */
[----:B------:R-:W-:-:S02]  /*d370*/  LOP3.LUT R106, R106, R195, RZ, 0x3c, !PT ;  /* 0x000000c36a6a7212 */ /* 0x000fc400078e3cff */
[----:B------:R-:W-:Y:S01]  /*d380*/  MOV R24, R24 ;  /* 0x0000001800187202 */ /* 0x000fe20000000f00 */
[----:B------:R-:W-:Y:S01]  /*d390*/  STSM.16.M88.4 [R20], R56 ;  /* 0x0000003814007844 */ /* 0x000fe20000000200 */
[----:B------:R-:W-:Y:S02]  /*d3a0*/  F2FP.F16.F32.PACK_AB R73, R75, R74 ;  /* 0x0000004a4b49723e */ /* 0x000fe400000000ff */
[----:B------:R-:W-:Y:S01]  /*d3b0*/  F2FP.F16.F32.PACK_AB R80, R81, R80 ;  /* 0x000000505150723e */ /* 0x000fe200000000ff */
[----:B------:R-:W-:Y:S01]  /*d3c0*/  STSM.16.M88.4 [R24], R64 ;  /* 0x0000004018007844 */ /* 0x000fe20000000200 */
[----:B------:R-:W-:Y:S01]  /*d3d0*/  MOV R28, R28 ;  /* 0x0000001c001c7202 */ /* 0x000fe20000000f00 */
[----:B0-----:R-:W-:Y:S01]  /*d3e0*/  IMAD.U32 R6, RZ, RZ, UR10 ;  /* 0x0000000aff067e24 */ /* 0x001fe2000f8e00ff */
        /* <DEDUP_REMOVED lines=8> */
[----:B------:R-:W-:Y:S01]  /*d470*/  LOP3.LUT R110, R110, R197, RZ, 0x3c, !PT ;  /* 0x000000c56e6e7212 */ /* 0x000fe200078e3cff */
[----:B------:R-:W-:Y:S01]  /*d480*/  STSM.16.M88.4 [R14], R80 ;  /* 0x000000500e007844 */ /* 0x000fe20000000200 */
[----:B------:R-:W-:-:S02]  /*d490*/  MOV R94, R94 ;  /* 0x0000005e005e7202 */ /* 0x000fc40000000f00 */
[----:B------:R-:W-:Y:S02]  /*d4a0*/  MOV R13, R98 ;  /* 0x00000062000d7202 */ /* 0x000fe40000000f00 */
        /* <DEDUP_REMOVED lines=29> */
[----:B------:R-:W-:Y:S01]  /*d680*/  F2FP.F16.F32.PACK_AB R136, R137, R136 ;  /* 0x000000888988723e */ /* 0x000fe200000000ff */
[----:B------:R-:W-:Y:S01]  /*d690*/  STSM.16.M88.4 [R110], R120 ;  /* 0x000000786e007844 */ /* 0x000fe20000000200 */
        /* <DEDUP_REMOVED lines=9> */
[----:B------:R-:W-:Y:S01]  /*d730*/  MOV R10, R8 ;  /* 0x00000008000a7202 */ /* 0x000fe20000000f00 */
[----:B------:R2:W-:Y:S01]  /*d740*/  STSM.16.M88.4 [R118], R136 ;  /* 0x0000008876007844 */ /* 0x0005e20000000200 */
[----:B------:R-:W-:Y:S01]  /*d750*/  F2FP.F16.F32.PACK_AB R146, R149, R148 ;  /* 0x000000949592723e */ /* 0x000fe200000000ff */
[----:B------:R-:W-:Y:S01]  /*d760*/  IMAD.U32 R8, RZ, RZ, UR8 ;  /* 0x00000008ff087e24 */ /* 0x000fe2000f8e00ff */
[----:B------:R-:W-:Y:S01]  /*d770*/  F2FP.F16.F32.PACK_AB R147, R151, R150 ;  /* 0x000000969793723e */ /* 0x000fe200000000ff */
[----:B------:R-:W-:Y:S01]  /*d780*/  IMAD.U32 R9, RZ, RZ, UR9 ;  /* 0x00000009ff097e24 */ /* 0x000fe2000f8e00ff */
[----:B------:R-:W-:-:S02]  /*d790*/  PLOP3.LUT P6, PT, PT, PT, UP1, 0x80, 0x0 ;  /* 0x000000000000781c */ /* 0x000fc40003fcf018 */
[----:B------:R-:W-:Y:S01]  /*d7a0*/  PLOP3.LUT P0, PT, PT, PT, UP0, 0x80, 0x0 ;  /* 0x000000000000781c */ /* 0x000fe20003f0f008 */
[----:B------:R2:W-:Y:S01]  /*d7b0*/  STSM.16.M88.4 [R10], R144 ;  /* 0x000000900a007844 */ /* 0x0005e20000000200 */
[----:B------:R-:W-:Y:S01]  /*d7c0*/  MOV R7, UR11 ;  /* 0x0000000b00077c02 */ /* 0x000fe20008000f00 */
[----:B------:R-:W-:Y:S08]  /*d7d0*/  BAR.SYNC.DEFER_BLOCKING 0x1, 0x100 ;  /* 0x0044000000007b1d */ /* 0x000ff00000010000 */
[----:B------:R3:W4:Y:S04]  /*d7e0*/  @P6 LDG.E R8, desc[UR48][R8.64] ;  /* 0x0000003008086981 */ /* 0x000728000c1e1900 */
[----:B------:R-:W5:Y:S01]  /*d7f0*/  @P0 LDG.E R5, desc[UR48][R6.64] ;  /* 0x0000003006050981 */ /* 0x000f62000c1e1900 */
[----:B0-----:R-:W-:Y:S01]  /*d800*/  IMAD R11, R188, 0x40, R185 ;  /* 0x00000040bc0b7824 */ /* 0x001fe200078e02b9 */
[----:B------:R-:W-:Y:S01]  /*d810*/  ULDC UR7, c[0x0][0xa88] ;  /* 0x0002a20000077ab9 */ /* 0x000fe20000000800 */
[----:B------:R-:W-:-:S02]  /*d820*/  UMOV UR4, URZ ;  /* 0x0000003f00047c82 */ /* 0x000fc40008000000 */
[----:B------:R-:W-:-:S03]  /*d830*/  IMAD.WIDE R134, R11, 0x2, R134 ;  /* 0x000000020b867825 */ /* 0x000fc600078e0286 */
[C---:B------:R-:W-:Y:S02]  /*d840*/  IADD3 R11, P2, R134.reuse, 0x1000, RZ ;  /* 0x00001000860b7810 */ /* 0x040fe40007f5e0ff */
[C---:B------:R-:W-:Y:S02]  /*d850*/  IADD3 R29, P1, R134.reuse, 0x2000, RZ ;  /* 0x00002000861d7810 */ /* 0x040fe40007f3e0ff */
[----:B---3--:R-:W-:Y:S02]  /*d860*/  P2R R9, PR, RZ, 0x4 ;  /* 0x00000004ff097803 */ /* 0x008fe40000000000 */
[C---:B------:R-:W-:Y:S02]  /*d870*/  IADD3 R13, P2, R134.reuse, 0x3000, RZ ;  /* 0x00003000860d7810 */ /* 0x040fe40007f5e0ff */
[C---:B------:R-:W-:Y:S02]  /*d880*/  IADD3 R37, P3, R134.reuse, 0x4000, RZ ;  /* 0x0000400086257810 */ /* 0x040fe40007f7e0ff */
[----:B------:R-:W-:-:S02]  /*d890*/  IADD3 R25, P4, R134, 0x5000, RZ ;  /* 0x0000500086197810 */ /* 0x000fc40007f9e0ff */
[----:B------:R-:W-:Y:S02]  /*d8a0*/  IADD3 R41, P5, R134, 0x6000, RZ ;  /* 0x0000600086297810 */ /* 0x000fe40007fbe0ff */
[----:B------:R-:W-:Y:S02]  /*d8b0*/  LOP3.LUT R4, R11, 0x380, RZ, 0xc0, !PT ;  /* 0x000003800b047812 */ /* 0x000fe400078ec0ff */
[----:B------:R-:W-:Y:S02]  /*d8c0*/  LOP3.LUT R28, R29, 0x380, RZ, 0xc0, !PT ;  /* 0x000003801d1c7812 */ /* 0x000fe400078ec0ff */
[----:B-1----:R-:W-:Y:S02]  /*d8d0*/  LOP3.LUT R12, R13, 0x380, RZ, 0xc0, !PT ;  /* 0x000003800d0c7812 */ /* 0x002fe400078ec0ff */
[----:B------:R-:W-:Y:S02]  /*d8e0*/  LOP3.LUT R36, R37, 0x380, RZ, 0xc0, !PT ;  /* 0x0000038025247812 */ /* 0x000fe400078ec0ff */
[----:B------:R-:W-:-:S02]  /*d8f0*/  LOP3.LUT R24, R25, 0x380, RZ, 0xc0, !PT ;  /* 0x0000038019187812 */ /* 0x000fc400078ec0ff */
[----:B------:R-:W-:Y:S02]  /*d900*/  LOP3.LUT R40, R41, 0x380, RZ, 0xc0, !PT ;  /* 0x0000038029287812 */ /* 0x000fe400078ec0ff */
[----:B------:R-:W-:Y:S02]  /*d910*/  SHF.R.U64 R4, R4, 0x3, RZ ;  /* 0x0000000304047819 */ /* 0x000fe400000012ff */
        /* <DEDUP_REMOVED lines=10> */
[----:B------:R-:W-:Y:S02]  /*d9c0*/  LOP3.LUT R40, R40, R41, RZ, 0x3c, !PT ;  /* 0x0000002928287212 */ /* 0x000fe400078e3cff */
[----:B----4-:R-:W-:Y:S02]  /*d9d0*/  @P6 R2UR UR7, R8 ;  /* 0x00000000080762ca */ /* 0x010fe400000e0000 */
[----:B-----5:R-:W-:Y:S01]  /*d9e0*/  @P0 R2UR UR4, R5 ;  /* 0x00000000050402ca */ /* 0x020fe200000e0000 */
[----:B--2---:R-:W-:-:S14]  /*d9f0*/  @P6 BRA `(.L_x_4443) ;  /* 0x0000000000186947 */ /* 0x004fdc0003800000 */
[----:B------:R-:W-:Y:S05]  /*da00*/  @!P0 BRA `(.L_x_4443) ;  /* 0x0000000000148947 */ /* 0x000fea0003800000 */
[----:B------:R-:W2:Y:S04]  /*da10*/  LDG.E R10, desc[UR48][R6.64] ;  /* 0x00000030060a7981 */ /* 0x000ea8000c1e1900 */
[----:B------:R-:W3:Y:S01]  /*da20*/  LDG.E R8, desc[UR48][R6.64+0x4] ;  /* 0x0000043006087981 */ /* 0x000ee2000c1e1900 */
[----:B--2---:R-:W-:Y:S02]  /*da30*/  R2UR UR8, R10 ;  /* 0x000000000a0872ca */ /* 0x004fe400000e0000 */
[----:B---3--:R-:W-:-:S13]  /*da40*/  R2UR UR7, R8 ;  /* 0x00000000080772ca */ /* 0x008fda00000e0000 */
[----:B------:R-:W-:-:S12]  /*da50*/  UIADD3 UR7, -UR8, UR7, URZ ;  /* 0x0000000708077290 */ /* 0x000fd8000fffe13f */
.L_x_4443:
        /* <DEDUP_REMOVED lines=10> */
[--C-:B------:R-:W-:Y:S01]  /*db00*/  IMAD.X R25, RZ, RZ, R135.reuse, P4 ;  /* 0x000000ffff197224 */ /* 0x100fe200020e0687 */
[----:B------:R-:W-:Y:S01]  /*db10*/  LOP3.LUT R48, R49, 0x380, RZ, 0xc0, !PT ;  /* 0x0000038031307812 */ /* 0x000fe200078ec0ff */
[--C-:B------:R-:W-:Y:S01]  /*db20*/  IMAD.X R41, RZ, RZ, R135.reuse, P5 ;  /* 0x000000ffff297224 */ /* 0x100fe200028e0687 */
[----:B------:R-:W-:Y:S01]  /*db30*/  LOP3.LUT R44, R45, 0x380, RZ, 0xc0, !PT ;  /* 0x000003802d2c7812 */ /* 0x000fe200078ec0ff */
[----:B------:R-:W-:Y:S01]  /*db40*/  USHF.R.S32.HI UR8, URZ, 0x1f, UR43 ;  /* 0x0000001f3f087899 */ /* 0x000fe2000801142b */
[----:B------:R-:W-:Y:S01]  /*db50*/  SHF.R.U64 R48, R48, 0x3, RZ ;  /* 0x0000000330307819 */ /* 0x000fe200000012ff */
[----:B------:R-:W-:Y:S01]  /*db60*/  USHF.R.S32.HI UR11, URZ, 0x1f, UR4 ;  /* 0x0000001f3f0b7899 */ /* 0x000fe20008011404 */
[----:B------:R-:W-:Y:S01]  /*db70*/  SHF.R.U64 R32, R32, 0x3, RZ ;  /* 0x0000000320207819 */ /* 0x000fe200000012ff */
[----:B------:R-:W-:Y:S01]  /*db80*/  USHF.R.S32.HI UR14, URZ, 0x1f, UR41 ;  /* 0x0000001f3f0e7899 */ /* 0x000fe20008011429 */
[----:B------:R-:W-:Y:S01]  /*db90*/  SHF.R.U64 R44, R44, 0x3, RZ ;  /* 0x000000032c2c7819 */ /* 0x000fe200000012ff */
[----:B------:R-:W-:Y:S01]  /*dba0*/  USEL UR15, UR43, URZ, !UP0 ;  /* 0x0000003f2b0f7287 */ /* 0x000fe2000c000000 */
[----:B------:R-:W-:Y:S01]  /*dbb0*/  LOP3.LUT R48, R48, R49, RZ, 0x3c, !PT ;  /* 0x0000003130307212 */ /* 0x000fe200078e3cff */
[--C-:B------:R-:W-:Y:S01]  /*dbc0*/  IMAD.X R49, RZ, RZ, R135.reuse, P6 ;  /* 0x000000ffff317224 */ /* 0x100fe200030e0687 */
[----:B------:R-:W-:Y:S01]  /*dbd0*/  LOP3.LUT R32, R32, R33, RZ, 0x3c, !PT ;  /* 0x0000002120207212 */ /* 0x000fe200078e3cff */
[--C-:B------:R-:W-:Y:S01]  /*dbe0*/  IMAD.X R33, RZ, RZ, R135.reuse, P0 ;  /* 0x000000ffff217224 */ /* 0x100fe200000e0687 */
[----:B0-----:R-:W-:Y:S01]  /*dbf0*/  ISETP.NE.AND P6, PT, R6, RZ, PT ;  /* 0x000000ff0600720c */ /* 0x001fe20003fc5270 */
[----:B------:R-:W-:Y:S01]  /*dc00*/  USEL UR16, UR8, URZ, !UP0 ;  /* 0x0000003f08107287 */ /* 0x000fe2000c000000 */
[----:B------:R-:W-:Y:S01]  /*dc10*/  LOP3.LUT R44, R44, R45, RZ, 0x3c, !PT ;  /* 0x0000002d2c2c7212 */ /* 0x000fe200078e3cff */
[----:B------:R-:W-:Y:S01]  /*dc20*/  IMAD.X R45, RZ, RZ, R135, P1 ;  /* 0x000000ffff2d7224 */ /* 0x000fe200008e0687 */
[----:B------:R-:W-:-:S02]  /*dc30*/  IADD3 R57, P2, R134, 0xa000, RZ ;  /* 0x0000a00086397810 */ /* 0x000fc40007f5e0ff */
[C---:B------:R-:W-:Y:S02]  /*dc40*/  IADD3 R53, P3, R134.reuse, 0xb000, RZ ;  /* 0x0000b00086357810 */ /* 0x040fe40007f7e0ff */
[C---:B------:R-:W-:Y:S02]  /*dc50*/  IADD3 R65, P4, R134.reuse, 0xc000, RZ ;  /* 0x0000c00086417810 */ /* 0x040fe40007f9e0ff */
[C---:B------:R-:W-:Y:S02]  /*dc60*/  IADD3 R61, P5, R134.reuse, 0xd000, RZ ;  /* 0x0000d000863d7810 */ /* 0x040fe40007fbe0ff */
[C---:B------:R-:W-:Y:S02]  /*dc70*/  IADD3 R73, P0, R134.reuse, 0xe000, RZ ;  /* 0x0000e00086497810 */ /* 0x040fe40007f1e0ff */
[----:B------:R-:W-:Y:S02]  /*dc80*/  IADD3 R7, P1, R134, 0xf000, RZ ;  /* 0x0000f00086077810 */ /* 0x000fe40007f3e0ff */
[----:B------:R-:W-:-:S02]  /*dc90*/  LOP3.LUT R56, R57, 0x380, RZ, 0xc0, !PT ;  /* 0x0000038039387812 */ /* 0x000fc400078ec0ff */
[----:B------:R-:W-:Y:S02]  /*dca0*/  LOP3.LUT R52, R53, 0x380, RZ, 0xc0, !PT ;  /* 0x0000038035347812 */ /* 0x000fe400078ec0ff */
        /* <DEDUP_REMOVED lines=22> */
[----:B------:R-:W-:-:S02]  /*de10*/  LOP3.LUT R134, R9, R134, RZ, 0x3c, !PT ;  /* 0x0000008609867212 */ /* 0x000fc400078e3cff */
[----:B------:R-:W-:Y:S02]  /*de20*/  IADD3.X R69, RZ, R135, RZ, P1, !PT ;  /* 0x00000087ff457210 */ /* 0x000fe40000ffe4ff */
[----:B------:R-:W-:Y:S01]  /*de30*/  LOP3.LUT R68, R6, R7, RZ, 0x3c, !PT ;  /* 0x0000000706447212 */ /* 0x000fe200078e3cff */
[----:B------:R-:W-:Y:S06]  /*de40*/  @P6 BRA `(.L_x_4444) ;  /* 0x00000000006c6947 */ /* 0x000fec0003800000 */
[----:B------:R-:W-:Y:S01]  /*de50*/  ULDC.64 UR12, c[0x0][0xb70] ;  /* 0x0002dc00000c7ab9 */ /* 0x000fe20000000a00 */
[----:B------:R-:W-:Y:S01]  /*de60*/  UMOV UR8, UR4 ;  /* 0x0000000400087c82 */ /* 0x000fe20008000000 */
[----:B------:R-:W-:Y:S01]  /*de70*/  UIMAD UR10, UR14, UR12, URZ ;  /* 0x0000000c0e0a72a4 */ /* 0x000fe2000f8e023f */
[----:B------:R-:W-:Y:S01]  /*de80*/  IMAD.U32 R8, RZ, RZ, UR42 ;  /* 0x0000002aff087e24 */ /* 0x000fe2000f8e00ff */
[----:B------:R-:W-:Y:S01]  /*de90*/  UMOV UR9, UR11 ;  /* 0x0000000b00097c82 */ /* 0x000fe20008000000 */
[----:B------:R-:W-:Y:S01]  /*dea0*/  IMAD.MOV R7, RZ, RZ, -R18 ;  /* 0x000000ffff077224 */ /* 0x000fe200078e0a12 */
[----:B------:R-:W-:Y:S01]  /*deb0*/  UIMAD.WIDE.U32 UR8, UR41, UR12, UR8 ;  /* 0x0000000c290872a5 */ /* 0x000fe2000f8e0008 */
[----:B------:R-:W-:Y:S01]  /*dec0*/  IMAD R8, R8, 0x40, R17 ;  /* 0x0000004008087824 */ /* 0x000fe200078e0211 */
[----:B------:R-:W-:Y:S02]  /*ded0*/  UIMAD UR10, UR41, UR13, UR10 ;  /* 0x0000000d290a72a4 */ /* 0x000fe4000f8e020a */
[----:B------:R-:W-:Y:S01]  /*dee0*/  ISETP.NE.AND P0, PT, R16, R7, PT ;  /* 0x000000071000720c */ /* 0x000fe20003f05270 */
[----:B------:R-:W-:Y:S01]  /*def0*/  ULDC.64 UR12, c[0x0][0xb78] ;  /* 0x0002de00000c7ab9 */ /* 0x000fe20000000a00 */
[----:B------:R-:W-:Y:S01]  /*df00*/  UIADD3 UR9, UR9, UR10, URZ ;  /* 0x0000000a09097290 */ /* 0x000fe2000fffe03f */
[C---:B------:R-:W-:Y:S01]  /*df10*/  VIADD R10, R8.reuse, 0x8 ;  /* 0x00000008080a7836 */ /* 0x040fe20000000000 */
[----:B------:R-:W-:Y:S01]  /*df20*/  UIMAD UR10, UR16, UR12, URZ ;  /* 0x0000000c100a72a4 */ /* 0x000fe2000f8e023f */
[----:B------:R-:W-:Y:S01]  /*df30*/  SHF.R.S32.HI R6, RZ, 0x1f, R8 ;  /* 0x0000001fff067819 */ /* 0x000fe20000011408 */
[----:B------:R-:W-:Y:S01]  /*df40*/  UIMAD.WIDE.U32 UR8, UR15, UR12, UR8 ;  /* 0x0000000c0f0872a5 */ /* 0x000fe2000f8e0008 */
[----:B------:R-:W-:Y:S01]  /*df50*/  ISETP.GE.OR P1, PT, R8, UR7, P0 ;  /* 0x0000000708007c0c */ /* 0x000fe20008726670 */
[----:B------:R-:W-:Y:S01]  /*df60*/  UIMAD UR10, UR15, UR13, UR10 ;  /* 0x0000000d0f0a72a4 */ /* 0x000fe2000f8e020a */
[----:B------:R-:W-:-:S02]  /*df70*/  ISETP.GE.OR P0, PT, R10, UR7, P0 ;  /* 0x000000070a007c0c */ /* 0x000fc40008706670 */
        /* <DEDUP_REMOVED lines=8> */
.L_x_4444:
[C---:B0-----:R-:W-:Y:S01]  /*e000*/  VIADD R3, R185.reuse, 0x40 ;  /* 0x00000040b9037836 */ /* 0x041fe20000000000 */
[----:B------:R-:W-:Y:S01]  /*e010*/  ULDC UR12, c[0x0][0xa8c] ;  /* 0x0002a300000c7ab9 */ /* 0x000fe20000000800 */
[----:B------:R-:W-:Y:S01]  /*e020*/  VIADD R82, R185, 0x80 ;  /* 0x00000080b9527836 */ /* 0x000fe20000000000 */
[----:B------:R-:W-:Y:S01]  /*e030*/  ULDC.64 UR18, c[0x0][0xaa0] ;  /* 0x0002a80000127ab9 */ /* 0x000fe20000000a00 */
[----:B------:R0:W5:Y:S01]  /*e040*/  LD.E.128 R8, desc[UR48][R134.64] ;  /* 0x0000003086087980 */ /* 0x000162000c101d00 */
[----:B------:R-:W-:Y:S01]  /*e050*/  ISETP.GE.AND P1, PT, R3, UR12, PT ;  /* 0x0000000c03007c0c */ /* 0x000fe2000bf26270 */
[C---:B------:R-:W-:Y:S01]  /*e060*/  VIADD R83, R185.reuse, 0xc0 ;  /* 0x000000c0b9537836 */ /* 0x040fe20000000000 */
[----:B------:R-:W-:Y:S01]  /*e070*/  ISETP.GE.AND P0, PT, R185, UR12, PT ;  /* 0x0000000cb9007c0c */ /* 0x000fe2000bf06270 */
[----:B------:R-:W5:Y:S01]  /*e080*/  LD.E.128 R4, desc[UR48][R4.64] ;  /* 0x0000003004047980 */ /* 0x000f62000c101d00 */
[----:B------:R-:W-:Y:S02]  /*e090*/  SEL R20, RZ, 0xffffffff, P1 ;  /* 0xffffffffff147807 */ /* 0x000fe40000800000 */
[----:B------:R-:W-:Y:S01]  /*e0a0*/  SEL R0, RZ, 0x1, P0 ;  /* 0x00000001ff007807 */ /* 0x000fe20000000000 */
[----:B------:R-:W5:Y:S02]  /*e0b0*/  LD.E.128 R28, desc[UR48][R28.64] ;  /* 0x000000301c1c7980 */ /* 0x000f64000c101d00 */
[----:B------:R-:W-:Y:S01]  /*e0c0*/  IMAD.SHL.U32 R21, R20, 0x2, RZ ;  /* 0x0000000214157824 */ /* 0x000fe200078e00ff */
[----:B------:R-:W-:Y:S01]  /*e0d0*/  ISETP.GE.AND P0, PT, R82, UR12, PT ;  /* 0x0000000c52007c0c */ /* 0x000fe2000bf06270 */
[----:B------:R-:W5:Y:S01]  /*e0e0*/  LD.E.128 R12, desc[UR48][R12.64] ;  /* 0x000000300c0c7980 */ /* 0x000f62000c101d00 */
[----:B------:R-:W-:-:S02]  /*e0f0*/  ISETP.GE.AND P1, PT, R83, UR12, PT ;  /* 0x0000000c53007c0c */ /* 0x000fc4000bf26270 */
[----:B------:R-:W-:Y:S01]  /*e100*/  LOP3.LUT R0, R21, 0x2, R0, 0xe2, !PT ;  /* 0x0000000215007812 */ /* 0x000fe200078ee200 */
[----:B------:R-:W5:Y:S01]  /*e110*/  LD.E.128 R36, desc[UR48][R36.64] ;  /* 0x0000003024247980 */ /* 0x000f62000c101d00 */
[----:B------:R-:W-:Y:S02]  /*e120*/  SEL R21, RZ, 0x4, P0 ;  /* 0x00000004ff157807 */ /* 0x000fe40000000000 */
[----:B------:R-:W-:Y:S01]  /*e130*/  SEL R20, RZ, 0x8, P1 ;  /* 0x00000008ff147807 */ /* 0x000fe20000800000 */
[----:B------:R-:W-:Y:S01]  /*e140*/  UIMAD UR8, UR11, UR18, URZ ;  /* 0x000000120b0872a4 */ /* 0x000fe2000f8e023f */
[----:B------:R-:W5:Y:S02]  /*e150*/  LD.E.128 R24, desc[UR48][R24.64] ;  /* 0x0000003018187980 */ /* 0x000f64000c101d00 */
[----:B------:R-:W-:Y:S01]  /*e160*/  LOP3.LUT R0, R20, R0, R21, 0xfe, !PT ;  /* 0x0000000014007212 */ /* 0x000fe200078efe15 */
[C---:B------:R-:W-:Y:S01]  /*e170*/  VIADD R86, R185.reuse, 0x100 ;  /* 0x00000100b9567836 */ /* 0x040fe20000000000 */
[----:B------:R-:W5:Y:S01]  /*e180*/  LD.E.128 R40, desc[UR48][R40.64] ;  /* 0x0000003028287980 */ /* 0x000f62000c101d00 */
[----:B------:R-:W-:Y:S01]  /*e190*/  SHF.R.S32.HI R21, RZ, 0x1f, R185 ;  /* 0x0000001fff157819 */ /* 0x000fe200000114b9 */
[----:B------:R-:W-:Y:S01]  /*e1a0*/  VIADD R87, R185, 0x140 ;  /* 0x00000140b9577836 */ /* 0x000fe20000000000 */
[----:B------:R-:W-:Y:S01]  /*e1b0*/  ULDC.64 UR10, c[0x0][0xae0] ;  /* 0x0002b800000a7ab9 */ /* 0x000fe20000000a00 */
[----:B------:R-:W5:Y:S01]  /*e1c0*/  LD.E.128 R32, desc[UR48][R32.64] ;  /* 0x0000003020207980 */ /* 0x000f62000c101d00 */
[----:B------:R-:W-:-:S02]  /*e1d0*/  IMAD.U32 R77, RZ, RZ, UR18 ;  /* 0x00000012ff4d7e24 */ /* 0x000fc4000f8e00ff */
[----:B------:R-:W-:Y:S01]  /*e1e0*/  IMAD.MOV.U32 R20, RZ, RZ, R185 ;  /* 0x000000ffff147224 */ /* 0x000fe200078e00b9 */
[----:B------:R-:W5:Y:S01]  /*e1f0*/  LD.E.128 R48, desc[UR48][R48.64] ;  /* 0x0000003030307980 */ /* 0x000f62000c101d00 */
[----:B------:R-:W-:-:S03]  /*e200*/  UIMAD UR8, UR4, UR19, UR8 ;  /* 0x00000013040872a4 */ /* 0x000fc6000f8e0208 */
[----:B------:R-:W5:Y:S04]  /*e210*/  LD.E.128 R44, desc[UR48][R44.64] ;  /* 0x000000302c2c7980 */ /* 0x000f68000c101d00 */
[----:B------:R-:W5:Y:S04]  /*e220*/  LD.E.128 R56, desc[UR48][R56.64] ;  /* 0x0000003038387980 */ /* 0x000f68000c101d00 */
[----:B------:R-:W5:Y:S04]  /*e230*/  LD.E.128 R52, desc[UR48][R52.64] ;  /* 0x0000003034347980 */ /* 0x000f68000c101d00 */
[----:B------:R-:W5:Y:S04]  /*e240*/  LD.E.128 R64, desc[UR48][R64.64] ;  /* 0x0000003040407980 */ /* 0x000f68000c101d00 */
[----:B------:R-:W5:Y:S04]  /*e250*/  LD.E.128 R60, desc[UR48][R60.64] ;  /* 0x000000303c3c7980 */ /* 0x000f68000c101d00 */
[----:B------:R-:W5:Y:S04]  /*e260*/  LD.E.128 R72, desc[UR48][R72.64] ;  /* 0x0000003048487980 */ /* 0x000f68000c101d00 */
[----:B------:R-:W5:Y:S01]  /*e270*/  LD.E.128 R68, desc[UR48][R68.64] ;  /* 0x0000003044447980 */ /* 0x000f62000c101d00 */
[----:B------:R-:W-:Y:S01]  /*e280*/  IMAD.WIDE.U32 R20, R77, UR4, R20 ;  /* 0x000000044d147c25 */ /* 0x000fe2000f8e0014 */
[----:B------:R-:W-:Y:S01]  /*e290*/  ISETP.GE.AND P0, PT, R86, UR12, PT ;  /* 0x0000000c56007c0c */ /* 0x000fe2000bf06270 */
[----:B------:R-:W-:Y:S01]  /*e2a0*/  UIMAD UR4, UR14, UR10, URZ ;  /* 0x0000000a0e0472a4 */ /* 0x000fe2000f8e023f */
[----:B------:R-:W-:Y:S01]  /*e2b0*/  @!PT LDS RZ, [RZ] ;  /* 0x00000000fffff984 */ /* 0x000fe20000000800 */
[----:B------:R-:W-:Y:S01]  /*e2c0*/  @!PT LDS RZ, [RZ] ;  /* 0x00000000fffff984 */ /* 0x000fe20000000800 */
[----:B------:R-:W-:Y:S01]  /*e2d0*/  @!PT LDS RZ, [RZ] ;  /* 0x00000000fffff984 */ /* 0x000fe20000000800 */
[----:B------:R-:W-:Y:S01]  /*e2e0*/  @!PT LDS RZ, [RZ] ;  /* 0x00000000fffff984 */ /* 0x000fe20000000800 */
[----:B------:R1:W-:Y:S06]  /*e2f0*/  MEMBAR.ALL.CTA ;  /* 0x0000000000007992 */ /* 0x0003ec0000008000 */
[----:B-1----:R-:W1:Y:S01]  /*e300*/  FENCE.VIEW.ASYNC.S ;  /* 0x00000000000073c6 */ /* 0x002e620000000000 */
[----:B------:R-:W-:Y:S01]  /*e310*/  ISETP.GE.AND P1, PT, R87, UR12, PT ;  /* 0x0000000c57007c0c */ /* 0x000fe2000bf26270 */
[----:B------:R-:W-:Y:S01]  /*e320*/  UIMAD UR9, UR42, -0x40, UR7 ;  /* 0xffffffc02a0978a4 */ /* 0x000fe2000f8e0207 */
[----:B------:R-:W-:Y:S01]  /*e330*/  MOV R79, UR10 ;  /* 0x0000000a004f7c02 */ /* 0x000fe20008000f00 */
[----:B------:R-:W-:Y:S01]  /*e340*/  VIADD R78, R185, 0x180 ;  /* 0x00000180b94e7836 */ /* 0x000fe20000000000 */
[----:B------:R-:W-:Y:S01]  /*e350*/  SEL R77, RZ, 0x10, P0 ;  /* 0x00000010ff4d7807 */ /* 0x000fe20000000000 */
[----:B------:R-:W-:Y:S01]  /*e360*/  VIADD R21, R21, UR8 ;  /* 0x0000000815157c36 */ /* 0x000fe20008000000 */
[----:B------:R-:W-:Y:S01]  /*e370*/  SEL R76, RZ, 0x20, P1 ;  /* 0x00000020ff4c7807 */ /* 0x000fe20000800000 */
[----:B------:R-:W-:Y:S01]  /*e380*/  UIMAD UR8, UR41, UR11, UR4 ;  /* 0x0000000b290872a4 */ /* 0x000fe2000f8e0204 */
[----:B------:R-:W-:Y:S01]  /*e390*/  ISETP.GE.AND P2, PT, R188, UR9, PT ;  /* 0x00000009bc007c0c */ /* 0x000fe2000bf46270 */
[----:B------:R-:W-:Y:S01]  /*e3a0*/  UIADD3 UR4, UR38, 0x28c20, URZ ;  /* 0x00028c2026047890 */ /* 0x000fe2000fffe03f */
[----:B------:R-:W-:Y:S01]  /*e3b0*/  IMAD.WIDE.U32 R20, R79, UR41, R20 ;  /* 0x000000294f147c25 */ /* 0x000fe2000f8e0014 */
[----:B------:R-:W-:Y:S01]  /*e3c0*/  ULDC.64 UR10, c[0x0][0xae8] ;  /* 0x0002ba00000a7ab9 */ /* 0x000fe20000000a00 */
[----:B------:R-:W-:Y:S01]  /*e3d0*/  ISETP.GE.AND P0, PT, R78, UR12, PT ;  /* 0x0000000c4e007c0c */ /* 0x000fe2000bf06270 */
[----:B------:R-:W-:Y:S01]  /*e3e0*/  UIMAD UR7, UR16, UR10, URZ ;  /* 0x0000000a100772a4 */ /* 0x000fe2000f8e023f */
[----:B------:R-:W-:Y:S01]  /*e3f0*/  LOP3.LUT R77, R76, R0, R77, 0xfe, !PT ;  /* 0x000000004c4d7212 */ /* 0x000fe200078efe4d */
[----:B------:R-:W-:Y:S01]  /*e400*/  VIADD R76, R185, 0x1c0 ;  /* 0x000001c0b94c7836 */ /* 0x000fe20000000000 */
[----:B------:R-:W-:Y:S01]  /*e410*/  UPRMT UR4, URZ, 0x654, UR4 ;  /* 0x000006543f047896 */ /* 0x000fe20008000004 */
[----:B------:R-:W-:Y:S01]  /*e420*/  VIADD R78, R188, 0x20 ;  /* 0x00000020bc4e7836 */ /* 0x000fe20000000000 */
[----:B------:R-:W-:Y:S01]  /*e430*/  SEL R0, RZ, 0x40, P0 ;  /* 0x00000040ff007807 */ /* 0x000fe20000000000 */
[----:B------:R-:W-:Y:S01]  /*e440*/  VIADD R21, R21, UR8 ;  /* 0x0000000815157c36 */ /* 0x000fe20008000000 */
[----:B------:R-:W-:Y:S01]  /*e450*/  UIMAD UR7, UR15, UR11, UR7 ;  /* 0x0000000b0f0772a4 */ /* 0x000fe2000f8e0207 */
[----:B------:R-:W-:Y:S01]  /*e460*/  IMAD.U32 R79, RZ, RZ, UR10 ;  /* 0x0000000aff4f7e24 */ /* 0x000fe2000f8e00ff */
[----:B------:R-:W-:Y:S01]  /*e470*/  ISETP.GE.AND P1, PT, R76, UR12, PT ;  /* 0x0000000c4c007c0c */ /* 0x000fe2000bf26270 */
[----:B------:R-:W-:Y:S01]  /*e480*/  BSSY B1, `(.L_x_4445) ;  /* 0x0000026000017945 */ /* 0x000fe20003800000 */
[----:B------:R-:W-:Y:S01]  /*e490*/  ISETP.GE.AND P0, PT, R78, UR9, PT ;  /* 0x000000094e007c0c */ /* 0x000fe2000bf06270 */
[----:B------:R-:W-:Y:S01]  /*e4a0*/  IMAD.WIDE.U32 R78, R79, UR15, R20 ;  /* 0x0000000f4f4e7c25 */ /* 0x000fe2000f8e0014 */
[----:B------:R-:W-:Y:S01]  /*e4b0*/  LOP3.LUT R0, R77, R0, RZ, 0xfc, !PT ;  /* 0x000000004d007212 */ /* 0x000fe200078efcff */
[----:B-1----:R-:W-:Y:S01]  /*e4c0*/  SYNCS.ARRIVE.TRANS64.RED.A1T0 RZ, [UR4], RZ ;  /* 0x000000ffffff79a7 */ /* 0x002fe20008100404 */
[----:B------:R-:W-:Y:S01]  /*e4d0*/  SHF.R.S32.HI R189, RZ, 0x1f, R188 ;  /* 0x0000001fffbd7819 */ /* 0x000fe200000114bc */
[----:B------:R-:W-:Y:S01]  /*e4e0*/  IMAD.U32 R77, RZ, RZ, UR42 ;  /* 0x0000002aff4d7e24 */ /* 0x000fe2000f8e00ff */
[----:B------:R-:W-:Y:S01]  /*e4f0*/  SEL R21, RZ, 0x80, P1 ;  /* 0x00000080ff157807 */ /* 0x000fe20000800000 */
[----:B------:R-:W-:-:S02]  /*e500*/  VIADD R85, R79, UR7 ;  /* 0x000000074f557c36 */ /* 0x000fc40008000000 */
[----:B------:R-:W-:Y:S01]  /*e510*/  IMAD.WIDE R76, R77, 0x40, R188 ;  /* 0x000000404d4c7825 */ /* 0x000fe200078e02bc */
[----:B------:R-:W-:Y:S01]  /*e520*/  LOP3.LUT R84, R0, R21, RZ, 0xfc, !PT ;  /* 0x0000001500547212 */ /* 0x000fe200078efcff */
[----:B0-----:R-:W-:Y:S06]  /*e530*/  @P2 BRA `(.L_x_4446) ;  /* 0x0000000000682947 */ /* 0x001fec0003800000 */
        /* <DEDUP_REMOVED lines=16> */
[----:B-----5:R0:W-:Y:S01]  /*e640*/  @!P2 STG.E.128 desc[UR48][R80.64], R8 ;  /* 0x000000085000a986 */ /* 0x0201e2000c101d30 */
        /* <DEDUP_REMOVED lines=9> */
.L_x_4446:
[----:B------:R-:W-:Y:S05]  /*e6e0*/  BSYNC B1 ;  /* 0x0000000000017941 */ /* 0x000fea0003800000 */
.L_x_4445:
[----:B------:R-:W-:Y:S05]  /*e6f0*/  @P0 BRA `(.L_x_4447) ;  /* 0x0000000c00400947 */ /* 0x000fea0003800000 */
[----:B0----5:R-:W-:Y:S01]  /*e700*/  IADD3 R11, P0, R76, 0x20, RZ ;  /* 0x000000204c0b7810 */ /* 0x021fe20007f1e0ff */
        /* <DEDUP_REMOVED lines=11> */
[----:B------:R-:W-:-:S03]  /*e7c0*/  ISETP.GE.AND P0, PT, R87, UR12, PT ;  /* 0x0000000c57007c0c */ /* 0x000fc6000bf06270 */
        /* <DEDUP_REMOVED lines=17> */
.L_x_4442:
[----:B------:R-:W-:Y:S01]  /*e8e0*/  ULDC.64 UR8, c[0x0][0xbe0] ;  /* 0x0002f80000087ab9 */ /* 0x000fe20000000a00 */
[----:B------:R-:W-:Y:S01]  /*e8f0*/  MOV R3, RZ ;  /* 0x000000ff00037202 */ /* 0x000fe20000000f00 */
[----:B------:R-:W-:Y:S01]  /*e900*/  UISETP.NE.U32.AND UP0, UPT, UR8, URZ, UPT ;  /* 0x0000003f0800728c */ /* 0x000fe2000bf05070 */
[----:B------:R-:W-:Y:S01]  /*e910*/  VIADD R12, R185, 0x40 ;  /* 0x00000040b90c7836 */ /* 0x000fe20000000000 */
[----:B------:R-:W-:Y:S02]  /*e920*/  ULDC UR14, c[0x0][0xa8c] ;  /* 0x0002a300000e7ab9 */ /* 0x000fe40000000800 */
[----:B------:R-:W-:-:S03]  /*e930*/  UISETP.NE.AND.EX UP1, UPT, UR9, URZ, UPT, UP0 ;  /* 0x0000003f0900728c */ /* 0x000fc6000bf25300 */
[----:B------:R-:W-:Y:S02]  /*e940*/  ULDC.64 UR8, c[0x0][0xbd8] ;  /* 0x0002f60000087ab9 */ /* 0x000fe40000000a00 */
[----:B------:R-:W-:Y:S01]  /*e950*/  UISETP.NE.U32.AND UP0, UPT, UR8, URZ, UPT ;  /* 0x0000003f0800728c */ /* 0x000fe2000bf05070 */
[----:B------:R-:W-:-:S03]  /*e960*/  PLOP3.LUT P3, PT, PT, PT, UP1, 0x80, 0x0 ;  /* 0x000000000000781c */ /* 0x000fc60003f6f018 */
[----:B------:R-:W-:-:S03]  /*e970*/  UISETP.NE.AND.EX UP0, UPT, UR9, URZ, UPT, UP0 ;  /* 0x0000003f0900728c */ /* 0x000fc6000bf05300 */
[----:B------:R-:W-:Y:S02]  /*e980*/  @UP1 ULDC.64 UR8, c[0x0][0xbe0] ;  /* 0x0002f80000081ab9 */ /* 0x000fe40000000a00 */
[----:B------:R-:W-:Y:S01]  /*e990*/  @UP1 UIMAD.WIDE UR10, UR43, 0x4, UR8 ;  /* 0x000000042b0a18a5 */ /* 0x000fe2000f8e0208 */
[----:B------:R-:W-:Y:S02]  /*e9a0*/  PLOP3.LUT P2, PT, PT, PT, UP0, 0x80, 0x0 ;  /* 0x000000000000781c */ /* 0x000fe40003f4f008 */
[----:B------:R-:W-:Y:S02]  /*e9b0*/  ULDC.64 UR8, c[0x0][0xbd8] ;  /* 0x0002f60000087ab9 */ /* 0x000fe40000000a00 */
[----:B------:R-:W-:Y:S01]  /*e9c0*/  UIMAD.WIDE UR8, UR43, 0x4, UR8 ;  /* 0x000000042b0878a5 */ /* 0x000fe2000f8e0208 */
[----:B------:R-:W-:Y:S02]  /*e9d0*/  IMAD.U32 R6, RZ, RZ, UR10 ;  /* 0x0000000aff067e24 */ /* 0x000fe4000f8e00ff */
[----:B------:R-:W-:-:S03]  /*e9e0*/  IMAD.U32 R7, RZ, RZ, UR11 ;  /* 0x0000000bff077e24 */ /* 0x000fc6000f8e00ff */
[----:B------:R-:W-:Y:S02]  /*e9f0*/  IMAD.U32 R4, RZ, RZ, UR8 ;  /* 0x00000008ff047e24 */ /* 0x000fe4000f8e00ff */
[----:B------:R0:W2:Y:S01]  /*ea00*/  @P3 LDG.E R6, desc[UR48][R6.64] ;  /* 0x0000003006063981 */ /* 0x0000a2000c1e1900 */
[----:B------:R-:W-:-:S05]  /*ea10*/  IMAD.U32 R5, RZ, RZ, UR9 ;  /* 0x00000009ff057e24 */ /* 0x000fca000f8e00ff */
[----:B------:R1:W5:Y:S01]  /*ea20*/  @P2 LDG.E R3, desc[UR48][R4.64] ;  /* 0x0000003004032981 */ /* 0x000362000c1e1900 */
[----:B------:R-:W-:Y:S01]  /*ea30*/  ISETP.GE.AND P1, PT, R12, UR14, PT ;  /* 0x0000000e0c007c0c */ /* 0x000fe2000bf26270 */
[C---:B------:R-:W-:Y:S01]  /*ea40*/  VIADD R13, R185.reuse, 0x80 ;  /* 0x00000080b90d7836 */ /* 0x040fe20000000000 */
[C---:B------:R-:W-:Y:S01]  /*ea50*/  ISETP.GE.AND P0, PT, R185.reuse, UR14, PT ;  /* 0x0000000eb9007c0c */ /* 0x040fe2000bf06270 */
[----:B------:R-:W-:Y:S01]  /*ea60*/  VIADD R14, R185, 0xc0 ;  /* 0x000000c0b90e7836 */ /* 0x000fe20000000000 */
[----:B------:R-:W-:Y:S01]  /*ea70*/  SEL R8, RZ, 0xffffffff, P1 ;  /* 0xffffffffff087807 */ /* 0x000fe20000800000 */
[----:B------:R-:W-:Y:S01]  /*ea80*/  ULDC UR4, c[0x0][0xa88] ;  /* 0x0002a20000047ab9 */ /* 0x000fe20000000800 */
[----:B------:R-:W-:Y:S02]  /*ea90*/  SEL R0, RZ, 0x1, P0 ;  /* 0x00000001ff007807 */ /* 0x000fe40000000000 */
[----:B------:R-:W-:Y:S01]  /*eaa0*/  ISETP.GE.AND P0, PT, R13, UR14, PT ;  /* 0x0000000e0d007c0c */ /* 0x000fe2000bf06270 */
[----:B0-----:R-:W-:Y:S01]  /*eab0*/  IMAD.SHL.U32 R7, R8, 0x2, RZ ;  /* 0x0000000208077824 */ /* 0x001fe200078e00ff */
[----:B------:R-:W-:-:S04]  /*eac0*/  ISETP.GE.AND P1, PT, R14, UR14, PT ;  /* 0x0000000e0e007c0c */ /* 0x000fc8000bf26270 */
[----:B------:R-:W-:Y:S02]  /*ead0*/  LOP3.LUT R0, R7, 0x2, R0, 0xe2, !PT ;  /* 0x0000000207007812 */ /* 0x000fe400078ee200 */
[----:B------:R-:W-:Y:S02]  /*eae0*/  SEL R7, RZ, 0x4, P0 ;  /* 0x00000004ff077807 */ /* 0x000fe40000000000 */
[----:B------:R-:W-:-:S04]  /*eaf0*/  SEL R8, RZ, 0x8, P1 ;  /* 0x00000008ff087807 */ /* 0x000fc80000800000 */
[----:B------:R-:W-:Y:S02]  /*eb00*/  LOP3.LUT R9, R8, R0, R7, 0xfe, !PT ;  /* 0x0000000008097212 */ /* 0x000fe400078efe07 */
[----:B--2---:R-:W-:Y:S01]  /*eb10*/  @P3 R2UR UR4, R6 ;  /* 0x00000000060432ca */ /* 0x004fe200000e0000 */
[----:B-1----:R-:W-:-:S14]  /*eb20*/  @P3 BRA `(.L_x_4448) ;  /* 0x0000000000183947 */ /* 0x002fdc0003800000 */
[----:B------:R-:W-:Y:S05]  /*eb30*/  @!P2 BRA `(.L_x_4448) ;  /* 0x000000000014a947 */ /* 0x000fea0003800000 */
[----:B------:R-:W2:Y:S04]  /*eb40*/  LDG.E R6, desc[UR48][R4.64] ;  /* 0x0000003004067981 */ /* 0x000ea8000c1e1900 */
[----:B------:R-:W3:Y:S01]  /*eb50*/  LDG.E R0, desc[UR48][R4.64+0x4] ;  /* 0x0000043004007981 */ /* 0x000ee2000c1e1900 */
[----:B--2---:R-:W-:Y:S02]  /*eb60*/  R2UR UR7, R6 ;  /* 0x00000000060772ca */ /* 0x004fe400000e0000 */
[----:B---3--:R-:W-:-:S13]  /*eb70*/  R2UR UR4, R0 ;  /* 0x00000000000472ca */ /* 0x008fda00000e0000 */
[----:B------:R-:W-:-:S12]  /*eb80*/  UIADD3 UR4, -UR7, UR4, URZ ;  /* 0x0000000407047290 */ /* 0x000fd8000fffe13f */
.L_x_4448:
[----:B------:R-:W-:Y:S01]  /*eb90*/  ISETP.GT.AND P0, PT, R192, 0x3f, PT ;  /* 0x0000003fc000780c */ /* 0x000fe20003f04270 */
[----:B------:R-:W-:Y:S01]  /*eba0*/  USHF.R.S32.HI UR7, URZ, 0x1f, UR43 ;  /* 0x0000001f3f077899 */ /* 0x000fe2000801142b */
[----:B------:R-:W-:Y:S01]  /*ebb0*/  BSSY B1, `(.L_x_4449) ;  /* 0x0000022000017945 */ /* 0x000fe20003800000 */
[----:B------:R-:W-:Y:S01]  /*ebc0*/  USHF.R.S32.HI UR9, URZ, 0x1f, UR41 ;  /* 0x0000001f3f097899 */ /* 0x000fe20008011429 */
[C---:B------:R-:W-:Y:S01]  /*ebd0*/  VIADD R24, R185.reuse, 0x100 ;  /* 0x00000100b9187836 */ /* 0x040fe20000000000 */
[----:B------:R-:W-:Y:S01]  /*ebe0*/  USEL UR10, UR43, URZ, !UP0 ;  /* 0x0000003f2b0a7287 */ /* 0x000fe2000c000000 */
[----:B------:R-:W-:Y:S01]  /*ebf0*/  VIADD R25, R185, 0x140 ;  /* 0x00000140b9197836 */ /* 0x000fe20000000000 */
[----:B------:R-:W-:Y:S01]  /*ec00*/  USEL UR11, UR7, URZ, !UP0 ;  /* 0x0000003f070b7287 */ /* 0x000fe2000c000000 */
[----:B------:R-:W-:Y:S02]  /*ec10*/  SHF.R.S32.HI R10, RZ, 0x1f, R185 ;  /* 0x0000001fff0a7819 */ /* 0x000fe400000114b9 */
[----:B-----5:R-:W-:-:S03]  /*ec20*/  SHF.R.S32.HI R8, RZ, 0x1f, R3 ;  /* 0x0000001fff087819 */ /* 0x020fc60000011403 */
[----:B------:R-:W-:Y:S06]  /*ec30*/  @P0 BRA `(.L_x_4450) ;  /* 0x0000000000640947 */ /* 0x000fec0003800000 */
[----:B------:R-:W0:Y:S01]  /*ec40*/  S2R R0, SR_TID.X ;  /* 0x0000000000007919 */ /* 0x000e220000002100 */
[----:B------:R-:W-:-:S04]  /*ec50*/  IMAD.U32 R5, RZ, RZ, UR42 ;  /* 0x0000002aff057e24 */ /* 0x000fc8000f8e00ff */
[----:B0-----:R-:W-:-:S04]  /*ec60*/  IMAD R0, R5, 0x40, R0 ;  /* 0x0000004005007824 */ /* 0x001fc800078e0200 */
[----:B------:R-:W-:-:S05]  /*ec70*/  VIADD R0, R0, 0xffffff80 ;  /* 0xffffff8000007836 */ /* 0x000fca0000000000 */
[----:B------:R-:W-:-:S13]  /*ec80*/  ISETP.GE.AND P0, PT, R0, UR4, PT ;  /* 0x0000000400007c0c */ /* 0x000fda000bf06270 */
        /* <DEDUP_REMOVED lines=17> */
[----:B------:R-:W-:Y:S02]  /*eda0*/  LEA.HI.X R7, R4, UR13, R5, 0x2, P0 ;  /* 0x0000000d04077c11 */ /* 0x000fe400080f1405 */
[----:B------:R-:W-:-:S05]  /*edb0*/  MOV R5, 0xff800000 ;  /* 0xff80000000057802 */ /* 0x000fca0000000f00 */
[----:B------:R0:W-:Y:S02]  /*edc0*/  STG.E desc[UR48][R6.64], R5 ;  /* 0x0000000506007986 */ /* 0x0001e4000c101930 */
.L_x_4450:
[----:B------:R-:W-:Y:S05]  /*edd0*/  BSYNC B1 ;  /* 0x0000000000017941 */ /* 0x000fea0003800000 */
.L_x_4449:
[----:B------:R-:W-:Y:S01]  /*ede0*/  ULDC.64 UR12, c[0x0][0xaa0] ;  /* 0x0002a800000c7ab9 */ /* 0x000fe20000000a00 */
[----:B------:R-:W-:Y:S01]  /*edf0*/  IMAD.MOV.U32 R4, RZ, RZ, R185 ;  /* 0x000000ffff047224 */ /* 0x000fe200078e00b9 */
[----:B------:R-:W-:Y:S01]  /*ee00*/  ISETP.GE.AND P0, PT, R24, UR14, PT ;  /* 0x0000000e18007c0c */ /* 0x000fe2000bf06270 */
[----:B0-----:R-:W-:Y:S01]  /*ee10*/  IMAD.MOV.U32 R5, RZ, RZ, R10 ;  /* 0x000000ffff057224 */ /* 0x001fe200078e000a */
[----:B------:R-:W-:Y:S01]  /*ee20*/  ISETP.GE.AND P1, PT, R25, UR14, PT ;  /* 0x0000000e19007c0c */ /* 0x000fe2000bf26270 */
[----:B------:R-:W-:Y:S01]  /*ee30*/  IMAD R0, R8, UR12, RZ ;  /* 0x0000000c08007c24 */ /* 0x000fe2000f8e02ff */
[----:B------:R-:W-:Y:S01]  /*ee40*/  UIMAD UR8, UR42, -0x40, UR4 ;  /* 0xffffffc02a0878a4 */ /* 0x000fe2000f8e0204 */
[C---:B------:R-:W-:Y:S01]  /*ee50*/  IMAD.WIDE.U32 R4, R3.reuse, UR12, R4 ;  /* 0x0000000c03047c25 */ /* 0x040fe2000f8e0004 */
[----:B------:R-:W-:Y:S01]  /*ee60*/  SEL R6, RZ, 0x20, P1 ;  /* 0x00000020ff067807 */ /* 0x000fe20000800000 */
[----:B------:R-:W-:Y:S02]  /*ee70*/  BSSY B1, `(.L_x_4451) ;  /* 0x000003b000017945 */ /* 0x000fe40003800000 */
[----:B------:R-:W-:Y:S01]  /*ee80*/  IMAD R3, R3, UR13, R0 ;  /* 0x0000000d03037c24 */ /* 0x000fe2000f8e0200 */
[----:B------:R-:W-:Y:S01]  /*ee90*/  ULDC.64 UR12, c[0x0][0xae0] ;  /* 0x0002b800000c7ab9 */ /* 0x000fe20000000a00 */
[----:B------:R-:W-:Y:S01]  /*eea0*/  VIADD R7, R185, 0x180 ;  /* 0x00000180b9077836 */ /* 0x000fe20000000000 */
[----:B------:R-:W-:Y:S01]  /*eeb0*/  UIMAD UR7, UR9, UR12, URZ ;  /* 0x0000000c090772a4 */ /* 0x000fe2000f8e023f */
[----:B------:R-:W-:Y:S01]  /*eec0*/  IMAD.IADD R5, R5, 0x1, R3 ;  /* 0x0000000105057824 */ /* 0x000fe200078e0203 */
[----:B------:R-:W-:Y:S01]  /*eed0*/  SEL R0, RZ, 0x10, P0 ;  /* 0x00000010ff007807 */ /* 0x000fe20000000000 */
[----:B------:R-:W-:Y:S01]  /*eee0*/  IMAD.U32 R3, RZ, RZ, UR12 ;  /* 0x0000000cff037e24 */ /* 0x000fe2000f8e00ff */
[----:B------:R-:W-:Y:S01]  /*eef0*/  UIMAD UR7, UR41, UR13, UR7 ;  /* 0x0000000d290772a4 */ /* 0x000fe2000f8e0207 */
[----:B------:R-:W-:-:S02]  /*ef00*/  ISETP.GE.AND P1, PT, R188, UR8, PT ;  /* 0x00000008bc007c0c */ /* 0x000fc4000bf26270 */
[----:B------:R-:W-:Y:S01]  /*ef10*/  IMAD.WIDE.U32 R4, R3, UR41, R4 ;  /* 0x0000002903047c25 */ /* 0x000fe2000f8e0004 */
[----:B------:R-:W-:Y:S01]  /*ef20*/  ULDC.64 UR12, c[0x0][0xae8] ;  /* 0x0002ba00000c7ab9 */ /* 0x000fe20000000a00 */
[----:B------:R-:W-:Y:S01]  /*ef30*/  LOP3.LUT R9, R6, R9, R0, 0xfe, !PT ;  /* 0x0000000906097212 */ /* 0x000fe200078efe00 */
[----:B------:R-:W-:Y:S01]  /*ef40*/  UIMAD UR4, UR11, UR12, URZ ;  /* 0x0000000c0b0472a4 */ /* 0x000fe2000f8e023f */
[----:B------:R-:W-:Y:S01]  /*ef50*/  ISETP.GE.AND P0, PT, R7, UR14, PT ;  /* 0x0000000e07007c0c */ /* 0x000fe2000bf06270 */
[----:B------:R-:W-:Y:S02]  /*ef60*/  VIADD R3, R185, 0x1c0 ;  /* 0x000001c0b9037836 */ /* 0x000fe40000000000 */
[----:B------:R-:W-:Y:S01]  /*ef70*/  VIADD R6, R188, 0x20 ;  /* 0x00000020bc067836 */ /* 0x000fe20000000000 */
[----:B------:R-:W-:Y:S01]  /*ef80*/  SEL R0, RZ, 0x40, P0 ;  /* 0x00000040ff007807 */ /* 0x000fe20000000000 */
[----:B------:R-:W-:Y:S01]  /*ef90*/  VIADD R5, R5, UR7 ;  /* 0x0000000705057c36 */ /* 0x000fe20008000000 */
[----:B------:R-:W-:Y:S01]  /*efa0*/  UIMAD UR4, UR10, UR13, UR4 ;  /* 0x0000000d0a0472a4 */ /* 0x000fe2000f8e0204 */
[----:B------:R-:W-:Y:S01]  /*efb0*/  IMAD.U32 R7, RZ, RZ, UR12 ;  /* 0x0000000cff077e24 */ /* 0x000fe2000f8e00ff */
[----:B------:R-:W-:-:S02]  /*efc0*/  ISETP.GE.AND P2, PT, R3, UR14, PT ;  /* 0x0000000e03007c0c */ /* 0x000fc4000bf46270 */
[----:B------:R-:W-:Y:S01]  /*efd0*/  ISETP.GE.AND P0, PT, R6, UR8, PT ;  /* 0x0000000806007c0c */ /* 0x000fe2000bf06270 */
[----:B------:R-:W-:Y:S01]  /*efe0*/  IMAD.WIDE.U32 R6, R7, UR10, R4 ;  /* 0x0000000a07067c25 */ /* 0x000fe2000f8e0004 */
[----:B------:R-:W-:Y:S02]  /*eff0*/  LOP3.LUT R15, R9, R0, RZ, 0xfc, !PT ;  /* 0x00000000090f7212 */ /* 0x000fe400078efcff */
[--C-:B------:R-:W-:Y:S01]  /*f000*/  SHF.R.S32.HI R5, RZ, 0x1f, R188.reuse ;  /* 0x0000001fff057819 */ /* 0x100fe200000114bc */
[----:B------:R-:W-:Y:S01]  /*f010*/  IMAD.U32 R9, RZ, RZ, UR42 ;  /* 0x0000002aff097e24 */ /* 0x000fe2000f8e00ff */
[----:B------:R-:W-:Y:S01]  /*f020*/  SEL R0, RZ, 0x80, P2 ;  /* 0x00000080ff007807 */ /* 0x000fe20001000000 */
[----:B------:R-:W-:Y:S02]  /*f030*/  IMAD.MOV.U32 R4, RZ, RZ, R188 ;  /* 0x000000ffff047224 */ /* 0x000fe400078e00bc */
[----:B------:R-:W-:Y:S01]  /*f040*/  VIADD R11, R7, UR4 ;  /* 0x00000004070b7c36 */ /* 0x000fe20008000000 */
[----:B------:R-:W-:Y:S01]  /*f050*/  LOP3.LUT R0, R15, R0, RZ, 0xfc, !PT ;  /* 0x000000000f007212 */ /* 0x000fe200078efcff */
[----:B------:R-:W-:Y:S01]  /*f060*/  IMAD.WIDE R8, R9, 0x40, R4 ;  /* 0x0000004009087825 */ /* 0x000fe200078e0204 */
        /* <DEDUP_REMOVED lines=27> */
.L_x_4452:
[----:B------:R-:W-:Y:S05]  /*f220*/  BSYNC B1 ;  /* 0x0000000000017941 */ /* 0x000fea0003800000 */
.L_x_4451:
        /* <DEDUP_REMOVED lines=29> */
.L_x_4447:
[----:B------:R-:W-:Y:S05]  /*f400*/  BSYNC B0 ;  /* 0x0000000000007941 */ /* 0x000fea0003800000 */
.L_x_4441:
[----:B------:R-:W-:Y:S02]  /*f410*/  ULDC UR4, c[0x0][0xc14] ;  /* 0x0003050000047ab9 */ /* 0x000fe40000000800 */
[----:B------:R-:W-:-:S06]  /*f420*/  UISETP.GE.AND UP0, UPT, UR5, UR4, UPT ;  /* 0x000000040500728c */ /* 0x000fcc000bf06270 */
[----:B------:R-:W-:-:S13]  /*f430*/  PLOP3.LUT P0, PT, PT, PT, UP0, 0x80, 0x0 ;  /* 0x000000000000781c */ /* 0x000fda0003f0f008 */
[----:B------:R-:W-:Y:S05]  /*f440*/  @!P0 BRA `(.L_x_4453) ;  /* 0xffffff1800b48947 */ /* 0x000fea000383ffff */
[----:B------:R-:W-:Y:S05]  /*f450*/  EXIT ;  /* 0x000000000000794d */ /* 0x000fea0003800000 */
.L_x_4344:
[----:B------:R-:W-:-:S08]  /*f460*/  NOP ;  /* 0x0000000000007918 */ /* 0x000fd00000000000 */
[----:B------:R-:W0:-:S00]  /*f470*/  USETMAXREG.DEALLOC.CTAPOOL 0x18 ;  /* 0x00000018000079c8 */ /* 0x000e0000080e0500 */
[----:B0-----:R-:W-:-:S06]  /*f480*/  LOP3.LUT R0, R0, 0x3, RZ, 0xc0, !PT ;  /* 0x0000000300007812 */ /* 0x001fcc00078ec0ff */
[----:B------:R-:W0:Y:S02]  /*f490*/  SHFL.IDX PT, R0, R0, RZ, 0x1f ;  /* 0x00001fff00007589 */ /* 0x000e2400000e0000 */
[----:B0-----:R-:W-:-:S13]  /*f4a0*/  ISETP.NE.AND P0, PT, R0, RZ, PT ;  /* 0x000000ff0000720c */ /* 0x001fda0003f05270 */
[----:B------:R-:W-:Y:S05]  /*f4b0*/  @P0 EXIT ;  /* 0x000000000000094d */ /* 0x000fea0003800000 */
[----:B------:R-:W-:Y:S01]  /*f4c0*/  LOP3.LUT R7, R4, 0x1f, RZ, 0xc0, !PT ;  /* 0x0000001f04077812 */ /* 0x000fe200078ec0ff */
[----:B------:R-:W-:Y:S01]  /*f4d0*/  ULDC UR5, c[0x0][0xc14] ;  /* 0x0003050000057ab9 */ /* 0x000fe20000000800 */
[----:B------:R-:W-:Y:S01]  /*f4e0*/  LOP3.LUT R0, R0, 0xffffffdf, RZ, 0xc0, !PT ;  /* 0xffffffdf00007812 */ /* 0x000fe200078ec0ff */
[----:B------:R-:W-:Y:S01]  /*f4f0*/  IMAD.MOV.U32 R8, RZ, RZ, RZ ;  /* 0x000000ffff087224 */ /* 0x000fe200078e00ff */
[----:B------:R-:W-:Y:S01]  /*f500*/  ISETP.NE.AND P0, PT, R7, 0x1f, PT ;  /* 0x0000001f0700780c */ /* 0x000fe20003f05270 */
[----:B------:R-:W0:Y:S01]  /*f510*/  S2UR UR6, SR_CTAID.X ;  /* 0x00000000000679c3 */ /* 0x000e220000002500 */
[----:B------:R-:W-:-:S11]  /*f520*/  ULDC UR4, c[0x0][0xc10] ;  /* 0x0003040000047ab9 */ /* 0x000fd60000000800 */
        /* <DEDUP_REMOVED lines=47> */
.L_x_4458:
        /* <DEDUP_REMOVED lines=15> */
.L_x_4457:
[----:B------:R-:W-:Y:S05]  /*f910*/  BSYNC B0 ;  /* 0x0000000000007941 */ /* 0x000fea0003800000 */
.L_x_4456:
        /* <DEDUP_REMOVED lines=25> */
.L_x_4454:
        /* <DEDUP_REMOVED lines=20> */
.L_x_4459:
[----:B-1----:R-:W-:Y:S01]  /*fbf0*/  IADD3 R2, RZ, -R3, RZ ;  /* 0x80000003ff027210 */ /* 0x002fe20007ffe0ff */
[----:B---3--:R-:W-:Y:S01]  /*fc00*/  IMAD R16, R16, UR4, R7 ;  /* 0x0000000410107c24 */ /* 0x008fe2000f8e0207 */
[----:B--2---:R-:W-:-:S03]  /*fc10*/  IABS R4, R6 ;  /* 0x0000000600047213 */ /* 0x004fc60000000000 */
[----:B------:R-:W-:Y:S02]  /*fc20*/  IMAD R5, R2, R11, RZ ;  /* 0x0000000b02057224 */ /* 0x000fe400078e02ff */
[----:B------:R-:W-:Y:S02]  /*fc30*/  IMAD.MOV.U32 R2, RZ, RZ, RZ ;  /* 0x000000ffff027224 */ /* 0x000fe400078e00ff */
[----:B------:R-:W-:Y:S02]  /*fc40*/  IMAD.MOV R4, RZ, RZ, -R4 ;  /* 0x000000ffff047224 */ /* 0x000fe400078e0a04 */
[----:B------:R-:W-:Y:S01]  /*fc50*/  IMAD.HI.U32 R2, R3, R5, R2 ;  /* 0x0000000503027227 */ /* 0x000fe200078e0002 */
[----:B------:R-:W-:-:S04]  /*fc60*/  IADD3 R5, -R16, UR6, RZ ;  /* 0x0000000610057c10 */ /* 0x000fc8000fffe1ff */
        /* <DEDUP_REMOVED lines=17> */
[----:B------:R-:W-:-:S04]  /*fd80*/  VIADDMNMX R10, R3, UR4, R10, PT ;  /* 0x00000004030a7c46 */ /* 0x000fc8000b80010a */
[-C--:B------:R-:W-:Y:S02]  /*fd90*/  IABS R7, R10.reuse ;  /* 0x0000000a00077213 */ /* 0x080fe40000000000 */
[----:B------:R-:W-:Y:S02]  /*fda0*/  IABS R6, R10 ;  /* 0x0000000a00067213 */ /* 0x000fe40000000000 */
[----:B------:R-:W1:Y:S03]  /*fdb0*/  I2F.RP R8, R7 ;  /* 0x0000000700087306 */ /* 0x000e660000209400 */
[----:B------:R-:W-:-:S05]  /*fdc0*/  IMAD.MOV R6, RZ, RZ, -R6 ;  /* 0x000000ffff067224 */ /* 0x000fca00078e0a06 */
[----:B-1----:R-:W1:Y:S02]  /*fdd0*/  MUFU.RCP R8, R8 ;  /* 0x0000000800087308 */ /* 0x002e640000001000 */
[----:B-1----:R-:W-:-:S06]  /*fde0*/  VIADD R3, R8, 0xffffffe ;  /* 0x0ffffffe08037836 */ /* 0x002fcc0000000000 */
[----:B------:R-:W1:Y:S02]  /*fdf0*/  F2I.FTZ.U32.TRUNC.NTZ R3, R3 ;  /* 0x0000000300037305 */ /* 0x000e64000021f000 */
[----:B-1----:R-:W-:-:S04]  /*fe00*/  IMAD.MOV R2, RZ, RZ, -R3 ;  /* 0x000000ffff027224 */ /* 0x002fc800078e0a03 */
[----:B------:R-:W-:Y:S02]  /*fe10*/  IMAD R9, R2, R7, RZ ;  /* 0x0000000702097224 */ /* 0x000fe400078e02ff */
[----:B------:R-:W-:-:S04]  /*fe20*/  IMAD.MOV.U32 R2, RZ, RZ, RZ ;  /* 0x000000ffff027224 */ /* 0x000fc800078e00ff */
[----:B------:R-:W-:Y:S01]  /*fe30*/  IMAD.HI.U32 R2, R3, R9, R2 ;  /* 0x0000000903027227 */ /* 0x000fe200078e0002 */
[----:B------:R-:W-:Y:S02]  /*fe40*/  IABS R9, R5 ;  /* 0x0000000500097213 */ /* 0x000fe40000000000 */
[C---:B------:R-:W-:Y:S01]  /*fe50*/  LOP3.LUT R3, R5.reuse, R10, RZ, 0x3c, !PT ;  /* 0x0000000a05037212 */ /* 0x040fe200078e3cff */
[----:B------:R-:W-:Y:S02]  /*fe60*/  IMAD.IADD R5, R5, 0x1, R4 ;  /* 0x0000000105057824 */ /* 0x000fe400078e0204 */
[----:B------:R-:W-:-:S04]  /*fe70*/  IMAD.HI.U32 R2, R2, R9, RZ ;  /* 0x0000000902027227 */ /* 0x000fc800078e00ff */
[----:B------:R-:W-:-:S05]  /*fe80*/  IMAD R6, R2, R6, R9 ;  /* 0x0000000602067224 */ /* 0x000fca00078e0209 */
[----:B------:R-:W-:-:S13]  /*fe90*/  ISETP.GT.U32.AND P0, PT, R7, R6, PT ;  /* 0x000000060700720c */ /* 0x000fda0003f04070 */
[----:B------:R-:W-:Y:S02]  /*fea0*/  @!P0 IMAD.IADD R6, R6, 0x1, -R7 ;  /* 0x0000000106068824 */ /* 0x000fe400078e0a07 */
[----:B------:R-:W-:-:S03]  /*feb0*/  @!P0 VIADD R2, R2, 0x1 ;  /* 0x0000000102028836 */ /* 0x000fc60000000000 */
[----:B------:R-:W-:-:S13]  /*fec0*/  ISETP.GE.U32.AND P0, PT, R6, R7, PT ;  /* 0x000000070600720c */ /* 0x000fda0003f06070 */
[----:B------:R-:W-:Y:S02]  /*fed0*/  @P0 IADD3 R2, R2, 0x1, RZ ;  /* 0x0000000102020810 */ /* 0x000fe40007ffe0ff */
        /* <DEDUP_REMOVED lines=9> */
.L_x_4455:
[----:B------:R-:W-:Y:S02]  /*ff70*/  IMAD.MOV.U32 R17, RZ, RZ, RZ ;  /* 0x000000ffff117224 */ /* 0x000fe400078e00ff */
[----:B------:R-:W-:Y:S02]  /*ff80*/  IMAD.U32 R16, RZ, RZ, UR6 ;  /* 0x00000006ff107e24 */ /* 0x000fe4000f8e00ff */
[----:B------:R-:W-:-:S07]  /*ff90*/  IMAD.MOV.U32 R18, RZ, RZ, RZ ;  /* 0x000000ffff127224 */ /* 0x000fce00078e00ff */
.L_x_4460:
        /* <DEDUP_REMOVED lines=20> */
.L_x_4534:
        /* <DEDUP_REMOVED lines=40> */
.L_x_4462:
[----:B------:R-:W1:Y:S01]  /*10360*/  LDC.64 R2, c[0x0][0xa08] ;  /* 0x00028200ff027b82 */ /* 0x000e620000000a00 */
[----:B------:R-:W-:Y:S01]  /*10370*/  MOV R7, RZ ;  /* 0x000000ff00077202 */ /* 0x000fe20000000f00 */
        /* <DEDUP_REMOVED lines=12> */
.L_x_4463:
[----:B------:R-:W-:Y:S05]  /*10440*/  @!P0 BRA `(.L_x_4464) ;  /* 0x00000000000c8947 */ /* 0x000fea0003800000 */
[----:B-1----:R-:W2:Y:S04]  /*10450*/  LDG.E R6, desc[UR48][R2.64] ;  /* 0x0000003002067981 */ /* 0x002ea8000c1e1900 */
[----:B------:R-:W2:Y:S02]  /*10460*/  LDG.E R5, desc[UR48][R2.64+0x4] ;  /* 0x0000043002057981 */ /* 0x000ea4000c1e1900 */
[----:B--2---:R-:W-:-:S07]  /*10470*/  IMAD.IADD R5, R5, 0x1, -R6 ;  /* 0x0000000105057824 */ /* 0x004fce00078e0a06 */
.L_x_4464:
        /* <DEDUP_REMOVED lines=18> */
.L_x_4467:
[----:B------:R-:W-:-:S13]  /*105a0*/  ISETP.NE.AND P1, PT, R3, 0x1, PT ;  /* 0x000000010300780c */ /* 0x000fda0003f25270 */
[----:B------:R-:W1:Y:S02]  /*105b0*/  @P1 LDC.64 R4, c[0x0][0x9e8] ;  /* 0x00027a00ff041b82 */ /* 0x000e640000000a00 */
[----:B-1----:R-:W-:-:S05]  /*105c0*/  @P1 IMAD.HI.U32 R4, R6, R4, RZ ;  /* 0x0000000406041227 */ /* 0x002fca00078e00ff */
[----:B------:R-:W-:-:S07]  /*105d0*/  @P1 SHF.R.U32.HI R6, RZ, R5, R4 ;  /* 0x00000005ff061219 */ /* 0x000fce0000011604 */
.L_x_4468:
[----:B------:R-:W-:Y:S05]  /*105e0*/  BSYNC B0 ;  /* 0x0000000000007941 */ /* 0x000fea0003800000 */
.L_x_4466:
[----:B------:R-:W-:-:S05]  /*105f0*/  IMAD R5, R6, R3, R3 ;  /* 0x0000000306057224 */ /* 0x000fca00078e0203 */
[----:B------:R-:W-:-:S07]  /*10600*/  VIMNMX R2, R2, R5, PT ;  /* 0x0000000502027248 */ /* 0x000fce0003fe0100 */
.L_x_4465:
[----:B------:R-:W-:Y:S01]  /*10610*/  VIADD R2, R2, 0x3f ;  /* 0x0000003f02027836 */ /* 0x000fe20000000000 */
[----:B------:R-:W-:Y:S01]  /*10620*/  ULDC UR4, c[0x0][0x9dc] ;  /* 0x0002770000047ab9 */ /* 0x000fe20000000800 */
[----:B------:R-:W-:-:S03]  /*10630*/  IMAD R0, R17, 0x40, -R0 ;  /* 0x0000004011007824 */ /* 0x000fc600078e0a00 */
[----:B------:R-:W-:-:S04]  /*10640*/  SHF.R.S32.HI R5, RZ, 0x1f, R2 ;  /* 0x0000001fff057819 */ /* 0x000fc80000011402 */
[----:B------:R-:W-:Y:S01]  /*10650*/  LEA.HI R4, R5, R2, RZ, 0x6 ;  /* 0x0000000205047211 */ /* 0x000fe200078f30ff */
[C---:B------:R-:W-:Y:S02]  /*10660*/  VIADD R2, R7.reuse, 0x3f ;  /* 0x0000003f07027836 */ /* 0x040fe40000000000 */
[----:B------:R-:W-:Y:S01]  /*10670*/  IMAD.IADD R7, R7, 0x1, R0 ;  /* 0x0000000107077824 */ /* 0x000fe200078e0200 */
[----:B------:R-:W-:Y:S02]  /*10680*/  SHF.R.S32.HI R4, RZ, 0x6, R4 ;  /* 0x00000006ff047819 */ /* 0x000fe40000011404 */
[----:B------:R-:W-:Y:S01]  /*10690*/  SHF.R.S32.HI R5, RZ, 0x1f, R2 ;  /* 0x0000001fff057819 */ /* 0x000fe20000011402 */
[----:B------:R-:W-:-:S03]  /*106a0*/  VIADD R0, R7, -UR4 ;  /* 0x8000000407007c36 */ /* 0x000fc60008000000 */
[----:B------:R-:W-:-:S04]  /*106b0*/  LEA.HI R5, R5, R2, RZ, 0x6 ;  /* 0x0000000205057211 */ /* 0x000fc800078f30ff */
[----:B------:R-:W-:-:S04]  /*106c0*/  SHF.R.S32.HI R5, RZ, 0x6, R5 ;  /* 0x00000006ff057819 */ /* 0x000fc80000011405 */
        /* <DEDUP_REMOVED lines=13> */
.L_x_4471:
[----:B------:R-:W-:-:S13]  /*107a0*/  ISETP.NE.AND P0, PT, R3, 0x1, PT ;  /* 0x000000010300780c */ /* 0x000fda0003f05270 */
[----:B------:R-:W2:Y:S02]  /*107b0*/  @P0 LDC.64 R4, c[0x0][0x9e8] ;  /* 0x00027a00ff040b82 */ /* 0x000ea40000000a00 */
[----:B--2---:R-:W-:-:S05]  /*107c0*/  @P0 IMAD.HI.U32 R4, R7, R4, RZ ;  /* 0x0000000407040227 */ /* 0x004fca00078e00ff */
[----:B------:R-:W-:-:S07]  /*107d0*/  @P0 SHF.R.U32.HI R7, RZ, R5, R4 ;  /* 0x00000005ff070219 */ /* 0x000fce0000011604 */
.L_x_4472:
[----:B------:R-:W-:Y:S05]  /*107e0*/  BSYNC B0 ;  /* 0x0000000000007941 */ /* 0x000fea0003800000 */
.L_x_4470:
[----:B------:R-:W-:-:S05]  /*107f0*/  IMAD R3, R7, R3, RZ ;  /* 0x0000000307037224 */ /* 0x000fca00078e02ff */
[----:B------:R-:W-:-:S07]  /*10800*/  VIMNMX R0, R0, R3, !PT ;  /* 0x0000000300007248 */ /* 0x000fce0007fe0100 */
.L_x_4469:
[----:B------:R-:W-:Y:S01]  /*10810*/  SHF.R.S32.HI R3, RZ, 0x1f, R0 ;  /* 0x0000001fff037819 */ /* 0x000fe20000011400 */
[----:B------:R-:W-:Y:S03]  /*10820*/  BSSY B6, `(.L_x_4473) ;  /* 0x00002fe000067945 */ /* 0x000fe60003800000 */
[----:B------:R-:W-:-:S04]  /*10830*/  LEA.HI R3, R3, R0, RZ, 0x6 ;  /* 0x0000000003037211 */ /* 0x000fc800078f30ff */
[----:B------:R-:W-:-:S04]  /*10840*/  SHF.R.S32.HI R3, RZ, 0x6, R3 ;  /* 0x00000006ff037819 */ /* 0x000fc80000011403 */
        /* <DEDUP_REMOVED lines=21> */
.L_x_4474:
        /* <DEDUP_REMOVED lines=11> */
[----:B------:R-:W-:Y:S01]  /*10a50*/  IMAD.U32 R4, RZ, RZ, UR6 ;  /* 0x00000006ff047e24 */ /* 0x000fe2000f8e00ff */
[----:B-1----:R-:W-:Y:S01]  /*10a60*/  MOV R6, UR8 ;  /* 0x0000000800067c02 */ /* 0x002fe20008000f00 */
[----:B------:R-:W1:Y:S01]  /*10a70*/  LDC.64 R2, c[0x4][R2] ;  /* 0x0100000002027b82 */ /* 0x000e620000000a00 */
        /* <DEDUP_REMOVED lines=9> */
.L_x_4476:
        /* <DEDUP_REMOVED lines=9> */
[----:B------:R-:W-:Y:S01]  /*10ba0*/  IMAD.U32 R4, RZ, RZ, UR6 ;  /* 0x00000006ff047e24 */ /* 0x000fe2000f8e00ff */
[----:B------:R-:W-:Y:S01]  /*10bb0*/  MOV R12, 0x1 ;  /* 0x00000001000c7802 */ /* 0x000fe20000000f00 */
[----:B------:R-:W-:Y:S02]  /*10bc0*/  IMAD.U32 R5, RZ, RZ, UR7 ;  /* 0x00000007ff057e24 */ /* 0x000fe4000f8e00ff */
[----:B-1----:R-:W-:Y:S02]  /*10bd0*/  IMAD.U32 R6, RZ, RZ, UR8 ;  /* 0x00000008ff067e24 */ /* 0x002fe4000f8e00ff */
[----:B------:R-:W-:-:S02]  /*10be0*/  IMAD.U32 R7, RZ, RZ, UR9 ;  /* 0x00000009ff077e24 */ /* 0x000fc4000f8e00ff */
[----:B------:R-:W-:Y:S02]  /*10bf0*/  IMAD.U32 R10, RZ, RZ, UR4 ;  /* 0x00000004ff0a7e24 */ /* 0x000fe4000f8e00ff */
[----:B------:R-:W-:Y:S02]  /*10c00*/  IMAD.U32 R11, RZ, RZ, UR5 ;  /* 0x00000005ff0b7e24 */ /* 0x000fe4000f8e00ff */
[----:B------:R-:W-:Y:S02]  /*10c10*/  IMAD.MOV.U32 R8, RZ, RZ, 0x70 ;  /* 0x00000070ff087424 */ /* 0x000fe400078e00ff */
[----:B0-2---:R-:W-:-:S07]  /*10c20*/  IMAD.MOV.U32 R13, RZ, RZ, RZ ;  /* 0x000000ffff0d7224 */ /* 0x005fce00078e00ff */
[----:B------:R-:W-:-:S07]  /*10c30*/  LEPC R20, `(.L_x_4478) ;  /* 0x000000001014794e */ /* 0x000fce0000000000 */
[----:B---3--:R-:W-:Y:S05]  /*10c40*/  CALL.ABS.NOINC R2 ;  /* 0x0000000002007343 */ /* 0x008fea0003c00000 */
.L_x_4478:
        /* <DEDUP_REMOVED lines=16> */
.L_x_4477:
[----:B------:R-:W2:Y:S01]  /*10d50*/  LDL.LU R7, [R1+0x1c] ;  /* 0x00001c0001077983 */ /* 0x000ea20000300800 */
[----:B------:R-:W3:Y:S01]  /*10d60*/  LDC R0, c[0x0][0x428] ;  /* 0x00010a00ff007b82 */ /* 0x000ee20000000800 */
[----:B------:R-:W-:Y:S01]  /*10d70*/  ULDC.64 UR4, c[0x0][0x9f8] ;  /* 0x00027e0000047ab9 */ /* 0x000fe20000000a00 */
[----:B------:R-:W-:Y:S01]  /*10d80*/  IMAD.MOV.U32 R4, RZ, RZ, R19 ;  /* 0x000000ffff047224 */ /* 0x000fe200078e0013 */
[----:B-1----:R-:W1:Y:S01]  /*10d90*/  S2R R6, SR_TID.X ;  /* 0x0000000000067919 */ /* 0x002e620000002100 */
[----:B---3--:R-:W-:Y:S01]  /*10da0*/  ISETP.NE.AND P0, PT, R0, 0x1, PT ;  /* 0x000000010000780c */ /* 0x008fe20003f05270 */
[----:B------:R-:W-:Y:S01]  /*10db0*/  IMAD.MOV.U32 R0, RZ, RZ, R18 ;  /* 0x000000ffff007224 */ /* 0x000fe200078e0012 */
[----:B-1----:R-:W-:-:S11]  /*10dc0*/  LOP3.LUT R6, R6, 0x1f, RZ, 0xc0, !PT ;  /* 0x0000001f06067812 */ /* 0x002fd600078ec0ff */
[----:B------:R-:W1:Y:S08]  /*10dd0*/  @P0 LDC R3, c[0x0][0x42c] ;  /* 0x00010b00ff030b82 */ /* 0x000e700000000800 */
[----:B------:R-:W3:Y:S01]  /*10de0*/  @P0 LDC R5, c[0x0][0x430] ;  /* 0x00010c00ff050b82 */ /* 0x000ee20000000800 */
[----:B-1----:R-:W-:-:S05]  /*10df0*/  @P0 IMAD.HI.U32 R2, R18, R3, RZ ;  /* 0x0000000312020227 */ /* 0x002fca00078e00ff */
[----:B---3--:R-:W-:Y:S02]  /*10e00*/  @P0 SHF.R.U32.HI R0, RZ, R5, R2 ;  /* 0x00000005ff000219 */ /* 0x008fe40000011602 */
        /* <DEDUP_REMOVED lines=16> */
.L_x_4479:
        /* <DEDUP_REMOVED lines=19> */
.L_x_4551:
[----:B------:R-:W-:Y:S01]  /*11040*/  UMOV UR4, 0xffffffff ;  /* 0xffffffff00047882 */ /* 0x000fe20000000000 */
[----:B------:R-:W-:Y:S02]  /*11050*/  SHF.R.S32.HI R5, RZ, 0x1f, R4 ;  /* 0x0000001fff057819 */ /* 0x000fe40000011404 */
[----:B------:R-:W-:Y:S05]  /*11060*/  BRA.DIV UR4, `(.L_x_4481) ;  /* 0x0000003e04087947 */ /* 0x000fea000b800000 */
[----:B------:R-:W-:-:S13]  /*11070*/  ELECT P6, URZ, PT ;  /* 0x00000000003f782f */ /* 0x000fda00038c0000 */
.L_x_4554:
[----:B------:R-:W-:Y:S05]  /*11080*/  @!P6 BRA `(.L_x_4482) ;  /* 0x0000000000fce947 */ /* 0x000fea0003800000 */
[----:B------:R-:W-:-:S04]  /*11090*/  ISETP.NE.U32.AND P0, PT, R2, RZ, PT ;  /* 0x000000ff0200720c */ /* 0x000fc80003f05070 */
[----:B------:R-:W-:-:S13]  /*110a0*/  ISETP.NE.AND.EX P0, PT, R3, RZ, PT, P0 ;  /* 0x000000ff0300720c */ /* 0x000fda0003f05300 */
[----:B------:R-:W-:Y:S05]  /*110b0*/  @!P0 BRA `(.L_x_4483) ;  /* 0x0000000000488947 */ /* 0x000fea0003800000 */
[----:B------:R-:W1:Y:S01]  /*110c0*/  LDC R12, c[0x0][0x41c] ;  /* 0x00010700ff0c7b82 */ /* 0x000e620000000800 */
[----:B------:R-:W-:Y:S01]  /*110d0*/  MOV R7, R8 ;  /* 0x0000000800077202 */ /* 0x000fe20000000f00 */
        /* <DEDUP_REMOVED lines=14> */
[----:B0-----:R-:W-:-:S05]  /*111c0*/  LEA.HI.X R13, R10, R3, R7, 0x2, P0 ;  /* 0x000000030a0d7211 */ /* 0x001fca00000f1407 */
[----:B------:R1:W5:Y:S02]  /*111d0*/  LDG.E R7, desc[UR48][R12.64] ;  /* 0x000000300c077981 */ /* 0x000364000c1e1900 */
.L_x_4483:
[----:B------:R-:W2:Y:S01]  /*111e0*/  LDL R9, [R1] ;  /* 0x0000000001097983 */ /* 0x000ea20000100800 */
[----:B------:R-:W-:-:S03]  /*111f0*/  MOV R11, 0x400 ;  /* 0x00000400000b7802 */ /* 0x000fc60000000f00 */
[----:B------:R-:W3:Y:S01]  /*11200*/  LDL R10, [R1+0x4] ;  /* 0x00000400010a7983 */ /* 0x000ee20000100800 */
[----:B-1----:R-:W1:Y:S02]  /*11210*/  S2R R12, SR_CgaCtaId ;  /* 0x00000000000c7919 */ /* 0x002e640000008800 */
[----:B-1----:R-:W-:-:S05]  /*11220*/  LEA R11, R12, R11, 0x18 ;  /* 0x0000000b0c0b7211 */ /* 0x002fca00078ec0ff */
[----:B--2---:R-:W-:Y:S01]  /*11230*/  IMAD R9, R9, 0x8, R11 ;  /* 0x0000000809097824 */ /* 0x004fe200078e020b */
[----:B---3--:R-:W-:-:S04]  /*11240*/  SHF.L.U32 R10, R10, 0x1f, RZ ;  /* 0x0000001f0a0a7819 */ /* 0x008fc800000006ff */
[----:B------:R-:W1:Y:S02]  /*11250*/  SYNCS.PHASECHK.TRANS64.TRYWAIT P0, [R9+URZ+0x28c40], R10 ;  /* 0x028c400a090075a7 */ /* 0x000e64000800017f */
[----:B-1----:R-:W-:Y:S05]  /*11260*/  @!P0 BRA `(.L_x_4484) ;  /* 0x0000003800a88947 */ /* 0x002fea0003800000 */
.L_x_4555:
        /* <DEDUP_REMOVED lines=11> */
.L_x_4485:
[----:B------:R-:W2:Y:S01]  /*11320*/  LDL R11, [R1] ;  /* 0x00000000010b7983 */ /* 0x000ea20000100800 */
[----:B------:R-:W-:-:S03]  /*11330*/  MOV R12, 0x400 ;  /* 0x00000400000c7802 */ /* 0x000fc60000000f00 */
[----:B-1----:R-:W3:Y:S01]  /*11340*/  LDL R10, [R1+0x8] ;  /* 0x00000800010a7983 */ /* 0x002ee20000100800 */
[----:B0-----:R-:W0:Y:S01]  /*11350*/  S2R R13, SR_CgaCtaId ;  /* 0x00000000000d7919 */ /* 0x001e220000008800 */
[----:B------:R-:W-:Y:S02]  /*11360*/  R2UR UR9, R9 ;  /* 0x00000000090972ca */ /* 0x000fe400000e0000 */
[----:B------:R-:W-:Y:S01]  /*11370*/  R2UR UR11, R8 ;  /* 0x00000000080b72ca */ /* 0x000fe200000e0000 */
[----:B------:R-:W-:Y:S01]  /*11380*/  UIADD3 UR6, UP0, UR38, 0x370, URZ ;  /* 0x0000037026067890 */ /* 0x000fe2000ff1e03f */
[----:B------:R-:W-:Y:S02]  /*11390*/  R2UR UR12, R0 ;  /* 0x00000000000c72ca */ /* 0x000fe400000e0000 */
[----:B-----5:R-:W-:Y:S01]  /*113a0*/  R2UR UR13, R7 ;  /* 0x00000000070d72ca */ /* 0x020fe200000e0000 */
[----:B------:R-:W-:Y:S01]  /*113b0*/  UIADD3.X UR7, URZ, UR39, URZ, UP0, !UPT ;  /* 0x000000273f077290 */ /* 0x000fe200087fe43f */
[----:B0-----:R-:W-:-:S05]  /*113c0*/  LEA R12, R13, R12, 0x18 ;  /* 0x0000000c0d0c7211 */ /* 0x001fca00078ec0ff */
[----:B------:R-:W-:Y:S01]  /*113d0*/  UIADD3 UR9, UR9, 0x28c30, URZ ;  /* 0x00028c3009097890 */ /* 0x000fe2000fffe03f */
[----:B------:R-:W-:Y:S01]  /*113e0*/  UMOV UR5, 0x14f00000 ;  /* 0x14f0000000057882 */ /* 0x000fe20000000000 */
[----:B------:R-:W-:Y:S01]  /*113f0*/  UMOV UR10, URZ ;  /* 0x0000003f000a7c82 */ /* 0x000fe20008000000 */
[----:B--2---:R-:W-:Y:S01]  /*11400*/  IMAD R9, R11, 0x2000, R12 ;  /* 0x000020000b097824 */ /* 0x004fe200078e020c */
[----:B---3--:R-:W-:-:S04]  /*11410*/  R2UR UR4, R10 ;  /* 0x000000000a0472ca */ /* 0x008fc800000e0000 */
[----:B------:R-:W-:-:S09]  /*11420*/  R2UR UR8, R9 ;  /* 0x00000000090872ca */ /* 0x000fd200000e0000 */
[----:B------:R-:W-:-:S04]  /*11430*/  ULEA UR11, UR11, UR4, 0x6 ;  /* 0x000000040b0b7291 */ /* 0x000fc8000f8e303f */
[----:B------:R-:W-:Y:S01]  /*11440*/  UIADD3 UR8, UR8, 0x22400, URZ ;  /* 0x0002240008087890 */ /* 0x000fe2000fffe03f */
[----:B------:R-:W-:-:S08]  /*11450*/  UMOV UR4, 0x0 ;  /* 0x0000000000047882 */ /* 0x000fd00000000000 */
[----:B------:R1:W-:Y:S02]  /*11460*/  UTMALDG.4D [UR8], [UR6], desc[UR4] ;  /* 0x00000408060075b4 */ /* 0x0003e40008019000 */
[----:B-1----:R-:W-:Y:S01]  /*11470*/  NOP ;  /* 0x0000000000007918 */ /* 0x002fe20000000000 */
.L_x_4482:
[----:B------:R-:W2:Y:S01]  /*11480*/  LDL.LU R12, [R1+0x18] ;  /* 0x00001800010c7983 */ /* 0x000ea20000300800 */
[----:B------:R-:W-:Y:S01]  /*11490*/  MOV R10, 0x400 ;  /* 0x00000400000a7802 */ /* 0x000fe20000000f00 */
[----:B------:R-:W-:Y:S05]  /*114a0*/  WARPSYNC.ALL ;  /* 0x0000000000007948 */ /* 0x000fea0003800000 */
[----:B------:R-:W1:Y:S01]  /*114b0*/  S2R R11, SR_CgaCtaId ;  /* 0x00000000000b7919 */ /* 0x000e620000008800 */
        /* <DEDUP_REMOVED lines=11> */
[----:B-1----:R-:W-:Y:S01]  /*11570*/  LEA R10, R11, R10, 0x18 ;  /* 0x0000000a0b0a7211 */ /* 0x002fe200078ec0ff */
        /* <DEDUP_REMOVED lines=12> */
[----:B------:R-:W2:Y:S02]  /*11640*/  SYNCS.PHASECHK.TRANS64.TRYWAIT P0, [R10+URZ+0x28c20], R6 ;  /* 0x028c20060a0075a7 */ /* 0x000ea4000800017f */
[----:B-12---:R-:W-:Y:S05]  /*11650*/  @!P0 BRA `(.L_x_4487) ;  /* 0x0000003400c08947 */ /* 0x006fea0003800000 */
.L_x_4556:
[----:B------:R-:W-:Y:S05]  /*11660*/  BSYNC B0 ;  /* 0x0000000000007941 */ /* 0x000fea0003800000 */
.L_x_4486:
[----:B------:R-:W-:Y:S04]  /*11670*/  BSSY B0, `(.L_x_4488) ;  /* 0x000004f000007945 */ /* 0x000fe80003800000 */
[----:B------:R-:W-:Y:S05]  /*11680*/  @!P6 BRA `(.L_x_4489) ;  /* 0x000000040034e947 */ /* 0x000fea0003800000 */
[----:B------:R-:W2:Y:S01]  /*11690*/  LDL R10, [R1] ;  /* 0x00000000010a7983 */ /* 0x000ea20000100800 */
[----:B------:R-:W-:-:S03]  /*116a0*/  MOV R11, 0x400 ;  /* 0x00000400000b7802 */ /* 0x000fc60000000f00 */
[----:B-1----:R-:W3:Y:S01]  /*116b0*/  LDL R9, [R1+0x4] ;  /* 0x0000040001097983 */ /* 0x002ee20000100800 */
[----:B------:R-:W1:Y:S02]  /*116c0*/  S2R R12, SR_CgaCtaId ;  /* 0x00000000000c7919 */ /* 0x000e640000008800 */
[----:B-1----:R-:W-:-:S05]  /*116d0*/  LEA R11, R12, R11, 0x18 ;  /* 0x0000000b0c0b7211 */ /* 0x002fca00078ec0ff */
[----:B--2---:R-:W-:Y:S01]  /*116e0*/  IMAD R6, R10, 0x8, R11 ;  /* 0x000000080a067824 */ /* 0x004fe200078e020b */
[----:B---3--:R-:W-:-:S04]  /*116f0*/  SHF.L.U32 R9, R9, 0x1f, RZ ;  /* 0x0000001f09097819 */ /* 0x008fc800000006ff */
[----:B------:R-:W1:Y:S02]  /*11700*/  SYNCS.PHASECHK.TRANS64.TRYWAIT P0, [R6+URZ+0x28c60], R9 ;  /* 0x028c6009060075a7 */ /* 0x000e64000800017f */
[----:B-1----:R-:W-:Y:S05]  /*11710*/  @!P0 BRA `(.L_x_4490) ;  /* 0x0000003400b08947 */ /* 0x002fea0003800000 */
.L_x_4557:
        /* <DEDUP_REMOVED lines=11> */
.L_x_4491:
[----:B------:R-:W2:Y:S01]  /*117d0*/  LDL R10, [R1] ;  /* 0x00000000010a7983 */ /* 0x000ea20000100800 */
[----:B------:R-:W-:-:S03]  /*117e0*/  MOV R11, 0x400 ;  /* 0x00000400000b7802 */ /* 0x000fc60000000f00 */
[----:B-1----:R-:W3:Y:S01]  /*117f0*/  LDL R9, [R1+0x8] ;  /* 0x0000080001097983 */ /* 0x002ee20000100800 */
[----:B------:R-:W1:Y:S01]  /*11800*/  S2R R12, SR_CgaCtaId ;  /* 0x00000000000c7919 */ /* 0x000e620000008800 */
[----:B------:R-:W-:Y:S02]  /*11810*/  R2UR UR9, R6 ;  /* 0x00000000060972ca */ /* 0x000fe400000e0000 */
[----:B------:R-:W-:Y:S01]  /*11820*/  R2UR UR11, R8 ;  /* 0x00000000080b72ca */ /* 0x000fe200000e0000 */
[----:B------:R-:W-:Y:S01]  /*11830*/  UIADD3 UR4, UP0, UR38, 0x470, URZ ;  /* 0x0000047026047890 */ /* 0x000fe2000ff1e03f */
[----:B------:R-:W-:Y:S02]  /*11840*/  R2UR UR12, R0 ;  /* 0x00000000000c72ca */ /* 0x000fe400000e0000 */
[----:B------:R-:W-:Y:S02]  /*11850*/  R2UR UR13, R7 ;  /* 0x00000000070d72ca */ /* 0x000fe400000e0000 */
        /* <DEDUP_REMOVED lines=48> */
.L_x_4489:
[----:B------:R-:W-:Y:S05]  /*11b60*/  BSYNC B0 ;  /* 0x0000000000007941 */ /* 0x000fea0003800000 */
.L_x_4488:
[----:B-1----:R-:W2:Y:S04]  /*11b70*/  LDL R6, [R1+0x14] ;  /* 0x0000140001067983 */ /* 0x002ea80000100800 */
[----:B------:R-:W3:Y:S01]  /*11b80*/  LDL R9, [R1+0xc] ;  /* 0x00000c0001097983 */ /* 0x000ee20000100800 */
[----:B------:R-:W-:Y:S01]  /*11b90*/  BSSY B0, `(.L_x_4492) ;  /* 0x00001ab000007945 */ /* 0x000fe20003800000 */
[----:B--2---:R-:W-:-:S05]  /*11ba0*/  VIADD R8, R6, 0xfffffffe ;  /* 0xfffffffe06087836 */ /* 0x004fca0000000000 */
[----:B---3--:R-:W-:-:S13]  /*11bb0*/  ISETP.GE.AND P0, PT, R8, R9, PT ;  /* 0x000000090800720c */ /* 0x008fda0003f06270 */
[----:B------:R-:W-:Y:S05]  /*11bc0*/  @!P0 BRA `(.L_x_4493) ;  /* 0x00000018009c8947 */ /* 0x000fea0003800000 */
[----:B------:R-:W-:Y:S01]  /*11bd0*/  LOP3.LUT R10, RZ, R9, RZ, 0x33, !PT ;  /* 0x00000009ff0a7212 */ /* 0x000fe200078e33ff */
[----:B------:R-:W-:Y:S01]  /*11be0*/  IMAD.MOV R9, RZ, RZ, -R6 ;  /* 0x000000ffff097224 */ /* 0x000fe200078e0a06 */
[----:B------:R-:W-:Y:S04]  /*11bf0*/  BSSY B1, `(.L_x_4494) ;  /* 0x000008f000017945 */ /* 0x000fe80003800000 */
[----:B------:R-:W-:-:S04]  /*11c00*/  VIADDMNMX R10, R9, 0x1, R10, !PT ;  /* 0x00000001090a7846 */ /* 0x000fc8000780010a */
[----:B------:R-:W-:-:S04]  /*11c10*/  IADD3 R6, R6, R10, RZ ;  /* 0x0000000a06067210 */ /* 0x000fc80007ffe0ff */
[----:B------:R-:W-:-:S04]  /*11c20*/  LOP3.LUT R6, R6, 0x1, RZ, 0xc0, !PT ;  /* 0x0000000106067812 */ /* 0x000fc800078ec0ff */
[----:B------:R-:W-:-:S13]  /*11c30*/  ISETP.NE.U32.AND P0, PT, R6, 0x1, PT ;  /* 0x000000010600780c */ /* 0x000fda0003f05070 */
[----:B------:R-:W-:Y:S05]  /*11c40*/  @P0 BRA `(.L_x_4495) ;  /* 0x0000000800240947 */ /* 0x000fea0003800000 */
[----:B------:R-:W2:Y:S04]  /*11c50*/  LDL.LU R11, [R1] ;  /* 0x00000000010b7983 */ /* 0x000ea80000300800 */
[----:B0-----:R-:W3:Y:S01]  /*11c60*/  LDL.LU R13, [R1+0x4] ;  /* 0x00000400010d7983 */ /* 0x001ee20000300800 */
        /* <DEDUP_REMOVED lines=25> */
[----:B------:R-:W-:Y:S01]  /*11e00*/  LEA R2, P0, R6, R2, 0x2 ;  /* 0x0000000206027211 */ /* 0x000fe200078010ff */
[----:B------:R-:W-:-:S03]  /*11e10*/  IMAD.MOV R7, RZ, RZ, -R9 ;  /* 0x000000ffff077224 */ /* 0x000fc600078e0a09 */
[----:B------:R-:W-:Y:S01]  /*11e20*/  LEA.HI.X R3, R6, R3, R11, 0x2, P0 ;  /* 0x0000000306037211 */ /* 0x000fe200000f140b */
[----:B------:R-:W-:-:S04]  /*11e30*/  IMAD R8, R12, R7, R8 ;  /* 0x000000070c087224 */ /* 0x000fc800078e0208 */
[----:B------:R1:W5:Y:S04]  /*11e40*/  LDG.E R7, desc[UR48][R2.64] ;  /* 0x0000003002077981 */ /* 0x000368000c1e1900 */
.L_x_4498:
[----:B-1----:R-:W1:Y:S01]  /*11e50*/  S2R R3, SR_CgaCtaId ;  /* 0x0000000000037919 */ /* 0x002e620000008800 */
[----:B------:R-:W-:-:S04]  /*11e60*/  MOV R2, 0x400 ;  /* 0x0000040000027802 */ /* 0x000fc80000000f00 */
[----:B-1----:R-:W-:Y:S02]  /*11e70*/  LEA R2, R3, R2, 0x18 ;  /* 0x0000000203027211 */ /* 0x002fe400078ec0ff */
[----:B------:R-:W-:-:S03]  /*11e80*/  SHF.L.U32 R3, R13, 0x1f, RZ ;  /* 0x0000001f0d037819 */ /* 0x000fc600000006ff */
[----:B------:R-:W-:-:S04]  /*11e90*/  IMAD R2, R14, 0x8, R2 ;  /* 0x000000080e027824 */ /* 0x000fc800078e0202 */
[----:B------:R-:W1:Y:S02]  /*11ea0*/  SYNCS.PHASECHK.TRANS64.TRYWAIT P0, [R2+URZ+0x28c40], R3 ;  /* 0x028c4003020075a7 */ /* 0x000e64000800017f */
[----:B-1----:R-:W-:Y:S05]  /*11eb0*/  @!P0 BRA `(.L_x_4499) ;  /* 0x0000002c00dc8947 */ /* 0x002fea0003800000 */
.L_x_4558:
[----:B------:R-:W2:Y:S02]  /*11ec0*/  S2R R6, SR_TID.X ;  /* 0x0000000000067919 */ /* 0x000ea40000002100 */
[----:B--2---:R-:W-:-:S04]  /*11ed0*/  LOP3.LUT R6, R6, 0x7f, RZ, 0xc0, !PT ;  /* 0x0000007f06067812 */ /* 0x004fc800078ec0ff */
[----:B------:R-:W-:-:S13]  /*11ee0*/  ISETP.NE.AND P1, PT, R6, RZ, PT ;  /* 0x000000ff0600720c */ /* 0x000fda0003f25270 */
        /* <DEDUP_REMOVED lines=8> */
.L_x_4500:
[----:B------:R-:W2:Y:S01]  /*11f70*/  LDL R6, [R1] ;  /* 0x0000000001067983 */ /* 0x000ea20000100800 */
        /* <DEDUP_REMOVED lines=21> */
.L_x_4559:
        /* <DEDUP_REMOVED lines=8> */
.L_x_4502:
        /* <DEDUP_REMOVED lines=54> */
.L_x_4497:
[----:B------:R-:W-:Y:S05]  /*124b0*/  BSYNC B2 ;  /* 0x0000000000027941 */ /* 0x000fea0003800000 */
.L_x_4496:
[----:B------:R-:W2:Y:S02]  /*124c0*/  LDL R2, [R1+0x14] ;  /* 0x0000140001027983 */ /* 0x000ea40000100800 */
[----:B--2---:R-:W-:-:S07]  /*124d0*/  VIADD R8, R2, 0xfffffffd ;  /* 0xfffffffd02087836 */ /* 0x004fce0000000000 */
.L_x_4495:
[----:B------:R-:W-:Y:S05]  /*124e0*/  BSYNC B1 ;  /* 0x0000000000017941 */ /* 0x000fea0003800000 */
.L_x_4494:
[----:B------:R-:W2:Y:S01]  /*124f0*/  LDL.LU R2, [R1+0x14] ;  /* 0x0000140001027983 */ /* 0x000ea20000300800 */
[----:B------:R-:W-:Y:S01]  /*12500*/  VIADD R10, R10, 0xfffffffe ;  /* 0xfffffffe0a0a7836 */ /* 0x000fe20000000000 */
[----:B--2---:R-:W-:-:S04]  /*12510*/  LOP3.LUT R3, RZ, R2, RZ, 0x33, !PT ;  /* 0x00000002ff037212 */ /* 0x004fc800078e33ff */
[----:B------:R-:W-:-:S13]  /*12520*/  ISETP.NE.AND P0, PT, R10, R3, PT ;  /* 0x000000030a00720c */ /* 0x000fda0003f05270 */
[----:B------:R-:W-:Y:S05]  /*12530*/  @!P0 BRA `(.L_x_4493) ;  /* 0x0000001000408947 */ /* 0x000fea0003800000 */
.L_x_4517:
        /* <DEDUP_REMOVED lines=11> */
[----:B------:R-:W-:Y:S02]  /*125f0*/  MOV R11, R8 ;  /* 0x00000008000b7202 */ /* 0x000fe40000000f00 */
        /* <DEDUP_REMOVED lines=20> */
.L_x_4505:
[----:B------:R-:W2:Y:S01]  /*12740*/  S2R R3, SR_CgaCtaId ;  /* 0x0000000000037919 */ /* 0x000ea20000008800 */
[----:B------:R-:W-:-:S04]  /*12750*/  MOV R2, 0x400 ;  /* 0x0000040000027802 */ /* 0x000fc80000000f00 */
[----:B--2---:R-:W-:Y:S02]  /*12760*/  LEA R2, R3, R2, 0x18 ;  /* 0x0000000203027211 */ /* 0x004fe400078ec0ff */
[----:B------:R-:W-:-:S03]  /*12770*/  SHF.L.U32 R3, R10, 0x1f, RZ ;  /* 0x0000001f0a037819 */ /* 0x000fc600000006ff */
[----:B------:R-:W-:-:S04]  /*12780*/  IMAD R2, R9, 0x8, R2 ;  /* 0x0000000809027824 */ /* 0x000fc800078e0202 */
[----:B------:R-:W2:Y:S02]  /*12790*/  SYNCS.PHASECHK.TRANS64.TRYWAIT P0, [R2+URZ+0x28c40], R3 ;  /* 0x028c4003020075a7 */ /* 0x000ea4000800017f */
[----:B--2---:R-:W-:Y:S05]  /*127a0*/  @!P0 BRA `(.L_x_4506) ;  /* 0x0000002400c88947 */ /* 0x004fea0003800000 */
.L_x_4560:
[----:B-1----:R-:W1:Y:S02]  /*127b0*/  S2R R6, SR_TID.X ;  /* 0x0000000000067919 */ /* 0x002e640000002100 */
        /* <DEDUP_REMOVED lines=8> */
[----:B---3--:R-:W-:Y:S05]  /*12840*/  @!P1 BRA `(.L_x_4507) ;  /* 0x0000000000049947 */ /* 0x008fea0003800000 */
[----:B------:R-:W-:Y:S01]  /*12850*/  BPT.TRAP 0x1 ;  /* 0x000000040000795c */ /* 0x000fe20000300000 */
.L_x_4507:
[----:B------:R-:W3:Y:S01]  /*12860*/  LDL R12, [R1+0x8] ;  /* 0x00000800010c7983 */ /* 0x000ee20000100800 */
[----:B------:R-:W-:Y:S01]  /*12870*/  MOV R6, 0x400 ;  /* 0x0000040000067802 */ /* 0x000fe20000000f00 */
[----:B0-----:R-:W0:Y:S01]  /*12880*/  S2R R13, SR_CgaCtaId ;  /* 0x00000000000d7919 */ /* 0x001e220000008800 */
[----:B------:R-:W-:Y:S01]  /*12890*/  R2UR UR9, R2 ;  /* 0x00000000020972ca */ /* 0x000fe200000e0000 */
[----:B------:R-:W-:Y:S01]  /*128a0*/  UIADD3 UR4, UP0, UR38, 0x370, URZ ;  /* 0x0000037026047890 */ /* 0x000fe2000ff1e03f */
[----:B------:R-:W-:Y:S02]  /*128b0*/  R2UR UR12, R0 ;  /* 0x00000000000c72ca */ /* 0x000fe400000e0000 */
[----:B-----5:R-:W-:Y:S01]  /*128c0*/  R2UR UR13, R7 ;  /* 0x00000000070d72ca */ /* 0x020fe200000e0000 */
[----:B------:R-:W-:Y:S01]  /*128d0*/  UIADD3.X UR5, URZ, UR39, URZ, UP0, !UPT ;  /* 0x000000273f057290 */ /* 0x000fe200087fe43f */
[----:B0-----:R-:W-:-:S05]  /*128e0*/  LEA R6, R13, R6, 0x18 ;  /* 0x000000060d067211 */ /* 0x001fca00078ec0ff */
        /* <DEDUP_REMOVED lines=10> */
[----:B------:R-:W1:Y:S02]  /*12990*/  SYNCS.PHASECHK.TRANS64.TRYWAIT P1, [R2+URZ+0x28c60], R3 ;  /* 0x028c6003020075a7 */ /* 0x000e64000802017f */
[----:B01----:R-:W-:Y:S05]  /*129a0*/  @!P1 BRA `(.L_x_4508) ;  /* 0x00000024005c9947 */ /* 0x003fea0003800000 */
.L_x_4561:
[----:B------:R-:W-:Y:S05]  /*129b0*/  @P0 BRA `(.L_x_4509) ;  /* 0x00000000001c0947 */ /* 0x000fea0003800000 */
[----:B------:R-:W1:Y:S01]  /*129c0*/  S2R R11, SR_TID.X ;  /* 0x00000000000b7919 */ /* 0x000e620000002100 */
[----:B0-2---:R-:W-:-:S04]  /*129d0*/  IMAD.MOV.U32 R3, RZ, RZ, 0x10000 ;  /* 0x00010000ff037424 */ /* 0x005fc800078e00ff */
[----:B------:R3:W-:Y:S01]  /*129e0*/  SYNCS.ARRIVE.TRANS64 RZ, [R2+URZ+0x28c50], R3 ;  /* 0x028c500302ff79a7 */ /* 0x0007e2000800003f */
[----:B-1----:R-:W-:-:S04]  /*129f0*/  LOP3.LUT R11, R11, 0x1f, RZ, 0xc0, !PT ;  /* 0x0000001f0b0b7812 */ /* 0x002fc800078ec0ff */
[----:B------:R-:W-:-:S13]  /*12a00*/  ISETP.NE.AND P1, PT, R11, RZ, PT ;  /* 0x000000ff0b00720c */ /* 0x000fda0003f25270 */
[----:B---3--:R-:W-:Y:S05]  /*12a10*/  @!P1 BRA `(.L_x_4509) ;  /* 0x0000000000049947 */ /* 0x008fea0003800000 */
[----:B------:R-:W-:Y:S01]  /*12a20*/  BPT.TRAP 0x1 ;  /* 0x000000040000795c */ /* 0x000fe20000300000 */
.L_x_4509:
[----:B------:R-:W1:Y:S01]  /*12a30*/  S2R R11, SR_CgaCtaId ;  /* 0x00000000000b7919 */ /* 0x000e620000008800 */
[----:B0-2---:R-:W-:Y:S01]  /*12a40*/  MOV R3, 0x400 ;  /* 0x0000040000037802 */ /* 0x005fe20000000f00 */
        /* <DEDUP_REMOVED lines=15> */
[----:B-1----:R-:W-:-:S05]  /*12b40*/  LEA R3, R11, R3, 0x18 ;  /* 0x000000030b037211 */ /* 0x002fca00078ec0ff */
        /* <DEDUP_REMOVED lines=34> */
[----:B-1----:R-:W-:Y:S01]  /*12d70*/  NOP ;  /* 0x0000000000007918 */ /* 0x002fe20000000000 */
.L_x_4504:
[----:B------:R-:W-:Y:S05]  /*12d80*/  BSYNC B1 ;  /* 0x0000000000017941 */ /* 0x000fea0003800000 */
.L_x_4503:
[----:B------:R-:W-:Y:S01]  /*12d90*/  VIADD R9, R9, 0x1 ;  /* 0x0000000109097836 */ /* 0x000fe20000000000 */
[----:B------:R-:W-:Y:S04]  /*12da0*/  BSSY B1, `(.L_x_4510) ;  /* 0x0000085000017945 */ /* 0x000fe80003800000 */
[----:B------:R-:W-:-:S04]  /*12db0*/  ISETP.NE.AND P0, PT, R9, 0x2, PT ;  /* 0x000000020900780c */ /* 0x000fc80003f05270 */
[----:B------:R-:W-:Y:S02]  /*12dc0*/  SEL R3, RZ, 0x1, P0 ;  /* 0x00000001ff037807 */ /* 0x000fe40000000000 */
[----:B------:R-:W-:Y:S01]  /*12dd0*/  SEL R12, R9, RZ, P0 ;  /* 0x000000ff090c7207 */ /* 0x000fe20000000000 */
[----:B------:R-:W-:Y:S01]  /*12de0*/  VIADD R9, R8, 0xffffffff ;  /* 0xffffffff08097836 */ /* 0x000fe20000000000 */
        /* <DEDUP_REMOVED lines=24> */
[----:B------:R-:W-:-:S06]  /*12f70*/  LEA.HI.X R7, R2, UR5, R3, 0x2, P0 ;  /* 0x0000000502077c11 */ /* 0x000fcc00080f1403 */
[----:B------:R2:W5:Y:S03]  /*12f80*/  LDG.E R7, desc[UR48][R6.64] ;  /* 0x0000003006077981 */ /* 0x000566000c1e1900 */
.L_x_4512:
[----:B------:R-:W3:Y:S01]  /*12f90*/  S2R R3, SR_CgaCtaId ;  /* 0x0000000000037919 */ /* 0x000ee20000008800 */
[----:B------:R-:W-:-:S04]  /*12fa0*/  MOV R2, 0x400 ;  /* 0x0000040000027802 */ /* 0x000fc80000000f00 */
[----:B---3--:R-:W-:Y:S02]  /*12fb0*/  LEA R2, R3, R2, 0x18 ;  /* 0x0000000203027211 */ /* 0x008fe400078ec0ff */
[----:B------:R-:W-:-:S03]  /*12fc0*/  SHF.L.U32 R3, R11, 0x1f, RZ ;  /* 0x0000001f0b037819 */ /* 0x000fc600000006ff */
[----:B------:R-:W-:-:S04]  /*12fd0*/  IMAD R2, R12, 0x8, R2 ;  /* 0x000000080c027824 */ /* 0x000fc800078e0202 */
[----:B------:R-:W3:Y:S02]  /*12fe0*/  SYNCS.PHASECHK.TRANS64.TRYWAIT P0, [R2+URZ+0x28c40], R3 ;  /* 0x028c4003020075a7 */ /* 0x000ee4000800017f */
[----:B---3--:R-:W-:Y:S05]  /*12ff0*/  @!P0 BRA `(.L_x_4513) ;  /* 0x0000001c00dc8947 */ /* 0x008fea0003800000 */
.L_x_4562:
[----:B--2---:R-:W2:Y:S02]  /*13000*/  S2R R6, SR_TID.X ;  /* 0x0000000000067919 */ /* 0x004ea40000002100 */
        /* <DEDUP_REMOVED lines=8> */
[----:B----4-:R-:W-:Y:S05]  /*13090*/  @!P1 BRA `(.L_x_4514) ;  /* 0x0000000000049947 */ /* 0x010fea0003800000 */
[----:B------:R-:W-:Y:S01]  /*130a0*/  BPT.TRAP 0x1 ;  /* 0x000000040000795c */ /* 0x000fe20000300000 */
.L_x_4514:
[----:B------:R-:W2:Y:S01]  /*130b0*/  LDL R6, [R1] ;  /* 0x0000000001067983 */ /* 0x000ea20000100800 */
[----:B-1----:R-:W-:-:S03]  /*130c0*/  MOV R12, 0x400 ;  /* 0x00000400000c7802 */ /* 0x002fc60000000f00 */
[----:B------:R-:W4:Y:S01]  /*130d0*/  LDL R11, [R1+0x8] ;  /* 0x00000800010b7983 */ /* 0x000f220000100800 */
        /* <DEDUP_REMOVED lines=17> */
[----:B------:R-:W1:Y:S02]  /*131f0*/  SYNCS.PHASECHK.TRANS64.TRYWAIT P1, [R2+URZ+0x28c60], R3 ;  /* 0x028c6003020075a7 */ /* 0x000e64000802017f */
[----:B01----:R-:W-:Y:S05]  /*13200*/  @!P1 BRA `(.L_x_4515) ;  /* 0x0000001c006c9947 */ /* 0x003fea0003800000 */
.L_x_4563:
[----:B------:R-:W-:Y:S05]  /*13210*/  @P0 BRA `(.L_x_4516) ;  /* 0x00000000001c0947 */ /* 0x000fea0003800000 */
[----:B------:R-:W1:Y:S01]  /*13220*/  S2R R10, SR_TID.X ;  /* 0x00000000000a7919 */ /* 0x000e620000002100 */
[----:B0--3--:R-:W-:-:S04]  /*13230*/  IMAD.MOV.U32 R3, RZ, RZ, 0x10000 ;  /* 0x00010000ff037424 */ /* 0x009fc800078e00ff */
[----:B------:R2:W-:Y:S01]  /*13240*/  SYNCS.ARRIVE.TRANS64 RZ, [R2+URZ+0x28c50], R3 ;  /* 0x028c500302ff79a7 */ /* 0x0005e2000800003f */
[----:B-1----:R-:W-:-:S04]  /*13250*/  LOP3.LUT R10, R10, 0x1f, RZ, 0xc0, !PT ;  /* 0x0000001f0a0a7812 */ /* 0x002fc800078ec0ff */
[----:B------:R-:W-:-:S13]  /*13260*/  ISETP.NE.AND P1, PT, R10, RZ, PT ;  /* 0x000000ff0a00720c */ /* 0x000fda0003f25270 */
[----:B--2---:R-:W-:Y:S05]  /*13270*/  @!P1 BRA `(.L_x_4516) ;  /* 0x0000000000049947 */ /* 0x004fea0003800000 */
[----:B------:R-:W-:Y:S01]  /*13280*/  BPT.TRAP 0x1 ;  /* 0x000000040000795c */ /* 0x000fe20000300000 */
.L_x_4516:
[----:B0--3--:R-:W2:Y:S01]  /*13290*/  LDL R3, [R1] ;  /* 0x0000000001037983 */ /* 0x009ea20000100800 */
        /* <DEDUP_REMOVED lines=53> */
.L_x_4511:
[----:B------:R-:W-:Y:S05]  /*135f0*/  BSYNC B1 ;  /* 0x0000000000017941 */ /* 0x000fea0003800000 */
.L_x_4510:
[----:B------:R-:W2:Y:S01]  /*13600*/  LDL R2, [R1+0xc] ;  /* 0x00000c0001027983 */ /* 0x000ea20000100800 */
[----:B------:R-:W-:Y:S01]  /*13610*/  VIADD R8, R8, 0xfffffffe ;  /* 0xfffffffe08087836 */ /* 0x000fe20000000000 */
[----:B--2---:R-:W-:-:S13]  /*13620*/  ISETP.GT.AND P0, PT, R9, R2, PT ;  /* 0x000000020900720c */ /* 0x004fda0003f04270 */
[----:B------:R-:W-:Y:S05]  /*13630*/  @P0 BRA `(.L_x_4517) ;  /* 0xffffffec00c00947 */ /* 0x000fea000383ffff */
.L_x_4493:
[----:B------:R-:W-:Y:S05]  /*13640*/  BSYNC B0 ;  /* 0x0000000000007941 */ /* 0x000fea0003800000 */
.L_x_4492:
        /* <DEDUP_REMOVED lines=23> */
.L_x_4519:
[----:B------:R-:W-:Y:S05]  /*137c0*/  BSYNC B0 ;  /* 0x0000000000007941 */ /* 0x000fea0003800000 */
.L_x_4518:
[----:B--2---:R-:W2:Y:S02]  /*137d0*/  LDL.LU R2, [R1+0x4] ;  /* 0x0000040001027983 */ /* 0x004ea40000300800 */
[----:B--2---:R-:W-:-:S05]  /*137e0*/  LOP3.LUT R2, R2, R0, RZ, 0x3c, !PT ;  /* 0x0000000002027212 */ /* 0x004fca00078e3cff */
[----:B------:R2:W-:Y:S02]  /*137f0*/  STL [R1+0x4], R2 ;  /* 0x0000040201007387 */ /* 0x0005e40000100800 */
.L_x_4475:
[----:B------:R-:W-:Y:S05]  /*13800*/  BSYNC B6 ;  /* 0x0000000000067941 */ /* 0x000fea0003800000 */
.L_x_4473:
[----:B------:R-:W-:-:S03]  /*13810*/  UMOV UR4, 0xffffffff ;  /* 0xffffffff00047882 */ /* 0x000fc60000000000 */
[----:B------:R-:W-:Y:S05]  /*13820*/  BRA.DIV UR4, `(.L_x_4520) ;  /* 0x0000001604f87947 */ /* 0x000fea000b800000 */
[----:B------:R3:W4:Y:S04]  /*13830*/  SHFL.IDX PT, R4, R16, RZ, 0x1f ;  /* 0x00001fff10047589 */ /* 0x00072800000e0000 */
[----:B------:R3:W0:Y:S02]  /*13840*/  SHFL.IDX PT, R7, R16, 0x1, 0x1f ;  /* 0x00201f0010077f89 */ /* 0x00062400000e0000 */
.L_x_4567:
[----:B-1----:R-:W1:Y:S01]  /*13850*/  S2R R6, SR_TID.X ;  /* 0x0000000000067919 */ /* 0x002e620000002100 */
[----:B------:R-:W-:Y:S01]  /*13860*/  ULDC UR4, c[0x0][0xc14] ;  /* 0x0003050000047ab9 */ /* 0x000fe20000000800 */
[----:B------:R-:W-:Y:S01]  /*13870*/  BSSY B0, `(.L_x_4521) ;  /* 0x000000b000007945 */ /* 0x000fe20003800000 */
[----:B------:R-:W-:Y:S02]  /*13880*/  IMAD.U32 R0, RZ, RZ, UR4 ;  /* 0x00000004ff007e24 */ /* 0x000fe4000f8e00ff */
[----:B------:R-:W-:Y:S01]  /*13890*/  IMAD.MOV.U32 R17, RZ, RZ, RZ ;  /* 0x000000ffff117224 */ /* 0x000fe200078e00ff */
[----:B-1----:R-:W-:-:S04]  /*138a0*/  LOP3.LUT R6, R6, 0x1f, RZ, 0xc0, !PT ;  /* 0x0000001f06067812 */ /* 0x002fc800078ec0ff */
[C---:B------:R-:W-:Y:S01]  /*138b0*/  ISETP.NE.AND P0, PT, R6.reuse, 0x1f, PT ;  /* 0x0000001f0600780c */ /* 0x040fe20003f05270 */
[----:B------:R-:W-:-:S05]  /*138c0*/  IMAD.IADD R5, R6, 0x1, R19 ;  /* 0x0000000106057824 */ /* 0x000fca00078e0213 */
[----:B------:R-:W-:-:S13]  /*138d0*/  ISETP.GE.OR P0, PT, R5, R0, !P0 ;  /* 0x000000000500720c */ /* 0x000fda0004706670 */
[----:B------:R-:W-:Y:S05]  /*138e0*/  @P0 BRA `(.L_x_4522) ;  /* 0x00000000000c0947 */ /* 0x000fea0003800000 */
[----:B--2---:R-:W1:Y:S02]  /*138f0*/  LDC.64 R2, c[0x0][0xc58] ;  /* 0x00031600ff027b82 */ /* 0x004e640000000a00 */
[----:B-1----:R-:W-:-:S05]  /*13900*/  IMAD.WIDE R2, R5, 0x4, R2 ;  /* 0x0000000405027825 */ /* 0x002fca00078e0202 */
[----:B------:R1:W5:Y:S02]  /*13910*/  LDG.E R17, desc[UR48][R2.64] ;  /* 0x0000003002117981 */ /* 0x000364000c1e1900 */
.L_x_4522:
[----:B------:R-:W-:Y:S05]  /*13920*/  BSYNC B0 ;  /* 0x0000000000007941 */ /* 0x000fea0003800000 */
.L_x_4521:
        /* <DEDUP_REMOVED lines=9> */
[----:B-12---:R-:W-:Y:S02]  /*139c0*/  SEL R2, R14, RZ, P1 ;  /* 0x000000ff0e027207 */ /* 0x006fe40000800000 */
        /* <DEDUP_REMOVED lines=13> */
.L_x_4575:
[----:B------:R-:W-:Y:S02]  /*13aa0*/  ULDC UR4, c[0x0][0xc10] ;  /* 0x0003040000047ab9 */ /* 0x000fe40000000800 */
[----:B------:R-:W-:-:S04]  /*13ab0*/  IMAD.U32 R5, RZ, RZ, UR4 ;  /* 0x00000004ff057e24 */ /* 0x000fc8000f8e00ff */
[----:B-1----:R-:W-:-:S04]  /*13ac0*/  IMAD R14, R14, R5, RZ ;  /* 0x000000050e0e7224 */ /* 0x002fc800078e02ff */
[----:B------:R-:W-:-:S05]  /*13ad0*/  IMAD.IADD R7, R7, 0x1, R14 ;  /* 0x0000000107077824 */ /* 0x000fca00078e020e */
[----:B----4-:R-:W-:-:S13]  /*13ae0*/  ISETP.GT.AND P0, PT, R7, R4, PT ;  /* 0x000000040700720c */ /* 0x010fda0003f04270 */
[----:B------:R-:W-:Y:S05]  /*13af0*/  @P0 BRA `(.L_x_4524) ;  /* 0x0000000000b40947 */ /* 0x000fea0003800000 */
[----:B------:R-:W1:Y:S02]  /*13b00*/  LDC R0, c[0x0][0xc14] ;  /* 0x00030500ff007b82 */ /* 0x000e640000000800 */
.L_x_4529:
        /* <DEDUP_REMOVED lines=14> */
.L_x_4527:
[----:B------:R-:W-:Y:S05]  /*13bf0*/  BSYNC B0 ;  /* 0x0000000000007941 */ /* 0x000fea0003800000 */
.L_x_4526:
        /* <DEDUP_REMOVED lines=9> */
[----:B01----:R-:W-:Y:S02]  /*13c90*/  SEL R2, R14, RZ, P1 ;  /* 0x000000ff0e027207 */ /* 0x003fe40000800000 */
        /* <DEDUP_REMOVED lines=13> */
.L_x_4583:
[----:B------:R-:W-:Y:S02]  /*13d70*/  ULDC UR4, c[0x0][0xc10] ;  /* 0x0003040000047ab9 */ /* 0x000fe40000000800 */
[----:B------:R-:W-:-:S04]  /*13d80*/  IMAD.U32 R5, RZ, RZ, UR4 ;  /* 0x00000004ff057e24 */ /* 0x000fc8000f8e00ff */
[----:B-1----:R-:W-:-:S04]  /*13d90*/  IMAD R14, R14, R5, RZ ;  /* 0x000000050e0e7224 */ /* 0x002fc800078e02ff */
[----:B------:R-:W-:-:S05]  /*13da0*/  IMAD.IADD R7, R14, 0x1, R7 ;  /* 0x000000010e077824 */ /* 0x000fca00078e0207 */
[----:B------:R-:W-:-:S13]  /*13db0*/  ISETP.GT.AND P0, PT, R7, R4, PT ;  /* 0x000000040700720c */ /* 0x000fda0003f04270 */
[----:B------:R-:W-:Y:S05]  /*13dc0*/  @!P0 BRA `(.L_x_4529) ;  /* 0xfffffffc00508947 */ /* 0x000fea000383ffff */
.L_x_4524:
[----:B---3--:R-:W-:Y:S01]  /*13dd0*/  IMAD.IADD R16, R7, 0x1, -R14 ;  /* 0x0000000107107824 */ /* 0x008fe200078e0a0e */
[----:B------:R-:W-:-:S03]  /*13de0*/  UMOV UR4, 0xffffffff ;  /* 0xffffffff00047882 */ /* 0x000fc60000000000 */
[----:B------:R-:W-:-:S05]  /*13df0*/  IMAD R3, R2, R5, R16 ;  /* 0x0000000502037224 */ /* 0x000fca00078e0210 */
[----:B------:R-:W-:Y:S01]  /*13e00*/  ISETP.GT.AND P6, PT, R3, R4, PT ;  /* 0x000000040300720c */ /* 0x000fe20003fc4270 */
[----:B------:R-:W-:-:S12]  /*13e10*/  BRA.DIV UR4, `(.L_x_4530) ;  /* 0x0000001a04687947 */ /* 0x000fd8000b800000 */
[----:B------:R-:W-:-:S04]  /*13e20*/  VOTE.ANY R3, PT, !P6 ;  /* 0x0000000000037806 */ /* 0x000fc800070e0100 */
[----:B------:R-:W1:Y:S02]  /*13e30*/  POPC R6, R3 ;  /* 0x0000000300067309 */ /* 0x000e640000000000 */
[----:B-1----:R1:W2:Y:S02]  /*13e40*/  SHFL.IDX PT, R17, R17, R6, 0x1f ;  /* 0x00001f0611117589 */ /* 0x0022a400000e0000 */
.L_x_4587:
[----:B------:R-:W-:Y:S02]  /*13e50*/  ISETP.NE.AND P0, PT, R3, RZ, PT ;  /* 0x000000ff0300720c */ /* 0x000fe40003f05270 */
[----:B------:R-:W-:-:S11]  /*13e60*/  MOV R7, RZ ;  /* 0x000000ff00077202 */ /* 0x000fd60000000f00 */
[----:B------:R-:W-:Y:S05]  /*13e70*/  @!P0 BRA `(.L_x_4531) ;  /* 0x0000000000108947 */ /* 0x000fea0003800000 */
[----:B------:R-:W-:Y:S01]  /*13e80*/  UMOV UR4, 0xffffffff ;  /* 0xffffffff00047882 */ /* 0x000fe20000000000 */
[----:B------:R-:W-:Y:S02]  /*13e90*/  VIADD R12, R6, 0xffffffff ;  /* 0xffffffff060c7836 */ /* 0x000fe40000000000 */
[----:B------:R-:W-:Y:S05]  /*13ea0*/  BRA.DIV UR4, `(.L_x_4532) ;  /* 0x0000001a048c7947 */ /* 0x000fea000b800000 */
[----:B------:R3:W4:Y:S02]  /*13eb0*/  SHFL.IDX PT, R7, R2, R12, 0x1f ;  /* 0x00001f0c02077589 */ /* 0x00072400000e0000 */
.L_x_4531:
        /* <DEDUP_REMOVED lines=32> */
[----:B------:R-:W-:Y:S01]  /*140c0*/  IMAD R4, R8, R9, RZ ;  /* 0x0000000908047224 */ /* 0x000fe200078e02ff */
[----:B------:R-:W-:-:S03]  /*140d0*/  IADD3 R9, -R9, RZ, RZ ;  /* 0x000000ff09097210 */ /* 0x000fc60007ffe1ff */
        /* <DEDUP_REMOVED lines=33> */
.L_x_4525:
[----:B------:R-:W-:Y:S01]  /*142f0*/  UMOV UR4, URZ ;  /* 0x0000003f00047c82 */ /* 0x000fe20008000000 */
[----:B------:R-:W-:Y:S01]  /*14300*/  UMOV UR5, URZ ;  /* 0x0000003f00057c82 */ /* 0x000fe20008000000 */
[----:B------:R-:W-:Y:S01]  /*14310*/  ULDC UR6, c[0x0][0xc14] ;  /* 0x0003050000067ab9 */ /* 0x000fe20000000800 */
[----:B---3--:R-:W-:Y:S02]  /*14320*/  IMAD.MOV.U32 R16, RZ, RZ, R4 ;  /* 0x000000ffff107224 */ /* 0x008fe400078e0004 */
[----:B------:R-:W-:Y:S02]  /*14330*/  IMAD.U32 R17, RZ, RZ, UR4 ;  /* 0x00000004ff117e24 */ /* 0x000fe4000f8e00ff */
[----:B------:R-:W-:Y:S02]  /*14340*/  IMAD.U32 R18, RZ, RZ, UR5 ;  /* 0x00000005ff127e24 */ /* 0x000fe4000f8e00ff */
[----:B------:R-:W-:-:S07]  /*14350*/  IMAD.U32 R19, RZ, RZ, UR6 ;  /* 0x00000006ff137e24 */ /* 0x000fce000f8e00ff */
.L_x_4533:
        /* <DEDUP_REMOVED lines=12> */
.L_x_4461:
        /* <DEDUP_REMOVED lines=12> */
.L_x_4590:
[----:B------:R-:W-:Y:S05]  /*144e0*/  BSYNC B0 ;  /* 0x0000000000007941 */ /* 0x000fea0003800000 */
.L_x_4535:
[----:B------:R-:W-:-:S03]  /*144f0*/  UMOV UR4, 0xffffffff ;  /* 0xffffffff00047882 */ /* 0x000fc60000000000 */
[----:B------:R-:W-:Y:S05]  /*14500*/  BRA.DIV UR4, `(.L_x_4537) ;  /* 0x0000001604307947 */ /* 0x000fea000b800000 */
[----:B------:R-:W2:Y:S02]  /*14510*/  S2R R2, SR_TID.X ;  /* 0x0000000000027919 */ /* 0x000ea40000002100 */
[----:B--2---:R-:W-:-:S04]  /*14520*/  SHF.R.U32.HI R2, RZ, 0x5, R2 ;  /* 0x00000005ff027819 */ /* 0x004fc80000011602 */
[----:B------:R-:W-:-:S05]  /*14530*/  LOP3.LUT R2, R2, 0x3, RZ, 0xc0, !PT ;  /* 0x0000000302027812 */ /* 0x000fca00078ec0ff */
[----:B------:R2:W3:Y:S02]  /*14540*/  SHFL.IDX PT, R14, R2, RZ, 0x1f ;  /* 0x00001fff020e7589 */ /* 0x0004e400000e0000 */
.L_x_4593:
[----:B---3--:R-:W-:Y:S01]  /*14550*/  ISETP.NE.AND P0, PT, R14, RZ, PT ;  /* 0x000000ff0e00720c */ /* 0x008fe20003f05270 */
[----:B------:R-:W-:-:S12]  /*14560*/  BSSY B0, `(.L_x_4538) ;  /* 0x0000027000007945 */ /* 0x000fd80003800000 */
[----:B------:R-:W-:Y:S05]  /*14570*/  @P0 BRA `(.L_x_4539) ;  /* 0x0000000000940947 */ /* 0x000fea0003800000 */
[----:B------:R-:W-:-:S03]  /*14580*/  UMOV UR4, 0xffffffff ;  /* 0xffffffff00047882 */ /* 0x000fc60000000000 */
[----:B------:R-:W-:Y:S05]  /*14590*/  BRA.DIV UR4, `(.L_x_4540) ;  /* 0x0000001604407947 */ /* 0x000fea000b800000 */
[----:B------:R-:W-:-:S13]  /*145a0*/  ELECT P6, URZ, PT ;  /* 0x00000000003f782f */ /* 0x000fda00038c0000 */
.L_x_4596:
[----:B------:R-:W-:Y:S05]  /*145b0*/  @!P6 BRA `(.L_x_4539) ;  /* 0x000000000084e947 */ /* 0x000fea0003800000 */
[----:B------:R-:W-:-:S06]  /*145c0*/  ULOP3.LUT UR4, UR36, 0x2, URZ, 0xfc, !UPT ;  /* 0x0000000224047892 */ /* 0x000fcc000f8efc3f */
[----:B--2---:R-:W-:-:S05]  /*145d0*/  IMAD.U32 R2, RZ, RZ, UR4 ;  /* 0x00000004ff027e24 */ /* 0x004fca000f8e00ff */
[----:B------:R-:W-:-:S13]  /*145e0*/  ISETP.NE.AND P2, PT, R2, 0x3, PT ;  /* 0x000000030200780c */ /* 0x000fda0003f45270 */
[----:B------:R-:W-:Y:S05]  /*145f0*/  @!P2 BRA `(.L_x_4541) ;  /* 0x000000000004a947 */ /* 0x000fea0003800000 */
[----:B------:R-:W-:Y:S01]  /*14600*/  BPT.TRAP 0x1 ;  /* 0x000000040000795c */ /* 0x000fe20000300000 */
.L_x_4541:
        /* <DEDUP_REMOVED lines=14> */
.L_x_4597:
[----:B------:R-:W2:Y:S02]  /*146f0*/  SYNCS.PHASECHK.TRANS64.TRYWAIT P0, [R7+URZ], R2 ;  /* 0x00000002070075a7 */ /* 0x000ea4000800017f */
[----:B--2---:R-:W-:Y:S05]  /*14700*/  @!P0 BRA `(.L_x_4543) ;  /* 0x0000001400188947 */ /* 0x004fea0003800000 */
.L_x_4598:
[----:B------:R-:W-:Y:S05]  /*14710*/  @!P2 BRA `(.L_x_4544) ;  /* 0x000000000004a947 */ /* 0x000fea0003800000 */
[----:B------:R-:W-:Y:S01]  /*14720*/  BPT.TRAP 0x1 ;  /* 0x000000040000795c */ /* 0x000fe20000300000 */
.L_x_4544:
[----:B------:R-:W3:Y:S01]  /*14730*/  LDL.LU R4, [R1] ;  /* 0x0000000001047983 */ /* 0x000ee20000300800 */
[----:B------:R-:W-:-:S04]  /*14740*/  VIADD R0, R0, 0x28c60 ;  /* 0x00028c6000007836 */ /* 0x000fc80000000000 */
[----:B---3--:R-:W-:-:S04]  /*14750*/  IMAD R4, R4, 0x8, R0 ;  /* 0x0000000804047824 */ /* 0x008fc800078e0200 */
[----:B------:R-:W3:Y:S02]  /*14760*/  SYNCS.PHASECHK.TRANS64.TRYWAIT P0, [R4+URZ], R5 ;  /* 0x00000005040075a7 */ /* 0x000ee4000800017f */
[----:B---3--:R-:W-:Y:S05]  /*14770*/  @!P0 BRA `(.L_x_4545) ;  /* 0x0000001400108947 */ /* 0x008fea0003800000 */
.L_x_4599:
[----:B------:R-:W-:-:S07]  /*14780*/  IMAD R3, R3, 0x8, R0 ;  /* 0x0000000803037824 */ /* 0x000fce00078e0200 */
.L_x_4546:
[----:B----4-:R4:W0:Y:S02]  /*14790*/  SYNCS.PHASECHK.TRANS64.TRYWAIT P0, [R3+URZ], R2 ;  /* 0x00000002030075a7 */ /* 0x010824000800017f */
[----:B0-----:R-:W-:Y:S05]  /*147a0*/  @!P0 NANOSLEEP.SYNCS 0x989680 ;  /* 0x009896800000895d */ /* 0x001fea0003900000 */
[----:B------:R-:W0:Y:S02]  /*147b0*/  @!P0 SYNCS.PHASECHK.TRANS64 P0, [R3+URZ], R2 ;  /* 0x00000002030085a7 */ /* 0x000e24000800007f */
[----:B0-----:R-:W-:Y:S05]  /*147c0*/  @!P0 BRA `(.L_x_4546) ;  /* 0xfffffffc00f08947 */ /* 0x001fea000383ffff */
.L_x_4539:
[----:B------:R-:W-:Y:S05]  /*147d0*/  BSYNC B0 ;  /* 0x0000000000007941 */ /* 0x000fea0003800000 */
.L_x_4538:
[----:B------:R-:W-:Y:S05]  /*147e0*/  EXIT ;  /* 0x000000000000794d */ /* 0x000fea0003800000 */
.L_x_4358:
[----:B0-----:R-:W-:-:S04]  /*147f0*/  IMAD.U32 R3, RZ, RZ, UR22 ;  /* 0x00000016ff037e24 */ /* 0x001fc8000f8e00ff */
[----:B------:R0:W1:Y:S03]  /*14800*/  SYNCS.PHASECHK.TRANS64.TRYWAIT P1, [R3+URZ+0x28c50], R0 ;  /* 0x028c5000030075a7 */ /* 0x000066000802017f */
[----:B-1----:R-:W-:Y:S05]  /*14810*/  @!P1 NANOSLEEP.SYNCS 0x989680 ;  /* 0x009896800000995d */ /* 0x002fea0003900000 */
[----:B------:R-:W1:Y:S02]  /*14820*/  @!P1 SYNCS.PHASECHK.TRANS64 P1, [R3+URZ+0x28c50], R0 ;  /* 0x028c5000030095a7 */ /* 0x000e64000802007f */
[----:B-1----:R-:W-:Y:S05]  /*14830*/  @!P1 BRA `(.L_x_4358) ;  /* 0xfffffffc00ec9947 */ /* 0x002fea000383ffff */
[----:B------:R-:W-:Y:S05]  /*14840*/  BRA `(.L_x_4547) ;  /* 0xfffffed400307947 */ /* 0x000fea000383ffff */
.L_x_4363:
[----:B-1----:R-:W-:-:S04]  /*14850*/  IMAD.U32 R6, RZ, RZ, UR20 ;  /* 0x00000014ff067e24 */ /* 0x002fc8000f8e00ff */
[----:B------:R1:W2:Y:S03]  /*14860*/  SYNCS.PHASECHK.TRANS64.TRYWAIT P1, [R6+URZ+0x28c50], R3 ;  /* 0x028c5003060075a7 */ /* 0x0002a6000802017f */
[----:B--2---:R-:W-:Y:S05]  /*14870*/  @!P1 NANOSLEEP.SYNCS 0x989680 ;  /* 0x009896800000995d */ /* 0x004fea0003900000 */
[----:B------:R-:W2:Y:S02]  /*14880*/  @!P1 SYNCS.PHASECHK.TRANS64 P1, [R6+URZ+0x28c50], R3 ;  /* 0x028c5003060095a7 */ /* 0x000ea4000802007f */
[----:B--2---:R-:W-:Y:S05]  /*14890*/  @!P1 BRA `(.L_x_4363) ;  /* 0xfffffffc00ec9947 */ /* 0x004fea000383ffff */
[----:B------:R-:W-:Y:S05]  /*148a0*/  BRA `(.L_x_4362) ;  /* 0xfffffee0002c7947 */ /* 0x000fea000383ffff */
.L_x_4372:
[----:B0-----:R-:W-:-:S04]  /*148b0*/  IMAD.U32 R3, RZ, RZ, UR38 ;  /* 0x00000026ff037e24 */ /* 0x001fc8000f8e00ff */
[----:B------:R0:W1:Y:S03]  /*148c0*/  SYNCS.PHASECHK.TRANS64.TRYWAIT P0, [R3+URZ+0x28c00], R0 ;  /* 0x028c0000030075a7 */ /* 0x000066000800017f */
[----:B-1----:R-:W-:Y:S05]  /*148d0*/  @!P0 NANOSLEEP.SYNCS 0x989680 ;  /* 0x009896800000895d */ /* 0x002fea0003900000 */
[----:B------:R-:W1:Y:S02]  /*148e0*/  @!P0 SYNCS.PHASECHK.TRANS64 P0, [R3+URZ+0x28c00], R0 ;  /* 0x028c0000030085a7 */ /* 0x000e64000800007f */
[----:B-1----:R-:W-:Y:S05]  /*148f0*/  @!P0 BRA `(.L_x_4372) ;  /* 0xfffffffc00ec8947 */ /* 0x002fea000383ffff */
[----:B------:R-:W-:Y:S05]  /*14900*/  BRA `(.L_x_4548) ;  /* 0xfffffef4004c7947 */ /* 0x000fea000383ffff */
.L_x_4376:
[----:B--2---:R2:W3:Y:S02]  /*14910*/  SYNCS.PHASECHK.TRANS64.TRYWAIT P0, [R10+URZ+0x28c30], R11 ;  /* 0x028c300b0a0075a7 */ /* 0x0044e4000800017f */
[----:B---3--:R-:W-:Y:S05]  /*14920*/  @!P0 NANOSLEEP.SYNCS 0x989680 ;  /* 0x009896800000895d */ /* 0x008fea0003900000 */
[----:B------:R-:W3:Y:S02]  /*14930*/  @!P0 SYNCS.PHASECHK.TRANS64 P0, [R10+URZ+0x28c30], R11 ;  /* 0x028c300b0a0085a7 */ /* 0x000ee4000800007f */
[----:B---3--:R-:W-:Y:S05]  /*14940*/  @!P0 BRA `(.L_x_4376) ;  /* 0xfffffffc00f08947 */ /* 0x008fea000383ffff */
[----:B------:R-:W-:Y:S05]  /*14950*/  BRA `(.L_x_4375) ;  /* 0xfffffef400647947 */ /* 0x000fea000383ffff */
.L_x_4388:
[----:B----4-:R4:W0:Y:S02]  /*14960*/  SYNCS.PHASECHK.TRANS64.TRYWAIT P0, [R10+URZ+0x28c50], R11 ;  /* 0x028c500b0a0075a7 */ /* 0x010824000800017f */
[----:B0-----:R-:W-:Y:S05]  /*14970*/  @!P0 NANOSLEEP.SYNCS 0x989680 ;  /* 0x009896800000895d */ /* 0x001fea0003900000 */
[----:B------:R-:W0:Y:S02]  /*14980*/  @!P0 SYNCS.PHASECHK.TRANS64 P0, [R10+URZ+0x28c50], R11 ;  /* 0x028c500b0a0085a7 */ /* 0x000e24000800007f */
[----:B0-----:R-:W-:Y:S05]  /*14990*/  @!P0 BRA `(.L_x_4388) ;  /* 0xfffffffc00f08947 */ /* 0x001fea000383ffff */
[----:B------:R-:W-:Y:S05]  /*149a0*/  BRA `(.L_x_4387) ;  /* 0xffffff1000587947 */ /* 0x000fea000383ffff */
.L_x_4396:
[----:B--2---:R-:W-:-:S04]  /*149b0*/  IMAD.U32 R9, RZ, RZ, UR26 ;  /* 0x0000001aff097e24 */ /* 0x004fc8000f8e00ff */
[----:B------:R2:W3:Y:S03]  /*149c0*/  SYNCS.PHASECHK.TRANS64.TRYWAIT P0, [R9+URZ+0x28c30], R12 ;  /* 0x028c300c090075a7 */ /* 0x0004e6000800017f */
[----:B---3--:R-:W-:Y:S05]  /*149d0*/  @!P0 NANOSLEEP.SYNCS 0x989680 ;  /* 0x009896800000895d */ /* 0x008fea0003900000 */
[----:B------:R-:W3:Y:S02]  /*149e0*/  @!P0 SYNCS.PHASECHK.TRANS64 P0, [R9+URZ+0x28c30], R12 ;  /* 0x028c300c090085a7 */ /* 0x000ee4000800007f */
[----:B---3--:R-:W-:Y:S05]  /*149f0*/  @!P0 BRA `(.L_x_4396) ;  /* 0xfffffffc00ec8947 */ /* 0x008fea000383ffff */
[----:B------:R-:W-:Y:S05]  /*14a00*/  BRA `(.L_x_4395) ;  /* 0xffffff1400947947 */ /* 0x000fea000383ffff */
.L_x_4408:
[----:B-1----:R1:W2:Y:S02]  /*14a10*/  SYNCS.PHASECHK.TRANS64.TRYWAIT P0, [R21+URZ+0x28c50], R12 ;  /* 0x028c500c150075a7 */ /* 0x0022a4000800017f */
[----:B--2---:R-:W-:Y:S05]  /*14a20*/  @!P0 NANOSLEEP.SYNCS 0x989680 ;  /* 0x009896800000895d */ /* 0x004fea0003900000 */
[----:B------:R-:W2:Y:S02]  /*14a30*/  @!P0 SYNCS.PHASECHK.TRANS64 P0, [R21+URZ+0x28c50], R12 ;  /* 0x028c500c150085a7 */ /* 0x000ea4000800007f */
[----:B--2---:R-:W-:Y:S05]  /*14a40*/  @!P0 BRA `(.L_x_4408) ;  /* 0xfffffffc00f08947 */ /* 0x004fea000383ffff */
[----:B------:R-:W-:Y:S05]  /*14a50*/  BRA `(.L_x_4407) ;  /* 0xffffff3400407947 */ /* 0x000fea000383ffff */
.L_x_4417:
[----:B--2---:R-:W-:-:S04]  /*14a60*/  IMAD.U32 R4, RZ, RZ, UR22 ;  /* 0x00000016ff047e24 */ /* 0x004fc8000f8e00ff */
[----:B------:R2:W4:Y:S03]  /*14a70*/  SYNCS.PHASECHK.TRANS64.TRYWAIT P1, [R4+URZ+0x28c30], R9 ;  /* 0x028c3009040075a7 */ /* 0x000526000802017f */
[----:B----4-:R-:W-:Y:S05]  /*14a80*/  @!P1 NANOSLEEP.SYNCS 0x989680 ;  /* 0x009896800000995d */ /* 0x010fea0003900000 */
[----:B------:R-:W4:Y:S02]  /*14a90*/  @!P1 SYNCS.PHASECHK.TRANS64 P1, [R4+URZ+0x28c30], R9 ;  /* 0x028c3009040095a7 */ /* 0x000f24000802007f */
[----:B----4-:R-:W-:Y:S05]  /*14aa0*/  @!P1 BRA `(.L_x_4417) ;  /* 0xfffffffc00ec9947 */ /* 0x010fea000383ffff */
[----:B------:R-:W-:Y:S05]  /*14ab0*/  BRA `(.L_x_4416) ;  /* 0xffffff3800a87947 */ /* 0x000fea000383ffff */
.L_x_4421:
[----:B---3--:R3:W4:Y:S02]  /*14ac0*/  SYNCS.PHASECHK.TRANS64.TRYWAIT P1, [R170+URZ+0x28c50], R9 ;  /* 0x028c5009aa0075a7 */ /* 0x008724000802017f */
[----:B----4-:R-:W-:Y:S05]  /*14ad0*/  @!P1 NANOSLEEP.SYNCS 0x989680 ;  /* 0x009896800000995d */ /* 0x010fea0003900000 */
[----:B------:R-:W4:Y:S02]  /*14ae0*/  @!P1 SYNCS.PHASECHK.TRANS64 P1, [R170+URZ+0x28c50], R9 ;  /* 0x028c5009aa0095a7 */ /* 0x000f24000802007f */
[----:B----4-:R-:W-:Y:S05]  /*14af0*/  @!P1 BRA `(.L_x_4421) ;  /* 0xfffffffc00f09947 */ /* 0x010fea000383ffff */
[----:B------:R-:W-:Y:S05]  /*14b00*/  BRA `(.L_x_4420) ;  /* 0xffffff4c00cc7947 */ /* 0x000fea000383ffff */
.L_x_4427:
[----:B-1----:R-:W-:-:S04]  /*14b10*/  MOV R7, UR25 ;  /* 0x0000001900077c02 */ /* 0x002fc80008000f00 */
[----:B------:R1:W0:Y:S03]  /*14b20*/  SYNCS.PHASECHK.TRANS64.TRYWAIT P0, [R7+URZ+0x28c30], R8 ;  /* 0x028c3008070075a7 */ /* 0x000226000800017f */
[----:B0-----:R-:W-:Y:S05]  /*14b30*/  @!P0 NANOSLEEP.SYNCS 0x989680 ;  /* 0x009896800000895d */ /* 0x001fea0003900000 */
[----:B------:R-:W0:Y:S02]  /*14b40*/  @!P0 SYNCS.PHASECHK.TRANS64 P0, [R7+URZ+0x28c30], R8 ;  /* 0x028c3008070085a7 */ /* 0x000e24000800007f */
[----:B0-----:R-:W-:Y:S05]  /*14b50*/  @!P0 BRA `(.L_x_4427) ;  /* 0xfffffffc00ec8947 */ /* 0x001fea000383ffff */
[----:B------:R-:W-:Y:S05]  /*14b60*/  BRA `(.L_x_4426) ;  /* 0xffffff5000c47947 */ /* 0x000fea000383ffff */
.L_x_4439:
[----:B-1----:R1:W2:Y:S02]  /*14b70*/  SYNCS.PHASECHK.TRANS64.TRYWAIT P0, [R15+URZ+0x28c50], R8 ;  /* 0x028c50080f0075a7 */ /* 0x0022a4000800017f */
[----:B--2---:R-:W-:Y:S05]  /*14b80*/  @!P0 NANOSLEEP.SYNCS 0x989680 ;  /* 0x009896800000895d */ /* 0x004fea0003900000 */
[----:B------:R-:W2:Y:S02]  /*14b90*/  @!P0 SYNCS.PHASECHK.TRANS64 P0, [R15+URZ+0x28c50], R8 ;  /* 0x028c50080f0085a7 */ /* 0x000ea4000800007f */
[----:B--2---:R-:W-:Y:S05]  /*14ba0*/  @!P0 BRA `(.L_x_4439) ;  /* 0xfffffffc00f08947 */ /* 0x004fea000383ffff */
[----:B------:R-:W-:Y:S05]  /*14bb0*/  BRA `(.L_x_4438) ;  /* 0xffffff7000747947 */ /* 0x000fea000383ffff */
.L_x_4480:
        /* <DEDUP_REMOVED lines=11> */
.L_x_4550:
[----:B------:R-:W-:Y:S05]  /*14c70*/  BSYNC B0 ;  /* 0x0000000000007941 */ /* 0x000fea0003800000 */
.L_x_4549:
[----:B------:R-:W-:Y:S05]  /*14c80*/  BRA `(.L_x_4551) ;  /* 0xffffffc000ec7947 */ /* 0x000fea000383ffff */
.L_x_4481:
[----:B------:R-:W-:Y:S01]  /*14c90*/  BSSY B0, `(.L_x_4552) ;  /* 0x0000006000007945 */ /* 0x000fe20003800000 */
[----:B------:R-:W-:-:S07]  /*14ca0*/  IMAD.MOV.U32 R15, RZ, RZ, -0x1 ;  /* 0xffffffffff0f7424 */ /* 0x000fce00078e00ff */
[----:B0-----:R-:W-:Y:S05]  /*14cb0*/  WARPSYNC.COLLECTIVE R15, `(.L_x_4553) ;  /* 0x000000000f0c7348 */ /* 0x001fea0003c00000 */
[----:B------:R-:W-:Y:S02]  /*14cc0*/  ELECT P6, UR62, PT ;  /* 0x00000000003e782f */ /* 0x000fe400038c0000 */
[----:B------:R-:W-:Y:S01]  /*14cd0*/  MOV R14, UR62 ;  /* 0x0000003e000e7c02 */ /* 0x000fe20008000f00 */
[----:B0-----:R-:W-:Y:S10]  /*14ce0*/  ENDCOLLECTIVE ;  /* 0x000000000000791b */ /* 0x001ff40003800000 */
.L_x_4553:
[----:B------:R-:W-:Y:S05]  /*14cf0*/  BSYNC B0 ;  /* 0x0000000000007941 */ /* 0x000fea0003800000 */
.L_x_4552:
[----:B------:R-:W-:Y:S05]  /*14d00*/  BRA `(.L_x_4554) ;  /* 0xffffffc000dc7947 */ /* 0x000fea000383ffff */
.L_x_4484:
[----:B-1----:R1:W2:Y:S02]  /*14d10*/  SYNCS.PHASECHK.TRANS64.TRYWAIT P0, [R9+URZ+0x28c40], R10 ;  /* 0x028c400a090075a7 */ /* 0x0022a4000800017f */
[----:B--2---:R-:W-:Y:S05]  /*14d20*/  @!P0 NANOSLEEP.SYNCS 0x989680 ;  /* 0x009896800000895d */ /* 0x004fea0003900000 */
[----:B------:R-:W2:Y:S02]  /*14d30*/  @!P0 SYNCS.PHASECHK.TRANS64 P0, [R9+URZ+0x28c40], R10 ;  /* 0x028c400a090085a7 */ /* 0x000ea4000800007f */
[----:B--2---:R-:W-:Y:S05]  /*14d40*/  @!P0 BRA `(.L_x_4484) ;  /* 0xfffffffc00f08947 */ /* 0x004fea000383ffff */
[----:B------:R-:W-:Y:S05]  /*14d50*/  BRA `(.L_x_4555) ;  /* 0xffffffc400447947 */ /* 0x000fea000383ffff */
.L_x_4487:
        /* <DEDUP_REMOVED lines=8> */
.L_x_4490:
[----:B-1----:R1:W2:Y:S02]  /*14de0*/  SYNCS.PHASECHK.TRANS64.TRYWAIT P0, [R6+URZ+0x28c60], R9 ;  /* 0x028c6009060075a7 */ /* 0x0022a4000800017f */
[----:B--2---:R-:W-:Y:S05]  /*14df0*/  @!P0 NANOSLEEP.SYNCS 0x989680 ;  /* 0x009896800000895d */ /* 0x004fea0003900000 */
[----:B------:R-:W2:Y:S02]  /*14e00*/  @!P0 SYNCS.PHASECHK.TRANS64 P0, [R6+URZ+0x28c60], R9 ;  /* 0x028c6009060085a7 */ /* 0x000ea4000800007f */
[----:B--2---:R-:W-:Y:S05]  /*14e10*/  @!P0 BRA `(.L_x_4490) ;  /* 0xfffffffc00f08947 */ /* 0x004fea000383ffff */
[----:B------:R-:W-:Y:S05]  /*14e20*/  BRA `(.L_x_4557) ;  /* 0xffffffc8003c7947 */ /* 0x000fea000383ffff */
.L_x_4499:
[----:B-1----:R1:W2:Y:S02]  /*14e30*/  SYNCS.PHASECHK.TRANS64.TRYWAIT P0, [R2+URZ+0x28c40], R3 ;  /* 0x028c4003020075a7 */ /* 0x0022a4000800017f */
[----:B--2---:R-:W-:Y:S05]  /*14e40*/  @!P0 NANOSLEEP.SYNCS 0x989680 ;  /* 0x009896800000895d */ /* 0x004fea0003900000 */
[----:B------:R-:W2:Y:S02]  /*14e50*/  @!P0 SYNCS.PHASECHK.TRANS64 P0, [R2+URZ+0x28c40], R3 ;  /* 0x028c4003020085a7 */ /* 0x000ea4000800007f */
[----:B--2---:R-:W-:Y:S05]  /*14e60*/  @!P0 BRA `(.L_x_4499) ;  /* 0xfffffffc00f08947 */ /* 0x004fea000383ffff */
[----:B------:R-:W-:Y:S05]  /*14e70*/  BRA `(.L_x_4558) ;  /* 0xffffffd000107947 */ /* 0x000fea000383ffff */
.L_x_4501:
[----:B--2---:R2:W3:Y:S02]  /*14e80*/  SYNCS.PHASECHK.TRANS64.TRYWAIT P0, [R2+URZ+0x28c60], R3 ;  /* 0x028c6003020075a7 */ /* 0x0044e4000800017f */
[----:B---3--:R-:W-:Y:S05]  /*14e90*/  @!P0 NANOSLEEP.SYNCS 0x989680 ;  /* 0x009896800000895d */ /* 0x008fea0003900000 */
[----:B------:R-:W3:Y:S02]  /*14ea0*/  @!P0 SYNCS.PHASECHK.TRANS64 P0, [R2+URZ+0x28c60], R3 ;  /* 0x028c6003020085a7 */ /* 0x000ee4000800007f */
[----:B---3--:R-:W-:Y:S05]  /*14eb0*/  @!P0 BRA `(.L_x_4501) ;  /* 0xfffffffc00f08947 */ /* 0x008fea000383ffff */
[----:B------:R-:W-:Y:S05]  /*14ec0*/  BRA `(.L_x_4559) ;  /* 0xffffffd000807947 */ /* 0x000fea000383ffff */
.L_x_4506:
[----:B--2---:R2:W3:Y:S02]  /*14ed0*/  SYNCS.PHASECHK.TRANS64.TRYWAIT P0, [R2+URZ+0x28c40], R3 ;  /* 0x028c4003020075a7 */ /* 0x0044e4000800017f */
[----:B---3--:R-:W-:Y:S05]  /*14ee0*/  @!P0 NANOSLEEP.SYNCS 0x989680 ;  /* 0x009896800000895d */ /* 0x008fea0003900000 */
[----:B------:R-:W3:Y:S02]  /*14ef0*/  @!P0 SYNCS.PHASECHK.TRANS64 P0, [R2+URZ+0x28c40], R3 ;  /* 0x028c4003020085a7 */ /* 0x000ee4000800007f */
[----:B---3--:R-:W-:Y:S05]  /*14f00*/  @!P0 BRA `(.L_x_4506) ;  /* 0xfffffffc00f08947 */ /* 0x008fea000383ffff */
[----:B------:R-:W-:Y:S05]  /*14f10*/  BRA `(.L_x_4560) ;  /* 0xffffffd800247947 */ /* 0x000fea000383ffff */
.L_x_4508:
[----:B0-----:R0:W1:Y:S02]  /*14f20*/  SYNCS.PHASECHK.TRANS64.TRYWAIT P1, [R2+URZ+0x28c60], R3 ;  /* 0x028c6003020075a7 */ /* 0x001064000802017f */
[----:B-1----:R-:W-:Y:S05]  /*14f30*/  @!P1 NANOSLEEP.SYNCS 0x989680 ;  /* 0x009896800000995d */ /* 0x002fea0003900000 */
[----:B------:R-:W1:Y:S02]  /*14f40*/  @!P1 SYNCS.PHASECHK.TRANS64 P1, [R2+URZ+0x28c60], R3 ;  /* 0x028c6003020095a7 */ /* 0x000e64000802007f */
[----:B-1----:R-:W-:Y:S05]  /*14f50*/  @!P1 BRA `(.L_x_4508) ;  /* 0xfffffffc00f09947 */ /* 0x002fea000383ffff */
[----:B------:R-:W-:Y:S05]  /*14f60*/  BRA `(.L_x_4561) ;  /* 0xffffffd800907947 */ /* 0x000fea000383ffff */
.L_x_4513:
[----:B---3--:R3:W4:Y:S02]  /*14f70*/  SYNCS.PHASECHK.TRANS64.TRYWAIT P0, [R2+URZ+0x28c40], R3 ;  /* 0x028c4003020075a7 */ /* 0x008724000800017f */
[----:B----4-:R-:W-:Y:S05]  /*14f80*/  @!P0 NANOSLEEP.SYNCS 0x989680 ;  /* 0x009896800000895d */ /* 0x010fea0003900000 */
[----:B------:R-:W4:Y:S02]  /*14f90*/  @!P0 SYNCS.PHASECHK.TRANS64 P0, [R2+URZ+0x28c40], R3 ;  /* 0x028c4003020085a7 */ /* 0x000f24000800007f */
[----:B----4-:R-:W-:Y:S05]  /*14fa0*/  @!P0 BRA `(.L_x_4513) ;  /* 0xfffffffc00f08947 */ /* 0x010fea000383ffff */
[----:B------:R-:W-:Y:S05]  /*14fb0*/  BRA `(.L_x_4562) ;  /* 0xffffffe000107947 */ /* 0x000fea000383ffff */
.L_x_4515:
[----:B0-----:R0:W1:Y:S02]  /*14fc0*/  SYNCS.PHASECHK.TRANS64.TRYWAIT P1, [R2+URZ+0x28c60], R3 ;  /* 0x028c6003020075a7 */ /* 0x001064000802017f */
[----:B-1----:R-:W-:Y:S05]  /*14fd0*/  @!P1 NANOSLEEP.SYNCS 0x989680 ;  /* 0x009896800000995d */ /* 0x002fea0003900000 */
[----:B------:R-:W1:Y:S02]  /*14fe0*/  @!P1 SYNCS.PHASECHK.TRANS64 P1, [R2+URZ+0x28c60], R3 ;  /* 0x028c6003020095a7 */ /* 0x000e64000802007f */
[----:B-1----:R-:W-:Y:S05]  /*14ff0*/  @!P1 BRA `(.L_x_4515) ;  /* 0xfffffffc00f09947 */ /* 0x002fea000383ffff */
[----:B------:R-:W-:Y:S05]  /*15000*/  BRA `(.L_x_4563) ;  /* 0xffffffe000807947 */ /* 0x000fea000383ffff */
.L_x_4520:
[----:B------:R-:W-:Y:S01]  /*15010*/  BSSY B0, `(.L_x_4564) ;  /* 0x0000008000007945 */ /* 0x000fe20003800000 */
[----:B0-----:R-:W-:Y:S02]  /*15020*/  IMAD.MOV.U32 R13, RZ, RZ, R16 ;  /* 0x000000ffff0d7224 */ /* 0x001fe400078e0010 */
[----:B-1----:R-:W-:Y:S02]  /*15030*/  IMAD.MOV.U32 R12, RZ, RZ, RZ ;  /* 0x000000ffff0c7224 */ /* 0x002fe400078e00ff */
[----:B------:R-:W-:Y:S02]  /*15040*/  IMAD.MOV.U32 R11, RZ, RZ, 0x1f ;  /* 0x0000001fff0b7424 */ /* 0x000fe400078e00ff */
[----:B------:R-:W-:-:S07]  /*15050*/  IMAD.MOV.U32 R15, RZ, RZ, -0x1 ;  /* 0xffffffffff0f7424 */ /* 0x000fce00078e00ff */
[----:B--2---:R-:W-:Y:S05]  /*15060*/  WARPSYNC.COLLECTIVE R15, `(.L_x_4565) ;  /* 0x000000000f087348 */ /* 0x004fea0003c00000 */
[----:B------:R0:W1:Y:S02]  /*15070*/  SHFL.IDX P6, R14, R13, R12, R11 ;  /* 0x0000000c0d0e7389 */ /* 0x00006400000c000b */
[----:B012---:R-:W-:Y:S01]  /*15080*/  ENDCOLLECTIVE ;  /* 0x000000000000791b */ /* 0x007fe20003800000 */
.L_x_4565:
[----:B------:R-:W-:Y:S05]  /*15090*/  BSYNC B0 ;  /* 0x0000000000007941 */ /* 0x000fea0003800000 */
.L_x_4564:
        /* <DEDUP_REMOVED lines=8> */
.L_x_4566:
[----:B------:R-:W-:Y:S01]  /*15120*/  MOV R7, R14 ;  /* 0x0000000e00077202 */ /* 0x000fe20000000f00 */
[----:B------:R-:W-:Y:S06]  /*15130*/  BRA `(.L_x_4567) ;  /* 0xffffffe400c47947 */ /* 0x000fec000383ffff */
.L_x_4523:
        /* <DEDUP_REMOVED lines=8> */
.L_x_4569:
[----:B------:R-:W-:Y:S05]  /*151c0*/  BSYNC B0 ;  /* 0x0000000000007941 */ /* 0x000fea0003800000 */
.L_x_4568:
        /* <DEDUP_REMOVED lines=10> */
.L_x_4570:
        /* <DEDUP_REMOVED lines=8> */
.L_x_4571:
        /* <DEDUP_REMOVED lines=8> */
.L_x_4572:
        /* <DEDUP_REMOVED lines=8> */
.L_x_4573:
        /* <DEDUP_REMOVED lines=8> */
.L_x_4574:
[----:B------:R-:W-:Y:S05]  /*15470*/  BRA `(.L_x_4575) ;  /* 0xffffffe400887947 */ /* 0x000fea000383ffff */
.L_x_4528:
[----:B------:R-:W-:Y:S01]  /*15480*/  BSSY B0, `(.L_x_4576) ;  /* 0x0000008000007945 */ /* 0x000fe20003800000 */
[----:B-----5:R-:W-:Y:S02]  /*15490*/  IMAD.MOV.U32 R13, RZ, RZ, R17 ;  /* 0x000000ffff0d7224 */ /* 0x020fe400078e0011 */
[----:B------:R-:W-:Y:S02]  /*154a0*/  IMAD.MOV.U32 R12, RZ, RZ, 0x1 ;  /* 0x00000001ff0c7424 */ /* 0x000fe400078e00ff */
[----:B------:R-:W-:Y:S02]  /*154b0*/  IMAD.MOV.U32 R11, RZ, RZ, RZ ;  /* 0x000000ffff0b7224 */ /* 0x000fe400078e00ff */
[----:B------:R-:W-:-:S07]  /*154c0*/  IMAD.MOV.U32 R15, RZ, RZ, -0x1 ;  /* 0xffffffffff0f7424 */ /* 0x000fce00078e00ff */
[----:B01-3--:R-:W-:Y:S05]  /*154d0*/  WARPSYNC.COLLECTIVE R15, `(.L_x_4577) ;  /* 0x000000000f087348 */ /* 0x00bfea0003c00000 */
[----:B------:R2:W4:Y:S02]  /*154e0*/  SHFL.UP P6, R14, R13, R12, R11 ;  /* 0x0400000c0d0e7389 */ /* 0x00052400000c000b */
[----:B01234-:R-:W-:Y:S01]  /*154f0*/  ENDCOLLECTIVE ;  /* 0x000000000000791b */ /* 0x01ffe20003800000 */
.L_x_4577:
[----:B------:R-:W-:Y:S05]  /*15500*/  BSYNC B0 ;  /* 0x0000000000007941 */ /* 0x000fea0003800000 */
.L_x_4576:
        /* <DEDUP_REMOVED lines=10> */
.L_x_4578:
        /* <DEDUP_REMOVED lines=8> */
.L_x_4579:
        /* <DEDUP_REMOVED lines=8> */
.L_x_4580:
        /* <DEDUP_REMOVED lines=8> */
.L_x_4581:
        /* <DEDUP_REMOVED lines=8> */
.L_x_4582:
[----:B------:R-:W-:Y:S05]  /*157b0*/  BRA `(.L_x_4583) ;  /* 0xffffffe4006c7947 */ /* 0x000fea000383ffff */
.L_x_4530:
[----:B------:R-:W-:Y:S01]  /*157c0*/  BSSY B0, `(.L_x_4584) ;  /* 0x0000006000007945 */ /* 0x000fe20003800000 */
[----:B------:R-:W-:Y:S01]  /*157d0*/  PLOP3.LUT P6, PT, P6, PT, PT, 0x8, 0x0 ;  /* 0x000000000000781c */ /* 0x000fe200037ce170 */
[----:B------:R-:W-:-:S12]  /*157e0*/  IMAD.MOV.U32 R15, RZ, RZ, -0x1 ;  /* 0xffffffffff0f7424 */ /* 0x000fd800078e00ff */
[----:B0-----:R-:W-:Y:S05]  /*157f0*/  WARPSYNC.COLLECTIVE R15, `(.L_x_4585) ;  /* 0x000000000f087348 */ /* 0x001fea0003c00000 */
[----:B------:R-:W-:Y:S01]  /*15800*/  VOTE.ANY R14, PT, P6 ;  /* 0x00000000000e7806 */ /* 0x000fe200030e0100 */
[----:B0-----:R-:W-:Y:S06]  /*15810*/  ENDCOLLECTIVE ;  /* 0x000000000000791b */ /* 0x001fec0003800000 */
.L_x_4585:
[----:B------:R-:W-:Y:S05]  /*15820*/  BSYNC B0 ;  /* 0x0000000000007941 */ /* 0x000fea0003800000 */
.L_x_4584:
        /* <DEDUP_REMOVED lines=9> */
.L_x_4586:
[----:B------:R-:W-:Y:S01]  /*158c0*/  IMAD.MOV.U32 R17, RZ, RZ, R14 ;  /* 0x000000ffff117224 */ /* 0x000fe200078e000e */
[----:B------:R-:W-:Y:S06]  /*158d0*/  BRA `(.L_x_4587) ;  /* 0xffffffe4005c7947 */ /* 0x000fec000383ffff */
.L_x_4532:
[----:B------:R-:W-:Y:S01]  /*158e0*/  BSSY B0, `(.L_x_4588) ;  /* 0x0000007000007945 */ /* 0x000fe20003800000 */
[----:B------:R-:W-:Y:S02]  /*158f0*/  IMAD.MOV.U32 R13, RZ, RZ, R2 ;  /* 0x000000ffff0d7224 */ /* 0x000fe400078e0002 */
[----:B------:R-:W-:Y:S02]  /*15900*/  IMAD.MOV.U32 R11, RZ, RZ, 0x1f ;  /* 0x0000001fff0b7424 */ /* 0x000fe400078e00ff */
[----:B------:R-:W-:-:S07]  /*15910*/  IMAD.MOV.U32 R15, RZ, RZ, -0x1 ;  /* 0xffffffffff0f7424 */ /* 0x000fce00078e00ff */
[----:B012---:R-:W-:Y:S05]  /*15920*/  WARPSYNC.COLLECTIVE R15, `(.L_x_4589) ;  /* 0x000000000f087348 */ /* 0x007fea0003c00000 */
[----:B------:R3:W4:Y:S02]  /*15930*/  SHFL.IDX P6, R14, R13, R12, R11 ;  /* 0x0000000c0d0e7389 */ /* 0x00072400000c000b */
[----:B01234-:R-:W-:Y:S01]  /*15940*/  ENDCOLLECTIVE ;  /* 0x000000000000791b */ /* 0x01ffe20003800000 */
.L_x_4589:
[----:B------:R-:W-:Y:S05]  /*15950*/  BSYNC B0 ;  /* 0x0000000000007941 */ /* 0x000fea0003800000 */
.L_x_4588:
[----:B------:R-:W-:Y:S01]  /*15960*/  IMAD.MOV.U32 R7, RZ, RZ, R14 ;  /* 0x000000ffff077224 */ /* 0x000fe200078e000e */
[----:B------:R-:W-:Y:S06]  /*15970*/  BRA `(.L_x_4531) ;  /* 0xffffffe400507947 */ /* 0x000fec000383ffff */
.L_x_4536:
[----:B-1----:R1:W2:Y:S02]  /*15980*/  SYNCS.PHASECHK.TRANS64.TRYWAIT P0, [R0+URZ+0x28c20], R3 ;  /* 0x028c2003000075a7 */ /* 0x0022a4000800017f */
[----:B--2---:R-:W-:Y:S05]  /*15990*/  @!P0 NANOSLEEP.SYNCS 0x989680 ;  /* 0x009896800000895d */ /* 0x004fea0003900000 */
[----:B------:R-:W2:Y:S02]  /*159a0*/  @!P0 SYNCS.PHASECHK.TRANS64 P0, [R0+URZ+0x28c20], R3 ;  /* 0x028c2003000085a7 */ /* 0x000ea4000800007f */
[----:B--2---:R-:W-:Y:S05]  /*159b0*/  @!P0 BRA `(.L_x_4536) ;  /* 0xfffffffc00f08947 */ /* 0x004fea000383ffff */
[----:B------:R-:W-:Y:S05]  /*159c0*/  BRA `(.L_x_4590) ;  /* 0xffffffe800c47947 */ /* 0x000fea000383ffff */
.L_x_4537:
        /* <DEDUP_REMOVED lines=11> */
.L_x_4592:
[----:B------:R-:W-:Y:S05]  /*15a80*/  BSYNC B0 ;  /* 0x0000000000007941 */ /* 0x000fea0003800000 */
.L_x_4591:
[----:B------:R-:W-:Y:S05]  /*15a90*/  BRA `(.L_x_4593) ;  /* 0xffffffe800ac7947 */ /* 0x000fea000383ffff */
.L_x_4540:
[----:B------:R-:W-:Y:S01]  /*15aa0*/  BSSY B1, `(.L_x_4594) ;  /* 0x0000006000017945 */ /* 0x000fe20003800000 */
[----:B------:R-:W-:-:S07]  /*15ab0*/  IMAD.MOV.U32 R15, RZ, RZ, -0x1 ;  /* 0xffffffffff0f7424 */ /* 0x000fce00078e00ff */
[----:B012---:R-:W-:Y:S05]  /*15ac0*/  WARPSYNC.COLLECTIVE R15, `(.L_x_4595) ;  /* 0x000000000f0c7348 */ /* 0x007fea0003c00000 */
[----:B------:R-:W-:Y:S02]  /*15ad0*/  ELECT P6, UR62, PT ;  /* 0x00000000003e782f */ /* 0x000fe400038c0000 */
[----:B------:R-:W-:Y:S01]  /*15ae0*/  MOV R14, UR62 ;  /* 0x0000003e000e7c02 */ /* 0x000fe20008000f00 */
[----:B012---:R-:W-:Y:S10]  /*15af0*/  ENDCOLLECTIVE ;  /* 0x000000000000791b */ /* 0x007ff40003800000 */
.L_x_4595:
[----:B------:R-:W-:Y:S05]  /*15b00*/  BSYNC B1 ;  /* 0x0000000000017941 */ /* 0x000fea0003800000 */
.L_x_4594:
[----:B------:R-:W-:Y:S05]  /*15b10*/  BRA `(.L_x_4596) ;  /* 0xffffffe800a47947 */ /* 0x000fea000383ffff */
.L_x_4542:
[----:B-1----:R1:W2:Y:S02]  /*15b20*/  SYNCS.PHASECHK.TRANS64.TRYWAIT P0, [R6+URZ], R5 ;  /* 0x00000005060075a7 */ /* 0x0022a4000800017f */
[----:B--2---:R-:W-:Y:S05]  /*15b30*/  @!P0 NANOSLEEP.SYNCS 0x989680 ;  /* 0x009896800000895d */ /* 0x004fea0003900000 */
[----:B------:R-:W2:Y:S02]  /*15b40*/  @!P0 SYNCS.PHASECHK.TRANS64 P0, [R6+URZ], R5 ;  /* 0x00000005060085a7 */ /* 0x000ea4000800007f */
[----:B--2---:R-:W-:Y:S05]  /*15b50*/  @!P0 BRA `(.L_x_4542) ;  /* 0xfffffffc00f08947 */ /* 0x004fea000383ffff */
[----:B------:R-:W-:Y:S05]  /*15b60*/  BRA `(.L_x_4597) ;  /* 0xffffffe800e07947 */ /* 0x000fea000383ffff */
.L_x_4543:
[----:B--2---:R2:W3:Y:S02]  /*15b70*/  SYNCS.PHASECHK.TRANS64.TRYWAIT P0, [R7+URZ], R2 ;  /* 0x00000002070075a7 */ /* 0x0044e4000800017f */
[----:B---3--:R-:W-:Y:S05]  /*15b80*/  @!P0 NANOSLEEP.SYNCS 0x989680 ;  /* 0x009896800000895d */ /* 0x008fea0003900000 */
[----:B------:R-:W3:Y:S02]  /*15b90*/  @!P0 SYNCS.PHASECHK.TRANS64 P0, [R7+URZ], R2 ;  /* 0x00000002070085a7 */ /* 0x000ee4000800007f */
[----:B---3--:R-:W-:Y:S05]  /*15ba0*/  @!P0 BRA `(.L_x_4543) ;  /* 0xfffffffc00f08947 */ /* 0x008fea000383ffff */
[----:B------:R-:W-:Y:S05]  /*15bb0*/  BRA `(.L_x_4598) ;  /* 0xffffffe800d47947 */ /* 0x000fea000383ffff */
.L_x_4545:
[----:B---3--:R3:W4:Y:S02]  /*15bc0*/  SYNCS.PHASECHK.TRANS64.TRYWAIT P0, [R4+URZ], R5 ;  /* 0x00000005040075a7 */ /* 0x008724000800017f */
[----:B----4-:R-:W-:Y:S05]  /*15bd0*/  @!P0 NANOSLEEP.SYNCS 0x989680 ;  /* 0x009896800000895d */ /* 0x010fea0003900000 */
[----:B------:R-:W4:Y:S02]  /*15be0*/  @!P0 SYNCS.PHASECHK.TRANS64 P0, [R4+URZ], R5 ;  /* 0x00000005040085a7 */ /* 0x000f24000800007f */
[----:B----4-:R-:W-:Y:S05]  /*15bf0*/  @!P0 BRA `(.L_x_4545) ;  /* 0xfffffffc00f08947 */ /* 0x010fea000383ffff */
[----:B------:R-:W-:Y:S05]  /*15c00*/  BRA `(.L_x_4599) ;  /* 0xffffffe800dc7947 */ /* 0x000fea000383ffff */
.L_x_4600:
        /* <DEDUP_REMOVED lines=15> */
.L_x_11948:


//--------------------- .text._ZN7cutlass13device_kernelIN5flash11enable_sm90INS1_16FlashAttnFwdSm90INS1_25CollectiveMainloopFwdSm90ILi2EN4cute5tupleIJNS5_1CILi1EEES8_S8_EEENS6_IJNS7_ILi64EEESA_SA_EEELi512ENS_6half_tEfNS_4arch4Sm90ELb0ELb1ELb0ELb1ELb0ELb1ELb0ELb0ELb0ELb0ELb0ELb0EEENS1_21CollectiveEpilogueFwdINS6_IJSA_NS7_ILi512EEESA_EEES9_SC_SE_Li256ELb1ELb0ELb0ELb0EEENS1_36VarlenDynamicPersistentTileSchedulerILi64ELi64ELi256ELi32ELb0ELb0ELb1ELb1ELb0ELb1EEEEEEEEEvNT_6ParamsE --------------------------
	.section	.text._ZN7cutlass13device_kernelIN5flash11enable_sm90INS1_16FlashAttnFwdSm90INS1_25CollectiveMainloopFwdSm90ILi2EN4cute5tupleIJNS5_1CILi1EEES8_S8_EEENS6_IJNS7_ILi64EEESA_SA_EEELi512ENS_6half_tEfNS_4arch4Sm90ELb0ELb1ELb0ELb1ELb0ELb1ELb0ELb0ELb0ELb0ELb0ELb0EEENS1_21CollectiveEpilogueFwdINS6_IJSA_NS7_ILi512EEESA_EEES9_SC_SE_Li256ELb1ELb0ELb0ELb0EEENS1_36VarlenDynamicPersistentTileSchedulerILi64ELi64ELi256ELi32ELb0ELb0ELb1ELb1ELb0ELb1EEEEEEEEEvNT_6ParamsE,"ax",@progbits
	.align	128
.text._ZN7cutlass13device_kernelIN5flash11enable_sm90INS1_16FlashAttnFwdSm90INS1_25CollectiveMainloopFwdSm90ILi2EN4cute5tupleIJNS5_1CILi1EEES8_S8_EEENS6_IJNS7_ILi64EEESA_SA_EEELi512ENS_6half_tEfNS_4arch4Sm90ELb0ELb1ELb0ELb1ELb0ELb1ELb0ELb0ELb0ELb0ELb0ELb0EEENS1_21CollectiveEpilogueFwdINS6_IJSA_NS7_ILi512EEESA_EEES9_SC_SE_Li256ELb1ELb0ELb0ELb0EEENS1_36VarlenDynamicPersistentTileSchedulerILi64ELi64ELi256ELi32ELb0ELb0ELb1ELb1ELb0ELb1EEEEEEEEEvNT_6ParamsE:
        .type           _ZN7cutlass13device_kernelIN5flash11enable_sm90INS1_16FlashAttnFwdSm90INS1_25CollectiveMainloopFwdSm90ILi2EN4cute5tupleIJNS5_1CILi1EEES8_S8_EEENS6_IJNS7_ILi64EEESA_SA_EEELi512ENS_6half_tEfNS_4arch4Sm90ELb0ELb1ELb0ELb1ELb0ELb1ELb0ELb0ELb0ELb0ELb0ELb0EEENS1_21CollectiveEpilogueFwdINS6_IJSA_NS7_ILi512EEESA_EEES9_SC_SE_Li256ELb1ELb0ELb0ELb0EEENS1_36VarlenDynamicPersistentTileSchedulerILi64ELi64ELi256ELi32ELb0ELb0ELb1ELb1ELb0ELb1EEEEEEEEEvNT_6ParamsE,@function
        .size           _ZN7cutlass13device_kernelIN5flash11enable_sm90INS1_16FlashAttnFwdSm90INS1_25CollectiveMainloopFwdSm90ILi2EN4cute5tupleIJNS5_1CILi1EEES8_S8_EEENS6_IJNS7_ILi64EEESA_SA_EEELi512ENS_6half_tEfNS_4arch4Sm90ELb0ELb1ELb0ELb1ELb0ELb1ELb0ELb0ELb0ELb0ELb0ELb0EEENS1_21CollectiveEpilogueFwdINS6_IJSA_NS7_ILi512EEESA_EEES9_SC_SE_Li256ELb1ELb0ELb0ELb0EEENS1_36VarlenDynamicPersistentTileSchedulerILi64ELi64ELi256ELi32ELb0ELb0ELb1ELb1ELb0ELb1EEEEEEEEEvNT_6ParamsE,(.L_x_11949 - _ZN7cutlass13device_kernelIN5flash11enable_sm90INS1_16FlashAttnFwdSm90INS1_25CollectiveMainloopFwdSm90ILi2EN4cute5tupleIJNS5_1CILi1EEES8_S8_EEENS6_IJNS7_ILi64EEESA_SA_EEELi512ENS_6half_tEfNS_4arch4Sm90ELb0ELb1ELb0ELb1ELb0ELb1ELb0ELb0ELb0ELb0ELb0ELb0EEENS1_21CollectiveEpilogueFwdINS6_IJSA_NS7_ILi512EEESA_EEES9_SC_SE_Li256ELb1ELb0ELb0ELb0EEENS1_36VarlenDynamicPersistentTileSchedulerILi64ELi64ELi256ELi32ELb0ELb0ELb1ELb1ELb0ELb1EEEEEEEEEvNT_6ParamsE)
        .other          _ZN7cutlass13device_kernelIN5flash11enable_sm90INS1_16FlashAttnFwdSm90INS1_25CollectiveMainloopFwdSm90ILi2EN4cute5tupleIJNS5_1CILi1EEES8_S8_EEENS6_IJNS7_ILi64EEESA_SA_EEELi512ENS_6half_tEfNS_4arch4Sm90ELb0ELb1ELb0ELb1ELb0ELb1ELb0ELb0ELb0ELb0ELb0ELb0EEENS1_21CollectiveEpilogueFwdINS6_IJSA_NS7_ILi512EEESA_EEES9_SC_SE_Li256ELb1ELb0ELb0ELb0EEENS1_36VarlenDynamicPersistentTileSchedulerILi64ELi64ELi256ELi32ELb0ELb0ELb1ELb1ELb0ELb1EEEEEEEEEvNT_6ParamsE,@"STO_CUDA_ENTRY STV_DEFAULT"
_ZN7cutlass13device_kernelIN5flash11enable_sm90INS1_16FlashAttnFwdSm90INS1_25CollectiveMainloopFwdSm90ILi2EN4cute5tupleIJNS5_1CILi1EEES8_S8_EEENS6_IJNS7_ILi64EEESA_SA_EEELi512ENS_6half_tEfNS_4arch4Sm90ELb0ELb1ELb0ELb1ELb0ELb1ELb0ELb0ELb0ELb0ELb0ELb0EEENS1_21CollectiveEpilogueFwdINS6_IJSA_NS7_ILi512EEESA_EEES9_SC_SE_Li256ELb1ELb0ELb0ELb0EEENS1_36VarlenDynamicPersistentTileSchedulerILi64ELi64ELi256ELi32ELb0ELb0ELb1ELb1ELb0ELb1EEEEEEEEEvNT_6ParamsE:
        /* <DEDUP_REMOVED lines=27> */
.L_x_4602:
[----:B------:R-:W-:Y:S05]  /*01b0*/  BSYNC B0 ;  /* 0x0000000000007941 */ /* 0x000fea0003800000 */
.L_x_4601:
        /* <DEDUP_REMOVED lines=37> */
.L_x_4603:
        /* <DEDUP_REMOVED lines=22> */
.L_x_4604:
        /* <DEDUP_REMOVED lines=18> */
.L_x_4605:
        /* <DEDUP_REMOVED lines=22> */
.L_x_4606:
        /* <DEDUP_REMOVED lines=22> */
.L_x_4607:
[----:B------:R-:W-:Y:S01]  /*0950*/  PLOP3.LUT P0, PT, PT, PT, UP0, 0x80, 0x0 ;  /* 0x000000000000781c */ /* 0x000fe20003f0f008 */
[----:B------:R-:W-:Y:S01]  /*0960*/  UMOV UR36, 0x1 ;  /* 0x0000000100247882 */ /* 0x000fe20000000000 */
[----:B------:R-:W-:Y:S01]  /*0970*/  NOP ;  /* 0x0000000000007918 */ /* 0x000fe20000000000 */
[----:B------:R-:W-:Y:S01]  /*0980*/  USEL UR36, UR36, 0x2, !UP0 ;  /* 0x0000000224247887 */ /* 0x000fe2000c000000 */
[----:B------:R-:W-:Y:S01]  /*0990*/  BSSY B8, `(.L_x_4608) ;  /* 0x0001b5b000087945 */ /* 0x000fe20003800000 */
[----:B------:R-:W-:Y:S01]  /*09a0*/  ULDC.64 UR42, c[0x0][0x208] ;  /* 0x00008200002a7ab9 */ /* 0x000fe20000000a00 */
[----:B012-4-:R-:W-:Y:S07]  /*09b0*/  BAR.SYNC.DEFER_BLOCKING 0x0 ;  /* 0x0000000000007b1d */ /* 0x017fee0000010000 */
[----:B------:R-:W-:Y:S05]  /*09c0*/  @!P0 BRA `(.L_x_4609) ;  /* 0x0000014c004c8947 */ /* 0x000fea0003800000 */
.L_x_4610:
[----:B------:R-:W-:-:S08]  /*09d0*/  NOP ;  /* 0x0000000000007918 */ /* 0x000fd00000000000 */
[----:B------:R-:W0:Y:S02]  /*09e0*/  USETMAXREG.TRY_ALLOC.CTAPOOL UP0, 0xf0 ;  /* 0x000000f0000079c8 */ /* 0x000e240008000600 */
[----:B0-----:R-:W-:-:S13]  /*09f0*/  PLOP3.LUT P0, PT, PT, PT, UP0, 0x80, 0x0 ;  /* 0x000000000000781c */ /* 0x001fda0003f0f008 */
[----:B------:R-:W-:Y:S05]  /*0a00*/  @!P0 BRA `(.L_x_4610) ;  /* 0xfffffffc00f08947 */ /* 0x000fea000383ffff */
[----:B------:R-:W-:Y:S01]  /*0a10*/  ISETP.NE.AND P0, PT, R2, 0x1, PT ;  /* 0x000000010200780c */ /* 0x000fe20003f05270 */
[----:B------:R-:W0:Y:S01]  /*0a20*/  S2UR UR5, SR_CgaCtaId ;  /* 0x00000000000579c3 */ /* 0x000e220000008800 */
[----:B------:R-:W-:-:S11]  /*0a30*/  UMOV UR4, 0x400 ;  /* 0x0000040000047882 */ /* 0x000fd60000000000 */
[----:B------:R-:W-:Y:S06]  /*0a40*/  @!P0 BAR.ARV 0x8, 0xa0 ;  /* 0x0202800000008b1d */ /* 0x000fec0000002000 */
[----:B------:R-:W-:Y:S01]  /*0a50*/  ISETP.GE.U32.AND P0, PT, R4, 0x100, PT ;  /* 0x000001000400780c */ /* 0x000fe20003f06070 */
[----:B0-----:R-:W-:-:S06]  /*0a60*/  ULEA UR4, UR5, UR4, 0x18 ;  /* 0x0000000405047291 */ /* 0x001fcc000f8ec03f */
[----:B------:R-:W-:-:S06]  /*0a70*/  IMAD.U32 R2, RZ, RZ, UR4 ;  /* 0x00000004ff027e24 */ /* 0x000fcc000f8e00ff */
[----:B------:R-:W-:Y:S06]  /*0a80*/  @P0 BAR.ARV 0xf, 0x100 ;  /* 0x03c4000000000b1d */ /* 0x000fec0000002000 */
[----:B------:R-:W-:Y:S02]  /*0a90*/  ULDC UR4, c[0x0][0xc14] ;  /* 0x0003050000047ab9 */ /* 0x000fe40000000800 */
[----:B------:R-:W-:Y:S06]  /*0aa0*/  BAR.SYNC.DEFER_BLOCKING 0x5, 0x120 ;  /* 0x0144800000007b1d */ /* 0x000fec0000010000 */
[----:B------:R-:W0:Y:S02]  /*0ab0*/  LDS.128 R188, [R2+0x28cd0] ;  /* 0x028cd00002bc7984 */ /* 0x000e240000000c00 */
[----:B------:R-:W-:Y:S06]  /*0ac0*/  BAR.ARV 0x4, 0x120 ;  /* 0x0104800000007b1d */ /* 0x000fec0000002000 */
[----:B0-----:R-:W-:-:S13]  /*0ad0*/  ISETP.GE.AND P0, PT, R191, UR4, PT ;  /* 0x00000004bf007c0c */ /* 0x001fda000bf06270 */
[----:B------:R-:W-:Y:S05]  /*0ae0*/  @P0 BRA `(.L_x_4611) ;  /* 0x000001b400140947 */ /* 0x000fea0003800000 */
[----:B------:R-:W-:Y:S01]  /*0af0*/  VIADD R225, R4, 0xffffff80 ;  /* 0xffffff8004e17836 */ /* 0x000fe20000000000 */
[----:B------:R-:W-:Y:S01]  /*0b00*/  MOV R216, RZ ;  /* 0x000000ff00d87202 */ /* 0x000fe20000000f00 */
[----:B------:R-:W-:Y:S01]  /*0b10*/  IMAD.MOV.U32 R197, RZ, RZ, 0x20 ;  /* 0x00000020ffc57424 */ /* 0x000fe200078e00ff */
[----:B------:R-:W-:Y:S01]  /*0b20*/  CS2R R18, SRZ ;  /* 0x0000000000127805 */ /* 0x000fe2000001ff00 */
[----:B------:R-:W-:Y:S01]  /*0b30*/  IMAD.MOV.U32 R23, RZ, RZ, RZ ;  /* 0x000000ffff177224 */ /* 0x000fe200078e00ff */
[----:B------:R-:W-:Y:S01]  /*0b40*/  SHF.R.S32.HI R0, RZ, 0x1f, R225 ;  /* 0x0000001fff007819 */ /* 0x000fe200000114e1 */
[----:B------:R-:W-:Y:S01]  /*0b50*/  IMAD.MOV.U32 R187, RZ, RZ, RZ ;  /* 0x000000ffffbb7224 */ /* 0x000fe200078e00ff */
[----:B------:R-:W-:Y:S02]  /*0b60*/  ULOP3.LUT UR37, UR36, 0x1, URZ, 0xfc, !UPT ;  /* 0x0000000124257892 */ /* 0x000fe4000f8efc3f */
[CC--:B------:R-:W-:Y:S02]  /*0b70*/  LEA.HI R3, R0.reuse, R225.reuse, RZ, 0x4 ;  /* 0x000000e100037211 */ /* 0x0c0fe400078f20ff */
[----:B------:R-:W-:-:S02]  /*0b80*/  LEA.HI R4, R0, R225, RZ, 0x7 ;  /* 0x000000e100047211 */ /* 0x000fc400078f38ff */
[----:B------:R-:W-:Y:S02]  /*0b90*/  LOP3.LUT R6, R3, 0xfffffff0, RZ, 0xc0, !PT ;  /* 0xfffffff003067812 */ /* 0x000fe400078ec0ff */
[----:B------:R-:W-:Y:S02]  /*0ba0*/  LOP3.LUT R8, R4, 0xffffff80, RZ, 0xc0, !PT ;  /* 0xffffff8004087812 */ /* 0x000fe400078ec0ff */
[----:B------:R-:W-:Y:S01]  /*0bb0*/  LEA.HI R5, R0, R225, RZ, 0x5 ;  /* 0x000000e100057211 */ /* 0x000fe200078f28ff */
[C---:B------:R-:W-:Y:S01]  /*0bc0*/  IMAD.IADD R6, R225.reuse, 0x1, -R6 ;  /* 0x00000001e1067824 */ /* 0x040fe200078e0a06 */
[----:B------:R-:W-:Y:S01]  /*0bd0*/  SHF.R.S32.HI R219, RZ, 0x7, R4 ;  /* 0x00000007ffdb7819 */ /* 0x000fe20000011404 */
[----:B------:R-:W-:Y:S01]  /*0be0*/  IMAD.IADD R7, R225, 0x1, -R8 ;  /* 0x00000001e1077824 */ /* 0x000fe200078e0a08 */
[----:B------:R-:W-:Y:S02]  /*0bf0*/  SHF.R.S32.HI R200, RZ, 0x5, R5 ;  /* 0x00000005ffc87819 */ /* 0x000fe40000011405 */
[----:B------:R-:W-:-:S02]  /*0c00*/  SHF.R.S32.HI R9, RZ, 0x1f, R6 ;  /* 0x0000001fff097819 */ /* 0x000fc40000011406 */
[----:B------:R-:W-:Y:S02]  /*0c10*/  SHF.R.S32.HI R5, RZ, 0x1f, R5 ;  /* 0x0000001fff057819 */ /* 0x000fe40000011405 */
[----:B------:R-:W-:Y:S02]  /*0c20*/  SHF.R.S32.HI R8, RZ, 0x4, R3 ;  /* 0x00000004ff087819 */ /* 0x000fe40000011403 */
[----:B------:R-:W-:Y:S02]  /*0c30*/  LEA.HI R13, R9, R6, RZ, 0x3 ;  /* 0x00000006090d7211 */ /* 0x000fe400078f18ff */
[----:B------:R-:W-:Y:S02]  /*0c40*/  LEA.HI R3, R3, R8, RZ, 0x1 ;  /* 0x0000000803037211 */ /* 0x000fe400078f08ff */
[----:B------:R-:W-:Y:S02]  /*0c50*/  LEA.HI R5, R5, R200, RZ, 0x2 ;  /* 0x000000c805057211 */ /* 0x000fe400078f10ff */
[----:B------:R-:W-:-:S02]  /*0c60*/  LOP3.LUT R15, R13, 0xfffffff8, RZ, 0xc0, !PT ;  /* 0xfffffff80d0f7812 */ /* 0x000fc400078ec0ff */
[----:B------:R-:W-:Y:S02]  /*0c70*/  LOP3.LUT R3, R3, 0x1ffffffe, RZ, 0xc0, !PT ;  /* 0x1ffffffe03037812 */ /* 0x000fe400078ec0ff */
[----:B------:R-:W-:Y:S01]  /*0c80*/  LOP3.LUT R5, R5, 0x3ffffc, RZ, 0xc0, !PT ;  /* 0x003ffffc05057812 */ /* 0x000fe200078ec0ff */
[----:B------:R-:W-:Y:S01]  /*0c90*/  IMAD.IADD R15, R6, 0x1, -R15 ;  /* 0x00000001060f7824 */ /* 0x000fe200078e0a0f */
[----:B------:R-:W-:Y:S01]  /*0ca0*/  LEA R14, R219, R6, 0x8 ;  /* 0x00000006db0e7211 */ /* 0x000fe200078e40ff */
[----:B------:R-:W-:Y:S01]  /*0cb0*/  IMAD.IADD R3, R8, 0x1, -R3 ;  /* 0x0000000108037824 */ /* 0x000fe200078e0a03 */
[----:B------:R-:W-:Y:S01]  /*0cc0*/  SHF.L.U32 R13, R13, 0x6, RZ ;  /* 0x000000060d0d7819 */ /* 0x000fe200000006ff */
[----:B------:R-:W-:Y:S01]  /*0cd0*/  IMAD.IADD R5, R200, 0x1, -R5 ;  /* 0x00000001c8057824 */ /* 0x000fe200078e0a05 */
[----:B------:R-:W-:Y:S01]  /*0ce0*/  SHF.R.S32.HI R10, RZ, 0x1f, R7 ;  /* 0x0000001fff0a7819 */ /* 0x000fe20000011407 */
[----:B------:R-:W-:Y:S01]  /*0cf0*/  IMAD.SHL.U32 R6, R15, 0x40, RZ ;  /* 0x000000400f067824 */ /* 0x000fe200078e00ff */
[----:B------:R-:W-:Y:S01]  /*0d00*/  LOP3.LUT R13, R13, 0x7ffffe00, RZ, 0xc0, !PT ;  /* 0x7ffffe000d0d7812 */ /* 0x000fe200078ec0ff */
[----:B------:R-:W-:Y:S01]  /*0d10*/  IMAD R14, R5, 0x10, R14 ;  /* 0x00000010050e7824 */ /* 0x000fe200078e020e */
[----:B------:R-:W-:Y:S01]  /*0d20*/  LEA.HI R5, R0, R225, RZ, 0x2 ;  /* 0x000000e100057211 */ /* 0x000fe200078f10ff */
[----:B------:R-:W-:Y:S01]  /*0d30*/  IMAD.SHL.U32 R3, R3, 0x8, RZ ;  /* 0x0000000803037824 */ /* 0x000fe200078e00ff */
[----:B------:R-:W-:Y:S01]  /*0d40*/  LOP3.LUT R6, R6, 0x1c0, RZ, 0xc0, !PT ;  /* 0x000001c006067812 */ /* 0x000fe200078ec0ff */
[----:B------:R-:W-:Y:S01]  /*0d50*/  IMAD R13, R200, 0x400, R13 ;  /* 0x00000400c80d7824 */ /* 0x000fe200078e020d */
[----:B------:R-:W-:Y:S01]  /*0d60*/  SHF.R.S32.HI R185, RZ, 0x2, R5 ;  /* 0x00000002ffb97819 */ /* 0x000fe20000011405 */
[--C-:B------:R-:W-:Y:S01]  /*0d70*/  IMAD.U32 R224, R14, 0x40, R3.reuse ;  /* 0x000000400ee07824 */ /* 0x100fe200078e0003 */
[----:B------:R-:W-:-:S02]  /*0d80*/  LOP3.LUT R3, R6, 0x8, R3, 0xf8, !PT ;  /* 0x0000000806037812 */ /* 0x000fc400078ef803 */
[----:B------:R-:W-:Y:S01]  /*0d90*/  SHF.R.U32.HI R6, RZ, 0x3, R6 ;  /* 0x00000003ff067819 */ /* 0x000fe20000011606 */
[----:B------:R-:W-:Y:S01]  /*0da0*/  VIADD R227, R185, 0x20 ;  /* 0x00000020b9e37836 */ /* 0x000fe20000000000 */
[----:B------:R-:W-:Y:S02]  /*0db0*/  LOP3.LUT R218, R5, 0xfffffffc, RZ, 0xc0, !PT ;  /* 0xfffffffc05da7812 */ /* 0x000fe400078ec0ff */
[----:B------:R-:W-:Y:S02]  /*0dc0*/  LOP3.LUT R6, R3, R6, RZ, 0x3c, !PT ;  /* 0x0000000603067212 */ /* 0x000fe400078e3cff */
[----:B------:R-:W-:Y:S01]  /*0dd0*/  LEA.HI R3, R0, R225, RZ, 0x3 ;  /* 0x000000e100037211 */ /* 0x000fe200078f18ff */
[----:B------:R-:W-:Y:S01]  /*0de0*/  IMAD.IADD R218, R225, 0x1, -R218 ;  /* 0x00000001e1da7824 */ /* 0x000fe200078e0ada */
[----:B------:R-:W-:Y:S01]  /*0df0*/  LEA.HI R9, R10, R7, RZ, 0x2 ;  /* 0x000000070a097211 */ /* 0x000fe200078f10ff */
[----:B------:R-:W-:Y:S01]  /*0e00*/  IMAD.IADD R13, R13, 0x1, R6 ;  /* 0x000000010d0d7824 */ /* 0x000fe200078e0206 */
[----:B------:R-:W-:Y:S01]  /*0e10*/  LOP3.LUT R0, R3, 0x1ffffff8, RZ, 0xc0, !PT ;  /* 0x1ffffff803007812 */ /* 0x000fe200078ec0ff */
[----:B------:R-:W-:Y:S01]  /*0e20*/  IMAD.SHL.U32 R16, R218, 0x8, RZ ;  /* 0x00000008da107824 */ /* 0x000fe200078e00ff */
[--C-:B------:R-:W-:Y:S01]  /*0e30*/  SHF.R.S32.HI R11, RZ, 0x2, R9.reuse ;  /* 0x00000002ff0b7819 */ /* 0x100fe20000011409 */
[----:B------:R-:W-:Y:S01]  /*0e40*/  IMAD R195, R13, 0x2, R2 ;  /* 0x000000020dc37824 */ /* 0x000fe200078e0202 */
[----:B------:R-:W-:Y:S01]  /*0e50*/  SHF.R.S32.HI R12, RZ, 0x1f, R9 ;  /* 0x0000001fff0c7819 */ /* 0x000fe20000011409 */
[----:B------:R-:W-:Y:S01]  /*0e60*/  IMAD.IADD R0, R225, 0x1, -R0 ;  /* 0x00000001e1007824 */ /* 0x000fe200078e0a00 */
[----:B------:R-:W-:Y:S01]  /*0e70*/  R2P PR, R15, 0x6 ;  /* 0x000000060f007804 */ /* 0x000fe20000000000 */
[----:B------:R-:W-:Y:S01]  /*0e80*/  VIADD R198, R195, 0x26800 ;  /* 0x00026800c3c67836 */ /* 0x000fe20000000000 */
[----:B------:R-:W-:Y:S01]  /*0e90*/  SHF.L.U32 R222, R227, 0x6, RZ ;  /* 0x00000006e3de7819 */ /* 0x000fe200000006ff */
[----:B------:R-:W-:Y:S01]  /*0ea0*/  IMAD.SHL.U32 R199, R0, 0x8, RZ ;  /* 0x0000000800c77824 */ /* 0x000fe200078e00ff */
[----:B------:R-:W-:-:S02]  /*0eb0*/  SHF.R.S32.HI R0, RZ, 0x1f, R227 ;  /* 0x0000001fff007819 */ /* 0x000fc400000114e3 */
[----:B------:R-:W-:Y:S02]  /*0ec0*/  LEA.HI R12, R12, R11, RZ, 0x3 ;  /* 0x0000000b0c0c7211 */ /* 0x000fe400078f18ff */
[----:B------:R-:W-:Y:S02]  /*0ed0*/  LEA.HI R0, R0, R227, RZ, 0x3 ;  /* 0x000000e300007211 */ /* 0x000fe400078f18ff */
[----:B------:R-:W-:Y:S02]  /*0ee0*/  SHF.R.S32.HI R6, RZ, 0x1f, R5 ;  /* 0x0000001fff067819 */ /* 0x000fe40000011405 */
[----:B------:R-:W-:Y:S01]  /*0ef0*/  LEA.HI R4, R4, R219, RZ, 0x1 ;  /* 0x000000db04047211 */ /* 0x000fe200078f08ff */
[----:B------:R-:W-:Y:S01]  /*0f00*/  IMAD.SHL.U32 R223, R0, 0x40, RZ ;  /* 0x0000004000df7824 */ /* 0x000fe200078e00ff */
[----:B------:R-:W-:Y:S02]  /*0f10*/  LOP3.LUT R222, R222, 0x1c0, RZ, 0xc0, !PT ;  /* 0x000001c0dede7812 */ /* 0x000fe400078ec0ff */
[----:B------:R-:W-:-:S02]  /*0f20*/  LOP3.LUT R12, R12, 0xfffffff8, RZ, 0xc0, !PT ;  /* 0xfffffff80c0c7812 */ /* 0x000fc400078ec0ff */
[----:B------:R-:W-:Y:S02]  /*0f30*/  LEA.HI R10, R10, R7, RZ, 0x5 ;  /* 0x000000070a0a7211 */ /* 0x000fe400078f28ff */
[----:B------:R-:W-:Y:S01]  /*0f40*/  LOP3.LUT R8, R9, 0x7ffffffc, RZ, 0xc0, !PT ;  /* 0x7ffffffc09087812 */ /* 0x000fe200078ec0ff */
[----:B------:R-:W-:Y:S01]  /*0f50*/  IMAD.IADD R11, R11, 0x1, -R12 ;  /* 0x000000010b0b7824 */ /* 0x000fe200078e0a0c */
[----:B------:R-:W-:Y:S02]  /*0f60*/  LEA.HI R6, R6, R185, RZ, 0x3 ;  /* 0x000000b906067211 */ /* 0x000fe400078f18ff */
[----:B------:R-:W-:Y:S01]  /*0f70*/  LOP3.LUT R4, R4, 0xfffffe, RZ, 0xc0, !PT ;  /* 0x00fffffe04047812 */ /* 0x000fe200078ec0ff */
[----:B------:R-:W-:Y:S01]  /*0f80*/  IMAD.IADD R8, R7, 0x1, -R8 ;  /* 0x0000000107087824 */ /* 0x000fe200078e0a08 */
[----:B------:R-:W-:Y:S02]  /*0f90*/  LOP3.LUT R0, R222, 0x38, R16, 0xf8, !PT ;  /* 0x00000038de007812 */ /* 0x000fe400078ef810 */
[----:B------:R-:W-:Y:S01]  /*0fa0*/  SHF.R.U32.HI R226, RZ, 0x3, R222 ;  /* 0x00000003ffe27819 */ /* 0x000fe200000116de */
[----:B------:R-:W-:Y:S01]  /*0fb0*/  IMAD.IADD R4, R219, 0x1, -R4 ;  /* 0x00000001db047824 */ /* 0x000fe200078e0a04 */
[----:B------:R-:W-:Y:S01]  /*0fc0*/  LOP3.LUT R223, R223, 0xfffffe00, RZ, 0xc0, !PT ;  /* 0xfffffe00dfdf7812 */ /* 0x000fe200078ec0ff */
[----:B------:R-:W-:Y:S01]  /*0fd0*/  IMAD.SHL.U32 R22, R8, 0x2, RZ ;  /* 0x0000000208167824 */ /* 0x000fe200078e00ff */
[----:B------:R-:W-:Y:S01]  /*0fe0*/  SEL R197, R197, 0xffffffe0, !P1 ;  /* 0xffffffe0c5c57807 */ /* 0x000fe20004800000 */
[----:B------:R-:W-:Y:S01]  /*0ff0*/  IMAD.SHL.U32 R194, R4, 0x100, RZ ;  /* 0x0000010004c27824 */ /* 0x000fe200078e00ff */
[----:B------:R-:W-:-:S02]  /*1000*/  SHF.R.S32.HI R10, RZ, 0x5, R10 ;  /* 0x00000005ff0a7819 */ /* 0x000fc4000001140a */
[----:B------:R-:W-:Y:S02]  /*1010*/  LOP3.LUT R6, R6, 0xfffffff8, RZ, 0xc0, !PT ;  /* 0xfffffff806067812 */ /* 0x000fe400078ec0ff */
[----:B------:R-:W-:Y:S01]  /*1020*/  IADD3 R196, R195, 0x26840, RZ ;  /* 0x00026840c3c47810 */ /* 0x000fe20007ffe0ff */
[C---:B------:R-:W-:Y:S01]  /*1030*/  @P2 VIADD R196, R198.reuse, 0xffffffc0 ;  /* 0xffffffc0c6c42836 */ /* 0x040fe20000000000 */
[----:B------:R-:W-:Y:S01]  /*1040*/  LOP3.LUT R221, R223, R0, R226, 0xf6, !PT ;  /* 0x00000000dfdd7212 */ /* 0x000fe200078ef6e2 */
[----:B------:R-:W-:Y:S01]  /*1050*/  IMAD.IADD R198, R198, 0x1, R197 ;  /* 0x00000001c6c67824 */ /* 0x000fe200078e02c5 */
[----:B------:R-:W-:Y:S01]  /*1060*/  SHF.R.S32.HI R202, RZ, 0x3, R3 ;  /* 0x00000003ffca7819 */ /* 0x000fe20000011403 */
[----:B------:R-:W-:Y:S01]  /*1070*/  IMAD R192, R10, 0x10, R11 ;  /* 0x000000100ac07824 */ /* 0x000fe200078e020b */
[----:B------:R-:W-:Y:S01]  /*1080*/  SHF.R.S32.HI R220, RZ, 0x1f, R185 ;  /* 0x0000001fffdc7819 */ /* 0x000fe200000114b9 */
[----:B------:R-:W-:Y:S02]  /*1090*/  IMAD.IADD R193, R185, 0x1, -R6 ;  /* 0x00000001b9c17824 */ /* 0x000fe400078e0a06 */
[----:B------:R-:W-:-:S02]  /*10a0*/  IMAD R221, R221, 0x2, R2 ;  /* 0x00000002dddd7824 */ /* 0x000fc400078e0202 */
[----:B------:R-:W-:-:S07]  /*10b0*/  IMAD.IADD R197, R197, 0x1, R196 ;  /* 0x00000001c5c57824 */ /* 0x000fce00078e02c4 */
.L_x_4828:
[----:B------:R-:W-:Y:S01]  /*10c0*/  ULDC.64 UR4, c[0x0][0xa28] ;  /* 0x00028a0000047ab9 */ /* 0x000fe20000000a00 */
[----:B01---5:R-:W0:Y:S01]  /*10d0*/  LDC.64 R6, c[0x0][0xa08] ;  /* 0x00028200ff067b82 */ /* 0x023e220000000a00 */
        /* <DEDUP_REMOVED lines=17> */
[----:B--2---:R2:W5:Y:S01]  /*11f0*/  @P3 LDG.E R25, desc[UR42][R10.64] ;  /* 0x0000002a0a193981 */ /* 0x004562000c1e1900 */
[----:B-1----:R-:W-:-:S05]  /*1200*/  @P0 IMAD.WIDE R4, R191, 0x4, R4 ;  /* 0x00000004bf040825 */ /* 0x002fca00078e0204 */
[----:B------:R2:W5:Y:S01]  /*1210*/  @P0 LDG.E R3, desc[UR42][R4.64] ;  /* 0x0000002a04030981 */ /* 0x000562000c1e1900 */
[----:B0-----:R-:W-:-:S05]  /*1220*/  @P1 IMAD.WIDE R6, R191, 0x4, R8 ;  /* 0x00000004bf061825 */ /* 0x001fca00078e0208 */
[----:B------:R2:W5:Y:S01]  /*1230*/  @P1 LDG.E R186, desc[UR42][R6.64] ;  /* 0x0000002a06ba1981 */ /* 0x000562000c1e1900 */
[----:B------:R-:W-:-:S03]  /*1240*/  UISETP.NE.U32.AND UP0, UPT, UR4, URZ, UPT ;  /* 0x0000003f0400728c */ /* 0x000fc6000bf05070 */
[----:B------:R-:W-:Y:S01]  /*1250*/  ULDC UR4, c[0x0][0x404] ;  /* 0x0001010000047ab9 */ /* 0x000fe20000000800 */
[----:B------:R-:W-:Y:S01]  /*1260*/  UISETP.NE.AND.EX UP0, UPT, UR5, URZ, UPT, UP0 ;  /* 0x0000003f0500728c */ /* 0x000fe2000bf05300 */
[----:B------:R-:W-:Y:S02]  /*1270*/  ISETP.NE.U32.AND P2, PT, RZ, UR6, PT ;  /* 0x00000006ff007c0c */ /* 0x000fe4000bf45070 */
[----:B------:R-:W-:Y:S01]  /*1280*/  ULDC UR5, c[0x0][0x2e0] ;  /* 0x0000b80000057ab9 */ /* 0x000fe20000000800 */
[----:B------:R-:W-:Y:S01]  /*1290*/  USEL UR4, UR4, 0x1, UP0 ;  /* 0x0000000104047887 */ /* 0x000fe20008000000 */
[----:B------:R-:W-:-:S03]  /*12a0*/  ISETP.NE.AND.EX P2, PT, RZ, UR7, PT, P2 ;  /* 0x00000007ff007c0c */ /* 0x000fc6000bf45320 */
[----:B------:R-:W-:-:S03]  /*12b0*/  UIMAD UR4, UR4, UR5, URZ ;  /* 0x00000005040472a4 */ /* 0x000fc6000f8e023f */
[----:B------:R-:W-:Y:S01]  /*12c0*/  ULDC UR5, c[0x0][0x338] ;  /* 0x0000ce0000057ab9 */ /* 0x000fe20000000800 */
[----:B------:R-:W-:Y:S02]  /*12d0*/  IMAD.MOV.U32 R217, RZ, RZ, R189 ;  /* 0x000000ffffd97224 */ /* 0x000fe400078e00bd */
[----:B------:R-:W-:Y:S02]  /*12e0*/  IMAD.MOV.U32 R214, RZ, RZ, R190 ;  /* 0x000000ffffd67224 */ /* 0x000fe400078e00be */
[----:B------:R-:W-:Y:S01]  /*12f0*/  IMAD.MOV.U32 R215, RZ, RZ, R191 ;  /* 0x000000ffffd77224 */ /* 0x000fe200078e00bf */
[----:B--23--:R-:W-:Y:S06]  /*1300*/  @P1 BRA `(.L_x_4612) ;  /* 0x0000000000241947 */ /* 0x00cfec0003800000 */
        /* <DEDUP_REMOVED lines=9> */
.L_x_4612:
[----:B------:R-:W-:Y:S01]  /*13a0*/  MOV R32, UR5 ;  /* 0x0000000500207c02 */ /* 0x000fe20008000f00 */
[----:B------:R-:W-:Y:S01]  /*13b0*/  IMAD.U32 R24, RZ, RZ, UR4 ;  /* 0x00000004ff187e24 */ /* 0x000fe2000f8e00ff */
[----:B------:R-:W-:Y:S06]  /*13c0*/  @!P2 BRA `(.L_x_4613) ;  /* 0x000000000010a947 */ /* 0x000fec0003800000 */
[----:B------:R-:W0:Y:S02]  /*13d0*/  LDC.64 R4, c[0x0][0xa20] ;  /* 0x00028800ff047b82 */ /* 0x000e240000000a00 */
[----:B0-----:R-:W-:-:S05]  /*13e0*/  IMAD.WIDE R4, R191, 0x4, R4 ;  /* 0x00000004bf047825 */ /* 0x001fca00078e0204 */
[----:B------:R0:W5:Y:S01]  /*13f0*/  LDG.E R24, desc[UR42][R4.64] ;  /* 0x0000002a04187981 */ /* 0x000162000c1e1900 */
[----:B------:R-:W-:Y:S05]  /*1400*/  BRA `(.L_x_4614) ;  /* 0x0000000000107947 */ /* 0x000fea0003800000 */
.L_x_4613:
[----:B------:R-:W-:Y:S05]  /*1410*/  @!P3 BRA `(.L_x_4614) ;  /* 0x00000000000cb947 */ /* 0x000fea0003800000 */
[----:B------:R-:W2:Y:S04]  /*1420*/  LDG.E R5, desc[UR42][R10.64] ;  /* 0x0000002a0a057981 */ /* 0x000ea8000c1e1900 */
[----:B------:R-:W2:Y:S02]  /*1430*/  LDG.E R24, desc[UR42][R10.64+0x4] ;  /* 0x0000042a0a187981 */ /* 0x000ea4000c1e1900 */
[----:B--2---:R-:W-:-:S07]  /*1440*/  IMAD.IADD R24, R24, 0x1, -R5 ;  /* 0x0000000118187824 */ /* 0x004fce00078e0a05 */
.L_x_4614:
[----:B------:R-:W-:Y:S01]  /*1450*/  ULDC.64 UR4, c[0x0][0xa10] ;  /* 0x0002840000047ab9 */ /* 0x000fe20000000a00 */
[----:B------:R-:W1:Y:S01]  /*1460*/  LDC.64 R10, c[0x0][0x9e0] ;  /* 0x00027800ff0a7b82 */ /* 0x000e620000000a00 */
[----:B------:R-:W-:-:S04]  /*1470*/  ISETP.NE.U32.AND P0, PT, RZ, UR4, PT ;  /* 0x00000004ff007c0c */ /* 0x000fc8000bf05070 */
        /* <DEDUP_REMOVED lines=9> */
[----:B-----5:R-:W-:Y:S02]  /*1510*/  IMAD.MOV.U32 R33, RZ, RZ, R24 ;  /* 0x000000ffff217224 */ /* 0x020fe400078e0018 */
[----:B--2---:R-:W-:-:S05]  /*1520*/  @P1 IMAD.WIDE R6, R191, 0x4, R6 ;  /* 0x00000004bf061825 */ /* 0x004fca00078e0206 */
[----:B------:R0:W5:Y:S01]  /*1530*/  @P1 LDG.E R33, desc[UR42][R6.64] ;  /* 0x0000002a06211981 */ /* 0x000162000c1e1900 */
[----:B-1----:R-:W-:Y:S02]  /*1540*/  ISETP.GE.AND P1, PT, R11, 0x1, PT ;  /* 0x000000010b00780c */ /* 0x002fe40003f26270 */
[----:B------:R-:W-:Y:S01]  /*1550*/  LEA R49, R189, 0x40, 0x6 ;  /* 0x00000040bd317811 */ /* 0x000fe200078e30ff */
[----:B---3--:R-:W-:Y:S02]  /*1560*/  @P0 IMAD.IADD R32, R9, 0x1, -R0 ;  /* 0x0000000109200824 */ /* 0x008fe400078e0a00 */
[----:B------:R-:W-:-:S04]  /*1570*/  IMAD.IADD R9, R24, 0x1, -R3 ;  /* 0x0000000118097824 */ /* 0x000fc800078e0a03 */
[----:B------:R-:W-:-:S05]  /*1580*/  IMAD.IADD R184, R9, 0x1, R32 ;  /* 0x0000000109b87824 */ /* 0x000fca00078e0220 */
[C---:B------:R-:W-:Y:S02]  /*1590*/  IADD3 R0, R184.reuse, 0x3f, RZ ;  /* 0x0000003fb8007810 */ /* 0x040fe40007ffe0ff */
[----:B------:R-:W-:Y:S02]  /*15a0*/  IADD3 R49, R184, R49, -R186 ;  /* 0x00000031b8317210 */ /* 0x000fe40007ffe8ba */
[----:B------:R-:W-:-:S04]  /*15b0*/  SHF.R.S32.HI R3, RZ, 0x1f, R0 ;  /* 0x0000001fff037819 */ /* 0x000fc80000011400 */
[----:B------:R-:W-:Y:S01]  /*15c0*/  LEA.HI R3, R3, R0, RZ, 0x6 ;  /* 0x0000000003037211 */ /* 0x000fe200078f30ff */
[----:B------:R-:W-:-:S03]  /*15d0*/  IMAD.IADD R0, R49, 0x1, R10 ;  /* 0x0000000131007824 */ /* 0x000fc600078e020a */
[----:B------:R-:W-:Y:S01]  /*15e0*/  SHF.R.S32.HI R168, RZ, 0x6, R3 ;  /* 0x00000006ffa87819 */ /* 0x000fe20000011403 */
        /* <DEDUP_REMOVED lines=12> */
.L_x_4617:
[----:B------:R-:W-:-:S13]  /*16b0*/  ISETP.NE.AND P0, PT, R11, 0x1, PT ;  /* 0x000000010b00780c */ /* 0x000fda0003f05270 */
[----:B------:R-:W0:Y:S02]  /*16c0*/  @P0 LDC.64 R4, c[0x0][0x9e8] ;  /* 0x00027a00ff040b82 */ /* 0x000e240000000a00 */
[----:B0-----:R-:W-:-:S05]  /*16d0*/  @P0 IMAD.HI.U32 R4, R3, R4, RZ ;  /* 0x0000000403040227 */ /* 0x001fca00078e00ff */
[----:B------:R-:W-:-:S07]  /*16e0*/  @P0 SHF.R.U32.HI R3, RZ, R5, R4 ;  /* 0x00000005ff030219 */ /* 0x000fce0000011604 */
.L_x_4618:
[----:B------:R-:W-:Y:S05]  /*16f0*/  BSYNC B0 ;  /* 0x0000000000007941 */ /* 0x000fea0003800000 */
.L_x_4616:
[----:B------:R-:W-:-:S05]  /*1700*/  IMAD R3, R3, R11, R11 ;  /* 0x0000000b03037224 */ /* 0x000fca00078e020b */
[----:B------:R-:W-:-:S07]  /*1710*/  VIMNMX R0, R0, R3, PT ;  /* 0x0000000300007248 */ /* 0x000fce0003fe0100 */
.L_x_4615:
        /* <DEDUP_REMOVED lines=15> */
.L_x_4621:
[----:B------:R-:W-:Y:S02]  /*1810*/  ISETP.NE.AND P0, PT, R11, 0x1, PT ;  /* 0x000000010b00780c */ /* 0x000fe40003f05270 */
[----:B------:R-:W-:-:S11]  /*1820*/  MOV R4, R47 ;  /* 0x0000002f00047202 */ /* 0x000fd60000000f00 */
[----:B------:R-:W0:Y:S02]  /*1830*/  @P0 LDC.64 R6, c[0x0][0x9e8] ;  /* 0x00027a00ff060b82 */ /* 0x000e240000000a00 */
[----:B0-----:R-:W-:-:S05]  /*1840*/  @P0 IMAD.HI.U32 R6, R47, R6, RZ ;  /* 0x000000062f060227 */ /* 0x001fca00078e00ff */
[----:B------:R-:W-:-:S07]  /*1850*/  @P0 SHF.R.U32.HI R4, RZ, R7, R6 ;  /* 0x00000007ff040219 */ /* 0x000fce0000011606 */
.L_x_4622:
[----:B------:R-:W-:Y:S05]  /*1860*/  BSYNC B0 ;  /* 0x0000000000007941 */ /* 0x000fea0003800000 */
.L_x_4620:
[----:B------:R-:W-:-:S05]  /*1870*/  IMAD R4, R4, R11, RZ ;  /* 0x0000000b04047224 */ /* 0x000fca00078e02ff */
[----:B------:R-:W-:-:S07]  /*1880*/  VIMNMX R3, R3, R4, !PT ;  /* 0x0000000403037248 */ /* 0x000fce0007fe0100 */
.L_x_4619:
[----:B------:R-:W-:Y:S01]  /*1890*/  VIADD R0, R0, 0x3f ;  /* 0x0000003f00007836 */ /* 0x000fe20000000000 */
[----:B------:R-:W-:-:S04]  /*18a0*/  SHF.R.S32.HI R4, RZ, 0x1f, R3 ;  /* 0x0000001fff047819 */ /* 0x000fc80000011403 */
[----:B------:R-:W-:Y:S02]  /*18b0*/  SHF.R.S32.HI R5, RZ, 0x1f, R0 ;  /* 0x0000001fff057819 */ /* 0x000fe40000011400 */
[----:B------:R-:W-:Y:S02]  /*18c0*/  LEA.HI R4, R4, R3, RZ, 0x6 ;  /* 0x0000000304047211 */ /* 0x000fe400078f30ff */
[----:B------:R-:W-:Y:S02]  /*18d0*/  LEA.HI R5, R5, R0, RZ, 0x6 ;  /* 0x0000000005057211 */ /* 0x000fe400078f30ff */
[----:B------:R-:W-:Y:S02]  /*18e0*/  SHF.R.S32.HI R4, RZ, 0x6, R4 ;  /* 0x00000006ff047819 */ /* 0x000fe40000011404 */
[----:B------:R-:W-:Y:S02]  /*18f0*/  SHF.R.S32.HI R5, RZ, 0x6, R5 ;  /* 0x00000006ff057819 */ /* 0x000fe40000011405 */
[----:B------:R-:W-:-:S02]  /*1900*/  VIMNMX R4, RZ, R4, !PT ;  /* 0x00000004ff047248 */ /* 0x000fc40007fe0100 */
[----:B------:R-:W-:-:S03]  /*1910*/  VIMNMX R5, R168, R5, PT ;  /* 0x00000005a8057248 */ /* 0x000fc60003fe0100 */
[--C-:B------:R-:W-:Y:S02]  /*1920*/  IMAD R4, R4, 0x40, -R9.reuse ;  /* 0x0000004004047824 */ /* 0x100fe400078e0a09 */
[----:B------:R-:W-:-:S03]  /*1930*/  IMAD R5, R5, 0x40, -R9 ;  /* 0x0000004005057824 */ /* 0x000fc600078e0a09 */
[----:B------:R-:W-:Y:S02]  /*1940*/  VIMNMX R4, RZ, R4, !PT ;  /* 0x00000004ff047248 */ /* 0x000fe40007fe0100 */
[----:B------:R-:W-:Y:S02]  /*1950*/  VIMNMX R5, R5, R32, PT ;  /* 0x0000002005057248 */ /* 0x000fe40003fe0100 */
[----:B------:R-:W-:Y:S02]  /*1960*/  SHF.R.U32.HI R46, RZ, 0x6, R4 ;  /* 0x00000006ff2e7819 */ /* 0x000fe40000011604 */
[----:B------:R-:W-:-:S03]  /*1970*/  ISETP.GT.AND P0, PT, R5, R4, PT ;  /* 0x000000040500720c */ /* 0x000fc60003f04270 */
[----:B------:R-:W-:-:S10]  /*1980*/  IMAD.MOV.U32 R51, RZ, RZ, R46 ;  /* 0x000000ffff337224 */ /* 0x000fd400078e002e */
[----:B------:R-:W-:-:S05]  /*1990*/  @P0 VIADD R0, R5, 0x3f ;  /* 0x0000003f05000836 */ /* 0x000fca0000000000 */
[----:B------:R-:W-:-:S04]  /*19a0*/  @P0 SHF.R.S32.HI R3, RZ, 0x1f, R0 ;  /* 0x0000001fff030819 */ /* 0x000fc80000011400 */
[----:B------:R-:W-:-:S04]  /*19b0*/  @P0 LEA.HI R3, R3, R0, RZ, 0x6 ;  /* 0x0000000003030211 */ /* 0x000fc800078f30ff */
[----:B------:R-:W-:Y:S02]  /*19c0*/  @P0 SHF.R.S32.HI R51, RZ, 0x6, R3 ;  /* 0x00000006ff330819 */ /* 0x000fe40000011403 */
[----:B------:R-:W-:Y:S02]  /*19d0*/  PLOP3.LUT P0, PT, PT, PT, PT, 0x80, 0x0 ;  /* 0x000000000000781c */ /* 0x000fe40003f0f070 */
[----:B------:R-:W-:-:S13]  /*19e0*/  ISETP.GT.AND P1, PT, R51, R46, PT ;  /* 0x0000002e3300720c */ /* 0x000fda0003f24270 */
[----:B------:R-:W-:Y:S05]  /*19f0*/  @!P1 BRA `(.L_x_4623) ;  /* 0x00000028006c9947 */ /* 0x000fea0003800000 */
        /* <DEDUP_REMOVED lines=20> */
.L_x_4625:
[----:B------:R-:W-:Y:S05]  /*1b40*/  BSYNC B6 ;  /* 0x0000000000067941 */ /* 0x000fea0003800000 */
.L_x_4624:
        /* <DEDUP_REMOVED lines=20> */
.L_x_4627:
[----:B------:R-:W-:Y:S05]  /*1c90*/  BSYNC B6 ;  /* 0x0000000000067941 */ /* 0x000fea0003800000 */
.L_x_4626:
[----:B------:R-:W-:Y:S01]  /*1ca0*/  ULDC.64 UR4, c[0x0][0x9f8] ;  /* 0x00027e0000047ab9 */ /* 0x000fe20000000a00 */
[----:B------:R-:W0:Y:S01]  /*1cb0*/  LDC R0, c[0x0][0x428] ;  /* 0x00010a00ff007b82 */ /* 0x000e220000000800 */
[----:B------:R-:W-:-:S07]  /*1cc0*/  ISETP.NE.U32.AND P0, PT, RZ, UR4, PT ;  /* 0x00000004ff007c0c */ /* 0x000fce000bf05070 */
[----:B------:R-:W1:Y:S01]  /*1cd0*/  LDC.64 R52, c[0x0][0x2f0] ;  /* 0x0000bc00ff347b82 */ /* 0x000e620000000a00 */
[----:B------:R-:W-:Y:S01]  /*1ce0*/  ISETP.NE.AND.EX P0, PT, RZ, UR5, PT, P0 ;  /* 0x00000005ff007c0c */ /* 0x000fe2000bf05300 */
[----:B------:R-:W-:Y:S01]  /*1cf0*/  IMAD.IADD R20, R25, 0x1, R24 ;  /* 0x0000000119147824 */ /* 0x000fe200078e0218 */
[----:B------:R-:W-:Y:S01]  /*1d00*/  ULDC.64 UR4, c[0x0][0xa08] ;  /* 0x0002820000047ab9 */ /* 0x000fe20000000a00 */
[----:B------:R-:W-:-:S04]  /*1d10*/  ULDC.64 UR6, c[0x0][0x320] ;  /* 0x0000c80000067ab9 */ /* 0x000fc80000000a00 */
[----:B------:R-:W2:Y:S08]  /*1d20*/  LDC.64 R26, c[0x0][0x3d8] ;  /* 0x0000f600ff1a7b82 */ /* 0x000eb00000000a00 */
[----:B------:R-:W3:Y:S08]  /*1d30*/  @P0 LDC.64 R4, c[0x0][0x9f8] ;  /* 0x00027e00ff040b82 */ /* 0x000ef00000000a00 */
[----:B------:R-:W4:Y:S01]  /*1d40*/  LDC R25, c[0x0][0x3d4] ;  /* 0x0000f500ff197b82 */ /* 0x000f220000000800 */
[----:B------:R-:W-:-:S07]  /*1d50*/  SHF.R.S32.HI R17, RZ, 0x1f, R16 ;  /* 0x0000001fff117819 */ /* 0x000fce0000011410 */
[----:B------:R-:W4:Y:S01]  /*1d60*/  LDC.64 R28, c[0x0][0x3e8] ;  /* 0x0000fa00ff1c7b82 */ /* 0x000f220000000a00 */
[----:B---3--:R-:W-:-:S04]  /*1d70*/  @P0 IMAD.WIDE R4, R191, 0x4, R4 ;  /* 0x00000004bf040825 */ /* 0x008fc800078e0204 */
[----:B------:R-:W-:Y:S01]  /*1d80*/  IMAD.SHL.U32 R42, R218, 0x4, RZ ;  /* 0x00000004da2a7824 */ /* 0x000fe200078e00ff */
[----:B------:R3:W3:Y:S01]  /*1d90*/  @P0 LDG.E R191, desc[UR42][R4.64] ;  /* 0x0000002a04bf0981 */ /* 0x0006e2000c1e1900 */
[----:B0-----:R-:W-:Y:S01]  /*1da0*/  ISETP.NE.AND P0, PT, R0, 0x1, PT ;  /* 0x000000010000780c */ /* 0x001fe20003f05270 */
[----:B-1----:R-:W-:Y:S01]  /*1db0*/  IMAD.WIDE.U32 R6, R20, R52, RZ ;  /* 0x0000003414067225 */ /* 0x002fe200078e00ff */
[----:B------:R-:W-:Y:S01]  /*1dc0*/  SHF.R.S32.HI R13, RZ, 0x1f, R20 ;  /* 0x0000001fff0d7819 */ /* 0x000fe20000011414 */
[----:B------:R-:W0:Y:S01]  /*1dd0*/  S2R R60, SR_TID.X ;  /* 0x00000000003c7919 */ /* 0x000e220000002100 */
[----:B------:R-:W-:Y:S01]  /*1de0*/  SHF.R.S32.HI R43, RZ, 0x1f, R42 ;  /* 0x0000001fff2b7819 */ /* 0x000fe2000001142a */
[----:B--2---:R-:W-:Y:S01]  /*1df0*/  IMAD R10, R220, R26, RZ ;  /* 0x0000001adc0a7224 */ /* 0x004fe200078e02ff */
[----:B----4-:R-:W-:Y:S01]  /*1e00*/  ISETP.GE.AND P1, PT, R16, R25, PT ;  /* 0x000000191000720c */ /* 0x010fe20003f26270 */
[-C--:B------:R-:W-:Y:S01]  /*1e10*/  IMAD R0, R13, R52.reuse, RZ ;  /* 0x000000340d007224 */ /* 0x080fe200078e02ff */
[----:B------:R-:W1:Y:S01]  /*1e20*/  LDC R61, c[0x0][0x3d4] ;  /* 0x0000f500ff3d7b82 */ /* 0x000e620000000800 */
[----:B------:R-:W-:Y:S01]  /*1e30*/  IMAD R12, R220, R52, RZ ;  /* 0x00000034dc0c7224 */ /* 0x000fe200078e02ff */
[----:B------:R-:W-:Y:S01]  /*1e40*/  SHF.L.U64.HI R56, R28, 0x6, R29 ;  /* 0x000000061c387819 */ /* 0x000fe2000001021d */
[----:B------:R-:W-:Y:S01]  /*1e50*/  IMAD R3, R20, R53, R0 ;  /* 0x0000003514037224 */ /* 0x000fe200078e0200 */
[----:B------:R-:W-:Y:S01]  /*1e60*/  IADD3 R82, R16, 0x20, RZ ;  /* 0x0000002010527810 */ /* 0x000fe20007ffe0ff */
[----:B------:R-:W-:Y:S01]  /*1e70*/  IMAD R15, R185, R27, R10 ;  /* 0x0000001bb90f7224 */ /* 0x000fe200078e020a */
[----:B------:R-:W-:Y:S01]  /*1e80*/  P2R R72, PR, RZ, 0x2 ;  /* 0x00000002ff487803 */ /* 0x000fe20000000000 */
[----:B------:R-:W-:Y:S01]  /*1e90*/  IMAD.IADD R7, R7, 0x1, R3 ;  /* 0x0000000107077824 */ /* 0x000fe200078e0203 */
[----:B------:R-:W2:Y:S01]  /*1ea0*/  @P0 LDC R9, c[0x0][0x42c] ;  /* 0x00010b00ff090b82 */ /* 0x000ea20000000800 */
[----:B------:R-:W-:Y:S01]  /*1eb0*/  IMAD.SHL.U32 R59, R193, 0x40, RZ ;  /* 0x00000040c13b7824 */ /* 0x000fe200078e00ff */
[----:B------:R-:W-:Y:S01]  /*1ec0*/  SHF.L.U64.HI R50, R26, 0x6, R27 ;  /* 0x000000061a327819 */ /* 0x000fe2000001021b */
[----:B------:R-:W-:-:S02]  /*1ed0*/  IMAD.SHL.U32 R57, R28, 0x40, RZ ;  /* 0x000000401c397824 */ /* 0x000fc400078e00ff */
[----:B------:R-:W-:Y:S01]  /*1ee0*/  IMAD.SHL.U32 R55, R26, 0x40, RZ ;  /* 0x000000401a377824 */ /* 0x000fe200078e00ff */
[----:B------:R-:W-:Y:S01]  /*1ef0*/  LOP3.LUT R59, R59, 0x1c0, RZ, 0xc0, !PT ;  /* 0x000001c03b3b7812 */ /* 0x000fe200078ec0ff */
[----:B------:R-:W-:Y:S01]  /*1f00*/  IMAD.SHL.U32 R62, R25, 0x2, RZ ;  /* 0x00000002193e7824 */ /* 0x000fe200078e00ff */
[----:B------:R-:W4:Y:S02]  /*1f10*/  @P0 LDC R11, c[0x0][0x430] ;  /* 0x00010c00ff0b0b82 */ /* 0x000f240000000800 */
[----:B------:R-:W-:-:S06]  /*1f20*/  SHF.R.U32.HI R58, RZ, 0x3, R59 ;  /* 0x00000003ff3a7819 */ /* 0x000fcc000001163b */
[----:B------:R-:W1:Y:S01]  /*1f30*/  LDC R63, c[0x0][0x2e4] ;  /* 0x0000b900ff3f7b82 */ /* 0x000e620000000800 */
[----:B0-----:R-:W-:Y:S01]  /*1f40*/  LEA.HI R60, R60, 0x8, RZ, 0x19 ;  /* 0x000000083c3c7811 */ /* 0x001fe200078fc8ff */
[----:B--2---:R-:W-:-:S05]  /*1f50*/  @P0 IMAD.HI.U32 R0, R190, R9, RZ ;  /* 0x00000009be000227 */ /* 0x004fca00078e00ff */
[----:B----4-:R-:W-:Y:S02]  /*1f60*/  @P0 SHF.R.U32.HI R190, RZ, R11, R0 ;  /* 0x0000000bffbe0219 */ /* 0x010fe40000011600 */
[----:B------:R-:W-:Y:S02]  /*1f70*/  ISETP.NE.U32.AND P0, PT, RZ, UR4, PT ;  /* 0x00000004ff007c0c */ /* 0x000fe4000bf05070 */
[----:B------:R-:W-:Y:S01]  /*1f80*/  SHF.R.S32.HI R0, RZ, 0x1f, R190 ;  /* 0x0000001fff007819 */ /* 0x000fe200000114be */
[----:B------:R-:W-:Y:S01]  /*1f90*/  IMAD.WIDE.U32 R8, R190, UR6, R16 ;  /* 0x00000006be087c25 */ /* 0x000fe2000f8e0010 */
[----:B------:R-:W-:Y:S01]  /*1fa0*/  ISETP.NE.AND.EX P0, PT, RZ, UR5, PT, P0 ;  /* 0x00000005ff007c0c */ /* 0x000fe2000bf05300 */
[----:B------:R-:W-:Y:S02]  /*1fb0*/  ULDC.64 UR4, c[0x0][0x2f8] ;  /* 0x0000be0000047ab9 */ /* 0x000fe40000000a00 */
[C---:B---3--:R-:W-:Y:S02]  /*1fc0*/  IMAD R5, R0.reuse, UR6, RZ ;  /* 0x0000000600057c24 */ /* 0x048fe4000f8e02ff */
[----:B------:R-:W-:-:S02]  /*1fd0*/  IMAD R3, R0, UR4, RZ ;  /* 0x0000000400037c24 */ /* 0x000fc4000f8e02ff */
[C---:B------:R-:W-:Y:S02]  /*1fe0*/  IMAD R11, R190.reuse, UR7, R5 ;  /* 0x00000007be0b7c24 */ /* 0x040fe4000f8e0205 */
[C---:B------:R-:W-:Y:S02]  /*1ff0*/  IMAD R3, R190.reuse, UR5, R3 ;  /* 0x00000005be037c24 */ /* 0x040fe4000f8e0203 */
[----:B------:R-:W-:Y:S01]  /*2000*/  IMAD.WIDE.U32 R4, R190, UR4, R6 ;  /* 0x00000004be047c25 */ /* 0x000fe2000f8e0006 */
[----:B------:R-:W-:Y:S01]  /*2010*/  ULDC.64 UR4, c[0x0][0x300] ;  /* 0x0000c00000047ab9 */ /* 0x000fe20000000a00 */
[----:B------:R-:W-:Y:S02]  /*2020*/  IADD3 R9, R9, R11, RZ ;  /* 0x0000000b09097210 */ /* 0x000fe40007ffe0ff */
[----:B------:R-:W-:Y:S02]  /*2030*/  IMAD.IADD R5, R5, 0x1, R3 ;  /* 0x0000000105057824 */ /* 0x000fe400078e0203 */
[----:B------:R-:W-:Y:S01]  /*2040*/  IMAD R11, R185, R53, R12 ;  /* 0x00000035b90b7224 */ /* 0x000fe200078e020c */
[----:B------:R-:W-:-:S02]  /*2050*/  SHF.L.U64.HI R53, R52, 0x6, R53 ;  /* 0x0000000634357819 */ /* 0x000fc40000010235 */
        /* <DEDUP_REMOVED lines=8> */
[----:B------:R-:W-:-:S04]  /*20e0*/  IMAD.WIDE.U32 R6, R185, R52, R16 ;  /* 0x00000034b9067225 */ /* 0x000fc800078e0010 */
[----:B------:R-:W-:Y:S02]  /*20f0*/  IMAD R10, R0, UR4, RZ ;  /* 0x00000004000a7c24 */ /* 0x000fe4000f8e02ff */
[----:B------:R-:W-:Y:S01]  /*2100*/  IMAD.IADD R0, R45, 0x1, R3 ;  /* 0x000000012d007824 */ /* 0x000fe200078e0203 */
[----:B------:R-:W-:Y:S01]  /*2110*/  IADD3 R3, P0, R44, R6, RZ ;  /* 0x000000062c037210 */ /* 0x000fe20007f1e0ff */
[----:B------:R-:W-:Y:S02]  /*2120*/  IMAD.IADD R39, R15, 0x1, R5 ;  /* 0x000000010f277824 */ /* 0x000fe400078e0205 */
[----:B------:R-:W-:Y:S01]  /*2130*/  IMAD.MOV.U32 R38, RZ, RZ, R4 ;  /* 0x000000ffff267224 */ /* 0x000fe200078e0004 */
[----:B------:R-:W-:Y:S01]  /*2140*/  IADD3.X R48, R0, R7, R11, P0, !PT ;  /* 0x0000000700307210 */ /* 0x000fe200007fe40b */
[----:B------:R-:W-:Y:S01]  /*2150*/  IMAD.WIDE.U32 R4, R185, R26, R42 ;  /* 0x0000001ab9047225 */ /* 0x000fe200078e002a */
[----:B------:R-:W-:Y:S02]  /*2160*/  SEL R11, R25, RZ, P1 ;  /* 0x000000ff190b7207 */ /* 0x000fe40000800000 */
[----:B------:R-:W-:Y:S01]  /*2170*/  IADD3 R20, P0, R185, R20, RZ ;  /* 0x00000014b9147210 */ /* 0x000fe20007f1e0ff */
[----:B------:R-:W-:Y:S01]  /*2180*/  IMAD.IADD R5, R5, 0x1, R15 ;  /* 0x0000000105057824 */ /* 0x000fe200078e020f */
[----:B-----5:R-:W-:Y:S01]  /*2190*/  SHF.R.S32.HI R15, RZ, 0x1f, R33 ;  /* 0x0000001fff0f7819 */ /* 0x020fe20000011421 */
[----:B------:R-:W-:-:S02]  /*21a0*/  IMAD.IADD R11, R16, 0x1, R11 ;  /* 0x00000001100b7824 */ /* 0x000fc400078e020b */
[-C--:B------:R-:W-:Y:S02]  /*21b0*/  IMAD R6, R220, R28.reuse, RZ ;  /* 0x0000001cdc067224 */ /* 0x080fe400078e02ff */
[C---:B------:R-:W-:Y:S01]  /*21c0*/  IMAD R75, R41.reuse, UR5, R10 ;  /* 0x00000005294b7c24 */ /* 0x040fe2000f8e020a */
[----:B------:R-:W-:Y:S01]  /*21d0*/  SHF.R.S32.HI R54, RZ, 0x1f, R11 ;  /* 0x0000001fff367819 */ /* 0x000fe2000001140b */
[----:B------:R-:W-:Y:S01]  /*21e0*/  IMAD.WIDE.U32 R40, R41, UR4, R8 ;  /* 0x0000000429287c25 */ /* 0x000fe2000f8e0008 */
[----:B------:R-:W-:Y:S02]  /*21f0*/  ULDC UR4, c[0x0][0x2e4] ;  /* 0x0000b90000047ab9 */ /* 0x000fe40000000800 */
[----:B------:R-:W-:Y:S01]  /*2200*/  LEA.HI R54, R54, R11, RZ, 0x3 ;  /* 0x0000000b36367211 */ /* 0x000fe200078f18ff */
[C---:B------:R-:W-:Y:S01]  /*2210*/  IMAD.WIDE.U32 R8, R185.reuse, R28, R16 ;  /* 0x0000001cb9087225 */ /* 0x040fe200078e0010 */
[----:B------:R-:W-:Y:S02]  /*2220*/  ISETP.GE.AND P4, PT, R16, UR4, PT ;  /* 0x0000000410007c0c */ /* 0x000fe4000bf86270 */
[----:B------:R-:W-:Y:S01]  /*2230*/  LOP3.LUT R69, R54, 0xfffffff8, RZ, 0xc0, !PT ;  /* 0xfffffff836457812 */ /* 0x000fe200078ec0ff */
[----:B------:R-:W-:Y:S01]  /*2240*/  IMAD R21, R185, R29, R6 ;  /* 0x0000001db9157224 */ /* 0x000fe200078e0206 */
[----:B------:R-:W-:Y:S01]  /*2250*/  ISETP.GE.AND P3, PT, R82, UR4, PT ;  /* 0x0000000452007c0c */ /* 0x000fe2000bf66270 */
[----:B------:R-:W-:Y:S01]  /*2260*/  IMAD R10, R15, R26, RZ ;  /* 0x0000001a0f0a7224 */ /* 0x000fe200078e02ff */
[----:B------:R-:W-:Y:S01]  /*2270*/  SHF.R.S32.HI R73, RZ, 0x1f, R69 ;  /* 0x0000001fff497819 */ /* 0x000fe20000011445 */
[----:B------:R-:W-:Y:S01]  /*2280*/  IMAD.WIDE.U32 R6, R185, R28, R42 ;  /* 0x0000001cb9067225 */ /* 0x000fe200078e002a */
[----:B------:R-:W-:-:S03]  /*2290*/  IADD3 R9, R21, R9, RZ ;  /* 0x0000000915097210 */ /* 0x000fc60007ffe0ff */
[----:B------:R-:W-:Y:S02]  /*22a0*/  IMAD R11, R33, R27, R10 ;  /* 0x0000001b210b7224 */ /* 0x000fe400078e020a */
        /* <DEDUP_REMOVED lines=9> */
[----:B------:R-:W-:-:S03]  /*2340*/  LOP3.LUT R5, R5, R58, RZ, 0x3c, !PT ;  /* 0x0000003a05057212 */ /* 0x000fc600078e3cff */
[----:B------:R-:W-:Y:S01]  /*2350*/  IMAD.IADD R67, R71, 0x1, R35 ;  /* 0x0000000147437824 */ /* 0x000fe200078e0223 */
[----:B------:R-:W-:Y:S01]  /*2360*/  IADD3 R71, R31, R71, RZ ;  /* 0x000000471f477210 */ /* 0x000fe20007ffe0ff */
[----:B------:R-:W-:Y:S01]  /*2370*/  IMAD R64, R200, 0x200, R5 ;  /* 0x00000200c8407824 */ /* 0x000fe200078e0205 */
[----:B------:R-:W-:Y:S01]  /*2380*/  LOP3.LUT R5, R59, 0x38, R54, 0xf8, !PT ;  /* 0x000000383b057812 */ /* 0x000fe200078ef836 */
[----:B------:R-:W-:Y:S02]  /*2390*/  IMAD.SHL.U32 R52, R52, 0x40, RZ ;  /* 0x0000004034347824 */ /* 0x000fe400078e00ff */
[----:B------:R-:W-:Y:S01]  /*23a0*/  IMAD.X R21, R220, 0x1, R13, P0 ;  /* 0x00000001dc157824 */ /* 0x000fe200000e060d */
[----:B------:R-:W-:Y:S01]  /*23b0*/  LOP3.LUT R5, R5, R58, RZ, 0x3c, !PT ;  /* 0x0000003a05057212 */ /* 0x000fe200078e3cff */
[----:B------:R-:W-:Y:S02]  /*23c0*/  IMAD.IADD R65, R11, 0x1, R39 ;  /* 0x000000010b417824 */ /* 0x000fe400078e0227 */
[----:B------:R-:W-:-:S02]  /*23d0*/  IMAD.IADD R66, R37, 0x1, R11 ;  /* 0x0000000125427824 */ /* 0x000fc400078e020b */
[----:B------:R-:W-:Y:S02]  /*23e0*/  IMAD R68, R200, 0x200, R5 ;  /* 0x00000200c8447824 */ /* 0x000fe400078e0205 */
[----:B-1----:R-:W-:-:S07]  /*23f0*/  IMAD.IADD R75, R41, 0x1, R75 ;  /* 0x00000001294b7824 */ /* 0x002fce00078e024b */
.L_x_4657:
[----:B------:R-:W-:Y:S01]  /*2400*/  VIADD R51, R51, 0xffffffff ;  /* 0xffffffff33337836 */ /* 0x000fe20000000000 */
[----:B------:R-:W-:Y:S05]  /*2410*/  YIELD ;  /* 0x0000000000007946 */ /* 0x000fea0003800000 */
[----:B------:R-:W-:Y:S01]  /*2420*/  SHF.R.S32.HI R74, RZ, 0x1f, R51 ;  /* 0x0000001fff4a7819 */ /* 0x000fe20000011433 */
[-C--:B------:R-:W-:Y:S01]  /*2430*/  IMAD R5, R53, R51.reuse, RZ ;  /* 0x0000003335057224 */ /* 0x080fe200078e02ff */
[----:B------:R-:W-:Y:S01]  /*2440*/  BSSY B0, `(.L_x_4628) ;  /* 0x000017d000007945 */ /* 0x000fe20003800000 */
[----:B----4-:R-:W-:Y:S01]  /*2450*/  IMAD.WIDE.U32 R24, R52, R51, RZ ;  /* 0x0000003334187225 */ /* 0x010fe200078e00ff */
[----:B------:R-:W-:-:S03]  /*2460*/  ISETP.GT.AND P2, PT, R51, R46, PT ;  /* 0x0000002e3300720c */ /* 0x000fc60003f44270 */
[----:B------:R-:W-:Y:S01]  /*2470*/  IMAD R5, R74, R52, R5 ;  /* 0x000000344a057224 */ /* 0x000fe200078e0205 */
[----:B------:R-:W-:Y:S01]  /*2480*/  IADD3 R4, P0, R3, R24, RZ ;  /* 0x0000001803047210 */ /* 0x000fe20007f1e0ff */
[----:B---3--:R-:W-:Y:S02]  /*2490*/  IMAD.SHL.U32 R15, R23, 0x1000, RZ ;  /* 0x00001000170f7824 */ /* 0x008fe400078e00ff */
[----:B------:R-:W-:Y:S01]  /*24a0*/  IMAD.IADD R79, R25, 0x1, R5 ;  /* 0x00000001194f7824 */ /* 0x000fe200078e0205 */
[----:B0-----:R-:W-:Y:S01]  /*24b0*/  LEA R12, P1, R4, R28, 0x1 ;  /* 0x0000001c040c7211 */ /* 0x001fe200078208ff */
[----:B------:R-:W-:-:S03]  /*24c0*/  IMAD.IADD R5, R64, 0x1, R15 ;  /* 0x0000000140057824 */ /* 0x000fc600078e020f */
[----:B------:R-:W-:Y:S01]  /*24d0*/  IADD3.X R6, R79, R48, RZ, P0, !PT ;  /* 0x000000304f067210 */ /* 0x000fe200007fe4ff */
[----:B------:R-:W-:Y:S01]  /*24e0*/  IMAD R14, R5, 0x2, R2 ;  /* 0x00000002050e7824 */ /* 0x000fe200078e0202 */
[----:B------:R-:W-:Y:S02]  /*24f0*/  ISETP.GE.AND P0, PT, R61, 0x1, PT ;  /* 0x000000013d00780c */ /* 0x000fe40003f06270 */
[----:B------:R-:W-:-:S11]  /*2500*/  LEA.HI.X R13, R4, R29, R6, 0x1, P1 ;  /* 0x0000001d040d7211 */ /* 0x000fd600008f0c06 */
[----:B-1----:R-:W-:Y:S05]  /*2510*/  @!P0 BRA `(.L_x_4629) ;  /* 0x0000001400588947 */ /* 0x002fea0003800000 */
        /* <DEDUP_REMOVED lines=25> */
[----:B------:R-:W-:Y:S01]  /*26b0*/  VIADD R8, R42, 0x10 ;  /* 0x000000102a087836 */ /* 0x000fe20000000000 */
[----:B------:R-:W-:Y:S02]  /*26c0*/  IADD3 R5, R5, R9, RZ ;  /* 0x0000000905057210 */ /* 0x000fe40007ffe0ff */
[C---:B------:R-:W-:Y:S02]  /*26d0*/  LEA R76, P5, R4.reuse, UR6, 0x1 ;  /* 0x00000006044c7c11 */ /* 0x040fe4000f8a08ff */
[----:B------:R-:W-:Y:S02]  /*26e0*/  LEA.HI.X R7, R7, UR5, R10, 0x1, P0 ;  /* 0x0000000507077c11 */ /* 0x000fe400080f0c0a */
[----:B------:R-:W-:Y:S02]  /*26f0*/  CS2R R10, SRZ ;  /* 0x00000000000a7805 */ /* 0x000fe4000001ff00 */
[----:B------:R-:W-:-:S02]  /*2700*/  LEA.HI.X R77, R4, UR7, R5, 0x1, P5 ;  /* 0x00000007044d7c11 */ /* 0x000fc4000a8f0c05 */
[-C--:B------:R-:W-:Y:S02]  /*2710*/  ISETP.GE.AND P0, PT, R42, R61.reuse, PT ;  /* 0x0000003d2a00720c */ /* 0x080fe40003f06270 */
[----:B------:R-:W-:Y:S02]  /*2720*/  ISETP.GE.AND P5, PT, R8, R61, PT ;  /* 0x0000003d0800720c */ /* 0x000fe40003fa6270 */
[----:B------:R-:W-:-:S09]  /*2730*/  CS2R R8, SRZ ;  /* 0x0000000000087805 */ /* 0x000fd2000001ff00 */
[----:B------:R0:W5:Y:S04]  /*2740*/  @!P0 LDG.E.64 R26, desc[UR42][R6.64] ;  /* 0x0000002a061a8981 */ /* 0x000168000c1e1b00 */
[----:B------:R0:W5:Y:S04]  /*2750*/  @!P5 LDG.E.64 R8, desc[UR42][R6.64+0x20] ;  /* 0x0000202a0608d981 */ /* 0x000168000c1e1b00 */
[----:B------:R0:W5:Y:S04]  /*2760*/  @!P0 LDG.E.64 R24, desc[UR42][R76.64] ;  /* 0x0000002a4c188981 */ /* 0x000168000c1e1b00 */
[----:B------:R0:W5:Y:S02]  /*2770*/  @!P5 LDG.E.64 R10, desc[UR42][R76.64+0x20] ;  /* 0x0000202a4c0ad981 */ /* 0x000164000c1e1b00 */
.L_x_4632:
[----:B------:R-:W-:Y:S05]  /*2780*/  BSYNC B1 ;  /* 0x0000000000017941 */ /* 0x000fea0003800000 */
.L_x_4631:
[----:B------:R-:W-:Y:S01]  /*2790*/  UISETP.NE.AND UP0, UPT, UR37, 0x3, UPT ;  /* 0x000000032500788c */ /* 0x000fe2000bf05270 */
[----:B-----5:R-:W-:Y:S02]  /*27a0*/  IMAD.MOV.U32 R4, RZ, RZ, R8 ;  /* 0x000000ffff047224 */ /* 0x020fe400078e0008 */
[----:B------:R-:W-:Y:S02]  /*27b0*/  IMAD.MOV.U32 R5, RZ, RZ, R9 ;  /* 0x000000ffff057224 */ /* 0x000fe400078e0009 */
[----:B0-----:R-:W-:Y:S01]  /*27c0*/  IMAD.MOV.U32 R6, RZ, RZ, R26 ;  /* 0x000000ffff067224 */ /* 0x001fe200078e001a */
[----:B------:R-:W-:Y:S01]  /*27d0*/  PLOP3.LUT P0, PT, PT, PT, UP0, 0x80, 0x0 ;  /* 0x000000000000781c */ /* 0x000fe20003f0f008 */
[----:B------:R-:W-:Y:S01]  /*27e0*/  IMAD.MOV.U32 R7, RZ, RZ, R25 ;  /* 0x000000ffff077224 */ /* 0x000fe200078e0019 */
[----:B------:R-:W-:Y:S01]  /*27f0*/  PRMT R80, R4, 0x5410, R5 ;  /* 0x0000541004507816 */ /* 0x000fe20000000005 */
[----:B------:R-:W-:Y:S02]  /*2800*/  IMAD.MOV.U32 R4, RZ, RZ, R27 ;  /* 0x000000ffff047224 */ /* 0x000fe400078e001b */
[----:B------:R-:W-:-:S03]  /*2810*/  IMAD.MOV.U32 R5, RZ, RZ, R11 ;  /* 0x000000ffff057224 */ /* 0x000fc600078e000b */
[----:B------:R-:W-:Y:S01]  /*2820*/  PRMT R83, R6, 0x5410, R4 ;  /* 0x0000541006537816 */ /* 0x000fe20000000004 */
[----:B------:R-:W-:Y:S01]  /*2830*/  IMAD.MOV.U32 R6, RZ, RZ, R24 ;  /* 0x000000ffff067224 */ /* 0x000fe200078e0018 */
[----:B------:R-:W-:-:S04]  /*2840*/  MOV R4, R10 ;  /* 0x0000000a00047202 */ /* 0x000fc80000000f00 */
[----:B------:R-:W-:Y:S02]  /*2850*/  PRMT R84, R4, 0x5410, R5 ;  /* 0x0000541004547816 */ /* 0x000fe40000000005 */
[----:B------:R-:W-:Y:S01]  /*2860*/  PRMT R86, R6, 0x5410, R7 ;  /* 0x0000541006567816 */ /* 0x000fe20000000007 */
[----:B------:R-:W-:Y:S06]  /*2870*/  @!P0 BRA `(.L_x_4633) ;  /* 0x0000000000048947 */ /* 0x000fec0003800000 */
[----:B------:R-:W-:Y:S01]  /*2880*/  BPT.TRAP 0x1 ;  /* 0x000000040000795c */ /* 0x000fe20000300000 */
.L_x_4633:
[----:B------:R-:W-:Y:S01]  /*2890*/  IMAD R70, R23, 0x8, R2 ;  /* 0x0000000817467824 */ /* 0x000fe200078e0202 */
[----:B------:R-:W-:Y:S01]  /*28a0*/  SHF.L.U32 R77, R187, 0x1f, RZ ;  /* 0x0000001fbb4d7819 */ /* 0x000fe200000006ff */
[----:B------:R-:W-:Y:S03]  /*28b0*/  BSSY B1, `(.L_x_4634) ;  /* 0x0000003000017945 */ /* 0x000fe60003800000 */
[----:B------:R-:W0:Y:S02]  /*28c0*/  SYNCS.PHASECHK.TRANS64.TRYWAIT P5, [R70+URZ+0x28c90], R77 ;  /* 0x028c904d460075a7 */ /* 0x000e2400080a017f */
[----:B0-----:R-:W-:Y:S05]  /*28d0*/  @!P5 BRA `(.L_x_4635) ;  /* 0x0000019400a0d947 */ /* 0x001fea0003800000 */
.L_x_4947:
[----:B------:R-:W-:Y:S05]  /*28e0*/  BSYNC B1 ;  /* 0x0000000000017941 */ /* 0x000fea0003800000 */
.L_x_4634:
[----:B------:R-:W-:Y:S05]  /*28f0*/  @P1 BRA `(.L_x_4636) ;  /* 0x0000001000c41947 */ /* 0x000fea0003800000 */
[----:B------:R-:W-:Y:S04]  /*2900*/  BSSY B1, `(.L_x_4637) ;  /* 0x0000031000017945 */ /* 0x000fe80003800000 */
[----:B------:R-:W-:Y:S05]  /*2910*/  @P4 BRA `(.L_x_4638) ;  /* 0x0000000000bc4947 */ /* 0x000fea0003800000 */
[----:B------:R1:W2:Y:S01]  /*2920*/  LDS.128 R4, [R14+0x22400] ;  /* 0x022400000e047984 */ /* 0x0002a20000000c00 */
        /* <DEDUP_REMOVED lines=14> */
[----:B------:R-:W-:Y:S02]  /*2a10*/  HADD2.F32 R25, -RZ, R76.H0_H0 ;  /* 0x2000004cff197230 */ /* 0x000fe40000004100 */
[-C--:B------:R-:W-:Y:S01]  /*2a20*/  FMUL.FTZ R76, R6, R27.reuse ;  /* 0x0000001b064c7220 */ /* 0x080fe20000410000 */
[----:B------:R-:W-:Y:S02]  /*2a30*/  HADD2.F32 R26, -RZ, R26.H0_H0 ;  /* 0x2000001aff1a7230 */ /* 0x000fe40000004100 */
[----:B------:R-:W-:Y:S01]  /*2a40*/  FMUL.FTZ R27, R5, R27 ;  /* 0x0000001b051b7220 */ /* 0x000fe20000410000 */
[-C--:B------:R-:W-:Y:S01]  /*2a50*/  FMUL.FTZ R79, R7, R74.reuse ;  /* 0x0000004a074f7220 */ /* 0x080fe20000410000 */
[----:B------:R-:W-:Y:S01]  /*2a60*/  FMUL.FTZ R78, R24, R74 ;  /* 0x0000004a184e7220 */ /* 0x000fe20000410000 */
[-C--:B------:R-:W-:Y:S01]  /*2a70*/  FFMA.FTZ R76, R5, R25.reuse, -R76 ;  /* 0x00000019054c7223 */ /* 0x080fe2000001084c */
[----:B------:R-:W-:Y:S01]  /*2a80*/  FFMA.FTZ R81, R6, R25, R27 ;  /* 0x0000001906517223 */ /* 0x000fe2000001001b */
[----:B------:R-:W-:Y:S01]  /*2a90*/  FFMA.FTZ R85, R24, R26, R79 ;  /* 0x0000001a18557223 */ /* 0x000fe2000001004f */
[----:B------:R-:W-:-:S02]  /*2aa0*/  HADD2.F32 R24, -RZ, R86.H0_H0 ;  /* 0x20000056ff187230 */ /* 0x000fc40000004100 */
[----:B------:R-:W-:Y:S01]  /*2ab0*/  FFMA.FTZ R78, R7, R26, -R78 ;  /* 0x0000001a074e7223 */ /* 0x000fe2000001084e */
[----:B------:R-:W-:Y:S02]  /*2ac0*/  HADD2.F32 R27, -RZ, R86.H1_H1 ;  /* 0x30000056ff1b7230 */ /* 0x000fe40000004100 */
[----:B------:R-:W-:Y:S02]  /*2ad0*/  HADD2.F32 R5, -RZ, R4.H1_H1 ;  /* 0x30000004ff057230 */ /* 0x000fe40000004100 */
[----:B------:R-:W-:Y:S02]  /*2ae0*/  HADD2.F32 R6, -RZ, R14.H1_H1 ;  /* 0x3000000eff067230 */ /* 0x000fe40000004100 */
[----:B------:R-:W-:Y:S02]  /*2af0*/  HADD2.F32 R4, -RZ, R4.H0_H0 ;  /* 0x20000004ff047230 */ /* 0x000fe40000004100 */
[----:B------:R-:W-:Y:S01]  /*2b00*/  FMUL.FTZ R79, R5, R24 ;  /* 0x00000018054f7220 */ /* 0x000fe20000410000 */
[----:B------:R-:W-:-:S02]  /*2b10*/  HADD2.F32 R14, -RZ, R14.H0_H0 ;  /* 0x2000000eff0e7230 */ /* 0x000fc40000004100 */
[--C-:B------:R-:W-:Y:S02]  /*2b20*/  HADD2.F32 R7, -RZ, R83.reuse.H0_H0 ;  /* 0x20000053ff077230 */ /* 0x100fe40000004100 */
[----:B------:R-:W-:Y:S01]  /*2b30*/  FMUL.FTZ R24, R4, R24 ;  /* 0x0000001804187220 */ /* 0x000fe20000410000 */
[----:B------:R-:W-:Y:S02]  /*2b40*/  HADD2.F32 R25, -RZ, R83.H1_H1 ;  /* 0x30000053ff197230 */ /* 0x000fe40000004100 */
[-C--:B------:R-:W-:Y:S01]  /*2b50*/  FMUL.FTZ R83, R6, R27.reuse ;  /* 0x0000001b06537220 */ /* 0x080fe20000410000 */
        /* <DEDUP_REMOVED lines=9> */
.L_x_4640:
[----:B------:R-:W-:Y:S05]  /*2bf0*/  BSYNC B2 ;  /* 0x0000000000027941 */ /* 0x000fea0003800000 */
.L_x_4639:
[----:B--2---:R1:W-:Y:S02]  /*2c00*/  STG.E.128 desc[UR42][R12.64], R4 ;  /* 0x000000040c007986 */ /* 0x0043e4000c101d2a */
.L_x_4638:
[----:B------:R-:W-:Y:S05]  /*2c10*/  BSYNC B1 ;  /* 0x0000000000017941 */ /* 0x000fea0003800000 */
.L_x_4637:
[----:B------:R-:W-:Y:S05]  /*2c20*/  @P3 BRA `(.L_x_4636) ;  /* 0x0000000c00f83947 */ /* 0x000fea0003800000 */
[----:B------:R-:W-:Y:S01]  /*2c30*/  LOP3.LUT P5, RZ, R193, 0x4, RZ, 0xc0, !PT ;  /* 0x00000004c1ff7812 */ /* 0x000fe200078ac0ff */
[----:B------:R-:W-:Y:S01]  /*2c40*/  VIADD R14, R42, 0x10 ;  /* 0x000000102a0e7836 */ /* 0x000fe20000000000 */
[----:B-1----:R-:W-:Y:S01]  /*2c50*/  MOV R4, 0x20 ;  /* 0x0000002000047802 */ /* 0x002fe20000000f00 */
[----:B------:R-:W-:Y:S03]  /*2c60*/  BSSY B1, `(.L_x_4641) ;  /* 0x0000030000017945 */ /* 0x000fe60003800000 */
[----:B------:R-:W-:Y:S02]  /*2c70*/  SEL R4, R4, 0xffffffe0, !P5 ;  /* 0xffffffe004047807 */ /* 0x000fe40006800000 */
[----:B------:R-:W-:Y:S02]  /*2c80*/  ISETP.GE.AND P5, PT, R14, R61, PT ;  /* 0x0000003d0e00720c */ /* 0x000fe40003fa6270 */
[----:B------:R-:W-:-:S05]  /*2c90*/  IADD3 R15, R4, R64, R15 ;  /* 0x00000040040f7210 */ /* 0x000fca0007ffe00f */
[----:B------:R-:W-:-:S06]  /*2ca0*/  IMAD R4, R15, 0x2, R2 ;  /* 0x000000020f047824 */ /* 0x000fcc00078e0202 */
[----:B------:R-:W1:Y:S01]  /*2cb0*/  LDS.128 R4, [R4+0x22400] ;  /* 0x0224000004047984 */ /* 0x000e620000000c00 */
[----:B------:R-:W-:Y:S05]  /*2cc0*/  @P5 BRA `(.L_x_4642) ;  /* 0x0000000000a45947 */ /* 0x000fea0003800000 */
[--C-:B------:R-:W-:Y:S01]  /*2cd0*/  SHF.R.U64 R15, R8, 0x10, R9.reuse ;  /* 0x00000010080f7819 */ /* 0x100fe20000001209 */
[----:B-1----:R-:W-:Y:S01]  /*2ce0*/  IMAD.MOV.U32 R8, RZ, RZ, R6 ;  /* 0x000000ffff087224 */ /* 0x002fe200078e0006 */
        /* <DEDUP_REMOVED lines=10> */
[----:B------:R-:W-:Y:S02]  /*2d90*/  HADD2.F32 R7, -RZ, R7.H0_H0 ;  /* 0x20000007ff077230 */ /* 0x000fe40000004100 */
[----:B------:R-:W-:Y:S01]  /*2da0*/  FMUL.FTZ R11, R5, R11 ;  /* 0x0000000b050b7220 */ /* 0x000fe20000410000 */
[----:B------:R-:W-:Y:S02]  /*2db0*/  HADD2.F32 R14, -RZ, R14.H0_H0 ;  /* 0x2000000eff0e7230 */ /* 0x000fe40000004100 */
[----:B------:R-:W-:Y:S01]  /*2dc0*/  FMUL.FTZ R74, R9, R24 ;  /* 0x00000018094a7220 */ /* 0x000fe20000410000 */
[-C--:B------:R-:W-:Y:S01]  /*2dd0*/  FFMA.FTZ R26, R5, R10.reuse, -R26 ;  /* 0x0000000a051a7223 */ /* 0x080fe2000001081a */
[----:B------:R-:W-:Y:S01]  /*2de0*/  FFMA.FTZ R25, R6, R10, R11 ;  /* 0x0000000a06197223 */ /* 0x000fe2000001000b */
[----:B------:R-:W-:Y:S01]  /*2df0*/  FMUL.FTZ R24, R7, R24 ;  /* 0x0000001807187220 */ /* 0x000fe20000410000 */
[----:B------:R-:W-:-:S02]  /*2e00*/  HADD2.F32 R10, -RZ, R84.H0_H0 ;  /* 0x20000054ff0a7230 */ /* 0x000fc40000004100 */
[-C--:B------:R-:W-:Y:S01]  /*2e10*/  FFMA.FTZ R74, R7, R14.reuse, -R74 ;  /* 0x0000000e074a7223 */ /* 0x080fe2000001084a */
[----:B------:R-:W-:Y:S02]  /*2e20*/  HADD2.F32 R11, -RZ, R84.H1_H1 ;  /* 0x30000054ff0b7230 */ /* 0x000fe40000004100 */
[----:B------:R-:W-:Y:S01]  /*2e30*/  FFMA.FTZ R79, R9, R14, R24 ;  /* 0x0000000e094f7223 */ /* 0x000fe20000010018 */
[----:B------:R-:W-:Y:S02]  /*2e40*/  HADD2.F32 R5, -RZ, R4.H1_H1 ;  /* 0x30000004ff057230 */ /* 0x000fe40000004100 */
        /* <DEDUP_REMOVED lines=17> */
.L_x_4642:
[----:B------:R-:W-:Y:S05]  /*2f60*/  BSYNC B1 ;  /* 0x0000000000017941 */ /* 0x000fea0003800000 */
.L_x_4641:
[----:B-1----:R2:W-:Y:S01]  /*2f70*/  STG.E.128 desc[UR42][R12.64+0x40], R4 ;  /* 0x000040040c007986 */ /* 0x0025e2000c101d2a */
[----:B------:R-:W-:Y:S05]  /*2f80*/  BRA `(.L_x_4636) ;  /* 0x0000000c00207947 */ /* 0x000fea0003800000 */
.L_x_4630:
[----:B------:R-:W-:-:S05]  /*2f90*/  IMAD R5, R51, -0x40, R32 ;  /* 0xffffffc033057824 */ /* 0x000fca00078e0220 */
[----:B------:R-:W-:-:S04]  /*2fa0*/  VIMNMX R6, R5, 0x40, PT ;  /* 0x0000004005067848 */ /* 0x000fc80003fe0100 */
[----:B------:R-:W-:-:S04]  /*2fb0*/  ISETP.GE.AND P1, PT, R185, R6, PT ;  /* 0x00000006b900720c */ /* 0x000fc80003f26270 */
[----:B------:R-:W-:-:S13]  /*2fc0*/  ISETP.GE.OR P0, PT, R16, R61, P1 ;  /* 0x0000003d1000720c */ /* 0x000fda0000f06670 */
[----:B------:R-:W0:Y:S01]  /*2fd0*/  @!P0 LDC.64 R12, c[0x0][0x3c8] ;  /* 0x0000f200ff0c8b82 */ /* 0x000e220000000a00 */
[----:B------:R-:W-:Y:S01]  /*2fe0*/  @!P0 IADD3 R6, P5, R38, R4, RZ ;  /* 0x0000000426068210 */ /* 0x000fe20007fbe0ff */
[----:B------:R-:W-:Y:S01]  /*2ff0*/  @!P0 IMAD R4, R56, R51, RZ ;  /* 0x0000003338048224 */ /* 0x000fe200078e02ff */
[----:B------:R-:W-:-:S03]  /*3000*/  @!P0 MOV R5, R67 ;  /* 0x0000004300058202 */ /* 0x000fc60000000f00 */
[-C--:B------:R-:W-:Y:S02]  /*3010*/  @!P0 IMAD R9, R74, R57.reuse, R4 ;  /* 0x000000394a098224 */ /* 0x080fe400078e0204 */
[----:B------:R-:W1:Y:S01]  /*3020*/  @!P0 LDC.64 R26, c[0x0][0x3e0] ;  /* 0x0000f800ff1a8b82 */ /* 0x000e620000000a00 */
[----:B------:R-:W-:Y:S02]  /*3030*/  @!P0 IMAD.MOV.U32 R4, RZ, RZ, R34 ;  /* 0x000000ffff048224 */ /* 0x000fe400078e0022 */
[----:B------:R-:W-:Y:S02]  /*3040*/  @!P0 IMAD.X R7, R76, 0x1, R65, P5 ;  /* 0x000000014c078824 */ /* 0x000fe400028e0641 */
        /* <DEDUP_REMOVED lines=12> */
[----:B------:R-:W-:Y:S01]  /*3110*/  UISETP.NE.AND UP0, UPT, UR37, 0x3, UPT ;  /* 0x000000032500788c */ /* 0x000fe2000bf05270 */
[----:B------:R-:W-:-:S05]  /*3120*/  ISETP.GE.AND P5, PT, R16, R61, PT ;  /* 0x0000003d1000720c */ /* 0x000fca0003fa6270 */
[----:B------:R-:W-:Y:S02]  /*3130*/  PLOP3.LUT P0, PT, PT, PT, UP0, 0x80, 0x0 ;  /* 0x000000000000781c */ /* 0x000fe40003f0f008 */
[----:B0-----:R-:W-:Y:S01]  /*3140*/  P2R R27, PR, RZ, 0x20 ;  /* 0x00000020ff1b7803 */ /* 0x001fe20000000000 */
[----:B--2---:R-:W-:Y:S02]  /*3150*/  IMAD.MOV.U32 R14, RZ, RZ, R4 ;  /* 0x000000ffff0e7224 */ /* 0x004fe400078e0004 */
[----:B------:R-:W-:Y:S02]  /*3160*/  IMAD.MOV.U32 R74, RZ, RZ, R6 ;  /* 0x000000ffff4a7224 */ /* 0x000fe400078e0006 */
[----:B------:R-:W-:Y:S02]  /*3170*/  IMAD.MOV.U32 R70, RZ, RZ, R5 ;  /* 0x000000ffff467224 */ /* 0x000fe400078e0005 */
[----:B------:R-:W-:Y:S01]  /*3180*/  IMAD.MOV.U32 R76, RZ, RZ, R7 ;  /* 0x000000ffff4c7224 */ /* 0x000fe200078e0007 */
[----:B------:R-:W-:Y:S01]  /*3190*/  PRMT R95, R14, 0x5410, R74 ;  /* 0x000054100e5f7816 */ /* 0x000fe2000000004a */
[----:B---3--:R-:W-:Y:S01]  /*31a0*/  IMAD.MOV.U32 R13, RZ, RZ, R9 ;  /* 0x000000ffff0d7224 */ /* 0x008fe200078e0009 */
[----:B------:R-:W-:Y:S01]  /*31b0*/  PRMT R83, R83, 0x5410, R70 ;  /* 0x0000541053537816 */ /* 0x000fe20000000046 */
[----:B------:R-:W-:Y:S01]  /*31c0*/  IMAD.MOV.U32 R14, RZ, RZ, R10 ;  /* 0x000000ffff0e7224 */ /* 0x000fe200078e000a */
[----:B------:R-:W-:Y:S01]  /*31d0*/  PRMT R87, R87, 0x5410, R76 ;  /* 0x0000541057577816 */ /* 0x000fe2000000004c */
[----:B------:R-:W-:Y:S01]  /*31e0*/  IMAD.MOV.U32 R26, RZ, RZ, R11 ;  /* 0x000000ffff1a7224 */ /* 0x000fe200078e000b */
[----:B------:R-:W-:-:S02]  /*31f0*/  MOV R12, R8 ;  /* 0x00000008000c7202 */ /* 0x000fc40000000f00 */
[----:B------:R-:W-:Y:S02]  /*3200*/  PRMT R83, R13, 0x7610, R83 ;  /* 0x000076100d537816 */ /* 0x000fe40000000053 */
[----:B------:R-:W-:Y:S02]  /*3210*/  PRMT R94, R12, 0x5410, R14 ;  /* 0x000054100c5e7816 */ /* 0x000fe4000000000e */
[----:B------:R-:W-:Y:S01]  /*3220*/  PRMT R87, R26, 0x7610, R87 ;  /* 0x000076101a577816 */ /* 0x000fe20000000057 */
[----:B------:R-:W-:Y:S06]  /*3230*/  @!P0 BRA `(.L_x_4643) ;  /* 0x0000000000048947 */ /* 0x000fec0003800000 */
[----:B------:R-:W-:Y:S01]  /*3240*/  BPT.TRAP 0x1 ;  /* 0x000000040000795c */ /* 0x000fe20000300000 */
.L_x_4643:
[----:B------:R-:W-:Y:S01]  /*3250*/  IMAD R70, R23, 0x8, R2 ;  /* 0x0000000817467824 */ /* 0x000fe200078e0202 */
[----:B------:R-:W-:Y:S01]  /*3260*/  SHF.L.U32 R77, R187, 0x1f, RZ ;  /* 0x0000001fbb4d7819 */ /* 0x000fe200000006ff */
[----:B------:R-:W-:Y:S03]  /*3270*/  BSSY B1, `(.L_x_4644) ;  /* 0x0000003000017945 */ /* 0x000fe60003800000 */
[----:B------:R-:W0:Y:S02]  /*3280*/  SYNCS.PHASECHK.TRANS64.TRYWAIT P5, [R70+URZ+0x28c90], R77 ;  /* 0x028c904d460075a7 */ /* 0x000e2400080a017f */
[----:B0-----:R-:W-:Y:S05]  /*3290*/  @!P5 BRA `(.L_x_4645) ;  /* 0x0000018c0044d947 */ /* 0x001fea0003800000 */
.L_x_4948:
[----:B------:R-:W-:Y:S05]  /*32a0*/  BSYNC B1 ;  /* 0x0000000000017941 */ /* 0x000fea0003800000 */
.L_x_4644:
[----:B------:R-:W-:Y:S01]  /*32b0*/  ISETP.GE.OR P5, PT, R16, R63, P1 ;  /* 0x0000003f1000720c */ /* 0x000fe20000fa6670 */
[----:B------:R-:W-:Y:S01]  /*32c0*/  ULDC.64 UR4, c[0x0][0x2f0] ;  /* 0x0000bc0000047ab9 */ /* 0x000fe20000000a00 */
[----:B------:R-:W-:Y:S02]  /*32d0*/  IMAD.MOV.U32 R78, RZ, RZ, R24 ;  /* 0x000000ffff4e7224 */ /* 0x000fe400078e0018 */
[----:B------:R-:W-:Y:S02]  /*32e0*/  IMAD R12, R220, UR4, RZ ;  /* 0x00000004dc0c7c24 */ /* 0x000fe4000f8e02ff */
[----:B------:R-:W-:-:S04]  /*32f0*/  IMAD.WIDE.U32 R78, R185, UR4, R78 ;  /* 0x00000004b94e7c25 */ /* 0x000fc8000f8e004e */
[----:B------:R-:W-:-:S03]  /*3300*/  IMAD R93, R185, UR5, R12 ;  /* 0x00000005b95d7c24 */ /* 0x000fc6000f8e020c */
[----:B------:R-:W-:Y:S05]  /*3310*/  @P5 BRA `(.L_x_4636) ;  /* 0x00000008003c5947 */ /* 0x000fea0003800000 */
[----:B------:R-:W-:Y:S01]  /*3320*/  IADD3 R93, R93, R79, RZ ;  /* 0x0000004f5d5d7210 */ /* 0x000fe20007ffe0ff */
[----:B------:R-:W-:Y:S01]  /*3330*/  BSSY B1, `(.L_x_4646) ;  /* 0x000006a000017945 */ /* 0x000fe20003800000 */
[----:B------:R-:W-:-:S04]  /*3340*/  IADD3 R12, P5, P6, R44, R78, R69 ;  /* 0x0000004e2c0c7210 */ /* 0x000fc80007ebe045 */
        /* <DEDUP_REMOVED lines=13> */
[----:B------:R-:W-:-:S05]  /*3420*/  LOP3.LUT R13, R13, R58, RZ, 0x3c, !PT ;  /* 0x0000003a0d0d7212 */ /* 0x000fca00078e3cff */
[----:B------:R-:W-:Y:S02]  /*3430*/  IMAD R12, R200, 0x200, R13 ;  /* 0x00000200c80c7824 */ /* 0x000fe400078e020d */
[----:B------:R-:W-:Y:S02]  /*3440*/  IMAD.IADD R13, R68, 0x1, R15 ;  /* 0x00000001440d7824 */ /* 0x000fe400078e020f */
[----:B------:R-:W-:-:S03]  /*3450*/  IMAD.IADD R15, R15, 0x1, R12 ;  /* 0x000000010f0f7824 */ /* 0x000fc600078e020c */
[----:B------:R-:W-:Y:S01]  /*3460*/  LEA R13, R13, R2, 0x1 ;  /* 0x000000020d0d7211 */ /* 0x000fe200078e08ff */
[----:B------:R-:W-:-:S05]  /*3470*/  IMAD R24, R15, 0x2, R2 ;  /* 0x000000020f187824 */ /* 0x000fca00078e0202 */
[----:B------:R-:W1:Y:S04]  /*3480*/  LDS.128 R12, [R13+0x22400] ;  /* 0x022400000d0c7984 */ /* 0x000e680000000c00 */
        /* <DEDUP_REMOVED lines=81> */
[----:B------:R-:W-:Y:S01]  /*39a0*/  F2FP.F16.F32.PACK_AB R14, R14, R15 ;  /* 0x0000000f0e0e723e */ /* 0x000fe200000000ff */
[----:B------:R-:W-:Y:S01]  /*39b0*/  IMAD.MOV.U32 R15, RZ, RZ, R85 ;  /* 0x000000ffff0f7224 */ /* 0x000fe200078e0055 */
[----:B------:R-:W-:-:S07]  /*39c0*/  F2FP.F16.F32.PACK_AB R26, R9, R8 ;  /* 0x00000008091a723e */ /* 0x000fce00000000ff */
.L_x_4647:
[----:B------:R-:W-:Y:S05]  /*39d0*/  BSYNC B1 ;  /* 0x0000000000017941 */ /* 0x000fea0003800000 */
.L_x_4646:
        /* <DEDUP_REMOVED lines=10> */
.L_x_4629:
[----:B------:R-:W-:-:S06]  /*3a80*/  UISETP.NE.AND UP0, UPT, UR37, 0x3, UPT ;  /* 0x000000032500788c */ /* 0x000fcc000bf05270 */
[----:B------:R-:W-:-:S13]  /*3a90*/  PLOP3.LUT P0, PT, PT, PT, UP0, 0x80, 0x0 ;  /* 0x000000000000781c */ /* 0x000fda0003f0f008 */
[----:B------:R-:W-:Y:S05]  /*3aa0*/  @!P0 BRA `(.L_x_4648) ;  /* 0x0000000000048947 */ /* 0x000fea0003800000 */
[----:B------:R-:W-:Y:S01]  /*3ab0*/  BPT.TRAP 0x1 ;  /* 0x000000040000795c */ /* 0x000fe20000300000 */
.L_x_4648:
        /* <DEDUP_REMOVED lines=8> */
.L_x_4949:
[----:B------:R-:W-:Y:S05]  /*3b40*/  BSYNC B1 ;  /* 0x0000000000017941 */ /* 0x000fea0003800000 */
.L_x_4649:
[----:B------:R-:W-:Y:S05]  /*3b50*/  @P1 BRA `(.L_x_4636) ;  /* 0x00000000002c1947 */ /* 0x000fea0003800000 */
[----:B------:R-:W-:Y:S01]  /*3b60*/  @!P3 LOP3.LUT P5, RZ, R193, 0x4, RZ, 0xc0, !PT ;  /* 0x00000004c1ffb812 */ /* 0x000fe200078ac0ff */
[----:B------:R-:W-:Y:S01]  /*3b70*/  @!P3 VIADD R4, R64, 0x20 ;  /* 0x000000204004b836 */ /* 0x000fe20000000000 */
[----:B------:R-:W-:Y:S02]  /*3b80*/  PLOP3.LUT P6, PT, PT, PT, PT, 0x8, 0x0 ;  /* 0x000000000000781c */ /* 0x000fe40003fce170 */
[----:B------:R-:W-:-:S13]  /*3b90*/  @!P3 PLOP3.LUT P6, PT, P5, PT, PT, 0x80, 0x0 ;  /* 0x000000000000b81c */ /* 0x000fda0002fcf070 */
[----:B------:R-:W-:-:S05]  /*3ba0*/  @P6 IADD3 R4, R64, -0x20, RZ ;  /* 0xffffffe040046810 */ /* 0x000fca0007ffe0ff */
[----:B------:R-:W-:Y:S02]  /*3bb0*/  @!P3 IMAD.IADD R15, R15, 0x1, R4 ;  /* 0x000000010f0fb824 */ /* 0x000fe400078e0204 */
[----:B------:R-:W1:Y:S02]  /*3bc0*/  @!P4 LDS.128 R4, [R14+0x22400] ;  /* 0x022400000e04c984 */ /* 0x000e640000000c00 */
[----:B------:R-:W-:-:S06]  /*3bd0*/  @!P3 IMAD R8, R15, 0x2, R2 ;  /* 0x000000020f08b824 */ /* 0x000fcc00078e0202 */
[----:B------:R-:W2:Y:S04]  /*3be0*/  @!P3 LDS.128 R8, [R8+0x22400] ;  /* 0x022400000808b984 */ /* 0x000ea80000000c00 */
[----:B-1----:R1:W-:Y:S04]  /*3bf0*/  @!P4 STG.E.128 desc[UR42][R12.64], R4 ;  /* 0x000000040c00c986 */ /* 0x0023e8000c101d2a */
[----:B--2---:R1:W-:Y:S02]  /*3c00*/  @!P3 STG.E.128 desc[UR42][R12.64+0x40], R8 ;  /* 0x000040080c00b986 */ /* 0x0043e4000c101d2a */
.L_x_4636:
[----:B------:R-:W-:Y:S05]  /*3c10*/  BSYNC B0 ;  /* 0x0000000000007941 */ /* 0x000fea0003800000 */
.L_x_4628:
[----:B-12-4-:R-:W1:Y:S01]  /*3c20*/  S2R R4, SR_TID.X ;  /* 0x0000000000047919 */ /* 0x016e620000002100 */
        /* <DEDUP_REMOVED lines=16> */
.L_x_4652:
[----:B------:R-:W-:Y:S05]  /*3d30*/  BSYNC B0 ;  /* 0x0000000000007941 */ /* 0x000fea0003800000 */
.L_x_4651:
[----:B------:R-:W2:Y:S01]  /*3d40*/  SYNCS.PHASECHK.TRANS64.TRYWAIT P0, [R70+URZ+0x28cb0], R77 ;  /* 0x028cb04d460075a7 */ /* 0x000ea2000800017f */
[----:B------:R-:W-:Y:S04]  /*3d50*/  BSSY B0, `(.L_x_4653) ;  /* 0x0000002000007945 */ /* 0x000fe80003800000 */
[----:B--2---:R-:W-:Y:S05]  /*3d60*/  @!P0 BRA `(.L_x_4654) ;  /* 0x0000018000b88947 */ /* 0x004fea0003800000 */
.L_x_4950:
[----:B------:R-:W-:Y:S05]  /*3d70*/  BSYNC B0 ;  /* 0x0000000000007941 */ /* 0x000fea0003800000 */
.L_x_4653:
[----:B------:R-:W-:Y:S04]  /*3d80*/  BSSY B0, `(.L_x_4655) ;  /* 0x0000051000007945 */ /* 0x000fe80003800000 */
[----:B------:R-:W-:Y:S05]  /*3d90*/  @P1 BRA `(.L_x_4656) ;  /* 0x00000004003c1947 */ /* 0x000fea0003800000 */
[----:B-1----:R-:W-:Y:S01]  /*3da0*/  IMAD.WIDE R4, R51, 0x40, R20 ;  /* 0x0000004033047825 */ /* 0x002fe200078e0214 */
[----:B------:R-:W-:Y:S01]  /*3db0*/  ULDC.64 UR4, c[0x0][0x318] ;  /* 0x0000c60000047ab9 */ /* 0x000fe20000000a00 */
[----:B------:R-:W-:Y:S02]  /*3dc0*/  LOP3.LUT P0, RZ, R193, 0x4, RZ, 0xc0, !PT ;  /* 0x00000004c1ff7812 */ /* 0x000fe4000780c0ff */
[----:B------:R-:W-:Y:S01]  /*3dd0*/  IMAD R5, R5, UR4, RZ ;  /* 0x0000000405057c24 */ /* 0x000fe2000f8e02ff */
[----:B---3--:R-:W-:Y:S01]  /*3de0*/  IADD3 R13, R16, 0xc0, RZ ;  /* 0x000000c0100d7810 */ /* 0x008fe20007ffe0ff */
[----:B------:R-:W-:Y:S02]  /*3df0*/  IMAD.MOV.U32 R74, RZ, RZ, R40 ;  /* 0x000000ffff4a7224 */ /* 0x000fe400078e0028 */
[C---:B------:R-:W-:Y:S02]  /*3e00*/  IMAD R5, R4.reuse, UR5, R5 ;  /* 0x0000000504057c24 */ /* 0x040fe4000f8e0205 */
[----:B------:R-:W-:Y:S01]  /*3e10*/  IMAD.WIDE.U32 R6, R4, UR4, R74 ;  /* 0x0000000404067c25 */ /* 0x000fe2000f8e004a */
[----:B------:R-:W-:-:S03]  /*3e20*/  ULDC.64 UR4, c[0x0][0x308] ;  /* 0x0000c20000047ab9 */ /* 0x000fc60000000a00 */
[----:B------:R-:W-:Y:S01]  /*3e30*/  IMAD R9, R23, 0x8000, R64 ;  /* 0x0000800017097824 */ /* 0x000fe200078e0240 */
[----:B------:R-:W-:Y:S01]  /*3e40*/  LEA R76, P1, R6, UR4, 0x1 ;  /* 0x00000004064c7c11 */ /* 0x000fe2000f8208ff */
[----:B------:R-:W-:Y:S01]  /*3e50*/  VIADD R4, R16, 0x40 ;  /* 0x0000004010047836 */ /* 0x000fe20000000000 */
[----:B------:R-:W-:Y:S01]  /*3e60*/  IADD3 R5, R7, R5, RZ ;  /* 0x0000000507057210 */ /* 0x000fe20007ffe0ff */
[----:B------:R-:W-:Y:S01]  /*3e70*/  ULDC UR4, c[0x0][0x310] ;  /* 0x0000c40000047ab9 */ /* 0x000fe20000000800 */
[C---:B------:R-:W-:Y:S02]  /*3e80*/  VIADD R79, R9.reuse, 0x20 ;  /* 0x00000020094f7836 */ /* 0x040fe40000000000 */
[----:B0-2---:R-:W-:Y:S01]  /*3e90*/  LEA.HI.X R77, R6, UR5, R5, 0x1, P1 ;  /* 0x00000005064d7c11 */ /* 0x005fe200088f0c05 */
[C---:B------:R-:W-:Y:S01]  /*3ea0*/  @P0 VIADD R79, R9.reuse, 0xffffffe0 ;  /* 0xffffffe0094f0836 */ /* 0x040fe20000000000 */
[----:B------:R-:W-:Y:S01]  /*3eb0*/  ISETP.GE.AND P1, PT, R16, UR4, PT ;  /* 0x0000000410007c0c */ /* 0x000fe2000bf26270 */
[----:B------:R-:W-:Y:S01]  /*3ec0*/  IMAD R80, R9, 0x2, R2 ;  /* 0x0000000209507824 */ /* 0x000fe200078e0202 */
[----:B------:R-:W-:Y:S01]  /*3ed0*/  ISETP.GE.AND P0, PT, R4, UR4, PT ;  /* 0x0000000404007c0c */ /* 0x000fe2000bf06270 */
[C---:B------:R-:W-:Y:S01]  /*3ee0*/  VIADD R12, R16.reuse, 0x80 ;  /* 0x00000080100c7836 */ /* 0x040fe20000000000 */
[----:B------:R-:W-:Y:S01]  /*3ef0*/  LEA R79, R79, R2, 0x1 ;  /* 0x000000024f4f7211 */ /* 0x000fe200078e08ff */
[----:B------:R-:W-:-:S02]  /*3f00*/  VIADD R74, R16, 0x100 ;  /* 0x00000100104a7836 */ /* 0x000fc40000000000 */
[----:B------:R-:W-:-:S06]  /*3f10*/  VIADD R78, R16, 0x140 ;  /* 0x00000140104e7836 */ /* 0x000fcc0000000000 */
        /* <DEDUP_REMOVED lines=43> */
[----:B------:R-:W-:Y:S02]  /*41d0*/  ISETP.GE.AND P0, PT, R78, UR4, PT ;  /* 0x000000044e007c0c */ /* 0x000fe4000bf06270 */
[----:B------:R-:W-:-:S07]  /*41e0*/  IADD3 R78, R16, 0x1e0, RZ ;  /* 0x000001e0104e7810 */ /* 0x000fce0007ffe0ff */
        /* <DEDUP_REMOVED lines=10> */
.L_x_4656:
[----:B------:R-:W-:Y:S05]  /*4290*/  BSYNC B0 ;  /* 0x0000000000007941 */ /* 0x000fea0003800000 */
.L_x_4655:
        /* <DEDUP_REMOVED lines=8> */
[----:B0-2---:R-:W-:-:S03]  /*4320*/  @!P5 VIADD R70, R70, 0x28cc0 ;  /* 0x00028cc04646d836 */ /* 0x005fc60000000000 */
[C---:B------:R-:W-:Y:S02]  /*4330*/  ISETP.NE.AND P1, PT, R23.reuse, 0x2, PT ;  /* 0x000000021700780c */ /* 0x040fe40003f25270 */
[----:B------:R-:W-:Y:S02]  /*4340*/  PLOP3.LUT P0, PT, PT, PT, PT, 0x8, 0x0 ;  /* 0x000000000000781c */ /* 0x000fe40003f0e170 */
[----:B------:R-:W-:Y:S02]  /*4350*/  @!P5 PRMT R70, RZ, 0x654, R70 ;  /* 0x00000654ff46d816 */ /* 0x000fe40000000046 */
[----:B-1----:R-:W-:Y:S02]  /*4360*/  SEL R4, RZ, 0x1, P1 ;  /* 0x00000001ff047807 */ /* 0x002fe40000800000 */
[----:B------:R-:W-:Y:S02]  /*4370*/  SEL R23, R23, RZ, P1 ;  /* 0x000000ff17177207 */ /* 0x000fe40000800000 */
[----:B------:R-:W-:Y:S01]  /*4380*/  LOP3.LUT R187, R187, R4, RZ, 0x3c, !PT ;  /* 0x00000004bbbb7212 */ /* 0x000fe200078e3cff */
[----:B------:R1:W-:Y:S01]  /*4390*/  @!P5 SYNCS.ARRIVE.TRANS64.RED.A1T0 RZ, [R70+URZ], RZ ;  /* 0x000000ff46ffd9a7 */ /* 0x0003e2000810043f */
[----:B------:R-:W-:Y:S05]  /*43a0*/  @P2 BRA `(.L_x_4657) ;  /* 0xffffffe000142947 */ /* 0x000fea000383ffff */
.L_x_4623:
[----:B------:R-:W-:Y:S04]  /*43b0*/  BSSY B0, `(.L_x_4658) ;  /* 0x0000004000007945 */ /* 0x000fe80003800000 */
[----:B------:R-:W-:Y:S05]  /*43c0*/  @P0 BRA `(.L_x_4659) ;  /* 0x0000000000080947 */ /* 0x000fea0003800000 */
[----:B------:R-:W0:Y:S02]  /*43d0*/  FENCE.VIEW.ASYNC.G ;  /* 0x00000000000073c6 */ /* 0x000e240000000100 */
[----:B0-----:R-:W-:Y:S06]  /*43e0*/  BAR.ARV 0xc, 0x120 ;  /* 0x0304800000007b1d */ /* 0x001fec0000002000 */
.L_x_4659:
[----:B------:R-:W-:Y:S05]  /*43f0*/  BSYNC B0 ;  /* 0x0000000000007941 */ /* 0x000fea0003800000 */
.L_x_4658:
[----:B------:R-:W-:Y:S01]  /*4400*/  UISETP.NE.AND UP0, UPT, UR38, 0x1, UPT ;  /* 0x000000012600788c */ /* 0x000fe2000bf05270 */
[----:B------:R-:W-:Y:S01]  /*4410*/  BSSY B7, `(.L_x_4660) ;  /* 0x0000eb9000077945 */ /* 0x000fe20003800000 */
[----:B------:R-:W-:Y:S02]  /*4420*/  ULDC UR4, c[0x0][0x9e0] ;  /* 0x0002780000047ab9 */ /* 0x000fe40000000800 */
[----:B------:R-:W-:Y:S02]  /*4430*/  VIADD R0, R49, UR4 ;  /* 0x0000000431007c36 */ /* 0x000fe40008000000 */
[----:B------:R-:W-:-:S13]  /*4440*/  PLOP3.LUT P0, PT, PT, PT, UP0, 0x80, 0x0 ;  /* 0x000000000000781c */ /* 0x000fda0003f0f008 */
[----:B------:R-:W-:Y:S05]  /*4450*/  @!P0 BRA `(.L_x_4661) ;  /* 0x0000002000748947 */ /* 0x000fea0003800000 */
[----:B------:R-:W0:Y:S02]  /*4460*/  LDC R6, c[0x0][0x9e4] ;  /* 0x00027900ff067b82 */ /* 0x000e240000000800 */
[----:B0-----:R-:W-:-:S13]  /*4470*/  ISETP.GE.AND P0, PT, R6, 0x1, PT ;  /* 0x000000010600780c */ /* 0x001fda0003f06270 */
[----:B------:R-:W-:Y:S05]  /*4480*/  @!P0 BRA `(.L_x_4662) ;  /* 0x0000000000488947 */ /* 0x000fea0003800000 */
        /* <DEDUP_REMOVED lines=11> */
.L_x_4664:
[----:B------:R-:W-:-:S13]  /*4540*/  ISETP.NE.AND P1, PT, R6, 0x1, PT ;  /* 0x000000010600780c */ /* 0x000fda0003f25270 */
[----:B------:R-:W0:Y:S02]  /*4550*/  @P1 LDC.64 R4, c[0x0][0x9e8] ;  /* 0x00027a00ff041b82 */ /* 0x000e240000000a00 */
[----:B0-----:R-:W-:-:S05]  /*4560*/  @P1 IMAD.HI.U32 R4, R3, R4, RZ ;  /* 0x0000000403041227 */ /* 0x001fca00078e00ff */
[----:B------:R-:W-:-:S07]  /*4570*/  @P1 SHF.R.U32.HI R3, RZ, R5, R4 ;  /* 0x00000005ff031219 */ /* 0x000fce0000011604 */
.L_x_4665:
[----:B------:R-:W-:Y:S05]  /*4580*/  BSYNC B0 ;  /* 0x0000000000007941 */ /* 0x000fea0003800000 */
.L_x_4663:
[----:B------:R-:W-:-:S05]  /*4590*/  IMAD R3, R3, R6, R6 ;  /* 0x0000000603037224 */ /* 0x000fca00078e0206 */
[----:B------:R-:W-:-:S07]  /*45a0*/  VIMNMX R0, R0, R3, PT ;  /* 0x0000000300007248 */ /* 0x000fce0003fe0100 */
.L_x_4662:
[----:B------:R-:W-:Y:S01]  /*45b0*/  IADD3 R0, R0, 0x3f, RZ ;  /* 0x0000003f00007810 */ /* 0x000fe20007ffe0ff */
[----:B------:R-:W-:Y:S02]  /*45c0*/  ULDC UR4, c[0x0][0x9dc] ;  /* 0x0002770000047ab9 */ /* 0x000fe40000000800 */
[----:B------:R-:W-:Y:S01]  /*45d0*/  VIADD R4, R47, -UR4 ;  /* 0x800000042f047c36 */ /* 0x000fe20008000000 */
[----:B------:R-:W-:-:S04]  /*45e0*/  SHF.R.S32.HI R3, RZ, 0x1f, R0 ;  /* 0x0000001fff037819 */ /* 0x000fc80000011400 */
[----:B------:R-:W-:-:S04]  /*45f0*/  LEA.HI R3, R3, R0, RZ, 0x6 ;  /* 0x0000000003037211 */ /* 0x000fc800078f30ff */
[----:B------:R-:W-:-:S04]  /*4600*/  SHF.R.S32.HI R3, RZ, 0x6, R3 ;  /* 0x00000006ff037819 */ /* 0x000fc80000011403 */
        /* <DEDUP_REMOVED lines=12> */
.L_x_4668:
[----:B------:R-:W-:-:S13]  /*46d0*/  ISETP.NE.AND P0, PT, R6, 0x1, PT ;  /* 0x000000010600780c */ /* 0x000fda0003f05270 */
[----:B------:R-:W0:Y:S02]  /*46e0*/  @P0 LDC.64 R10, c[0x0][0x9e8] ;  /* 0x00027a00ff0a0b82 */ /* 0x000e240000000a00 */
[----:B0-----:R-:W-:-:S05]  /*46f0*/  @P0 IMAD.HI.U32 R10, R47, R10, RZ ;  /* 0x0000000a2f0a0227 */ /* 0x001fca00078e00ff */
[----:B------:R-:W-:-:S07]  /*4700*/  @P0 SHF.R.U32.HI R47, RZ, R11, R10 ;  /* 0x0000000bff2f0219 */ /* 0x000fce000001160a */
.L_x_4669:
[----:B------:R-:W-:Y:S05]  /*4710*/  BSYNC B0 ;  /* 0x0000000000007941 */ /* 0x000fea0003800000 */
.L_x_4667:
[----:B------:R-:W-:-:S05]  /*4720*/  IMAD R47, R47, R6, RZ ;  /* 0x000000062f2f7224 */ /* 0x000fca00078e02ff */
[----:B------:R-:W-:-:S07]  /*4730*/  VIMNMX R4, R4, R47, !PT ;  /* 0x0000002f04047248 */ /* 0x000fce0007fe0100 */
.L_x_4666:
        /* <DEDUP_REMOVED lines=14> */
[----:B------:R-:W-:Y:S02]  /*4820*/  CS2R R136, SRZ ;  /* 0x0000000000887805 */ /* 0x000fe4000001ff00 */
[----:B------:R-:W-:Y:S02]  /*4830*/  CS2R R134, SRZ ;  /* 0x0000000000867805 */ /* 0x000fe4000001ff00 */
[----:B------:R-:W-:Y:S02]  /*4840*/  ISETP.GT.AND P1, PT, R8, R4, PT ;  /* 0x000000040800720c */ /* 0x000fe40003f24270 */
        /* <DEDUP_REMOVED lines=30> */
[----:B---3--:R-:W-:Y:S02]  /*4a30*/  CS2R R80, SRZ ;  /* 0x0000000000507805 */ /* 0x008fe4000001ff00 */
[----:B------:R-:W-:Y:S02]  /*4a40*/  CS2R R78, SRZ ;  /* 0x00000000004e7805 */ /* 0x000fe4000001ff00 */
[----:B----4-:R-:W-:-:S02]  /*4a50*/  CS2R R76, SRZ ;  /* 0x00000000004c7805 */ /* 0x010fc4000001ff00 */
[----:B------:R-:W-:Y:S02]  /*4a60*/  CS2R R74, SRZ ;  /* 0x00000000004a7805 */ /* 0x000fe4000001ff00 */
[----:B------:R-:W-:Y:S02]  /*4a70*/  CS2R R72, SRZ ;  /* 0x0000000000487805 */ /* 0x000fe4000001ff00 */
[----:B-1----:R-:W-:Y:S02]  /*4a80*/  CS2R R70, SRZ ;  /* 0x0000000000467805 */ /* 0x002fe4000001ff00 */
        /* <DEDUP_REMOVED lines=12> */
[----:B------:R-:W-:Y:S02]  /*4b50*/  CS2R R38, SRZ ;  /* 0x0000000000267805 */ /* 0x000fe4000001ff00 */
[----:B------:R-:W-:Y:S02]  /*4b60*/  CS2R R170, SRZ ;  /* 0x0000000000aa7805 */ /* 0x000fe4000001ff00 */
[----:B------:R-:W-:Y:S02]  /*4b70*/  CS2R R34, SRZ ;  /* 0x0000000000227805 */ /* 0x000fe4000001ff00 */
[----:B------:R-:W-:Y:S01]  /*4b80*/  CS2R R172, SRZ ;  /* 0x0000000000ac7805 */ /* 0x000fe2000001ff00 */
[----:B------:R-:W-:Y:S01]  /*4b90*/  IMAD.MOV.U32 R31, RZ, RZ, RZ ;  /* 0x000000ffff1f7224 */ /* 0x000fe200078e00ff */
[----:B------:R-:W-:-:S02]  /*4ba0*/  CS2R R6, SRZ ;  /* 0x0000000000067805 */ /* 0x000fc4000001ff00 */
[----:B------:R-:W-:Y:S02]  /*4bb0*/  CS2R R174, SRZ ;  /* 0x0000000000ae7805 */ /* 0x000fe4000001ff00 */
[----:B------:R-:W-:Y:S01]  /*4bc0*/  MOV R27, RZ ;  /* 0x000000ff001b7202 */ /* 0x000fe20000000f00 */
[----:B------:R-:W-:Y:S01]  /*4bd0*/  IMAD.MOV.U32 R5, RZ, RZ, RZ ;  /* 0x000000ffff057224 */ /* 0x000fe200078e00ff */
[----:B------:R-:W-:Y:S06]  /*4be0*/  @!P1 BRA `(.L_x_4670) ;  /* 0x000000e000ec9947 */ /* 0x000fec0003800000 */
[----:B------:R-:W0:Y:S02]  /*4bf0*/  SHFL.IDX PT, R0, R219, RZ, 0x1f ;  /* 0x00001fffdb007589 */ /* 0x000e2400000e0000 */
[----:B0-----:R-:W-:-:S04]  /*4c00*/  LEA.HI R3, R0, R0, RZ, 0x1 ;  /* 0x0000000000037211 */ /* 0x001fc800078f08ff */
[----:B------:R-:W-:-:S05]  /*4c10*/  LOP3.LUT R3, R3, 0x1fffe, RZ, 0xc0, !PT ;  /* 0x0001fffe03037812 */ /* 0x000fca00078ec0ff */
[----:B------:R-:W-:Y:S02]  /*4c20*/  IMAD.IADD R3, R0, 0x1, -R3 ;  /* 0x0000000100037824 */ /* 0x000fe400078e0a03 */
[----:B------:R-:W-:Y:S02]  /*4c30*/  IMAD.U32 R0, RZ, RZ, UR37 ;  /* 0x00000025ff007e24 */ /* 0x000fe4000f8e00ff */
[----:B------:R-:W-:-:S03]  /*4c40*/  IMAD R3, R3, 0x8000, R2 ;  /* 0x0000800003037824 */ /* 0x000fc600078e0202 */
[----:B------:R-:W-:Y:S01]  /*4c50*/  ISETP.NE.AND P0, PT, R0, 0x3, PT ;  /* 0x000000030000780c */ /* 0x000fe20003f05270 */
[----:B------:R-:W-:-:S05]  /*4c60*/  VIADD R3, R3, 0x400 ;  /* 0x0000040003037836 */ /* 0x000fca0000000000 */
[----:B------:R-:W-:-:S04]  /*4c70*/  SHF.R.U32.HI R3, RZ, 0x4, R3 ;  /* 0x00000004ff037819 */ /* 0x000fc80000011603 */
[----:B------:R-:W-:-:S04]  /*4c80*/  LOP3.LUT R3, R3, 0x3fff, RZ, 0xc0, !PT ;  /* 0x00003fff03037812 */ /* 0x000fc800078ec0ff */
[----:B------:R-:W-:Y:S01]  /*4c90*/  LOP3.LUT R153, R3, 0x2000000, RZ, 0xfc, !PT ;  /* 0x0200000003997812 */ /* 0x000fe200078efcff */
[----:B------:R-:W-:Y:S06]  /*4ca0*/  @!P0 BRA `(.L_x_4671) ;  /* 0x0000000000048947 */ /* 0x000fec0003800000 */
[----:B------:R-:W-:Y:S01]  /*4cb0*/  BPT.TRAP 0x1 ;  /* 0x000000040000795c */ /* 0x000fe20000300000 */
.L_x_4671:
[----:B------:R-:W-:Y:S01]  /*4cc0*/  LEA R152, R18, R2, 0x3 ;  /* 0x0000000212987211 */ /* 0x000fe200078e18ff */
[----:B------:R-:W-:Y:S01]  /*4cd0*/  VIADD R0, R2, 0x26800 ;  /* 0x0002680002007836 */ /* 0x000fe20000000000 */
[----:B------:R-:W-:Y:S01]  /*4ce0*/  SHF.L.U32 R3, R19, 0x1f, RZ ;  /* 0x0000001f13037819 */ /* 0x000fe200000006ff */
[----:B------:R-:W-:Y:S01]  /*4cf0*/  BSSY B0, `(.L_x_4672) ;  /* 0x0000008000007945 */ /* 0x000fe20003800000 */
[----:B------:R-:W-:Y:S02]  /*4d00*/  IMAD R10, R18, 0x1000, R153 ;  /* 0x00001000120a7824 */ /* 0x000fe400078e0299 */
[----:B------:R-:W0:Y:S01]  /*4d10*/  SYNCS.PHASECHK.TRANS64.TRYWAIT P1, [R152+URZ+0x28c50], R3 ;  /* 0x028c5003980075a7 */ /* 0x000e22000802017f */
[----:B------:R-:W-:Y:S01]  /*4d20*/  SHF.R.U32.HI R0, RZ, 0x4, R0 ;  /* 0x00000004ff007819 */ /* 0x000fe20000011600 */
[----:B------:R-:W-:-:S03]  /*4d30*/  IMAD.MOV.U32 R11, RZ, RZ, 0x40000040 ;  /* 0x40000040ff0b7424 */ /* 0x000fc600078e00ff */
[----:B------:R-:W-:-:S04]  /*4d40*/  LOP3.LUT R0, R0, 0x3fff, RZ, 0xc0, !PT ;  /* 0x00003fff00007812 */ /* 0x000fc800078ec0ff */
[----:B------:R-:W-:Y:S01]  /*4d50*/  LOP3.LUT R6, R0, 0x10000, RZ, 0xfc, !PT ;  /* 0x0001000000067812 */ /* 0x000fe200078efcff */
[----:B0-----:R-:W-:Y:S06]  /*4d60*/  @!P1 BRA `(.L_x_4673) ;  /* 0x0000017000cc9947 */ /* 0x001fec0003800000 */
.L_x_4951:
[----:B------:R-:W-:Y:S05]  /*4d70*/  BSYNC B0 ;  /* 0x0000000000007941 */ /* 0x000fea0003800000 */
.L_x_4672:
[----:B------:R-:W-:Y:S01]  /*4d80*/  BAR.SYNC.DEFER_BLOCKING 0xe, 0x100 ;  /* 0x0384000000007b1d */ /* 0x000fe20000010000 */
[----:B------:R-:W-:Y:S01]  /*4d90*/  IMAD.MOV.U32 R7, RZ, RZ, 0x40000040 ;  /* 0x40000040ff077424 */ /* 0x000fe200078e00ff */
[C---:B------:R-:W-:Y:S01]  /*4da0*/  R2UR UR6, R10.reuse ;  /* 0x000000000a0672ca */ /* 0x040fe200000e0000 */
[----:B------:R-:W-:Y:S01]  /*4db0*/  VIADD R12, R10, 0x80 ;  /* 0x000000800a0c7836 */ /* 0x000fe20000000000 */
[----:B------:R-:W-:Y:S01]  /*4dc0*/  R2UR UR7, R11 ;  /* 0x000000000b0772ca */ /* 0x000fe200000e0000 */
[----:B------:R-:W-:Y:S01]  /*4dd0*/  IMAD.MOV.U32 R13, RZ, RZ, 0x40000040 ;  /* 0x40000040ff0d7424 */ /* 0x000fe200078e00ff */
[----:B------:R-:W-:Y:S01]  /*4de0*/  R2UR UR4, R6 ;  /* 0x00000000060472ca */ /* 0x000fe200000e0000 */
[----:B------:R-:W-:Y:S01]  /*4df0*/  IMAD.MOV.U32 R15, RZ, RZ, 0x40000040 ;  /* 0x40000040ff0f7424 */ /* 0x000fe200078e00ff */
[----:B------:R-:W-:Y:S01]  /*4e00*/  R2UR UR5, R7 ;  /* 0x00000000070572ca */ /* 0x000fe200000e0000 */
[----:B------:R-:W-:Y:S01]  /*4e10*/  VIADD R20, R10, 0x100 ;  /* 0x000001000a147836 */ /* 0x000fe20000000000 */
[----:B------:R-:W-:Y:S01]  /*4e20*/  IADD3 R14, R6, 0x2, RZ ;  /* 0x00000002060e7810 */ /* 0x000fe20007ffe0ff */
[----:B------:R-:W-:Y:S01]  /*4e30*/  IMAD.MOV.U32 R21, RZ, RZ, 0x40000040 ;  /* 0x40000040ff157424 */ /* 0x000fe200078e00ff */
[----:B------:R-:W1:Y:S01]  /*4e40*/  S2R R0, SR_TID.X ;  /* 0x0000000000007919 */ /* 0x000e620000002100 */
[----:B------:R-:W-:Y:S01]  /*4e50*/  VIADD R10, R10, 0x180 ;  /* 0x000001800a0a7836 */ /* 0x000fe20000000000 */
[----:B0-----:R-:W-:Y:S01]  /*4e60*/  IADD3 R3, R8, -0x2, RZ ;  /* 0xfffffffe08037810 */ /* 0x001fe20007ffe0ff */
[----:B------:R-:W-:Y:S01]  /*4e70*/  IMAD.MOV.U32 R11, RZ, RZ, 0x40000040 ;  /* 0x40000040ff0b7424 */ /* 0x000fe200078e00ff */
[----:B------:R-:W-:Y:S02]  /*4e80*/  BSSY B0, `(.L_x_4674) ;  /* 0x00000eb000007945 */ /* 0x000fe40003800000 */
[----:B------:R-:W-:Y:S01]  /*4e90*/  ISETP.GE.AND P2, PT, R3, R4, PT ;  /* 0x000000040300720c */ /* 0x000fe20003f46270 */
[----:B-----5:R-:W-:-:S06]  /*4ea0*/  WARPGROUP.ARRIVE ;  /* 0x00000000000079c5 */ /* 0x020fcc0000000000 */
[----:B------:R-:W-:Y:S01]  /*4eb0*/  HGMMA.64x256x16.F32 R24, gdesc[UR4].tnspB, RZ, !UPT, gsb0 ;  /* 0x43e00000041879f0 */ /* 0x000fe2000c0008ff */
[----:B------:R-:W-:Y:S01]  /*4ec0*/  R2UR UR6, R12 ;  /* 0x000000000c0672ca */ /* 0x000fe200000e0000 */
[----:B------:R-:W-:Y:S01]  /*4ed0*/  VIADD R12, R6, 0x4 ;  /* 0x00000004060c7836 */ /* 0x000fe20000000000 */
[----:B------:R-:W-:Y:S02]  /*4ee0*/  R2UR UR7, R13 ;  /* 0x000000000d0772ca */ /* 0x000fe400000e0000 */
[----:B------:R-:W-:Y:S02]  /*4ef0*/  R2UR UR4, R14 ;  /* 0x000000000e0472ca */ /* 0x000fe400000e0000 */
[----:B------:R-:W-:Y:S02]  /*4f00*/  R2UR UR5, R15 ;  /* 0x000000000f0572ca */ /* 0x000fe400000e0000 */
[----:B------:R-:W-:Y:S02]  /*4f10*/  MOV R13, 0x40000040 ;  /* 0x40000040000d7802 */ /* 0x000fe40000000f00 */
[----:B-1----:R-:W-:-:S04]  /*4f20*/  LOP3.LUT R0, R0, 0x7f, RZ, 0xc0, !PT ;  /* 0x0000007f00007812 */ /* 0x002fc800078ec0ff */
[----:B------:R-:W-:-:S13]  /*4f30*/  ISETP.NE.AND P1, PT, R0, RZ, PT ;  /* 0x000000ff0000720c */ /* 0x000fda0003f25270 */
[----:B------:R-:W-:-:S05]  /*4f40*/  @!P1 VIADD R0, R152, 0x28c60 ;  /* 0x00028c6098009836 */ /* 0x000fca0000000000 */
[----:B------:R-:W-:Y:S01]  /*4f50*/  @!P1 PRMT R0, RZ, 0x654, R0 ;  /* 0x00000654ff009816 */ /* 0x000fe20000000000 */
[----:B------:R-:W-:Y:S02]  /*4f60*/  WARPGROUP.DEPBAR.LE gsb0, 0x0 ;  /* 0x00008000000079c5 */ /* 0x000fe40000010000 */
[----:B------:R-:W-:-:S06]  /*4f70*/  WARPGROUP.ARRIVE ;  /* 0x00000000000079c5 */ /* 0x000fcc0000000000 */
[----:B------:R-:W-:Y:S01]  /*4f80*/  HGMMA.64x256x16.F32 R24, gdesc[UR4].tnspB, R24, gsb0 ;  /* 0x43e00000041879f0 */ /* 0x000fe20008000818 */
[----:B------:R-:W-:Y:S01]  /*4f90*/  R2UR UR6, R20 ;  /* 0x00000000140672ca */ /* 0x000fe200000e0000 */
[----:B------:R-:W-:Y:S01]  /*4fa0*/  VIADD R20, R6, 0x6 ;  /* 0x0000000606147836 */ /* 0x000fe20000000000 */
[----:B------:R-:W-:Y:S01]  /*4fb0*/  R2UR UR7, R21 ;  /* 0x00000000150772ca */ /* 0x000fe200000e0000 */
[----:B------:R-:W-:Y:S01]  /*4fc0*/  IMAD.MOV.U32 R21, RZ, RZ, 0x40000040 ;  /* 0x40000040ff157424 */ /* 0x000fe200078e00ff */
        /* <DEDUP_REMOVED lines=18> */
.L_x_4681:
[----:B------:R-:W-:Y:S01]  /*50f0*/  BAR.SYNC.DEFER_BLOCKING 0xe, 0x100 ;  /* 0x0384000000007b1d */ /* 0x000fe20000010000 */
[C---:B------:R-:W-:Y:S01]  /*5100*/  IMAD R5, R18.reuse, 0x40, R192 ;  /* 0x0000004012057824 */ /* 0x040fe200078e02c0 */
[----:B------:R-:W-:Y:S01]  /*5110*/  ISETP.GT.AND P3, PT, R3, R4, PT ;  /* 0x000000040300720c */ /* 0x000fe20003f64270 */
[----:B------:R-:W-:Y:S02]  /*5120*/  VIADD R18, R18, 0x1 ;  /* 0x0000000112127836 */ /* 0x000fe40000000000 */
[----:B------:R-:W-:Y:S02]  /*5130*/  IMAD R5, R5, 0x4, R2 ;  /* 0x0000000405057824 */ /* 0x000fe400078e0202 */
[----:B------:R-:W-:Y:S01]  /*5140*/  VIADD R3, R3, 0xffffffff ;  /* 0xffffffff03037836 */ /* 0x000fe20000000000 */
[----:B------:R-:W-:-:S04]  /*5150*/  ISETP.NE.AND P2, PT, R18, 0x2, PT ;  /* 0x000000021200780c */ /* 0x000fc80003f45270 */
[----:B------:R-:W-:Y:S02]  /*5160*/  SEL R8, RZ, 0x1, P2 ;  /* 0x00000001ff087807 */ /* 0x000fe40001000000 */
[----:B------:R-:W-:Y:S02]  /*5170*/  SEL R18, R18, RZ, P2 ;  /* 0x000000ff12127207 */ /* 0x000fe40001000000 */
[----:B------:R-:W-:Y:S01]  /*5180*/  LOP3.LUT R19, R19, R8, RZ, 0x3c, !PT ;  /* 0x0000000813137212 */ /* 0x000fe200078e3cff */
[----:B01----:R-:W0:Y:S04]  /*5190*/  LDS R0, [R5+0x28800] ;  /* 0x0288000005007984 */ /* 0x003e280000000800 */
        /* <DEDUP_REMOVED lines=131> */
.L_x_4676:
[----:B------:R-:W-:Y:S01]  /*59d0*/  IMAD R0, R18, 0x8, R2 ;  /* 0x0000000812007824 */ /* 0x000fe200078e0202 */
[----:B------:R-:W-:-:S04]  /*59e0*/  SHF.L.U32 R5, R19, 0x1f, RZ ;  /* 0x0000001f13057819 */ /* 0x000fc800000006ff */
[----:B------:R0:W1:Y:S01]  /*59f0*/  SYNCS.PHASECHK.TRANS64.TRYWAIT P2, [R0+URZ+0x28c50], R5 ;  /* 0x028c5005000075a7 */ /* 0x000062000804017f */
[----:B------:R-:W-:Y:S05]  /*5a00*/  @!P0 BRA `(.L_x_4677) ;  /* 0x0000000000048947 */ /* 0x000fea0003800000 */
[----:B------:R-:W-:Y:S01]  /*5a10*/  BPT.TRAP 0x1 ;  /* 0x000000040000795c */ /* 0x000fe20000300000 */
.L_x_4677:
[----:B------:R-:W-:Y:S04]  /*5a20*/  BSSY B1, `(.L_x_4678) ;  /* 0x0000004000017945 */ /* 0x000fe80003800000 */
[----:B-1----:R-:W-:Y:S05]  /*5a30*/  @P2 BRA `(.L_x_4679) ;  /* 0x0000000000082947 */ /* 0x002fea0003800000 */
[----:B------:R-:W1:Y:S02]  /*5a40*/  SYNCS.PHASECHK.TRANS64.TRYWAIT P2, [R0+URZ+0x28c50], R5 ;  /* 0x028c5005000075a7 */ /* 0x000e64000804017f */
[----:B-1----:R-:W-:Y:S05]  /*5a50*/  @!P2 BRA `(.L_x_4680) ;  /* 0x0000016400a4a947 */ /* 0x002fea0003800000 */
.L_x_4679:
[----:B------:R-:W-:Y:S05]  /*5a60*/  BSYNC B1 ;  /* 0x0000000000017941 */ /* 0x000fea0003800000 */
.L_x_4678:
[----:B------:R-:W-:Y:S01]  /*5a70*/  IMAD.MOV.U32 R9, RZ, RZ, 0x40000040 ;  /* 0x40000040ff097424 */ /* 0x000fe200078e00ff */
[----:B------:R-:W-:Y:S01]  /*5a80*/  LEA R8, R18, R153, 0xc ;  /* 0x0000009912087211 */ /* 0x000fe200078e60ff */
[----:B------:R-:W-:Y:S01]  /*5a90*/  WARPGROUP.ARRIVE ;  /* 0x00000000000079c5 */ /* 0x000fe20000000000 */
[----:B------:R-:W-:Y:S01]  /*5aa0*/  R2UR UR4, R6 ;  /* 0x00000000060472ca */ /* 0x000fe200000e0000 */
[----:B------:R-:W-:Y:S01]  /*5ab0*/  IMAD.MOV.U32 R11, RZ, RZ, 0x40000040 ;  /* 0x40000040ff0b7424 */ /* 0x000fe200078e00ff */
[----:B------:R-:W-:Y:S01]  /*5ac0*/  R2UR UR5, R7 ;  /* 0x00000000070572ca */ /* 0x000fe200000e0000 */
[C---:B------:R-:W-:Y:S01]  /*5ad0*/  VIADD R10, R8.reuse, 0x80 ;  /* 0x00000080080a7836 */ /* 0x040fe20000000000 */
[----:B------:R-:W-:Y:S01]  /*5ae0*/  R2UR UR6, R8 ;  /* 0x00000000080672ca */ /* 0x000fe200000e0000 */
[----:B01----:R-:W-:Y:S01]  /*5af0*/  @!P1 VIADD R0, R0, 0x28c60 ;  /* 0x00028c6000009836 */ /* 0x003fe20000000000 */
[----:B------:R-:W-:Y:S01]  /*5b00*/  R2UR UR7, R9 ;  /* 0x00000000090772ca */ /* 0x000fe200000e0000 */
[----:B------:R-:W-:-:S03]  /*5b10*/  IMAD.MOV.U32 R9, RZ, RZ, 0x40000040 ;  /* 0x40000040ff097424 */ /* 0x000fc600078e00ff */
[----:B------:R-:W-:-:S09]  /*5b20*/  @!P1 PRMT R0, RZ, 0x654, R0 ;  /* 0x00000654ff009816 */ /* 0x000fd20000000000 */
[----:B------:R-:W-:Y:S01]  /*5b30*/  HGMMA.64x256x16.F32 R24, gdesc[UR4].tnspB, R24, gsb0 ;  /* 0x43e00000041879f0 */ /* 0x000fe20008000818 */
[----:B------:R-:W-:Y:S02]  /*5b40*/  R2UR UR4, R14 ;  /* 0x000000000e0472ca */ /* 0x000fe400000e0000 */
[----:B------:R-:W-:Y:S02]  /*5b50*/  R2UR UR5, R15 ;  /* 0x000000000f0572ca */ /* 0x000fe400000e0000 */
[----:B------:R-:W-:Y:S01]  /*5b60*/  R2UR UR6, R10 ;  /* 0x000000000a0672ca */ /* 0x000fe200000e0000 */
[C---:B------:R-:W-:Y:S01]  /*5b70*/  VIADD R10, R8.reuse, 0x100 ;  /* 0x00000100080a7836 */ /* 0x040fe20000000000 */
[----:B------:R-:W-:Y:S01]  /*5b80*/  R2UR UR7, R11 ;  /* 0x000000000b0772ca */ /* 0x000fe200000e0000 */
[----:B------:R-:W-:Y:S01]  /*5b90*/  IMAD.MOV.U32 R11, RZ, RZ, 0x40000040 ;  /* 0x40000040ff0b7424 */ /* 0x000fe200078e00ff */
[----:B------:R-:W-:Y:S01]  /*5ba0*/  IADD3 R8, R8, 0x180, RZ ;  /* 0x0000018008087810 */ /* 0x000fe20007ffe0ff */
        /* <DEDUP_REMOVED lines=24> */
.L_x_4675:
[----:B------:R-:W-:Y:S05]  /*5d30*/  BSYNC B0 ;  /* 0x0000000000007941 */ /* 0x000fea0003800000 */
.L_x_4674:
[----:B------:R-:W-:Y:S01]  /*5d40*/  BAR.SYNC.DEFER_BLOCKING 0xe, 0x100 ;  /* 0x0384000000007b1d */ /* 0x000fe20000010000 */
[C---:B------:R-:W-:Y:S01]  /*5d50*/  IMAD R3, R18.reuse, 0x40, R192 ;  /* 0x0000004012037824 */ /* 0x040fe200078e02c0 */
[----:B------:R-:W-:Y:S01]  /*5d60*/  PLOP3.LUT P0, PT, PT, PT, PT, 0x8, 0x0 ;  /* 0x000000000000781c */ /* 0x000fe20003f0e170 */
[----:B------:R-:W-:Y:S02]  /*5d70*/  VIADD R18, R18, 0x1 ;  /* 0x0000000112127836 */ /* 0x000fe40000000000 */
[----:B------:R-:W-:-:S03]  /*5d80*/  IMAD R3, R3, 0x4, R2 ;  /* 0x0000000403037824 */ /* 0x000fc600078e0202 */
[----:B------:R-:W-:-:S04]  /*5d90*/  ISETP.NE.AND P1, PT, R18, 0x2, PT ;  /* 0x000000021200780c */ /* 0x000fc80003f25270 */
[----:B------:R-:W-:Y:S02]  /*5da0*/  SEL R4, RZ, 0x1, P1 ;  /* 0x00000001ff047807 */ /* 0x000fe40000800000 */
[----:B------:R-:W-:Y:S02]  /*5db0*/  SEL R18, R18, RZ, P1 ;  /* 0x000000ff12127207 */ /* 0x000fe40000800000 */
[----:B------:R-:W-:Y:S01]  /*5dc0*/  LOP3.LUT R19, R19, R4, RZ, 0x3c, !PT ;  /* 0x0000000413137212 */ /* 0x000fe200078e3cff */
[----:B------:R-:W2:Y:S04]  /*5dd0*/  LDS R2, [R3+0x28800] ;  /* 0x0288000003027984 */ /* 0x000ea80000000800 */
[----:B01----:R0:W1:Y:S02]  /*5de0*/  LDS R0, [R3+0x28820] ;  /* 0x0288200003007984 */ /* 0x0030640000000800 */
[----:B0-----:R-:W-:-:S02]  /*5df0*/  IMAD.MOV.U32 R3, RZ, RZ, RZ ;  /* 0x000000ffff037224 */ /* 0x001fc400078e00ff */
[-C--:B--2---:R-:W-:Y:S01]  /*5e00*/  FMUL.FTZ R173, R25, R2.reuse ;  /* 0x0000000219ad7220 */ /* 0x084fe20000410000 */
[-C--:B------:R-:W-:Y:S01]  /*5e10*/  FMUL.FTZ R6, R29, R2.reuse ;  /* 0x000000021d067220 */ /* 0x080fe20000410000 */
[-C--:B------:R-:W-:Y:S01]  /*5e20*/  FMUL.FTZ R156, R68, R2.reuse ;  /* 0x00000002449c7220 */ /* 0x080fe20000410000 */
[----:B------:R-:W-:Y:S01]  /*5e30*/  FMUL.FTZ R175, R24, R2 ;  /* 0x0000000218af7220 */ /* 0x000fe20000410000 */
[-C--:B-1----:R-:W-:Y:S01]  /*5e40*/  FMUL.FTZ R11, R46, R0.reuse ;  /* 0x000000002e0b7220 */ /* 0x082fe20000410000 */
[-C--:B------:R-:W-:Y:S01]  /*5e50*/  FMUL.FTZ R13, R50, R0.reuse ;  /* 0x00000000320d7220 */ /* 0x080fe20000410000 */
[-C--:B------:R-:W-:Y:S01]  /*5e60*/  FMUL.FTZ R15, R54, R0.reuse ;  /* 0x00000000360f7220 */ /* 0x080fe20000410000 */
[-C--:B------:R-:W-:Y:S01]  /*5e70*/  FMUL.FTZ R25, R58, R0.reuse ;  /* 0x000000003a197220 */ /* 0x080fe20000410000 */
[----:B------:R-:W-:Y:S01]  /*5e80*/  FMUL.FTZ R29, R66, R0 ;  /* 0x00000000421d7220 */ /* 0x000fe20000410000 */
        /* <DEDUP_REMOVED lines=120> */
[----:B------:R-:W-:Y:S06]  /*6610*/  BAR.ARV 0xf, 0x100 ;  /* 0x03c4000000007b1d */ /* 0x000fec0000002000 */
[----:B------:R-:W-:Y:S05]  /*6620*/  BRA `(.L_x_4670) ;  /* 0x000000c8005c7947 */ /* 0x000fea0003800000 */
.L_x_4661:
        /* <DEDUP_REMOVED lines=14> */
.L_x_4684:
[----:B------:R-:W-:-:S13]  /*6710*/  ISETP.NE.AND P1, PT, R6, 0x1, PT ;  /* 0x000000010600780c */ /* 0x000fda0003f25270 */
[----:B------:R-:W0:Y:S02]  /*6720*/  @P1 LDC.64 R4, c[0x0][0x9e8] ;  /* 0x00027a00ff041b82 */ /* 0x000e240000000a00 */
[----:B0-----:R-:W-:-:S05]  /*6730*/  @P1 IMAD.HI.U32 R4, R3, R4, RZ ;  /* 0x0000000403041227 */ /* 0x001fca00078e00ff */
[----:B------:R-:W-:-:S07]  /*6740*/  @P1 SHF.R.U32.HI R3, RZ, R5, R4 ;  /* 0x00000005ff031219 */ /* 0x000fce0000011604 */
.L_x_4685:
[----:B------:R-:W-:Y:S05]  /*6750*/  BSYNC B0 ;  /* 0x0000000000007941 */ /* 0x000fea0003800000 */
.L_x_4683:
[----:B------:R-:W-:-:S05]  /*6760*/  IMAD R3, R3, R6, R6 ;  /* 0x0000000603037224 */ /* 0x000fca00078e0206 */
[----:B------:R-:W-:-:S07]  /*6770*/  VIMNMX R0, R0, R3, PT ;  /* 0x0000000300007248 */ /* 0x000fce0003fe0100 */
.L_x_4682:
[----:B------:R-:W-:Y:S01]  /*6780*/  VIADD R0, R0, 0x3f ;  /* 0x0000003f00007836 */ /* 0x000fe20000000000 */
[----:B------:R-:W-:-:S04]  /*6790*/  ULDC UR4, c[0x0][0x9dc] ;  /* 0x0002770000047ab9 */ /* 0x000fc80000000800 */
[----:B------:R-:W-:-:S04]  /*67a0*/  SHF.R.S32.HI R3, RZ, 0x1f, R0 ;  /* 0x0000001fff037819 */ /* 0x000fc80000011400 */
[----:B------:R-:W-:-:S04]  /*67b0*/  LEA.HI R3, R3, R0, RZ, 0x6 ;  /* 0x0000000003037211 */ /* 0x000fc800078f30ff */
[----:B------:R-:W-:Y:S01]  /*67c0*/  SHF.R.S32.HI R5, RZ, 0x6, R3 ;  /* 0x00000006ff057819 */ /* 0x000fe20000011403 */
        /* <DEDUP_REMOVED lines=13> */
.L_x_4688:
[----:B------:R-:W-:-:S13]  /*68a0*/  ISETP.NE.AND P0, PT, R6, 0x1, PT ;  /* 0x000000010600780c */ /* 0x000fda0003f05270 */
[----:B------:R-:W0:Y:S02]  /*68b0*/  @P0 LDC.64 R4, c[0x0][0x9e8] ;  /* 0x00027a00ff040b82 */ /* 0x000e240000000a00 */
[----:B0-----:R-:W-:-:S05]  /*68c0*/  @P0 IMAD.HI.U32 R4, R47, R4, RZ ;  /* 0x000000042f040227 */ /* 0x001fca00078e00ff */
[----:B------:R-:W-:-:S07]  /*68d0*/  @P0 SHF.R.U32.HI R47, RZ, R5, R4 ;  /* 0x00000005ff2f0219 */ /* 0x000fce0000011604 */
.L_x_4689:
[----:B------:R-:W-:Y:S05]  /*68e0*/  BSYNC B0 ;  /* 0x0000000000007941 */ /* 0x000fea0003800000 */
.L_x_4687:
[----:B------:R-:W-:-:S05]  /*68f0*/  IMAD R6, R47, R6, RZ ;  /* 0x000000062f067224 */ /* 0x000fca00078e02ff */
[----:B------:R-:W-:-:S07]  /*6900*/  VIMNMX R3, R3, R6, !PT ;  /* 0x0000000603037248 */ /* 0x000fce0007fe0100 */
.L_x_4686:
[----:B------:R-:W-:Y:S02]  /*6910*/  SHF.R.S32.HI R4, RZ, 0x1f, R3 ;  /* 0x0000001fff047819 */ /* 0x000fe40000011403 */
[----:B------:R-:W-:Y:S02]  /*6920*/  CS2R R150, SRZ ;  /* 0x0000000000967805 */ /* 0x000fe4000001ff00 */
[----:B------:R-:W-:Y:S02]  /*6930*/  PLOP3.LUT P0, PT, PT, PT, PT, 0x80, 0x0 ;  /* 0x000000000000781c */ /* 0x000fe40003f0f070 */
[----:B------:R-:W-:Y:S02]  /*6940*/  CS2R R148, SRZ ;  /* 0x0000000000947805 */ /* 0x000fe4000001ff00 */
[----:B------:R-:W-:Y:S01]  /*6950*/  LEA.HI R4, R4, R3, RZ, 0x6 ;  /* 0x0000000304047211 */ /* 0x000fe200078f30ff */
[----:B------:R-:W-:Y:S01]  /*6960*/  IMAD.MOV.U32 R3, RZ, RZ, RZ ;  /* 0x000000ffff037224 */ /* 0x000fe200078e00ff */
[----:B------:R-:W-:-:S02]  /*6970*/  MOV R0, RZ ;  /* 0x000000ff00007202 */ /* 0x000fc40000000f00 */
        /* <DEDUP_REMOVED lines=40> */
[----:B---3--:R-:W-:Y:S02]  /*6c00*/  CS2R R80, SRZ ;  /* 0x0000000000507805 */ /* 0x008fe4000001ff00 */
[----:B------:R-:W-:-:S02]  /*6c10*/  CS2R R78, SRZ ;  /* 0x00000000004e7805 */ /* 0x000fc4000001ff00 */
[----:B----4-:R-:W-:Y:S02]  /*6c20*/  CS2R R76, SRZ ;  /* 0x00000000004c7805 */ /* 0x010fe4000001ff00 */
[----:B------:R-:W-:Y:S02]  /*6c30*/  CS2R R74, SRZ ;  /* 0x00000000004a7805 */ /* 0x000fe4000001ff00 */
[----:B------:R-:W-:Y:S02]  /*6c40*/  CS2R R72, SRZ ;  /* 0x0000000000487805 */ /* 0x000fe4000001ff00 */
[----:B-1----:R-:W-:Y:S02]  /*6c50*/  CS2R R70, SRZ ;  /* 0x0000000000467805 */ /* 0x002fe4000001ff00 */
        /* <DEDUP_REMOVED lines=11> */
[----:B------:R-:W-:Y:S01]  /*6d10*/  IMAD.MOV.U32 R169, RZ, RZ, RZ ;  /* 0x000000ffffa97224 */ /* 0x000fe200078e00ff */
[----:B------:R-:W-:Y:S02]  /*6d20*/  CS2R R38, SRZ ;  /* 0x0000000000267805 */ /* 0x000fe4000001ff00 */
[----:B------:R-:W-:Y:S02]  /*6d30*/  CS2R R170, SRZ ;  /* 0x0000000000aa7805 */ /* 0x000fe4000001ff00 */
[----:B------:R-:W-:-:S02]  /*6d40*/  CS2R R34, SRZ ;  /* 0x0000000000227805 */ /* 0x000fc4000001ff00 */
[----:B------:R-:W-:Y:S01]  /*6d50*/  CS2R R172, SRZ ;  /* 0x0000000000ac7805 */ /* 0x000fe2000001ff00 */
[----:B------:R-:W-:Y:S01]  /*6d60*/  IMAD.MOV.U32 R31, RZ, RZ, RZ ;  /* 0x000000ffff1f7224 */ /* 0x000fe200078e00ff */
[----:B------:R-:W-:Y:S02]  /*6d70*/  CS2R R6, SRZ ;  /* 0x0000000000067805 */ /* 0x000fe4000001ff00 */
[----:B------:R-:W-:Y:S01]  /*6d80*/  CS2R R174, SRZ ;  /* 0x0000000000ae7805 */ /* 0x000fe2000001ff00 */
[----:B------:R-:W-:Y:S02]  /*6d90*/  IMAD.MOV.U32 R27, RZ, RZ, RZ ;  /* 0x000000ffff1b7224 */ /* 0x000fe400078e00ff */
[----:B------:R-:W-:Y:S01]  /*6da0*/  IMAD.MOV.U32 R5, RZ, RZ, RZ ;  /* 0x000000ffff057224 */ /* 0x000fe200078e00ff */
[----:B------:R-:W-:Y:S06]  /*6db0*/  @!P1 BRA `(.L_x_4670) ;  /* 0x000000c000789947 */ /* 0x000fec0003800000 */
[----:B------:R-:W0:Y:S01]  /*6dc0*/  SHFL.IDX PT, R0, R219, RZ, 0x1f ;  /* 0x00001fffdb007589 */ /* 0x000e2200000e0000 */
[----:B------:R-:W-:Y:S01]  /*6dd0*/  BSSY B6, `(.L_x_4690) ;  /* 0x000001c000067945 */ /* 0x000fe20003800000 */
[----:B0-----:R-:W-:-:S04]  /*6de0*/  LEA.HI R3, R0, R0, RZ, 0x1 ;  /* 0x0000000000037211 */ /* 0x001fc800078f08ff */
[----:B------:R-:W-:-:S04]  /*6df0*/  LOP3.LUT R3, R3, 0x1fffe, RZ, 0xc0, !PT ;  /* 0x0001fffe03037812 */ /* 0x000fc800078ec0ff */
[----:B------:R-:W-:Y:S01]  /*6e00*/  IADD3 R3, R0, -R3, RZ ;  /* 0x8000000300037210 */ /* 0x000fe20007ffe0ff */
[----:B------:R-:W-:-:S04]  /*6e10*/  VIADD R0, R2, 0x26800 ;  /* 0x0002680002007836 */ /* 0x000fc80000000000 */
[----:B------:R-:W-:Y:S01]  /*6e20*/  IMAD R3, R3, 0x8000, R2 ;  /* 0x0000800003037824 */ /* 0x000fe200078e0202 */
[----:B------:R-:W-:-:S03]  /*6e30*/  LOP3.LUT P0, RZ, R0, 0x3ff, RZ, 0xc0, !PT ;  /* 0x000003ff00ff7812 */ /* 0x000fc6000780c0ff */
        /* <DEDUP_REMOVED lines=21> */
.L_x_4691:
[----:B------:R-:W-:Y:S05]  /*6f90*/  BSYNC B6 ;  /* 0x0000000000067941 */ /* 0x000fea0003800000 */
.L_x_4690:
        /* <DEDUP_REMOVED lines=12> */
.L_x_4695:
[----:B-1----:R1:W2:Y:S02]  /*7060*/  SYNCS.PHASECHK.TRANS64.TRYWAIT P0, [R2+URZ+0x28c00], R3 ;  /* 0x028c0003020075a7 */ /* 0x0022a4000800017f */
[----:B--2---:R-:W-:Y:S05]  /*7070*/  @!P0 NANOSLEEP.SYNCS 0x989680 ;  /* 0x009896800000895d */ /* 0x004fea0003900000 */
[----:B------:R-:W2:Y:S02]  /*7080*/  @!P0 SYNCS.PHASECHK.TRANS64 P0, [R2+URZ+0x28c00], R3 ;  /* 0x028c0003020085a7 */ /* 0x000ea4000800007f */
[----:B--2---:R-:W-:Y:S05]  /*7090*/  @!P0 BRA `(.L_x_4695) ;  /* 0xfffffffc00f08947 */ /* 0x004fea000383ffff */
.L_x_4694:
[----:B------:R-:W-:Y:S05]  /*70a0*/  BSYNC B0 ;  /* 0x0000000000007941 */ /* 0x000fea0003800000 */
.L_x_4693:
[----:B------:R-:W-:Y:S05]  /*70b0*/  BRA `(.L_x_4696) ;  /* 0x0000002c004c7947 */ /* 0x000fea0003800000 */
.L_x_4692:
[----:B------:R-:W0:Y:S01]  /*70c0*/  LDC.64 R46, c[0x0][0x3d8] ;  /* 0x0000f600ff2e7b82 */ /* 0x000e220000000a00 */
[----:B------:R-:W-:Y:S01]  /*70d0*/  VIADD R0, R2, 0x20400 ;  /* 0x0002040002007836 */ /* 0x000fe20000000000 */
[----:B-----5:R-:W-:Y:S01]  /*70e0*/  SHF.R.S32.HI R3, RZ, 0x1f, R33 ;  /* 0x0000001fff037819 */ /* 0x020fe20000011421 */
[----:B------:R-:W-:Y:S01]  /*70f0*/  IMAD.SHL.U32 R24, R218, 0x4, RZ ;  /* 0x00000004da187824 */ /* 0x000fe200078e00ff */
[--C-:B------:R-:W-:Y:S01]  /*7100*/  SHF.R.S32.HI R5, RZ, 0x1f, R16.reuse ;  /* 0x0000001fff057819 */ /* 0x100fe20000011410 */
[----:B------:R-:W-:Y:S01]  /*7110*/  IMAD.MOV.U32 R4, RZ, RZ, R16 ;  /* 0x000000ffff047224 */ /* 0x000fe200078e0010 */
[----:B------:R-:W-:Y:S01]  /*7120*/  LOP3.LUT P0, RZ, R0, 0x3ff, RZ, 0xc0, !PT ;  /* 0x000003ff00ff7812 */ /* 0x000fe2000780c0ff */
[----:B------:R-:W-:Y:S01]  /*7130*/  BSSY B6, `(.L_x_4697) ;  /* 0x0000030000067945 */ /* 0x000fe20003800000 */
[----:B------:R-:W1:Y:S01]  /*7140*/  LDC.64 R44, c[0x0][0x3e8] ;  /* 0x0000fa00ff2c7b82 */ /* 0x000e620000000a00 */
[----:B------:R-:W-:Y:S01]  /*7150*/  SHF.R.S32.HI R25, RZ, 0x1f, R24 ;  /* 0x0000001fff197819 */ /* 0x000fe20000011418 */
[----:B0-----:R-:W-:-:S02]  /*7160*/  IMAD R8, R220, R46, RZ ;  /* 0x0000002edc087224 */ /* 0x001fc400078e02ff */
[-C--:B------:R-:W-:Y:S02]  /*7170*/  IMAD R0, R3, R46.reuse, RZ ;  /* 0x0000002e03007224 */ /* 0x080fe400078e02ff */
[----:B------:R-:W-:Y:S02]  /*7180*/  IMAD R48, R185, R47, R8 ;  /* 0x0000002fb9307224 */ /* 0x000fe400078e0208 */
[----:B------:R-:W-:-:S04]  /*7190*/  IMAD.WIDE.U32 R42, R33, R46, RZ ;  /* 0x0000002e212a7225 */ /* 0x000fc800078e00ff */
[-C--:B-1----:R-:W-:Y:S02]  /*71a0*/  IMAD R10, R220, R44.reuse, RZ ;  /* 0x0000002cdc0a7224 */ /* 0x082fe400078e02ff */
[-C--:B------:R-:W-:Y:S02]  /*71b0*/  IMAD R6, R3, R44.reuse, RZ ;  /* 0x0000002c03067224 */ /* 0x080fe400078e02ff */
[----:B------:R-:W-:Y:S02]  /*71c0*/  IMAD R50, R185, R45, R10 ;  /* 0x0000002db9327224 */ /* 0x000fe400078e020a */
[C---:B------:R-:W-:Y:S01]  /*71d0*/  IMAD R49, R33.reuse, R47, R0 ;  /* 0x0000002f21317224 */ /* 0x040fe200078e0200 */
[----:B------:R-:W-:Y:S01]  /*71e0*/  SHF.L.U64.HI R47, R46, 0x5, R47 ;  /* 0x000000052e2f7819 */ /* 0x000fe2000001022f */
[C---:B------:R-:W-:Y:S01]  /*71f0*/  IMAD R51, R33.reuse, R45, R6 ;  /* 0x0000002d21337224 */ /* 0x040fe200078e0206 */
[----:B------:R-:W-:Y:S01]  /*7200*/  SHF.L.U64.HI R45, R44, 0x5, R45 ;  /* 0x000000052c2d7819 */ /* 0x000fe2000001022d */
[----:B------:R-:W-:-:S04]  /*7210*/  IMAD.WIDE.U32 R40, R33, R44, RZ ;  /* 0x0000002c21287225 */ /* 0x000fc800078e00ff */
[----:B------:R-:W-:Y:S01]  /*7220*/  IMAD.WIDE.U32 R8, R185, R46, R4 ;  /* 0x0000002eb9087225 */ /* 0x000fe200078e0004 */
[----:B------:R-:W-:-:S03]  /*7230*/  IADD3 R51, R51, R41, RZ ;  /* 0x0000002933337210 */ /* 0x000fc60007ffe0ff */
[----:B------:R-:W-:Y:S01]  /*7240*/  IMAD.WIDE.U32 R10, R185, R44, R4 ;  /* 0x0000002cb90a7225 */ /* 0x000fe200078e0004 */
[----:B------:R-:W-:-:S03]  /*7250*/  IADD3 R27, P3, R8, R42, RZ ;  /* 0x0000002a081b7210 */ /* 0x000fc60007f7e0ff */
[----:B------:R-:W-:Y:S01]  /*7260*/  IMAD.WIDE.U32 R4, R185, R46, R24 ;  /* 0x0000002eb9047225 */ /* 0x000fe200078e0018 */
[----:B------:R-:W-:-:S03]  /*7270*/  IADD3 R29, P4, R10, R40, RZ ;  /* 0x000000280a1d7210 */ /* 0x000fc60007f9e0ff */
[----:B------:R-:W-:Y:S01]  /*7280*/  IMAD.WIDE.U32 R6, R185, R44, R24 ;  /* 0x0000002cb9067225 */ /* 0x000fe200078e0018 */
[----:B------:R-:W-:Y:S02]  /*7290*/  IADD3 R53, P1, R4, R42, RZ ;  /* 0x0000002a04357210 */ /* 0x000fe40007f3e0ff */
[----:B------:R-:W-:Y:S01]  /*72a0*/  IADD3.X R28, R51, R50, R11, P4, !PT ;  /* 0x00000032331c7210 */ /* 0x000fe200027fe40b */
[----:B------:R-:W-:Y:S01]  /*72b0*/  IMAD.IADD R49, R49, 0x1, R43 ;  /* 0x0000000131317824 */ /* 0x000fe200078e022b */
[----:B------:R-:W-:Y:S01]  /*72c0*/  IADD3 R55, P2, R6, R40, RZ ;  /* 0x0000002806377210 */ /* 0x000fe20007f5e0ff */
[----:B------:R-:W-:Y:S02]  /*72d0*/  IMAD.SHL.U32 R46, R46, 0x20, RZ ;  /* 0x000000202e2e7824 */ /* 0x000fe400078e00ff */
[----:B------:R-:W-:Y:S01]  /*72e0*/  IMAD.SHL.U32 R44, R44, 0x20, RZ ;  /* 0x000000202c2c7824 */ /* 0x000fe200078e00ff */
[C---:B------:R-:W-:Y:S02]  /*72f0*/  IADD3.X R26, R49.reuse, R48, R9, P3, !PT ;  /* 0x00000030311a7210 */ /* 0x040fe40001ffe409 */
[----:B------:R-:W-:-:S02]  /*7300*/  IADD3.X R48, R49, R5, R48, P1, !PT ;  /* 0x0000000531307210 */ /* 0x000fc40000ffe430 */
        /* <DEDUP_REMOVED lines=18> */
.L_x_4698:
[----:B------:R-:W-:Y:S05]  /*7430*/  BSYNC B6 ;  /* 0x0000000000067941 */ /* 0x000fea0003800000 */
.L_x_4697:
        /* <DEDUP_REMOVED lines=11> */
[----:B------:R-:W-:-:S03]  /*74f0*/  IMAD.WIDE.U32 R10, R189, R4, RZ ;  /* 0x00000004bd0a7225 */ /* 0x000fc600078e00ff */
[----:B------:R-:W-:Y:S01]  /*7500*/  IADD3 R9, R9, R3, RZ ;  /* 0x0000000309097210 */ /* 0x000fe20007ffe0ff */
[C---:B------:R-:W-:Y:S02]  /*7510*/  IMAD R13, R189.reuse, R5, R12 ;  /* 0x00000005bd0d7224 */ /* 0x040fe400078e020c */
[----:B------:R-:W-:Y:S01]  /*7520*/  IMAD R0, R189, -0x40, R186 ;  /* 0xffffffc0bd007824 */ /* 0x000fe200078e02ba */
[----:B------:R-:W-:Y:S01]  /*7530*/  SHF.L.U64.HI R57, R8, 0x6, R9 ;  /* 0x0000000608397819 */ /* 0x000fe20000010209 */
[----:B------:R-:W-:Y:S02]  /*7540*/  IMAD.IADD R3, R11, 0x1, R13 ;  /* 0x000000010b037824 */ /* 0x000fe400078e020d */
[----:B------:R-:W-:Y:S01]  /*7550*/  IMAD.SHL.U32 R54, R10, 0x40, RZ ;  /* 0x000000400a367824 */ /* 0x000fe200078e00ff */
[----:B------:R-:W-:Y:S02]  /*7560*/  VIMNMX R8, R0, 0x40, PT ;  /* 0x0000004000087848 */ /* 0x000fe40003fe0100 */
[----:B------:R-:W-:Y:S01]  /*7570*/  SHF.L.U64.HI R59, R10, 0x6, R3 ;  /* 0x000000060a3b7819 */ /* 0x000fe20000010203 */
[----:B------:R-:W-:Y:S06]  /*7580*/  @!P0 BRA `(.L_x_4700) ;  /* 0x0000001400488947 */ /* 0x000fec0003800000 */
[----:B------:R-:W0:Y:S01]  /*7590*/  LDC R0, c[0x0][0x428] ;  /* 0x00010a00ff007b82 */ /* 0x000e220000000800 */
[----:B------:R-:W-:Y:S01]  /*75a0*/  IMAD R3, R189, 0x40, R185 ;  /* 0x00000040bd037824 */ /* 0x000fe200078e02b9 */
[-C--:B------:R-:W-:Y:S01]  /*75b0*/  ISETP.GE.AND P0, PT, R185, R8.reuse, PT ;  /* 0x00000008b900720c */ /* 0x080fe20003f06270 */
[----:B------:R-:W-:Y:S01]  /*75c0*/  BSSY B1, `(.L_x_4701) ;  /* 0x000002c000017945 */ /* 0x000fe20003800000 */
[----:B------:R-:W-:Y:S01]  /*75d0*/  ISETP.GE.AND P1, PT, R227, R8, PT ;  /* 0x00000008e300720c */ /* 0x000fe20003f26270 */
[----:B------:R-:W-:Y:S01]  /*75e0*/  IMAD R3, R218, 0x20, R3 ;  /* 0x00000020da037824 */ /* 0x000fe200078e0203 */
[----:B------:R-:W-:Y:S01]  /*75f0*/  MOV R10, R42 ;  /* 0x0000002a000a7202 */ /* 0x000fe20000000f00 */
        /* <DEDUP_REMOVED lines=10> */
[----:B0-----:R-:W-:-:S13]  /*76a0*/  ISETP.NE.AND P2, PT, R0, 0x1, PT ;  /* 0x000000010000780c */ /* 0x001fda0003f45270 */
[----:B------:R-:W0:Y:S08]  /*76b0*/  @P2 LDC R0, c[0x0][0x42c] ;  /* 0x00010b00ff002b82 */ /* 0x000e300000000800 */
[----:B------:R-:W1:Y:S01]  /*76c0*/  @P2 LDC R9, c[0x0][0x430] ;  /* 0x00010c00ff092b82 */ /* 0x000e620000000800 */
[----:B0-----:R-:W-:-:S05]  /*76d0*/  @P2 IMAD.HI.U32 R0, R3, R0, RZ ;  /* 0x0000000003002227 */ /* 0x001fca00078e00ff */
[----:B-1----:R-:W-:Y:S02]  /*76e0*/  @P2 SHF.R.U32.HI R3, RZ, R9, R0 ;  /* 0x00000009ff032219 */ /* 0x002fe40000011600 */
[----:B------:R-:W-:Y:S02]  /*76f0*/  CS2R R8, SRZ ;  /* 0x0000000000087805 */ /* 0x000fe4000001ff00 */
[----:B------:R-:W-:Y:S01]  /*7700*/  SHF.R.S32.HI R41, RZ, 0x1f, R3 ;  /* 0x0000001fff297819 */ /* 0x000fe20000011403 */
[----:B------:R-:W-:Y:S06]  /*7710*/  @P0 BRA `(.L_x_4702) ;  /* 0x0000000000580947 */ /* 0x000fec0003800000 */
[----:B------:R-:W-:Y:S01]  /*7720*/  VIADD R14, R24, 0x10 ;  /* 0x00000010180e7836 */ /* 0x000fe20000000000 */
[----:B------:R-:W-:Y:S01]  /*7730*/  IADD3 R15, P4, R52, R53, RZ ;  /* 0x00000035340f7210 */ /* 0x000fe20007f9e0ff */
[----:B------:R-:W-:Y:S01]  /*7740*/  ULDC UR4, c[0x0][0x3d4] ;  /* 0x0000f50000047ab9 */ /* 0x000fe20000000800 */
[----:B------:R-:W-:Y:S01]  /*7750*/  IADD3 R0, P5, R54, R55, RZ ;  /* 0x0000003736007210 */ /* 0x000fe20007fbe0ff */
[----:B------:R-:W-:Y:S01]  /*7760*/  ULDC.64 UR6, c[0x0][0x3c8] ;  /* 0x0000f20000067ab9 */ /* 0x000fe20000000a00 */
[----:B------:R-:W-:Y:S01]  /*7770*/  ISETP.GE.AND P2, PT, R14, UR4, PT ;  /* 0x000000040e007c0c */ /* 0x000fe2000bf46270 */
[----:B------:R-:W-:Y:S01]  /*7780*/  ULDC.64 UR8, c[0x0][0x3e0] ;  /* 0x0000f80000087ab9 */ /* 0x000fe20000000a00 */
[----:B------:R-:W-:Y:S01]  /*7790*/  ISETP.GE.AND P3, PT, R24, UR4, PT ;  /* 0x0000000418007c0c */ /* 0x000fe2000bf66270 */
[----:B------:R-:W-:Y:S01]  /*77a0*/  IMAD.X R30, R57, 0x1, R48, P4 ;  /* 0x00000001391e7824 */ /* 0x000fe200020e0630 */
[----:B------:R-:W-:Y:S02]  /*77b0*/  IADD3.X R31, R59, R50, RZ, P5, !PT ;  /* 0x000000323b1f7210 */ /* 0x000fe40002ffe4ff */
[----:B------:R-:W-:-:S02]  /*77c0*/  CS2R R36, SRZ ;  /* 0x0000000000247805 */ /* 0x000fc4000001ff00 */
[C---:B------:R-:W-:Y:S02]  /*77d0*/  LEA R14, P4, R15.reuse, UR6, 0x1 ;  /* 0x000000060f0e7c11 */ /* 0x040fe4000f8808ff */
[----:B------:R-:W-:Y:S02]  /*77e0*/  CS2R R32, SRZ ;  /* 0x0000000000207805 */ /* 0x000fe4000001ff00 */
[C---:B------:R-:W-:Y:S02]  /*77f0*/  LEA R38, P5, R0.reuse, UR8, 0x1 ;  /* 0x0000000800267c11 */ /* 0x040fe4000f8a08ff */
[----:B------:R-:W-:Y:S02]  /*7800*/  CS2R R34, SRZ ;  /* 0x0000000000227805 */ /* 0x000fe4000001ff00 */
[----:B------:R-:W-:Y:S02]  /*7810*/  LEA.HI.X R15, R15, UR7, R30, 0x1, P4 ;  /* 0x000000070f0f7c11 */ /* 0x000fe4000a0f0c1e */
[----:B------:R-:W-:-:S02]  /*7820*/  LEA.HI.X R39, R0, UR9, R31, 0x1, P5 ;  /* 0x0000000900277c11 */ /* 0x000fc4000a8f0c1f */
[----:B------:R-:W-:Y:S01]  /*7830*/  CS2R R30, SRZ ;  /* 0x00000000001e7805 */ /* 0x000fe2000001ff00 */
[----:B------:R0:W5:Y:S04]  /*7840*/  @!P3 LDG.E.64 R36, desc[UR42][R14.64] ;  /* 0x0000002a0e24b981 */ /* 0x000168000c1e1b00 */
[----:B------:R0:W5:Y:S04]  /*7850*/  @!P2 LDG.E.64 R32, desc[UR42][R14.64+0x20] ;  /* 0x0000202a0e20a981 */ /* 0x000168000c1e1b00 */
[----:B------:R0:W5:Y:S04]  /*7860*/  @!P3 LDG.E.64 R34, desc[UR42][R38.64] ;  /* 0x0000002a2622b981 */ /* 0x000168000c1e1b00 */
[----:B------:R0:W5:Y:S02]  /*7870*/  @!P2 LDG.E.64 R30, desc[UR42][R38.64+0x20] ;  /* 0x0000202a261ea981 */ /* 0x000164000c1e1b00 */
.L_x_4702:
[----:B------:R-:W-:Y:S05]  /*7880*/  BSYNC B1 ;  /* 0x0000000000017941 */ /* 0x000fea0003800000 */
.L_x_4701:
[----:B------:R-:W-:Y:S04]  /*7890*/  BSSY B1, `(.L_x_4703) ;  /* 0x0000018000017945 */ /* 0x000fe80003800000 */
[----:B------:R-:W-:Y:S05]  /*78a0*/  @P1 BRA `(.L_x_4704) ;  /* 0x0000000000581947 */ /* 0x000fea0003800000 */
[----:B------:R-:W-:Y:S01]  /*78b0*/  IADD3 R0, P4, P5, R55, R44, R54 ;  /* 0x0000002c37007210 */ /* 0x000fe20007d9e036 */
[----:B0-----:R-:W-:Y:S01]  /*78c0*/  VIADD R14, R24, 0x10 ;  /* 0x00000010180e7836 */ /* 0x001fe20000000000 */
[----:B------:R-:W-:Y:S01]  /*78d0*/  IADD3 R8, P2, P3, R53, R46, R52 ;  /* 0x0000002e35087210 */ /* 0x000fe20007b5e034 */
[----:B------:R-:W-:Y:S01]  /*78e0*/  ULDC UR4, c[0x0][0x3d4] ;  /* 0x0000f50000047ab9 */ /* 0x000fe20000000800 */
[----:B------:R-:W-:Y:S01]  /*78f0*/  IADD3.X R9, R50, R45, R59, P4, P5 ;  /* 0x0000002d32097210 */ /* 0x000fe200027ea43b */
[----:B------:R-:W-:Y:S01]  /*7900*/  ULDC.64 UR6, c[0x0][0x3c8] ;  /* 0x0000f20000067ab9 */ /* 0x000fe20000000a00 */
[----:B------:R-:W-:Y:S02]  /*7910*/  ISETP.GE.AND P5, PT, R14, UR4, PT ;  /* 0x000000040e007c0c */ /* 0x000fe4000bfa6270 */
[----:B------:R-:W-:Y:S02]  /*7920*/  CS2R R26, SRZ ;  /* 0x00000000001a7805 */ /* 0x000fe4000001ff00 */
[----:B------:R-:W-:Y:S01]  /*7930*/  ISETP.GE.AND P4, PT, R24, UR4, PT ;  /* 0x0000000418007c0c */ /* 0x000fe2000bf86270 */
[----:B------:R-:W-:Y:S01]  /*7940*/  ULDC.64 UR4, c[0x0][0x3e0] ;  /* 0x0000f80000047ab9 */ /* 0x000fe20000000a00 */
[----:B------:R-:W-:-:S02]  /*7950*/  IADD3.X R15, R48, R47, R57, P2, P3 ;  /* 0x0000002f300f7210 */ /* 0x000fc400017e6439 */
[----:B------:R-:W-:Y:S02]  /*7960*/  CS2R R28, SRZ ;  /* 0x00000000001c7805 */ /* 0x000fe4000001ff00 */
[----:B------:R-:W-:Y:S02]  /*7970*/  LEA R14, P2, R8, UR6, 0x1 ;  /* 0x00000006080e7c11 */ /* 0x000fe4000f8408ff */
[----:B------:R-:W-:Y:S02]  /*7980*/  CS2R R20, SRZ ;  /* 0x0000000000147805 */ /* 0x000fe4000001ff00 */
[----:B------:R-:W-:Y:S02]  /*7990*/  LEA R38, P3, R0, UR4, 0x1 ;  /* 0x0000000400267c11 */ /* 0x000fe4000f8608ff */
[----:B------:R-:W-:Y:S02]  /*79a0*/  LEA.HI.X R15, R8, UR7, R15, 0x1, P2 ;  /* 0x00000007080f7c11 */ /* 0x000fe400090f0c0f */
[----:B------:R-:W-:-:S02]  /*79b0*/  LEA.HI.X R39, R0, UR5, R9, 0x1, P3 ;  /* 0x0000000500277c11 */ /* 0x000fc400098f0c09 */
[----:B------:R-:W-:Y:S01]  /*79c0*/  CS2R R8, SRZ ;  /* 0x0000000000087805 */ /* 0x000fe2000001ff00 */
[----:B------:R1:W5:Y:S05]  /*79d0*/  @!P4 LDG.E.64 R26, desc[UR42][R14.64] ;  /* 0x0000002a0e1ac981 */ /* 0x00036a000c1e1b00 */
[----:B------:R1:W5:Y:S04]  /*79e0*/  @!P5 LDG.E.64 R8, desc[UR42][R14.64+0x20] ;  /* 0x0000202a0e08d981 */ /* 0x000368000c1e1b00 */
[----:B------:R1:W5:Y:S04]  /*79f0*/  @!P4 LDG.E.64 R28, desc[UR42][R38.64] ;  /* 0x0000002a261cc981 */ /* 0x000368000c1e1b00 */
[----:B------:R1:W5:Y:S02]  /*7a00*/  @!P5 LDG.E.64 R20, desc[UR42][R38.64+0x20] ;  /* 0x0000202a2614d981 */ /* 0x000364000c1e1b00 */
.L_x_4704:
[----:B------:R-:W-:Y:S05]  /*7a10*/  BSYNC B1 ;  /* 0x0000000000017941 */ /* 0x000fea0003800000 */
.L_x_4703:
[C---:B------:R-:W-:Y:S01]  /*7a20*/  IMAD.WIDE.U32 R10, R3.reuse, R6, R10 ;  /* 0x00000006030a7225 */ /* 0x040fe200078e000a */
[----:B------:R-:W-:Y:S01]  /*7a30*/  LEA.HI R0, R216, R216, RZ, 0x1 ;  /* 0x000000d8d8007211 */ /* 0x000fe200078f08ff */
[----:B------:R-:W-:Y:S01]  /*7a40*/  ULDC.64 UR4, c[0x0][0x3c8] ;  /* 0x0000f20000047ab9 */ /* 0x000fe20000000a00 */
[----:B------:R-:W-:Y:S01]  /*7a50*/  ULDC.64 UR6, c[0x0][0x3e0] ;  /* 0x0000f80000067ab9 */ /* 0x000fe20000000a00 */
[----:B------:R-:W-:Y:S01]  /*7a60*/  IMAD.WIDE.U32 R12, R3, R4, R12 ;  /* 0x00000004030c7225 */ /* 0x000fe200078e000c */
[----:B01----:R-:W-:-:S03]  /*7a70*/  LOP3.LUT R15, R0, 0xfffffffe, RZ, 0xc0, !PT ;  /* 0xfffffffe000f7812 */ /* 0x003fc600078ec0ff */
[C---:B------:R-:W-:Y:S01]  /*7a80*/  IMAD R6, R41.reuse, R6, RZ ;  /* 0x0000000629067224 */ /* 0x040fe200078e02ff */
[----:B------:R-:W-:Y:S01]  /*7a90*/  LEA R0, P3, R12, UR6, 0x1 ;  /* 0x000000060c007c11 */ /* 0x000fe2000f8608ff */
[----:B------:R-:W-:Y:S02]  /*7aa0*/  IMAD R4, R41, R4, RZ ;  /* 0x0000000429047224 */ /* 0x000fe400078e02ff */
[----:B------:R-:W-:Y:S02]  /*7ab0*/  IMAD.SHL.U32 R14, R193, 0x40, RZ ;  /* 0x00000040c10e7824 */ /* 0x000fe400078e00ff */
[C---:B------:R-:W-:Y:S02]  /*7ac0*/  IMAD R7, R3.reuse, R7, R6 ;  /* 0x0000000703077224 */ /* 0x040fe400078e0206 */
[----:B------:R-:W-:Y:S01]  /*7ad0*/  IMAD R3, R3, R5, R4 ;  /* 0x0000000503037224 */ /* 0x000fe200078e0204 */
[----:B------:R-:W-:Y:S01]  /*7ae0*/  LOP3.LUT R39, R14, 0x1c0, RZ, 0xc0, !PT ;  /* 0x000001c00e277812 */ /* 0x000fe200078ec0ff */
[----:B------:R-:W-:Y:S01]  /*7af0*/  IMAD.IADD R5, R11, 0x1, R7 ;  /* 0x000000010b057824 */ /* 0x000fe200078e0207 */
[----:B------:R-:W-:Y:S01]  /*7b00*/  LEA R4, P2, R10, UR4, 0x1 ;  /* 0x000000040a047c11 */ /* 0x000fe2000f8408ff */
[----:B------:R-:W-:Y:S01]  /*7b10*/  IMAD.IADD R3, R13, 0x1, R3 ;  /* 0x000000010d037824 */ /* 0x000fe200078e0203 */
[----:B------:R-:W-:Y:S01]  /*7b20*/  LOP3.LUT R6, R39, 0x18, R16, 0xf8, !PT ;  /* 0x0000001827067812 */ /* 0x000fe200078ef810 */
[----:B------:R-:W-:Y:S01]  /*7b30*/  IMAD.IADD R7, R216, 0x1, -R15 ;  /* 0x00000001d8077824 */ /* 0x000fe200078e0a0f */
[----:B------:R-:W-:Y:S01]  /*7b40*/  UMOV UR4, 0xffffffff ;  /* 0xffffffff00047882 */ /* 0x000fe20000000000 */
[----:B------:R-:W-:-:S02]  /*7b50*/  SHF.R.U32.HI R39, RZ, 0x3, R39 ;  /* 0x00000003ff277819 */ /* 0x000fc40000011627 */
[----:B------:R-:W-:Y:S02]  /*7b60*/  LEA.HI.X R5, R10, UR5, R5, 0x1, P2 ;  /* 0x000000050a057c11 */ /* 0x000fe400090f0c05 */
[----:B------:R-:W-:Y:S02]  /*7b70*/  LEA.HI.X R3, R12, UR7, R3, 0x1, P3 ;  /* 0x000000070c037c11 */ /* 0x000fe400098f0c03 */
[----:B------:R-:W-:Y:S02]  /*7b80*/  LOP3.LUT R39, R6, R39, RZ, 0x3c, !PT ;  /* 0x0000002706277212 */ /* 0x000fe400078e3cff */
[----:B------:R-:W-:Y:S01]  /*7b90*/  SHF.L.U32 R7, R7, 0x1f, RZ ;  /* 0x0000001f07077819 */ /* 0x000fe200000006ff */
[----:B------:R-:W-:Y:S06]  /*7ba0*/  BRA.DIV UR4, `(.L_x_4705) ;  /* 0x0000014604647947 */ /* 0x000fec000b800000 */
.L_x_4954:
[----:B------:R-:W-:-:S03]  /*7bb0*/  UMOV UR4, 0xffffffff ;  /* 0xffffffff00047882 */ /* 0x000fc60000000000 */
[----:B------:R-:W-:Y:S05]  /*7bc0*/  BRA.DIV UR4, `(.L_x_4706) ;  /* 0x0000014604847947 */ /* 0x000fea000b800000 */
.L_x_4957:
[----:B------:R-:W-:-:S03]  /*7bd0*/  UMOV UR4, 0xffffffff ;  /* 0xffffffff00047882 */ /* 0x000fc60000000000 */
[----:B------:R-:W-:Y:S05]  /*7be0*/  BRA.DIV UR4, `(.L_x_4707) ;  /* 0x0000014604a47947 */ /* 0x000fea000b800000 */
.L_x_4960:
[----:B------:R-:W-:-:S03]  /*7bf0*/  UMOV UR4, 0xffffffff ;  /* 0xffffffff00047882 */ /* 0x000fc60000000000 */
[----:B------:R-:W-:Y:S05]  /*7c00*/  BRA.DIV UR4, `(.L_x_4708) ;  /* 0x0000014604c47947 */ /* 0x000fea000b800000 */
.L_x_4963:
[----:B------:R-:W-:-:S03]  /*7c10*/  UMOV UR4, 0xffffffff ;  /* 0xffffffff00047882 */ /* 0x000fc60000000000 */
[----:B------:R-:W-:Y:S05]  /*7c20*/  BRA.DIV UR4, `(.L_x_4709) ;  /* 0x0000014604e47947 */ /* 0x000fea000b800000 */
.L_x_4966:
[----:B------:R-:W-:-:S03]  /*7c30*/  UMOV UR4, 0xffffffff ;  /* 0xffffffff00047882 */ /* 0x000fc60000000000 */
[----:B------:R-:W-:Y:S05]  /*7c40*/  BRA.DIV UR4, `(.L_x_4710) ;  /* 0x0000014a04047947 */ /* 0x000fea000b800000 */
.L_x_4969:
[----:B------:R-:W-:-:S03]  /*7c50*/  UMOV UR4, 0xffffffff ;  /* 0xffffffff00047882 */ /* 0x000fc60000000000 */
[----:B------:R-:W-:Y:S05]  /*7c60*/  BRA.DIV UR4, `(.L_x_4711) ;  /* 0x0000014a04247947 */ /* 0x000fea000b800000 */
.L_x_4972:
[----:B------:R-:W-:-:S03]  /*7c70*/  UMOV UR4, 0xffffffff ;  /* 0xffffffff00047882 */ /* 0x000fc60000000000 */
[----:B------:R-:W-:Y:S05]  /*7c80*/  BRA.DIV UR4, `(.L_x_4712) ;  /* 0x0000014a04447947 */ /* 0x000fea000b800000 */
.L_x_4975:
[----:B------:R-:W0:Y:S01]  /*7c90*/  SYNCS.PHASECHK.TRANS64.TRYWAIT P2, [R2+URZ+0x28c00], R7 ;  /* 0x028c0007020075a7 */ /* 0x000e22000804017f */
[----:B-----5:R-:W-:Y:S01]  /*7ca0*/  IMAD.MOV.U32 R3, RZ, RZ, R33 ;  /* 0x000000ffff037224 */ /* 0x020fe200078e0021 */
[----:B------:R-:W-:Y:S01]  /*7cb0*/  MOV R0, R32 ;  /* 0x0000002000007202 */ /* 0x000fe20000000f00 */
[----:B------:R-:W-:Y:S01]  /*7cc0*/  IMAD.MOV.U32 R5, RZ, RZ, R37 ;  /* 0x000000ffff057224 */ /* 0x000fe200078e0025 */
[----:B------:R-:W-:Y:S01]  /*7cd0*/  LOP3.LUT P3, RZ, R193, 0x4, RZ, 0xc0, !PT ;  /* 0x00000004c1ff7812 */ /* 0x000fe2000786c0ff */
[----:B------:R-:W-:Y:S01]  /*7ce0*/  IMAD.MOV.U32 R4, RZ, RZ, R36 ;  /* 0x000000ffff047224 */ /* 0x000fe200078e0024 */
[----:B------:R-:W-:Y:S01]  /*7cf0*/  PRMT R42, R0, 0x5410, R3 ;  /* 0x00005410002a7816 */ /* 0x000fe20000000003 */
[----:B------:R-:W-:Y:S01]  /*7d00*/  IMAD R3, R200, 0x200, R39 ;  /* 0x00000200c8037824 */ /* 0x000fe200078e0227 */
[----:B------:R-:W-:Y:S01]  /*7d10*/  PRMT R43, R5, 0x7610, R43 ;  /* 0x00007610052b7816 */ /* 0x000fe2000000002b */
[----:B------:R-:W-:Y:S01]  /*7d20*/  IMAD.MOV.U32 R5, RZ, RZ, R34 ;  /* 0x000000ffff057224 */ /* 0x000fe200078e0022 */
[----:B------:R-:W-:Y:S01]  /*7d30*/  PRMT R14, R4, 0x7610, R14 ;  /* 0x00007610040e7816 */ /* 0x000fe2000000000e */
[----:B------:R-:W-:Y:S01]  /*7d40*/  IMAD R3, R3, 0x2, R2 ;  /* 0x0000000203037824 */ /* 0x000fe200078e0202 */
[----:B------:R-:W-:Y:S01]  /*7d50*/  MOV R4, R31 ;  /* 0x0000001f00047202 */ /* 0x000fe20000000f00 */
[----:B------:R-:W-:Y:S01]  /*7d60*/  IMAD.MOV.U32 R0, RZ, RZ, R30 ;  /* 0x000000ffff007224 */ /* 0x000fe200078e001e */
[----:B------:R-:W-:Y:S01]  /*7d70*/  PRMT R10, R5, 0x7610, R10 ;  /* 0x00007610050a7816 */ /* 0x000fe2000000000a */
[----:B------:R-:W-:Y:S01]  /*7d80*/  IMAD.MOV.U32 R5, RZ, RZ, R35 ;  /* 0x000000ffff057224 */ /* 0x000fe200078e0023 */
[----:B------:R-:W-:Y:S01]  /*7d90*/  PRMT R44, R4, 0x7610, R44 ;  /* 0x00007610042c7816 */ /* 0x000fe2000000002c */
[----:B------:R-:W-:Y:S01]  /*7da0*/  VIADD R4, R3, 0x20400 ;  /* 0x0002040003047836 */ /* 0x000fe20000000000 */
[----:B------:R-:W-:Y:S01]  /*7db0*/  MOV R6, R8 ;  /* 0x0000000800067202 */ /* 0x000fe20000000f00 */
[----:B------:R-:W-:Y:S01]  /*7dc0*/  IMAD.MOV.U32 R11, RZ, RZ, R9 ;  /* 0x000000ffff0b7224 */ /* 0x000fe200078e0009 */
[----:B------:R-:W-:Y:S01]  /*7dd0*/  PRMT R43, R43, 0x5410, R0 ;  /* 0x000054102b2b7816 */ /* 0x000fe20000000000 */
[----:B------:R-:W-:Y:S01]  /*7de0*/  VIADD R0, R3, 0x20440 ;  /* 0x0002044003007836 */ /* 0x000fe20000000000 */
[----:B------:R-:W-:Y:S01]  /*7df0*/  PRMT R44, R44, 0x5410, R5 ;  /* 0x000054102c2c7816 */ /* 0x000fe20000000005 */
[----:B------:R-:W-:Y:S01]  /*7e00*/  @P3 VIADD R0, R4, 0xffffffc0 ;  /* 0xffffffc004003836 */ /* 0x000fe20000000000 */
[----:B------:R-:W-:Y:S01]  /*7e10*/  PRMT R45, R6, 0x5410, R11 ;  /* 0x00005410062d7816 */ /* 0x000fe2000000000b */
[----:B------:R-:W-:Y:S01]  /*7e20*/  IMAD.MOV.U32 R4, RZ, RZ, R26 ;  /* 0x000000ffff047224 */ /* 0x000fe200078e001a */
[----:B------:R-:W-:Y:S01]  /*7e30*/  MOV R11, R21 ;  /* 0x00000015000b7202 */ /* 0x000fe20000000f00 */
[----:B------:R-:W-:Y:S01]  /*7e40*/  IMAD.MOV.U32 R5, RZ, RZ, R27 ;  /* 0x000000ffff057224 */ /* 0x000fe200078e001b */
[----:B------:R-:W-:Y:S01]  /*7e50*/  BSSY B1, `(.L_x_4713) ;  /* 0x0000007000017945 */ /* 0x000fe20003800000 */
[----:B------:R-:W-:-:S03]  /*7e60*/  IMAD.MOV.U32 R6, RZ, RZ, R20 ;  /* 0x000000ffff067224 */ /* 0x000fc600078e0014 */
[----:B------:R-:W-:Y:S01]  /*7e70*/  PRMT R46, R4, 0x5410, R5 ;  /* 0x00005410042e7816 */ /* 0x000fe20000000005 */
[----:B------:R-:W-:Y:S01]  /*7e80*/  IMAD.MOV.U32 R4, RZ, RZ, R28 ;  /* 0x000000ffff047224 */ /* 0x000fe200078e001c */
[----:B------:R-:W-:Y:S01]  /*7e90*/  PRMT R47, R6, 0x5410, R11 ;  /* 0x00005410062f7816 */ /* 0x000fe2000000000b */
[----:B------:R-:W-:Y:S01]  /*7ea0*/  IMAD.MOV.U32 R5, RZ, RZ, R29 ;  /* 0x000000ffff057224 */ /* 0x000fe200078e001d */
[----:B0-----:R-:W-:Y:S06]  /*7eb0*/  @!P2 BRA `(.L_x_4714) ;  /* 0x0000014400e0a947 */ /* 0x001fec0003800000 */
.L_x_4976:
[----:B------:R-:W-:Y:S05]  /*7ec0*/  BSYNC B1 ;  /* 0x0000000000017941 */ /* 0x000fea0003800000 */
.L_x_4713:
        /* <DEDUP_REMOVED lines=9> */
[----:B0-----:R-:W0:Y:S01]  /*7f60*/  LDS.128 R4, [R3+0x20400] ;  /* 0x0204000003047984 */ /* 0x001e220000000c00 */
[----:B------:R-:W-:Y:S01]  /*7f70*/  SHF.R.U32.HI R15, RZ, 0x10, R37 ;  /* 0x00000010ff0f7819 */ /* 0x000fe20000011625 */
[----:B------:R-:W-:Y:S01]  /*7f80*/  HADD2.F32 R14, -RZ, R14.H0_H0 ;  /* 0x2000000eff0e7230 */ /* 0x000fe20000004100 */
[--C-:B------:R-:W-:Y:S01]  /*7f90*/  SHF.R.U64 R39, R34, 0x10, R35.reuse ;  /* 0x0000001022277819 */ /* 0x100fe20000001223 */
[----:B------:R-:W-:Y:S01]  /*7fa0*/  HADD2.F32 R34, -RZ, R10.H0_H0 ;  /* 0x2000000aff227230 */ /* 0x000fe20000004100 */
[----:B------:R-:W-:Y:S01]  /*7fb0*/  SHF.R.U32.HI R35, RZ, 0x10, R35 ;  /* 0x00000010ff237819 */ /* 0x000fe20000011623 */
[----:B------:R-:W-:Y:S01]  /*7fc0*/  HADD2.F32 R15, -RZ, R15.H0_H0 ;  /* 0x2000000fff0f7230 */ /* 0x000fe20000004100 */
[----:B------:R-:W-:-:S03]  /*7fd0*/  SHF.R.U64 R41, R36, 0x10, R37 ;  /* 0x0000001024297819 */ /* 0x000fc60000001225 */
[----:B------:R-:W-:Y:S02]  /*7fe0*/  HADD2.F32 R35, -RZ, R35.H0_H0 ;  /* 0x20000023ff237230 */ /* 0x000fe40000004100 */
[--C-:B0-----:R-:W-:Y:S02]  /*7ff0*/  HADD2.F32 R12, -RZ, R7.reuse.H0_H0 ;  /* 0x20000007ff0c7230 */ /* 0x101fe40000004100 */
[----:B------:R-:W-:Y:S02]  /*8000*/  HADD2.F32 R13, -RZ, R7.H1_H1 ;  /* 0x30000007ff0d7230 */ /* 0x000fe40000004100 */
[--C-:B------:R-:W-:Y:S02]  /*8010*/  HADD2.F32 R7, -RZ, R4.reuse.H0_H0 ;  /* 0x20000004ff077230 */ /* 0x100fe40000004100 */
[----:B------:R-:W-:Y:S02]  /*8020*/  HADD2.F32 R4, -RZ, R4.H1_H1 ;  /* 0x30000004ff047230 */ /* 0x000fe40000004100 */
[C---:B------:R-:W-:Y:S01]  /*8030*/  FMUL.FTZ R38, R13.reuse, R15 ;  /* 0x0000000f0d267220 */ /* 0x040fe20000410000 */
[----:B------:R-:W-:Y:S01]  /*8040*/  FMUL.FTZ R37, R13, R35 ;  /* 0x000000230d257220 */ /* 0x000fe20000410000 */
[----:B------:R-:W-:-:S02]  /*8050*/  HADD2.F32 R10, -RZ, R6.H0_H0 ;  /* 0x20000006ff0a7230 */ /* 0x000fc40000004100 */
[----:B------:R-:W-:Y:S01]  /*8060*/  FMUL.FTZ R36, R4, R34 ;  /* 0x0000002204247220 */ /* 0x000fe20000410000 */
[----:B------:R-:W-:Y:S01]  /*8070*/  FFMA.FTZ R40, R12, R35, R38 ;  /* 0x000000230c287223 */ /* 0x000fe20000010026 */
[----:B------:R-:W-:Y:S02]  /*8080*/  HADD2.F32 R11, -RZ, R6.H1_H1 ;  /* 0x30000006ff0b7230 */ /* 0x000fe40000004100 */
[-C--:B------:R-:W-:Y:S01]  /*8090*/  FMUL.FTZ R38, R4, R14.reuse ;  /* 0x0000000e04267220 */ /* 0x080fe20000410000 */
[C---:B------:R-:W-:Y:S01]  /*80a0*/  FFMA.FTZ R36, R7.reuse, R14, -R36 ;  /* 0x0000000e07247223 */ /* 0x040fe20000010824 */
[--C-:B------:R-:W-:Y:S02]  /*80b0*/  HADD2.F32 R6, -RZ, R5.reuse.H0_H0 ;  /* 0x20000005ff067230 */ /* 0x100fe40000004100 */
[----:B------:R-:W-:Y:S01]  /*80c0*/  FFMA.FTZ R37, R12, R15, -R37 ;  /* 0x0000000f0c257223 */ /* 0x000fe20000010825 */
[----:B------:R-:W-:Y:S02]  /*80d0*/  HADD2.F32 R14, -RZ, R44.H1_H1 ;  /* 0x3000002cff0e7230 */ /* 0x000fe40000004100 */
[----:B------:R-:W-:Y:S01]  /*80e0*/  FFMA.FTZ R15, R7, R34, R38 ;  /* 0x00000022070f7223 */ /* 0x000fe20000010026 */
[----:B------:R-:W-:-:S02]  /*80f0*/  HADD2.F32 R5, -RZ, R5.H1_H1 ;  /* 0x30000005ff057230 */ /* 0x000fc40000004100 */
[----:B------:R-:W-:Y:S02]  /*8100*/  HADD2.F32 R12, -RZ, R43.H0_H0 ;  /* 0x2000002bff0c7230 */ /* 0x000fe40000004100 */
[C---:B------:R-:W-:Y:S01]  /*8110*/  FMUL.FTZ R35, R11.reuse, R14 ;  /* 0x0000000e0b237220 */ /* 0x040fe20000410000 */
[----:B------:R-:W-:Y:S02]  /*8120*/  HADD2.F32 R13, -RZ, R39.H0_H0 ;  /* 0x20000027ff0d7230 */ /* 0x000fe40000004100 */
[----:B------:R-:W-:Y:S02]  /*8130*/  HADD2.F32 R4, -RZ, R41.H0_H0 ;  /* 0x20000029ff047230 */ /* 0x000fe40000004100 */
[-C--:B------:R-:W-:Y:S01]  /*8140*/  FMUL.FTZ R11, R11, R12.reuse ;  /* 0x0000000c0b0b7220 */ /* 0x080fe20000410000 */
[C---:B------:R-:W-:Y:S01]  /*8150*/  FFMA.FTZ R35, R10.reuse, R12, -R35 ;  /* 0x0000000c0a237223 */ /* 0x040fe20000010823 */
[C---:B------:R-:W-:Y:S01]  /*8160*/  FMUL.FTZ R7, R5.reuse, R13 ;  /* 0x0000000d05077220 */ /* 0x040fe20000410000 */
[----:B------:R-:W-:Y:S01]  /*8170*/  FMUL.FTZ R34, R5, R4 ;  /* 0x0000000405227220 */ /* 0x000fe20000410000 */
[----:B------:R-:W-:-:S02]  /*8180*/  FFMA.FTZ R10, R10, R14, R11 ;  /* 0x0000000e0a0a7223 */ /* 0x000fc4000001000b */
[----:B------:R-:W-:Y:S01]  /*8190*/  FFMA.FTZ R5, R6, R4, -R7 ;  /* 0x0000000406057223 */ /* 0x000fe20000010807 */
[----:B------:R-:W-:Y:S01]  /*81a0*/  F2FP.F16.F32.PACK_AB R7, R40, R37 ;  /* 0x000000252807723e */ /* 0x000fe200000000ff */
[----:B------:R-:W-:Y:S01]  /*81b0*/  FFMA.FTZ R34, R6, R13, R34 ;  /* 0x0000000d06227223 */ /* 0x000fe20000010022 */
[----:B------:R-:W-:Y:S02]  /*81c0*/  F2FP.F16.F32.PACK_AB R4, R15, R36 ;  /* 0x000000240f04723e */ /* 0x000fe400000000ff */
[----:B------:R-:W-:Y:S02]  /*81d0*/  F2FP.F16.F32.PACK_AB R6, R10, R35 ;  /* 0x000000230a06723e */ /* 0x000fe400000000ff */
[----:B------:R-:W-:-:S05]  /*81e0*/  F2FP.F16.F32.PACK_AB R5, R34, R5 ;  /* 0x000000052205723e */ /* 0x000fca00000000ff */
[----:B------:R1:W-:Y:S02]  /*81f0*/  STS.128 [R3+0x20400], R4 ;  /* 0x0204000403007388 */ /* 0x0003e40000000c00 */
.L_x_4718:
[----:B------:R-:W-:Y:S05]  /*8200*/  BSYNC B2 ;  /* 0x0000000000027941 */ /* 0x000fea0003800000 */
.L_x_4717:
[----:B------:R-:W-:Y:S05]  /*8210*/  @P2 BRA `(.L_x_4716) ;  /* 0x0000000000a82947 */ /* 0x000fea0003800000 */
[----:B01----:R-:W0:Y:S01]  /*8220*/  LDS.128 R4, [R0] ;  /* 0x0000000000047984 */ /* 0x003e220000000c00 */
[----:B------:R-:W-:Y:S01]  /*8230*/  SHF.R.U32.HI R15, RZ, 0x10, R33 ;  /* 0x00000010ff0f7819 */ /* 0x000fe20000011621 */
[----:B------:R-:W-:Y:S01]  /*8240*/  HADD2.F32 R14, -RZ, R42.H0_H0 ;  /* 0x2000002aff0e7230 */ /* 0x000fe20000004100 */
[--C-:B------:R-:W-:Y:S01]  /*8250*/  SHF.R.U64 R35, R30, 0x10, R31.reuse ;  /* 0x000000101e237819 */ /* 0x100fe2000000121f */
[----:B------:R-:W-:Y:S01]  /*8260*/  HADD2.F32 R30, -RZ, R43.H1_H1 ;  /* 0x3000002bff1e7230 */ /* 0x000fe20000004100 */
        /* <DEDUP_REMOVED lines=18> */
[----:B------:R-:W-:Y:S02]  /*8390*/  HADD2.F32 R14, -RZ, R44.H0_H0 ;  /* 0x2000002cff0e7230 */ /* 0x000fe40000004100 */
[----:B------:R-:W-:Y:S01]  /*83a0*/  FFMA.FTZ R15, R7, R30, R34 ;  /* 0x0000001e070f7223 */ /* 0x000fe20000010022 */
[----:B------:R-:W-:-:S02]  /*83b0*/  HADD2.F32 R5, -RZ, R5.H1_H1 ;  /* 0x30000005ff057230 */ /* 0x000fc40000004100 */
[----:B------:R-:W-:Y:S02]  /*83c0*/  HADD2.F32 R12, -RZ, R42.H1_H1 ;  /* 0x3000002aff0c7230 */ /* 0x000fe40000004100 */
        /* <DEDUP_REMOVED lines=14> */
[----:B------:R2:W-:Y:S02]  /*84b0*/  STS.128 [R0], R4 ;  /* 0x0000000400007388 */ /* 0x0005e40000000c00 */
.L_x_4716:
[----:B------:R-:W-:Y:S05]  /*84c0*/  BSYNC B1 ;  /* 0x0000000000017941 */ /* 0x000fea0003800000 */
.L_x_4715:
[----:B------:R-:W-:Y:S05]  /*84d0*/  @P1 BRA `(.L_x_4719) ;  /* 0x0000001800201947 */ /* 0x000fea0003800000 */
[----:B-12---:R-:W1:Y:S01]  /*84e0*/  LDC R5, c[0x0][0x3d4] ;  /* 0x0000f500ff057b82 */ /* 0x006e620000000800 */
        /* <DEDUP_REMOVED lines=14> */
[----:B0-----:R-:W-:-:S02]  /*85d0*/  HADD2.F32 R12, -RZ, R7.H0_H0 ;  /* 0x20000007ff0c7230 */ /* 0x001fc40000004100 */
[----:B------:R-:W-:Y:S02]  /*85e0*/  HADD2.F32 R13, -RZ, R7.H1_H1 ;  /* 0x30000007ff0d7230 */ /* 0x000fe40000004100 */
[--C-:B------:R-:W-:Y:S02]  /*85f0*/  HADD2.F32 R7, -RZ, R4.reuse.H0_H0 ;  /* 0x20000004ff077230 */ /* 0x100fe40000004100 */
[----:B------:R-:W-:Y:S02]  /*8600*/  HADD2.F32 R4, -RZ, R4.H1_H1 ;  /* 0x30000004ff047230 */ /* 0x000fe40000004100 */
[C---:B------:R-:W-:Y:S01]  /*8610*/  FMUL.FTZ R28, R13.reuse, R15 ;  /* 0x0000000f0d1c7220 */ /* 0x040fe20000410000 */
[-C--:B------:R-:W-:Y:S01]  /*8620*/  FMUL.FTZ R27, R13, R25.reuse ;  /* 0x000000190d1b7220 */ /* 0x080fe20000410000 */
[--C-:B------:R-:W-:Y:S02]  /*8630*/  HADD2.F32 R10, -RZ, R6.reuse.H0_H0 ;  /* 0x20000006ff0a7230 */ /* 0x100fe40000004100 */
[----:B------:R-:W-:Y:S01]  /*8640*/  FMUL.FTZ R26, R4, R24 ;  /* 0x00000018041a7220 */ /* 0x000fe20000410000 */
[----:B------:R-:W-:Y:S01]  /*8650*/  FFMA.FTZ R30, R12, R25, R28 ;  /* 0x000000190c1e7223 */ /* 0x000fe2000001001c */
[----:B------:R-:W-:-:S02]  /*8660*/  HADD2.F32 R11, -RZ, R6.H1_H1 ;  /* 0x30000006ff0b7230 */ /* 0x000fc40000004100 */
[----:B------:R-:W-:Y:S01]  /*8670*/  FFMA.FTZ R27, R12, R15, -R27 ;  /* 0x0000000f0c1b7223 */ /* 0x000fe2000001081b */
[-C--:B------:R-:W-:Y:S01]  /*8680*/  FMUL.FTZ R28, R4, R14.reuse ;  /* 0x0000000e041c7220 */ /* 0x080fe20000410000 */
[C---:B------:R-:W-:Y:S01]  /*8690*/  FFMA.FTZ R26, R7.reuse, R14, -R26 ;  /* 0x0000000e071a7223 */ /* 0x040fe2000001081a */
[--C-:B------:R-:W-:Y:S02]  /*86a0*/  HADD2.F32 R6, -RZ, R5.reuse.H0_H0 ;  /* 0x20000005ff067230 */ /* 0x100fe40000004100 */
[----:B------:R-:W-:Y:S02]  /*86b0*/  HADD2.F32 R14, -RZ, R48.H1_H1 ;  /* 0x30000030ff0e7230 */ /* 0x000fe40000004100 */
[----:B------:R-:W-:Y:S01]  /*86c0*/  FFMA.FTZ R7, R7, R24, R28 ;  /* 0x0000001807077223 */ /* 0x000fe2000001001c */
[----:B------:R-:W-:Y:S02]  /*86d0*/  HADD2.F32 R12, -RZ, R46.H1_H1 ;  /* 0x3000002eff0c7230 */ /* 0x000fe40000004100 */
[----:B------:R-:W-:-:S02]  /*86e0*/  HADD2.F32 R5, -RZ, R5.H1_H1 ;  /* 0x30000005ff057230 */ /* 0x000fc40000004100 */
[C---:B------:R-:W-:Y:S01]  /*86f0*/  FMUL.FTZ R15, R11.reuse, R14 ;  /* 0x0000000e0b0f7220 */ /* 0x040fe20000410000 */
[----:B------:R-:W-:Y:S02]  /*8700*/  HADD2.F32 R13, -RZ, R31.H0_H0 ;  /* 0x2000001fff0d7230 */ /* 0x000fe40000004100 */
[-C--:B------:R-:W-:Y:S01]  /*8710*/  FMUL.FTZ R25, R11, R12.reuse ;  /* 0x0000000c0b197220 */ /* 0x080fe20000410000 */
[----:B------:R-:W-:Y:S02]  /*8720*/  HADD2.F32 R4, -RZ, R32.H0_H0 ;  /* 0x20000020ff047230 */ /* 0x000fe40000004100 */
[----:B------:R-:W-:Y:S01]  /*8730*/  FFMA.FTZ R15, R10, R12, -R15 ;  /* 0x0000000c0a0f7223 */ /* 0x000fe2000001080f */
[----:B------:R-:W-:Y:S01]  /*8740*/  F2FP.F16.F32.PACK_AB R31, R30, R27 ;  /* 0x0000001b1e1f723e */ /* 0x000fe200000000ff */
[C---:B------:R-:W-:Y:S01]  /*8750*/  FMUL.FTZ R11, R5.reuse, R13 ;  /* 0x0000000d050b7220 */ /* 0x040fe20000410000 */
[----:B------:R-:W-:Y:S01]  /*8760*/  FFMA.FTZ R10, R10, R14, R25 ;  /* 0x0000000e0a0a7223 */ /* 0x000fe20000010019 */
[----:B------:R-:W-:Y:S01]  /*8770*/  FMUL.FTZ R24, R5, R4 ;  /* 0x0000000405187220 */ /* 0x000fe20000410000 */
[----:B------:R-:W-:Y:S01]  /*8780*/  F2FP.F16.F32.PACK_AB R28, R7, R26 ;  /* 0x0000001a071c723e */ /* 0x000fe200000000ff */
[----:B------:R-:W-:-:S02]  /*8790*/  FFMA.FTZ R11, R6, R4, -R11 ;  /* 0x00000004060b7223 */ /* 0x000fc4000001080b */
[----:B------:R-:W-:Y:S01]  /*87a0*/  FFMA.FTZ R24, R6, R13, R24 ;  /* 0x0000000d06187223 */ /* 0x000fe20000010018 */
[----:B------:R-:W-:-:S04]  /*87b0*/  F2FP.F16.F32.PACK_AB R30, R10, R15 ;  /* 0x0000000f0a1e723e */ /* 0x000fc800000000ff */
[----:B------:R-:W-:-:S05]  /*87c0*/  F2FP.F16.F32.PACK_AB R29, R24, R11 ;  /* 0x0000000b181d723e */ /* 0x000fca00000000ff */
[----:B------:R1:W-:Y:S02]  /*87d0*/  STS.128 [R3+0x21400], R28 ;  /* 0x0214001c03007388 */ /* 0x0003e40000000c00 */
.L_x_4721:
[----:B------:R-:W-:Y:S05]  /*87e0*/  BSYNC B1 ;  /* 0x0000000000017941 */ /* 0x000fea0003800000 */
.L_x_4720:
        /* <DEDUP_REMOVED lines=10> */
[----:B0-----:R-:W-:-:S02]  /*8890*/  HADD2.F32 R10, -RZ, R7.H1_H1 ;  /* 0x30000007ff0a7230 */ /* 0x001fc40000004100 */
[--C-:B-1----:R-:W-:Y:S02]  /*88a0*/  HADD2.F32 R3, -RZ, R4.reuse.H0_H0 ;  /* 0x20000004ff037230 */ /* 0x102fe40000004100 */
[----:B------:R-:W-:Y:S02]  /*88b0*/  HADD2.F32 R4, -RZ, R4.H1_H1 ;  /* 0x30000004ff047230 */ /* 0x000fe40000004100 */
[C---:B------:R-:W-:Y:S01]  /*88c0*/  FMUL.FTZ R20, R10.reuse, R14 ;  /* 0x0000000e0a147220 */ /* 0x040fe20000410000 */
[----:B------:R-:W-:Y:S02]  /*88d0*/  HADD2.F32 R9, -RZ, R7.H0_H0 ;  /* 0x20000007ff097230 */ /* 0x000fe40000004100 */
[----:B------:R-:W-:Y:S01]  /*88e0*/  FMUL.FTZ R15, R10, R12 ;  /* 0x0000000c0a0f7220 */ /* 0x000fe20000410000 */
[--C-:B------:R-:W-:Y:S02]  /*88f0*/  HADD2.F32 R7, -RZ, R6.reuse.H0_H0 ;  /* 0x20000006ff077230 */ /* 0x100fe40000004100 */
[----:B------:R-:W-:Y:S01]  /*8900*/  FMUL.FTZ R10, R4, R13 ;  /* 0x0000000d040a7220 */ /* 0x000fe20000410000 */
[----:B------:R-:W-:-:S02]  /*8910*/  HADD2.F32 R8, -RZ, R6.H1_H1 ;  /* 0x30000006ff087230 */ /* 0x000fc40000004100 */
[C---:B------:R-:W-:Y:S01]  /*8920*/  FFMA.FTZ R20, R9.reuse, R12, -R20 ;  /* 0x0000000c09147223 */ /* 0x040fe20000010814 */
[----:B------:R-:W-:Y:S01]  /*8930*/  FFMA.FTZ R15, R9, R14, R15 ;  /* 0x0000000e090f7223 */ /* 0x000fe2000001000f */
[--C-:B------:R-:W-:Y:S02]  /*8940*/  HADD2.F32 R6, -RZ, R5.reuse.H0_H0 ;  /* 0x20000005ff067230 */ /* 0x100fe40000004100 */
[-C--:B------:R-:W-:Y:S01]  /*8950*/  FMUL.FTZ R14, R4, R11.reuse ;  /* 0x0000000b040e7220 */ /* 0x080fe20000410000 */
[----:B------:R-:W-:Y:S01]  /*8960*/  FFMA.FTZ R12, R3, R11, -R10 ;  /* 0x0000000b030c7223 */ /* 0x000fe2000001080a */
[----:B------:R-:W-:Y:S01]  /*8970*/  HADD2.F32 R5, -RZ, R5.H1_H1 ;  /* 0x30000005ff057230 */ /* 0x000fe20000004100 */
[----:B------:R-:W-:Y:S01]  /*8980*/  F2FP.F16.F32.PACK_AB R15, R15, R20 ;  /* 0x000000140f0f723e */ /* 0x000fe200000000ff */
[----:B------:R-:W-:Y:S02]  /*8990*/  HADD2.F32 R11, -RZ, R47.H1_H1 ;  /* 0x3000002fff0b7230 */ /* 0x000fe40000004100 */
[----:B------:R-:W-:Y:S01]  /*89a0*/  FFMA.FTZ R3, R3, R13, R14 ;  /* 0x0000000d03037223 */ /* 0x000fe2000001000e */
[----:B------:R-:W-:-:S02]  /*89b0*/  HADD2.F32 R10, -RZ, R24.H0_H0 ;  /* 0x20000018ff0a7230 */ /* 0x000fc40000004100 */
[----:B------:R-:W-:Y:S02]  /*89c0*/  HADD2.F32 R9, -RZ, R45.H1_H1 ;  /* 0x3000002dff097230 */ /* 0x000fe40000004100 */
[C---:B------:R-:W-:Y:S01]  /*89d0*/  FMUL.FTZ R14, R8.reuse, R11 ;  /* 0x0000000b080e7220 */ /* 0x040fe20000410000 */
[----:B------:R-:W-:Y:S02]  /*89e0*/  HADD2.F32 R4, -RZ, R25.H0_H0 ;  /* 0x20000019ff047230 */ /* 0x000fe40000004100 */
[----:B------:R-:W-:Y:S01]  /*89f0*/  FMUL.FTZ R13, R5, R10 ;  /* 0x0000000a050d7220 */ /* 0x000fe20000410000 */
[----:B------:R-:W-:Y:S01]  /*8a00*/  F2FP.F16.F32.PACK_AB R12, R3, R12 ;  /* 0x0000000c030c723e */ /* 0x000fe200000000ff */
[-C--:B------:R-:W-:Y:S01]  /*8a10*/  FMUL.FTZ R8, R8, R9.reuse ;  /* 0x0000000908087220 */ /* 0x080fe20000410000 */
[----:B------:R-:W-:Y:S01]  /*8a20*/  FFMA.FTZ R14, R7, R9, -R14 ;  /* 0x00000009070e7223 */ /* 0x000fe2000001080e */
[-C--:B------:R-:W-:Y:S01]  /*8a30*/  FMUL.FTZ R5, R5, R4.reuse ;  /* 0x0000000405057220 */ /* 0x080fe20000410000 */
[----:B------:R-:W-:Y:S01]  /*8a40*/  FFMA.FTZ R13, R6, R4, -R13 ;  /* 0x00000004060d7223 */ /* 0x000fe2000001080d */
[----:B------:R-:W-:-:S02]  /*8a50*/  FFMA.FTZ R7, R7, R11, R8 ;  /* 0x0000000b07077223 */ /* 0x000fc40000010008 */
[----:B------:R-:W-:-:S03]  /*8a60*/  FFMA.FTZ R6, R6, R10, R5 ;  /* 0x0000000a06067223 */ /* 0x000fc60000010005 */
[----:B------:R-:W-:Y:S02]  /*8a70*/  F2FP.F16.F32.PACK_AB R14, R7, R14 ;  /* 0x0000000e070e723e */ /* 0x000fe400000000ff */
[----:B------:R-:W-:-:S05]  /*8a80*/  F2FP.F16.F32.PACK_AB R13, R6, R13 ;  /* 0x0000000d060d723e */ /* 0x000fca00000000ff */
[----:B------:R3:W-:Y:S01]  /*8a90*/  STS.128 [R0+0x1000], R12 ;  /* 0x0010000c00007388 */ /* 0x0007e20000000c00 */
[----:B------:R-:W-:Y:S05]  /*8aa0*/  BRA `(.L_x_4719) ;  /* 0x0000001000ac7947 */ /* 0x000fea0003800000 */
.L_x_4700:
[----:B------:R-:W0:Y:S01]  /*8ab0*/  LDC R41, c[0x0][0x3d4] ;  /* 0x0000f500ff297b82 */ /* 0x000e220000000800 */
[----:B------:R-:W-:Y:S01]  /*8ac0*/  ULDC.64 UR4, c[0x0][0x3c8] ;  /* 0x0000f20000047ab9 */ /* 0x000fe20000000a00 */
[----:B------:R-:W-:Y:S01]  /*8ad0*/  ULDC.64 UR6, c[0x0][0x3e0] ;  /* 0x0000f80000067ab9 */ /* 0x000fe20000000a00 */
[----:B------:R-:W-:Y:S02]  /*8ae0*/  CS2R R32, SRZ ;  /* 0x0000000000207805 */ /* 0x000fe4000001ff00 */
[----:B------:R-:W-:Y:S02]  /*8af0*/  CS2R R34, SRZ ;  /* 0x0000000000227805 */ /* 0x000fe4000001ff00 */
[----:B0-----:R-:W-:-:S04]  /*8b00*/  ISETP.GE.AND P0, PT, R16, R41, PT ;  /* 0x000000291000720c */ /* 0x001fc80003f06270 */
[-C--:B------:R-:W-:Y:S02]  /*8b10*/  ISETP.GE.OR P1, PT, R227, R8.reuse, P0 ;  /* 0x00000008e300720c */ /* 0x080fe40000726670 */
[----:B------:R-:W-:-:S11]  /*8b20*/  ISETP.GE.OR P0, PT, R185, R8, P0 ;  /* 0x00000008b900720c */ /* 0x000fd60000706670 */
[----:B------:R-:W0:Y:S01]  /*8b30*/  @!P1 LDC.64 R14, c[0x0][0x3c8] ;  /* 0x0000f200ff0e9b82 */ /* 0x000e220000000a00 */
[----:B------:R-:W-:Y:S02]  /*8b40*/  @!P1 IADD3 R0, P2, P3, R29, R44, R54 ;  /* 0x0000002c1d009210 */ /* 0x000fe40007b5e036 */
[----:B------:R-:W-:Y:S02]  /*8b50*/  @!P0 IADD3 R9, P4, R52, R27, RZ ;  /* 0x0000001b34098210 */ /* 0x000fe40007f9e0ff */
[----:B------:R-:W-:Y:S02]  /*8b60*/  @!P1 IADD3 R13, P5, P6, R27, R46, R52 ;  /* 0x0000002e1b0d9210 */ /* 0x000fe40007ebe034 */
[----:B------:R-:W-:Y:S01]  /*8b70*/  @!P1 IADD3.X R3, R28, R45, R59, P2, P3 ;  /* 0x0000002d1c039210 */ /* 0x000fe200017e643b */
[----:B------:R-:W1:Y:S01]  /*8b80*/  @!P1 LDC.64 R30, c[0x0][0x3e0] ;  /* 0x0000f800ff1e9b82 */ /* 0x000e620000000a00 */
[----:B------:R-:W-:Y:S01]  /*8b90*/  @!P0 IMAD.X R10, R57, 0x1, R26, P4 ;  /* 0x00000001390a8824 */ /* 0x000fe200020e061a */
[----:B------:R-:W-:-:S02]  /*8ba0*/  @!P0 LEA R8, P4, R9, UR4, 0x1 ;  /* 0x0000000409088c11 */ /* 0x000fc4000f8808ff */
[----:B------:R-:W-:Y:S02]  /*8bb0*/  @!P1 IADD3.X R20, R26, R47, R57, P5, P6 ;  /* 0x0000002f1a149210 */ /* 0x000fe40002fec439 */
[----:B------:R-:W-:Y:S02]  /*8bc0*/  @!P0 LEA.HI.X R9, R9, UR5, R10, 0x1, P4 ;  /* 0x0000000509098c11 */ /* 0x000fe4000a0f0c0a */
[----:B------:R-:W-:-:S03]  /*8bd0*/  @!P0 IADD3 R11, P5, R54, R29, RZ ;  /* 0x0000001d360b8210 */ /* 0x000fc60007fbe0ff */
[----:B------:R2:W5:Y:S01]  /*8be0*/  @!P0 LDG.E.128 R32, desc[UR42][R8.64] ;  /* 0x0000002a08208981 */ /* 0x000562000c1e1d00 */
[----:B------:R-:W-:Y:S02]  /*8bf0*/  @!P0 IADD3.X R24, R59, R28, RZ, P5, !PT ;  /* 0x0000001c3b188210 */ /* 0x000fe40002ffe4ff */
[----:B0-----:R-:W-:Y:S02]  /*8c00*/  @!P1 LEA R12, P3, R13, R14, 0x1 ;  /* 0x0000000e0d0c9211 */ /* 0x001fe400078608ff */
[----:B------:R-:W-:Y:S02]  /*8c10*/  CS2R R28, SRZ ;  /* 0x00000000001c7805 */ /* 0x000fe4000001ff00 */
[----:B------:R-:W-:Y:S02]  /*8c20*/  @!P0 LEA R10, P2, R11, UR6, 0x1 ;  /* 0x000000060b0a8c11 */ /* 0x000fe4000f8408ff */
[----:B------:R-:W-:Y:S02]  /*8c30*/  @!P1 LEA.HI.X R13, R13, R15, R20, 0x1, P3 ;  /* 0x0000000f0d0d9211 */ /* 0x000fe400018f0c14 */
[----:B------:R-:W-:-:S02]  /*8c40*/  @!P0 LEA.HI.X R11, R11, UR7, R24, 0x1, P2 ;  /* 0x000000070b0b8c11 */ /* 0x000fc400090f0c18 */
[----:B-1----:R-:W-:-:S04]  /*8c50*/  @!P1 LEA R14, P4, R0, R30, 0x1 ;  /* 0x0000001e000e9211 */ /* 0x002fc800078808ff */
[----:B------:R-:W-:Y:S02]  /*8c60*/  @!P1 LEA.HI.X R15, R0, R31, R3, 0x1, P4 ;  /* 0x0000001f000f9211 */ /* 0x000fe400020f0c03 */
[----:B------:R-:W-:Y:S01]  /*8c70*/  CS2R R30, SRZ ;  /* 0x00000000001e7805 */ /* 0x000fe2000001ff00 */
[----:B------:R-:W0:Y:S05]  /*8c80*/  LDC R0, c[0x0][0x428] ;  /* 0x00010a00ff007b82 */ /* 0x000e2a0000000800 */
[----:B------:R-:W5:Y:S01]  /*8c90*/  @!P1 LDG.E.128 R28, desc[UR42][R14.64] ;  /* 0x0000002a0e1c9981 */ /* 0x000f62000c1e1d00 */
[----:B0-----:R-:W-:-:S13]  /*8ca0*/  ISETP.NE.AND P2, PT, R0, 0x1, PT ;  /* 0x000000010000780c */ /* 0x001fda0003f45270 */
[----:B------:R-:W0:Y:S08]  /*8cb0*/  @P2 LDC R0, c[0x0][0x42c] ;  /* 0x00010b00ff002b82 */ /* 0x000e300000000800 */
[----:B--2---:R-:W1:Y:S01]  /*8cc0*/  @P2 LDC R9, c[0x0][0x430] ;  /* 0x00010c00ff092b82 */ /* 0x004e620000000800 */
[----:B------:R-:W-:-:S04]  /*8cd0*/  IMAD R3, R189, 0x40, R185 ;  /* 0x00000040bd037824 */ /* 0x000fc800078e02b9 */
[----:B------:R-:W-:Y:S01]  /*8ce0*/  IMAD R3, R218, 0x20, R3 ;  /* 0x00000020da037824 */ /* 0x000fe200078e0203 */
[----:B------:R-:W-:Y:S02]  /*8cf0*/  CS2R R36, SRZ ;  /* 0x0000000000247805 */ /* 0x000fe4000001ff00 */
[----:B------:R-:W-:Y:S02]  /*8d00*/  CS2R R38, SRZ ;  /* 0x0000000000267805 */ /* 0x000fe4000001ff00 */
[----:B------:R-:W-:Y:S02]  /*8d10*/  CS2R R24, SRZ ;  /* 0x0000000000187805 */ /* 0x000fe4000001ff00 */
[----:B------:R-:W-:Y:S01]  /*8d20*/  CS2R R26, SRZ ;  /* 0x00000000001a7805 */ /* 0x000fe2000001ff00 */
[----:B------:R-:W-:Y:S01]  /*8d30*/  IMAD.MOV.U32 R8, RZ, RZ, R42 ;  /* 0x000000ffff087224 */ /* 0x000fe200078e002a */
[----:B------:R2:W5:Y:S01]  /*8d40*/  @!P0 LDG.E.128 R36, desc[UR42][R10.64] ;  /* 0x0000002a0a248981 */ /* 0x000562000c1e1d00 */
[----:B0-----:R-:W-:-:S03]  /*8d50*/  @P2 IMAD.HI.U32 R0, R3, R0, RZ ;  /* 0x0000000003002227 */ /* 0x001fc600078e00ff */
[----:B------:R0:W5:Y:S02]  /*8d60*/  @!P1 LDG.E.128 R24, desc[UR42][R12.64] ;  /* 0x0000002a0c189981 */ /* 0x000164000c1e1d00 */
[----:B-1----:R-:W-:-:S04]  /*8d70*/  @P2 SHF.R.U32.HI R3, RZ, R9, R0 ;  /* 0x00000009ff032219 */ /* 0x002fc80000011600 */
[----:B------:R-:W-:Y:S01]  /*8d80*/  SHF.R.S32.HI R21, RZ, 0x1f, R3 ;  /* 0x0000001fff157819 */ /* 0x000fe20000011403 */
[----:B------:R-:W-:Y:S01]  /*8d90*/  IMAD.MOV.U32 R9, RZ, RZ, R49 ;  /* 0x000000ffff097224 */ /* 0x000fe200078e0031 */
[----:B--2---:R-:W-:Y:S01]  /*8da0*/  MOV R11, R51 ;  /* 0x00000033000b7202 */ /* 0x004fe20000000f00 */
[----:B------:R-:W-:Y:S02]  /*8db0*/  IMAD.MOV.U32 R10, RZ, RZ, R40 ;  /* 0x000000ffff0a7224 */ /* 0x000fe400078e0028 */
[C---:B------:R-:W-:Y:S02]  /*8dc0*/  IMAD R0, R21.reuse, R6, RZ ;  /* 0x0000000615007224 */ /* 0x040fe400078e02ff */
[----:B0-----:R-:W-:Y:S02]  /*8dd0*/  IMAD R12, R21, R4, RZ ;  /* 0x00000004150c7224 */ /* 0x001fe400078e02ff */
[----:B------:R-:W-:-:S04]  /*8de0*/  IMAD.WIDE.U32 R8, R3, R6, R8 ;  /* 0x0000000603087225 */ /* 0x000fc800078e0008 */
[----:B------:R-:W-:-:S04]  /*8df0*/  IMAD.WIDE.U32 R10, R3, R4, R10 ;  /* 0x00000004030a7225 */ /* 0x000fc800078e000a */
[C---:B------:R-:W-:Y:S02]  /*8e00*/  IMAD R7, R3.reuse, R7, R0 ;  /* 0x0000000703077224 */ /* 0x040fe400078e0200 */
[----:B------:R-:W-:Y:S01]  /*8e10*/  IMAD R3, R3, R5, R12 ;  /* 0x0000000503037224 */ /* 0x000fe200078e020c */
[----:B------:R-:W-:Y:S01]  /*8e20*/  LEA R4, P2, R8, UR4, 0x1 ;  /* 0x0000000408047c11 */ /* 0x000fe2000f8408ff */
[----:B------:R-:W-:Y:S01]  /*8e30*/  IMAD.IADD R5, R9, 0x1, R7 ;  /* 0x0000000109057824 */ /* 0x000fe200078e0207 */
[----:B------:R-:W-:Y:S01]  /*8e40*/  LEA R0, P3, R10, UR6, 0x1 ;  /* 0x000000060a007c11 */ /* 0x000fe2000f8608ff */
[----:B------:R-:W-:Y:S01]  /*8e50*/  IMAD.IADD R3, R11, 0x1, R3 ;  /* 0x000000010b037824 */ /* 0x000fe200078e0203 */
[----:B------:R-:W-:Y:S02]  /*8e60*/  UMOV UR4, 0xffffffff ;  /* 0xffffffff00047882 */ /* 0x000fe40000000000 */
[----:B------:R-:W-:Y:S02]  /*8e70*/  LEA.HI.X R5, R8, UR5, R5, 0x1, P2 ;  /* 0x0000000508057c11 */ /* 0x000fe400090f0c05 */
[----:B------:R-:W-:-:S02]  /*8e80*/  LEA.HI.X R3, R10, UR7, R3, 0x1, P3 ;  /* 0x000000070a037c11 */ /* 0x000fc400098f0c03 */
[----:B------:R-:W-:Y:S01]  /*8e90*/  LEA.HI R6, R216, R216, RZ, 0x1 ;  /* 0x000000d8d8067211 */ /* 0x000fe200078f08ff */
[----:B------:R-:W-:Y:S06]  /*8ea0*/  BRA.DIV UR4, `(.L_x_4722) ;  /* 0x0000013604f87947 */ /* 0x000fec000b800000 */
.L_x_4979:
[----:B------:R-:W-:-:S03]  /*8eb0*/  UMOV UR4, 0xffffffff ;  /* 0xffffffff00047882 */ /* 0x000fc60000000000 */
[----:B------:R-:W-:Y:S05]  /*8ec0*/  BRA.DIV UR4, `(.L_x_4723) ;  /* 0x0000013a04187947 */ /* 0x000fea000b800000 */
.L_x_4982:
[----:B------:R-:W-:-:S03]  /*8ed0*/  UMOV UR4, 0xffffffff ;  /* 0xffffffff00047882 */ /* 0x000fc60000000000 */
[----:B------:R-:W-:Y:S05]  /*8ee0*/  BRA.DIV UR4, `(.L_x_4724) ;  /* 0x0000013a04387947 */ /* 0x000fea000b800000 */
.L_x_4985:
[----:B------:R-:W-:-:S03]  /*8ef0*/  UMOV UR4, 0xffffffff ;  /* 0xffffffff00047882 */ /* 0x000fc60000000000 */
[----:B------:R-:W-:Y:S05]  /*8f00*/  BRA.DIV UR4, `(.L_x_4725) ;  /* 0x0000013a04587947 */ /* 0x000fea000b800000 */
.L_x_4988:
[----:B------:R-:W-:-:S03]  /*8f10*/  UMOV UR4, 0xffffffff ;  /* 0xffffffff00047882 */ /* 0x000fc60000000000 */
[----:B------:R-:W-:Y:S05]  /*8f20*/  BRA.DIV UR4, `(.L_x_4726) ;  /* 0x0000013a04787947 */ /* 0x000fea000b800000 */
.L_x_4991:
[----:B------:R-:W-:Y:S01]  /*8f30*/  UMOV UR4, 0xffffffff ;  /* 0xffffffff00047882 */ /* 0x000fe20000000000 */
[----:B------:R-:W-:Y:S02]  /*8f40*/  LOP3.LUT R5, R6, 0xfffffffe, RZ, 0xc0, !PT ;  /* 0xfffffffe06057812 */ /* 0x000fe400078ec0ff */
[----:B------:R-:W-:Y:S05]  /*8f50*/  BRA.DIV UR4, `(.L_x_4727) ;  /* 0x0000013a04947947 */ /* 0x000fea000b800000 */
.L_x_4994:
[----:B------:R-:W-:Y:S01]  /*8f60*/  UMOV UR4, 0xffffffff ;  /* 0xffffffff00047882 */ /* 0x000fe20000000000 */
[----:B------:R-:W-:Y:S02]  /*8f70*/  IMAD.IADD R5, R216, 0x1, -R5 ;  /* 0x00000001d8057824 */ /* 0x000fe400078e0a05 */
[----:B------:R-:W-:Y:S05]  /*8f80*/  BRA.DIV UR4, `(.L_x_4728) ;  /* 0x0000013a04b07947 */ /* 0x000fea000b800000 */
.L_x_4997:
[----:B------:R-:W-:Y:S01]  /*8f90*/  UMOV UR4, 0xffffffff ;  /* 0xffffffff00047882 */ /* 0x000fe20000000000 */
[----:B------:R-:W-:Y:S02]  /*8fa0*/  SHF.L.U32 R3, R5, 0x1f, RZ ;  /* 0x0000001f05037819 */ /* 0x000fe400000006ff */
[----:B------:R-:W-:Y:S05]  /*8fb0*/  BRA.DIV UR4, `(.L_x_4729) ;  /* 0x0000013a04cc7947 */ /* 0x000fea000b800000 */
.L_x_5000:
[----:B------:R-:W0:Y:S01]  /*8fc0*/  SYNCS.PHASECHK.TRANS64.TRYWAIT P2, [R2+URZ+0x28c00], R3 ;  /* 0x028c0003020075a7 */ /* 0x000e22000804017f */
[----:B-----5:R-:W-:Y:S01]  /*8fd0*/  IMAD.MOV.U32 R0, RZ, RZ, R32 ;  /* 0x000000ffff007224 */ /* 0x020fe200078e0020 */
        /* <DEDUP_REMOVED lines=22> */
[----:B------:R-:W-:Y:S02]  /*9140*/  PRMT R52, R0, 0x5410, R4 ;  /* 0x0000541000347816 */ /* 0x000fe40000000004 */
[----:B------:R-:W-:-:S02]  /*9150*/  IADD3 R0, R16, R41, RZ ;  /* 0x0000002910007210 */ /* 0x000fc40007ffe0ff */
[----:B------:R-:W-:Y:S01]  /*9160*/  PRMT R54, R5, 0x5410, R6 ;  /* 0x0000541005367816 */ /* 0x000fe20000000006 */
[----:B0-----:R-:W-:Y:S06]  /*9170*/  @!P2 BRA `(.L_x_4731) ;  /* 0x000001380084a947 */ /* 0x001fec0003800000 */
.L_x_5001:
[----:B------:R-:W-:Y:S05]  /*9180*/  BSYNC B1 ;  /* 0x0000000000017941 */ /* 0x000fea0003800000 */
.L_x_4730:
[----:B------:R-:W-:Y:S01]  /*9190*/  BSSY B1, `(.L_x_4732) ;  /* 0x0000063000017945 */ /* 0x000fe20003800000 */
[----:B------:R-:W-:Y:S01]  /*91a0*/  IMAD.MOV.U32 R55, RZ, RZ, R30 ;  /* 0x000000ffff377224 */ /* 0x000fe200078e001e */
[----:B0-----:R-:W-:Y:S01]  /*91b0*/  LOP3.LUT R3, R0, 0x38, RZ, 0xc0, !PT ;  /* 0x0000003800037812 */ /* 0x001fe200078ec0ff */
[----:B------:R-:W-:Y:S01]  /*91c0*/  IMAD.MOV.U32 R56, RZ, RZ, R31 ;  /* 0x000000ffff387224 */ /* 0x000fe200078e001f */
[----:B------:R-:W-:Y:S06]  /*91d0*/  @P0 BRA `(.L_x_4733) ;  /* 0x0000000400780947 */ /* 0x000fec0003800000 */
[----:B------:R-:W-:Y:S01]  /*91e0*/  IMAD.SHL.U32 R0, R193, 0x40, RZ ;  /* 0x00000040c1007824 */ /* 0x000fe200078e00ff */
[--C-:B------:R-:W-:Y:S02]  /*91f0*/  SHF.R.U64 R48, R32, 0x10, R33.reuse ;  /* 0x0000001020307819 */ /* 0x100fe40000001221 */
[----:B------:R-:W-:Y:S01]  /*9200*/  SHF.R.U32.HI R40, RZ, 0x10, R33 ;  /* 0x00000010ff287819 */ /* 0x000fe20000011621 */
[--C-:B------:R-:W-:Y:S01]  /*9210*/  HADD2.F32 R33, -RZ, R15.reuse.H1_H1 ;  /* 0x3000000fff217230 */ /* 0x100fe20000004100 */
[----:B------:R-:W-:Y:S02]  /*9220*/  LOP3.LUT R4, R0, 0x1c0, RZ, 0xc0, !PT ;  /* 0x000001c000047812 */ /* 0x000fe400078ec0ff */
[----:B------:R-:W-:Y:S01]  /*9230*/  SHF.R.U64 R47, R34, 0x10, R35 ;  /* 0x00000010222f7819 */ /* 0x000fe20000001223 */
[----:B------:R-:W-:Y:S01]  /*9240*/  HADD2.F32 R34, -RZ, R15.H0_H0 ;  /* 0x2000000fff227230 */ /* 0x000fe20000004100 */
[----:B------:R-:W-:Y:S02]  /*9250*/  LOP3.LUT R0, R4, 0x38, R16, 0xf8, !PT ;  /* 0x0000003804007812 */ /* 0x000fe400078ef810 */
[----:B------:R-:W-:-:S02]  /*9260*/  SHF.R.U32.HI R7, RZ, 0x3, R4 ;  /* 0x00000003ff077819 */ /* 0x000fc40000011604 */
[--C-:B------:R-:W-:Y:S02]  /*9270*/  SHF.R.U64 R45, R36, 0x10, R37.reuse ;  /* 0x00000010242d7819 */ /* 0x100fe40000001225 */
[----:B------:R-:W-:Y:S02]  /*9280*/  LOP3.LUT R5, R0, R7, RZ, 0x3c, !PT ;  /* 0x0000000700057212 */ /* 0x000fe400078e3cff */
[----:B------:R-:W-:Y:S02]  /*9290*/  SHF.R.U32.HI R36, RZ, 0x10, R37 ;  /* 0x00000010ff247819 */ /* 0x000fe40000011625 */
[----:B------:R-:W-:Y:S01]  /*92a0*/  SHF.R.U64 R44, R38, 0x10, R39 ;  /* 0x00000010262c7819 */ /* 0x000fe20000001227 */
[----:B------:R-:W-:Y:S01]  /*92b0*/  IMAD R5, R200, 0x200, R5 ;  /* 0x00000200c8057824 */ /* 0x000fe200078e0205 */
[----:B------:R-:W-:Y:S02]  /*92c0*/  SHF.R.U32.HI R41, RZ, 0x10, R39 ;  /* 0x00000010ff297819 */ /* 0x000fe40000011627 */
[----:B------:R-:W-:Y:S01]  /*92d0*/  SHF.R.U32.HI R46, RZ, 0x10, R35 ;  /* 0x00000010ff2e7819 */ /* 0x000fe20000011623 */
[----:B------:R-:W-:Y:S01]  /*92e0*/  IMAD R42, R5, 0x2, R2 ;  /* 0x00000002052a7824 */ /* 0x000fe200078e0202 */
[----:B------:R-:W-:Y:S01]  /*92f0*/  LOP3.LUT R5, R7, R3, R4, 0x1e, !PT ;  /* 0x0000000307057212 */ /* 0x000fe200078e1e04 */
[----:B------:R-:W-:-:S02]  /*9300*/  HADD2.F32 R35, -RZ, R36.H0_H0 ;  /* 0x20000024ff237230 */ /* 0x000fc40000004100 */
[----:B------:R-:W-:Y:S01]  /*9310*/  HADD2.F32 R36, -RZ, R50.H0_H0 ;  /* 0x20000032ff247230 */ /* 0x000fe20000004100 */
[----:B------:R-:W-:Y:S01]  /*9320*/  LEA R5, R200, R5, 0x9 ;  /* 0x00000005c8057211 */ /* 0x000fe200078e48ff */
[----:B------:R-:W0:Y:S04]  /*9330*/  LDS.128 R8, [R42+0x20400] ;  /* 0x020400002a087984 */ /* 0x000e280000000c00 */
[----:B------:R-:W-:-:S05]  /*9340*/  IMAD R43, R5, 0x2, R2 ;  /* 0x00000002052b7824 */ /* 0x000fca00078e0202 */
[----:B------:R-:W1:Y:S01]  /*9350*/  LDS.128 R4, [R43+0x20400] ;  /* 0x020400002b047984 */ /* 0x000e620000000c00 */
[--C-:B0-----:R-:W-:Y:S02]  /*9360*/  HADD2.F32 R12, -RZ, R9.reuse.H0_H0 ;  /* 0x20000009ff0c7230 */ /* 0x101fe40000004100 */
[----:B------:R-:W-:Y:S02]  /*9370*/  HADD2.F32 R9, -RZ, R9.H1_H1 ;  /* 0x30000009ff097230 */ /* 0x000fe40000004100 */
[--C-:B------:R-:W-:Y:S02]  /*9380*/  HADD2.F32 R13, -RZ, R11.reuse.H0_H0 ;  /* 0x2000000bff0d7230 */ /* 0x100fe40000004100 */
[----:B------:R-:W-:Y:S02]  /*9390*/  HADD2.F32 R14, -RZ, R11.H1_H1 ;  /* 0x3000000bff0e7230 */ /* 0x000fe40000004100 */
[----:B------:R-:W-:Y:S02]  /*93a0*/  HADD2.F32 R0, -RZ, R8.H0_H0 ;  /* 0x20000008ff007230 */ /* 0x000fe40000004100 */
[----:B-1----:R-:W-:-:S02]  /*93b0*/  HADD2.F32 R15, -RZ, R5.H0_H0 ;  /* 0x20000005ff0f7230 */ /* 0x002fc40000004100 */
[----:B------:R-:W-:Y:S02]  /*93c0*/  HADD2.F32 R20, -RZ, R5.H1_H1 ;  /* 0x30000005ff147230 */ /* 0x000fe40000004100 */
[----:B------:R-:W-:Y:S02]  /*93d0*/  HADD2.F32 R21, -RZ, R7.H0_H0 ;  /* 0x20000007ff157230 */ /* 0x000fe40000004100 */
[CC--:B------:R-:W-:Y:S01]  /*93e0*/  FMUL.FTZ R37, R15.reuse, R34.reuse ;  /* 0x000000220f257220 */ /* 0x0c0fe20000410000 */
[----:B------:R-:W-:Y:S01]  /*93f0*/  FMUL.FTZ R39, R15, R33 ;  /* 0x000000210f277220 */ /* 0x000fe20000410000 */
[----:B------:R-:W-:Y:S02]  /*9400*/  HADD2.F32 R15, -RZ, R40.H0_H0 ;  /* 0x20000028ff0f7230 */ /* 0x000fe40000004100 */
[----:B------:R-:W-:Y:S01]  /*9410*/  FMUL.FTZ R38, R20, R35 ;  /* 0x0000002314267220 */ /* 0x000fe20000410000 */
[C---:B------:R-:W-:Y:S01]  /*9420*/  FFMA.FTZ R37, R12.reuse, R33, -R37 ;  /* 0x000000210c257223 */ /* 0x040fe20000010825 */
[----:B------:R-:W-:Y:S01]  /*9430*/  FFMA.FTZ R39, R12, R34, R39 ;  /* 0x000000220c277223 */ /* 0x000fe20000010027 */
[----:B------:R-:W-:-:S02]  /*9440*/  HADD2.F32 R12, -RZ, R51.H1_H1 ;  /* 0x30000033ff0c7230 */ /* 0x000fc40000004100 */
[C---:B------:R-:W-:Y:S01]  /*9450*/  FMUL.FTZ R40, R21.reuse, R36 ;  /* 0x0000002415287220 */ /* 0x040fe20000410000 */
[----:B------:R-:W-:Y:S02]  /*9460*/  HADD2.F32 R32, -RZ, R7.H1_H1 ;  /* 0x30000007ff207230 */ /* 0x000fe40000004100 */
[-C--:B------:R-:W-:Y:S01]  /*9470*/  FMUL.FTZ R20, R20, R15.reuse ;  /* 0x0000000f14147220 */ /* 0x080fe20000410000 */
[----:B------:R-:W-:Y:S02]  /*9480*/  HADD2.F32 R33, -RZ, R41.H0_H0 ;  /* 0x20000029ff217230 */ /* 0x000fe40000004100 */
[-C--:B------:R-:W-:Y:S01]  /*9490*/  FMUL.FTZ R21, R21, R12.reuse ;  /* 0x0000000c15157220 */ /* 0x080fe20000410000 */
[C---:B------:R-:W-:Y:S01]  /*94a0*/  FFMA.FTZ R38, R9.reuse, R15, -R38 ;  /* 0x0000000f09267223 */ /* 0x040fe20000010826 */
[----:B------:R-:W-:Y:S01]  /*94b0*/  FFMA.FTZ R34, R9, R35, R20 ;  /* 0x0000002309227223 */ /* 0x000fe20000010014 */
[----:B------:R-:W-:Y:S01]  /*94c0*/  FFMA.FTZ R40, R13, R12, -R40 ;  /* 0x0000000c0d287223 */ /* 0x000fe20000010828 */
[----:B------:R-:W-:-:S02]  /*94d0*/  HADD2.F32 R15, -RZ, R46.H0_H0 ;  /* 0x2000002eff0f7230 */ /* 0x000fc40000004100 */
[----:B------:R-:W-:Y:S01]  /*94e0*/  FFMA.FTZ R36, R13, R36, R21 ;  /* 0x000000240d247223 */ /* 0x000fe20000010015 */
[----:B------:R-:W-:Y:S02]  /*94f0*/  HADD2.F32 R5, -RZ, R4.H0_H0 ;  /* 0x20000004ff057230 */ /* 0x000fe40000004100 */
[C---:B------:R-:W-:Y:S01]  /*9500*/  FMUL.FTZ R21, R32.reuse, R33 ;  /* 0x0000002120157220 */ /* 0x040fe20000410000 */
[----:B------:R-:W-:Y:S02]  /*9510*/  HADD2.F32 R9, -RZ, R50.H1_H1 ;  /* 0x30000032ff097230 */ /* 0x000fe40000004100 */
[-C--:B------:R-:W-:Y:S01]  /*9520*/  FMUL.FTZ R41, R32, R15.reuse ;  /* 0x0000000f20297220 */ /* 0x080fe20000410000 */
[----:B------:R-:W-:Y:S02]  /*9530*/  HADD2.F32 R13, -RZ, R49.H0_H0 ;  /* 0x20000031ff0d7230 */ /* 0x000fe40000004100 */
[----:B------:R-:W-:Y:S01]  /*9540*/  FFMA.FTZ R35, R14, R15, -R21 ;  /* 0x0000000f0e237223 */ /* 0x000fe20000010815 */
[----:B------:R-:W-:-:S02]  /*9550*/  HADD2.F32 R7, -RZ, R6.H0_H0 ;  /* 0x20000006ff077230 */ /* 0x000fc40000004100 */
[C---:B------:R-:W-:Y:S01]  /*9560*/  FMUL.FTZ R32, R5.reuse, R9 ;  /* 0x0000000905207220 */ /* 0x040fe20000410000 */
[----:B------:R-:W-:Y:S02]  /*9570*/  HADD2.F32 R20, -RZ, R49.H1_H1 ;  /* 0x30000031ff147230 */ /* 0x000fe40000004100 */
[----:B------:R-:W-:Y:S01]  /*9580*/  FMUL.FTZ R15, R5, R13 ;  /* 0x0000000d050f7220 */ /* 0x000fe20000410000 */
[----:B------:R-:W-:Y:S02]  /*9590*/  HADD2.F32 R12, -RZ, R51.H0_H0 ;  /* 0x20000033ff0c7230 */ /* 0x000fe40000004100 */
[----:B------:R-:W-:Y:S01]  /*95a0*/  FFMA.FTZ R41, R14, R33, R41 ;  /* 0x000000210e297223 */ /* 0x000fe20000010029 */
[----:B------:R-:W-:Y:S02]  /*95b0*/  HADD2.F32 R11, -RZ, R10.H0_H0 ;  /* 0x2000000aff0b7230 */ /* 0x000fe40000004100 */
[C---:B------:R-:W-:Y:S01]  /*95c0*/  FFMA.FTZ R15, R0.reuse, R9, -R15 ;  /* 0x00000009000f7223 */ /* 0x040fe2000001080f */
[----:B------:R-:W-:Y:S01]  /*95d0*/  FFMA.FTZ R32, R0, R13, R32 ;  /* 0x0000000d00207223 */ /* 0x000fe20000010020 */
[----:B------:R-:W-:-:S02]  /*95e0*/  HADD2.F32 R4, -RZ, R4.H1_H1 ;  /* 0x30000004ff047230 */ /* 0x000fc40000004100 */
[C---:B------:R-:W-:Y:S01]  /*95f0*/  FMUL.FTZ R14, R7.reuse, R20 ;  /* 0x00000014070e7220 */ /* 0x040fe20000410000 */
[----:B------:R-:W-:Y:S02]  /*9600*/  HADD2.F32 R6, -RZ, R6.H1_H1 ;  /* 0x30000006ff067230 */ /* 0x000fe40000004100 */
[-C--:B------:R-:W-:Y:S01]  /*9610*/  FMUL.FTZ R0, R7, R12.reuse ;  /* 0x0000000c07007220 */ /* 0x080fe20000410000 */
[----:B------:R-:W-:Y:S02]  /*9620*/  HADD2.F32 R9, -RZ, R45.H0_H0 ;  /* 0x2000002dff097230 */ /* 0x000fe40000004100 */
[C---:B------:R-:W-:Y:S01]  /*9630*/  FFMA.FTZ R14, R11.reuse, R12, -R14 ;  /* 0x0000000c0b0e7223 */ /* 0x040fe2000001080e */
[----:B------:R-:W-:Y:S02]  /*9640*/  HADD2.F32 R13, -RZ, R44.H0_H0 ;  /* 0x2000002cff0d7230 */ /* 0x000fe40000004100 */
[----:B------:R-:W-:Y:S01]  /*9650*/  FFMA.FTZ R20, R11, R20, R0 ;  /* 0x000000140b147223 */ /* 0x000fe20000010000 */
[----:B------:R-:W-:-:S02]  /*9660*/  HADD2.F32 R5, -RZ, R48.H0_H0 ;  /* 0x20000030ff057230 */ /* 0x000fc40000004100 */
[----:B------:R-:W-:Y:S01]  /*9670*/  FMUL.FTZ R11, R4, R9 ;  /* 0x00000009040b7220 */ /* 0x000fe20000410000 */
[----:B------:R-:W-:Y:S02]  /*9680*/  HADD2.F32 R7, -RZ, R47.H0_H0 ;  /* 0x2000002fff077230 */ /* 0x000fe40000004100 */
        /* <DEDUP_REMOVED lines=19> */
.L_x_4733:
[----:B------:R-:W-:Y:S05]  /*97c0*/  BSYNC B1 ;  /* 0x0000000000017941 */ /* 0x000fea0003800000 */
.L_x_4732:
[----:B------:R-:W-:Y:S01]  /*97d0*/  PRMT R39, R55, 0x5410, R56 ;  /* 0x0000541037277816 */ /* 0x000fe20000000038 */
[----:B------:R-:W-:Y:S06]  /*97e0*/  @P1 BRA `(.L_x_4719) ;  /* 0x00000004005c1947 */ /* 0x000fec0003800000 */
[----:B------:R-:W-:Y:S01]  /*97f0*/  LOP3.LUT R0, R226, R3, R222, 0x1e, !PT ;  /* 0x00000003e2007212 */ /* 0x000fe200078e1ede */
[----:B0-----:R-:W0:Y:S01]  /*9800*/  LDS.128 R8, [R221+0x20400] ;  /* 0x02040000dd087984 */ /* 0x001e220000000c00 */
[----:B------:R-:W-:Y:S02]  /*9810*/  SHF.R.U64 R36, R28, 0x10, R29 ;  /* 0x000000101c247819 */ /* 0x000fe4000000121d */
[----:B------:R-:W-:Y:S01]  /*9820*/  SHF.R.U64 R37, R26, 0x10, R27 ;  /* 0x000000101a257819 */ /* 0x000fe2000000121b */
[----:B------:R-:W-:Y:S01]  /*9830*/  IMAD.IADD R3, R223, 0x1, R0 ;  /* 0x00000001df037824 */ /* 0x000fe200078e0200 */
[----:B------:R-:W-:Y:S01]  /*9840*/  SHF.R.U32.HI R28, RZ, 0x10, R29 ;  /* 0x00000010ff1c7819 */ /* 0x000fe2000001161d */
[----:B------:R-:W-:Y:S01]  /*9850*/  HADD2.F32 R26, -RZ, R52.H1_H1 ;  /* 0x30000034ff1a7230 */ /* 0x000fe20000004100 */
[--C-:B------:R-:W-:Y:S01]  /*9860*/  SHF.R.U64 R38, R24, 0x10, R25.reuse ;  /* 0x0000001018267819 */ /* 0x100fe20000001219 */
[----:B------:R-:W-:Y:S01]  /*9870*/  IMAD R3, R3, 0x2, R2 ;  /* 0x0000000203037824 */ /* 0x000fe200078e0202 */
[----:B------:R-:W-:Y:S01]  /*9880*/  SHF.R.U32.HI R32, RZ, 0x10, R25 ;  /* 0x00000010ff207819 */ /* 0x000fe20000011619 */
[----:B------:R-:W-:Y:S01]  /*9890*/  HADD2.F32 R25, -RZ, R53.H1_H1 ;  /* 0x30000035ff197230 */ /* 0x000fe20000004100 */
[----:B------:R-:W-:Y:S01]  /*98a0*/  SHF.R.U32.HI R34, RZ, 0x10, R27 ;  /* 0x00000010ff227819 */ /* 0x000fe2000001161b */
[----:B------:R-:W-:Y:S01]  /*98b0*/  HADD2.F32 R27, -RZ, R28.H0_H0 ;  /* 0x2000001cff1b7230 */ /* 0x000fe20000004100 */
[----:B------:R-:W1:Y:S01]  /*98c0*/  LDS.128 R4, [R3+0x20400] ;  /* 0x0204000003047984 */ /* 0x000e620000000c00 */
[----:B------:R-:W-:-:S02]  /*98d0*/  SHF.R.U64 R35, R30, 0x10, R31 ;  /* 0x000000101e237819 */ /* 0x000fc4000000121f */
[----:B------:R-:W-:Y:S01]  /*98e0*/  SHF.R.U32.HI R33, RZ, 0x10, R31 ;  /* 0x00000010ff217819 */ /* 0x000fe2000001161f */
        /* <DEDUP_REMOVED lines=13> */
[----:B------:R-:W-:Y:S01]  /*99c0*/  FMUL.FTZ R28, R20, R27 ;  /* 0x0000001b141c7220 */ /* 0x000fe20000410000 */
[C---:B------:R-:W-:Y:S01]  /*99d0*/  FFMA.FTZ R29, R12.reuse, R25, -R29 ;  /* 0x000000190c1d7223 */ /* 0x040fe2000001081d */
[----:B------:R-:W-:Y:S02]  /*99e0*/  HADD2.F32 R25, -RZ, R52.H0_H0 ;  /* 0x20000034ff197230 */ /* 0x000fe40000004100 */
[----:B------:R-:W-:Y:S01]  /*99f0*/  FFMA.FTZ R31, R12, R26, R31 ;  /* 0x0000001a0c1f7223 */ /* 0x000fe2000001001f */
[----:B------:R-:W-:Y:S02]  /*9a00*/  HADD2.F32 R12, -RZ, R53.H0_H0 ;  /* 0x20000035ff0c7230 */ /* 0x000fe40000004100 */
[-C--:B------:R-:W-:Y:S01]  /*9a10*/  FMUL.FTZ R30, R20, R15.reuse ;  /* 0x0000000f141e7220 */ /* 0x080fe20000410000 */
[----:B------:R-:W-:Y:S01]  /*9a20*/  FFMA.FTZ R28, R9, R15, -R28 ;  /* 0x0000000f091c7223 */ /* 0x000fe2000001081c */
[----:B------:R-:W-:Y:S01]  /*9a30*/  FMUL.FTZ R15, R5, R25 ;  /* 0x00000019050f7220 */ /* 0x000fe20000410000 */
[----:B------:R-:W-:-:S02]  /*9a40*/  HADD2.F32 R21, -RZ, R6.H0_H0 ;  /* 0x20000006ff157230 */ /* 0x000fc40000004100 */
[-C--:B------:R-:W-:Y:S01]  /*9a50*/  FMUL.FTZ R26, R5, R12.reuse ;  /* 0x0000000c051a7220 */ /* 0x080fe20000410000 */
[----:B------:R-:W-:Y:S02]  /*9a60*/  HADD2.F32 R20, -RZ, R39.H0_H0 ;  /* 0x20000027ff147230 */ /* 0x000fe40000004100 */
[C---:B------:R-:W-:Y:S01]  /*9a70*/  FFMA.FTZ R15, R0.reuse, R12, -R15 ;  /* 0x0000000c000f7223 */ /* 0x040fe2000001080f */
[----:B------:R-:W-:Y:S01]  /*9a80*/  FFMA.FTZ R30, R9, R27, R30 ;  /* 0x0000001b091e7223 */ /* 0x000fe2000001001e */
[----:B------:R-:W-:Y:S02]  /*9a90*/  HADD2.F32 R12, -RZ, R54.H0_H0 ;  /* 0x20000036ff0c7230 */ /* 0x000fe40000004100 */
[----:B------:R-:W-:Y:S01]  /*9aa0*/  FFMA.FTZ R26, R0, R25, R26 ;  /* 0x00000019001a7223 */ /* 0x000fe2000001001a */
[----:B------:R-:W-:Y:S02]  /*9ab0*/  HADD2.F32 R24, -RZ, R7.H0_H0 ;  /* 0x20000007ff187230 */ /* 0x000fe40000004100 */
[----:B------:R-:W-:Y:S01]  /*9ac0*/  FMUL.FTZ R0, R21, R20 ;  /* 0x0000001415007220 */ /* 0x000fe20000410000 */
[----:B------:R-:W-:-:S02]  /*9ad0*/  HADD2.F32 R9, -RZ, R39.H1_H1 ;  /* 0x30000027ff097230 */ /* 0x000fc40000004100 */
[-C--:B------:R-:W-:Y:S01]  /*9ae0*/  FMUL.FTZ R32, R21, R12.reuse ;  /* 0x0000000c15207220 */ /* 0x080fe20000410000 */
[----:B------:R-:W-:Y:S02]  /*9af0*/  HADD2.F32 R5, -RZ, R54.H1_H1 ;  /* 0x30000036ff057230 */ /* 0x000fe40000004100 */
[----:B------:R-:W-:Y:S01]  /*9b00*/  FFMA.FTZ R21, R13, R12, -R0 ;  /* 0x0000000c0d157223 */ /* 0x000fe20000010800 */
[----:B------:R-:W-:Y:S02]  /*9b10*/  HADD2.F32 R7, -RZ, R7.H1_H1 ;  /* 0x30000007ff077230 */ /* 0x000fe40000004100 */
[C---:B------:R-:W-:Y:S01]  /*9b20*/  FMUL.FTZ R25, R24.reuse, R9 ;  /* 0x0000000918197220 */ /* 0x040fe20000410000 */
[----:B------:R-:W-:Y:S02]  /*9b30*/  HADD2.F32 R12, -RZ, R33.H0_H0 ;  /* 0x20000021ff0c7230 */ /* 0x000fe40000004100 */
[----:B------:R-:W-:Y:S01]  /*9b40*/  FMUL.FTZ R24, R24, R5 ;  /* 0x0000000518187220 */ /* 0x000fe20000410000 */
[----:B------:R-:W-:-:S02]  /*9b50*/  HADD2.F32 R0, -RZ, R34.H0_H0 ;  /* 0x20000022ff007230 */ /* 0x000fc40000004100 */
[----:B------:R-:W-:Y:S01]  /*9b60*/  FFMA.FTZ R32, R13, R20, R32 ;  /* 0x000000140d207223 */ /* 0x000fe20000010020 */
[C---:B------:R-:W-:Y:S01]  /*9b70*/  FFMA.FTZ R20, R14.reuse, R5, -R25 ;  /* 0x000000050e147223 */ /* 0x040fe20000010819 */
[----:B------:R-:W-:Y:S01]  /*9b80*/  FFMA.FTZ R24, R14, R9, R24 ;  /* 0x000000090e187223 */ /* 0x000fe20000010018 */
[----:B------:R-:W-:Y:S02]  /*9b90*/  HADD2.F32 R4, -RZ, R4.H1_H1 ;  /* 0x30000004ff047230 */ /* 0x000fe40000004100 */
[C---:B------:R-:W-:Y:S01]  /*9ba0*/  FMUL.FTZ R34, R7.reuse, R12 ;  /* 0x0000000c07227220 */ /* 0x040fe20000410000 */
[-C--:B------:R-:W-:Y:S01]  /*9bb0*/  FMUL.FTZ R14, R7, R0.reuse ;  /* 0x00000000070e7220 */ /* 0x080fe20000410000 */
[----:B------:R-:W-:Y:S02]  /*9bc0*/  HADD2.F32 R9, -RZ, R36.H0_H0 ;  /* 0x20000024ff097230 */ /* 0x000fe40000004100 */
[----:B------:R-:W-:Y:S02]  /*9bd0*/  HADD2.F32 R5, -RZ, R38.H0_H0 ;  /* 0x20000026ff057230 */ /* 0x000fe40000004100 */
[----:B------:R-:W-:Y:S01]  /*9be0*/  FFMA.FTZ R27, R11, R0, -R34 ;  /* 0x000000000b1b7223 */ /* 0x000fe20000010822 */
[----:B------:R-:W-:-:S02]  /*9bf0*/  HADD2.F32 R6, -RZ, R6.H1_H1 ;  /* 0x30000006ff067230 */ /* 0x000fc40000004100 */
[----:B------:R-:W-:Y:S01]  /*9c00*/  FFMA.FTZ R33, R11, R12, R14 ;  /* 0x0000000c0b217223 */ /* 0x000fe2000001000e */
[----:B------:R-:W-:Y:S02]  /*9c10*/  HADD2.F32 R13, -RZ, R35.H0_H0 ;  /* 0x20000023ff0d7230 */ /* 0x000fe40000004100 */
[C---:B------:R-:W-:Y:S01]  /*9c20*/  FMUL.FTZ R11, R4.reuse, R9 ;  /* 0x00000009040b7220 */ /* 0x040fe20000410000 */
[----:B------:R-:W-:Y:S02]  /*9c30*/  HADD2.F32 R7, -RZ, R37.H0_H0 ;  /* 0x20000025ff077230 */ /* 0x000fe40000004100 */
[----:B------:R-:W-:Y:S01]  /*9c40*/  FMUL.FTZ R4, R4, R5 ;  /* 0x0000000504047220 */ /* 0x000fe20000410000 */
[----:B------:R-:W-:Y:S02]  /*9c50*/  HADD2.F32 R10, -RZ, R10.H1_H1 ;  /* 0x3000000aff0a7230 */ /* 0x000fe40000004100 */
[----:B------:R-:W-:Y:S01]  /*9c60*/  FMUL.FTZ R25, R6, R13 ;  /* 0x0000000d06197220 */ /* 0x000fe20000410000 */
[----:B------:R-:W-:Y:S01]  /*9c70*/  FFMA.FTZ R0, R8, R5, -R11 ;  /* 0x0000000508007223 */ /* 0x000fe2000001080b */
[----:B------:R-:W-:Y:S01]  /*9c80*/  FMUL.FTZ R6, R6, R7 ;  /* 0x0000000706067220 */ /* 0x000fe20000410000 */
[----:B------:R-:W-:Y:S01]  /*9c90*/  FFMA.FTZ R9, R8, R9, R4 ;  /* 0x0000000908097223 */ /* 0x000fe20000010004 */
[C---:B------:R-:W-:Y:S01]  /*9ca0*/  FFMA.FTZ R4, R10.reuse, R7, -R25 ;  /* 0x000000070a047223 */ /* 0x040fe20000010819 */
[----:B------:R-:W-:Y:S01]  /*9cb0*/  F2FP.F16.F32.PACK_AB R39, R33, R24 ;  /* 0x000000182127723e */ /* 0x000fe200000000ff */
[----:B------:R-:W-:Y:S01]  /*9cc0*/  FFMA.FTZ R13, R10, R13, R6 ;  /* 0x0000000d0a0d7223 */ /* 0x000fe20000010006 */
[----:B------:R-:W-:-:S02]  /*9cd0*/  F2FP.F16.F32.PACK_AB R27, R27, R20 ;  /* 0x000000141b1b723e */ /* 0x000fc400000000ff */
[----:B------:R-:W-:Y:S02]  /*9ce0*/  F2FP.F16.F32.PACK_AB R36, R9, R26 ;  /* 0x0000001a0924723e */ /* 0x000fe400000000ff */
[----:B------:R-:W-:Y:S02]  /*9cf0*/  F2FP.F16.F32.PACK_AB R25, R28, R29 ;  /* 0x0000001d1c19723e */ /* 0x000fe400000000ff */
[----:B------:R-:W-:Y:S02]  /*9d00*/  F2FP.F16.F32.PACK_AB R24, R0, R15 ;  /* 0x0000000f0018723e */ /* 0x000fe400000000ff */
[----:B------:R-:W-:Y:S02]  /*9d10*/  F2FP.F16.F32.PACK_AB R26, R4, R21 ;  /* 0x00000015041a723e */ /* 0x000fe400000000ff */
[----:B------:R-:W-:Y:S02]  /*9d20*/  F2FP.F16.F32.PACK_AB R37, R30, R31 ;  /* 0x0000001f1e25723e */ /* 0x000fe400000000ff */
[----:B------:R-:W-:Y:S01]  /*9d30*/  F2FP.F16.F32.PACK_AB R38, R13, R32 ;  /* 0x000000200d26723e */ /* 0x000fe200000000ff */
[----:B------:R1:W-:Y:S04]  /*9d40*/  STS.128 [R221+0x20400], R24 ;  /* 0x02040018dd007388 */ /* 0x0003e80000000c00 */
[----:B------:R1:W-:Y:S02]  /*9d50*/  STS.128 [R3+0x20400], R36 ;  /* 0x0204002403007388 */ /* 0x0003e40000000c00 */
.L_x_4719:
[----:B------:R-:W-:Y:S05]  /*9d60*/  BSYNC B0 ;  /* 0x0000000000007941 */ /* 0x000fea0003800000 */
.L_x_4699:
[----:B------:R-:W-:Y:S01]  /*9d70*/  @!PT LDS RZ, [RZ] ;  /* 0x00000000fffff984 */ /* 0x000fe20000000800 */
[----:B------:R-:W-:Y:S01]  /*9d80*/  @!PT LDS RZ, [RZ] ;  /* 0x00000000fffff984 */ /* 0x000fe20000000800 */
[----:B------:R-:W-:Y:S01]  /*9d90*/  @!PT LDS RZ, [RZ] ;  /* 0x00000000fffff984 */ /* 0x000fe20000000800 */
[----:B------:R-:W-:Y:S01]  /*9da0*/  @!PT LDS RZ, [RZ] ;  /* 0x00000000fffff984 */ /* 0x000fe20000000800 */
[----:B------:R4:W-:Y:S06]  /*9db0*/  MEMBAR.ALL.CTA ;  /* 0x0000000000007992 */ /* 0x0009ec0000008000 */
[----:B----4-:R-:W4:Y:S01]  /*9dc0*/  FENCE.VIEW.ASYNC.S ;  /* 0x00000000000073c6 */ /* 0x010f220000000000 */
[----:B------:R-:W-:Y:S05]  /*9dd0*/  WARPSYNC.ALL ;  /* 0x0000000000007948 */ /* 0x000fea0003800000 */
[----:B----4-:R-:W-:Y:S06]  /*9de0*/  BAR.SYNC.DEFER_BLOCKING 0xd, 0x80 ;  /* 0x0342000000007b1d */ /* 0x010fec0000010000 */
.L_x_4696:
[----:B--23--:R-:W-:-:S05]  /*9df0*/  IMAD.U32 R0, RZ, RZ, UR37 ;  /* 0x00000025ff007e24 */ /* 0x00cfca000f8e00ff */
[----:B------:R-:W-:-:S13]  /*9e00*/  ISETP.NE.AND P0, PT, R0, 0x3, PT ;  /* 0x000000030000780c */ /* 0x000fda0003f05270 */
[----:B------:R-:W-:Y:S05]  /*9e10*/  @!P0 BRA `(.L_x_4734) ;  /* 0x0000000000048947 */ /* 0x000fea0003800000 */
[----:B------:R-:W-:Y:S01]  /*9e20*/  BPT.TRAP 0x1 ;  /* 0x000000040000795c */ /* 0x000fe20000300000 */
.L_x_4734:
[----:B------:R-:W-:Y:S01]  /*9e30*/  IMAD R14, R18, 0x8, R2 ;  /* 0x00000008120e7824 */ /* 0x000fe200078e0202 */
[----:B------:R-:W-:-:S04]  /*9e40*/  SHF.L.U32 R57, R19, 0x1f, RZ ;  /* 0x0000001f13397819 */ /* 0x000fc800000006ff */
[----:B------:R2:W3:Y:S01]  /*9e50*/  SYNCS.PHASECHK.TRANS64.TRYWAIT P2, [R14+URZ+0x28c30], R57 ;  /* 0x028c30390e0075a7 */ /* 0x0004e2000804017f */
[----:B------:R-:W-:Y:S05]  /*9e60*/  @!P0 BRA `(.L_x_4735) ;  /* 0x0000000000048947 */ /* 0x000fea0003800000 */
[----:B------:R-:W-:Y:S01]  /*9e70*/  BPT.TRAP 0x1 ;  /* 0x000000040000795c */ /* 0x000fe20000300000 */
.L_x_4735:
[----:B------:R-:W4:Y:S02]  /*9e80*/  S2R R0, SR_TID.X ;  /* 0x0000000000007919 */ /* 0x000f240000002100 */
[----:B----4-:R-:W-:-:S04]  /*9e90*/  LOP3.LUT R0, R0, 0x7f, RZ, 0xc0, !PT ;  /* 0x0000007f00007812 */ /* 0x010fc800078ec0ff */
[----:B------:R-:W-:Y:S02]  /*9ea0*/  ISETP.NE.AND P1, PT, R0, RZ, PT ;  /* 0x000000ff0000720c */ /* 0x000fe40003f25270 */
[----:B------:R-:W-:-:S04]  /*9eb0*/  IADD3 R0, R2, 0x22400, RZ ;  /* 0x0002240002007810 */ /* 0x000fc80007ffe0ff */
[----:B------:R-:W-:Y:S01]  /*9ec0*/  SHF.R.U32.HI R0, RZ, 0x4, R0 ;  /* 0x00000004ff007819 */ /* 0x000fe20000011600 */
[----:B---3--:R-:W-:Y:S06]  /*9ed0*/  @P2 BRA `(.L_x_4736) ;  /* 0x0000000000082947 */ /* 0x008fec0003800000 */
[----:B------:R-:W3:Y:S02]  /*9ee0*/  SYNCS.PHASECHK.TRANS64.TRYWAIT P2, [R14+URZ+0x28c30], R57 ;  /* 0x028c30390e0075a7 */ /* 0x000ee4000804017f */
[----:B---3--:R-:W-:Y:S05]  /*9ef0*/  @!P2 BRA `(.L_x_4737) ;  /* 0x0000012c0038a947 */ /* 0x008fea0003800000 */
.L_x_4736:
[----:B------:R-:W-:Y:S01]  /*9f00*/  LOP3.LUT R0, R0, 0x3fff, RZ, 0xc0, !PT ;  /* 0x00003fff00007812 */ /* 0x000fe200078ec0ff */
[----:B------:R-:W-:Y:S05]  /*9f10*/  WARPSYNC.ALL ;  /* 0x0000000000007948 */ /* 0x000fea0003800000 */
[----:B------:R-:W-:Y:S01]  /*9f20*/  LOP3.LUT R21, R0, 0x10000, RZ, 0xfc, !PT ;  /* 0x0001000000157812 */ /* 0x000fe200078efcff */
[----:B------:R-:W-:Y:S01]  /*9f30*/  VIADD R0, R2, 0x20400 ;  /* 0x0002040002007836 */ /* 0x000fe20000000000 */
[----:B01---5:R-:W-:-:S03]  /*9f40*/  WARPGROUP.ARRIVE ;  /* 0x00000000000079c5 */ /* 0x023fc60000000000 */
[----:B------:R-:W-:Y:S01]  /*9f50*/  IMAD R6, R18, 0x200, R21 ;  /* 0x0000020012067824 */ /* 0x000fe200078e0215 */
[----:B------:R-:W-:Y:S01]  /*9f60*/  MOV R11, 0x40000040 ;  /* 0x40000040000b7802 */ /* 0x000fe20000000f00 */
[----:B------:R-:W-:Y:S01]  /*9f70*/  IMAD.MOV.U32 R7, RZ, RZ, 0x40000040 ;  /* 0x40000040ff077424 */ /* 0x000fe200078e00ff */
[----:B------:R-:W-:Y:S01]  /*9f80*/  SHF.R.U32.HI R0, RZ, 0x4, R0 ;  /* 0x00000004ff007819 */ /* 0x000fe20000011600 */
[----:B------:R-:W-:Y:S01]  /*9f90*/  IMAD.MOV.U32 R5, RZ, RZ, 0x40000040 ;  /* 0x40000040ff057424 */ /* 0x000fe200078e00ff */
[C---:B------:R-:W-:Y:S01]  /*9fa0*/  R2UR UR6, R6.reuse ;  /* 0x00000000060672ca */ /* 0x040fe200000e0000 */
[----:B------:R-:W-:Y:S01]  /*9fb0*/  VIADD R8, R6, 0x2 ;  /* 0x0000000206087836 */ /* 0x000fe20000000000 */
[----:B------:R-:W-:Y:S01]  /*9fc0*/  LOP3.LUT R0, R0, 0x3fff, RZ, 0xc0, !PT ;  /* 0x00003fff00007812 */ /* 0x000fe200078ec0ff */
[----:B------:R-:W-:Y:S01]  /*9fd0*/  IMAD.MOV.U32 R9, RZ, RZ, 0x40000040 ;  /* 0x40000040ff097424 */ /* 0x000fe200078e00ff */
[----:B------:R-:W-:Y:S01]  /*9fe0*/  R2UR UR7, R7 ;  /* 0x00000000070772ca */ /* 0x000fe200000e0000 */
[----:B------:R-:W-:Y:S01]  /*9ff0*/  IMAD.MOV.U32 R13, RZ, RZ, 0x40000040 ;  /* 0x40000040ff0d7424 */ /* 0x000fe200078e00ff */
[----:B------:R-:W-:Y:S01]  /*a000*/  LOP3.LUT R4, R0, 0x10000, RZ, 0xfc, !PT ;  /* 0x0001000000047812 */ /* 0x000fe200078efcff */
[----:B------:R-:W-:Y:S01]  /*a010*/  IMAD.MOV.U32 R7, RZ, RZ, 0x40000040 ;  /* 0x40000040ff077424 */ /* 0x000fe200078e00ff */
[----:B------:R-:W-:Y:S01]  /*a020*/  R2UR UR5, R5 ;  /* 0x00000000050572ca */ /* 0x000fe200000e0000 */
[----:B------:R-:W-:Y:S01]  /*a030*/  ULDC.64 UR40, c[0x0][0x9e0] ;  /* 0x0002780000287ab9 */ /* 0x000fe20000000a00 */
[C---:B------:R-:W-:Y:S01]  /*a040*/  R2UR UR4, R4.reuse ;  /* 0x00000000040472ca */ /* 0x040fe200000e0000 */
[C---:B------:R-:W-:Y:S01]  /*a050*/  VIADD R10, R4.reuse, 0x4 ;  /* 0x00000004040a7836 */ /* 0x040fe20000000000 */
[----:B------:R-:W-:Y:S01]  /*a060*/  IADD3 R12, R4, 0x2, RZ ;  /* 0x00000002040c7810 */ /* 0x000fe20007ffe0ff */
[----:B------:R-:W-:Y:S01]  /*a070*/  UISETP.GE.AND UP0, UPT, UR41, 0x1, UPT ;  /* 0x000000012900788c */ /* 0x000fe2000bf06270 */
[----:B------:R-:W-:Y:S01]  /*a080*/  MOV R3, 0xffffffc0 ;  /* 0xffffffc000037802 */ /* 0x000fe20000000f00 */
[----:B------:R-:W-:Y:S01]  /*a090*/  @!P1 VIADD R0, R14, 0x28c40 ;  /* 0x00028c400e009836 */ /* 0x000fe20000000000 */
[----:B------:R-:W-:Y:S01]  /*a0a0*/  LEA R15, R168, 0xffffffc0, 0x6 ;  /* 0xffffffc0a80f7811 */ /* 0x000fe200078e30ff */
[----:B------:R-:W-:-:S02]  /*a0b0*/  UP2UR UR47, UPR, URZ, 0x1 ;  /* 0x000000013f2f7883 */ /* 0x000fc40008000000 */
[----:B------:R-:W-:Y:S01]  /*a0c0*/  IMAD R3, R168, R3, 0x41 ;  /* 0x00000041a8037424 */ /* 0x000fe200078e0203 */
[----:B------:R-:W-:Y:S02]  /*a0d0*/  PLOP3.LUT P2, PT, PT, PT, UP0, 0x40, 0x0 ;  /* 0x000000000000781c */ /* 0x000fe40003f4e808 */
[----:B------:R-:W-:Y:S01]  /*a0e0*/  @!P1 PRMT R0, RZ, 0x654, R0 ;  /* 0x00000654ff009816 */ /* 0x000fe20000000000 */
[----:B------:R-:W-:Y:S01]  /*a0f0*/  HGMMA.64x64x16.F32 R24, gdesc[UR4], RZ, !UPT, gsb0 ;  /* 0x00e00000041879f0 */ /* 0x000fe2000c0008ff */
[----:B------:R-:W-:Y:S01]  /*a100*/  R2UR UR6, R8 ;  /* 0x00000000080672ca */ /* 0x000fe200000e0000 */
[----:B------:R-:W-:Y:S01]  /*a110*/  VIADD R8, R6, 0x4 ;  /* 0x0000000406087836 */ /* 0x000fe20000000000 */
[----:B------:R-:W-:Y:S01]  /*a120*/  R2UR UR7, R9 ;  /* 0x00000000090772ca */ /* 0x000fe200000e0000 */
[----:B------:R-:W-:Y:S01]  /*a130*/  IMAD.MOV.U32 R9, RZ, RZ, 0x40000040 ;  /* 0x40000040ff097424 */ /* 0x000fe200078e00ff */
[----:B------:R-:W-:Y:S02]  /*a140*/  R2UR UR4, R12 ;  /* 0x000000000c0472ca */ /* 0x000fe400000e0000 */
[----:B------:R-:W-:-:S02]  /*a150*/  R2UR UR5, R13 ;  /* 0x000000000d0572ca */ /* 0x000fc400000e0000 */
[----:B------:R-:W-:Y:S02]  /*a160*/  IADD3 R20, -R22, R184, -R15 ;  /* 0x000000b816147210 */ /* 0x000fe40007ffe90f */
[----:B------:R-:W-:Y:S01]  /*a170*/  IADD3 R56, R3, -0x1, RZ ;  /* 0xffffffff03387810 */ /* 0x000fe20007ffe0ff */
[----:B------:R-:W-:Y:S02]  /*a180*/  WARPGROUP.DEPBAR.LE gsb0, 0x0 ;  /* 0x00008000000079c5 */ /* 0x000fe40000010000 */
[----:B------:R-:W-:-:S06]  /*a190*/  WARPGROUP.ARRIVE ;  /* 0x00000000000079c5 */ /* 0x000fcc0000000000 */
[----:B------:R-:W-:Y:S01]  /*a1a0*/  HGMMA.64x64x16.F32 R24, gdesc[UR4], R24, gsb0 ;  /* 0x00e00000041879f0 */ /* 0x000fe20008000818 */
[----:B------:R-:W-:Y:S01]  /*a1b0*/  R2UR UR6, R8 ;  /* 0x00000000080672ca */ /* 0x000fe200000e0000 */
[----:B------:R-:W-:Y:S01]  /*a1c0*/  VIADD R8, R6, 0x6 ;  /* 0x0000000606087836 */ /* 0x000fe20000000000 */
[----:B------:R-:W-:Y:S01]  /*a1d0*/  R2UR UR7, R9 ;  /* 0x00000000090772ca */ /* 0x000fe200000e0000 */
[----:B------:R-:W-:Y:S01]  /*a1e0*/  VIADD R6, R4, 0x6 ;  /* 0x0000000604067836 */ /* 0x000fe20000000000 */
[----:B------:R-:W-:Y:S01]  /*a1f0*/  R2UR UR4, R10 ;  /* 0x000000000a0472ca */ /* 0x000fe200000e0000 */
[----:B------:R-:W-:Y:S01]  /*a200*/  IMAD.MOV.U32 R9, RZ, RZ, 0x40000040 ;  /* 0x40000040ff097424 */ /* 0x000fe200078e00ff */
[----:B------:R-:W-:Y:S01]  /*a210*/  R2UR UR5, R11 ;  /* 0x000000000b0572ca */ /* 0x000fe200000e0000 */
[----:B------:R-:W-:Y:S02]  /*a220*/  WARPGROUP.DEPBAR.LE gsb0, 0x0 ;  /* 0x00008000000079c5 */ /* 0x000fe40000010000 */
[----:B------:R-:W-:-:S10]  /*a230*/  WARPGROUP.ARRIVE ;  /* 0x00000000000079c5 */ /* 0x000fd40000000000 */
[----:B------:R-:W-:Y:S01]  /*a240*/  HGMMA.64x64x16.F32 R24, gdesc[UR4], R24, gsb0 ;  /* 0x00e00000041879f0 */ /* 0x000fe20008000818 */
[----:B------:R-:W-:Y:S02]  /*a250*/  R2UR UR6, R8 ;  /* 0x00000000080672ca */ /* 0x000fe400000e0000 */
[----:B------:R-:W-:Y:S02]  /*a260*/  R2UR UR7, R9 ;  /* 0x00000000090772ca */ /* 0x000fe400000e0000 */
[----:B------:R-:W-:Y:S02]  /*a270*/  R2UR UR4, R6 ;  /* 0x00000000060472ca */ /* 0x000fe400000e0000 */
[----:B------:R-:W-:Y:S02]  /*a280*/  R2UR UR5, R7 ;  /* 0x00000000070572ca */ /* 0x000fe400000e0000 */
[----:B------:R-:W-:-:S05]  /*a290*/  IADD3 R9, -R186, R3, R184 ;  /* 0x00000003ba097210 */ /* 0x000fca0007ffe1b8 */
[----:B------:R-:W-:-:S04]  /*a2a0*/  IMAD.IADD R9, R9, 0x1, -R22 ;  /* 0x0000000109097824 */ /* 0x000fc800078e0a16 */
[----:B------:R-:W-:Y:S01]  /*a2b0*/  VIADD R59, R9, UR40 ;  /* 0x00000028093b7c36 */ /* 0x000fe20008000000 */
[----:B------:R-:W-:Y:S02]  /*a2c0*/  WARPGROUP.DEPBAR.LE gsb0, 0x0 ;  /* 0x00008000000079c5 */ /* 0x000fe40000010000 */
[----:B------:R-:W-:-:S06]  /*a2d0*/  WARPGROUP.ARRIVE ;  /* 0x00000000000079c5 */ /* 0x000fcc0000000000 */
[----:B------:R-:W-:Y:S01]  /*a2e0*/  HGMMA.64x64x16.F32 R24, gdesc[UR4], R24, gsb0 ;  /* 0x00e00000041879f0 */ /* 0x000fe20008000818 */
[----:B------:R-:W-:Y:S02]  /*a2f0*/  ULDC UR4, c[0x0][0x9dc] ;  /* 0x0002770000047ab9 */ /* 0x000fe40000000800 */
[----:B------:R-:W-:-:S05]  /*a300*/  IMAD.U32 R188, RZ, RZ, UR4 ;  /* 0x00000004ffbc7e24 */ /* 0x000fca000f8e00ff */
[----:B------:R-:W-:-:S05]  /*a310*/  LOP3.LUT R8, RZ, R188, RZ, 0x33, !PT ;  /* 0x000000bcff087212 */ /* 0x000fca00078e33ff */
[----:B------:R-:W-:Y:S01]  /*a320*/  IMAD.IADD R61, R9, 0x1, R8 ;  /* 0x00000001093d7824 */ /* 0x000fe200078e0208 */
[----:B------:R-:W-:Y:S02]  /*a330*/  WARPGROUP.DEPBAR.LE gsb0, 0x0 ;  /* 0x00008000000079c5 */ /* 0x000fe40000010000 */
[----:B------:R0:W-:Y:S02]  /*a340*/  @!P1 SYNCS.ARRIVE.TRANS64.RED.A1T0 RZ, [R0+URZ], RZ ;  /* 0x000000ff00ff99a7 */ /* 0x0001e4000810043f */
[----:B0-----:R-:W-:-:S04]  /*a350*/  IMAD R0, R189, 0x40, R192 ;  /* 0x00000040bd007824 */ /* 0x001fc800078e02c0 */
[----:B------:R-:W-:Y:S01]  /*a360*/  IMAD.IADD R8, R61, 0x1, R0 ;  /* 0x000000013d087824 */ /* 0x000fe200078e0200 */
[----:B------:R-:W-:Y:S01]  /*a370*/  VIADDMNMX R3, R0, R59, R20, PT ;  /* 0x0000003b00037246 */ /* 0x000fe20003800114 */
[----:B------:R-:W-:Y:S06]  /*a380*/  @P2 BRA `(.L_x_4738) ;  /* 0x0000000000582947 */ /* 0x000fec0003800000 */
[----:B------:R-:W-:Y:S01]  /*a390*/  IADD3 R9, R0, R184, -R186 ;  /* 0x000000b800097210 */ /* 0x000fe20007ffe8ba */
[----:B------:R-:W-:Y:S03]  /*a3a0*/  BSSY B0, `(.L_x_4739) ;  /* 0x0000010000007945 */ /* 0x000fe60003800000 */
[----:B------:R-:W-:-:S13]  /*a3b0*/  ISETP.GT.AND P2, PT, R9, -0x1, PT ;  /* 0xffffffff0900780c */ /* 0x000fda0003f44270 */
[----:B------:R-:W-:Y:S05]  /*a3c0*/  @P2 BRA `(.L_x_4740) ;  /* 0x0000000000202947 */ /* 0x000fea0003800000 */
[----:B------:R-:W-:Y:S01]  /*a3d0*/  UISETP.NE.AND UP0, UPT, UR41, 0x1, UPT ;  /* 0x000000012900788c */ /* 0x000fe2000bf05270 */
[----:B------:R-:W-:-:S05]  /*a3e0*/  LOP3.LUT R9, RZ, R9, RZ, 0x33, !PT ;  /* 0x00000009ff097212 */ /* 0x000fca00078e33ff */
[----:B------:R-:W-:-:S05]  /*a3f0*/  PLOP3.LUT P2, PT, PT, PT, UP0, 0x80, 0x0 ;  /* 0x000000000000781c */ /* 0x000fca0003f4f008 */
[----:B------:R-:W-:-:S08]  /*a400*/  @UP0 ULDC.64 UR4, c[0x0][0x9e8] ;  /* 0x00027a0000040ab9 */ /* 0x000fd00000000a00 */
[----:B------:R-:W-:-:S05]  /*a410*/  @P2 IMAD.HI.U32 R58, R9, UR4, RZ ;  /* 0x00000004093a2c27 */ /* 0x000fca000f8e00ff */
[----:B------:R-:W-:-:S04]  /*a420*/  @P2 SHF.R.U32.HI R9, RZ, UR5, R58 ;  /* 0x00000005ff092c19 */ /* 0x000fc8000801163a */
[----:B------:R-:W-:Y:S01]  /*a430*/  LOP3.LUT R9, RZ, R9, RZ, 0x33, !PT ;  /* 0x00000009ff097212 */ /* 0x000fe200078e33ff */
[----:B------:R-:W-:Y:S06]  /*a440*/  BRA `(.L_x_4741) ;  /* 0x0000000000147947 */ /* 0x000fec0003800000 */
.L_x_4740:
[----:B------:R-:W-:-:S06]  /*a450*/  UISETP.NE.AND UP0, UPT, UR41, 0x1, UPT ;  /* 0x000000012900788c */ /* 0x000fcc000bf05270 */
[----:B------:R-:W-:-:S05]  /*a460*/  PLOP3.LUT P2, PT, PT, PT, UP0, 0x80, 0x0 ;  /* 0x000000000000781c */ /* 0x000fca0003f4f008 */
[----:B------:R-:W-:-:S08]  /*a470*/  @UP0 ULDC.64 UR4, c[0x0][0x9e8] ;  /* 0x00027a0000040ab9 */ /* 0x000fd00000000a00 */
[----:B------:R-:W-:-:S05]  /*a480*/  @P2 IMAD.HI.U32 R58, R9, UR4, RZ ;  /* 0x00000004093a2c27 */ /* 0x000fca000f8e00ff */
[----:B------:R-:W-:-:S07]  /*a490*/  @P2 SHF.R.U32.HI R9, RZ, UR5, R58 ;  /* 0x00000005ff092c19 */ /* 0x000fce000801163a */
.L_x_4741:
[----:B------:R-:W-:Y:S05]  /*a4a0*/  BSYNC B0 ;  /* 0x0000000000007941 */ /* 0x000fea0003800000 */
.L_x_4739:
[----:B------:R-:W-:-:S04]  /*a4b0*/  IMAD R9, R9, UR41, -R15 ;  /* 0x0000002909097c24 */ /* 0x000fc8000f8e0a0f */
[----:B------:R-:W-:-:S05]  /*a4c0*/  IMAD.IADD R9, R9, 0x1, -R22 ;  /* 0x0000000109097824 */ /* 0x000fca00078e0a16 */
[----:B------:R-:W-:Y:S02]  /*a4d0*/  VIMNMX R8, R8, R9, !PT ;  /* 0x0000000908087248 */ /* 0x000fe40007fe0100 */
[----:B------:R-:W-:-:S07]  /*a4e0*/  VIADDMNMX R3, R9, UR41, R3, PT ;  /* 0x0000002909037c46 */ /* 0x000fce000b800103 */
.L_x_4738:
[C---:B------:R-:W-:Y:S01]  /*a4f0*/  ISETP.GE.AND P2, PT, R56.reuse, 0x2, PT ;  /* 0x000000023800780c */ /* 0x040fe20003f46270 */
[----:B------:R-:W-:Y:S01]  /*a500*/  UISETP.NE.AND UP0, UPT, UR47, URZ, UPT ;  /* 0x0000003f2f00728c */ /* 0x000fe2000bf05270 */
[----:B------:R-:W-:Y:S02]  /*a510*/  ISETP.GE.AND P6, PT, R56, 0xa, PT ;  /* 0x0000000a3800780c */ /* 0x000fe40003fc6270 */
[----:B------:R-:W-:Y:S02]  /*a520*/  ISETP.GT.AND P4, PT, R8, 0x1, !P2 ;  /* 0x000000010800780c */ /* 0x000fe40005784270 */
[----:B------:R-:W-:Y:S02]  /*a530*/  ISETP.GE.AND P3, PT, R56, 0x9, PT ;  /* 0x000000093800780c */ /* 0x000fe40003f66270 */
[----:B------:R-:W-:Y:S02]  /*a540*/  ISETP.LT.OR P4, PT, R3, 0x2, P4 ;  /* 0x000000020300780c */ /* 0x000fe40002781670 */
[----:B------:R-:W-:-:S02]  /*a550*/  P2R R58, PR, RZ, 0x40 ;  /* 0x00000040ff3a7803 */ /* 0x000fc40000000000 */
[----:B------:R-:W-:Y:S02]  /*a560*/  FSEL R63, R25, -INF , !P4 ;  /* 0xff800000193f7808 */ /* 0x000fe40006000000 */
[C---:B------:R-:W-:Y:S02]  /*a570*/  ISETP.GT.AND P4, PT, R8.reuse, 0x9, !P6 ;  /* 0x000000090800780c */ /* 0x040fe40007784270 */
[----:B------:R-:W-:Y:S02]  /*a580*/  ISETP.GT.AND P5, PT, R8, 0x8, !P3 ;  /* 0x000000080800780c */ /* 0x000fe40005fa4270 */
[----:B------:R-:W-:Y:S02]  /*a590*/  ISETP.LT.OR P4, PT, R3, 0xa, P4 ;  /* 0x0000000a0300780c */ /* 0x000fe40002781670 */
[----:B------:R-:W-:Y:S02]  /*a5a0*/  ISETP.GE.AND P6, PT, R56, 0x11, PT ;  /* 0x000000113800780c */ /* 0x000fe40003fc6270 */
[----:B------:R-:W-:-:S02]  /*a5b0*/  FSEL R67, R29, -INF , !P4 ;  /* 0xff8000001d437808 */ /* 0x000fc40006000000 */
[C---:B------:R-:W-:Y:S02]  /*a5c0*/  ISETP.LT.OR P5, PT, R3.reuse, 0x9, P5 ;  /* 0x000000090300780c */ /* 0x040fe40002fa1670 */
[----:B------:R-:W-:Y:S02]  /*a5d0*/  ISETP.GT.AND P4, PT, R8, 0x10, !P6 ;  /* 0x000000100800780c */ /* 0x000fe40007784270 */
[----:B------:R-:W-:Y:S02]  /*a5e0*/  FSEL R65, R28, -INF , !P5 ;  /* 0xff8000001c417808 */ /* 0x000fe40006800000 */
        /* <DEDUP_REMOVED lines=63> */
[----:B------:R-:W-:Y:S02]  /*a9e0*/  PLOP3.LUT P6, PT, PT, PT, UP0, 0x40, 0x0 ;  /* 0x000000000000781c */ /* 0x000fe40003fce808 */
[----:B------:R-:W-:-:S11]  /*a9f0*/  VIADDMNMX R3, R3, R59, R20, PT ;  /* 0x0000003b03037246 */ /* 0x000fd60003800114 */
[----:B------:R-:W-:Y:S05]  /*aa00*/  @P6 BRA `(.L_x_4742) ;  /* 0x0000000000646947 */ /* 0x000fea0003800000 */
[----:B------:R-:W-:Y:S01]  /*aa10*/  IADD3 R9, R0, R184, -R186 ;  /* 0x000000b800097210 */ /* 0x000fe20007ffe8ba */
[----:B------:R-:W-:Y:S04]  /*aa20*/  BSSY B0, `(.L_x_4743) ;  /* 0x0000013000007945 */ /* 0x000fe80003800000 */
[----:B------:R-:W-:-:S05]  /*aa30*/  VIADD R9, R9, 0x8 ;  /* 0x0000000809097836 */ /* 0x000fca0000000000 */
[----:B------:R-:W-:-:S13]  /*aa40*/  ISETP.GT.AND P6, PT, R9, -0x1, PT ;  /* 0xffffffff0900780c */ /* 0x000fda0003fc4270 */
[----:B------:R-:W-:Y:S05]  /*aa50*/  @P6 BRA `(.L_x_4744) ;  /* 0x0000000000246947 */ /* 0x000fea0003800000 */
[----:B------:R-:W-:Y:S01]  /*aa60*/  UISETP.NE.AND UP0, UPT, UR41, 0x1, UPT ;  /* 0x000000012900788c */ /* 0x000fe2000bf05270 */
[----:B------:R-:W-:-:S05]  /*aa70*/  LOP3.LUT R9, RZ, R9, RZ, 0x33, !PT ;  /* 0x00000009ff097212 */ /* 0x000fca00078e33ff */
[----:B------:R-:W-:-:S05]  /*aa80*/  PLOP3.LUT P6, PT, PT, PT, UP0, 0x80, 0x0 ;  /* 0x000000000000781c */ /* 0x000fca0003fcf008 */
[----:B------:R-:W-:-:S08]  /*aa90*/  @UP0 ULDC.64 UR4, c[0x0][0x9e8] ;  /* 0x00027a0000040ab9 */ /* 0x000fd00000000a00 */
[----:B------:R-:W-:Y:S01]  /*aaa0*/  @P6 IMAD.HI.U32 R20, R9, UR4, RZ ;  /* 0x0000000409146c27 */ /* 0x000fe2000f8e00ff */
[----:B------:R-:W-:-:S13]  /*aab0*/  PLOP3.LUT P6, PT, PT, PT, UP0, 0x80, 0x0 ;  /* 0x000000000000781c */ /* 0x000fda0003fcf008 */
[----:B------:R-:W-:-:S04]  /*aac0*/  @P6 SHF.R.U32.HI R9, RZ, UR5, R20 ;  /* 0x00000005ff096c19 */ /* 0x000fc80008011614 */
[----:B------:R-:W-:Y:S01]  /*aad0*/  LOP3.LUT R9, RZ, R9, RZ, 0x33, !PT ;  /* 0x00000009ff097212 */ /* 0x000fe200078e33ff */
[----:B------:R-:W-:Y:S06]  /*aae0*/  BRA `(.L_x_4745) ;  /* 0x0000000000187947 */ /* 0x000fec0003800000 */
.L_x_4744:
[----:B------:R-:W-:-:S06]  /*aaf0*/  UISETP.NE.AND UP0, UPT, UR41, 0x1, UPT ;  /* 0x000000012900788c */ /* 0x000fcc000bf05270 */
[----:B------:R-:W-:-:S05]  /*ab00*/  PLOP3.LUT P6, PT, PT, PT, UP0, 0x80, 0x0 ;  /* 0x000000000000781c */ /* 0x000fca0003fcf008 */
[----:B------:R-:W-:-:S08]  /*ab10*/  @UP0 ULDC.64 UR4, c[0x0][0x9e8] ;  /* 0x00027a0000040ab9 */ /* 0x000fd00000000a00 */
[----:B------:R-:W-:Y:S01]  /*ab20*/  @P6 IMAD.HI.U32 R20, R9, UR4, RZ ;  /* 0x0000000409146c27 */ /* 0x000fe2000f8e00ff */
[----:B------:R-:W-:-:S13]  /*ab30*/  PLOP3.LUT P6, PT, PT, PT, UP0, 0x80, 0x0 ;  /* 0x000000000000781c */ /* 0x000fda0003fcf008 */
[----:B------:R-:W-:-:S07]  /*ab40*/  @P6 SHF.R.U32.HI R9, RZ, UR5, R20 ;  /* 0x00000005ff096c19 */ /* 0x000fce0008011614 */
.L_x_4745:
[----:B------:R-:W-:Y:S05]  /*ab50*/  BSYNC B0 ;  /* 0x0000000000007941 */ /* 0x000fea0003800000 */
.L_x_4743:
[----:B------:R-:W-:-:S04]  /*ab60*/  IMAD R9, R9, UR41, -R15 ;  /* 0x0000002909097c24 */ /* 0x000fc8000f8e0a0f */
[----:B------:R-:W-:-:S05]  /*ab70*/  IMAD.IADD R9, R9, 0x1, -R22 ;  /* 0x0000000109097824 */ /* 0x000fca00078e0a16 */
[----:B------:R-:W-:Y:S02]  /*ab80*/  VIMNMX R8, R8, R9, !PT ;  /* 0x0000000908087248 */ /* 0x000fe40007fe0100 */
[----:B------:R-:W-:-:S07]  /*ab90*/  VIADDMNMX R3, R9, UR41, R3, PT ;  /* 0x0000002909037c46 */ /* 0x000fce000b800103 */
.L_x_4742:
        /* <DEDUP_REMOVED lines=33> */
[----:B------:R-:W-:Y:S02]  /*adb0*/  ISETP.GT.AND P3, PT, R8, 0x8, !P3 ;  /* 0x000000080800780c */ /* 0x000fe40005f64270 */
[----:B------:R-:W-:Y:S02]  /*adc0*/  FSEL R38, R38, -INF , !P2 ;  /* 0xff80000026267808 */ /* 0x000fe40005000000 */
[----:B------:R-:W-:Y:S02]  /*add0*/  ISETP.NE.AND P2, PT, R36, RZ, PT ;  /* 0x000000ff2400720c */ /* 0x000fe40003f45270 */
[----:B------:R-:W-:Y:S02]  /*ade0*/  FMNMX.FTZ R9, R85, R9, !PT ;  /* 0x0000000955097209 */ /* 0x000fe40007810000 */
[----:B------:R-:W-:-:S02]  /*adf0*/  ISETP.GT.AND P2, PT, R8, 0x19, !P2 ;  /* 0x000000190800780c */ /* 0x000fc40005744270 */
[C---:B------:R-:W-:Y:S02]  /*ae00*/  ISETP.LT.OR P3, PT, R3.reuse, 0x9, P3 ;  /* 0x000000090300780c */ /* 0x040fe40001f61670 */
[----:B------:R-:W-:Y:S02]  /*ae10*/  ISETP.LT.OR P2, PT, R3, 0x1a, P2 ;  /* 0x0000001a0300780c */ /* 0x000fe40001741670 */
[----:B------:R-:W-:Y:S02]  /*ae20*/  FMNMX.FTZ R20, R53, R9, !PT ;  /* 0x0000000935147209 */ /* 0x000fe40007810000 */
[----:B------:R-:W-:Y:S02]  /*ae30*/  FSEL R32, R39, -INF , !P2 ;  /* 0xff80000027207808 */ /* 0x000fe40005000000 */
[----:B------:R-:W-:Y:S01]  /*ae40*/  ISETP.NE.AND P2, PT, R37, RZ, PT ;  /* 0x000000ff2500720c */ /* 0x000fe20003f45270 */
[----:B------:R-:W0:Y:S01]  /*ae50*/  SHFL.BFLY PT, R9, R20, 0x2, 0x1f ;  /* 0x0c401f0014097f89 */ /* 0x000e2200000e0000 */
        /* <DEDUP_REMOVED lines=8> */
[C---:B------:R-:W-:Y:S02]  /*aee0*/  ISETP.GT.AND P2, PT, R8.reuse, 0x21, !P2 ;  /* 0x000000210800780c */ /* 0x040fe40005744270 */
[----:B------:R-:W-:Y:S02]  /*aef0*/  ISETP.GT.AND P5, PT, R8, 0x38, !P5 ;  /* 0x000000380800780c */ /* 0x000fe40006fa4270 */
[C---:B------:R-:W-:Y:S02]  /*af00*/  ISETP.LT.OR P2, PT, R3.reuse, 0x22, P2 ;  /* 0x000000220300780c */ /* 0x040fe40001741670 */
[----:B------:R-:W-:Y:S02]  /*af10*/  ISETP.LT.OR P4, PT, R3, 0x32, P4 ;  /* 0x000000320300780c */ /* 0x000fe40002781670 */
[----:B------:R-:W-:-:S02]  /*af20*/  FSEL R36, R43, -INF , !P2 ;  /* 0xff8000002b247808 */ /* 0x000fc40005000000 */
[----:B------:R-:W-:Y:S02]  /*af30*/  ISETP.GT.AND P2, PT, R8, 0x28, !P3 ;  /* 0x000000280800780c */ /* 0x000fe40005f44270 */
[----:B0-----:R-:W-:Y:S02]  /*af40*/  FMNMX.FTZ R29, R20, R9, !PT ;  /* 0x00000009141d7209 */ /* 0x001fe40007810000 */
[----:B------:R-:W-:Y:S02]  /*af50*/  ISETP.LT.OR P2, PT, R3, 0x29, P2 ;  /* 0x000000290300780c */ /* 0x000fe40001741670 */
[----:B------:R-:W-:Y:S01]  /*af60*/  ISETP.NE.AND P3, PT, R60, RZ, PT ;  /* 0x000000ff3c00720c */ /* 0x000fe20003f65270 */
[----:B------:R-:W0:Y:S01]  /*af70*/  SHFL.BFLY PT, R40, R29, 0x1, 0x1f ;  /* 0x0c201f001d287f89 */ /* 0x000e2200000e0000 */
[----:B------:R-:W-:Y:S02]  /*af80*/  FSEL R46, R46, -INF , !P2 ;  /* 0xff8000002e2e7808 */ /* 0x000fe40005000000 */
[----:B------:R-:W-:-:S02]  /*af90*/  ISETP.GT.AND P2, PT, R8, RZ, !P6 ;  /* 0x000000ff0800720c */ /* 0x000fc40007744270 */
[----:B------:R-:W-:Y:S02]  /*afa0*/  ISETP.GT.AND P3, PT, R8, 0x30, !P3 ;  /* 0x000000300800780c */ /* 0x000fe40005f64270 */
[C---:B------:R-:W-:Y:S02]  /*afb0*/  ISETP.LT.OR P2, PT, R3.reuse, 0x1, P2 ;  /* 0x000000010300780c */ /* 0x040fe40001741670 */
[----:B------:R-:W-:Y:S02]  /*afc0*/  ISETP.LT.OR P3, PT, R3, 0x31, P3 ;  /* 0x000000310300780c */ /* 0x000fe40001f61670 */
[----:B------:R-:W-:Y:S02]  /*afd0*/  FSEL R26, R26, -INF , !P2 ;  /* 0xff8000001a1a7808 */ /* 0x000fe40005000000 */
[----:B------:R-:W-:Y:S02]  /*afe0*/  ISETP.NE.AND P2, PT, R44, RZ, PT ;  /* 0x000000ff2c00720c */ /* 0x000fe40003f45270 */
[----:B------:R-:W-:-:S02]  /*aff0*/  FMNMX.FTZ R9, R26, R27, !PT ;  /* 0x0000001b1a097209 */ /* 0x000fc40007810000 */
[----:B------:R-:W-:Y:S02]  /*b000*/  ISETP.GT.AND P2, PT, R8, 0x29, !P2 ;  /* 0x000000290800780c */ /* 0x000fe40005744270 */
[----:B------:R-:W-:Y:S02]  /*b010*/  FMNMX.FTZ R9, R30, R9, !PT ;  /* 0x000000091e097209 */ /* 0x000fe40007810000 */
[----:B------:R-:W-:Y:S02]  /*b020*/  ISETP.LT.OR P2, PT, R3, 0x2a, P2 ;  /* 0x0000002a0300780c */ /* 0x000fe40001741670 */
[----:B------:R-:W-:Y:S02]  /*b030*/  FMNMX.FTZ R9, R24, R9, !PT ;  /* 0x0000000918097209 */ /* 0x000fe40007810000 */
[----:B------:R-:W-:Y:S02]  /*b040*/  ISETP.NE.AND P6, PT, R48, RZ, PT ;  /* 0x000000ff3000720c */ /* 0x000fe40003fc5270 */
[----:B------:R-:W-:-:S02]  /*b050*/  FMNMX.FTZ R15, R34, R9, !PT ;  /* 0x00000009220f7209 */ /* 0x000fc40007810000 */
[----:B0-----:R-:W-:Y:S02]  /*b060*/  FMNMX.FTZ R9, R29, R40, !PT ;  /* 0x000000281d097209 */ /* 0x001fe40007810000 */
[----:B------:R-:W-:Y:S02]  /*b070*/  FMNMX.FTZ R25, R28, R15, !PT ;  /* 0x0000000f1c197209 */ /* 0x000fe40007810000 */
[----:B------:R-:W-:Y:S02]  /*b080*/  MOV R15, UR4 ;  /* 0x00000004000f7c02 */ /* 0x000fe40008000f00 */
[----:B------:R-:W-:Y:S02]  /*b090*/  FMNMX.FTZ R25, R38, R25, !PT ;  /* 0x0000001926197209 */ /* 0x000fe40007810000 */
[----:B------:R-:W-:Y:S01]  /*b0a0*/  FSEL R40, R47, -INF , !P2 ;  /* 0xff8000002f287808 */ /* 0x000fe20005000000 */
[----:B------:R-:W-:Y:S01]  /*b0b0*/  FMUL.FTZ R20, R9, R15 ;  /* 0x0000000f09147220 */ /* 0x000fe20000410000 */
[----:B------:R-:W-:-:S02]  /*b0c0*/  FMNMX.FTZ R25, R32, R25, !PT ;  /* 0x0000001920197209 */ /* 0x000fc40007810000 */
[----:B------:R-:W-:Y:S02]  /*b0d0*/  FSETP.NEU.FTZ.AND P2, PT, R9, -INF , PT ;  /* 0xff8000000900780b */ /* 0x000fe40003f5d000 */
[----:B------:R-:W-:Y:S02]  /*b0e0*/  FMNMX.FTZ R25, R42, R25, !PT ;  /* 0x000000192a197209 */ /* 0x000fe40007810000 */
[----:B------:R-:W-:Y:S02]  /*b0f0*/  FSEL R50, R50, -INF , !P3 ;  /* 0xff80000032327808 */ /* 0x000fe40005800000 */
[----:B------:R-:W-:Y:S02]  /*b100*/  FMNMX.FTZ R25, R36, R25, !PT ;  /* 0x0000001924197209 */ /* 0x000fe40007810000 */
[----:B------:R-:W-:Y:S02]  /*b110*/  FSEL R48, R20, RZ, P2 ;  /* 0x000000ff14307208 */ /* 0x000fe40001000000 */
[----:B------:R-:W-:-:S02]  /*b120*/  FMNMX.FTZ R25, R46, R25, !PT ;  /* 0x000000192e197209 */ /* 0x000fc40007810000 */
[----:B------:R-:W-:Y:S01]  /*b130*/  ISETP.GT.AND P2, PT, R8, 0x39, !P6 ;  /* 0x000000390800780c */ /* 0x000fe20007744270 */
[--C-:B------:R-:W-:Y:S01]  /*b140*/  FFMA.FTZ R20, R33, R15, -R48.reuse ;  /* 0x0000000f21147223 */ /* 0x100fe20000010830 */
[----:B------:R-:W-:Y:S01]  /*b150*/  FMNMX.FTZ R25, R40, R25, !PT ;  /* 0x0000001928197209 */ /* 0x000fe20007810000 */
[-CC-:B------:R-:W-:Y:S01]  /*b160*/  FFMA.FTZ R29, R63, R15.reuse, -R48.reuse ;  /* 0x0000000f3f1d7223 */ /* 0x180fe20000010830 */
[----:B------:R-:W-:Y:S01]  /*b170*/  ISETP.LT.OR P5, PT, R3, 0x39, P5 ;  /* 0x000000390300780c */ /* 0x000fe20002fa1670 */
[----:B------:R0:W-:Y:S01]  /*b180*/  MUFU.EX2 R164, R20 ;  /* 0x0000001400a47308 */ /* 0x0001e20000000800 */
[----:B------:R-:W-:Y:S01]  /*b190*/  FSEL R8, R51, -INF , !P4 ;  /* 0xff80000033087808 */ /* 0x000fe20006000000 */
[--C-:B------:R-:W-:Y:S01]  /*b1a0*/  FFMA.FTZ R31, R67, R15, -R48.reuse ;  /* 0x0000000f431f7223 */ /* 0x100fe20000010830 */
[----:B------:R-:W-:Y:S01]  /*b1b0*/  FMNMX.FTZ R25, R50, R25, !PT ;  /* 0x0000001932197209 */ /* 0x000fe20007810000 */
[-CC-:B------:R-:W-:Y:S01]  /*b1c0*/  FFMA.FTZ R33, R69, R15.reuse, -R48.reuse ;  /* 0x0000000f45217223 */ /* 0x180fe20000010830 */
[----:B------:R-:W-:Y:S01]  /*b1d0*/  ISETP.LT.OR P2, PT, R3, 0x3a, P2 ;  /* 0x0000003a0300780c */ /* 0x000fe20001741670 */
[--C-:B------:R-:W-:Y:S01]  /*b1e0*/  FFMA.FTZ R3, R65, R15, -R48.reuse ;  /* 0x0000000f41037223 */ /* 0x100fe20000010830 */
[----:B------:R-:W-:Y:S01]  /*b1f0*/  FSEL R54, R54, -INF , !P5 ;  /* 0xff80000036367808 */ /* 0x000fe20006800000 */
[----:B------:R-:W1:Y:S01]  /*b200*/  MUFU.EX2 R29, R29 ;  /* 0x0000001d001d7308 */ /* 0x000e620000000800 */
[----:B------:R-:W-:Y:S01]  /*b210*/  FMNMX.FTZ R25, R8, R25, !PT ;  /* 0x0000001908197209 */ /* 0x000fe20007810000 */
[-CC-:B------:R-:W-:Y:S01]  /*b220*/  FFMA.FTZ R43, R45, R15.reuse, -R48.reuse ;  /* 0x0000000f2d2b7223 */ /* 0x180fe20000010830 */
[----:B------:R-:W-:Y:S01]  /*b230*/  FSEL R44, R55, -INF , !P2 ;  /* 0xff800000372c7808 */ /* 0x000fe20005000000 */
[--C-:B------:R-:W-:Y:S01]  /*b240*/  FFMA.FTZ R45, R49, R15, -R48.reuse ;  /* 0x0000000f312d7223 */ /* 0x100fe20000010830 */
[----:B------:R-:W-:Y:S01]  /*b250*/  FMNMX.FTZ R25, R54, R25, !PT ;  /* 0x0000001936197209 */ /* 0x000fe20007810000 */
[-CC-:B------:R-:W-:Y:S01]  /*b260*/  FFMA.FTZ R35, R71, R15.reuse, -R48.reuse ;  /* 0x0000000f47237223 */ /* 0x180fe20000010830 */
[--C-:B------:R-:W-:Y:S01]  /*b270*/  FFMA.FTZ R37, R73, R15, -R48.reuse ;  /* 0x0000000f49257223 */ /* 0x100fe20000010830 */
[----:B------:R-:W-:Y:S01]  /*b280*/  MUFU.EX2 R166, R3 ;  /* 0x0000000300a67308 */ /* 0x000fe20000000800 */
[----:B------:R-:W-:Y:S01]  /*b290*/  FMNMX.FTZ R25, R44, R25, !PT ;  /* 0x000000192c197209 */ /* 0x000fe20007810000 */
[-CC-:B------:R-:W-:Y:S01]  /*b2a0*/  FFMA.FTZ R39, R75, R15.reuse, -R48.reuse ;  /* 0x0000000f4b277223 */ /* 0x180fe20000010830 */
[----:B------:R-:W-:-:S03]  /*b2b0*/  FFMA.FTZ R41, R77, R15, -R48 ;  /* 0x0000000f4d297223 */ /* 0x000fc60000010830 */
[----:B0-----:R-:W0:Y:S02]  /*b2c0*/  SHFL.BFLY PT, R20, R25, 0x2, 0x1f ;  /* 0x0c401f0019147f89 */ /* 0x001e2400000e0000 */
[----:B------:R-:W-:Y:S08]  /*b2d0*/  MUFU.EX2 R31, R31 ;  /* 0x0000001f001f7308 */ /* 0x000ff00000000800 */
[----:B------:R1:W-:Y:S08]  /*b2e0*/  MUFU.EX2 R56, R45 ;  /* 0x0000002d00387308 */ /* 0x0003f00000000800 */
[----:B------:R-:W-:Y:S01]  /*b2f0*/  MUFU.EX2 R33, R33 ;  /* 0x0000002100217308 */ /* 0x000fe20000000800 */
[----:B-1----:R-:W-:Y:S01]  /*b300*/  FADD.FTZ R45, R164, R29 ;  /* 0x0000001da42d7221 */ /* 0x002fe20000010000 */
[----:B------:R-:W-:-:S02]  /*b310*/  F2FP.F16.F32.PACK_AB R164, R29, R164 ;  /* 0x000000a41da4723e */ /* 0x000fc400000000ff */
[----:B0-----:R-:W-:Y:S01]  /*b320*/  FMNMX.FTZ R3, R25, R20, !PT ;  /* 0x0000001419037209 */ /* 0x001fe20007810000 */
[----:B------:R-:W-:-:S03]  /*b330*/  FFMA.FTZ R25, R79, R15, -R48 ;  /* 0x0000000f4f197223 */ /* 0x000fc60000010830 */
[----:B------:R0:W-:Y:S01]  /*b340*/  MUFU.EX2 R160, R35 ;  /* 0x0000002300a07308 */ /* 0x0001e20000000800 */
[----:B------:R-:W1:Y:S07]  /*b350*/  SHFL.BFLY PT, R20, R3, 0x1, 0x1f ;  /* 0x0c201f0003147f89 */ /* 0x000e6e00000e0000 */
[----:B------:R4:W-:Y:S01]  /*b360*/  MUFU.EX2 R156, R25 ;  /* 0x00000019009c7308 */ /* 0x0009e20000000800 */
[----:B0-----:R-:W-:-:S07]  /*b370*/  FFMA.FTZ R35, R81, R15, -R48 ;  /* 0x0000000f51237223 */ /* 0x001fce0000010830 */
[----:B------:R-:W-:Y:S08]  /*b380*/  MUFU.EX2 R37, R37 ;  /* 0x0000002500257308 */ /* 0x000ff00000000800 */
[----:B------:R0:W-:Y:S01]  /*b390*/  MUFU.EX2 R162, R39 ;  /* 0x0000002700a27308 */ /* 0x0001e20000000800 */
[----:B-1----:R-:W-:Y:S01]  /*b3a0*/  FMNMX.FTZ R20, R3, R20, !PT ;  /* 0x0000001403147209 */ /* 0x002fe20007810000 */
[----:B------:R-:W-:-:S03]  /*b3b0*/  FFMA.FTZ R3, R85, R15, -R48 ;  /* 0x0000000f55037223 */ /* 0x000fc60000010830 */
[C---:B------:R-:W-:Y:S01]  /*b3c0*/  FSETP.NEU.FTZ.AND P2, PT, R20.reuse, -INF , PT ;  /* 0xff8000001400780b */ /* 0x040fe20003f5d000 */
[-C--:B----4-:R-:W-:Y:S02]  /*b3d0*/  FMUL.FTZ R25, R20, R15.reuse ;  /* 0x0000000f14197220 */ /* 0x090fe40000410000 */
[----:B------:R-:W-:Y:S01]  /*b3e0*/  MUFU.EX2 R41, R41 ;  /* 0x0000002900297308 */ /* 0x000fe20000000800 */
[-CC-:B0-----:R-:W-:Y:S01]  /*b3f0*/  FFMA.FTZ R39, R83, R15.reuse, -R48.reuse ;  /* 0x0000000f53277223 */ /* 0x181fe20000010830 */
[----:B------:R-:W-:Y:S01]  /*b400*/  FFMA.FTZ R48, R53, R15, -R48 ;  /* 0x0000000f35307223 */ /* 0x000fe20000010830 */
[----:B------:R-:W-:-:S05]  /*b410*/  FSEL R25, R25, RZ, P2 ;  /* 0x000000ff19197208 */ /* 0x000fca0001000000 */
        /* <DEDUP_REMOVED lines=16> */
[----:B------:R-:W0:Y:S01]  /*b520*/  MUFU.EX2 R27, R27 ;  /* 0x0000001b001b7308 */ /* 0x000e220000000800 */
[-CC-:B------:R-:W-:Y:S01]  /*b530*/  FFMA.FTZ R54, R54, R15.reuse, -R25.reuse ;  /* 0x0000000f36367223 */ /* 0x180fe20000010819 */
[----:B------:R-:W-:-:S06]  /*b540*/  FFMA.FTZ R25, R44, R15, -R25 ;  /* 0x0000000f2c197223 */ /* 0x000fcc0000010819 */
[----:B------:R-:W1:Y:S08]  /*b550*/  MUFU.EX2 R30, R30 ;  /* 0x0000001e001e7308 */ /* 0x000e700000000800 */
[----:B------:R4:W5:Y:S01]  /*b560*/  MUFU.EX2 R167, R24 ;  /* 0x0000001800a77308 */ /* 0x0009620000000800 */
[----:B0-----:R-:W-:-:S07]  /*b570*/  F2FP.F16.F32.PACK_AB R165, R27, R26 ;  /* 0x0000001a1ba5723e */ /* 0x001fce00000000ff */
[----:B------:R-:W0:Y:S01]  /*b580*/  MUFU.EX2 R34, R34 ;  /* 0x0000002200227308 */ /* 0x000e220000000800 */
[----:B----4-:R-:W-:Y:S01]  /*b590*/  FADD.FTZ R24, R166, R45 ;  /* 0x0000002da6187221 */ /* 0x010fe20000010000 */
[----:B------:R-:W-:Y:S01]  /*b5a0*/  FADD.FTZ R45, R26, R27 ;  /* 0x0000001b1a2d7221 */ /* 0x000fe20000010000 */
[----:B------:R-:W-:-:S05]  /*b5b0*/  F2FP.F16.F32.PACK_AB R166, R31, R166 ;  /* 0x000000a61fa6723e */ /* 0x000fca00000000ff */
[----:B------:R4:W2:Y:S08]  /*b5c0*/  MUFU.EX2 R161, R28 ;  /* 0x0000001c00a17308 */ /* 0x0008b00000000800 */
[----:B------:R-:W3:Y:S01]  /*b5d0*/  MUFU.EX2 R38, R38 ;  /* 0x0000002600267308 */ /* 0x000ee20000000800 */
[----:B----4-:R-:W-:Y:S01]  /*b5e0*/  FADD.FTZ R28, R31, R24 ;  /* 0x000000181f1c7221 */ /* 0x010fe20000010000 */
[----:B-1----:R-:W-:-:S03]  /*b5f0*/  FADD.FTZ R24, R30, R45 ;  /* 0x0000002d1e187221 */ /* 0x002fc60000010000 */
[----:B------:R-:W-:Y:S01]  /*b600*/  FADD.FTZ R49, R33, R28 ;  /* 0x0000001c21317221 */ /* 0x000fe20000010000 */
[C---:B-----5:R-:W-:Y:S01]  /*b610*/  FADD.FTZ R47, R167.reuse, R24 ;  /* 0x00000018a72f7221 */ /* 0x060fe20000010000 */
[----:B------:R-:W-:Y:S01]  /*b620*/  F2FP.F16.F32.PACK_AB R167, R167, R30 ;  /* 0x0000001ea7a7723e */ /* 0x000fe200000000ff */
[----:B------:R-:W1:Y:S01]  /*b630*/  MUFU.EX2 R163, R32 ;  /* 0x0000002000a37308 */ /* 0x000e620000000800 */
[----:B------:R-:W-:Y:S01]  /*b640*/  FADD.FTZ R28, R160, R49 ;  /* 0x00000031a01c7221 */ /* 0x000fe20000010000 */
[----:B0-----:R-:W-:Y:S01]  /*b650*/  FADD.FTZ R24, R34, R47 ;  /* 0x0000002f22187221 */ /* 0x001fe20000010000 */
[----:B------:R-:W-:Y:S01]  /*b660*/  F2FP.F16.F32.PACK_AB R160, R160, R33 ;  /* 0x00000021a0a0723e */ /* 0x000fe200000000ff */
[----:B------:R0:W-:Y:S01]  /*b670*/  STSM.16.M88.4 [R195+0x26800], R164 ;  /* 0x026800a4c3007844 */ /* 0x0001e20000000200 */
[----:B------:R-:W-:Y:S01]  /*b680*/  FADD.FTZ R47, R37, R28 ;  /* 0x0000001c252f7221 */ /* 0x000fe20000010000 */
[C---:B--2---:R-:W-:Y:S01]  /*b690*/  FADD.FTZ R29, R161.reuse, R24 ;  /* 0x00000018a11d7221 */ /* 0x044fe20000010000 */
[----:B------:R-:W-:Y:S01]  /*b6a0*/  F2FP.F16.F32.PACK_AB R161, R161, R34 ;  /* 0x00000022a1a1723e */ /* 0x000fe200000000ff */
[----:B------:R-:W2:Y:S01]  /*b6b0*/  MUFU.EX2 R42, R42 ;  /* 0x0000002a002a7308 */ /* 0x000ea20000000800 */
[C---:B------:R-:W-:Y:S01]  /*b6c0*/  FADD.FTZ R24, R162.reuse, R47 ;  /* 0x0000002fa2187221 */ /* 0x040fe20000010000 */
[----:B------:R-:W-:-:S03]  /*b6d0*/  F2FP.F16.F32.PACK_AB R162, R162, R37 ;  /* 0x00000025a2a2723e */ /* 0x000fc600000000ff */
[----:B------:R-:W-:-:S03]  /*b6e0*/  FADD.FTZ R31, R41, R24 ;  /* 0x00000018291f7221 */ /* 0x000fc60000010000 */
[----:B------:R-:W4:Y:S01]  /*b6f0*/  MUFU.EX2 R157, R36 ;  /* 0x00000024009d7308 */ /* 0x000f220000000800 */
[C---:B------:R-:W-:Y:S01]  /*b700*/  FADD.FTZ R24, R156.reuse, R31 ;  /* 0x0000001f9c187221 */ /* 0x040fe20000010000 */
[----:B------:R-:W-:-:S06]  /*b710*/  F2FP.F16.F32.PACK_AB R156, R156, R41 ;  /* 0x000000299c9c723e */ /* 0x000fcc00000000ff */
[----:B------:R-:W5:Y:S08]  /*b720*/  MUFU.EX2 R46, R46 ;  /* 0x0000002e002e7308 */ /* 0x000f700000000800 */
[----:B------:R3:W-:Y:S08]  /*b730*/  MUFU.EX2 R45, R8 ;  /* 0x00000008002d7308 */ /* 0x0007f00000000800 */
[----:B------:R-:W0:Y:S01]  /*b740*/  MUFU.EX2 R52, R43 ;  /* 0x0000002b00347308 */ /* 0x000e220000000800 */
[----:B---3--:R-:W-:-:S04]  /*b750*/  FADD.FTZ R8, R38, R29 ;  /* 0x0000001d26087221 */ /* 0x008fc80000010000 */
[C---:B-1----:R-:W-:Y:S01]  /*b760*/  FADD.FTZ R29, R163.reuse, R8 ;  /* 0x00000008a31d7221 */ /* 0x042fe20000010000 */
[----:B------:R-:W-:Y:S02]  /*b770*/  F2FP.F16.F32.PACK_AB R163, R163, R38 ;  /* 0x00000026a3a3723e */ /* 0x000fe400000000ff */
[----:B------:R-:W1:Y:S01]  /*b780*/  MUFU.EX2 R43, R40 ;  /* 0x00000028002b7308 */ /* 0x000e620000000800 */
[----:B--2---:R-:W-:Y:S01]  /*b790*/  FADD.FTZ R8, R42, R29 ;  /* 0x0000001d2a087221 */ /* 0x004fe20000010000 */
[----:B------:R-:W-:Y:S01]  /*b7a0*/  FADD.FTZ R29, R35, R24 ;  /* 0x00000018231d7221 */ /* 0x000fe20000010000 */
[----:B------:R2:W-:Y:S02]  /*b7b0*/  STSM.16.M88.4 [R198], R160 ;  /* 0x000000a0c6007844 */ /* 0x0005e40000000200 */
[C---:B----4-:R-:W-:Y:S01]  /*b7c0*/  FADD.FTZ R27, R157.reuse, R8 ;  /* 0x000000089d1b7221 */ /* 0x050fe20000010000 */
[----:B------:R-:W-:Y:S02]  /*b7d0*/  F2FP.F16.F32.PACK_AB R157, R157, R42 ;  /* 0x0000002a9d9d723e */ /* 0x000fe400000000ff */
[----:B------:R-:W3:Y:S01]  /*b7e0*/  MUFU.EX2 R39, R39 ;  /* 0x0000002700277308 */ /* 0x000ee20000000800 */
[----:B-----5:R-:W-:Y:S01]  /*b7f0*/  FADD.FTZ R8, R46, R27 ;  /* 0x0000001b2e087221 */ /* 0x020fe20000010000 */
[C---:B0-----:R-:W-:Y:S01]  /*b800*/  F2FP.F16.F32.PACK_AB R158, R52.reuse, R35 ;  /* 0x00000023349e723e */ /* 0x041fe200000000ff */
[----:B------:R-:W-:-:S05]  /*b810*/  FADD.FTZ R52, R52, R29 ;  /* 0x0000001d34347221 */ /* 0x000fca0000010000 */
[----:B------:R-:W0:Y:S01]  /*b820*/  MUFU.EX2 R50, R50 ;  /* 0x0000003200327308 */ /* 0x000e220000000800 */
[C---:B-1----:R-:W-:Y:S01]  /*b830*/  F2FP.F16.F32.PACK_AB R159, R43.reuse, R46 ;  /* 0x0000002e2b9f723e */ /* 0x042fe200000000ff */
[----:B------:R-:W-:-:S04]  /*b840*/  FADD.FTZ R43, R43, R8 ;  /* 0x000000082b2b7221 */ /* 0x000fc80000010000 */
[----:B------:R2:W-:Y:S02]  /*b850*/  STSM.16.M88.4 [R196], R156 ;  /* 0x0000009cc4007844 */ /* 0x0005e40000000200 */
[----:B------:R-:W-:Y:S01]  /*b860*/  MUFU.EX2 R3, R3 ;  /* 0x0000000300037308 */ /* 0x000fe20000000800 */
[----:B---3--:R-:W-:Y:S01]  /*b870*/  F2FP.F16.F32.PACK_AB R152, R56, R39 ;  /* 0x000000273898723e */ /* 0x008fe200000000ff */
[----:B------:R-:W-:-:S04]  /*b880*/  FADD.FTZ R39, R39, R52 ;  /* 0x0000003427277221 */ /* 0x000fc80000010000 */
[----:B------:R-:W-:Y:S02]  /*b890*/  FADD.FTZ R56, R56, R39 ;  /* 0x0000002738387221 */ /* 0x000fe40000010000 */
[----:B------:R-:W1:Y:S01]  /*b8a0*/  MUFU.EX2 R48, R48 ;  /* 0x0000003000307308 */ /* 0x000e620000000800 */
[----:B0-----:R-:W-:Y:S01]  /*b8b0*/  F2FP.F16.F32.PACK_AB R153, R45, R50 ;  /* 0x000000322d99723e */ /* 0x001fe200000000ff */
[----:B------:R-:W-:-:S04]  /*b8c0*/  FADD.FTZ R50, R50, R43 ;  /* 0x0000002b32327221 */ /* 0x000fc80000010000 */
[----:B------:R-:W-:Y:S02]  /*b8d0*/  FADD.FTZ R45, R45, R50 ;  /* 0x000000322d2d7221 */ /* 0x000fe40000010000 */
[----:B------:R-:W0:Y:S08]  /*b8e0*/  MUFU.EX2 R54, R54 ;  /* 0x0000003600367308 */ /* 0x000e300000000800 */
[----:B------:R-:W3:Y:S01]  /*b8f0*/  MUFU.EX2 R25, R25 ;  /* 0x0000001900197308 */ /* 0x000ee20000000800 */
[----:B-1----:R-:W-:Y:S01]  /*b900*/  F2FP.F16.F32.PACK_AB R154, R48, R3 ;  /* 0x00000003309a723e */ /* 0x002fe200000000ff */
[----:B------:R-:W-:-:S04]  /*b910*/  FADD.FTZ R3, R3, R56 ;  /* 0x0000003803037221 */ /* 0x000fc80000010000 */
[----:B------:R-:W-:Y:S01]  /*b920*/  FADD.FTZ R3, R48, R3 ;  /* 0x0000000330037221 */ /* 0x000fe20000010000 */
[----:B0-----:R-:W-:Y:S01]  /*b930*/  FADD.FTZ R8, R54, R45 ;  /* 0x0000002d36087221 */ /* 0x001fe20000010000 */
[----:B---3--:R-:W-:-:S03]  /*b940*/  F2FP.F16.F32.PACK_AB R155, R25, R54 ;  /* 0x00000036199b723e */ /* 0x008fc600000000ff */
[----:B------:R-:W-:Y:S02]  /*b950*/  FADD.FTZ R8, R25, R8 ;  /* 0x0000000819087221 */ /* 0x000fe40000010000 */
[----:B------:R2:W-:Y:S01]  /*b960*/  STSM.16.M88.4 [R197], R152 ;  /* 0x00000098c5007844 */ /* 0x0005e20000000200 */
[----:B------:R-:W-:Y:S05]  /*b970*/  @!P0 BRA `(.L_x_4746) ;  /* 0x0000000000048947 */ /* 0x000fea0003800000 */
[----:B------:R-:W-:Y:S01]  /*b980*/  BPT.TRAP 0x1 ;  /* 0x000000040000795c */ /* 0x000fe20000300000 */
.L_x_4746:
[----:B------:R0:W1:Y:S01]  /*b990*/  SYNCS.PHASECHK.TRANS64.TRYWAIT P2, [R14+URZ+0x28c50], R57 ;  /* 0x028c50390e0075a7 */ /* 0x000062000804017f */
[----:B------:R-:W-:Y:S05]  /*b9a0*/  @!P0 BRA `(.L_x_4747) ;  /* 0x0000000000048947 */ /* 0x000fea0003800000 */
[----:B------:R-:W-:Y:S01]  /*b9b0*/  BPT.TRAP 0x1 ;  /* 0x000000040000795c */ /* 0x000fe20000300000 */
.L_x_4747:
[----:B------:R-:W-:Y:S01]  /*b9c0*/  ULDC UR44, c[0x0][0x9e4] ;  /* 0x00027900002c7ab9 */ /* 0x000fe20000000800 */
[----:B------:R-:W-:Y:S01]  /*b9d0*/  ULDC UR45, c[0x0][0x9dc] ;  /* 0x00027700002d7ab9 */ /* 0x000fe20000000800 */
[----:B------:R-:W-:Y:S01]  /*b9e0*/  ULDC UR39, c[0x0][0x988] ;  /* 0x0002620000277ab9 */ /* 0x000fe20000000800 */
[----:B------:R-:W-:Y:S01]  /*b9f0*/  ULDC UR46, c[0x0][0x9e0] ;  /* 0x00027800002e7ab9 */ /* 0x000fe20000000800 */
[----:B------:R-:W-:Y:S01]  /*ba00*/  BSSY B0, `(.L_x_4748) ;  /* 0x0000006000007945 */ /* 0x000fe20003800000 */
[----:B------:R-:W-:Y:S02]  /*ba10*/  IMAD R170, R18, 0x1000, R190 ;  /* 0x0000100012aa7824 */ /* 0x000fe400078e02be */
[----:B------:R-:W-:Y:S01]  /*ba20*/  IMAD.MOV.U32 R171, RZ, RZ, 0x40000040 ;  /* 0x40000040ffab7424 */ /* 0x000fe200078e00ff */
[----:B-1----:R-:W-:Y:S06]  /*ba30*/  @P2 BRA `(.L_x_4749) ;  /* 0x0000000000082947 */ /* 0x002fec0003800000 */
[----:B------:R-:W1:Y:S02]  /*ba40*/  SYNCS.PHASECHK.TRANS64.TRYWAIT P2, [R14+URZ+0x28c50], R57 ;  /* 0x028c50390e0075a7 */ /* 0x000e64000804017f */
[----:B-1----:R-:W-:Y:S05]  /*ba50*/  @!P2 BRA `(.L_x_4750) ;  /* 0x000001100074a947 */ /* 0x002fea0003800000 */
.L_x_4749:
[----:B------:R-:W-:Y:S05]  /*ba60*/  BSYNC B0 ;  /* 0x0000000000007941 */ /* 0x000fea0003800000 */
.L_x_4748:
[----:B------:R-:W-:Y:S01]  /*ba70*/  R2UR UR6, R170 ;  /* 0x00000000aa0672ca */ /* 0x000fe200000e0000 */
[----:B01----:R-:W-:Y:S01]  /*ba80*/  WARPGROUP.ARRIVE ;  /* 0x00000000000079c5 */ /* 0x003fe20000000000 */
[----:B------:R-:W-:Y:S01]  /*ba90*/  R2UR UR7, R171 ;  /* 0x00000000ab0772ca */ /* 0x000fe200000e0000 */
[----:B------:R-:W-:Y:S01]  /*baa0*/  IMAD.MOV.U32 R171, RZ, RZ, 0x40000040 ;  /* 0x40000040ffab7424 */ /* 0x000fe200078e00ff */
[----:B------:R-:W-:Y:S01]  /*bab0*/  UISETP.NE.AND UP0, UPT, UR47, URZ, UPT ;  /* 0x0000003f2f00728c */ /* 0x000fe2000bf05270 */
[----:B------:R-:W-:Y:S02]  /*bac0*/  @!P1 VIADD R14, R14, 0x28c60 ;  /* 0x00028c600e0e9836 */ /* 0x000fe40000000000 */
[----:B------:R-:W-:-:S03]  /*bad0*/  IMAD.IADD R201, R184, 0x1, -R186 ;  /* 0x00000001b8c97824 */ /* 0x000fc600078e0aba */
[----:B------:R-:W-:Y:S02]  /*bae0*/  PLOP3.LUT P2, PT, PT, PT, UP0, 0x40, 0x0 ;  /* 0x000000000000781c */ /* 0x000fe40003f4e808 */
[----:B------:R-:W-:-:S03]  /*baf0*/  @!P1 PRMT R14, RZ, 0x654, R14 ;  /* 0x00000654ff0e9816 */ /* 0x000fc6000000000e */
[----:B------:R-:W-:Y:S03]  /*bb00*/  HGMMA.64x256x16.F32 R24, R164, gdesc[UR4].tnspB, RZ, !UPT, gsb0 ;  /* 0x43e00004a4187df0 */ /* 0x000fe6000c0008ff */
[----:B------:R-:W-:Y:S02]  /*bb10*/  WARPGROUP.DEPBAR.LE gsb0, 0x0 ;  /* 0x00008000000079c5 */ /* 0x000fe40000010000 */
[----:B------:R-:W-:Y:S01]  /*bb20*/  VIADD R164, R170, 0x80 ;  /* 0x00000080aaa47836 */ /* 0x000fe20000000000 */
[----:B------:R-:W-:Y:S01]  /*bb30*/  WARPGROUP.ARRIVE ;  /* 0x00000000000079c5 */ /* 0x000fe20000000000 */
[----:B------:R-:W-:-:S03]  /*bb40*/  IMAD.MOV.U32 R165, RZ, RZ, 0x40000040 ;  /* 0x40000040ffa57424 */ /* 0x000fc600078e00ff */
[----:B------:R-:W-:Y:S02]  /*bb50*/  R2UR UR6, R164 ;  /* 0x00000000a40672ca */ /* 0x000fe400000e0000 */
[----:B------:R-:W-:-:S15]  /*bb60*/  R2UR UR7, R165 ;  /* 0x00000000a50772ca */ /* 0x000fde00000e0000 */
[----:B------:R-:W-:-:S01]  /*bb70*/  NOP ;  /* 0x0000000000007918 */ /* 0x000fc20000000000 */
[----:B------:R-:W-:Y:S03]  /*bb80*/  HGMMA.64x256x16.F32 R24, R160, gdesc[UR4].tnspB, R24, gsb0 ;  /* 0x43e00004a0187df0 */ /* 0x000fe60008000818 */
[----:B------:R-:W-:Y:S02]  /*bb90*/  WARPGROUP.DEPBAR.LE gsb0, 0x0 ;  /* 0x00008000000079c5 */ /* 0x000fe40000010000 */
[C---:B--2---:R-:W-:Y:S01]  /*bba0*/  VIADD R160, R170.reuse, 0x100 ;  /* 0x00000100aaa07836 */ /* 0x044fe20000000000 */
[----:B------:R-:W-:Y:S01]  /*bbb0*/  MOV R161, 0x40000040 ;  /* 0x4000004000a17802 */ /* 0x000fe20000000f00 */
[----:B------:R-:W-:Y:S01]  /*bbc0*/  WARPGROUP.ARRIVE ;  /* 0x00000000000079c5 */ /* 0x000fe20000000000 */
[----:B------:R-:W-:Y:S02]  /*bbd0*/  VIADD R170, R170, 0x180 ;  /* 0x00000180aaaa7836 */ /* 0x000fe40000000000 */
[----:B------:R-:W-:-:S02]  /*bbe0*/  R2UR UR6, R160 ;  /* 0x00000000a00672ca */ /* 0x000fc400000e0000 */
[----:B------:R-:W-:-:S15]  /*bbf0*/  R2UR UR7, R161 ;  /* 0x00000000a10772ca */ /* 0x000fde00000e0000 */
[----:B------:R-:W-:-:S01]  /*bc00*/  NOP ;  /* 0x0000000000007918 */ /* 0x000fc20000000000 */
        /* <DEDUP_REMOVED lines=13> */
[----:B0-----:R-:W0:Y:S01]  /*bce0*/  FENCE.VIEW.ASYNC.S ;  /* 0x00000000000073c6 */ /* 0x001e220000000000 */
[----:B------:R-:W-:-:S04]  /*bcf0*/  IMAD R154, R189, 0x40, R201 ;  /* 0x00000040bd9a7824 */ /* 0x000fc800078e02c9 */
[----:B------:R-:W-:Y:S01]  /*bd00*/  VIADD R152, R154, UR40 ;  /* 0x000000289a987c36 */ /* 0x000fe20008000000 */
[----:B0-----:R-:W-:Y:S01]  /*bd10*/  NOP ;  /* 0x0000000000007918 */ /* 0x001fe20000000000 */
[----:B------:R-:W-:Y:S06]  /*bd20*/  BAR.ARV 0xe, 0x100 ;  /* 0x0384000000007b1d */ /* 0x000fec0000002000 */
[----:B------:R0:W-:Y:S02]  /*bd30*/  @!P1 SYNCS.ARRIVE.TRANS64.RED.A1T0 RZ, [R14+URZ], RZ ;  /* 0x000000ff0eff99a7 */ /* 0x0001e4000810043f */
[----:B0-----:R-:W-:Y:S01]  /*bd40*/  IADD3 R14, R168, -0x2, RZ ;  /* 0xfffffffea80e7810 */ /* 0x001fe20007ffe0ff */
[----:B------:R-:W-:Y:S06]  /*bd50*/  @P2 BRA `(.L_x_4751) ;  /* 0x0000000000542947 */ /* 0x000fec0003800000 */
[C---:B------:R-:W-:Y:S01]  /*bd60*/  ISETP.GT.AND P2, PT, R154.reuse, RZ, PT ;  /* 0x000000ff9a00720c */ /* 0x040fe20003f44270 */
[----:B------:R-:W-:Y:S01]  /*bd70*/  BSSY B0, `(.L_x_4752) ;  /* 0x0000010000007945 */ /* 0x000fe20003800000 */
[----:B------:R-:W-:-:S11]  /*bd80*/  VIADD R153, R154, 0xffffffff ;  /* 0xffffffff9a997836 */ /* 0x000fd60000000000 */
[----:B------:R-:W-:Y:S05]  /*bd90*/  @P2 BRA `(.L_x_4753) ;  /* 0x0000000000202947 */ /* 0x000fea0003800000 */
[----:B------:R-:W-:Y:S01]  /*bda0*/  UISETP.NE.AND UP0, UPT, UR41, 0x1, UPT ;  /* 0x000000012900788c */ /* 0x000fe2000bf05270 */
[----:B------:R-:W-:-:S05]  /*bdb0*/  IMAD.MOV R153, RZ, RZ, -R154 ;  /* 0x000000ffff997224 */ /* 0x000fca00078e0a9a */
[----:B------:R-:W-:-:S05]  /*bdc0*/  PLOP3.LUT P2, PT, PT, PT, UP0, 0x80, 0x0 ;  /* 0x000000000000781c */ /* 0x000fca0003f4f008 */
[----:B------:R-:W-:-:S08]  /*bdd0*/  @UP0 ULDC.64 UR4, c[0x0][0x9e8] ;  /* 0x00027a0000040ab9 */ /* 0x000fd00000000a00 */
[----:B------:R-:W-:-:S05]  /*bde0*/  @P2 IMAD.HI.U32 R154, R153, UR4, RZ ;  /* 0x00000004999a2c27 */ /* 0x000fca000f8e00ff */
[----:B------:R-:W-:-:S04]  /*bdf0*/  @P2 SHF.R.U32.HI R153, RZ, UR5, R154 ;  /* 0x00000005ff992c19 */ /* 0x000fc8000801169a */
[----:B------:R-:W-:Y:S01]  /*be00*/  LOP3.LUT R153, RZ, R153, RZ, 0x33, !PT ;  /* 0x00000099ff997212 */ /* 0x000fe200078e33ff */
[----:B------:R-:W-:Y:S06]  /*be10*/  BRA `(.L_x_4754) ;  /* 0x0000000000147947 */ /* 0x000fec0003800000 */
.L_x_4753:
[----:B------:R-:W-:-:S06]  /*be20*/  UISETP.NE.AND UP0, UPT, UR41, 0x1, UPT ;  /* 0x000000012900788c */ /* 0x000fcc000bf05270 */
[----:B------:R-:W-:-:S05]  /*be30*/  PLOP3.LUT P2, PT, PT, PT, UP0, 0x80, 0x0 ;  /* 0x000000000000781c */ /* 0x000fca0003f4f008 */
[----:B------:R-:W-:-:S08]  /*be40*/  @UP0 ULDC.64 UR4, c[0x0][0x9e8] ;  /* 0x00027a0000040ab9 */ /* 0x000fd00000000a00 */
[----:B------:R-:W-:-:S05]  /*be50*/  @P2 IMAD.HI.U32 R154, R153, UR4, RZ ;  /* 0x00000004999a2c27 */ /* 0x000fca000f8e00ff */
[----:B------:R-:W-:-:S07]  /*be60*/  @P2 SHF.R.U32.HI R153, RZ, UR5, R154 ;  /* 0x00000005ff992c19 */ /* 0x000fce000801169a */
.L_x_4754:
[----:B------:R-:W-:Y:S05]  /*be70*/  BSYNC B0 ;  /* 0x0000000000007941 */ /* 0x000fea0003800000 */
.L_x_4752:
[----:B------:R-:W-:-:S04]  /*be80*/  IMAD.U32 R154, RZ, RZ, UR41 ;  /* 0x00000029ff9a7e24 */ /* 0x000fc8000f8e00ff */
[----:B------:R-:W-:-:S05]  /*be90*/  IMAD R153, R153, R154, UR41 ;  /* 0x0000002999997e24 */ /* 0x000fca000f8e029a */
[----:B------:R-:W-:-:S07]  /*bea0*/  VIMNMX R152, R152, R153, PT ;  /* 0x0000009998987248 */ /* 0x000fce0003fe0100 */
.L_x_4751:
[----:B------:R-:W-:Y:S01]  /*beb0*/  SHF.R.S32.HI R153, RZ, 0x1f, R152 ;  /* 0x0000001fff997819 */ /* 0x000fe20000011498 */
[----:B------:R-:W-:Y:S03]  /*bec0*/  BSSY B1, `(.L_x_4755) ;  /* 0x0000250000017945 */ /* 0x000fe60003800000 */
[----:B------:R-:W-:-:S04]  /*bed0*/  LEA.HI R153, R153, R152, RZ, 0x6 ;  /* 0x0000009899997211 */ /* 0x000fc800078f30ff */
[----:B------:R-:W-:-:S04]  /*bee0*/  SHF.R.S32.HI R204, RZ, 0x6, R153 ;  /* 0x00000006ffcc7819 */ /* 0x000fc80000011499 */
[----:B------:R-:W-:-:S04]  /*bef0*/  VIMNMX R204, R191, R204, !PT ;  /* 0x000000ccbfcc7248 */ /* 0x000fc80007fe0100 */
[----:B------:R-:W-:-:S13]  /*bf00*/  ISETP.GE.AND P2, PT, R14, R204, PT ;  /* 0x000000cc0e00720c */ /* 0x000fda0003f46270 */
[----:B------:R-:W-:Y:S05]  /*bf10*/  @!P2 BRA `(.L_x_4756) ;  /* 0x000000240028a947 */ /* 0x000fea0003800000 */
[----:B------:R-:W-:Y:S01]  /*bf20*/  IMAD.IADD R205, R0, 0x1, R201 ;  /* 0x0000000100cd7824 */ /* 0x000fe200078e02c9 */
[----:B------:R-:W-:Y:S04]  /*bf30*/  BSSY B0, `(.L_x_4757) ;  /* 0x0000245000007945 */ /* 0x000fe80003800000 */
[----:B------:R-:W-:-:S07]  /*bf40*/  IADD3 R210, R205, 0x8, RZ ;  /* 0x00000008cdd27810 */ /* 0x000fce0007ffe0ff */
.L_x_4776:
[----:B------:R-:W-:-:S05]  /*bf50*/  VIADD R211, R18, 0x1 ;  /* 0x0000000112d37836 */ /* 0x000fca0000000000 */
[----:B------:R-:W-:-:S04]  /*bf60*/  ISETP.NE.AND P2, PT, R211, 0x2, PT ;  /* 0x00000002d300780c */ /* 0x000fc80003f45270 */
[----:B------:R-:W-:Y:S02]  /*bf70*/  SEL R152, RZ, 0x1, P2 ;  /* 0x00000001ff987807 */ /* 0x000fe40001000000 */
[----:B------:R-:W-:Y:S02]  /*bf80*/  SEL R211, R211, RZ, P2 ;  /* 0x000000ffd3d37207 */ /* 0x000fe40001000000 */
[----:B------:R-:W-:Y:S01]  /*bf90*/  LOP3.LUT R19, R19, R152, RZ, 0x3c, !PT ;  /* 0x0000009813137212 */ /* 0x000fe200078e3cff */
[----:B0-----:R-:W-:Y:S06]  /*bfa0*/  @!P0 BRA `(.L_x_4758) ;  /* 0x0000000000048947 */ /* 0x001fec0003800000 */
[----:B------:R-:W-:Y:S01]  /*bfb0*/  BPT.TRAP 0x1 ;  /* 0x000000040000795c */ /* 0x000fe20000300000 */
.L_x_4758:
[----:B------:R-:W-:Y:S01]  /*bfc0*/  IMAD R212, R211, 0x8, R2 ;  /* 0x00000008d3d47824 */ /* 0x000fe200078e0202 */
[----:B------:R-:W-:-:S04]  /*bfd0*/  SHF.L.U32 R213, R19, 0x1f, RZ ;  /* 0x0000001f13d57819 */ /* 0x000fc800000006ff */
[----:B------:R0:W1:Y:S01]  /*bfe0*/  SYNCS.PHASECHK.TRANS64.TRYWAIT P2, [R212+URZ+0x28c30], R213 ;  /* 0x028c30d5d40075a7 */ /* 0x000062000804017f */
[----:B------:R-:W-:Y:S05]  /*bff0*/  @!P0 BRA `(.L_x_4759) ;  /* 0x0000000000048947 */ /* 0x000fea0003800000 */
[----:B------:R-:W-:Y:S01]  /*c000*/  BPT.TRAP 0x1 ;  /* 0x000000040000795c */ /* 0x000fe20000300000 */
.L_x_4759:
[----:B------:R-:W-:Y:S01]  /*c010*/  BSSY B2, `(.L_x_4760) ;  /* 0x0000006000027945 */ /* 0x000fe20003800000 */
[----:B------:R-:W-:Y:S02]  /*c020*/  IMAD R206, R211, 0x200, R21 ;  /* 0x00000200d3ce7824 */ /* 0x000fe400078e0215 */
[----:B------:R-:W-:Y:S01]  /*c030*/  IMAD.MOV.U32 R207, RZ, RZ, 0x40000040 ;  /* 0x40000040ffcf7424 */ /* 0x000fe200078e00ff */
[----:B-1----:R-:W-:Y:S06]  /*c040*/  @P2 BRA `(.L_x_4761) ;  /* 0x0000000000082947 */ /* 0x002fec0003800000 */
[----:B------:R-:W1:Y:S02]  /*c050*/  SYNCS.PHASECHK.TRANS64.TRYWAIT P2, [R212+URZ+0x28c30], R213 ;  /* 0x028c30d5d40075a7 */ /* 0x000e64000804017f */
[----:B-1----:R-:W-:Y:S05]  /*c060*/  @!P2 BRA `(.L_x_4762) ;  /* 0x0000010c0004a947 */ /* 0x002fea0003800000 */
.L_x_4761:
[----:B------:R-:W-:Y:S05]  /*c070*/  BSYNC B2 ;  /* 0x0000000000027941 */ /* 0x000fea0003800000 */
.L_x_4760:
[C---:B------:R-:W-:Y:S01]  /*c080*/  R2UR UR6, R206.reuse ;  /* 0x00000000ce0672ca */ /* 0x040fe200000e0000 */
[----:B------:R-:W-:Y:S01]  /*c090*/  WARPGROUP.ARRIVE ;  /* 0x00000000000079c5 */ /* 0x000fe20000000000 */
[----:B------:R-:W-:Y:S01]  /*c0a0*/  R2UR UR7, R207 ;  /* 0x00000000cf0772ca */ /* 0x000fe200000e0000 */
[----:B------:R-:W-:Y:S01]  /*c0b0*/  VIADD R208, R206, 0x2 ;  /* 0x00000002ced07836 */ /* 0x000fe20000000000 */
[----:B------:R-:W-:Y:S01]  /*c0c0*/  R2UR UR4, R4 ;  /* 0x00000000040472ca */ /* 0x000fe200000e0000 */
[----:B------:R-:W-:Y:S01]  /*c0d0*/  IMAD.MOV.U32 R207, RZ, RZ, 0x40000040 ;  /* 0x40000040ffcf7424 */ /* 0x000fe200078e00ff */
[----:B------:R-:W-:Y:S01]  /*c0e0*/  R2UR UR5, R5 ;  /* 0x00000000050572ca */ /* 0x000fe200000e0000 */
[----:B------:R-:W-:Y:S01]  /*c0f0*/  @!P1 VIADD R15, R212, 0x28c40 ;  /* 0x00028c40d40f9836 */ /* 0x000fe20000000000 */
[----:B------:R-:W-:Y:S01]  /*c100*/  MOV R209, 0x40000040 ;  /* 0x4000004000d17802 */ /* 0x000fe20000000f00 */
[----:B------:R-:W-:Y:S01]  /*c110*/  UISETP.NE.AND UP0, UPT, UR47, URZ, UPT ;  /* 0x0000003f2f00728c */ /* 0x000fe2000bf05270 */
[----:B------:R-:W-:-:S02]  /*c120*/  IMAD.U32 R188, RZ, RZ, UR45 ;  /* 0x0000002dffbc7e24 */ /* 0x000fc4000f8e00ff */
[----:B------:R-:W-:-:S03]  /*c130*/  @!P1 PRMT R15, RZ, 0x654, R15 ;  /* 0x00000654ff0f9816 */ /* 0x000fc6000000000f */
[----:B------:R-:W-:-:S04]  /*c140*/  PLOP3.LUT P2, PT, PT, PT, UP0, 0x40, 0x0 ;  /* 0x000000000000781c */ /* 0x000fc80003f4e808 */
[----:B------:R-:W-:Y:S01]  /*c150*/  HGMMA.64x64x16.F32 R152, gdesc[UR4], RZ, !UPT, gsb0 ;  /* 0x00e00000049879f0 */ /* 0x000fe2000c0008ff */
[----:B------:R-:W-:Y:S01]  /*c160*/  R2UR UR6, R208 ;  /* 0x00000000d00672ca */ /* 0x000fe200000e0000 */
[----:B------:R-:W-:Y:S01]  /*c170*/  VIADD R208, R206, 0x4 ;  /* 0x00000004ced07836 */ /* 0x000fe20000000000 */
[----:B------:R-:W-:Y:S01]  /*c180*/  R2UR UR7, R209 ;  /* 0x00000000d10772ca */ /* 0x000fe200000e0000 */
[----:B------:R-:W-:Y:S01]  /*c190*/  IMAD.MOV.U32 R209, RZ, RZ, 0x40000040 ;  /* 0x40000040ffd17424 */ /* 0x000fe200078e00ff */
[----:B------:R-:W-:Y:S01]  /*c1a0*/  R2UR UR4, R12 ;  /* 0x000000000c0472ca */ /* 0x000fe200000e0000 */
[----:B------:R-:W-:Y:S01]  /*c1b0*/  VIADD R206, R206, 0x6 ;  /* 0x00000006cece7836 */ /* 0x000fe20000000000 */
        /* <DEDUP_REMOVED lines=15> */
[----:B------:R-:W-:Y:S01]  /*c2b0*/  LOP3.LUT R206, RZ, R188, RZ, 0x33, !PT ;  /* 0x000000bcffce7212 */ /* 0x000fe200078e33ff */
[----:B------:R-:W-:-:S02]  /*c2c0*/  WARPGROUP.DEPBAR.LE gsb0, 0x0 ;  /* 0x00008000000079c5 */ /* 0x000fc40000010000 */
[----:B------:R-:W-:-:S08]  /*c2d0*/  WARPGROUP.ARRIVE ;  /* 0x00000000000079c5 */ /* 0x000fd00000000000 */
[----:B------:R-:W-:Y:S03]  /*c2e0*/  HGMMA.64x64x16.F32 R152, gdesc[UR4], R152, gsb0 ;  /* 0x00e00000049879f0 */ /* 0x000fe60008000898 */
[----:B------:R-:W-:Y:S02]  /*c2f0*/  WARPGROUP.DEPBAR.LE gsb0, 0x0 ;  /* 0x00008000000079c5 */ /* 0x000fe40000010000 */
[----:B------:R2:W-:Y:S02]  /*c300*/  @!P1 SYNCS.ARRIVE.TRANS64.RED.A1T0 RZ, [R15+URZ], RZ ;  /* 0x000000ff0fff99a7 */ /* 0x0005e4000810043f */
[----:B--2---:R-:W-:-:S04]  /*c310*/  SHF.L.U32 R15, R14, 0x6, RZ ;  /* 0x000000060e0f7819 */ /* 0x004fc800000006ff */
[----:B------:R-:W-:-:S04]  /*c320*/  IADD3 R207, R184, 0x1, -R15 ;  /* 0x00000001b8cf7810 */ /* 0x000fc80007ffe80f */
[----:B------:R-:W-:-:S05]  /*c330*/  IADD3 R207, -R22, R207, -R186 ;  /* 0x000000cf16cf7210 */ /* 0x000fca0007ffe9ba */
[----:B------:R-:W-:Y:S02]  /*c340*/  IMAD.IADD R231, R206, 0x1, R207 ;  /* 0x00000001cee77824 */ /* 0x000fe400078e02cf */
[----:B------:R-:W-:Y:S02]  /*c350*/  VIADD R229, R207, UR46 ;  /* 0x0000002ecfe57c36 */ /* 0x000fe40008000000 */
[C---:B------:R-:W-:Y:S02]  /*c360*/  IMAD.IADD R208, R0.reuse, 0x1, R231 ;  /* 0x0000000100d07824 */ /* 0x040fe400078e02e7 */
[----:B------:R-:W-:Y:S01]  /*c370*/  IMAD.IADD R209, R0, 0x1, R229 ;  /* 0x0000000100d17824 */ /* 0x000fe200078e02e5 */
[----:B------:R-:W-:Y:S06]  /*c380*/  @P2 BRA `(.L_x_4763) ;  /* 0x00000000005c2947 */ /* 0x000fec0003800000 */
[----:B------:R-:W-:Y:S01]  /*c390*/  IADD3 R233, R0, R201, RZ ;  /* 0x000000c900e97210 */ /* 0x000fe20007ffe0ff */
[----:B------:R-:W-:Y:S03]  /*c3a0*/  BSSY B2, `(.L_x_4764) ;  /* 0x0000011000027945 */ /* 0x000fe60003800000 */
[----:B------:R-:W-:-:S13]  /*c3b0*/  ISETP.GT.AND P2, PT, R233, -0x1, PT ;  /* 0xffffffffe900780c */ /* 0x000fda0003f44270 */
[----:B------:R-:W-:Y:S05]  /*c3c0*/  @P2 BRA `(.L_x_4765) ;  /* 0x0000000000202947 */ /* 0x000fea0003800000 */
[----:B------:R-:W-:Y:S01]  /*c3d0*/  IMAD.U32 R228, RZ, RZ, UR44 ;  /* 0x0000002cffe47e24 */ /* 0x000fe2000f8e00ff */
[----:B------:R-:W-:-:S04]  /*c3e0*/  LOP3.LUT R233, RZ, R233, RZ, 0x33, !PT ;  /* 0x000000e9ffe97212 */ /* 0x000fc800078e33ff */
[----:B------:R-:W-:-:S13]  /*c3f0*/  ISETP.NE.AND P2, PT, R228, 0x1, PT ;  /* 0x00000001e400780c */ /* 0x000fda0003f45270 */
[----:B------:R-:W2:Y:S02]  /*c400*/  @P2 LDC.64 R206, c[0x0][0x9e8] ;  /* 0x00027a00ffce2b82 */ /* 0x000ea40000000a00 */
[----:B--2---:R-:W-:-:S05]  /*c410*/  @P2 IMAD.HI.U32 R206, R233, R206, RZ ;  /* 0x000000cee9ce2227 */ /* 0x004fca00078e00ff */
[----:B------:R-:W-:-:S04]  /*c420*/  @P2 SHF.R.U32.HI R233, RZ, R207, R206 ;  /* 0x000000cfffe92219 */ /* 0x000fc800000116ce */
[----:B------:R-:W-:Y:S01]  /*c430*/  LOP3.LUT R206, RZ, R233, RZ, 0x33, !PT ;  /* 0x000000e9ffce7212 */ /* 0x000fe200078e33ff */
[----:B------:R-:W-:Y:S06]  /*c440*/  BRA `(.L_x_4766) ;  /* 0x0000000000187947 */ /* 0x000fec0003800000 */
.L_x_4765:
[----:B------:R-:W-:-:S05]  /*c450*/  IMAD.U32 R228, RZ, RZ, UR44 ;  /* 0x0000002cffe47e24 */ /* 0x000fca000f8e00ff */
[----:B------:R-:W-:-:S13]  /*c460*/  ISETP.NE.AND P2, PT, R228, 0x1, PT ;  /* 0x00000001e400780c */ /* 0x000fda0003f45270 */
[----:B------:R-:W2:Y:S02]  /*c470*/  @P2 LDC.64 R206, c[0x0][0x9e8] ;  /* 0x00027a00ffce2b82 */ /* 0x000ea40000000a00 */
[----:B--2---:R-:W-:-:S04]  /*c480*/  @P2 IMAD.HI.U32 R230, R233, R206, RZ ;  /* 0x000000cee9e62227 */ /* 0x004fc800078e00ff */
[----:B------:R-:W-:Y:S01]  /*c490*/  IMAD.MOV.U32 R206, RZ, RZ, R233 ;  /* 0x000000ffffce7224 */ /* 0x000fe200078e00e9 */
[----:B------:R-:W-:-:S07]  /*c4a0*/  @P2 SHF.R.U32.HI R206, RZ, R207, R230 ;  /* 0x000000cfffce2219 */ /* 0x000fce00000116e6 */
.L_x_4766:
[----:B------:R-:W-:Y:S05]  /*c4b0*/  BSYNC B2 ;  /* 0x0000000000027941 */ /* 0x000fea0003800000 */
.L_x_4764:
[----:B------:R-:W-:-:S04]  /*c4c0*/  IMAD R207, R206, R228, -R15 ;  /* 0x000000e4cecf7224 */ /* 0x000fc800078e0a0f */
[----:B------:R-:W-:-:S05]  /*c4d0*/  IMAD.IADD R207, R207, 0x1, -R22 ;  /* 0x00000001cfcf7824 */ /* 0x000fca00078e0a16 */
[----:B------:R-:W-:Y:S02]  /*c4e0*/  VIADDMNMX R209, R207, R228, R209, PT ;  /* 0x000000e4cfd17246 */ /* 0x000fe400038001d1 */
[----:B------:R-:W-:-:S07]  /*c4f0*/  VIMNMX R208, R208, R207, !PT ;  /* 0x000000cfd0d07248 */ /* 0x000fce0007fe0100 */
.L_x_4763:
[----:B------:R-:W-:Y:S01]  /*c500*/  ISETP.GT.AND P2, PT, R14, -0x1, PT ;  /* 0xffffffff0e00780c */ /* 0x000fe20003f44270 */
[----:B------:R-:W-:Y:S01]  /*c510*/  UISETP.NE.AND UP0, UPT, UR47, URZ, UPT ;  /* 0x0000003f2f00728c */ /* 0x000fe2000bf05270 */
[----:B------:R-:W-:Y:S02]  /*c520*/  IADD3 R229, R229, 0x8, R0 ;  /* 0x00000008e5e57810 */ /* 0x000fe40007ffe000 */
[C---:B------:R-:W-:Y:S02]  /*c530*/  ISETP.GT.AND P5, PT, R208.reuse, RZ, P2 ;  /* 0x000000ffd000720c */ /* 0x040fe400017a4270 */
[C---:B------:R-:W-:Y:S02]  /*c540*/  ISETP.GT.AND P4, PT, R208.reuse, 0x1, P2 ;  /* 0x00000001d000780c */ /* 0x040fe40001784270 */
[----:B------:R-:W-:Y:S02]  /*c550*/  ISETP.LT.OR P5, PT, R209, 0x1, P5 ;  /* 0x00000001d100780c */ /* 0x000fe40002fa1670 */
[----:B------:R-:W-:-:S02]  /*c560*/  ISETP.GT.AND P6, PT, R208, 0x8, P2 ;  /* 0x00000008d000780c */ /* 0x000fc400017c4270 */
[----:B------:R-:W-:Y:S02]  /*c570*/  FSEL R206, R152, -INF , !P5 ;  /* 0xff80000098ce7808 */ /* 0x000fe40006800000 */
[C---:B------:R-:W-:Y:S02]  /*c580*/  ISETP.GT.AND P5, PT, R208.reuse, 0x10, P2 ;  /* 0x00000010d000780c */ /* 0x040fe400017a4270 */
[----:B------:R-:W-:Y:S02]  /*c590*/  ISETP.GT.AND P3, PT, R208, 0x9, P2 ;  /* 0x00000009d000780c */ /* 0x000fe40001764270 */
[C---:B------:R-:W-:Y:S02]  /*c5a0*/  ISETP.LT.OR P5, PT, R209.reuse, 0x11, P5 ;  /* 0x00000011d100780c */ /* 0x040fe40002fa1670 */
[----:B------:R-:W-:Y:S02]  /*c5b0*/  ISETP.LT.OR P4, PT, R209, 0x2, P4 ;  /* 0x00000002d100780c */ /* 0x000fe40002781670 */
[----:B------:R-:W-:-:S02]  /*c5c0*/  FSEL R160, R160, -INF , !P5 ;  /* 0xff800000a0a07808 */ /* 0x000fc40006800000 */
[----:B------:R-:W-:Y:S02]  /*c5d0*/  ISETP.GT.AND P5, PT, R208, 0x20, P2 ;  /* 0x00000020d000780c */ /* 0x000fe400017a4270 */
[C---:B------:R-:W-:Y:S02]  /*c5e0*/  ISETP.LT.OR P6, PT, R209.reuse, 0x9, P6 ;  /* 0x00000009d100780c */ /* 0x040fe400037c1670 */
[C---:B------:R-:W-:Y:S02]  /*c5f0*/  ISETP.LT.OR P3, PT, R209.reuse, 0xa, P3 ;  /* 0x0000000ad100780c */ /* 0x040fe40001f61670 */
[----:B------:R-:W-:Y:S02]  /*c600*/  ISETP.LT.OR P5, PT, R209, 0x21, P5 ;  /* 0x00000021d100780c */ /* 0x000fe40002fa1670 */
[----:B------:R-:W-:Y:S02]  /*c610*/  FSEL R228, R153, -INF , !P4 ;  /* 0xff80000099e47808 */ /* 0x000fe40006000000 */
[----:B------:R-:W-:-:S02]  /*c620*/  FSEL R156, R156, -INF , !P6 ;  /* 0xff8000009c9c7808 */ /* 0x000fc40007000000 */
[----:B------:R-:W-:Y:S02]  /*c630*/  FSEL R230, R157, -INF , !P3 ;  /* 0xff8000009de67808 */ /* 0x000fe40005800000 */
[C---:B------:R-:W-:Y:S02]  /*c640*/  ISETP.GT.AND P4, PT, R208.reuse, 0x11, P2 ;  /* 0x00000011d000780c */ /* 0x040fe40001784270 */
[C---:B------:R-:W-:Y:S02]  /*c650*/  ISETP.GT.AND P6, PT, R208.reuse, 0x18, P2 ;  /* 0x00000018d000780c */ /* 0x040fe400017c4270 */
[----:B------:R-:W-:Y:S02]  /*c660*/  ISETP.GT.AND P3, PT, R208, 0x19, P2 ;  /* 0x00000019d000780c */ /* 0x000fe40001764270 */
[----:B------:R-:W-:Y:S02]  /*c670*/  FSEL R168, R168, -INF , !P5 ;  /* 0xff800000a8a87808 */ /* 0x000fe40006800000 */
[----:B------:R-:W-:-:S02]  /*c680*/  ISETP.GT.AND P5, PT, R208, 0x30, P2 ;  /* 0x00000030d000780c */ /* 0x000fc400017a4270 */
[C---:B------:R-:W-:Y:S02]  /*c690*/  ISETP.LT.OR P4, PT, R209.reuse, 0x12, P4 ;  /* 0x00000012d100780c */ /* 0x040fe40002781670 */
        /* <DEDUP_REMOVED lines=10> */
[----:B------:R-:W-:-:S02]  /*c740*/  PLOP3.LUT P5, PT, PT, PT, UP0, 0x40, 0x0 ;  /* 0x000000000000781c */ /* 0x000fc40003fae808 */
        /* <DEDUP_REMOVED lines=12> */
[----:B------:R-:W-:Y:S02]  /*c810*/  IADD3 R231, R231, 0x8, R0 ;  /* 0x00000008e7e77810 */ /* 0x000fe40007ffe000 */
[----:B------:R-:W-:Y:S02]  /*c820*/  FSEL R208, R177, -INF , !P4 ;  /* 0xff800000b1d07808 */ /* 0x000fe40006000000 */
[----:B------:R-:W-:Y:S02]  /*c830*/  FSEL R180, R180, -INF , !P6 ;  /* 0xff800000b4b47808 */ /* 0x000fe40007000000 */
[----:B------:R-:W-:Y:S01]  /*c840*/  FSEL R181, R181, -INF , !P3 ;  /* 0xff800000b5b57808 */ /* 0x000fe20005800000 */
[----:B------:R-:W-:Y:S06]  /*c850*/  @P5 BRA `(.L_x_4767) ;  /* 0x00000000005c5947 */ /* 0x000fec0003800000 */
[----:B------:R-:W-:Y:S01]  /*c860*/  ISETP.GT.AND P3, PT, R210, -0x1, PT ;  /* 0xffffffffd200780c */ /* 0x000fe20003f64270 */
[----:B------:R-:W-:-:S12]  /*c870*/  BSSY B2, `(.L_x_4768) ;  /* 0x0000011000027945 */ /* 0x000fd80003800000 */
[----:B------:R-:W-:Y:S05]  /*c880*/  @P3 BRA `(.L_x_4769) ;  /* 0x0000000000243947 */ /* 0x000fea0003800000 */
[----:B------:R-:W-:Y:S01]  /*c890*/  IMAD.U32 R157, RZ, RZ, UR44 ;  /* 0x0000002cff9d7e24 */ /* 0x000fe2000f8e00ff */
[----:B------:R-:W-:-:S04]  /*c8a0*/  IADD3 R161, R205, 0x8, RZ ;  /* 0x00000008cda17810 */ /* 0x000fc80007ffe0ff */
[----:B------:R-:W-:Y:S02]  /*c8b0*/  ISETP.NE.AND P3, PT, R157, 0x1, PT ;  /* 0x000000019d00780c */ /* 0x000fe40003f65270 */
[----:B------:R-:W-:-:S11]  /*c8c0*/  LOP3.LUT R161, RZ, R161, RZ, 0x33, !PT ;  /* 0x000000a1ffa17212 */ /* 0x000fd600078e33ff */
[----:B------:R-:W2:Y:S02]  /*c8d0*/  @P3 LDC.64 R152, c[0x0][0x9e8] ;  /* 0x00027a00ff983b82 */ /* 0x000ea40000000a00 */
[----:B--2---:R-:W-:-:S05]  /*c8e0*/  @P3 IMAD.HI.U32 R152, R161, R152, RZ ;  /* 0x00000098a1983227 */ /* 0x004fca00078e00ff */
[----:B------:R-:W-:-:S04]  /*c8f0*/  @P3 SHF.R.U32.HI R161, RZ, R153, R152 ;  /* 0x00000099ffa13219 */ /* 0x000fc80000011698 */
[----:B------:R-:W-:Y:S01]  /*c900*/  LOP3.LUT R152, RZ, R161, RZ, 0x33, !PT ;  /* 0x000000a1ff987212 */ /* 0x000fe200078e33ff */
[----:B------:R-:W-:Y:S06]  /*c910*/  BRA `(.L_x_4770) ;  /* 0x0000000000187947 */ /* 0x000fec0003800000 */
.L_x_4769:
[----:B------:R-:W-:-:S05]  /*c920*/  IMAD.U32 R157, RZ, RZ, UR44 ;  /* 0x0000002cff9d7e24 */ /* 0x000fca000f8e00ff */
[----:B------:R-:W-:-:S13]  /*c930*/  ISETP.NE.AND P3, PT, R157, 0x1, PT ;  /* 0x000000019d00780c */ /* 0x000fda0003f65270 */
[----:B------:R-:W2:Y:S02]  /*c940*/  @P3 LDC.64 R152, c[0x0][0x9e8] ;  /* 0x00027a00ff983b82 */ /* 0x000ea40000000a00 */
[----:B--2---:R-:W-:-:S04]  /*c950*/  @P3 IMAD.HI.U32 R161, R210, R152, RZ ;  /* 0x00000098d2a13227 */ /* 0x004fc800078e00ff */
[----:B------:R-:W-:Y:S01]  /*c960*/  IMAD.MOV.U32 R152, RZ, RZ, R210 ;  /* 0x000000ffff987224 */ /* 0x000fe200078e00d2 */
[----:B------:R-:W-:-:S07]  /*c970*/  @P3 SHF.R.U32.HI R152, RZ, R153, R161 ;  /* 0x00000099ff983219 */ /* 0x000fce00000116a1 */
.L_x_4770:
[----:B------:R-:W-:Y:S05]  /*c980*/  BSYNC B2 ;  /* 0x0000000000027941 */ /* 0x000fea0003800000 */
.L_x_4768:
[----:B------:R-:W-:-:S04]  /*c990*/  IMAD R15, R152, R157, -R15 ;  /* 0x0000009d980f7224 */ /* 0x000fc800078e0a0f */
[----:B------:R-:W-:-:S05]  /*c9a0*/  IMAD.IADD R152, R15, 0x1, -R22 ;  /* 0x000000010f987824 */ /* 0x000fca00078e0a16 */
[----:B------:R-:W-:Y:S02]  /*c9b0*/  VIADDMNMX R229, R152, R157, R229, PT ;  /* 0x0000009d98e57246 */ /* 0x000fe400038001e5 */
[----:B------:R-:W-:-:S07]  /*c9c0*/  VIMNMX R231, R231, R152, !PT ;  /* 0x00000098e7e77248 */ /* 0x000fce0007fe0100 */
.L_x_4767:
[----:B------:R-:W-:Y:S02]  /*c9d0*/  FMNMX.FTZ R15, R206, R9, !PT ;  /* 0x00000009ce0f7209 */ /* 0x000fe40007810000 */
[----:B------:R-:W-:Y:S02]  /*c9e0*/  ISETP.GT.AND P4, PT, R231, 0x9, P2 ;  /* 0x00000009e700780c */ /* 0x000fe40001784270 */
[----:B------:R-:W-:Y:S02]  /*c9f0*/  FMNMX.FTZ R15, R228, R15, !PT ;  /* 0x0000000fe40f7209 */ /* 0x000fe40007810000 */
[----:B------:R-:W-:Y:S02]  /*ca00*/  ISETP.LT.OR P4, PT, R229, 0xa, P4 ;  /* 0x0000000ae500780c */ /* 0x000fe40002781670 */
[----:B------:R-:W-:Y:S02]  /*ca10*/  FMNMX.FTZ R15, R156, R15, !PT ;  /* 0x0000000f9c0f7209 */ /* 0x000fe40007810000 */
[----:B------:R-:W-:-:S02]  /*ca20*/  FSEL R159, R159, -INF , !P4 ;  /* 0xff8000009f9f7808 */ /* 0x000fc40006000000 */
[----:B------:R-:W-:Y:S02]  /*ca30*/  FMNMX.FTZ R15, R230, R15, !PT ;  /* 0x0000000fe60f7209 */ /* 0x000fe40007810000 */
        /* <DEDUP_REMOVED lines=8> */
[C---:B------:R-:W-:Y:S02]  /*cac0*/  ISETP.GT.AND P5, PT, R231.reuse, 0x10, P2 ;  /* 0x00000010e700780c */ /* 0x040fe400017a4270 */
[----:B------:R-:W-:Y:S02]  /*cad0*/  FMNMX.FTZ R15, R168, R15, !PT ;  /* 0x0000000fa80f7209 */ /* 0x000fe40007810000 */
[----:B------:R-:W-:-:S02]  /*cae0*/  ISETP.GT.AND P3, PT, R231, 0x1, P2 ;  /* 0x00000001e700780c */ /* 0x000fc40001764270 */
[----:B------:R-:W-:Y:S02]  /*caf0*/  FMNMX.FTZ R15, R236, R15, !PT ;  /* 0x0000000fec0f7209 */ /* 0x000fe40007810000 */
[C---:B------:R-:W-:Y:S02]  /*cb00*/  ISETP.LT.OR P4, PT, R229.reuse, 0x1, P4 ;  /* 0x00000001e500780c */ /* 0x040fe40002781670 */
[----:B------:R-:W-:Y:S02]  /*cb10*/  FMNMX.FTZ R152, R172, R15, !PT ;  /* 0x0000000fac987209 */ /* 0x000fe40007810000 */
[----:B------:R-:W-:Y:S02]  /*cb20*/  ISETP.LT.OR P5, PT, R229, 0x11, P5 ;  /* 0x00000011e500780c */ /* 0x000fe40002fa1670 */
[----:B------:R-:W-:Y:S02]  /*cb30*/  FMNMX.FTZ R15, R173, R152, !PT ;  /* 0x00000098ad0f7209 */ /* 0x000fe40007810000 */
[----:B------:R-:W-:-:S02]  /*cb40*/  ISETP.LT.OR P3, PT, R229, 0x2, P3 ;  /* 0x00000002e500780c */ /* 0x000fc40001f61670 */
[----:B------:R-:W-:Y:S02]  /*cb50*/  FMNMX.FTZ R15, R176, R15, !PT ;  /* 0x0000000fb00f7209 */ /* 0x000fe40007810000 */
[----:B------:R-:W-:Y:S02]  /*cb60*/  ISETP.GT.AND P6, PT, R231, 0x8, P2 ;  /* 0x00000008e700780c */ /* 0x000fe400017c4270 */
[----:B------:R-:W-:Y:S02]  /*cb70*/  FMNMX.FTZ R15, R208, R15, !PT ;  /* 0x0000000fd00f7209 */ /* 0x000fe40007810000 */
[----:B------:R-:W-:Y:S02]  /*cb80*/  FSEL R154, R154, -INF , !P4 ;  /* 0xff8000009a9a7808 */ /* 0x000fe40006000000 */
[----:B------:R-:W-:Y:S02]  /*cb90*/  FMNMX.FTZ R152, R180, R15, !PT ;  /* 0x0000000fb4987209 */ /* 0x000fe40007810000 */
[----:B------:R-:W-:-:S02]  /*cba0*/  FSEL R162, R162, -INF , !P5 ;  /* 0xff800000a2a27808 */ /* 0x000fc40006800000 */
[----:B------:R-:W-:Y:S02]  /*cbb0*/  FMNMX.FTZ R153, R181, R152, !PT ;  /* 0x00000098b5997209 */ /* 0x000fe40007810000 */
[----:B------:R-:W-:Y:S02]  /*cbc0*/  ISETP.GT.AND P5, PT, R231, 0x20, P2 ;  /* 0x00000020e700780c */ /* 0x000fe400017a4270 */
[C---:B------:R-:W-:Y:S01]  /*cbd0*/  ISETP.LT.OR P6, PT, R229.reuse, 0x9, P6 ;  /* 0x00000009e500780c */ /* 0x040fe200037c1670 */
[----:B------:R-:W2:Y:S01]  /*cbe0*/  SHFL.BFLY PT, R152, R153, 0x2, 0x1f ;  /* 0x0c401f0099987f89 */ /* 0x000ea200000e0000 */
[----:B------:R-:W-:Y:S02]  /*cbf0*/  ISETP.LT.OR P5, PT, R229, 0x21, P5 ;  /* 0x00000021e500780c */ /* 0x000fe40002fa1670 */
[----:B------:R-:W-:Y:S02]  /*cc00*/  FSEL R158, R158, -INF , !P6 ;  /* 0xff8000009e9e7808 */ /* 0x000fe40007000000 */
[----:B------:R-:W-:-:S02]  /*cc10*/  ISETP.GT.AND P6, PT, R231, 0x18, P2 ;  /* 0x00000018e700780c */ /* 0x000fc400017c4270 */
[----:B------:R-:W-:Y:S02]  /*cc20*/  ISETP.GT.AND P4, PT, R231, 0x31, P2 ;  /* 0x00000031e700780c */ /* 0x000fe40001784270 */
[C---:B------:R-:W-:Y:S02]  /*cc30*/  ISETP.LT.OR P6, PT, R229.reuse, 0x19, P6 ;  /* 0x00000019e500780c */ /* 0x040fe400037c1670 */
[----:B------:R-:W-:Y:S02]  /*cc40*/  ISETP.LT.OR P4, PT, R229, 0x32, P4 ;  /* 0x00000032e500780c */ /* 0x000fe40002781670 */
[----:B------:R-:W-:Y:S02]  /*cc50*/  FSEL R166, R166, -INF , !P6 ;  /* 0xff800000a6a67808 */ /* 0x000fe40007000000 */
[----:B------:R-:W-:-:S04]  /*cc60*/  ISETP.GT.AND P6, PT, R231, 0x28, P2 ;  /* 0x00000028e700780c */ /* 0x000fc800017c4270 */
[----:B------:R-:W-:-:S04]  /*cc70*/  ISETP.LT.OR P6, PT, R229, 0x29, P6 ;  /* 0x00000029e500780c */ /* 0x000fc800037c1670 */
[----:B------:R-:W-:Y:S02]  /*cc80*/  FSEL R174, R174, -INF , !P6 ;  /* 0xff800000aeae7808 */ /* 0x000fe40007000000 */
[----:B--2---:R-:W-:Y:S02]  /*cc90*/  FMNMX.FTZ R15, R153, R152, !PT ;  /* 0x00000098990f7209 */ /* 0x004fe40007810000 */
[----:B------:R-:W-:Y:S02]  /*cca0*/  FSEL R152, R155, -INF , !P3 ;  /* 0xff8000009b987808 */ /* 0x000fe40005800000 */
[----:B------:R-:W-:Y:S01]  /*ccb0*/  FMNMX.FTZ R155, R154, R20, !PT ;  /* 0x000000149a9b7209 */ /* 0x000fe20007810000 */
[----:B------:R-:W2:Y:S01]  /*ccc0*/  SHFL.BFLY PT, R157, R15, 0x1, 0x1f ;  /* 0x0c201f000f9d7f89 */ /* 0x000ea200000e0000 */
[----:B------:R-:W-:Y:S02]  /*ccd0*/  FSEL R153, R170, -INF , !P5 ;  /* 0xff800000aa997808 */ /* 0x000fe40006800000 */
[----:B------:R-:W-:-:S02]  /*cce0*/  FMNMX.FTZ R155, R152, R155, !PT ;  /* 0x0000009b989b7209 */ /* 0x000fc40007810000 */
[----:B------:R-:W-:Y:S02]  /*ccf0*/  ISETP.GT.AND P3, PT, R231, 0x11, P2 ;  /* 0x00000011e700780c */ /* 0x000fe40001764270 */
[----:B------:R-:W-:Y:S02]  /*cd00*/  FMNMX.FTZ R170, R158, R155, !PT ;  /* 0x0000009b9eaa7209 */ /* 0x000fe40007810000 */
[----:B------:R-:W-:Y:S02]  /*cd10*/  ISETP.LT.OR P3, PT, R229, 0x12, P3 ;  /* 0x00000012e500780c */ /* 0x000fe40001f61670 */
[----:B------:R-:W-:Y:S02]  /*cd20*/  FMNMX.FTZ R155, R159, R170, !PT ;  /* 0x000000aa9f9b7209 */ /* 0x000fe40007810000 */
[----:B------:R-:W-:Y:S02]  /*cd30*/  FSEL R163, R163, -INF , !P3 ;  /* 0xff800000a3a37808 */ /* 0x000fe40005800000 */
[----:B------:R-:W-:-:S02]  /*cd40*/  FMNMX.FTZ R155, R162, R155, !PT ;  /* 0x0000009ba29b7209 */ /* 0x000fc40007810000 */
[----:B------:R-:W-:Y:S02]  /*cd50*/  ISETP.GT.AND P5, PT, R231, 0x29, P2 ;  /* 0x00000029e700780c */ /* 0x000fe400017a4270 */
[----:B------:R-:W-:Y:S02]  /*cd60*/  FMNMX.FTZ R155, R163, R155, !PT ;  /* 0x0000009ba39b7209 */ /* 0x000fe40007810000 */
[----:B------:R-:W-:Y:S02]  /*cd70*/  ISETP.GT.AND P3, PT, R231, 0x21, P2 ;  /* 0x00000021e700780c */ /* 0x000fe40001764270 */
[----:B------:R-:W-:Y:S02]  /*cd80*/  ISETP.LT.OR P5, PT, R229, 0x2a, P5 ;  /* 0x0000002ae500780c */ /* 0x000fe40002fa1670 */
[----:B--2---:R-:W-:Y:S01]  /*cd90*/  FMNMX.FTZ R170, R15, R157, !PT ;  /* 0x0000009d0faa7209 */ /* 0x004fe20007810000 */
[----:B------:R-:W-:Y:S01]  /*cda0*/  IMAD.U32 R15, RZ, RZ, UR39 ;  /* 0x00000027ff0f7e24 */ /* 0x000fe2000f8e00ff */
[----:B------:R-:W-:-:S02]  /*cdb0*/  FMNMX.FTZ R157, R166, R155, !PT ;  /* 0x0000009ba69d7209 */ /* 0x000fc40007810000 */
[----:B------:R-:W-:Y:S01]  /*cdc0*/  ISETP.LT.OR P3, PT, R229, 0x22, P3 ;  /* 0x00000022e500780c */ /* 0x000fe20001f61670 */
[C---:B------:R-:W-:Y:S01]  /*cdd0*/  FMUL.FTZ R161, R170.reuse, R15 ;  /* 0x0000000faaa17220 */ /* 0x040fe20000410000 */
[----:B------:R-:W-:Y:S02]  /*cde0*/  FMNMX.FTZ R157, R167, R157, !PT ;  /* 0x0000009da79d7209 */ /* 0x000fe40007810000 */
[----:B------:R-:W-:Y:S02]  /*cdf0*/  FSEL R175, R175, -INF , !P5 ;  /* 0xff800000afaf7808 */ /* 0x000fe40006800000 */
[----:B------:R-:W-:Y:S02]  /*ce00*/  FSETP.NEU.FTZ.AND P5, PT, R170, -INF , PT ;  /* 0xff800000aa00780b */ /* 0x000fe40003fbd000 */
[----:B------:R-:W-:Y:S02]  /*ce10*/  FSEL R171, R171, -INF , !P3 ;  /* 0xff800000abab7808 */ /* 0x000fe40005800000 */
[----:B------:R-:W-:-:S02]  /*ce20*/  FMNMX.FTZ R157, R153, R157, !PT ;  /* 0x0000009d999d7209 */ /* 0x000fc40007810000 */
[----:B------:R-:W-:Y:S02]  /*ce30*/  FSEL R155, R161, RZ, P5 ;  /* 0x000000ffa19b7208 */ /* 0x000fe40002800000 */
[----:B------:R-:W-:Y:S02]  /*ce40*/  ISETP.GT.AND P3, PT, R231, 0x30, P2 ;  /* 0x00000030e700780c */ /* 0x000fe40001764270 */
[----:B------:R-:W-:Y:S01]  /*ce50*/  FMNMX.FTZ R157, R171, R157, !PT ;  /* 0x0000009dab9d7209 */ /* 0x000fe20007810000 */
[-CC-:B------:R-:W-:Y:S01]  /*ce60*/  FFMA.FTZ R165, R228, R15.reuse, -R155.reuse ;  /* 0x0000000fe4a57223 */ /* 0x180fe2000001089b */
[----:B------:R-:W-:Y:S01]  /*ce70*/  ISETP.LT.OR P3, PT, R229, 0x31, P3 ;  /* 0x00000031e500780c */ /* 0x000fe20001f61670 */
[--C-:B------:R-:W-:Y:S01]  /*ce80*/  FFMA.FTZ R169, R234, R15, -R155.reuse ;  /* 0x0000000feaa97223 */ /* 0x100fe2000001089b */
[----:B------:R-:W-:Y:S01]  /*ce90*/  FMNMX.FTZ R228, R174, R157, !PT ;  /* 0x0000009daee47209 */ /* 0x000fe20007810000 */
[-CC-:B------:R-:W-:Y:S01]  /*cea0*/  FFMA.FTZ R206, R206, R15.reuse, -R155.reuse ;  /* 0x0000000fcece7223 */ /* 0x180fe2000001089b */
[----:B------:R-:W-:Y:S01]  /*ceb0*/  ISETP.GT.AND P6, PT, R231, 0x38, P2 ;  /* 0x00000038e700780c */ /* 0x000fe200017c4270 */
[----:B------:R2:W-:Y:S01]  /*cec0*/  MUFU.EX2 R157, R165 ;  /* 0x000000a5009d7308 */ /* 0x0005e20000000800 */
[----:B------:R-:W-:Y:S01]  /*ced0*/  FSEL R178, R178, -INF , !P3 ;  /* 0xff800000b2b27808 */ /* 0x000fe20005800000 */
[-CC-:B------:R-:W-:Y:S01]  /*cee0*/  FFMA.FTZ R156, R156, R15.reuse, -R155.reuse ;  /* 0x0000000f9c9c7223 */ /* 0x180fe2000001089b */
[----:B------:R-:W-:Y:S01]  /*cef0*/  FMNMX.FTZ R161, R175, R228, !PT ;  /* 0x000000e4afa17209 */ /* 0x000fe20007810000 */
[-CC-:B------:R-:W-:Y:S01]  /*cf00*/  FFMA.FTZ R233, R180, R15.reuse, -R155.reuse ;  /* 0x0000000fb4e97223 */ /* 0x180fe2000001089b */
[----:B------:R-:W-:Y:S01]  /*cf10*/  ISETP.GT.AND P2, PT, R231, 0x39, P2 ;  /* 0x00000039e700780c */ /* 0x000fe20001744270 */
[-CC-:B------:R-:W-:Y:S01]  /*cf20*/  FFMA.FTZ R160, R160, R15.reuse, -R155.reuse ;  /* 0x0000000fa0a07223 */ /* 0x180fe2000001089b */
[----:B------:R-:W-:Y:S01]  /*cf30*/  ISETP.LT.OR P6, PT, R229, 0x39, P6 ;  /* 0x00000039e500780c */ /* 0x000fe200037c1670 */
[----:B------:R-:W-:Y:S01]  /*cf40*/  MUFU.EX2 R206, R206 ;  /* 0x000000ce00ce7308 */ /* 0x000fe20000000800 */
[----:B------:R-:W-:Y:S01]  /*cf50*/  FSEL R228, R179, -INF , !P4 ;  /* 0xff800000b3e47808 */ /* 0x000fe20006000000 */
[--C-:B------:R-:W-:Y:S01]  /*cf60*/  FFMA.FTZ R179, R230, R15, -R155.reuse ;  /* 0x0000000fe6b37223 */ /* 0x100fe2000001089b */
[----:B------:R-:W-:Y:S01]  /*cf70*/  FMNMX.FTZ R161, R178, R161, !PT ;  /* 0x000000a1b2a17209 */ /* 0x000fe20007810000 */
[-CC-:B--2---:R-:W-:Y:S01]  /*cf80*/  FFMA.FTZ R165, R232, R15.reuse, -R155.reuse ;  /* 0x0000000fe8a57223 */ /* 0x184fe2000001089b */
[----:B------:R-:W-:Y:S01]  /*cf90*/  ISETP.LT.OR P2, PT, R229, 0x3a, P2 ;  /* 0x0000003ae500780c */ /* 0x000fe20001741670 */
[--C-:B------:R-:W-:Y:S01]  /*cfa0*/  FFMA.FTZ R164, R164, R15, -R155.reuse ;  /* 0x0000000fa4a47223 */ /* 0x100fe2000001089b */
[----:B------:R-:W-:Y:S01]  /*cfb0*/  FSEL R182, R182, -INF , !P6 ;  /* 0xff800000b6b67808 */ /* 0x000fe20007000000 */
[----:B------:R-:W-:Y:S01]  /*cfc0*/  MUFU.EX2 R156, R156 ;  /* 0x0000009c009c7308 */ /* 0x000fe20000000800 */
[----:B------:R-:W-:Y:S01]  /*cfd0*/  FMNMX.FTZ R161, R228, R161, !PT ;  /* 0x000000a1e4a17209 */ /* 0x000fe20007810000 */
[-CC-:B------:R-:W-:Y:S01]  /*cfe0*/  FFMA.FTZ R168, R168, R15.reuse, -R155.reuse ;  /* 0x0000000fa8a87223 */ /* 0x180fe2000001089b */
[----:B------:R-:W-:Y:S01]  /*cff0*/  FSEL R183, R183, -INF , !P2 ;  /* 0xff800000b7b77808 */ /* 0x000fe20005000000 */
[----:B------:R-:W-:Y:S01]  /*d000*/  FFMA.FTZ R236, R236, R15, -R155 ;  /* 0x0000000fecec7223 */ /* 0x000fe2000001089b */
[----:B------:R-:W-:-:S03]  /*d010*/  FMNMX.FTZ R230, R182, R161, !PT ;  /* 0x000000a1b6e67209 */ /* 0x000fc60007810000 */
[----:B------:R2:W-:Y:S01]  /*d020*/  MUFU.EX2 R161, R179 ;  /* 0x000000b300a17308 */ /* 0x0005e20000000800 */
[----:B------:R-:W-:-:S05]  /*d030*/  FMNMX.FTZ R177, R183, R230, !PT ;  /* 0x000000e6b7b17209 */ /* 0x000fca0007810000 */
[----:B------:R-:W3:Y:S02]  /*d040*/  SHFL.BFLY PT, R230, R177, 0x2, 0x1f ;  /* 0x0c401f00b1e67f89 */ /* 0x000ee400000e0000 */
[----:B------:R-:W-:Y:S01]  /*d050*/  MUFU.EX2 R160, R160 ;  /* 0x000000a000a07308 */ /* 0x000fe20000000800 */
[----:B--2---:R-:W-:Y:S01]  /*d060*/  FFMA.FTZ R179, R172, R15, -R155 ;  /* 0x0000000facb37223 */ /* 0x004fe2000001089b */
[----:B------:R-:W-:-:S05]  /*d070*/  FSEL R172, R170, RZ, P5 ;  /* 0x000000ffaaac7208 */ /* 0x000fca0002800000 */
[----:B------:R-:W-:Y:S01]  /*d080*/  FADD.FTZ R234, -R172, R9 ;  /* 0x00000009acea7221 */ /* 0x000fe20000010100 */
[----:B------:R-:W-:Y:S03]  /*d090*/  MUFU.EX2 R165, R165 ;  /* 0x000000a500a57308 */ /* 0x000fe60000000800 */
[----:B------:R-:W-:-:S05]  /*d0a0*/  FMUL.FTZ R9, R234, R15 ;  /* 0x0000000fea097220 */ /* 0x000fca0000410000 */
[----:B------:R-:W-:Y:S01]  /*d0b0*/  MUFU.EX2 R164, R164 ;  /* 0x000000a400a47308 */ /* 0x000fe20000000800 */
[----:B---3--:R-:W-:Y:S01]  /*d0c0*/  FMNMX.FTZ R207, R177, R230, !PT ;  /* 0x000000e6b1cf7209 */ /* 0x008fe20007810000 */
[----:B------:R-:W-:-:S06]  /*d0d0*/  FFMA.FTZ R230, R173, R15, -R155 ;  /* 0x0000000fade67223 */ /* 0x000fcc000001089b */
[----:B------:R-:W2:Y:S01]  /*d0e0*/  MUFU.EX2 R9, R9 ;  /* 0x0000000900097308 */ /* 0x000ea20000000800 */
[-CC-:B------:R-:W-:Y:S01]  /*d0f0*/  FFMA.FTZ R173, R176, R15.reuse, -R155.reuse ;  /* 0x0000000fb0ad7223 */ /* 0x180fe2000001089b */
[-CC-:B------:R-:W-:Y:S01]  /*d100*/  FFMA.FTZ R176, R208, R15.reuse, -R155.reuse ;  /* 0x0000000fd0b07223 */ /* 0x180fe2000001089b */
[----:B------:R-:W3:Y:S01]  /*d110*/  SHFL.BFLY PT, R232, R207, 0x1, 0x1f ;  /* 0x0c201f00cfe87f89 */ /* 0x000ee200000e0000 */
[----:B------:R-:W-:-:S04]  /*d120*/  FFMA.FTZ R155, R181, R15, -R155 ;  /* 0x0000000fb59b7223 */ /* 0x000fc8000001089b */
        /* <DEDUP_REMOVED lines=11> */
[----:B------:R-:W-:Y:S01]  /*d1e0*/  FMUL.FTZ R40, R40, R9 ;  /* 0x0000000928287220 */ /* 0x000fe20000410000 */
[----:B---3--:R-:W-:Y:S01]  /*d1f0*/  FMNMX.FTZ R172, R207, R232, !PT ;  /* 0x000000e8cfac7209 */ /* 0x008fe20007810000 */
[----:B------:R-:W-:-:S02]  /*d200*/  IMAD.MOV R207, RZ, RZ, -R194 ;  /* 0x000000ffffcf7224 */ /* 0x000fc400078e0ac2 */
[-C--:B------:R-:W-:Y:S01]  /*d210*/  FMUL.FTZ R41, R41, R9.reuse ;  /* 0x0000000929297220 */ /* 0x080fe20000410000 */
[----:B------:R-:W-:Y:S01]  /*d220*/  FMUL.FTZ R44, R44, R9 ;  /* 0x000000092c2c7220 */ /* 0x000fe20000410000 */
[C---:B------:R-:W-:Y:S01]  /*d230*/  FSETP.NEU.FTZ.AND P2, PT, R172.reuse, -INF , PT ;  /* 0xff800000ac00780b */ /* 0x040fe20003f5d000 */
[C---:B------:R-:W-:Y:S01]  /*d240*/  FMUL.FTZ R180, R172.reuse, R15 ;  /* 0x0000000facb47220 */ /* 0x040fe20000410000 */
[----:B------:R-:W3:Y:S01]  /*d250*/  MUFU.EX2 R179, R179 ;  /* 0x000000b300b37308 */ /* 0x000ee20000000800 */
[-C--:B------:R-:W-:Y:S01]  /*d260*/  FMUL.FTZ R45, R45, R9.reuse ;  /* 0x000000092d2d7220 */ /* 0x080fe20000410000 */
[----:B------:R-:W-:Y:S01]  /*d270*/  FSEL R181, R172, RZ, P2 ;  /* 0x000000ffacb57208 */ /* 0x000fe20001000000 */
[-C--:B------:R-:W-:Y:S01]  /*d280*/  FMUL.FTZ R48, R48, R9.reuse ;  /* 0x0000000930307220 */ /* 0x080fe20000410000 */
[----:B------:R-:W-:Y:S01]  /*d290*/  FSEL R180, R180, RZ, P2 ;  /* 0x000000ffb4b47208 */ /* 0x000fe20001000000 */
[----:B------:R-:W-:Y:S01]  /*d2a0*/  FMUL.FTZ R49, R49, R9 ;  /* 0x0000000931317220 */ /* 0x000fe20000410000 */
[----:B------:R-:W-:Y:S01]  /*d2b0*/  ISETP.NE.AND P2, PT, R22, R207, PT ;  /* 0x000000cf1600720c */ /* 0x000fe20003f45270 */
[----:B------:R-:W-:Y:S01]  /*d2c0*/  FADD.FTZ R208, -R181, R20 ;  /* 0x00000014b5d07221 */ /* 0x000fe20000010100 */
[----:B------:R-:W0:Y:S01]  /*d2d0*/  MUFU.EX2 R230, R230 ;  /* 0x000000e600e67308 */ /* 0x000e220000000800 */
[----:B------:R-:W-:Y:S01]  /*d2e0*/  FFMA.FTZ R209, R152, R15, -R180 ;  /* 0x0000000f98d17223 */ /* 0x000fe200000108b4 */
[----:B------:R-:W-:Y:S01]  /*d2f0*/  FFMA.FTZ R152, R9, R3, R206 ;  /* 0x0000000309987223 */ /* 0x000fe200000100ce */
[-CC-:B------:R-:W-:Y:S01]  /*d300*/  FFMA.FTZ R229, R159, R15.reuse, -R180.reuse ;  /* 0x0000000f9fe57223 */ /* 0x180fe200000108b4 */
[-CC-:B------:R-:W-:Y:S01]  /*d310*/  FFMA.FTZ R154, R154, R15.reuse, -R180.reuse ;  /* 0x0000000f9a9a7223 */ /* 0x180fe200000108b4 */
[-C--:B------:R-:W-:Y:S01]  /*d320*/  FFMA.FTZ R231, R158, R15.reuse, -R180 ;  /* 0x0000000f9ee77223 */ /* 0x080fe200000108b4 */
[----:B------:R-:W-:Y:S01]  /*d330*/  FADD.FTZ R3, R157, R152 ;  /* 0x000000989d037221 */ /* 0x000fe20000010000 */
[-CC-:B------:R-:W-:Y:S01]  /*d340*/  FFMA.FTZ R181, R162, R15.reuse, -R180.reuse ;  /* 0x0000000fa2b57223 */ /* 0x180fe200000108b4 */
[-CC-:B------:R-:W-:Y:S01]  /*d350*/  FFMA.FTZ R163, R163, R15.reuse, -R180.reuse ;  /* 0x0000000fa3a37223 */ /* 0x180fe200000108b4 */
[-CC-:B------:R-:W-:Y:S01]  /*d360*/  FFMA.FTZ R159, R166, R15.reuse, -R180.reuse ;  /* 0x0000000fa69f7223 */ /* 0x180fe200000108b4 */
[----:B------:R-:W-:Y:S01]  /*d370*/  FADD.FTZ R152, R156, R3 ;  /* 0x000000039c987221 */ /* 0x000fe20000010000 */
        /* <DEDUP_REMOVED lines=12> */
[----:B------:R-:W-:Y:S01]  /*d440*/  @!P2 LEA R3, R18, R192, 0x6 ;  /* 0x000000c01203a211 */ /* 0x000fe200078e30ff */
[----:B------:R-:W-:Y:S01]  /*d450*/  MUFU.EX2 R173, R173 ;  /* 0x000000ad00ad7308 */ /* 0x000fe20000000800 */
[----:B------:R-:W-:Y:S01]  /*d460*/  FMUL.FTZ R171, R208, R15 ;  /* 0x0000000fd0ab7220 */ /* 0x000fe20000410000 */
[----:B------:R-:W-:Y:S01]  /*d470*/  FADD.FTZ R152, R164, R183 ;  /* 0x000000b7a4987221 */ /* 0x000fe20000010000 */
[----:B------:R-:W-:Y:S01]  /*d480*/  FMUL.FTZ R52, R52, R9 ;  /* 0x0000000934347220 */ /* 0x000fe20000410000 */
[----:B------:R-:W-:-:S02]  /*d490*/  @!P2 IMAD R158, R3, 0x4, R2 ;  /* 0x00000004039ea824 */ /* 0x000fc400078e0202 */
[-C--:B------:R-:W-:Y:S01]  /*d4a0*/  FMUL.FTZ R53, R53, R9.reuse ;  /* 0x0000000935357220 */ /* 0x080fe20000410000 */
[----:B----4-:R-:W-:Y:S01]  /*d4b0*/  FADD.FTZ R3, R169, R152 ;  /* 0x00000098a9037221 */ /* 0x010fe20000010000 */
[----:B------:R-:W-:Y:S01]  /*d4c0*/  F2FP.F16.F32.PACK_AB R152, R157, R206 ;  /* 0x000000ce9d98723e */ /* 0x000fe200000000ff */
[----:B------:R-:W-:Y:S01]  /*d4d0*/  MUFU.EX2 R176, R176 ;  /* 0x000000b000b07308 */ /* 0x000fe20000000800 */
[----:B------:R-:W-:Y:S01]  /*d4e0*/  @!P2 STS [R158+0x28800], R9 ;  /* 0x028800099e00a388 */ /* 0x000fe20000000800 */
[----:B-----5:R-:W-:Y:S01]  /*d4f0*/  FADD.FTZ R162, R168, R3 ;  /* 0x00000003a8a27221 */ /* 0x020fe20000010000 */
[-C--:B------:R-:W-:Y:S01]  /*d500*/  FMUL.FTZ R56, R56, R9.reuse ;  /* 0x0000000938387220 */ /* 0x080fe20000410000 */
[-C--:B------:R-:W-:Y:S01]  /*d510*/  FMUL.FTZ R57, R57, R9.reuse ;  /* 0x0000000939397220 */ /* 0x080fe20000410000 */
[-C--:B------:R-:W-:Y:S01]  /*d520*/  FMUL.FTZ R60, R60, R9.reuse ;  /* 0x000000093c3c7220 */ /* 0x080fe20000410000 */
[----:B--2---:R-:W-:Y:S01]  /*d530*/  FADD.FTZ R162, R177, R162 ;  /* 0x000000a2b1a27221 */ /* 0x004fe20000010000 */
[-C--:B------:R-:W-:Y:S01]  /*d540*/  FMUL.FTZ R61, R61, R9.reuse ;  /* 0x000000093d3d7220 */ /* 0x080fe20000410000 */
[----:B------:R-:W-:Y:S01]  /*d550*/  MUFU.EX2 R20, R233 ;  /* 0x000000e900147308 */ /* 0x000fe20000000800 */
[-C--:B------:R-:W-:Y:S01]  /*d560*/  FMUL.FTZ R64, R64, R9.reuse ;  /* 0x0000000940407220 */ /* 0x080fe20000410000 */
[----:B---3--:R-:W-:Y:S01]  /*d570*/  FADD.FTZ R3, R179, R162 ;  /* 0x000000a2b3037221 */ /* 0x008fe20000010000 */
        /* <DEDUP_REMOVED lines=22> */
[----:B---3--:R-:W-:Y:S01]  /*d6e0*/  F2FP.F16.F32.PACK_AB R154, R161, R156 ;  /* 0x0000009ca19a723e */ /* 0x008fe200000000ff */
[----:B0-----:R-:W-:Y:S01]  /*d6f0*/  FADD.FTZ R156, R230, R3 ;  /* 0x00000003e69c7221 */ /* 0x001fe20000010000 */
[----:B--2---:R0:W-:Y:S01]  /*d700*/  @!P2 STS [R158+0x28820], R171 ;  /* 0x028820ab9e00a388 */ /* 0x0041e20000000800 */
[-C--:B------:R-:W-:Y:S01]  /*d710*/  FMUL.FTZ R104, R104, R9.reuse ;  /* 0x0000000968687220 */ /* 0x080fe20000410000 */
[-C--:B------:R-:W-:Y:S01]  /*d720*/  FMUL.FTZ R105, R105, R9.reuse ;  /* 0x0000000969697220 */ /* 0x080fe20000410000 */
[----:B------:R-:W-:Y:S01]  /*d730*/  FADD.FTZ R3, R173, R156 ;  /* 0x0000009cad037221 */ /* 0x000fe20000010000 */
[----:B------:R-:W-:Y:S01]  /*d740*/  F2FP.F16.F32.PACK_AB R156, R165, R160 ;  /* 0x000000a0a59c723e */ /* 0x000fe200000000ff */
[----:B------:R-:W2:Y:S01]  /*d750*/  MUFU.EX2 R209, R209 ;  /* 0x000000d100d17308 */ /* 0x000ea20000000800 */
[----:B----4-:R-:W-:Y:S01]  /*d760*/  FFMA.FTZ R8, R171, R8, R18 ;  /* 0x00000008ab087223 */ /* 0x010fe20000010012 */
[----:B------:R-:W-:Y:S01]  /*d770*/  FADD.FTZ R3, R176, R3 ;  /* 0x00000003b0037221 */ /* 0x000fe20000010000 */
[----:B------:R-:W-:Y:S01]  /*d780*/  F2FP.F16.F32.PACK_AB R160, R177, R168 ;  /* 0x000000a8b1a0723e */ /* 0x000fe200000000ff */
[----:B------:R-:W-:Y:S01]  /*d790*/  FMUL.FTZ R108, R108, R9 ;  /* 0x000000096c6c7220 */ /* 0x000fe20000410000 */
[----:B0-----:R-:W-:Y:S01]  /*d7a0*/  F2FP.F16.F32.PACK_AB R158, R169, R164 ;  /* 0x000000a4a99e723e */ /* 0x001fe200000000ff */
[----:B------:R-:W-:Y:S01]  /*d7b0*/  FADD.FTZ R166, R20, R3 ;  /* 0x0000000314a67221 */ /* 0x000fe20000010000 */
[----:B------:R-:W-:Y:S01]  /*d7c0*/  F2FP.F16.F32.PACK_AB R164, R176, R173 ;  /* 0x000000adb0a4723e */ /* 0x000fe200000000ff */
[----:B------:R-:W0:Y:S01]  /*d7d0*/  MUFU.EX2 R231, R231 ;  /* 0x000000e700e77308 */ /* 0x000e220000000800 */
[-C--:B------:R-:W-:Y:S01]  /*d7e0*/  FMUL.FTZ R109, R109, R9.reuse ;  /* 0x000000096d6d7220 */ /* 0x080fe20000410000 */
[C---:B-----5:R-:W-:Y:S01]  /*d7f0*/  FADD.FTZ R3, R155.reuse, R166 ;  /* 0x000000a69b037221 */ /* 0x060fe20000010000 */
[----:B------:R-:W-:Y:S01]  /*d800*/  F2FP.F16.F32.PACK_AB R166, R155, R20 ;  /* 0x000000149ba6723e */ /* 0x000fe200000000ff */
        /* <DEDUP_REMOVED lines=23> */
[----:B------:R-:W-:Y:S01]  /*d980*/  FMUL.FTZ R149, R149, R9 ;  /* 0x0000000995957220 */ /* 0x000fe20000410000 */
[----:B------:R-:W-:Y:S01]  /*d990*/  F2FP.F16.F32.PACK_AB R162, R230, R179 ;  /* 0x000000b3e6a2723e */ /* 0x000fe200000000ff */
        /* <DEDUP_REMOVED lines=20> */
[----:B0-----:R-:W-:Y:S01]  /*dae0*/  FADD.FTZ R153, R231, R8 ;  /* 0x00000008e7997221 */ /* 0x001fe20000010000 */
[-C--:B------:R-:W-:Y:S01]  /*daf0*/  FMUL.FTZ R59, R59, R171.reuse ;  /* 0x000000ab3b3b7220 */ /* 0x080fe20000410000 */
[-C--:B------:R-:W-:Y:S01]  /*db00*/  FMUL.FTZ R62, R62, R171.reuse ;  /* 0x000000ab3e3e7220 */ /* 0x080fe20000410000 */
[-C--:B------:R-:W-:Y:S01]  /*db10*/  FMUL.FTZ R63, R63, R171.reuse ;  /* 0x000000ab3f3f7220 */ /* 0x080fe20000410000 */
[----:B---3--:R-:W-:Y:S01]  /*db20*/  FADD.FTZ R208, R206, R153 ;  /* 0x00000099ced07221 */ /* 0x008fe20000010000 */
[-C--:B------:R-:W-:Y:S01]  /*db30*/  FMUL.FTZ R66, R66, R171.reuse ;  /* 0x000000ab42427220 */ /* 0x080fe20000410000 */
[----:B------:R-:W-:Y:S01]  /*db40*/  FMUL.FTZ R67, R67, R171 ;  /* 0x000000ab43437220 */ /* 0x000fe20000410000 */
[----:B------:R-:W0:Y:S01]  /*db50*/  MUFU.EX2 R176, R207 ;  /* 0x000000cf00b07308 */ /* 0x000e220000000800 */
[----:B--2---:R-:W-:Y:S01]  /*db60*/  FADD.FTZ R153, R157, R208 ;  /* 0x000000d09d997221 */ /* 0x004fe20000010000 */
[----:B----4-:R-:W-:Y:S01]  /*db70*/  F2FP.F16.F32.PACK_AB R157, R20, R157 ;  /* 0x0000009d149d723e */ /* 0x010fe200000000ff */
[-C--:B------:R-:W-:Y:S01]  /*db80*/  FMUL.FTZ R70, R70, R171.reuse ;  /* 0x000000ab46467220 */ /* 0x080fe20000410000 */
        /* <DEDUP_REMOVED lines=16> */
[----:B------:R-:W-:Y:S01]  /*dc90*/  FMUL.FTZ R98, R98, R171 ;  /* 0x000000ab62627220 */ /* 0x000fe20000410000 */
[----:B-----5:R-:W-:Y:S01]  /*dca0*/  FADD.FTZ R153, R159, R174 ;  /* 0x000000ae9f997221 */ /* 0x020fe20000010000 */
[C---:B-1----:R-:W-:Y:S01]  /*dcb0*/  F2FP.F16.F32.PACK_AB R159, R168.reuse, R159 ;  /* 0x0000009fa89f723e */ /* 0x042fe200000000ff */
[-C--:B------:R-:W-:Y:S01]  /*dcc0*/  FMUL.FTZ R99, R99, R171.reuse ;  /* 0x000000ab63637220 */ /* 0x080fe20000410000 */
[----:B------:R-:W1:Y:S01]  /*dcd0*/  MUFU.EX2 R165, R178 ;  /* 0x000000b200a57308 */ /* 0x000e620000000800 */
[----:B------:R-:W-:Y:S01]  /*dce0*/  FADD.FTZ R174, R168, R153 ;  /* 0x00000099a8ae7221 */ /* 0x000fe20000010000 */
[-C--:B------:R-:W-:Y:S01]  /*dcf0*/  FMUL.FTZ R102, R102, R171.reuse ;  /* 0x000000ab66667220 */ /* 0x080fe20000410000 */
[-C--:B------:R-:W-:Y:S01]  /*dd00*/  FMUL.FTZ R103, R103, R171.reuse ;  /* 0x000000ab67677220 */ /* 0x080fe20000410000 */
[----:B------:R-:W-:Y:S01]  /*dd10*/  FMUL.FTZ R106, R106, R171 ;  /* 0x000000ab6a6a7220 */ /* 0x000fe20000410000 */
[----:B------:R-:W-:Y:S01]  /*dd20*/  FADD.FTZ R153, R161, R174 ;  /* 0x000000aea1997221 */ /* 0x000fe20000010000 */
[C---:B0-----:R-:W-:Y:S01]  /*dd30*/  F2FP.F16.F32.PACK_AB R161, R176.reuse, R161 ;  /* 0x000000a1b0a1723e */ /* 0x041fe200000000ff */
[-C--:B------:R-:W-:Y:S01]  /*dd40*/  FMUL.FTZ R107, R107, R171.reuse ;  /* 0x000000ab6b6b7220 */ /* 0x080fe20000410000 */
[----:B------:R-:W0:Y:S01]  /*dd50*/  MUFU.EX2 R228, R228 ;  /* 0x000000e400e47308 */ /* 0x000e220000000800 */
[----:B------:R-:W-:Y:S01]  /*dd60*/  FADD.FTZ R174, R176, R153 ;  /* 0x00000099b0ae7221 */ /* 0x000fe20000010000 */
[-C--:B------:R-:W-:Y:S01]  /*dd70*/  FMUL.FTZ R110, R110, R171.reuse ;  /* 0x000000ab6e6e7220 */ /* 0x080fe20000410000 */
[-C--:B------:R-:W-:Y:S01]  /*dd80*/  FMUL.FTZ R111, R111, R171.reuse ;  /* 0x000000ab6f6f7220 */ /* 0x080fe20000410000 */
[----:B------:R-:W-:Y:S01]  /*dd90*/  FMUL.FTZ R114, R114, R171 ;  /* 0x000000ab72727220 */ /* 0x000fe20000410000 */
[----:B---3--:R-:W-:Y:S01]  /*dda0*/  FADD.FTZ R153, R163, R174 ;  /* 0x000000aea3997221 */ /* 0x008fe20000010000 */
[C---:B----4-:R-:W-:Y:S01]  /*ddb0*/  F2FP.F16.F32.PACK_AB R163, R8.reuse, R163 ;  /* 0x000000a308a3723e */ /* 0x050fe200000000ff */
[-C--:B------:R-:W-:Y:S01]  /*ddc0*/  FMUL.FTZ R115, R115, R171.reuse ;  /* 0x000000ab73737220 */ /* 0x080fe20000410000 */
[----:B------:R-:W2:Y:S01]  /*ddd0*/  MUFU.EX2 R167, R182 ;  /* 0x000000b600a77308 */ /* 0x000ea20000000800 */
[----:B------:R-:W-:Y:S01]  /*dde0*/  FADD.FTZ R174, R8, R153 ;  /* 0x0000009908ae7221 */ /* 0x000fe20000010000 */
[----:B------:R-:W-:Y:S01]  /*ddf0*/  F2FP.F16.F32.PACK_AB R153, R209, R18 ;  /* 0x00000012d199723e */ /* 0x000fe200000000ff */
[-C--:B------:R-:W-:Y:S01]  /*de00*/  FMUL.FTZ R118, R118, R171.reuse ;  /* 0x000000ab76767220 */ /* 0x080fe20000410000 */
[-C--:B------:R-:W-:Y:S01]  /*de10*/  FMUL.FTZ R119, R119, R171.reuse ;  /* 0x000000ab77777220 */ /* 0x080fe20000410000 */
[----:B-1----:R-:W-:Y:S01]  /*de20*/  FADD.FTZ R155, R165, R174 ;  /* 0x000000aea59b7221 */ /* 0x002fe20000010000 */
[-C--:B------:R-:W-:Y:S01]  /*de30*/  FMUL.FTZ R122, R122, R171.reuse ;  /* 0x000000ab7a7a7220 */ /* 0x080fe20000410000 */
[----:B------:R-:W-:Y:S01]  /*de40*/  FMUL.FTZ R123, R123, R171 ;  /* 0x000000ab7b7b7220 */ /* 0x000fe20000410000 */
[----:B------:R-:W1:Y:S01]  /*de50*/  MUFU.EX2 R180, R180 ;  /* 0x000000b400b47308 */ /* 0x000e620000000800 */
[----:B0-----:R-:W-:Y:S01]  /*de60*/  FADD.FTZ R18, R228, R155 ;  /* 0x0000009be4127221 */ /* 0x001fe20000010000 */
[----:B------:R-:W-:Y:S01]  /*de70*/  F2FP.F16.F32.PACK_AB R155, R206, R231 ;  /* 0x000000e7ce9b723e */ /* 0x000fe200000000ff */
[----:B------:R-:W-:Y:S01]  /*de80*/  BAR.SYNC.DEFER_BLOCKING 0xf, 0x100 ;  /* 0x03c4000000007b1d */ /* 0x000fe20000010000 */
[----:B------:R-:W-:Y:S01]  /*de90*/  F2FP.F16.F32.PACK_AB R165, R228, R165 ;  /* 0x000000a5e4a5723e */ /* 0x000fe200000000ff */
[-C--:B------:R-:W-:Y:S01]  /*dea0*/  FMUL.FTZ R126, R126, R171.reuse ;  /* 0x000000ab7e7e7220 */ /* 0x080fe20000410000 */
[-C--:B------:R-:W-:Y:S01]  /*deb0*/  FMUL.FTZ R127, R127, R171.reuse ;  /* 0x000000ab7f7f7220 */ /* 0x080fe20000410000 */
[-C--:B------:R-:W-:Y:S01]  /*dec0*/  FMUL.FTZ R130, R130, R171.reuse ;  /* 0x000000ab82827220 */ /* 0x080fe20000410000 */
[-C--:B------:R-:W-:Y:S01]  /*ded0*/  FMUL.FTZ R131, R131, R171.reuse ;  /* 0x000000ab83837220 */ /* 0x080fe20000410000 */
[----:B--2---:R-:W-:Y:S01]  /*dee0*/  FADD.FTZ R9, R167, R18 ;  /* 0x00000012a7097221 */ /* 0x004fe20000010000 */
[-C--:B------:R-:W-:Y:S01]  /*def0*/  FMUL.FTZ R134, R134, R171.reuse ;  /* 0x000000ab86867220 */ /* 0x080fe20000410000 */
[-C--:B------:R-:W-:Y:S01]  /*df00*/  FMUL.FTZ R135, R135, R171.reuse ;  /* 0x000000ab87877220 */ /* 0x080fe20000410000 */
[-C--:B------:R-:W-:Y:S01]  /*df10*/  FMUL.FTZ R138, R138, R171.reuse ;  /* 0x000000ab8a8a7220 */ /* 0x080fe20000410000 */
[-C--:B------:R-:W-:Y:S01]  /*df20*/  FMUL.FTZ R139, R139, R171.reuse ;  /* 0x000000ab8b8b7220 */ /* 0x080fe20000410000 */
[-C--:B------:R-:W-:Y:S01]  /*df30*/  FMUL.FTZ R142, R142, R171.reuse ;  /* 0x000000ab8e8e7220 */ /* 0x080fe20000410000 */
[-C--:B------:R-:W-:Y:S01]  /*df40*/  FMUL.FTZ R143, R143, R171.reuse ;  /* 0x000000ab8f8f7220 */ /* 0x080fe20000410000 */
[----:B------:R-:W-:Y:S01]  /*df50*/  FMUL.FTZ R146, R146, R171 ;  /* 0x000000ab92927220 */ /* 0x000fe20000410000 */
[C---:B-1----:R-:W-:Y:S01]  /*df60*/  F2FP.F16.F32.PACK_AB R167, R180.reuse, R167 ;  /* 0x000000a7b4a7723e */ /* 0x042fe200000000ff */
[----:B------:R-:W-:Y:S01]  /*df70*/  FADD.FTZ R8, R180, R9 ;  /* 0x00000009b4087221 */ /* 0x000fe20000010000 */
[-C--:B------:R-:W-:Y:S01]  /*df80*/  FMUL.FTZ R147, R147, R171.reuse ;  /* 0x000000ab93937220 */ /* 0x080fe20000410000 */
[-C--:B------:R-:W-:Y:S01]  /*df90*/  FMUL.FTZ R150, R150, R171.reuse ;  /* 0x000000ab96967220 */ /* 0x080fe20000410000 */
[----:B------:R-:W-:Y:S01]  /*dfa0*/  FMUL.FTZ R151, R151, R171 ;  /* 0x000000ab97977220 */ /* 0x000fe20000410000 */
[----:B------:R0:W-:Y:S04]  /*dfb0*/  STSM.16.M88.4 [R195+0x26800], R152 ;  /* 0x02680098c3007844 */ /* 0x0001e80000000200 */
[----:B------:R0:W-:Y:S04]  /*dfc0*/  STSM.16.M88.4 [R198], R156 ;  /* 0x0000009cc6007844 */ /* 0x0001e80000000200 */
[----:B------:R0:W-:Y:S04]  /*dfd0*/  STSM.16.M88.4 [R196], R160 ;  /* 0x000000a0c4007844 */ /* 0x0001e80000000200 */
[----:B------:R0:W-:Y:S01]  /*dfe0*/  STSM.16.M88.4 [R197], R164 ;  /* 0x000000a4c5007844 */ /* 0x0001e20000000200 */
[----:B------:R-:W-:Y:S05]  /*dff0*/  @!P0 BRA `(.L_x_4771) ;  /* 0x0000000000048947 */ /* 0x000fea0003800000 */
[----:B------:R-:W-:Y:S01]  /*e000*/  BPT.TRAP 0x1 ;  /* 0x000000040000795c */ /* 0x000fe20000300000 */
.L_x_4771:
[----:B------:R1:W2:Y:S01]  /*e010*/  SYNCS.PHASECHK.TRANS64.TRYWAIT P2, [R212+URZ+0x28c50], R213 ;  /* 0x028c50d5d40075a7 */ /* 0x0002a2000804017f */
[----:B------:R-:W-:Y:S05]  /*e020*/  @!P0 BRA `(.L_x_4772) ;  /* 0x0000000000048947 */ /* 0x000fea0003800000 */
[----:B------:R-:W-:Y:S01]  /*e030*/  BPT.TRAP 0x1 ;  /* 0x000000040000795c */ /* 0x000fe20000300000 */
.L_x_4772:
[----:B------:R-:W-:Y:S04]  /*e040*/  BSSY B2, `(.L_x_4773) ;  /* 0x0000004000027945 */ /* 0x000fe80003800000 */
[----:B--2---:R-:W-:Y:S05]  /*e050*/  @P2 BRA `(.L_x_4774) ;  /* 0x0000000000082947 */ /* 0x004fea0003800000 */
[----:B------:R-:W2:Y:S02]  /*e060*/  SYNCS.PHASECHK.TRANS64.TRYWAIT P2, [R212+URZ+0x28c50], R213 ;  /* 0x028c50d5d40075a7 */ /* 0x000ea4000804017f */
[----:B--2---:R-:W-:Y:S05]  /*e070*/  @!P2 BRA `(.L_x_4775) ;  /* 0x000000ec0014a947 */ /* 0x004fea0003800000 */
.L_x_4774:
[----:B------:R-:W-:Y:S05]  /*e080*/  BSYNC B2 ;  /* 0x0000000000027941 */ /* 0x000fea0003800000 */
.L_x_4773:
[----:B------:R-:W-:Y:S01]  /*e090*/  IMAD R168, R211, 0x1000, R190 ;  /* 0x00001000d3a87824 */ /* 0x000fe200078e02be */
[----:B------:R-:W-:Y:S01]  /*e0a0*/  WARPGROUP.ARRIVE ;  /* 0x00000000000079c5 */ /* 0x000fe20000000000 */
[----:B------:R-:W-:Y:S01]  /*e0b0*/  IMAD.MOV.U32 R169, RZ, RZ, 0x40000040 ;  /* 0x40000040ffa97424 */ /* 0x000fe200078e00ff */
[----:B------:R-:W-:Y:S01]  /*e0c0*/  ISETP.GT.AND P2, PT, R14, R204, PT ;  /* 0x000000cc0e00720c */ /* 0x000fe20003f44270 */
[----:B-12---:R-:W-:Y:S01]  /*e0d0*/  @!P1 VIADD R212, R212, 0x28c60 ;  /* 0x00028c60d4d49836 */ /* 0x006fe20000000000 */
[----:B------:R-:W-:Y:S01]  /*e0e0*/  R2UR UR6, R168 ;  /* 0x00000000a80672ca */ /* 0x000fe200000e0000 */
[----:B------:R-:W-:Y:S01]  /*e0f0*/  VIADD R14, R14, 0xffffffff ;  /* 0xffffffff0e0e7836 */ /* 0x000fe20000000000 */
[----:B------:R-:W-:Y:S01]  /*e100*/  R2UR UR7, R169 ;  /* 0x00000000a90772ca */ /* 0x000fe200000e0000 */
[----:B------:R-:W-:Y:S01]  /*e110*/  IMAD.MOV.U32 R169, RZ, RZ, 0x40000040 ;  /* 0x40000040ffa97424 */ /* 0x000fe200078e00ff */
[----:B------:R-:W-:Y:S01]  /*e120*/  @!P1 PRMT R212, RZ, 0x654, R212 ;  /* 0x00000654ffd49816 */ /* 0x000fe200000000d4 */
[----:B------:R-:W-:Y:S01]  /*e130*/  IMAD.MOV.U32 R9, RZ, RZ, R170 ;  /* 0x000000ffff097224 */ /* 0x000fe200078e00aa */
[----:B------:R-:W-:Y:S01]  /*e140*/  MOV R20, R172 ;  /* 0x000000ac00147202 */ /* 0x000fe20000000f00 */
[----:B------:R-:W-:-:S08]  /*e150*/  IMAD.MOV.U32 R18, RZ, RZ, R211 ;  /* 0x000000ffff127224 */ /* 0x000fd000078e00d3 */
[----:B------:R-:W-:Y:S03]  /*e160*/  HGMMA.64x256x16.F32 R24, R152, gdesc[UR4].tnspB, R24, gsb0 ;  /* 0x43e0000498187df0 */ /* 0x000fe60008000818 */
[----:B------:R-:W-:Y:S02]  /*e170*/  WARPGROUP.DEPBAR.LE gsb0, 0x0 ;  /* 0x00008000000079c5 */ /* 0x000fe40000010000 */
[----:B0-----:R-:W-:Y:S01]  /*e180*/  VIADD R152, R168, 0x80 ;  /* 0x00000080a8987836 */ /* 0x001fe20000000000 */
        /* <DEDUP_REMOVED lines=31> */
[----:B------:R-:W-:Y:S05]  /*e380*/  BSYNC B0 ;  /* 0x0000000000007941 */ /* 0x000fea0003800000 */
.L_x_4757:
[----:B------:R-:W-:Y:S02]  /*e390*/  IMAD.MOV.U32 R20, RZ, RZ, R172 ;  /* 0x000000ffff147224 */ /* 0x000fe400078e00ac */
[----:B------:R-:W-:Y:S02]  /*e3a0*/  IMAD.MOV.U32 R9, RZ, RZ, R170 ;  /* 0x000000ffff097224 */ /* 0x000fe400078e00aa */
[----:B------:R-:W-:-:S07]  /*e3b0*/  IMAD.MOV.U32 R18, RZ, RZ, R211 ;  /* 0x000000ffff127224 */ /* 0x000fce00078e00d3 */
.L_x_4756:
[----:B------:R-:W-:Y:S05]  /*e3c0*/  BSYNC B1 ;  /* 0x0000000000017941 */ /* 0x000fea0003800000 */
.L_x_4755:
[----:B------:R-:W1:Y:S01]  /*e3d0*/  LDC R154, c[0x0][0x9e4] ;  /* 0x00027900ff9a7b82 */ /* 0x000e620000000800 */
[----:B------:R-:W-:-:S04]  /*e3e0*/  IADD3 R152, R184, 0x40, -R186 ;  /* 0x00000040b8987810 */ /* 0x000fc80007ffe8ba */
[----:B------:R-:W-:-:S05]  /*e3f0*/  LEA R153, R189, R152, 0x6 ;  /* 0x00000098bd997211 */ /* 0x000fca00078e30ff */
[----:B------:R-:W-:Y:S01]  /*e400*/  IMAD.IADD R188, R153, 0x1, -R188 ;  /* 0x0000000199bc7824 */ /* 0x000fe200078e0abc */
[----:B-1----:R-:W-:-:S13]  /*e410*/  ISETP.GE.AND P5, PT, R154, 0x1, PT ;  /* 0x000000019a00780c */ /* 0x002fda0003fa6270 */
[----:B------:R-:W-:Y:S05]  /*e420*/  @!P5 BRA `(.L_x_4777) ;  /* 0x000000000048d947 */ /* 0x000fea0003800000 */
[----:B------:R-:W-:Y:S01]  /*e430*/  IMAD.MOV.U32 R155, RZ, RZ, R153 ;  /* 0x000000ffff9b7224 */ /* 0x000fe200078e0099 */
[----:B------:R-:W-:Y:S04]  /*e440*/  BSSY B0, `(.L_x_4778) ;  /* 0x000000e000007945 */ /* 0x000fe80003800000 */
        /* <DEDUP_REMOVED lines=9> */
.L_x_4779:
[----:B------:R-:W-:-:S13]  /*e4e0*/  ISETP.NE.AND P2, PT, R154, 0x1, PT ;  /* 0x000000019a00780c */ /* 0x000fda0003f45270 */
[----:B------:R-:W1:Y:S02]  /*e4f0*/  @P2 LDC.64 R152, c[0x0][0x9e8] ;  /* 0x00027a00ff982b82 */ /* 0x000e640000000a00 */
[----:B-1----:R-:W-:-:S05]  /*e500*/  @P2 IMAD.HI.U32 R152, R155, R152, RZ ;  /* 0x000000989b982227 */ /* 0x002fca00078e00ff */
[----:B------:R-:W-:-:S07]  /*e510*/  @P2 SHF.R.U32.HI R155, RZ, R153, R152 ;  /* 0x00000099ff9b2219 */ /* 0x000fce0000011698 */
.L_x_4780:
[----:B------:R-:W-:Y:S05]  /*e520*/  BSYNC B0 ;  /* 0x0000000000007941 */ /* 0x000fea0003800000 */
.L_x_4778:
[----:B------:R-:W-:-:S05]  /*e530*/  IMAD R155, R155, R154, RZ ;  /* 0x0000009a9b9b7224 */ /* 0x000fca00078e02ff */
[----:B------:R-:W-:-:S07]  /*e540*/  VIMNMX R188, R188, R155, !PT ;  /* 0x0000009bbcbc7248 */ /* 0x000fce0007fe0100 */
.L_x_4777:
[----:B------:R-:W-:Y:S01]  /*e550*/  VIADD R188, R188, 0x3f ;  /* 0x0000003fbcbc7836 */ /* 0x000fe20000000000 */
[----:B------:R-:W-:Y:S04]  /*e560*/  BSSY B1, `(.L_x_4781) ;  /* 0x00001ad000017945 */ /* 0x000fe80003800000 */
[----:B------:R-:W-:-:S04]  /*e570*/  SHF.R.S32.HI R153, RZ, 0x1f, R188 ;  /* 0x0000001fff997819 */ /* 0x000fc800000114bc */
[----:B------:R-:W-:-:S04]  /*e580*/  LEA.HI R153, R153, R188, RZ, 0x6 ;  /* 0x000000bc99997211 */ /* 0x000fc800078f30ff */
[----:B------:R-:W-:-:S04]  /*e590*/  SHF.R.S32.HI R152, RZ, 0x6, R153 ;  /* 0x00000006ff987819 */ /* 0x000fc80000011499 */
[----:B------:R-:W-:-:S04]  /*e5a0*/  VIMNMX R201, R191, R152, !PT ;  /* 0x00000098bfc97248 */ /* 0x000fc80007fe0100 */
[----:B------:R-:W-:-:S13]  /*e5b0*/  ISETP.GE.AND P2, PT, R14, R201, PT ;  /* 0x000000c90e00720c */ /* 0x000fda0003f46270 */
[----:B------:R-:W-:Y:S05]  /*e5c0*/  @!P2 BRA `(.L_x_4782) ;  /* 0x000000180098a947 */ /* 0x000fea0003800000 */
[----:B------:R-:W-:Y:S01]  /*e5d0*/  BSSY B0, `(.L_x_4783) ;  /* 0x00001a4000007945 */ /* 0x000fe20003800000 */
[----:B------:R-:W-:Y:S01]  /*e5e0*/  IMAD.MOV.U32 R207, RZ, RZ, R20 ;  /* 0x000000ffffcf7224 */ /* 0x000fe200078e0014 */
[----:B------:R-:W-:Y:S01]  /*e5f0*/  MOV R205, R14 ;  /* 0x0000000e00cd7202 */ /* 0x000fe20000000f00 */
[----:B------:R-:W-:Y:S02]  /*e600*/  IMAD.MOV.U32 R208, RZ, RZ, R9 ;  /* 0x000000ffffd07224 */ /* 0x000fe400078e0009 */
[----:B------:R-:W-:-:S07]  /*e610*/  IMAD.MOV.U32 R209, RZ, RZ, R18 ;  /* 0x000000ffffd17224 */ /* 0x000fce00078e0012 */
.L_x_4794:
[----:B------:R-:W-:Y:S02]  /*e620*/  VIADD R18, R209, 0x1 ;  /* 0x00000001d1127836 */ /* 0x000fe40000000000 */
[----:B------:R-:W-:Y:S02]  /*e630*/  IMAD.MOV.U32 R14, RZ, RZ, R205 ;  /* 0x000000ffff0e7224 */ /* 0x000fe400078e00cd */
[----:B------:R-:W-:Y:S01]  /*e640*/  VIADD R205, R205, 0xffffffff ;  /* 0xffffffffcdcd7836 */ /* 0x000fe20000000000 */
[----:B------:R-:W-:Y:S02]  /*e650*/  ISETP.NE.AND P3, PT, R18, 0x2, PT ;  /* 0x000000021200780c */ /* 0x000fe40003f65270 */
[----:B------:R-:W-:Y:S02]  /*e660*/  ISETP.GT.AND P2, PT, R14, R201, PT ;  /* 0x000000c90e00720c */ /* 0x000fe40003f44270 */
[----:B------:R-:W-:Y:S02]  /*e670*/  SEL R14, RZ, 0x1, P3 ;  /* 0x00000001ff0e7807 */ /* 0x000fe40001800000 */
[----:B------:R-:W-:-:S02]  /*e680*/  SEL R18, R18, RZ, P3 ;  /* 0x000000ff12127207 */ /* 0x000fc40001800000 */
[----:B------:R-:W-:Y:S01]  /*e690*/  LOP3.LUT R19, R19, R14, RZ, 0x3c, !PT ;  /* 0x0000000e13137212 */ /* 0x000fe200078e3cff */
[----:B-1----:R-:W-:Y:S06]  /*e6a0*/  @!P0 BRA `(.L_x_4784) ;  /* 0x0000000000048947 */ /* 0x002fec0003800000 */
[----:B------:R-:W-:Y:S01]  /*e6b0*/  BPT.TRAP 0x1 ;  /* 0x000000040000795c */ /* 0x000fe20000300000 */
.L_x_4784:
[----:B------:R-:W-:Y:S01]  /*e6c0*/  IMAD R204, R18, 0x8, R2 ;  /* 0x0000000812cc7824 */ /* 0x000fe200078e0202 */
[----:B------:R-:W-:-:S04]  /*e6d0*/  SHF.L.U32 R206, R19, 0x1f, RZ ;  /* 0x0000001f13ce7819 */ /* 0x000fc800000006ff */
[----:B------:R1:W2:Y:S01]  /*e6e0*/  SYNCS.PHASECHK.TRANS64.TRYWAIT P3, [R204+URZ+0x28c30], R206 ;  /* 0x028c30cecc0075a7 */ /* 0x0002a2000806017f */
[----:B------:R-:W-:Y:S05]  /*e6f0*/  @!P0 BRA `(.L_x_4785) ;  /* 0x0000000000048947 */ /* 0x000fea0003800000 */
[----:B------:R-:W-:Y:S01]  /*e700*/  BPT.TRAP 0x1 ;  /* 0x000000040000795c */ /* 0x000fe20000300000 */
.L_x_4785:
[----:B------:R-:W-:Y:S01]  /*e710*/  BSSY B2, `(.L_x_4786) ;  /* 0x0000006000027945 */ /* 0x000fe20003800000 */
[----:B------:R-:W-:Y:S01]  /*e720*/  LEA R14, R18, R21, 0x9 ;  /* 0x00000015120e7211 */ /* 0x000fe200078e48ff */
[----:B------:R-:W-:Y:S02]  /*e730*/  IMAD.MOV.U32 R15, RZ, RZ, 0x40000040 ;  /* 0x40000040ff0f7424 */ /* 0x000fe400078e00ff */
[----:B--2---:R-:W-:Y:S05]  /*e740*/  @P3 BRA `(.L_x_4787) ;  /* 0x0000000000083947 */ /* 0x004fea0003800000 */
[----:B------:R-:W2:Y:S02]  /*e750*/  SYNCS.PHASECHK.TRANS64.TRYWAIT P3, [R204+URZ+0x28c30], R206 ;  /* 0x028c30cecc0075a7 */ /* 0x000ea4000806017f */
[----:B--2---:R-:W-:Y:S05]  /*e760*/  @!P3 BRA `(.L_x_4788) ;  /* 0x000000e4006cb947 */ /* 0x004fea0003800000 */
.L_x_4787:
[----:B------:R-:W-:Y:S05]  /*e770*/  BSYNC B2 ;  /* 0x0000000000027941 */ /* 0x000fea0003800000 */
.L_x_4786:
[C---:B------:R-:W-:Y:S01]  /*e780*/  R2UR UR6, R14.reuse ;  /* 0x000000000e0672ca */ /* 0x040fe200000e0000 */
[----:B------:R-:W-:Y:S01]  /*e790*/  WARPGROUP.ARRIVE ;  /* 0x00000000000079c5 */ /* 0x000fe20000000000 */
[----:B------:R-:W-:Y:S01]  /*e7a0*/  R2UR UR7, R15 ;  /* 0x000000000f0772ca */ /* 0x000fe200000e0000 */
[----:B------:R-:W-:Y:S01]  /*e7b0*/  VIADD R188, R14, 0x2 ;  /* 0x000000020ebc7836 */ /* 0x000fe20000000000 */
[----:B------:R-:W-:Y:S01]  /*e7c0*/  R2UR UR4, R4 ;  /* 0x00000000040472ca */ /* 0x000fe200000e0000 */
[----:B------:R-:W-:Y:S01]  /*e7d0*/  IMAD.MOV.U32 R189, RZ, RZ, 0x40000040 ;  /* 0x40000040ffbd7424 */ /* 0x000fe200078e00ff */
[----:B------:R-:W-:Y:S01]  /*e7e0*/  R2UR UR5, R5 ;  /* 0x00000000050572ca */ /* 0x000fe200000e0000 */
[----:B------:R-:W-:-:S12]  /*e7f0*/  IMAD.MOV.U32 R15, RZ, RZ, 0x40000040 ;  /* 0x40000040ff0f7424 */ /* 0x000fd800078e00ff */
        /* <DEDUP_REMOVED lines=43> */
[----:B------:R-:W3:Y:S02]  /*eab0*/  SHFL.BFLY PT, R14, R15, 0x2, 0x1f ;  /* 0x0c401f000f0e7f89 */ /* 0x000ee400000e0000 */
[----:B---3--:R-:W-:Y:S01]  /*eac0*/  FMNMX.FTZ R20, R15, R14, !PT ;  /* 0x0000000e0f147209 */ /* 0x008fe20007810000 */
[----:B------:R-:W-:Y:S01]  /*ead0*/  IMAD.U32 R15, RZ, RZ, UR4 ;  /* 0x00000004ff0f7e24 */ /* 0x000fe2000f8e00ff */
[----:B------:R-:W-:-:S03]  /*eae0*/  FMNMX.FTZ R14, R154, R207, !PT ;  /* 0x000000cf9a0e7209 */ /* 0x000fc60007810000 */
[----:B------:R-:W3:Y:S01]  /*eaf0*/  SHFL.BFLY PT, R189, R20, 0x1, 0x1f ;  /* 0x0c201f0014bd7f89 */ /* 0x000ee200000e0000 */
[----:B------:R-:W-:-:S04]  /*eb00*/  FMNMX.FTZ R9, R155, R14, !PT ;  /* 0x0000000e9b097209 */ /* 0x000fc80007810000 */
[----:B------:R-:W-:-:S04]  /*eb10*/  FMNMX.FTZ R14, R158, R9, !PT ;  /* 0x000000099e0e7209 */ /* 0x000fc80007810000 */
[----:B------:R-:W-:-:S04]  /*eb20*/  FMNMX.FTZ R9, R159, R14, !PT ;  /* 0x0000000e9f097209 */ /* 0x000fc80007810000 */
[----:B------:R-:W-:Y:S02]  /*eb30*/  FMNMX.FTZ R14, R162, R9, !PT ;  /* 0x00000009a20e7209 */ /* 0x000fe40007810000 */
[----:B---3--:R-:W-:Y:S02]  /*eb40*/  FMNMX.FTZ R9, R20, R189, !PT ;  /* 0x000000bd14097209 */ /* 0x008fe40007810000 */
[----:B------:R-:W-:-:S03]  /*eb50*/  FMNMX.FTZ R189, R163, R14, !PT ;  /* 0x0000000ea3bd7209 */ /* 0x000fc60007810000 */
[----:B------:R-:W-:Y:S01]  /*eb60*/  FADD.FTZ R188, -R9, R208 ;  /* 0x000000d009bc7221 */ /* 0x000fe20000010100 */
[----:B------:R-:W-:-:S03]  /*eb70*/  FMNMX.FTZ R14, R166, R189, !PT ;  /* 0x000000bda60e7209 */ /* 0x000fc60007810000 */
[-C--:B------:R-:W-:Y:S01]  /*eb80*/  FMUL.FTZ R208, R188, R15.reuse ;  /* 0x0000000fbcd07220 */ /* 0x080fe20000410000 */
[----:B------:R-:W-:Y:S01]  /*eb90*/  FMNMX.FTZ R189, R167, R14, !PT ;  /* 0x0000000ea7bd7209 */ /* 0x000fe20007810000 */
[----:B------:R-:W-:Y:S02]  /*eba0*/  FMUL.FTZ R188, R9, R15 ;  /* 0x0000000f09bc7220 */ /* 0x000fe40000410000 */
[----:B------:R-:W3:Y:S01]  /*ebb0*/  MUFU.EX2 R14, R208 ;  /* 0x000000d0000e7308 */ /* 0x000ee20000000800 */
[----:B------:R-:W-:Y:S01]  /*ebc0*/  FMNMX.FTZ R20, R170, R189, !PT ;  /* 0x000000bdaa147209 */ /* 0x000fe20007810000 */
[-CC-:B------:R-:W-:Y:S01]  /*ebd0*/  FFMA.FTZ R210, R152, R15.reuse, -R188.reuse ;  /* 0x0000000f98d27223 */ /* 0x180fe200000108bc */
[-CC-:B------:R-:W-:Y:S01]  /*ebe0*/  FFMA.FTZ R152, R153, R15.reuse, -R188.reuse ;  /* 0x0000000f99987223 */ /* 0x180fe200000108bc */
[-CC-:B0-----:R-:W-:Y:S01]  /*ebf0*/  FFMA.FTZ R212, R156, R15.reuse, -R188.reuse ;  /* 0x0000000f9cd47223 */ /* 0x181fe200000108bc */
        /* <DEDUP_REMOVED lines=17> */
[----:B------:R-:W-:Y:S01]  /*ed10*/  FFMA.FTZ R181, R181, R15, -R188 ;  /* 0x0000000fb5b57223 */ /* 0x000fe200000108bc */
[----:B------:R-:W0:Y:S01]  /*ed20*/  MUFU.EX2 R189, R210 ;  /* 0x000000d200bd7308 */ /* 0x000e220000000800 */
[-C--:B---3--:R-:W-:Y:S01]  /*ed30*/  FMUL.FTZ R24, R24, R14.reuse ;  /* 0x0000000e18187220 */ /* 0x088fe20000410000 */
[----:B------:R-:W-:Y:S01]  /*ed40*/  FMNMX.FTZ R20, R182, R211, !PT ;  /* 0x000000d3b6147209 */ /* 0x000fe20007810000 */
[-C--:B------:R-:W-:Y:S01]  /*ed50*/  FMUL.FTZ R25, R25, R14.reuse ;  /* 0x0000000e19197220 */ /* 0x080fe20000410000 */
[-C--:B------:R-:W-:Y:S01]  /*ed60*/  FMUL.FTZ R28, R28, R14.reuse ;  /* 0x0000000e1c1c7220 */ /* 0x080fe20000410000 */
[----:B------:R-:W-:Y:S01]  /*ed70*/  FMUL.FTZ R29, R29, R14 ;  /* 0x0000000e1d1d7220 */ /* 0x000fe20000410000 */
[----:B------:R-:W-:Y:S01]  /*ed80*/  FMNMX.FTZ R20, R183, R20, !PT ;  /* 0x00000014b7147209 */ /* 0x000fe20007810000 */
[-C--:B------:R-:W-:Y:S01]  /*ed90*/  FMUL.FTZ R32, R32, R14.reuse ;  /* 0x0000000e20207220 */ /* 0x080fe20000410000 */
[----:B------:R-:W3:Y:S01]  /*eda0*/  MUFU.EX2 R152, R152 ;  /* 0x0000009800987308 */ /* 0x000ee20000000800 */
[-C--:B------:R-:W-:Y:S01]  /*edb0*/  FMUL.FTZ R33, R33, R14.reuse ;  /* 0x0000000e21217220 */ /* 0x080fe20000410000 */
[-C--:B------:R-:W-:Y:S01]  /*edc0*/  FMUL.FTZ R36, R36, R14.reuse ;  /* 0x0000000e24247220 */ /* 0x080fe20000410000 */
[----:B------:R-:W4:Y:S01]  /*edd0*/  SHFL.BFLY PT, R211, R20, 0x2, 0x1f ;  /* 0x0c401f0014d37f89 */ /* 0x000f2200000e0000 */
[-C--:B------:R-:W-:Y:S01]  /*ede0*/  FMUL.FTZ R37, R37, R14.reuse ;  /* 0x0000000e25257220 */ /* 0x080fe20000410000 */
[-C--:B------:R-:W-:Y:S01]  /*edf0*/  FMUL.FTZ R40, R40, R14.reuse ;  /* 0x0000000e28287220 */ /* 0x080fe20000410000 */
[-C--:B------:R-:W-:Y:S01]  /*ee00*/  FMUL.FTZ R41, R41, R14.reuse ;  /* 0x0000000e29297220 */ /* 0x080fe20000410000 */
[-C--:B------:R-:W-:Y:S01]  /*ee10*/  FMUL.FTZ R44, R44, R14.reuse ;  /* 0x0000000e2c2c7220 */ /* 0x080fe20000410000 */
[----:B------:R5:W1:Y:S01]  /*ee20*/  MUFU.EX2 R153, R212 ;  /* 0x000000d400997308 */ /* 0x000a620000000800 */
[----:B0-----:R-:W-:Y:S01]  /*ee30*/  FFMA.FTZ R3, R14, R3, R189 ;  /* 0x000000030e037223 */ /* 0x001fe200000100bd */
        /* <DEDUP_REMOVED lines=17> */
[----:B----4-:R-:W-:Y:S01]  /*ef50*/  FMNMX.FTZ R211, R20, R211, !PT ;  /* 0x000000d314d37209 */ /* 0x010fe20007810000 */
        /* <DEDUP_REMOVED lines=29> */
[----:B------:R-:W-:Y:S01]  /*f130*/  IMAD.MOV R211, RZ, RZ, -R194 ;  /* 0x000000ffffd37224 */ /* 0x000fe200078e0ac2 */
[----:B------:R-:W-:Y:S01]  /*f140*/  MUFU.EX2 R165, R165 ;  /* 0x000000a500a57308 */ /* 0x000fe20000000800 */
[-C--:B------:R-:W-:Y:S01]  /*f150*/  FMUL.FTZ R124, R124, R14.reuse ;  /* 0x0000000e7c7c7220 */ /* 0x080fe20000410000 */
[-C--:B------:R-:W-:Y:S01]  /*f160*/  FMUL.FTZ R125, R125, R14.reuse ;  /* 0x0000000e7d7d7220 */ /* 0x080fe20000410000 */
[C---:B------:R-:W-:Y:S01]  /*f170*/  FADD.FTZ R188, -R20.reuse, R207 ;  /* 0x000000cf14bc7221 */ /* 0x040fe20000010100 */
[----:B------:R-:W-:Y:S01]  /*f180*/  FMUL.FTZ R228, R20, R15 ;  /* 0x0000000f14e47220 */ /* 0x000fe20000410000 */
[----:B------:R-:W-:Y:S01]  /*f190*/  ISETP.NE.AND P3, PT, R22, R211, PT ;  /* 0x000000d31600720c */ /* 0x000fe20003f65270 */
[----:B------:R-:W-:Y:S01]  /*f1a0*/  FMUL.FTZ R128, R128, R14 ;  /* 0x0000000e80807220 */ /* 0x000fe20000410000 */
[-C--:B------:R-:W-:Y:S01]  /*f1b0*/  FMUL.FTZ R169, R188, R15.reuse ;  /* 0x0000000fbca97220 */ /* 0x080fe20000410000 */
[-CC-:B------:R-:W-:Y:S01]  /*f1c0*/  FFMA.FTZ R188, R154, R15.reuse, -R228.reuse ;  /* 0x0000000f9abc7223 */ /* 0x180fe200000108e4 */
        /* <DEDUP_REMOVED lines=9> */
[-CC-:B-----5:R-:W-:Y:S01]  /*f260*/  FFMA.FTZ R212, R167, R15.reuse, -R228.reuse ;  /* 0x0000000fa7d47223 */ /* 0x1a0fe200000108e4 */
[-CC-:B------:R-:W-:Y:S01]  /*f270*/  FFMA.FTZ R167, R170, R15.reuse, -R228.reuse ;  /* 0x0000000faaa77223 */ /* 0x180fe200000108e4 */
[-CC-:B------:R-:W-:Y:S01]  /*f280*/  FFMA.FTZ R170, R171, R15.reuse, -R228.reuse ;  /* 0x0000000fabaa7223 */ /* 0x180fe200000108e4 */
[----:B------:R-:W0:Y:S01]  /*f290*/  MUFU.EX2 R188, R188 ;  /* 0x000000bc00bc7308 */ /* 0x000e220000000800 */
[----:B------:R3:W-:Y:S01]  /*f2a0*/  @!P1 SYNCS.ARRIVE.TRANS64.RED.A1T0 RZ, [R154+URZ], RZ ;  /* 0x000000ff9aff99a7 */ /* 0x0007e2000810043f */
[-CC-:B------:R-:W-:Y:S01]  /*f2b0*/  FFMA.FTZ R171, R174, R15.reuse, -R228.reuse ;  /* 0x0000000faeab7223 */ /* 0x180fe200000108e4 */
[-CC-:B------:R-:W-:Y:S01]  /*f2c0*/  FFMA.FTZ R174, R175, R15.reuse, -R228.reuse ;  /* 0x0000000fafae7223 */ /* 0x180fe200000108e4 */
[-CC-:B------:R-:W-:Y:S01]  /*f2d0*/  FFMA.FTZ R175, R178, R15.reuse, -R228.reuse ;  /* 0x0000000fb2af7223 */ /* 0x180fe200000108e4 */
[----:B------:R-:W-:Y:S01]  /*f2e0*/  FFMA.FTZ R178, R179, R15, -R228 ;  /* 0x0000000fb3b27223 */ /* 0x000fe200000108e4 */
[----:B------:R-:W-:-:S02]  /*f2f0*/  @!P3 IMAD R209, R209, 0x40, R192 ;  /* 0x00000040d1d1b824 */ /* 0x000fc400078e02c0 */
[-CC-:B------:R-:W-:Y:S01]  /*f300*/  FFMA.FTZ R182, R182, R15.reuse, -R228.reuse ;  /* 0x0000000fb6b67223 */ /* 0x180fe200000108e4 */
[----:B------:R-:W4:Y:S01]  /*f310*/  MUFU.EX2 R155, R155 ;  /* 0x0000009b009b7308 */ /* 0x000f220000000800 */
[----:B---3--:R-:W-:Y:S01]  /*f320*/  FADD.FTZ R154, R152, R3 ;  /* 0x00000003989a7221 */ /* 0x008fe20000010000 */
[----:B------:R-:W-:Y:S01]  /*f330*/  FFMA.FTZ R183, R183, R15, -R228 ;  /* 0x0000000fb7b77223 */ /* 0x000fe200000108e4 */
[----:B------:R-:W-:Y:S01]  /*f340*/  @!P3 LEA R209, R209, R2, 0x2 ;  /* 0x00000002d1d1b211 */ /* 0x000fe200078e10ff */
[-C--:B------:R-:W-:Y:S01]  /*f350*/  FMUL.FTZ R129, R129, R14.reuse ;  /* 0x0000000e81817220 */ /* 0x080fe20000410000 */
[----:B-1----:R-:W-:Y:S01]  /*f360*/  FADD.FTZ R3, R153, R154 ;  /* 0x0000009a99037221 */ /* 0x002fe20000010000 */
[-C--:B------:R-:W-:Y:S01]  /*f370*/  FMUL.FTZ R132, R132, R14.reuse ;  /* 0x0000000e84847220 */ /* 0x080fe20000410000 */
[----:B------:R-:W-:Y:S01]  /*f380*/  FMUL.FTZ R133, R133, R14 ;  /* 0x0000000e85857220 */ /* 0x000fe20000410000 */
[----:B------:R-:W1:Y:S01]  /*f390*/  MUFU.EX2 R207, R207 ;  /* 0x000000cf00cf7308 */ /* 0x000e620000000800 */
[----:B0-----:R-:W-:Y:S01]  /*f3a0*/  FFMA.FTZ R8, R169, R8, R188 ;  /* 0x00000008a9087223 */ /* 0x001fe200000100bc */
[----:B------:R-:W-:Y:S01]  /*f3b0*/  FADD.FTZ R154, R156, R3 ;  /* 0x000000039c9a7221 */ /* 0x000fe20000010000 */
[----:B------:R0:W-:Y:S01]  /*f3c0*/  @!P3 STS [R209+0x28800], R14 ;  /* 0x0288000ed100b388 */ /* 0x0001e20000000800 */
[-C--:B------:R-:W-:Y:S01]  /*f3d0*/  FMUL.FTZ R136, R136, R14.reuse ;  /* 0x0000000e88887220 */ /* 0x080fe20000410000 */
[-C--:B------:R-:W-:Y:S01]  /*f3e0*/  FMUL.FTZ R137, R137, R14.reuse ;  /* 0x0000000e89897220 */ /* 0x080fe20000410000 */
[----:B------:R-:W-:Y:S01]  /*f3f0*/  FADD.FTZ R179, R157, R154 ;  /* 0x0000009a9db37221 */ /* 0x000fe20000010000 */
[----:B------:R3:W-:Y:S01]  /*f400*/  @!P3 STS [R209+0x28820], R169 ;  /* 0x028820a9d100b388 */ /* 0x0007e20000000800 */
[----:B------:R-:W5:Y:S01]  /*f410*/  MUFU.EX2 R208, R208 ;  /* 0x000000d000d07308 */ /* 0x000f620000000800 */
[----:B----4-:R-:W-:Y:S01]  /*f420*/  FADD.FTZ R8, R155, R8 ;  /* 0x000000089b087221 */ /* 0x010fe20000010000 */
[----:B------:R-:W-:Y:S01]  /*f430*/  FADD.FTZ R154, R160, R179 ;  /* 0x000000b3a09a7221 */ /* 0x000fe20000010000 */
[-C--:B------:R-:W-:Y:S01]  /*f440*/  FMUL.FTZ R140, R140, R14.reuse ;  /* 0x0000000e8c8c7220 */ /* 0x080fe20000410000 */
[-C--:B------:R-:W-:Y:S01]  /*f450*/  FMUL.FTZ R141, R141, R14.reuse ;  /* 0x0000000e8d8d7220 */ /* 0x080fe20000410000 */
[-C--:B------:R-:W-:Y:S01]  /*f460*/  FMUL.FTZ R144, R144, R14.reuse ;  /* 0x0000000e90907220 */ /* 0x080fe20000410000 */
[----:B------:R-:W-:Y:S01]  /*f470*/  FADD.FTZ R179, R161, R154 ;  /* 0x0000009aa1b37221 */ /* 0x000fe20000010000 */
[-C--:B------:R-:W-:Y:S01]  /*f480*/  FMUL.FTZ R145, R145, R14.reuse ;  /* 0x0000000e91917220 */ /* 0x080fe20000410000 */
[----:B------:R-:W4:Y:S01]  /*f490*/  MUFU.EX2 R159, R159 ;  /* 0x0000009f009f7308 */ /* 0x000f220000000800 */
[----:B-1----:R-:W-:Y:S01]  /*f4a0*/  FADD.FTZ R3, R207, R8 ;  /* 0x00000008cf037221 */ /* 0x002fe20000010000 */
[----:B------:R-:W-:Y:S01]  /*f4b0*/  FADD.FTZ R154, R164, R179 ;  /* 0x000000b3a49a7221 */ /* 0x000fe20000010000 */
[-C--:B------:R-:W-:Y:S01]  /*f4c0*/  FMUL.FTZ R148, R148, R14.reuse ;  /* 0x0000000e94947220 */ /* 0x080fe20000410000 */
[----:B------:R-:W-:Y:S01]  /*f4d0*/  FMUL.FTZ R149, R149, R14 ;  /* 0x0000000e95957220 */ /* 0x000fe20000410000 */
[----:B------:R-:W-:Y:S01]  /*f4e0*/  F2FP.F16.F32.PACK_AB R158, R164, R161 ;  /* 0x000000a1a49e723e */ /* 0x000fe200000000ff */
[----:B------:R-:W-:Y:S01]  /*f4f0*/  FADD.FTZ R179, R165, R154 ;  /* 0x0000009aa5b37221 */ /* 0x000fe20000010000 */
[----:B------:R-:W-:Y:S01]  /*f500*/  F2FP.F16.F32.PACK_AB R152, R152, R189 ;  /* 0x000000bd9898723e */ /* 0x000fe200000000ff */
        /* <DEDUP_REMOVED lines=79> */
[----:B------:R-:W-:Y:S01]  /*fa00*/  FMUL.FTZ R143, R143, R169 ;  /* 0x000000a98f8f7220 */ /* 0x000fe20000410000 */
[----:B------:R-:W0:Y:S01]  /*fa10*/  MUFU.EX2 R176, R176 ;  /* 0x000000b000b07308 */ /* 0x000e220000000800 */
[----:B----4-:R-:W-:Y:S01]  /*fa20*/  FADD.FTZ R179, R173, R154 ;  /* 0x0000009aadb37221 */ /* 0x010fe20000010000 */
[----:B------:R-:W-:Y:S01]  /*fa30*/  F2FP.F16.F32.PACK_AB R154, R156, R153 ;  /* 0x000000999c9a723e */ /* 0x000fe200000000ff */
[----:B------:R-:W-:Y:S01]  /*fa40*/  FMUL.FTZ R146, R146, R169 ;  /* 0x000000a992927220 */ /* 0x000fe20000410000 */
[----:B------:R-:W-:Y:S01]  /*fa50*/  F2FP.F16.F32.PACK_AB R156, R160, R157 ;  /* 0x0000009da09c723e */ /* 0x000fe200000000ff */
[----:B------:R-:W-:Y:S01]  /*fa60*/  FMUL.FTZ R147, R147, R169 ;  /* 0x000000a993937220 */ /* 0x000fe20000410000 */
[----:B------:R-:W-:Y:S01]  /*fa70*/  F2FP.F16.F32.PACK_AB R160, R168, R165 ;  /* 0x000000a5a8a0723e */ /* 0x000fe200000000ff */
[-C--:B------:R-:W-:Y:S01]  /*fa80*/  FMUL.FTZ R150, R150, R169.reuse ;  /* 0x000000a996967220 */ /* 0x080fe20000410000 */
[----:B------:R-:W4:Y:S01]  /*fa90*/  MUFU.EX2 R175, R175 ;  /* 0x000000af00af7308 */ /* 0x000f220000000800 */
[----:B-1----:R-:W-:Y:S01]  /*faa0*/  FADD.FTZ R8, R174, R3 ;  /* 0x00000003ae087221 */ /* 0x002fe20000010000 */
[----:B------:R-:W-:Y:S01]  /*fab0*/  F2FP.F16.F32.PACK_AB R162, R173, R172 ;  /* 0x000000acada2723e */ /* 0x000fe200000000ff */
[----:B------:R-:W-:-:S05]  /*fac0*/  FMUL.FTZ R151, R151, R169 ;  /* 0x000000a997977220 */ /* 0x000fca0000410000 */
[----:B------:R-:W1:Y:S01]  /*fad0*/  MUFU.EX2 R177, R177 ;  /* 0x000000b100b17308 */ /* 0x000e620000000800 */
[----:B0-----:R-:W-:-:S07]  /*fae0*/  FADD.FTZ R14, R176, R179 ;  /* 0x000000b3b00e7221 */ /* 0x001fce0000010000 */
[----:B------:R-:W0:Y:S01]  /*faf0*/  MUFU.EX2 R178, R178 ;  /* 0x000000b200b27308 */ /* 0x000e220000000800 */
[----:B----4-:R-:W-:-:S07]  /*fb00*/  FADD.FTZ R157, R175, R8 ;  /* 0x00000008af9d7221 */ /* 0x010fce0000010000 */
[----:B------:R-:W4:Y:S01]  /*fb10*/  MUFU.EX2 R180, R180 ;  /* 0x000000b400b47308 */ /* 0x000f220000000800 */
[C---:B-1----:R-:W-:Y:S01]  /*fb20*/  FADD.FTZ R153, R177.reuse, R14 ;  /* 0x0000000eb1997221 */ /* 0x042fe20000010000 */
[----:B------:R-:W-:-:S06]  /*fb30*/  F2FP.F16.F32.PACK_AB R164, R177, R176 ;  /* 0x000000b0b1a4723e */ /* 0x000fcc00000000ff */
[----:B------:R-:W1:Y:S01]  /*fb40*/  MUFU.EX2 R182, R182 ;  /* 0x000000b600b67308 */ /* 0x000e620000000800 */
[----:B0-----:R-:W-:Y:S01]  /*fb50*/  FADD.FTZ R161, R178, R157 ;  /* 0x0000009db2a17221 */ /* 0x001fe20000010000 */
[----:B------:R-:W-:Y:S02]  /*fb60*/  F2FP.F16.F32.PACK_AB R157, R210, R159 ;  /* 0x0000009fd29d723e */ /* 0x000fe400000000ff */
[----:B------:R-:W-:Y:S02]  /*fb70*/  F2FP.F16.F32.PACK_AB R159, R212, R163 ;  /* 0x000000a3d49f723e */ /* 0x000fe400000000ff */
[----:B------:R-:W-:Y:S02]  /*fb80*/  F2FP.F16.F32.PACK_AB R163, R174, R171 ;  /* 0x000000abaea3723e */ /* 0x000fe400000000ff */
[----:B------:R-:W0:Y:S01]  /*fb90*/  MUFU.EX2 R181, R181 ;  /* 0x000000b500b57308 */ /* 0x000e220000000800 */
[----:B----4-:R-:W-:Y:S01]  /*fba0*/  FADD.FTZ R14, R180, R153 ;  /* 0x00000099b40e7221 */ /* 0x010fe20000010000 */
[----:B------:R-:W-:-:S02]  /*fbb0*/  F2FP.F16.F32.PACK_AB R153, R155, R188 ;  /* 0x000000bc9b99723e */ /* 0x000fc400000000ff */
[----:B------:R-:W-:Y:S01]  /*fbc0*/  F2FP.F16.F32.PACK_AB R155, R208, R207 ;  /* 0x000000cfd09b723e */ /* 0x000fe200000000ff */
[----:B------:R-:W-:Y:S01]  /*fbd0*/  BAR.SYNC.DEFER_BLOCKING 0xf, 0x100 ;  /* 0x03c4000000007b1d */ /* 0x000fe20000010000 */
[----:B------:R-:W-:Y:S01]  /*fbe0*/  F2FP.F16.F32.PACK_AB R165, R178, R175 ;  /* 0x000000afb2a5723e */ /* 0x000fe200000000ff */
[----:B-1----:R-:W-:Y:S01]  /*fbf0*/  FADD.FTZ R8, R182, R161 ;  /* 0x000000a1b6087221 */ /* 0x002fe20000010000 */
[----:B------:R-:W-:-:S03]  /*fc00*/  F2FP.F16.F32.PACK_AB R161, R170, R167 ;  /* 0x000000a7aaa1723e */ /* 0x000fc600000000ff */
[----:B------:R-:W1:Y:S01]  /*fc10*/  MUFU.EX2 R183, R183 ;  /* 0x000000b700b77308 */ /* 0x000e620000000800 */
[C---:B0-----:R-:W-:Y:S01]  /*fc20*/  F2FP.F16.F32.PACK_AB R166, R181.reuse, R180 ;  /* 0x000000b4b5a6723e */ /* 0x041fe200000000ff */
[----:B------:R-:W-:Y:S01]  /*fc30*/  FADD.FTZ R3, R181, R14 ;  /* 0x0000000eb5037221 */ /* 0x000fe20000010000 */
[C---:B-1----:R-:W-:Y:S01]  /*fc40*/  F2FP.F16.F32.PACK_AB R167, R183.reuse, R182 ;  /* 0x000000b6b7a7723e */ /* 0x042fe200000000ff */
[----:B------:R3:W-:Y:S01]  /*fc50*/  STSM.16.M88.4 [R195+0x26800], R152 ;  /* 0x02680098c3007844 */ /* 0x0007e20000000200 */
[----:B------:R-:W-:-:S03]  /*fc60*/  FADD.FTZ R8, R183, R8 ;  /* 0x00000008b7087221 */ /* 0x000fc60000010000 */
[----:B------:R3:W-:Y:S04]  /*fc70*/  STSM.16.M88.4 [R198], R156 ;  /* 0x0000009cc6007844 */ /* 0x0007e80000000200 */
[----:B------:R3:W-:Y:S04]  /*fc80*/  STSM.16.M88.4 [R196], R160 ;  /* 0x000000a0c4007844 */ /* 0x0007e80000000200 */
[----:B------:R3:W-:Y:S01]  /*fc90*/  STSM.16.M88.4 [R197], R164 ;  /* 0x000000a4c5007844 */ /* 0x0007e20000000200 */
[----:B------:R-:W-:Y:S05]  /*fca0*/  @!P0 BRA `(.L_x_4789) ;  /* 0x0000000000048947 */ /* 0x000fea0003800000 */
[----:B------:R-:W-:Y:S01]  /*fcb0*/  BPT.TRAP 0x1 ;  /* 0x000000040000795c */ /* 0x000fe20000300000 */
.L_x_4789:
[----:B------:R0:W1:Y:S01]  /*fcc0*/  SYNCS.PHASECHK.TRANS64.TRYWAIT P3, [R204+URZ+0x28c50], R206 ;  /* 0x028c50cecc0075a7 */ /* 0x000062000806017f */
[----:B------:R-:W-:Y:S05]  /*fcd0*/  @!P0 BRA `(.L_x_4790) ;  /* 0x0000000000048947 */ /* 0x000fea0003800000 */
[----:B------:R-:W-:Y:S01]  /*fce0*/  BPT.TRAP 0x1 ;  /* 0x000000040000795c */ /* 0x000fe20000300000 */
.L_x_4790:
[----:B------:R-:W-:Y:S04]  /*fcf0*/  BSSY B2, `(.L_x_4791) ;  /* 0x0000004000027945 */ /* 0x000fe80003800000 */
[----:B-1----:R-:W-:Y:S05]  /*fd00*/  @P3 BRA `(.L_x_4792) ;  /* 0x0000000000083947 */ /* 0x002fea0003800000 */
[----:B------:R-:W1:Y:S02]  /*fd10*/  SYNCS.PHASECHK.TRANS64.TRYWAIT P3, [R204+URZ+0x28c50], R206 ;  /* 0x028c50cecc0075a7 */ /* 0x000e64000806017f */
[----:B-1----:R-:W-:Y:S05]  /*fd20*/  @!P3 BRA `(.L_x_4793) ;  /* 0x000000d00010b947 */ /* 0x002fea0003800000 */
.L_x_4792:
[----:B------:R-:W-:Y:S05]  /*fd30*/  BSYNC B2 ;  /* 0x0000000000027941 */ /* 0x000fea0003800000 */
.L_x_4791:
[----:B------:R-:W-:Y:S01]  /*fd40*/  IMAD R168, R18, 0x1000, R190 ;  /* 0x0000100012a87824 */ /* 0x000fe200078e02be */
[----:B------:R-:W-:Y:S01]  /*fd50*/  WARPGROUP.ARRIVE ;  /* 0x00000000000079c5 */ /* 0x000fe20000000000 */
[----:B---3--:R-:W-:Y:S01]  /*fd60*/  IMAD.MOV.U32 R169, RZ, RZ, 0x40000040 ;  /* 0x40000040ffa97424 */ /* 0x008fe200078e00ff */
[----:B------:R-:W-:Y:S01]  /*fd70*/  MOV R209, R18 ;  /* 0x0000001200d17202 */ /* 0x000fe20000000f00 */
[----:B012---:R-:W-:Y:S01]  /*fd80*/  @!P1 VIADD R204, R204, 0x28c60 ;  /* 0x00028c60cccc9836 */ /* 0x007fe20000000000 */
        /* <DEDUP_REMOVED lines=11> */
[----:B------:R-:W-:Y:S01]  /*fe40*/  R2UR UR6, R152 ;  /* 0x00000000980672ca */ /* 0x000fe200000e0000 */
[C---:B------:R-:W-:Y:S01]  /*fe50*/  VIADD R152, R168.reuse, 0x100 ;  /* 0x00000100a8987836 */ /* 0x040fe20000000000 */
[----:B------:R-:W-:Y:S01]  /*fe60*/  R2UR UR7, R153 ;  /* 0x00000000990772ca */ /* 0x000fe200000e0000 */
[----:B------:R-:W-:Y:S01]  /*fe70*/  VIADD R168, R168, 0x180 ;  /* 0x00000180a8a87836 */ /* 0x000fe20000000000 */
[----:B------:R-:W-:-:S14]  /*fe80*/  MOV R153, 0x40000040 ;  /* 0x4000004000997802 */ /* 0x000fdc0000000f00 */
        /* <DEDUP_REMOVED lines=25> */
.L_x_4783:
[----:B------:R-:W-:-:S07]  /*10020*/  IMAD.MOV.U32 R14, RZ, RZ, R205 ;  /* 0x000000ffff0e7224 */ /* 0x000fce00078e00cd */
.L_x_4782:
[----:B------:R-:W-:Y:S05]  /*10030*/  BSYNC B1 ;  /* 0x0000000000017941 */ /* 0x000fea0003800000 */
.L_x_4781:
[----:B------:R-:W-:Y:S01]  /*10040*/  ISETP.GE.AND P2, PT, R14, R191, PT ;  /* 0x000000bf0e00720c */ /* 0x000fe20003f46270 */
[----:B------:R-:W-:-:S12]  /*10050*/  BSSY B0, `(.L_x_4795) ;  /* 0x000024c000007945 */ /* 0x000fd80003800000 */
[----:B------:R-:W-:Y:S05]  /*10060*/  @!P2 BRA `(.L_x_4796) ;  /* 0x000000240028a947 */ /* 0x000fea0003800000 */
[----:B------:R-:W-:Y:S02]  /*10070*/  VIADD R201, R0, 0x8 ;  /* 0x0000000800c97836 */ /* 0x000fe40000000000 */
[----:B------:R-:W-:Y:S02]  /*10080*/  IMAD.MOV.U32 R210, RZ, RZ, R20 ;  /* 0x000000ffffd27224 */ /* 0x000fe400078e0014 */
[----:B------:R-:W-:Y:S01]  /*10090*/  IMAD.MOV.U32 R208, RZ, RZ, R9 ;  /* 0x000000ffffd07224 */ /* 0x000fe200078e0009 */
[----:B------:R-:W-:Y:S01]  /*100a0*/  IADD3 R201, R201, R184, -R186 ;  /* 0x000000b8c9c97210 */ /* 0x000fe20007ffe8ba */
[----:B------:R-:W-:-:S07]  /*100b0*/  IMAD.MOV.U32 R209, RZ, RZ, R18 ;  /* 0x000000ffffd17224 */ /* 0x000fce00078e0012 */
.L_x_4815:
[----:B------:R-:W-:-:S04]  /*100c0*/  IADD3 R18, R209, 0x1, RZ ;  /* 0x00000001d1127810 */ /* 0x000fc80007ffe0ff */
[----:B------:R-:W-:-:S04]  /*100d0*/  ISETP.NE.AND P2, PT, R18, 0x2, PT ;  /* 0x000000021200780c */ /* 0x000fc80003f45270 */
[----:B------:R-:W-:Y:S02]  /*100e0*/  SEL R20, RZ, 0x1, P2 ;  /* 0x00000001ff147807 */ /* 0x000fe40001000000 */
[----:B------:R-:W-:Y:S02]  /*100f0*/  SEL R18, R18, RZ, P2 ;  /* 0x000000ff12127207 */ /* 0x000fe40001000000 */
[----:B------:R-:W-:Y:S01]  /*10100*/  LOP3.LUT R19, R19, R20, RZ, 0x3c, !PT ;  /* 0x0000001413137212 */ /* 0x000fe200078e3cff */
[----:B--2---:R-:W-:Y:S06]  /*10110*/  @!P0 BRA `(.L_x_4797) ;  /* 0x0000000000048947 */ /* 0x004fec0003800000 */
[----:B------:R-:W-:Y:S01]  /*10120*/  BPT.TRAP 0x1 ;  /* 0x000000040000795c */ /* 0x000fe20000300000 */
.L_x_4797:
[----:B------:R-:W-:Y:S01]  /*10130*/  IMAD R206, R18, 0x8, R2 ;  /* 0x0000000812ce7824 */ /* 0x000fe200078e0202 */
[----:B------:R-:W-:-:S04]  /*10140*/  SHF.L.U32 R207, R19, 0x1f, RZ ;  /* 0x0000001f13cf7819 */ /* 0x000fc800000006ff */
[----:B------:R2:W3:Y:S01]  /*10150*/  SYNCS.PHASECHK.TRANS64.TRYWAIT P2, [R206+URZ+0x28c30], R207 ;  /* 0x028c30cfce0075a7 */ /* 0x0004e2000804017f */
[----:B------:R-:W-:Y:S05]  /*10160*/  @!P0 BRA `(.L_x_4798) ;  /* 0x0000000000048947 */ /* 0x000fea0003800000 */
[----:B------:R-:W-:Y:S01]  /*10170*/  BPT.TRAP 0x1 ;  /* 0x000000040000795c */ /* 0x000fe20000300000 */
.L_x_4798:
[----:B------:R-:W-:Y:S01]  /*10180*/  BSSY B1, `(.L_x_4799) ;  /* 0x0000006000017945 */ /* 0x000fe20003800000 */
[----:B------:R-:W-:Y:S02]  /*10190*/  IMAD R188, R18, 0x200, R21 ;  /* 0x0000020012bc7824 */ /* 0x000fe400078e0215 */
[----:B------:R-:W-:Y:S01]  /*101a0*/  IMAD.MOV.U32 R189, RZ, RZ, 0x40000040 ;  /* 0x40000040ffbd7424 */ /* 0x000fe200078e00ff */
[----:B---3--:R-:W-:Y:S06]  /*101b0*/  @P2 BRA `(.L_x_4800) ;  /* 0x0000000000082947 */ /* 0x008fec0003800000 */
[----:B------:R-:W3:Y:S02]  /*101c0*/  SYNCS.PHASECHK.TRANS64.TRYWAIT P2, [R206+URZ+0x28c30], R207 ;  /* 0x028c30cfce0075a7 */ /* 0x000ee4000804017f */
[----:B---3--:R-:W-:Y:S05]  /*101d0*/  @!P2 BRA `(.L_x_4801) ;  /* 0x000000c800f8a947 */ /* 0x008fea0003800000 */
.L_x_4800:
[----:B------:R-:W-:Y:S05]  /*101e0*/  BSYNC B1 ;  /* 0x0000000000017941 */ /* 0x000fea0003800000 */
.L_x_4799:
[C---:B------:R-:W-:Y:S01]  /*101f0*/  R2UR UR6, R188.reuse ;  /* 0x00000000bc0672ca */ /* 0x040fe200000e0000 */
[----:B------:R-:W-:Y:S01]  /*10200*/  WARPGROUP.ARRIVE ;  /* 0x00000000000079c5 */ /* 0x000fe20000000000 */
[----:B------:R-:W-:Y:S01]  /*10210*/  R2UR UR7, R189 ;  /* 0x00000000bd0772ca */ /* 0x000fe200000e0000 */
[----:B-1----:R-:W-:Y:S01]  /*10220*/  VIADD R204, R188, 0x2 ;  /* 0x00000002bccc7836 */ /* 0x002fe20000000000 */
[----:B------:R-:W-:Y:S01]  /*10230*/  R2UR UR4, R4 ;  /* 0x00000000040472ca */ /* 0x000fe200000e0000 */
[----:B------:R-:W-:Y:S01]  /*10240*/  IMAD.MOV.U32 R205, RZ, RZ, 0x40000040 ;  /* 0x40000040ffcd7424 */ /* 0x000fe200078e00ff */
[----:B------:R-:W-:Y:S01]  /*10250*/  R2UR UR5, R5 ;  /* 0x00000000050572ca */ /* 0x000fe200000e0000 */
[----:B------:R-:W-:Y:S02]  /*10260*/  IMAD.MOV.U32 R189, RZ, RZ, 0x40000040 ;  /* 0x40000040ffbd7424 */ /* 0x000fe400078e00ff */
[----:B------:R-:W-:-:S05]  /*10270*/  @!P1 VIADD R9, R206, 0x28c40 ;  /* 0x00028c40ce099836 */ /* 0x000fca0000000000 */
[----:B------:R-:W-:Y:S01]  /*10280*/  @!P1 PRMT R15, RZ, 0x654, R9 ;  /* 0x00000654ff0f9816 */ /* 0x000fe20000000009 */
[----:B------:R-:W-:-:S04]  /*10290*/  IMAD.SHL.U32 R9, R14, 0x40, RZ ;  /* 0x000000400e097824 */ /* 0x000fc800078e00ff */
[----:B------:R-:W-:Y:S01]  /*102a0*/  HGMMA.64x64x16.F32 R152, gdesc[UR4], RZ, !UPT, gsb0 ;  /* 0x00e00000049879f0 */ /* 0x000fe2000c0008ff */
[----:B------:R-:W-:Y:S02]  /*102b0*/  R2UR UR6, R204 ;  /* 0x00000000cc0672ca */ /* 0x000fe400000e0000 */
[----:B------:R-:W-:Y:S01]  /*102c0*/  R2UR UR7, R205 ;  /* 0x00000000cd0772ca */ /* 0x000fe200000e0000 */
[----:B------:R-:W-:Y:S01]  /*102d0*/  IMAD.MOV.U32 R205, RZ, RZ, 0x40000040 ;  /* 0x40000040ffcd7424 */ /* 0x000fe200078e00ff */
[----:B------:R-:W-:Y:S02]  /*102e0*/  R2UR UR4, R12 ;  /* 0x000000000c0472ca */ /* 0x000fe400000e0000 */
[----:B------:R-:W-:Y:S02]  /*102f0*/  R2UR UR5, R13 ;  /* 0x000000000d0572ca */ /* 0x000fe400000e0000 */
[C---:B------:R-:W-:Y:S01]  /*10300*/  IADD3 R204, R188.reuse, 0x4, RZ ;  /* 0x00000004bccc7810 */ /* 0x040fe20007ffe0ff */
        /* <DEDUP_REMOVED lines=18> */
[----:B------:R-:W-:Y:S01]  /*10430*/  ULDC UR4, c[0x0][0x9dc] ;  /* 0x0002770000047ab9 */ /* 0x000fe20000000800 */
[----:B------:R-:W-:Y:S01]  /*10440*/  ULDC UR5, c[0x0][0x9e0] ;  /* 0x0002780000057ab9 */ /* 0x000fe20000000800 */
[----:B------:R-:W-:Y:S01]  /*10450*/  ULOP3.LUT UR4, URZ, UR4, URZ, 0x33, !UPT ;  /* 0x000000043f047292 */ /* 0x000fe2000f8e333f */
[----:B------:R-:W-:Y:S02]  /*10460*/  WARPGROUP.DEPBAR.LE gsb0, 0x0 ;  /* 0x00008000000079c5 */ /* 0x000fe40000010000 */
[----:B------:R1:W-:Y:S02]  /*10470*/  @!P1 SYNCS.ARRIVE.TRANS64.RED.A1T0 RZ, [R15+URZ], RZ ;  /* 0x000000ff0fff99a7 */ /* 0x0003e4000810043f */
[----:B-1----:R-:W-:-:S04]  /*10480*/  IADD3 R15, R184, 0x1, -R9 ;  /* 0x00000001b80f7810 */ /* 0x002fc80007ffe809 */
[----:B------:R-:W-:-:S04]  /*10490*/  IADD3 R15, -R22, R15, -R186 ;  /* 0x0000000f160f7210 */ /* 0x000fc80007ffe9ba */
[C---:B------:R-:W-:Y:S01]  /*104a0*/  IADD3 R211, R15.reuse, UR5, RZ ;  /* 0x000000050fd37c10 */ /* 0x040fe2000fffe0ff */
[----:B------:R-:W-:-:S04]  /*104b0*/  VIADD R205, R15, UR4 ;  /* 0x000000040fcd7c36 */ /* 0x000fc80008000000 */
[C---:B------:R-:W-:Y:S02]  /*104c0*/  IMAD.IADD R204, R0.reuse, 0x1, R211 ;  /* 0x0000000100cc7824 */ /* 0x040fe400078e02d3 */
[----:B------:R-:W-:Y:S01]  /*104d0*/  IMAD.IADD R15, R0, 0x1, R205 ;  /* 0x00000001000f7824 */ /* 0x000fe200078e02cd */
[----:B------:R-:W-:Y:S06]  /*104e0*/  @!P5 BRA `(.L_x_4802) ;  /* 0x000000000060d947 */ /* 0x000fec0003800000 */
[----:B------:R-:W-:Y:S01]  /*104f0*/  IADD3 R20, R0, R184, -R186 ;  /* 0x000000b800147210 */ /* 0x000fe20007ffe8ba */
[----:B------:R-:W-:Y:S03]  /*10500*/  BSSY B1, `(.L_x_4803) ;  /* 0x0000012000017945 */ /* 0x000fe60003800000 */
[----:B------:R-:W-:-:S13]  /*10510*/  ISETP.GT.AND P2, PT, R20, -0x1, PT ;  /* 0xffffffff1400780c */ /* 0x000fda0003f44270 */
[----:B------:R-:W-:Y:S05]  /*10520*/  @P2 BRA `(.L_x_4804) ;  /* 0x0000000000242947 */ /* 0x000fea0003800000 */
[----:B------:R-:W-:Y:S01]  /*10530*/  ULDC UR4, c[0x0][0x9e4] ;  /* 0x0002790000047ab9 */ /* 0x000fe20000000800 */
[----:B------:R-:W-:Y:S01]  /*10540*/  LOP3.LUT R213, RZ, R20, RZ, 0x33, !PT ;  /* 0x00000014ffd57212 */ /* 0x000fe200078e33ff */
[----:B0-----:R-:W-:-:S05]  /*10550*/  IMAD.U32 R212, RZ, RZ, UR4 ;  /* 0x00000004ffd47e24 */ /* 0x001fca000f8e00ff */
[----:B------:R-:W-:-:S13]  /*10560*/  ISETP.NE.AND P2, PT, R212, 0x1, PT ;  /* 0x00000001d400780c */ /* 0x000fda0003f45270 */
[----:B------:R-:W0:Y:S02]  /*10570*/  @P2 LDC.64 R188, c[0x0][0x9e8] ;  /* 0x00027a00ffbc2b82 */ /* 0x000e240000000a00 */
[----:B0-----:R-:W-:-:S05]  /*10580*/  @P2 IMAD.HI.U32 R188, R213, R188, RZ ;  /* 0x000000bcd5bc2227 */ /* 0x001fca00078e00ff */
[----:B------:R-:W-:-:S04]  /*10590*/  @P2 SHF.R.U32.HI R213, RZ, R189, R188 ;  /* 0x000000bdffd52219 */ /* 0x000fc800000116bc */
[----:B------:R-:W-:Y:S01]  /*105a0*/  LOP3.LUT R20, RZ, R213, RZ, 0x33, !PT ;  /* 0x000000d5ff147212 */ /* 0x000fe200078e33ff */
[----:B------:R-:W-:Y:S06]  /*105b0*/  BRA `(.L_x_4805) ;  /* 0x0000000000187947 */ /* 0x000fec0003800000 */
.L_x_4804:
[----:B------:R-:W-:Y:S02]  /*105c0*/  ULDC UR4, c[0x0][0x9e4] ;  /* 0x0002790000047ab9 */ /* 0x000fe40000000800 */
[----:B0-----:R-:W-:-:S05]  /*105d0*/  IMAD.U32 R212, RZ, RZ, UR4 ;  /* 0x00000004ffd47e24 */ /* 0x001fca000f8e00ff */
[----:B------:R-:W-:-:S13]  /*105e0*/  ISETP.NE.AND P2, PT, R212, 0x1, PT ;  /* 0x00000001d400780c */ /* 0x000fda0003f45270 */
[----:B------:R-:W0:Y:S02]  /*105f0*/  @P2 LDC.64 R188, c[0x0][0x9e8] ;  /* 0x00027a00ffbc2b82 */ /* 0x000e240000000a00 */
[----:B0-----:R-:W-:-:S05]  /*10600*/  @P2 IMAD.HI.U32 R188, R20, R188, RZ ;  /* 0x000000bc14bc2227 */ /* 0x001fca00078e00ff */
[----:B------:R-:W-:-:S07]  /*10610*/  @P2 SHF.R.U32.HI R20, RZ, R189, R188 ;  /* 0x000000bdff142219 */ /* 0x000fce00000116bc */
.L_x_4805:
[----:B------:R-:W-:Y:S05]  /*10620*/  BSYNC B1 ;  /* 0x0000000000017941 */ /* 0x000fea0003800000 */
.L_x_4803:
[----:B------:R-:W-:-:S05]  /*10630*/  IMAD R189, R20, R212, -R9 ;  /* 0x000000d414bd7224 */ /* 0x000fca00078e0a09 */
[----:B------:R-:W-:-:S04]  /*10640*/  IADD3 R189, -R22, R189, RZ ;  /* 0x000000bd16bd7210 */ /* 0x000fc80007ffe1ff */
[----:B------:R-:W-:Y:S02]  /*10650*/  VIADDMNMX R204, R189, R212, R204, PT ;  /* 0x000000d4bdcc7246 */ /* 0x000fe400038001cc */
[----:B------:R-:W-:-:S07]  /*10660*/  VIMNMX R15, R15, R189, !PT ;  /* 0x000000bd0f0f7248 */ /* 0x000fce0007fe0100 */
.L_x_4802:
[----:B------:R-:W-:Y:S02]  /*10670*/  ISETP.GT.AND P2, PT, R14, -0x1, PT ;  /* 0xffffffff0e00780c */ /* 0x000fe40003f44270 */
[----:B------:R-:W-:Y:S02]  /*10680*/  IADD3 R211, R211, 0x8, R0 ;  /* 0x00000008d3d37810 */ /* 0x000fe40007ffe000 */
[C---:B------:R-:W-:Y:S02]  /*10690*/  ISETP.GT.AND P3, PT, R15.reuse, RZ, P2 ;  /* 0x000000ff0f00720c */ /* 0x040fe40001764270 */
[C---:B------:R-:W-:Y:S02]  /*106a0*/  ISETP.GT.AND P6, PT, R15.reuse, 0x1, P2 ;  /* 0x000000010f00780c */ /* 0x040fe400017c4270 */
        /* <DEDUP_REMOVED lines=9> */
[----:B0-----:R-:W-:Y:S02]  /*10740*/  FSEL R212, R157, -INF , !P4 ;  /* 0xff8000009dd47808 */ /* 0x001fe40006000000 */
        /* <DEDUP_REMOVED lines=34> */
[----:B------:R-:W-:Y:S02]  /*10970*/  FSEL R204, R177, -INF , !P6 ;  /* 0xff800000b1cc7808 */ /* 0x000fe40007000000 */
[----:B------:R-:W-:Y:S02]  /*10980*/  FSEL R180, R180, -INF , !P3 ;  /* 0xff800000b4b47808 */ /* 0x000fe40005800000 */
[----:B------:R-:W-:Y:S01]  /*10990*/  FSEL R236, R181, -INF , !P4 ;  /* 0xff800000b5ec7808 */ /* 0x000fe20006000000 */
[----:B------:R-:W-:Y:S06]  /*109a0*/  @!P5 BRA `(.L_x_4806) ;  /* 0x000000000068d947 */ /* 0x000fec0003800000 */
[----:B------:R-:W-:Y:S01]  /*109b0*/  ISETP.GT.AND P3, PT, R201, -0x1, PT ;  /* 0xffffffffc900780c */ /* 0x000fe20003f64270 */
[----:B------:R-:W-:-:S12]  /*109c0*/  BSSY B1, `(.L_x_4807) ;  /* 0x0000014000017945 */ /* 0x000fd80003800000 */
[----:B------:R-:W-:Y:S05]  /*109d0*/  @P3 BRA `(.L_x_4808) ;  /* 0x00000000002c3947 */ /* 0x000fea0003800000 */
[----:B------:R-:W-:Y:S01]  /*109e0*/  ULDC UR4, c[0x0][0x9e4] ;  /* 0x0002790000047ab9 */ /* 0x000fe20000000800 */
[----:B------:R-:W-:Y:S02]  /*109f0*/  VIADD R15, R0, 0x8 ;  /* 0x00000008000f7836 */ /* 0x000fe40000000000 */
[----:B------:R-:W-:-:S03]  /*10a00*/  IMAD.U32 R157, RZ, RZ, UR4 ;  /* 0x00000004ff9d7e24 */ /* 0x000fc6000f8e00ff */
[----:B------:R-:W-:Y:S02]  /*10a10*/  IADD3 R15, R15, R184, -R186 ;  /* 0x000000b80f0f7210 */ /* 0x000fe40007ffe8ba */
[----:B------:R-:W-:Y:S02]  /*10a20*/  ISETP.NE.AND P3, PT, R157, 0x1, PT ;  /* 0x000000019d00780c */ /* 0x000fe40003f65270 */
[----:B------:R-:W-:-:S11]  /*10a30*/  LOP3.LUT R15, RZ, R15, RZ, 0x33, !PT ;  /* 0x0000000fff0f7212 */ /* 0x000fd600078e33ff */
[----:B------:R-:W0:Y:S02]  /*10a40*/  @P3 LDC.64 R152, c[0x0][0x9e8] ;  /* 0x00027a00ff983b82 */ /* 0x000e240000000a00 */
[----:B0-----:R-:W-:-:S05]  /*10a50*/  @P3 IMAD.HI.U32 R152, R15, R152, RZ ;  /* 0x000000980f983227 */ /* 0x001fca00078e00ff */
[----:B------:R-:W-:-:S04]  /*10a60*/  @P3 SHF.R.U32.HI R15, RZ, R153, R152 ;  /* 0x00000099ff0f3219 */ /* 0x000fc80000011698 */
[----:B------:R-:W-:Y:S01]  /*10a70*/  LOP3.LUT R152, RZ, R15, RZ, 0x33, !PT ;  /* 0x0000000fff987212 */ /* 0x000fe200078e33ff */
[----:B------:R-:W-:Y:S06]  /*10a80*/  BRA `(.L_x_4809) ;  /* 0x00000000001c7947 */ /* 0x000fec0003800000 */
.L_x_4808:
[----:B------:R-:W-:Y:S02]  /*10a90*/  ULDC UR4, c[0x0][0x9e4] ;  /* 0x0002790000047ab9 */ /* 0x000fe40000000800 */
[----:B------:R-:W-:-:S05]  /*10aa0*/  IMAD.U32 R157, RZ, RZ, UR4 ;  /* 0x00000004ff9d7e24 */ /* 0x000fca000f8e00ff */
[----:B------:R-:W-:-:S13]  /*10ab0*/  ISETP.NE.AND P3, PT, R157, 0x1, PT ;  /* 0x000000019d00780c */ /* 0x000fda0003f65270 */
[----:B------:R-:W0:Y:S02]  /*10ac0*/  @P3 LDC.64 R152, c[0x0][0x9e8] ;  /* 0x00027a00ff983b82 */ /* 0x000e240000000a00 */
[----:B0-----:R-:W-:-:S04]  /*10ad0*/  @P3 IMAD.HI.U32 R15, R201, R152, RZ ;  /* 0x00000098c90f3227 */ /* 0x001fc800078e00ff */
[----:B------:R-:W-:Y:S01]  /*10ae0*/  IMAD.MOV.U32 R152, RZ, RZ, R201 ;  /* 0x000000ffff987224 */ /* 0x000fe200078e00c9 */
[----:B------:R-:W-:-:S07]  /*10af0*/  @P3 SHF.R.U32.HI R152, RZ, R153, R15 ;  /* 0x00000099ff983219 */ /* 0x000fce000001160f */
.L_x_4809:
[----:B------:R-:W-:Y:S05]  /*10b00*/  BSYNC B1 ;  /* 0x0000000000017941 */ /* 0x000fea0003800000 */
.L_x_4807:
[----:B------:R-:W-:-:S04]  /*10b10*/  IMAD R9, R152, R157, -R9 ;  /* 0x0000009d98097224 */ /* 0x000fc800078e0a09 */
[----:B------:R-:W-:-:S05]  /*10b20*/  IMAD.IADD R152, R9, 0x1, -R22 ;  /* 0x0000000109987824 */ /* 0x000fca00078e0a16 */
[----:B------:R-:W-:Y:S02]  /*10b30*/  VIADDMNMX R211, R152, R157, R211, PT ;  /* 0x0000009d98d37246 */ /* 0x000fe400038001d3 */
[----:B------:R-:W-:-:S07]  /*10b40*/  VIMNMX R205, R205, R152, !PT ;  /* 0x00000098cdcd7248 */ /* 0x000fce0007fe0100 */
.L_x_4806:
[----:B------:R-:W-:Y:S01]  /*10b50*/  FMNMX.FTZ R9, R20, R208, !PT ;  /* 0x000000d014097209 */ /* 0x000fe20007810000 */
[----:B------:R-:W-:Y:S01]  /*10b60*/  ULDC UR4, c[0x0][0x988] ;  /* 0x0002620000047ab9 */ /* 0x000fe20000000800 */
[----:B------:R-:W-:Y:S02]  /*10b70*/  ISETP.GT.AND P6, PT, R205, 0x9, P2 ;  /* 0x00000009cd00780c */ /* 0x000fe400017c4270 */
[----:B------:R-:W-:Y:S02]  /*10b80*/  FMNMX.FTZ R9, R188, R9, !PT ;  /* 0x00000009bc097209 */ /* 0x000fe40007810000 */
[----:B------:R-:W-:Y:S02]  /*10b90*/  ISETP.LT.OR P6, PT, R211, 0xa, P6 ;  /* 0x0000000ad300780c */ /* 0x000fe400037c1670 */
[----:B------:R-:W-:Y:S02]  /*10ba0*/  FMNMX.FTZ R9, R156, R9, !PT ;  /* 0x000000099c097209 */ /* 0x000fe40007810000 */
[----:B------:R-:W-:-:S02]  /*10bb0*/  FSEL R159, R159, -INF , !P6 ;  /* 0xff8000009f9f7808 */ /* 0x000fc40007000000 */
[----:B------:R-:W-:Y:S02]  /*10bc0*/  FMNMX.FTZ R9, R212, R9, !PT ;  /* 0x00000009d4097209 */ /* 0x000fe40007810000 */
[C---:B------:R-:W-:Y:S02]  /*10bd0*/  ISETP.GT.AND P4, PT, R205.reuse, 0x1, P2 ;  /* 0x00000001cd00780c */ /* 0x040fe40001784270 */
[----:B------:R-:W-:Y:S02]  /*10be0*/  FMNMX.FTZ R9, R160, R9, !PT ;  /* 0x00000009a0097209 */ /* 0x000fe40007810000 */
[----:B------:R-:W-:Y:S02]  /*10bf0*/  ISETP.GT.AND P6, PT, R205, 0x18, P2 ;  /* 0x00000018cd00780c */ /* 0x000fe400017c4270 */
[----:B------:R-:W-:Y:S02]  /*10c00*/  FMNMX.FTZ R9, R228, R9, !PT ;  /* 0x00000009e4097209 */ /* 0x000fe40007810000 */
[----:B------:R-:W-:-:S02]  /*10c10*/  ISETP.LT.OR P4, PT, R211, 0x2, P4 ;  /* 0x00000002d300780c */ /* 0x000fc40002781670 */
[----:B------:R-:W-:Y:S02]  /*10c20*/  FMNMX.FTZ R9, R164, R9, !PT ;  /* 0x00000009a4097209 */ /* 0x000fe40007810000 */
[----:B------:R-:W-:Y:S02]  /*10c30*/  ISETP.LT.OR P6, PT, R211, 0x19, P6 ;  /* 0x00000019d300780c */ /* 0x000fe400037c1670 */
[----:B------:R-:W-:Y:S02]  /*10c40*/  FMNMX.FTZ R9, R230, R9, !PT ;  /* 0x00000009e6097209 */ /* 0x000fe40007810000 */
[----:B------:R-:W-:Y:S02]  /*10c50*/  FSEL R152, R155, -INF , !P4 ;  /* 0xff8000009b987808 */ /* 0x000fe40006000000 */
        /* <DEDUP_REMOVED lines=16> */
[----:B------:R-:W-:Y:S01]  /*10d60*/  ISETP.GT.AND P6, PT, R205, RZ, P2 ;  /* 0x000000ffcd00720c */ /* 0x000fe200017c4270 */
[----:B------:R-:W0:Y:S01]  /*10d70*/  SHFL.BFLY PT, R15, R9, 0x2, 0x1f ;  /* 0x0c401f00090f7f89 */ /* 0x000e2200000e0000 */
[C---:B------:R-:W-:Y:S02]  /*10d80*/  ISETP.LT.OR P4, PT, R211.reuse, 0x1a, P4 ;  /* 0x0000001ad300780c */ /* 0x040fe40002781670 */
[----:B------:R-:W-:Y:S02]  /*10d90*/  ISETP.LT.OR P6, PT, R211, 0x1, P6 ;  /* 0x00000001d300780c */ /* 0x000fe400037c1670 */
[----:B------:R-:W-:-:S02]  /*10da0*/  ISETP.GT.AND P3, PT, R205, 0x8, P2 ;  /* 0x00000008cd00780c */ /* 0x000fc40001764270 */
[----:B------:R-:W-:Y:S02]  /*10db0*/  FSEL R167, R167, -INF , !P4 ;  /* 0xff800000a7a77808 */ /* 0x000fe40006000000 */
[----:B------:R-:W-:Y:S02]  /*10dc0*/  FSEL R154, R154, -INF , !P6 ;  /* 0xff8000009a9a7808 */ /* 0x000fe40007000000 */
[----:B------:R-:W-:Y:S02]  /*10dd0*/  ISETP.GT.AND P4, PT, R205, 0x28, P2 ;  /* 0x00000028cd00780c */ /* 0x000fe40001784270 */
[C---:B------:R-:W-:Y:S02]  /*10de0*/  ISETP.LT.OR P3, PT, R211.reuse, 0x9, P3 ;  /* 0x00000009d300780c */ /* 0x040fe40001f61670 */
[----:B------:R-:W-:Y:S02]  /*10df0*/  ISETP.LT.OR P4, PT, R211, 0x29, P4 ;  /* 0x00000029d300780c */ /* 0x000fe40002781670 */
[----:B------:R-:W-:-:S02]  /*10e00*/  FSEL R158, R158, -INF , !P3 ;  /* 0xff8000009e9e7808 */ /* 0x000fc40005800000 */
[----:B------:R-:W-:Y:S02]  /*10e10*/  FSEL R174, R174, -INF , !P4 ;  /* 0xff800000aeae7808 */ /* 0x000fe40006000000 */
[C---:B------:R-:W-:Y:S02]  /*10e20*/  ISETP.GT.AND P4, PT, R205.reuse, 0x30, P2 ;  /* 0x00000030cd00780c */ /* 0x040fe40001784270 */
[----:B------:R-:W-:Y:S02]  /*10e30*/  ISETP.GT.AND P3, PT, R205, 0x11, P2 ;  /* 0x00000011cd00780c */ /* 0x000fe40001764270 */
[----:B0-----:R-:W-:Y:S02]  /*10e40*/  FMNMX.FTZ R9, R9, R15, !PT ;  /* 0x0000000f09097209 */ /* 0x001fe40007810000 */
[----:B------:R-:W-:Y:S02]  /*10e50*/  FMNMX.FTZ R15, R154, R210, !PT ;  /* 0x000000d29a0f7209 */ /* 0x000fe40007810000 */
[----:B------:R-:W-:Y:S01]  /*10e60*/  ISETP.LT.OR P4, PT, R211, 0x31, P4 ;  /* 0x00000031d300780c */ /* 0x000fe20002781670 */
[----:B------:R-:W0:Y:S01]  /*10e70*/  SHFL.BFLY PT, R153, R9, 0x1, 0x1f ;  /* 0x0c201f0009997f89 */ /* 0x000e2200000e0000 */
[----:B------:R-:W-:-:S02]  /*10e80*/  FMNMX.FTZ R15, R152, R15, !PT ;  /* 0x0000000f980f7209 */ /* 0x000fc40007810000 */
[----:B------:R-:W-:Y:S02]  /*10e90*/  ISETP.LT.OR P3, PT, R211, 0x12, P3 ;  /* 0x00000012d300780c */ /* 0x000fe40001f61670 */
[----:B------:R-:W-:Y:S02]  /*10ea0*/  FSEL R178, R178, -INF , !P4 ;  /* 0xff800000b2b27808 */ /* 0x000fe40006000000 */
[----:B------:R-:W-:Y:S02]  /*10eb0*/  FSEL R163, R163, -INF , !P3 ;  /* 0xff800000a3a37808 */ /* 0x000fe40005800000 */
[C---:B------:R-:W-:Y:S02]  /*10ec0*/  ISETP.GT.AND P3, PT, R205.reuse, 0x20, P2 ;  /* 0x00000020cd00780c */ /* 0x040fe40001764270 */
[----:B------:R-:W-:Y:S02]  /*10ed0*/  ISETP.GT.AND P6, PT, R205, 0x31, P2 ;  /* 0x00000031cd00780c */ /* 0x000fe400017c4270 */
[----:B------:R-:W-:-:S02]  /*10ee0*/  ISETP.LT.OR P3, PT, R211, 0x21, P3 ;  /* 0x00000021d300780c */ /* 0x000fc40001f61670 */
[----:B------:R-:W-:Y:S02]  /*10ef0*/  ISETP.LT.OR P6, PT, R211, 0x32, P6 ;  /* 0x00000032d300780c */ /* 0x000fe400037c1670 */
[----:B------:R-:W-:Y:S02]  /*10f00*/  FSEL R170, R170, -INF , !P3 ;  /* 0xff800000aaaa7808 */ /* 0x000fe40005800000 */
[----:B------:R-:W-:Y:S02]  /*10f10*/  ISETP.GT.AND P3, PT, R205, 0x29, P2 ;  /* 0x00000029cd00780c */ /* 0x000fe40001764270 */
[----:B------:R-:W-:Y:S02]  /*10f20*/  FSEL R179, R179, -INF , !P6 ;  /* 0xff800000b3b37808 */ /* 0x000fe40007000000 */
[----:B------:R-:W-:Y:S02]  /*10f30*/  ISETP.LT.OR P3, PT, R211, 0x2a, P3 ;  /* 0x0000002ad300780c */ /* 0x000fe40001f61670 */
[----:B0-----:R-:W-:-:S02]  /*10f40*/  FMNMX.FTZ R9, R9, R153, !PT ;  /* 0x0000009909097209 */ /* 0x001fc40007810000 */
[----:B------:R-:W-:Y:S02]  /*10f50*/  FMNMX.FTZ R153, R158, R15, !PT ;  /* 0x0000000f9e997209 */ /* 0x000fe40007810000 */
[----:B------:R-:W-:Y:S02]  /*10f60*/  MOV R15, UR4 ;  /* 0x00000004000f7c02 */ /* 0x000fe40008000f00 */
[----:B------:R-:W-:Y:S02]  /*10f70*/  FMNMX.FTZ R153, R159, R153, !PT ;  /* 0x000000999f997209 */ /* 0x000fe40007810000 */
[C---:B------:R-:W-:Y:S01]  /*10f80*/  FSETP.NEU.FTZ.AND P4, PT, R9.reuse, -INF , PT ;  /* 0xff8000000900780b */ /* 0x040fe20003f9d000 */
[----:B------:R-:W-:Y:S01]  /*10f90*/  FMUL.FTZ R157, R9, R15 ;  /* 0x0000000f099d7220 */ /* 0x000fe20000410000 */
[----:B------:R-:W-:Y:S02]  /*10fa0*/  FMNMX.FTZ R155, R162, R153, !PT ;  /* 0x00000099a29b7209 */ /* 0x000fe40007810000 */
[----:B------:R-:W-:-:S02]  /*10fb0*/  FSEL R175, R175, -INF , !P3 ;  /* 0xff800000afaf7808 */ /* 0x000fc40005800000 */
[----:B------:R-:W-:Y:S02]  /*10fc0*/  FSEL R153, R157, RZ, P4 ;  /* 0x000000ff9d997208 */ /* 0x000fe40002000000 */
[----:B------:R-:W-:Y:S02]  /*10fd0*/  FMNMX.FTZ R155, R163, R155, !PT ;  /* 0x0000009ba39b7209 */ /* 0x000fe40007810000 */
[C---:B------:R-:W-:Y:S01]  /*10fe0*/  ISETP.GT.AND P3, PT, R205.reuse, 0x38, P2 ;  /* 0x00000038cd00780c */ /* 0x040fe20001764270 */
[--C-:B------:R-:W-:Y:S01]  /*10ff0*/  FFMA.FTZ R161, R20, R15, -R153.reuse ;  /* 0x0000000f14a17223 */ /* 0x100fe20000010899 */
[----:B------:R-:W-:Y:S01]  /*11000*/  FMNMX.FTZ R20, R166, R155, !PT ;  /* 0x0000009ba6147209 */ /* 0x000fe20007810000 */
[-CC-:B------:R-:W-:Y:S01]  /*11010*/  FFMA.FTZ R165, R212, R15.reuse, -R153.reuse ;  /* 0x0000000fd4a57223 */ /* 0x180fe20000010899 */
[----:B------:R-:W-:Y:S01]  /*11020*/  ISETP.GT.AND P2, PT, R205, 0x39, P2 ;  /* 0x00000039cd00780c */ /* 0x000fe20001744270 */
[----:B------:R0:W-:Y:S01]  /*11030*/  MUFU.EX2 R155, R161 ;  /* 0x000000a1009b7308 */ /* 0x0001e20000000800 */
[----:B------:R-:W-:Y:S01]  /*11040*/  FMNMX.FTZ R157, R167, R20, !PT ;  /* 0x00000014a79d7209 */ /* 0x000fe20007810000 */
[-CC-:B------:R-:W-:Y:S01]  /*11050*/  FFMA.FTZ R188, R188, R15.reuse, -R153.reuse ;  /* 0x0000000fbcbc7223 */ /* 0x180fe20000010899 */
[C---:B------:R-:W-:Y:S01]  /*11060*/  ISETP.LT.OR P3, PT, R211.reuse, 0x39, P3 ;  /* 0x00000039d300780c */ /* 0x040fe20001f61670 */
[--C-:B------:R-:W-:Y:S01]  /*11070*/  FFMA.FTZ R156, R156, R15, -R153.reuse ;  /* 0x0000000f9c9c7223 */ /* 0x100fe20000010899 */
[----:B------:R-:W-:Y:S01]  /*11080*/  FMNMX.FTZ R20, R170, R157, !PT ;  /* 0x0000009daa147209 */ /* 0x000fe20007810000 */
[-CC-:B------:R-:W-:Y:S01]  /*11090*/  FFMA.FTZ R160, R160, R15.reuse, -R153.reuse ;  /* 0x0000000fa0a07223 */ /* 0x180fe20000010899 */
[----:B------:R-:W-:Y:S01]  /*110a0*/  ISETP.LT.OR P2, PT, R211, 0x3a, P2 ;  /* 0x0000003ad300780c */ /* 0x000fe20001741670 */
[----:B------:R-:W-:Y:S01]  /*110b0*/  MUFU.EX2 R188, R188 ;  /* 0x000000bc00bc7308 */ /* 0x000fe20000000800 */
[----:B------:R-:W-:Y:S01]  /*110c0*/  FMNMX.FTZ R157, R171, R20, !PT ;  /* 0x00000014ab9d7209 */ /* 0x000fe20007810000 */
[-CC-:B------:R-:W-:Y:S01]  /*110d0*/  FFMA.FTZ R164, R164, R15.reuse, -R153.reuse ;  /* 0x0000000fa4a47223 */ /* 0x180fe20000010899 */
[----:B------:R-:W-:Y:S01]  /*110e0*/  FSEL R182, R182, -INF , !P3 ;  /* 0xff800000b6b67808 */ /* 0x000fe20005800000 */
[--C-:B------:R-:W-:Y:S01]  /*110f0*/  FFMA.FTZ R168, R168, R15, -R153.reuse ;  /* 0x0000000fa8a87223 */ /* 0x100fe20000010899 */
[----:B------:R-:W-:Y:S01]  /*11100*/  FMNMX.FTZ R20, R174, R157, !PT ;  /* 0x0000009dae147209 */ /* 0x000fe20007810000 */
[-CC-:B------:R-:W-:Y:S01]  /*11110*/  FFMA.FTZ R204, R204, R15.reuse, -R153.reuse ;  /* 0x0000000fcccc7223 */ /* 0x180fe20000010899 */
[----:B------:R-:W-:Y:S01]  /*11120*/  FSEL R212, R183, -INF , !P2 ;  /* 0xff800000b7d47808 */ /* 0x000fe20005000000 */
[----:B------:R-:W-:Y:S01]  /*11130*/  MUFU.EX2 R156, R156 ;  /* 0x0000009c009c7308 */ /* 0x000fe20000000800 */
[----:B------:R-:W-:Y:S01]  /*11140*/  FMNMX.FTZ R157, R175, R20, !PT ;  /* 0x00000014af9d7209 */ /* 0x000fe20007810000 */
[-CC-:B------:R-:W-:Y:S01]  /*11150*/  FFMA.FTZ R169, R232, R15.reuse, -R153.reuse ;  /* 0x0000000fe8a97223 */ /* 0x180fe20000010899 */
[----:B------:R-:W-:Y:S01]  /*11160*/  FSEL R181, R9, RZ, P4 ;  /* 0x000000ff09b57208 */ /* 0x000fe20002000000 */
[--C-:B------:R-:W-:Y:S01]  /*11170*/  FFMA.FTZ R183, R180, R15, -R153.reuse ;  /* 0x0000000fb4b77223 */ /* 0x100fe20000010899 */
[----:B------:R-:W-:Y:S01]  /*11180*/  FMNMX.FTZ R20, R178, R157, !PT ;  /* 0x0000009db2147209 */ /* 0x000fe20007810000 */
[-CC-:B------:R-:W-:Y:S01]  /*11190*/  FFMA.FTZ R176, R176, R15.reuse, -R153.reuse ;  /* 0x0000000fb0b07223 */ /* 0x180fe20000010899 */
[----:B------:R-:W-:Y:S01]  /*111a0*/  FFMA.FTZ R180, R236, R15, -R153 ;  /* 0x0000000fecb47223 */ /* 0x000fe20000010899 */
[----:B------:R1:W-:Y:S01]  /*111b0*/  MUFU.EX2 R157, R165 ;  /* 0x000000a5009d7308 */ /* 0x0003e20000000800 */
[----:B0-----:R-:W-:-:S04]  /*111c0*/  FMNMX.FTZ R161, R179, R20, !PT ;  /* 0x00000014b3a17209 */ /* 0x001fc80007810000 */
[----:B------:R-:W-:-:S03]  /*111d0*/  FMNMX.FTZ R161, R182, R161, !PT ;  /* 0x000000a1b6a17209 */ /* 0x000fc60007810000 */
[----:B------:R-:W-:Y:S01]  /*111e0*/  MUFU.EX2 R160, R160 ;  /* 0x000000a000a07308 */ /* 0x000fe20000000800 */
[----:B------:R-:W-:Y:S01]  /*111f0*/  FMNMX.FTZ R20, R212, R161, !PT ;  /* 0x000000a1d4147209 */ /* 0x000fe20007810000 */
[-CC-:B------:R-:W-:Y:S01]  /*11200*/  FFMA.FTZ R161, R228, R15.reuse, -R153.reuse ;  /* 0x0000000fe4a17223 */ /* 0x180fe20000010899 */
[-CC-:B-1----:R-:W-:Y:S01]  /*11210*/  FFMA.FTZ R165, R230, R15.reuse, -R153.reuse ;  /* 0x0000000fe6a57223 */ /* 0x182fe20000010899 */
[--C-:B------:R-:W-:Y:S02]  /*11220*/  FFMA.FTZ R228, R234, R15, -R153.reuse ;  /* 0x0000000feae47223 */ /* 0x100fe40000010899 */
[----:B------:R-:W0:Y:S02]  /*11230*/  SHFL.BFLY PT, R173, R20, 0x2, 0x1f ;  /* 0x0c401f0014ad7f89 */ /* 0x000e2400000e0000 */
[----:B------:R-:W-:Y:S08]  /*11240*/  MUFU.EX2 R161, R161 ;  /* 0x000000a100a17308 */ /* 0x000ff00000000800 */
[----:B------:R-:W-:Y:S08]  /*11250*/  MUFU.EX2 R164, R164 ;  /* 0x000000a400a47308 */ /* 0x000ff00000000800 */
[----:B------:R-:W-:Y:S01]  /*11260*/  MUFU.EX2 R165, R165 ;  /* 0x000000a500a57308 */ /* 0x000fe20000000800 */
[----:B0-----:R-:W-:Y:S01]  /*11270*/  FMNMX.FTZ R177, R20, R173, !PT ;  /* 0x000000ad14b17209 */ /* 0x001fe20007810000 */
[----:B------:R-:W-:Y:S01]  /*11280*/  FFMA.FTZ R173, R172, R15, -R153 ;  /* 0x0000000facad7223 */ /* 0x000fe20000010899 */
[----:B------:R-:W-:-:S05]  /*11290*/  FADD.FTZ R172, -R181, R208 ;  /* 0x000000d0b5ac7221 */ /* 0x000fca0000010100 */
[----:B------:R-:W-:Y:S01]  /*112a0*/  MUFU.EX2 R168, R168 ;  /* 0x000000a800a87308 */ /* 0x000fe20000000800 */
[----:B------:R-:W-:Y:S01]  /*112b0*/  IMAD.MOV R153, RZ, RZ, -R194 ;  /* 0x000000ffff997224 */ /* 0x000fe200078e0ac2 */
[----:B------:R-:W0:Y:S01]  /*112c0*/  SHFL.BFLY PT, R20, R177, 0x1, 0x1f ;  /* 0x0c201f00b1147f89 */ /* 0x000e2200000e0000 */
[----:B------:R-:W-:-:S03]  /*112d0*/  FMUL.FTZ R172, R172, R15 ;  /* 0x0000000facac7220 */ /* 0x000fc60000410000 */
[----:B------:R-:W-:Y:S02]  /*112e0*/  ISETP.NE.AND P3, PT, R22, R153, PT ;  /* 0x000000991600720c */ /* 0x000fe40003f65270 */
[----:B------:R-:W-:Y:S08]  /*112f0*/  MUFU.EX2 R169, R169 ;  /* 0x000000a900a97308 */ /* 0x000ff00000000800 */
[----:B------:R-:W1:Y:S03]  /*11300*/  MUFU.EX2 R172, R172 ;  /* 0x000000ac00ac7308 */ /* 0x000e660000000800 */
[----:B------:R-:W-:-:S04]  /*11310*/  @!P3 IMAD R209, R209, 0x40, R192 ;  /* 0x00000040d1d1b824 */ /* 0x000fc800078e02c0 */
[----:B------:R-:W-:Y:S01]  /*11320*/  @!P3 IMAD R209, R209, 0x4, R2 ;  /* 0x00000004d1d1b824 */ /* 0x000fe200078e0202 */
[----:B------:R-:W4:Y:S01]  /*11330*/  MUFU.EX2 R173, R173 ;  /* 0x000000ad00ad7308 */ /* 0x000f220000000800 */
[----:B0-----:R-:W-:-:S04]  /*11340*/  FMNMX.FTZ R20, R177, R20, !PT ;  /* 0x00000014b1147209 */ /* 0x001fc80007810000 */
[C---:B------:R-:W-:Y:S01]  /*11350*/  FSETP.NEU.FTZ.AND P2, PT, R20.reuse, -INF , PT ;  /* 0xff8000001400780b */ /* 0x040fe20003f5d000 */
[----:B------:R-:W-:Y:S02]  /*11360*/  FMUL.FTZ R208, R20, R15 ;  /* 0x0000000f14d07220 */ /* 0x000fe40000410000 */
[----:B------:R0:W-:Y:S01]  /*11370*/  MUFU.EX2 R177, R204 ;  /* 0x000000cc00b17308 */ /* 0x0001e20000000800 */
[----:B-1----:R-:W-:Y:S01]  /*11380*/  FFMA.FTZ R3, R172, R3, R155 ;  /* 0x00000003ac037223 */ /* 0x002fe2000001009b */
[----:B------:R-:W-:Y:S01]  /*11390*/  FSEL R181, R20, RZ, P2 ;  /* 0x000000ff14b57208 */ /* 0x000fe20001000000 */
[----:B------:R1:W-:Y:S01]  /*113a0*/  @!P3 STS [R209+0x28800], R172 ;  /* 0x028800acd100b388 */ /* 0x0003e20000000800 */
[----:B------:R-:W-:Y:S01]  /*113b0*/  FSEL R208, R208, RZ, P2 ;  /* 0x000000ffd0d07208 */ /* 0x000fe20001000000 */
[----:B------:R-:W-:Y:S01]  /*113c0*/  FADD.FTZ R3, R188, R3 ;  /* 0x00000003bc037221 */ /* 0x000fe20000010000 */
[-C--:B------:R-:W-:Y:S01]  /*113d0*/  FMUL.FTZ R24, R24, R172.reuse ;  /* 0x000000ac18187220 */ /* 0x080fe20000410000 */
[----:B------:R-:W-:Y:S01]  /*113e0*/  FADD.FTZ R210, -R181, R210 ;  /* 0x000000d2b5d27221 */ /* 0x000fe20000010100 */
[----:B------:R-:W5:Y:S01]  /*113f0*/  MUFU.EX2 R228, R228 ;  /* 0x000000e400e47308 */ /* 0x000f620000000800 */
[----:B------:R-:W-:Y:S01]  /*11400*/  FADD.FTZ R230, R156, R3 ;  /* 0x000000039ce67221 */ /* 0x000fe20000010000 */
[-CC-:B0-----:R-:W-:Y:S01]  /*11410*/  FFMA.FTZ R204, R152, R15.reuse, -R208.reuse ;  /* 0x0000000f98cc7223 */ /* 0x181fe200000108d0 */
        /* <DEDUP_REMOVED lines=13> */
[----:B------:R2:W-:Y:S01]  /*114f0*/  MUFU.EX2 R153, R183 ;  /* 0x000000b700997308 */ /* 0x0005e20000000800 */
[----:B------:R-:W-:Y:S01]  /*11500*/  FADD.FTZ R152, R164, R205 ;  /* 0x000000cda4987221 */ /* 0x000fe20000010000 */
[-CC-:B------:R-:W-:Y:S01]  /*11510*/  FFMA.FTZ R175, R175, R15.reuse, -R208.reuse ;  /* 0x0000000fafaf7223 */ /* 0x180fe200000108d0 */
[-CC-:B------:R-:W-:Y:S01]  /*11520*/  FFMA.FTZ R178, R178, R15.reuse, -R208.reuse ;  /* 0x0000000fb2b27223 */ /* 0x180fe200000108d0 */
[-C--:B------:R-:W-:Y:S01]  /*11530*/  FFMA.FTZ R179, R179, R15.reuse, -R208 ;  /* 0x0000000fb3b37223 */ /* 0x080fe200000108d0 */
[----:B------:R-:W-:Y:S01]  /*11540*/  FADD.FTZ R205, R165, R152 ;  /* 0x00000098a5cd7221 */ /* 0x000fe20000010000 */
[-CC-:B------:R-:W-:Y:S01]  /*11550*/  FFMA.FTZ R182, R182, R15.reuse, -R208.reuse ;  /* 0x0000000fb6b67223 */ /* 0x180fe200000108d0 */
[-C--:B------:R-:W-:Y:S01]  /*11560*/  FMUL.FTZ R25, R25, R172.reuse ;  /* 0x000000ac19197220 */ /* 0x080fe20000410000 */
[----:B------:R-:W3:Y:S01]  /*11570*/  MUFU.EX2 R180, R180 ;  /* 0x000000b400b47308 */ /* 0x000ee20000000800 */
[----:B------:R-:W-:Y:S01]  /*11580*/  FADD.FTZ R152, R168, R205 ;  /* 0x000000cda8987221 */ /* 0x000fe20000010000 */
[-CC-:B--2---:R-:W-:Y:S01]  /*11590*/  FFMA.FTZ R183, R170, R15.reuse, -R208.reuse ;  /* 0x0000000faab77223 */ /* 0x184fe200000108d0 */
[-C--:B------:R-:W-:Y:S01]  /*115a0*/  FMUL.FTZ R170, R210, R15.reuse ;  /* 0x0000000fd2aa7220 */ /* 0x080fe20000410000 */
[----:B------:R-:W-:Y:S01]  /*115b0*/  FFMA.FTZ R208, R212, R15, -R208 ;  /* 0x0000000fd4d07223 */ /* 0x000fe200000108d0 */
[----:B------:R-:W-:Y:S01]  /*115c0*/  FADD.FTZ R152, R169, R152 ;  /* 0x00000098a9987221 */ /* 0x000fe20000010000 */
[-C--:B------:R-:W-:Y:S01]  /*115d0*/  FMUL.FTZ R28, R28, R172.reuse ;  /* 0x000000ac1c1c7220 */ /* 0x080fe20000410000 */
[-C--:B------:R-:W-:Y:S01]  /*115e0*/  FMUL.FTZ R29, R29, R172.reuse ;  /* 0x000000ac1d1d7220 */ /* 0x080fe20000410000 */
[----:B------:R2:W-:Y:S01]  /*115f0*/  MUFU.EX2 R159, R154 ;  /* 0x0000009a009f7308 */ /* 0x0005e20000000800 */
[----:B----4-:R-:W-:Y:S01]  /*11600*/  FADD.FTZ R211, R173, R152 ;  /* 0x00000098add37221 */ /* 0x010fe20000010000 */
[----:B------:R-:W-:Y:S01]  /*11610*/  F2FP.F16.F32.PACK_AB R152, R188, R155 ;  /* 0x0000009bbc98723e */ /* 0x000fe200000000ff */
[-C--:B------:R-:W-:Y:S01]  /*11620*/  FMUL.FTZ R32, R32, R172.reuse ;  /* 0x000000ac20207220 */ /* 0x080fe20000410000 */
[-C--:B------:R-:W-:Y:S01]  /*11630*/  FMUL.FTZ R33, R33, R172.reuse ;  /* 0x000000ac21217220 */ /* 0x080fe20000410000 */
[----:B-----5:R-:W-:Y:S01]  /*11640*/  FADD.FTZ R211, R228, R211 ;  /* 0x000000d3e4d37221 */ /* 0x020fe20000010000 */
[-C--:B------:R-:W-:Y:S01]  /*11650*/  FMUL.FTZ R36, R36, R172.reuse ;  /* 0x000000ac24247220 */ /* 0x080fe20000410000 */
[----:B------:R-:W-:Y:S01]  /*11660*/  FMUL.FTZ R37, R37, R172 ;  /* 0x000000ac25257220 */ /* 0x000fe20000410000 */
[----:B------:R-:W4:Y:S01]  /*11670*/  MUFU.EX2 R170, R170 ;  /* 0x000000aa00aa7308 */ /* 0x000f220000000800 */
[----:B0-----:R-:W-:Y:S01]  /*11680*/  FADD.FTZ R162, R176, R211 ;  /* 0x000000d3b0a27221 */ /* 0x001fe20000010000 */
[----:B--2---:R-:W-:Y:S01]  /*11690*/  F2FP.F16.F32.PACK_AB R154, R157, R156 ;  /* 0x0000009c9d9a723e */ /* 0x004fe200000000ff */
[----:B------:R-:W-:Y:S01]  /*116a0*/  FMUL.FTZ R40, R40, R172 ;  /* 0x000000ac28287220 */ /* 0x000fe20000410000 */
[----:B---3--:R-:W-:Y:S01]  /*116b0*/  F2FP.F16.F32.PACK_AB R166, R180, R153 ;  /* 0x00000099b4a6723e */ /* 0x008fe200000000ff */
[----:B------:R-:W-:Y:S01]  /*116c0*/  FADD.FTZ R162, R177, R162 ;  /* 0x000000a2b1a27221 */ /* 0x000fe20000010000 */
[----:B------:R-:W-:Y:S01]  /*116d0*/  F2FP.F16.F32.PACK_AB R156, R161, R160 ;  /* 0x000000a0a19c723e */ /* 0x000fe200000000ff */
[----:B------:R-:W-:Y:S01]  /*116e0*/  FMUL.FTZ R41, R41, R172 ;  /* 0x000000ac29297220 */ /* 0x000fe20000410000 */
[----:B------:R-:W0:Y:S01]  /*116f0*/  MUFU.EX2 R204, R204 ;  /* 0x000000cc00cc7308 */ /* 0x000e220000000800 */
[----:B------:R-:W-:Y:S01]  /*11700*/  FADD.FTZ R155, R153, R162 ;  /* 0x000000a2999b7221 */ /* 0x000fe20000010000 */
[----:B------:R-:W-:Y:S01]  /*11710*/  F2FP.F16.F32.PACK_AB R160, R169, R168 ;  /* 0x000000a8a9a0723e */ /* 0x000fe200000000ff */
[-C--:B------:R-:W-:Y:S01]  /*11720*/  FMUL.FTZ R44, R44, R172.reuse ;  /* 0x000000ac2c2c7220 */ /* 0x080fe20000410000 */
[-C--:B------:R-:W-:Y:S01]  /*11730*/  FMUL.FTZ R45, R45, R172.reuse ;  /* 0x000000ac2d2d7220 */ /* 0x080fe20000410000 */
[-C--:B------:R-:W-:Y:S01]  /*11740*/  FMUL.FTZ R48, R48, R172.reuse ;  /* 0x000000ac30307220 */ /* 0x080fe20000410000 */
[-C--:B------:R-:W-:Y:S01]  /*11750*/  FMUL.FTZ R49, R49, R172.reuse ;  /* 0x000000ac31317220 */ /* 0x080fe20000410000 */
[----:B------:R-:W-:Y:S01]  /*11760*/  FMUL.FTZ R52, R52, R172 ;  /* 0x000000ac34347220 */ /* 0x000fe20000410000 */
[----:B------:R2:W3:Y:S01]  /*11770*/  MUFU.EX2 R205, R158 ;  /* 0x0000009e00cd7308 */ /* 0x0004e20000000800 */
[----:B----4-:R-:W-:Y:S01]  /*11780*/  FFMA.FTZ R153, R170, R8, R159 ;  /* 0x00000008aa997223 */ /* 0x010fe2000001009f */
[----:B------:R4:W-:Y:S01]  /*11790*/  @!P3 STS [R209+0x28820], R170 ;  /* 0x028820aad100b388 */ /* 0x0009e20000000800 */
[-C--:B------:R-:W-:Y:S01]  /*117a0*/  FMUL.FTZ R53, R53, R172.reuse ;  /* 0x000000ac35357220 */ /* 0x080fe20000410000 */
[-C--:B------:R-:W-:Y:S01]  /*117b0*/  FMUL.FTZ R56, R56, R172.reuse ;  /* 0x000000ac38387220 */ /* 0x080fe20000410000 */
[-C--:B------:R-:W-:Y:S01]  /*117c0*/  FMUL.FTZ R57, R57, R172.reuse ;  /* 0x000000ac39397220 */ /* 0x080fe20000410000 */
[-C--:B------:R-:W-:Y:S01]  /*117d0*/  FMUL.FTZ R60, R60, R172.reuse ;  /* 0x000000ac3c3c7220 */ /* 0x080fe20000410000 */
[----:B------:R-:W-:Y:S01]  /*117e0*/  FMUL.FTZ R61, R61, R172 ;  /* 0x000000ac3d3d7220 */ /* 0x000fe20000410000 */
[----:B------:R5:W1:Y:S01]  /*117f0*/  MUFU.EX2 R210, R3 ;  /* 0x0000000300d27308 */ /* 0x000a620000000800 */
[----:B0-----:R-:W-:Y:S01]  /*11800*/  FADD.FTZ R8, R204, R153 ;  /* 0x00000099cc087221 */ /* 0x001fe20000010000 */
[----:B--2---:R-:W-:Y:S01]  /*11810*/  F2FP.F16.F32.PACK_AB R158, R165, R164 ;  /* 0x000000a4a59e723e */ /* 0x004fe200000000ff */
[----:B------:R-:W-:Y:S01]  /*11820*/  FMUL.FTZ R64, R64, R172 ;  /* 0x000000ac40407220 */ /* 0x000fe20000410000 */
[----:B------:R-:W-:Y:S01]  /*11830*/  F2FP.F16.F32.PACK_AB R164, R177, R176 ;  /* 0x000000b0b1a4723e */ /* 0x000fe200000000ff */
[-C--:B------:R-:W-:Y:S01]  /*11840*/  FMUL.FTZ R65, R65, R172.reuse ;  /* 0x000000ac41417220 */ /* 0x080fe20000410000 */
[-C--:B------:R-:W-:Y:S01]  /*11850*/  FMUL.FTZ R68, R68, R172.reuse ;  /* 0x000000ac44447220 */ /* 0x080fe20000410000 */
[-C--:B------:R-:W-:Y:S01]  /*11860*/  FMUL.FTZ R69, R69, R172.reuse ;  /* 0x000000ac45457220 */ /* 0x080fe20000410000 */
[----:B------:R-:W0:Y:S01]  /*11870*/  MUFU.EX2 R157, R189 ;  /* 0x000000bd009d7308 */ /* 0x000e220000000800 */
[----:B---3--:R-:W-:Y:S01]  /*11880*/  FADD.FTZ R153, R205, R8 ;  /* 0x00000008cd997221 */ /* 0x008fe20000010000 */
[----:B-----5:R-:W-:Y:S01]  /*11890*/  FADD.FTZ R3, R180, R155 ;  /* 0x0000009bb4037221 */ /* 0x020fe20000010000 */
        /* <DEDUP_REMOVED lines=47> */
[----:B------:R-:W-:Y:S01]  /*11b90*/  FMUL.FTZ R149, R149, R172 ;  /* 0x000000ac95957220 */ /* 0x000fe20000410000 */
[----:B--2---:R-:W-:Y:S01]  /*11ba0*/  F2FP.F16.F32.PACK_AB R157, R168, R157 ;  /* 0x0000009da89d723e */ /* 0x004fe200000000ff */
[-C--:B------:R-:W-:Y:S01]  /*11bb0*/  FMUL.FTZ R26, R26, R170.reuse ;  /* 0x000000aa1a1a7220 */ /* 0x080fe20000410000 */
[----:B------:R-:W-:Y:S01]  /*11bc0*/  F2FP.F16.F32.PACK_AB R162, R228, R173 ;  /* 0x000000ade4a2723e */ /* 0x000fe200000000ff */
[-C--:B------:R-:W-:Y:S01]  /*11bd0*/  FMUL.FTZ R27, R27, R170.reuse ;  /* 0x000000aa1b1b7220 */ /* 0x080fe20000410000 */
[-C--:B------:R-:W-:Y:S01]  /*11be0*/  FMUL.FTZ R30, R30, R170.reuse ;  /* 0x000000aa1e1e7220 */ /* 0x080fe20000410000 */
[----:B------:R-:W2:Y:S01]  /*11bf0*/  MUFU.EX2 R8, R175 ;  /* 0x000000af00087308 */ /* 0x000ea20000000800 */
[----:B----4-:R-:W-:Y:S01]  /*11c00*/  FADD.FTZ R174, R168, R153 ;  /* 0x00000099a8ae7221 */ /* 0x010fe20000010000 */
[-C--:B------:R-:W-:Y:S01]  /*11c10*/  FMUL.FTZ R31, R31, R170.reuse ;  /* 0x000000aa1f1f7220 */ /* 0x080fe20000410000 */
[-C--:B------:R-:W-:Y:S01]  /*11c20*/  FMUL.FTZ R34, R34, R170.reuse ;  /* 0x000000aa22227220 */ /* 0x080fe20000410000 */
[-C--:B------:R-:W-:Y:S01]  /*11c30*/  FMUL.FTZ R35, R35, R170.reuse ;  /* 0x000000aa23237220 */ /* 0x080fe20000410000 */
[----:B-1----:R-:W-:Y:S01]  /*11c40*/  FADD.FTZ R153, R181, R174 ;  /* 0x000000aeb5997221 */ /* 0x002fe20000010000 */
[-C--:B------:R-:W-:Y:S01]  /*11c50*/  FMUL.FTZ R38, R38, R170.reuse ;  /* 0x000000aa26267220 */ /* 0x080fe20000410000 */
[-C--:B------:R-:W-:Y:S01]  /*11c60*/  FMUL.FTZ R39, R39, R170.reuse ;  /* 0x000000aa27277220 */ /* 0x080fe20000410000 */
[----:B------:R1:W4:Y:S01]  /*11c70*/  MUFU.EX2 R165, R178 ;  /* 0x000000b200a57308 */ /* 0x0003220000000800 */
[----:B0-----:R-:W-:Y:S01]  /*11c80*/  FADD.FTZ R188, R176, R153 ;  /* 0x00000099b0bc7221 */ /* 0x001fe20000010000 */
[-C--:B------:R-:W-:Y:S01]  /*11c90*/  FMUL.FTZ R42, R42, R170.reuse ;  /* 0x000000aa2a2a7220 */ /* 0x080fe20000410000 */
[-C--:B------:R-:W-:Y:S01]  /*11ca0*/  FMUL.FTZ R43, R43, R170.reuse ;  /* 0x000000aa2b2b7220 */ /* 0x080fe20000410000 */
[-C--:B------:R-:W-:Y:S01]  /*11cb0*/  FMUL.FTZ R46, R46, R170.reuse ;  /* 0x000000aa2e2e7220 */ /* 0x080fe20000410000 */
[----:B---3--:R-:W-:Y:S01]  /*11cc0*/  FADD.FTZ R153, R161, R188 ;  /* 0x000000bca1997221 */ /* 0x008fe20000010000 */
[C---:B-----5:R-:W-:Y:S01]  /*11cd0*/  F2FP.F16.F32.PACK_AB R161, R180.reuse, R161 ;  /* 0x000000a1b4a1723e */ /* 0x060fe200000000ff */
[-C--:B------:R-:W-:Y:S01]  /*11ce0*/  FMUL.FTZ R47, R47, R170.reuse ;  /* 0x000000aa2f2f7220 */ /* 0x080fe20000410000 */
[----:B------:R-:W0:Y:S01]  /*11cf0*/  MUFU.EX2 R174, R179 ;  /* 0x000000b300ae7308 */ /* 0x000e220000000800 */
[----:B-1----:R-:W-:Y:S01]  /*11d00*/  FADD.FTZ R178, R180, R153 ;  /* 0x00000099b4b27221 */ /* 0x002fe20000010000 */
[-C--:B------:R-:W-:Y:S01]  /*11d10*/  FMUL.FTZ R50, R50, R170.reuse ;  /* 0x000000aa32327220 */ /* 0x080fe20000410000 */
[-C--:B------:R-:W-:Y:S01]  /*11d20*/  FMUL.FTZ R51, R51, R170.reuse ;  /* 0x000000aa33337220 */ /* 0x080fe20000410000 */
[-C--:B------:R-:W-:Y:S01]  /*11d30*/  FMUL.FTZ R54, R54, R170.reuse ;  /* 0x000000aa36367220 */ /* 0x080fe20000410000 */
[----:B------:R-:W-:Y:S01]  /*11d40*/  FADD.FTZ R153, R163, R178 ;  /* 0x000000b2a3997221 */ /* 0x000fe20000010000 */
[C---:B--2---:R-:W-:Y:S01]  /*11d50*/  F2FP.F16.F32.PACK_AB R163, R8.reuse, R163 ;  /* 0x000000a308a3723e */ /* 0x044fe200000000ff */
[-C--:B------:R-:W-:Y:S01]  /*11d60*/  FMUL.FTZ R55, R55, R170.reuse ;  /* 0x000000aa37377220 */ /* 0x080fe20000410000 */
[----:B------:R-:W1:Y:S01]  /*11d70*/  MUFU.EX2 R167, R182 ;  /* 0x000000b600a77308 */ /* 0x000e620000000800 */
[----:B------:R-:W-:Y:S01]  /*11d80*/  FADD.FTZ R178, R8, R153 ;  /* 0x0000009908b27221 */ /* 0x000fe20000010000 */
[----:B------:R-:W-:Y:S01]  /*11d90*/  F2FP.F16.F32.PACK_AB R153, R204, R159 ;  /* 0x0000009fcc99723e */ /* 0x000fe200000000ff */
[-C--:B------:R-:W-:Y:S01]  /*11da0*/  FMUL.FTZ R58, R58, R170.reuse ;  /* 0x000000aa3a3a7220 */ /* 0x080fe20000410000 */
[----:B------:R-:W-:Y:S01]  /*11db0*/  F2FP.F16.F32.PACK_AB R159, R176, R181 ;  /* 0x000000b5b09f723e */ /* 0x000fe200000000ff */
[----:B----4-:R-:W-:Y:S01]  /*11dc0*/  FADD.FTZ R155, R165, R178 ;  /* 0x000000b2a59b7221 */ /* 0x010fe20000010000 */
[-C--:B------:R-:W-:Y:S01]  /*11dd0*/  FMUL.FTZ R59, R59, R170.reuse ;  /* 0x000000aa3b3b7220 */ /* 0x080fe20000410000 */
[-C--:B------:R-:W-:Y:S01]  /*11de0*/  FMUL.FTZ R62, R62, R170.reuse ;  /* 0x000000aa3e3e7220 */ /* 0x080fe20000410000 */
[----:B------:R-:W2:Y:S01]  /*11df0*/  MUFU.EX2 R208, R208 ;  /* 0x000000d000d07308 */ /* 0x000ea20000000800 */
        /* <DEDUP_REMOVED lines=16> */
[C---:B--2---:R-:W-:Y:S01]  /*11f00*/  F2FP.F16.F32.PACK_AB R167, R208.reuse, R167 ;  /* 0x000000a7d0a7723e */ /* 0x044fe200000000ff */
[----:B------:R-:W-:Y:S01]  /*11f10*/  FADD.FTZ R8, R208, R169 ;  /* 0x000000a9d0087221 */ /* 0x000fe20000010000 */
        /* <DEDUP_REMOVED lines=8> */
[----:B------:R0:W-:Y:S01]  /*11fa0*/  STSM.16.M88.4 [R195+0x26800], R152 ;  /* 0x02680098c3007844 */ /* 0x0001e20000000200 */
[-C--:B------:R-:W-:Y:S01]  /*11fb0*/  FMUL.FTZ R102, R102, R170.reuse ;  /* 0x000000aa66667220 */ /* 0x080fe20000410000 */
[-C--:B------:R-:W-:Y:S01]  /*11fc0*/  FMUL.FTZ R103, R103, R170.reuse ;  /* 0x000000aa67677220 */ /* 0x080fe20000410000 */
[-C--:B------:R-:W-:Y:S01]  /*11fd0*/  FMUL.FTZ R106, R106, R170.reuse ;  /* 0x000000aa6a6a7220 */ /* 0x080fe20000410000 */
[----:B------:R0:W-:Y:S01]  /*11fe0*/  STSM.16.M88.4 [R198], R156 ;  /* 0x0000009cc6007844 */ /* 0x0001e20000000200 */
        /* <DEDUP_REMOVED lines=25> */
[----:B0-----:R-:W-:Y:S06]  /*12180*/  @!P0 BRA `(.L_x_4810) ;  /* 0x0000000000048947 */ /* 0x001fec0003800000 */
[----:B------:R-:W-:Y:S01]  /*12190*/  BPT.TRAP 0x1 ;  /* 0x000000040000795c */ /* 0x000fe20000300000 */
.L_x_4810:
[----:B------:R0:W1:Y:S01]  /*121a0*/  SYNCS.PHASECHK.TRANS64.TRYWAIT P2, [R206+URZ+0x28c50], R207 ;  /* 0x028c50cfce0075a7 */ /* 0x000062000804017f */
[----:B------:R-:W-:Y:S05]  /*121b0*/  @!P0 BRA `(.L_x_4811) ;  /* 0x0000000000048947 */ /* 0x000fea0003800000 */
[----:B------:R-:W-:Y:S01]  /*121c0*/  BPT.TRAP 0x1 ;  /* 0x000000040000795c */ /* 0x000fe20000300000 */
.L_x_4811:
[----:B------:R-:W-:Y:S04]  /*121d0*/  BSSY B1, `(.L_x_4812) ;  /* 0x0000004000017945 */ /* 0x000fe80003800000 */
[----:B-1----:R-:W-:Y:S05]  /*121e0*/  @P2 BRA `(.L_x_4813) ;  /* 0x0000000000082947 */ /* 0x002fea0003800000 */
[----:B------:R-:W1:Y:S02]  /*121f0*/  SYNCS.PHASECHK.TRANS64.TRYWAIT P2, [R206+URZ+0x28c50], R207 ;  /* 0x028c50cfce0075a7 */ /* 0x000e64000804017f */
[----:B-1----:R-:W-:Y:S05]  /*12200*/  @!P2 BRA `(.L_x_4814) ;  /* 0x000000ac0000a947 */ /* 0x002fea0003800000 */
.L_x_4813:
[----:B------:R-:W-:Y:S05]  /*12210*/  BSYNC B1 ;  /* 0x0000000000017941 */ /* 0x000fea0003800000 */
.L_x_4812:
[----:B------:R-:W-:Y:S01]  /*12220*/  IMAD R168, R18, 0x1000, R190 ;  /* 0x0000100012a87824 */ /* 0x000fe200078e02be */
[----:B------:R-:W-:Y:S01]  /*12230*/  WARPGROUP.ARRIVE ;  /* 0x00000000000079c5 */ /* 0x000fe20000000000 */
[----:B------:R-:W-:Y:S01]  /*12240*/  IMAD.MOV.U32 R169, RZ, RZ, 0x40000040 ;  /* 0x40000040ffa97424 */ /* 0x000fe200078e00ff */
[C---:B------:R-:W-:Y:S01]  /*12250*/  ISETP.GT.AND P2, PT, R14.reuse, R191, PT ;  /* 0x000000bf0e00720c */ /* 0x040fe20003f44270 */
[----:B------:R-:W-:Y:S01]  /*12260*/  VIADD R14, R14, 0xffffffff ;  /* 0xffffffff0e0e7836 */ /* 0x000fe20000000000 */
[----:B------:R-:W-:Y:S01]  /*12270*/  R2UR UR6, R168 ;  /* 0x00000000a80672ca */ /* 0x000fe200000e0000 */
[----:B------:R-:W-:Y:S01]  /*12280*/  IMAD.MOV.U32 R210, RZ, RZ, R20 ;  /* 0x000000ffffd27224 */ /* 0x000fe200078e0014 */
[----:B------:R-:W-:Y:S01]  /*12290*/  R2UR UR7, R169 ;  /* 0x00000000a90772ca */ /* 0x000fe200000e0000 */
[----:B------:R-:W-:Y:S01]  /*122a0*/  IMAD.MOV.U32 R169, RZ, RZ, 0x40000040 ;  /* 0x40000040ffa97424 */ /* 0x000fe200078e00ff */
[----:B01----:R-:W-:Y:S01]  /*122b0*/  @!P1 IADD3 R206, R206, 0x28c60, RZ ;  /* 0x00028c60cece9810 */ /* 0x003fe20007ffe0ff */
[----:B------:R-:W-:-:S02]  /*122c0*/  IMAD.MOV.U32 R208, RZ, RZ, R9 ;  /* 0x000000ffffd07224 */ /* 0x000fc400078e0009 */
[----:B------:R-:W-:Y:S01]  /*122d0*/  IMAD.MOV.U32 R209, RZ, RZ, R18 ;  /* 0x000000ffffd17224 */ /* 0x000fe200078e0012 */
[----:B------:R-:W-:-:S07]  /*122e0*/  @!P1 PRMT R206, RZ, 0x654, R206 ;  /* 0x00000654ffce9816 */ /* 0x000fce00000000ce */
[----:B------:R-:W-:Y:S03]  /*122f0*/  HGMMA.64x256x16.F32 R24, R152, gdesc[UR4].tnspB, R24, gsb0 ;  /* 0x43e0000498187df0 */ /* 0x000fe60008000818 */
[----:B------:R-:W-:Y:S02]  /*12300*/  WARPGROUP.DEPBAR.LE gsb0, 0x0 ;  /* 0x00008000000079c5 */ /* 0x000fe40000010000 */
[----:B------:R-:W-:Y:S01]  /*12310*/  IMAD.MOV.U32 R153, RZ, RZ, 0x40000040 ;  /* 0x40000040ff997424 */ /* 0x000fe200078e00ff */
[----:B------:R-:W-:Y:S01]  /*12320*/  IADD3 R152, R168, 0x80, RZ ;  /* 0x00000080a8987810 */ /* 0x000fe20007ffe0ff */
        /* <DEDUP_REMOVED lines=30> */
.L_x_4796:
[----:B------:R-:W-:Y:S05]  /*12510*/  BSYNC B0 ;  /* 0x0000000000007941 */ /* 0x000fea0003800000 */
.L_x_4795:
[----:B------:R-:W3:Y:S01]  /*12520*/  SHFL.BFLY PT, R0, R3, 0x2, 0x1f ;  /* 0x0c401f0003007f89 */ /* 0x000ee200000e0000 */
[----:B------:R-:W-:Y:S02]  /*12530*/  IMAD.MOV R13, RZ, RZ, -R194 ;  /* 0x000000ffff0d7224 */ /* 0x000fe400078e0ac2 */
[----:B------:R-:W-:Y:S01]  /*12540*/  VIADD R216, R216, 0x1 ;  /* 0x00000001d8d87836 */ /* 0x000fe20000000000 */
[----:B------:R-:W4:Y:S01]  /*12550*/  SHFL.BFLY PT, R7, R8, 0x2, 0x1f ;  /* 0x0c401f0008077f89 */ /* 0x000f2200000e0000 */
[----:B------:R-:W-:Y:S08]  /*12560*/  BAR.ARV 0x8, 0xa0 ;  /* 0x0202800000007b1d */ /* 0x000ff00000002000 */
[----:B------:R-:W-:Y:S01]  /*12570*/  BAR.SYNC.DEFER_BLOCKING 0xf, 0x100 ;  /* 0x03c4000000007b1d */ /* 0x000fe20000010000 */
[----:B------:R-:W-:Y:S01]  /*12580*/  ISETP.NE.AND P0, PT, R22, R13, PT ;  /* 0x0000000d1600720c */ /* 0x000fe20003f05270 */
[----:B---3--:R-:W-:Y:S01]  /*12590*/  FADD.FTZ R4, R0, R3 ;  /* 0x0000000300047221 */ /* 0x008fe20000010000 */
[----:B----4-:R-:W-:-:S04]  /*125a0*/  FADD.FTZ R7, R7, R8 ;  /* 0x0000000807077221 */ /* 0x010fc80000010000 */
[----:B------:R-:W3:Y:S07]  /*125b0*/  SHFL.BFLY PT, R5, R4, 0x1, 0x1f ;  /* 0x0c201f0004057f89 */ /* 0x000eee00000e0000 */
[C---:B------:R-:W-:Y:S02]  /*125c0*/  @!P0 IMAD R3, R18.reuse, 0x40, R192 ;  /* 0x0000004012038824 */ /* 0x040fe400078e02c0 */
[----:B------:R-:W-:Y:S01]  /*125d0*/  VIADD R8, R18, 0x1 ;  /* 0x0000000112087836 */ /* 0x000fe20000000000 */
[----:B------:R-:W4:Y:S01]  /*125e0*/  SHFL.BFLY PT, R0, R7, 0x1, 0x1f ;  /* 0x0c201f0007007f89 */ /* 0x000f2200000e0000 */
[----:B------:R-:W-:-:S03]  /*125f0*/  @!P0 IMAD R3, R3, 0x4, R2 ;  /* 0x0000000403038824 */ /* 0x000fc600078e0202 */
[----:B------:R-:W-:-:S04]  /*12600*/  ISETP.NE.AND P1, PT, R8, 0x2, PT ;  /* 0x000000020800780c */ /* 0x000fc80003f25270 */
[----:B------:R-:W-:-:S04]  /*12610*/  SEL R6, RZ, 0x1, P1 ;  /* 0x00000001ff067807 */ /* 0x000fc80000800000 */
[----:B------:R-:W-:Y:S01]  /*12620*/  LOP3.LUT R19, R19, R6, RZ, 0x3c, !PT ;  /* 0x0000000613137212 */ /* 0x000fe200078e3cff */
[----:B---3--:R-:W-:Y:S01]  /*12630*/  FADD.FTZ R5, R4, R5 ;  /* 0x0000000504057221 */ /* 0x008fe20000010000 */
[----:B------:R-:W-:Y:S02]  /*12640*/  IMAD.MOV.U32 R4, RZ, RZ, RZ ;  /* 0x000000ffff047224 */ /* 0x000fe400078e00ff */
[----:B----4-:R-:W-:Y:S02]  /*12650*/  FADD.FTZ R11, R7, R0 ;  /* 0x00000000070b7221 */ /* 0x010fe40000010000 */
[----:B------:R-:W-:Y:S02]  /*12660*/  FSETP.NE.FTZ.AND P2, PT, R5, RZ, PT ;  /* 0x000000ff0500720b */ /* 0x000fe40003f55000 */
[----:B------:R-:W-:Y:S02]  /*12670*/  MOV R0, RZ ;  /* 0x000000ff00007202 */ /* 0x000fe40000000f00 */
[----:B------:R-:W-:-:S09]  /*12680*/  FSETP.NE.FTZ.AND P3, PT, R11, RZ, PT ;  /* 0x000000ff0b00720b */ /* 0x000fd20003f75000 */
[----:B------:R-:W3:Y:S01]  /*12690*/  @P2 MUFU.RCP R0, R5 ;  /* 0x0000000500002308 */ /* 0x000ee20000001000 */
[----:B------:R-:W-:-:S03]  /*126a0*/  @P2 FMUL.FTZ R18, R15, 0.69314718246459960938 ;  /* 0x3f3172180f122820 */ /* 0x000fc60000410000 */
[----:B------:R-:W-:-:S04]  /*126b0*/  @P3 FMUL.FTZ R21, R15, 0.69314718246459960938 ;  /* 0x3f3172180f153820 */ /* 0x000fc80000410000 */
[----:B------:R-:W4:Y:S08]  /*126c0*/  @P3 MUFU.RCP R4, R11 ;  /* 0x0000000b00043308 */ /* 0x000f300000001000 */
[----:B------:R-:W5:Y:S01]  /*126d0*/  @P2 MUFU.LG2 R2, R5 ;  /* 0x0000000500022308 */ /* 0x000f620000000c00 */
[-C--:B---3--:R-:W-:Y:S01]  /*126e0*/  FMUL.FTZ R172, R32, R0.reuse ;  /* 0x0000000020ac7220 */ /* 0x088fe20000410000 */
[----:B------:R-:W-:Y:S01]  /*126f0*/  @!P0 STS [R3+0x28800], R0 ;  /* 0x0288000003008388 */ /* 0x000fe20000000800 */
[-C--:B------:R-:W-:Y:S01]  /*12700*/  FMUL.FTZ R170, R33, R0.reuse ;  /* 0x0000000021aa7220 */ /* 0x080fe20000410000 */
[-C--:B------:R-:W-:Y:S01]  /*12710*/  FMUL.FTZ R175, R24, R0.reuse ;  /* 0x0000000018af7220 */ /* 0x080fe20000410000 */
[-C--:B------:R-:W-:Y:S01]  /*12720*/  FMUL.FTZ R174, R28, R0.reuse ;  /* 0x000000001cae7220 */ /* 0x080fe20000410000 */
[-C--:B------:R-:W-:Y:S01]  /*12730*/  FMUL.FTZ R173, R25, R0.reuse ;  /* 0x0000000019ad7220 */ /* 0x080fe20000410000 */
[-C--:B------:R-:W-:Y:S01]  /*12740*/  FMUL.FTZ R6, R29, R0.reuse ;  /* 0x000000001d067220 */ /* 0x080fe20000410000 */
[----:B------:R-:W3:Y:S01]  /*12750*/  @P3 MUFU.LG2 R32, R11 ;  /* 0x0000000b00203308 */ /* 0x000ee20000000c00 */
[----:B----4-:R4:W-:Y:S01]  /*12760*/  @!P0 STS [R3+0x28820], R4 ;  /* 0x0288200403008388 */ /* 0x0109e20000000800 */
[-C--:B------:R-:W-:Y:S01]  /*12770*/  FMUL.FTZ R171, R36, R0.reuse ;  /* 0x0000000024ab7220 */ /* 0x080fe20000410000 */
[-C--:B------:R-:W-:Y:S01]  /*12780*/  FMUL.FTZ R167, R37, R0.reuse ;  /* 0x0000000025a77220 */ /* 0x080fe20000410000 */
[-C--:B------:R-:W-:Y:S01]  /*12790*/  FMUL.FTZ R169, R40, R0.reuse ;  /* 0x0000000028a97220 */ /* 0x080fe20000410000 */
[-C--:B------:R-:W-:Y:S01]  /*127a0*/  FMUL.FTZ R165, R41, R0.reuse ;  /* 0x0000000029a57220 */ /* 0x080fe20000410000 */
[-C--:B------:R-:W-:Y:S01]  /*127b0*/  FMUL.FTZ R166, R44, R0.reuse ;  /* 0x000000002ca67220 */ /* 0x080fe20000410000 */
[-C--:B------:R-:W-:Y:S01]  /*127c0*/  FMUL.FTZ R10, R45, R0.reuse ;  /* 0x000000002d0a7220 */ /* 0x080fe20000410000 */
[-C--:B------:R-:W-:Y:S01]  /*127d0*/  FMUL.FTZ R164, R48, R0.reuse ;  /* 0x0000000030a47220 */ /* 0x080fe20000410000 */
[----:B-----5:R-:W-:Y:S01]  /*127e0*/  @P2 FMUL.FTZ R33, R2, 0.69314718246459960938 ;  /* 0x3f31721802212820 */ /* 0x020fe20000410000 */
        /* <DEDUP_REMOVED lines=52> */
[----:B----4-:R-:W-:Y:S01]  /*12b30*/  IMAD.MOV.U32 R3, RZ, RZ, -0x800000 ;  /* 0xff800000ff037424 */ /* 0x010fe200078e00ff */
[----:B------:R-:W-:Y:S01]  /*12b40*/  MOV R0, 0xff800000 ;  /* 0xff80000000007802 */ /* 0x000fe20000000f00 */
[-C--:B------:R-:W-:Y:S01]  /*12b50*/  FMUL.FTZ R11, R46, R4.reuse ;  /* 0x000000042e0b7220 */ /* 0x080fe20000410000 */
[-C--:B------:R-:W-:Y:S01]  /*12b60*/  FMUL.FTZ R13, R50, R4.reuse ;  /* 0x00000004320d7220 */ /* 0x080fe20000410000 */
[-C--:B------:R-:W-:Y:S01]  /*12b70*/  FMUL.FTZ R15, R54, R4.reuse ;  /* 0x00000004360f7220 */ /* 0x080fe20000410000 */
[-C--:B------:R-:W-:Y:S01]  /*12b80*/  FMUL.FTZ R25, R58, R4.reuse ;  /* 0x000000043a197220 */ /* 0x080fe20000410000 */
[-C--:B------:R-:W-:Y:S01]  /*12b90*/  FMUL.FTZ R29, R66, R4.reuse ;  /* 0x00000004421d7220 */ /* 0x080fe20000410000 */
[----:B------:R-:W-:Y:S01]  /*12ba0*/  @P2 FFMA.FTZ R3, R18, R9, R33 ;  /* 0x0000000912032223 */ /* 0x000fe20000010021 */
        /* <DEDUP_REMOVED lines=63> */
.L_x_4670:
[----:B------:R-:W-:Y:S05]  /*12fa0*/  BSYNC B7 ;  /* 0x0000000000077941 */ /* 0x000fea0003800000 */
.L_x_4660:
[----:B------:R-:W3:Y:S08]  /*12fb0*/  S2UR UR5, SR_CgaCtaId ;  /* 0x00000000000579c3 */ /* 0x000ef00000008800 */
[----:B------:R-:W-:Y:S06]  /*12fc0*/  BAR.SYNC.DEFER_BLOCKING 0x5, 0x120 ;  /* 0x0144800000007b1d */ /* 0x000fec0000010000 */
[----:B------:R-:W-:Y:S01]  /*12fd0*/  UMOV UR4, 0x400 ;  /* 0x0000040000047882 */ /* 0x000fe20000000000 */
[----:B------:R-:W-:Y:S01]  /*12fe0*/  BSSY B0, `(.L_x_4816) ;  /* 0x000026d000007945 */ /* 0x000fe20003800000 */
[----:B---3--:R-:W-:-:S06]  /*12ff0*/  ULEA UR4, UR5, UR4, 0x18 ;  /* 0x0000000405047291 */ /* 0x008fcc000f8ec03f */
[----:B------:R-:W-:-:S05]  /*13000*/  IMAD.U32 R2, RZ, RZ, UR4 ;  /* 0x00000004ff027e24 */ /* 0x000fca000f8e00ff */
[----:B------:R3:W4:Y:S01]  /*13010*/  LDS.128 R188, [R2+0x28cd0] ;  /* 0x028cd00002bc7984 */ /* 0x0007220000000c00 */
[----:B------:R-:W-:Y:S06]  /*13020*/  BAR.ARV 0x4, 0x120 ;  /* 0x0104800000007b1d */ /* 0x000fec0000002000 */
[----:B------:R-:W-:Y:S05]  /*13030*/  @P0 BRA `(.L_x_4817) ;  /* 0x0000001c000c0947 */ /* 0x000fea0003800000 */
[----:B------:R-:W0:Y:S01]  /*13040*/  S2R R9, SR_SWINHI ;  /* 0x0000000000097919 */ /* 0x000e220000002f00 */
        /* <DEDUP_REMOVED lines=18> */
[----:B0-----:R-:W-:-:S02]  /*13170*/  MOV R21, R9 ;  /* 0x0000000900157202 */ /* 0x001fc40000000f00 */
        /* <DEDUP_REMOVED lines=9> */
[C---:B-----5:R-:W-:Y:S01]  /*13210*/  LOP3.LUT R33, R118.reuse, 0x380, RZ, 0xc0, !PT ;  /* 0x0000038076217812 */ /* 0x060fe200078ec0ff */
[--C-:B------:R-:W-:Y:S01]  /*13220*/  IMAD.X R37, RZ, RZ, R119.reuse, P0 ;  /* 0x000000ffff257224 */ /* 0x100fe200000e0677 */
        /* <DEDUP_REMOVED lines=12> */
[----:B------:R-:W-:-:S02]  /*132f0*/  IADD3 R4, P0, R118, 0x4020, RZ ;  /* 0x0000402076047810 */ /* 0x000fc40007f1e0ff */
[----:B------:R-:W-:Y:S02]  /*13300*/  SHF.R.U64 R33, R33, 0x3, RZ ;  /* 0x0000000321217819 */ /* 0x000fe400000012ff */
[----:B------:R-:W-:Y:S01]  /*13310*/  IADD3.X R45, RZ, R119, RZ, P3, !PT ;  /* 0x00000077ff2d7210 */ /* 0x000fe20001ffe4ff */
[----:B------:R-:W-:Y:S01]  /*13320*/  IMAD.X R65, RZ, RZ, R119, P0 ;  /* 0x000000ffff417224 */ /* 0x000fe200000e0677 */
[----:B------:R-:W-:Y:S02]  /*13330*/  LOP3.LUT R8, R8, R177, RZ, 0x3c, !PT ;  /* 0x000000b108087212 */ /* 0x000fe400078e3cff */
[C---:B------:R-:W-:Y:S02]  /*13340*/  IADD3 R98, P4, R118.reuse, 0x4040, RZ ;  /* 0x0000404076627810 */ /* 0x040fe40007f9e0ff */
[C---:B------:R-:W-:Y:S02]  /*13350*/  IADD3 R102, P3, R118.reuse, 0x4060, RZ ;  /* 0x0000406076667810 */ /* 0x040fe40007f7e0ff */
[----:B------:R-:W-:-:S02]  /*13360*/  IADD3 R106, P6, R118, 0x6000, RZ ;  /* 0x00006000766a7810 */ /* 0x000fc40007fde0ff */
        /* <DEDUP_REMOVED lines=8> */
[----:B------:R-:W-:Y:S01]  /*133f0*/  LOP3.LUT R118, R33, R118, RZ, 0x3c, !PT ;  /* 0x0000007621767212 */ /* 0x000fe200078e3cff */
[----:B------:R-:W-:Y:S01]  /*13400*/  IMAD.X R33, RZ, RZ, R119, P1 ;  /* 0x000000ffff217224 */ /* 0x000fe200008e0677 */
[----:B------:R-:W-:-:S02]  /*13410*/  SHF.R.U64 R177, R177, 0x3, RZ ;  /* 0x00000003b1b17819 */ /* 0x000fc400000012ff */
[-C--:B------:R-:W-:Y:S02]  /*13420*/  IADD3.X R99, RZ, R119.reuse, RZ, P4, !PT ;  /* 0x00000077ff637210 */ /* 0x080fe400027fe4ff */
[----:B------:R-:W-:Y:S02]  /*13430*/  MOV R168, R118 ;  /* 0x0000007600a87202 */ /* 0x000fe40000000f00 */
[----:B------:R-:W-:Y:S02]  /*13440*/  LOP3.LUT R119, R32, 0x380, RZ, 0xc0, !PT ;  /* 0x0000038020777812 */ /* 0x000fe400078ec0ff */
[----:B------:R-:W-:Y:S02]  /*13450*/  LOP3.LUT R64, R177, R4, RZ, 0x3c, !PT ;  /* 0x00000004b1407212 */ /* 0x000fe400078e3cff */
[----:B------:R-:W-:Y:S01]  /*13460*/  F2FP.F16.F32.PACK_AB R4, R173, R175 ;  /* 0x000000afad04723e */ /* 0x000fe200000000ff */
[----:B------:R-:W-:Y:S01]  /*13470*/  BAR.SYNC.DEFER_BLOCKING 0x1, 0x100 ;  /* 0x0044000000007b1d */ /* 0x000fe20000010000 */
[----:B------:R-:W-:-:S02]  /*13480*/  SHF.R.U64 R119, R119, 0x3, RZ ;  /* 0x0000000377777819 */ /* 0x000fc400000012ff */
[----:B------:R-:W-:Y:S02]  /*13490*/  LOP3.LUT R36, R179, 0x380, RZ, 0xc0, !PT ;  /* 0x00000380b3247812 */ /* 0x000fe400078ec0ff */
[----:B------:R-:W-:Y:S02]  /*134a0*/  LOP3.LUT R114, R119, R32, RZ, 0x3c, !PT ;  /* 0x0000002077727212 */ /* 0x000fe400078e3cff */
[----:B------:R-:W-:Y:S02]  /*134b0*/  MOV R119, R8 ;  /* 0x0000000800777202 */ /* 0x000fe40000000f00 */
[----:B------:R-:W-:Y:S02]  /*134c0*/  LOP3.LUT R44, R183, 0x380, RZ, 0xc0, !PT ;  /* 0x00000380b72c7812 */ /* 0x000fe400078ec0ff */
[----:B------:R-:W-:Y:S02]  /*134d0*/  LOP3.LUT R40, R181, 0x380, RZ, 0xc0, !PT ;  /* 0x00000380b5287812 */ /* 0x000fe400078ec0ff */
[----:B------:R-:W-:-:S02]  /*134e0*/  SHF.R.U64 R36, R36, 0x3, RZ ;  /* 0x0000000324247819 */ /* 0x000fc400000012ff */
[----:B------:R-:W-:Y:S02]  /*134f0*/  SHF.R.U64 R44, R44, 0x3, RZ ;  /* 0x000000032c2c7819 */ /* 0x000fe400000012ff */
[----:B------:R-:W-:Y:S02]  /*13500*/  ISETP.NE.U32.AND P0, PT, RZ, UR4, PT ;  /* 0x00000004ff007c0c */ /* 0x000fe4000bf05070 */
[----:B------:R-:W-:Y:S02]  /*13510*/  LOP3.LUT R48, R201, 0x380, RZ, 0xc0, !PT ;  /* 0x00000380c9307812 */ /* 0x000fe400078ec0ff */
[----:B------:R-:W-:Y:S02]  /*13520*/  SHF.R.U64 R40, R40, 0x3, RZ ;  /* 0x0000000328287819 */ /* 0x000fe400000012ff */
[----:B------:R-:W-:Y:S01]  /*13530*/  LOP3.LUT R52, R205, 0x380, RZ, 0xc0, !PT ;  /* 0x00000380cd347812 */ /* 0x000fe200078ec0ff */
[----:B------:R0:W-:Y:S01]  /*13540*/  STSM.16.M88.4 [R168], R4 ;  /* 0x00000004a8007844 */ /* 0x0001e20000000200 */
[----:B------:R-:W-:-:S02]  /*13550*/  LOP3.LUT R36, R36, R179, RZ, 0x3c, !PT ;  /* 0x000000b324247212 */ /* 0x000fc400078e3cff */
[----:B------:R-:W-:Y:S02]  /*13560*/  LOP3.LUT R56, R207, 0x380, RZ, 0xc0, !PT ;  /* 0x00000380cf387812 */ /* 0x000fe400078ec0ff */
[----:B------:R-:W-:Y:S02]  /*13570*/  LOP3.LUT R27, R26, 0x380, RZ, 0xc0, !PT ;  /* 0x000003801a1b7812 */ /* 0x000fe400078ec0ff */
[----:B------:R-:W-:Y:S02]  /*13580*/  LOP3.LUT R44, R44, R183, RZ, 0x3c, !PT ;  /* 0x000000b72c2c7212 */ /* 0x000fe400078e3cff */
[----:B------:R-:W-:Y:S02]  /*13590*/  LOP3.LUT R60, R209, 0x380, RZ, 0xc0, !PT ;  /* 0x00000380d13c7812 */ /* 0x000fe400078ec0ff */
[----:B------:R-:W-:Y:S02]  /*135a0*/  LOP3.LUT R179, R98, 0x380, RZ, 0xc0, !PT ;  /* 0x0000038062b37812 */ /* 0x000fe400078ec0ff */
[----:B------:R-:W-:-:S02]  /*135b0*/  LOP3.LUT R173, R30, 0x380, RZ, 0xc0, !PT ;  /* 0x000003801ead7812 */ /* 0x000fc400078ec0ff */
[----:B------:R-:W-:Y:S01]  /*135c0*/  ISETP.NE.AND.EX P0, PT, RZ, UR5, PT, P0 ;  /* 0x00000005ff007c0c */ /* 0x000fe2000bf05300 */
[----:B------:R-:W-:Y:S01]  /*135d0*/  ULDC.64 UR4, c[0x0][0xbe0] ;  /* 0x0002f80000047ab9 */ /* 0x000fe20000000a00 */
[----:B0-----:R-:W-:Y:S02]  /*135e0*/  F2FP.F16.F32.PACK_AB R4, R170, R172 ;  /* 0x000000acaa04723e */ /* 0x001fe400000000ff */
[----:B------:R-:W-:Y:S02]  /*135f0*/  F2FP.F16.F32.PACK_AB R5, R35, R34 ;  /* 0x000000222305723e */ /* 0x000fe400000000ff */
[----:B------:R-:W-:Y:S02]  /*13600*/  F2FP.F16.F32.PACK_AB R6, R167, R171 ;  /* 0x000000aba706723e */ /* 0x000fe400000000ff */
[----:B------:R-:W-:Y:S02]  /*13610*/  F2FP.F16.F32.PACK_AB R7, R39, R38 ;  /* 0x000000262707723e */ /* 0x000fe400000000ff */
[----:B------:R-:W-:-:S02]  /*13620*/  SHF.R.U64 R48, R48, 0x3, RZ ;  /* 0x0000000330307819 */ /* 0x000fc400000012ff */
[----:B------:R-:W-:Y:S01]  /*13630*/  LOP3.LUT R183, R106, 0x380, RZ, 0xc0, !PT ;  /* 0x000003806ab77812 */ /* 0x000fe200078ec0ff */
[----:B------:R0:W-:Y:S01]  /*13640*/  STSM.16.M88.4 [R119], R4 ;  /* 0x0000000477007844 */ /* 0x0001e20000000200 */
[----:B------:R-:W-:Y:S02]  /*13650*/  LOP3.LUT R40, R40, R181, RZ, 0x3c, !PT ;  /* 0x000000b528287212 */ /* 0x000fe400078e3cff */
[----:B------:R-:W-:Y:S02]  /*13660*/  SHF.R.U64 R52, R52, 0x3, RZ ;  /* 0x0000000334347819 */ /* 0x000fe400000012ff */
[----:B------:R-:W-:Y:S02]  /*13670*/  SHF.R.U64 R56, R56, 0x3, RZ ;  /* 0x0000000338387819 */ /* 0x000fe400000012ff */
[----:B------:R-:W-:Y:S02]  /*13680*/  LOP3.LUT R181, R102, 0x380, RZ, 0xc0, !PT ;  /* 0x0000038066b57812 */ /* 0x000fe400078ec0ff */
[----:B------:R-:W-:-:S02]  /*13690*/  SHF.R.U64 R27, R27, 0x3, RZ ;  /* 0x000000031b1b7819 */ /* 0x000fc400000012ff */
[----:B------:R-:W-:Y:S02]  /*136a0*/  ISETP.NE.U32.AND P6, PT, RZ, UR4, PT ;  /* 0x00000004ff007c0c */ /* 0x000fe4000bfc5070 */
[----:B------:R-:W-:Y:S02]  /*136b0*/  SHF.R.U64 R60, R60, 0x3, RZ ;  /* 0x000000033c3c7819 */ /* 0x000fe400000012ff */
[----:B------:R-:W-:Y:S01]  /*136c0*/  SHF.R.U64 R179, R179, 0x3, RZ ;  /* 0x00000003b3b37819 */ /* 0x000fe200000012ff */
[----:B0-----:R-:W0:Y:S01]  /*136d0*/  LDC.64 R4, c[0x0][0xbd8] ;  /* 0x0002f600ff047b82 */ /* 0x001e220000000a00 */
[----:B------:R-:W-:Y:S02]  /*136e0*/  SHF.R.U64 R173, R173, 0x3, RZ ;  /* 0x00000003adad7819 */ /* 0x000fe400000012ff */
[----:B------:R-:W-:Y:S02]  /*136f0*/  LOP3.LUT R48, R48, R201, RZ, 0x3c, !PT ;  /* 0x000000c930307212 */ /* 0x000fe400078e3cff */
[----:B------:R-:W-:-:S02]  /*13700*/  SHF.R.U64 R183, R183, 0x3, RZ ;  /* 0x00000003b7b77819 */ /* 0x000fc400000012ff */
[----:B------:R-:W-:Y:S02]  /*13710*/  LOP3.LUT R52, R52, R205, RZ, 0x3c, !PT ;  /* 0x000000cd34347212 */ /* 0x000fe400078e3cff */
[----:B------:R-:W-:Y:S02]  /*13720*/  MOV R118, R36 ;  /* 0x0000002400767202 */ /* 0x000fe40000000f00 */
[----:B------:R-:W-:Y:S02]  /*13730*/  F2FP.F16.F32.PACK_AB R8, R165, R169 ;  /* 0x000000a9a508723e */ /* 0x000fe400000000ff */
[----:B------:R-:W-:Y:S02]  /*13740*/  F2FP.F16.F32.PACK_AB R9, R43, R42 ;  /* 0x0000002a2b09723e */ /* 0x000fe400000000ff */
[----:B------:R-:W-:Y:S02]  /*13750*/  LOP3.LUT R56, R56, R207, RZ, 0x3c, !PT ;  /* 0x000000cf38387212 */ /* 0x000fe400078e3cff */
[----:B------:R-:W-:Y:S01]  /*13760*/  SHF.R.U64 R181, R181, 0x3, RZ ;  /* 0x00000003b5b57819 */ /* 0x000fe200000012ff */
[----:B------:R1:W-:Y:S01]  /*13770*/  STSM.16.M88.4 [R118], R8 ;  /* 0x0000000876007844 */ /* 0x0003e20000000200 */
[----:B------:R-:W-:-:S02]  /*13780*/  LOP3.LUT R110, R27, R26, RZ, 0x3c, !PT ;  /* 0x0000001a1b6e7212 */ /* 0x000fc400078e3cff */
[----:B------:R-:W-:Y:S02]  /*13790*/  MOV R41, R40 ;  /* 0x0000002800297202 */ /* 0x000fe40000000f00 */
[----:B------:R-:W-:Y:S01]  /*137a0*/  ISETP.NE.AND.EX P6, PT, RZ, UR5, PT, P6 ;  /* 0x00000005ff007c0c */ /* 0x000fe2000bfc5360 */
[----:B0-----:R-:W-:Y:S01]  /*137b0*/  IMAD.WIDE R6, R215, 0x4, R4 ;  /* 0x00000004d7067825 */ /* 0x001fe200078e0204 */
[----:B------:R-:W-:Y:S01]  /*137c0*/  LOP3.LUT R60, R60, R209, RZ, 0x3c, !PT ;  /* 0x000000d13c3c7212 */ /* 0x000fe200078e3cff */
[----:B------:R0:W-:Y:S01]  /*137d0*/  STSM.16.M88.4 [R41], R12 ;  /* 0x0000000c29007844 */ /* 0x0001e20000000200 */
[----:B------:R-:W-:Y:S02]  /*137e0*/  LOP3.LUT R98, R179, R98, RZ, 0x3c, !PT ;  /* 0x00000062b3627212 */ /* 0x000fe400078e3cff */
[----:B------:R-:W-:Y:S02]  /*137f0*/  LOP3.LUT R32, R173, R30, RZ, 0x3c, !PT ;  /* 0x0000001ead207212 */ /* 0x000fe400078e3cff */
[----:B------:R-:W-:-:S02]  /*13800*/  MOV R44, R44 ;  /* 0x0000002c002c7202 */ /* 0x000fc40000000f00 */
[----:B------:R-:W-:Y:S02]  /*13810*/  F2FP.F16.F32.PACK_AB R26, R159, R161 ;  /* 0x000000a19f1a723e */ /* 0x000fe400000000ff */
[----:B------:R-:W-:Y:S02]  /*13820*/  F2FP.F16.F32.PACK_AB R27, R63, R62 ;  /* 0x0000003e3f1b723e */ /* 0x000fe400000000ff */
[----:B------:R-:W-:Y:S02]  /*13830*/  LOP3.LUT R106, R183, R106, RZ, 0x3c, !PT ;  /* 0x0000006ab76a7212 */ /* 0x000fe400078e3cff */
[----:B------:R-:W-:Y:S01]  /*13840*/  MOV R48, R48 ;  /* 0x0000003000307202 */ /* 0x000fe20000000f00 */
[----:B------:R2:W-:Y:S01]  /*13850*/  STSM.16.M88.4 [R44], R24 ;  /* 0x000000182c007844 */ /* 0x0005e20000000200 */
[----:B------:R-:W-:Y:S02]  /*13860*/  F2FP.F16.F32.PACK_AB R30, R69, R156 ;  /* 0x0000009c451e723e */ /* 0x000fe400000000ff */
[----:B------:R-:W-:-:S02]  /*13870*/  MOV R52, R52 ;  /* 0x0000003400347202 */ /* 0x000fc40000000f00 */
[----:B------:R-:W-:Y:S01]  /*13880*/  F2FP.F16.F32.PACK_AB R88, R89, R88 ;  /* 0x000000585958723e */ /* 0x000fe200000000ff */
[----:B------:R3:W-:Y:S01]  /*13890*/  STSM.16.M88.4 [R48], R28 ;  /* 0x0000001c30007844 */ /* 0x0007e20000000200 */
[----:B------:R-:W-:Y:S02]  /*138a0*/  LOP3.LUT R102, R181, R102, RZ, 0x3c, !PT ;  /* 0x00000066b5667212 */ /* 0x000fe400078e3cff */
[----:B------:R-:W-:Y:S02]  /*138b0*/  MOV R56, R56 ;  /* 0x0000003800387202 */ /* 0x000fe40000000f00 */
[----:B------:R-:W-:Y:S02]  /*138c0*/  F2FP.F16.F32.PACK_AB R82, R85, R84 ;  /* 0x000000545552723e */ /* 0x000fe400000000ff */
[----:B------:R-:W-:Y:S02]  /*138d0*/  F2FP.F16.F32.PACK_AB R83, R87, R86 ;  /* 0x000000565753723e */ /* 0x000fe400000000ff */
[----:B------:R-:W-:Y:S01]  /*138e0*/  F2FP.F16.F32.PACK_AB R96, R97, R96 ;  /* 0x000000606160723e */ /* 0x000fe200000000ff */
[----:B------:R-:W-:Y:S01]  /*138f0*/  IMAD R5, R202, 0x40, R199 ;  /* 0x00000040ca057824 */ /* 0x000fe200078e02c7 */
[----:B------:R-:W-:Y:S01]  /*13900*/  F2FP.F16.F32.PACK_AB R89, R91, R90 ;  /* 0x0000005a5b59723e */ /* 0x000fe200000000ff */
[----:B------:R-:W-:Y:S01]  /*13910*/  STSM.16.M88.4 [R52], R72 ;  /* 0x0000004834007844 */ /* 0x000fe20000000200 */
[----:B------:R-:W-:-:S02]  /*13920*/  MOV R60, R60 ;  /* 0x0000003c003c7202 */ /* 0x000fc40000000f00 */
[----:B------:R-:W-:Y:S01]  /*13930*/  MOV R40, R98 ;  /* 0x0000006200287202 */ /* 0x000fe20000000f00 */
[----:B------:R-:W-:Y:S01]  /*13940*/  STSM.16.M88.4 [R56], R80 ;  /* 0x0000005038007844 */ /* 0x000fe20000000200 */
[----:B------:R-:W-:Y:S02]  /*13950*/  F2FP.F16.F32.PACK_AB R90, R93, R92 ;  /* 0x0000005c5d5a723e */ /* 0x000fe400000000ff */
[----:B------:R-:W-:Y:S02]  /*13960*/  F2FP.F16.F32.PACK_AB R91, R95, R94 ;  /* 0x0000005e5f5b723e */ /* 0x000fe400000000ff */
[----:B------:R-:W-:Y:S02]  /*13970*/  MOV R64, R64 ;  /* 0x0000004000407202 */ /* 0x000fe40000000f00 */
        /* <DEDUP_REMOVED lines=18> */
[----:B------:R-:W-:Y:S02]  /*13aa0*/  F2FP.F16.F32.PACK_AB R121, R123, R122 ;  /* 0x0000007a7b79723e */ /* 0x000fe400000000ff */
[----:B------:R-:W-:Y:S02]  /*13ab0*/  F2FP.F16.F32.PACK_AB R128, R129, R128 ;  /* 0x000000808180723e */ /* 0x000fe400000000ff */
[----:B------:R-:W-:Y:S02]  /*13ac0*/  F2FP.F16.F32.PACK_AB R136, R137, R136 ;  /* 0x000000888988723e */ /* 0x000fe400000000ff */
[----:B------:R-:W-:Y:S02]  /*13ad0*/  MOV R110, R110 ;  /* 0x0000006e006e7202 */ /* 0x000fe40000000f00 */
[----:B------:R-:W-:Y:S01]  /*13ae0*/  F2FP.F16.F32.PACK_AB R144, R145, R144 ;  /* 0x000000909190723e */ /* 0x000fe200000000ff */
[----:B------:R-:W-:Y:S01]  /*13af0*/  IMAD.WIDE R20, R5, 0x2, R20 ;  /* 0x0000000205147825 */ /* 0x000fe200078e0214 */
[----:B------:R-:W-:Y:S01]  /*13b00*/  F2FP.F16.F32.PACK_AB R122, R125, R124 ;  /* 0x0000007c7d7a723e */ /* 0x000fe200000000ff */
[----:B------:R-:W-:Y:S01]  /*13b10*/  STSM.16.M88.4 [R102], R112 ;  /* 0x0000007066007844 */ /* 0x000fe20000000200 */
[----:B------:R-:W-:Y:S01]  /*13b20*/  F2FP.F16.F32.PACK_AB R123, R127, R126 ;  /* 0x0000007e7f7b723e */ /* 0x000fe200000000ff */
[----:B------:R-:W4:Y:S01]  /*13b30*/  @P6 LDC.64 R4, c[0x0][0xbe0] ;  /* 0x0002f800ff046b82 */ /* 0x000f220000000a00 */
[----:B------:R-:W-:-:S02]  /*13b40*/  F2FP.F16.F32.PACK_AB R129, R131, R130 ;  /* 0x000000828381723e */ /* 0x000fc400000000ff */
[----:B------:R-:W-:Y:S01]  /*13b50*/  F2FP.F16.F32.PACK_AB R130, R133, R132 ;  /* 0x000000848582723e */ /* 0x000fe200000000ff */
[----:B------:R3:W-:Y:S01]  /*13b60*/  STSM.16.M88.4 [R37], R120 ;  /* 0x0000007825007844 */ /* 0x0007e20000000200 */
[----:B------:R-:W-:Y:S02]  /*13b70*/  F2FP.F16.F32.PACK_AB R131, R135, R134 ;  /* 0x000000868783723e */ /* 0x000fe400000000ff */
[----:B------:R-:W-:Y:S02]  /*13b80*/  F2FP.F16.F32.PACK_AB R137, R139, R138 ;  /* 0x0000008a8b89723e */ /* 0x000fe400000000ff */
[----:B------:R-:W-:Y:S01]  /*13b90*/  F2FP.F16.F32.PACK_AB R138, R141, R140 ;  /* 0x0000008c8d8a723e */ /* 0x000fe200000000ff */
[----:B------:R-:W-:Y:S01]  /*13ba0*/  STSM.16.M88.4 [R110], R128 ;  /* 0x000000806e007844 */ /* 0x000fe20000000200 */
[----:B------:R-:W-:Y:S02]  /*13bb0*/  F2FP.F16.F32.PACK_AB R139, R143, R142 ;  /* 0x0000008e8f8b723e */ /* 0x000fe400000000ff */
[----:B------:R-:W-:-:S02]  /*13bc0*/  F2FP.F16.F32.PACK_AB R145, R147, R146 ;  /* 0x000000929391723e */ /* 0x000fc400000000ff */
[----:B------:R-:W-:Y:S01]  /*13bd0*/  MOV R32, R32 ;  /* 0x0000002000207202 */ /* 0x000fe20000000f00 */
[----:B------:R-:W-:Y:S01]  /*13be0*/  STSM.16.M88.4 [R36], R136 ;  /* 0x0000008824007844 */ /* 0x000fe20000000200 */
[----:B------:R-:W-:Y:S02]  /*13bf0*/  F2FP.F16.F32.PACK_AB R146, R149, R148 ;  /* 0x000000949592723e */ /* 0x000fe400000000ff */
[----:B------:R-:W-:Y:S02]  /*13c00*/  F2FP.F16.F32.PACK_AB R147, R151, R150 ;  /* 0x000000969793723e */ /* 0x000fe400000000ff */
[----:B------:R-:W-:-:S03]  /*13c10*/  MOV R76, RZ ;  /* 0x000000ff004c7202 */ /* 0x000fc60000000f00 */
[----:B------:R3:W-:Y:S01]  /*13c20*/  STSM.16.M88.4 [R32], R144 ;  /* 0x0000009020007844 */ /* 0x0007e20000000200 */
[----:B------:R-:W-:Y:S01]  /*13c30*/  BAR.SYNC.DEFER_BLOCKING 0x1, 0x100 ;  /* 0x0044000000007b1d */ /* 0x000fe20000010000 */
[----:B----4-:R-:W-:-:S05]  /*13c40*/  @P6 IMAD.WIDE R4, R215, 0x4, R4 ;  /* 0x00000004d7046825 */ /* 0x010fca00078e0204 */
[----:B------:R-:W-:Y:S02]  /*13c50*/  ULDC UR4, c[0x0][0xa88] ;  /* 0x0002a20000047ab9 */ /* 0x000fe40000000800 */
[----:B------:R-:W-:Y:S01]  /*13c60*/  MOV R78, UR4 ;  /* 0x00000004004e7c02 */ /* 0x000fe20008000f00 */
[----:B------:R4:W5:Y:S01]  /*13c70*/  @P0 LDG.E R76, desc[UR42][R6.64] ;  /* 0x0000002a064c0981 */ /* 0x000962000c1e1900 */
[C---:B-1----:R-:W-:Y:S02]  /*13c80*/  IADD3 R9, P1, R20.reuse, 0x1000, RZ ;  /* 0x0000100014097810 */ /* 0x042fe40007f3e0ff */
[C---:B0-----:R-:W-:Y:S02]  /*13c90*/  IADD3 R13, P2, R20.reuse, 0x2000, RZ ;  /* 0x00002000140d7810 */ /* 0x041fe40007f5e0ff */
[----:B------:R4:W5:Y:S01]  /*13ca0*/  @P6 LDG.E R78, desc[UR42][R4.64] ;  /* 0x0000002a044e6981 */ /* 0x000962000c1e1900 */
[C---:B--2---:R-:W-:Y:S02]  /*13cb0*/  IADD3 R25, P3, R20.reuse, 0x3000, RZ ;  /* 0x0000300014197810 */ /* 0x044fe40007f7e0ff */
[----:B---3--:R-:W-:-:S02]  /*13cc0*/  IADD3 R29, P4, R20, 0x4000, RZ ;  /* 0x00004000141d7810 */ /* 0x008fc40007f9e0ff */
[----:B------:R-:W-:Y:S02]  /*13cd0*/  LOP3.LUT R8, R9, 0x380, RZ, 0xc0, !PT ;  /* 0x0000038009087812 */ /* 0x000fe400078ec0ff */
[----:B------:R-:W-:Y:S02]  /*13ce0*/  LOP3.LUT R12, R13, 0x380, RZ, 0xc0, !PT ;  /* 0x000003800d0c7812 */ /* 0x000fe400078ec0ff */
[----:B------:R-:W-:Y:S02]  /*13cf0*/  LOP3.LUT R24, R25, 0x380, RZ, 0xc0, !PT ;  /* 0x0000038019187812 */ /* 0x000fe400078ec0ff */
[----:B------:R-:W-:Y:S02]  /*13d00*/  LOP3.LUT R28, R29, 0x380, RZ, 0xc0, !PT ;  /* 0x000003801d1c7812 */ /* 0x000fe400078ec0ff */
        /* <DEDUP_REMOVED lines=12> */
[----:B------:R-:W-:-:S02]  /*13dd0*/  IADD3 R33, P5, R20, 0x5000, RZ ;  /* 0x0000500014217810 */ /* 0x000fc40007fbe0ff */
[C---:B------:R-:W-:Y:S02]  /*13de0*/  IADD3 R37, P1, R20.reuse, 0x6000, RZ ;  /* 0x0000600014257810 */ /* 0x040fe40007f3e0ff */
[C---:B------:R-:W-:Y:S02]  /*13df0*/  IADD3 R41, P2, R20.reuse, 0x7000, RZ ;  /* 0x0000700014297810 */ /* 0x040fe40007f5e0ff */
[C---:B------:R-:W-:Y:S02]  /*13e00*/  IADD3 R45, P3, R20.reuse, 0x8000, RZ ;  /* 0x00008000142d7810 */ /* 0x040fe40007f7e0ff */
[----:B------:R-:W-:Y:S02]  /*13e10*/  IADD3 R49, P4, R20, 0x9000, RZ ;  /* 0x0000900014317810 */ /* 0x000fe40007f9e0ff */
[----:B------:R-:W-:Y:S02]  /*13e20*/  P2R R10, PR, RZ, 0x20 ;  /* 0x00000020ff0a7803 */ /* 0x000fe40000000000 */
[----:B------:R-:W-:-:S02]  /*13e30*/  LOP3.LUT R32, R33, 0x380, RZ, 0xc0, !PT ;  /* 0x0000038021207812 */ /* 0x000fc400078ec0ff */
[----:B------:R-:W-:Y:S02]  /*13e40*/  LOP3.LUT R36, R37, 0x380, RZ, 0xc0, !PT ;  /* 0x0000038025247812 */ /* 0x000fe400078ec0ff */
[----:B------:R-:W-:Y:S02]  /*13e50*/  LOP3.LUT R40, R41, 0x380, RZ, 0xc0, !PT ;  /* 0x0000038029287812 */ /* 0x000fe400078ec0ff */
[----:B------:R-:W-:Y:S02]  /*13e60*/  LOP3.LUT R44, R45, 0x380, RZ, 0xc0, !PT ;  /* 0x000003802d2c7812 */ /* 0x000fe400078ec0ff */
[----:B------:R-:W-:Y:S02]  /*13e70*/  LOP3.LUT R48, R49, 0x380, RZ, 0xc0, !PT ;  /* 0x0000038031307812 */ /* 0x000fe400078ec0ff */
[----:B------:R-:W-:Y:S02]  /*13e80*/  IADD3 R53, P5, R20, 0xa000, RZ ;  /* 0x0000a00014357810 */ /* 0x000fe40007fbe0ff */
[----:B------:R-:W-:-:S02]  /*13e90*/  SHF.R.U64 R32, R32, 0x3, RZ ;  /* 0x0000000320207819 */ /* 0x000fc400000012ff */
[----:B------:R-:W-:Y:S02]  /*13ea0*/  SHF.R.U64 R36, R36, 0x3, RZ ;  /* 0x0000000324247819 */ /* 0x000fe400000012ff */
[----:B------:R-:W-:Y:S02]  /*13eb0*/  LOP3.LUT R52, R53, 0x380, RZ, 0xc0, !PT ;  /* 0x0000038035347812 */ /* 0x000fe400078ec0ff */
[----:B------:R-:W-:Y:S02]  /*13ec0*/  SHF.R.U64 R40, R40, 0x3, RZ ;  /* 0x0000000328287819 */ /* 0x000fe400000012ff */
[----:B------:R-:W-:Y:S02]  /*13ed0*/  SHF.R.U64 R44, R44, 0x3, RZ ;  /* 0x000000032c2c7819 */ /* 0x000fe400000012ff */
[----:B------:R-:W-:Y:S02]  /*13ee0*/  SHF.R.U64 R48, R48, 0x3, RZ ;  /* 0x0000000330307819 */ /* 0x000fe400000012ff */
[----:B------:R-:W-:-:S02]  /*13ef0*/  LOP3.LUT R32, R32, R33, RZ, 0x3c, !PT ;  /* 0x0000002120207212 */ /* 0x000fc400078e3cff */
[----:B------:R-:W-:Y:S02]  /*13f00*/  LOP3.LUT R36, R36, R37, RZ, 0x3c, !PT ;  /* 0x0000002524247212 */ /* 0x000fe400078e3cff */
[----:B------:R-:W-:Y:S02]  /*13f10*/  LOP3.LUT R40, R40, R41, RZ, 0x3c, !PT ;  /* 0x0000002928287212 */ /* 0x000fe400078e3cff */
[----:B------:R-:W-:Y:S02]  /*13f20*/  LOP3.LUT R44, R44, R45, RZ, 0x3c, !PT ;  /* 0x0000002d2c2c7212 */ /* 0x000fe400078e3cff */
[----:B------:R-:W-:Y:S02]  /*13f30*/  LOP3.LUT R48, R48, R49, RZ, 0x3c, !PT ;  /* 0x0000003130307212 */ /* 0x000fe400078e3cff */
[----:B------:R-:W-:Y:S01]  /*13f40*/  SHF.R.U64 R52, R52, 0x3, RZ ;  /* 0x0000000334347819 */ /* 0x000fe200000012ff */
[----:B----4-:R-:W-:Y:S06]  /*13f50*/  @P6 BRA `(.L_x_4818) ;  /* 0x0000000000106947 */ /* 0x010fec0003800000 */
[----:B------:R-:W-:Y:S05]  /*13f60*/  @!P0 BRA `(.L_x_4818) ;  /* 0x00000000000c8947 */ /* 0x000fea0003800000 */
[----:B------:R-:W2:Y:S04]  /*13f70*/  LDG.E R5, desc[UR42][R6.64] ;  /* 0x0000002a06057981 */ /* 0x000ea8000c1e1900 */
[----:B-----5:R-:W2:Y:S02]  /*13f80*/  LDG.E R78, desc[UR42][R6.64+0x4] ;  /* 0x0000042a064e7981 */ /* 0x020ea4000c1e1900 */
[----:B--2---:R-:W-:-:S07]  /*13f90*/  IMAD.IADD R78, R78, 0x1, -R5 ;  /* 0x000000014e4e7824 */ /* 0x004fce00078e0a05 */
.L_x_4818:
[----:B------:R-:W0:Y:S01]  /*13fa0*/  SHFL.IDX PT, R4, R219, RZ, 0x1f ;  /* 0x00001fffdb047589 */ /* 0x000e2200000e0000 */
[----:B------:R-:W-:Y:S01]  /*13fb0*/  ISETP.NE.AND P6, PT, R10, RZ, PT ;  /* 0x000000ff0a00720c */ /* 0x000fe20003fc5270 */
[--C-:B------:R-:W-:Y:S01]  /*13fc0*/  IMAD.X R37, RZ, RZ, R21.reuse, P1 ;  /* 0x000000ffff257224 */ /* 0x100fe200008e0615 */
[----:B------:R-:W-:Y:S01]  /*13fd0*/  IADD3.X R49, RZ, R21, RZ, P4, !PT ;  /* 0x00000015ff317210 */ /* 0x000fe200027fe4ff */
[--C-:B------:R-:W-:Y:S01]  /*13fe0*/  IMAD.X R41, RZ, RZ, R21.reuse, P2 ;  /* 0x000000ffff297224 */ /* 0x100fe200010e0615 */
[----:B------:R-:W-:Y:S01]  /*13ff0*/  LOP3.LUT R52, R52, R53, RZ, 0x3c, !PT ;  /* 0x0000003534347212 */ /* 0x000fe200078e3cff */
[--C-:B------:R-:W-:Y:S01]  /*14000*/  IMAD.X R33, RZ, RZ, R21.reuse, P6 ;  /* 0x000000ffff217224 */ /* 0x100fe200030e0615 */
[C---:B------:R-:W-:Y:S01]  /*14010*/  IADD3 R57, P6, R20.reuse, 0xb000, RZ ;  /* 0x0000b00014397810 */ /* 0x040fe20007fde0ff */
[--C-:B------:R-:W-:Y:S01]  /*14020*/  IMAD.X R45, RZ, RZ, R21.reuse, P3 ;  /* 0x000000ffff2d7224 */ /* 0x100fe200018e0615 */
[C---:B------:R-:W-:Y:S01]  /*14030*/  IADD3 R61, P1, R20.reuse, 0xc000, RZ ;  /* 0x0000c000143d7810 */ /* 0x040fe20007f3e0ff */
[----:B------:R-:W-:Y:S01]  /*14040*/  IMAD.X R53, RZ, RZ, R21, P5 ;  /* 0x000000ffff357224 */ /* 0x000fe200028e0615 */
[----:B------:R-:W-:-:S02]  /*14050*/  IADD3 R65, P2, R20, 0xd000, RZ ;  /* 0x0000d00014417810 */ /* 0x000fc40007f5e0ff */
[C---:B------:R-:W-:Y:S02]  /*14060*/  IADD3 R73, P3, R20.reuse, 0xe000, RZ ;  /* 0x0000e00014497810 */ /* 0x040fe40007f7e0ff */
[----:B------:R-:W-:Y:S02]  /*14070*/  IADD3 R6, P5, R20, 0xf000, RZ ;  /* 0x0000f00014067810 */ /* 0x000fe40007fbe0ff */
[----:B------:R-:W-:Y:S02]  /*14080*/  LOP3.LUT R56, R57, 0x380, RZ, 0xc0, !PT ;  /* 0x0000038039387812 */ /* 0x000fe400078ec0ff */
[----:B------:R-:W-:Y:S02]  /*14090*/  LOP3.LUT R60, R61, 0x380, RZ, 0xc0, !PT ;  /* 0x000003803d3c7812 */ /* 0x000fe400078ec0ff */
[----:B------:R-:W-:Y:S02]  /*140a0*/  LOP3.LUT R64, R65, 0x380, RZ, 0xc0, !PT ;  /* 0x0000038041407812 */ /* 0x000fe400078ec0ff */
[----:B------:R-:W-:-:S02]  /*140b0*/  LOP3.LUT R72, R73, 0x380, RZ, 0xc0, !PT ;  /* 0x0000038049487812 */ /* 0x000fc400078ec0ff */
[----:B0-----:R-:W-:Y:S02]  /*140c0*/  ISETP.NE.AND P4, PT, R4, RZ, PT ;  /* 0x000000ff0400720c */ /* 0x001fe40003f85270 */
[----:B------:R-:W-:Y:S02]  /*140d0*/  LOP3.LUT R7, R20, 0x380, RZ, 0xc0, !PT ;  /* 0x0000038014077812 */ /* 0x000fe400078ec0ff */
[----:B------:R-:W-:Y:S02]  /*140e0*/  LOP3.LUT R5, R6, 0x380, RZ, 0xc0, !PT ;  /* 0x0000038006057812 */ /* 0x000fe400078ec0ff */
[----:B------:R-:W-:Y:S02]  /*140f0*/  SHF.R.U64 R56, R56, 0x3, RZ ;  /* 0x0000000338387819 */ /* 0x000fe400000012ff */
[----:B------:R-:W-:Y:S02]  /*14100*/  SHF.R.U64 R60, R60, 0x3, RZ ;  /* 0x000000033c3c7819 */ /* 0x000fe400000012ff */
[----:B------:R-:W-:-:S02]  /*14110*/  SHF.R.U64 R64, R64, 0x3, RZ ;  /* 0x0000000340407819 */ /* 0x000fc400000012ff */
[----:B------:R-:W-:Y:S02]  /*14120*/  SHF.R.U64 R72, R72, 0x3, RZ ;  /* 0x0000000348487819 */ /* 0x000fe400000012ff */
[----:B------:R-:W-:Y:S02]  /*14130*/  SHF.R.U64 R7, R7, 0x3, RZ ;  /* 0x0000000307077819 */ /* 0x000fe400000012ff */
[----:B------:R-:W-:Y:S02]  /*14140*/  SHF.R.U64 R5, R5, 0x3, RZ ;  /* 0x0000000305057819 */ /* 0x000fe400000012ff */
[----:B------:R-:W-:Y:S02]  /*14150*/  SHF.R.S32.HI R4, RZ, 0x1f, R215 ;  /* 0x0000001fff047819 */ /* 0x000fe400000114d7 */
        /* <DEDUP_REMOVED lines=17> */
[----:B------:R-:W-:Y:S02]  /*14270*/  IMAD R15, R217, 0x40, R192 ;  /* 0x00000040d90f7824 */ /* 0x000fe400078e02c0 */
[----:B------:R-:W-:Y:S02]  /*14280*/  IMAD R7, R79, UR4, RZ ;  /* 0x000000044f077c24 */ /* 0x000fe4000f8e02ff */
[----:B------:R-:W-:Y:S01]  /*14290*/  IMAD.WIDE.U32 R4, R214, UR4, R76 ;  /* 0x00000004d6047c25 */ /* 0x000fe2000f8e004c */
[----:B------:R-:W-:-:S03]  /*142a0*/  SHF.R.S32.HI R11, RZ, 0x1f, R15 ;  /* 0x0000001fff0b7819 */ /* 0x000fc6000001140f */
[----:B------:R-:W-:Y:S01]  /*142b0*/  IMAD R7, R214, UR5, R7 ;  /* 0x00000005d6077c24 */ /* 0x000fe2000f8e0207 */
[----:B------:R-:W-:Y:S02]  /*142c0*/  ULDC.64 UR4, c[0x0][0xb78] ;  /* 0x0002de0000047ab9 */ /* 0x000fe40000000a00 */
[----:B------:R-:W-:Y:S02]  /*142d0*/  IMAD R6, R80, UR4, RZ ;  /* 0x0000000450067c24 */ /* 0x000fe4000f8e02ff */
[----:B------:R-:W-:Y:S02]  /*142e0*/  IMAD.IADD R5, R5, 0x1, R7 ;  /* 0x0000000105057824 */ /* 0x000fe400078e0207 */
[----:B------:R-:W-:Y:S02]  /*142f0*/  IMAD.MOV R7, RZ, RZ, -R194 ;  /* 0x000000ffff077224 */ /* 0x000fe400078e0ac2 */
[----:B------:R-:W-:-:S03]  /*14300*/  IMAD.WIDE.U32 R4, R87, UR4, R4 ;  /* 0x0000000457047c25 */ /* 0x000fc6000f8e0004 */
[----:B------:R-:W-:Y:S01]  /*14310*/  ISETP.NE.AND P0, PT, R22, R7, PT ;  /* 0x000000071600720c */ /* 0x000fe20003f05270 */
[----:B------:R-:W-:Y:S02]  /*14320*/  VIADD R7, R15, 0x8 ;  /* 0x000000080f077836 */ /* 0x000fe40000000000 */
[----:B------:R-:W-:Y:S01]  /*14330*/  IMAD R10, R87, UR5, R6 ;  /* 0x00000005570a7c24 */ /* 0x000fe2000f8e0206 */
[C---:B------:R-:W-:Y:S01]  /*14340*/  IADD3 R6, P2, R15.reuse, R4, RZ ;  /* 0x000000040f067210 */ /* 0x040fe20007f5e0ff */
[----:B------:R-:W-:Y:S01]  /*14350*/  ULDC.64 UR4, c[0x0][0xb40] ;  /* 0x0002d00000047ab9 */ /* 0x000fe20000000a00 */
[-C--:B------:R-:W-:Y:S02]  /*14360*/  ISETP.GE.OR P1, PT, R15, R78.reuse, P0 ;  /* 0x0000004e0f00720c */ /* 0x080fe40000726670 */
[----:B------:R-:W-:Y:S02]  /*14370*/  ISETP.GE.OR P0, PT, R7, R78, P0 ;  /* 0x0000004e0700720c */ /* 0x000fe40000706670 */
[----:B------:R-:W-:-:S02]  /*14380*/  IADD3.X R11, R11, R5, R10, P2, !PT ;  /* 0x000000050b0b7210 */ /* 0x000fc400017fe40a */
[----:B------:R-:W-:-:S04]  /*14390*/  LEA R4, P2, R6, UR4, 0x2 ;  /* 0x0000000406047c11 */ /* 0x000fc8000f8410ff */
[----:B------:R-:W-:-:S05]  /*143a0*/  LEA.HI.X R5, R6, UR5, R11, 0x2, P2 ;  /* 0x0000000506057c11 */ /* 0x000fca00090f140b */
[----:B------:R0:W-:Y:S04]  /*143b0*/  @!P1 STG.E desc[UR42][R4.64], R3 ;  /* 0x0000000304009986 */ /* 0x0001e8000c10192a */
[----:B------:R0:W-:Y:S02]  /*143c0*/  @!P0 STG.E desc[UR42][R4.64+0x20], R0 ;  /* 0x0000200004008986 */ /* 0x0001e4000c10192a */
.L_x_4819:
[----:B------:R-:W1:Y:S01]  /*143d0*/  LDC R88, c[0x0][0xa8c] ;  /* 0x0002a300ff587b82 */ /* 0x000e620000000800 */
[----:B0-----:R0:W5:Y:S01]  /*143e0*/  LD.E.128 R4, desc[UR42][R20.64] ;  /* 0x0000002a14047980 */ /* 0x001162000c101d00 */
[----:B------:R-:W-:Y:S02]  /*143f0*/  ULDC.64 UR4, c[0x0][0xaa0] ;  /* 0x0002a80000047ab9 */ /* 0x000fe40000000a00 */
[----:B------:R-:W-:Y:S01]  /*14400*/  IMAD R3, R77, UR4, RZ ;  /* 0x000000044d037c24 */ /* 0x000fe2000f8e02ff */
[----:B------:R-:W5:Y:S04]  /*14410*/  LD.E.128 R8, desc[UR42][R8.64] ;  /* 0x0000002a08087980 */ /* 0x000f68000c101d00 */
[----:B------:R-:W5:Y:S01]  /*14420*/  LD.E.128 R12, desc[UR42][R12.64] ;  /* 0x0000002a0c0c7980 */ /* 0x000f62000c101d00 */
[--C-:B0-----:R-:W-:Y:S01]  /*14430*/  SHF.R.S32.HI R21, RZ, 0x1f, R199.reuse ;  /* 0x0000001fff157819 */ /* 0x101fe200000114c7 */
[----:B------:R-:W-:-:S02]  /*14440*/  IMAD.MOV.U32 R20, RZ, RZ, R199 ;  /* 0x000000ffff147224 */ /* 0x000fc400078e00c7 */
[----:B------:R-:W5:Y:S01]  /*14450*/  LD.E.128 R24, desc[UR42][R24.64] ;  /* 0x0000002a18187980 */ /* 0x000f62000c101d00 */
[C---:B------:R-:W-:Y:S02]  /*14460*/  IMAD R3, R76.reuse, UR5, R3 ;  /* 0x000000054c037c24 */ /* 0x040fe4000f8e0203 */
[----:B------:R-:W-:Y:S01]  /*14470*/  IMAD.WIDE.U32 R20, R76, UR4, R20 ;  /* 0x000000044c147c25 */ /* 0x000fe2000f8e0014 */
[----:B------:R-:W-:Y:S01]  /*14480*/  ULDC.64 UR4, c[0x0][0xae0] ;  /* 0x0002b80000047ab9 */ /* 0x000fe20000000a00 */
[----:B------:R-:W5:Y:S03]  /*14490*/  LD.E.128 R28, desc[UR42][R28.64] ;  /* 0x0000002a1c1c7980 */ /* 0x000f66000c101d00 */
[----:B------:R-:W-:Y:S01]  /*144a0*/  IADD3 R21, R21, R3, RZ ;  /* 0x0000000315157210 */ /* 0x000fe20007ffe0ff */
[----:B------:R-:W-:Y:S01]  /*144b0*/  VIADD R3, R199, 0x40 ;  /* 0x00000040c7037836 */ /* 0x000fe20000000000 */
[----:B------:R-:W5:Y:S01]  /*144c0*/  LD.E.128 R32, desc[UR42][R32.64] ;  /* 0x0000002a20207980 */ /* 0x000f62000c101d00 */
[----:B------:R-:W-:-:S03]  /*144d0*/  IMAD R77, R79, UR4, RZ ;  /* 0x000000044f4d7c24 */ /* 0x000fc6000f8e02ff */
[-C--:B-1----:R-:W-:Y:S01]  /*144e0*/  ISETP.GE.AND P3, PT, R3, R88.reuse, PT ;  /* 0x000000580300720c */ /* 0x082fe20003f66270 */
[----:B------:R-:W5:Y:S01]  /*144f0*/  LD.E.128 R36, desc[UR42][R36.64] ;  /* 0x0000002a24247980 */ /* 0x000f62000c101d00 */
[----:B------:R-:W-:Y:S02]  /*14500*/  IMAD R79, R217, -0x40, R78 ;  /* 0xffffffc0d94f7824 */ /* 0x000fe400078e024e */
[----:B------:R-:W-:Y:S01]  /*14510*/  VIADD R0, R202, 0x20 ;  /* 0x00000020ca007836 */ /* 0x000fe20000000000 */
[----:B------:R-:W5:Y:S01]  /*14520*/  LD.E.128 R40, desc[UR42][R40.64] ;  /* 0x0000002a28287980 */ /* 0x000f62000c101d00 */
[C---:B------:R-:W-:Y:S01]  /*14530*/  IMAD R77, R214.reuse, UR5, R77 ;  /* 0x00000005d64d7c24 */ /* 0x040fe2000f8e024d */
[----:B------:R-:W-:Y:S01]  /*14540*/  ISETP.GE.AND P2, PT, R199, R88, PT ;  /* 0x00000058c700720c */ /* 0x000fe20003f46270 */
[----:B------:R-:W-:Y:S01]  /*14550*/  IMAD.WIDE.U32 R20, R214, UR4, R20 ;  /* 0x00000004d6147c25 */ /* 0x000fe2000f8e0014 */
[----:B------:R-:W5:Y:S01]  /*14560*/  LD.E.128 R44, desc[UR42][R44.64] ;  /* 0x0000002a2c2c7980 */ /* 0x000f62000c101d00 */
[----:B------:R-:W-:Y:S01]  /*14570*/  SEL R76, RZ, 0xffffffff, P3 ;  /* 0xffffffffff4c7807 */ /* 0x000fe20001800000 */
[----:B------:R-:W-:-:S02]  /*14580*/  ULDC.64 UR4, c[0x0][0xae8] ;  /* 0x0002ba0000047ab9 */ /* 0x000fc40000000a00 */
[----:B------:R-:W5:Y:S01]  /*14590*/  LD.E.128 R48, desc[UR42][R48.64] ;  /* 0x0000002a30307980 */ /* 0x000f62000c101d00 */
[----:B------:R-:W-:-:S03]  /*145a0*/  VIADD R82, R199, 0x80 ;  /* 0x00000080c7527836 */ /* 0x000fc60000000000 */
[----:B------:R-:W5:Y:S01]  /*145b0*/  LD.E.128 R52, desc[UR42][R52.64] ;  /* 0x0000002a34347980 */ /* 0x000f62000c101d00 */
[----:B------:R-:W-:-:S03]  /*145c0*/  VIADD R83, R199, 0xc0 ;  /* 0x000000c0c7537836 */ /* 0x000fc60000000000 */
[----:B------:R-:W5:Y:S04]  /*145d0*/  LD.E.128 R56, desc[UR42][R56.64] ;  /* 0x0000002a38387980 */ /* 0x000f68000c101d00 */
[----:B------:R-:W5:Y:S04]  /*145e0*/  LD.E.128 R60, desc[UR42][R60.64] ;  /* 0x0000002a3c3c7980 */ /* 0x000f68000c101d00 */
[----:B------:R-:W5:Y:S04]  /*145f0*/  LD.E.128 R64, desc[UR42][R64.64] ;  /* 0x0000002a40407980 */ /* 0x000f68000c101d00 */
[----:B------:R-:W5:Y:S04]  /*14600*/  LD.E.128 R72, desc[UR42][R72.64] ;  /* 0x0000002a48487980 */ /* 0x000f68000c101d00 */
[----:B------:R-:W5:Y:S01]  /*14610*/  LD.E.128 R68, desc[UR42][R68.64] ;  /* 0x0000002a44447980 */ /* 0x000f62000c101d00 */
[----:B------:R-:W-:Y:S01]  /*14620*/  ISETP.GE.AND P0, PT, R0, R79, PT ;  /* 0x0000004f0000720c */ /* 0x000fe20003f06270 */
[----:B------:R-:W-:Y:S01]  /*14630*/  IMAD.IADD R21, R21, 0x1, R77 ;  /* 0x0000000115157824 */ /* 0x000fe200078e024d */
[----:B------:R-:W-:Y:S01]  /*14640*/  SEL R0, RZ, 0x1, P2 ;  /* 0x00000001ff007807 */ /* 0x000fe20001000000 */
[----:B------:R-:W-:Y:S01]  /*14650*/  @!PT LDS RZ, [RZ] ;  /* 0x00000000fffff984 */ /* 0x000fe20000000800 */
[----:B------:R-:W-:Y:S01]  /*14660*/  @!PT LDS RZ, [RZ] ;  /* 0x00000000fffff984 */ /* 0x000fe20000000800 */
[----:B------:R-:W-:Y:S01]  /*14670*/  @!PT LDS RZ, [RZ] ;  /* 0x00000000fffff984 */ /* 0x000fe20000000800 */
[----:B------:R-:W-:Y:S01]  /*14680*/  @!PT LDS RZ, [RZ] ;  /* 0x00000000fffff984 */ /* 0x000fe20000000800 */
[----:B------:R0:W-:Y:S06]  /*14690*/  MEMBAR.ALL.CTA ;  /* 0x0000000000007992 */ /* 0x0001ec0000008000 */
[----:B0-----:R-:W0:Y:S01]  /*146a0*/  FENCE.VIEW.ASYNC.S ;  /* 0x00000000000073c6 */ /* 0x001e220000000000 */
[----:B------:R-:W-:Y:S01]  /*146b0*/  SHF.L.U32 R77, R76, 0x1, RZ ;  /* 0x000000014c4d7819 */ /* 0x000fe200000006ff */
        /* <DEDUP_REMOVED lines=9> */
[----:B------:R-:W-:Y:S02]  /*14750*/  ISETP.GE.AND P2, PT, R84, R88, PT ;  /* 0x000000585400720c */ /* 0x000fe40003f46270 */
[----:B------:R-:W-:Y:S01]  /*14760*/  LOP3.LUT R76, R76, R0, R77, 0xfe, !PT ;  /* 0x000000004c4c7212 */ /* 0x000fe200078efe4d */
[----:B------:R-:W-:Y:S01]  /*14770*/  VIADD R0, R2, 0x28c20 ;  /* 0x00028c2002007836 */ /* 0x000fe20000000000 */
[-C--:B------:R-:W-:Y:S02]  /*14780*/  ISETP.GE.AND P3, PT, R85, R88.reuse, PT ;  /* 0x000000585500720c */ /* 0x080fe40003f66270 */
[----:B------:R-:W-:Y:S01]  /*14790*/  ISETP.GE.AND P1, PT, R202, R79, PT ;  /* 0x0000004fca00720c */ /* 0x000fe20003f26270 */
[----:B------:R-:W-:Y:S01]  /*147a0*/  VIADD R79, R199, 0x1c0 ;  /* 0x000001c0c74f7836 */ /* 0x000fe20000000000 */
[----:B------:R-:W-:-:S02]  /*147b0*/  ISETP.GE.AND P4, PT, R78, R88, PT ;  /* 0x000000584e00720c */ /* 0x000fc40003f86270 */
[----:B------:R-:W-:Y:S02]  /*147c0*/  SEL R77, RZ, 0x10, P2 ;  /* 0x00000010ff4d7807 */ /* 0x000fe40001000000 */
[----:B------:R-:W-:Y:S02]  /*147d0*/  SEL R78, RZ, 0x20, P3 ;  /* 0x00000020ff4e7807 */ /* 0x000fe40001800000 */
[----:B------:R-:W-:Y:S02]  /*147e0*/  PRMT R0, RZ, 0x654, R0 ;  /* 0x00000654ff007816 */ /* 0x000fe40000000000 */
[----:B------:R-:W-:Y:S01]  /*147f0*/  LOP3.LUT R77, R78, R76, R77, 0xfe, !PT ;  /* 0x0000004c4e4d7212 */ /* 0x000fe200078efe4d */
[----:B------:R-:W-:Y:S01]  /*14800*/  IMAD R76, R80, UR4, RZ ;  /* 0x00000004504c7c24 */ /* 0x000fe2000f8e02ff */
[----:B0-----:R0:W-:Y:S01]  /*14810*/  SYNCS.ARRIVE.TRANS64.RED.A1T0 RZ, [R0+URZ], RZ ;  /* 0x000000ff00ff79a7 */ /* 0x0011e2000810043f */
[----:B------:R-:W-:Y:S01]  /*14820*/  ISETP.GE.AND P2, PT, R79, R88, PT ;  /* 0x000000584f00720c */ /* 0x000fe20003f46270 */
[----:B------:R-:W-:Y:S01]  /*14830*/  IMAD.WIDE.U32 R78, R87, UR4, R20 ;  /* 0x00000004574e7c25 */ /* 0x000fe2000f8e0014 */
[----:B------:R-:W-:-:S02]  /*14840*/  SHF.R.S32.HI R203, RZ, 0x1f, R202 ;  /* 0x0000001fffcb7819 */ /* 0x000fc400000114ca */
[----:B------:R-:W-:Y:S01]  /*14850*/  SEL R21, RZ, 0x80, P2 ;  /* 0x00000080ff157807 */ /* 0x000fe20001000000 */
[----:B------:R-:W-:Y:S01]  /*14860*/  IMAD R81, R87, UR5, R76 ;  /* 0x0000000557517c24 */ /* 0x000fe2000f8e024c */
[----:B0-----:R-:W-:-:S04]  /*14870*/  SEL R0, RZ, 0x40, P4 ;  /* 0x00000040ff007807 */ /* 0x001fc80002000000 */
        /* <DEDUP_REMOVED lines=31> */
.L_x_4821:
[----:B------:R-:W-:Y:S05]  /*14a70*/  BSYNC B1 ;  /* 0x0000000000017941 */ /* 0x000fea0003800000 */
.L_x_4820:
[----:B------:R-:W-:Y:S05]  /*14a80*/  @P0 BRA `(.L_x_4822) ;  /* 0x0000000c00080947 */ /* 0x000fea0003800000 */
[----:B0----5:R-:W-:Y:S01]  /*14a90*/  IADD3 R7, P0, R76, 0x20, RZ ;  /* 0x000000204c077810 */ /* 0x021fe20007f1e0ff */
        /* <DEDUP_REMOVED lines=29> */
.L_x_4817:
[----:B------:R-:W-:Y:S01]  /*14c70*/  ULDC.64 UR4, c[0x0][0xbd8] ;  /* 0x0002f60000047ab9 */ /* 0x000fe20000000a00 */
[----:B------:R-:W0:Y:S01]  /*14c80*/  LDC.64 R4, c[0x0][0xbd8] ;  /* 0x0002f600ff047b82 */ /* 0x000e220000000a00 */
[----:B------:R-:W-:Y:S01]  /*14c90*/  ISETP.NE.U32.AND P0, PT, RZ, UR4, PT ;  /* 0x00000004ff007c0c */ /* 0x000fe2000bf05070 */
[----:B------:R-:W-:-:S03]  /*14ca0*/  IMAD.MOV.U32 R3, RZ, RZ, RZ ;  /* 0x000000ffff037224 */ /* 0x000fc600078e00ff */
[----:B------:R-:W-:Y:S01]  /*14cb0*/  ISETP.NE.AND.EX P0, PT, RZ, UR5, PT, P0 ;  /* 0x00000005ff007c0c */ /* 0x000fe2000bf05300 */
[----:B------:R-:W-:Y:S02]  /*14cc0*/  ULDC.64 UR4, c[0x0][0xbe0] ;  /* 0x0002f80000047ab9 */ /* 0x000fe40000000a00 */
[----:B------:R-:W-:Y:S01]  /*14cd0*/  ISETP.NE.U32.AND P1, PT, RZ, UR4, PT ;  /* 0x00000004ff007c0c */ /* 0x000fe2000bf25070 */
[----:B------:R-:W1:Y:S03]  /*14ce0*/  LDC R14, c[0x0][0xa8c] ;  /* 0x0002a300ff0e7b82 */ /* 0x000e660000000800 */
[----:B------:R-:W-:Y:S01]  /*14cf0*/  ISETP.NE.AND.EX P1, PT, RZ, UR5, PT, P1 ;  /* 0x00000005ff007c0c */ /* 0x000fe2000bf25310 */
[----:B0-----:R-:W-:-:S12]  /*14d00*/  IMAD.WIDE R4, R215, 0x4, R4 ;  /* 0x00000004d7047825 */ /* 0x001fd800078e0204 */
[----:B------:R-:W0:Y:S01]  /*14d10*/  @P1 LDC.64 R6, c[0x0][0xbe0] ;  /* 0x0002f800ff061b82 */ /* 0x000e220000000a00 */
[----:B------:R-:W-:Y:S02]  /*14d20*/  ULDC UR4, c[0x0][0xa88] ;  /* 0x0002a20000047ab9 */ /* 0x000fe40000000800 */
[----:B------:R-:W-:Y:S01]  /*14d30*/  IMAD.U32 R0, RZ, RZ, UR4 ;  /* 0x00000004ff007e24 */ /* 0x000fe2000f8e00ff */
[----:B------:R0:W5:Y:S02]  /*14d40*/  @P0 LDG.E R3, desc[UR42][R4.64] ;  /* 0x0000002a04030981 */ /* 0x000164000c1e1900 */
[----:B0-----:R-:W-:-:S05]  /*14d50*/  @P1 IMAD.WIDE R6, R215, 0x4, R6 ;  /* 0x00000004d7061825 */ /* 0x001fca00078e0206 */
[----:B------:R0:W5:Y:S01]  /*14d60*/  @P1 LDG.E R0, desc[UR42][R6.64] ;  /* 0x0000002a06001981 */ /* 0x000162000c1e1900 */
[----:B------:R-:W-:Y:S01]  /*14d70*/  ISETP.GT.AND P2, PT, R225, 0x3f, PT ;  /* 0x0000003fe100780c */ /* 0x000fe20003f44270 */
[----:B-1----:R-:W-:-:S12]  /*14d80*/  @P1 BRA `(.L_x_4823) ;  /* 0x0000000000101947 */ /* 0x002fd80003800000 */
[----:B------:R-:W-:Y:S05]  /*14d90*/  @!P0 BRA `(.L_x_4823) ;  /* 0x00000000000c8947 */ /* 0x000fea0003800000 */
[----:B0-----:R-:W2:Y:S04]  /*14da0*/  LDG.E R7, desc[UR42][R4.64] ;  /* 0x0000002a04077981 */ /* 0x001ea8000c1e1900 */
[----:B-----5:R-:W2:Y:S02]  /*14db0*/  LDG.E R0, desc[UR42][R4.64+0x4] ;  /* 0x0000042a04007981 */ /* 0x020ea4000c1e1900 */
[----:B--2---:R-:W-:-:S07]  /*14dc0*/  IMAD.IADD R0, R0, 0x1, -R7 ;  /* 0x0000000100007824 */ /* 0x004fce00078e0a07 */
.L_x_4823:
        /* <DEDUP_REMOVED lines=8> */
[----:B------:R-:W1:Y:S02]  /*14e50*/  S2R R4, SR_TID.X ;  /* 0x0000000000047919 */ /* 0x000e640000002100 */
[----:B-1----:R-:W-:-:S05]  /*14e60*/  IMAD R4, R217, 0x40, R4 ;  /* 0x00000040d9047824 */ /* 0x002fca00078e0204 */
[----:B------:R-:W-:-:S04]  /*14e70*/  IADD3 R5, R4, -0x80, RZ ;  /* 0xffffff8004057810 */ /* 0x000fc80007ffe0ff */
[----:B------:R-:W-:-:S13]  /*14e80*/  ISETP.GE.AND P0, PT, R5, R0, PT ;  /* 0x000000000500720c */ /* 0x000fda0003f06270 */
[----:B------:R-:W-:Y:S05]  /*14e90*/  @P0 BRA `(.L_x_4825) ;  /* 0x0000000000440947 */ /* 0x000fea0003800000 */
[----:B------:R-:W-:Y:S01]  /*14ea0*/  IADD3 R4, P0, R5, R3, RZ ;  /* 0x0000000305047210 */ /* 0x000fe20007f1e0ff */
[----:B------:R-:W-:Y:S02]  /*14eb0*/  ULDC.64 UR4, c[0x0][0xb70] ;  /* 0x0002dc0000047ab9 */ /* 0x000fe40000000a00 */
[----:B0-----:R-:W-:Y:S01]  /*14ec0*/  IMAD R7, R9, UR4, RZ ;  /* 0x0000000409077c24 */ /* 0x001fe2000f8e02ff */
        /* <DEDUP_REMOVED lines=14> */
.L_x_4825:
[----:B------:R-:W-:Y:S05]  /*14fb0*/  BSYNC B1 ;  /* 0x0000000000017941 */ /* 0x000fea0003800000 */
.L_x_4824:
[----:B------:R-:W-:Y:S01]  /*14fc0*/  ULDC.64 UR4, c[0x0][0xaa0] ;  /* 0x0002a80000047ab9 */ /* 0x000fe20000000a00 */
[----:B------:R-:W-:Y:S01]  /*14fd0*/  IMAD.MOV.U32 R4, RZ, RZ, R199 ;  /* 0x000000ffff047224 */ /* 0x000fe200078e00c7 */
[C---:B------:R-:W-:Y:S01]  /*14fe0*/  IADD3 R13, R199.reuse, 0x40, RZ ;  /* 0x00000040c70d7810 */ /* 0x040fe20007ffe0ff */
[----:B-1----:R-:W-:Y:S01]  /*14ff0*/  IMAD.MOV.U32 R5, RZ, RZ, R12 ;  /* 0x000000ffff057224 */ /* 0x002fe200078e000c */
[-C--:B------:R-:W-:Y:S01]  /*15000*/  ISETP.GE.AND P2, PT, R199, R14.reuse, PT ;  /* 0x0000000ec700720c */ /* 0x080fe20003f46270 */
[----:B0-----:R-:W-:Y:S01]  /*15010*/  IMAD R6, R8, UR4, RZ ;  /* 0x0000000408067c24 */ /* 0x001fe2000f8e02ff */
[-C--:B------:R-:W-:Y:S01]  /*15020*/  ISETP.GE.AND P0, PT, R13, R14.reuse, PT ;  /* 0x0000000e0d00720c */ /* 0x080fe20003f06270 */
[----:B------:R-:W-:Y:S01]  /*15030*/  IMAD.WIDE.U32 R4, R3, UR4, R4 ;  /* 0x0000000403047c25 */ /* 0x000fe2000f8e0004 */
[----:B------:R-:W-:Y:S01]  /*15040*/  IADD3 R21, R199, 0xc0, RZ ;  /* 0x000000c0c7157810 */ /* 0x000fe20007ffe0ff */
[----:B------:R-:W-:Y:S02]  /*15050*/  BSSY B1, `(.L_x_4826) ;  /* 0x0000048000017945 */ /* 0x000fe40003800000 */
[----:B------:R-:W-:Y:S01]  /*15060*/  IMAD R3, R3, UR5, R6 ;  /* 0x0000000503037c24 */ /* 0x000fe2000f8e0206 */
[----:B------:R-:W-:Y:S01]  /*15070*/  ULDC.64 UR4, c[0x0][0xae0] ;  /* 0x0002b80000047ab9 */ /* 0x000fe20000000a00 */
[----:B------:R-:W-:Y:S01]  /*15080*/  SEL R6, RZ, 0xffffffff, P0 ;  /* 0xffffffffff067807 */ /* 0x000fe20000000000 */
[----:B------:R-:W-:Y:S01]  /*15090*/  IMAD R7, R9, UR4, RZ ;  /* 0x0000000409077c24 */ /* 0x000fe2000f8e02ff */
[----:B------:R-:W-:Y:S01]  /*150a0*/  ISETP.GE.AND P3, PT, R21, R14, PT ;  /* 0x0000000e1500720c */ /* 0x000fe20003f66270 */
[----:B------:R-:W-:-:S02]  /*150b0*/  IMAD.IADD R5, R5, 0x1, R3 ;  /* 0x0000000105057824 */ /* 0x000fc400078e0203 */
[----:B------:R-:W-:Y:S02]  /*150c0*/  IMAD R3, R217, -0x40, R0 ;  /* 0xffffffc0d9037824 */ /* 0x000fe400078e0200 */
[C---:B------:R-:W-:Y:S02]  /*150d0*/  VIADD R0, R202.reuse, 0x20 ;  /* 0x00000020ca007836 */ /* 0x040fe40000000000 */
[----:B------:R-:W-:Y:S01]  /*150e0*/  VIADD R15, R199, 0x80 ;  /* 0x00000080c70f7836 */ /* 0x000fe20000000000 */
[-C--:B------:R-:W-:Y:S01]  /*150f0*/  ISETP.GE.AND P1, PT, R202, R3.reuse, PT ;  /* 0x00000003ca00720c */ /* 0x080fe20003f26270 */
[----:B------:R-:W-:Y:S01]  /*15100*/  IMAD R7, R214, UR5, R7 ;  /* 0x00000005d6077c24 */ /* 0x000fe2000f8e0207 */
[----:B------:R-:W-:Y:S01]  /*15110*/  ISETP.GE.AND P0, PT, R0, R3, PT ;  /* 0x000000030000720c */ /* 0x000fe20003f06270 */
[----:B------:R-:W-:Y:S01]  /*15120*/  IMAD.WIDE.U32 R4, R214, UR4, R4 ;  /* 0x00000004d6047c25 */ /* 0x000fe2000f8e0004 */
[----:B------:R-:W-:Y:S01]  /*15130*/  SEL R0, RZ, 0x1, P2 ;  /* 0x00000001ff007807 */ /* 0x000fe20001000000 */
[----:B------:R-:W-:Y:S01]  /*15140*/  ULDC.64 UR4, c[0x0][0xae8] ;  /* 0x0002ba0000047ab9 */ /* 0x000fe20000000a00 */
[----:B------:R-:W-:Y:S01]  /*15150*/  ISETP.GE.AND P2, PT, R15, R14, PT ;  /* 0x0000000e0f00720c */ /* 0x000fe20003f46270 */
[----:B------:R-:W-:Y:S01]  /*15160*/  IMAD.SHL.U32 R3, R6, 0x2, RZ ;  /* 0x0000000206037824 */ /* 0x000fe200078e00ff */
[----:B------:R-:W-:Y:S01]  /*15170*/  SEL R6, RZ, 0x8, P3 ;  /* 0x00000008ff067807 */ /* 0x000fe20001800000 */
[----:B------:R-:W-:-:S02]  /*15180*/  VIADD R25, R199, 0x100 ;  /* 0x00000100c7197836 */ /* 0x000fc40000000000 */
[----:B------:R-:W-:Y:S01]  /*15190*/  VIADD R27, R199, 0x140 ;  /* 0x00000140c71b7836 */ /* 0x000fe20000000000 */
[----:B------:R-:W-:Y:S01]  /*151a0*/  LOP3.LUT R0, R3, 0x2, R0, 0xe2, !PT ;  /* 0x0000000203007812 */ /* 0x000fe200078ee200 */
[----:B------:R-:W-:Y:S01]  /*151b0*/  IMAD.IADD R5, R5, 0x1, R7 ;  /* 0x0000000105057824 */ /* 0x000fe200078e0207 */
[----:B------:R-:W-:Y:S01]  /*151c0*/  SEL R3, RZ, 0x4, P2 ;  /* 0x00000004ff037807 */ /* 0x000fe20001000000 */
[----:B------:R-:W-:Y:S01]  /*151d0*/  VIADD R7, R199, 0x180 ;  /* 0x00000180c7077836 */ /* 0x000fe20000000000 */
[-C--:B------:R-:W-:Y:S01]  /*151e0*/  ISETP.GE.AND P2, PT, R25, R14.reuse, PT ;  /* 0x0000000e1900720c */ /* 0x080fe20003f46270 */
[----:B------:R-:W-:Y:S01]  /*151f0*/  VIADD R9, R199, 0x1c0 ;  /* 0x000001c0c7097836 */ /* 0x000fe20000000000 */
[-C--:B------:R-:W-:Y:S02]  /*15200*/  ISETP.GE.AND P3, PT, R27, R14.reuse, PT ;  /* 0x0000000e1b00720c */ /* 0x080fe40003f66270 */
[----:B------:R-:W-:Y:S02]  /*15210*/  ISETP.GE.AND P4, PT, R7, R14, PT ;  /* 0x0000000e0700720c */ /* 0x000fe40003f86270 */
[----:B------:R-:W-:Y:S01]  /*15220*/  LOP3.LUT R3, R6, R0, R3, 0xfe, !PT ;  /* 0x0000000006037212 */ /* 0x000fe200078efe03 */
[----:B------:R-:W-:Y:S01]  /*15230*/  IMAD R0, R10, UR4, RZ ;  /* 0x000000040a007c24 */ /* 0x000fe2000f8e02ff */
[----:B------:R-:W-:-:S02]  /*15240*/  SEL R6, RZ, 0x10, P2 ;  /* 0x00000010ff067807 */ /* 0x000fc40001000000 */
[----:B------:R-:W-:Y:S02]  /*15250*/  SEL R7, RZ, 0x20, P3 ;  /* 0x00000020ff077807 */ /* 0x000fe40001800000 */
        /* <DEDUP_REMOVED lines=8> */
[----:B------:R-:W-:-:S02]  /*152e0*/  SEL R0, RZ, 0x80, P2 ;  /* 0x00000080ff007807 */ /* 0x000fc40001000000 */
[----:B------:R-:W-:Y:S01]  /*152f0*/  IADD3 R11, R7, R3, RZ ;  /* 0x00000003070b7210 */ /* 0x000fe20007ffe0ff */
[----:B------:R-:W-:Y:S01]  /*15300*/  IMAD.WIDE R8, R217, 0x40, R8 ;  /* 0x00000040d9087825 */ /* 0x000fe200078e0208 */
        /* <DEDUP_REMOVED lines=15> */
[----:B------:R-:W-:-:S04]  /*15400*/  LEA R30, P1, R4, UR4, 0x1 ;  /* 0x00000004041e7c11 */ /* 0x000fc8000f8208ff */
        /* <DEDUP_REMOVED lines=12> */
.L_x_4827:
[----:B------:R-:W-:Y:S05]  /*154d0*/  BSYNC B1 ;  /* 0x0000000000017941 */ /* 0x000fea0003800000 */
.L_x_4826:
        /* <DEDUP_REMOVED lines=29> */
.L_x_4822:
[----:B------:R-:W-:Y:S05]  /*156b0*/  BSYNC B0 ;  /* 0x0000000000007941 */ /* 0x000fea0003800000 */
.L_x_4816:
[----:B------:R-:W-:Y:S02]  /*156c0*/  ULDC UR4, c[0x0][0xc14] ;  /* 0x0003050000047ab9 */ /* 0x000fe40000000800 */
[----:B----4-:R-:W-:-:S13]  /*156d0*/  ISETP.GE.AND P0, PT, R191, UR4, PT ;  /* 0x00000004bf007c0c */ /* 0x010fda000bf06270 */
[----:B------:R-:W-:Y:S05]  /*156e0*/  @!P0 BRA `(.L_x_4828) ;  /* 0xfffffeb800748947 */ /* 0x000fea000383ffff */
[----:B------:R-:W-:Y:S05]  /*156f0*/  BRA `(.L_x_4611) ;  /* 0x0000006800107947 */ /* 0x000fea0003800000 */
.L_x_4609:
[----:B------:R-:W-:-:S08]  /*15700*/  NOP ;  /* 0x0000000000007918 */ /* 0x000fd00000000000 */
[----:B------:R-:W0:-:S00]  /*15710*/  USETMAXREG.DEALLOC.CTAPOOL 0x18 ;  /* 0x00000018000079c8 */ /* 0x000e0000080e0500 */
[----:B0-----:R-:W-:-:S06]  /*15720*/  LOP3.LUT R0, R0, 0x3, RZ, 0xc0, !PT ;  /* 0x0000000300007812 */ /* 0x001fcc00078ec0ff */
[----:B------:R-:W0:Y:S02]  /*15730*/  SHFL.IDX PT, R0, R0, RZ, 0x1f ;  /* 0x00001fff00007589 */ /* 0x000e2400000e0000 */
[----:B0-----:R-:W-:-:S13]  /*15740*/  ISETP.NE.AND P0, PT, R0, RZ, PT ;  /* 0x000000ff0000720c */ /* 0x001fda0003f05270 */
[----:B------:R-:W-:Y:S05]  /*15750*/  @P0 BRA `(.L_x_4611) ;  /* 0x0000006400f80947 */ /* 0x000fea0003800000 */
        /* <DEDUP_REMOVED lines=54> */
.L_x_4833:
        /* <DEDUP_REMOVED lines=15> */
.L_x_4832:
[----:B------:R-:W-:Y:S05]  /*15bb0*/  BSYNC B0 ;  /* 0x0000000000007941 */ /* 0x000fea0003800000 */
.L_x_4831:
        /* <DEDUP_REMOVED lines=25> */
.L_x_4829:
[----:B------:R-:W-:-:S04]  /*15d50*/  IMAD.IADD R7, R5, 0x1, -R2 ;  /* 0x0000000105077824 */ /* 0x000fc800078e0a02 */
[----:B------:R-:W-:-:S05]  /*15d60*/  IMAD R2, R4, UR4, R7 ;  /* 0x0000000404027c24 */ /* 0x000fca000f8e0207 */
[----:B------:R-:W-:Y:S02]  /*15d70*/  ISETP.GT.AND P0, PT, R2, UR6, PT ;  /* 0x0000000602007c0c */ /* 0x000fe4000bf04270 */
[----:B------:R-:W0:Y:S11]  /*15d80*/  LDC.64 R2, c[0x0][0xc68] ;  /* 0x00031a00ff027b82 */ /* 0x000e360000000a00 */
[----:B------:R-:W-:-:S04]  /*15d90*/  VOTE.ANY R9, PT, !P0 ;  /* 0x0000000000097806 */ /* 0x000fc800040e0100 */
[----:B------:R-:W1:Y:S02]  /*15da0*/  POPC R5, R9 ;  /* 0x0000000900057309 */ /* 0x000e640000000000 */
[----:B-1----:R-:W-:-:S05]  /*15db0*/  IADD3 R19, R5, R6, RZ ;  /* 0x0000000605137210 */ /* 0x002fca0007ffe0ff */
        /* <DEDUP_REMOVED lines=13> */
.L_x_4834:
        /* <DEDUP_REMOVED lines=13> */
[----:B------:R-:W-:Y:S01]  /*15f60*/  @!P0 IMAD.IADD R4, R4, 0x1, -R11 ;  /* 0x0000000104048824 */ /* 0x000fe200078e0a0b */
[----:B------:R-:W-:-:S04]  /*15f70*/  @!P0 IADD3 R2, R2, 0x1, RZ ;  /* 0x0000000102028810 */ /* 0x000fc80007ffe0ff */
[----:B------:R-:W-:-:S13]  /*15f80*/  ISETP.GE.U32.AND P0, PT, R4, R11, PT ;  /* 0x0000000b0400720c */ /* 0x000fda0003f06070 */
[----:B------:R-:W-:Y:S01]  /*15f90*/  @P0 VIADD R2, R2, 0x1 ;  /* 0x0000000102020836 */ /* 0x000fe20000000000 */
[----:B------:R-:W-:-:S13]  /*15fa0*/  ISETP.GE.AND P0, PT, R3, RZ, PT ;  /* 0x000000ff0300720c */ /* 0x000fda0003f06270 */
[----:B------:R-:W-:Y:S01]  /*15fb0*/  @!P0 IMAD.MOV R2, RZ, RZ, -R2 ;  /* 0x000000ffff028224 */ /* 0x000fe200078e0a02 */
[----:B------:R-:W-:-:S13]  /*15fc0*/  ISETP.NE.AND P0, PT, R6, RZ, PT ;  /* 0x000000ff0600720c */ /* 0x000fda0003f05270 */
[----:B------:R-:W-:-:S05]  /*15fd0*/  @!P0 LOP3.LUT R2, RZ, R6, RZ, 0x33, !PT ;  /* 0x00000006ff028212 */ /* 0x000fca00078e33ff */
[----:B------:R-:W-:Y:S01]  /*15fe0*/  IMAD R4, R10, R2, RZ ;  /* 0x000000020a047224 */ /* 0x000fe200078e02ff */
[----:B------:R-:W-:-:S03]  /*15ff0*/  IADD3 R2, -R2, RZ, RZ ;  /* 0x000000ff02027210 */ /* 0x000fc60007ffe1ff */
        /* <DEDUP_REMOVED lines=33> */
.L_x_4830:
[----:B------:R-:W-:Y:S01]  /*16210*/  IMAD.MOV.U32 R17, RZ, RZ, RZ ;  /* 0x000000ffff117224 */ /* 0x000fe200078e00ff */
[----:B------:R-:W-:Y:S01]  /*16220*/  MOV R16, UR6 ;  /* 0x0000000600107c02 */ /* 0x000fe20008000f00 */
[----:B------:R-:W-:-:S07]  /*16230*/  IMAD.MOV.U32 R18, RZ, RZ, RZ ;  /* 0x000000ffff127224 */ /* 0x000fce00078e00ff */
.L_x_4835:
        /* <DEDUP_REMOVED lines=16> */
[----:B------:R-:W-:Y:S01]  /*16340*/  ULDC.64 UR40, c[0x0][0x198] ;  /* 0x0000660000287ab9 */ /* 0x000fe20000000a00 */
[----:B------:R-:W-:Y:S02]  /*16350*/  ULDC UR37, c[0x0][0xc] ;  /* 0x0000030000257ab9 */ /* 0x000fe40000000800 */
[----:B------:R1:W-:Y:S04]  /*16360*/  STL [R1+0xc], R0 ;  /* 0x00000c0001007387 */ /* 0x0003e80000100800 */
[----:B------:R1:W-:Y:S04]  /*16370*/  STL [R1+0x4], RZ ;  /* 0x000004ff01007387 */ /* 0x0003e80000100800 */
[----:B------:R1:W-:Y:S04]  /*16380*/  STL [R1], RZ ;  /* 0x000000ff01007387 */ /* 0x0003e80000100800 */
[----:B------:R1:W-:Y:S02]  /*16390*/  STL [R1+0x8], R0 ;  /* 0x0000080001007387 */ /* 0x0003e40000100800 */
.L_x_4936:
[----:B------:R-:W-:Y:S05]  /*163a0*/  YIELD ;  /* 0x0000000000007946 */ /* 0x000fea0003800000 */
[----:B------:R-:W-:Y:S01]  /*163b0*/  ULDC.64 UR4, c[0x0][0xa28] ;  /* 0x00028a0000047ab9 */ /* 0x000fe20000000a00 */
[----:B------:R-:W-:Y:S01]  /*163c0*/  IMAD.MOV.U32 R6, RZ, RZ, RZ ;  /* 0x000000ffff067224 */ /* 0x000fe200078e00ff */
[----:B------:R-:W-:Y:S01]  /*163d0*/  ISETP.NE.U32.AND P0, PT, RZ, UR4, PT ;  /* 0x00000004ff007c0c */ /* 0x000fe2000bf05070 */
[----:B-1----:R-:W-:Y:S01]  /*163e0*/  IMAD.MOV.U32 R0, RZ, RZ, RZ ;  /* 0x000000ffff007224 */ /* 0x002fe200078e00ff */
[----:B------:R-:W-:Y:S01]  /*163f0*/  ULDC.64 UR8, c[0x0][0xa08] ;  /* 0x0002820000087ab9 */ /* 0x000fe20000000a00 */
[----:B------:R-:W-:Y:S01]  /*16400*/  ULDC.64 UR10, c[0x0][0xa10] ;  /* 0x00028400000a7ab9 */ /* 0x000fe20000000a00 */
        /* <DEDUP_REMOVED lines=16> */
[----:B--2---:R1:W-:Y:S02]  /*16510*/  STL [R1+0x24], R0 ;  /* 0x0000240001007387 */ /* 0x0043e40000100800 */
[----:B-1----:R-:W-:Y:S01]  /*16520*/  MOV R0, UR4 ;  /* 0x0000000400007c02 */ /* 0x002fe20008000f00 */
[----:B------:R-:W-:-:S05]  /*16530*/  ULDC.64 UR4, c[0x0][0x3f8] ;  /* 0x0000fe0000047ab9 */ /* 0x000fca0000000a00 */
[----:B------:R1:W5:Y:S01]  /*16540*/  @P0 LDG.E R0, desc[UR42][R4.64] ;  /* 0x0000002a04000981 */ /* 0x000362000c1e1900 */
[----:B------:R-:W-:Y:S01]  /*16550*/  UISETP.NE.U32.AND UP0, UPT, UR4, URZ, UPT ;  /* 0x0000003f0400728c */ /* 0x000fe2000bf05070 */
[----:B------:R-:W-:Y:S01]  /*16560*/  ISETP.NE.U32.AND P1, PT, RZ, UR8, PT ;  /* 0x00000008ff007c0c */ /* 0x000fe2000bf25070 */
[----:B------:R-:W-:Y:S01]  /*16570*/  ULDC UR6, c[0x0][0x338] ;  /* 0x0000ce0000067ab9 */ /* 0x000fe20000000800 */
[----:B------:R-:W-:Y:S01]  /*16580*/  ULDC UR4, c[0x0][0x404] ;  /* 0x0001010000047ab9 */ /* 0x000fe20000000800 */
[----:B------:R-:W-:Y:S01]  /*16590*/  UISETP.NE.AND.EX UP0, UPT, UR5, URZ, UPT, UP0 ;  /* 0x0000003f0500728c */ /* 0x000fe2000bf05300 */
[----:B------:R-:W-:Y:S01]  /*165a0*/  ISETP.NE.AND.EX P3, PT, RZ, UR9, PT, P1 ;  /* 0x00000009ff007c0c */ /* 0x000fe2000bf65310 */
[----:B------:R-:W-:Y:S01]  /*165b0*/  IMAD.U32 R9, RZ, RZ, UR6 ;  /* 0x00000006ff097e24 */ /* 0x000fe2000f8e00ff */
[----:B------:R-:W-:Y:S01]  /*165c0*/  ULDC UR5, c[0x0][0x2e0] ;  /* 0x0000b80000057ab9 */ /* 0x000fe20000000800 */
[----:B------:R-:W-:Y:S01]  /*165d0*/  USEL UR4, UR4, 0x1, UP0 ;  /* 0x0000000104047887 */ /* 0x000fe20008000000 */
[----:B------:R-:W-:-:S03]  /*165e0*/  ISETP.NE.U32.AND P1, PT, RZ, UR10, PT ;  /* 0x0000000aff007c0c */ /* 0x000fc6000bf25070 */
[----:B------:R-:W-:Y:S01]  /*165f0*/  UIMAD UR4, UR4, UR5, URZ ;  /* 0x00000005040472a4 */ /* 0x000fe2000f8e023f */
[----:B------:R-:W-:-:S05]  /*16600*/  ISETP.NE.AND.EX P1, PT, RZ, UR11, PT, P1 ;  /* 0x0000000bff007c0c */ /* 0x000fca000bf25310 */
[----:B------:R-:W-:Y:S01]  /*16610*/  IMAD.U32 R7, RZ, RZ, UR4 ;  /* 0x00000004ff077e24 */ /* 0x000fe2000f8e00ff */
[----:B-1----:R-:W-:Y:S07]  /*16620*/  @P0 BRA `(.L_x_4837) ;  /* 0x0000000000100947 */ /* 0x002fee0003800000 */
[----:B------:R-:W-:Y:S05]  /*16630*/  @!P2 BRA `(.L_x_4837) ;  /* 0x00000000000ca947 */ /* 0x000fea0003800000 */
[----:B------:R-:W2:Y:S04]  /*16640*/  LDG.E R5, desc[UR42][R2.64] ;  /* 0x0000002a02057981 */ /* 0x000ea8000c1e1900 */
[----:B-----5:R-:W2:Y:S02]  /*16650*/  LDG.E R0, desc[UR42][R2.64+0x4] ;  /* 0x0000042a02007981 */ /* 0x020ea4000c1e1900 */
[----:B--2---:R-:W-:-:S07]  /*16660*/  IMAD.IADD R0, R0, 0x1, -R5 ;  /* 0x0000000100007824 */ /* 0x004fce00078e0a05 */
.L_x_4837:
[----:B------:R-:W1:Y:S01]  /*16670*/  LDC.64 R4, c[0x0][0xa08] ;  /* 0x00028200ff047b82 */ /* 0x000e620000000a00 */
[----:B------:R-:W-:Y:S01]  /*16680*/  IMAD.MOV.U32 R8, RZ, RZ, RZ ;  /* 0x000000ffff087224 */ /* 0x000fe200078e00ff */
[----:B------:R-:W-:-:S06]  /*16690*/  ULDC.64 UR4, c[0x0][0xa20] ;  /* 0x0002880000047ab9 */ /* 0x000fcc0000000a00 */
[----:B------:R-:W2:Y:S01]  /*166a0*/  LDC.64 R2, c[0x0][0xa10] ;  /* 0x00028400ff027b82 */ /* 0x000ea20000000a00 */
[----:B-1----:R-:W-:-:S05]  /*166b0*/  IMAD.WIDE R4, R19, 0x4, R4 ;  /* 0x0000000413047825 */ /* 0x002fca00078e0204 */
[----:B------:R-:W3:Y:S01]  /*166c0*/  @P3 LDG.E R8, desc[UR42][R4.64] ;  /* 0x0000002a04083981 */ /* 0x000ee2000c1e1900 */
[----:B------:R-:W-:Y:S02]  /*166d0*/  IMAD.MOV.U32 R10, RZ, RZ, RZ ;  /* 0x000000ffff0a7224 */ /* 0x000fe400078e00ff */
[----:B--2---:R-:W-:-:S05]  /*166e0*/  IMAD.WIDE R2, R19, 0x4, R2 ;  /* 0x0000000413027825 */ /* 0x004fca00078e0202 */
[----:B------:R1:W5:Y:S01]  /*166f0*/  @P1 LDG.E R10, desc[UR42][R2.64] ;  /* 0x0000002a020a1981 */ /* 0x000362000c1e1900 */
[----:B------:R-:W-:-:S04]  /*16700*/  ISETP.NE.U32.AND P0, PT, RZ, UR4, PT ;  /* 0x00000004ff007c0c */ /* 0x000fc8000bf05070 */
[----:B------:R-:W-:Y:S02]  /*16710*/  ISETP.NE.AND.EX P0, PT, RZ, UR5, PT, P0 ;  /* 0x00000005ff007c0c */ /* 0x000fe4000bf05300 */
[----:B---3-5:R-:W-:-:S05]  /*16720*/  IADD3 R8, R8, R6, RZ ;  /* 0x0000000608087210 */ /* 0x028fca0007ffe0ff */
[----:B------:R1:W-:Y:S06]  /*16730*/  STL [R1+0x10], R8 ;  /* 0x0000100801007387 */ /* 0x0003ec0000100800 */
[----:B------:R-:W-:Y:S05]  /*16740*/  @!P0 BRA `(.L_x_4838) ;  /* 0x0000000000108947 */ /* 0x000fea0003800000 */
[----:B------:R-:W2:Y:S02]  /*16750*/  LDC.64 R4, c[0x0][0xa20] ;  /* 0x00028800ff047b82 */ /* 0x000ea40000000a00 */
[----:B--2---:R-:W-:-:S05]  /*16760*/  IMAD.WIDE R4, R19, 0x4, R4 ;  /* 0x0000000413047825 */ /* 0x004fca00078e0204 */
[----:B------:R2:W5:Y:S01]  /*16770*/  LDG.E R7, desc[UR42][R4.64] ;  /* 0x0000002a04077981 */ /* 0x000562000c1e1900 */
[----:B------:R-:W-:Y:S05]  /*16780*/  BRA `(.L_x_4839) ;  /* 0x0000000000107947 */ /* 0x000fea0003800000 */
.L_x_4838:
[----:B------:R-:W-:Y:S05]  /*16790*/  @!P3 BRA `(.L_x_4839) ;  /* 0x00000000000cb947 */ /* 0x000fea0003800000 */
[----:B------:R-:W2:Y:S04]  /*167a0*/  LDG.E R7, desc[UR42][R4.64] ;  /* 0x0000002a04077981 */ /* 0x000ea8000c1e1900 */
[----:B------:R-:W2:Y:S02]  /*167b0*/  LDG.E R4, desc[UR42][R4.64+0x4] ;  /* 0x0000042a04047981 */ /* 0x000ea4000c1e1900 */
[----:B--2---:R-:W-:-:S07]  /*167c0*/  IMAD.IADD R7, R4, 0x1, -R7 ;  /* 0x0000000104077824 */ /* 0x004fce00078e0a07 */
.L_x_4839:
[----:B--2---:R-:W2:Y:S04]  /*167d0*/  @P1 LDG.E R4, desc[UR42][R2.64] ;  /* 0x0000002a02041981 */ /* 0x004ea8000c1e1900 */
[----:B------:R1:W2:Y:S02]  /*167e0*/  @P1 LDG.E R5, desc[UR42][R2.64+0x4] ;  /* 0x0000042a02051981 */ /* 0x0002a4000c1e1900 */
[----:B-1----:R-:W1:Y:S02]  /*167f0*/  LDC.64 R2, c[0x0][0x9e0] ;  /* 0x00027800ff027b82 */ /* 0x002e640000000a00 */
[----:B-1----:R-:W-:Y:S01]  /*16800*/  ISETP.GE.AND P2, PT, R3, 0x1, PT ;  /* 0x000000010300780c */ /* 0x002fe20003f46270 */
[----:B--2---:R-:W-:Y:S01]  /*16810*/  @P1 IMAD.IADD R9, R5, 0x1, -R4 ;  /* 0x0000000105091824 */ /* 0x004fe200078e0a04 */
[----:B------:R-:W-:Y:S01]  /*16820*/  LEA R4, R17, 0x40, 0x6 ;  /* 0x0000004011047811 */ /* 0x000fe200078e30ff */
[----:B-----5:R-:W-:-:S04]  /*16830*/  IMAD.IADD R5, R7, 0x1, -R6 ;  /* 0x0000000107057824 */ /* 0x020fc800078e0a06 */
[----:B------:R-:W-:-:S04]  /*16840*/  IMAD.IADD R8, R5, 0x1, R9 ;  /* 0x0000000105087824 */ /* 0x000fc800078e0209 */
[C---:B------:R-:W-:Y:S01]  /*16850*/  VIADD R20, R8.reuse, 0x3f ;  /* 0x0000003f08147836 */ /* 0x040fe20000000000 */
[----:B------:R-:W-:-:S04]  /*16860*/  IADD3 R4, R8, R4, -R0 ;  /* 0x0000000408047210 */ /* 0x000fc80007ffe800 */
[----:B------:R-:W-:Y:S02]  /*16870*/  SHF.R.S32.HI R7, RZ, 0x1f, R20 ;  /* 0x0000001fff077819 */ /* 0x000fe40000011414 */
[----:B------:R-:W-:Y:S02]  /*16880*/  IADD3 R2, R4, R2, RZ ;  /* 0x0000000204027210 */ /* 0x000fe40007ffe0ff */
[----:B------:R-:W-:-:S04]  /*16890*/  LEA.HI R20, R7, R20, RZ, 0x6 ;  /* 0x0000001407147211 */ /* 0x000fc800078f30ff */
[----:B------:R-:W-:Y:S01]  /*168a0*/  SHF.R.S32.HI R20, RZ, 0x6, R20 ;  /* 0x00000006ff147819 */ /* 0x000fe20000011414 */
[----:B------:R-:W-:Y:S06]  /*168b0*/  @!P2 BRA `(.L_x_4840) ;  /* 0x000000000048a947 */ /* 0x000fec0003800000 */
[C---:B------:R-:W-:Y:S01]  /*168c0*/  ISETP.GT.AND P0, PT, R4.reuse, RZ, PT ;  /* 0x000000ff0400720c */ /* 0x040fe20003f04270 */
[----:B------:R-:W-:Y:S01]  /*168d0*/  BSSY B0, `(.L_x_4841) ;  /* 0x000000e000007945 */ /* 0x000fe20003800000 */
[----:B------:R-:W-:-:S11]  /*168e0*/  VIADD R11, R4, 0xffffffff ;  /* 0xffffffff040b7836 */ /* 0x000fd60000000000 */
        /* <DEDUP_REMOVED lines=8> */
.L_x_4842:
[----:B------:R-:W-:-:S13]  /*16970*/  ISETP.NE.AND P0, PT, R3, 0x1, PT ;  /* 0x000000010300780c */ /* 0x000fda0003f05270 */
[----:B------:R-:W1:Y:S02]  /*16980*/  @P0 LDC.64 R6, c[0x0][0x9e8] ;  /* 0x00027a00ff060b82 */ /* 0x000e640000000a00 */
[----:B-1----:R-:W-:-:S05]  /*16990*/  @P0 IMAD.HI.U32 R6, R11, R6, RZ ;  /* 0x000000060b060227 */ /* 0x002fca00078e00ff */
[----:B------:R-:W-:-:S07]  /*169a0*/  @P0 SHF.R.U32.HI R11, RZ, R7, R6 ;  /* 0x00000007ff0b0219 */ /* 0x000fce0000011606 */
.L_x_4843:
[----:B------:R-:W-:Y:S05]  /*169b0*/  BSYNC B0 ;  /* 0x0000000000007941 */ /* 0x000fea0003800000 */
.L_x_4841:
[----:B------:R-:W-:-:S05]  /*169c0*/  IMAD R11, R11, R3, R3 ;  /* 0x000000030b0b7224 */ /* 0x000fca00078e0203 */
[----:B------:R-:W-:-:S07]  /*169d0*/  VIMNMX R2, R2, R11, PT ;  /* 0x0000000b02027248 */ /* 0x000fce0003fe0100 */
.L_x_4840:
        /* <DEDUP_REMOVED lines=15> */
.L_x_4846:
[----:B------:R-:W-:Y:S02]  /*16ad0*/  ISETP.NE.AND P0, PT, R3, 0x1, PT ;  /* 0x000000010300780c */ /* 0x000fe40003f05270 */
[----:B------:R-:W-:-:S11]  /*16ae0*/  MOV R11, R0 ;  /* 0x00000000000b7202 */ /* 0x000fd60000000f00 */
[----:B------:R-:W1:Y:S02]  /*16af0*/  @P0 LDC.64 R6, c[0x0][0x9e8] ;  /* 0x00027a00ff060b82 */ /* 0x000e640000000a00 */
[----:B-1----:R-:W-:-:S05]  /*16b00*/  @P0 IMAD.HI.U32 R6, R0, R6, RZ ;  /* 0x0000000600060227 */ /* 0x002fca00078e00ff */
[----:B------:R-:W-:-:S07]  /*16b10*/  @P0 SHF.R.U32.HI R11, RZ, R7, R6 ;  /* 0x00000007ff0b0219 */ /* 0x000fce0000011606 */
.L_x_4847:
[----:B------:R-:W-:Y:S05]  /*16b20*/  BSYNC B0 ;  /* 0x0000000000007941 */ /* 0x000fea0003800000 */
.L_x_4845:
[----:B------:R-:W-:-:S05]  /*16b30*/  IMAD R3, R11, R3, RZ ;  /* 0x000000030b037224 */ /* 0x000fca00078e02ff */
[----:B------:R-:W-:-:S07]  /*16b40*/  VIMNMX R8, R8, R3, !PT ;  /* 0x0000000308087248 */ /* 0x000fce0007fe0100 */
.L_x_4844:
[----:B------:R-:W-:Y:S01]  /*16b50*/  VIADD R2, R2, 0x3f ;  /* 0x0000003f02027836 */ /* 0x000fe20000000000 */
[----:B------:R-:W-:Y:S01]  /*16b60*/  BSSY B0, `(.L_x_4848) ;  /* 0x0000111000007945 */ /* 0x000fe20003800000 */
[----:B------:R-:W-:-:S03]  /*16b70*/  PLOP3.LUT P2, PT, PT, PT, PT, 0x80, 0x0 ;  /* 0x000000000000781c */ /* 0x000fc60003f4f070 */
[----:B------:R-:W-:-:S04]  /*16b80*/  SHF.R.S32.HI R3, RZ, 0x1f, R2 ;  /* 0x0000001fff037819 */ /* 0x000fc80000011402 */
[----:B------:R-:W-:Y:S02]  /*16b90*/  LEA.HI R3, R3, R2, RZ, 0x6 ;  /* 0x0000000203037211 */ /* 0x000fe400078f30ff */
[----:B------:R-:W-:Y:S02]  /*16ba0*/  SHF.R.S32.HI R2, RZ, 0x1f, R8 ;  /* 0x0000001fff027819 */ /* 0x000fe40000011408 */
[----:B------:R-:W-:Y:S02]  /*16bb0*/  SHF.R.S32.HI R3, RZ, 0x6, R3 ;  /* 0x00000006ff037819 */ /* 0x000fe40000011403 */
[----:B------:R-:W-:Y:S02]  /*16bc0*/  LEA.HI R2, R2, R8, RZ, 0x6 ;  /* 0x0000000802027211 */ /* 0x000fe400078f30ff */
[----:B------:R-:W-:Y:S02]  /*16bd0*/  VIMNMX R3, R20, R3, PT ;  /* 0x0000000314037248 */ /* 0x000fe40003fe0100 */
[----:B------:R-:W-:-:S03]  /*16be0*/  SHF.R.S32.HI R2, RZ, 0x6, R2 ;  /* 0x00000006ff027819 */ /* 0x000fc60000011402 */
[----:B------:R-:W-:Y:S01]  /*16bf0*/  IMAD R6, R3, 0x40, -R5 ;  /* 0x0000004003067824 */ /* 0x000fe200078e0a05 */
[----:B------:R-:W-:-:S04]  /*16c00*/  VIMNMX R2, RZ, R2, !PT ;  /* 0x00000002ff027248 */ /* 0x000fc80007fe0100 */
[----:B------:R-:W-:Y:S01]  /*16c10*/  VIMNMX R3, R6, R9, PT ;  /* 0x0000000906037248 */ /* 0x000fe20003fe0100 */
[----:B------:R-:W-:-:S05]  /*16c20*/  IMAD R2, R2, 0x40, -R5 ;  /* 0x0000004002027824 */ /* 0x000fca00078e0a05 */
[----:B------:R-:W-:-:S04]  /*16c30*/  VIMNMX R2, RZ, R2, !PT ;  /* 0x00000002ff027248 */ /* 0x000fc80007fe0100 */
[----:B------:R-:W-:Y:S02]  /*16c40*/  ISETP.GT.AND P0, PT, R3, R2, PT ;  /* 0x000000020300720c */ /* 0x000fe40003f04270 */
[----:B------:R-:W-:-:S11]  /*16c50*/  SHF.R.U32.HI R2, RZ, 0x6, R2 ;  /* 0x00000006ff027819 */ /* 0x000fd60000011602 */
[----:B------:R-:W-:-:S05]  /*16c60*/  @P0 VIADD R3, R3, 0x3f ;  /* 0x0000003f03030836 */ /* 0x000fca0000000000 */
[----:B------:R-:W-:-:S04]  /*16c70*/  @P0 SHF.R.S32.HI R6, RZ, 0x1f, R3 ;  /* 0x0000001fff060819 */ /* 0x000fc80000011403 */
[----:B------:R-:W-:Y:S01]  /*16c80*/  @P0 LEA.HI R6, R6, R3, RZ, 0x6 ;  /* 0x0000000306060211 */ /* 0x000fe200078f30ff */
[----:B------:R-:W-:-:S03]  /*16c90*/  IMAD.MOV.U32 R3, RZ, RZ, R2 ;  /* 0x000000ffff037224 */ /* 0x000fc600078e0002 */
[----:B------:R-:W-:-:S04]  /*16ca0*/  @P0 SHF.R.S32.HI R3, RZ, 0x6, R6 ;  /* 0x00000006ff030819 */ /* 0x000fc80000011406 */
[----:B------:R-:W-:-:S13]  /*16cb0*/  ISETP.GT.AND P0, PT, R3, R2, PT ;  /* 0x000000020300720c */ /* 0x000fda0003f04270 */
[----:B------:R-:W-:Y:S05]  /*16cc0*/  @!P0 BRA `(.L_x_4849) ;  /* 0x0000000c00e88947 */ /* 0x000fea0003800000 */
[----:B------:R-:W1:Y:S01]  /*16cd0*/  LDC R5, c[0x0][0x428] ;  /* 0x00010a00ff057b82 */ /* 0x000e620000000800 */
[----:B------:R-:W-:Y:S01]  /*16ce0*/  UMOV UR4, 0xffffffff ;  /* 0xffffffff00047882 */ /* 0x000fe20000000000 */
[----:B-1----:R-:W-:Y:S02]  /*16cf0*/  ISETP.NE.AND P0, PT, R5, 0x1, PT ;  /* 0x000000010500780c */ /* 0x002fe40003f05270 */
[----:B------:R-:W-:-:S11]  /*16d00*/  MOV R5, R18 ;  /* 0x0000001200057202 */ /* 0x000fd60000000f00 */
[----:B------:R-:W1:Y:S08]  /*16d10*/  @P0 LDC R7, c[0x0][0x42c] ;  /* 0x00010b00ff070b82 */ /* 0x000e700000000800 */
[----:B------:R-:W2:Y:S01]  /*16d20*/  @P0 LDC R6, c[0x0][0x430] ;  /* 0x00010c00ff060b82 */ /* 0x000ea20000000800 */
[----:B-1----:R-:W-:-:S05]  /*16d30*/  @P0 IMAD.HI.U32 R7, R18, R7, RZ ;  /* 0x0000000712070227 */ /* 0x002fca00078e00ff */
[----:B--2---:R-:W-:Y:S02]  /*16d40*/  @P0 SHF.R.U32.HI R5, RZ, R6, R7 ;  /* 0x00000006ff050219 */ /* 0x004fe40000011607 */
[----:B------:R-:W-:Y:S01]  /*16d50*/  SEL R6, R19, RZ, !P1 ;  /* 0x000000ff13067207 */ /* 0x000fe20004800000 */
[----:B------:R-:W-:Y:S06]  /*16d60*/  BRA.DIV UR4, `(.L_x_4850) ;  /* 0x00000062043c7947 */ /* 0x000fec000b800000 */
.L_x_5004:
[----:B------:R-:W-:-:S03]  /*16d70*/  UMOV UR4, 0xffffffff ;  /* 0xffffffff00047882 */ /* 0x000fc60000000000 */
[----:B------:R-:W-:Y:S05]  /*16d80*/  BRA.DIV UR4, `(.L_x_4851) ;  /* 0x0000006204687947 */ /* 0x000fea000b800000 */
[----:B------:R-:W-:-:S13]  /*16d90*/  ELECT P6, URZ, PT ;  /* 0x00000000003f782f */ /* 0x000fda00038c0000 */
.L_x_5007:
[----:B------:R-:W2:Y:S01]  /*16da0*/  LDL R7, [R1+0x20] ;  /* 0x0000200001077983 */ /* 0x000ea20000100800 */
[----:B------:R-:W-:Y:S01]  /*16db0*/  MOV R9, 0x400 ;  /* 0x0000040000097802 */ /* 0x000fe20000000f00 */
[----:B------:R-:W-:Y:S01]  /*16dc0*/  BSSY B1, `(.L_x_4852) ;  /* 0x000000a000017945 */ /* 0x000fe20003800000 */
[----:B--2---:R-:W-:-:S05]  /*16dd0*/  VIADD R8, R7, 0x1 ;  /* 0x0000000107087836 */ /* 0x004fca0000000000 */
[----:B------:R-:W-:-:S04]  /*16de0*/  LEA.HI R7, R8, R8, RZ, 0x1 ;  /* 0x0000000808077211 */ /* 0x000fc800078f08ff */
[----:B------:R-:W-:-:S05]  /*16df0*/  LOP3.LUT R7, R7, 0xfffffffe, RZ, 0xc0, !PT ;  /* 0xfffffffe07077812 */ /* 0x000fca00078ec0ff */
[----:B------:R-:W-:Y:S02]  /*16e00*/  IMAD.IADD R8, R8, 0x1, -R7 ;  /* 0x0000000108087824 */ /* 0x000fe400078e0a07 */
[----:B------:R-:W1:Y:S03]  /*16e10*/  S2R R7, SR_CgaCtaId ;  /* 0x0000000000077919 */ /* 0x000e660000008800 */
[----:B------:R-:W-:Y:S02]  /*16e20*/  SHF.L.U32 R8, R8, 0x1f, RZ ;  /* 0x0000001f08087819 */ /* 0x000fe400000006ff */
[----:B-1----:R-:W-:-:S04]  /*16e30*/  LEA R7, R7, R9, 0x18 ;  /* 0x0000000907077211 */ /* 0x002fc800078ec0ff */
[----:B------:R-:W1:Y:S02]  /*16e40*/  SYNCS.PHASECHK.TRANS64.TRYWAIT P0, [R7+URZ+0x28c20], R8 ;  /* 0x028c2008070075a7 */ /* 0x000e64000800017f */
[----:B-1----:R-:W-:Y:S05]  /*16e50*/  @!P0 BRA `(.L_x_4853) ;  /* 0x0000006000548947 */ /* 0x002fea0003800000 */
.L_x_5008:
[----:B------:R-:W-:Y:S05]  /*16e60*/  BSYNC B1 ;  /* 0x0000000000017941 */ /* 0x000fea0003800000 */
.L_x_4852:
[----:B------:R-:W-:Y:S04]  /*16e70*/  BSSY B1, `(.L_x_4854) ;  /* 0x0000061000017945 */ /* 0x000fe80003800000 */
[----:B------:R-:W-:Y:S05]  /*16e80*/  @!P6 BRA `(.L_x_4855) ;  /* 0x00000004007ce947 */ /* 0x000fea0003800000 */
[----:B------:R-:W1:Y:S04]  /*16e90*/  LDL R11, [R1+0x4] ;  /* 0x00000400010b7983 */ /* 0x000e680000100800 */
[----:B------:R-:W2:Y:S01]  /*16ea0*/  LDL R9, [R1+0xc] ;  /* 0x00000c0001097983 */ /* 0x000ea20000100800 */
[----:B-1----:R-:W-:Y:S01]  /*16eb0*/  IMAD R8, R11, 0x8, R7 ;  /* 0x000000080b087824 */ /* 0x002fe200078e0207 */
[----:B--2---:R-:W-:-:S04]  /*16ec0*/  SHF.L.U32 R11, R9, 0x1f, RZ ;  /* 0x0000001f090b7819 */ /* 0x004fc800000006ff */
[----:B------:R-:W1:Y:S02]  /*16ed0*/  SYNCS.PHASECHK.TRANS64.TRYWAIT P0, [R8+URZ+0x28ca0], R11 ;  /* 0x028ca00b080075a7 */ /* 0x000e64000800017f */
[----:B-1----:R-:W-:Y:S05]  /*16ee0*/  @!P0 BRA `(.L_x_4856) ;  /* 0x0000006000448947 */ /* 0x002fea0003800000 */
.L_x_5009:
        /* <DEDUP_REMOVED lines=11> */
.L_x_4857:
[----:B--2---:R-:W2:Y:S01]  /*16fa0*/  LDL R9, [R1+0x4] ;  /* 0x0000040001097983 */ /* 0x004ea20000100800 */
        /* <DEDUP_REMOVED lines=9> */
[----:B--2---:R-:W-:-:S05]  /*17040*/  IMAD R9, R9, 0x2000, R7 ;  /* 0x0000200009097824 */ /* 0x004fca00078e0207 */
[----:B------:R-:W-:Y:S02]  /*17050*/  R2UR UR8, R9 ;  /* 0x00000000090872ca */ /* 0x000fe400000e0000 */
[----:B------:R-:W-:-:S05]  /*17060*/  LEA R9, R3, R10, 0x6 ;  /* 0x0000000a03097211 */ /* 0x000fca00078e30ff */
[----:B------:R-:W-:-:S05]  /*17070*/  VIADD R9, R9, 0xffffffc0 ;  /* 0xffffffc009097836 */ /* 0x000fca0000000000 */
[----:B------:R-:W-:Y:S01]  /*17080*/  R2UR UR11, R9 ;  /* 0x00000000090b72ca */ /* 0x000fe200000e0000 */
[----:B------:R-:W-:-:S12]  /*17090*/  UIADD3 UR8, UR8, 0x22400, URZ ;  /* 0x0002240008087890 */ /* 0x000fd8000fffe03f */
[----:B------:R2:W-:Y:S01]  /*170a0*/  UTMALDG.4D [UR8], [UR4], desc[UR6] ;  /* 0x00000608040075b4 */ /* 0x0005e20008019000 */
[----:B------:R-:W3:Y:S02]  /*170b0*/  SYNCS.PHASECHK.TRANS64.TRYWAIT P0, [R8+URZ+0x28cc0], R11 ;  /* 0x028cc00b080075a7 */ /* 0x000ee4000800017f */
[----:B--23--:R-:W-:Y:S05]  /*170c0*/  @!P0 BRA `(.L_x_4858) ;  /* 0x0000005c00e08947 */ /* 0x00cfea0003800000 */
.L_x_5010:
        /* <DEDUP_REMOVED lines=8> */
.L_x_4859:
[----:B-12---:R-:W2:Y:S01]  /*17150*/  LDL R11, [R1+0x4] ;  /* 0x00000400010b7983 */ /* 0x006ea20000100800 */
        /* <DEDUP_REMOVED lines=50> */
.L_x_4855:
[----:B------:R-:W-:Y:S05]  /*17480*/  BSYNC B1 ;  /* 0x0000000000017941 */ /* 0x000fea0003800000 */
.L_x_4854:
[----:B-1----:R-:W2:Y:S04]  /*17490*/  LDL.LU R8, [R1+0x4] ;  /* 0x0000040001087983 */ /* 0x002ea80000300800 */
        /* <DEDUP_REMOVED lines=12> */
[C---:B------:R-:W-:Y:S01]  /*17560*/  LEA R8, R3.reuse, R10, 0x6 ;  /* 0x0000000a03087211 */ /* 0x040fe200078e30ff */
[----:B------:R-:W-:-:S04]  /*17570*/  VIADD R3, R3, 0xffffffff ;  /* 0xffffffff03037836 */ /* 0x000fc80000000000 */
[----:B------:R-:W-:-:S07]  /*17580*/  VIADD R8, R8, 0xffffff80 ;  /* 0xffffff8008087836 */ /* 0x000fce0000000000 */
.L_x_4866:
[----:B------:R-:W-:Y:S05]  /*17590*/  YIELD ;  /* 0x0000000000007946 */ /* 0x000fea0003800000 */
[----:B------:R-:W-:Y:S04]  /*175a0*/  BSSY B1, `(.L_x_4860) ;  /* 0x000005f000017945 */ /* 0x000fe80003800000 */
[----:B-1----:R-:W-:Y:S05]  /*175b0*/  @!P6 BRA `(.L_x_4861) ;  /* 0x000000040074e947 */ /* 0x002fea0003800000 */
[----:B------:R-:W2:Y:S04]  /*175c0*/  LDL R9, [R1+0x4] ;  /* 0x0000040001097983 */ /* 0x000ea80000100800 */
[----:B------:R-:W3:Y:S01]  /*175d0*/  LDL R10, [R1+0xc] ;  /* 0x00000c00010a7983 */ /* 0x000ee20000100800 */
[----:B--2---:R-:W-:Y:S01]  /*175e0*/  IMAD R9, R9, 0x8, R7 ;  /* 0x0000000809097824 */ /* 0x004fe200078e0207 */
[----:B---3--:R-:W-:-:S04]  /*175f0*/  SHF.L.U32 R10, R10, 0x1f, RZ ;  /* 0x0000001f0a0a7819 */ /* 0x008fc800000006ff */
[----:B------:R-:W1:Y:S02]  /*17600*/  SYNCS.PHASECHK.TRANS64.TRYWAIT P0, [R9+URZ+0x28ca0], R10 ;  /* 0x028ca00a090075a7 */ /* 0x000e64000800017f */
[----:B-1----:R-:W-:Y:S05]  /*17610*/  @!P0 BRA `(.L_x_4862) ;  /* 0x0000005800a08947 */ /* 0x002fea0003800000 */
.L_x_5011:
        /* <DEDUP_REMOVED lines=11> */
.L_x_4863:
[----:B--2---:R-:W2:Y:S01]  /*176d0*/  LDL R11, [R1+0x4] ;  /* 0x00000400010b7983 */ /* 0x004ea20000100800 */
        /* <DEDUP_REMOVED lines=10> */
[----:B--2---:R-:W-:-:S05]  /*17780*/  IMAD R11, R11, 0x2000, R7 ;  /* 0x000020000b0b7824 */ /* 0x004fca00078e0207 */
[----:B------:R-:W-:-:S13]  /*17790*/  R2UR UR8, R11 ;  /* 0x000000000b0872ca */ /* 0x000fda00000e0000 */
[----:B------:R-:W-:-:S09]  /*177a0*/  UIADD3 UR8, UR8, 0x22400, URZ ;  /* 0x0002240008087890 */ /* 0x000fd2000fffe03f */
[----:B------:R2:W-:Y:S01]  /*177b0*/  UTMALDG.4D [UR8], [UR4], desc[UR6] ;  /* 0x00000608040075b4 */ /* 0x0005e20008019000 */
[----:B------:R-:W3:Y:S02]  /*177c0*/  SYNCS.PHASECHK.TRANS64.TRYWAIT P1, [R9+URZ+0x28cc0], R10 ;  /* 0x028cc00a090075a7 */ /* 0x000ee4000802017f */
[----:B--23--:R-:W-:Y:S05]  /*177d0*/  @!P1 BRA `(.L_x_4864) ;  /* 0x0000005800449947 */ /* 0x00cfea0003800000 */
.L_x_5012:
        /* <DEDUP_REMOVED lines=8> */
.L_x_4865:
        /* <DEDUP_REMOVED lines=51> */
.L_x_4861:
[----:B------:R-:W-:Y:S05]  /*17b90*/  BSYNC B1 ;  /* 0x0000000000017941 */ /* 0x000fea0003800000 */
.L_x_4860:
        /* <DEDUP_REMOVED lines=13> */
.L_x_4849:
[----:B------:R-:W-:Y:S05]  /*17c70*/  BSYNC B0 ;  /* 0x0000000000007941 */ /* 0x000fea0003800000 */
.L_x_4848:
        /* <DEDUP_REMOVED lines=17> */
.L_x_4869:
[----:B------:R-:W-:-:S13]  /*17d90*/  ISETP.NE.AND P1, PT, R3, 0x1, PT ;  /* 0x000000010300780c */ /* 0x000fda0003f25270 */
[----:B------:R-:W2:Y:S02]  /*17da0*/  @P1 LDC.64 R4, c[0x0][0x9e8] ;  /* 0x00027a00ff041b82 */ /* 0x000ea40000000a00 */
[----:B--2---:R-:W-:-:S05]  /*17db0*/  @P1 IMAD.HI.U32 R4, R6, R4, RZ ;  /* 0x0000000406041227 */ /* 0x004fca00078e00ff */
[----:B------:R-:W-:-:S07]  /*17dc0*/  @P1 SHF.R.U32.HI R6, RZ, R5, R4 ;  /* 0x00000005ff061219 */ /* 0x000fce0000011604 */
.L_x_4870:
[----:B------:R-:W-:Y:S05]  /*17dd0*/  BSYNC B0 ;  /* 0x0000000000007941 */ /* 0x000fea0003800000 */
.L_x_4868:
[----:B------:R-:W-:-:S05]  /*17de0*/  IMAD R5, R6, R3, R3 ;  /* 0x0000000306057224 */ /* 0x000fca00078e0203 */
[----:B------:R-:W-:-:S07]  /*17df0*/  VIMNMX R2, R2, R5, PT ;  /* 0x0000000502027248 */ /* 0x000fce0003fe0100 */
.L_x_4867:
[----:B------:R-:W-:Y:S01]  /*17e00*/  VIADD R2, R2, 0x3f ;  /* 0x0000003f02027836 */ /* 0x000fe20000000000 */
[----:B------:R-:W-:-:S04]  /*17e10*/  ULDC UR4, c[0x0][0x9dc] ;  /* 0x0002770000047ab9 */ /* 0x000fc80000000800 */
[----:B------:R-:W-:-:S04]  /*17e20*/  SHF.R.S32.HI R5, RZ, 0x1f, R2 ;  /* 0x0000001fff057819 */ /* 0x000fc80000011402 */
[----:B------:R-:W-:Y:S01]  /*17e30*/  LEA.HI R5, R5, R2, RZ, 0x6 ;  /* 0x0000000205057211 */ /* 0x000fe200078f30ff */
[----:B------:R-:W-:-:S03]  /*17e40*/  VIADD R2, R0, -UR4 ;  /* 0x8000000400027c36 */ /* 0x000fc60008000000 */
[----:B------:R-:W-:-:S04]  /*17e50*/  SHF.R.S32.HI R5, RZ, 0x6, R5 ;  /* 0x00000006ff057819 */ /* 0x000fc80000011405 */
        /* <DEDUP_REMOVED lines=13> */
.L_x_4873:
[----:B------:R-:W-:-:S13]  /*17f30*/  ISETP.NE.AND P0, PT, R3, 0x1, PT ;  /* 0x000000010300780c */ /* 0x000fda0003f05270 */
[----:B------:R-:W3:Y:S02]  /*17f40*/  @P0 LDC.64 R4, c[0x0][0x9e8] ;  /* 0x00027a00ff040b82 */ /* 0x000ee40000000a00 */
[----:B---3--:R-:W-:-:S05]  /*17f50*/  @P0 IMAD.HI.U32 R4, R0, R4, RZ ;  /* 0x0000000400040227 */ /* 0x008fca00078e00ff */
[----:B------:R-:W-:-:S07]  /*17f60*/  @P0 SHF.R.U32.HI R0, RZ, R5, R4 ;  /* 0x00000005ff000219 */ /* 0x000fce0000011604 */
.L_x_4874:
[----:B------:R-:W-:Y:S05]  /*17f70*/  BSYNC B0 ;  /* 0x0000000000007941 */ /* 0x000fea0003800000 */
.L_x_4872:
[----:B------:R-:W-:-:S05]  /*17f80*/  IMAD R3, R0, R3, RZ ;  /* 0x0000000300037224 */ /* 0x000fca00078e02ff */
[----:B------:R-:W-:-:S07]  /*17f90*/  VIMNMX R2, R2, R3, !PT ;  /* 0x0000000302027248 */ /* 0x000fce0007fe0100 */
.L_x_4871:
[----:B------:R-:W-:Y:S01]  /*17fa0*/  SHF.R.S32.HI R3, RZ, 0x1f, R2 ;  /* 0x0000001fff037819 */ /* 0x000fe20000011402 */
[----:B------:R-:W-:Y:S03]  /*17fb0*/  BSSY B6, `(.L_x_4875) ;  /* 0x00002fd000067945 */ /* 0x000fe60003800000 */
[----:B------:R-:W-:-:S04]  /*17fc0*/  LEA.HI R3, R3, R2, RZ, 0x6 ;  /* 0x0000000203037211 */ /* 0x000fc800078f30ff */
[----:B------:R-:W-:-:S04]  /*17fd0*/  SHF.R.S32.HI R3, RZ, 0x6, R3 ;  /* 0x00000006ff037819 */ /* 0x000fc80000011403 */
        /* <DEDUP_REMOVED lines=11> */
[----:B------:R-:W3:Y:S08]  /*18090*/  FLO.U32 R0, UR4 ;  /* 0x0000000400007d00 */ /* 0x000ef000080e0000 */
        /* <DEDUP_REMOVED lines=9> */
.L_x_4876:
        /* <DEDUP_REMOVED lines=17> */
[----:B------:R-:W-:-:S02]  /*18240*/  IMAD.U32 R10, RZ, RZ, UR4 ;  /* 0x00000004ff0a7e24 */ /* 0x000fc4000f8e00ff */
[----:B-1----:R-:W-:Y:S02]  /*18250*/  IMAD.U32 R11, RZ, RZ, UR5 ;  /* 0x00000005ff0b7e24 */ /* 0x002fe4000f8e00ff */
[----:B------:R-:W-:Y:S02]  /*18260*/  IMAD.MOV.U32 R8, RZ, RZ, 0x70 ;  /* 0x00000070ff087424 */ /* 0x000fe400078e00ff */
[----:B0-----:R-:W-:-:S07]  /*18270*/  IMAD.MOV.U32 R13, RZ, RZ, RZ ;  /* 0x000000ffff0d7224 */ /* 0x001fce00078e00ff */
[----:B------:R-:W-:-:S07]  /*18280*/  LEPC R20, `(.L_x_4878) ;  /* 0x000000001014794e */ /* 0x000fce0000000000 */
[----:B---3--:R-:W-:Y:S05]  /*18290*/  CALL.ABS.NOINC R2 ;  /* 0x0000000002007343 */ /* 0x008fea0003c00000 */
.L_x_4878:
        /* <DEDUP_REMOVED lines=13> */
[----:B------:R-:W-:-:S02]  /*18370*/  IMAD.U32 R10, RZ, RZ, UR4 ;  /* 0x00000004ff0a7e24 */ /* 0x000fc4000f8e00ff */
[----:B-1----:R-:W-:Y:S02]  /*18380*/  IMAD.U32 R11, RZ, RZ, UR5 ;  /* 0x00000005ff0b7e24 */ /* 0x002fe4000f8e00ff */
[----:B------:R-:W-:Y:S02]  /*18390*/  IMAD.MOV.U32 R8, RZ, RZ, 0x70 ;  /* 0x00000070ff087424 */ /* 0x000fe400078e00ff */
[----:B------:R-:W-:Y:S02]  /*183a0*/  IMAD.MOV.U32 R12, RZ, RZ, 0x1 ;  /* 0x00000001ff0c7424 */ /* 0x000fe400078e00ff */
[----:B0--3--:R-:W-:-:S07]  /*183b0*/  IMAD.MOV.U32 R13, RZ, RZ, RZ ;  /* 0x000000ffff0d7224 */ /* 0x009fce00078e00ff */
[----:B------:R-:W-:-:S07]  /*183c0*/  LEPC R20, `(.L_x_4880) ;  /* 0x000000001014794e */ /* 0x000fce0000000000 */
[----:B----4-:R-:W-:Y:S05]  /*183d0*/  CALL.ABS.NOINC R2 ;  /* 0x0000000002007343 */ /* 0x010fea0003c00000 */
.L_x_4880:
        /* <DEDUP_REMOVED lines=16> */
.L_x_4879:
[----:B------:R-:W3:Y:S01]  /*184e0*/  LDL.LU R4, [R1+0x24] ;  /* 0x0000240001047983 */ /* 0x000ee20000300800 */
[----:B------:R-:W4:Y:S01]  /*184f0*/  LDC R0, c[0x0][0x428] ;  /* 0x00010a00ff007b82 */ /* 0x000f220000000800 */
        /* <DEDUP_REMOVED lines=12> */
[----:B------:R-:W0:Y:S01]  /*185c0*/  @P0 LDC.64 R2, c[0x0][0x9f8] ;  /* 0x00027e00ff020b82 */ /* 0x000e220000000a00 */
        /* <DEDUP_REMOVED lines=12> */
[----:B0-----:R-:W-:-:S09]  /*18690*/  SEL R2, R19, RZ, !P0 ;  /* 0x000000ff13027207 */ /* 0x001fd20004000000 */
.L_x_4881:
        /* <DEDUP_REMOVED lines=10> */
[----:B------:R-:W3:Y:S01]  /*18740*/  LDL R3, [R1+0x1c] ;  /* 0x00001c0001037983 */ /* 0x000ee20000100800 */
[----:B------:R-:W0:Y:S01]  /*18750*/  LDC.64 R20, c[0x0][0x3f8] ;  /* 0x0000fe00ff147b82 */ /* 0x000e220000000a00 */
[----:B------:R-:W-:Y:S02]  /*18760*/  ULDC.64 UR4, c[0x0][0xa08] ;  /* 0x0002820000047ab9 */ /* 0x000fe40000000a00 */
[----:B0-----:R-:W-:Y:S01]  /*18770*/  LOP3.LUT P0, RZ, R20, UR4, RZ, 0xfc, !PT ;  /* 0x0000000414ff7c12 */ /* 0x001fe2000f80fcff */
[----:B------:R-:W-:-:S03]  /*18780*/  UMOV UR4, 0xffffffff ;  /* 0xffffffff00047882 */ /* 0x000fc60000000000 */
[----:B------:R-:W-:-:S04]  /*18790*/  LOP3.LUT P0, RZ, R21, UR5, RZ, 0xfc, P0 ;  /* 0x0000000515ff7c12 */ /* 0x000fc8000800fcff */
[----:B--2--5:R-:W-:Y:S02]  /*187a0*/  SEL R6, R4, RZ, !P0 ;  /* 0x000000ff04067207 */ /* 0x024fe40004000000 */
[----:B---3--:R-:W-:Y:S01]  /*187b0*/  IADD3 R3, R3, -0x1, RZ ;  /* 0xffffffff03037810 */ /* 0x008fe20007ffe0ff */
[----:B------:R-:W-:Y:S06]  /*187c0*/  BRA.DIV UR4, `(.L_x_4882) ;  /* 0x0000004a045c7947 */ /* 0x000fec000b800000 */
.L_x_5015:
[----:B------:R-:W-:Y:S01]  /*187d0*/  UMOV UR4, 0xffffffff ;  /* 0xffffffff00047882 */ /* 0x000fe20000000000 */
[----:B------:R-:W-:Y:S02]  /*187e0*/  SHF.R.S32.HI R8, RZ, 0x1f, R4 ;  /* 0x0000001fff087819 */ /* 0x000fe40000011404 */
[----:B------:R-:W-:Y:S05]  /*187f0*/  BRA.DIV UR4, `(.L_x_4883) ;  /* 0x0000004a04847947 */ /* 0x000fea000b800000 */
[----:B------:R-:W-:-:S13]  /*18800*/  ELECT P6, URZ, PT ;  /* 0x00000000003f782f */ /* 0x000fda00038c0000 */
.L_x_5018:
[----:B------:R-:W-:Y:S05]  /*18810*/  @!P6 BRA `(.L_x_4884) ;  /* 0x0000000000fce947 */ /* 0x000fea0003800000 */
[----:B------:R-:W-:-:S04]  /*18820*/  ISETP.NE.U32.AND P0, PT, R20, RZ, PT ;  /* 0x000000ff1400720c */ /* 0x000fc80003f05070 */
[----:B------:R-:W-:-:S13]  /*18830*/  ISETP.NE.AND.EX P0, PT, R21, RZ, PT, P0 ;  /* 0x000000ff1500720c */ /* 0x000fda0003f05300 */
[----:B------:R-:W-:Y:S05]  /*18840*/  @!P0 BRA `(.L_x_4885) ;  /* 0x0000000000488947 */ /* 0x000fea0003800000 */
[----:B-1----:R-:W0:Y:S01]  /*18850*/  LDC R9, c[0x0][0x41c] ;  /* 0x00010700ff097b82 */ /* 0x002e220000000800 */
[----:B------:R-:W-:Y:S01]  /*18860*/  IMAD.MOV.U32 R5, RZ, RZ, R3 ;  /* 0x000000ffff057224 */ /* 0x000fe200078e0003 */
        /* <DEDUP_REMOVED lines=16> */
.L_x_4885:
[----:B------:R-:W2:Y:S01]  /*18970*/  LDL R5, [R1] ;  /* 0x0000000001057983 */ /* 0x000ea20000100800 */
[----:B-1----:R-:W-:-:S03]  /*18980*/  MOV R9, 0x400 ;  /* 0x0000040000097802 */ /* 0x002fc60000000f00 */
[----:B------:R-:W3:Y:S01]  /*18990*/  LDL R7, [R1+0x8] ;  /* 0x0000080001077983 */ /* 0x000ee20000100800 */
[----:B0-----:R-:W0:Y:S02]  /*189a0*/  S2R R10, SR_CgaCtaId ;  /* 0x00000000000a7919 */ /* 0x001e240000008800 */
[----:B0-----:R-:W-:-:S05]  /*189b0*/  LEA R9, R10, R9, 0x18 ;  /* 0x000000090a097211 */ /* 0x001fca00078ec0ff */
[----:B--2---:R-:W-:Y:S01]  /*189c0*/  IMAD R5, R5, 0x8, R9 ;  /* 0x0000000805057824 */ /* 0x004fe200078e0209 */
[----:B---3--:R-:W-:-:S04]  /*189d0*/  SHF.L.U32 R7, R7, 0x1f, RZ ;  /* 0x0000001f07077819 */ /* 0x008fc800000006ff */
[----:B------:R-:W0:Y:S02]  /*189e0*/  SYNCS.PHASECHK.TRANS64.TRYWAIT P0, [R5+URZ+0x28c40], R7 ;  /* 0x028c4007050075a7 */ /* 0x000e24000800017f */
[----:B0-----:R-:W-:Y:S05]  /*189f0*/  @!P0 BRA `(.L_x_4886) ;  /* 0x0000004800248947 */ /* 0x001fea0003800000 */
.L_x_5019:
        /* <DEDUP_REMOVED lines=11> */
.L_x_4887:
        /* <DEDUP_REMOVED lines=21> */
[----:B0-----:R-:W-:Y:S01]  /*18c00*/  NOP ;  /* 0x0000000000007918 */ /* 0x001fe20000000000 */
.L_x_4884:
[----:B------:R-:W2:Y:S01]  /*18c10*/  LDL.LU R10, [R1+0x20] ;  /* 0x00002000010a7983 */ /* 0x000ea20000300800 */
[----:B------:R-:W-:Y:S01]  /*18c20*/  MOV R7, 0x400 ;  /* 0x0000040000077802 */ /* 0x000fe20000000f00 */
[----:B------:R-:W-:Y:S05]  /*18c30*/  WARPSYNC.ALL ;  /* 0x0000000000007948 */ /* 0x000fea0003800000 */
[----:B-1----:R-:W0:Y:S01]  /*18c40*/  S2R R9, SR_CgaCtaId ;  /* 0x0000000000097919 */ /* 0x002e220000008800 */
        /* <DEDUP_REMOVED lines=26> */
.L_x_5020:
[----:B------:R-:W-:Y:S05]  /*18df0*/  BSYNC B0 ;  /* 0x0000000000007941 */ /* 0x000fea0003800000 */
.L_x_4888:
        /* <DEDUP_REMOVED lines=11> */
.L_x_5021:
        /* <DEDUP_REMOVED lines=11> */
.L_x_4893:
        /* <DEDUP_REMOVED lines=8> */
[----:B------:R-:W-:Y:S02]  /*18fe0*/  R2UR UR13, R6 ;  /* 0x00000000060d72ca */ /* 0x000fe400000e0000 */
        /* <DEDUP_REMOVED lines=48> */
.L_x_4891:
[----:B------:R-:W-:Y:S05]  /*192f0*/  BSYNC B0 ;  /* 0x0000000000007941 */ /* 0x000fea0003800000 */
.L_x_4890:
        /* <DEDUP_REMOVED lines=45> */
.L_x_4900:
[----:B------:R-:W2:Y:S01]  /*195d0*/  S2R R3, SR_CgaCtaId ;  /* 0x0000000000037919 */ /* 0x000ea20000008800 */
[----:B------:R-:W-:-:S04]  /*195e0*/  MOV R2, 0x400 ;  /* 0x0000040000027802 */ /* 0x000fc80000000f00 */
[----:B--2---:R-:W-:Y:S02]  /*195f0*/  LEA R2, R3, R2, 0x18 ;  /* 0x0000000203027211 */ /* 0x004fe400078ec0ff */
[----:B------:R-:W-:-:S03]  /*19600*/  SHF.L.U32 R3, R12, 0x1f, RZ ;  /* 0x0000001f0c037819 */ /* 0x000fc600000006ff */
[----:B------:R-:W-:-:S04]  /*19610*/  IMAD R2, R13, 0x8, R2 ;  /* 0x000000080d027824 */ /* 0x000fc800078e0202 */
[----:B------:R-:W2:Y:S02]  /*19620*/  SYNCS.PHASECHK.TRANS64.TRYWAIT P0, [R2+URZ+0x28c40], R3 ;  /* 0x028c4003020075a7 */ /* 0x000ea4000800017f */
[----:B--2---:R-:W-:Y:S05]  /*19630*/  @!P0 BRA `(.L_x_4901) ;  /* 0x0000003c005c8947 */ /* 0x004fea0003800000 */
.L_x_5022:
        /* <DEDUP_REMOVED lines=11> */
.L_x_4902:
[----:B---3--:R-:W3:Y:S01]  /*196f0*/  LDL R7, [R1] ;  /* 0x0000000001077983 */ /* 0x008ee20000100800 */
[----:B------:R-:W-:-:S03]  /*19700*/  MOV R11, 0x400 ;  /* 0x00000400000b7802 */ /* 0x000fc60000000f00 */
        /* <DEDUP_REMOVED lines=20> */
.L_x_5023:
        /* <DEDUP_REMOVED lines=8> */
.L_x_4904:
        /* <DEDUP_REMOVED lines=54> */
.L_x_4899:
[----:B------:R-:W-:Y:S05]  /*19c30*/  BSYNC B2 ;  /* 0x0000000000027941 */ /* 0x000fea0003800000 */
.L_x_4898:
[----:B------:R-:W2:Y:S02]  /*19c40*/  LDL R2, [R1+0x1c] ;  /* 0x00001c0001027983 */ /* 0x000ea40000100800 */
[----:B--2---:R-:W-:-:S07]  /*19c50*/  VIADD R5, R2, 0xfffffffd ;  /* 0xfffffffd02057836 */ /* 0x004fce0000000000 */
.L_x_4897:
[----:B------:R-:W-:Y:S05]  /*19c60*/  BSYNC B1 ;  /* 0x0000000000017941 */ /* 0x000fea0003800000 */
.L_x_4896:
[----:B------:R-:W2:Y:S01]  /*19c70*/  LDL.LU R2, [R1+0x1c] ;  /* 0x00001c0001027983 */ /* 0x000ea20000300800 */
[----:B------:R-:W-:Y:S01]  /*19c80*/  VIADD R9, R9, 0xfffffffe ;  /* 0xfffffffe09097836 */ /* 0x000fe20000000000 */
[----:B--2---:R-:W-:-:S04]  /*19c90*/  LOP3.LUT R2, RZ, R2, RZ, 0x33, !PT ;  /* 0x00000002ff027212 */ /* 0x004fc800078e33ff */
[----:B------:R-:W-:-:S13]  /*19ca0*/  ISETP.NE.AND P0, PT, R9, R2, PT ;  /* 0x000000020900720c */ /* 0x000fda0003f05270 */
[----:B------:R-:W-:Y:S05]  /*19cb0*/  @!P0 BRA `(.L_x_4895) ;  /* 0x0000001000408947 */ /* 0x000fea0003800000 */
.L_x_4919:
        /* <DEDUP_REMOVED lines=15> */
[----:B------:R-:W2:Y:S01]  /*19db0*/  LDC R6, c[0x0][0x41c] ;  /* 0x00010700ff067b82 */ /* 0x000ea20000000800 */
[----:B------:R-:W-:Y:S01]  /*19dc0*/  ULDC.64 UR6, c[0x0][0x408] ;  /* 0x0001020000067ab9 */ /* 0x000fe20000000a00 */
[----:B--2---:R-:W-:-:S13]  /*19dd0*/  ISETP.NE.AND P0, PT, R6, 0x1, PT ;  /* 0x000000010600780c */ /* 0x004fda0003f05270 */
[----:B------:R-:W0:Y:S02]  /*19de0*/  @P0 LDC.64 R2, c[0x0][0x420] ;  /* 0x00010800ff020b82 */ /* 0x000e240000000a00 */
[----:B0-----:R-:W-:-:S04]  /*19df0*/  @P0 IMAD.HI.U32 R12, R5, R2, RZ ;  /* 0x00000002050c0227 */ /* 0x001fc800078e00ff */
[----:B------:R-:W-:Y:S01]  /*19e00*/  IMAD.MOV.U32 R2, RZ, RZ, R5 ;  /* 0x000000ffff027224 */ /* 0x000fe200078e0005 */
[----:B------:R-:W-:-:S04]  /*19e10*/  @P0 SHF.R.U32.HI R2, RZ, R3, R12 ;  /* 0x00000003ff020219 */ /* 0x000fc8000001160c */
[--C-:B------:R-:W-:Y:S01]  /*19e20*/  SHF.R.S32.HI R3, RZ, 0x1f, R2.reuse ;  /* 0x0000001fff037819 */ /* 0x100fe20000011402 */
[----:B------:R-:W-:-:S04]  /*19e30*/  IMAD.MOV R11, RZ, RZ, -R2 ;  /* 0x000000ffff0b7224 */ /* 0x000fc800078e0a02 */
        /* <DEDUP_REMOVED lines=8> */
.L_x_4907:
[----:B------:R-:W3:Y:S01]  /*19ec0*/  S2R R3, SR_CgaCtaId ;  /* 0x0000000000037919 */ /* 0x000ee20000008800 */
[----:B------:R-:W-:-:S04]  /*19ed0*/  MOV R2, 0x400 ;  /* 0x0000040000027802 */ /* 0x000fc80000000f00 */
[----:B---3--:R-:W-:Y:S02]  /*19ee0*/  LEA R2, R3, R2, 0x18 ;  /* 0x0000000203027211 */ /* 0x008fe400078ec0ff */
[----:B------:R-:W-:-:S03]  /*19ef0*/  SHF.L.U32 R3, R9, 0x1f, RZ ;  /* 0x0000001f09037819 */ /* 0x000fc600000006ff */
[----:B------:R-:W-:-:S04]  /*19f00*/  IMAD R2, R10, 0x8, R2 ;  /* 0x000000080a027824 */ /* 0x000fc800078e0202 */
[----:B------:R-:W3:Y:S02]  /*19f10*/  SYNCS.PHASECHK.TRANS64.TRYWAIT P0, [R2+URZ+0x28c40], R3 ;  /* 0x028c4003020075a7 */ /* 0x000ee4000800017f */
[----:B---3--:R-:W-:Y:S05]  /*19f20*/  @!P0 BRA `(.L_x_4908) ;  /* 0x0000003400488947 */ /* 0x008fea0003800000 */
.L_x_5024:
        /* <DEDUP_REMOVED lines=11> */
.L_x_4909:
        /* <DEDUP_REMOVED lines=21> */
.L_x_5025:
        /* <DEDUP_REMOVED lines=8> */
.L_x_4911:
        /* <DEDUP_REMOVED lines=53> */
.L_x_4906:
[----:B------:R-:W-:Y:S05]  /*1a500*/  BSYNC B1 ;  /* 0x0000000000017941 */ /* 0x000fea0003800000 */
.L_x_4905:
[----:B------:R-:W-:Y:S01]  /*1a510*/  VIADD R10, R10, 0x1 ;  /* 0x000000010a0a7836 */ /* 0x000fe20000000000 */
[----:B------:R-:W-:Y:S04]  /*1a520*/  BSSY B1, `(.L_x_4912) ;  /* 0x0000085000017945 */ /* 0x000fe80003800000 */
[----:B------:R-:W-:-:S04]  /*1a530*/  ISETP.NE.AND P0, PT, R10, 0x2, PT ;  /* 0x000000020a00780c */ /* 0x000fc80003f05270 */
[----:B------:R-:W-:Y:S02]  /*1a540*/  SEL R2, RZ, 0x1, P0 ;  /* 0x00000001ff027807 */ /* 0x000fe40000000000 */
[----:B0-----:R-:W-:Y:S02]  /*1a550*/  SEL R12, R10, RZ, P0 ;  /* 0x000000ff0a0c7207 */ /* 0x001fe40000000000 */
[----:B------:R-:W-:Y:S01]  /*1a560*/  LOP3.LUT R11, R9, R2, RZ, 0x3c, !PT ;  /* 0x00000002090b7212 */ /* 0x000fe200078e3cff */
[----:B------:R-:W-:-:S04]  /*1a570*/  VIADD R9, R5, 0xffffffff ;  /* 0xffffffff05097836 */ /* 0x000fc80000000000 */
[----:B------:R0:W-:Y:S04]  /*1a580*/  STL [R1+0x8], R11 ;  /* 0x0000080b01007387 */ /* 0x0001e80000100800 */
[----:B------:R0:W-:Y:S01]  /*1a590*/  STL [R1], R12 ;  /* 0x0000000c01007387 */ /* 0x0001e20000100800 */
[----:B------:R-:W-:Y:S05]  /*1a5a0*/  @!P6 BRA `(.L_x_4913) ;  /* 0x0000000400f0e947 */ /* 0x000fea0003800000 */
        /* <DEDUP_REMOVED lines=22> */
.L_x_4914:
[----:B------:R-:W3:Y:S01]  /*1a710*/  S2R R3, SR_CgaCtaId ;  /* 0x0000000000037919 */ /* 0x000ee20000008800 */
[----:B------:R-:W-:-:S04]  /*1a720*/  MOV R2, 0x400 ;  /* 0x0000040000027802 */ /* 0x000fc80000000f00 */
[----:B---3--:R-:W-:Y:S02]  /*1a730*/  LEA R2, R3, R2, 0x18 ;  /* 0x0000000203027211 */ /* 0x008fe400078ec0ff */
[----:B------:R-:W-:-:S03]  /*1a740*/  SHF.L.U32 R3, R11, 0x1f, RZ ;  /* 0x0000001f0b037819 */ /* 0x000fc600000006ff */
[----:B------:R-:W-:-:S04]  /*1a750*/  IMAD R2, R12, 0x8, R2 ;  /* 0x000000080c027824 */ /* 0x000fc800078e0202 */
[----:B------:R-:W3:Y:S02]  /*1a760*/  SYNCS.PHASECHK.TRANS64.TRYWAIT P0, [R2+URZ+0x28c40], R3 ;  /* 0x028c4003020075a7 */ /* 0x000ee4000800017f */
[----:B---3--:R-:W-:Y:S05]  /*1a770*/  @!P0 BRA `(.L_x_4915) ;  /* 0x0000002c005c8947 */ /* 0x008fea0003800000 */
.L_x_5026:
        /* <DEDUP_REMOVED lines=11> */
.L_x_4916:
[----:B--2---:R-:W2:Y:S01]  /*1a830*/  LDL R7, [R1] ;  /* 0x0000000001077983 */ /* 0x004ea20000100800 */
        /* <DEDUP_REMOVED lines=13> */
[----:B--2---:R-:W-:-:S04]  /*1a910*/  LEA R7, R7, R12, 0xd ;  /* 0x0000000c07077211 */ /* 0x004fc800078e68ff */
[----:B------:R-:W-:Y:S01]  /*1a920*/  R2UR UR8, R7 ;  /* 0x00000000070872ca */ /* 0x000fe200000e0000 */
[----:B----4-:R-:W-:-:S05]  /*1a930*/  IMAD R7, R10, 0x40, R11 ;  /* 0x000000400a077824 */ /* 0x010fca00078e020b */
[----:B------:R-:W-:-:S07]  /*1a940*/  R2UR UR11, R7 ;  /* 0x00000000070b72ca */ /* 0x000fce00000e0000 */
[----:B------:R-:W-:-:S09]  /*1a950*/  UIADD3 UR8, UR8, 0x22400, URZ ;  /* 0x0002240008087890 */ /* 0x000fd2000fffe03f */
[----:B------:R0:W-:Y:S01]  /*1a960*/  UTMALDG.4D [UR8], [UR4], desc[UR6] ;  /* 0x00000608040075b4 */ /* 0x0001e20008019000 */
[----:B------:R-:W2:Y:S02]  /*1a970*/  SYNCS.PHASECHK.TRANS64.TRYWAIT P1, [R2+URZ+0x28c60], R3 ;  /* 0x028c6003020075a7 */ /* 0x000ea4000802017f */
[----:B0-2---:R-:W-:Y:S05]  /*1a980*/  @!P1 BRA `(.L_x_4917) ;  /* 0x0000002800ec9947 */ /* 0x005fea0003800000 */
.L_x_5027:
        /* <DEDUP_REMOVED lines=8> */
.L_x_4918:
        /* <DEDUP_REMOVED lines=54> */
.L_x_4913:
[----:B------:R-:W-:Y:S05]  /*1ad70*/  BSYNC B1 ;  /* 0x0000000000017941 */ /* 0x000fea0003800000 */
.L_x_4912:
[----:B------:R-:W2:Y:S01]  /*1ad80*/  LDL R2, [R1+0x14] ;  /* 0x0000140001027983 */ /* 0x000ea20000100800 */
[----:B------:R-:W-:Y:S01]  /*1ad90*/  VIADD R5, R5, 0xfffffffe ;  /* 0xfffffffe05057836 */ /* 0x000fe20000000000 */
[----:B--2---:R-:W-:-:S13]  /*1ada0*/  ISETP.GT.AND P0, PT, R9, R2, PT ;  /* 0x000000020900720c */ /* 0x004fda0003f04270 */
[----:B------:R-:W-:Y:S05]  /*1adb0*/  @P0 BRA `(.L_x_4919) ;  /* 0xffffffec00c00947 */ /* 0x000fea000383ffff */
.L_x_4895:
[----:B------:R-:W-:Y:S05]  /*1adc0*/  BSYNC B0 ;  /* 0x0000000000007941 */ /* 0x000fea0003800000 */
.L_x_4894:
        /* <DEDUP_REMOVED lines=23> */
.L_x_4921:
[----:B------:R-:W-:Y:S05]  /*1af40*/  BSYNC B0 ;  /* 0x0000000000007941 */ /* 0x000fea0003800000 */
.L_x_4920:
[----:B--2---:R-:W2:Y:S02]  /*1af50*/  LDL.LU R2, [R1+0x8] ;  /* 0x0000080001027983 */ /* 0x004ea40000300800 */
[----:B--2---:R-:W-:-:S05]  /*1af60*/  LOP3.LUT R2, R2, R0, RZ, 0x3c, !PT ;  /* 0x0000000002027212 */ /* 0x004fca00078e3cff */
[----:B------:R2:W-:Y:S02]  /*1af70*/  STL [R1+0x8], R2 ;  /* 0x0000080201007387 */ /* 0x0005e40000100800 */
.L_x_4877:
[----:B------:R-:W-:Y:S05]  /*1af80*/  BSYNC B6 ;  /* 0x0000000000067941 */ /* 0x000fea0003800000 */
.L_x_4875:
[----:B------:R-:W-:-:S03]  /*1af90*/  UMOV UR4, 0xffffffff ;  /* 0xffffffff00047882 */ /* 0x000fc60000000000 */
[----:B------:R-:W-:Y:S05]  /*1afa0*/  BRA.DIV UR4, `(.L_x_4922) ;  /* 0x0000002604787947 */ /* 0x000fea000b800000 */
[----:B------:R3:W4:Y:S04]  /*1afb0*/  SHFL.IDX PT, R4, R16, RZ, 0x1f ;  /* 0x00001fff10047589 */ /* 0x00072800000e0000 */
[----:B------:R-:W0:Y:S02]  /*1afc0*/  SHFL.IDX PT, R16, R16, 0x1, 0x1f ;  /* 0x00201f0010107f89 */ /* 0x000e2400000e0000 */
.L_x_5031:
[----:B------:R-:W5:Y:S01]  /*1afd0*/  S2R R7, SR_TID.X ;  /* 0x0000000000077919 */ /* 0x000f620000002100 */
[----:B------:R-:W-:Y:S01]  /*1afe0*/  ULDC UR4, c[0x0][0xc14] ;  /* 0x0003050000047ab9 */ /* 0x000fe20000000800 */
[----:B------:R-:W-:Y:S01]  /*1aff0*/  BSSY B0, `(.L_x_4923) ;  /* 0x000000b000007945 */ /* 0x000fe20003800000 */
[----:B------:R-:W-:Y:S02]  /*1b000*/  IMAD.U32 R0, RZ, RZ, UR4 ;  /* 0x00000004ff007e24 */ /* 0x000fe4000f8e00ff */
[----:B------:R-:W-:Y:S01]  /*1b010*/  IMAD.MOV.U32 R17, RZ, RZ, RZ ;  /* 0x000000ffff117224 */ /* 0x000fe200078e00ff */
[----:B-----5:R-:W-:-:S04]  /*1b020*/  LOP3.LUT R7, R7, 0x1f, RZ, 0xc0, !PT ;  /* 0x0000001f07077812 */ /* 0x020fc800078ec0ff */
[C---:B------:R-:W-:Y:S02]  /*1b030*/  ISETP.NE.AND P0, PT, R7.reuse, 0x1f, PT ;  /* 0x0000001f0700780c */ /* 0x040fe40003f05270 */
[----:B------:R-:W-:-:S04]  /*1b040*/  IADD3 R5, R7, R19, RZ ;  /* 0x0000001307057210 */ /* 0x000fc80007ffe0ff */
[----:B------:R-:W-:-:S13]  /*1b050*/  ISETP.GE.OR P0, PT, R5, R0, !P0 ;  /* 0x000000000500720c */ /* 0x000fda0004706670 */
[----:B------:R-:W-:Y:S05]  /*1b060*/  @P0 BRA `(.L_x_4924) ;  /* 0x00000000000c0947 */ /* 0x000fea0003800000 */
[----:B--2---:R-:W2:Y:S02]  /*1b070*/  LDC.64 R2, c[0x0][0xc58] ;  /* 0x00031600ff027b82 */ /* 0x004ea40000000a00 */
[----:B--2---:R-:W-:-:S05]  /*1b080*/  IMAD.WIDE R2, R5, 0x4, R2 ;  /* 0x0000000405027825 */ /* 0x004fca00078e0202 */
[----:B------:R2:W5:Y:S02]  /*1b090*/  LDG.E R17, desc[UR42][R2.64] ;  /* 0x0000002a02117981 */ /* 0x000564000c1e1900 */
.L_x_4924:
[----:B------:R-:W-:Y:S05]  /*1b0a0*/  BSYNC B0 ;  /* 0x0000000000007941 */ /* 0x000fea0003800000 */
.L_x_4923:
        /* <DEDUP_REMOVED lines=11> */
[----:B--2---:R-:W-:-:S05]  /*1b160*/  IMAD.IADD R3, R13, 0x1, R14 ;  /* 0x000000010d037824 */ /* 0x004fca00078e020e */
        /* <DEDUP_REMOVED lines=11> */
.L_x_5039:
[----:B------:R-:W-:Y:S02]  /*1b220*/  ULDC UR4, c[0x0][0xc10] ;  /* 0x0003040000047ab9 */ /* 0x000fe40000000800 */
[----:B------:R-:W-:-:S04]  /*1b230*/  IMAD.U32 R5, RZ, RZ, UR4 ;  /* 0x00000004ff057e24 */ /* 0x000fc8000f8e00ff */
[----:B--2---:R-:W-:-:S04]  /*1b240*/  IMAD R3, R14, R5, RZ ;  /* 0x000000050e037224 */ /* 0x004fc800078e02ff */
[----:B---3--:R-:W-:-:S05]  /*1b250*/  IMAD.IADD R16, R16, 0x1, R3 ;  /* 0x0000000110107824 */ /* 0x008fca00078e0203 */
[----:B----4-:R-:W-:-:S13]  /*1b260*/  ISETP.GT.AND P0, PT, R16, R4, PT ;  /* 0x000000041000720c */ /* 0x010fda0003f04270 */
[----:B------:R-:W-:Y:S05]  /*1b270*/  @P0 BRA `(.L_x_4926) ;  /* 0x0000000000b40947 */ /* 0x000fea0003800000 */
[----:B------:R-:W2:Y:S02]  /*1b280*/  LDC R0, c[0x0][0xc14] ;  /* 0x00030500ff007b82 */ /* 0x000ea40000000800 */
.L_x_4931:
[----:B------:R-:W-:-:S05]  /*1b290*/  VIADD R19, R19, 0x1f ;  /* 0x0000001f13137836 */ /* 0x000fca0000000000 */
[----:B--2---:R-:W-:-:S13]  /*1b2a0*/  ISETP.GE.AND P0, PT, R19, R0, PT ;  /* 0x000000001300720c */ /* 0x004fda0003f06270 */
[----:B------:R-:W-:Y:S05]  /*1b2b0*/  @P0 BRA `(.L_x_4927) ;  /* 0x0000000400ec0947 */ /* 0x000fea0003800000 */
[----:B------:R-:W2:Y:S01]  /*1b2c0*/  S2R R6, SR_TID.X ;  /* 0x0000000000067919 */ /* 0x000ea20000002100 */
[----:B------:R-:W-:Y:S01]  /*1b2d0*/  BSSY B0, `(.L_x_4928) ;  /* 0x000000a000007945 */ /* 0x000fe20003800000 */
[----:B------:R-:W-:Y:S02]  /*1b2e0*/  MOV R17, RZ ;  /* 0x000000ff00117202 */ /* 0x000fe40000000f00 */
[----:B--2---:R-:W-:-:S04]  /*1b2f0*/  LOP3.LUT R6, R6, 0x1f, RZ, 0xc0, !PT ;  /* 0x0000001f06067812 */ /* 0x004fc800078ec0ff */
[C---:B------:R-:W-:Y:S01]  /*1b300*/  ISETP.NE.AND P1, PT, R6.reuse, 0x1f, PT ;  /* 0x0000001f0600780c */ /* 0x040fe20003f25270 */
[----:B------:R-:W-:-:S05]  /*1b310*/  IMAD.IADD R5, R6, 0x1, R19 ;  /* 0x0000000106057824 */ /* 0x000fca00078e0213 */
[----:B------:R-:W-:-:S13]  /*1b320*/  ISETP.GE.OR P0, PT, R5, R0, !P1 ;  /* 0x000000000500720c */ /* 0x000fda0004f06670 */
[----:B------:R-:W-:Y:S05]  /*1b330*/  @P0 BRA `(.L_x_4929) ;  /* 0x00000000000c0947 */ /* 0x000fea0003800000 */
[----:B0-----:R-:W0:Y:S02]  /*1b340*/  LDC.64 R2, c[0x0][0xc58] ;  /* 0x00031600ff027b82 */ /* 0x001e240000000a00 */
[----:B0-----:R-:W-:-:S05]  /*1b350*/  IMAD.WIDE R2, R5, 0x4, R2 ;  /* 0x0000000405027825 */ /* 0x001fca00078e0202 */
[----:B------:R2:W5:Y:S02]  /*1b360*/  LDG.E R17, desc[UR42][R2.64] ;  /* 0x0000002a02117981 */ /* 0x000564000c1e1900 */
.L_x_4929:
[----:B------:R-:W-:Y:S05]  /*1b370*/  BSYNC B0 ;  /* 0x0000000000007941 */ /* 0x000fea0003800000 */
.L_x_4928:
        /* <DEDUP_REMOVED lines=8> */
[----:B------:R-:W0:Y:S02]  /*1b400*/  SHFL.UP PT, R14, R13, 0x2, RZ ;  /* 0x044000000d0e7989 */ /* 0x000e2400000e00ff */
[----:B0-2---:R-:W-:Y:S02]  /*1b410*/  SEL R2, R14, RZ, P1 ;  /* 0x000000ff0e027207 */ /* 0x005fe40000800000 */
        /* <DEDUP_REMOVED lines=13> */
.L_x_5047:
[----:B------:R-:W-:Y:S02]  /*1b4f0*/  ULDC UR4, c[0x0][0xc10] ;  /* 0x0003040000047ab9 */ /* 0x000fe40000000800 */
[----:B------:R-:W-:-:S05]  /*1b500*/  MOV R5, UR4 ;  /* 0x0000000400057c02 */ /* 0x000fca0008000f00 */
[----:B--2---:R-:W-:-:S04]  /*1b510*/  IMAD R3, R14, R5, RZ ;  /* 0x000000050e037224 */ /* 0x004fc800078e02ff */
[----:B------:R-:W-:-:S05]  /*1b520*/  IMAD.IADD R16, R3, 0x1, R16 ;  /* 0x0000000103107824 */ /* 0x000fca00078e0210 */
[----:B------:R-:W-:-:S13]  /*1b530*/  ISETP.GT.AND P0, PT, R16, R4, PT ;  /* 0x000000041000720c */ /* 0x000fda0003f04270 */
[----:B------:R-:W-:Y:S05]  /*1b540*/  @!P0 BRA `(.L_x_4931) ;  /* 0xfffffffc00508947 */ /* 0x000fea000383ffff */
.L_x_4926:
        /* <DEDUP_REMOVED lines=8> */
.L_x_5051:
[----:B------:R-:W-:Y:S01]  /*1b5d0*/  ISETP.NE.AND P0, PT, R3, RZ, PT ;  /* 0x000000ff0300720c */ /* 0x000fe20003f05270 */
[----:B------:R-:W-:-:S12]  /*1b5e0*/  IMAD.MOV.U32 R7, RZ, RZ, RZ ;  /* 0x000000ffff077224 */ /* 0x000fd800078e00ff */
[----:B------:R-:W-:Y:S05]  /*1b5f0*/  @!P0 BRA `(.L_x_4933) ;  /* 0x0000000000108947 */ /* 0x000fea0003800000 */
[----:B------:R-:W-:Y:S01]  /*1b600*/  UMOV UR4, 0xffffffff ;  /* 0xffffffff00047882 */ /* 0x000fe20000000000 */
[----:B------:R-:W-:Y:S02]  /*1b610*/  VIADD R12, R6, 0xffffffff ;  /* 0xffffffff060c7836 */ /* 0x000fe40000000000 */
[----:B------:R-:W-:Y:S05]  /*1b620*/  BRA.DIV UR4, `(.L_x_4934) ;  /* 0x0000002a040c7947 */ /* 0x000fea000b800000 */
[----:B------:R4:W0:Y:S02]  /*1b630*/  SHFL.IDX PT, R7, R2, R12, 0x1f ;  /* 0x00001f0c02077589 */ /* 0x00082400000e0000 */
.L_x_4933:
[----:B0---4-:R-:W0:Y:S01]  /*1b640*/  LDC.64 R2, c[0x0][0xc68] ;  /* 0x00031a00ff027b82 */ /* 0x011e220000000a00 */
[----:B------:R-:W-:-:S04]  /*1b650*/  IMAD.IADD R19, R6, 0x1, R19 ;  /* 0x0000000106137824 */ /* 0x000fc800078e0213 */
[----:B0-----:R-:W-:-:S05]  /*1b660*/  IMAD.WIDE R2, R19, 0x4, R2 ;  /* 0x0000000413027825 */ /* 0x001fca00078e0202 */
[----:B------:R0:W2:Y:S01]  /*1b670*/  LDG.E R8, desc[UR42][R2.64] ;  /* 0x0000002a02087981 */ /* 0x0000a2000c1e1900 */
[----:B------:R-:W-:-:S04]  /*1b680*/  IMAD R16, R7, R5, R16 ;  /* 0x0000000507107224 */ /* 0x000fc800078e0210 */
[----:B------:R-:W-:Y:S02]  /*1b690*/  IMAD.IADD R7, R4, 0x1, -R16 ;  /* 0x0000000104077824 */ /* 0x000fe400078e0a10 */
[----:B0-----:R-:W-:Y:S02]  /*1b6a0*/  IMAD.MOV.U32 R2, RZ, RZ, RZ ;  /* 0x000000ffff027224 */ /* 0x001fe400078e00ff */
[----:B--23--:R-:W-:-:S05]  /*1b6b0*/  IMAD R6, R17, R8, RZ ;  /* 0x0000000811067224 */ /* 0x00cfca00078e02ff */
[-C--:B-1----:R-:W-:Y:S02]  /*1b6c0*/  IABS R9, R6.reuse ;  /* 0x0000000600097213 */ /* 0x082fe40000000000 */
[----:B------:R-:W-:Y:S02]  /*1b6d0*/  IABS R4, R6 ;  /* 0x0000000600047213 */ /* 0x000fe40000000000 */
[----:B------:R-:W0:Y:S03]  /*1b6e0*/  I2F.RP R10, R9 ;  /* 0x00000009000a7306 */ /* 0x000e260000209400 */
[----:B------:R-:W-:-:S05]  /*1b6f0*/  IMAD.MOV R4, RZ, RZ, -R4 ;  /* 0x000000ffff047224 */ /* 0x000fca00078e0a04 */
[----:B0-----:R-:W0:Y:S02]  /*1b700*/  MUFU.RCP R10, R10 ;  /* 0x0000000a000a7308 */ /* 0x001e240000001000 */
[----:B0-----:R-:W-:-:S06]  /*1b710*/  IADD3 R11, R10, 0xffffffe, RZ ;  /* 0x0ffffffe0a0b7810 */ /* 0x001fcc0007ffe0ff */
        /* <DEDUP_REMOVED lines=23> */
[----:B------:R-:W-:Y:S02]  /*1b890*/  IMAD.MOV.U32 R2, RZ, RZ, RZ ;  /* 0x000000ffff027224 */ /* 0x000fe400078e00ff */
[----:B------:R-:W-:Y:S01]  /*1b8a0*/  IMAD.IADD R4, R6, 0x1, R4 ;  /* 0x0000000106047824 */ /* 0x000fe200078e0204 */
[----:B------:R-:W-:-:S04]  /*1b8b0*/  IABS R8, R5 ;  /* 0x0000000500087213 */ /* 0x000fc80000000000 */
[----:B------:R-:W0:Y:S08]  /*1b8c0*/  I2F.RP R10, R8 ;  /* 0x00000008000a7306 */ /* 0x000e300000209400 */
[----:B0-----:R-:W0:Y:S02]  /*1b8d0*/  MUFU.RCP R10, R10 ;  /* 0x0000000a000a7308 */ /* 0x001e240000001000 */
[----:B0-----:R-:W-:-:S06]  /*1b8e0*/  VIADD R11, R10, 0xffffffe ;  /* 0x0ffffffe0a0b7836 */ /* 0x001fcc0000000000 */
[----:B------:R-:W0:Y:S02]  /*1b8f0*/  F2I.FTZ.U32.TRUNC.NTZ R3, R11 ;  /* 0x0000000b00037305 */ /* 0x000e24000021f000 */
[----:B0-----:R-:W-:-:S04]  /*1b900*/  IMAD.MOV R7, RZ, RZ, -R3 ;  /* 0x000000ffff077224 */ /* 0x001fc800078e0a03 */
[----:B------:R-:W-:-:S04]  /*1b910*/  IMAD R7, R7, R8, RZ ;  /* 0x0000000807077224 */ /* 0x000fc800078e02ff */
        /* <DEDUP_REMOVED lines=21> */
.L_x_4927:
[----:B------:R-:W-:Y:S01]  /*1ba70*/  UMOV UR4, URZ ;  /* 0x0000003f00047c82 */ /* 0x000fe20008000000 */
[----:B------:R-:W-:Y:S01]  /*1ba80*/  UMOV UR5, URZ ;  /* 0x0000003f00057c82 */ /* 0x000fe20008000000 */
[----:B------:R-:W-:Y:S01]  /*1ba90*/  ULDC UR6, c[0x0][0xc14] ;  /* 0x0003050000067ab9 */ /* 0x000fe20000000800 */
[----:B------:R-:W-:Y:S01]  /*1baa0*/  IMAD.MOV.U32 R16, RZ, RZ, R4 ;  /* 0x000000ffff107224 */ /* 0x000fe200078e0004 */
[----:B------:R-:W-:Y:S01]  /*1bab0*/  MOV R17, UR4 ;  /* 0x0000000400117c02 */ /* 0x000fe20008000f00 */
[----:B------:R-:W-:Y:S02]  /*1bac0*/  IMAD.U32 R18, RZ, RZ, UR5 ;  /* 0x00000005ff127e24 */ /* 0x000fe4000f8e00ff */
[----:B------:R-:W-:-:S07]  /*1bad0*/  IMAD.U32 R19, RZ, RZ, UR6 ;  /* 0x00000006ff137e24 */ /* 0x000fce000f8e00ff */
.L_x_4935:
        /* <DEDUP_REMOVED lines=12> */
.L_x_4836:
        /* <DEDUP_REMOVED lines=12> */
.L_x_5054:
[----:B------:R-:W-:Y:S05]  /*1bc60*/  BSYNC B0 ;  /* 0x0000000000007941 */ /* 0x000fea0003800000 */
.L_x_4937:
[----:B------:R-:W-:-:S03]  /*1bc70*/  UMOV UR4, 0xffffffff ;  /* 0xffffffff00047882 */ /* 0x000fc60000000000 */
[----:B------:R-:W-:Y:S05]  /*1bc80*/  BRA.DIV UR4, `(.L_x_4939) ;  /* 0x0000002204b07947 */ /* 0x000fea000b800000 */
[----:B------:R-:W2:Y:S02]  /*1bc90*/  S2R R2, SR_TID.X ;  /* 0x0000000000027919 */ /* 0x000ea40000002100 */
[----:B--2---:R-:W-:-:S04]  /*1bca0*/  SHF.R.U32.HI R2, RZ, 0x5, R2 ;  /* 0x00000005ff027819 */ /* 0x004fc80000011602 */
[----:B------:R-:W-:-:S05]  /*1bcb0*/  LOP3.LUT R2, R2, 0x3, RZ, 0xc0, !PT ;  /* 0x0000000302027812 */ /* 0x000fca00078ec0ff */
[----:B------:R2:W3:Y:S02]  /*1bcc0*/  SHFL.IDX PT, R14, R2, RZ, 0x1f ;  /* 0x00001fff020e7589 */ /* 0x0004e400000e0000 */
.L_x_5057:
[----:B---3--:R-:W-:-:S13]  /*1bcd0*/  ISETP.NE.AND P0, PT, R14, RZ, PT ;  /* 0x000000ff0e00720c */ /* 0x008fda0003f05270 */
[----:B------:R-:W-:Y:S05]  /*1bce0*/  @P0 BRA `(.L_x_4611) ;  /* 0x0000000000940947 */ /* 0x000fea0003800000 */
[----:B------:R-:W-:-:S03]  /*1bcf0*/  UMOV UR4, 0xffffffff ;  /* 0xffffffff00047882 */ /* 0x000fc60000000000 */
[----:B------:R-:W-:Y:S05]  /*1bd00*/  BRA.DIV UR4, `(.L_x_4940) ;  /* 0x0000002204c47947 */ /* 0x000fea000b800000 */
[----:B------:R-:W-:-:S13]  /*1bd10*/  ELECT P6, URZ, PT ;  /* 0x00000000003f782f */ /* 0x000fda00038c0000 */
.L_x_5060:
[----:B------:R-:W-:Y:S05]  /*1bd20*/  @!P6 BRA `(.L_x_4611) ;  /* 0x000000000084e947 */ /* 0x000fea0003800000 */
[----:B------:R-:W-:-:S06]  /*1bd30*/  ULOP3.LUT UR4, UR36, 0x2, URZ, 0xfc, !UPT ;  /* 0x0000000224047892 */ /* 0x000fcc000f8efc3f */
[----:B--2---:R-:W-:-:S05]  /*1bd40*/  IMAD.U32 R2, RZ, RZ, UR4 ;  /* 0x00000004ff027e24 */ /* 0x004fca000f8e00ff */
[----:B------:R-:W-:-:S13]  /*1bd50*/  ISETP.NE.AND P2, PT, R2, 0x3, PT ;  /* 0x000000030200780c */ /* 0x000fda0003f45270 */
[----:B------:R-:W-:Y:S05]  /*1bd60*/  @!P2 BRA `(.L_x_4941) ;  /* 0x000000000004a947 */ /* 0x000fea0003800000 */
[----:B------:R-:W-:Y:S01]  /*1bd70*/  BPT.TRAP 0x1 ;  /* 0x000000040000795c */ /* 0x000fe20000300000 */
.L_x_4941:
        /* <DEDUP_REMOVED lines=14> */
.L_x_5061:
[----:B------:R-:W2:Y:S02]  /*1be60*/  SYNCS.PHASECHK.TRANS64.TRYWAIT P0, [R7+URZ], R2 ;  /* 0x00000002070075a7 */ /* 0x000ea4000800017f */
[----:B--2---:R-:W-:Y:S05]  /*1be70*/  @!P0 BRA `(.L_x_4943) ;  /* 0x00000020009c8947 */ /* 0x004fea0003800000 */
.L_x_5062:
[----:B------:R-:W-:Y:S05]  /*1be80*/  @!P2 BRA `(.L_x_4944) ;  /* 0x000000000004a947 */ /* 0x000fea0003800000 */
[----:B------:R-:W-:Y:S01]  /*1be90*/  BPT.TRAP 0x1 ;  /* 0x000000040000795c */ /* 0x000fe20000300000 */
.L_x_4944:
[----:B------:R-:W3:Y:S01]  /*1bea0*/  LDL.LU R4, [R1] ;  /* 0x0000000001047983 */ /* 0x000ee20000300800 */
[----:B------:R-:W-:-:S04]  /*1beb0*/  VIADD R0, R0, 0x28c60 ;  /* 0x00028c6000007836 */ /* 0x000fc80000000000 */
[----:B---3--:R-:W-:-:S04]  /*1bec0*/  IMAD R4, R4, 0x8, R0 ;  /* 0x0000000804047824 */ /* 0x008fc800078e0200 */
[----:B------:R-:W3:Y:S02]  /*1bed0*/  SYNCS.PHASECHK.TRANS64.TRYWAIT P0, [R4+URZ], R5 ;  /* 0x00000005040075a7 */ /* 0x000ee4000800017f */
[----:B---3--:R-:W-:Y:S05]  /*1bee0*/  @!P0 BRA `(.L_x_4945) ;  /* 0x0000002000948947 */ /* 0x008fea0003800000 */
.L_x_5063:
[----:B------:R-:W-:-:S07]  /*1bef0*/  LEA R3, R3, R0, 0x3 ;  /* 0x0000000003037211 */ /* 0x000fce00078e18ff */
.L_x_4946:
[----:B----4-:R4:W0:Y:S02]  /*1bf00*/  SYNCS.PHASECHK.TRANS64.TRYWAIT P0, [R3+URZ], R2 ;  /* 0x00000002030075a7 */ /* 0x010824000800017f */
[----:B0-----:R-:W-:Y:S05]  /*1bf10*/  @!P0 NANOSLEEP.SYNCS 0x989680 ;  /* 0x009896800000895d */ /* 0x001fea0003900000 */
[----:B------:R-:W0:Y:S02]  /*1bf20*/  @!P0 SYNCS.PHASECHK.TRANS64 P0, [R3+URZ], R2 ;  /* 0x00000002030085a7 */ /* 0x000e24000800007f */
[----:B0-----:R-:W-:Y:S05]  /*1bf30*/  @!P0 BRA `(.L_x_4946) ;  /* 0xfffffffc00f08947 */ /* 0x001fea000383ffff */
.L_x_4611:
[----:B------:R-:W-:Y:S05]  /*1bf40*/  BSYNC B8 ;  /* 0x0000000000087941 */ /* 0x000fea0003800000 */
.L_x_4608:
[----:B------:R-:W-:Y:S05]  /*1bf50*/  EXIT ;  /* 0x000000000000794d */ /* 0x000fea0003800000 */
.L_x_4635:
[----:B0-----:R0:W1:Y:S02]  /*1bf60*/  SYNCS.PHASECHK.TRANS64.TRYWAIT P5, [R70+URZ+0x28c90], R77 ;  /* 0x028c904d460075a7 */ /* 0x00106400080a017f */
[----:B-1----:R-:W-:Y:S05]  /*1bf70*/  @!P5 NANOSLEEP.SYNCS 0x989680 ;  /* 0x009896800000d95d */ /* 0x002fea0003900000 */
[----:B------:R-:W1:Y:S02]  /*1bf80*/  @!P5 SYNCS.PHASECHK.TRANS64 P5, [R70+URZ+0x28c90], R77 ;  /* 0x028c904d4600d5a7 */ /* 0x000e6400080a007f */
[----:B-1----:R-:W-:Y:S05]  /*1bf90*/  @!P5 BRA `(.L_x_4635) ;  /* 0xfffffffc00f0d947 */ /* 0x002fea000383ffff */
[----:B------:R-:W-:Y:S05]  /*1bfa0*/  BRA `(.L_x_4947) ;  /* 0xfffffe68004c7947 */ /* 0x000fea000383ffff */
.L_x_4645:
[----:B0-----:R0:W1:Y:S02]  /*1bfb0*/  SYNCS.PHASECHK.TRANS64.TRYWAIT P5, [R70+URZ+0x28c90], R77 ;  /* 0x028c904d460075a7 */ /* 0x00106400080a017f */
[----:B-1----:R-:W-:Y:S05]  /*1bfc0*/  @!P5 NANOSLEEP.SYNCS 0x989680 ;  /* 0x009896800000d95d */ /* 0x002fea0003900000 */
[----:B------:R-:W1:Y:S02]  /*1bfd0*/  @!P5 SYNCS.PHASECHK.TRANS64 P5, [R70+URZ+0x28c90], R77 ;  /* 0x028c904d4600d5a7 */ /* 0x000e6400080a007f */
[----:B-1----:R-:W-:Y:S05]  /*1bfe0*/  @!P5 BRA `(.L_x_4645) ;  /* 0xfffffffc00f0d947 */ /* 0x002fea000383ffff */
[----:B------:R-:W-:Y:S05]  /*1bff0*/  BRA `(.L_x_4948) ;  /* 0xfffffe7000a87947 */ /* 0x000fea000383ffff */
.L_x_4650:
[----:B0-----:R0:W1:Y:S02]  /*1c000*/  SYNCS.PHASECHK.TRANS64.TRYWAIT P5, [R70+URZ+0x28c90], R77 ;  /* 0x028c904d460075a7 */ /* 0x00106400080a017f */
[----:B-1----:R-:W-:Y:S05]  /*1c010*/  @!P5 NANOSLEEP.SYNCS 0x989680 ;  /* 0x009896800000d95d */ /* 0x002fea0003900000 */
[----:B------:R-:W1:Y:S02]  /*1c020*/  @!P5 SYNCS.PHASECHK.TRANS64 P5, [R70+URZ+0x28c90], R77 ;  /* 0x028c904d4600d5a7 */ /* 0x000e6400080a007f */
[----:B-1----:R-:W-:Y:S05]  /*1c030*/  @!P5 BRA `(.L_x_4650) ;  /* 0xfffffffc00f0d947 */ /* 0x002fea000383ffff */
[----:B------:R-:W-:Y:S05]  /*1c040*/  BRA `(.L_x_4949) ;  /* 0xfffffe7800bc7947 */ /* 0x000fea000383ffff */
.L_x_4654:
[----:B--2---:R2:W4:Y:S02]  /*1c050*/  SYNCS.PHASECHK.TRANS64.TRYWAIT P0, [R70+URZ+0x28cb0], R77 ;  /* 0x028cb04d460075a7 */ /* 0x004524000800017f */
[----:B----4-:R-:W-:Y:S05]  /*1c060*/  @!P0 NANOSLEEP.SYNCS 0x989680 ;  /* 0x009896800000895d */ /* 0x010fea0003900000 */
[----:B------:R-:W4:Y:S02]  /*1c070*/  @!P0 SYNCS.PHASECHK.TRANS64 P0, [R70+URZ+0x28cb0], R77 ;  /* 0x028cb04d460085a7 */ /* 0x000f24000800007f */
[----:B----4-:R-:W-:Y:S05]  /*1c080*/  @!P0 BRA `(.L_x_4654) ;  /* 0xfffffffc00f08947 */ /* 0x010fea000383ffff */
[----:B------:R-:W-:Y:S05]  /*1c090*/  BRA `(.L_x_4950) ;  /* 0xfffffe7c00347947 */ /* 0x000fea000383ffff */
.L_x_4673:
[----:B0-----:R0:W1:Y:S02]  /*1c0a0*/  SYNCS.PHASECHK.TRANS64.TRYWAIT P1, [R152+URZ+0x28c50], R3 ;  /* 0x028c5003980075a7 */ /* 0x001064000802017f */
[----:B-1----:R-:W-:Y:S05]  /*1c0b0*/  @!P1 NANOSLEEP.SYNCS 0x989680 ;  /* 0x009896800000995d */ /* 0x002fea0003900000 */
[----:B------:R-:W1:Y:S02]  /*1c0c0*/  @!P1 SYNCS.PHASECHK.TRANS64 P1, [R152+URZ+0x28c50], R3 ;  /* 0x028c5003980095a7 */ /* 0x000e64000802007f */
[----:B-1----:R-:W-:Y:S05]  /*1c0d0*/  @!P1 BRA `(.L_x_4673) ;  /* 0xfffffffc00f09947 */ /* 0x002fea000383ffff */
[----:B------:R-:W-:Y:S05]  /*1c0e0*/  BRA `(.L_x_4951) ;  /* 0xfffffe8c00207947 */ /* 0x000fea000383ffff */
.L_x_4680:
[----:B-1----:R1:W2:Y:S02]  /*1c0f0*/  SYNCS.PHASECHK.TRANS64.TRYWAIT P2, [R0+URZ+0x28c50], R5 ;  /* 0x028c5005000075a7 */ /* 0x0022a4000804017f */
[----:B--2---:R-:W-:Y:S05]  /*1c100*/  @!P2 NANOSLEEP.SYNCS 0x989680 ;  /* 0x009896800000a95d */ /* 0x004fea0003900000 */
[----:B------:R-:W2:Y:S02]  /*1c110*/  @!P2 SYNCS.PHASECHK.TRANS64 P2, [R0+URZ+0x28c50], R5 ;  /* 0x028c50050000a5a7 */ /* 0x000ea4000804007f */
[----:B--2---:R-:W-:Y:S05]  /*1c120*/  @!P2 BRA `(.L_x_4680) ;  /* 0xfffffffc00f0a947 */ /* 0x004fea000383ffff */
[----:B------:R-:W-:Y:S05]  /*1c130*/  BRA `(.L_x_4679) ;  /* 0xfffffe9800487947 */ /* 0x000fea000383ffff */
.L_x_4705:
[----:B------:R-:W-:Y:S01]  /*1c140*/  BSSY B1, `(.L_x_4952) ;  /* 0x0000008000017945 */ /* 0x000fe20003800000 */
[----:B------:R-:W-:Y:S02]  /*1c150*/  IMAD.MOV.U32 R13, RZ, RZ, R5 ;  /* 0x000000ffff0d7224 */ /* 0x000fe400078e0005 */
[----:B------:R-:W-:Y:S02]  /*1c160*/  IMAD.MOV.U32 R12, RZ, RZ, RZ ;  /* 0x000000ffff0c7224 */ /* 0x000fe400078e00ff */
[----:B------:R-:W-:Y:S02]  /*1c170*/  IMAD.MOV.U32 R11, RZ, RZ, 0x1c1f ;  /* 0x00001c1fff0b7424 */ /* 0x000fe400078e00ff */
[----:B------:R-:W-:-:S07]  /*1c180*/  IMAD.MOV.U32 R15, RZ, RZ, -0x1 ;  /* 0xffffffffff0f7424 */ /* 0x000fce00078e00ff */
[----:B-----5:R-:W-:Y:S05]  /*1c190*/  WARPSYNC.COLLECTIVE R15, `(.L_x_4953) ;  /* 0x000000000f087348 */ /* 0x020fea0003c00000 */
[----:B------:R0:W1:Y:S02]  /*1c1a0*/  SHFL.IDX P6, R14, R13, R12, R11 ;  /* 0x0000000c0d0e7389 */ /* 0x00006400000c000b */
[----:B01---5:R-:W-:Y:S01]  /*1c1b0*/  ENDCOLLECTIVE ;  /* 0x000000000000791b */ /* 0x023fe20003800000 */
.L_x_4953:
[----:B------:R-:W-:Y:S05]  /*1c1c0*/  BSYNC B1 ;  /* 0x0000000000017941 */ /* 0x000fea0003800000 */
.L_x_4952:
[----:B------:R-:W-:Y:S05]  /*1c1d0*/  BRA `(.L_x_4954) ;  /* 0xfffffeb800747947 */ /* 0x000fea000383ffff */
.L_x_4706:
[----:B------:R-:W-:Y:S01]  /*1c1e0*/  BSSY B1, `(.L_x_4955) ;  /* 0x0000008000017945 */ /* 0x000fe20003800000 */
[----:B------:R-:W-:Y:S01]  /*1c1f0*/  IMAD.MOV.U32 R13, RZ, RZ, R4 ;  /* 0x000000ffff0d7224 */ /* 0x000fe200078e0004 */
[----:B------:R-:W-:Y:S01]  /*1c200*/  MOV R12, RZ ;  /* 0x000000ff000c7202 */ /* 0x000fe20000000f00 */
[----:B------:R-:W-:Y:S02]  /*1c210*/  IMAD.MOV.U32 R11, RZ, RZ, 0x1c1f ;  /* 0x00001c1fff0b7424 */ /* 0x000fe400078e00ff */
[----:B------:R-:W-:-:S07]  /*1c220*/  IMAD.MOV.U32 R15, RZ, RZ, -0x1 ;  /* 0xffffffffff0f7424 */ /* 0x000fce00078e00ff */
[----:B-----5:R-:W-:Y:S05]  /*1c230*/  WARPSYNC.COLLECTIVE R15, `(.L_x_4956) ;  /* 0x000000000f087348 */ /* 0x020fea0003c00000 */
[----:B------:R0:W1:Y:S02]  /*1c240*/  SHFL.IDX P6, R14, R13, R12, R11 ;  /* 0x0000000c0d0e7389 */ /* 0x00006400000c000b */
[----:B01---5:R-:W-:Y:S01]  /*1c250*/  ENDCOLLECTIVE ;  /* 0x000000000000791b */ /* 0x023fe20003800000 */
.L_x_4956:
[----:B------:R-:W-:Y:S05]  /*1c260*/  BSYNC B1 ;  /* 0x0000000000017941 */ /* 0x000fea0003800000 */
.L_x_4955:
[----:B------:R-:W-:Y:S05]  /*1c270*/  BRA `(.L_x_4957) ;  /* 0xfffffeb800547947 */ /* 0x000fea000383ffff */
.L_x_4707:
[----:B------:R-:W-:Y:S01]  /*1c280*/  BSSY B1, `(.L_x_4958) ;  /* 0x0000008000017945 */ /* 0x000fe20003800000 */
[----:B------:R-:W-:Y:S01]  /*1c290*/  IMAD.MOV.U32 R13, RZ, RZ, R3 ;  /* 0x000000ffff0d7224 */ /* 0x000fe200078e0003 */
[----:B------:R-:W-:Y:S01]  /*1c2a0*/  MOV R15, 0xffffffff ;  /* 0xffffffff000f7802 */ /* 0x000fe20000000f00 */
[----:B------:R-:W-:Y:S02]  /*1c2b0*/  IMAD.MOV.U32 R12, RZ, RZ, RZ ;  /* 0x000000ffff0c7224 */ /* 0x000fe400078e00ff */
[----:B------:R-:W-:-:S07]  /*1c2c0*/  IMAD.MOV.U32 R11, RZ, RZ, 0x1c1f ;  /* 0x00001c1fff0b7424 */ /* 0x000fce00078e00ff */
[----:B-----5:R-:W-:Y:S05]  /*1c2d0*/  WARPSYNC.COLLECTIVE R15, `(.L_x_4959) ;  /* 0x000000000f087348 */ /* 0x020fea0003c00000 */
[----:B------:R0:W1:Y:S02]  /*1c2e0*/  SHFL.IDX P6, R14, R13, R12, R11 ;  /* 0x0000000c0d0e7389 */ /* 0x00006400000c000b */
[----:B01---5:R-:W-:Y:S01]  /*1c2f0*/  ENDCOLLECTIVE ;  /* 0x000000000000791b */ /* 0x023fe20003800000 */
.L_x_4959:
[----:B------:R-:W-:Y:S05]  /*1c300*/  BSYNC B1 ;  /* 0x0000000000017941 */ /* 0x000fea0003800000 */
.L_x_4958:
[----:B------:R-:W-:Y:S05]  /*1c310*/  BRA `(.L_x_4960) ;  /* 0xfffffeb800347947 */ /* 0x000fea000383ffff */
.L_x_4708:
        /* <DEDUP_REMOVED lines=8> */
.L_x_4962:
[----:B------:R-:W-:Y:S05]  /*1c3a0*/  BSYNC B1 ;  /* 0x0000000000017941 */ /* 0x000fea0003800000 */
.L_x_4961:
[----:B------:R-:W-:Y:S05]  /*1c3b0*/  BRA `(.L_x_4963) ;  /* 0xfffffeb800147947 */ /* 0x000fea000383ffff */
.L_x_4709:
[----:B------:R-:W-:Y:S01]  /*1c3c0*/  BSSY B1, `(.L_x_4964) ;  /* 0x0000008000017945 */ /* 0x000fe20003800000 */
[----:B------:R-:W-:Y:S01]  /*1c3d0*/  IMAD.MOV.U32 R13, RZ, RZ, R5 ;  /* 0x000000ffff0d7224 */ /* 0x000fe200078e0005 */
[----:B------:R-:W-:Y:S01]  /*1c3e0*/  MOV R12, 0x1 ;  /* 0x00000001000c7802 */ /* 0x000fe20000000f00 */
[----:B------:R-:W-:Y:S02]  /*1c3f0*/  IMAD.MOV.U32 R11, RZ, RZ, 0x1c1f ;  /* 0x00001c1fff0b7424 */ /* 0x000fe400078e00ff */
[----:B------:R-:W-:-:S07]  /*1c400*/  IMAD.MOV.U32 R15, RZ, RZ, -0x1 ;  /* 0xffffffffff0f7424 */ /* 0x000fce00078e00ff */
[----:B-----5:R-:W-:Y:S05]  /*1c410*/  WARPSYNC.COLLECTIVE R15, `(.L_x_4965) ;  /* 0x000000000f087348 */ /* 0x020fea0003c00000 */
[----:B------:R0:W1:Y:S02]  /*1c420*/  SHFL.IDX P6, R14, R13, R12, R11 ;  /* 0x0000000c0d0e7389 */ /* 0x00006400000c000b */
[----:B01---5:R-:W-:Y:S01]  /*1c430*/  ENDCOLLECTIVE ;  /* 0x000000000000791b */ /* 0x023fe20003800000 */
.L_x_4965:
[----:B------:R-:W-:Y:S05]  /*1c440*/  BSYNC B1 ;  /* 0x0000000000017941 */ /* 0x000fea0003800000 */
.L_x_4964:
[----:B------:R-:W-:Y:S05]  /*1c450*/  BRA `(.L_x_4966) ;  /* 0xfffffeb400f47947 */ /* 0x000fea000383ffff */
.L_x_4710:
[----:B------:R-:W-:Y:S01]  /*1c460*/  BSSY B1, `(.L_x_4967) ;  /* 0x0000008000017945 */ /* 0x000fe20003800000 */
[----:B------:R-:W-:Y:S01]  /*1c470*/  IMAD.MOV.U32 R13, RZ, RZ, R4 ;  /* 0x000000ffff0d7224 */ /* 0x000fe200078e0004 */
[----:B------:R-:W-:Y:S01]  /*1c480*/  MOV R15, 0xffffffff ;  /* 0xffffffff000f7802 */ /* 0x000fe20000000f00 */
[----:B------:R-:W-:Y:S02]  /*1c490*/  IMAD.MOV.U32 R12, RZ, RZ, 0x1 ;  /* 0x00000001ff0c7424 */ /* 0x000fe400078e00ff */
[----:B------:R-:W-:-:S07]  /*1c4a0*/  IMAD.MOV.U32 R11, RZ, RZ, 0x1c1f ;  /* 0x00001c1fff0b7424 */ /* 0x000fce00078e00ff */
[----:B-----5:R-:W-:Y:S05]  /*1c4b0*/  WARPSYNC.COLLECTIVE R15, `(.L_x_4968) ;  /* 0x000000000f087348 */ /* 0x020fea0003c00000 */
[----:B------:R0:W1:Y:S02]  /*1c4c0*/  SHFL.IDX P6, R14, R13, R12, R11 ;  /* 0x0000000c0d0e7389 */ /* 0x00006400000c000b */
[----:B01---5:R-:W-:Y:S01]  /*1c4d0*/  ENDCOLLECTIVE ;  /* 0x000000000000791b */ /* 0x023fe20003800000 */
.L_x_4968:
[----:B------:R-:W-:Y:S05]  /*1c4e0*/  BSYNC B1 ;  /* 0x0000000000017941 */ /* 0x000fea0003800000 */
.L_x_4967:
[----:B------:R-:W-:Y:S05]  /*1c4f0*/  BRA `(.L_x_4969) ;  /* 0xfffffeb400d47947 */ /* 0x000fea000383ffff */
.L_x_4711:
[----:B------:R-:W-:Y:S01]  /*1c500*/  BSSY B1, `(.L_x_4970) ;  /* 0x0000008000017945 */ /* 0x000fe20003800000 */
[----:B------:R-:W-:Y:S02]  /*1c510*/  IMAD.MOV.U32 R13, RZ, RZ, R3 ;  /* 0x000000ffff0d7224 */ /* 0x000fe400078e0003 */
[----:B------:R-:W-:Y:S02]  /*1c520*/  IMAD.MOV.U32 R12, RZ, RZ, 0x1 ;  /* 0x00000001ff0c7424 */ /* 0x000fe400078e00ff */
[----:B------:R-:W-:Y:S02]  /*1c530*/  IMAD.MOV.U32 R11, RZ, RZ, 0x1c1f ;  /* 0x00001c1fff0b7424 */ /* 0x000fe400078e00ff */
[----:B------:R-:W-:-:S07]  /*1c540*/  IMAD.MOV.U32 R15, RZ, RZ, -0x1 ;  /* 0xffffffffff0f7424 */ /* 0x000fce00078e00ff */
[----:B-----5:R-:W-:Y:S05]  /*1c550*/  WARPSYNC.COLLECTIVE R15, `(.L_x_4971) ;  /* 0x000000000f087348 */ /* 0x020fea0003c00000 */
[----:B------:R0:W1:Y:S02]  /*1c560*/  SHFL.IDX P6, R14, R13, R12, R11 ;  /* 0x0000000c0d0e7389 */ /* 0x00006400000c000b */
[----:B01---5:R-:W-:Y:S01]  /*1c570*/  ENDCOLLECTIVE ;  /* 0x000000000000791b */ /* 0x023fe20003800000 */
.L_x_4971:
[----:B------:R-:W-:Y:S05]  /*1c580*/  BSYNC B1 ;  /* 0x0000000000017941 */ /* 0x000fea0003800000 */
.L_x_4970:
[----:B------:R-:W-:Y:S05]  /*1c590*/  BRA `(.L_x_4972) ;  /* 0xfffffeb400b47947 */ /* 0x000fea000383ffff */
.L_x_4712:
        /* <DEDUP_REMOVED lines=8> */
.L_x_4974:
[----:B------:R-:W-:Y:S05]  /*1c620*/  BSYNC B1 ;  /* 0x0000000000017941 */ /* 0x000fea0003800000 */
.L_x_4973:
[----:B------:R-:W-:Y:S05]  /*1c630*/  BRA `(.L_x_4975) ;  /* 0xfffffeb400947947 */ /* 0x000fea000383ffff */
.L_x_4714:
[----:B0-----:R0:W1:Y:S02]  /*1c640*/  SYNCS.PHASECHK.TRANS64.TRYWAIT P2, [R2+URZ+0x28c00], R7 ;  /* 0x028c0007020075a7 */ /* 0x001064000804017f */
[----:B-1----:R-:W-:Y:S05]  /*1c650*/  @!P2 NANOSLEEP.SYNCS 0x989680 ;  /* 0x009896800000a95d */ /* 0x002fea0003900000 */
[----:B------:R-:W1:Y:S02]  /*1c660*/  @!P2 SYNCS.PHASECHK.TRANS64 P2, [R2+URZ+0x28c00], R7 ;  /* 0x028c00070200a5a7 */ /* 0x000e64000804007f */
[----:B-1----:R-:W-:Y:S05]  /*1c670*/  @!P2 BRA `(.L_x_4714) ;  /* 0xfffffffc00f0a947 */ /* 0x002fea000383ffff */
[----:B------:R-:W-:Y:S05]  /*1c680*/  BRA `(.L_x_4976) ;  /* 0xfffffeb8000c7947 */ /* 0x000fea000383ffff */
.L_x_4722:
        /* <DEDUP_REMOVED lines=8> */
.L_x_4978:
[----:B------:R-:W-:Y:S05]  /*1c710*/  BSYNC B1 ;  /* 0x0000000000017941 */ /* 0x000fea0003800000 */
.L_x_4977:
[----:B------:R-:W-:Y:S05]  /*1c720*/  BRA `(.L_x_4979) ;  /* 0xfffffec400e07947 */ /* 0x000fea000383ffff */
.L_x_4723:
        /* <DEDUP_REMOVED lines=8> */
.L_x_4981:
[----:B------:R-:W-:Y:S05]  /*1c7b0*/  BSYNC B1 ;  /* 0x0000000000017941 */ /* 0x000fea0003800000 */
.L_x_4980:
[----:B------:R-:W-:Y:S05]  /*1c7c0*/  BRA `(.L_x_4982) ;  /* 0xfffffec400c07947 */ /* 0x000fea000383ffff */
.L_x_4724:
        /* <DEDUP_REMOVED lines=8> */
.L_x_4984:
[----:B------:R-:W-:Y:S05]  /*1c850*/  BSYNC B1 ;  /* 0x0000000000017941 */ /* 0x000fea0003800000 */
.L_x_4983:
[----:B------:R-:W-:Y:S05]  /*1c860*/  BRA `(.L_x_4985) ;  /* 0xfffffec400a07947 */ /* 0x000fea000383ffff */
.L_x_4725:
        /* <DEDUP_REMOVED lines=8> */
.L_x_4987:
[----:B------:R-:W-:Y:S05]  /*1c8f0*/  BSYNC B1 ;  /* 0x0000000000017941 */ /* 0x000fea0003800000 */
.L_x_4986:
[----:B------:R-:W-:Y:S05]  /*1c900*/  BRA `(.L_x_4988) ;  /* 0xfffffec400807947 */ /* 0x000fea000383ffff */
.L_x_4726:
        /* <DEDUP_REMOVED lines=8> */
.L_x_4990:
[----:B------:R-:W-:Y:S05]  /*1c990*/  BSYNC B1 ;  /* 0x0000000000017941 */ /* 0x000fea0003800000 */
.L_x_4989:
[----:B------:R-:W-:Y:S05]  /*1c9a0*/  BRA `(.L_x_4991) ;  /* 0xfffffec400607947 */ /* 0x000fea000383ffff */
.L_x_4727:
        /* <DEDUP_REMOVED lines=8> */
.L_x_4993:
[----:B------:R-:W-:Y:S05]  /*1ca30*/  BSYNC B1 ;  /* 0x0000000000017941 */ /* 0x000fea0003800000 */
.L_x_4992:
[----:B------:R-:W-:Y:S05]  /*1ca40*/  BRA `(.L_x_4994) ;  /* 0xfffffec400447947 */ /* 0x000fea000383ffff */
.L_x_4728:
        /* <DEDUP_REMOVED lines=8> */
.L_x_4996:
[----:B------:R-:W-:Y:S05]  /*1cad0*/  BSYNC B1 ;  /* 0x0000000000017941 */ /* 0x000fea0003800000 */
.L_x_4995:
[----:B------:R-:W-:Y:S05]  /*1cae0*/  BRA `(.L_x_4997) ;  /* 0xfffffec400287947 */ /* 0x000fea000383ffff */
.L_x_4729:
        /* <DEDUP_REMOVED lines=8> */
.L_x_4999:
[----:B------:R-:W-:Y:S05]  /*1cb70*/  BSYNC B1 ;  /* 0x0000000000017941 */ /* 0x000fea0003800000 */
.L_x_4998:
[----:B------:R-:W-:Y:S05]  /*1cb80*/  BRA `(.L_x_5000) ;  /* 0xfffffec4000c7947 */ /* 0x000fea000383ffff */
.L_x_4731:
[----:B0-----:R0:W1:Y:S02]  /*1cb90*/  SYNCS.PHASECHK.TRANS64.TRYWAIT P2, [R2+URZ+0x28c00], R3 ;  /* 0x028c0003020075a7 */ /* 0x001064000804017f */
[----:B-1----:R-:W-:Y:S05]  /*1cba0*/  @!P2 NANOSLEEP.SYNCS 0x989680 ;  /* 0x009896800000a95d */ /* 0x002fea0003900000 */
[----:B------:R-:W1:Y:S02]  /*1cbb0*/  @!P2 SYNCS.PHASECHK.TRANS64 P2, [R2+URZ+0x28c00], R3 ;  /* 0x028c00030200a5a7 */ /* 0x000e64000804007f */
[----:B-1----:R-:W-:Y:S05]  /*1cbc0*/  @!P2 BRA `(.L_x_4731) ;  /* 0xfffffffc00f0a947 */ /* 0x002fea000383ffff */
[----:B------:R-:W-:Y:S05]  /*1cbd0*/  BRA `(.L_x_5001) ;  /* 0xfffffec400687947 */ /* 0x000fea000383ffff */
.L_x_4737:
[----:B---3--:R3:W4:Y:S02]  /*1cbe0*/  SYNCS.PHASECHK.TRANS64.TRYWAIT P2, [R14+URZ+0x28c30], R57 ;  /* 0x028c30390e0075a7 */ /* 0x008724000804017f */
[----:B----4-:R-:W-:Y:S05]  /*1cbf0*/  @!P2 NANOSLEEP.SYNCS 0x989680 ;  /* 0x009896800000a95d */ /* 0x010fea0003900000 */
[----:B------:R-:W4:Y:S02]  /*1cc00*/  @!P2 SYNCS.PHASECHK.TRANS64 P2, [R14+URZ+0x28c30], R57 ;  /* 0x028c30390e00a5a7 */ /* 0x000f24000804007f */
[----:B----4-:R-:W-:Y:S05]  /*1cc10*/  @!P2 BRA `(.L_x_4737) ;  /* 0xfffffffc00f0a947 */ /* 0x010fea000383ffff */
[----:B------:R-:W-:Y:S05]  /*1cc20*/  BRA `(.L_x_4736) ;  /* 0xfffffed000b47947 */ /* 0x000fea000383ffff */
.L_x_4750:
[----:B-1----:R1:W3:Y:S02]  /*1cc30*/  SYNCS.PHASECHK.TRANS64.TRYWAIT P2, [R14+URZ+0x28c50], R57 ;  /* 0x028c50390e0075a7 */ /* 0x0022e4000804017f */
[----:B---3--:R-:W-:Y:S05]  /*1cc40*/  @!P2 NANOSLEEP.SYNCS 0x989680 ;  /* 0x009896800000a95d */ /* 0x008fea0003900000 */
[----:B------:R-:W3:Y:S02]  /*1cc50*/  @!P2 SYNCS.PHASECHK.TRANS64 P2, [R14+URZ+0x28c50], R57 ;  /* 0x028c50390e00a5a7 */ /* 0x000ee4000804007f */
[----:B---3--:R-:W-:Y:S05]  /*1cc60*/  @!P2 BRA `(.L_x_4750) ;  /* 0xfffffffc00f0a947 */ /* 0x008fea000383ffff */
[----:B------:R-:W-:Y:S05]  /*1cc70*/  BRA `(.L_x_4749) ;  /* 0xfffffeec00787947 */ /* 0x000fea000383ffff */
.L_x_4762:
[----:B-1----:R1:W2:Y:S02]  /*1cc80*/  SYNCS.PHASECHK.TRANS64.TRYWAIT P2, [R212+URZ+0x28c30], R213 ;  /* 0x028c30d5d40075a7 */ /* 0x0022a4000804017f */
[----:B--2---:R-:W-:Y:S05]  /*1cc90*/  @!P2 NANOSLEEP.SYNCS 0x989680 ;  /* 0x009896800000a95d */ /* 0x004fea0003900000 */
[----:B------:R-:W2:Y:S02]  /*1cca0*/  @!P2 SYNCS.PHASECHK.TRANS64 P2, [R212+URZ+0x28c30], R213 ;  /* 0x028c30d5d400a5a7 */ /* 0x000ea4000804007f */
[----:B--2---:R-:W-:Y:S05]  /*1ccb0*/  @!P2 BRA `(.L_x_4762) ;  /* 0xfffffffc00f0a947 */ /* 0x004fea000383ffff */
[----:B------:R-:W-:Y:S05]  /*1ccc0*/  BRA `(.L_x_4761) ;  /* 0xfffffef000e87947 */ /* 0x000fea000383ffff */
.L_x_4775:
[----:B--2---:R2:W3:Y:S02]  /*1ccd0*/  SYNCS.PHASECHK.TRANS64.TRYWAIT P2, [R212+URZ+0x28c50], R213 ;  /* 0x028c50d5d40075a7 */ /* 0x0044e4000804017f */
[----:B---3--:R-:W-:Y:S05]  /*1cce0*/  @!P2 NANOSLEEP.SYNCS 0x989680 ;  /* 0x009896800000a95d */ /* 0x008fea0003900000 */
[----:B------:R-:W3:Y:S02]  /*1ccf0*/  @!P2 SYNCS.PHASECHK.TRANS64 P2, [R212+URZ+0x28c50], R213 ;  /* 0x028c50d5d400a5a7 */ /* 0x000ee4000804007f */
[----:B---3--:R-:W-:Y:S05]  /*1cd00*/  @!P2 BRA `(.L_x_4775) ;  /* 0xfffffffc00f0a947 */ /* 0x008fea000383ffff */
[----:B------:R-:W-:Y:S05]  /*1cd10*/  BRA `(.L_x_4774) ;  /* 0xffffff1000d87947 */ /* 0x000fea000383ffff */
.L_x_4788:
[----:B--2---:R2:W3:Y:S02]  /*1cd20*/  SYNCS.PHASECHK.TRANS64.TRYWAIT P3, [R204+URZ+0x28c30], R206 ;  /* 0x028c30cecc0075a7 */ /* 0x0044e4000806017f */
[----:B---3--:R-:W-:Y:S05]  /*1cd30*/  @!P3 NANOSLEEP.SYNCS 0x989680 ;  /* 0x009896800000b95d */ /* 0x008fea0003900000 */
[----:B------:R-:W3:Y:S02]  /*1cd40*/  @!P3 SYNCS.PHASECHK.TRANS64 P3, [R204+URZ+0x28c30], R206 ;  /* 0x028c30cecc00b5a7 */ /* 0x000ee4000806007f */
[----:B---3--:R-:W-:Y:S05]  /*1cd50*/  @!P3 BRA `(.L_x_4788) ;  /* 0xfffffffc00f0b947 */ /* 0x008fea000383ffff */
[----:B------:R-:W-:Y:S05]  /*1cd60*/  BRA `(.L_x_4787) ;  /* 0xffffff1800807947 */ /* 0x000fea000383ffff */
.L_x_4793:
[----:B-1----:R1:W4:Y:S02]  /*1cd70*/  SYNCS.PHASECHK.TRANS64.TRYWAIT P3, [R204+URZ+0x28c50], R206 ;  /* 0x028c50cecc0075a7 */ /* 0x002324000806017f */
[----:B----4-:R-:W-:Y:S05]  /*1cd80*/  @!P3 NANOSLEEP.SYNCS 0x989680 ;  /* 0x009896800000b95d */ /* 0x010fea0003900000 */
[----:B------:R-:W4:Y:S02]  /*1cd90*/  @!P3 SYNCS.PHASECHK.TRANS64 P3, [R204+URZ+0x28c50], R206 ;  /* 0x028c50cecc00b5a7 */ /* 0x000f24000806007f */
[----:B----4-:R-:W-:Y:S05]  /*1cda0*/  @!P3 BRA `(.L_x_4793) ;  /* 0xfffffffc00f0b947 */ /* 0x010fea000383ffff */
[----:B------:R-:W-:Y:S05]  /*1cdb0*/  BRA `(.L_x_4792) ;  /* 0xffffff2c00dc7947 */ /* 0x000fea000383ffff */
.L_x_4801:
[----:B---3--:R3:W4:Y:S02]  /*1cdc0*/  SYNCS.PHASECHK.TRANS64.TRYWAIT P2, [R206+URZ+0x28c30], R207 ;  /* 0x028c30cfce0075a7 */ /* 0x008724000804017f */
[----:B----4-:R-:W-:Y:S05]  /*1cdd0*/  @!P2 NANOSLEEP.SYNCS 0x989680 ;  /* 0x009896800000a95d */ /* 0x010fea0003900000 */
[----:B------:R-:W4:Y:S02]  /*1cde0*/  @!P2 SYNCS.PHASECHK.TRANS64 P2, [R206+URZ+0x28c30], R207 ;  /* 0x028c30cfce00a5a7 */ /* 0x000f24000804007f */
[----:B----4-:R-:W-:Y:S05]  /*1cdf0*/  @!P2 BRA `(.L_x_4801) ;  /* 0xfffffffc00f0a947 */ /* 0x010fea000383ffff */
[----:B------:R-:W-:Y:S05]  /*1ce00*/  BRA `(.L_x_4800) ;  /* 0xffffff3000f47947 */ /* 0x000fea000383ffff */
.L_x_4814:
[----:B-1----:R1:W2:Y:S02]  /*1ce10*/  SYNCS.PHASECHK.TRANS64.TRYWAIT P2, [R206+URZ+0x28c50], R207 ;  /* 0x028c50cfce0075a7 */ /* 0x0022a4000804017f */
[----:B--2---:R-:W-:Y:S05]  /*1ce20*/  @!P2 NANOSLEEP.SYNCS 0x989680 ;  /* 0x009896800000a95d */ /* 0x004fea0003900000 */
[----:B------:R-:W2:Y:S02]  /*1ce30*/  @!P2 SYNCS.PHASECHK.TRANS64 P2, [R206+URZ+0x28c50], R207 ;  /* 0x028c50cfce00a5a7 */ /* 0x000ea4000804007f */
[----:B--2---:R-:W-:Y:S05]  /*1ce40*/  @!P2 BRA `(.L_x_4814) ;  /* 0xfffffffc00f0a947 */ /* 0x004fea000383ffff */
[----:B------:R-:W-:Y:S05]  /*1ce50*/  BRA `(.L_x_4813) ;  /* 0xffffff5000ec7947 */ /* 0x000fea000383ffff */
.L_x_4850:
[----:B------:R-:W1:Y:S01]  /*1ce60*/  S2R R11, SR_TID.X ;  /* 0x00000000000b7919 */ /* 0x000e620000002100 */
[----:B------:R-:W-:Y:S01]  /*1ce70*/  BSSY B1, `(.L_x_5002) ;  /* 0x000000a000017945 */ /* 0x000fe20003800000 */
[----:B------:R-:W-:Y:S01]  /*1ce80*/  MOV R12, RZ ;  /* 0x000000ff000c7202 */ /* 0x000fe20000000f00 */
[----:B------:R-:W-:Y:S01]  /*1ce90*/  IMAD.MOV.U32 R15, RZ, RZ, -0x1 ;  /* 0xffffffffff0f7424 */ /* 0x000fe200078e00ff */
[----:B-1----:R-:W-:-:S04]  /*1cea0*/  SHF.R.U32.HI R11, RZ, 0x5, R11 ;  /* 0x00000005ff0b7819 */ /* 0x002fc8000001160b */
[----:B------:R-:W-:-:S05]  /*1ceb0*/  LOP3.LUT R11, R11, 0x3, RZ, 0xc0, !PT ;  /* 0x000000030b0b7812 */ /* 0x000fca00078ec0ff */
[----:B0-----:R-:W-:Y:S02]  /*1cec0*/  IMAD.MOV.U32 R13, RZ, RZ, R11 ;  /* 0x000000ffff0d7224 */ /* 0x001fe400078e000b */
[----:B------:R-:W-:-:S07]  /*1ced0*/  IMAD.MOV.U32 R11, RZ, RZ, 0x1f ;  /* 0x0000001fff0b7424 */ /* 0x000fce00078e00ff */
[----:B------:R-:W-:Y:S05]  /*1cee0*/  WARPSYNC.COLLECTIVE R15, `(.L_x_5003) ;  /* 0x000000000f087348 */ /* 0x000fea0003c00000 */
[----:B------:R0:W1:Y:S02]  /*1cef0*/  SHFL.IDX P6, R14, R13, R12, R11 ;  /* 0x0000000c0d0e7389 */ /* 0x00006400000c000b */
[----:B01----:R-:W-:Y:S01]  /*1cf00*/  ENDCOLLECTIVE ;  /* 0x000000000000791b */ /* 0x003fe20003800000 */
.L_x_5003:
[----:B------:R-:W-:Y:S05]  /*1cf10*/  BSYNC B1 ;  /* 0x0000000000017941 */ /* 0x000fea0003800000 */
.L_x_5002:
[----:B------:R-:W-:Y:S05]  /*1cf20*/  BRA `(.L_x_5004) ;  /* 0xffffff9c00907947 */ /* 0x000fea000383ffff */
.L_x_4851:
[----:B------:R-:W-:Y:S01]  /*1cf30*/  BSSY B1, `(.L_x_5005) ;  /* 0x0000006000017945 */ /* 0x000fe20003800000 */
[----:B------:R-:W-:-:S07]  /*1cf40*/  IMAD.MOV.U32 R15, RZ, RZ, -0x1 ;  /* 0xffffffffff0f7424 */ /* 0x000fce00078e00ff */
[----:B0-----:R-:W-:Y:S05]  /*1cf50*/  WARPSYNC.COLLECTIVE R15, `(.L_x_5006) ;  /* 0x000000000f0c7348 */ /* 0x001fea0003c00000 */
[----:B------:R-:W-:Y:S02]  /*1cf60*/  ELECT P6, UR62, PT ;  /* 0x00000000003e782f */ /* 0x000fe400038c0000 */
[----:B------:R-:W-:Y:S01]  /*1cf70*/  MOV R14, UR62 ;  /* 0x0000003e000e7c02 */ /* 0x000fe20008000f00 */
[----:B0-----:R-:W-:Y:S10]  /*1cf80*/  ENDCOLLECTIVE ;  /* 0x000000000000791b */ /* 0x001ff40003800000 */
.L_x_5006:
[----:B------:R-:W-:Y:S05]  /*1cf90*/  BSYNC B1 ;  /* 0x0000000000017941 */ /* 0x000fea0003800000 */
.L_x_5005:
[----:B------:R-:W-:Y:S05]  /*1cfa0*/  BRA `(.L_x_5007) ;  /* 0xffffff9c007c7947 */ /* 0x000fea000383ffff */
.L_x_4853:
[----:B-1----:R1:W2:Y:S02]  /*1cfb0*/  SYNCS.PHASECHK.TRANS64.TRYWAIT P0, [R7+URZ+0x28c20], R8 ;  /* 0x028c2008070075a7 */ /* 0x0022a4000800017f */
[----:B--2---:R-:W-:Y:S05]  /*1cfc0*/  @!P0 NANOSLEEP.SYNCS 0x989680 ;  /* 0x009896800000895d */ /* 0x004fea0003900000 */
[----:B------:R-:W2:Y:S02]  /*1cfd0*/  @!P0 SYNCS.PHASECHK.TRANS64 P0, [R7+URZ+0x28c20], R8 ;  /* 0x028c2008070085a7 */ /* 0x000ea4000800007f */
[----:B--2---:R-:W-:Y:S05]  /*1cfe0*/  @!P0 BRA `(.L_x_4853) ;  /* 0xfffffffc00f08947 */ /* 0x004fea000383ffff */
[----:B------:R-:W-:Y:S05]  /*1cff0*/  BRA `(.L_x_5008) ;  /* 0xffffff9c00987947 */ /* 0x000fea000383ffff */
.L_x_4856:
[----:B-1----:R1:W2:Y:S02]  /*1d000*/  SYNCS.PHASECHK.TRANS64.TRYWAIT P0, [R8+URZ+0x28ca0], R11 ;  /* 0x028ca00b080075a7 */ /* 0x0022a4000800017f */
[----:B--2---:R-:W-:Y:S05]  /*1d010*/  @!P0 NANOSLEEP.SYNCS 0x989680 ;  /* 0x009896800000895d */ /* 0x004fea0003900000 */
[----:B------:R-:W2:Y:S02]  /*1d020*/  @!P0 SYNCS.PHASECHK.TRANS64 P0, [R8+URZ+0x28ca0], R11 ;  /* 0x028ca00b080085a7 */ /* 0x000ea4000800007f */
[----:B--2---:R-:W-:Y:S05]  /*1d030*/  @!P0 BRA `(.L_x_4856) ;  /* 0xfffffffc00f08947 */ /* 0x004fea000383ffff */
[----:B------:R-:W-:Y:S05]  /*1d040*/  BRA `(.L_x_5009) ;  /* 0xffffff9c00a87947 */ /* 0x000fea000383ffff */
.L_x_4858:
[----:B--2---:R2:W3:Y:S02]  /*1d050*/  SYNCS.PHASECHK.TRANS64.TRYWAIT P0, [R8+URZ+0x28cc0], R11 ;  /* 0x028cc00b080075a7 */ /* 0x0044e4000800017f */
[----:B---3--:R-:W-:Y:S05]  /*1d060*/  @!P0 NANOSLEEP.SYNCS 0x989680 ;  /* 0x009896800000895d */ /* 0x008fea0003900000 */
[----:B------:R-:W3:Y:S02]  /*1d070*/  @!P0 SYNCS.PHASECHK.TRANS64 P0, [R8+URZ+0x28cc0], R11 ;  /* 0x028cc00b080085a7 */ /* 0x000ee4000800007f */
[----:B---3--:R-:W-:Y:S05]  /*1d080*/  @!P0 BRA `(.L_x_4858) ;  /* 0xfffffffc00f08947 */ /* 0x008fea000383ffff */
[----:B------:R-:W-:Y:S05]  /*1d090*/  BRA `(.L_x_5010) ;  /* 0xffffffa0000c7947 */ /* 0x000fea000383ffff */
.L_x_4862:
[----:B-1----:R1:W2:Y:S02]  /*1d0a0*/  SYNCS.PHASECHK.TRANS64.TRYWAIT P0, [R9+URZ+0x28ca0], R10 ;  /* 0x028ca00a090075a7 */ /* 0x0022a4000800017f */
[----:B--2---:R-:W-:Y:S05]  /*1d0b0*/  @!P0 NANOSLEEP.SYNCS 0x989680 ;  /* 0x009896800000895d */ /* 0x004fea0003900000 */
[----:B------:R-:W2:Y:S02]  /*1d0c0*/  @!P0 SYNCS.PHASECHK.TRANS64 P0, [R9+URZ+0x28ca0], R10 ;  /* 0x028ca00a090085a7 */ /* 0x000ea4000800007f */
[----:B--2---:R-:W-:Y:S05]  /*1d0d0*/  @!P0 BRA `(.L_x_4862) ;  /* 0xfffffffc00f08947 */ /* 0x004fea000383ffff */
[----:B------:R-:W-:Y:S05]  /*1d0e0*/  BRA `(.L_x_5011) ;  /* 0xffffffa4004c7947 */ /* 0x000fea000383ffff */
.L_x_4864:
[----:B--2---:R2:W3:Y:S02]  /*1d0f0*/  SYNCS.PHASECHK.TRANS64.TRYWAIT P1, [R9+URZ+0x28cc0], R10 ;  /* 0x028cc00a090075a7 */ /* 0x0044e4000802017f */
[----:B---3--:R-:W-:Y:S05]  /*1d100*/  @!P1 NANOSLEEP.SYNCS 0x989680 ;  /* 0x009896800000995d */ /* 0x008fea0003900000 */
[----:B------:R-:W3:Y:S02]  /*1d110*/  @!P1 SYNCS.PHASECHK.TRANS64 P1, [R9+URZ+0x28cc0], R10 ;  /* 0x028cc00a090095a7 */ /* 0x000ee4000802007f */
[----:B---3--:R-:W-:Y:S05]  /*1d120*/  @!P1 BRA `(.L_x_4864) ;  /* 0xfffffffc00f09947 */ /* 0x008fea000383ffff */
[----:B------:R-:W-:Y:S05]  /*1d130*/  BRA `(.L_x_5012) ;  /* 0xffffffa400a87947 */ /* 0x000fea000383ffff */
.L_x_4882:
[----:B------:R-:W0:Y:S01]  /*1d140*/  S2R R5, SR_TID.X ;  /* 0x0000000000057919 */ /* 0x000e220000002100 */
[----:B------:R-:W-:Y:S01]  /*1d150*/  BSSY B0, `(.L_x_5013) ;  /* 0x000000a000007945 */ /* 0x000fe20003800000 */
[----:B------:R-:W-:Y:S01]  /*1d160*/  IMAD.MOV.U32 R12, RZ, RZ, RZ ;  /* 0x000000ffff0c7224 */ /* 0x000fe200078e00ff */
[----:B-1----:R-:W-:Y:S01]  /*1d170*/  MOV R11, 0x1f ;  /* 0x0000001f000b7802 */ /* 0x002fe20000000f00 */
[----:B------:R-:W-:Y:S01]  /*1d180*/  IMAD.MOV.U32 R15, RZ, RZ, -0x1 ;  /* 0xffffffffff0f7424 */ /* 0x000fe200078e00ff */
[----:B0-----:R-:W-:-:S04]  /*1d190*/  SHF.R.U32.HI R5, RZ, 0x5, R5 ;  /* 0x00000005ff057819 */ /* 0x001fc80000011605 */
[----:B------:R-:W-:-:S05]  /*1d1a0*/  LOP3.LUT R5, R5, 0x3, RZ, 0xc0, !PT ;  /* 0x0000000305057812 */ /* 0x000fca00078ec0ff */
[----:B------:R-:W-:-:S07]  /*1d1b0*/  IMAD.MOV.U32 R13, RZ, RZ, R5 ;  /* 0x000000ffff0d7224 */ /* 0x000fce00078e0005 */
[----:B------:R-:W-:Y:S05]  /*1d1c0*/  WARPSYNC.COLLECTIVE R15, `(.L_x_5014) ;  /* 0x000000000f087348 */ /* 0x000fea0003c00000 */
[----:B------:R0:W1:Y:S02]  /*1d1d0*/  SHFL.IDX P6, R14, R13, R12, R11 ;  /* 0x0000000c0d0e7389 */ /* 0x00006400000c000b */
[----:B01----:R-:W-:Y:S01]  /*1d1e0*/  ENDCOLLECTIVE ;  /* 0x000000000000791b */ /* 0x003fe20003800000 */
.L_x_5014:
[----:B------:R-:W-:Y:S05]  /*1d1f0*/  BSYNC B0 ;  /* 0x0000000000007941 */ /* 0x000fea0003800000 */
.L_x_5013:
[----:B------:R-:W-:Y:S05]  /*1d200*/  BRA `(.L_x_5015) ;  /* 0xffffffb400707947 */ /* 0x000fea000383ffff */
.L_x_4883:
[----:B------:R-:W-:Y:S01]  /*1d210*/  BSSY B0, `(.L_x_5016) ;  /* 0x0000006000007945 */ /* 0x000fe20003800000 */
[----:B------:R-:W-:-:S07]  /*1d220*/  IMAD.MOV.U32 R15, RZ, RZ, -0x1 ;  /* 0xffffffffff0f7424 */ /* 0x000fce00078e00ff */
[----:B-1----:R-:W-:Y:S05]  /*1d230*/  WARPSYNC.COLLECTIVE R15, `(.L_x_5017) ;  /* 0x000000000f0c7348 */ /* 0x002fea0003c00000 */
[----:B------:R-:W-:Y:S02]  /*1d240*/  ELECT P6, UR62, PT ;  /* 0x00000000003e782f */ /* 0x000fe400038c0000 */
[----:B------:R-:W-:Y:S01]  /*1d250*/  MOV R14, UR62 ;  /* 0x0000003e000e7c02 */ /* 0x000fe20008000f00 */
[----:B-1----:R-:W-:Y:S10]  /*1d260*/  ENDCOLLECTIVE ;  /* 0x000000000000791b */ /* 0x002ff40003800000 */
.L_x_5017:
[----:B------:R-:W-:Y:S05]  /*1d270*/  BSYNC B0 ;  /* 0x0000000000007941 */ /* 0x000fea0003800000 */
.L_x_5016:
[----:B------:R-:W-:Y:S05]  /*1d280*/  BRA `(.L_x_5018) ;  /* 0xffffffb400607947 */ /* 0x000fea000383ffff */
.L_x_4886:
[----:B0-----:R0:W1:Y:S02]  /*1d290*/  SYNCS.PHASECHK.TRANS64.TRYWAIT P0, [R5+URZ+0x28c40], R7 ;  /* 0x028c4007050075a7 */ /* 0x001064000800017f */
[----:B-1----:R-:W-:Y:S05]  /*1d2a0*/  @!P0 NANOSLEEP.SYNCS 0x989680 ;  /* 0x009896800000895d */ /* 0x002fea0003900000 */
[----:B------:R-:W1:Y:S02]  /*1d2b0*/  @!P0 SYNCS.PHASECHK.TRANS64 P0, [R5+URZ+0x28c40], R7 ;  /* 0x028c4007050085a7 */ /* 0x000e64000800007f */
[----:B-1----:R-:W-:Y:S05]  /*1d2c0*/  @!P0 BRA `(.L_x_4886) ;  /* 0xfffffffc00f08947 */ /* 0x002fea000383ffff */
[----:B------:R-:W-:Y:S05]  /*1d2d0*/  BRA `(.L_x_5019) ;  /* 0xffffffb400c87947 */ /* 0x000fea000383ffff */
.L_x_4889:
        /* <DEDUP_REMOVED lines=8> */
.L_x_4892:
[----:B0-----:R0:W1:Y:S02]  /*1d360*/  SYNCS.PHASECHK.TRANS64.TRYWAIT P0, [R2+URZ+0x28c60], R5 ;  /* 0x028c6005020075a7 */ /* 0x001064000800017f */
[----:B-1----:R-:W-:Y:S05]  /*1d370*/  @!P0 NANOSLEEP.SYNCS 0x989680 ;  /* 0x009896800000895d */ /* 0x002fea0003900000 */
[----:B------:R-:W1:Y:S02]  /*1d380*/  @!P0 SYNCS.PHASECHK.TRANS64 P0, [R2+URZ+0x28c60], R5 ;  /* 0x028c6005020085a7 */ /* 0x000e64000800007f */
[----:B-1----:R-:W-:Y:S05]  /*1d390*/  @!P0 BRA `(.L_x_4892) ;  /* 0xfffffffc00f08947 */ /* 0x002fea000383ffff */
[----:B------:R-:W-:Y:S05]  /*1d3a0*/  BRA `(.L_x_5021) ;  /* 0xffffffb800c07947 */ /* 0x000fea000383ffff */
.L_x_4901:
[----:B--2---:R2:W3:Y:S02]  /*1d3b0*/  SYNCS.PHASECHK.TRANS64.TRYWAIT P0, [R2+URZ+0x28c40], R3 ;  /* 0x028c4003020075a7 */ /* 0x0044e4000800017f */
[----:B---3--:R-:W-:Y:S05]  /*1d3c0*/  @!P0 NANOSLEEP.SYNCS 0x989680 ;  /* 0x009896800000895d */ /* 0x008fea0003900000 */
[----:B------:R-:W3:Y:S02]  /*1d3d0*/  @!P0 SYNCS.PHASECHK.TRANS64 P0, [R2+URZ+0x28c40], R3 ;  /* 0x028c4003020085a7 */ /* 0x000ee4000800007f */
[----:B---3--:R-:W-:Y:S05]  /*1d3e0*/  @!P0 BRA `(.L_x_4901) ;  /* 0xfffffffc00f08947 */ /* 0x008fea000383ffff */
[----:B------:R-:W-:Y:S05]  /*1d3f0*/  BRA `(.L_x_5022) ;  /* 0xffffffc000907947 */ /* 0x000fea000383ffff */
.L_x_4903:
[----:B0-----:R0:W3:Y:S02]  /*1d400*/  SYNCS.PHASECHK.TRANS64.TRYWAIT P0, [R2+URZ+0x28c60], R3 ;  /* 0x028c6003020075a7 */ /* 0x0010e4000800017f */
[----:B---3--:R-:W-:Y:S05]  /*1d410*/  @!P0 NANOSLEEP.SYNCS 0x989680 ;  /* 0x009896800000895d */ /* 0x008fea0003900000 */
[----:B------:R-:W3:Y:S02]  /*1d420*/  @!P0 SYNCS.PHASECHK.TRANS64 P0, [R2+URZ+0x28c60], R3 ;  /* 0x028c6003020085a7 */ /* 0x000ee4000800007f */
[----:B---3--:R-:W-:Y:S05]  /*1d430*/  @!P0 BRA `(.L_x_4903) ;  /* 0xfffffffc00f08947 */ /* 0x008fea000383ffff */
[----:B------:R-:W-:Y:S05]  /*1d440*/  BRA `(.L_x_5023) ;  /* 0xffffffc400007947 */ /* 0x000fea000383ffff */
.L_x_4908:
[----:B---3--:R3:W4:Y:S02]  /*1d450*/  SYNCS.PHASECHK.TRANS64.TRYWAIT P0, [R2+URZ+0x28c40], R3 ;  /* 0x028c4003020075a7 */ /* 0x008724000800017f */
[----:B----4-:R-:W-:Y:S05]  /*1d460*/  @!P0 NANOSLEEP.SYNCS 0x989680 ;  /* 0x009896800000895d */ /* 0x010fea0003900000 */
[----:B------:R-:W4:Y:S02]  /*1d470*/  @!P0 SYNCS.PHASECHK.TRANS64 P0, [R2+URZ+0x28c40], R3 ;  /* 0x028c4003020085a7 */ /* 0x000f24000800007f */
[----:B----4-:R-:W-:Y:S05]  /*1d480*/  @!P0 BRA `(.L_x_4908) ;  /* 0xfffffffc00f08947 */ /* 0x010fea000383ffff */
[----:B------:R-:W-:Y:S05]  /*1d490*/  BRA `(.L_x_5024) ;  /* 0xffffffc800a47947 */ /* 0x000fea000383ffff */
.L_x_4910:
[----:B0-----:R0:W2:Y:S02]  /*1d4a0*/  SYNCS.PHASECHK.TRANS64.TRYWAIT P1, [R2+URZ+0x28c60], R3 ;  /* 0x028c6003020075a7 */ /* 0x0010a4000802017f */
[----:B--2---:R-:W-:Y:S05]  /*1d4b0*/  @!P1 NANOSLEEP.SYNCS 0x989680 ;  /* 0x009896800000995d */ /* 0x004fea0003900000 */
[----:B------:R-:W2:Y:S02]  /*1d4c0*/  @!P1 SYNCS.PHASECHK.TRANS64 P1, [R2+URZ+0x28c60], R3 ;  /* 0x028c6003020095a7 */ /* 0x000ea4000802007f */
[----:B--2---:R-:W-:Y:S05]  /*1d4d0*/  @!P1 BRA `(.L_x_4910) ;  /* 0xfffffffc00f09947 */ /* 0x004fea000383ffff */
[----:B------:R-:W-:Y:S05]  /*1d4e0*/  BRA `(.L_x_5025) ;  /* 0xffffffcc00107947 */ /* 0x000fea000383ffff */
.L_x_4915:
[----:B---3--:R3:W4:Y:S02]  /*1d4f0*/  SYNCS.PHASECHK.TRANS64.TRYWAIT P0, [R2+URZ+0x28c40], R3 ;  /* 0x028c4003020075a7 */ /* 0x008724000800017f */
[----:B----4-:R-:W-:Y:S05]  /*1d500*/  @!P0 NANOSLEEP.SYNCS 0x989680 ;  /* 0x009896800000895d */ /* 0x010fea0003900000 */
[----:B------:R-:W4:Y:S02]  /*1d510*/  @!P0 SYNCS.PHASECHK.TRANS64 P0, [R2+URZ+0x28c40], R3 ;  /* 0x028c4003020085a7 */ /* 0x000f24000800007f */
[----:B----4-:R-:W-:Y:S05]  /*1d520*/  @!P0 BRA `(.L_x_4915) ;  /* 0xfffffffc00f08947 */ /* 0x010fea000383ffff */
[----:B------:R-:W-:Y:S05]  /*1d530*/  BRA `(.L_x_5026) ;  /* 0xffffffd000907947 */ /* 0x000fea000383ffff */
.L_x_4917:
[----:B0-----:R0:W2:Y:S02]  /*1d540*/  SYNCS.PHASECHK.TRANS64.TRYWAIT P1, [R2+URZ+0x28c60], R3 ;  /* 0x028c6003020075a7 */ /* 0x0010a4000802017f */
[----:B--2---:R-:W-:Y:S05]  /*1d550*/  @!P1 NANOSLEEP.SYNCS 0x989680 ;  /* 0x009896800000995d */ /* 0x004fea0003900000 */
[----:B------:R-:W2:Y:S02]  /*1d560*/  @!P1 SYNCS.PHASECHK.TRANS64 P1, [R2+URZ+0x28c60], R3 ;  /* 0x028c6003020095a7 */ /* 0x000ea4000802007f */
[----:B--2---:R-:W-:Y:S05]  /*1d570*/  @!P1 BRA `(.L_x_4917) ;  /* 0xfffffffc00f09947 */ /* 0x004fea000383ffff */
[----:B------:R-:W-:Y:S05]  /*1d580*/  BRA `(.L_x_5027) ;  /* 0xffffffd400007947 */ /* 0x000fea000383ffff */
.L_x_4922:
[----:B------:R-:W-:Y:S01]  /*1d590*/  BSSY B0, `(.L_x_5028) ;  /* 0x0000008000007945 */ /* 0x000fe20003800000 */
[----:B0-----:R-:W-:Y:S01]  /*1d5a0*/  IMAD.MOV.U32 R13, RZ, RZ, R16 ;  /* 0x000000ffff0d7224 */ /* 0x001fe200078e0010 */
[----:B------:R-:W-:Y:S01]  /*1d5b0*/  MOV R15, 0xffffffff ;  /* 0xffffffff000f7802 */ /* 0x000fe20000000f00 */
[----:B------:R-:W-:Y:S02]  /*1d5c0*/  IMAD.MOV.U32 R12, RZ, RZ, RZ ;  /* 0x000000ffff0c7224 */ /* 0x000fe400078e00ff */
[----:B-1----:R-:W-:-:S07]  /*1d5d0*/  IMAD.MOV.U32 R11, RZ, RZ, 0x1f ;  /* 0x0000001fff0b7424 */ /* 0x002fce00078e00ff */
[----:B--2---:R-:W-:Y:S05]  /*1d5e0*/  WARPSYNC.COLLECTIVE R15, `(.L_x_5029) ;  /* 0x000000000f087348 */ /* 0x004fea0003c00000 */
[----:B------:R0:W1:Y:S02]  /*1d5f0*/  SHFL.IDX P6, R14, R13, R12, R11 ;  /* 0x0000000c0d0e7389 */ /* 0x00006400000c000b */
[----:B012---:R-:W-:Y:S01]  /*1d600*/  ENDCOLLECTIVE ;  /* 0x000000000000791b */ /* 0x007fe20003800000 */
.L_x_5029:
[----:B------:R-:W-:Y:S05]  /*1d610*/  BSYNC B0 ;  /* 0x0000000000007941 */ /* 0x000fea0003800000 */
.L_x_5028:
        /* <DEDUP_REMOVED lines=8> */
.L_x_5030:
[----:B------:R-:W-:Y:S01]  /*1d6a0*/  MOV R16, R14 ;  /* 0x0000000e00107202 */ /* 0x000fe20000000f00 */
[----:B------:R-:W-:Y:S06]  /*1d6b0*/  BRA `(.L_x_5031) ;  /* 0xffffffd800447947 */ /* 0x000fec000383ffff */
.L_x_4925:
[----:B------:R-:W-:Y:S01]  /*1d6c0*/  BSSY B0, `(.L_x_5032) ;  /* 0x0000008000007945 */ /* 0x000fe20003800000 */
[----:B0----5:R-:W-:Y:S02]  /*1d6d0*/  IMAD.MOV.U32 R13, RZ, RZ, R17 ;  /* 0x000000ffff0d7224 */ /* 0x021fe400078e0011 */
[----:B------:R-:W-:Y:S02]  /*1d6e0*/  IMAD.MOV.U32 R12, RZ, RZ, 0x1 ;  /* 0x00000001ff0c7424 */ /* 0x000fe400078e00ff */
[----:B-1----:R-:W-:Y:S02]  /*1d6f0*/  IMAD.MOV.U32 R11, RZ, RZ, RZ ;  /* 0x000000ffff0b7224 */ /* 0x002fe400078e00ff */
[----:B------:R-:W-:-:S07]  /*1d700*/  IMAD.MOV.U32 R15, RZ, RZ, -0x1 ;  /* 0xffffffffff0f7424 */ /* 0x000fce00078e00ff */
[----:B--234-:R-:W-:Y:S05]  /*1d710*/  WARPSYNC.COLLECTIVE R15, `(.L_x_5033) ;  /* 0x000000000f087348 */ /* 0x01cfea0003c00000 */
[----:B------:R0:W1:Y:S02]  /*1d720*/  SHFL.UP P6, R14, R13, R12, R11 ;  /* 0x0400000c0d0e7389 */ /* 0x00006400000c000b */
[----:B01234-:R-:W-:Y:S01]  /*1d730*/  ENDCOLLECTIVE ;  /* 0x000000000000791b */ /* 0x01ffe20003800000 */
.L_x_5033:
[----:B------:R-:W-:Y:S05]  /*1d740*/  BSYNC B0 ;  /* 0x0000000000007941 */ /* 0x000fea0003800000 */
.L_x_5032:
        /* <DEDUP_REMOVED lines=10> */
.L_x_5034:
        /* <DEDUP_REMOVED lines=8> */
.L_x_5035:
        /* <DEDUP_REMOVED lines=8> */
.L_x_5036:
        /* <DEDUP_REMOVED lines=8> */
.L_x_5037:
        /* <DEDUP_REMOVED lines=8> */
.L_x_5038:
[----:B------:R-:W-:Y:S05]  /*1d9f0*/  BRA `(.L_x_5039) ;  /* 0xffffffd800087947 */ /* 0x000fea000383ffff */
.L_x_4930:
[----:B------:R-:W-:Y:S01]  /*1da00*/  BSSY B0, `(.L_x_5040) ;  /* 0x0000008000007945 */ /* 0x000fe20003800000 */
[----:B-----5:R-:W-:Y:S01]  /*1da10*/  IMAD.MOV.U32 R13, RZ, RZ, R17 ;  /* 0x000000ffff0d7224 */ /* 0x020fe200078e0011 */
[----:B-1----:R-:W-:Y:S01]  /*1da20*/  MOV R11, RZ ;  /* 0x000000ff000b7202 */ /* 0x002fe20000000f00 */
[----:B------:R-:W-:Y:S02]  /*1da30*/  IMAD.MOV.U32 R12, RZ, RZ, 0x1 ;  /* 0x00000001ff0c7424 */ /* 0x000fe400078e00ff */
[----:B------:R-:W-:-:S07]  /*1da40*/  IMAD.MOV.U32 R15, RZ, RZ, -0x1 ;  /* 0xffffffffff0f7424 */ /* 0x000fce00078e00ff */
[----:B0-2---:R-:W-:Y:S05]  /*1da50*/  WARPSYNC.COLLECTIVE R15, `(.L_x_5041) ;  /* 0x000000000f087348 */ /* 0x005fea0003c00000 */
[----:B------:R1:W3:Y:S02]  /*1da60*/  SHFL.UP P6, R14, R13, R12, R11 ;  /* 0x0400000c0d0e7389 */ /* 0x0002e400000c000b */
[----:B0123--:R-:W-:Y:S01]  /*1da70*/  ENDCOLLECTIVE ;  /* 0x000000000000791b */ /* 0x00ffe20003800000 */
.L_x_5041:
[----:B------:R-:W-:Y:S05]  /*1da80*/  BSYNC B0 ;  /* 0x0000000000007941 */ /* 0x000fea0003800000 */
.L_x_5040:
        /* <DEDUP_REMOVED lines=10> */
.L_x_5042:
        /* <DEDUP_REMOVED lines=8> */
.L_x_5043:
        /* <DEDUP_REMOVED lines=8> */
.L_x_5044:
        /* <DEDUP_REMOVED lines=8> */
.L_x_5045:
[----:B------:R-:W-:Y:S01]  /*1dcb0*/  IMAD.MOV.U32 R12, RZ, RZ, 0x1f ;  /* 0x0000001fff0c7424 */ /* 0x000fe200078e00ff */
[----:B------:R-:W-:Y:S02]  /*1dcc0*/  MOV R11, 0x1f ;  /* 0x0000001f000b7802 */ /* 0x000fe40000000f00 */
[----:B------:R-:W-:-:S05]  /*1dcd0*/  SEL R2, R14, RZ, P0 ;  /* 0x000000ff0e027207 */ /* 0x000fca0000000000 */
[----:B------:R-:W-:-:S04]  /*1dce0*/  IMAD.IADD R2, R5, 0x1, R2 ;  /* 0x0000000105027824 */ /* 0x000fc800078e0202 */
[----:B------:R-:W-:-:S07]  /*1dcf0*/  IMAD.MOV.U32 R13, RZ, RZ, R2 ;  /* 0x000000ffff0d7224 */ /* 0x000fce00078e0002 */
[----:B------:R-:W-:Y:S05]  /*1dd00*/  WARPSYNC.COLLECTIVE R15, `(.L_x_5046) ;  /* 0x000000000f087348 */ /* 0x000fea0003c00000 */
[----:B------:R0:W1:Y:S02]  /*1dd10*/  SHFL.IDX P6, R14, R13, R12, R11 ;  /* 0x0000000c0d0e7389 */ /* 0x00006400000c000b */
[----:B01----:R-:W-:Y:S01]  /*1dd20*/  ENDCOLLECTIVE ;  /* 0x000000000000791b */ /* 0x003fe20003800000 */
.L_x_5046:
[----:B------:R-:W-:Y:S05]  /*1dd30*/  BRA `(.L_x_5047) ;  /* 0xffffffd400ec7947 */ /* 0x000fea000383ffff */
.L_x_4932:
[----:B------:R-:W-:Y:S01]  /*1dd40*/  BSSY B0, `(.L_x_5048) ;  /* 0x0000006000007945 */ /* 0x000fe20003800000 */
[----:B------:R-:W-:Y:S01]  /*1dd50*/  PLOP3.LUT P6, PT, P6, PT, PT, 0x8, 0x0 ;  /* 0x000000000000781c */ /* 0x000fe200037ce170 */
[----:B------:R-:W-:-:S12]  /*1dd60*/  IMAD.MOV.U32 R15, RZ, RZ, -0x1 ;  /* 0xffffffffff0f7424 */ /* 0x000fd800078e00ff */
[----:B01----:R-:W-:Y:S05]  /*1dd70*/  WARPSYNC.COLLECTIVE R15, `(.L_x_5049) ;  /* 0x000000000f087348 */ /* 0x003fea0003c00000 */
[----:B------:R-:W-:Y:S01]  /*1dd80*/  VOTE.ANY R14, PT, P6 ;  /* 0x00000000000e7806 */ /* 0x000fe200030e0100 */
[----:B01----:R-:W-:Y:S06]  /*1dd90*/  ENDCOLLECTIVE ;  /* 0x000000000000791b */ /* 0x003fec0003800000 */
.L_x_5049:
[----:B------:R-:W-:Y:S05]  /*1dda0*/  BSYNC B0 ;  /* 0x0000000000007941 */ /* 0x000fea0003800000 */
.L_x_5048:
[----:B------:R-:W-:Y:S01]  /*1ddb0*/  IMAD.MOV.U32 R3, RZ, RZ, R14 ;  /* 0x000000ffff037224 */ /* 0x000fe200078e000e */
[----:B------:R-:W-:Y:S01]  /*1ddc0*/  MOV R15, 0xffffffff ;  /* 0xffffffff000f7802 */ /* 0x000fe20000000f00 */
[----:B------:R-:W-:Y:S02]  /*1ddd0*/  IMAD.MOV.U32 R13, RZ, RZ, R17 ;  /* 0x000000ffff0d7224 */ /* 0x000fe400078e0011 */
[----:B------:R-:W0:Y:S01]  /*1dde0*/  POPC R6, R3 ;  /* 0x0000000300067309 */ /* 0x000e220000000000 */
[----:B------:R-:W-:Y:S02]  /*1ddf0*/  IMAD.MOV.U32 R11, RZ, RZ, 0x1f ;  /* 0x0000001fff0b7424 */ /* 0x000fe400078e00ff */
[----:B0-----:R-:W-:-:S07]  /*1de00*/  IMAD.MOV.U32 R12, RZ, RZ, R6 ;  /* 0x000000ffff0c7224 */ /* 0x001fce00078e0006 */
[----:B------:R-:W-:Y:S05]  /*1de10*/  WARPSYNC.COLLECTIVE R15, `(.L_x_5050) ;  /* 0x000000000f087348 */ /* 0x000fea0003c00000 */
[----:B------:R0:W1:Y:S02]  /*1de20*/  SHFL.IDX P6, R14, R13, R12, R11 ;  /* 0x0000000c0d0e7389 */ /* 0x00006400000c000b */
[----:B01----:R-:W-:Y:S01]  /*1de30*/  ENDCOLLECTIVE ;  /* 0x000000000000791b */ /* 0x003fe20003800000 */
.L_x_5050:
[----:B------:R-:W-:Y:S01]  /*1de40*/  IMAD.MOV.U32 R17, RZ, RZ, R14 ;  /* 0x000000ffff117224 */ /* 0x000fe200078e000e */
[----:B------:R-:W-:Y:S06]  /*1de50*/  BRA `(.L_x_5051) ;  /* 0xffffffd400dc7947 */ /* 0x000fec000383ffff */
.L_x_4934:
[----:B------:R-:W-:Y:S01]  /*1de60*/  BSSY B0, `(.L_x_5052) ;  /* 0x0000007000007945 */ /* 0x000fe20003800000 */
[----:B------:R-:W-:Y:S02]  /*1de70*/  IMAD.MOV.U32 R13, RZ, RZ, R2 ;  /* 0x000000ffff0d7224 */ /* 0x000fe400078e0002 */
[----:B-1----:R-:W-:Y:S02]  /*1de80*/  IMAD.MOV.U32 R11, RZ, RZ, 0x1f ;  /* 0x0000001fff0b7424 */ /* 0x002fe400078e00ff */
[----:B------:R-:W-:-:S07]  /*1de90*/  IMAD.MOV.U32 R15, RZ, RZ, -0x1 ;  /* 0xffffffffff0f7424 */ /* 0x000fce00078e00ff */
[----:B0-23--:R-:W-:Y:S05]  /*1dea0*/  WARPSYNC.COLLECTIVE R15, `(.L_x_5053) ;  /* 0x000000000f087348 */ /* 0x00dfea0003c00000 */
[----:B------:R1:W4:Y:S02]  /*1deb0*/  SHFL.IDX P6, R14, R13, R12, R11 ;  /* 0x0000000c0d0e7389 */ /* 0x00032400000c000b */
[----:B01234-:R-:W-:Y:S01]  /*1dec0*/  ENDCOLLECTIVE ;  /* 0x000000000000791b */ /* 0x01ffe20003800000 */
.L_x_5053:
[----:B------:R-:W-:Y:S05]  /*1ded0*/  BSYNC B0 ;  /* 0x0000000000007941 */ /* 0x000fea0003800000 */
.L_x_5052:
[----:B------:R-:W-:Y:S01]  /*1dee0*/  IMAD.MOV.U32 R7, RZ, RZ, R14 ;  /* 0x000000ffff077224 */ /* 0x000fe200078e000e */
[----:B------:R-:W-:Y:S06]  /*1def0*/  BRA `(.L_x_4933) ;  /* 0xffffffd400d07947 */ /* 0x000fec000383ffff */
.L_x_4938:
[----:B-1----:R1:W2:Y:S02]  /*1df00*/  SYNCS.PHASECHK.TRANS64.TRYWAIT P0, [R0+URZ+0x28c20], R3 ;  /* 0x028c2003000075a7 */ /* 0x0022a4000800017f */
[----:B--2---:R-:W-:Y:S05]  /*1df10*/  @!P0 NANOSLEEP.SYNCS 0x989680 ;  /* 0x009896800000895d */ /* 0x004fea0003900000 */
[----:B------:R-:W2:Y:S02]  /*1df20*/  @!P0 SYNCS.PHASECHK.TRANS64 P0, [R0+URZ+0x28c20], R3 ;  /* 0x028c2003000085a7 */ /* 0x000ea4000800007f */
[----:B--2---:R-:W-:Y:S05]  /*1df30*/  @!P0 BRA `(.L_x_4938) ;  /* 0xfffffffc00f08947 */ /* 0x004fea000383ffff */
[----:B------:R-:W-:Y:S05]  /*1df40*/  BRA `(.L_x_5054) ;  /* 0xffffffdc00447947 */ /* 0x000fea000383ffff */
.L_x_4939:
[----:B------:R-:W2:Y:S01]  /*1df50*/  S2R R2, SR_TID.X ;  /* 0x0000000000027919 */ /* 0x000ea20000002100 */
[----:B------:R-:W-:Y:S01]  /*1df60*/  BSSY B0, `(.L_x_5055) ;  /* 0x000000a000007945 */ /* 0x000fe20003800000 */
[----:B------:R-:W-:Y:S02]  /*1df70*/  IMAD.MOV.U32 R12, RZ, RZ, RZ ;  /* 0x000000ffff0c7224 */ /* 0x000fe400078e00ff */
[----:B------:R-:W-:Y:S02]  /*1df80*/  IMAD.MOV.U32 R11, RZ, RZ, 0x1f ;  /* 0x0000001fff0b7424 */ /* 0x000fe400078e00ff */
[----:B------:R-:W-:Y:S01]  /*1df90*/  IMAD.MOV.U32 R15, RZ, RZ, -0x1 ;  /* 0xffffffffff0f7424 */ /* 0x000fe200078e00ff */
[----:B--2---:R-:W-:-:S04]  /*1dfa0*/  SHF.R.U32.HI R2, RZ, 0x5, R2 ;  /* 0x00000005ff027819 */ /* 0x004fc80000011602 */
[----:B------:R-:W-:-:S04]  /*1dfb0*/  LOP3.LUT R2, R2, 0x3, RZ, 0xc0, !PT ;  /* 0x0000000302027812 */ /* 0x000fc800078ec0ff */
[----:B0-----:R-:W-:-:S07]  /*1dfc0*/  MOV R13, R2 ;  /* 0x00000002000d7202 */ /* 0x001fce0000000f00 */
[----:B-1----:R-:W-:Y:S05]  /*1dfd0*/  WARPSYNC.COLLECTIVE R15, `(.L_x_5056) ;  /* 0x000000000f087348 */ /* 0x002fea0003c00000 */
[----:B------:R0:W2:Y:S02]  /*1dfe0*/  SHFL.IDX P6, R14, R13, R12, R11 ;  /* 0x0000000c0d0e7389 */ /* 0x0000a400000c000b */
[----:B012---:R-:W-:Y:S01]  /*1dff0*/  ENDCOLLECTIVE ;  /* 0x000000000000791b */ /* 0x007fe20003800000 */
.L_x_5056:
[----:B------:R-:W-:Y:S05]  /*1e000*/  BSYNC B0 ;  /* 0x0000000000007941 */ /* 0x000fea0003800000 */
.L_x_5055:
[----:B------:R-:W-:Y:S05]  /*1e010*/  BRA `(.L_x_5057) ;  /* 0xffffffdc002c7947 */ /* 0x000fea000383ffff */
.L_x_4940:
[----:B------:R-:W-:Y:S01]  /*1e020*/  BSSY B0, `(.L_x_5058) ;  /* 0x0000006000007945 */ /* 0x000fe20003800000 */
[----:B------:R-:W-:-:S07]  /*1e030*/  IMAD.MOV.U32 R15, RZ, RZ, -0x1 ;  /* 0xffffffffff0f7424 */ /* 0x000fce00078e00ff */
[----:B012---:R-:W-:Y:S05]  /*1e040*/  WARPSYNC.COLLECTIVE R15, `(.L_x_5059) ;  /* 0x000000000f0c7348 */ /* 0x007fea0003c00000 */
[----:B------:R-:W-:Y:S02]  /*1e050*/  ELECT P6, UR62, PT ;  /* 0x00000000003e782f */ /* 0x000fe400038c0000 */
[----:B------:R-:W-:Y:S01]  /*1e060*/  MOV R14, UR62 ;  /* 0x0000003e000e7c02 */ /* 0x000fe20008000f00 */
[----:B012---:R-:W-:Y:S10]  /*1e070*/  ENDCOLLECTIVE ;  /* 0x000000000000791b */ /* 0x007ff40003800000 */
.L_x_5059:
[----:B------:R-:W-:Y:S05]  /*1e080*/  BSYNC B0 ;  /* 0x0000000000007941 */ /* 0x000fea0003800000 */
.L_x_5058:
[----:B------:R-:W-:Y:S05]  /*1e090*/  BRA `(.L_x_5060) ;  /* 0xffffffdc00207947 */ /* 0x000fea000383ffff */
.L_x_4942:
[----:B-1----:R1:W2:Y:S02]  /*1e0a0*/  SYNCS.PHASECHK.TRANS64.TRYWAIT P0, [R6+URZ], R5 ;  /* 0x00000005060075a7 */ /* 0x0022a4000800017f */
[----:B--2---:R-:W-:Y:S05]  /*1e0b0*/  @!P0 NANOSLEEP.SYNCS 0x989680 ;  /* 0x009896800000895d */ /* 0x004fea0003900000 */
[----:B------:R-:W2:Y:S02]  /*1e0c0*/  @!P0 SYNCS.PHASECHK.TRANS64 P0, [R6+URZ], R5 ;  /* 0x00000005060085a7 */ /* 0x000ea4000800007f */
[----:B--2---:R-:W-:Y:S05]  /*1e0d0*/  @!P0 BRA `(.L_x_4942) ;  /* 0xfffffffc00f08947 */ /* 0x004fea000383ffff */
[----:B------:R-:W-:Y:S05]  /*1e0e0*/  BRA `(.L_x_5061) ;  /* 0xffffffdc005c7947 */ /* 0x000fea000383ffff */
.L_x_4943:
[----:B--2---:R2:W3:Y:S02]  /*1e0f0*/  SYNCS.PHASECHK.TRANS64.TRYWAIT P0, [R7+URZ], R2 ;  /* 0x00000002070075a7 */ /* 0x0044e4000800017f */
[----:B---3--:R-:W-:Y:S05]  /*1e100*/  @!P0 NANOSLEEP.SYNCS 0x989680 ;  /* 0x009896800000895d */ /* 0x008fea0003900000 */
[----:B------:R-:W3:Y:S02]  /*1e110*/  @!P0 SYNCS.PHASECHK.TRANS64 P0, [R7+URZ], R2 ;  /* 0x00000002070085a7 */ /* 0x000ee4000800007f */
[----:B---3--:R-:W-:Y:S05]  /*1e120*/  @!P0 BRA `(.L_x_4943) ;  /* 0xfffffffc00f08947 */ /* 0x008fea000383ffff */
[----:B------:R-:W-:Y:S05]  /*1e130*/  BRA `(.L_x_5062) ;  /* 0xffffffdc00507947 */ /* 0x000fea000383ffff */
.L_x_4945:
[----:B---3--:R3:W4:Y:S02]  /*1e140*/  SYNCS.PHASECHK.TRANS64.TRYWAIT P0, [R4+URZ], R5 ;  /* 0x00000005040075a7 */ /* 0x008724000800017f */
[----:B----4-:R-:W-:Y:S05]  /*1e150*/  @!P0 NANOSLEEP.SYNCS 0x989680 ;  /* 0x009896800000895d */ /* 0x010fea0003900000 */
[----:B------:R-:W4:Y:S02]  /*1e160*/  @!P0 SYNCS.PHASECHK.TRANS64 P0, [R4+URZ], R5 ;  /* 0x00000005040085a7 */ /* 0x000f24000800007f */
[----:B----4-:R-:W-:Y:S05]  /*1e170*/  @!P0 BRA `(.L_x_4945) ;  /* 0xfffffffc00f08947 */ /* 0x010fea000383ffff */
[----:B------:R-:W-:Y:S05]  /*1e180*/  BRA `(.L_x_5063) ;  /* 0xffffffdc00587947 */ /* 0x000fea000383ffff */
.L_x_5064:
        /* <DEDUP_REMOVED lines=15> */
.L_x_11949:


//--------------------- .text._ZN7cutlass13device_kernelIN5flash11enable_sm90INS1_16FlashAttnFwdSm90INS1_25CollectiveMainloopFwdSm90ILi2EN4cute5tupleIJNS5_1CILi1EEES8_S8_EEENS6_IJNS7_ILi64EEESA_SA_EEELi512ENS_6half_tEfNS_4arch4Sm90ELb0ELb1ELb0ELb1ELb0ELb0ELb1ELb0ELb0ELb0ELb0ELb0EEENS1_21CollectiveEpilogueFwdINS6_IJSA_NS7_ILi512EEESA_EEES9_SC_SE_Li256ELb1ELb0ELb0ELb0EEENS1_36VarlenDynamicPersistentTileSchedulerILi64ELi64ELi256ELi32ELb0ELb0ELb1ELb1ELb0ELb1EEEEEEEEEvNT_6ParamsE --------------------------
	.section	.text._ZN7cutlass13device_kernelIN5flash11enable_sm90INS1_16FlashAttnFwdSm90INS1_25CollectiveMainloopFwdSm90ILi2EN4cute5tupleIJNS5_1CILi1EEES8_S8_EEENS6_IJNS7_ILi64EEESA_SA_EEELi512ENS_6half_tEfNS_4arch4Sm90ELb0ELb1ELb0ELb1ELb0ELb0ELb1ELb0ELb0ELb0ELb0ELb0EEENS1_21CollectiveEpilogueFwdINS6_IJSA_NS7_ILi512EEESA_EEES9_SC_SE_Li256ELb1ELb0ELb0ELb0EEENS1_36VarlenDynamicPersistentTileSchedulerILi64ELi64ELi256ELi32ELb0ELb0ELb1ELb1ELb0ELb1EEEEEEEEEvNT_6ParamsE,"ax",@progbits
	.align	128
.text._ZN7cutlass13device_kernelIN5flash11enable_sm90INS1_16FlashAttnFwdSm90INS1_25CollectiveMainloopFwdSm90ILi2EN4cute5tupleIJNS5_1CILi1EEES8_S8_EEENS6_IJNS7_ILi64EEESA_SA_EEELi512ENS_6half_tEfNS_4arch4Sm90ELb0ELb1ELb0ELb1ELb0ELb0ELb1ELb0ELb0ELb0ELb0ELb0EEENS1_21CollectiveEpilogueFwdINS6_IJSA_NS7_ILi512EEESA_EEES9_SC_SE_Li256ELb1ELb0ELb0ELb0EEENS1_36VarlenDynamicPersistentTileSchedulerILi64ELi64ELi256ELi32ELb0ELb0ELb1ELb1ELb0ELb1EEEEEEEEEvNT_6ParamsE:
        .type           _ZN7cutlass13device_kernelIN5flash11enable_sm90INS1_16FlashAttnFwdSm90INS1_25CollectiveMainloopFwdSm90ILi2EN4cute5tupleIJNS5_1CILi1EEES8_S8_EEENS6_IJNS7_ILi64EEESA_SA_EEELi512ENS_6half_tEfNS_4arch4Sm90ELb0ELb1ELb0ELb1ELb0ELb0ELb1ELb0ELb0ELb0ELb0ELb0EEENS1_21CollectiveEpilogueFwdINS6_IJSA_NS7_ILi512EEESA_EEES9_SC_SE_Li256ELb1ELb0ELb0ELb0EEENS1_36VarlenDynamicPersistentTileSchedulerILi64ELi64ELi256ELi32ELb0ELb0ELb1ELb1ELb0ELb1EEEEEEEEEvNT_6ParamsE,@function
        .size           _ZN7cutlass13device_kernelIN5flash11enable_sm90INS1_16FlashAttnFwdSm90INS1_25CollectiveMainloopFwdSm90ILi2EN4cute5tupleIJNS5_1CILi1EEES8_S8_EEENS6_IJNS7_ILi64EEESA_SA_EEELi512ENS_6half_tEfNS_4arch4Sm90ELb0ELb1ELb0ELb1ELb0ELb0ELb1ELb0ELb0ELb0ELb0ELb0EEENS1_21CollectiveEpilogueFwdINS6_IJSA_NS7_ILi512EEESA_EEES9_SC_SE_Li256ELb1ELb0ELb0ELb0EEENS1_36VarlenDynamicPersistentTileSchedulerILi64ELi64ELi256ELi32ELb0ELb0ELb1ELb1ELb0ELb1EEEEEEEEEvNT_6ParamsE,(.L_x_11950 - _ZN7cutlass13device_kernelIN5flash11enable_sm90INS1_16FlashAttnFwdSm90INS1_25CollectiveMainloopFwdSm90ILi2EN4cute5tupleIJNS5_1CILi1EEES8_S8_EEENS6_IJNS7_ILi64EEESA_SA_EEELi512ENS_6half_tEfNS_4arch4Sm90ELb0ELb1ELb0ELb1ELb0ELb0ELb1ELb0ELb0ELb0ELb0ELb0EEENS1_21CollectiveEpilogueFwdINS6_IJSA_NS7_ILi512EEESA_EEES9_SC_SE_Li256ELb1ELb0ELb0ELb0EEENS1_36VarlenDynamicPersistentTileSchedulerILi64ELi64ELi256ELi32ELb0ELb0ELb1ELb1ELb0ELb1EEEEEEEEEvNT_6ParamsE)
        .other          _ZN7cutlass13device_kernelIN5flash11enable_sm90INS1_16FlashAttnFwdSm90INS1_25CollectiveMainloopFwdSm90ILi2EN4cute5tupleIJNS5_1CILi1EEES8_S8_EEENS6_IJNS7_ILi64EEESA_SA_EEELi512ENS_6half_tEfNS_4arch4Sm90ELb0ELb1ELb0ELb1ELb0ELb0ELb1ELb0ELb0ELb0ELb0ELb0EEENS1_21CollectiveEpilogueFwdINS6_IJSA_NS7_ILi512EEESA_EEES9_SC_SE_Li256ELb1ELb0ELb0ELb0EEENS1_36VarlenDynamicPersistentTileSchedulerILi64ELi64ELi256ELi32ELb0ELb0ELb1ELb1ELb0ELb1EEEEEEEEEvNT_6ParamsE,@"STO_CUDA_ENTRY STV_DEFAULT"
_ZN7cutlass13device_kernelIN5flash11enable_sm90INS1_16FlashAttnFwdSm90INS1_25CollectiveMainloopFwdSm90ILi2EN4cute5tupleIJNS5_1CILi1EEES8_S8_EEENS6_IJNS7_ILi64EEESA_SA_EEELi512ENS_6half_tEfNS_4arch4Sm90ELb0ELb1ELb0ELb1ELb0ELb0ELb1ELb0ELb0ELb0ELb0ELb0EEENS1_21CollectiveEpilogueFwdINS6_IJSA_NS7_ILi512EEESA_EEES9_SC_SE_Li256ELb1ELb0ELb0ELb0EEENS1_36VarlenDynamicPersistentTileSchedulerILi64ELi64ELi256ELi32ELb0ELb0ELb1ELb1ELb0ELb1EEEEEEEEEvNT_6ParamsE:
        /* <DEDUP_REMOVED lines=23> */
.L_x_5066:
[----:B------:R-:W-:Y:S05]  /*0170*/  BSYNC B0 ;  /* 0x0000000000007941 */ /* 0x000fea0003800000 */
.L_x_5065:
        /* <DEDUP_REMOVED lines=39> */
.L_x_5067:
        /* <DEDUP_REMOVED lines=22> */
.L_x_5068:
        /* <DEDUP_REMOVED lines=18> */
.L_x_5069:
        /* <DEDUP_REMOVED lines=22> */
.L_x_5070:
        /* <DEDUP_REMOVED lines=22> */
.L_x_5071:
[----:B------:R-:W-:Y:S01]  /*0930*/  IMAD.MOV.U32 R2, RZ, RZ, 0x1 ;  /* 0x00000001ff027424 */ /* 0x000fe200078e00ff */
[----:B------:R-:W-:Y:S01]  /*0940*/  ISETP.NE.AND P0, PT, R3, RZ, PT ;  /* 0x000000ff0300720c */ /* 0x000fe20003f05270 */
[----:B------:R-:W-:-:S03]  /*0950*/  NOP ;  /* 0x0000000000007918 */ /* 0x000fc60000000000 */
[----:B------:R-:W-:-:S05]  /*0960*/  SEL R2, R2, 0x2, !P0 ;  /* 0x0000000202027807 */ /* 0x000fca0004000000 */
[----:B------:R0:W-:Y:S02]  /*0970*/  STL [R1+0x24], R2 ;  /* 0x0000240201007387 */ /* 0x0001e40000100800 */
[----:B01234-:R-:W-:Y:S06]  /*0980*/  BAR.SYNC.DEFER_BLOCKING 0x0 ;  /* 0x0000000000007b1d */ /* 0x01ffec0000010000 */
[----:B------:R-:W-:Y:S05]  /*0990*/  @!P0 BRA `(.L_x_5072) ;  /* 0x0000012800a88947 */ /* 0x000fea0003800000 */
.L_x_5073:
        /* <DEDUP_REMOVED lines=19> */
[----:B------:R-:W2:Y:S01]  /*0ad0*/  LDL.LU R14, [R1+0x24] ;  /* 0x00002400010e7983 */ /* 0x000ea20000300800 */
[----:B------:R-:W-:-:S05]  /*0ae0*/  VIADD R200, R2, 0xffffff80 ;  /* 0xffffff8002c87836 */ /* 0x000fca0000000000 */
[----:B------:R-:W-:-:S04]  /*0af0*/  SHF.R.S32.HI R3, RZ, 0x1f, R200 ;  /* 0x0000001fff037819 */ /* 0x000fc800000114c8 */
[CC--:B------:R-:W-:Y:S02]  /*0b00*/  LEA.HI R0, R3.reuse, R200.reuse, RZ, 0x4 ;  /* 0x000000c803007211 */ /* 0x0c0fe400078f20ff */
[----:B------:R-:W-:Y:S02]  /*0b10*/  LEA.HI R2, R3, R200, RZ, 0x5 ;  /* 0x000000c803027211 */ /* 0x000fe400078f28ff */
[----:B------:R-:W-:Y:S02]  /*0b20*/  SHF.R.S32.HI R9, RZ, 0x4, R0 ;  /* 0x00000004ff097819 */ /* 0x000fe40000011400 */
[C---:B------:R-:W-:Y:S02]  /*0b30*/  LOP3.LUT R7, R0.reuse, 0xfffffff0, RZ, 0xc0, !PT ;  /* 0xfffffff000077812 */ /* 0x040fe400078ec0ff */
[----:B------:R-:W-:Y:S02]  /*0b40*/  LEA.HI R4, R0, R9, RZ, 0x1 ;  /* 0x0000000900047211 */ /* 0x000fe400078f08ff */
[--C-:B------:R-:W-:Y:S01]  /*0b50*/  SHF.R.S32.HI R0, RZ, 0x5, R2.reuse ;  /* 0x00000005ff007819 */ /* 0x100fe20000011402 */
[----:B------:R-:W-:Y:S01]  /*0b60*/  IMAD.IADD R7, R200, 0x1, -R7 ;  /* 0x00000001c8077824 */ /* 0x000fe200078e0a07 */
[----:B------:R-:W-:-:S02]  /*0b70*/  SHF.R.S32.HI R11, RZ, 0x1f, R2 ;  /* 0x0000001fff0b7819 */ /* 0x000fc40000011402 */
[----:B------:R-:W-:Y:S02]  /*0b80*/  LEA.HI R5, R3, R200, RZ, 0x7 ;  /* 0x000000c803057211 */ /* 0x000fe400078f38ff */
        /* <DEDUP_REMOVED lines=8> */
[----:B------:R-:W-:-:S03]  /*0c10*/  LOP3.LUT R8, R6, 0xfffffff8, RZ, 0xc0, !PT ;  /* 0xfffffff806087812 */ /* 0x000fc600078ec0ff */
[----:B------:R-:W-:Y:S01]  /*0c20*/  IMAD.IADD R4, R9, 0x1, -R4 ;  /* 0x0000000109047824 */ /* 0x000fe200078e0a04 */
[----:B------:R-:W-:Y:S01]  /*0c30*/  LOP3.LUT R9, R5, 0xffffff80, RZ, 0xc0, !PT ;  /* 0xffffff8005097812 */ /* 0x000fe200078ec0ff */
[----:B------:R-:W-:Y:S02]  /*0c40*/  IMAD R199, R11, 0x10, R10 ;  /* 0x000000100bc77824 */ /* 0x000fe400078e020a */
[----:B------:R-:W-:Y:S02]  /*0c50*/  IMAD.IADD R10, R7, 0x1, -R8 ;  /* 0x00000001070a7824 */ /* 0x000fe400078e0a08 */
[----:B------:R-:W-:Y:S02]  /*0c60*/  IMAD.IADD R9, R200, 0x1, -R9 ;  /* 0x00000001c8097824 */ /* 0x000fe400078e0a09 */
[----:B------:R-:W-:Y:S02]  /*0c70*/  IMAD.SHL.U32 R11, R10, 0x40, RZ ;  /* 0x000000400a0b7824 */ /* 0x000fe400078e00ff */
[----:B------:R-:W-:Y:S01]  /*0c80*/  IMAD.SHL.U32 R4, R4, 0x8, RZ ;  /* 0x0000000804047824 */ /* 0x000fe200078e00ff */
[----:B------:R-:W-:Y:S01]  /*0c90*/  SHF.R.S32.HI R2, RZ, 0x1f, R9 ;  /* 0x0000001fff027819 */ /* 0x000fe20000011409 */
[----:B------:R-:W-:Y:S01]  /*0ca0*/  IMAD.SHL.U32 R12, R6, 0x40, RZ ;  /* 0x00000040060c7824 */ /* 0x000fe200078e00ff */
[----:B------:R-:W-:Y:S01]  /*0cb0*/  LOP3.LUT R11, R11, 0x1c0, RZ, 0xc0, !PT ;  /* 0x000001c00b0b7812 */ /* 0x000fe200078ec0ff */
[----:B------:R-:W-:Y:S01]  /*0cc0*/  IMAD.U32 R199, R199, 0x40, R4 ;  /* 0x00000040c7c77824 */ /* 0x000fe200078e0004 */
[----:B------:R-:W-:-:S02]  /*0cd0*/  LEA.HI R6, R2, R9, RZ, 0x2 ;  /* 0x0000000902067211 */ /* 0x000fc400078f10ff */
[----:B------:R-:W-:Y:S02]  /*0ce0*/  LOP3.LUT R4, R11, 0x8, R4, 0xf8, !PT ;  /* 0x000000080b047812 */ /* 0x000fe400078ef804 */
[----:B------:R-:W-:Y:S02]  /*0cf0*/  LOP3.LUT R13, R12, 0x7ffffe00, RZ, 0xc0, !PT ;  /* 0x7ffffe000c0d7812 */ /* 0x000fe400078ec0ff */
[----:B------:R-:W-:Y:S02]  /*0d00*/  SHF.R.U32.HI R11, RZ, 0x3, R11 ;  /* 0x00000003ff0b7819 */ /* 0x000fe4000001160b */
[--C-:B------:R-:W-:Y:S01]  /*0d10*/  SHF.R.S32.HI R7, RZ, 0x2, R6.reuse ;  /* 0x00000002ff077819 */ /* 0x100fe20000011406 */
[----:B------:R-:W-:Y:S01]  /*0d20*/  IMAD R13, R0, 0x400, R13 ;  /* 0x00000400000d7824 */ /* 0x000fe200078e020d */
[----:B------:R-:W-:Y:S02]  /*0d30*/  SHF.R.S32.HI R8, RZ, 0x1f, R6 ;  /* 0x0000001fff087819 */ /* 0x000fe40000011406 */
[----:B------:R-:W-:-:S02]  /*0d40*/  LOP3.LUT R4, R4, R11, RZ, 0x3c, !PT ;  /* 0x0000000b04047212 */ /* 0x000fc400078e3cff */
[----:B------:R-:W-:Y:S02]  /*0d50*/  LEA.HI R8, R8, R7, RZ, 0x3 ;  /* 0x0000000708087211 */ /* 0x000fe400078f18ff */
[----:B------:R-:W-:Y:S01]  /*0d60*/  R2P PR, R10, 0x6 ;  /* 0x000000060a007804 */ /* 0x000fe20000000000 */
[----:B------:R-:W-:Y:S01]  /*0d70*/  IMAD.IADD R4, R13, 0x1, R4 ;  /* 0x000000010d047824 */ /* 0x000fe200078e0204 */
[----:B------:R-:W-:Y:S02]  /*0d80*/  LOP3.LUT R8, R8, 0xfffffff8, RZ, 0xc0, !PT ;  /* 0xfffffff808087812 */ /* 0x000fe400078ec0ff */
[----:B------:R-:W-:Y:S02]  /*0d90*/  LEA.HI R3, R3, R200, RZ, 0x3 ;  /* 0x000000c803037211 */ /* 0x000fe400078f18ff */
[----:B------:R-:W-:Y:S02]  /*0da0*/  LEA.HI R5, R5, R198, RZ, 0x1 ;  /* 0x000000c605057211 */ /* 0x000fe400078f08ff */
[----:B------:R-:W-:Y:S01]  /*0db0*/  LEA R23, R4, UR37, 0x1 ;  /* 0x0000002504177c11 */ /* 0x000fe2000f8e08ff */
[----:B------:R-:W-:Y:S01]  /*0dc0*/  IMAD.MOV.U32 R189, RZ, RZ, 0x20 ;  /* 0x00000020ffbd7424 */ /* 0x000fe200078e00ff */
[----:B------:R-:W-:Y:S01]  /*0dd0*/  LEA.HI R2, R2, R9, RZ, 0x5 ;  /* 0x0000000902027211 */ /* 0x000fe200078f28ff */
[----:B------:R-:W-:Y:S01]  /*0de0*/  IMAD.IADD R19, R7, 0x1, -R8 ;  /* 0x0000000107137824 */ /* 0x000fe200078e0a08 */
[----:B------:R-:W-:Y:S01]  /*0df0*/  R2UR UR5, R186 ;  /* 0x00000000ba0572ca */ /* 0x000fe200000e0000 */
[----:B------:R-:W-:Y:S01]  /*0e00*/  VIADD R190, R23, 0x36400 ;  /* 0x0003640017be7836 */ /* 0x000fe20000000000 */
[----:B------:R-:W-:-:S02]  /*0e10*/  LOP3.LUT R6, R6, 0x7ffffffc, RZ, 0xc0, !PT ;  /* 0x7ffffffc06067812 */ /* 0x000fc400078ec0ff */
[----:B------:R-:W-:Y:S02]  /*0e20*/  LOP3.LUT R7, R3, 0x1ffffff8, RZ, 0xc0, !PT ;  /* 0x1ffffff803077812 */ /* 0x000fe400078ec0ff */
[----:B------:R-:W-:Y:S01]  /*0e30*/  LOP3.LUT R5, R5, 0xfffffe, RZ, 0xc0, !PT ;  /* 0x00fffffe05057812 */ /* 0x000fe200078ec0ff */
[----:B------:R-:W-:Y:S01]  /*0e40*/  VIADD R188, R23, 0x36440 ;  /* 0x0003644017bc7836 */ /* 0x000fe20000000000 */
[----:B------:R-:W-:Y:S02]  /*0e50*/  SHF.R.S32.HI R2, RZ, 0x5, R2 ;  /* 0x00000005ff027819 */ /* 0x000fe40000011402 */
[----:B------:R-:W-:Y:S01]  /*0e60*/  SEL R189, R189, 0xffffffe0, !P1 ;  /* 0xffffffe0bdbd7807 */ /* 0x000fe20004800000 */
[----:B------:R-:W-:Y:S02]  /*0e70*/  IMAD.IADD R6, R9, 0x1, -R6 ;  /* 0x0000000109067824 */ /* 0x000fe400078e0a06 */
[----:B------:R-:W-:Y:S02]  /*0e80*/  IMAD.IADD R7, R200, 0x1, -R7 ;  /* 0x00000001c8077824 */ /* 0x000fe400078e0a07 */
[----:B------:R-:W-:-:S02]  /*0e90*/  IMAD.IADD R5, R198, 0x1, -R5 ;  /* 0x00000001c6057824 */ /* 0x000fc400078e0a05 */
[----:B------:R-:W-:Y:S01]  /*0ea0*/  @P2 VIADD R188, R190, 0xffffffc0 ;  /* 0xffffffc0bebc2836 */ /* 0x000fe20000000000 */
[----:B------:R-:W-:Y:S01]  /*0eb0*/  SHF.R.S32.HI R194, RZ, 0x3, R3 ;  /* 0x00000003ffc27819 */ /* 0x000fe20000011403 */
[----:B------:R-:W-:Y:S01]  /*0ec0*/  IMAD R19, R2, 0x10, R19 ;  /* 0x0000001002137824 */ /* 0x000fe200078e0213 */
[----:B------:R-:W-:Y:S01]  /*0ed0*/  MOV R2, RZ ;  /* 0x000000ff00027202 */ /* 0x000fe20000000f00 */
[----:B------:R-:W-:Y:S02]  /*0ee0*/  IMAD.IADD R190, R190, 0x1, R189 ;  /* 0x00000001bebe7824 */ /* 0x000fe400078e02bd */
[----:B------:R-:W-:Y:S02]  /*0ef0*/  IMAD.MOV.U32 R197, RZ, RZ, RZ ;  /* 0x000000ffffc57224 */ /* 0x000fe400078e00ff */
[----:B------:R-:W-:Y:S02]  /*0f00*/  IMAD.SHL.U32 R191, R7, 0x8, RZ ;  /* 0x0000000807bf7824 */ /* 0x000fe400078e00ff */
[----:B------:R-:W-:-:S02]  /*0f10*/  IMAD.SHL.U32 R22, R5, 0x100, RZ ;  /* 0x0000010005167824 */ /* 0x000fc400078e00ff */
[----:B------:R-:W-:Y:S02]  /*0f20*/  IMAD.SHL.U32 R16, R6, 0x2, RZ ;  /* 0x0000000206107824 */ /* 0x000fe400078e00ff */
[----:B------:R-:W-:Y:S01]  /*0f30*/  IMAD.IADD R189, R189, 0x1, R188 ;  /* 0x00000001bdbd7824 */ /* 0x000fe200078e02bc */
[----:B------:R-:W-:Y:S01]  /*0f40*/  UMOV UR36, URZ ;  /* 0x0000003f00247c82 */ /* 0x000fe20008000000 */
[----:B--2---:R-:W-:-:S07]  /*0f50*/  LOP3.LUT R192, R14, 0x1, RZ, 0xfc, !PT ;  /* 0x000000010ec07812 */ /* 0x004fce00078efcff */
.L_x_5176:
[----:B0-----:R-:W0:Y:S01]  /*0f60*/  LDC.64 R4, c[0x0][0xb20] ;  /* 0x0002c800ff047b82 */ /* 0x001e220000000a00 */
[----:B-1----:R-:W-:Y:S01]  /*0f70*/  IMAD.MOV.U32 R8, RZ, RZ, RZ ;  /* 0x000000ffff087224 */ /* 0x002fe200078e00ff */
[----:B------:R-:W-:-:S06]  /*0f80*/  ULDC.64 UR6, c[0x0][0x208] ;  /* 0x0000820000067ab9 */ /* 0x000fcc0000000a00 */
[----:B--23--:R-:W1:Y:S08]  /*0f90*/  LDC.64 R6, c[0x0][0xb10] ;  /* 0x0002c400ff067b82 */ /* 0x00ce700000000a00 */
[----:B------:R-:W2:Y:S01]  /*0fa0*/  LDC.64 R10, c[0x0][0x3f8] ;  /* 0x0000fe00ff0a7b82 */ /* 0x000ea20000000a00 */
[----:B0-----:R-:W-:-:S07]  /*0fb0*/  ISETP.NE.U32.AND P0, PT, R4, RZ, PT ;  /* 0x000000ff0400720c */ /* 0x001fce0003f05070 */
[----:B------:R-:W0:Y:S01]  /*0fc0*/  LDC R18, c[0x0][0x288] ;  /* 0x0000a200ff127b82 */ /* 0x000e220000000800 */
[----:B------:R-:W-:Y:S02]  /*0fd0*/  ISETP.NE.AND.EX P0, PT, R5, RZ, PT, P0 ;  /* 0x000000ff0500720c */ /* 0x000fe40003f05300 */
[----:B-1----:R-:W-:-:S05]  /*0fe0*/  ISETP.NE.U32.AND P1, PT, R6, RZ, PT ;  /* 0x000000ff0600720c */ /* 0x002fca0003f25070 */
[----:B------:R-:W1:Y:S01]  /*0ff0*/  LDC R0, c[0x0][0x404] ;  /* 0x00010100ff007b82 */ /* 0x000e620000000800 */
[----:B------:R-:W-:-:S07]  /*1000*/  ISETP.NE.AND.EX P1, PT, R7, RZ, PT, P1 ;  /* 0x000000ff0700720c */ /* 0x000fce0003f25310 */
[----:B------:R-:W3:Y:S08]  /*1010*/  @P0 LDC.64 R4, c[0x0][0xb20] ;  /* 0x0002c800ff040b82 */ /* 0x000ef00000000a00 */
[----:B------:R-:W4:Y:S08]  /*1020*/  @P1 LDC.64 R6, c[0x0][0xb10] ;  /* 0x0002c400ff061b82 */ /* 0x000f300000000a00 */
[----:B------:R-:W1:Y:S01]  /*1030*/  LDC R17, c[0x0][0x2e0] ;  /* 0x0000b800ff117b82 */ /* 0x000e620000000800 */
[----:B---3--:R-:W-:-:S05]  /*1040*/  @P0 IMAD.WIDE R4, R187, 0x4, R4 ;  /* 0x00000004bb040825 */ /* 0x008fca00078e0204 */
[----:B------:R3:W5:Y:S01]  /*1050*/  @P0 LDG.E R8, desc[UR6][R4.64] ;  /* 0x0000000604080981 */ /* 0x000762000c1e1900 */
[----:B--2---:R-:W-:Y:S01]  /*1060*/  ISETP.NE.U32.AND P0, PT, R10, RZ, PT ;  /* 0x000000ff0a00720c */ /* 0x004fe20003f05070 */
[----:B----4-:R-:W-:-:S03]  /*1070*/  @P1 IMAD.WIDE R6, R187, 0x4, R6 ;  /* 0x00000004bb061825 */ /* 0x010fc600078e0206 */
[----:B------:R-:W-:Y:S02]  /*1080*/  ISETP.NE.AND.EX P0, PT, R11, RZ, PT, P0 ;  /* 0x000000ff0b00720c */ /* 0x000fe40003f05300 */
[----:B0-----:R3:W5:Y:S01]  /*1090*/  @P1 LDG.E R18, desc[UR6][R6.64] ;  /* 0x0000000606121981 */ /* 0x001762000c1e1900 */
[----:B------:R-:W-:Y:S01]  /*10a0*/  ULDC.64 UR6, c[0x0][0xb18] ;  /* 0x0002c60000067ab9 */ /* 0x000fe20000000a00 */
[----:B-1----:R-:W-:Y:S01]  /*10b0*/  SEL R0, R0, 0x1, P0 ;  /* 0x0000000100007807 */ /* 0x002fe20000000000 */
[----:B------:R-:W-:Y:S01]  /*10c0*/  UMOV UR39, UR5 ;  /* 0x0000000500277c82 */ /* 0x000fe20008000000 */
[----:B------:R-:W-:-:S03]  /*10d0*/  ISETP.NE.U32.AND P2, PT, RZ, UR6, PT ;  /* 0x00000006ff007c0c */ /* 0x000fc6000bf45070 */
[----:B------:R-:W-:Y:S01]  /*10e0*/  IMAD R17, R0, R17, RZ ;  /* 0x0000001100117224 */ /* 0x000fe200078e02ff */
[----:B------:R-:W-:Y:S01]  /*10f0*/  ISETP.NE.AND.EX P2, PT, RZ, UR7, PT, P2 ;  /* 0x00000007ff007c0c */ /* 0x000fe2000bf45320 */
[----:B------:R-:W-:-:S12]  /*1100*/  @P1 BRA `(.L_x_5074) ;  /* 0x0000000000281947 */ /* 0x000fd80003800000 */
[----:B------:R-:W-:Y:S02]  /*1110*/  ULDC.64 UR4, c[0x0][0xaf8] ;  /* 0x0002be0000047ab9 */ /* 0x000fe40000000a00 */
[----:B------:R-:W-:-:S04]  /*1120*/  ISETP.NE.U32.AND P0, PT, RZ, UR4, PT ;  /* 0x00000004ff007c0c */ /* 0x000fc8000bf05070 */
[----:B------:R-:W-:-:S13]  /*1130*/  ISETP.NE.AND.EX P0, PT, RZ, UR5, PT, P0 ;  /* 0x00000005ff007c0c */ /* 0x000fda000bf05300 */
[----:B------:R-:W-:Y:S05]  /*1140*/  @!P0 BRA `(.L_x_5074) ;  /* 0x0000000000188947 */ /* 0x000fea0003800000 */
[----:B---3--:R-:W0:Y:S01]  /*1150*/  LDC.64 R4, c[0x0][0xaf8] ;  /* 0x0002be00ff047b82 */ /* 0x008e220000000a00 */
[----:B------:R-:W-:Y:S01]  /*1160*/  ULDC.64 UR4, c[0x0][0x208] ;  /* 0x0000820000047ab9 */ /* 0x000fe20000000a00 */
[----:B0-----:R-:W-:-:S05]  /*1170*/  IMAD.WIDE R4, R187, 0x4, R4 ;  /* 0x00000004bb047825 */ /* 0x001fca00078e0204 */
[----:B-----5:R-:W2:Y:S04]  /*1180*/  LDG.E R18, desc[UR4][R4.64] ;  /* 0x0000000404127981 */ /* 0x020ea8000c1e1900 */
[----:B------:R-:W2:Y:S02]  /*1190*/  LDG.E R3, desc[UR4][R4.64+0x4] ;  /* 0x0000040404037981 */ /* 0x000ea4000c1e1900 */
[----:B--2---:R-:W-:-:S07]  /*11a0*/  IMAD.IADD R18, R3, 0x1, -R18 ;  /* 0x0000000103127824 */ /* 0x004fce00078e0a12 */
.L_x_5074:
[----:B------:R-:W-:Y:S02]  /*11b0*/  IMAD.MOV.U32 R196, RZ, RZ, R185 ;  /* 0x000000ffffc47224 */ /* 0x000fe400078e00b9 */
[----:B------:R-:W-:Y:S01]  /*11c0*/  IMAD.MOV.U32 R193, RZ, RZ, R187 ;  /* 0x000000ffffc17224 */ /* 0x000fe200078e00bb */
[----:B------:R-:W-:Y:S06]  /*11d0*/  @!P2 BRA `(.L_x_5075) ;  /* 0x000000000014a947 */ /* 0x000fec0003800000 */
[----:B---3--:R-:W0:Y:S01]  /*11e0*/  LDC.64 R4, c[0x0][0xb18] ;  /* 0x0002c600ff047b82 */ /* 0x008e220000000a00 */
[----:B------:R-:W-:Y:S01]  /*11f0*/  ULDC.64 UR4, c[0x0][0x208] ;  /* 0x0000820000047ab9 */ /* 0x000fe20000000a00 */
[----:B0-----:R-:W-:-:S05]  /*1200*/  IMAD.WIDE R4, R187, 0x4, R4 ;  /* 0x00000004bb047825 */ /* 0x001fca00078e0204 */
[----:B------:R0:W5:Y:S01]  /*1210*/  LDG.E R17, desc[UR4][R4.64] ;  /* 0x0000000404117981 */ /* 0x000162000c1e1900 */
[----:B------:R-:W-:Y:S05]  /*1220*/  BRA `(.L_x_5076) ;  /* 0x0000000000287947 */ /* 0x000fea0003800000 */
.L_x_5075:
[----:B------:R-:W-:Y:S02]  /*1230*/  ULDC.64 UR4, c[0x0][0xb00] ;  /* 0x0002c00000047ab9 */ /* 0x000fe40000000a00 */
[----:B------:R-:W-:-:S04]  /*1240*/  ISETP.NE.U32.AND P0, PT, RZ, UR4, PT ;  /* 0x00000004ff007c0c */ /* 0x000fc8000bf05070 */
[----:B------:R-:W-:-:S13]  /*1250*/  ISETP.NE.AND.EX P0, PT, RZ, UR5, PT, P0 ;  /* 0x00000005ff007c0c */ /* 0x000fda000bf05300 */
[----:B------:R-:W-:Y:S05]  /*1260*/  @!P0 BRA `(.L_x_5076) ;  /* 0x0000000000188947 */ /* 0x000fea0003800000 */
[----:B---3--:R-:W0:Y:S01]  /*1270*/  LDC.64 R4, c[0x0][0xb00] ;  /* 0x0002c000ff047b82 */ /* 0x008e220000000a00 */
[----:B------:R-:W-:Y:S01]  /*1280*/  ULDC.64 UR4, c[0x0][0x208] ;  /* 0x0000820000047ab9 */ /* 0x000fe20000000a00 */
[----:B0-----:R-:W-:-:S05]  /*1290*/  IMAD.WIDE R4, R187, 0x4, R4 ;  /* 0x00000004bb047825 */ /* 0x001fca00078e0204 */
[----:B------:R-:W2:Y:S04]  /*12a0*/  LDG.E R17, desc[UR4][R4.64] ;  /* 0x0000000404117981 */ /* 0x000ea8000c1e1900 */
[----:B------:R-:W2:Y:S02]  /*12b0*/  LDG.E R0, desc[UR4][R4.64+0x4] ;  /* 0x0000040404007981 */ /* 0x000ea4000c1e1900 */
[----:B--2---:R-:W-:-:S07]  /*12c0*/  IMAD.IADD R17, R0, 0x1, -R17 ;  /* 0x0000000100117824 */ /* 0x004fce00078e0a11 */
.L_x_5076:
[----:B---3--:R-:W2:Y:S01]  /*12d0*/  LDL R6, [R1+0x4] ;  /* 0x0000040001067983 */ /* 0x008ea20000100800 */
[----:B0-----:R-:W0:Y:S01]  /*12e0*/  LDC R5, c[0x0][0xad8] ;  /* 0x0002b600ff057b82 */ /* 0x001e220000000800 */
[----:B-----5:R-:W-:Y:S01]  /*12f0*/  IMAD.IADD R17, R17, 0x1, -R8 ;  /* 0x0000000111117824 */ /* 0x020fe200078e0a08 */
[----:B------:R-:W-:-:S03]  /*1300*/  LEA R4, R185, 0x40, 0x6 ;  /* 0x00000040b9047811 */ /* 0x000fc600078e30ff */
[C---:B------:R-:W-:Y:S01]  /*1310*/  VIADD R0, R17.reuse, 0x3f ;  /* 0x0000003f11007836 */ /* 0x040fe20000000000 */
[----:B------:R-:W-:-:S04]  /*1320*/  IADD3 R8, R17, R4, -R18 ;  /* 0x0000000411087210 */ /* 0x000fc80007ffe812 */
[----:B------:R-:W-:-:S04]  /*1330*/  SHF.R.S32.HI R3, RZ, 0x1f, R0 ;  /* 0x0000001fff037819 */ /* 0x000fc80000011400 */
[----:B------:R-:W-:-:S04]  /*1340*/  LEA.HI R3, R3, R0, RZ, 0x6 ;  /* 0x0000000003037211 */ /* 0x000fc800078f30ff */
[----:B------:R-:W-:Y:S01]  /*1350*/  SHF.R.S32.HI R168, RZ, 0x6, R3 ;  /* 0x00000006ffa87819 */ /* 0x000fe20000011403 */
[----:B0-----:R-:W-:Y:S01]  /*1360*/  IMAD.IADD R0, R8, 0x1, R5 ;  /* 0x0000000108007824 */ /* 0x001fe200078e0205 */
[----:B--2---:R-:W-:-:S13]  /*1370*/  ISETP.NE.AND P0, PT, R6, 0x1, PT ;  /* 0x000000010600780c */ /* 0x004fda0003f05270 */
[----:B------:R-:W-:Y:S05]  /*1380*/  @!P0 BRA `(.L_x_5077) ;  /* 0x0000001c00b08947 */ /* 0x000fea0003800000 */
[----:B------:R-:W0:Y:S02]  /*1390*/  LDC R6, c[0x0][0xadc] ;  /* 0x0002b700ff067b82 */ /* 0x000e240000000800 */
[----:B0-----:R-:W-:-:S13]  /*13a0*/  ISETP.GE.AND P1, PT, R6, 0x1, PT ;  /* 0x000000010600780c */ /* 0x001fda0003f26270 */
[----:B------:R-:W-:Y:S05]  /*13b0*/  @!P1 BRA `(.L_x_5078) ;  /* 0x0000000000409947 */ /* 0x000fea0003800000 */
[C---:B------:R-:W-:Y:S02]  /*13c0*/  ISETP.GT.AND P0, PT, R8.reuse, RZ, PT ;  /* 0x000000ff0800720c */ /* 0x040fe40003f04270 */
[----:B------:R-:W-:-:S11]  /*13d0*/  IADD3 R3, R8, -0x1, RZ ;  /* 0xffffffff08037810 */ /* 0x000fd60007ffe0ff */
        /* <DEDUP_REMOVED lines=8> */
.L_x_5079:
[----:B------:R-:W-:-:S13]  /*1460*/  ISETP.NE.AND P0, PT, R6, 0x1, PT ;  /* 0x000000010600780c */ /* 0x000fda0003f05270 */
[----:B------:R-:W0:Y:S02]  /*1470*/  @P0 LDC.64 R4, c[0x0][0xae0] ;  /* 0x0002b800ff040b82 */ /* 0x000e240000000a00 */
[----:B0-----:R-:W-:-:S05]  /*1480*/  @P0 IMAD.HI.U32 R4, R3, R4, RZ ;  /* 0x0000000403040227 */ /* 0x001fca00078e00ff */
[----:B------:R-:W-:-:S07]  /*1490*/  @P0 SHF.R.U32.HI R3, RZ, R5, R4 ;  /* 0x00000005ff030219 */ /* 0x000fce0000011604 */
.L_x_5080:
[----:B------:R-:W-:-:S05]  /*14a0*/  IMAD R3, R3, R6, R6 ;  /* 0x0000000603037224 */ /* 0x000fca00078e0206 */
[----:B------:R-:W-:-:S07]  /*14b0*/  VIMNMX R0, R0, R3, PT ;  /* 0x0000000300007248 */ /* 0x000fce0003fe0100 */
.L_x_5078:
[----:B------:R-:W-:Y:S01]  /*14c0*/  VIADD R0, R0, 0x3f ;  /* 0x0000003f00007836 */ /* 0x000fe20000000000 */
[----:B------:R-:W-:Y:S01]  /*14d0*/  ULDC UR4, c[0x0][0xad4] ;  /* 0x0002b50000047ab9 */ /* 0x000fe20000000800 */
[----:B------:R-:W-:-:S03]  /*14e0*/  IMAD R18, R185, 0x40, -R18 ;  /* 0x00000040b9127824 */ /* 0x000fc600078e0a12 */
[----:B------:R-:W-:Y:S01]  /*14f0*/  SHF.R.S32.HI R3, RZ, 0x1f, R0 ;  /* 0x0000001fff037819 */ /* 0x000fe20000011400 */
[----:B------:R-:W-:-:S03]  /*1500*/  IMAD.IADD R18, R17, 0x1, R18 ;  /* 0x0000000111127824 */ /* 0x000fc600078e0212 */
[----:B------:R-:W-:Y:S01]  /*1510*/  LEA.HI R3, R3, R0, RZ, 0x6 ;  /* 0x0000000003037211 */ /* 0x000fe200078f30ff */
[----:B------:R-:W-:-:S03]  /*1520*/  VIADD R5, R18, -UR4 ;  /* 0x8000000412057c36 */ /* 0x000fc60008000000 */
[----:B------:R-:W-:-:S04]  /*1530*/  SHF.R.S32.HI R3, RZ, 0x6, R3 ;  /* 0x00000006ff037819 */ /* 0x000fc80000011403 */
        /* <DEDUP_REMOVED lines=11> */
.L_x_5082:
[----:B------:R-:W-:-:S13]  /*15f0*/  ISETP.NE.AND P0, PT, R6, 0x1, PT ;  /* 0x000000010600780c */ /* 0x000fda0003f05270 */
[----:B------:R-:W0:Y:S02]  /*1600*/  @P0 LDC.64 R8, c[0x0][0xae0] ;  /* 0x0002b800ff080b82 */ /* 0x000e240000000a00 */
[----:B0-----:R-:W-:-:S05]  /*1610*/  @P0 IMAD.HI.U32 R0, R18, R8, RZ ;  /* 0x0000000812000227 */ /* 0x001fca00078e00ff */
[----:B------:R-:W-:-:S07]  /*1620*/  @P0 SHF.R.U32.HI R18, RZ, R9, R0 ;  /* 0x00000009ff120219 */ /* 0x000fce0000011600 */
.L_x_5083:
[----:B------:R-:W-:-:S05]  /*1630*/  IMAD R18, R18, R6, RZ ;  /* 0x0000000612127224 */ /* 0x000fca00078e02ff */
[----:B------:R-:W-:-:S07]  /*1640*/  VIMNMX R5, R5, R18, !PT ;  /* 0x0000001205057248 */ /* 0x000fce0007fe0100 */
.L_x_5081:
[----:B------:R-:W-:Y:S01]  /*1650*/  SHF.R.S32.HI R6, RZ, 0x1f, R5 ;  /* 0x0000001fff067819 */ /* 0x000fe20000011405 */
[----:B------:R-:W-:Y:S01]  /*1660*/  IMAD.MOV.U32 R0, RZ, RZ, RZ ;  /* 0x000000ffff007224 */ /* 0x000fe200078e00ff */
[----:B------:R-:W-:Y:S01]  /*1670*/  PLOP3.LUT P0, PT, PT, PT, PT, 0x80, 0x0 ;  /* 0x000000000000781c */ /* 0x000fe20003f0f070 */
[----:B------:R-:W-:Y:S01]  /*1680*/  IMAD.MOV.U32 R3, RZ, RZ, RZ ;  /* 0x000000ffff037224 */ /* 0x000fe200078e00ff */
[----:B------:R-:W-:Y:S02]  /*1690*/  LEA.HI R6, R6, R5, RZ, 0x6 ;  /* 0x0000000506067211 */ /* 0x000fe400078f30ff */
[----:B------:R-:W-:Y:S02]  /*16a0*/  CS2R R150, SRZ ;  /* 0x0000000000967805 */ /* 0x000fe4000001ff00 */
        /* <DEDUP_REMOVED lines=63> */
[----:B------:R-:W-:Y:S01]  /*1aa0*/  IMAD.MOV.U32 R169, RZ, RZ, RZ ;  /* 0x000000ffffa97224 */ /* 0x000fe200078e00ff */
[----:B------:R-:W-:Y:S01]  /*1ab0*/  CS2R R170, SRZ ;  /* 0x0000000000aa7805 */ /* 0x000fe2000001ff00 */
[----:B------:R-:W-:-:S02]  /*1ac0*/  IMAD.MOV.U32 R7, RZ, RZ, RZ ;  /* 0x000000ffff077224 */ /* 0x000fc400078e00ff */
[----:B------:R-:W-:Y:S02]  /*1ad0*/  IMAD.MOV.U32 R20, RZ, RZ, RZ ;  /* 0x000000ffff147224 */ /* 0x000fe400078e00ff */
[----:B------:R-:W-:Y:S02]  /*1ae0*/  IMAD.MOV.U32 R5, RZ, RZ, RZ ;  /* 0x000000ffff057224 */ /* 0x000fe400078e00ff */
[----:B------:R-:W-:Y:S01]  /*1af0*/  IMAD.MOV.U32 R24, RZ, RZ, RZ ;  /* 0x000000ffff187224 */ /* 0x000fe200078e00ff */
[----:B------:R-:W-:Y:S06]  /*1b00*/  @!P1 BRA `(.L_x_5084) ;  /* 0x000000f000209947 */ /* 0x000fec0003800000 */
[----:B------:R-:W0:Y:S01]  /*1b10*/  SHFL.IDX PT, R0, R198, RZ, 0x1f ;  /* 0x00001fffc6007589 */ /* 0x000e2200000e0000 */
[----:B------:R-:W-:Y:S01]  /*1b20*/  UMOV UR7, 0x40000040 ;  /* 0x4000004000077882 */ /* 0x000fe20000000000 */
[----:B------:R-:W-:Y:S01]  /*1b30*/  UMOV UR9, 0x40000040 ;  /* 0x4000004000097882 */ /* 0x000fe20000000000 */
[----:B------:R-:W-:Y:S01]  /*1b40*/  UMOV UR11, 0x40000040 ;  /* 0x40000040000b7882 */ /* 0x000fe20000000000 */
[----:B------:R-:W-:Y:S01]  /*1b50*/  BAR.SYNC.DEFER_BLOCKING 0xe, 0x100 ;  /* 0x0384000000007b1d */ /* 0x000fe20000010000 */
[----:B------:R-:W-:-:S05]  /*1b60*/  VIADD R3, R4, 0xfffffffe ;  /* 0xfffffffe04037836 */ /* 0x000fca0000000000 */
[----:B------:R-:W-:Y:S01]  /*1b70*/  UMOV UR13, 0x40000040 ;  /* 0x40000040000d7882 */ /* 0x000fe20000000000 */
[----:B------:R-:W-:Y:S01]  /*1b80*/  UMOV UR15, 0x40000040 ;  /* 0x40000040000f7882 */ /* 0x000fe20000000000 */
[----:B------:R-:W-:Y:S01]  /*1b90*/  UMOV UR17, 0x40000040 ;  /* 0x4000004000117882 */ /* 0x000fe20000000000 */
[----:B------:R-:W-:Y:S01]  /*1ba0*/  UMOV UR19, 0x40000040 ;  /* 0x4000004000137882 */ /* 0x000fe20000000000 */
[----:B------:R-:W1:Y:S01]  /*1bb0*/  S2R R8, SR_TID.X ;  /* 0x0000000000087919 */ /* 0x000e620000002100 */
[----:B------:R-:W-:Y:S02]  /*1bc0*/  ISETP.GE.AND P0, PT, R3, R6, PT ;  /* 0x000000060300720c */ /* 0x000fe40003f06270 */
        /* <DEDUP_REMOVED lines=45> */
.L_x_5086:
[----:B------:R-:W-:Y:S01]  /*1ea0*/  BAR.SYNC.DEFER_BLOCKING 0xe, 0x100 ;  /* 0x0384000000007b1d */ /* 0x000fe20000010000 */
[----:B01----:R-:W-:Y:S01]  /*1eb0*/  IMAD.U32 R0, RZ, RZ, UR36 ;  /* 0x00000024ff007e24 */ /* 0x003fe2000f8e00ff */
[----:B------:R-:W-:Y:S01]  /*1ec0*/  UIADD3 UR36, UR36, 0x1, URZ ;  /* 0x0000000124247890 */ /* 0x000fe2000fffe03f */
[C---:B------:R-:W-:Y:S01]  /*1ed0*/  ISETP.GT.AND P0, PT, R3.reuse, R6, PT ;  /* 0x000000060300720c */ /* 0x040fe20003f04270 */
[----:B------:R-:W-:Y:S02]  /*1ee0*/  VIADD R3, R3, 0xffffffff ;  /* 0xffffffff03037836 */ /* 0x000fe40000000000 */
[----:B------:R-:W-:Y:S01]  /*1ef0*/  IMAD R0, R0, 0x40, R19 ;  /* 0x0000004000007824 */ /* 0x000fe200078e0213 */
[----:B------:R-:W-:Y:S01]  /*1f00*/  UISETP.NE.AND UP0, UPT, UR36, 0x2, UPT ;  /* 0x000000022400788c */ /* 0x000fe2000bf05270 */
[----:B------:R-:W-:Y:S01]  /*1f10*/  UMOV UR7, 0x40000040 ;  /* 0x4000004000077882 */ /* 0x000fe20000000000 */
[----:B------:R-:W-:Y:S02]  /*1f20*/  UMOV UR11, 0x40000040 ;  /* 0x40000040000b7882 */ /* 0x000fe40000000000 */
[----:B------:R-:W-:Y:S01]  /*1f30*/  LEA R0, R0, UR37, 0x2 ;  /* 0x0000002500007c11 */ /* 0x000fe2000f8e10ff */
[----:B------:R-:W-:Y:S01]  /*1f40*/  USEL UR36, UR36, URZ, UP0 ;  /* 0x0000003f24247287 */ /* 0x000fe20008000000 */
[----:B------:R-:W-:Y:S01]  /*1f50*/  UMOV UR15, 0x40000040 ;  /* 0x40000040000f7882 */ /* 0x000fe20000000000 */
[----:B------:R-:W-:-:S02]  /*1f60*/  UMOV UR19, 0x40000040 ;  /* 0x4000004000137882 */ /* 0x000fc40000000000 */
[----:B------:R-:W-:-:S04]  /*1f70*/  ULEA UR6, UR36, UR20, 0xc ;  /* 0x0000001424067291 */ /* 0x000fc8000f8e603f */
[----:B------:R-:W-:Y:S02]  /*1f80*/  UIADD3 UR10, UR6, 0x80, URZ ;  /* 0x00000080060a7890 */ /* 0x000fe4000fffe03f */
[----:B------:R-:W-:Y:S01]  /*1f90*/  UIADD3 UR14, UR6, 0x100, URZ ;  /* 0x00000100060e7890 */ /* 0x000fe2000fffe03f */
[----:B------:R-:W0:Y:S01]  /*1fa0*/  LDS R4, [R0+0x38400] ;  /* 0x0384000000047984 */ /* 0x000e220000000800 */
[----:B------:R-:W-:-:S03]  /*1fb0*/  UIADD3 UR18, UR6, 0x180, URZ ;  /* 0x0000018006127890 */ /* 0x000fc6000fffe03f */
[----:B------:R1:W2:Y:S02]  /*1fc0*/  LDS R5, [R0+0x38420] ;  /* 0x0384200000057984 */ /* 0x0002a40000000800 */
[----:B-1----:R-:W-:-:S05]  /*1fd0*/  IMAD.U32 R0, RZ, RZ, UR36 ;  /* 0x00000024ff007e24 */ /* 0x002fca000f8e00ff */
[----:B------:R-:W-:-:S04]  /*1fe0*/  @!P1 LEA R0, R0, UR37, 0x3 ;  /* 0x0000002500009c11 */ /* 0x000fc8000f8e18ff */
[----:B------:R-:W-:-:S04]  /*1ff0*/  @!P1 IADD3 R0, R0, 0x38860, RZ ;  /* 0x0003886000009810 */ /* 0x000fc80007ffe0ff */
        /* <DEDUP_REMOVED lines=149> */
.L_x_5085:
        /* <DEDUP_REMOVED lines=144> */
.L_x_5077:
[----:B------:R-:W0:Y:S02]  /*3250*/  LDC R6, c[0x0][0xadc] ;  /* 0x0002b700ff067b82 */ /* 0x000e240000000800 */
[----:B0-----:R-:W-:-:S13]  /*3260*/  ISETP.GE.AND P0, PT, R6, 0x1, PT ;  /* 0x000000010600780c */ /* 0x001fda0003f06270 */
        /* <DEDUP_REMOVED lines=11> */
.L_x_5088:
[----:B------:R-:W-:-:S13]  /*3320*/  ISETP.NE.AND P1, PT, R6, 0x1, PT ;  /* 0x000000010600780c */ /* 0x000fda0003f25270 */
[----:B------:R-:W0:Y:S02]  /*3330*/  @P1 LDC.64 R4, c[0x0][0xae0] ;  /* 0x0002b800ff041b82 */ /* 0x000e240000000a00 */
[----:B0-----:R-:W-:-:S05]  /*3340*/  @P1 IMAD.HI.U32 R4, R3, R4, RZ ;  /* 0x0000000403041227 */ /* 0x001fca00078e00ff */
[----:B------:R-:W-:-:S07]  /*3350*/  @P1 SHF.R.U32.HI R3, RZ, R5, R4 ;  /* 0x00000005ff031219 */ /* 0x000fce0000011604 */
.L_x_5089:
[----:B------:R-:W-:-:S05]  /*3360*/  IMAD R3, R3, R6, R6 ;  /* 0x0000000603037224 */ /* 0x000fca00078e0206 */
[----:B------:R-:W-:-:S07]  /*3370*/  VIMNMX R0, R0, R3, PT ;  /* 0x0000000300007248 */ /* 0x000fce0003fe0100 */
.L_x_5087:
[----:B------:R-:W-:Y:S01]  /*3380*/  VIADD R0, R0, 0x3f ;  /* 0x0000003f00007836 */ /* 0x000fe20000000000 */
[----:B------:R-:W-:Y:S01]  /*3390*/  ULDC UR4, c[0x0][0xad4] ;  /* 0x0002b50000047ab9 */ /* 0x000fe20000000800 */
[----:B------:R-:W-:-:S03]  /*33a0*/  IMAD R4, R185, 0x40, -R18 ;  /* 0x00000040b9047824 */ /* 0x000fc600078e0a12 */
[----:B------:R-:W-:-:S04]  /*33b0*/  SHF.R.S32.HI R3, RZ, 0x1f, R0 ;  /* 0x0000001fff037819 */ /* 0x000fc80000011400 */
[----:B------:R-:W-:Y:S01]  /*33c0*/  LEA.HI R3, R3, R0, RZ, 0x6 ;  /* 0x0000000003037211 */ /* 0x000fe200078f30ff */
[----:B------:R-:W-:-:S03]  /*33d0*/  IMAD.IADD R0, R17, 0x1, R4 ;  /* 0x0000000111007824 */ /* 0x000fc600078e0204 */
[----:B------:R-:W-:Y:S01]  /*33e0*/  SHF.R.S32.HI R3, RZ, 0x6, R3 ;  /* 0x00000006ff037819 */ /* 0x000fe20000011403 */
[----:B------:R-:W-:-:S03]  /*33f0*/  VIADD R4, R0, -UR4 ;  /* 0x8000000400047c36 */ /* 0x000fc60008000000 */
[----:B------:R-:W-:Y:S01]  /*3400*/  VIMNMX R168, R168, R3, PT ;  /* 0x00000003a8a87248 */ /* 0x000fe20003fe0100 */
[----:B------:R-:W-:Y:S06]  /*3410*/  @!P0 BRA `(.L_x_5090) ;  /* 0x0000000000408947 */ /* 0x000fec0003800000 */
[----:B------:R-:W-:-:S05]  /*3420*/  IMAD.MOV.U32 R3, RZ, RZ, R0 ;  /* 0x000000ffff037224 */ /* 0x000fca00078e0000 */
        /* <DEDUP_REMOVED lines=9> */
.L_x_5091:
[----:B------:R-:W-:-:S13]  /*34c0*/  ISETP.NE.AND P0, PT, R6, 0x1, PT ;  /* 0x000000010600780c */ /* 0x000fda0003f05270 */
[----:B------:R-:W0:Y:S02]  /*34d0*/  @P0 LDC.64 R8, c[0x0][0xae0] ;  /* 0x0002b800ff080b82 */ /* 0x000e240000000a00 */
[----:B0-----:R-:W-:-:S05]  /*34e0*/  @P0 IMAD.HI.U32 R0, R3, R8, RZ ;  /* 0x0000000803000227 */ /* 0x001fca00078e00ff */
[----:B------:R-:W-:-:S07]  /*34f0*/  @P0 SHF.R.U32.HI R3, RZ, R9, R0 ;  /* 0x00000009ff030219 */ /* 0x000fce0000011600 */
.L_x_5092:
[----:B------:R-:W-:-:S05]  /*3500*/  IMAD R3, R3, R6, RZ ;  /* 0x0000000603037224 */ /* 0x000fca00078e02ff */
[----:B------:R-:W-:-:S07]  /*3510*/  VIMNMX R4, R4, R3, !PT ;  /* 0x0000000304047248 */ /* 0x000fce0007fe0100 */
.L_x_5090:
        /* <DEDUP_REMOVED lines=71> */
[----:B------:R-:W-:Y:S01]  /*3990*/  IMAD.MOV.U32 R7, RZ, RZ, RZ ;  /* 0x000000ffff077224 */ /* 0x000fe200078e00ff */
[----:B------:R-:W-:Y:S01]  /*39a0*/  MOV R24, RZ ;  /* 0x000000ff00187202 */ /* 0x000fe20000000f00 */
[----:B------:R-:W-:-:S02]  /*39b0*/  IMAD.MOV.U32 R20, RZ, RZ, RZ ;  /* 0x000000ffff147224 */ /* 0x000fc400078e00ff */
[----:B------:R-:W-:Y:S01]  /*39c0*/  IMAD.MOV.U32 R5, RZ, RZ, RZ ;  /* 0x000000ffff057224 */ /* 0x000fe200078e00ff */
        /* <DEDUP_REMOVED lines=31> */
.L_x_5093:
[----:B------:R-:W-:Y:S02]  /*3bc0*/  LEA.HI R0, R197, R197, RZ, 0x1 ;  /* 0x000000c5c5007211 */ /* 0x000fe400078f08ff */
[----:B------:R-:W-:Y:S02]  /*3bd0*/  ISETP.NE.AND P0, PT, R192, 0x3, PT ;  /* 0x00000003c000780c */ /* 0x000fe40003f05270 */
[----:B------:R-:W-:-:S05]  /*3be0*/  LOP3.LUT R0, R0, 0xfffffffe, RZ, 0xc0, !PT ;  /* 0xfffffffe00007812 */ /* 0x000fca00078ec0ff */
[----:B------:R-:W-:-:S05]  /*3bf0*/  IMAD.IADD R0, R197, 0x1, -R0 ;  /* 0x00000001c5007824 */ /* 0x000fca00078e0a00 */
[----:B------:R-:W-:-:S04]  /*3c00*/  SHF.L.U32 R0, R0, 0x1f, RZ ;  /* 0x0000001f00007819 */ /* 0x000fc800000006ff */
[----:B------:R-:W0:Y:S02]  /*3c10*/  SYNCS.PHASECHK.TRANS64.TRYWAIT P1, [UR37+0x38800], R0 ;  /* 0x03880000ff0075a7 */ /* 0x000e240008020165 */
[----:B0-----:R-:W-:Y:S05]  /*3c20*/  @!P1 BRA `(.L_x_5094) ;  /* 0x0000015000549947 */ /* 0x001fea0003800000 */
.L_x_5270:
[----:B------:R-:W-:Y:S05]  /*3c30*/  @!P0 BRA `(.L_x_5095) ;  /* 0x0000000000048947 */ /* 0x000fea0003800000 */
[----:B------:R-:W-:Y:S01]  /*3c40*/  BPT.TRAP 0x1 ;  /* 0x000000040000795c */ /* 0x000fe20000300000 */
.L_x_5095:
[----:B------:R-:W-:Y:S01]  /*3c50*/  IMAD.U32 R4, RZ, RZ, UR36 ;  /* 0x00000024ff047e24 */ /* 0x000fe2000f8e00ff */
[----:B------:R-:W-:-:S04]  /*3c60*/  SHF.L.U32 R5, R2, 0x1f, RZ ;  /* 0x0000001f02057819 */ /* 0x000fc800000006ff */
[----:B------:R-:W-:-:S04]  /*3c70*/  LEA R4, R4, UR37, 0x3 ;  /* 0x0000002504047c11 */ /* 0x000fc8000f8e18ff */
[----:B------:R1:W2:Y:S01]  /*3c80*/  SYNCS.PHASECHK.TRANS64.TRYWAIT P1, [R4+URZ+0x38830], R5 ;  /* 0x03883005040075a7 */ /* 0x0002a2000802017f */
[----:B------:R-:W-:Y:S05]  /*3c90*/  @!P0 BRA `(.L_x_5096) ;  /* 0x0000000000048947 */ /* 0x000fea0003800000 */
[----:B------:R-:W-:Y:S01]  /*3ca0*/  BPT.TRAP 0x1 ;  /* 0x000000040000795c */ /* 0x000fe20000300000 */
.L_x_5096:
[----:B--2---:R-:W-:Y:S05]  /*3cb0*/  @P1 BRA `(.L_x_5097) ;  /* 0x0000000000081947 */ /* 0x004fea0003800000 */
[----:B------:R-:W2:Y:S02]  /*3cc0*/  SYNCS.PHASECHK.TRANS64.TRYWAIT P1, [R4+URZ+0x38830], R5 ;  /* 0x03883005040075a7 */ /* 0x000ea4000802017f */
[----:B--2---:R-:W-:Y:S05]  /*3cd0*/  @!P1 BRA `(.L_x_5098) ;  /* 0x0000015000409947 */ /* 0x004fea0003800000 */
.L_x_5097:
[----:B------:R-:W-:-:S04]  /*3ce0*/  UIADD3 UR4, UR37, 0x22400, URZ ;  /* 0x0002240025047890 */ /* 0x000fc8000fffe03f */
[----:B------:R-:W-:-:S04]  /*3cf0*/  USHF.R.U32.HI UR4, URZ, 0x4, UR4 ;  /* 0x000000043f047899 */ /* 0x000fc80008011604 */
[----:B------:R-:W-:-:S06]  /*3d00*/  ULOP3.LUT UR4, UR4, 0x3fff, URZ, 0xc0, !UPT ;  /* 0x00003fff04047892 */ /* 0x000fcc000f8ec03f */
[----:B0-----:R-:W-:Y:S01]  /*3d10*/  IMAD.U32 R3, RZ, RZ, UR4 ;  /* 0x00000004ff037e24 */ /* 0x001fe2000f8e00ff */
        /* <DEDUP_REMOVED lines=34> */
[----:B------:R-:W0:Y:S02]  /*3f40*/  SYNCS.PHASECHK.TRANS64.TRYWAIT P1, [UR37+0x38810], R0 ;  /* 0x03881000ff0075a7 */ /* 0x000e240008020165 */
[----:B0-----:R-:W-:Y:S05]  /*3f50*/  @!P1 BRA `(.L_x_5099) ;  /* 0x0000014c00b49947 */ /* 0x001fea0003800000 */
.L_x_5271:
[----:B------:R-:W-:Y:S05]  /*3f60*/  @!P0 BRA `(.L_x_5100) ;  /* 0x0000000000048947 */ /* 0x000fea0003800000 */
[----:B------:R-:W-:Y:S01]  /*3f70*/  BPT.TRAP 0x1 ;  /* 0x000000040000795c */ /* 0x000fe20000300000 */
.L_x_5100:
[----:B------:R3:W4:Y:S01]  /*3f80*/  SYNCS.PHASECHK.TRANS64.TRYWAIT P1, [R4+URZ+0x38850], R5 ;  /* 0x03885005040075a7 */ /* 0x000722000802017f */
[----:B------:R-:W-:Y:S05]  /*3f90*/  @!P0 BRA `(.L_x_5101) ;  /* 0x0000000000048947 */ /* 0x000fea0003800000 */
[----:B------:R-:W-:Y:S01]  /*3fa0*/  BPT.TRAP 0x1 ;  /* 0x000000040000795c */ /* 0x000fe20000300000 */
.L_x_5101:
[----:B----4-:R-:W-:Y:S05]  /*3fb0*/  @P1 BRA `(.L_x_5102) ;  /* 0x0000000000081947 */ /* 0x010fea0003800000 */
[----:B------:R-:W4:Y:S02]  /*3fc0*/  SYNCS.PHASECHK.TRANS64.TRYWAIT P1, [R4+URZ+0x38850], R5 ;  /* 0x03885005040075a7 */ /* 0x000f24000802017f */
[----:B----4-:R-:W-:Y:S05]  /*3fd0*/  @!P1 BRA `(.L_x_5103) ;  /* 0x0000014c00ac9947 */ /* 0x010fea0003800000 */
.L_x_5102:
[----:B------:R-:W-:Y:S01]  /*3fe0*/  UIADD3 UR4, UR37, 0x400, URZ ;  /* 0x0000040025047890 */ /* 0x000fe2000fffe03f */
[----:B------:R-:W-:Y:S01]  /*3ff0*/  WARPGROUP.ARRIVE ;  /* 0x00000000000079c5 */ /* 0x000fe20000000000 */
[----:B------:R-:W-:-:S05]  /*4000*/  UIADD3 UR5, UR37, 0x26400, URZ ;  /* 0x0002640025057890 */ /* 0x000fca000fffe03f */
[----:B0-----:R-:W0:Y:S01]  /*4010*/  S2R R0, SR_TID.X ;  /* 0x0000000000007919 */ /* 0x001e220000002100 */
[----:B------:R-:W-:Y:S01]  /*4020*/  USHF.R.U32.HI UR4, URZ, 0x4, UR4 ;  /* 0x000000043f047899 */ /* 0x000fe20008011604 */
[----:B------:R-:W-:Y:S01]  /*4030*/  LEA R9, R168, 0xffffffc0, 0x6 ;  /* 0xffffffc0a8097811 */ /* 0x000fe200078e30ff */
[----:B------:R-:W-:Y:S01]  /*4040*/  USHF.R.U32.HI UR5, URZ, 0x4, UR5 ;  /* 0x000000043f057899 */ /* 0x000fe20008011605 */
[----:B------:R-:W1:Y:S01]  /*4050*/  S2R R6, SR_TID.X ;  /* 0x0000000000067919 */ /* 0x000e620000002100 */
[----:B------:R-:W-:Y:S01]  /*4060*/  ULOP3.LUT UR4, UR4, 0x3fff, URZ, 0xc0, !UPT ;  /* 0x00003fff04047892 */ /* 0x000fe2000f8ec03f */
[----:B------:R-:W-:Y:S01]  /*4070*/  IADD3 R8, -R16, R17, -R9 ;  /* 0x0000001110087210 */ /* 0x000fe20007ffe909 */
[----:B------:R-:W-:Y:S02]  /*4080*/  ULOP3.LUT UR5, UR5, 0x3fff, URZ, 0xc0, !UPT ;  /* 0x00003fff05057892 */ /* 0x000fe4000f8ec03f */
[----:B------:R-:W-:Y:S02]  /*4090*/  ULOP3.LUT UR4, UR4, 0x10000, URZ, 0xfc, !UPT ;  /* 0x0001000004047892 */ /* 0x000fe4000f8efc3f */
[----:B------:R-:W-:-:S02]  /*40a0*/  ULOP3.LUT UR5, UR5, 0x10000, URZ, 0xfc, !UPT ;  /* 0x0001000005057892 */ /* 0x000fc4000f8efc3f */
[----:B------:R-:W-:Y:S01]  /*40b0*/  ULEA UR6, UR36, UR4, 0xc ;  /* 0x0000000424067291 */ /* 0x000fe2000f8e603f */
[----:B------:R-:W-:Y:S01]  /*40c0*/  UMOV UR25, 0x40000040 ;  /* 0x4000004000197882 */ /* 0x000fe20000000000 */
[----:B------:R-:W-:Y:S01]  /*40d0*/  UMOV UR27, 0x40000040 ;  /* 0x40000040001b7882 */ /* 0x000fe20000000000 */
[----:B------:R-:W-:Y:S02]  /*40e0*/  UIADD3 UR8, UR5, 0x2, URZ ;  /* 0x0000000205087890 */ /* 0x000fe4000fffe03f */
[----:B------:R-:W-:Y:S02]  /*40f0*/  UMOV UR24, UR5 ;  /* 0x0000000500187c82 */ /* 0x000fe40008000000 */
[----:B------:R-:W-:Y:S01]  /*4100*/  UMOV UR26, UR6 ;  /* 0x00000006001a7c82 */ /* 0x000fe20008000000 */
[----:B------:R-:W-:Y:S01]  /*4110*/  UIADD3 UR10, UR6, 0x2, URZ ;  /* 0x00000002060a7890 */ /* 0x000fe2000fffe03f */
[----:B------:R-:W-:Y:S01]  /*4120*/  HGMMA.64x64x16.F32 R24, gdesc[UR24], R24, gsb0 ;  /* 0x00e00000181879f0 */ /* 0x000fe20008000818 */
[----:B------:R-:W-:Y:S01]  /*4130*/  UMOV UR9, 0x40000040 ;  /* 0x4000004000097882 */ /* 0x000fe20000000000 */
[----:B------:R-:W-:Y:S01]  /*4140*/  UMOV UR11, 0x40000040 ;  /* 0x40000040000b7882 */ /* 0x000fe20000000000 */
[----:B------:R-:W-:-:S02]  /*4150*/  UIADD3 UR14, UR5, 0x800, URZ ;  /* 0x00000800050e7890 */ /* 0x000fc4000fffe03f */
[----:B------:R-:W-:Y:S01]  /*4160*/  UIADD3 UR15, UR6, 0x800, URZ ;  /* 0x00000800060f7890 */ /* 0x000fe2000fffe03f */
[----:B------:R-:W-:Y:S01]  /*4170*/  UMOV UR29, 0x40000040 ;  /* 0x40000040001d7882 */ /* 0x000fe20000000000 */
[----:B------:R-:W-:Y:S01]  /*4180*/  UMOV UR31, 0x40000040 ;  /* 0x40000040001f7882 */ /* 0x000fe20000000000 */
[----:B------:R-:W-:Y:S01]  /*4190*/  ULDC UR18, c[0x0][0xad4] ;  /* 0x0002b50000127ab9 */ /* 0x000fe20000000800 */
[----:B0-----:R-:W-:Y:S02]  /*41a0*/  SHF.R.U32.HI R0, RZ, 0x7, R0 ;  /* 0x00000007ff007819 */ /* 0x001fe40000011600 */
[----:B-1234-:R-:W-:-:S04]  /*41b0*/  LOP3.LUT R5, R6, 0x7f, RZ, 0xc0, !PT ;  /* 0x0000007f06057812 */ /* 0x01efc800078ec0ff */
[----:B------:R-:W0:Y:S01]  /*41c0*/  SHFL.IDX PT, R0, R0, RZ, 0x1f ;  /* 0x00001fff00007589 */ /* 0x000e2200000e0000 */
[----:B------:R-:W-:Y:S01]  /*41d0*/  ISETP.NE.AND P1, PT, R5, RZ, PT ;  /* 0x000000ff0500720c */ /* 0x000fe20003f25270 */
[----:B------:R-:W-:-:S04]  /*41e0*/  IMAD.MOV.U32 R5, RZ, RZ, -0x40 ;  /* 0xffffffc0ff057424 */ /* 0x000fc800078e00ff */
[----:B------:R-:W-:-:S04]  /*41f0*/  IMAD R5, R168, R5, 0x41 ;  /* 0x00000041a8057424 */ /* 0x000fc800078e0205 */
[----:B------:R-:W-:Y:S01]  /*4200*/  VIADD R10, R5, 0xffffffff ;  /* 0xffffffff050a7836 */ /* 0x000fe20000000000 */
[----:B------:R-:W-:-:S05]  /*4210*/  IADD3 R7, -R18, R5, R17 ;  /* 0x0000000512077210 */ /* 0x000fca0007ffe111 */
[----:B------:R-:W-:Y:S01]  /*4220*/  IMAD.IADD R7, R7, 0x1, -R16 ;  /* 0x0000000107077824 */ /* 0x000fe200078e0a10 */
[----:B0-----:R-:W-:Y:S01]  /*4230*/  R2UR UR7, R0 ;  /* 0x00000000000772ca */ /* 0x001fe200000e0000 */
[----:B------:R-:W-:-:S05]  /*4240*/  @!P1 VIADD R0, R4, 0x38840 ;  /* 0x0003884004009836 */ /* 0x000fca0000000000 */
[----:B------:R-:W-:-:S07]  /*4250*/  @!P1 PRMT R0, RZ, 0x654, R0 ;  /* 0x00000654ff009816 */ /* 0x000fce0000000000 */
        /* <DEDUP_REMOVED lines=242> */
[----:B------:R-:W-:-:S05]  /*5180*/  UIADD3 UR6, UR7, UR8, UR6 ;  /* 0x0000000807067290 */ /* 0x000fca000fffe006 */
[----:B------:R-:W-:Y:S02]  /*5190*/  UMOV UR8, UR10 ;  /* 0x0000000a00087c82 */ /* 0x000fe40008000000 */
[----:B------:R-:W-:Y:S01]  /*51a0*/  UMOV UR10, UR6 ;  /* 0x00000006000a7c82 */ /* 0x000fe20008000000 */
[----:B------:R-:W-:Y:S02]  /*51b0*/  ULDC.64 UR6, c[0x0][0xad8] ;  /* 0x0002b60000067ab9 */ /* 0x000fe40000000a00 */
[----:B------:R-:W-:Y:S01]  /*51c0*/  UISETP.GE.AND UP0, UPT, UR7, 0x1, UPT ;  /* 0x000000010700788c */ /* 0x000fe2000bf06270 */
[----:B------:R-:W-:-:S05]  /*51d0*/  VIADD R11, R7, UR6 ;  /* 0x00000006070b7c36 */ /* 0x000fca0008000000 */
[----:B------:R-:W-:Y:S01]  /*51e0*/  PLOP3.LUT P2, PT, PT, PT, UP0, 0x40, 0x0 ;  /* 0x000000000000781c */ /* 0x000fe20003f4e808 */
[----:B------:R-:W-:Y:S02]  /*51f0*/  WARPGROUP.DEPBAR.LE gsb0, 0x0 ;  /* 0x00008000000079c5 */ /* 0x000fe40000010000 */
[----:B------:R-:W-:-:S06]  /*5200*/  WARPGROUP.ARRIVE ;  /* 0x00000000000079c5 */ /* 0x000fcc0000000000 */
[----:B------:R-:W-:Y:S01]  /*5210*/  HGMMA.64x64x16.F32 R24, gdesc[UR8], R24, gsb0 ;  /* 0x00e00000081879f0 */ /* 0x000fe20008000818 */
[----:B------:R-:W-:-:S06]  /*5220*/  ULOP3.LUT UR8, URZ, UR18, URZ, 0x33, !UPT ;  /* 0x000000123f087292 */ /* 0x000fcc000f8e333f */
[----:B------:R-:W-:Y:S01]  /*5230*/  VIADD R13, R7, UR8 ;  /* 0x00000008070d7c36 */ /* 0x000fe20008000000 */
[----:B------:R-:W-:Y:S02]  /*5240*/  WARPGROUP.DEPBAR.LE gsb0, 0x0 ;  /* 0x00008000000079c5 */ /* 0x000fe40000010000 */
[----:B------:R0:W-:Y:S02]  /*5250*/  @!P1 SYNCS.ARRIVE.TRANS64.RED.A1T0 RZ, [R0+URZ], RZ ;  /* 0x000000ff00ff99a7 */ /* 0x0001e4000810043f */
[----:B0-----:R-:W-:-:S05]  /*5260*/  IMAD R0, R185, 0x40, R19 ;  /* 0x00000040b9007824 */ /* 0x001fca00078e0213 */
[----:B------:R-:W-:Y:S02]  /*5270*/  VIADDMNMX R5, R0, R11, R8, PT ;  /* 0x0000000b00057246 */ /* 0x000fe40003800108 */
[----:B------:R-:W-:Y:S01]  /*5280*/  IADD3 R6, R13, R0, RZ ;  /* 0x000000000d067210 */ /* 0x000fe20007ffe0ff */
        /* <DEDUP_REMOVED lines=13> */
.L_x_5106:
[----:B------:R-:W-:-:S06]  /*5360*/  UISETP.NE.AND UP1, UPT, UR7, 0x1, UPT ;  /* 0x000000010700788c */ /* 0x000fcc000bf25270 */
[----:B------:R-:W-:-:S05]  /*5370*/  PLOP3.LUT P2, PT, PT, PT, UP1, 0x80, 0x0 ;  /* 0x000000000000781c */ /* 0x000fca0003f4f018 */
[----:B------:R-:W-:-:S08]  /*5380*/  @UP1 ULDC.64 UR8, c[0x0][0xae0] ;  /* 0x0002b80000081ab9 */ /* 0x000fd00000000a00 */
[----:B------:R-:W-:-:S05]  /*5390*/  @P2 IMAD.HI.U32 R12, R7, UR8, RZ ;  /* 0x00000008070c2c27 */ /* 0x000fca000f8e00ff */
[----:B------:R-:W-:-:S07]  /*53a0*/  @P2 SHF.R.U32.HI R7, RZ, UR9, R12 ;  /* 0x00000009ff072c19 */ /* 0x000fce000801160c */
.L_x_5107:
[----:B------:R-:W-:Y:S05]  /*53b0*/  BSYNC B0 ;  /* 0x0000000000007941 */ /* 0x000fea0003800000 */
.L_x_5105:
[----:B------:R-:W-:-:S04]  /*53c0*/  IMAD R7, R7, UR7, -R9 ;  /* 0x0000000707077c24 */ /* 0x000fc8000f8e0a09 */
[----:B------:R-:W-:-:S05]  /*53d0*/  IMAD.IADD R7, R7, 0x1, -R16 ;  /* 0x0000000107077824 */ /* 0x000fca00078e0a10 */
[----:B------:R-:W-:Y:S02]  /*53e0*/  VIMNMX R6, R6, R7, !PT ;  /* 0x0000000706067248 */ /* 0x000fe40007fe0100 */
[----:B------:R-:W-:-:S07]  /*53f0*/  VIADDMNMX R5, R7, UR7, R5, PT ;  /* 0x0000000707057c46 */ /* 0x000fce000b800105 */
.L_x_5104:
[C---:B------:R-:W-:Y:S02]  /*5400*/  ISETP.GE.AND P2, PT, R10.reuse, 0x2, PT ;  /* 0x000000020a00780c */ /* 0x040fe40003f46270 */
        /* <DEDUP_REMOVED lines=76> */
[----:B------:R-:W-:Y:S02]  /*58d0*/  PLOP3.LUT P6, PT, PT, PT, UP0, 0x40, 0x0 ;  /* 0x000000000000781c */ /* 0x000fe40003fce808 */
[----:B------:R-:W-:Y:S02]  /*58e0*/  VIADDMNMX R7, R5, R11, R8, PT ;  /* 0x0000000b05077246 */ /* 0x000fe40003800108 */
[----:B------:R-:W-:-:S09]  /*58f0*/  IADD3 R5, R13, 0x8, R0 ;  /* 0x000000080d057810 */ /* 0x000fd20007ffe000 */
        /* <DEDUP_REMOVED lines=15> */
.L_x_5110:
[----:B------:R-:W-:-:S06]  /*59f0*/  UISETP.NE.AND UP1, UPT, UR7, 0x1, UPT ;  /* 0x000000010700788c */ /* 0x000fcc000bf25270 */
[----:B------:R-:W-:-:S05]  /*5a00*/  PLOP3.LUT P6, PT, PT, PT, UP1, 0x80, 0x0 ;  /* 0x000000000000781c */ /* 0x000fca0003fcf018 */
[----:B------:R-:W-:-:S08]  /*5a10*/  @UP1 ULDC.64 UR8, c[0x0][0xae0] ;  /* 0x0002b80000081ab9 */ /* 0x000fd00000000a00 */
[----:B------:R-:W-:Y:S01]  /*5a20*/  @P6 IMAD.HI.U32 R8, R6, UR8, RZ ;  /* 0x0000000806086c27 */ /* 0x000fe2000f8e00ff */
[----:B------:R-:W-:-:S13]  /*5a30*/  PLOP3.LUT P6, PT, PT, PT, UP1, 0x80, 0x0 ;  /* 0x000000000000781c */ /* 0x000fda0003fcf018 */
[----:B------:R-:W-:-:S07]  /*5a40*/  @P6 SHF.R.U32.HI R6, RZ, UR9, R8 ;  /* 0x00000009ff066c19 */ /* 0x000fce0008011608 */
.L_x_5111:
[----:B------:R-:W-:Y:S05]  /*5a50*/  BSYNC B0 ;  /* 0x0000000000007941 */ /* 0x000fea0003800000 */
.L_x_5109:
[----:B------:R-:W-:-:S04]  /*5a60*/  IMAD R9, R6, UR7, -R9 ;  /* 0x0000000706097c24 */ /* 0x000fc8000f8e0a09 */
[----:B------:R-:W-:-:S05]  /*5a70*/  IMAD.IADD R6, R9, 0x1, -R16 ;  /* 0x0000000109067824 */ /* 0x000fca00078e0a10 */
[----:B------:R-:W-:Y:S02]  /*5a80*/  VIMNMX R5, R5, R6, !PT ;  /* 0x0000000605057248 */ /* 0x000fe40007fe0100 */
[----:B------:R-:W-:-:S07]  /*5a90*/  VIADDMNMX R7, R6, UR7, R7, PT ;  /* 0x0000000706077c46 */ /* 0x000fce000b800107 */
.L_x_5108:
[----:B------:R-:W-:Y:S01]  /*5aa0*/  ISETP.GT.AND P2, PT, R5, 0x1, !P2 ;  /* 0x000000010500780c */ /* 0x000fe20005744270 */
[----:B------:R-:W-:Y:S01]  /*5ab0*/  ULDC UR11, c[0x0][0xa80] ;  /* 0x0002a000000b7ab9 */ /* 0x000fe20000000800 */
[----:B------:R-:W-:Y:S01]  /*5ac0*/  FMNMX.FTZ R6, R15, R25, !PT ;  /* 0x000000190f067209 */ /* 0x000fe20007810000 */
[----:B------:R-:W-:Y:S01]  /*5ad0*/  ULEA UR8, UR36, UR38, 0xc ;  /* 0x0000002624087291 */ /* 0x000fe2000f8e603f */
[----:B------:R-:W-:Y:S01]  /*5ae0*/  ISETP.LT.OR P2, PT, R7, 0x2, P2 ;  /* 0x000000020700780c */ /* 0x000fe20001741670 */
[----:B------:R-:W-:Y:S01]  /*5af0*/  UMOV UR15, 0x40000040 ;  /* 0x40000040000f7882 */ /* 0x000fe20000000000 */
[----:B------:R-:W-:Y:S01]  /*5b00*/  FMNMX.FTZ R6, R21, R6, !PT ;  /* 0x0000000615067209 */ /* 0x000fe20007810000 */
[----:B------:R-:W-:Y:S01]  /*5b10*/  UIADD3 UR10, UR8, 0x80, URZ ;  /* 0x00000080080a7890 */ /* 0x000fe2000fffe03f */
[----:B------:R-:W-:Y:S01]  /*5b20*/  FSEL R27, R27, -INF , !P2 ;  /* 0xff8000001b1b7808 */ /* 0x000fe20005000000 */
[----:B------:R-:W-:Y:S01]  /*5b30*/  @!P1 VIADD R4, R4, 0x38860 ;  /* 0x0003886004049836 */ /* 0x000fe20000000000 */
[----:B------:R-:W-:Y:S01]  /*5b40*/  ISETP.NE.AND P2, PT, R14, RZ, PT ;  /* 0x000000ff0e00720c */ /* 0x000fe20003f45270 */
[----:B------:R-:W-:Y:S01]  /*5b50*/  UMOV UR14, UR8 ;  /* 0x00000008000e7c82 */ /* 0x000fe20008000000 */
[----:B------:R-:W-:Y:S01]  /*5b60*/  FMNMX.FTZ R6, R29, R6, !PT ;  /* 0x000000061d067209 */ /* 0x000fe20007810000 */
        /* <DEDUP_REMOVED lines=25> */
[----:B------:R-:W-:-:S02]  /*5d00*/  ISETP.GT.AND P3, PT, R5, 0x8, !P3 ;  /* 0x000000080500780c */ /* 0x000fc40005f64270 */
[----:B------:R-:W-:Y:S02]  /*5d10*/  FSEL R38, R38, -INF , !P2 ;  /* 0xff80000026267808 */ /* 0x000fe40005000000 */
[----:B------:R-:W-:Y:S02]  /*5d20*/  ISETP.NE.AND P2, PT, R36, RZ, PT ;  /* 0x000000ff2400720c */ /* 0x000fe40003f45270 */
[----:B------:R-:W-:Y:S02]  /*5d30*/  FMNMX.FTZ R6, R169, R6, !PT ;  /* 0x00000006a9067209 */ /* 0x000fe40007810000 */
[----:B------:R-:W-:Y:S02]  /*5d40*/  ISETP.GT.AND P2, PT, R5, 0x19, !P2 ;  /* 0x000000190500780c */ /* 0x000fe40005744270 */
[C---:B------:R-:W-:Y:S02]  /*5d50*/  ISETP.LT.OR P3, PT, R7.reuse, 0x9, P3 ;  /* 0x000000090700780c */ /* 0x040fe40001f61670 */
[----:B------:R-:W-:-:S02]  /*5d60*/  ISETP.LT.OR P2, PT, R7, 0x1a, P2 ;  /* 0x0000001a0700780c */ /* 0x000fc40001741670 */
[----:B------:R-:W-:Y:S02]  /*5d70*/  FMNMX.FTZ R8, R53, R6, !PT ;  /* 0x0000000635087209 */ /* 0x000fe40007810000 */
[----:B------:R-:W-:Y:S02]  /*5d80*/  FSEL R39, R39, -INF , !P2 ;  /* 0xff80000027277808 */ /* 0x000fe40005000000 */
[----:B------:R-:W-:Y:S01]  /*5d90*/  ISETP.NE.AND P2, PT, R56, RZ, PT ;  /* 0x000000ff3800720c */ /* 0x000fe20003f45270 */
[----:B------:R-:W0:Y:S01]  /*5da0*/  SHFL.BFLY PT, R9, R8, 0x2, 0x1f ;  /* 0x0c401f0008097f89 */ /* 0x000e2200000e0000 */
        /* <DEDUP_REMOVED lines=9> */
[----:B------:R-:W-:Y:S02]  /*5e40*/  ISETP.GT.AND P5, PT, R5, 0x38, !P5 ;  /* 0x000000380500780c */ /* 0x000fe40006fa4270 */
[C---:B------:R-:W-:Y:S02]  /*5e50*/  ISETP.LT.OR P2, PT, R7.reuse, 0x22, P2 ;  /* 0x000000220700780c */ /* 0x040fe40001741670 */
[----:B------:R-:W-:Y:S02]  /*5e60*/  ISETP.LT.OR P4, PT, R7, 0x32, P4 ;  /* 0x000000320700780c */ /* 0x000fe40002781670 */
[----:B------:R-:W-:Y:S02]  /*5e70*/  FSEL R43, R43, -INF , !P2 ;  /* 0xff8000002b2b7808 */ /* 0x000fe40005000000 */
[----:B------:R-:W-:Y:S02]  /*5e80*/  ISETP.GT.AND P2, PT, R5, 0x28, !P3 ;  /* 0x000000280500780c */ /* 0x000fe40005f44270 */
[----:B------:R-:W-:-:S02]  /*5e90*/  ISETP.NE.AND P3, PT, R60, RZ, PT ;  /* 0x000000ff3c00720c */ /* 0x000fc40003f65270 */
[----:B------:R-:W-:Y:S02]  /*5ea0*/  ISETP.LT.OR P2, PT, R7, 0x29, P2 ;  /* 0x000000290700780c */ /* 0x000fe40001741670 */
[C---:B------:R-:W-:Y:S02]  /*5eb0*/  ISETP.GT.AND P3, PT, R5.reuse, 0x30, !P3 ;  /* 0x000000300500780c */ /* 0x040fe40005f64270 */
[----:B------:R-:W-:Y:S02]  /*5ec0*/  FSEL R46, R46, -INF , !P2 ;  /* 0xff8000002e2e7808 */ /* 0x000fe40005000000 */
[----:B------:R-:W-:Y:S02]  /*5ed0*/  ISETP.GT.AND P2, PT, R5, RZ, !P6 ;  /* 0x000000ff0500720c */ /* 0x000fe40007744270 */
[----:B------:R-:W-:Y:S02]  /*5ee0*/  ISETP.NE.AND P6, PT, R10, RZ, PT ;  /* 0x000000ff0a00720c */ /* 0x000fe40003fc5270 */
[----:B------:R-:W-:-:S02]  /*5ef0*/  ISETP.LT.OR P2, PT, R7, 0x1, P2 ;  /* 0x000000010700780c */ /* 0x000fc40001741670 */
[----:B0-----:R-:W-:Y:S02]  /*5f00*/  FMNMX.FTZ R10, R8, R9, !PT ;  /* 0x00000009080a7209 */ /* 0x001fe40007810000 */
[----:B------:R-:W-:Y:S02]  /*5f10*/  FSEL R26, R26, -INF , !P2 ;  /* 0xff8000001a1a7808 */ /* 0x000fe40005000000 */
[----:B------:R-:W-:Y:S01]  /*5f20*/  ISETP.NE.AND P2, PT, R44, RZ, PT ;  /* 0x000000ff2c00720c */ /* 0x000fe20003f45270 */
[----:B------:R-:W0:Y:S01]  /*5f30*/  SHFL.BFLY PT, R11, R10, 0x1, 0x1f ;  /* 0x0c201f000a0b7f89 */ /* 0x000e2200000e0000 */
[----:B------:R-:W-:Y:S02]  /*5f40*/  FMNMX.FTZ R9, R26, R27, !PT ;  /* 0x0000001b1a097209 */ /* 0x000fe40007810000 */
[----:B------:R-:W-:Y:S02]  /*5f50*/  ISETP.GT.AND P2, PT, R5, 0x29, !P2 ;  /* 0x000000290500780c */ /* 0x000fe40005744270 */
[----:B------:R-:W-:-:S02]  /*5f60*/  FMNMX.FTZ R6, R30, R9, !PT ;  /* 0x000000091e067209 */ /* 0x000fc40007810000 */
[----:B------:R-:W-:Y:S02]  /*5f70*/  ISETP.LT.OR P2, PT, R7, 0x2a, P2 ;  /* 0x0000002a0700780c */ /* 0x000fe40001741670 */
[----:B------:R-:W-:Y:S02]  /*5f80*/  FMNMX.FTZ R9, R31, R6, !PT ;  /* 0x000000061f097209 */ /* 0x000fe40007810000 */
[----:B------:R-:W-:Y:S02]  /*5f90*/  FSEL R47, R47, -INF , !P2 ;  /* 0xff8000002f2f7808 */ /* 0x000fe40005000000 */
[----:B------:R-:W-:Y:S02]  /*5fa0*/  FMNMX.FTZ R6, R34, R9, !PT ;  /* 0x0000000922067209 */ /* 0x000fe40007810000 */
[----:B------:R-:W-:Y:S02]  /*5fb0*/  ISETP.LT.OR P3, PT, R7, 0x31, P3 ;  /* 0x000000310700780c */ /* 0x000fe40001f61670 */
[----:B------:R-:W-:-:S02]  /*5fc0*/  FMNMX.FTZ R9, R35, R6, !PT ;  /* 0x0000000623097209 */ /* 0x000fc40007810000 */
[----:B------:R-:W-:Y:S02]  /*5fd0*/  FSEL R50, R50, -INF , !P3 ;  /* 0xff80000032327808 */ /* 0x000fe40005800000 */
[----:B------:R-:W-:Y:S02]  /*5fe0*/  FMNMX.FTZ R8, R38, R9, !PT ;  /* 0x0000000926087209 */ /* 0x000fe40007810000 */
[----:B------:R-:W-:Y:S02]  /*5ff0*/  ISETP.LT.OR P5, PT, R7, 0x39, P5 ;  /* 0x000000390700780c */ /* 0x000fe40002fa1670 */
[----:B------:R-:W-:Y:S02]  /*6000*/  FMNMX.FTZ R9, R39, R8, !PT ;  /* 0x0000000827097209 */ /* 0x000fe40007810000 */
[----:B0-----:R-:W-:Y:S02]  /*6010*/  FMNMX.FTZ R6, R10, R11, !PT ;  /* 0x0000000b0a067209 */ /* 0x001fe40007810000 */
[----:B------:R-:W-:-:S02]  /*6020*/  FMNMX.FTZ R8, R42, R9, !PT ;  /* 0x000000092a087209 */ /* 0x000fc40007810000 */
[C---:B------:R-:W-:Y:S01]  /*6030*/  FSETP.NEU.FTZ.AND P2, PT, R6.reuse, -INF , PT ;  /* 0xff8000000600780b */ /* 0x040fe20003f5d000 */
[----:B------:R-:W-:Y:S01]  /*6040*/  FMUL.FTZ R10, R6, UR11 ;  /* 0x0000000b060a7c20 */ /* 0x000fe20008410000 */
[----:B------:R-:W-:Y:S02]  /*6050*/  FMNMX.FTZ R9, R43, R8, !PT ;  /* 0x000000082b097209 */ /* 0x000fe40007810000 */
[----:B------:R-:W-:Y:S02]  /*6060*/  FSEL R51, R51, -INF , !P4 ;  /* 0xff80000033337808 */ /* 0x000fe40006000000 */
[----:B------:R-:W-:Y:S02]  /*6070*/  FMNMX.FTZ R8, R46, R9, !PT ;  /* 0x000000092e087209 */ /* 0x000fe40007810000 */
[----:B------:R-:W-:Y:S02]  /*6080*/  FSEL R28, R10, RZ, P2 ;  /* 0x000000ff0a1c7208 */ /* 0x000fe40001000000 */
[----:B------:R-:W-:-:S02]  /*6090*/  FMNMX.FTZ R9, R47, R8, !PT ;  /* 0x000000082f097209 */ /* 0x000fc40007810000 */
[----:B------:R-:W-:Y:S01]  /*60a0*/  ISETP.GT.AND P2, PT, R5, 0x39, !P6 ;  /* 0x000000390500780c */ /* 0x000fe20007744270 */
[--C-:B------:R-:W-:Y:S01]  /*60b0*/  FFMA.FTZ R10, R25, UR11, -R28.reuse ;  /* 0x0000000b190a7c23 */ /* 0x100fe2000801081c */
[----:B------:R-:W-:Y:S01]  /*60c0*/  FMNMX.FTZ R8, R50, R9, !PT ;  /* 0x0000000932087209 */ /* 0x000fe20007810000 */
[--C-:B------:R-:W-:Y:S01]  /*60d0*/  FFMA.FTZ R5, R15, UR11, -R28.reuse ;  /* 0x0000000b0f057c23 */ /* 0x100fe2000801081c */
[----:B------:R-:W-:Y:S01]  /*60e0*/  ISETP.LT.OR P2, PT, R7, 0x3a, P2 ;  /* 0x0000003a0700780c */ /* 0x000fe20001741670 */
[--C-:B------:R-:W-:Y:S01]  /*60f0*/  FFMA.FTZ R15, R21, UR11, -R28.reuse ;  /* 0x0000000b150f7c23 */ /* 0x100fe2000801081c */
[----:B------:R-:W-:Y:S01]  /*6100*/  FSEL R54, R54, -INF , !P5 ;  /* 0xff80000036367808 */ /* 0x000fe20006800000 */
[--C-:B------:R-:W-:Y:S01]  /*6110*/  FFMA.FTZ R12, R29, UR11, -R28.reuse ;  /* 0x0000000b1d0c7c23 */ /* 0x100fe2000801081c */
[----:B------:R-:W-:Y:S01]  /*6120*/  FMNMX.FTZ R7, R51, R8, !PT ;  /* 0x0000000833077209 */ /* 0x000fe20007810000 */
[--C-:B------:R-:W-:Y:S01]  /*6130*/  FFMA.FTZ R9, R57, UR11, -R28.reuse ;  /* 0x0000000b39097c23 */ /* 0x100fe2000801081c */
[----:B------:R-:W-:Y:S01]  /*6140*/  FSEL R55, R55, -INF , !P2 ;  /* 0xff80000037377808 */ /* 0x000fe20005000000 */
[--C-:B------:R-:W-:Y:S01]  /*6150*/  FFMA.FTZ R14, R33, UR11, -R28.reuse ;  /* 0x0000000b210e7c23 */ /* 0x100fe2000801081c */
[----:B------:R-:W-:Y:S01]  /*6160*/  FMNMX.FTZ R8, R54, R7, !PT ;  /* 0x0000000736087209 */ /* 0x000fe20007810000 */
[--C-:B------:R-:W-:Y:S01]  /*6170*/  FFMA.FTZ R11, R59, UR11, -R28.reuse ;  /* 0x0000000b3b0b7c23 */ /* 0x100fe2000801081c */
[----:B------:R0:W-:Y:S01]  /*6180*/  MUFU.EX2 R7, R15 ;  /* 0x0000000f00077308 */ /* 0x0001e20000000800 */
[--C-:B------:R-:W-:Y:S01]  /*6190*/  FFMA.FTZ R20, R37, UR11, -R28.reuse ;  /* 0x0000000b25147c23 */ /* 0x100fe2000801081c */
[----:B------:R-:W-:Y:S01]  /*61a0*/  FMNMX.FTZ R8, R55, R8, !PT ;  /* 0x0000000837087209 */ /* 0x000fe20007810000 */
[--C-:B------:R-:W-:Y:S01]  /*61b0*/  FFMA.FTZ R170, R41, UR11, -R28.reuse ;  /* 0x0000000b29aa7c23 */ /* 0x100fe2000801081c */
[--C-:B------:R-:W-:Y:S01]  /*61c0*/  FFMA.FTZ R172, R45, UR11, -R28.reuse ;  /* 0x0000000b2dac7c23 */ /* 0x100fe2000801081c */
[--C-:B------:R-:W-:Y:S01]  /*61d0*/  FFMA.FTZ R21, R65, UR11, -R28.reuse ;  /* 0x0000000b41157c23 */ /* 0x100fe2000801081c */
[--C-:B------:R-:W-:Y:S01]  /*61e0*/  FFMA.FTZ R174, R49, UR11, -R28.reuse ;  /* 0x0000000b31ae7c23 */ /* 0x100fe2000801081c */
[----:B------:R-:W1:Y:S01]  /*61f0*/  SHFL.BFLY PT, R13, R8, 0x2, 0x1f ;  /* 0x0c401f00080d7f89 */ /* 0x000e6200000e0000 */
[--C-:B------:R-:W-:Y:S01]  /*6200*/  FFMA.FTZ R169, R169, UR11, -R28.reuse ;  /* 0x0000000ba9a97c23 */ /* 0x100fe2000801081c */
[--C-:B0-----:R-:W-:Y:S01]  /*6210*/  FFMA.FTZ R15, R63, UR11, -R28.reuse ;  /* 0x0000000b3f0f7c23 */ /* 0x101fe2000801081c */
[--C-:B------:R-:W-:Y:S01]  /*6220*/  FFMA.FTZ R176, R53, UR11, -R28.reuse ;  /* 0x0000000b35b07c23 */ /* 0x100fe2000801081c */
[----:B------:R-:W-:Y:S01]  /*6230*/  FFMA.FTZ R29, R61, UR11, -R28 ;  /* 0x0000000b3d1d7c23 */ /* 0x000fe2000801081c */
[----:B------:R-:W-:Y:S01]  /*6240*/  MUFU.EX2 R5, R5 ;  /* 0x0000000500057308 */ /* 0x000fe20000000800 */
[----:B------:R-:W-:-:S07]  /*6250*/  @!P1 PRMT R4, RZ, 0x654, R4 ;  /* 0x00000654ff049816 */ /* 0x000fce0000000004 */
[----:B------:R-:W0:Y:S08]  /*6260*/  MUFU.EX2 R10, R10 ;  /* 0x0000000a000a7308 */ /* 0x000e300000000800 */
[----:B------:R-:W2:Y:S01]  /*6270*/  MUFU.EX2 R12, R12 ;  /* 0x0000000c000c7308 */ /* 0x000ea20000000800 */
[----:B-1----:R-:W-:-:S05]  /*6280*/  FMNMX.FTZ R24, R8, R13, !PT ;  /* 0x0000000d08187209 */ /* 0x002fca0007810000 */
[----:B------:R-:W1:Y:S02]  /*6290*/  SHFL.BFLY PT, R25, R24, 0x1, 0x1f ;  /* 0x0c201f0018197f89 */ /* 0x000e6400000e0000 */
[----:B------:R-:W-:Y:S01]  /*62a0*/  MUFU.EX2 R9, R9 ;  /* 0x0000000900097308 */ /* 0x000fe20000000800 */
[----:B0-----:R-:W-:Y:S01]  /*62b0*/  F2FP.F16.F32.PACK_AB R152, R10, R5 ;  /* 0x000000050a98723e */ /* 0x001fe200000000ff */
[----:B------:R-:W-:-:S06]  /*62c0*/  FADD.FTZ R10, R5, R10 ;  /* 0x0000000a050a7221 */ /* 0x000fcc0000010000 */
[----:B------:R-:W0:Y:S01]  /*62d0*/  MUFU.EX2 R14, R14 ;  /* 0x0000000e000e7308 */ /* 0x000e220000000800 */
[----:B--2---:R-:W-:Y:S01]  /*62e0*/  F2FP.F16.F32.PACK_AB R154, R12, R7 ;  /* 0x000000070c9a723e */ /* 0x004fe200000000ff */
[----:B------:R-:W-:-:S04]  /*62f0*/  FADD.FTZ R7, R7, R10 ;  /* 0x0000000a07077221 */ /* 0x000fc80000010000 */
[----:B------:R-:W-:Y:S01]  /*6300*/  FADD.FTZ R12, R12, R7 ;  /* 0x000000070c0c7221 */ /* 0x000fe20000010000 */
[----:B------:R-:W-:Y:S01]  /*6310*/  VIADD R7, R168, 0xfffffffe ;  /* 0xfffffffea8077836 */ /* 0x000fe20000000000 */
[----:B------:R-:W-:Y:S01]  /*6320*/  MUFU.EX2 R11, R11 ;  /* 0x0000000b000b7308 */ /* 0x000fe20000000800 */
[----:B-1----:R-:W-:-:S07]  /*6330*/  FMNMX.FTZ R8, R24, R25, !PT ;  /* 0x0000001918087209 */ /* 0x002fce0007810000 */
[----:B------:R-:W1:Y:S01]  /*6340*/  MUFU.EX2 R20, R20 ;  /* 0x0000001400147308 */ /* 0x000e620000000800 */
[----:B0-----:R-:W-:Y:S01]  /*6350*/  F2FP.F16.F32.PACK_AB R156, R14, R9 ;  /* 0x000000090e9c723e */ /* 0x001fe200000000ff */
[----:B------:R-:W-:Y:S01]  /*6360*/  FADD.FTZ R9, R9, R12 ;  /* 0x0000000c09097221 */ /* 0x000fe20000010000 */
[C---:B------:R-:W-:Y:S01]  /*6370*/  FSETP.NEU.FTZ.AND P2, PT, R8.reuse, -INF , PT ;  /* 0xff8000000800780b */ /* 0x040fe20003f5d000 */
[----:B------:R-:W-:Y:S02]  /*6380*/  FMUL.FTZ R24, R8, UR11 ;  /* 0x0000000b08187c20 */ /* 0x000fe40008410000 */
[----:B------:R-:W-:Y:S01]  /*6390*/  FADD.FTZ R14, R14, R9 ;  /* 0x000000090e0e7221 */ /* 0x000fe20000010000 */
[----:B------:R-:W-:Y:S01]  /*63a0*/  IMAD.IADD R9, R17, 0x1, -R18 ;  /* 0x0000000111097824 */ /* 0x000fe200078e0a12 */
[----:B------:R-:W-:Y:S01]  /*63b0*/  MUFU.EX2 R13, R29 ;  /* 0x0000001d000d7308 */ /* 0x000fe20000000800 */
[----:B------:R-:W-:Y:S02]  /*63c0*/  FSEL R24, R24, RZ, P2 ;  /* 0x000000ff18187208 */ /* 0x000fe40001000000 */
[----:B------:R-:W-:-:S03]  /*63d0*/  PLOP3.LUT P2, PT, PT, PT, UP0, 0x40, 0x0 ;  /* 0x000000000000781c */ /* 0x000fc60003f4e808 */
        /* <DEDUP_REMOVED lines=19> */
[----:B------:R-:W-:Y:S01]  /*6510*/  FADD.FTZ R20, R20, R11 ;  /* 0x0000000b14147221 */ /* 0x000fe20000010000 */
[----:B------:R-:W-:Y:S01]  /*6520*/  IMAD R11, R185, 0x40, R9 ;  /* 0x00000040b90b7824 */ /* 0x000fe200078e0209 */
[----:B------:R-:W0:Y:S08]  /*6530*/  MUFU.EX2 R178, R178 ;  /* 0x000000b200b27308 */ /* 0x000e300000000800 */
[----:B------:R-:W-:Y:S08]  /*6540*/  MUFU.EX2 R173, R173 ;  /* 0x000000ad00ad7308 */ /* 0x000ff00000000800 */
[----:B------:R-:W1:Y:S01]  /*6550*/  MUFU.EX2 R180, R180 ;  /* 0x000000b400b47308 */ /* 0x000e620000000800 */
[----:B0-----:R-:W-:Y:S01]  /*6560*/  F2FP.F16.F32.PACK_AB R153, R178, R171 ;  /* 0x000000abb299723e */ /* 0x001fe200000000ff */
[----:B------:R-:W-:-:S06]  /*6570*/  FADD.FTZ R178, R171, R178 ;  /* 0x000000b2abb27221 */ /* 0x000fcc0000010000 */
[----:B------:R-:W-:Y:S08]  /*6580*/  MUFU.EX2 R175, R175 ;  /* 0x000000af00af7308 */ /* 0x000ff00000000800 */
[----:B------:R-:W0:Y:S01]  /*6590*/  MUFU.EX2 R182, R182 ;  /* 0x000000b600b67308 */ /* 0x000e220000000800 */
[----:B-1----:R-:W-:Y:S01]  /*65a0*/  F2FP.F16.F32.PACK_AB R155, R180, R173 ;  /* 0x000000adb49b723e */ /* 0x002fe200000000ff */
[----:B------:R-:W-:-:S04]  /*65b0*/  FADD.FTZ R173, R173, R178 ;  /* 0x000000b2adad7221 */ /* 0x000fc80000010000 */
[----:B------:R1:W-:Y:S01]  /*65c0*/  STSM.16.M88.4 [R23+0x36400], R152 ;  /* 0x0364009817007844 */ /* 0x0003e20000000200 */
[----:B------:R-:W-:Y:S01]  /*65d0*/  FADD.FTZ R180, R180, R173 ;  /* 0x000000adb4b47221 */ /* 0x000fe20000010000 */
[----:B------:R-:W-:Y:S08]  /*65e0*/  MUFU.EX2 R177, R177 ;  /* 0x000000b100b17308 */ /* 0x000ff00000000800 */
[----:B------:R-:W2:Y:S01]  /*65f0*/  MUFU.EX2 R186, R186 ;  /* 0x000000ba00ba7308 */ /* 0x000ea20000000800 */
[----:B0-----:R-:W-:Y:S01]  /*6600*/  F2FP.F16.F32.PACK_AB R157, R182, R175 ;  /* 0x000000afb69d723e */ /* 0x001fe200000000ff */
[----:B------:R-:W-:-:S04]  /*6610*/  FADD.FTZ R175, R175, R180 ;  /* 0x000000b4afaf7221 */ /* 0x000fc80000010000 */
[----:B------:R-:W-:Y:S02]  /*6620*/  FADD.FTZ R182, R182, R175 ;  /* 0x000000afb6b67221 */ /* 0x000fe40000010000 */
[----:B------:R-:W0:Y:S08]  /*6630*/  MUFU.EX2 R170, R170 ;  /* 0x000000aa00aa7308 */ /* 0x000e300000000800 */
        /* <DEDUP_REMOVED lines=33> */
[----:B------:R-:W-:-:S06]  /*6850*/  FADD.FTZ R169, R169, R174 ;  /* 0x000000aea9a97221 */ /* 0x000fcc0000010000 */
[----:B------:R-:W2:Y:S08]  /*6860*/  MUFU.EX2 R187, R187 ;  /* 0x000000bb00bb7308 */ /* 0x000eb00000000800 */
[----:B------:R-:W3:Y:S01]  /*6870*/  MUFU.EX2 R208, R208 ;  /* 0x000000d000d07308 */ /* 0x000ee20000000800 */
[----:B0-----:R-:W-:Y:S01]  /*6880*/  F2FP.F16.F32.PACK_AB R165, R206, R183 ;  /* 0x000000b7cea5723e */ /* 0x001fe200000000ff */
[----:B------:R-:W-:-:S04]  /*6890*/  FADD.FTZ R183, R183, R204 ;  /* 0x000000ccb7b77221 */ /* 0x000fc80000010000 */
[----:B------:R-:W-:-:S04]  /*68a0*/  FADD.FTZ R206, R206, R183 ;  /* 0x000000b7cece7221 */ /* 0x000fc80000010000 */
[----:B--2---:R-:W-:Y:S01]  /*68b0*/  FADD.FTZ R5, R187, R206 ;  /* 0x000000cebb057221 */ /* 0x004fe20000010000 */
[----:B---3--:R-:W-:-:S03]  /*68c0*/  F2FP.F16.F32.PACK_AB R167, R208, R187 ;  /* 0x000000bbd0a7723e */ /* 0x008fc600000000ff */
[----:B------:R-:W-:Y:S02]  /*68d0*/  FADD.FTZ R5, R208, R5 ;  /* 0x00000005d0057221 */ /* 0x000fe40000010000 */
[----:B------:R1:W-:Y:S01]  /*68e0*/  STSM.16.M88.4 [R189], R164 ;  /* 0x000000a4bd007844 */ /* 0x0003e20000000200 */
[----:B------:R-:W-:-:S06]  /*68f0*/  WARPGROUP.ARRIVE ;  /* 0x00000000000079c5 */ /* 0x000fcc0000000000 */
[----:B------:R-:W-:Y:S01]  /*6900*/  HGMMA.64x256x16.F32 R24, R152, gdesc[UR12].tnspB, RZ, !UPT, gsb0 ;  /* 0x43e0000c98187df0 */ /* 0x000fe2000c0008ff */
[----:B------:R-:W-:Y:S01]  /*6910*/  UMOV UR14, UR10 ;  /* 0x0000000a000e7c82 */ /* 0x000fe20008000000 */
[----:B------:R-:W-:Y:S01]  /*6920*/  UMOV UR15, 0x40000040 ;  /* 0x40000040000f7882 */ /* 0x000fe20000000000 */
[----:B------:R-:W-:Y:S02]  /*6930*/  UIADD3 UR10, UR8, 0x100, URZ ;  /* 0x00000100080a7890 */ /* 0x000fe4000fffe03f */
[----:B------:R-:W-:Y:S01]  /*6940*/  UIADD3 UR8, UR8, 0x180, URZ ;  /* 0x0000018008087890 */ /* 0x000fe2000fffe03f */
[----:B------:R-:W-:Y:S02]  /*6950*/  WARPGROUP.DEPBAR.LE gsb0, 0x0 ;  /* 0x00008000000079c5 */ /* 0x000fe40000010000 */
[----:B------:R-:W-:-:S15]  /*6960*/  WARPGROUP.ARRIVE ;  /* 0x00000000000079c5 */ /* 0x000fde0000000000 */
[----:B------:R-:W-:-:S05]  /*6970*/  NOP ;  /* 0x0000000000007918 */ /* 0x000fca0000000000 */
[----:B------:R-:W-:Y:S01]  /*6980*/  HGMMA.64x256x16.F32 R24, R156, gdesc[UR12].tnspB, R24, gsb0 ;  /* 0x43e0000c9c187df0 */ /* 0x000fe20008000818 */
[----:B------:R-:W-:Y:S01]  /*6990*/  UMOV UR14, UR10 ;  /* 0x0000000a000e7c82 */ /* 0x000fe20008000000 */
[----:B------:R-:W-:Y:S01]  /*69a0*/  UMOV UR15, 0x40000040 ;  /* 0x40000040000f7882 */ /* 0x000fe20000000000 */
[----:B------:R-:W-:Y:S02]  /*69b0*/  WARPGROUP.DEPBAR.LE gsb0, 0x0 ;  /* 0x00008000000079c5 */ /* 0x000fe40000010000 */
[----:B------:R-:W-:-:S15]  /*69c0*/  WARPGROUP.ARRIVE ;  /* 0x00000000000079c5 */ /* 0x000fde0000000000 */
[----:B------:R-:W-:-:S08]  /*69d0*/  NOP ;  /* 0x0000000000007918 */ /* 0x000fd00000000000 */
[----:B------:R-:W-:Y:S01]  /*69e0*/  HGMMA.64x256x16.F32 R24, R160, gdesc[UR12].tnspB, R24, gsb0 ;  /* 0x43e0000ca0187df0 */ /* 0x000fe20008000818 */
[----:B------:R-:W-:Y:S01]  /*69f0*/  UMOV UR14, UR8 ;  /* 0x00000008000e7c82 */ /* 0x000fe20008000000 */
[----:B------:R-:W-:Y:S01]  /*6a00*/  UMOV UR15, 0x40000040 ;  /* 0x40000040000f7882 */ /* 0x000fe20000000000 */
[----:B------:R-:W-:-:S13]  /*6a10*/  R2UR UR8, R11 ;  /* 0x000000000b0872ca */ /* 0x000fda00000e0000 */
[----:B------:R-:W-:Y:S01]  /*6a20*/  UIADD3 UR6, UR8, UR6, URZ ;  /* 0x0000000608067290 */ /* 0x000fe2000fffe03f */
[----:B------:R-:W-:Y:S02]  /*6a30*/  WARPGROUP.DEPBAR.LE gsb0, 0x0 ;  /* 0x00008000000079c5 */ /* 0x000fe40000010000 */
[----:B------:R-:W-:-:S09]  /*6a40*/  WARPGROUP.ARRIVE ;  /* 0x00000000000079c5 */ /* 0x000fd20000000000 */
[----:B------:R-:W-:Y:S03]  /*6a50*/  HGMMA.64x256x16.F32 R24, R164, gdesc[UR12].tnspB, R24, gsb0 ;  /* 0x43e0000ca4187df0 */ /* 0x000fe60008000818 */
[----:B------:R-:W-:Y:S02]  /*6a60*/  WARPGROUP.DEPBAR.LE gsb0, 0x0 ;  /* 0x00008000000079c5 */ /* 0x000fe40000010000 */
[----:B------:R0:W-:Y:S06]  /*6a70*/  MEMBAR.ALL.CTA ;  /* 0x0000000000007992 */ /* 0x0001ec0000008000 */
[----:B0-----:R-:W0:Y:S02]  /*6a80*/  FENCE.VIEW.ASYNC.S ;  /* 0x00000000000073c6 */ /* 0x001e240000000000 */
[----:B0-----:R-:W-:Y:S01]  /*6a90*/  NOP ;  /* 0x0000000000007918 */ /* 0x001fe20000000000 */
[----:B------:R-:W-:Y:S06]  /*6aa0*/  BAR.ARV 0xe, 0x100 ;  /* 0x0384000000007b1d */ /* 0x000fec0000002000 */
[----:B------:R0:W-:Y:S02]  /*6ab0*/  @!P1 SYNCS.ARRIVE.TRANS64.RED.A1T0 RZ, [R4+URZ], RZ ;  /* 0x000000ff04ff99a7 */ /* 0x0001e4000810043f */
[----:B0-----:R-:W-:Y:S01]  /*6ac0*/  FADD.FTZ R4, R176, R169 ;  /* 0x000000a9b0047221 */ /* 0x001fe20000010000 */
[----:B-1----:R-:W-:Y:S06]  /*6ad0*/  @P2 BRA `(.L_x_5112) ;  /* 0x0000000000482947 */ /* 0x002fec0003800000 */
[C---:B------:R-:W-:Y:S01]  /*6ae0*/  ISETP.GT.AND P2, PT, R11.reuse, RZ, PT ;  /* 0x000000ff0b00720c */ /* 0x040fe20003f44270 */
[----:B------:R-:W-:-:S05]  /*6af0*/  VIADD R10, R11, 0xffffffff ;  /* 0xffffffff0b0a7836 */ /* 0x000fca0000000000 */
[----:B------:R-:W-:-:S07]  /*6b00*/  R2UR UR10, R10 ;  /* 0x000000000a0a72ca */ /* 0x000fce00000e0000 */
[----:B------:R-:W-:Y:S08]  /*6b10*/  @P2 BRA `(.L_x_5113) ;  /* 0x00000000001c2947 */ /* 0x000ff00003800000 */
[----:B------:R-:W-:Y:S02]  /*6b20*/  UISETP.NE.AND UP1, UPT, UR7, 0x1, UPT ;  /* 0x000000010700788c */ /* 0x000fe4000bf25270 */
[----:B------:R-:W-:-:S09]  /*6b30*/  UIADD3 UR10, -UR8, URZ, URZ ;  /* 0x0000003f080a7290 */ /* 0x000fd2000fffe13f */
[----:B------:R-:W-:Y:S02]  /*6b40*/  @UP1 ULDC.64 UR14, c[0x0][0xae0] ;  /* 0x0002b800000e1ab9 */ /* 0x000fe40000000a00 */
[----:B------:R-:W-:-:S04]  /*6b50*/  UIMAD.WIDE.U32 UR8, UR10, UR14, URZ ;  /* 0x0000000e0a0872a5 */ /* 0x000fc8000f8e003f */
[----:B------:R-:W-:-:S04]  /*6b60*/  @UP1 USHF.R.U32.HI UR10, URZ, UR15, UR9 ;  /* 0x0000000f3f0a1299 */ /* 0x000fc80008011609 */
[----:B------:R-:W-:Y:S01]  /*6b70*/  ULOP3.LUT UR10, URZ, UR10, URZ, 0x33, !UPT ;  /* 0x0000000a3f0a7292 */ /* 0x000fe2000f8e333f */
[----:B------:R-:W-:Y:S11]  /*6b80*/  BRA `(.L_x_5114) ;  /* 0x0000000000107947 */ /* 0x000ff60003800000 */
.L_x_5113:
[----:B------:R-:W-:-:S11]  /*6b90*/  UISETP.NE.AND UP1, UPT, UR7, 0x1, UPT ;  /* 0x000000010700788c */ /* 0x000fd6000bf25270 */
[----:B------:R-:W-:Y:S02]  /*6ba0*/  @UP1 ULDC.64 UR14, c[0x0][0xae0] ;  /* 0x0002b800000e1ab9 */ /* 0x000fe40000000a00 */
[----:B------:R-:W-:-:S04]  /*6bb0*/  UIMAD.WIDE.U32 UR8, UR10, UR14, URZ ;  /* 0x0000000e0a0872a5 */ /* 0x000fc8000f8e003f */
[----:B------:R-:W-:-:S12]  /*6bc0*/  @UP1 USHF.R.U32.HI UR10, URZ, UR15, UR9 ;  /* 0x0000000f3f0a1299 */ /* 0x000fd80008011609 */
.L_x_5114:
[----:B------:R-:W-:-:S04]  /*6bd0*/  UIMAD UR7, UR10, UR7, UR7 ;  /* 0x000000070a0772a4 */ /* 0x000fc8000f8e0207 */
[----:B------:R-:W-:-:S04]  /*6be0*/  UISETP.LT.AND UP1, UPT, UR6, UR7, UPT ;  /* 0x000000070600728c */ /* 0x000fc8000bf21270 */
[----:B------:R-:W-:-:S12]  /*6bf0*/  USEL UR6, UR6, UR7, UP1 ;  /* 0x0000000706067287 */ /* 0x000fd80008800000 */
.L_x_5112:
[----:B------:R-:W-:Y:S01]  /*6c00*/  R2UR UR14, R184 ;  /* 0x00000000b80e72ca */ /* 0x000fe200000e0000 */
[----:B------:R-:W-:-:S04]  /*6c10*/  USHF.R.S32.HI UR7, URZ, 0x1f, UR6 ;  /* 0x0000001f3f077899 */ /* 0x000fc80008011406 */
[----:B------:R-:W-:-:S04]  /*6c20*/  ULEA.HI UR7, UR7, UR6, URZ, 0x6 ;  /* 0x0000000607077291 */ /* 0x000fc8000f8f303f */
[----:B------:R-:W-:-:S04]  /*6c30*/  USHF.R.S32.HI UR7, URZ, 0x6, UR7 ;  /* 0x000000063f077899 */ /* 0x000fc80008011407 */
[----:B------:R-:W-:-:S04]  /*6c40*/  UISETP.LT.AND UP1, UPT, UR14, UR7, UPT ;  /* 0x000000070e00728c */ /* 0x000fc8000bf21270 */
[----:B------:R-:W-:-:S06]  /*6c50*/  USEL UR14, UR14, UR7, !UP1 ;  /* 0x000000070e0e7287 */ /* 0x000fcc000c800000 */
[----:B------:R-:W-:-:S13]  /*6c60*/  ISETP.GE.AND P2, PT, R7, UR14, PT ;  /* 0x0000000e07007c0c */ /* 0x000fda000bf46270 */
[----:B------:R-:W-:Y:S05]  /*6c70*/  @!P2 BRA `(.L_x_5115) ;  /* 0x000000340014a947 */ /* 0x000fea0003800000 */
[----:B------:R-:W-:-:S04]  /*6c80*/  IMAD.IADD R15, R0, 0x1, R9 ;  /* 0x00000001000f7824 */ /* 0x000fc800078e0209 */
[----:B------:R-:W-:-:S05]  /*6c90*/  VIADD R13, R15, 0x8 ;  /* 0x000000080f0d7836 */ /* 0x000fca0000000000 */
[----:B------:R-:W-:-:S07]  /*6ca0*/  LOP3.LUT R11, RZ, R13, RZ, 0x33, !PT ;  /* 0x0000000dff0b7212 */ /* 0x000fce00078e33ff */
.L_x_5132:
[----:B------:R-:W-:-:S04]  /*6cb0*/  UIADD3 UR6, UR36, 0x1, URZ ;  /* 0x0000000124067890 */ /* 0x000fc8000fffe03f */
[----:B------:R-:W-:-:S04]  /*6cc0*/  UISETP.NE.AND UP1, UPT, UR6, 0x2, UPT ;  /* 0x000000020600788c */ /* 0x000fc8000bf25270 */
[----:B------:R-:W-:Y:S02]  /*6cd0*/  USEL UR7, URZ, 0x1, UP1 ;  /* 0x000000013f077887 */ /* 0x000fe40008800000 */
[----:B------:R-:W-:-:S04]  /*6ce0*/  USEL UR6, UR6, URZ, UP1 ;  /* 0x0000003f06067287 */ /* 0x000fc80008800000 */
[----:B------:R-:W-:Y:S01]  /*6cf0*/  LOP3.LUT R2, R2, UR7, RZ, 0x3c, !PT ;  /* 0x0000000702027c12 */ /* 0x000fe2000f8e3cff */
[----:B-1----:R-:W-:Y:S07]  /*6d00*/  @!P0 BRA `(.L_x_5116) ;  /* 0x0000000000048947 */ /* 0x002fee0003800000 */
[----:B------:R-:W-:Y:S01]  /*6d10*/  BPT.TRAP 0x1 ;  /* 0x000000040000795c */ /* 0x000fe20000300000 */
.L_x_5116:
[----:B------:R-:W-:Y:S01]  /*6d20*/  ULEA UR7, UR6, UR37, 0x3 ;  /* 0x0000002506077291 */ /* 0x000fe2000f8e183f */
[----:B------:R-:W-:-:S08]  /*6d30*/  SHF.L.U32 R9, R2, 0x1f, RZ ;  /* 0x0000001f02097819 */ /* 0x000fd000000006ff */
[----:B------:R0:W1:Y:S01]  /*6d40*/  SYNCS.PHASECHK.TRANS64.TRYWAIT P2, [UR7+0x38830], R9 ;  /* 0x03883009ff0075a7 */ /* 0x0000620008040147 */
[----:B------:R-:W-:Y:S05]  /*6d50*/  @!P0 BRA `(.L_x_5117) ;  /* 0x0000000000048947 */ /* 0x000fea0003800000 */
[----:B------:R-:W-:Y:S01]  /*6d60*/  BPT.TRAP 0x1 ;  /* 0x000000040000795c */ /* 0x000fe20000300000 */
.L_x_5117:
[----:B-1----:R-:W-:Y:S05]  /*6d70*/  @P2 BRA `(.L_x_5118) ;  /* 0x0000000000082947 */ /* 0x002fea0003800000 */
[----:B------:R-:W1:Y:S02]  /*6d80*/  SYNCS.PHASECHK.TRANS64.TRYWAIT P2, [UR7+0x38830], R9 ;  /* 0x03883009ff0075a7 */ /* 0x000e640008040147 */
[----:B-1----:R-:W-:Y:S05]  /*6d90*/  @!P2 BRA `(.L_x_5119) ;  /* 0x000001200050a947 */ /* 0x002fea0003800000 */
.L_x_5118:
[----:B------:R-:W-:Y:S01]  /*6da0*/  R2UR UR15, R3 ;  /* 0x00000000030f72ca */ /* 0x000fe200000e0000 */
[----:B------:R-:W-:Y:S01]  /*6db0*/  WARPGROUP.ARRIVE ;  /* 0x00000000000079c5 */ /* 0x000fe20000000000 */
[----:B------:R-:W-:Y:S01]  /*6dc0*/  UMOV UR8, UR32 ;  /* 0x0000002000087c82 */ /* 0x000fe20008000000 */
[----:B------:R-:W-:Y:S01]  /*6dd0*/  UMOV UR9, UR33 ;  /* 0x0000002100097c82 */ /* 0x000fe20008000000 */
[----:B------:R-:W-:-:S09]  /*6de0*/  UMOV UR11, 0x40000040 ;  /* 0x40000040000b7882 */ /* 0x000fd20000000000 */
[----:B------:R-:W-:-:S07]  /*6df0*/  ULEA UR15, UR6, UR15, 0x9 ;  /* 0x0000000f060f7291 */ /* 0x000fce000f8e483f */
        /* <DEDUP_REMOVED lines=26> */
.L_x_5120:
[----:B------:R2:W3:Y:S01]  /*6fa0*/  SYNCS.PHASECHK.TRANS64.TRYWAIT P2, [UR7+0x38850], R9 ;  /* 0x03885009ff0075a7 */ /* 0x0004e20008040147 */
[----:B------:R-:W-:Y:S05]  /*6fb0*/  @!P0 BRA `(.L_x_5121) ;  /* 0x0000000000048947 */ /* 0x000fea0003800000 */
[----:B------:R-:W-:Y:S01]  /*6fc0*/  BPT.TRAP 0x1 ;  /* 0x000000040000795c */ /* 0x000fe20000300000 */
.L_x_5121:
[----:B---3--:R-:W-:Y:S05]  /*6fd0*/  @P2 BRA `(.L_x_5122) ;  /* 0x0000000000082947 */ /* 0x008fea0003800000 */
[----:B------:R-:W3:Y:S02]  /*6fe0*/  SYNCS.PHASECHK.TRANS64.TRYWAIT P2, [UR7+0x38850], R9 ;  /* 0x03885009ff0075a7 */ /* 0x000ee40008040147 */
[----:B---3--:R-:W-:Y:S05]  /*6ff0*/  @!P2 BRA `(.L_x_5123) ;  /* 0x0000011c00d0a947 */ /* 0x008fea0003800000 */
.L_x_5122:
[----:B------:R-:W-:Y:S01]  /*7000*/  ULEA UR8, UR6, UR4, 0xc ;  /* 0x0000000406087291 */ /* 0x000fe2000f8e603f */
[----:B------:R-:W-:Y:S01]  /*7010*/  WARPGROUP.ARRIVE ;  /* 0x00000000000079c5 */ /* 0x000fe20000000000 */
[----:B------:R-:W-:Y:S01]  /*7020*/  UMOV UR27, 0x40000040 ;  /* 0x40000040001b7882 */ /* 0x000fe20000000000 */
[----:B------:R-:W-:-:S04]  /*7030*/  UIADD3 UR28, UR5, 0x2, URZ ;  /* 0x00000002051c7890 */ /* 0x000fc8000fffe03f */
[----:B-1----:R-:W1:Y:S01]  /*7040*/  S2R R10, SR_TID.X ;  /* 0x00000000000a7919 */ /* 0x002e620000002100 */
[----:B------:R-:W-:Y:S01]  /*7050*/  UIADD3 UR30, UR8, 0x2, URZ ;  /* 0x00000002081e7890 */ /* 0x000fe2000fffe03f */
[----:B------:R-:W-:Y:S01]  /*7060*/  PLOP3.LUT P2, PT, PT, PT, UP0, 0x40, 0x0 ;  /* 0x000000000000781c */ /* 0x000fe20003f4e808 */
[----:B------:R-:W-:Y:S01]  /*7070*/  UMOV UR26, UR8 ;  /* 0x00000008001a7c82 */ /* 0x000fe20008000000 */
[----:B------:R-:W-:Y:S01]  /*7080*/  UMOV UR29, 0x40000040 ;  /* 0x40000040001d7882 */ /* 0x000fe20000000000 */
[----:B------:R-:W-:Y:S01]  /*7090*/  HGMMA.64x64x16.F32 R152, gdesc[UR24], R152, gsb0 ;  /* 0x00e00000189879f0 */ /* 0x000fe20008000898 */
[----:B------:R-:W-:Y:S01]  /*70a0*/  UMOV UR31, 0x40000040 ;  /* 0x40000040001f7882 */ /* 0x000fe20000000000 */
[----:B------:R-:W-:Y:S02]  /*70b0*/  UIADD3 UR18, UR5, 0x800, URZ ;  /* 0x0000080005127890 */ /* 0x000fe4000fffe03f */
[----:B------:R-:W-:Y:S01]  /*70c0*/  UIADD3 UR15, UR8, 0x800, URZ ;  /* 0x00000800080f7890 */ /* 0x000fe2000fffe03f */
[----:B------:R-:W-:Y:S01]  /*70d0*/  UMOV UR11, 0x4 ;  /* 0x00000004000b7882 */ /* 0x000fe20000000000 */
[----:B-1----:R-:W-:-:S05]  /*70e0*/  SHF.R.U32.HI R10, RZ, 0x7, R10 ;  /* 0x00000007ff0a7819 */ /* 0x002fca000001160a */
[----:B0-2---:R-:W0:Y:S02]  /*70f0*/  SHFL.IDX PT, R9, R10, RZ, 0x1f ;  /* 0x00001fff0a097589 */ /* 0x005e2400000e0000 */
[----:B0-----:R-:W-:Y:S01]  /*7100*/  R2UR UR9, R9 ;  /* 0x00000000090972ca */ /* 0x001fe200000e0000 */
[----:B------:R-:W-:-:S04]  /*7110*/  IMAD.U32 R9, RZ, RZ, UR7 ;  /* 0x00000007ff097e24 */ /* 0x000fc8000f8e00ff */
[----:B------:R-:W-:-:S05]  /*7120*/  @!P1 VIADD R10, R9, 0x38840 ;  /* 0x00038840090a9836 */ /* 0x000fca0000000000 */
[----:B------:R-:W-:Y:S01]  /*7130*/  @!P1 PRMT R12, RZ, 0x654, R10 ;  /* 0x00000654ff0c9816 */ /* 0x000fe2000000000a */
[----:B------:R-:W-:Y:S02]  /*7140*/  IMAD.SHL.U32 R10, R7, 0x40, RZ ;  /* 0x00000040070a7824 */ /* 0x000fe400078e00ff */
[----:B------:R-:W-:-:S03]  /*7150*/  UISETP.GT.AND UP1, UPT, UR9, 0x7f, UPT ;  /* 0x0000007f0900788c */ /* 0x000fc6000bf24270 */
[----:B------:R-:W-:Y:S01]  /*7160*/  IADD3 R21, R17, 0x1, -R10 ;  /* 0x0000000111157810 */ /* 0x000fe20007ffe80a */
[----:B------:R-:W-:Y:S02]  /*7170*/  USEL UR9, URZ, 0x2, !UP1 ;  /* 0x000000023f097887 */ /* 0x000fe4000c800000 */
[----:B------:R-:W-:Y:S01]  /*7180*/  USEL UR10, UR11, 0x2, UP1 ;  /* 0x000000020b0a7887 */ /* 0x000fe20008800000 */
[----:B------:R-:W-:Y:S02]  /*7190*/  WARPGROUP.DEPBAR.LE gsb0, 0x0 ;  /* 0x00008000000079c5 */ /* 0x000fe40000010000 */
[----:B------:R-:W-:Y:S01]  /*71a0*/  WARPGROUP.ARRIVE ;  /* 0x00000000000079c5 */ /* 0x000fe20000000000 */
[----:B------:R-:W-:Y:S01]  /*71b0*/  USEL UR11, UR11, 0x6, !UP1 ;  /* 0x000000060b0b7887 */ /* 0x000fe2000c800000 */
[----:B------:R-:W-:-:S04]  /*71c0*/  IADD3 R21, -R16, R21, -R18 ;  /* 0x0000001510157210 */ /* 0x000fc80007ffe912 */
        /* <DEDUP_REMOVED lines=232> */
[----:B------:R-:W-:Y:S01]  /*8050*/  UIADD3 UR10, UR9, UR10, UR8 ;  /* 0x0000000a090a7290 */ /* 0x000fe2000fffe008 */
[----:B------:R-:W-:Y:S02]  /*8060*/  ULDC UR18, c[0x0][0xad4] ;  /* 0x0002b50000127ab9 */ /* 0x000fe40000000800 */
[----:B------:R-:W-:Y:S01]  /*8070*/  UMOV UR9, 0x40000040 ;  /* 0x4000004000097882 */ /* 0x000fe20000000000 */
[----:B------:R-:W-:Y:S01]  /*8080*/  ULOP3.LUT UR7, URZ, UR18, URZ, 0x33, !UPT ;  /* 0x000000123f077292 */ /* 0x000fe2000f8e333f */
[----:B------:R-:W-:Y:S01]  /*8090*/  UMOV UR8, UR11 ;  /* 0x0000000b00087c82 */ /* 0x000fe20008000000 */
[----:B------:R-:W-:-:S04]  /*80a0*/  UMOV UR11, 0x40000040 ;  /* 0x40000040000b7882 */ /* 0x000fc80000000000 */
[----:B------:R-:W-:Y:S01]  /*80b0*/  VIADD R205, R21, UR7 ;  /* 0x0000000715cd7c36 */ /* 0x000fe20008000000 */
[----:B------:R-:W-:-:S03]  /*80c0*/  ULDC UR7, c[0x0][0xadc] ;  /* 0x0002b70000077ab9 */ /* 0x000fc60000000800 */
        /* <DEDUP_REMOVED lines=8> */
[----:B------:R-:W-:-:S04]  /*8150*/  VIADD R203, R21, UR8 ;  /* 0x0000000815cb7c36 */ /* 0x000fc80008000000 */
[----:B------:R-:W-:Y:S01]  /*8160*/  IMAD.IADD R186, R0, 0x1, R203 ;  /* 0x0000000100ba7824 */ /* 0x000fe200078e02cb */
[----:B------:R-:W-:Y:S02]  /*8170*/  WARPGROUP.DEPBAR.LE gsb0, 0x0 ;  /* 0x00008000000079c5 */ /* 0x000fe40000010000 */
[----:B------:R0:W-:Y:S01]  /*8180*/  @!P1 SYNCS.ARRIVE.TRANS64.RED.A1T0 RZ, [R12+URZ], RZ ;  /* 0x000000ff0cff99a7 */ /* 0x0001e2000810043f */
[----:B------:R-:W-:Y:S05]  /*8190*/  @P2 BRA `(.L_x_5124) ;  /* 0x00000000005c2947 */ /* 0x000fea0003800000 */
[----:B------:R-:W-:Y:S01]  /*81a0*/  ISETP.GT.AND P2, PT, R15, -0x1, PT ;  /* 0xffffffff0f00780c */ /* 0x000fe20003f44270 */
[----:B------:R-:W-:-:S12]  /*81b0*/  BSSY B0, `(.L_x_5125) ;  /* 0x0000011000007945 */ /* 0x000fd80003800000 */
[----:B------:R-:W-:Y:S05]  /*81c0*/  @P2 BRA `(.L_x_5126) ;  /* 0x0000000000242947 */ /* 0x000fea0003800000 */
[----:B0-----:R-:W-:Y:S01]  /*81d0*/  IMAD.U32 R12, RZ, RZ, UR7 ;  /* 0x00000007ff0c7e24 */ /* 0x001fe2000f8e00ff */
        /* <DEDUP_REMOVED lines=8> */
.L_x_5126:
[----:B0-----:R-:W-:Y:S01]  /*8260*/  MOV R12, UR7 ;  /* 0x00000007000c7c02 */ /* 0x001fe20008000f00 */
[----:B------:R-:W-:-:S03]  /*8270*/  IMAD.MOV.U32 R187, RZ, RZ, R15 ;  /* 0x000000ffffbb7224 */ /* 0x000fc600078e000f */
[----:B------:R-:W-:-:S13]  /*8280*/  ISETP.NE.AND P2, PT, R12, 0x1, PT ;  /* 0x000000010c00780c */ /* 0x000fda0003f45270 */
[----:B------:R-:W0:Y:S02]  /*8290*/  @P2 LDC.64 R20, c[0x0][0xae0] ;  /* 0x0002b800ff142b82 */ /* 0x000e240000000a00 */
[----:B0-----:R-:W-:-:S05]  /*82a0*/  @P2 IMAD.HI.U32 R20, R15, R20, RZ ;  /* 0x000000140f142227 */ /* 0x001fca00078e00ff */
[----:B------:R-:W-:-:S07]  /*82b0*/  @P2 SHF.R.U32.HI R187, RZ, R21, R20 ;  /* 0x00000015ffbb2219 */ /* 0x000fce0000011614 */
.L_x_5127:
[----:B------:R-:W-:Y:S05]  /*82c0*/  BSYNC B0 ;  /* 0x0000000000007941 */ /* 0x000fea0003800000 */
.L_x_5125:
[----:B------:R-:W-:-:S04]  /*82d0*/  IMAD R21, R187, R12, -R10 ;  /* 0x0000000cbb157224 */ /* 0x000fc800078e0a0a */
[----:B------:R-:W-:-:S05]  /*82e0*/  IMAD.IADD R21, R21, 0x1, -R16 ;  /* 0x0000000115157824 */ /* 0x000fca00078e0a10 */
[----:B------:R-:W-:Y:S02]  /*82f0*/  VIADDMNMX R186, R21, R12, R186, PT ;  /* 0x0000000c15ba7246 */ /* 0x000fe400038001ba */
[----:B------:R-:W-:-:S07]  /*8300*/  VIMNMX R201, R201, R21, !PT ;  /* 0x00000015c9c97248 */ /* 0x000fce0007fe0100 */
.L_x_5124:
[----:B------:R-:W-:-:S04]  /*8310*/  ISETP.GT.AND P2, PT, R7, -0x1, PT ;  /* 0xffffffff0700780c */ /* 0x000fc80003f44270 */
[C---:B------:R-:W-:Y:S02]  /*8320*/  ISETP.GT.AND P5, PT, R201.reuse, RZ, P2 ;  /* 0x000000ffc900720c */ /* 0x040fe400017a4270 */
[C---:B------:R-:W-:Y:S02]  /*8330*/  ISETP.GT.AND P4, PT, R201.reuse, 0x1, P2 ;  /* 0x00000001c900780c */ /* 0x040fe40001784270 */
[C---:B------:R-:W-:Y:S02]  /*8340*/  ISETP.GT.AND P6, PT, R201.reuse, 0x8, P2 ;  /* 0x00000008c900780c */ /* 0x040fe400017c4270 */
[----:B------:R-:W-:Y:S02]  /*8350*/  ISETP.GT.AND P3, PT, R201, 0x9, P2 ;  /* 0x00000009c900780c */ /* 0x000fe40001764270 */
[C---:B------:R-:W-:Y:S02]  /*8360*/  ISETP.LT.OR P5, PT, R186.reuse, 0x1, P5 ;  /* 0x00000001ba00780c */ /* 0x040fe40002fa1670 */
[----:B------:R-:W-:-:S02]  /*8370*/  ISETP.LT.OR P4, PT, R186, 0x2, P4 ;  /* 0x00000002ba00780c */ /* 0x000fc40002781670 */
[C---:B------:R-:W-:Y:S02]  /*8380*/  ISETP.LT.OR P6, PT, R186.reuse, 0x9, P6 ;  /* 0x00000009ba00780c */ /* 0x040fe400037c1670 */
[----:B------:R-:W-:Y:S02]  /*8390*/  ISETP.LT.OR P3, PT, R186, 0xa, P3 ;  /* 0x0000000aba00780c */ /* 0x000fe40001f61670 */
[----:B------:R-:W-:Y:S02]  /*83a0*/  FSEL R187, R152, -INF , !P5 ;  /* 0xff80000098bb7808 */ /* 0x000fe40006800000 */
[----:B------:R-:W-:Y:S02]  /*83b0*/  ISETP.GT.AND P5, PT, R201, 0x10, P2 ;  /* 0x00000010c900780c */ /* 0x000fe400017a4270 */
[----:B0-----:R-:W-:Y:S02]  /*83c0*/  FSEL R12, R153, -INF , !P4 ;  /* 0xff800000990c7808 */ /* 0x001fe40006000000 */
[----:B------:R-:W-:-:S02]  /*83d0*/  FSEL R14, R156, -INF , !P6 ;  /* 0xff8000009c0e7808 */ /* 0x000fc40007000000 */
[----:B------:R-:W-:Y:S02]  /*83e0*/  FSEL R157, R157, -INF , !P3 ;  /* 0xff8000009d9d7808 */ /* 0x000fe40005800000 */
        /* <DEDUP_REMOVED lines=9> */
[----:B------:R-:W-:Y:S02]  /*8480*/  FSEL R161, R161, -INF , !P4 ;  /* 0xff800000a1a17808 */ /* 0x000fe40006000000 */
        /* <DEDUP_REMOVED lines=22> */
[----:B------:R-:W-:Y:S02]  /*85f0*/  PLOP3.LUT P5, PT, PT, PT, UP0, 0x40, 0x0 ;  /* 0x000000000000781c */ /* 0x000fe40003fae808 */
[--C-:B------:R-:W-:Y:S02]  /*8600*/  IADD3 R168, R203, 0x8, R0.reuse ;  /* 0x00000008cba87810 */ /* 0x100fe40007ffe000 */
[----:B------:R-:W-:-:S02]  /*8610*/  IADD3 R169, R205, 0x8, R0 ;  /* 0x00000008cda97810 */ /* 0x000fc40007ffe000 */
[----:B------:R-:W-:Y:S02]  /*8620*/  FSEL R176, R177, -INF , !P4 ;  /* 0xff800000b1b07808 */ /* 0x000fe40006000000 */
[----:B------:R-:W-:Y:S02]  /*8630*/  FSEL R180, R180, -INF , !P6 ;  /* 0xff800000b4b47808 */ /* 0x000fe40007000000 */
[----:B------:R-:W-:-:S03]  /*8640*/  FSEL R181, R181, -INF , !P3 ;  /* 0xff800000b5b57808 */ /* 0x000fc60005800000 */
[----:B------:R-:W-:Y:S05]  /*8650*/  @P5 BRA `(.L_x_5128) ;  /* 0x0000000000585947 */ /* 0x000fea0003800000 */
        /* <DEDUP_REMOVED lines=11> */
.L_x_5130:
[----:B------:R-:W-:Y:S02]  /*8710*/  IMAD.U32 R177, RZ, RZ, UR7 ;  /* 0x00000007ffb17e24 */ /* 0x000fe4000f8e00ff */
[----:B------:R-:W-:-:S03]  /*8720*/  IMAD.MOV.U32 R173, RZ, RZ, R13 ;  /* 0x000000ffffad7224 */ /* 0x000fc600078e000d */
[----:B------:R-:W-:-:S13]  /*8730*/  ISETP.NE.AND P3, PT, R177, 0x1, PT ;  /* 0x00000001b100780c */ /* 0x000fda0003f65270 */
[----:B------:R-:W0:Y:S02]  /*8740*/  @P3 LDC.64 R20, c[0x0][0xae0] ;  /* 0x0002b800ff143b82 */ /* 0x000e240000000a00 */
[----:B0-----:R-:W-:-:S05]  /*8750*/  @P3 IMAD.HI.U32 R20, R13, R20, RZ ;  /* 0x000000140d143227 */ /* 0x001fca00078e00ff */
[----:B------:R-:W-:-:S07]  /*8760*/  @P3 SHF.R.U32.HI R173, RZ, R21, R20 ;  /* 0x00000015ffad3219 */ /* 0x000fce0000011614 */
.L_x_5131:
[----:B------:R-:W-:Y:S05]  /*8770*/  BSYNC B0 ;  /* 0x0000000000007941 */ /* 0x000fea0003800000 */
.L_x_5129:
[----:B------:R-:W-:-:S04]  /*8780*/  IMAD R21, R173, R177, -R10 ;  /* 0x000000b1ad157224 */ /* 0x000fc800078e0a0a */
[----:B------:R-:W-:-:S05]  /*8790*/  IMAD.IADD R21, R21, 0x1, -R16 ;  /* 0x0000000115157824 */ /* 0x000fca00078e0a10 */
[----:B------:R-:W-:Y:S02]  /*87a0*/  VIADDMNMX R168, R21, R177, R168, PT ;  /* 0x000000b115a87246 */ /* 0x000fe400038001a8 */
[----:B------:R-:W-:-:S07]  /*87b0*/  VIMNMX R169, R169, R21, !PT ;  /* 0x00000015a9a97248 */ /* 0x000fce0007fe0100 */
.L_x_5128:
[----:B------:R-:W-:Y:S01]  /*87c0*/  FMNMX.FTZ R21, R187, R6, !PT ;  /* 0x00000006bb157209 */ /* 0x000fe20007810000 */
[----:B------:R-:W-:Y:S01]  /*87d0*/  ULDC UR11, c[0x0][0xa80] ;  /* 0x0002a000000b7ab9 */ /* 0x000fe20000000800 */
[C---:B------:R-:W-:Y:S01]  /*87e0*/  ISETP.GT.AND P4, PT, R169.reuse, RZ, P2 ;  /* 0x000000ffa900720c */ /* 0x040fe20001784270 */
[----:B------:R-:W-:Y:S01]  /*87f0*/  ULEA UR8, UR6, UR38, 0xc ;  /* 0x0000002606087291 */ /* 0x000fe2000f8e603f */
[----:B------:R-:W-:Y:S01]  /*8800*/  FMNMX.FTZ R21, R12, R21, !PT ;  /* 0x000000150c157209 */ /* 0x000fe20007810000 */
[----:B------:R-:W-:Y:S01]  /*8810*/  UMOV UR23, 0x40000040 ;  /* 0x4000004000177882 */ /* 0x000fe20000000000 */
[----:B------:R-:W-:Y:S01]  /*8820*/  ISETP.GT.AND P3, PT, R169, 0x1, P2 ;  /* 0x00000001a900780c */ /* 0x000fe20001764270 */
[----:B------:R-:W-:Y:S01]  /*8830*/  UIADD3 UR10, UR8, 0x80, URZ ;  /* 0x00000080080a7890 */ /* 0x000fe2000fffe03f */
[----:B------:R-:W-:Y:S01]  /*8840*/  FMNMX.FTZ R10, R14, R21, !PT ;  /* 0x000000150e0a7209 */ /* 0x000fe20007810000 */
[----:B------:R-:W-:Y:S01]  /*8850*/  @!P1 VIADD R9, R9, 0x38860 ;  /* 0x0003886009099836 */ /* 0x000fe20000000000 */
[----:B------:R-:W-:Y:S01]  /*8860*/  ISETP.LT.OR P4, PT, R168, 0x1, P4 ;  /* 0x00000001a800780c */ /* 0x000fe20002781670 */
[----:B------:R-:W-:Y:S01]  /*8870*/  UMOV UR22, UR8 ;  /* 0x0000000800167c82 */ /* 0x000fe20008000000 */
        /* <DEDUP_REMOVED lines=21> */
[----:B------:R-:W-:Y:S02]  /*89d0*/  FSEL R159, R159, -INF , !P6 ;  /* 0xff8000009f9f7808 */ /* 0x000fe40007000000 */
[----:B------:R-:W-:Y:S02]  /*89e0*/  FMNMX.FTZ R10, R180, R21, !PT ;  /* 0x00000015b40a7209 */ /* 0x000fe40007810000 */
[----:B------:R-:W-:Y:S02]  /*89f0*/  ISETP.LT.OR P3, PT, R168, 0x11, P3 ;  /* 0x00000011a800780c */ /* 0x000fe40001f61670 */
[----:B------:R-:W-:-:S02]  /*8a00*/  FMNMX.FTZ R20, R181, R10, !PT ;  /* 0x0000000ab5147209 */ /* 0x000fc40007810000 */
[C---:B------:R-:W-:Y:S02]  /*8a10*/  ISETP.GT.AND P6, PT, R169.reuse, 0x18, P2 ;  /* 0x00000018a900780c */ /* 0x040fe400017c4270 */
[----:B------:R-:W-:Y:S01]  /*8a20*/  ISETP.LT.OR P5, PT, R168, 0x12, P5 ;  /* 0x00000012a800780c */ /* 0x000fe20002fa1670 */
[----:B------:R-:W0:Y:S01]  /*8a30*/  SHFL.BFLY PT, R21, R20, 0x2, 0x1f ;  /* 0x0c401f0014157f89 */ /* 0x000e2200000e0000 */
[----:B------:R-:W-:Y:S02]  /*8a40*/  FSEL R162, R162, -INF , !P3 ;  /* 0xff800000a2a27808 */ /* 0x000fe40005800000 */
[----:B------:R-:W-:Y:S02]  /*8a50*/  ISETP.GT.AND P4, PT, R169, 0x19, P2 ;  /* 0x00000019a900780c */ /* 0x000fe40001784270 */
[----:B------:R-:W-:Y:S02]  /*8a60*/  ISETP.LT.OR P6, PT, R168, 0x19, P6 ;  /* 0x00000019a800780c */ /* 0x000fe400037c1670 */
[----:B------:R-:W-:-:S02]  /*8a70*/  FSEL R163, R163, -INF , !P5 ;  /* 0xff800000a3a37808 */ /* 0x000fc40006800000 */
[C---:B------:R-:W-:Y:S02]  /*8a80*/  ISETP.GT.AND P5, PT, R169.reuse, 0x21, P2 ;  /* 0x00000021a900780c */ /* 0x040fe400017a4270 */
[----:B------:R-:W-:Y:S02]  /*8a90*/  ISETP.GT.AND P3, PT, R169, 0x20, P2 ;  /* 0x00000020a900780c */ /* 0x000fe40001764270 */
[----:B------:R-:W-:Y:S02]  /*8aa0*/  FSEL R166, R166, -INF , !P6 ;  /* 0xff800000a6a67808 */ /* 0x000fe40007000000 */
[C---:B------:R-:W-:Y:S02]  /*8ab0*/  ISETP.LT.OR P4, PT, R168.reuse, 0x1a, P4 ;  /* 0x0000001aa800780c */ /* 0x040fe40002781670 */
[C---:B------:R-:W-:Y:S02]  /*8ac0*/  ISETP.LT.OR P5, PT, R168.reuse, 0x22, P5 ;  /* 0x00000022a800780c */ /* 0x040fe40002fa1670 */
[----:B------:R-:W-:-:S02]  /*8ad0*/  ISETP.LT.OR P3, PT, R168, 0x21, P3 ;  /* 0x00000021a800780c */ /* 0x000fc40001f61670 */
[----:B------:R-:W-:Y:S02]  /*8ae0*/  FSEL R167, R167, -INF , !P4 ;  /* 0xff800000a7a77808 */ /* 0x000fe40006000000 */
[----:B------:R-:W-:Y:S02]  /*8af0*/  FSEL R202, R171, -INF , !P5 ;  /* 0xff800000abca7808 */ /* 0x000fe40006800000 */
[----:B0-----:R-:W-:Y:S02]  /*8b00*/  FMNMX.FTZ R21, R20, R21, !PT ;  /* 0x0000001514157209 */ /* 0x001fe40007810000 */
[----:B------:R-:W-:Y:S02]  /*8b10*/  FMNMX.FTZ R20, R201, R8, !PT ;  /* 0x00000008c9147209 */ /* 0x000fe40007810000 */
[----:B------:R-:W-:Y:S01]  /*8b20*/  ISETP.GT.AND P6, PT, R169, 0x28, P2 ;  /* 0x00000028a900780c */ /* 0x000fe200017c4270 */
[----:B------:R-:W0:Y:S01]  /*8b30*/  SHFL.BFLY PT, R10, R21, 0x1, 0x1f ;  /* 0x0c201f00150a7f89 */ /* 0x000e2200000e0000 */
[----:B------:R-:W-:-:S02]  /*8b40*/  FSEL R154, R170, -INF , !P3 ;  /* 0xff800000aa9a7808 */ /* 0x000fc40005800000 */
[C---:B------:R-:W-:Y:S02]  /*8b50*/  ISETP.GT.AND P3, PT, R169.reuse, 0x29, P2 ;  /* 0x00000029a900780c */ /* 0x040fe40001764270 */
[C---:B------:R-:W-:Y:S02]  /*8b60*/  ISETP.LT.OR P6, PT, R168.reuse, 0x29, P6 ;  /* 0x00000029a800780c */ /* 0x040fe400037c1670 */
[C---:B------:R-:W-:Y:S02]  /*8b70*/  ISETP.GT.AND P5, PT, R169.reuse, 0x30, P2 ;  /* 0x00000030a900780c */ /* 0x040fe400017a4270 */
[----:B------:R-:W-:Y:S02]  /*8b80*/  ISETP.LT.OR P3, PT, R168, 0x2a, P3 ;  /* 0x0000002aa800780c */ /* 0x000fe40001f61670 */
[----:B------:R-:W-:Y:S02]  /*8b90*/  FSEL R174, R174, -INF , !P6 ;  /* 0xff800000aeae7808 */ /* 0x000fe40007000000 */
[----:B------:R-:W-:-:S02]  /*8ba0*/  ISETP.GT.AND P6, PT, R169, 0x31, P2 ;  /* 0x00000031a900780c */ /* 0x000fc400017c4270 */
[C---:B------:R-:W-:Y:S02]  /*8bb0*/  ISETP.LT.OR P5, PT, R168.reuse, 0x31, P5 ;  /* 0x00000031a800780c */ /* 0x040fe40002fa1670 */
[----:B------:R-:W-:Y:S02]  /*8bc0*/  ISETP.LT.OR P6, PT, R168, 0x32, P6 ;  /* 0x00000032a800780c */ /* 0x000fe400037c1670 */
[----:B------:R-:W-:Y:S02]  /*8bd0*/  FSEL R203, R178, -INF , !P5 ;  /* 0xff800000b2cb7808 */ /* 0x000fe40006800000 */
[----:B------:R-:W-:Y:S02]  /*8be0*/  FSEL R204, R179, -INF , !P6 ;  /* 0xff800000b3cc7808 */ /* 0x000fe40007000000 */
[----:B------:R-:W-:Y:S02]  /*8bf0*/  @!P1 PRMT R9, RZ, 0x654, R9 ;  /* 0x00000654ff099816 */ /* 0x000fe40000000009 */
[----:B0-----:R-:W-:-:S02]  /*8c00*/  FMNMX.FTZ R10, R21, R10, !PT ;  /* 0x0000000a150a7209 */ /* 0x001fc40007810000 */
        /* <DEDUP_REMOVED lines=13> */
[--C-:B------:R-:W-:Y:S01]  /*8ce0*/  FFMA.FTZ R21, R187, UR11, -R205.reuse ;  /* 0x0000000bbb157c23 */ /* 0x100fe200080108cd */
[----:B------:R-:W-:Y:S01]  /*8cf0*/  FSEL R187, R175, -INF , !P3 ;  /* 0xff800000afbb7808 */ /* 0x000fe20005800000 */
[--C-:B------:R-:W-:Y:S01]  /*8d00*/  FFMA.FTZ R175, R160, UR11, -R205.reuse ;  /* 0x0000000ba0af7c23 */ /* 0x100fe200080108cd */
[----:B------:R-:W-:Y:S01]  /*8d10*/  FMNMX.FTZ R171, R167, R20, !PT ;  /* 0x00000014a7ab7209 */ /* 0x000fe20007810000 */
[--C-:B------:R-:W-:Y:S01]  /*8d20*/  FFMA.FTZ R178, R186, UR11, -R205.reuse ;  /* 0x0000000bbab27c23 */ /* 0x100fe200080108cd */
[C---:B------:R-:W-:Y:S01]  /*8d30*/  ISETP.GT.AND P3, PT, R169.reuse, 0x38, P2 ;  /* 0x00000038a900780c */ /* 0x040fe20001764270 */
        /* <DEDUP_REMOVED lines=17> */
[----:B------:R-:W-:Y:S02]  /*8e50*/  FSEL R183, R183, -INF , !P2 ;  /* 0xff800000b7b77808 */ /* 0x000fe40005000000 */
[----:B------:R-:W-:Y:S01]  /*8e60*/  FMNMX.FTZ R157, R204, R169, !PT ;  /* 0x000000a9cc9d7209 */ /* 0x000fe20007810000 */
[----:B------:R-:W-:Y:S03]  /*8e70*/  MUFU.EX2 R12, R12 ;  /* 0x0000000c000c7308 */ /* 0x000fe60000000800 */
[----:B------:R-:W-:-:S04]  /*8e80*/  FMNMX.FTZ R20, R182, R157, !PT ;  /* 0x0000009db6147209 */ /* 0x000fc80007810000 */
[----:B------:R-:W-:Y:S01]  /*8e90*/  FMNMX.FTZ R157, R183, R20, !PT ;  /* 0x00000014b79d7209 */ /* 0x000fe20007810000 */
[----:B------:R0:W-:Y:S04]  /*8ea0*/  MUFU.EX2 R169, R170 ;  /* 0x000000aa00a97308 */ /* 0x0001e80000000800 */
[----:B------:R-:W1:Y:S04]  /*8eb0*/  SHFL.BFLY PT, R160, R157, 0x2, 0x1f ;  /* 0x0c401f009da07f89 */ /* 0x000e6800000e0000 */
[----:B------:R-:W-:Y:S01]  /*8ec0*/  MUFU.EX2 R20, R175 ;  /* 0x000000af00147308 */ /* 0x000fe20000000800 */
[--C-:B0-----:R-:W-:Y:S01]  /*8ed0*/  FFMA.FTZ R170, R152, UR11, -R205.reuse ;  /* 0x0000000b98aa7c23 */ /* 0x101fe200080108cd */
[----:B------:R-:W-:-:S06]  /*8ee0*/  FFMA.FTZ R152, R153, UR11, -R205 ;  /* 0x0000000b99987c23 */ /* 0x000fcc00080108cd */
[----:B------:R0:W-:Y:S08]  /*8ef0*/  MUFU.EX2 R175, R152 ;  /* 0x0000009800af7308 */ /* 0x0001f00000000800 */
[----:B------:R-:W-:Y:S01]  /*8f00*/  MUFU.EX2 R14, R14 ;  /* 0x0000000e000e7308 */ /* 0x000fe20000000800 */
[----:B-1----:R-:W-:Y:S02]  /*8f10*/  FMNMX.FTZ R160, R157, R160, !PT ;  /* 0x000000a09da07209 */ /* 0x002fe40007810000 */
[----:B------:R-:W-:-:S05]  /*8f20*/  FSEL R157, R10, RZ, P4 ;  /* 0x000000ff0a9d7208 */ /* 0x000fca0002000000 */
[----:B------:R-:W-:Y:S01]  /*8f30*/  MUFU.EX2 R171, R171 ;  /* 0x000000ab00ab7308 */ /* 0x000fe20000000800 */
[----:B------:R-:W1:Y:S01]  /*8f40*/  SHFL.BFLY PT, R153, R160, 0x1, 0x1f ;  /* 0x0c201f00a0997f89 */ /* 0x000e6200000e0000 */
[----:B------:R-:W-:-:S04]  /*8f50*/  FADD.FTZ R157, -R157, R6 ;  /* 0x000000069d9d7221 */ /* 0x000fc80000010100 */
[----:B------:R-:W-:Y:S02]  /*8f60*/  FMUL.FTZ R6, R157, UR11 ;  /* 0x0000000b9d067c20 */ /* 0x000fe40008410000 */
[----:B------:R-:W-:Y:S08]  /*8f70*/  MUFU.EX2 R168, R168 ;  /* 0x000000a800a87308 */ /* 0x000ff00000000800 */
[----:B------:R-:W2:Y:S08]  /*8f80*/  MUFU.EX2 R6, R6 ;  /* 0x0000000600067308 */ /* 0x000eb00000000800 */
[----:B------:R-:W3:Y:S01]  /*8f90*/  MUFU.EX2 R173, R173 ;  /* 0x000000ad00ad7308 */ /* 0x000ee20000000800 */
[----:B-1----:R-:W-:-:S04]  /*8fa0*/  FMNMX.FTZ R180, R160, R153, !PT ;  /* 0x00000099a0b47209 */ /* 0x002fc80007810000 */
[C---:B------:R-:W-:Y:S01]  /*8fb0*/  FSETP.NEU.FTZ.AND P2, PT, R180.reuse, -INF , PT ;  /* 0xff800000b400780b */ /* 0x040fe20003f5d000 */
[C---:B0-----:R-:W-:Y:S02]  /*8fc0*/  FMUL.FTZ R152, R180.reuse, UR11 ;  /* 0x0000000bb4987c20 */ /* 0x041fe40008410000 */
[----:B------:R-:W0:Y:S01]  /*8fd0*/  MUFU.EX2 R170, R170 ;  /* 0x000000aa00aa7308 */ /* 0x000e220000000800 */
[----:B------:R-:W-:Y:S01]  /*8fe0*/  FSEL R153, R180, RZ, P2 ;  /* 0x000000ffb4997208 */ /* 0x000fe20001000000 */
[-C--:B--2---:R-:W-:Y:S01]  /*8ff0*/  FMUL.FTZ R24, R24, R6.reuse ;  /* 0x0000000618187220 */ /* 0x084fe20000410000 */
[----:B------:R-:W-:Y:S01]  /*9000*/  FSEL R156, R152, RZ, P2 ;  /* 0x000000ff989c7208 */ /* 0x000fe20001000000 */
[----:B------:R-:W-:Y:S02]  /*9010*/  IMAD.U32 R152, RZ, RZ, UR36 ;  /* 0x00000024ff987e24 */ /* 0x000fe4000f8e00ff */
[-C--:B------:R-:W-:Y:S01]  /*9020*/  FMUL.FTZ R25, R25, R6.reuse ;  /* 0x0000000619197220 */ /* 0x080fe20000410000 */
[----:B------:R-:W-:Y:S01]  /*9030*/  FADD.FTZ R153, -R153, R8 ;  /* 0x0000000899997221 */ /* 0x000fe20000010100 */
[----:B------:R-:W-:Y:S01]  /*9040*/  FMUL.FTZ R28, R28, R6 ;  /* 0x000000061c1c7220 */ /* 0x000fe20000410000 */
[--C-:B------:R-:W-:Y:S01]  /*9050*/  FFMA.FTZ R186, R201, UR11, -R156.reuse ;  /* 0x0000000bc9ba7c23 */ /* 0x100fe2000801089c */
[----:B------:R-:W-:Y:S01]  /*9060*/  FFMA.FTZ R201, R155, UR11, -R156 ;  /* 0x0000000b9bc97c23 */ /* 0x000fe2000801089c */
[----:B------:R-:W-:-:S02]  /*9070*/  IMAD.MOV R155, RZ, RZ, -R22 ;  /* 0x000000ffff9b7224 */ /* 0x000fc400078e0a16 */
[----:B------:R-:W-:Y:S01]  /*9080*/  FMUL.FTZ R153, R153, UR11 ;  /* 0x0000000b99997c20 */ /* 0x000fe20008410000 */
[--C-:B------:R-:W-:Y:S01]  /*9090*/  FFMA.FTZ R159, R159, UR11, -R156.reuse ;  /* 0x0000000b9f9f7c23 */ /* 0x100fe2000801089c */
[--C-:B------:R-:W-:Y:S01]  /*90a0*/  FFMA.FTZ R205, R158, UR11, -R156.reuse ;  /* 0x0000000b9ecd7c23 */ /* 0x100fe2000801089c */
[--C-:B------:R-:W-:Y:S01]  /*90b0*/  FFMA.FTZ R206, R162, UR11, -R156.reuse ;  /* 0x0000000ba2ce7c23 */ /* 0x100fe2000801089c */
[----:B------:R-:W-:Y:S01]  /*90c0*/  ISETP.NE.AND P2, PT, R16, R155, PT ;  /* 0x0000009b1000720c */ /* 0x000fe20003f45270 */
[----:B------:R1:W2:Y:S01]  /*90d0*/  MUFU.EX2 R207, R153 ;  /* 0x0000009900cf7308 */ /* 0x0002a20000000800 */
[--C-:B------:R-:W-:Y:S01]  /*90e0*/  FFMA.FTZ R161, R202, UR11, -R156.reuse ;  /* 0x0000000bcaa17c23 */ /* 0x100fe2000801089c */
[--C-:B------:R-:W-:Y:S01]  /*90f0*/  FFMA.FTZ R202, R174, UR11, -R156.reuse ;  /* 0x0000000baeca7c23 */ /* 0x100fe2000801089c */
[--C-:B------:R-:W-:Y:S01]  /*9100*/  FFMA.FTZ R209, R187, UR11, -R156.reuse ;  /* 0x0000000bbbd17c23 */ /* 0x100fe2000801089c */
[--C-:B------:R-:W-:Y:S01]  /*9110*/  FFMA.FTZ R163, R163, UR11, -R156.reuse ;  /* 0x0000000ba3a37c23 */ /* 0x100fe2000801089c */
[--C-:B------:R-:W-:Y:S01]  /*9120*/  FFMA.FTZ R157, R166, UR11, -R156.reuse ;  /* 0x0000000ba69d7c23 */ /* 0x100fe2000801089c */
[--C-:B------:R-:W-:Y:S01]  /*9130*/  FFMA.FTZ R167, R167, UR11, -R156.reuse ;  /* 0x0000000ba7a77c23 */ /* 0x100fe2000801089c */
[--C-:B------:R-:W-:Y:S01]  /*9140*/  FFMA.FTZ R211, R204, UR11, -R156.reuse ;  /* 0x0000000bccd37c23 */ /* 0x100fe2000801089c */
[----:B------:R4:W-:Y:S01]  /*9150*/  MUFU.EX2 R8, R159 ;  /* 0x0000009f00087308 */ /* 0x0009e20000000800 */
[--C-:B------:R-:W-:Y:S01]  /*9160*/  FFMA.FTZ R208, R182, UR11, -R156.reuse ;  /* 0x0000000bb6d07c23 */ /* 0x100fe2000801089c */
[--C-:B------:R-:W-:Y:S01]  /*9170*/  FFMA.FTZ R213, R183, UR11, -R156.reuse ;  /* 0x0000000bb7d57c23 */ /* 0x100fe2000801089c */
[--C-:B-1----:R-:W-:Y:S01]  /*9180*/  FFMA.FTZ R153, R203, UR11, -R156.reuse ;  /* 0x0000000bcb997c23 */ /* 0x102fe2000801089c */
[----:B------:R-:W-:Y:S01]  /*9190*/  @!P2 IMAD R152, R152, 0x40, R19 ;  /* 0x000000409898a824 */ /* 0x000fe200078e0213 */
[----:B---3--:R-:W-:Y:S01]  /*91a0*/  F2FP.F16.F32.PACK_AB R158, R173, R168 ;  /* 0x000000a8ad9e723e */ /* 0x008fe200000000ff */
[----:B------:R-:W-:Y:S01]  /*91b0*/  FMUL.FTZ R29, R29, R6 ;  /* 0x000000061d1d7220 */ /* 0x000fe20000410000 */
[----:B0-----:R-:W-:Y:S01]  /*91c0*/  F2FP.F16.F32.PACK_AB R160, R175, R170 ;  /* 0x000000aaafa0723e */ /* 0x001fe200000000ff */
[----:B------:R-:W-:Y:S01]  /*91d0*/  MUFU.EX2 R186, R186 ;  /* 0x000000ba00ba7308 */ /* 0x000fe20000000800 */
[----:B------:R-:W-:Y:S01]  /*91e0*/  @!P2 LEA R155, R152, UR37, 0x2 ;  /* 0x00000025989bac11 */ /* 0x000fe2000f8e10ff */
[----:B----4-:R-:W-:Y:S01]  /*91f0*/  FFMA.FTZ R159, R154, UR11, -R156 ;  /* 0x0000000b9a9f7c23 */ /* 0x010fe2000801089c */
[----:B------:R-:W-:Y:S01]  /*9200*/  F2FP.F16.F32.PACK_AB R152, R12, R21 ;  /* 0x000000150c98723e */ /* 0x000fe200000000ff */
[----:B------:R-:W-:Y:S01]  /*9210*/  FMUL.FTZ R32, R32, R6 ;  /* 0x0000000620207220 */ /* 0x000fe20000410000 */
[----:B------:R-:W-:Y:S01]  /*9220*/  F2FP.F16.F32.PACK_AB R154, R169, R14 ;  /* 0x0000000ea99a723e */ /* 0x000fe200000000ff */
[----:B------:R-:W-:Y:S01]  /*9230*/  @!P2 STS [R155+0x38400], R6 ;  /* 0x038400069b00a388 */ /* 0x000fe20000000800 */
[----:B------:R-:W-:Y:S01]  /*9240*/  F2FP.F16.F32.PACK_AB R156, R171, R20 ;  /* 0x00000014ab9c723e */ /* 0x000fe200000000ff */
[----:B------:R-:W-:Y:S01]  /*9250*/  MUFU.EX2 R201, R201 ;  /* 0x000000c900c97308 */ /* 0x000fe20000000800 */
[-C--:B------:R-:W-:Y:S01]  /*9260*/  FMUL.FTZ R33, R33, R6.reuse ;  /* 0x0000000621217220 */ /* 0x080fe20000410000 */
[----:B--2---:R0:W-:Y:S01]  /*9270*/  @!P2 STS [R155+0x38420], R207 ;  /* 0x038420cf9b00a388 */ /* 0x0041e20000000800 */
        /* <DEDUP_REMOVED lines=68> */
[----:B------:R-:W-:Y:S01]  /*96c0*/  FMUL.FTZ R26, R26, R207 ;  /* 0x000000cf1a1a7220 */ /* 0x000fe20000410000 */
[----:B------:R-:W2:Y:S01]  /*96d0*/  MUFU.EX2 R203, R161 ;  /* 0x000000a100cb7308 */ /* 0x000ea20000000800 */
[----:B0-----:R-:W-:Y:S01]  /*96e0*/  F2FP.F16.F32.PACK_AB R159, R174, R183 ;  /* 0x000000b7ae9f723e */ /* 0x001fe200000000ff */
[-C--:B------:R-:W-:Y:S01]  /*96f0*/  FMUL.FTZ R27, R27, R207.reuse ;  /* 0x000000cf1b1b7220 */ /* 0x080fe20000410000 */
[----:B-1----:R-:W-:Y:S01]  /*9700*/  F2FP.F16.F32.PACK_AB R162, R177, R172 ;  /* 0x000000acb1a2723e */ /* 0x002fe200000000ff */
        /* <DEDUP_REMOVED lines=63> */
[----:B0-----:R-:W-:Y:S01]  /*9b00*/  F2FP.F16.F32.PACK_AB R166, R181, R176 ;  /* 0x000000b0b5a6723e */ /* 0x001fe200000000ff */
        /* <DEDUP_REMOVED lines=14> */
[----:B------:R-:W-:Y:S01]  /*9bf0*/  FMUL.FTZ R151, R151, R207 ;  /* 0x000000cf97977220 */ /* 0x000fe20000410000 */
[----:B------:R-:W-:Y:S01]  /*9c00*/  FFMA.FTZ R21, R6, R4, R21 ;  /* 0x0000000406157223 */ /* 0x000fe20000010015 */
[----:B------:R-:W-:Y:S01]  /*9c10*/  FFMA.FTZ R186, R207, R5, R186 ;  /* 0x00000005cfba7223 */ /* 0x000fe200000100ba */
[----:B------:R-:W-:Y:S01]  /*9c20*/  ISETP.GT.AND P2, PT, R7, UR14, PT ;  /* 0x0000000e07007c0c */ /* 0x000fe2000bf44270 */
[----:B------:R-:W-:Y:S01]  /*9c30*/  UMOV UR36, UR6 ;  /* 0x0000000600247c82 */ /* 0x000fe20008000000 */
[----:B------:R-:W-:Y:S01]  /*9c40*/  FADD.FTZ R21, R12, R21 ;  /* 0x000000150c157221 */ /* 0x000fe20000010000 */
[----:B------:R-:W-:Y:S01]  /*9c50*/  FADD.FTZ R186, R201, R186 ;  /* 0x000000bac9ba7221 */ /* 0x000fe20000010000 */
[----:B------:R-:W-:Y:S01]  /*9c60*/  VIADD R7, R7, 0xffffffff ;  /* 0xffffffff07077836 */ /* 0x000fe20000000000 */
[----:B------:R1:W-:Y:S01]  /*9c70*/  STSM.16.M88.4 [R23+0x36400], R152 ;  /* 0x0364009817007844 */ /* 0x0003e20000000200 */
[----:B------:R-:W-:Y:S01]  /*9c80*/  FADD.FTZ R14, R14, R21 ;  /* 0x000000150e0e7221 */ /* 0x000fe20000010000 */
[----:B------:R-:W-:Y:S01]  /*9c90*/  FADD.FTZ R205, R205, R186 ;  /* 0x000000bacdcd7221 */ /* 0x000fe20000010000 */
[----:B------:R-:W-:Y:S01]  /*9ca0*/  IMAD.MOV.U32 R6, RZ, RZ, R10 ;  /* 0x000000ffff067224 */ /* 0x000fe200078e000a */
[----:B------:R1:W-:Y:S01]  /*9cb0*/  STSM.16.M88.4 [R190], R156 ;  /* 0x0000009cbe007844 */ /* 0x0003e20000000200 */
[----:B------:R-:W-:Y:S01]  /*9cc0*/  FADD.FTZ R169, R169, R14 ;  /* 0x0000000ea9a97221 */ /* 0x000fe20000010000 */
[----:B------:R-:W-:Y:S01]  /*9cd0*/  FADD.FTZ R205, R8, R205 ;  /* 0x000000cd08cd7221 */ /* 0x000fe20000010000 */
[----:B0-----:R-:W-:Y:S01]  /*9ce0*/  F2FP.F16.F32.PACK_AB R167, R213, R208 ;  /* 0x000000d0d5a7723e */ /* 0x001fe200000000ff */
[----:B------:R1:W-:Y:S01]  /*9cf0*/  STSM.16.M88.4 [R188], R160 ;  /* 0x000000a0bc007844 */ /* 0x0003e20000000200 */
[----:B------:R-:W-:Y:S01]  /*9d00*/  FADD.FTZ R20, R20, R169 ;  /* 0x000000a914147221 */ /* 0x000fe20000010000 */
[----:B------:R-:W-:Y:S01]  /*9d10*/  FADD.FTZ R206, R206, R205 ;  /* 0x000000cdcece7221 */ /* 0x000fe20000010000 */
[----:B------:R-:W-:Y:S01]  /*9d20*/  IMAD.MOV.U32 R8, RZ, RZ, R180 ;  /* 0x000000ffff087224 */ /* 0x000fe200078e00b4 */
[----:B------:R1:W-:Y:S01]  /*9d30*/  STSM.16.M88.4 [R189], R164 ;  /* 0x000000a4bd007844 */ /* 0x0003e20000000200 */
[----:B------:R-:W-:Y:S01]  /*9d40*/  WARPGROUP.ARRIVE ;  /* 0x00000000000079c5 */ /* 0x000fe20000000000 */
[----:B------:R-:W-:Y:S01]  /*9d50*/  FADD.FTZ R171, R171, R20 ;  /* 0x00000014abab7221 */ /* 0x000fe20000010000 */
[----:B------:R-:W-:-:S03]  /*9d60*/  FADD.FTZ R206, R187, R206 ;  /* 0x000000cebbce7221 */ /* 0x000fc60000010000 */
[----:B------:R-:W-:Y:S01]  /*9d70*/  FADD.FTZ R168, R168, R171 ;  /* 0x000000aba8a87221 */ /* 0x000fe20000010000 */
[----:B------:R-:W-:Y:S01]  /*9d80*/  HGMMA.64x256x16.F32 R24, R152, gdesc[UR20].tnspB, R24, gsb0 ;  /* 0x43e0001498187df0 */ /* 0x000fe20008000818 */
[----:B------:R-:W-:Y:S01]  /*9d90*/  UMOV UR22, UR10 ;  /* 0x0000000a00167c82 */ /* 0x000fe20008000000 */
[----:B------:R-:W-:Y:S01]  /*9da0*/  UMOV UR23, 0x40000040 ;  /* 0x4000004000177882 */ /* 0x000fe20000000000 */
[----:B------:R-:W-:Y:S01]  /*9db0*/  UIADD3 UR10, UR8, 0x100, URZ ;  /* 0x00000100080a7890 */ /* 0x000fe2000fffe03f */
[----:B------:R-:W-:Y:S01]  /*9dc0*/  FADD.FTZ R183, R183, R206 ;  /* 0x000000ceb7b77221 */ /* 0x000fe20000010000 */
[----:B------:R-:W-:Y:S01]  /*9dd0*/  UIADD3 UR8, UR8, 0x180, URZ ;  /* 0x0000018008087890 */ /* 0x000fe2000fffe03f */
[----:B------:R-:W-:Y:S02]  /*9de0*/  FADD.FTZ R173, R173, R168 ;  /* 0x000000a8adad7221 */ /* 0x000fe40000010000 */
[----:B------:R-:W-:Y:S02]  /*9df0*/  FADD.FTZ R183, R174, R183 ;  /* 0x000000b7aeb77221 */ /* 0x000fe40000010000 */
[----:B------:R-:W-:-:S02]  /*9e00*/  FADD.FTZ R170, R170, R173 ;  /* 0x000000adaaaa7221 */ /* 0x000fc40000010000 */
[----:B------:R-:W-:Y:S02]  /*9e10*/  FADD.FTZ R182, R182, R183 ;  /* 0x000000b7b6b67221 */ /* 0x000fe40000010000 */
[----:B------:R-:W-:Y:S02]  /*9e20*/  FADD.FTZ R175, R175, R170 ;  /* 0x000000aaafaf7221 */ /* 0x000fe40000010000 */
[----:B------:R-:W-:Y:S02]  /*9e30*/  FADD.FTZ R203, R203, R182 ;  /* 0x000000b6cbcb7221 */ /* 0x000fe40000010000 */
        /* <DEDUP_REMOVED lines=38> */
[----:B------:R-:W-:Y:S01]  /*a0a0*/  IMAD.MOV.U32 R8, RZ, RZ, R180 ;  /* 0x000000ffff087224 */ /* 0x000fe200078e00b4 */
[----:B------:R-:W-:Y:S01]  /*a0b0*/  UMOV UR36, UR6 ;  /* 0x0000000600247c82 */ /* 0x000fe20008000000 */
[----:B------:R-:W-:-:S07]  /*a0c0*/  IMAD.MOV.U32 R6, RZ, RZ, R10 ;  /* 0x000000ffff067224 */ /* 0x000fce00078e000a */
.L_x_5115:
[----:B------:R-:W0:Y:S01]  /*a0d0*/  LDC R13, c[0x0][0xadc] ;  /* 0x0002b700ff0d7b82 */ /* 0x000e220000000800 */
[----:B------:R-:W-:-:S05]  /*a0e0*/  IADD3 R10, R17, 0x40, -R18 ;  /* 0x00000040110a7810 */ /* 0x000fca0007ffe812 */
[----:B------:R-:W-:-:S04]  /*a0f0*/  IMAD R10, R185, 0x40, R10 ;  /* 0x00000040b90a7824 */ /* 0x000fc800078e020a */
[----:B-1----:R-:W-:Y:S01]  /*a100*/  VIADD R9, R10, -UR18 ;  /* 0x800000120a097c36 */ /* 0x002fe20008000000 */
        /* <DEDUP_REMOVED lines=11> */
.L_x_5134:
[----:B------:R-:W-:-:S13]  /*a1c0*/  ISETP.NE.AND P2, PT, R13, 0x1, PT ;  /* 0x000000010d00780c */ /* 0x000fda0003f45270 */
[----:B------:R-:W0:Y:S02]  /*a1d0*/  @P2 LDC.64 R14, c[0x0][0xae0] ;  /* 0x0002b800ff0e2b82 */ /* 0x000e240000000a00 */
[----:B0-----:R-:W-:-:S05]  /*a1e0*/  @P2 IMAD.HI.U32 R12, R10, R14, RZ ;  /* 0x0000000e0a0c2227 */ /* 0x001fca00078e00ff */
[----:B------:R-:W-:-:S07]  /*a1f0*/  @P2 SHF.R.U32.HI R10, RZ, R15, R12 ;  /* 0x0000000fff0a2219 */ /* 0x000fce000001160c */
.L_x_5135:
[----:B------:R-:W-:-:S05]  /*a200*/  IMAD R10, R10, R13, RZ ;  /* 0x0000000d0a0a7224 */ /* 0x000fca00078e02ff */
[----:B------:R-:W-:-:S07]  /*a210*/  VIMNMX R9, R9, R10, !PT ;  /* 0x0000000a09097248 */ /* 0x000fce0007fe0100 */
.L_x_5133:
[----:B------:R-:W-:-:S05]  /*a220*/  VIADD R9, R9, 0x3f ;  /* 0x0000003f09097836 */ /* 0x000fca0000000000 */
[----:B------:R-:W-:-:S04]  /*a230*/  SHF.R.S32.HI R10, RZ, 0x1f, R9 ;  /* 0x0000001fff0a7819 */ /* 0x000fc80000011409 */
[----:B------:R-:W-:-:S04]  /*a240*/  LEA.HI R10, R10, R9, RZ, 0x6 ;  /* 0x000000090a0a7211 */ /* 0x000fc800078f30ff */
[----:B------:R-:W-:-:S04]  /*a250*/  SHF.R.S32.HI R9, RZ, 0x6, R10 ;  /* 0x00000006ff097819 */ /* 0x000fc8000001140a */
[----:B------:R-:W-:-:S04]  /*a260*/  VIMNMX R10, R184, R9, !PT ;  /* 0x00000009b80a7248 */ /* 0x000fc80007fe0100 */
[----:B------:R-:W-:-:S13]  /*a270*/  ISETP.GE.AND P2, PT, R7, R10, PT ;  /* 0x0000000a0700720c */ /* 0x000fda0003f46270 */
[----:B------:R-:W-:Y:S05]  /*a280*/  @!P2 BRA `(.L_x_5136) ;  /* 0x000000280080a947 */ /* 0x000fea0003800000 */
[----:B------:R-:W-:Y:S01]  /*a290*/  MOV R185, R8 ;  /* 0x0000000800b97202 */ /* 0x000fe20000000f00 */
[----:B------:R-:W-:Y:S01]  /*a2a0*/  IMAD.MOV.U32 R11, RZ, RZ, R6 ;  /* 0x000000ffff0b7224 */ /* 0x000fe200078e0006 */
[----:B------:R-:W-:Y:S01]  /*a2b0*/  UMOV UR7, UR36 ;  /* 0x0000002400077c82 */ /* 0x000fe20008000000 */
[----:B------:R-:W-:-:S07]  /*a2c0*/  IMAD.MOV.U32 R9, RZ, RZ, R7 ;  /* 0x000000ffff097224 */ /* 0x000fce00078e0007 */
.L_x_5145:
[----:B------:R-:W-:Y:S01]  /*a2d0*/  UIADD3 UR14, UR7, 0x1, URZ ;  /* 0x00000001070e7890 */ /* 0x000fe2000fffe03f */
[----:B------:R-:W-:Y:S02]  /*a2e0*/  IMAD.MOV.U32 R7, RZ, RZ, R9 ;  /* 0x000000ffff077224 */ /* 0x000fe400078e0009 */
[----:B------:R-:W-:Y:S01]  /*a2f0*/  VIADD R9, R9, 0xffffffff ;  /* 0xffffffff09097836 */ /* 0x000fe20000000000 */
[----:B------:R-:W-:Y:S02]  /*a300*/  UISETP.NE.AND UP0, UPT, UR14, 0x2, UPT ;  /* 0x000000020e00788c */ /* 0x000fe4000bf05270 */
[----:B------:R-:W-:Y:S02]  /*a310*/  ISETP.GT.AND P2, PT, R7, R10, PT ;  /* 0x0000000a0700720c */ /* 0x000fe40003f44270 */
[----:B------:R-:W-:Y:S02]  /*a320*/  USEL UR14, UR14, URZ, UP0 ;  /* 0x0000003f0e0e7287 */ /* 0x000fe40008000000 */
[----:B------:R-:W-:-:S05]  /*a330*/  USEL UR6, URZ, 0x1, UP0 ;  /* 0x000000013f067887 */ /* 0x000fca0008000000 */
[----:B------:R-:W-:Y:S01]  /*a340*/  UMOV UR36, UR14 ;  /* 0x0000000e00247c82 */ /* 0x000fe20008000000 */
[----:B------:R-:W-:Y:S01]  /*a350*/  LOP3.LUT R2, R2, UR6, RZ, 0x3c, !PT ;  /* 0x0000000602027c12 */ /* 0x000fe2000f8e3cff */
[----:B-1----:R-:W-:Y:S06]  /*a360*/  @!P0 BRA `(.L_x_5137) ;  /* 0x0000000000048947 */ /* 0x002fec0003800000 */
[----:B------:R-:W-:Y:S01]  /*a370*/  BPT.TRAP 0x1 ;  /* 0x000000040000795c */ /* 0x000fe20000300000 */
.L_x_5137:
[----:B------:R-:W-:Y:S01]  /*a380*/  ULEA UR6, UR36, UR37, 0x3 ;  /* 0x0000002524067291 */ /* 0x000fe2000f8e183f */
[----:B------:R-:W-:-:S08]  /*a390*/  SHF.L.U32 R6, R2, 0x1f, RZ ;  /* 0x0000001f02067819 */ /* 0x000fd000000006ff */
[----:B------:R0:W1:Y:S01]  /*a3a0*/  SYNCS.PHASECHK.TRANS64.TRYWAIT P3, [UR6+0x38830], R6 ;  /* 0x03883006ff0075a7 */ /* 0x0000620008060146 */
[----:B------:R-:W-:Y:S05]  /*a3b0*/  @!P0 BRA `(.L_x_5138) ;  /* 0x0000000000048947 */ /* 0x000fea0003800000 */
[----:B------:R-:W-:Y:S01]  /*a3c0*/  BPT.TRAP 0x1 ;  /* 0x000000040000795c */ /* 0x000fe20000300000 */
.L_x_5138:
[----:B-1----:R-:W-:Y:S05]  /*a3d0*/  @P3 BRA `(.L_x_5139) ;  /* 0x0000000000083947 */ /* 0x002fea0003800000 */
[----:B------:R-:W1:Y:S02]  /*a3e0*/  SYNCS.PHASECHK.TRANS64.TRYWAIT P3, [UR6+0x38830], R6 ;  /* 0x03883006ff0075a7 */ /* 0x000e640008060146 */
[----:B-1----:R-:W-:Y:S05]  /*a3f0*/  @!P3 BRA `(.L_x_5140) ;  /* 0x000000e800e8b947 */ /* 0x002fea0003800000 */
.L_x_5139:
        /* <DEDUP_REMOVED lines=32> */
.L_x_5141:
[----:B------:R2:W3:Y:S01]  /*a600*/  SYNCS.PHASECHK.TRANS64.TRYWAIT P3, [UR6+0x38850], R6 ;  /* 0x03885006ff0075a7 */ /* 0x0004e20008060146 */
[----:B------:R-:W-:Y:S05]  /*a610*/  @!P0 BRA `(.L_x_5142) ;  /* 0x0000000000048947 */ /* 0x000fea0003800000 */
[----:B------:R-:W-:Y:S01]  /*a620*/  BPT.TRAP 0x1 ;  /* 0x000000040000795c */ /* 0x000fe20000300000 */
.L_x_5142:
[----:B---3--:R-:W-:Y:S05]  /*a630*/  @P3 BRA `(.L_x_5143) ;  /* 0x0000000000083947 */ /* 0x008fea0003800000 */
[----:B------:R-:W3:Y:S02]  /*a640*/  SYNCS.PHASECHK.TRANS64.TRYWAIT P3, [UR6+0x38850], R6 ;  /* 0x03885006ff0075a7 */ /* 0x000ee40008060146 */
[----:B---3--:R-:W-:Y:S05]  /*a650*/  @!P3 BRA `(.L_x_5144) ;  /* 0x000000e80068b947 */ /* 0x008fea0003800000 */
.L_x_5143:
[----:B------:R-:W-:Y:S01]  /*a660*/  ULEA UR8, UR14, UR4, 0xc ;  /* 0x000000040e087291 */ /* 0x000fe2000f8e603f */
[----:B------:R-:W-:Y:S01]  /*a670*/  WARPGROUP.ARRIVE ;  /* 0x00000000000079c5 */ /* 0x000fe20000000000 */
[----:B------:R-:W-:Y:S01]  /*a680*/  UMOV UR27, 0x40000040 ;  /* 0x40000040001b7882 */ /* 0x000fe20000000000 */
[----:B------:R-:W-:-:S04]  /*a690*/  UIADD3 UR28, UR5, 0x2, URZ ;  /* 0x00000002051c7890 */ /* 0x000fc8000fffe03f */
[----:B-1----:R-:W1:Y:S01]  /*a6a0*/  S2R R7, SR_TID.X ;  /* 0x0000000000077919 */ /* 0x002e620000002100 */
[----:B------:R-:W-:Y:S02]  /*a6b0*/  UIADD3 UR30, UR8, 0x2, URZ ;  /* 0x00000002081e7890 */ /* 0x000fe4000fffe03f */
        /* <DEDUP_REMOVED lines=9> */
[----:B0-----:R-:W-:-:S13]  /*a750*/  R2UR UR9, R6 ;  /* 0x00000000060972ca */ /* 0x001fda00000e0000 */
[----:B------:R-:W-:-:S04]  /*a760*/  UISETP.GT.AND UP0, UPT, UR9, 0x7f, UPT ;  /* 0x0000007f0900788c */ /* 0x000fc8000bf04270 */
[----:B------:R-:W-:Y:S02]  /*a770*/  USEL UR9, URZ, 0x2, !UP0 ;  /* 0x000000023f097887 */ /* 0x000fe4000c000000 */
[----:B------:R-:W-:Y:S01]  /*a780*/  USEL UR10, UR11, 0x2, UP0 ;  /* 0x000000020b0a7887 */ /* 0x000fe20008000000 */
[----:B------:R-:W-:Y:S02]  /*a790*/  WARPGROUP.DEPBAR.LE gsb0, 0x0 ;  /* 0x00008000000079c5 */ /* 0x000fe40000010000 */
[----:B------:R-:W-:Y:S01]  /*a7a0*/  WARPGROUP.ARRIVE ;  /* 0x00000000000079c5 */ /* 0x000fe20000000000 */
[----:B------:R-:W-:-:S05]  /*a7b0*/  USEL UR11, UR11, 0x6, !UP0 ;  /* 0x000000060b0b7887 */ /* 0x000fca000c000000 */
        /* <DEDUP_REMOVED lines=233> */
[----:B------:R-:W-:Y:S02]  /*b650*/  UMOV UR15, 0x40000040 ;  /* 0x40000040000f7882 */ /* 0x000fe40000000000 */
[----:B------:R-:W-:-:S02]  /*b660*/  UMOV UR9, 0x40000040 ;  /* 0x4000004000097882 */ /* 0x000fc40000000000 */
        /* <DEDUP_REMOVED lines=35> */
[----:B------:R-:W-:Y:S02]  /*b8a0*/  FMNMX.FTZ R8, R166, R7, !PT ;  /* 0x00000007a6087209 */ /* 0x000fe40007810000 */
[----:B0-----:R-:W-:-:S05]  /*b8b0*/  FMNMX.FTZ R6, R13, R14, !PT ;  /* 0x0000000e0d067209 */ /* 0x001fca0007810000 */
[C---:B------:R-:W-:Y:S01]  /*b8c0*/  FADD.FTZ R11, -R6.reuse, R11 ;  /* 0x0000000b060b7221 */ /* 0x040fe20000010100 */
[----:B------:R-:W-:-:S03]  /*b8d0*/  FMUL.FTZ R187, R6, UR11 ;  /* 0x0000000b06bb7c20 */ /* 0x000fc60008410000 */
[----:B------:R-:W-:Y:S01]  /*b8e0*/  FMUL.FTZ R7, R11, UR11 ;  /* 0x0000000b0b077c20 */ /* 0x000fe20008410000 */
[----:B------:R-:W-:Y:S01]  /*b8f0*/  FMNMX.FTZ R11, R167, R8, !PT ;  /* 0x00000008a70b7209 */ /* 0x000fe20007810000 */
[--C-:B------:R-:W-:Y:S01]  /*b900*/  FFMA.FTZ R12, R152, UR11, -R187.reuse ;  /* 0x0000000b980c7c23 */ /* 0x100fe200080108bb */
[--C-:B------:R-:W-:Y:S01]  /*b910*/  FFMA.FTZ R14, R157, UR11, -R187.reuse ;  /* 0x0000000b9d0e7c23 */ /* 0x100fe200080108bb */
[--C-:B------:R-:W-:Y:S01]  /*b920*/  FFMA.FTZ R20, R161, UR11, -R187.reuse ;  /* 0x0000000ba1147c23 */ /* 0x100fe200080108bb */
[----:B------:R-:W-:Y:S01]  /*b930*/  FMNMX.FTZ R8, R170, R11, !PT ;  /* 0x0000000baa087209 */ /* 0x000fe20007810000 */
[----:B------:R-:W0:Y:S01]  /*b940*/  MUFU.EX2 R7, R7 ;  /* 0x0000000700077308 */ /* 0x000e220000000800 */
        /* <DEDUP_REMOVED lines=16> */
[----:B------:R-:W-:Y:S01]  /*ba50*/  MUFU.EX2 R12, R12 ;  /* 0x0000000c000c7308 */ /* 0x000fe20000000800 */
[-C--:B0-----:R-:W-:Y:S01]  /*ba60*/  FMUL.FTZ R24, R24, R7.reuse ;  /* 0x0000000718187220 */ /* 0x081fe20000410000 */
[----:B------:R-:W-:Y:S01]  /*ba70*/  FMNMX.FTZ R15, R179, R8, !PT ;  /* 0x00000008b30f7209 */ /* 0x000fe20007810000 */
[-C--:B------:R-:W-:Y:S01]  /*ba80*/  FMUL.FTZ R25, R25, R7.reuse ;  /* 0x0000000719197220 */ /* 0x080fe20000410000 */
[-C--:B------:R-:W-:Y:S01]  /*ba90*/  FMUL.FTZ R28, R28, R7.reuse ;  /* 0x000000071c1c7220 */ /* 0x080fe20000410000 */
[----:B------:R-:W-:Y:S01]  /*baa0*/  FMUL.FTZ R29, R29, R7 ;  /* 0x000000071d1d7220 */ /* 0x000fe20000410000 */
[----:B------:R-:W-:Y:S01]  /*bab0*/  FMNMX.FTZ R8, R182, R15, !PT ;  /* 0x0000000fb6087209 */ /* 0x000fe20007810000 */
[----:B------:R-:W-:Y:S01]  /*bac0*/  FFMA.FTZ R15, R160, UR11, -R187 ;  /* 0x0000000ba00f7c23 */ /* 0x000fe200080108bb */
[----:B------:R-:W-:Y:S01]  /*bad0*/  MUFU.EX2 R11, R11 ;  /* 0x0000000b000b7308 */ /* 0x000fe20000000800 */
[-C--:B------:R-:W-:Y:S01]  /*bae0*/  FMUL.FTZ R32, R32, R7.reuse ;  /* 0x0000000720207220 */ /* 0x080fe20000410000 */
[----:B------:R-:W-:Y:S01]  /*baf0*/  FMNMX.FTZ R8, R183, R8, !PT ;  /* 0x00000008b7087209 */ /* 0x000fe20007810000 */
        /* <DEDUP_REMOVED lines=33> */
[----:B------:R-:W0:Y:S01]  /*bd10*/  SHFL.BFLY PT, R8, R153, 0x1, 0x1f ;  /* 0x0c201f0099087f89 */ /* 0x000e2200000e0000 */
        /* <DEDUP_REMOVED lines=24> */
[----:B------:R-:W-:-:S02]  /*bea0*/  IMAD.MOV R153, RZ, RZ, -R22 ;  /* 0x000000ffff997224 */ /* 0x000fc400078e0a16 */
[-C--:B------:R-:W-:Y:S01]  /*beb0*/  FMUL.FTZ R128, R128, R7.reuse ;  /* 0x0000000780807220 */ /* 0x080fe20000410000 */
[----:B------:R-:W-:Y:S01]  /*bec0*/  FMUL.FTZ R129, R129, R7 ;  /* 0x0000000781817220 */ /* 0x000fe20000410000 */
[----:B------:R-:W-:Y:S01]  /*bed0*/  MUFU.EX2 R169, R169 ;  /* 0x000000a900a97308 */ /* 0x000fe20000000800 */
[----:B------:R-:W-:Y:S01]  /*bee0*/  FADD.FTZ R152, -R8, R185 ;  /* 0x000000b908987221 */ /* 0x000fe20000010100 */
[----:B------:R-:W-:Y:S01]  /*bef0*/  ISETP.NE.AND P3, PT, R16, R153, PT ;  /* 0x000000991000720c */ /* 0x000fe20003f65270 */
[----:B------:R-:W-:Y:S01]  /*bf00*/  FMUL.FTZ R156, R8, UR11 ;  /* 0x0000000b089c7c20 */ /* 0x000fe20008410000 */
[-C--:B------:R-:W-:Y:S01]  /*bf10*/  FMUL.FTZ R132, R132, R7.reuse ;  /* 0x0000000784847220 */ /* 0x080fe20000410000 */
[----:B------:R-:W-:Y:S01]  /*bf20*/  FMUL.FTZ R152, R152, UR11 ;  /* 0x0000000b98987c20 */ /* 0x000fe20008410000 */
[----:B------:R-:W-:Y:S01]  /*bf30*/  FMUL.FTZ R133, R133, R7 ;  /* 0x0000000785857220 */ /* 0x000fe20000410000 */
[--C-:B------:R-:W-:Y:S01]  /*bf40*/  FFMA.FTZ R185, R154, UR11, -R156.reuse ;  /* 0x0000000b9ab97c23 */ /* 0x100fe2000801089c */
[----:B------:R-:W-:Y:S01]  /*bf50*/  FFMA.FTZ R205, R179, UR11, -R156 ;  /* 0x0000000bb3cd7c23 */ /* 0x000fe2000801089c */
[----:B------:R0:W2:Y:S01]  /*bf60*/  MUFU.EX2 R202, R152 ;  /* 0x0000009800ca7308 */ /* 0x0000a20000000800 */
[----:B------:R-:W-:-:S02]  /*bf70*/  IMAD.U32 R179, RZ, RZ, UR6 ;  /* 0x00000006ffb37e24 */ /* 0x000fc4000f8e00ff */
[--C-:B------:R-:W-:Y:S01]  /*bf80*/  FFMA.FTZ R204, R155, UR11, -R156.reuse ;  /* 0x0000000b9bcc7c23 */ /* 0x100fe2000801089c */
[----:B------:R-:W-:Y:S02]  /*bf90*/  IMAD.U32 R154, RZ, RZ, UR7 ;  /* 0x00000007ff9a7e24 */ /* 0x000fe4000f8e00ff */
[--C-:B------:R-:W-:Y:S01]  /*bfa0*/  FFMA.FTZ R187, R158, UR11, -R156.reuse ;  /* 0x0000000b9ebb7c23 */ /* 0x100fe2000801089c */
[--C-:B------:R-:W-:Y:S01]  /*bfb0*/  FFMA.FTZ R206, R159, UR11, -R156.reuse ;  /* 0x0000000b9fce7c23 */ /* 0x100fe2000801089c */
[--C-:B------:R-:W-:Y:S01]  /*bfc0*/  FFMA.FTZ R201, R162, UR11, -R156.reuse ;  /* 0x0000000ba2c97c23 */ /* 0x100fe2000801089c */
[----:B------:R-:W-:Y:S02]  /*bfd0*/  @!P3 IMAD R153, R154, 0x40, R19 ;  /* 0x000000409a99b824 */ /* 0x000fe400078e0213 */
[--C-:B------:R-:W-:Y:S01]  /*bfe0*/  FFMA.FTZ R208, R163, UR11, -R156.reuse ;  /* 0x0000000ba3d07c23 */ /* 0x100fe2000801089c */
[----:B0-----:R-:W-:Y:S02]  /*bff0*/  @!P1 VIADD R152, R179, 0x38840 ;  /* 0x00038840b3989836 */ /* 0x001fe40000000000 */
[--C-:B------:R-:W-:Y:S01]  /*c000*/  FFMA.FTZ R203, R166, UR11, -R156.reuse ;  /* 0x0000000ba6cb7c23 */ /* 0x100fe2000801089c */
[--C-:B------:R-:W-:Y:S01]  /*c010*/  FFMA.FTZ R210, R167, UR11, -R156.reuse ;  /* 0x0000000ba7d27c23 */ /* 0x100fe2000801089c */
[----:B------:R-:W-:Y:S01]  /*c020*/  @!P3 LEA R153, R153, UR37, 0x2 ;  /* 0x000000259999bc11 */ /* 0x000fe2000f8e10ff */
[----:B------:R-:W-:Y:S01]  /*c030*/  FFMA.FTZ R170, R170, UR11, -R156 ;  /* 0x0000000baaaa7c23 */ /* 0x000fe2000801089c */
[----:B------:R-:W-:Y:S01]  /*c040*/  @!P1 PRMT R152, RZ, 0x654, R152 ;  /* 0x00000654ff989816 */ /* 0x000fe20000000098 */
[--C-:B------:R-:W-:Y:S01]  /*c050*/  FFMA.FTZ R171, R171, UR11, -R156.reuse ;  /* 0x0000000babab7c23 */ /* 0x100fe2000801089c */
[--C-:B------:R-:W-:Y:S01]  /*c060*/  FFMA.FTZ R174, R174, UR11, -R156.reuse ;  /* 0x0000000baeae7c23 */ /* 0x100fe2000801089c */
[--C-:B------:R-:W-:Y:S01]  /*c070*/  FFMA.FTZ R175, R175, UR11, -R156.reuse ;  /* 0x0000000bafaf7c23 */ /* 0x100fe2000801089c */
[----:B------:R0:W-:Y:S01]  /*c080*/  @!P1 SYNCS.ARRIVE.TRANS64.RED.A1T0 RZ, [R152+URZ], RZ ;  /* 0x000000ff98ff99a7 */ /* 0x0001e2000810043f */
[--C-:B------:R-:W-:Y:S01]  /*c090*/  FFMA.FTZ R178, R178, UR11, -R156.reuse ;  /* 0x0000000bb2b27c23 */ /* 0x100fe2000801089c */
[--C-:B------:R-:W-:Y:S01]  /*c0a0*/  FFMA.FTZ R182, R182, UR11, -R156.reuse ;  /* 0x0000000bb6b67c23 */ /* 0x100fe2000801089c */
[----:B------:R-:W-:Y:S01]  /*c0b0*/  FFMA.FTZ R183, R183, UR11, -R156 ;  /* 0x0000000bb7b77c23 */ /* 0x000fe2000801089c */
[----:B------:R-:W-:Y:S01]  /*c0c0*/  @!P3 STS [R153+0x38400], R7 ;  /* 0x038400079900b388 */ /* 0x000fe20000000800 */
[----:B------:R-:W-:Y:S01]  /*c0d0*/  MUFU.EX2 R185, R185 ;  /* 0x000000b900b97308 */ /* 0x000fe20000000800 */
[----:B-1----:R-:W-:Y:S01]  /*c0e0*/  F2FP.F16.F32.PACK_AB R154, R14, R13 ;  /* 0x0000000d0e9a723e */ /* 0x002fe200000000ff */
[----:B--2---:R-:W-:Y:S01]  /*c0f0*/  FMUL.FTZ R26, R26, R202 ;  /* 0x000000ca1a1a7220 */ /* 0x004fe20000410000 */
[----:B------:R1:W-:Y:S01]  /*c100*/  @!P3 STS [R153+0x38420], R202 ;  /* 0x038420ca9900b388 */ /* 0x0003e20000000800 */
[----:B0-----:R-:W-:Y:S01]  /*c110*/  F2FP.F16.F32.PACK_AB R152, R11, R12 ;  /* 0x0000000c0b98723e */ /* 0x001fe200000000ff */
[-C--:B------:R-:W-:Y:S01]  /*c120*/  FMUL.FTZ R27, R27, R202.reuse ;  /* 0x000000ca1b1b7220 */ /* 0x080fe20000410000 */
[----:B------:R-:W-:Y:S01]  /*c130*/  F2FP.F16.F32.PACK_AB R156, R20, R15 ;  /* 0x0000000f149c723e */ /* 0x000fe200000000ff */
[-C--:B------:R-:W-:Y:S01]  /*c140*/  FMUL.FTZ R30, R30, R202.reuse ;  /* 0x000000ca1e1e7220 */ /* 0x080fe20000410000 */
[----:B------:R-:W1:Y:S01]  /*c150*/  MUFU.EX2 R204, R204 ;  /* 0x000000cc00cc7308 */ /* 0x000e620000000800 */
[----:B------:R-:W-:Y:S01]  /*c160*/  F2FP.F16.F32.PACK_AB R158, R186, R21 ;  /* 0x00000015ba9e723e */ /* 0x000fe200000000ff */
[----:B------:R-:W-:Y:S01]  /*c170*/  FMUL.FTZ R31, R31, R202 ;  /* 0x000000ca1f1f7220 */ /* 0x000fe20000410000 */
[----:B------:R-:W-:Y:S01]  /*c180*/  F2FP.F16.F32.PACK_AB R160, R169, R168 ;  /* 0x000000a8a9a0723e */ /* 0x000fe200000000ff */
        /* <DEDUP_REMOVED lines=73> */
[----:B------:R-:W-:Y:S01]  /*c620*/  FMUL.FTZ R143, R143, R202 ;  /* 0x000000ca8f8f7220 */ /* 0x000fe20000410000 */
[-C--:B------:R-:W-:Y:S01]  /*c630*/  FMUL.FTZ R144, R144, R7.reuse ;  /* 0x0000000790907220 */ /* 0x080fe20000410000 */
[-C--:B------:R-:W-:Y:S01]  /*c640*/  FMUL.FTZ R145, R145, R7.reuse ;  /* 0x0000000791917220 */ /* 0x080fe20000410000 */
[----:B------:R-:W0:Y:S01]  /*c650*/  MUFU.EX2 R171, R171 ;  /* 0x000000ab00ab7308 */ /* 0x000e220000000800 */
[----:B-1----:R-:W-:Y:S01]  /*c660*/  F2FP.F16.F32.PACK_AB R162, R173, R172 ;  /* 0x000000acada2723e */ /* 0x002fe200000000ff */
[-C--:B------:R-:W-:Y:S01]  /*c670*/  FMUL.FTZ R146, R146, R202.reuse ;  /* 0x000000ca92927220 */ /* 0x080fe20000410000 */
[-C--:B------:R-:W-:Y:S01]  /*c680*/  FMUL.FTZ R147, R147, R202.reuse ;  /* 0x000000ca93937220 */ /* 0x080fe20000410000 */
[-C--:B------:R-:W-:Y:S01]  /*c690*/  FMUL.FTZ R148, R148, R7.reuse ;  /* 0x0000000794947220 */ /* 0x080fe20000410000 */
[----:B------:R-:W-:Y:S01]  /*c6a0*/  FMUL.FTZ R149, R149, R7 ;  /* 0x0000000795957220 */ /* 0x000fe20000410000 */
[-C--:B------:R-:W-:Y:S01]  /*c6b0*/  FMUL.FTZ R150, R150, R202.reuse ;  /* 0x000000ca96967220 */ /* 0x080fe20000410000 */
[----:B------:R-:W-:Y:S01]  /*c6c0*/  FMUL.FTZ R151, R151, R202 ;  /* 0x000000ca97977220 */ /* 0x000fe20000410000 */
[----:B------:R-:W-:Y:S01]  /*c6d0*/  MUFU.EX2 R174, R174 ;  /* 0x000000ae00ae7308 */ /* 0x000fe20000000800 */
[----:B------:R1:W-:Y:S01]  /*c6e0*/  STSM.16.M88.4 [R23+0x36400], R152 ;  /* 0x0364009817007844 */ /* 0x0003e20000000200 */
[----:B------:R-:W-:Y:S01]  /*c6f0*/  ULEA UR6, UR14, UR38, 0xc ;  /* 0x000000260e067291 */ /* 0x000fe2000f8e603f */
[----:B------:R-:W-:Y:S01]  /*c700*/  FFMA.FTZ R4, R7, R4, R12 ;  /* 0x0000000407047223 */ /* 0x000fe2000001000c */
[----:B------:R-:W-:Y:S01]  /*c710*/  UMOV UR7, 0x40000040 ;  /* 0x4000004000077882 */ /* 0x000fe20000000000 */
[----:B------:R1:W-:Y:S01]  /*c720*/  STSM.16.M88.4 [R190], R156 ;  /* 0x0000009cbe007844 */ /* 0x0003e20000000200 */
[----:B------:R-:W-:Y:S01]  /*c730*/  UIADD3 UR8, UR6, 0x80, URZ ;  /* 0x0000008006087890 */ /* 0x000fe2000fffe03f */
[----:B------:R-:W-:Y:S01]  /*c740*/  FFMA.FTZ R5, R202, R5, R185 ;  /* 0x00000005ca057223 */ /* 0x000fe200000100b9 */
[----:B------:R-:W2:Y:S01]  /*c750*/  MUFU.EX2 R175, R175 ;  /* 0x000000af00af7308 */ /* 0x000ea20000000800 */
[----:B0-----:R-:W-:Y:S01]  /*c760*/  F2FP.F16.F32.PACK_AB R161, R171, R170 ;  /* 0x000000aaaba1723e */ /* 0x001fe200000000ff */
[----:B------:R-:W-:Y:S01]  /*c770*/  FADD.FTZ R4, R11, R4 ;  /* 0x000000040b047221 */ /* 0x000fe20000010000 */
[----:B------:R-:W-:Y:S01]  /*c780*/  FADD.FTZ R204, R204, R5 ;  /* 0x00000005cccc7221 */ /* 0x000fe20000010000 */
[----:B------:R-:W-:Y:S01]  /*c790*/  @!P1 VIADD R179, R179, 0x38860 ;  /* 0x00038860b3b39836 */ /* 0x000fe20000000000 */
[----:B------:R-:W-:Y:S01]  /*c7a0*/  UMOV UR14, UR8 ;  /* 0x00000008000e7c82 */ /* 0x000fe20008000000 */
[----:B------:R-:W-:Y:S01]  /*c7b0*/  UIADD3 UR8, UR6, 0x100, URZ ;  /* 0x0000010006087890 */ /* 0x000fe2000fffe03f */
[----:B------:R-:W-:Y:S01]  /*c7c0*/  FADD.FTZ R13, R13, R4 ;  /* 0x000000040d0d7221 */ /* 0x000fe20000010000 */
[----:B------:R-:W-:Y:S01]  /*c7d0*/  MUFU.EX2 R176, R176 ;  /* 0x000000b000b07308 */ /* 0x000fe20000000800 */
[----:B------:R-:W-:Y:S01]  /*c7e0*/  FADD.FTZ R187, R187, R204 ;  /* 0x000000ccbbbb7221 */ /* 0x000fe20000010000 */
[----:B------:R-:W-:Y:S01]  /*c7f0*/  @!P1 PRMT R179, RZ, 0x654, R179 ;  /* 0x00000654ffb39816 */ /* 0x000fe200000000b3 */
[----:B------:R-:W-:Y:S01]  /*c800*/  FADD.FTZ R14, R14, R13 ;  /* 0x0000000d0e0e7221 */ /* 0x000fe20000010000 */
[----:B------:R-:W-:-:S02]  /*c810*/  IMAD.MOV.U32 R185, RZ, RZ, R8 ;  /* 0x000000ffffb97224 */ /* 0x000fc400078e0008 */
[----:B------:R-:W-:Y:S01]  /*c820*/  FADD.FTZ R206, R206, R187 ;  /* 0x000000bbcece7221 */ /* 0x000fe20000010000 */
[----:B------:R-:W-:Y:S02]  /*c830*/  IMAD.MOV.U32 R11, RZ, RZ, R6 ;  /* 0x000000ffff0b7224 */ /* 0x000fe400078e0006 */
[----:B------:R-:W-:Y:S01]  /*c840*/  FADD.FTZ R15, R15, R14 ;  /* 0x0000000e0f0f7221 */ /* 0x000fe20000010000 */
[----:B------:R-:W0:Y:S01]  /*c850*/  MUFU.EX2 R177, R177 ;  /* 0x000000b100b17308 */ /* 0x000e220000000800 */
[----:B--2---:R-:W-:Y:S01]  /*c860*/  F2FP.F16.F32.PACK_AB R163, R175, R174 ;  /* 0x000000aeafa3723e */ /* 0x004fe200000000ff */
[----:B------:R-:W-:Y:S01]  /*c870*/  FADD.FTZ R201, R201, R206 ;  /* 0x000000cec9c97221 */ /* 0x000fe20000010000 */
[----:B------:R-:W-:-:S03]  /*c880*/  FADD.FTZ R20, R20, R15 ;  /* 0x0000000f14147221 */ /* 0x000fc60000010000 */
[----:B------:R1:W-:Y:S01]  /*c890*/  STSM.16.M88.4 [R188], R160 ;  /* 0x000000a0bc007844 */ /* 0x0003e20000000200 */
[----:B------:R-:W-:Y:S01]  /*c8a0*/  FADD.FTZ R208, R208, R201 ;  /* 0x000000c9d0d07221 */ /* 0x000fe20000010000 */
[----:B------:R-:W-:Y:S01]  /*c8b0*/  MUFU.EX2 R180, R180 ;  /* 0x000000b400b47308 */ /* 0x000fe20000000800 */
[----:B------:R-:W-:Y:S02]  /*c8c0*/  FADD.FTZ R21, R21, R20 ;  /* 0x0000001415157221 */ /* 0x000fe40000010000 */
[----:B------:R-:W-:Y:S02]  /*c8d0*/  FADD.FTZ R203, R203, R208 ;  /* 0x000000d0cbcb7221 */ /* 0x000fe40000010000 */
[----:B------:R-:W-:Y:S02]  /*c8e0*/  FADD.FTZ R21, R186, R21 ;  /* 0x00000015ba157221 */ /* 0x000fe40000010000 */
[----:B------:R-:W-:Y:S01]  /*c8f0*/  FADD.FTZ R203, R210, R203 ;  /* 0x000000cbd2cb7221 */ /* 0x000fe20000010000 */
[----:B------:R-:W2:Y:S01]  /*c900*/  MUFU.EX2 R181, R181 ;  /* 0x000000b500b57308 */ /* 0x000ea20000000800 */
[----:B0-----:R-:W-:Y:S01]  /*c910*/  F2FP.F16.F32.PACK_AB R164, R177, R176 ;  /* 0x000000b0b1a4723e */ /* 0x001fe200000000ff */
        /* <DEDUP_REMOVED lines=9> */
[----:B------:R-:W0:Y:S01]  /*c9b0*/  MUFU.EX2 R205, R205 ;  /* 0x000000cd00cd7308 */ /* 0x000e220000000800 */
[----:B--2---:R-:W-:Y:S01]  /*c9c0*/  F2FP.F16.F32.PACK_AB R166, R181, R180 ;  /* 0x000000b4b5a6723e */ /* 0x004fe200000000ff */
[----:B------:R-:W-:-:S04]  /*c9d0*/  FADD.FTZ R176, R176, R173 ;  /* 0x000000adb0b07221 */ /* 0x000fc80000010000 */
[----:B------:R-:W-:Y:S02]  /*c9e0*/  FADD.FTZ R177, R177, R176 ;  /* 0x000000b0b1b17221 */ /* 0x000fe40000010000 */
[----:B------:R-:W-:Y:S02]  /*c9f0*/  MUFU.EX2 R182, R182 ;  /* 0x000000b600b67308 */ /* 0x000fe40000000800 */
[----:B------:R-:W-:-:S04]  /*ca00*/  FADD.FTZ R4, R180, R177 ;  /* 0x000000b1b4047221 */ /* 0x000fc80000010000 */
[----:B------:R-:W-:Y:S02]  /*ca10*/  FADD.FTZ R4, R181, R4 ;  /* 0x00000004b5047221 */ /* 0x000fe40000010000 */
[----:B------:R-:W2:Y:S01]  /*ca20*/  MUFU.EX2 R183, R183 ;  /* 0x000000b700b77308 */ /* 0x000ea20000000800 */
[----:B0-----:R-:W-:Y:S01]  /*ca30*/  F2FP.F16.F32.PACK_AB R165, R205, R178 ;  /* 0x000000b2cda5723e */ /* 0x001fe200000000ff */
[----:B------:R-:W-:-:S04]  /*ca40*/  FADD.FTZ R178, R178, R175 ;  /* 0x000000afb2b27221 */ /* 0x000fc80000010000 */
[----:B------:R-:W-:Y:S01]  /*ca50*/  FADD.FTZ R205, R205, R178 ;  /* 0x000000b2cdcd7221 */ /* 0x000fe20000010000 */
[----:B--2---:R-:W-:-:S03]  /*ca60*/  F2FP.F16.F32.PACK_AB R167, R183, R182 ;  /* 0x000000b6b7a7723e */ /* 0x004fc600000000ff */
[----:B------:R-:W-:Y:S02]  /*ca70*/  FADD.FTZ R182, R182, R205 ;  /* 0x000000cdb6b67221 */ /* 0x000fe40000010000 */
[----:B------:R1:W-:Y:S01]  /*ca80*/  STSM.16.M88.4 [R189], R164 ;  /* 0x000000a4bd007844 */ /* 0x0003e20000000200 */
[----:B------:R-:W-:Y:S01]  /*ca90*/  WARPGROUP.ARRIVE ;  /* 0x00000000000079c5 */ /* 0x000fe20000000000 */
[----:B------:R-:W-:-:S05]  /*caa0*/  FADD.FTZ R5, R183, R182 ;  /* 0x000000b6b7057221 */ /* 0x000fca0000010000 */
[----:B------:R-:W-:Y:S01]  /*cab0*/  HGMMA.64x256x16.F32 R24, R152, gdesc[UR4].tnspB, R24, gsb0 ;  /* 0x43e0000498187df0 */ /* 0x000fe20008000818 */
        /* <DEDUP_REMOVED lines=28> */
[----:B------:R-:W-:-:S07]  /*cc80*/  IMAD.MOV.U32 R7, RZ, RZ, R9 ;  /* 0x000000ffff077224 */ /* 0x000fce00078e0009 */
.L_x_5136:
[----:B------:R-:W-:-:S13]  /*cc90*/  ISETP.GE.AND P2, PT, R7, R184, PT ;  /* 0x000000b80700720c */ /* 0x000fda0003f46270 */
[----:B------:R-:W-:Y:S05]  /*cca0*/  @!P2 BRA `(.L_x_5146) ;  /* 0x00000034000ca947 */ /* 0x000fea0003800000 */
[----:B------:R-:W-:Y:S01]  /*ccb0*/  IMAD.IADD R11, R17, 0x1, -R18 ;  /* 0x00000001110b7824 */ /* 0x000fe200078e0a12 */
[----:B------:R-:W-:Y:S01]  /*ccc0*/  UMOV UR6, UR36 ;  /* 0x0000002400067c82 */ /* 0x000fe20008000000 */
[----:B------:R-:W-:Y:S02]  /*ccd0*/  IMAD.MOV.U32 R20, RZ, RZ, R8 ;  /* 0x000000ffff147224 */ /* 0x000fe400078e0008 */
[----:B------:R-:W-:Y:S01]  /*cce0*/  IMAD.MOV.U32 R12, RZ, RZ, R6 ;  /* 0x000000ffff0c7224 */ /* 0x000fe200078e0006 */
[----:B------:R-:W-:Y:S01]  /*ccf0*/  IADD3 R9, R11, 0x8, R0 ;  /* 0x000000080b097810 */ /* 0x000fe20007ffe000 */
[----:B------:R-:W-:-:S03]  /*cd00*/  IMAD.IADD R11, R0, 0x1, R11 ;  /* 0x00000001000b7824 */ /* 0x000fc600078e020b */
[----:B------:R-:W-:-:S07]  /*cd10*/  LOP3.LUT R13, RZ, R9, RZ, 0x33, !PT ;  /* 0x00000009ff0d7212 */ /* 0x000fce00078e33ff */
.L_x_5163:
[----:B------:R-:W-:-:S04]  /*cd20*/  UIADD3 UR14, UR6, 0x1, URZ ;  /* 0x00000001060e7890 */ /* 0x000fc8000fffe03f */
[----:B------:R-:W-:-:S04]  /*cd30*/  UISETP.NE.AND UP0, UPT, UR14, 0x2, UPT ;  /* 0x000000020e00788c */ /* 0x000fc8000bf05270 */
[----:B------:R-:W-:Y:S02]  /*cd40*/  USEL UR14, UR14, URZ, UP0 ;  /* 0x0000003f0e0e7287 */ /* 0x000fe40008000000 */
[----:B------:R-:W-:-:S05]  /*cd50*/  USEL UR7, URZ, 0x1, UP0 ;  /* 0x000000013f077887 */ /* 0x000fca0008000000 */
[----:B------:R-:W-:Y:S01]  /*cd60*/  UMOV UR36, UR14 ;  /* 0x0000000e00247c82 */ /* 0x000fe20008000000 */
[----:B------:R-:W-:Y:S01]  /*cd70*/  LOP3.LUT R2, R2, UR7, RZ, 0x3c, !PT ;  /* 0x0000000702027c12 */ /* 0x000fe2000f8e3cff */
[----:B0-----:R-:W-:Y:S06]  /*cd80*/  @!P0 BRA `(.L_x_5147) ;  /* 0x0000000000048947 */ /* 0x001fec0003800000 */
[----:B------:R-:W-:Y:S01]  /*cd90*/  BPT.TRAP 0x1 ;  /* 0x000000040000795c */ /* 0x000fe20000300000 */
.L_x_5147:
[----:B------:R-:W-:Y:S01]  /*cda0*/  ULEA UR7, UR36, UR37, 0x3 ;  /* 0x0000002524077291 */ /* 0x000fe2000f8e183f */
[----:B------:R-:W-:-:S08]  /*cdb0*/  SHF.L.U32 R6, R2, 0x1f, RZ ;  /* 0x0000001f02067819 */ /* 0x000fd000000006ff */
[----:B------:R0:W2:Y:S01]  /*cdc0*/  SYNCS.PHASECHK.TRANS64.TRYWAIT P2, [UR7+0x38830], R6 ;  /* 0x03883006ff0075a7 */ /* 0x0000a20008040147 */
[----:B------:R-:W-:Y:S05]  /*cdd0*/  @!P0 BRA `(.L_x_5148) ;  /* 0x0000000000048947 */ /* 0x000fea0003800000 */
[----:B------:R-:W-:Y:S01]  /*cde0*/  BPT.TRAP 0x1 ;  /* 0x000000040000795c */ /* 0x000fe20000300000 */
.L_x_5148:
[----:B--2---:R-:W-:Y:S05]  /*cdf0*/  @P2 BRA `(.L_x_5149) ;  /* 0x0000000000082947 */ /* 0x004fea0003800000 */
[----:B------:R-:W2:Y:S02]  /*ce00*/  SYNCS.PHASECHK.TRANS64.TRYWAIT P2, [UR7+0x38830], R6 ;  /* 0x03883006ff0075a7 */ /* 0x000ea40008040147 */
[----:B--2---:R-:W-:Y:S05]  /*ce10*/  @!P2 BRA `(.L_x_5150) ;  /* 0x000000c00090a947 */ /* 0x004fea0003800000 */
.L_x_5149:
[----:B------:R-:W-:Y:S01]  /*ce20*/  R2UR UR15, R3 ;  /* 0x00000000030f72ca */ /* 0x000fe200000e0000 */
[----:B-1----:R-:W-:Y:S01]  /*ce30*/  WARPGROUP.ARRIVE ;  /* 0x00000000000079c5 */ /* 0x002fe20000000000 */
        /* <DEDUP_REMOVED lines=30> */
.L_x_5151:
[----:B------:R1:W3:Y:S01]  /*d020*/  SYNCS.PHASECHK.TRANS64.TRYWAIT P2, [UR7+0x38850], R6 ;  /* 0x03885006ff0075a7 */ /* 0x0002e20008040147 */
[----:B------:R-:W-:Y:S05]  /*d030*/  @!P0 BRA `(.L_x_5152) ;  /* 0x0000000000048947 */ /* 0x000fea0003800000 */
[----:B------:R-:W-:Y:S01]  /*d040*/  BPT.TRAP 0x1 ;  /* 0x000000040000795c */ /* 0x000fe20000300000 */
.L_x_5152:
[----:B---3--:R-:W-:Y:S05]  /*d050*/  @P2 BRA `(.L_x_5153) ;  /* 0x0000000000082947 */ /* 0x008fea0003800000 */
[----:B------:R-:W3:Y:S02]  /*d060*/  SYNCS.PHASECHK.TRANS64.TRYWAIT P2, [UR7+0x38850], R6 ;  /* 0x03885006ff0075a7 */ /* 0x000ee40008040147 */
[----:B---3--:R-:W-:Y:S05]  /*d070*/  @!P2 BRA `(.L_x_5154) ;  /* 0x000000c00010a947 */ /* 0x008fea0003800000 */
.L_x_5153:
[----:B------:R-:W-:Y:S01]  /*d080*/  ULEA UR8, UR14, UR4, 0xc ;  /* 0x000000040e087291 */ /* 0x000fe2000f8e603f */
[----:B------:R-:W-:Y:S01]  /*d090*/  WARPGROUP.ARRIVE ;  /* 0x00000000000079c5 */ /* 0x000fe20000000000 */
[----:B------:R-:W-:Y:S01]  /*d0a0*/  UMOV UR27, 0x40000040 ;  /* 0x40000040001b7882 */ /* 0x000fe20000000000 */
[----:B------:R-:W-:-:S04]  /*d0b0*/  UIADD3 UR28, UR5, 0x2, URZ ;  /* 0x00000002051c7890 */ /* 0x000fc8000fffe03f */
[----:B------:R-:W3:Y:S01]  /*d0c0*/  S2R R8, SR_TID.X ;  /* 0x0000000000087919 */ /* 0x000ee20000002100 */
[----:B------:R-:W-:Y:S01]  /*d0d0*/  UIADD3 UR30, UR8, 0x2, URZ ;  /* 0x00000002081e7890 */ /* 0x000fe2000fffe03f */
[----:B------:R-:W-:Y:S01]  /*d0e0*/  IMAD.U32 R10, RZ, RZ, UR7 ;  /* 0x00000007ff0a7e24 */ /* 0x000fe2000f8e00ff */
[----:B------:R-:W-:Y:S01]  /*d0f0*/  UMOV UR26, UR8 ;  /* 0x00000008001a7c82 */ /* 0x000fe20008000000 */
[----:B------:R-:W-:Y:S01]  /*d100*/  UMOV UR29, 0x40000040 ;  /* 0x40000040001d7882 */ /* 0x000fe20000000000 */
[----:B------:R-:W-:Y:S01]  /*d110*/  HGMMA.64x64x16.F32 R152, gdesc[UR24], R152, gsb0 ;  /* 0x00e00000189879f0 */ /* 0x000fe20008000898 */
[----:B------:R-:W-:Y:S01]  /*d120*/  UMOV UR31, 0x40000040 ;  /* 0x40000040001f7882 */ /* 0x000fe20000000000 */
[----:B------:R-:W-:Y:S02]  /*d130*/  UIADD3 UR18, UR5, 0x800, URZ ;  /* 0x0000080005127890 */ /* 0x000fe4000fffe03f */
[----:B------:R-:W-:Y:S01]  /*d140*/  UIADD3 UR15, UR8, 0x800, URZ ;  /* 0x00000800080f7890 */ /* 0x000fe2000fffe03f */
[----:B------:R-:W-:Y:S01]  /*d150*/  UMOV UR11, 0x4 ;  /* 0x00000004000b7882 */ /* 0x000fe20000000000 */
[----:B------:R-:W-:-:S02]  /*d160*/  ULDC UR7, c[0x0][0xad4] ;  /* 0x0002b50000077ab9 */ /* 0x000fc40000000800 */
[----:B------:R-:W-:Y:S01]  /*d170*/  ULOP3.LUT UR7, URZ, UR7, URZ, 0x33, !UPT ;  /* 0x000000073f077292 */ /* 0x000fe2000f8e333f */
[----:B---3--:R-:W-:-:S05]  /*d180*/  SHF.R.U32.HI R8, RZ, 0x7, R8 ;  /* 0x00000007ff087819 */ /* 0x008fca0000011608 */
[----:B012---:R-:W0:Y:S02]  /*d190*/  SHFL.IDX PT, R6, R8, RZ, 0x1f ;  /* 0x00001fff08067589 */ /* 0x007e2400000e0000 */
[----:B0-----:R-:W-:Y:S01]  /*d1a0*/  R2UR UR9, R6 ;  /* 0x00000000060972ca */ /* 0x001fe200000e0000 */
[----:B------:R-:W-:-:S05]  /*d1b0*/  @!P1 VIADD R6, R10, 0x38840 ;  /* 0x000388400a069836 */ /* 0x000fca0000000000 */
[----:B------:R-:W-:Y:S02]  /*d1c0*/  @!P1 PRMT R8, RZ, 0x654, R6 ;  /* 0x00000654ff089816 */ /* 0x000fe40000000006 */
[----:B------:R-:W-:-:S04]  /*d1d0*/  SHF.L.U32 R6, R7, 0x6, RZ ;  /* 0x0000000607067819 */ /* 0x000fc800000006ff */
[----:B------:R-:W-:Y:S01]  /*d1e0*/  IADD3 R15, R17, 0x1, -R6 ;  /* 0x00000001110f7810 */ /* 0x000fe20007ffe806 */
[----:B------:R-:W-:-:S03]  /*d1f0*/  UISETP.GT.AND UP0, UPT, UR9, 0x7f, UPT ;  /* 0x0000007f0900788c */ /* 0x000fc6000bf04270 */
[----:B------:R-:W-:Y:S01]  /*d200*/  IADD3 R15, -R16, R15, -R18 ;  /* 0x0000000f100f7210 */ /* 0x000fe20007ffe912 */
[----:B------:R-:W-:Y:S02]  /*d210*/  USEL UR9, URZ, 0x2, !UP0 ;  /* 0x000000023f097887 */ /* 0x000fe4000c000000 */
[----:B------:R-:W-:Y:S01]  /*d220*/  USEL UR10, UR11, 0x2, UP0 ;  /* 0x000000020b0a7887 */ /* 0x000fe20008000000 */
[----:B------:R-:W-:Y:S02]  /*d230*/  WARPGROUP.DEPBAR.LE gsb0, 0x0 ;  /* 0x00008000000079c5 */ /* 0x000fe40000010000 */
[----:B------:R-:W-:Y:S01]  /*d240*/  WARPGROUP.ARRIVE ;  /* 0x00000000000079c5 */ /* 0x000fe20000000000 */
[----:B------:R-:W-:Y:S01]  /*d250*/  USEL UR11, UR11, 0x6, !UP0 ;  /* 0x000000060b0b7887 */ /* 0x000fe2000c000000 */
[----:B------:R-:W-:Y:S01]  /*d260*/  VIADD R205, R15, UR7 ;  /* 0x000000070fcd7c36 */ /* 0x000fe20008000000 */
[----:B------:R-:W-:-:S03]  /*d270*/  ULDC UR7, c[0x0][0xadc] ;  /* 0x0002b70000077ab9 */ /* 0x000fc60000000800 */
[----:B------:R-:W-:Y:S01]  /*d280*/  HGMMA.64x64x16.F32 R152, gdesc[UR28], R152, gsb0 ;  /* 0x00e000001c9879f0 */ /* 0x000fe20008000898 */
[----:B------:R-:W-:Y:S01]  /*d290*/  UIADD3 UR28, UR5, 0x4, URZ ;  /* 0x00000004051c7890 */ /* 0x000fe2000fffe03f */
[----:B------:R-:W-:Y:S01]  /*d2a0*/  IMAD.IADD R201, R0, 0x1, R205 ;  /* 0x0000000100c97824 */ /* 0x000fe200078e02cd */
        /* <DEDUP_REMOVED lines=245> */
[----:B------:R-:W-:Y:S05]  /*e200*/  @!P6 BRA `(.L_x_5155) ;  /* 0x00000000005ce947 */ /* 0x000fea0003800000 */
[----:B------:R-:W-:Y:S01]  /*e210*/  ISETP.GT.AND P2, PT, R11, -0x1, PT ;  /* 0xffffffff0b00780c */ /* 0x000fe20003f44270 */
[----:B------:R-:W-:-:S12]  /*e220*/  BSSY B0, `(.L_x_5156) ;  /* 0x0000011000007945 */ /* 0x000fd80003800000 */
[----:B------:R-:W-:Y:S05]  /*e230*/  @P2 BRA `(.L_x_5157) ;  /* 0x0000000000242947 */ /* 0x000fea0003800000 */
[----:B------:R-:W-:Y:S01]  /*e240*/  IMAD.U32 R185, RZ, RZ, UR7 ;  /* 0x00000007ffb97e24 */ /* 0x000fe2000f8e00ff */
[----:B0-----:R-:W-:-:S04]  /*e250*/  IADD3 R8, R0, R17, -R18 ;  /* 0x0000001100087210 */ /* 0x001fc80007ffe812 */
[----:B------:R-:W-:Y:S02]  /*e260*/  ISETP.NE.AND P2, PT, R185, 0x1, PT ;  /* 0x00000001b900780c */ /* 0x000fe40003f45270 */
[----:B------:R-:W-:-:S11]  /*e270*/  LOP3.LUT R21, RZ, R8, RZ, 0x33, !PT ;  /* 0x00000008ff157212 */ /* 0x000fd600078e33ff */
[----:B------:R-:W0:Y:S02]  /*e280*/  @P2 LDC.64 R14, c[0x0][0xae0] ;  /* 0x0002b800ff0e2b82 */ /* 0x000e240000000a00 */
[----:B0-----:R-:W-:-:S05]  /*e290*/  @P2 IMAD.HI.U32 R14, R21, R14, RZ ;  /* 0x0000000e150e2227 */ /* 0x001fca00078e00ff */
[----:B------:R-:W-:-:S04]  /*e2a0*/  @P2 SHF.R.U32.HI R21, RZ, R15, R14 ;  /* 0x0000000fff152219 */ /* 0x000fc8000001160e */
[----:B------:R-:W-:Y:S01]  /*e2b0*/  LOP3.LUT R21, RZ, R21, RZ, 0x33, !PT ;  /* 0x00000015ff157212 */ /* 0x000fe200078e33ff */
[----:B------:R-:W-:Y:S06]  /*e2c0*/  BRA `(.L_x_5158) ;  /* 0x0000000000187947 */ /* 0x000fec0003800000 */
.L_x_5157:
[----:B------:R-:W-:Y:S02]  /*e2d0*/  IMAD.U32 R185, RZ, RZ, UR7 ;  /* 0x00000007ffb97e24 */ /* 0x000fe4000f8e00ff */
[----:B------:R-:W-:-:S03]  /*e2e0*/  IMAD.MOV.U32 R21, RZ, RZ, R11 ;  /* 0x000000ffff157224 */ /* 0x000fc600078e000b */
[----:B------:R-:W-:-:S13]  /*e2f0*/  ISETP.NE.AND P2, PT, R185, 0x1, PT ;  /* 0x00000001b900780c */ /* 0x000fda0003f45270 */
[----:B------:R-:W1:Y:S02]  /*e300*/  @P2 LDC.64 R14, c[0x0][0xae0] ;  /* 0x0002b800ff0e2b82 */ /* 0x000e640000000a00 */
[----:B-1----:R-:W-:-:S05]  /*e310*/  @P2 IMAD.HI.U32 R14, R11, R14, RZ ;  /* 0x0000000e0b0e2227 */ /* 0x002fca00078e00ff */
[----:B------:R-:W-:-:S07]  /*e320*/  @P2 SHF.R.U32.HI R21, RZ, R15, R14 ;  /* 0x0000000fff152219 */ /* 0x000fce000001160e */
.L_x_5158:
[----:B------:R-:W-:Y:S05]  /*e330*/  BSYNC B0 ;  /* 0x0000000000007941 */ /* 0x000fea0003800000 */
.L_x_5156:
[----:B------:R-:W-:-:S04]  /*e340*/  IMAD R15, R21, R185, -R6 ;  /* 0x000000b9150f7224 */ /* 0x000fc800078e0a06 */
[----:B------:R-:W-:-:S05]  /*e350*/  IMAD.IADD R15, R15, 0x1, -R16 ;  /* 0x000000010f0f7824 */ /* 0x000fca00078e0a10 */
[----:B------:R-:W-:Y:S02]  /*e360*/  VIADDMNMX R186, R15, R185, R186, PT ;  /* 0x000000b90fba7246 */ /* 0x000fe400038001ba */
[----:B------:R-:W-:-:S07]  /*e370*/  VIMNMX R201, R201, R15, !PT ;  /* 0x0000000fc9c97248 */ /* 0x000fce0007fe0100 */
.L_x_5155:
        /* <DEDUP_REMOVED lines=29> */
[----:B0-----:R-:W-:Y:S02]  /*e550*/  FSEL R8, R168, -INF , !P3 ;  /* 0xff800000a8087808 */ /* 0x001fe40005800000 */
        /* <DEDUP_REMOVED lines=33> */
.L_x_5161:
[----:B------:R-:W-:Y:S02]  /*e770*/  IMAD.U32 R186, RZ, RZ, UR7 ;  /* 0x00000007ffba7e24 */ /* 0x000fe4000f8e00ff */
[----:B------:R-:W-:-:S03]  /*e780*/  IMAD.MOV.U32 R173, RZ, RZ, R9 ;  /* 0x000000ffffad7224 */ /* 0x000fc600078e0009 */
[----:B------:R-:W-:-:S13]  /*e790*/  ISETP.NE.AND P3, PT, R186, 0x1, PT ;  /* 0x00000001ba00780c */ /* 0x000fda0003f65270 */
[----:B------:R-:W0:Y:S02]  /*e7a0*/  @P3 LDC.64 R14, c[0x0][0xae0] ;  /* 0x0002b800ff0e3b82 */ /* 0x000e240000000a00 */
[----:B0-----:R-:W-:-:S05]  /*e7b0*/  @P3 IMAD.HI.U32 R14, R9, R14, RZ ;  /* 0x0000000e090e3227 */ /* 0x001fca00078e00ff */
[----:B------:R-:W-:-:S07]  /*e7c0*/  @P3 SHF.R.U32.HI R173, RZ, R15, R14 ;  /* 0x0000000fffad3219 */ /* 0x000fce000001160e */
.L_x_5162:
[----:B------:R-:W-:Y:S05]  /*e7d0*/  BSYNC B0 ;  /* 0x0000000000007941 */ /* 0x000fea0003800000 */
.L_x_5160:
[----:B------:R-:W-:-:S04]  /*e7e0*/  IMAD R15, R173, R186, -R6 ;  /* 0x000000baad0f7224 */ /* 0x000fc800078e0a06 */
[----:B------:R-:W-:-:S05]  /*e7f0*/  IMAD.IADD R15, R15, 0x1, -R16 ;  /* 0x000000010f0f7824 */ /* 0x000fca00078e0a10 */
[----:B------:R-:W-:Y:S02]  /*e800*/  VIADDMNMX R168, R15, R186, R168, PT ;  /* 0x000000ba0fa87246 */ /* 0x000fe400038001a8 */
[----:B------:R-:W-:-:S07]  /*e810*/  VIMNMX R169, R169, R15, !PT ;  /* 0x0000000fa9a97248 */ /* 0x000fce0007fe0100 */
.L_x_5159:
[----:B------:R-:W-:Y:S01]  /*e820*/  FMNMX.FTZ R6, R187, R12, !PT ;  /* 0x0000000cbb067209 */ /* 0x000fe20007810000 */
[----:B------:R-:W-:Y:S01]  /*e830*/  ULDC UR11, c[0x0][0xa80] ;  /* 0x0002a000000b7ab9 */ /* 0x000fe20000000800 */
[----:B------:R-:W-:Y:S01]  /*e840*/  ISETP.GT.AND P3, PT, R169, 0x1, P2 ;  /* 0x00000001a900780c */ /* 0x000fe20001764270 */
[----:B------:R-:W-:Y:S01]  /*e850*/  UMOV UR7, 0x40000040 ;  /* 0x4000004000077882 */ /* 0x000fe20000000000 */
[----:B------:R-:W-:Y:S01]  /*e860*/  FMNMX.FTZ R6, R185, R6, !PT ;  /* 0x00000006b9067209 */ /* 0x000fe20007810000 */
[----:B------:R-:W-:Y:S01]  /*e870*/  UMOV UR15, 0x40000040 ;  /* 0x40000040000f7882 */ /* 0x000fe20000000000 */
[----:B------:R-:W-:Y:S01]  /*e880*/  ISETP.LT.OR P3, PT, R168, 0x2, P3 ;  /* 0x00000002a800780c */ /* 0x000fe20001f61670 */
[----:B------:R-:W-:Y:S01]  /*e890*/  @!P1 VIADD R10, R10, 0x38860 ;  /* 0x000388600a0a9836 */ /* 0x000fe20000000000 */
        /* <DEDUP_REMOVED lines=27> */
[C---:B------:R-:W-:Y:S02]  /*ea50*/  ISETP.GT.AND P3, PT, R169.reuse, 0x18, P2 ;  /* 0x00000018a900780c */ /* 0x040fe40001764270 */
[----:B------:R-:W-:Y:S01]  /*ea60*/  FSEL R162, R162, -INF , !P4 ;  /* 0xff800000a2a27808 */ /* 0x000fe20006000000 */
[----:B------:R-:W0:Y:S01]  /*ea70*/  SHFL.BFLY PT, R15, R14, 0x2, 0x1f ;  /* 0x0c401f000e0f7f89 */ /* 0x000e2200000e0000 */
[C---:B------:R-:W-:Y:S02]  /*ea80*/  ISETP.LT.OR P5, PT, R168.reuse, 0x12, P5 ;  /* 0x00000012a800780c */ /* 0x040fe40002fa1670 */
[----:B------:R-:W-:Y:S02]  /*ea90*/  ISETP.LT.OR P3, PT, R168, 0x19, P3 ;  /* 0x00000019a800780c */ /* 0x000fe40001f61670 */
[----:B------:R-:W-:-:S02]  /*eaa0*/  ISETP.GT.AND P4, PT, R169, 0x19, P2 ;  /* 0x00000019a900780c */ /* 0x000fc40001784270 */
[----:B------:R-:W-:Y:S02]  /*eab0*/  FSEL R163, R163, -INF , !P5 ;  /* 0xff800000a3a37808 */ /* 0x000fe40006800000 */
[----:B------:R-:W-:Y:S02]  /*eac0*/  FSEL R166, R166, -INF , !P3 ;  /* 0xff800000a6a67808 */ /* 0x000fe40005800000 */
[C---:B------:R-:W-:Y:S02]  /*ead0*/  ISETP.GT.AND P3, PT, R169.reuse, 0x21, P2 ;  /* 0x00000021a900780c */ /* 0x040fe40001764270 */
[----:B------:R-:W-:Y:S02]  /*eae0*/  ISETP.GT.AND P5, PT, R169, 0x20, P2 ;  /* 0x00000020a900780c */ /* 0x000fe400017a4270 */
[C---:B------:R-:W-:Y:S02]  /*eaf0*/  ISETP.LT.OR P4, PT, R168.reuse, 0x1a, P4 ;  /* 0x0000001aa800780c */ /* 0x040fe40002781670 */
[----:B------:R-:W-:-:S02]  /*eb00*/  ISETP.LT.OR P3, PT, R168, 0x22, P3 ;  /* 0x00000022a800780c */ /* 0x000fc40001f61670 */
[----:B------:R-:W-:Y:S02]  /*eb10*/  ISETP.LT.OR P5, PT, R168, 0x21, P5 ;  /* 0x00000021a800780c */ /* 0x000fe40002fa1670 */
[----:B------:R-:W-:Y:S02]  /*eb20*/  FSEL R167, R167, -INF , !P4 ;  /* 0xff800000a7a77808 */ /* 0x000fe40006000000 */
[----:B------:R-:W-:Y:S02]  /*eb30*/  ISETP.GT.AND P4, PT, R169, 0x28, P2 ;  /* 0x00000028a900780c */ /* 0x000fe40001784270 */
[----:B0-----:R-:W-:Y:S02]  /*eb40*/  FMNMX.FTZ R15, R14, R15, !PT ;  /* 0x0000000f0e0f7209 */ /* 0x001fe40007810000 */
[----:B------:R-:W-:Y:S02]  /*eb50*/  FMNMX.FTZ R14, R201, R20, !PT ;  /* 0x00000014c90e7209 */ /* 0x000fe40007810000 */
[----:B------:R-:W-:Y:S01]  /*eb60*/  FSEL R186, R171, -INF , !P3 ;  /* 0xff800000abba7808 */ /* 0x000fe20005800000 */
[----:B------:R-:W0:Y:S01]  /*eb70*/  SHFL.BFLY PT, R6, R15, 0x1, 0x1f ;  /* 0x0c201f000f067f89 */ /* 0x000e2200000e0000 */
[----:B------:R-:W-:-:S02]  /*eb80*/  FSEL R154, R170, -INF , !P5 ;  /* 0xff800000aa9a7808 */ /* 0x000fc40006800000 */
[----:B------:R-:W-:Y:S02]  /*eb90*/  ISETP.LT.OR P4, PT, R168, 0x29, P4 ;  /* 0x00000029a800780c */ /* 0x000fe40002781670 */
[C---:B------:R-:W-:Y:S02]  /*eba0*/  ISETP.GT.AND P3, PT, R169.reuse, 0x29, P2 ;  /* 0x00000029a900780c */ /* 0x040fe40001764270 */
[----:B------:R-:W-:Y:S02]  /*ebb0*/  FSEL R202, R174, -INF , !P4 ;  /* 0xff800000aeca7808 */ /* 0x000fe40006000000 */
[----:B------:R-:W-:Y:S02]  /*ebc0*/  ISETP.GT.AND P4, PT, R169, 0x30, P2 ;  /* 0x00000030a900780c */ /* 0x000fe40001784270 */
[C---:B------:R-:W-:Y:S02]  /*ebd0*/  ISETP.LT.OR P3, PT, R168.reuse, 0x2a, P3 ;  /* 0x0000002aa800780c */ /* 0x040fe40001f61670 */
[----:B------:R-:W-:-:S02]  /*ebe0*/  ISETP.LT.OR P4, PT, R168, 0x31, P4 ;  /* 0x00000031a800780c */ /* 0x000fc40002781670 */
[----:B------:R-:W-:Y:S02]  /*ebf0*/  @!P1 PRMT R10, RZ, 0x654, R10 ;  /* 0x00000654ff0a9816 */ /* 0x000fe4000000000a */
        /* <DEDUP_REMOVED lines=28> */
[----:B------:R-:W-:Y:S01]  /*edc0*/  MUFU.EX2 R15, R15 ;  /* 0x0000000f000f7308 */ /* 0x000fe20000000800 */
[----:B------:R-:W-:Y:S01]  /*edd0*/  FMNMX.FTZ R170, R202, R171, !PT ;  /* 0x000000abcaaa7209 */ /* 0x000fe20007810000 */
[----:B------:R-:W-:Y:S01]  /*ede0*/  FFMA.FTZ R171, R164, UR11, -R204 ;  /* 0x0000000ba4ab7c23 */ /* 0x000fe200080108cc */
[----:B------:R-:W-:-:S02]  /*edf0*/  ISETP.LT.OR P3, PT, R168, 0x32, P3 ;  /* 0x00000032a800780c */ /* 0x000fc40001f61670 */
[----:B------:R-:W-:Y:S02]  /*ee00*/  FMNMX.FTZ R170, R187, R170, !PT ;  /* 0x000000aabbaa7209 */ /* 0x000fe40007810000 */
[----:B------:R-:W-:Y:S01]  /*ee10*/  ISETP.GT.AND P2, PT, R169, 0x39, P2 ;  /* 0x00000039a900780c */ /* 0x000fe20001744270 */
[--C-:B------:R-:W-:Y:S01]  /*ee20*/  FFMA.FTZ R169, R160, UR11, -R204.reuse ;  /* 0x0000000ba0a97c23 */ /* 0x100fe200080108cc */
[----:B------:R-:W-:Y:S01]  /*ee30*/  ISETP.LT.OR P4, PT, R168, 0x39, P4 ;  /* 0x00000039a800780c */ /* 0x000fe20002781670 */
[----:B------:R-:W-:Y:S01]  /*ee40*/  MUFU.EX2 R14, R14 ;  /* 0x0000000e000e7308 */ /* 0x000fe20000000800 */
[----:B------:R-:W-:Y:S01]  /*ee50*/  FSEL R203, R179, -INF , !P3 ;  /* 0xff800000b3cb7808 */ /* 0x000fe20005800000 */
[--C-:B------:R-:W-:Y:S01]  /*ee60*/  FFMA.FTZ R179, R180, UR11, -R204.reuse ;  /* 0x0000000bb4b37c23 */ /* 0x100fe200080108cc */
[----:B------:R-:W-:Y:S02]  /*ee70*/  FMNMX.FTZ R170, R185, R170, !PT ;  /* 0x000000aab9aa7209 */ /* 0x000fe40007810000 */
[----:B------:R-:W-:Y:S01]  /*ee80*/  ISETP.LT.OR P2, PT, R168, 0x3a, P2 ;  /* 0x0000003aa800780c */ /* 0x000fe20001741670 */
[----:B------:R-:W-:Y:S01]  /*ee90*/  FFMA.FTZ R168, R157, UR11, -R204 ;  /* 0x0000000b9da87c23 */ /* 0x000fe200080108cc */
[----:B------:R-:W-:Y:S01]  /*eea0*/  FSEL R182, R182, -INF , !P4 ;  /* 0xff800000b6b67808 */ /* 0x000fe20006000000 */
[----:B------:R-:W-:Y:S01]  /*eeb0*/  MUFU.EX2 R21, R21 ;  /* 0x0000001500157308 */ /* 0x000fe20000000800 */
[----:B------:R-:W-:-:S02]  /*eec0*/  FMNMX.FTZ R157, R203, R170, !PT ;  /* 0x000000aacb9d7209 */ /* 0x000fc40007810000 */
[----:B------:R-:W-:Y:S02]  /*eed0*/  FSEL R183, R183, -INF , !P2 ;  /* 0xff800000b7b77808 */ /* 0x000fe40005000000 */
[----:B------:R-:W-:-:S03]  /*eee0*/  FMNMX.FTZ R170, R182, R157, !PT ;  /* 0x0000009db6aa7209 */ /* 0x000fc60007810000 */
[----:B------:R-:W-:Y:S01]  /*eef0*/  MUFU.EX2 R168, R168 ;  /* 0x000000a800a87308 */ /* 0x000fe20000000800 */
[----:B------:R-:W-:Y:S01]  /*ef00*/  FMNMX.FTZ R157, R183, R170, !PT ;  /* 0x000000aab79d7209 */ /* 0x000fe20007810000 */
[----:B------:R-:W-:-:S04]  /*ef10*/  FFMA.FTZ R170, R161, UR11, -R204 ;  /* 0x0000000ba1aa7c23 */ /* 0x000fc800080108cc */
[----:B------:R-:W0:Y:S02]  /*ef20*/  SHFL.BFLY PT, R160, R157, 0x2, 0x1f ;  /* 0x0c401f009da07f89 */ /* 0x000e2400000e0000 */
[----:B------:R-:W-:Y:S08]  /*ef30*/  MUFU.EX2 R169, R169 ;  /* 0x000000a900a97308 */ /* 0x000ff00000000800 */
[----:B------:R-:W-:Y:S08]  /*ef40*/  MUFU.EX2 R170, R170 ;  /* 0x000000aa00aa7308 */ /* 0x000ff00000000800 */
[----:B------:R-:W-:Y:S01]  /*ef50*/  MUFU.EX2 R171, R171 ;  /* 0x000000ab00ab7308 */ /* 0x000fe20000000800 */
[----:B0-----:R-:W-:-:S02]  /*ef60*/  FMNMX.FTZ R160, R157, R160, !PT ;  /* 0x000000a09da07209 */ /* 0x001fc40007810000 */
[----:B------:R-:W-:-:S05]  /*ef70*/  FSEL R157, R6, RZ, P5 ;  /* 0x000000ff069d7208 */ /* 0x000fca0002800000 */
[----:B------:R-:W-:Y:S01]  /*ef80*/  MUFU.EX2 R172, R172 ;  /* 0x000000ac00ac7308 */ /* 0x000fe20000000800 */
[----:B------:R-:W0:Y:S01]  /*ef90*/  SHFL.BFLY PT, R153, R160, 0x1, 0x1f ;  /* 0x0c201f00a0997f89 */ /* 0x000e2200000e0000 */
[----:B------:R-:W-:-:S04]  /*efa0*/  FADD.FTZ R157, -R157, R12 ;  /* 0x0000000c9d9d7221 */ /* 0x000fc80000010100 */
[----:B------:R-:W-:Y:S02]  /*efb0*/  FMUL.FTZ R157, R157, UR11 ;  /* 0x0000000b9d9d7c20 */ /* 0x000fe40008410000 */
[----:B------:R1:W-:Y:S08]  /*efc0*/  MUFU.EX2 R12, R152 ;  /* 0x00000098000c7308 */ /* 0x0003f00000000800 */
[----:B------:R-:W2:Y:S01]  /*efd0*/  MUFU.EX2 R180, R157 ;  /* 0x0000009d00b47308 */ /* 0x000ea20000000800 */
[----:B-1----:R-:W-:Y:S01]  /*efe0*/  IMAD.U32 R152, RZ, RZ, UR6 ;  /* 0x00000006ff987e24 */ /* 0x002fe2000f8e00ff */
[----:B------:R-:W-:-:S04]  /*eff0*/  ULEA UR6, UR14, UR38, 0xc ;  /* 0x000000260e067291 */ /* 0x000fc8000f8e603f */
[----:B------:R-:W-:Y:S02]  /*f000*/  UIADD3 UR8, UR6, 0x80, URZ ;  /* 0x0000008006087890 */ /* 0x000fe4000fffe03f */
[----:B------:R-:W-:Y:S01]  /*f010*/  MUFU.EX2 R173, R173 ;  /* 0x000000ad00ad7308 */ /* 0x000fe20000000800 */
[----:B0-----:R-:W-:-:S04]  /*f020*/  FMNMX.FTZ R8, R160, R153, !PT ;  /* 0x00000099a0087209 */ /* 0x001fc80007810000 */
[C---:B------:R-:W-:Y:S01]  /*f030*/  FSETP.NEU.FTZ.AND P2, PT, R8.reuse, -INF , PT ;  /* 0xff8000000800780b */ /* 0x040fe20003f5d000 */
[C---:B------:R-:W-:Y:S01]  /*f040*/  FMUL.FTZ R156, R8.reuse, UR11 ;  /* 0x0000000b089c7c20 */ /* 0x040fe20008410000 */
[----:B------:R-:W-:Y:S01]  /*f050*/  UMOV UR14, UR8 ;  /* 0x00000008000e7c82 */ /* 0x000fe20008000000 */
[----:B------:R-:W0:Y:S01]  /*f060*/  MUFU.EX2 R174, R174 ;  /* 0x000000ae00ae7308 */ /* 0x000e220000000800 */
[----:B------:R-:W-:Y:S01]  /*f070*/  FSEL R153, R8, RZ, P2 ;  /* 0x000000ff08997208 */ /* 0x000fe20001000000 */
[-C--:B--2---:R-:W-:Y:S01]  /*f080*/  FMUL.FTZ R24, R24, R180.reuse ;  /* 0x000000b418187220 */ /* 0x084fe20000410000 */
[----:B------:R-:W-:Y:S01]  /*f090*/  FSEL R156, R156, RZ, P2 ;  /* 0x000000ff9c9c7208 */ /* 0x000fe20001000000 */
[-C--:B------:R-:W-:Y:S01]  /*f0a0*/  FMUL.FTZ R25, R25, R180.reuse ;  /* 0x000000b419197220 */ /* 0x080fe20000410000 */
[-C--:B------:R-:W-:Y:S01]  /*f0b0*/  FMUL.FTZ R28, R28, R180.reuse ;  /* 0x000000b41c1c7220 */ /* 0x080fe20000410000 */
[----:B------:R-:W-:Y:S01]  /*f0c0*/  FADD.FTZ R153, -R153, R20 ;  /* 0x0000001499997221 */ /* 0x000fe20000010100 */
[----:B------:R-:W-:Y:S01]  /*f0d0*/  FMUL.FTZ R29, R29, R180 ;  /* 0x000000b41d1d7220 */ /* 0x000fe20000410000 */
        /* <DEDUP_REMOVED lines=18> */
[----:B------:R-:W-:Y:S01]  /*f200*/  FFMA.FTZ R209, R183, UR11, -R156 ;  /* 0x0000000bb7d17c23 */ /* 0x000fe2000801089c */
[----:B------:R-:W-:-:S02]  /*f210*/  @!P2 IMAD R152, R152, 0x40, R19 ;  /* 0x000000409898a824 */ /* 0x000fc400078e0213 */
[--C-:B-1----:R-:W-:Y:S01]  /*f220*/  FFMA.FTZ R153, R187, UR11, -R156.reuse ;  /* 0x0000000bbb997c23 */ /* 0x102fe2000801089c */
[----:B------:R-:W-:Y:S01]  /*f230*/  F2FP.F16.F32.PACK_AB R158, R172, R171 ;  /* 0x000000abac9e723e */ /* 0x000fe200000000ff */
[-C--:B------:R-:W-:Y:S01]  /*f240*/  FMUL.FTZ R32, R32, R180.reuse ;  /* 0x000000b420207220 */ /* 0x080fe20000410000 */
[----:B------:R-:W-:Y:S01]  /*f250*/  MUFU.EX2 R204, R204 ;  /* 0x000000cc00cc7308 */ /* 0x000fe20000000800 */
[----:B------:R-:W-:Y:S01]  /*f260*/  @!P2 LEA R155, R152, UR37, 0x2 ;  /* 0x00000025989bac11 */ /* 0x000fe2000f8e10ff */
[----:B---3--:R-:W-:Y:S01]  /*f270*/  FFMA.FTZ R159, R154, UR11, -R156 ;  /* 0x0000000b9a9f7c23 */ /* 0x008fe2000801089c */
[----:B------:R-:W-:Y:S01]  /*f280*/  F2FP.F16.F32.PACK_AB R152, R14, R15 ;  /* 0x0000000f0e98723e */ /* 0x000fe200000000ff */
[-C--:B------:R-:W-:Y:S01]  /*f290*/  FMUL.FTZ R33, R33, R180.reuse ;  /* 0x000000b421217220 */ /* 0x080fe20000410000 */
[----:B------:R-:W-:Y:S01]  /*f2a0*/  F2FP.F16.F32.PACK_AB R154, R168, R21 ;  /* 0x00000015a89a723e */ /* 0x000fe200000000ff */
[----:B------:R-:W-:Y:S01]  /*f2b0*/  @!P2 STS [R155+0x38400], R180 ;  /* 0x038400b49b00a388 */ /* 0x000fe20000000800 */
[----:B------:R-:W-:Y:S01]  /*f2c0*/  F2FP.F16.F32.PACK_AB R156, R170, R169 ;  /* 0x000000a9aa9c723e */ /* 0x000fe200000000ff */
[----:B------:R-:W-:Y:S01]  /*f2d0*/  MUFU.EX2 R181, R181 ;  /* 0x000000b500b57308 */ /* 0x000fe20000000800 */
[----:B0-----:R-:W-:Y:S01]  /*f2e0*/  F2FP.F16.F32.PACK_AB R160, R174, R173 ;  /* 0x000000adaea0723e */ /* 0x001fe200000000ff */
        /* <DEDUP_REMOVED lines=69> */
[-C--:B------:R-:W-:Y:S01]  /*f740*/  FMUL.FTZ R26, R26, R205.reuse ;  /* 0x000000cd1a1a7220 */ /* 0x080fe20000410000 */
[----:B------:R-:W2:Y:S01]  /*f750*/  MUFU.EX2 R185, R161 ;  /* 0x000000a100b97308 */ /* 0x000ea20000000800 */
[----:B0-----:R-:W-:Y:S01]  /*f760*/  F2FP.F16.F32.PACK_AB R159, R183, R210 ;  /* 0x000000d2b79f723e */ /* 0x001fe200000000ff */
[----:B------:R-:W-:Y:S01]  /*f770*/  FMUL.FTZ R27, R27, R205 ;  /* 0x000000cd1b1b7220 */ /* 0x000fe20000410000 */
        /* <DEDUP_REMOVED lines=13> */
[----:B------:R0:W1:Y:S01]  /*f850*/  MUFU.EX2 R203, R153 ;  /* 0x0000009900cb7308 */ /* 0x0000620000000800 */
        /* <DEDUP_REMOVED lines=8> */
[----:B0-----:R-:W-:Y:S01]  /*f8e0*/  F2FP.F16.F32.PACK_AB R153, R181, R204 ;  /* 0x000000ccb599723e */ /* 0x001fe200000000ff */
[----:B------:R-:W-:Y:S01]  /*f8f0*/  BAR.SYNC.DEFER_BLOCKING 0xf, 0x100 ;  /* 0x03c4000000007b1d */ /* 0x000fe20000010000 */
        /* <DEDUP_REMOVED lines=55> */
[----:B------:R0:W-:Y:S01]  /*fc70*/  STSM.16.M88.4 [R23+0x36400], R152 ;  /* 0x0364009817007844 */ /* 0x0001e20000000200 */
[----:B------:R-:W-:Y:S01]  /*fc80*/  UIADD3 UR8, UR6, 0x100, URZ ;  /* 0x0000010006087890 */ /* 0x000fe2000fffe03f */
[----:B------:R-:W-:Y:S01]  /*fc90*/  FFMA.FTZ R15, R180, R4, R15 ;  /* 0x00000004b40f7223 */ /* 0x000fe2000001000f */
[----:B------:R-:W-:Y:S01]  /*fca0*/  FFMA.FTZ R204, R205, R5, R204 ;  /* 0x00000005cdcc7223 */ /* 0x000fe200000100cc */
[----:B------:R0:W-:Y:S01]  /*fcb0*/  STSM.16.M88.4 [R190], R156 ;  /* 0x0000009cbe007844 */ /* 0x0001e20000000200 */
[----:B------:R-:W-:Y:S01]  /*fcc0*/  ISETP.GT.AND P2, PT, R7, R184, PT ;  /* 0x000000b80700720c */ /* 0x000fe20003f44270 */
[----:B------:R-:W-:Y:S01]  /*fcd0*/  FADD.FTZ R14, R14, R15 ;  /* 0x0000000f0e0e7221 */ /* 0x000fe20000010000 */
[----:B-1----:R-:W-:Y:S01]  /*fce0*/  F2FP.F16.F32.PACK_AB R167, R209, R208 ;  /* 0x000000d0d1a7723e */ /* 0x002fe200000000ff */
[----:B------:R0:W-:Y:S01]  /*fcf0*/  STSM.16.M88.4 [R188], R160 ;  /* 0x000000a0bc007844 */ /* 0x0001e20000000200 */
[----:B------:R-:W-:Y:S01]  /*fd00*/  FADD.FTZ R204, R181, R204 ;  /* 0x000000ccb5cc7221 */ /* 0x000fe20000010000 */
[----:B------:R-:W-:Y:S01]  /*fd10*/  FADD.FTZ R21, R21, R14 ;  /* 0x0000000e15157221 */ /* 0x000fe20000010000 */
[----:B------:R-:W-:Y:S01]  /*fd20*/  VIADD R7, R7, 0xffffffff ;  /* 0xffffffff07077836 */ /* 0x000fe20000000000 */
[----:B------:R0:W-:Y:S01]  /*fd30*/  STSM.16.M88.4 [R189], R164 ;  /* 0x000000a4bd007844 */ /* 0x0001e20000000200 */
[----:B------:R-:W-:Y:S01]  /*fd40*/  WARPGROUP.ARRIVE ;  /* 0x00000000000079c5 */ /* 0x000fe20000000000 */
[----:B------:R-:W-:Y:S01]  /*fd50*/  FADD.FTZ R201, R201, R204 ;  /* 0x000000ccc9c97221 */ /* 0x000fe20000010000 */
[----:B------:R-:W-:-:S03]  /*fd60*/  FADD.FTZ R168, R168, R21 ;  /* 0x00000015a8a87221 */ /* 0x000fc60000010000 */
[----:B------:R-:W-:Y:S01]  /*fd70*/  FADD.FTZ R201, R20, R201 ;  /* 0x000000c914c97221 */ /* 0x000fe20000010000 */
[----:B------:R-:W-:Y:S01]  /*fd80*/  HGMMA.64x256x16.F32 R24, R152, gdesc[UR4].tnspB, R24, gsb0 ;  /* 0x43e0000498187df0 */ /* 0x000fe20008000818 */
[----:B------:R-:W-:Y:S01]  /*fd90*/  UIADD3 UR6, UR6, 0x180, URZ ;  /* 0x0000018006067890 */ /* 0x000fe2000fffe03f */
[----:B------:R-:W-:Y:S01]  /*fda0*/  FADD.FTZ R169, R169, R168 ;  /* 0x000000a8a9a97221 */ /* 0x000fe20000010000 */
[----:B------:R-:W-:Y:S01]  /*fdb0*/  UMOV UR7, 0x40000040 ;  /* 0x4000004000077882 */ /* 0x000fe20000000000 */
[----:B------:R-:W-:Y:S01]  /*fdc0*/  FADD.FTZ R206, R206, R201 ;  /* 0x000000c9cece7221 */ /* 0x000fe20000010000 */
[----:B------:R-:W-:Y:S01]  /*fdd0*/  MOV R20, R8 ;  /* 0x0000000800147202 */ /* 0x000fe20000000f00 */
        /* <DEDUP_REMOVED lines=20> */
[----:B------:R-:W-:Y:S01]  /*ff20*/  FADD.FTZ R4, R12, R179 ;  /* 0x000000b30c047221 */ /* 0x000fe20000010000 */
[----:B------:R-:W-:-:S02]  /*ff30*/  IMAD.MOV.U32 R12, RZ, RZ, R6 ;  /* 0x000000ffff0c7224 */ /* 0x000fc400078e0006 */
        /* <DEDUP_REMOVED lines=26> */
.L_x_5146:
[----:B------:R-:W2:Y:S01]  /*100e0*/  SHFL.BFLY PT, R3, R4, 0x2, 0x1f ;  /* 0x0c401f0004037f89 */ /* 0x000ea200000e0000 */
[----:B------:R-:W-:Y:S02]  /*100f0*/  IMAD.MOV R11, RZ, RZ, -R22 ;  /* 0x000000ffff0b7224 */ /* 0x000fe400078e0a16 */
[----:B------:R-:W-:Y:S01]  /*10100*/  IMAD.MOV.U32 R9, RZ, RZ, RZ ;  /* 0x000000ffff097224 */ /* 0x000fe200078e00ff */
[----:B0-----:R-:W0:Y:S01]  /*10110*/  SHFL.BFLY PT, R10, R5, 0x2, 0x1f ;  /* 0x0c401f00050a7f89 */ /* 0x001e2200000e0000 */
[----:B------:R-:W-:Y:S01]  /*10120*/  IMAD.U32 R17, RZ, RZ, UR11 ;  /* 0x0000000bff117e24 */ /* 0x000fe2000f8e00ff */
[----:B------:R-:W-:Y:S08]  /*10130*/  BAR.ARV 0x8, 0xa0 ;  /* 0x0202800000007b1d */ /* 0x000ff00000002000 */
[----:B------:R-:W-:Y:S01]  /*10140*/  BAR.SYNC.DEFER_BLOCKING 0xf, 0x100 ;  /* 0x03c4000000007b1d */ /* 0x000fe20000010000 */
[----:B------:R-:W-:Y:S01]  /*10150*/  ISETP.NE.AND P0, PT, R16, R11, PT ;  /* 0x0000000b1000720c */ /* 0x000fe20003f05270 */
[----:B------:R-:W-:-:S02]  /*10160*/  VIADD R197, R197, 0x1 ;  /* 0x00000001c5c57836 */ /* 0x000fc40000000000 */
[----:B--2---:R-:W-:Y:S01]  /*10170*/  FADD.FTZ R3, R3, R4 ;  /* 0x0000000403037221 */ /* 0x004fe20000010000 */
[----:B------:R-:W-:Y:S02]  /*10180*/  IMAD.MOV.U32 R4, RZ, RZ, RZ ;  /* 0x000000ffff047224 */ /* 0x000fe400078e00ff */
[----:B0-----:R-:W-:Y:S02]  /*10190*/  FADD.FTZ R10, R10, R5 ;  /* 0x000000050a0a7221 */ /* 0x001fe40000010000 */
[----:B------:R-:W0:Y:S04]  /*101a0*/  SHFL.BFLY PT, R0, R3, 0x1, 0x1f ;  /* 0x0c201f0003007f89 */ /* 0x000e2800000e0000 */
[----:B------:R-:W2:Y:S01]  /*101b0*/  SHFL.BFLY PT, R7, R10, 0x1, 0x1f ;  /* 0x0c201f000a077f89 */ /* 0x000ea200000e0000 */
[----:B0-----:R-:W-:Y:S01]  /*101c0*/  FADD.FTZ R18, R3, R0 ;  /* 0x0000000003127221 */ /* 0x001fe20000010000 */
[----:B------:R-:W-:Y:S01]  /*101d0*/  IMAD.U32 R0, RZ, RZ, UR36 ;  /* 0x00000024ff007e24 */ /* 0x000fe2000f8e00ff */
[----:B------:R-:W-:Y:S01]  /*101e0*/  UIADD3 UR36, UR36, 0x1, URZ ;  /* 0x0000000124247890 */ /* 0x000fe2000fffe03f */
[----:B------:R-:W-:-:S02]  /*101f0*/  IMAD.MOV.U32 R3, RZ, RZ, -0x800000 ;  /* 0xff800000ff037424 */ /* 0x000fc400078e00ff */
[----:B--2---:R-:W-:Y:S01]  /*10200*/  FADD.FTZ R21, R10, R7 ;  /* 0x000000070a157221 */ /* 0x004fe20000010000 */
[----:B------:R-:W-:Y:S01]  /*10210*/  FSETP.NE.FTZ.AND P1, PT, R18, RZ, PT ;  /* 0x000000ff1200720b */ /* 0x000fe20003f35000 */
[----:B------:R-:W-:Y:S01]  /*10220*/  @!P0 IMAD R0, R0, 0x40, R19 ;  /* 0x0000004000008824 */ /* 0x000fe200078e0213 */
[----:B------:R-:W-:Y:S02]  /*10230*/  UISETP.NE.AND UP0, UPT, UR36, 0x2, UPT ;  /* 0x000000022400788c */ /* 0x000fe4000bf05270 */
[----:B------:R-:W-:Y:S02]  /*10240*/  FSETP.NE.FTZ.AND P2, PT, R21, RZ, PT ;  /* 0x000000ff1500720b */ /* 0x000fe40003f55000 */
[----:B------:R-:W-:Y:S01]  /*10250*/  @!P0 LEA R5, R0, UR37, 0x2 ;  /* 0x0000002500058c11 */ /* 0x000fe2000f8e10ff */
[----:B------:R-:W-:Y:S01]  /*10260*/  USEL UR4, URZ, 0x1, UP0 ;  /* 0x000000013f047887 */ /* 0x000fe20008000000 */
[----:B------:R-:W-:Y:S01]  /*10270*/  IMAD.MOV.U32 R0, RZ, RZ, -0x800000 ;  /* 0xff800000ff007424 */ /* 0x000fe200078e00ff */
[----:B------:R-:W-:-:S04]  /*10280*/  USEL UR36, UR36, URZ, UP0 ;  /* 0x0000003f24247287 */ /* 0x000fc80008000000 */
[----:B------:R-:W0:Y:S01]  /*10290*/  @P1 MUFU.RCP R9, R18 ;  /* 0x0000001200091308 */ /* 0x000e220000001000 */
[----:B------:R-:W-:Y:S01]  /*102a0*/  @P1 FMUL.FTZ R17, R17, 0.69314718246459960938 ;  /* 0x3f31721811111820 */ /* 0x000fe20000410000 */
[----:B------:R-:W-:-:S06]  /*102b0*/  LOP3.LUT R2, R2, UR4, RZ, 0x3c, !PT ;  /* 0x0000000402027c12 */ /* 0x000fcc000f8e3cff */
[----:B------:R-:W2:Y:S08]  /*102c0*/  @P2 MUFU.RCP R4, R21 ;  /* 0x0000001500042308 */ /* 0x000eb00000001000 */
[----:B------:R-:W3:Y:S01]  /*102d0*/  @P1 MUFU.LG2 R18, R18 ;  /* 0x0000001200121308 */ /* 0x000ee20000000c00 */
[----:B0-----:R-:W-:Y:S01]  /*102e0*/  @!P0 STS [R5+0x38400], R9 ;  /* 0x0384000905008388 */ /* 0x001fe20000000800 */
[----:B------:R-:W-:Y:S01]  /*102f0*/  FMUL.FTZ R170, R28, R9 ;  /* 0x000000091caa7220 */ /* 0x000fe20000410000 */
[----:B------:R-:W-:-:S02]  /*10300*/  IMAD.U32 R28, RZ, RZ, UR11 ;  /* 0x0000000bff1c7e24 */ /* 0x000fc4000f8e00ff */
[-C--:B------:R-:W-:Y:S01]  /*10310*/  FMUL.FTZ R171, R24, R9.reuse ;  /* 0x0000000918ab7220 */ /* 0x080fe20000410000 */
[-C--:B------:R-:W-:Y:S01]  /*10320*/  FMUL.FTZ R24, R25, R9.reuse ;  /* 0x0000000919187220 */ /* 0x080fe20000410000 */
[-C--:B------:R-:W-:Y:S01]  /*10330*/  FMUL.FTZ R20, R29, R9.reuse ;  /* 0x000000091d147220 */ /* 0x080fe20000410000 */
[----:B------:R-:W-:Y:S01]  /*10340*/  @P2 FMUL.FTZ R28, R28, 0.69314718246459960938 ;  /* 0x3f3172181c1c2820 */ /* 0x000fe20000410000 */
[----:B------:R-:W0:Y:S01]  /*10350*/  @P2 MUFU.LG2 R21, R21 ;  /* 0x0000001500152308 */ /* 0x000e220000000c00 */
[----:B--2---:R2:W-:Y:S01]  /*10360*/  @!P0 STS [R5+0x38420], R4 ;  /* 0x0384200405008388 */ /* 0x0045e20000000800 */
[-C--:B------:R-:W-:Y:S01]  /*10370*/  FMUL.FTZ R169, R32, R9.reuse ;  /* 0x0000000920a97220 */ /* 0x080fe20000410000 */
[-C--:B-1----:R-:W-:Y:S01]  /*10380*/  FMUL.FTZ R159, R33, R9.reuse ;  /* 0x00000009219f7220 */ /* 0x082fe20000410000 */
        /* <DEDUP_REMOVED lines=128> */
.L_x_5084:
        /* <DEDUP_REMOVED lines=35> */
[----:B------:R-:W-:Y:S02]  /*10dc0*/  IADD3 R177, P0, R130, 0x40, RZ ;  /* 0x0000004082b17810 */ /* 0x000fe40007f1e0ff */
[----:B------:R-:W-:Y:S01]  /*10dd0*/  LOP3.LUT R4, R175, 0x380, RZ, 0xc0, !PT ;  /* 0x00000380af047812 */ /* 0x000fe200078ec0ff */
[--C-:B------:R-:W-:Y:S01]  /*10de0*/  IMAD.X R29, RZ, RZ, R131.reuse, P1 ;  /* 0x000000ffff1d7224 */ /* 0x100fe200008e0683 */
[----:B------:R-:W-:Y:S01]  /*10df0*/  LOP3.LUT R6, R177, 0x380, RZ, 0xc0, !PT ;  /* 0x00000380b1067812 */ /* 0x000fe200078ec0ff */
[----:B------:R-:W-:Y:S01]  /*10e00*/  IMAD.X R33, RZ, RZ, R131, P0 ;  /* 0x000000ffff217224 */ /* 0x000fe200000e0683 */
[----:B------:R-:W-:-:S02]  /*10e10*/  SHF.R.U64 R4, R4, 0x3, RZ ;  /* 0x0000000304047819 */ /* 0x000fc400000012ff */
[----:B------:R-:W-:Y:S02]  /*10e20*/  SHF.R.U64 R6, R6, 0x3, RZ ;  /* 0x0000000306067819 */ /* 0x000fe400000012ff */
[C---:B------:R-:W-:Y:S02]  /*10e30*/  IADD3 R183, P6, R130.reuse, 0x2020, RZ ;  /* 0x0000202082b77810 */ /* 0x040fe40007fde0ff */
[C---:B------:R-:W-:Y:S02]  /*10e40*/  IADD3 R201, P5, R130.reuse, 0x2040, RZ ;  /* 0x0000204082c97810 */ /* 0x040fe40007fbe0ff */
[----:B------:R-:W-:Y:S01]  /*10e50*/  IADD3 R179, P4, R130, 0x60, RZ ;  /* 0x0000006082b37810 */ /* 0x000fe20007f9e0ff */
[--C-:B------:R-:W-:Y:S01]  /*10e60*/  IMAD.X R95, RZ, RZ, R131.reuse, P6 ;  /* 0x000000ffff5f7224 */ /* 0x100fe200030e0683 */
[----:B------:R-:W-:Y:S01]  /*10e70*/  LOP3.LUT R28, R4, R175, RZ, 0x3c, !PT ;  /* 0x000000af041c7212 */ /* 0x000fe200078e3cff */
[--C-:B------:R-:W-:Y:S01]  /*10e80*/  IMAD.X R99, RZ, RZ, R131.reuse, P5 ;  /* 0x000000ffff637224 */ /* 0x100fe200028e0683 */
[----:B------:R-:W-:Y:S01]  /*10e90*/  LOP3.LUT R32, R6, R177, RZ, 0x3c, !PT ;  /* 0x000000b106207212 */ /* 0x000fe200078e3cff */
[----:B------:R-:W-:Y:S01]  /*10ea0*/  IMAD.X R37, RZ, RZ, R131, P4 ;  /* 0x000000ffff257224 */ /* 0x000fe200020e0683 */
[----:B------:R-:W-:-:S02]  /*10eb0*/  LOP3.LUT R4, R183, 0x380, RZ, 0xc0, !PT ;  /* 0x00000380b7047812 */ /* 0x000fc400078ec0ff */
[----:B------:R-:W-:Y:S02]  /*10ec0*/  LOP3.LUT R6, R201, 0x380, RZ, 0xc0, !PT ;  /* 0x00000380c9067812 */ /* 0x000fe400078ec0ff */
[----:B------:R-:W-:Y:S02]  /*10ed0*/  SHF.R.U64 R4, R4, 0x3, RZ ;  /* 0x0000000304047819 */ /* 0x000fe400000012ff */
[----:B------:R-:W-:Y:S02]  /*10ee0*/  SHF.R.U64 R6, R6, 0x3, RZ ;  /* 0x0000000306067819 */ /* 0x000fe400000012ff */
[C---:B------:R-:W-:Y:S02]  /*10ef0*/  IADD3 R207, P0, R130.reuse, 0x4020, RZ ;  /* 0x0000402082cf7810 */ /* 0x040fe40007f1e0ff */
[C---:B------:R-:W-:Y:S02]  /*10f00*/  IADD3 R209, P4, R130.reuse, 0x4040, RZ ;  /* 0x0000404082d17810 */ /* 0x040fe40007f9e0ff */
[C---:B------:R-:W-:Y:S01]  /*10f10*/  LOP3.LUT R21, R130.reuse, 0x380, RZ, 0xc0, !PT ;  /* 0x0000038082157812 */ /* 0x040fe200078ec0ff */
        /* <DEDUP_REMOVED lines=8> */
[----:B------:R-:W-:Y:S02]  /*10fa0*/  LOP3.LUT R98, R6, R201, RZ, 0x3c, !PT ;  /* 0x000000c906627212 */ /* 0x000fe400078e3cff */
[----:B------:R-:W-:Y:S02]  /*10fb0*/  LOP3.LUT R4, R207, 0x380, RZ, 0xc0, !PT ;  /* 0x00000380cf047812 */ /* 0x000fe400078ec0ff */
[----:B------:R-:W-:Y:S02]  /*10fc0*/  LOP3.LUT R6, R209, 0x380, RZ, 0xc0, !PT ;  /* 0x00000380d1067812 */ /* 0x000fe400078ec0ff */
[----:B------:R-:W-:-:S02]  /*10fd0*/  SHF.R.U64 R21, R21, 0x3, RZ ;  /* 0x0000000315157819 */ /* 0x000fc400000012ff */
[----:B------:R-:W-:Y:S02]  /*10fe0*/  IADD3.X R107, RZ, R131, RZ, P1, !PT ;  /* 0x00000083ff6b7210 */ /* 0x000fe40000ffe4ff */
[C---:B------:R-:W-:Y:S02]  /*10ff0*/  IADD3 R211, P3, R130.reuse, 0x4060, RZ ;  /* 0x0000406082d37810 */ /* 0x040fe40007f7e0ff */
[C---:B------:R-:W-:Y:S02]  /*11000*/  IADD3 R213, P6, R130.reuse, 0x6000, RZ ;  /* 0x0000600082d57810 */ /* 0x040fe40007fde0ff */
[C---:B------:R-:W-:Y:S01]  /*11010*/  IADD3 R8, P5, R130.reuse, 0x6020, RZ ;  /* 0x0000602082087810 */ /* 0x040fe20007fbe0ff */
[--C-:B------:R-:W-:Y:S01]  /*11020*/  IMAD.X R119, RZ, RZ, R131.reuse, P3 ;  /* 0x000000ffff777224 */ /* 0x100fe200018e0683 */
[C---:B------:R-:W-:Y:S01]  /*11030*/  IADD3 R18, P2, R130.reuse, 0x6040, RZ ;  /* 0x0000604082127810 */ /* 0x040fe20007f5e0ff */
[--C-:B------:R-:W-:Y:S01]  /*11040*/  IMAD.X R123, RZ, RZ, R131.reuse, P6 ;  /* 0x000000ffff7b7224 */ /* 0x100fe200030e0683 */
[----:B------:R-:W-:Y:S01]  /*11050*/  IADD3 R17, P1, R130, 0x6060, RZ ;  /* 0x0000606082117810 */ /* 0x000fe20007f3e0ff */
[----:B------:R-:W-:Y:S01]  /*11060*/  IMAD.X R127, RZ, RZ, R131, P5 ;  /* 0x000000ffff7f7224 */ /* 0x000fe200028e0683 */
[----:B------:R-:W-:-:S02]  /*11070*/  SHF.R.U64 R4, R4, 0x3, RZ ;  /* 0x0000000304047819 */ /* 0x000fc400000012ff */
[----:B------:R-:W-:Y:S01]  /*11080*/  SHF.R.U64 R6, R6, 0x3, RZ ;  /* 0x0000000306067819 */ /* 0x000fe200000012ff */
[--C-:B------:R-:W-:Y:S01]  /*11090*/  IMAD.X R25, RZ, RZ, R131.reuse, P1 ;  /* 0x000000ffff197224 */ /* 0x100fe200008e0683 */
[----:B------:R-:W-:Y:S01]  /*110a0*/  LOP3.LUT R130, R21, R130, RZ, 0x3c, !PT ;  /* 0x0000008215827212 */ /* 0x000fe200078e3cff */
[----:B------:R-:W-:Y:S01]  /*110b0*/  IMAD.X R21, RZ, RZ, R131, P2 ;  /* 0x000000ffff157224 */ /* 0x000fe200010e0683 */
[----:B------:R-:W-:Y:S02]  /*110c0*/  LOP3.LUT R36, R179, 0x380, RZ, 0xc0, !PT ;  /* 0x00000380b3247812 */ /* 0x000fe400078ec0ff */
[----:B------:R-:W-:Y:S02]  /*110d0*/  LOP3.LUT R110, R4, R207, RZ, 0x3c, !PT ;  /* 0x000000cf046e7212 */ /* 0x000fe400078e3cff */
[----:B------:R-:W-:Y:S02]  /*110e0*/  LOP3.LUT R114, R6, R209, RZ, 0x3c, !PT ;  /* 0x000000d106727212 */ /* 0x000fe400078e3cff */
[----:B------:R-:W-:-:S02]  /*110f0*/  LOP3.LUT R40, R181, 0x380, RZ, 0xc0, !PT ;  /* 0x00000380b5287812 */ /* 0x000fc400078ec0ff */
[----:B------:R-:W-:Y:S02]  /*11100*/  MOV R130, R130 ;  /* 0x0000008200827202 */ /* 0x000fe40000000f00 */
[----:B------:R-:W-:Y:S02]  /*11110*/  F2FP.F16.F32.PACK_AB R4, R24, R171 ;  /* 0x000000ab1804723e */ /* 0x000fe400000000ff */
[----:B------:R-:W-:Y:S02]  /*11120*/  LOP3.LUT R27, R8, 0x380, RZ, 0xc0, !PT ;  /* 0x00000380081b7812 */ /* 0x000fe400078ec0ff */
[----:B------:R-:W-:Y:S02]  /*11130*/  F2FP.F16.F32.PACK_AB R6, R20, R170 ;  /* 0x000000aa1406723e */ /* 0x000fe400000000ff */
[----:B------:R-:W-:Y:S02]  /*11140*/  SHF.R.U64 R36, R36, 0x3, RZ ;  /* 0x0000000324247819 */ /* 0x000fe400000012ff */
[----:B------:R-:W-:Y:S01]  /*11150*/  LOP3.LUT R102, R203, 0x380, RZ, 0xc0, !PT ;  /* 0x00000380cb667812 */ /* 0x000fe200078ec0ff */
[----:B------:R0:W-:Y:S01]  /*11160*/  STSM.16.M88.4 [R130], R4 ;  /* 0x0000000482007844 */ /* 0x0001e20000000200 */
[----:B------:R-:W-:-:S02]  /*11170*/  SHF.R.U64 R40, R40, 0x3, RZ ;  /* 0x0000000328287819 */ /* 0x000fc400000012ff */
[----:B------:R-:W-:Y:S02]  /*11180*/  LOP3.LUT R106, R205, 0x380, RZ, 0xc0, !PT ;  /* 0x00000380cd6a7812 */ /* 0x000fe400078ec0ff */
[----:B------:R-:W-:Y:S02]  /*11190*/  SHF.R.U64 R27, R27, 0x3, RZ ;  /* 0x000000031b1b7819 */ /* 0x000fe400000012ff */
[----:B------:R-:W-:Y:S02]  /*111a0*/  MOV R28, R28 ;  /* 0x0000001c001c7202 */ /* 0x000fe40000000f00 */
[----:B------:R-:W-:Y:S02]  /*111b0*/  LOP3.LUT R36, R36, R179, RZ, 0x3c, !PT ;  /* 0x000000b324247212 */ /* 0x000fe400078e3cff */
[----:B------:R-:W-:Y:S02]  /*111c0*/  SHF.R.U64 R102, R102, 0x3, RZ ;  /* 0x0000000366667819 */ /* 0x000fe400000012ff */
[----:B------:R-:W-:-:S02]  /*111d0*/  LOP3.LUT R118, R211, 0x380, RZ, 0xc0, !PT ;  /* 0x00000380d3767812 */ /* 0x000fc400078ec0ff */
[----:B------:R-:W-:Y:S02]  /*111e0*/  LOP3.LUT R131, R18, 0x380, RZ, 0xc0, !PT ;  /* 0x0000038012837812 */ /* 0x000fe400078ec0ff */
[----:B0-----:R-:W-:Y:S02]  /*111f0*/  F2FP.F16.F32.PACK_AB R4, R159, R169 ;  /* 0x000000a99f04723e */ /* 0x001fe400000000ff */
[----:B------:R-:W-:Y:S02]  /*11200*/  F2FP.F16.F32.PACK_AB R5, R35, R34 ;  /* 0x000000222305723e */ /* 0x000fe400000000ff */
[----:B------:R-:W-:Y:S02]  /*11210*/  F2FP.F16.F32.PACK_AB R6, R155, R165 ;  /* 0x000000a59b06723e */ /* 0x000fe400000000ff */
[----:B------:R-:W-:Y:S02]  /*11220*/  F2FP.F16.F32.PACK_AB R7, R39, R38 ;  /* 0x000000262707723e */ /* 0x000fe400000000ff */
[----:B------:R-:W-:-:S02]  /*11230*/  LOP3.LUT R40, R40, R181, RZ, 0x3c, !PT ;  /* 0x000000b528287212 */ /* 0x000fc400078e3cff */
[----:B------:R-:W-:Y:S01]  /*11240*/  SHF.R.U64 R106, R106, 0x3, RZ ;  /* 0x000000036a6a7819 */ /* 0x000fe200000012ff */
[----:B------:R0:W-:Y:S01]  /*11250*/  STSM.16.M88.4 [R28], R4 ;  /* 0x000000041c007844 */ /* 0x0001e20000000200 */
[----:B------:R-:W-:Y:S02]  /*11260*/  LOP3.LUT R122, R213, 0x380, RZ, 0xc0, !PT ;  /* 0x00000380d57a7812 */ /* 0x000fe400078ec0ff */
[----:B------:R-:W-:Y:S02]  /*11270*/  LOP3.LUT R126, R27, R8, RZ, 0x3c, !PT ;  /* 0x000000081b7e7212 */ /* 0x000fe400078e3cff */
[----:B------:R-:W-:Y:S02]  /*11280*/  LOP3.LUT R24, R17, 0x380, RZ, 0xc0, !PT ;  /* 0x0000038011187812 */ /* 0x000fe400078ec0ff */
[----:B------:R-:W-:Y:S02]  /*11290*/  F2FP.F16.F32.PACK_AB R8, R10, R157 ;  /* 0x0000009d0a08723e */ /* 0x000fe400000000ff */
[----:B------:R-:W-:-:S02]  /*112a0*/  MOV R32, R32 ;  /* 0x0000002000207202 */ /* 0x000fc40000000f00 */
[----:B------:R-:W-:Y:S02]  /*112b0*/  F2FP.F16.F32.PACK_AB R10, R45, R14 ;  /* 0x0000000e2d0a723e */ /* 0x000fe400000000ff */
[----:B------:R-:W-:Y:S02]  /*112c0*/  LOP3.LUT R102, R102, R203, RZ, 0x3c, !PT ;  /* 0x000000cb66667212 */ /* 0x000fe400078e3cff */
[----:B------:R-:W-:Y:S01]  /*112d0*/  SHF.R.U64 R118, R118, 0x3, RZ ;  /* 0x0000000376767819 */ /* 0x000fe200000012ff */
[----:B0-----:R-:W0:Y:S01]  /*112e0*/  LDC.64 R6, c[0x0][0xcd8] ;  /* 0x00033600ff067b82 */ /* 0x001e220000000a00 */
[----:B------:R-:W-:Y:S01]  /*112f0*/  SHF.R.U64 R131, R131, 0x3, RZ ;  /* 0x0000000383837819 */ /* 0x000fe200000012ff */
[----:B------:R1:W-:Y:S01]  /*11300*/  STSM.16.M88.4 [R32], R8 ;  /* 0x0000000820007844 */ /* 0x0003e20000000200 */
[----:B------:R-:W-:Y:S02]  /*11310*/  MOV R36, R36 ;  /* 0x0000002400247202 */ /* 0x000fe40000000f00 */
[----:B------:R-:W-:-:S02]  /*11320*/  F2FP.F16.F32.PACK_AB R14, R53, R52 ;  /* 0x00000034350e723e */ /* 0x000fc400000000ff */
[----:B------:R-:W-:Y:S01]  /*11330*/  LOP3.LUT R106, R106, R205, RZ, 0x3c, !PT ;  /* 0x000000cd6a6a7212 */ /* 0x000fe200078e3cff */
[----:B------:R-:W2:Y:S01]  /*11340*/  LDC.64 R4, c[0x0][0xcd8] ;  /* 0x00033600ff047b82 */ /* 0x000ea20000000a00 */
[----:B------:R-:W-:Y:S01]  /*11350*/  SHF.R.U64 R122, R122, 0x3, RZ ;  /* 0x000000037a7a7819 */ /* 0x000fe200000012ff */
[----:B------:R-:W-:Y:S01]  /*11360*/  STSM.16.M88.4 [R36], R12 ;  /* 0x0000000c24007844 */ /* 0x000fe20000000200 */
[----:B------:R-:W-:Y:S02]  /*11370*/  MOV R40, R40 ;  /* 0x0000002800287202 */ /* 0x000fe40000000f00 */
[----:B------:R-:W-:Y:S02]  /*11380*/  SHF.R.U64 R24, R24, 0x3, RZ ;  /* 0x0000000318187819 */ /* 0x000fe400000012ff */
[----:B------:R-:W-:Y:S01]  /*11390*/  MOV R94, R94 ;  /* 0x0000005e005e7202 */ /* 0x000fe20000000f00 */
[----:B------:R-:W-:Y:S01]  /*113a0*/  STSM.16.M88.4 [R40], R56 ;  /* 0x0000003828007844 */ /* 0x000fe20000000200 */
[----:B------:R-:W-:Y:S01]  /*113b0*/  F2FP.F16.F32.PACK_AB R80, R81, R80 ;  /* 0x000000505150723e */ /* 0x000fe200000000ff */
[----:B-1----:R-:W1:Y:S01]  /*113c0*/  LDC.64 R8, c[0x0][0xce0] ;  /* 0x00033800ff087b82 */ /* 0x002e620000000a00 */
[----:B------:R-:W-:Y:S01]  /*113d0*/  MOV R27, R98 ;  /* 0x00000062001b7202 */ /* 0x000fe20000000f00 */
[----:B------:R-:W-:Y:S01]  /*113e0*/  STSM.16.M88.4 [R94], R64 ;  /* 0x000000405e007844 */ /* 0x000fe20000000200 */
[----:B------:R-:W-:-:S02]  /*113f0*/  F2FP.F16.F32.PACK_AB R74, R77, R76 ;  /* 0x0000004c4d4a723e */ /* 0x000fc400000000ff */
[----:B------:R-:W-:Y:S02]  /*11400*/  F2FP.F16.F32.PACK_AB R75, R79, R78 ;  /* 0x0000004e4f4b723e */ /* 0x000fe400000000ff */
[----:B------:R-:W-:Y:S02]  /*11410*/  F2FP.F16.F32.PACK_AB R81, R83, R82 ;  /* 0x000000525351723e */ /* 0x000fe400000000ff */
[----:B------:R-:W-:Y:S01]  /*11420*/  F2FP.F16.F32.PACK_AB R88, R89, R88 ;  /* 0x000000585958723e */ /* 0x000fe200000000ff */
[----:B------:R-:W-:Y:S01]  /*11430*/  STSM.16.M88.4 [R27], R72 ;  /* 0x000000481b007844 */ /* 0x000fe20000000200 */
[----:B------:R-:W-:Y:S02]  /*11440*/  LOP3.LUT R118, R118, R211, RZ, 0x3c, !PT ;  /* 0x000000d376767212 */ /* 0x000fe400078e3cff */
[----:B------:R-:W-:Y:S02]  /*11450*/  LOP3.LUT R20, R131, R18, RZ, 0x3c, !PT ;  /* 0x0000001283147212 */ /* 0x000fe400078e3cff */
[----:B------:R-:W-:-:S02]  /*11460*/  MOV R102, R102 ;  /* 0x0000006600667202 */ /* 0x000fc40000000f00 */
        /* <DEDUP_REMOVED lines=9> */
[----:B------:R-:W-:Y:S01]  /*11500*/  LOP3.LUT R24, R24, R17, RZ, 0x3c, !PT ;  /* 0x0000001118187212 */ /* 0x000fe200078e3cff */
[----:B------:R-:W-:Y:S01]  /*11510*/  STSM.16.M88.4 [R18], R88 ;  /* 0x0000005812007844 */ /* 0x000fe20000000200 */
[----:B------:R-:W-:Y:S02]  /*11520*/  MOV R110, R110 ;  /* 0x0000006e006e7202 */ /* 0x000fe40000000f00 */
[----:B------:R-:W-:Y:S02]  /*11530*/  F2FP.F16.F32.PACK_AB R97, R44, R42 ;  /* 0x0000002a2c61723e */ /* 0x000fe400000000ff */
        /* <DEDUP_REMOVED lines=21> */
[----:B------:R-:W-:Y:S01]  /*11690*/  F2FP.F16.F32.PACK_AB R136, R137, R136 ;  /* 0x000000888988723e */ /* 0x000fe200000000ff */
[----:B------:R-:W-:Y:S01]  /*116a0*/  STSM.16.M88.4 [R122], R160 ;  /* 0x000000a07a007844 */ /* 0x000fe20000000200 */
[----:B------:R-:W-:-:S02]  /*116b0*/  MOV R126, R126 ;  /* 0x0000007e007e7202 */ /* 0x000fc40000000f00 */
        /* <DEDUP_REMOVED lines=10> */
[----:B------:R-:W-:Y:S01]  /*11760*/  MOV R24, R24 ;  /* 0x0000001800187202 */ /* 0x000fe20000000f00 */
[----:B------:R-:W-:Y:S01]  /*11770*/  STSM.16.M88.4 [R20], R136 ;  /* 0x0000008814007844 */ /* 0x000fe20000000200 */
[----:B------:R-:W-:Y:S02]  /*11780*/  F2FP.F16.F32.PACK_AB R146, R149, R148 ;  /* 0x000000949592723e */ /* 0x000fe400000000ff */
[----:B------:R-:W-:-:S02]  /*11790*/  F2FP.F16.F32.PACK_AB R147, R151, R150 ;  /* 0x000000969793723e */ /* 0x000fc400000000ff */
[----:B0-----:R-:W-:-:S03]  /*117a0*/  ISETP.NE.U32.AND P0, PT, R6, RZ, PT ;  /* 0x000000ff0600720c */ /* 0x001fc60003f05070 */
[----:B------:R0:W-:Y:S01]  /*117b0*/  STSM.16.M88.4 [R24], R144 ;  /* 0x0000009018007844 */ /* 0x0001e20000000200 */
[----:B------:R-:W-:Y:S01]  /*117c0*/  BAR.SYNC.DEFER_BLOCKING 0x1, 0x100 ;  /* 0x0044000000007b1d */ /* 0x000fe20000010000 */
[----:B------:R-:W-:Y:S01]  /*117d0*/  ISETP.NE.AND.EX P0, PT, R7, RZ, PT, P0 ;  /* 0x000000ff0700720c */ /* 0x000fe20003f05300 */
[----:B--2---:R-:W-:-:S12]  /*117e0*/  IMAD.WIDE R6, R193, 0x4, R4 ;  /* 0x00000004c1067825 */ /* 0x004fd800078e0204 */
[----:B------:R-:W2:Y:S01]  /*117f0*/  @P0 LDG.E R10, desc[UR8][R6.64] ;  /* 0x00000008060a0981 */ /* 0x000ea2000c1e1900 */
[----:B-1----:R-:W-:Y:S01]  /*11800*/  ISETP.NE.U32.AND P6, PT, R8, RZ, PT ;  /* 0x000000ff0800720c */ /* 0x002fe20003fc5070 */
[----:B------:R-:W-:Y:S01]  /*11810*/  IMAD R5, R194, 0x40, R191 ;  /* 0x00000040c2057824 */ /* 0x000fe200078e02bf */
[----:B---3--:R-:W1:Y:S02]  /*11820*/  LDC R17, c[0x0][0xb88] ;  /* 0x0002e200ff117b82 */ /* 0x008e640000000800 */
[----:B------:R-:W-:Y:S01]  /*11830*/  ISETP.NE.AND.EX P6, PT, R9, RZ, PT, P6 ;  /* 0x000000ff0900720c */ /* 0x000fe20003fc5360 */
[----:B------:R-:W-:-:S03]  /*11840*/  IMAD.WIDE R172, R5, 0x2, R172 ;  /* 0x0000000205ac7825 */ /* 0x000fc600078e02ac */
[C---:B------:R-:W-:Y:S02]  /*11850*/  IADD3 R9, P1, R172.reuse, 0x1000, RZ ;  /* 0x00001000ac097810 */ /* 0x040fe40007f3e0ff */
[C---:B------:R-:W-:Y:S02]  /*11860*/  IADD3 R25, P2, R172.reuse, 0x2000, RZ ;  /* 0x00002000ac197810 */ /* 0x040fe40007f5e0ff */
[C---:B------:R-:W-:Y:S02]  /*11870*/  IADD3 R13, P3, R172.reuse, 0x3000, RZ ;  /* 0x00003000ac0d7810 */ /* 0x040fe40007f7e0ff */
[----:B------:R-:W-:-:S03]  /*11880*/  IADD3 R33, P4, R172, 0x4000, RZ ;  /* 0x00004000ac217810 */ /* 0x000fc60007f9e0ff */
[----:B------:R-:W3:Y:S01]  /*11890*/  @P6 LDC.64 R4, c[0x0][0xce0] ;  /* 0x00033800ff046b82 */ /* 0x000ee20000000a00 */
[----:B------:R-:W-:Y:S02]  /*118a0*/  LOP3.LUT R8, R9, 0x380, RZ, 0xc0, !PT ;  /* 0x0000038009087812 */ /* 0x000fe400078ec0ff */
[----:B0-----:R-:W-:Y:S02]  /*118b0*/  LOP3.LUT R24, R25, 0x380, RZ, 0xc0, !PT ;  /* 0x0000038019187812 */ /* 0x001fe400078ec0ff */
        /* <DEDUP_REMOVED lines=14> */
[C---:B------:R-:W-:Y:S01]  /*119a0*/  IADD3 R29, P5, R172.reuse, 0x5000, RZ ;  /* 0x00005000ac1d7810 */ /* 0x040fe20007fbe0ff */
[----:B---3--:R-:W-:Y:S01]  /*119b0*/  @P6 IMAD.WIDE R4, R193, 0x4, R4 ;  /* 0x00000004c1046825 */ /* 0x008fe200078e0204 */
[----:B------:R-:W-:-:S02]  /*119c0*/  IADD3 R45, P1, R172, 0x6000, RZ ;  /* 0x00006000ac2d7810 */ /* 0x000fc40007f3e0ff */
[C---:B------:R-:W-:Y:S02]  /*119d0*/  IADD3 R37, P2, R172.reuse, 0x7000, RZ ;  /* 0x00007000ac257810 */ /* 0x040fe40007f5e0ff */
[C---:B------:R-:W-:Y:S01]  /*119e0*/  IADD3 R49, P3, R172.reuse, 0x8000, RZ ;  /* 0x00008000ac317810 */ /* 0x040fe20007f7e0ff */
[----:B------:R-:W-:Y:S01]  /*119f0*/  UMOV UR4, URZ ;  /* 0x0000003f00047c82 */ /* 0x000fe20008000000 */
[----:B------:R-:W-:Y:S01]  /*11a00*/  IADD3 R41, P4, R172, 0x9000, RZ ;  /* 0x00009000ac297810 */ /* 0x000fe20007f9e0ff */
[----:B-1----:R0:W5:Y:S01]  /*11a10*/  @P6 LDG.E R17, desc[UR8][R4.64] ;  /* 0x0000000804116981 */ /* 0x002162000c1e1900 */
[----:B------:R-:W-:Y:S02]  /*11a20*/  P2R R11, PR, RZ, 0x20 ;  /* 0x00000020ff0b7803 */ /* 0x000fe40000000000 */
[----:B------:R-:W-:Y:S02]  /*11a30*/  LOP3.LUT R28, R29, 0x380, RZ, 0xc0, !PT ;  /* 0x000003801d1c7812 */ /* 0x000fe400078ec0ff */
[----:B------:R-:W-:-:S02]  /*11a40*/  LOP3.LUT R44, R45, 0x380, RZ, 0xc0, !PT ;  /* 0x000003802d2c7812 */ /* 0x000fc400078ec0ff */
[----:B------:R-:W-:Y:S02]  /*11a50*/  LOP3.LUT R36, R37, 0x380, RZ, 0xc0, !PT ;  /* 0x0000038025247812 */ /* 0x000fe400078ec0ff */
[----:B------:R-:W-:Y:S02]  /*11a60*/  LOP3.LUT R48, R49, 0x380, RZ, 0xc0, !PT ;  /* 0x0000038031307812 */ /* 0x000fe400078ec0ff */
[----:B------:R-:W-:Y:S02]  /*11a70*/  LOP3.LUT R40, R41, 0x380, RZ, 0xc0, !PT ;  /* 0x0000038029287812 */ /* 0x000fe400078ec0ff */
[----:B------:R-:W-:Y:S02]  /*11a80*/  IADD3 R57, P5, R172, 0xa000, RZ ;  /* 0x0000a000ac397810 */ /* 0x000fe40007fbe0ff */
[----:B------:R-:W-:Y:S02]  /*11a90*/  SHF.R.U64 R28, R28, 0x3, RZ ;  /* 0x000000031c1c7819 */ /* 0x000fe400000012ff */
[----:B------:R-:W-:-:S02]  /*11aa0*/  SHF.R.U64 R44, R44, 0x3, RZ ;  /* 0x000000032c2c7819 */ /* 0x000fc400000012ff */
[----:B------:R-:W-:Y:S02]  /*11ab0*/  SHF.R.U64 R36, R36, 0x3, RZ ;  /* 0x0000000324247819 */ /* 0x000fe400000012ff */
[----:B------:R-:W-:Y:S02]  /*11ac0*/  SHF.R.U64 R48, R48, 0x3, RZ ;  /* 0x0000000330307819 */ /* 0x000fe400000012ff */
[----:B------:R-:W-:Y:S02]  /*11ad0*/  SHF.R.U64 R40, R40, 0x3, RZ ;  /* 0x0000000328287819 */ /* 0x000fe400000012ff */
[----:B------:R-:W-:Y:S02]  /*11ae0*/  LOP3.LUT R56, R57, 0x380, RZ, 0xc0, !PT ;  /* 0x0000038039387812 */ /* 0x000fe400078ec0ff */
[----:B------:R-:W-:Y:S02]  /*11af0*/  LOP3.LUT R28, R28, R29, RZ, 0x3c, !PT ;  /* 0x0000001d1c1c7212 */ /* 0x000fe400078e3cff */
[----:B------:R-:W-:-:S02]  /*11b00*/  LOP3.LUT R44, R44, R45, RZ, 0x3c, !PT ;  /* 0x0000002d2c2c7212 */ /* 0x000fc400078e3cff */
[----:B------:R-:W-:Y:S02]  /*11b10*/  LOP3.LUT R36, R36, R37, RZ, 0x3c, !PT ;  /* 0x0000002524247212 */ /* 0x000fe400078e3cff */
[----:B------:R-:W-:Y:S02]  /*11b20*/  LOP3.LUT R48, R48, R49, RZ, 0x3c, !PT ;  /* 0x0000003130307212 */ /* 0x000fe400078e3cff */
[----:B------:R-:W-:Y:S02]  /*11b30*/  LOP3.LUT R40, R40, R41, RZ, 0x3c, !PT ;  /* 0x0000002928287212 */ /* 0x000fe400078e3cff */
[----:B------:R-:W-:Y:S02]  /*11b40*/  SHF.R.U64 R56, R56, 0x3, RZ ;  /* 0x0000000338387819 */ /* 0x000fe400000012ff */
[----:B--2---:R-:W-:Y:S01]  /*11b50*/  @P0 R2UR UR4, R10 ;  /* 0x000000000a0402ca */ /* 0x004fe200000e0000 */
[----:B0-----:R-:W-:-:S14]  /*11b60*/  @P6 BRA `(.L_x_5166) ;  /* 0x0000000000146947 */ /* 0x001fdc0003800000 */
[----:B------:R-:W-:Y:S05]  /*11b70*/  @!P0 BRA `(.L_x_5166) ;  /* 0x0000000000108947 */ /* 0x000fea0003800000 */
[----:B------:R-:W-:Y:S02]  /*11b80*/  ULDC.64 UR6, c[0x0][0x208] ;  /* 0x0000820000067ab9 */ /* 0x000fe40000000a00 */
[----:B------:R-:W2:Y:S04]  /*11b90*/  LDG.E R4, desc[UR6][R6.64] ;  /* 0x0000000606047981 */ /* 0x000ea8000c1e1900 */
[----:B-----5:R-:W2:Y:S02]  /*11ba0*/  LDG.E R17, desc[UR6][R6.64+0x4] ;  /* 0x0000040606117981 */ /* 0x020ea4000c1e1900 */
[----:B--2---:R-:W-:-:S07]  /*11bb0*/  IMAD.IADD R17, R17, 0x1, -R4 ;  /* 0x0000000111117824 */ /* 0x004fce00078e0a04 */
.L_x_5166:
[----:B------:R-:W0:Y:S01]  /*11bc0*/  SHFL.IDX PT, R4, R198, RZ, 0x1f ;  /* 0x00001fffc6047589 */ /* 0x000e2200000e0000 */
[----:B------:R-:W-:Y:S01]  /*11bd0*/  ISETP.NE.AND P6, PT, R11, RZ, PT ;  /* 0x000000ff0b00720c */ /* 0x000fe20003fc5270 */
[--C-:B------:R-:W-:Y:S01]  /*11be0*/  IMAD.X R41, RZ, RZ, R173.reuse, P4 ;  /* 0x000000ffff297224 */ /* 0x100fe200020e06ad */
[----:B------:R-:W-:Y:S01]  /*11bf0*/  LOP3.LUT R56, R56, R57, RZ, 0x3c, !PT ;  /* 0x0000003938387212 */ /* 0x000fe200078e3cff */
        /* <DEDUP_REMOVED lines=10> */
[----:B------:R-:W-:Y:S01]  /*11ca0*/  USHF.R.S32.HI UR9, URZ, 0x1f, UR4 ;  /* 0x0000001f3f097899 */ /* 0x000fe20008011404 */
[----:B------:R-:W-:Y:S01]  /*11cb0*/  LOP3.LUT R52, R53, 0x380, RZ, 0xc0, !PT ;  /* 0x0000038035347812 */ /* 0x000fe200078ec0ff */
[----:B------:R-:W-:Y:S01]  /*11cc0*/  USHF.R.S32.HI UR12, URZ, 0x1f, UR39 ;  /* 0x0000001f3f0c7899 */ /* 0x000fe20008011427 */
[----:B------:R-:W-:Y:S01]  /*11cd0*/  LOP3.LUT R64, R65, 0x380, RZ, 0xc0, !PT ;  /* 0x0000038041407812 */ /* 0x000fe200078ec0ff */
[----:B------:R-:W-:Y:S01]  /*11ce0*/  IMAD.X R69, RZ, RZ, R173, P5 ;  /* 0x000000ffff457224 */ /* 0x000fe200028e06ad */
[----:B------:R-:W-:-:S02]  /*11cf0*/  LOP3.LUT R60, R61, 0x380, RZ, 0xc0, !PT ;  /* 0x000003803d3c7812 */ /* 0x000fc400078ec0ff */
[----:B------:R-:W-:Y:S02]  /*11d00*/  LOP3.LUT R72, R73, 0x380, RZ, 0xc0, !PT ;  /* 0x0000038049487812 */ /* 0x000fe400078ec0ff */
[----:B------:R-:W-:Y:S02]  /*11d10*/  LOP3.LUT R7, R172, 0x380, RZ, 0xc0, !PT ;  /* 0x00000380ac077812 */ /* 0x000fe400078ec0ff */
[----:B0-----:R-:W-:Y:S02]  /*11d20*/  ISETP.NE.AND P4, PT, R4, RZ, PT ;  /* 0x000000ff0400720c */ /* 0x001fe40003f85270 */
[----:B------:R-:W-:Y:S02]  /*11d30*/  LOP3.LUT R5, R6, 0x380, RZ, 0xc0, !PT ;  /* 0x0000038006057812 */ /* 0x000fe400078ec0ff */
[----:B------:R-:W-:Y:S02]  /*11d40*/  SHF.R.U64 R52, R52, 0x3, RZ ;  /* 0x0000000334347819 */ /* 0x000fe400000012ff */
[----:B------:R-:W-:-:S02]  /*11d50*/  SHF.R.U64 R64, R64, 0x3, RZ ;  /* 0x0000000340407819 */ /* 0x000fc400000012ff */
[----:B------:R-:W-:Y:S02]  /*11d60*/  SHF.R.U64 R60, R60, 0x3, RZ ;  /* 0x000000033c3c7819 */ /* 0x000fe400000012ff */
[----:B------:R-:W-:Y:S02]  /*11d70*/  SHF.R.U64 R72, R72, 0x3, RZ ;  /* 0x0000000348487819 */ /* 0x000fe400000012ff */
[----:B------:R-:W-:Y:S02]  /*11d80*/  SHF.R.U64 R7, R7, 0x3, RZ ;  /* 0x0000000307077819 */ /* 0x000fe400000012ff */
[----:B------:R-:W-:Y:S02]  /*11d90*/  SHF.R.U64 R5, R5, 0x3, RZ ;  /* 0x0000000305057819 */ /* 0x000fe400000012ff */
[----:B------:R-:W-:Y:S02]  /*11da0*/  SHF.R.S32.HI R4, RZ, 0x1f, R193 ;  /* 0x0000001fff047819 */ /* 0x000fe400000114c1 */
[----:B------:R-:W-:-:S02]  /*11db0*/  LOP3.LUT R52, R52, R53, RZ, 0x3c, !PT ;  /* 0x0000003534347212 */ /* 0x000fc400078e3cff */
[----:B------:R-:W-:Y:S01]  /*11dc0*/  LOP3.LUT R64, R64, R65, RZ, 0x3c, !PT ;  /* 0x0000004140407212 */ /* 0x000fe200078e3cff */
[--C-:B------:R-:W-:Y:S01]  /*11dd0*/  IMAD.X R65, RZ, RZ, R173.reuse, P1 ;  /* 0x000000ffff417224 */ /* 0x100fe200008e06ad */
[----:B------:R-:W-:Y:S01]  /*11de0*/  LOP3.LUT R60, R60, R61, RZ, 0x3c, !PT ;  /* 0x0000003d3c3c7212 */ /* 0x000fe200078e3cff */
[--C-:B------:R-:W-:Y:S01]  /*11df0*/  IMAD.X R61, RZ, RZ, R173.reuse, P2 ;  /* 0x000000ffff3d7224 */ /* 0x100fe200010e06ad */
[----:B------:R-:W-:Y:S01]  /*11e00*/  LOP3.LUT R72, R72, R73, RZ, 0x3c, !PT ;  /* 0x0000004948487212 */ /* 0x000fe200078e3cff */
[----:B------:R-:W-:Y:S01]  /*11e10*/  IMAD.X R73, RZ, RZ, R173, P3 ;  /* 0x000000ffff497224 */ /* 0x000fe200018e06ad */
[----:B------:R-:W-:Y:S02]  /*11e20*/  IADD3.X R53, RZ, R173, RZ, P6, !PT ;  /* 0x000000adff357210 */ /* 0x000fe400037fe4ff */
[----:B------:R-:W-:Y:S02]  /*11e30*/  LOP3.LUT R172, R7, R172, RZ, 0x3c, !PT ;  /* 0x000000ac07ac7212 */ /* 0x000fe400078e3cff */
[----:B------:R-:W-:-:S02]  /*11e40*/  LOP3.LUT R68, R5, R6, RZ, 0x3c, !PT ;  /* 0x0000000605447212 */ /* 0x000fc400078e3cff */
[----:B------:R-:W-:Y:S02]  /*11e50*/  SEL R79, R193, RZ, !P0 ;  /* 0x000000ffc14f7207 */ /* 0x000fe40004000000 */
[----:B------:R-:W-:Y:S01]  /*11e60*/  SEL R76, R4, RZ, !P0 ;  /* 0x000000ff044c7207 */ /* 0x000fe20004000000 */
[----:B------:R-:W-:Y:S06]  /*11e70*/  @P4 BRA `(.L_x_5167) ;  /* 0x0000000000744947 */ /* 0x000fec0003800000 */
[----:B------:R-:W-:Y:S01]  /*11e80*/  ULDC.64 UR10, c[0x0][0xc70] ;  /* 0x00031c00000a7ab9 */ /* 0x000fe20000000a00 */
[----:B------:R-:W-:Y:S01]  /*11e90*/  UMOV UR6, UR4 ;  /* 0x0000000400067c82 */ /* 0x000fe20008000000 */
[----:B------:R-:W-:Y:S01]  /*11ea0*/  UIMAD UR8, UR12, UR10, URZ ;  /* 0x0000000a0c0872a4 */ /* 0x000fe2000f8e023f */
[----:B------:R-:W-:Y:S01]  /*11eb0*/  IMAD.MOV R7, RZ, RZ, -R22 ;  /* 0x000000ffff077224 */ /* 0x000fe200078e0a16 */
[----:B------:R-:W-:Y:S01]  /*11ec0*/  UMOV UR7, UR9 ;  /* 0x0000000900077c82 */ /* 0x000fe20008000000 */
[----:B------:R-:W-:Y:S01]  /*11ed0*/  IMAD R14, R196, 0x40, R19 ;  /* 0x00000040c40e7824 */ /* 0x000fe200078e0213 */
[----:B------:R-:W-:Y:S02]  /*11ee0*/  UIMAD.WIDE.U32 UR6, UR39, UR10, UR6 ;  /* 0x0000000a270672a5 */ /* 0x000fe4000f8e0006 */
[----:B------:R-:W-:Y:S01]  /*11ef0*/  UIMAD UR8, UR39, UR11, UR8 ;  /* 0x0000000b270872a4 */ /* 0x000fe2000f8e0208 */
[----:B------:R-:W-:Y:S01]  /*11f00*/  ISETP.NE.AND P0, PT, R16, R7, PT ;  /* 0x000000071000720c */ /* 0x000fe20003f05270 */
[----:B------:R-:W-:Y:S01]  /*11f10*/  ULDC.64 UR14, c[0x0][0x208] ;  /* 0x00008200000e7ab9 */ /* 0x000fe20000000a00 */
[----:B------:R-:W-:Y:S01]  /*11f20*/  SHF.R.S32.HI R7, RZ, 0x1f, R14 ;  /* 0x0000001fff077819 */ /* 0x000fe2000001140e */
[----:B------:R-:W-:Y:S01]  /*11f30*/  UIADD3 UR8, UR7, UR8, URZ ;  /* 0x0000000807087290 */ /* 0x000fe2000fffe03f */
[----:B------:R-:W-:Y:S01]  /*11f40*/  IMAD.U32 R4, RZ, RZ, UR6 ;  /* 0x00000006ff047e24 */ /* 0x000fe2000f8e00ff */
[----:B-----5:R-:W-:Y:S01]  /*11f50*/  ISETP.GE.OR P1, PT, R14, R17, P0 ;  /* 0x000000110e00720c */ /* 0x020fe20000726670 */
[----:B------:R-:W-:Y:S01]  /*11f60*/  IMAD.U32 R5, RZ, RZ, UR7 ;  /* 0x00000007ff057e24 */ /* 0x000fe2000f8e00ff */
[----:B------:R-:W-:-:S02]  /*11f70*/  ULDC.64 UR6, c[0x0][0xc78] ;  /* 0x00031e0000067ab9 */ /* 0x000fc40000000a00 */
[----:B------:R-:W-:Y:S02]  /*11f80*/  IMAD.U32 R5, RZ, RZ, UR8 ;  /* 0x00000008ff057e24 */ /* 0x000fe4000f8e00ff */
[----:B------:R-:W-:Y:S02]  /*11f90*/  IMAD R6, R76, UR6, RZ ;  /* 0x000000064c067c24 */ /* 0x000fe4000f8e02ff */
[----:B------:R-:W-:-:S04]  /*11fa0*/  IMAD.WIDE.U32 R4, R79, UR6, R4 ;  /* 0x000000064f047c25 */ /* 0x000fc8000f8e0004 */
[----:B------:R-:W-:Y:S01]  /*11fb0*/  IMAD R11, R79, UR7, R6 ;  /* 0x000000074f0b7c24 */ /* 0x000fe2000f8e0206 */
[C---:B------:R-:W-:Y:S01]  /*11fc0*/  IADD3 R10, P2, R14.reuse, R4, RZ ;  /* 0x000000040e0a7210 */ /* 0x040fe20007f5e0ff */
[----:B------:R-:W-:Y:S01]  /*11fd0*/  VIADD R6, R14, 0x8 ;  /* 0x000000080e067836 */ /* 0x000fe20000000000 */
[----:B------:R-:W-:Y:S02]  /*11fe0*/  ULDC.64 UR6, c[0x0][0xc40] ;  /* 0x0003100000067ab9 */ /* 0x000fe40000000a00 */
[----:B------:R-:W-:Y:S02]  /*11ff0*/  IADD3.X R7, R7, R5, R11, P2, !PT ;  /* 0x0000000507077210 */ /* 0x000fe400017fe40b */
[----:B------:R-:W-:Y:S02]  /*12000*/  ISETP.GE.OR P0, PT, R6, R17, P0 ;  /* 0x000000110600720c */ /* 0x000fe40000706670 */
[----:B------:R-:W-:-:S04]  /*12010*/  LEA R4, P2, R10, UR6, 0x2 ;  /* 0x000000060a047c11 */ /* 0x000fc8000f8410ff */
[----:B------:R-:W-:-:S05]  /*12020*/  LEA.HI.X R5, R10, UR7, R7, 0x2, P2 ;  /* 0x000000070a057c11 */ /* 0x000fca00090f1407 */
[----:B------:R0:W-:Y:S04]  /*12030*/  @!P1 STG.E desc[UR14][R4.64], R3 ;  /* 0x0000000304009986 */ /* 0x0001e8000c10190e */
[----:B------:R0:W-:Y:S02]  /*12040*/  @!P0 STG.E desc[UR14][R4.64+0x20], R0 ;  /* 0x0000200004008986 */ /* 0x0001e4000c10190e */
.L_x_5167:
[----:B------:R-:W-:Y:S01]  /*12050*/  ULDC.64 UR6, c[0x0][0x208] ;  /* 0x0000820000067ab9 */ /* 0x000fe20000000a00 */
[C---:B0-----:R-:W-:Y:S01]  /*12060*/  VIADD R3, R191.reuse, 0x40 ;  /* 0x00000040bf037836 */ /* 0x041fe20000000000 */
[----:B------:R0:W5:Y:S01]  /*12070*/  LD.E.128 R4, desc[UR6][R172.64] ;  /* 0x00000006ac047980 */ /* 0x000162000c101d00 */
[C---:B------:R-:W-:Y:S01]  /*12080*/  VIADD R82, R191.reuse, 0x80 ;  /* 0x00000080bf527836 */ /* 0x040fe20000000000 */
[----:B------:R-:W-:Y:S02]  /*12090*/  ULDC.64 UR10, c[0x0][0xba0] ;  /* 0x0002e800000a7ab9 */ /* 0x000fe40000000a00 */
[----:B------:R-:W5:Y:S04]  /*120a0*/  LD.E.128 R8, desc[UR6][R8.64] ;  /* 0x0000000608087980 */ /* 0x000f68000c101d00 */
        /* <DEDUP_REMOVED lines=13> */
[----:B------:R-:W5:Y:S01]  /*12180*/  LD.E.128 R68, desc[UR6][R68.64] ;  /* 0x0000000644447980 */ /* 0x000f62000c101d00 */
[----:B------:R-:W-:Y:S01]  /*12190*/  ULDC UR7, c[0x0][0xb8c] ;  /* 0x0002e30000077ab9 */ /* 0x000fe20000000800 */
[----:B------:R-:W-:Y:S01]  /*121a0*/  VIADD R83, R191, 0xc0 ;  /* 0x000000c0bf537836 */ /* 0x000fe20000000000 */
[----:B------:R-:W-:Y:S01]  /*121b0*/  ISETP.GE.AND P1, PT, R3, UR7, PT ;  /* 0x0000000703007c0c */ /* 0x000fe2000bf26270 */
[C---:B------:R-:W-:Y:S01]  /*121c0*/  VIADD R20, R191.reuse, 0x180 ;  /* 0x00000180bf147836 */ /* 0x040fe20000000000 */
[C---:B------:R-:W-:Y:S01]  /*121d0*/  ISETP.GE.AND P0, PT, R191.reuse, UR7, PT ;  /* 0x00000007bf007c0c */ /* 0x040fe2000bf06270 */
[C---:B------:R-:W-:Y:S01]  /*121e0*/  VIADD R84, R191.reuse, 0x100 ;  /* 0x00000100bf547836 */ /* 0x040fe20000000000 */
[----:B------:R-:W-:Y:S01]  /*121f0*/  SEL R18, RZ, 0xffffffff, P1 ;  /* 0xffffffffff127807 */ /* 0x000fe20000800000 */
[----:B------:R-:W-:Y:S01]  /*12200*/  VIADD R86, R191, 0x140 ;  /* 0x00000140bf567836 */ /* 0x000fe20000000000 */
[----:B------:R-:W-:Y:S01]  /*12210*/  SEL R0, RZ, 0x1, P0 ;  /* 0x00000001ff007807 */ /* 0x000fe20000000000 */
[----:B------:R-:W-:Y:S01]  /*12220*/  IMAD.U32 R77, RZ, RZ, UR10 ;  /* 0x0000000aff4d7e24 */ /* 0x000fe2000f8e00ff */
[----:B------:R-:W-:Y:S01]  /*12230*/  ISETP.GE.AND P0, PT, R82, UR7, PT ;  /* 0x0000000752007c0c */ /* 0x000fe2000bf06270 */
[----:B------:R-:W-:Y:S01]  /*12240*/  IMAD.SHL.U32 R21, R18, 0x2, RZ ;  /* 0x0000000212157824 */ /* 0x000fe200078e00ff */
[----:B------:R-:W-:Y:S01]  /*12250*/  ISETP.GE.AND P1, PT, R83, UR7, PT ;  /* 0x0000000753007c0c */ /* 0x000fe2000bf26270 */
[----:B------:R-:W-:Y:S01]  /*12260*/  UIMAD UR6, UR9, UR10, URZ ;  /* 0x0000000a090672a4 */ /* 0x000fe2000f8e023f */
[----:B------:R-:W-:Y:S01]  /*12270*/  ISETP.GE.AND P2, PT, R20, UR7, PT ;  /* 0x0000000714007c0c */ /* 0x000fe2000bf46270 */
[----:B------:R-:W-:Y:S01]  /*12280*/  IMAD.MOV.U32 R20, RZ, RZ, R191 ;  /* 0x000000ffff147224 */ /* 0x000fe200078e00bf */
[----:B------:R-:W-:Y:S01]  /*12290*/  LOP3.LUT R0, R21, 0x2, R0, 0xe2, !PT ;  /* 0x0000000215007812 */ /* 0x000fe200078ee200 */
[----:B------:R-:W-:Y:S01]  /*122a0*/  @!PT LDS RZ, [RZ] ;  /* 0x00000000fffff984 */ /* 0x000fe20000000800 */
[----:B------:R-:W-:Y:S01]  /*122b0*/  @!PT LDS RZ, [RZ] ;  /* 0x00000000fffff984 */ /* 0x000fe20000000800 */
[----:B------:R-:W-:Y:S01]  /*122c0*/  @!PT LDS RZ, [RZ] ;  /* 0x00000000fffff984 */ /* 0x000fe20000000800 */
[----:B------:R-:W-:Y:S01]  /*122d0*/  @!PT LDS RZ, [RZ] ;  /* 0x00000000fffff984 */ /* 0x000fe20000000800 */
[----:B------:R1:W-:Y:S06]  /*122e0*/  MEMBAR.ALL.CTA ;  /* 0x0000000000007992 */ /* 0x0003ec0000008000 */
[----:B-1----:R-:W1:Y:S01]  /*122f0*/  FENCE.VIEW.ASYNC.S ;  /* 0x00000000000073c6 */ /* 0x002e620000000000 */
[----:B------:R-:W-:Y:S01]  /*12300*/  SEL R21, RZ, 0x4, P0 ;  /* 0x00000004ff157807 */ /* 0x000fe20000000000 */
[----:B------:R-:W-:Y:S01]  /*12310*/  UIMAD UR6, UR4, UR11, UR6 ;  /* 0x0000000b040672a4 */ /* 0x000fe2000f8e0206 */
[----:B------:R-:W-:Y:S01]  /*12320*/  SEL R18, RZ, 0x8, P1 ;  /* 0x00000008ff127807 */ /* 0x000fe20000800000 */
[----:B------:R-:W-:Y:S01]  /*12330*/  ULDC.64 UR8, c[0x0][0xbe0] ;  /* 0x0002f80000087ab9 */ /* 0x000fe20000000a00 */
[----:B------:R-:W-:Y:S01]  /*12340*/  ISETP.GE.AND P0, PT, R84, UR7, PT ;  /* 0x0000000754007c0c */ /* 0x000fe2000bf06270 */
[----:B------:R-:W-:Y:S01]  /*12350*/  IMAD.U32 R81, RZ, RZ, UR8 ;  /* 0x00000008ff517e24 */ /* 0x000fe2000f8e00ff */
[----:B------:R-:W-:Y:S01]  /*12360*/  LOP3.LUT R0, R18, R0, R21, 0xfe, !PT ;  /* 0x0000000012007212 */ /* 0x000fe200078efe15 */
[----:B------:R-:W-:Y:S01]  /*12370*/  BSSY B1, `(.L_x_5168) ;  /* 0x000003c000017945 */ /* 0x000fe20003800000 */
[----:B------:R-:W-:-:S02]  /*12380*/  SHF.R.S32.HI R21, RZ, 0x1f, R191 ;  /* 0x0000001fff157819 */ /* 0x000fc400000114bf */
[----:B------:R-:W-:Y:S02]  /*12390*/  ISETP.GE.AND P1, PT, R86, UR7, PT ;  /* 0x0000000756007c0c */ /* 0x000fe4000bf26270 */
[----:B------:R-:W-:Y:S01]  /*123a0*/  IADD3 R78, R191, 0x1c0, RZ ;  /* 0x000001c0bf4e7810 */ /* 0x000fe20007ffe0ff */
[----:B------:R-:W-:Y:S01]  /*123b0*/  IMAD.WIDE.U32 R20, R77, UR4, R20 ;  /* 0x000000044d147c25 */ /* 0x000fe2000f8e0014 */
[----:B------:R-:W-:Y:S01]  /*123c0*/  SEL R77, RZ, 0x10, P0 ;  /* 0x00000010ff4d7807 */ /* 0x000fe20000000000 */
[----:B------:R-:W-:Y:S01]  /*123d0*/  UIMAD UR4, UR12, UR8, URZ ;  /* 0x000000080c0472a4 */ /* 0x000fe2000f8e023f */
[----:B------:R-:W-:Y:S01]  /*123e0*/  SEL R18, RZ, 0x20, P1 ;  /* 0x00000020ff127807 */ /* 0x000fe20000800000 */
[----:B------:R-:W-:Y:S01]  /*123f0*/  VIADD R21, R21, UR6 ;  /* 0x0000000615157c36 */ /* 0x000fe20008000000 */
[----:B------:R-:W-:Y:S01]  /*12400*/  ISETP.GE.AND P1, PT, R78, UR7, PT ;  /* 0x000000074e007c0c */ /* 0x000fe2000bf26270 */
[----:B------:R-:W-:Y:S01]  /*12410*/  UIMAD UR6, UR39, UR9, UR4 ;  /* 0x00000009270672a4 */ /* 0x000fe2000f8e0204 */
[----:B------:R-:W-:Y:S01]  /*12420*/  LOP3.LUT R77, R18, R0, R77, 0xfe, !PT ;  /* 0x00000000124d7212 */ /* 0x000fe200078efe4d */
[----:B-----5:R-:W-:Y:S01]  /*12430*/  IMAD R18, R196, -0x40, R17 ;  /* 0xffffffc0c4127824 */ /* 0x020fe200078e0211 */
[----:B------:R-:W-:Y:S01]  /*12440*/  UIADD3 UR4, UR37, 0x38820, URZ ;  /* 0x0003882025047890 */ /* 0x000fe2000fffe03f */
[----:B------:R-:W-:Y:S01]  /*12450*/  SEL R0, RZ, 0x40, P2 ;  /* 0x00000040ff007807 */ /* 0x000fe20001000000 */
[C---:B------:R-:W-:Y:S01]  /*12460*/  VIADD R17, R194.reuse, 0x20 ;  /* 0x00000020c2117836 */ /* 0x040fe20000000000 */
[----:B------:R-:W-:Y:S01]  /*12470*/  ULDC.64 UR8, c[0x0][0xbe8] ;  /* 0x0002fa0000087ab9 */ /* 0x000fe20000000a00 */
[-C--:B------:R-:W-:Y:S01]  /*12480*/  ISETP.GE.AND P2, PT, R194, R18.reuse, PT ;  /* 0x00000012c200720c */ /* 0x080fe20003f46270 */
[----:B------:R-:W-:Y:S01]  /*12490*/  IMAD.WIDE.U32 R20, R81, UR39, R20 ;  /* 0x0000002751147c25 */ /* 0x000fe2000f8e0014 */
[----:B------:R-:W-:Y:S01]  /*124a0*/  UPRMT UR4, URZ, 0x654, UR4 ;  /* 0x000006543f047896 */ /* 0x000fe20008000004 */
[----:B------:R-:W-:-:S02]  /*124b0*/  ISETP.GE.AND P0, PT, R17, R18, PT ;  /* 0x000000121100720c */ /* 0x000fc40003f06270 */
[----:B------:R-:W-:Y:S01]  /*124c0*/  IMAD R17, R76, UR8, RZ ;  /* 0x000000084c117c24 */ /* 0x000fe2000f8e02ff */
[----:B------:R-:W-:Y:S01]  /*124d0*/  SHF.R.S32.HI R195, RZ, 0x1f, R194 ;  /* 0x0000001fffc37819 */ /* 0x000fe200000114c2 */
[----:B------:R-:W-:Y:S01]  /*124e0*/  VIADD R21, R21, UR6 ;  /* 0x0000000615157c36 */ /* 0x000fe20008000000 */
[----:B------:R-:W-:Y:S01]  /*124f0*/  LOP3.LUT R0, R77, R0, RZ, 0xfc, !PT ;  /* 0x000000004d007212 */ /* 0x000fe200078efcff */
[C---:B------:R-:W-:Y:S01]  /*12500*/  IMAD R81, R79.reuse, UR9, R17 ;  /* 0x000000094f517c24 */ /* 0x040fe2000f8e0211 */
[----:B------:R-:W-:Y:S01]  /*12510*/  SEL R17, RZ, 0x80, P1 ;  /* 0x00000080ff117807 */ /* 0x000fe20000800000 */
[----:B------:R-:W-:Y:S01]  /*12520*/  IMAD.WIDE.U32 R78, R79, UR8, R20 ;  /* 0x000000084f4e7c25 */ /* 0x000fe2000f8e0014 */
[----:B-1----:R-:W-:Y:S02]  /*12530*/  SYNCS.ARRIVE.TRANS64.RED.A1T0 RZ, [UR4], RZ ;  /* 0x000000ffffff79a7 */ /* 0x002fe40008100404 */
[----:B------:R-:W-:Y:S01]  /*12540*/  LOP3.LUT R17, R0, R17, RZ, 0xfc, !PT ;  /* 0x0000001100117212 */ /* 0x000fe200078efcff */
[----:B------:R-:W-:-:S04]  /*12550*/  IMAD.WIDE R76, R196, 0x40, R194 ;  /* 0x00000040c44c7825 */ /* 0x000fc800078e02c2 */
[----:B------:R-:W-:Y:S01]  /*12560*/  IMAD.IADD R85, R79, 0x1, R81 ;  /* 0x000000014f557824 */ /* 0x000fe200078e0251 */
[----:B0-----:R-:W-:Y:S06]  /*12570*/  @P2 BRA `(.L_x_5169) ;  /* 0x00000000006c2947 */ /* 0x001fec0003800000 */
        /* <DEDUP_REMOVED lines=11> */
[----:B------:R-:W-:-:S02]  /*12630*/  LOP3.LUT P5, RZ, R0, 0x40, RZ, 0xc0, !PT ;  /* 0x0000004000ff7812 */ /* 0x000fc400078ac0ff */
[----:B------:R-:W-:Y:S01]  /*12640*/  IMAD.IADD R21, R21, 0x1, R81 ;  /* 0x0000000115157824 */ /* 0x000fe200078e0251 */
[C---:B------:R-:W-:Y:S02]  /*12650*/  LEA R80, P1, R20.reuse, UR8, 0x1 ;  /* 0x0000000814507c11 */ /* 0x040fe4000f8208ff */
        /* <DEDUP_REMOVED lines=13> */
.L_x_5169:
[----:B------:R-:W-:Y:S05]  /*12730*/  BSYNC B1 ;  /* 0x0000000000017941 */ /* 0x000fea0003800000 */
.L_x_5168:
[----:B------:R-:W-:Y:S05]  /*12740*/  @P0 BRA `(.L_x_5170) ;  /* 0x0000000c00280947 */ /* 0x000fea0003800000 */
[----:B0-----:R-:W-:Y:S01]  /*12750*/  IADD3 R7, P0, R76, 0x20, RZ ;  /* 0x000000204c077810 */ /* 0x001fe20007f1e0ff */
[----:B------:R-:W-:Y:S01]  /*12760*/  ULDC.64 UR8, c[0x0][0xbd8] ;  /* 0x0002f60000087ab9 */ /* 0x000fe20000000a00 */
[----:B------:R-:W-:Y:S01]  /*12770*/  IMAD.MOV.U32 R4, RZ, RZ, R78 ;  /* 0x000000ffff047224 */ /* 0x000fe200078e004e */
[----:B------:R-:W-:Y:S01]  /*12780*/  ISETP.GE.AND P4, PT, R3, UR7, PT ;  /* 0x0000000703007c0c */ /* 0x000fe2000bf86270 */
        /* <DEDUP_REMOVED lines=28> */
.L_x_5165:
[----:B------:R-:W0:Y:S01]  /*12950*/  LDC.64 R6, c[0x0][0xcd8] ;  /* 0x00033600ff067b82 */ /* 0x000e220000000a00 */
[----:B------:R-:W-:Y:S01]  /*12960*/  IMAD.MOV.U32 R9, RZ, RZ, RZ ;  /* 0x000000ffff097224 */ /* 0x000fe200078e00ff */
[----:B------:R-:W-:-:S06]  /*12970*/  ULDC.64 UR6, c[0x0][0x208] ;  /* 0x0000820000067ab9 */ /* 0x000fcc0000000a00 */
[----:B------:R-:W1:Y:S01]  /*12980*/  LDC.64 R4, c[0x0][0xcd8] ;  /* 0x00033600ff047b82 */ /* 0x000e620000000a00 */
[----:B0-----:R-:W-:-:S04]  /*12990*/  ISETP.NE.U32.AND P0, PT, R6, RZ, PT ;  /* 0x000000ff0600720c */ /* 0x001fc80003f05070 */
[----:B------:R-:W-:-:S03]  /*129a0*/  ISETP.NE.AND.EX P0, PT, R7, RZ, PT, P0 ;  /* 0x000000ff0700720c */ /* 0x000fc60003f05300 */
[----:B------:R-:W0:Y:S01]  /*129b0*/  LDC.64 R6, c[0x0][0xce0] ;  /* 0x00033800ff067b82 */ /* 0x000e220000000a00 */
[----:B-1----:R-:W-:-:S07]  /*129c0*/  IMAD.WIDE R4, R193, 0x4, R4 ;  /* 0x00000004c1047825 */ /* 0x002fce00078e0204 */
[----:B------:R-:W1:Y:S01]  /*129d0*/  LDC R3, c[0x0][0xb88] ;  /* 0x0002e200ff037b82 */ /* 0x000e620000000800 */
[----:B------:R-:W-:Y:S01]  /*129e0*/  VIADD R13, R191, 0x40 ;  /* 0x00000040bf0d7836 */ /* 0x000fe20000000000 */
[----:B------:R-:W5:Y:S01]  /*129f0*/  @P0 LDG.E R9, desc[UR6][R4.64] ;  /* 0x0000000604090981 */ /* 0x000f62000c1e1900 */
[----:B0-----:R-:W-:-:S04]  /*12a00*/  ISETP.NE.U32.AND P1, PT, R6, RZ, PT ;  /* 0x000000ff0600720c */ /* 0x001fc80003f25070 */
[----:B------:R-:W-:-:S13]  /*12a10*/  ISETP.NE.AND.EX P1, PT, R7, RZ, PT, P1 ;  /* 0x000000ff0700720c */ /* 0x000fda0003f25310 */
[----:B------:R-:W0:Y:S01]  /*12a20*/  @P1 LDC.64 R6, c[0x0][0xce0] ;  /* 0x00033800ff061b82 */ /* 0x000e220000000a00 */
[C---:B------:R-:W-:Y:S02]  /*12a30*/  VIADD R14, R191.reuse, 0x80 ;  /* 0x00000080bf0e7836 */ /* 0x040fe40000000000 */
[----:B------:R-:W-:Y:S02]  /*12a40*/  VIADD R15, R191, 0xc0 ;  /* 0x000000c0bf0f7836 */ /* 0x000fe40000000000 */
[----:B0-----:R-:W-:-:S05]  /*12a50*/  @P1 IMAD.WIDE R6, R193, 0x4, R6 ;  /* 0x00000004c1061825 */ /* 0x001fca00078e0206 */
[----:B-1----:R0:W5:Y:S01]  /*12a60*/  @P1 LDG.E R3, desc[UR6][R6.64] ;  /* 0x0000000606031981 */ /* 0x002162000c1e1900 */
[----:B------:R-:W-:Y:S02]  /*12a70*/  ULDC UR7, c[0x0][0xb8c] ;  /* 0x0002e30000077ab9 */ /* 0x000fe40000000800 */
[----:B------:R-:W-:Y:S02]  /*12a80*/  ISETP.GE.AND P3, PT, R13, UR7, PT ;  /* 0x000000070d007c0c */ /* 0x000fe4000bf66270 */
[----:B------:R-:W-:Y:S02]  /*12a90*/  ISETP.GE.AND P2, PT, R191, UR7, PT ;  /* 0x00000007bf007c0c */ /* 0x000fe4000bf46270 */
[----:B------:R-:W-:Y:S02]  /*12aa0*/  SEL R8, RZ, 0xffffffff, P3 ;  /* 0xffffffffff087807 */ /* 0x000fe40001800000 */
[----:B------:R-:W-:Y:S02]  /*12ab0*/  SEL R0, RZ, 0x1, P2 ;  /* 0x00000001ff007807 */ /* 0x000fe40001000000 */
[----:B------:R-:W-:Y:S01]  /*12ac0*/  ISETP.GE.AND P2, PT, R14, UR7, PT ;  /* 0x000000070e007c0c */ /* 0x000fe2000bf46270 */
[----:B------:R-:W-:Y:S01]  /*12ad0*/  IMAD.SHL.U32 R11, R8, 0x2, RZ ;  /* 0x00000002080b7824 */ /* 0x000fe200078e00ff */
[----:B------:R-:W-:-:S02]  /*12ae0*/  ISETP.GE.AND P3, PT, R15, UR7, PT ;  /* 0x000000070f007c0c */ /* 0x000fc4000bf66270 */
[----:B0-----:R-:W-:Y:S02]  /*12af0*/  SEL R7, RZ, 0x4, P2 ;  /* 0x00000004ff077807 */ /* 0x001fe40001000000 */
[----:B------:R-:W-:Y:S02]  /*12b00*/  LOP3.LUT R0, R11, 0x2, R0, 0xe2, !PT ;  /* 0x000000020b007812 */ /* 0x000fe400078ee200 */
[----:B------:R-:W-:-:S04]  /*12b10*/  SEL R6, RZ, 0x8, P3 ;  /* 0x00000008ff067807 */ /* 0x000fc80001800000 */
[----:B------:R-:W-:Y:S01]  /*12b20*/  LOP3.LUT R17, R6, R0, R7, 0xfe, !PT ;  /* 0x0000000006117212 */ /* 0x000fe200078efe07 */
[----:B------:R-:W-:Y:S06]  /*12b30*/  @P1 BRA `(.L_x_5171) ;  /* 0x0000000000141947 */ /* 0x000fec0003800000 */
[----:B------:R-:W-:Y:S05]  /*12b40*/  @!P0 BRA `(.L_x_5171) ;  /* 0x0000000000108947 */ /* 0x000fea0003800000 */
[----:B------:R-:W-:Y:S02]  /*12b50*/  ULDC.64 UR8, c[0x0][0x208] ;  /* 0x0000820000087ab9 */ /* 0x000fe40000000a00 */
[----:B------:R-:W2:Y:S04]  /*12b60*/  LDG.E R0, desc[UR8][R4.64] ;  /* 0x0000000804007981 */ /* 0x000ea8000c1e1900 */
[----:B-----5:R-:W2:Y:S02]  /*12b70*/  LDG.E R3, desc[UR8][R4.64+0x4] ;  /* 0x0000040804037981 */ /* 0x020ea4000c1e1900 */
[----:B--2---:R-:W-:-:S07]  /*12b80*/  IMAD.IADD R3, R3, 0x1, -R0 ;  /* 0x0000000103037824 */ /* 0x004fce00078e0a00 */
.L_x_5171:
[----:B------:R-:W-:Y:S01]  /*12b90*/  ISETP.GT.AND P1, PT, R200, 0x3f, PT ;  /* 0x0000003fc800780c */ /* 0x000fe20003f24270 */
[----:B------:R-:W-:Y:S01]  /*12ba0*/  USHF.R.S32.HI UR6, URZ, 0x1f, UR39 ;  /* 0x0000001f3f067899 */ /* 0x000fe20008011427 */
[----:B------:R-:W-:Y:S01]  /*12bb0*/  SHF.R.S32.HI R0, RZ, 0x1f, R193 ;  /* 0x0000001fff007819 */ /* 0x000fe200000114c1 */
[----:B------:R-:W-:Y:S01]  /*12bc0*/  BSSY B1, `(.L_x_5172) ;  /* 0x0000020000017945 */ /* 0x000fe20003800000 */
[----:B------:R-:W-:Y:S01]  /*12bd0*/  SHF.R.S32.HI R12, RZ, 0x1f, R191 ;  /* 0x0000001fff0c7819 */ /* 0x000fe200000114bf */
[C---:B------:R-:W-:Y:S01]  /*12be0*/  VIADD R18, R191.reuse, 0x100 ;  /* 0x00000100bf127836 */ /* 0x040fe20000000000 */
[----:B------:R-:W-:Y:S02]  /*12bf0*/  IADD3 R24, R191, 0x140, RZ ;  /* 0x00000140bf187810 */ /* 0x000fe40007ffe0ff */
[----:B------:R-:W-:Y:S02]  /*12c00*/  SEL R11, R193, RZ, !P0 ;  /* 0x000000ffc10b7207 */ /* 0x000fe40004000000 */
[----:B------:R-:W-:-:S02]  /*12c10*/  SEL R10, R0, RZ, !P0 ;  /* 0x000000ff000a7207 */ /* 0x000fc40004000000 */
[----:B-----5:R-:W-:Y:S01]  /*12c20*/  SHF.R.S32.HI R8, RZ, 0x1f, R9 ;  /* 0x0000001fff087819 */ /* 0x020fe20000011409 */
[----:B------:R-:W-:Y:S06]  /*12c30*/  @P1 BRA `(.L_x_5173) ;  /* 0x0000000000601947 */ /* 0x000fec0003800000 */
        /* <DEDUP_REMOVED lines=13> */
[----:B------:R-:W-:-:S03]  /*12d10*/  ULDC.64 UR8, c[0x0][0xc78] ;  /* 0x00031e0000087ab9 */ /* 0x000fc60000000a00 */
[----:B------:R-:W-:Y:S02]  /*12d20*/  IMAD R0, R10, UR8, RZ ;  /* 0x000000080a007c24 */ /* 0x000fe4000f8e02ff */
[----:B------:R-:W-:Y:S02]  /*12d30*/  VIADD R5, R5, UR4 ;  /* 0x0000000405057c36 */ /* 0x000fe40008000000 */
        /* <DEDUP_REMOVED lines=8> */
.L_x_5173:
[----:B------:R-:W-:Y:S05]  /*12dc0*/  BSYNC B1 ;  /* 0x0000000000017941 */ /* 0x000fea0003800000 */
.L_x_5172:
[----:B------:R-:W-:Y:S01]  /*12dd0*/  ULDC.64 UR8, c[0x0][0xba0] ;  /* 0x0002e80000087ab9 */ /* 0x000fe20000000a00 */
[----:B------:R-:W-:Y:S01]  /*12de0*/  IMAD.MOV.U32 R4, RZ, RZ, R191 ;  /* 0x000000ffff047224 */ /* 0x000fe200078e00bf */
[----:B------:R-:W-:Y:S01]  /*12df0*/  ISETP.GE.AND P0, PT, R18, UR7, PT ;  /* 0x0000000712007c0c */ /* 0x000fe2000bf06270 */
[----:B0-----:R-:W-:Y:S01]  /*12e00*/  IMAD.MOV.U32 R5, RZ, RZ, R12 ;  /* 0x000000ffff057224 */ /* 0x001fe200078e000c */
[----:B------:R-:W-:Y:S01]  /*12e10*/  ISETP.GE.AND P1, PT, R24, UR7, PT ;  /* 0x0000000718007c0c */ /* 0x000fe2000bf26270 */
[----:B------:R-:W-:Y:S01]  /*12e20*/  IMAD R0, R8, UR8, RZ ;  /* 0x0000000808007c24 */ /* 0x000fe2000f8e02ff */
[----:B------:R-:W-:Y:S01]  /*12e30*/  BSSY B1, `(.L_x_5174) ;  /* 0x000003d000017945 */ /* 0x000fe20003800000 */
[----:B------:R-:W-:Y:S01]  /*12e40*/  IMAD.WIDE.U32 R4, R9, UR8, R4 ;  /* 0x0000000809047c25 */ /* 0x000fe2000f8e0004 */
[----:B------:R-:W-:-:S03]  /*12e50*/  SEL R6, RZ, 0x20, P1 ;  /* 0x00000020ff067807 */ /* 0x000fc60000800000 */
[----:B------:R-:W-:Y:S01]  /*12e60*/  IMAD R9, R9, UR9, R0 ;  /* 0x0000000909097c24 */ /* 0x000fe2000f8e0200 */
[----:B------:R-:W-:Y:S01]  /*12e70*/  SEL R0, RZ, 0x10, P0 ;  /* 0x00000010ff007807 */ /* 0x000fe20000000000 */
[----:B------:R-:W-:Y:S01]  /*12e80*/  VIADD R7, R191, 0x180 ;  /* 0x00000180bf077836 */ /* 0x000fe20000000000 */
[----:B------:R-:W-:Y:S01]  /*12e90*/  ULDC.64 UR8, c[0x0][0xbe0] ;  /* 0x0002f80000087ab9 */ /* 0x000fe20000000a00 */
[----:B------:R-:W-:Y:S01]  /*12ea0*/  IMAD R3, R196, -0x40, R3 ;  /* 0xffffffc0c4037824 */ /* 0x000fe200078e0203 */
[----:B------:R-:W-:Y:S01]  /*12eb0*/  LOP3.LUT R17, R6, R17, R0, 0xfe, !PT ;  /* 0x0000001106117212 */ /* 0x000fe200078efe00 */
[----:B------:R-:W-:Y:S01]  /*12ec0*/  UIMAD UR4, UR6, UR8, URZ ;  /* 0x00000008060472a4 */ /* 0x000fe2000f8e023f */
[----:B------:R-:W-:Y:S01]  /*12ed0*/  ISETP.GE.AND P0, PT, R7, UR7, PT ;  /* 0x0000000707007c0c */ /* 0x000fe2000bf06270 */
[----:B------:R-:W-:Y:S01]  /*12ee0*/  VIADD R6, R191, 0x1c0 ;  /* 0x000001c0bf067836 */ /* 0x000fe20000000000 */
[----:B------:R-:W-:Y:S01]  /*12ef0*/  ISETP.GE.AND P1, PT, R194, R3, PT ;  /* 0x00000003c200720c */ /* 0x000fe20003f26270 */
[----:B------:R-:W-:Y:S01]  /*12f00*/  IMAD.IADD R5, R5, 0x1, R9 ;  /* 0x0000000105057824 */ /* 0x000fe200078e0209 */
[----:B------:R-:W-:Y:S01]  /*12f10*/  UIMAD UR4, UR39, UR9, UR4 ;  /* 0x00000009270472a4 */ /* 0x000fe2000f8e0204 */
[----:B------:R-:W-:Y:S01]  /*12f20*/  IMAD.U32 R7, RZ, RZ, UR8 ;  /* 0x00000008ff077e24 */ /* 0x000fe2000f8e00ff */
[----:B------:R-:W-:Y:S01]  /*12f30*/  SEL R0, RZ, 0x40, P0 ;  /* 0x00000040ff007807 */ /* 0x000fe20000000000 */
[----:B------:R-:W-:Y:S01]  /*12f40*/  ULDC.64 UR8, c[0x0][0xbe8] ;  /* 0x0002fa0000087ab9 */ /* 0x000fe20000000a00 */
[----:B------:R-:W-:Y:S01]  /*12f50*/  ISETP.GE.AND P2, PT, R6, UR7, PT ;  /* 0x0000000706007c0c */ /* 0x000fe2000bf46270 */
[----:B------:R-:W-:Y:S01]  /*12f60*/  IMAD.WIDE.U32 R4, R7, UR39, R4 ;  /* 0x0000002707047c25 */ /* 0x000fe2000f8e0004 */
[----:B------:R-:W-:-:S02]  /*12f70*/  LOP3.LUT R17, R17, R0, RZ, 0xfc, !PT ;  /* 0x0000000011117212 */ /* 0x000fc400078efcff */
[----:B------:R-:W-:Y:S01]  /*12f80*/  SHF.R.S32.HI R9, RZ, 0x1f, R194 ;  /* 0x0000001fff097819 */ /* 0x000fe200000114c2 */
[----:B------:R-:W-:Y:S02]  /*12f90*/  VIADD R6, R194, 0x20 ;  /* 0x00000020c2067836 */ /* 0x000fe40000000000 */
[----:B------:R-:W-:Y:S02]  /*12fa0*/  IMAD R0, R10, UR8, RZ ;  /* 0x000000080a007c24 */ /* 0x000fe4000f8e02ff */
[----:B------:R-:W-:Y:S01]  /*12fb0*/  VIADD R5, R5, UR4 ;  /* 0x0000000405057c36 */ /* 0x000fe20008000000 */
[----:B------:R-:W-:Y:S01]  /*12fc0*/  ISETP.GE.AND P0, PT, R6, R3, PT ;  /* 0x000000030600720c */ /* 0x000fe20003f06270 */
[C---:B------:R-:W-:Y:S01]  /*12fd0*/  IMAD R3, R11.reuse, UR9, R0 ;  /* 0x000000090b037c24 */ /* 0x040fe2000f8e0200 */
[----:B------:R-:W-:Y:S01]  /*12fe0*/  SEL R0, RZ, 0x80, P2 ;  /* 0x00000080ff007807 */ /* 0x000fe20001000000 */
[----:B------:R-:W-:-:S03]  /*12ff0*/  IMAD.WIDE.U32 R6, R11, UR8, R4 ;  /* 0x000000080b067c25 */ /* 0x000fc6000f8e0004 */
[----:B------:R-:W-:Y:S01]  /*13000*/  LOP3.LUT R0, R17, R0, RZ, 0xfc, !PT ;  /* 0x0000000011007212 */ /* 0x000fe200078efcff */
[----:B------:R-:W-:Y:S02]  /*13010*/  IMAD.MOV.U32 R8, RZ, RZ, R194 ;  /* 0x000000ffff087224 */ /* 0x000fe400078e00c2 */
[----:B------:R-:W-:Y:S02]  /*13020*/  IMAD.IADD R11, R7, 0x1, R3 ;  /* 0x00000001070b7824 */ /* 0x000fe400078e0203 */
        /* <DEDUP_REMOVED lines=29> */
.L_x_5175:
[----:B------:R-:W-:Y:S05]  /*13200*/  BSYNC B1 ;  /* 0x0000000000017941 */ /* 0x000fea0003800000 */
.L_x_5174:
[----:B------:R-:W-:Y:S05]  /*13210*/  @P0 BRA `(.L_x_5170) ;  /* 0x0000000000740947 */ /* 0x000fea0003800000 */
[----:B------:R-:W-:Y:S01]  /*13220*/  IADD3 R3, P0, R8, 0x20, RZ ;  /* 0x0000002008037810 */ /* 0x000fe20007f1e0ff */
[----:B------:R-:W-:Y:S01]  /*13230*/  ULDC.64 UR8, c[0x0][0xbd8] ;  /* 0x0002f60000087ab9 */ /* 0x000fe20000000a00 */
[----:B------:R-:W-:Y:S01]  /*13240*/  IMAD.MOV.U32 R4, RZ, RZ, R6 ;  /* 0x000000ffff047224 */ /* 0x000fe200078e0006 */
[----:B------:R-:W-:Y:S01]  /*13250*/  ULDC.64 UR10, c[0x0][0x208] ;  /* 0x00008200000a7ab9 */ /* 0x000fe20000000a00 */
[----:B------:R-:W-:Y:S01]  /*13260*/  IADD3.X R8, RZ, R9, RZ, P0, !PT ;  /* 0x00000009ff087210 */ /* 0x000fe200007fe4ff */
[----:B------:R-:W-:Y:S01]  /*13270*/  IMAD.MOV.U32 R5, RZ, RZ, R11 ;  /* 0x000000ffff057224 */ /* 0x000fe200078e000b */
[----:B------:R-:W-:Y:S02]  /*13280*/  ISETP.GE.AND P0, PT, R13, UR7, PT ;  /* 0x000000070d007c0c */ /* 0x000fe4000bf06270 */
[----:B------:R-:W-:Y:S01]  /*13290*/  ISETP.GE.AND P1, PT, R14, UR7, PT ;  /* 0x000000070e007c0c */ /* 0x000fe2000bf26270 */
[----:B------:R-:W-:Y:S01]  /*132a0*/  IMAD R8, R8, UR8, RZ ;  /* 0x0000000808087c24 */ /* 0x000fe2000f8e02ff */
[----:B------:R-:W-:Y:S01]  /*132b0*/  ISETP.GE.AND P2, PT, R15, UR7, PT ;  /* 0x000000070f007c0c */ /* 0x000fe2000bf46270 */
[----:B------:R-:W-:Y:S01]  /*132c0*/  IMAD.WIDE.U32 R4, R3, UR8, R4 ;  /* 0x0000000803047c25 */ /* 0x000fe2000f8e0004 */
        /* <DEDUP_REMOVED lines=18> */
.L_x_5170:
[----:B------:R-:W-:Y:S05]  /*133f0*/  BSYNC B0 ;  /* 0x0000000000007941 */ /* 0x000fea0003800000 */
.L_x_5164:
[----:B------:R-:W-:Y:S02]  /*13400*/  ULDC UR4, c[0x0][0xd14] ;  /* 0x0003450000047ab9 */ /* 0x000fe40000000800 */
[----:B------:R-:W-:-:S13]  /*13410*/  ISETP.GE.AND P0, PT, R187, UR4, PT ;  /* 0x00000004bb007c0c */ /* 0x000fda000bf06270 */
[----:B------:R-:W-:Y:S05]  /*13420*/  @!P0 BRA `(.L_x_5176) ;  /* 0xfffffed800cc8947 */ /* 0x000fea000383ffff */
[----:B------:R-:W-:Y:S05]  /*13430*/  EXIT ;  /* 0x000000000000794d */ /* 0x000fea0003800000 */
.L_x_5072:
        /* <DEDUP_REMOVED lines=62> */
.L_x_5181:
        /* <DEDUP_REMOVED lines=16> */
.L_x_5180:
[----:B------:R-:W-:Y:S05]  /*13920*/  BSYNC B0 ;  /* 0x0000000000007941 */ /* 0x000fea0003800000 */
.L_x_5179:
        /* <DEDUP_REMOVED lines=25> */
.L_x_5177:
        /* <DEDUP_REMOVED lines=21> */
.L_x_5182:
        /* <DEDUP_REMOVED lines=56> */
.L_x_5178:
[----:B------:R-:W-:Y:S02]  /*13f90*/  IMAD.MOV.U32 R17, RZ, RZ, RZ ;  /* 0x000000ffff117224 */ /* 0x000fe400078e00ff */
[----:B------:R-:W-:Y:S02]  /*13fa0*/  IMAD.U32 R16, RZ, RZ, UR6 ;  /* 0x00000006ff107e24 */ /* 0x000fe4000f8e00ff */
[----:B------:R-:W-:-:S07]  /*13fb0*/  IMAD.MOV.U32 R18, RZ, RZ, RZ ;  /* 0x000000ffff127224 */ /* 0x000fce00078e00ff */
.L_x_5183:
[----:B------:R-:W1:Y:S01]  /*13fc0*/  S2R R2, SR_TID.X ;  /* 0x0000000000027919 */ /* 0x000e620000002100 */
[----:B------:R-:W-:Y:S01]  /*13fd0*/  UMOV UR4, URZ ;  /* 0x0000003f00047c82 */ /* 0x000fe20008000000 */
        /* <DEDUP_REMOVED lines=10> */
[----:B------:R1:W-:Y:S02]  /*14080*/  STL [R1+0x4], R0 ;  /* 0x0000040001007387 */ /* 0x0003e40000100800 */
[----:B-1----:R-:W-:-:S05]  /*14090*/  IMAD.U32 R0, RZ, RZ, UR4 ;  /* 0x00000004ff007e24 */ /* 0x002fca000f8e00ff */
[----:B------:R1:W-:Y:S01]  /*140a0*/  STL [R1+0x1c], R0 ;  /* 0x00001c0001007387 */ /* 0x0003e20000100800 */
[----:B------:R-:W-:Y:S05]  /*140b0*/  @P0 BRA `(.L_x_5184) ;  /* 0x00000048003c0947 */ /* 0x000fea0003800000 */
[----:B------:R-:W-:Y:S01]  /*140c0*/  ULDC UR4, c[0x0][0xc] ;  /* 0x0000030000047ab9 */ /* 0x000fe20000000800 */
[----:B------:R-:W-:Y:S01]  /*140d0*/  IMAD.MOV.U32 R2, RZ, RZ, 0x1 ;  /* 0x00000001ff027424 */ /* 0x000fe200078e00ff */
[----:B------:R-:W-:Y:S01]  /*140e0*/  ULDC.64 UR54, c[0x0][0x198] ;  /* 0x0000660000367ab9 */ /* 0x000fe20000000a00 */
[----:B-1----:R-:W-:Y:S01]  /*140f0*/  IMAD.U32 R0, RZ, RZ, UR4 ;  /* 0x00000004ff007e24 */ /* 0x002fe2000f8e00ff */
[----:B------:R-:W-:Y:S02]  /*14100*/  UMOV UR4, URZ ;  /* 0x0000003f00047c82 */ /* 0x000fe40008000000 */
[----:B------:R-:W-:Y:S04]  /*14110*/  STL [R1+0x4], R2 ;  /* 0x0000040201007387 */ /* 0x000fe80000100800 */
[----:B------:R-:W-:Y:S04]  /*14120*/  STL [R1], RZ ;  /* 0x000000ff01007387 */ /* 0x000fe80000100800 */
[----:B------:R1:W-:Y:S02]  /*14130*/  STL [R1+0x20], R0 ;  /* 0x0000200001007387 */ /* 0x0003e40000100800 */
[----:B-1----:R-:W-:-:S05]  /*14140*/  IMAD.U32 R0, RZ, RZ, UR4 ;  /* 0x00000004ff007e24 */ /* 0x002fca000f8e00ff */
[----:B------:R1:W-:Y:S02]  /*14150*/  STL [R1+0x1c], R0 ;  /* 0x00001c0001007387 */ /* 0x0003e40000100800 */
.L_x_5258:
[----:B------:R-:W-:Y:S05]  /*14160*/  YIELD ;  /* 0x0000000000007946 */ /* 0x000fea0003800000 */
[----:B------:R-:W-:Y:S01]  /*14170*/  ULDC.64 UR4, c[0x0][0xb20] ;  /* 0x0002c80000047ab9 */ /* 0x000fe20000000a00 */
[----:B-1----:R-:W-:Y:S01]  /*14180*/  MOV R0, RZ ;  /* 0x000000ff00007202 */ /* 0x002fe20000000f00 */
[----:B------:R-:W-:Y:S01]  /*14190*/  ULDC.64 UR6, c[0x0][0x208] ;  /* 0x0000820000067ab9 */ /* 0x000fe20000000a00 */
[----:B------:R-:W-:-:S04]  /*141a0*/  ISETP.NE.U32.AND P0, PT, RZ, UR4, PT ;  /* 0x00000004ff007c0c */ /* 0x000fc8000bf05070 */
[----:B------:R-:W-:Y:S01]  /*141b0*/  ISETP.NE.AND.EX P0, PT, RZ, UR5, PT, P0 ;  /* 0x00000005ff007c0c */ /* 0x000fe2000bf05300 */
[----:B------:R-:W-:-:S12]  /*141c0*/  ULDC.64 UR4, c[0x0][0xaf8] ;  /* 0x0002be0000047ab9 */ /* 0x000fd80000000a00 */
[----:B--2---:R-:W1:Y:S01]  /*141d0*/  @P0 LDC.64 R2, c[0x0][0xb20] ;  /* 0x0002c800ff020b82 */ /* 0x004e620000000a00 */
[----:B------:R-:W-:Y:S01]  /*141e0*/  ISETP.NE.U32.AND P2, PT, RZ, UR4, PT ;  /* 0x00000004ff007c0c */ /* 0x000fe2000bf45070 */
[----:B-1----:R-:W-:-:S05]  /*141f0*/  @P0 IMAD.WIDE R2, R19, 0x4, R2 ;  /* 0x0000000413020825 */ /* 0x002fca00078e0202 */
[----:B------:R1:W5:Y:S01]  /*14200*/  @P0 LDG.E R0, desc[UR6][R2.64] ;  /* 0x0000000602000981 */ /* 0x000362000c1e1900 */
[----:B------:R-:W-:Y:S01]  /*14210*/  ISETP.NE.AND.EX P2, PT, RZ, UR5, PT, P2 ;  /* 0x00000005ff007c0c */ /* 0x000fe2000bf45320 */
[----:B------:R-:W-:Y:S01]  /*14220*/  IMAD.MOV.U32 R4, RZ, RZ, RZ ;  /* 0x000000ffff047224 */ /* 0x000fe200078e00ff */
[----:B------:R-:W-:Y:S01]  /*14230*/  ULDC.64 UR4, c[0x0][0xb10] ;  /* 0x0002c40000047ab9 */ /* 0x000fe20000000a00 */
[----:B-1----:R-:W1:Y:S02]  /*14240*/  LDC.64 R2, c[0x0][0xaf8] ;  /* 0x0002be00ff027b82 */ /* 0x002e640000000a00 */
[----:B-1----:R-:W-:-:S08]  /*14250*/  IMAD.WIDE R2, R19, 0x4, R2 ;  /* 0x0000000413027825 */ /* 0x002fd000078e0202 */
[----:B------:R-:W2:Y:S01]  /*14260*/  @P2 LDG.E R4, desc[UR6][R2.64] ;  /* 0x0000000602042981 */ /* 0x000ea2000c1e1900 */
[----:B------:R-:W-:Y:S01]  /*14270*/  ISETP.NE.U32.AND P1, PT, RZ, UR4, PT ;  /* 0x00000004ff007c0c */ /* 0x000fe2000bf25070 */
[----:B------:R-:W-:Y:S02]  /*14280*/  ULDC UR4, c[0x0][0x288] ;  /* 0x0000a20000047ab9 */ /* 0x000fe40000000800 */
[----:B------:R-:W-:Y:S01]  /*14290*/  IMAD.U32 R6, RZ, RZ, UR4 ;  /* 0x00000004ff067e24 */ /* 0x000fe2000f8e00ff */
[----:B------:R-:W-:Y:S01]  /*142a0*/  ISETP.NE.AND.EX P1, PT, RZ, UR5, PT, P1 ;  /* 0x00000005ff007c0c */ /* 0x000fe2000bf25310 */
[----:B------:R-:W-:Y:S02]  /*142b0*/  ULDC.64 UR4, c[0x0][0x3f8] ;  /* 0x0000fe0000047ab9 */ /* 0x000fe40000000a00 */
[----:B------:R-:W-:-:S03]  /*142c0*/  UISETP.NE.U32.AND UP0, UPT, UR4, URZ, UPT ;  /* 0x0000003f0400728c */ /* 0x000fc6000bf05070 */
[----:B------:R-:W-:Y:S01]  /*142d0*/  ULDC UR4, c[0x0][0x404] ;  /* 0x0001010000047ab9 */ /* 0x000fe20000000800 */
[----:B------:R-:W-:-:S03]  /*142e0*/  UISETP.NE.AND.EX UP0, UPT, UR5, URZ, UPT, UP0 ;  /* 0x0000003f0500728c */ /* 0x000fc6000bf05300 */
[----:B------:R-:W-:Y:S01]  /*142f0*/  ULDC UR5, c[0x0][0x2e0] ;  /* 0x0000b80000057ab9 */ /* 0x000fe20000000800 */
[----:B------:R-:W-:-:S04]  /*14300*/  USEL UR4, UR4, 0x1, UP0 ;  /* 0x0000000104047887 */ /* 0x000fc80008000000 */
[----:B------:R-:W-:Y:S01]  /*14310*/  UIMAD UR4, UR4, UR5, URZ ;  /* 0x00000005040472a4 */ /* 0x000fe2000f8e023f */
[----:B--2---:R1:W-:Y:S02]  /*14320*/  STL [R1+0x18], R4 ;  /* 0x0000180401007387 */ /* 0x0043e40000100800 */
[----:B-1----:R-:W1:Y:S02]  /*14330*/  @P1 LDC.64 R4, c[0x0][0xb10] ;  /* 0x0002c400ff041b82 */ /* 0x002e640000000a00 */
[----:B-1----:R-:W-:-:S05]  /*14340*/  @P1 IMAD.WIDE R4, R19, 0x4, R4 ;  /* 0x0000000413041825 */ /* 0x002fca00078e0204 */
[----:B------:R1:W5:Y:S01]  /*14350*/  @P1 LDG.E R6, desc[UR6][R4.64] ;  /* 0x0000000604061981 */ /* 0x000362000c1e1900 */
[----:B------:R-:W-:Y:S02]  /*14360*/  ULDC.64 UR6, c[0x0][0xb00] ;  /* 0x0002c00000067ab9 */ /* 0x000fe40000000a00 */
[----:B------:R-:W-:-:S04]  /*14370*/  ISETP.NE.U32.AND P0, PT, RZ, UR6, PT ;  /* 0x00000006ff007c0c */ /* 0x000fc8000bf05070 */
[----:B------:R-:W-:Y:S01]  /*14380*/  ISETP.NE.AND.EX P0, PT, RZ, UR7, PT, P0 ;  /* 0x00000007ff007c0c */ /* 0x000fe2000bf05300 */
[----:B-1----:R-:W-:Y:S01]  /*14390*/  IMAD.U32 R4, RZ, RZ, UR4 ;  /* 0x00000004ff047e24 */ /* 0x002fe2000f8e00ff */
[----:B------:R-:W-:Y:S11]  /*143a0*/  @P1 BRA `(.L_x_5185) ;  /* 0x0000000000141947 */ /* 0x000ff60003800000 */
[----:B------:R-:W-:Y:S05]  /*143b0*/  @!P2 BRA `(.L_x_5185) ;  /* 0x000000000010a947 */ /* 0x000fea0003800000 */
[----:B------:R-:W-:Y:S02]  /*143c0*/  ULDC.64 UR4, c[0x0][0x208] ;  /* 0x0000820000047ab9 */ /* 0x000fe40000000a00 */
[----:B------:R-:W2:Y:S04]  /*143d0*/  LDG.E R5, desc[UR4][R2.64] ;  /* 0x0000000402057981 */ /* 0x000ea8000c1e1900 */
[----:B-----5:R-:W2:Y:S02]  /*143e0*/  LDG.E R6, desc[UR4][R2.64+0x4] ;  /* 0x0000040402067981 */ /* 0x020ea4000c1e1900 */
[----:B--2---:R-:W-:-:S07]  /*143f0*/  IMAD.IADD R6, R6, 0x1, -R5 ;  /* 0x0000000106067824 */ /* 0x004fce00078e0a05 */
.L_x_5185:
[----:B------:R-:W1:Y:S01]  /*14400*/  LDC.64 R2, c[0x0][0xb00] ;  /* 0x0002c000ff027b82 */ /* 0x000e620000000a00 */
[----:B------:R-:W-:Y:S01]  /*14410*/  IMAD.MOV.U32 R5, RZ, RZ, RZ ;  /* 0x000000ffff057224 */ /* 0x000fe200078e00ff */
[----:B------:R-:W-:Y:S01]  /*14420*/  ULDC.64 UR4, c[0x0][0x208] ;  /* 0x0000820000047ab9 */ /* 0x000fe20000000a00 */
[----:B-1----:R-:W-:-:S05]  /*14430*/  IMAD.WIDE R2, R19, 0x4, R2 ;  /* 0x0000000413027825 */ /* 0x002fca00078e0202 */
[----:B------:R-:W2:Y:S01]  /*14440*/  @P0 LDG.E R5, desc[UR4][R2.64] ;  /* 0x0000000402050981 */ /* 0x000ea2000c1e1900 */
[----:B------:R-:W-:Y:S02]  /*14450*/  ULDC.64 UR4, c[0x0][0xb18] ;  /* 0x0002c60000047ab9 */ /* 0x000fe40000000a00 */
[----:B------:R-:W-:-:S04]  /*14460*/  ISETP.NE.U32.AND P1, PT, RZ, UR4, PT ;  /* 0x00000004ff007c0c */ /* 0x000fc8000bf25070 */
[----:B------:R-:W-:Y:S01]  /*14470*/  ISETP.NE.AND.EX P1, PT, RZ, UR5, PT, P1 ;  /* 0x00000005ff007c0c */ /* 0x000fe2000bf25310 */
[----:B--2--5:R-:W-:-:S05]  /*14480*/  IMAD.IADD R5, R5, 0x1, R0 ;  /* 0x0000000105057824 */ /* 0x024fca00078e0200 */
[----:B------:R1:W-:Y:S07]  /*14490*/  STL [R1+0x8], R5 ;  /* 0x0000080501007387 */ /* 0x0003ee0000100800 */
[----:B------:R-:W-:Y:S05]  /*144a0*/  @!P1 BRA `(.L_x_5186) ;  /* 0x0000000000149947 */ /* 0x000fea0003800000 */
[----:B------:R-:W2:Y:S01]  /*144b0*/  LDC.64 R2, c[0x0][0xb18] ;  /* 0x0002c600ff027b82 */ /* 0x000ea20000000a00 */
[----:B------:R-:W-:Y:S01]  /*144c0*/  ULDC.64 UR4, c[0x0][0x208] ;  /* 0x0000820000047ab9 */ /* 0x000fe20000000a00 */
[----:B--2---:R-:W-:-:S05]  /*144d0*/  IMAD.WIDE R2, R19, 0x4, R2 ;  /* 0x0000000413027825 */ /* 0x004fca00078e0202 */
[----:B------:R2:W5:Y:S01]  /*144e0*/  LDG.E R4, desc[UR4][R2.64] ;  /* 0x0000000402047981 */ /* 0x000562000c1e1900 */
[----:B------:R-:W-:Y:S05]  /*144f0*/  BRA `(.L_x_5187) ;  /* 0x0000000000147947 */ /* 0x000fea0003800000 */
.L_x_5186:
[----:B------:R-:W-:Y:S05]  /*14500*/  @!P0 BRA `(.L_x_5187) ;  /* 0x0000000000108947 */ /* 0x000fea0003800000 */
[----:B------:R-:W-:Y:S02]  /*14510*/  ULDC.64 UR4, c[0x0][0x208] ;  /* 0x0000820000047ab9 */ /* 0x000fe40000000a00 */
[----:B-1----:R-:W2:Y:S04]  /*14520*/  LDG.E R5, desc[UR4][R2.64] ;  /* 0x0000000402057981 */ /* 0x002ea8000c1e1900 */
[----:B------:R-:W2:Y:S02]  /*14530*/  LDG.E R4, desc[UR4][R2.64+0x4] ;  /* 0x0000040402047981 */ /* 0x000ea4000c1e1900 */
[----:B--2---:R-:W-:-:S07]  /*14540*/  IMAD.IADD R4, R4, 0x1, -R5 ;  /* 0x0000000104047824 */ /* 0x004fce00078e0a05 */
.L_x_5187:
        /* <DEDUP_REMOVED lines=9> */
[----:B------:R-:W-:-:S11]  /*145e0*/  VIADD R8, R7, 0xffffffff ;  /* 0xffffffff07087836 */ /* 0x000fd60000000000 */
[----:B------:R-:W-:Y:S05]  /*145f0*/  @P1 BRA `(.L_x_5190) ;  /* 0x00000000001c1947 */ /* 0x000fea0003800000 */
[----:B------:R-:W-:Y:S01]  /*14600*/  ISETP.NE.AND P1, PT, R3, 0x1, PT ;  /* 0x000000010300780c */ /* 0x000fe20003f25270 */
[----:B------:R-:W-:-:S12]  /*14610*/  IMAD.MOV R7, RZ, RZ, -R7 ;  /* 0x000000ffff077224 */ /* 0x000fd800078e0a07 */
[----:B-1----:R-:W1:Y:S02]  /*14620*/  @P1 LDC.64 R4, c[0x0][0xae0] ;  /* 0x0002b800ff041b82 */ /* 0x002e640000000a00 */
[----:B-1----:R-:W-:-:S05]  /*14630*/  @P1 IMAD.HI.U32 R4, R7, R4, RZ ;  /* 0x0000000407041227 */ /* 0x002fca00078e00ff */
[----:B------:R-:W-:-:S04]  /*14640*/  @P1 SHF.R.U32.HI R7, RZ, R5, R4 ;  /* 0x00000005ff071219 */ /* 0x000fc80000011604 */
[----:B------:R-:W-:Y:S01]  /*14650*/  LOP3.LUT R8, RZ, R7, RZ, 0x33, !PT ;  /* 0x00000007ff087212 */ /* 0x000fe200078e33ff */
[----:B------:R-:W-:Y:S06]  /*14660*/  BRA `(.L_x_5191) ;  /* 0x0000000000107947 */ /* 0x000fec0003800000 */
.L_x_5190:
[----:B------:R-:W-:-:S13]  /*14670*/  ISETP.NE.AND P1, PT, R3, 0x1, PT ;  /* 0x000000010300780c */ /* 0x000fda0003f25270 */
[----:B-1----:R-:W1:Y:S02]  /*14680*/  @P1 LDC.64 R4, c[0x0][0xae0] ;  /* 0x0002b800ff041b82 */ /* 0x002e640000000a00 */
[----:B-1----:R-:W-:-:S05]  /*14690*/  @P1 IMAD.HI.U32 R4, R8, R4, RZ ;  /* 0x0000000408041227 */ /* 0x002fca00078e00ff */
[----:B------:R-:W-:-:S07]  /*146a0*/  @P1 SHF.R.U32.HI R8, RZ, R5, R4 ;  /* 0x00000005ff081219 */ /* 0x000fce0000011604 */
.L_x_5191:
[----:B------:R-:W-:Y:S05]  /*146b0*/  BSYNC B0 ;  /* 0x0000000000007941 */ /* 0x000fea0003800000 */
.L_x_5189:
[----:B------:R-:W-:-:S05]  /*146c0*/  IMAD R5, R8, R3, R3 ;  /* 0x0000000308057224 */ /* 0x000fca00078e0203 */
[----:B------:R-:W-:-:S07]  /*146d0*/  VIMNMX R2, R2, R5, PT ;  /* 0x0000000502027248 */ /* 0x000fce0003fe0100 */
.L_x_5188:
[----:B------:R-:W-:Y:S01]  /*146e0*/  VIADD R2, R2, 0x3f ;  /* 0x0000003f02027836 */ /* 0x000fe20000000000 */
[----:B------:R-:W-:Y:S01]  /*146f0*/  ULDC UR4, c[0x0][0xad4] ;  /* 0x0002b50000047ab9 */ /* 0x000fe20000000800 */
[----:B------:R-:W-:Y:S02]  /*14700*/  VIADD R4, R0, 0x3f ;  /* 0x0000003f00047836 */ /* 0x000fe40000000000 */
[----:B------:R-:W-:Y:S01]  /*14710*/  IMAD R7, R17, 0x40, -R6 ;  /* 0x0000004011077824 */ /* 0x000fe200078e0a06 */
[----:B-1----:R-:W-:-:S03]  /*14720*/  SHF.R.S32.HI R5, RZ, 0x1f, R2 ;  /* 0x0000001fff057819 */ /* 0x002fc60000011402 */
[----:B------:R-:W-:Y:S01]  /*14730*/  IMAD.IADD R7, R0, 0x1, R7 ;  /* 0x0000000100077824 */ /* 0x000fe200078e0207 */
[----:B------:R-:W-:Y:S02]  /*14740*/  LEA.HI R2, R5, R2, RZ, 0x6 ;  /* 0x0000000205027211 */ /* 0x000fe400078f30ff */
[----:B------:R-:W-:Y:S01]  /*14750*/  SHF.R.S32.HI R5, RZ, 0x1f, R4 ;  /* 0x0000001fff057819 */ /* 0x000fe20000011404 */
[----:B------:R-:W-:Y:S01]  /*14760*/  VIADD R0, R7, -UR4 ;  /* 0x8000000407007c36 */ /* 0x000fe20008000000 */
[----:B------:R-:W-:Y:S02]  /*14770*/  SHF.R.S32.HI R2, RZ, 0x6, R2 ;  /* 0x00000006ff027819 */ /* 0x000fe40000011402 */
[----:B------:R-:W-:-:S04]  /*14780*/  LEA.HI R5, R5, R4, RZ, 0x6 ;  /* 0x0000000405057211 */ /* 0x000fc800078f30ff */
[----:B------:R-:W-:-:S04]  /*14790*/  SHF.R.S32.HI R5, RZ, 0x6, R5 ;  /* 0x00000006ff057819 */ /* 0x000fc80000011405 */
[----:B------:R-:W-:-:S05]  /*147a0*/  VIMNMX R8, R5, R2, PT ;  /* 0x0000000205087248 */ /* 0x000fca0003fe0100 */
[----:B------:R1:W-:Y:S01]  /*147b0*/  STL [R1+0x14], R8 ;  /* 0x0000140801007387 */ /* 0x0003e20000100800 */
[----:B------:R-:W-:Y:S05]  /*147c0*/  @!P0 BRA `(.L_x_5192) ;  /* 0x0000000000488947 */ /* 0x000fea0003800000 */
[----:B------:R-:W-:Y:S01]  /*147d0*/  IMAD.MOV.U32 R2, RZ, RZ, R7 ;  /* 0x000000ffff027224 */ /* 0x000fe200078e0007 */
[----:B------:R-:W-:Y:S04]  /*147e0*/  BSSY B0, `(.L_x_5193) ;  /* 0x000000e000007945 */ /* 0x000fe80003800000 */
[----:B------:R-:W-:-:S13]  /*147f0*/  ISETP.GT.AND P0, PT, R2, -0x1, PT ;  /* 0xffffffff0200780c */ /* 0x000fda0003f04270 */
        /* <DEDUP_REMOVED lines=8> */
.L_x_5194:
[----:B------:R-:W-:-:S13]  /*14880*/  ISETP.NE.AND P0, PT, R3, 0x1, PT ;  /* 0x000000010300780c */ /* 0x000fda0003f05270 */
[----:B------:R-:W2:Y:S02]  /*14890*/  @P0 LDC.64 R4, c[0x0][0xae0] ;  /* 0x0002b800ff040b82 */ /* 0x000ea40000000a00 */
[----:B--2---:R-:W-:-:S05]  /*148a0*/  @P0 IMAD.HI.U32 R4, R2, R4, RZ ;  /* 0x0000000402040227 */ /* 0x004fca00078e00ff */
[----:B------:R-:W-:-:S07]  /*148b0*/  @P0 SHF.R.U32.HI R2, RZ, R5, R4 ;  /* 0x00000005ff020219 */ /* 0x000fce0000011604 */
.L_x_5195:
[----:B------:R-:W-:Y:S05]  /*148c0*/  BSYNC B0 ;  /* 0x0000000000007941 */ /* 0x000fea0003800000 */
.L_x_5193:
[----:B------:R-:W-:-:S05]  /*148d0*/  IMAD R3, R2, R3, RZ ;  /* 0x0000000302037224 */ /* 0x000fca00078e02ff */
[----:B------:R-:W-:-:S07]  /*148e0*/  VIMNMX R0, R0, R3, !PT ;  /* 0x0000000300007248 */ /* 0x000fce0007fe0100 */
.L_x_5192:
        /* <DEDUP_REMOVED lines=12> */
[----:B------:R-:W2:Y:S01]  /*149b0*/  LDL R2, [R1+0x20] ;  /* 0x0000200001027983 */ /* 0x000ea20000100800 */
        /* <DEDUP_REMOVED lines=13> */
[----:B---3--:R-:W-:Y:S01]  /*14a90*/  IADD3 R16, R0, UR5, R7 ;  /* 0x0000000500107c10 */ /* 0x008fe2000fffe007 */
[----:B------:R-:W-:Y:S06]  /*14aa0*/  BRA `(.L_x_5198) ;  /* 0x0000003000ac7947 */ /* 0x000fec0003800000 */
.L_x_5197:
        /* <DEDUP_REMOVED lines=11> */
[----:B------:R-:W-:Y:S01]  /*14b60*/  MOV R4, UR6 ;  /* 0x0000000600047c02 */ /* 0x000fe20008000f00 */
[----:B------:R-:W-:Y:S01]  /*14b70*/  IMAD.U32 R5, RZ, RZ, UR7 ;  /* 0x00000007ff057e24 */ /* 0x000fe2000f8e00ff */
[----:B------:R-:W2:Y:S01]  /*14b80*/  LDC.64 R2, c[0x4][R2] ;  /* 0x0100000002027b82 */ /* 0x000ea20000000a00 */
[----:B------:R-:W-:Y:S02]  /*14b90*/  IMAD.U32 R6, RZ, RZ, UR8 ;  /* 0x00000008ff067e24 */ /* 0x000fe4000f8e00ff */
[----:B------:R-:W-:Y:S02]  /*14ba0*/  IMAD.U32 R7, RZ, RZ, UR9 ;  /* 0x00000009ff077e24 */ /* 0x000fe4000f8e00ff */
[----:B------:R-:W-:-:S02]  /*14bb0*/  IMAD.U32 R10, RZ, RZ, UR4 ;  /* 0x00000004ff0a7e24 */ /* 0x000fc4000f8e00ff */
[----:B------:R-:W-:Y:S02]  /*14bc0*/  IMAD.U32 R11, RZ, RZ, UR5 ;  /* 0x00000005ff0b7e24 */ /* 0x000fe4000f8e00ff */
[----:B-1----:R-:W-:Y:S02]  /*14bd0*/  IMAD.MOV.U32 R8, RZ, RZ, 0x70 ;  /* 0x00000070ff087424 */ /* 0x002fe400078e00ff */
[----:B------:R-:W-:Y:S02]  /*14be0*/  IMAD.MOV.U32 R12, RZ, RZ, 0x1 ;  /* 0x00000001ff0c7424 */ /* 0x000fe400078e00ff */
[----:B0-----:R-:W-:-:S07]  /*14bf0*/  IMAD.MOV.U32 R13, RZ, RZ, RZ ;  /* 0x000000ffff0d7224 */ /* 0x001fce00078e00ff */
[----:B------:R-:W-:-:S07]  /*14c00*/  LEPC R20, `(.L_x_5199) ;  /* 0x000000001014794e */ /* 0x000fce0000000000 */
[----:B--2---:R-:W-:Y:S05]  /*14c10*/  CALL.ABS.NOINC R2 ;  /* 0x0000000002007343 */ /* 0x004fea0003c00000 */
.L_x_5199:
        /* <DEDUP_REMOVED lines=11> */
[----:B------:R-:W-:Y:S02]  /*14cd0*/  IMAD.U32 R6, RZ, RZ, UR8 ;  /* 0x00000008ff067e24 */ /* 0x000fe4000f8e00ff */
[----:B------:R-:W-:-:S02]  /*14ce0*/  IMAD.U32 R7, RZ, RZ, UR9 ;  /* 0x00000009ff077e24 */ /* 0x000fc4000f8e00ff */
[----:B------:R-:W-:Y:S02]  /*14cf0*/  IMAD.U32 R10, RZ, RZ, UR4 ;  /* 0x00000004ff0a7e24 */ /* 0x000fe4000f8e00ff */
[----:B------:R-:W-:Y:S02]  /*14d00*/  IMAD.U32 R11, RZ, RZ, UR5 ;  /* 0x00000005ff0b7e24 */ /* 0x000fe4000f8e00ff */
[----:B-1----:R-:W-:Y:S02]  /*14d10*/  IMAD.MOV.U32 R8, RZ, RZ, 0x70 ;  /* 0x00000070ff087424 */ /* 0x002fe400078e00ff */
[----:B------:R-:W-:Y:S02]  /*14d20*/  IMAD.MOV.U32 R12, RZ, RZ, 0x1 ;  /* 0x00000001ff0c7424 */ /* 0x000fe400078e00ff */
[----:B0-2---:R-:W-:-:S07]  /*14d30*/  IMAD.MOV.U32 R13, RZ, RZ, RZ ;  /* 0x000000ffff0d7224 */ /* 0x005fce00078e00ff */
[----:B------:R-:W-:-:S07]  /*14d40*/  LEPC R20, `(.L_x_5201) ;  /* 0x000000001014794e */ /* 0x000fce0000000000 */
[----:B---3--:R-:W-:Y:S05]  /*14d50*/  CALL.ABS.NOINC R2 ;  /* 0x0000000002007343 */ /* 0x008fea0003c00000 */
.L_x_5201:
[----:B------:R-:W-:Y:S01]  /*14d60*/  MOV R2, 0x0 ;  /* 0x0000000000027802 */ /* 0x000fe20000000f00 */
[----:B------:R-:W-:Y:S01]  /*14d70*/  ULDC.64 UR6, c[0x4][0x108] ;  /* 0x0100420000067ab9 */ /* 0x000fe20000000a00 */
[----:B------:R-:W-:Y:S01]  /*14d80*/  ULDC.64 UR8, c[0x4][0x110] ;  /* 0x0100440000087ab9 */ /* 0x000fe20000000a00 */
[----:B------:R-:W-:Y:S01]  /*14d90*/  ULDC.64 UR4, c[0x4][0x48] ;  /* 0x0100120000047ab9 */ /* 0x000fe20000000a00 */
[----:B------:R-:W-:Y:S01]  /*14da0*/  MOV R4, UR6 ;  /* 0x0000000600047c02 */ /* 0x000fe20008000f00 */
[----:B------:R-:W-:Y:S01]  /*14db0*/  IMAD.U32 R5, RZ, RZ, UR7 ;  /* 0x00000007ff057e24 */ /* 0x000fe2000f8e00ff */
        /* <DEDUP_REMOVED lines=10> */
.L_x_5200:
[----:B------:R-:W2:Y:S01]  /*14e60*/  LDL.LU R7, [R1+0x18] ;  /* 0x0000180001077983 */ /* 0x000ea20000300800 */
[----:B------:R-:W3:Y:S01]  /*14e70*/  LDC R0, c[0x0][0x428] ;  /* 0x00010a00ff007b82 */ /* 0x000ee20000000800 */
[----:B------:R-:W-:Y:S01]  /*14e80*/  ULDC.64 UR4, c[0x0][0xaf0] ;  /* 0x0002bc0000047ab9 */ /* 0x000fe20000000a00 */
[----:B------:R-:W-:Y:S01]  /*14e90*/  IMAD.MOV.U32 R4, RZ, RZ, R19 ;  /* 0x000000ffff047224 */ /* 0x000fe200078e0013 */
[----:B------:R-:W4:Y:S01]  /*14ea0*/  S2R R6, SR_TID.X ;  /* 0x0000000000067919 */ /* 0x000f220000002100 */
[----:B------:R-:W-:Y:S01]  /*14eb0*/  ULDC.64 UR6, c[0x0][0x208] ;  /* 0x0000820000067ab9 */ /* 0x000fe20000000a00 */
[----:B---3--:R-:W-:Y:S01]  /*14ec0*/  ISETP.NE.AND P0, PT, R0, 0x1, PT ;  /* 0x000000010000780c */ /* 0x008fe20003f05270 */
[----:B------:R-:W-:Y:S01]  /*14ed0*/  IMAD.MOV.U32 R0, RZ, RZ, R18 ;  /* 0x000000ffff007224 */ /* 0x000fe200078e0012 */
[----:B----4-:R-:W-:-:S11]  /*14ee0*/  LOP3.LUT R6, R6, 0x1f, RZ, 0xc0, !PT ;  /* 0x0000001f06067812 */ /* 0x010fd600078ec0ff */
[----:B------:R-:W3:Y:S08]  /*14ef0*/  @P0 LDC R3, c[0x0][0x42c] ;  /* 0x00010b00ff030b82 */ /* 0x000ef00000000800 */
[----:B------:R-:W4:Y:S01]  /*14f00*/  @P0 LDC R5, c[0x0][0x430] ;  /* 0x00010c00ff050b82 */ /* 0x000f220000000800 */
[----:B---3--:R-:W-:-:S05]  /*14f10*/  @P0 IMAD.HI.U32 R2, R18, R3, RZ ;  /* 0x0000000312020227 */ /* 0x008fca00078e00ff */
[----:B----4-:R-:W-:Y:S02]  /*14f20*/  @P0 SHF.R.U32.HI R0, RZ, R5, R2 ;  /* 0x00000005ff000219 */ /* 0x010fe40000011602 */
[----:B------:R-:W-:-:S04]  /*14f30*/  ISETP.NE.U32.AND P0, PT, RZ, UR4, PT ;  /* 0x00000004ff007c0c */ /* 0x000fc8000bf05070 */
[----:B------:R-:W-:Y:S01]  /*14f40*/  ISETP.NE.AND.EX P0, PT, RZ, UR5, PT, P0 ;  /* 0x00000005ff007c0c */ /* 0x000fe2000bf05300 */
[----:B------:R-:W-:-:S12]  /*14f50*/  ULDC.64 UR4, c[0x0][0xaf8] ;  /* 0x0002be0000047ab9 */ /* 0x000fd80000000a00 */
[----:B------:R-:W3:Y:S01]  /*14f60*/  @P0 LDC.64 R2, c[0x0][0xaf0] ;  /* 0x0002bc00ff020b82 */ /* 0x000ee20000000a00 */
[----:B------:R-:W-:-:S04]  /*14f70*/  ISETP.NE.AND P6, PT, R6, RZ, PT ;  /* 0x000000ff0600720c */ /* 0x000fc80003fc5270 */
[----:B------:R-:W-:-:S09]  /*14f80*/  PLOP3.LUT P1, PT, P6, PT, PT, 0x8, 0x0 ;  /* 0x000000000000781c */ /* 0x000fd2000372e170 */
[----:B------:R-:W-:Y:S01]  /*14f90*/  VOTEU.ALL UP1, P6 ;  /* 0x00000000003f7886 */ /* 0x000fe20003020000 */
[----:B---3--:R-:W-:-:S05]  /*14fa0*/  @P0 IMAD.WIDE R2, R19, 0x4, R2 ;  /* 0x0000000413020825 */ /* 0x008fca00078e0202 */
[----:B------:R3:W5:Y:S01]  /*14fb0*/  @P0 LDG.E R4, desc[UR6][R2.64] ;  /* 0x0000000602040981 */ /* 0x000762000c1e1900 */
[----:B------:R-:W-:Y:S01]  /*14fc0*/  ISETP.NE.U32.AND P0, PT, RZ, UR4, PT ;  /* 0x00000004ff007c0c */ /* 0x000fe2000bf05070 */
[----:B------:R-:W-:-:S03]  /*14fd0*/  @!UP1 UIADD3 UR8, UP0, UR54, 0x270, URZ ;  /* 0x0000027036089890 */ /* 0x000fc6000ff1e03f */
[----:B------:R-:W-:Y:S01]  /*14fe0*/  ISETP.NE.AND.EX P0, PT, RZ, UR5, PT, P0 ;  /* 0x00000005ff007c0c */ /* 0x000fe2000bf05300 */
[----:B------:R-:W-:-:S03]  /*14ff0*/  @!UP1 UIADD3.X UR9, URZ, UR55, URZ, UP0, !UPT ;  /* 0x000000373f099290 */ /* 0x000fc600087fe43f */
[----:B------:R-:W-:Y:S01]  /*15000*/  SEL R6, R19, RZ, !P0 ;  /* 0x000000ff13067207 */ /* 0x000fe20004000000 */
[----:B------:R-:W-:Y:S01]  /*15010*/  VOTEU.ALL UP0, P6 ;  /* 0x00000000003f7886 */ /* 0x000fe20003000000 */
[----:B--23--:R-:W-:-:S07]  /*15020*/  IMAD R17, R17, 0x40, R7 ;  /* 0x0000004011117824 */ /* 0x00cfce00078e0207 */
.L_x_5202:
        /* <DEDUP_REMOVED lines=10> */
[----:B------:R-:W1:Y:S01]  /*150d0*/  LDL R5, [R1+0x14] ;  /* 0x0000140001057983 */ /* 0x000e620000100800 */
[----:B------:R-:W2:Y:S01]  /*150e0*/  LDC.64 R2, c[0x0][0x3f8] ;  /* 0x0000fe00ff027b82 */ /* 0x000ea20000000a00 */
[----:B------:R-:W-:Y:S02]  /*150f0*/  ULDC.64 UR4, c[0x0][0xb00] ;  /* 0x0002c00000047ab9 */ /* 0x000fe40000000a00 */
[----:B--2---:R-:W-:Y:S01]  /*15100*/  LOP3.LUT P0, RZ, R2, UR4, RZ, 0xfc, !PT ;  /* 0x0000000402ff7c12 */ /* 0x004fe2000f80fcff */
[----:B------:R-:W-:-:S03]  /*15110*/  UMOV UR4, 0xffffffff ;  /* 0xffffffff00047882 */ /* 0x000fc60000000000 */
[----:B------:R-:W-:-:S04]  /*15120*/  LOP3.LUT P0, RZ, R3, UR5, RZ, 0xfc, P0 ;  /* 0x0000000503ff7c12 */ /* 0x000fc8000800fcff */
[----:B-----5:R-:W-:Y:S01]  /*15130*/  SEL R7, R4, RZ, !P0 ;  /* 0x000000ff04077207 */ /* 0x020fe20004000000 */
[----:B-1----:R-:W-:Y:S01]  /*15140*/  VIADD R8, R5, 0xffffffff ;  /* 0xffffffff05087836 */ /* 0x002fe20000000000 */
[----:B------:R-:W-:Y:S07]  /*15150*/  BRA.DIV UR4, `(.L_x_5203) ;  /* 0x0000003e04f07947 */ /* 0x000fee000b800000 */
.L_x_5274:
[----:B------:R-:W-:Y:S01]  /*15160*/  UMOV UR4, 0xffffffff ;  /* 0xffffffff00047882 */ /* 0x000fe20000000000 */
[----:B------:R-:W-:Y:S02]  /*15170*/  SHF.R.S32.HI R5, RZ, 0x1f, R4 ;  /* 0x0000001fff057819 */ /* 0x000fe40000011404 */
[----:B------:R-:W-:Y:S05]  /*15180*/  BRA.DIV UR4, `(.L_x_5204) ;  /* 0x0000004204187947 */ /* 0x000fea000b800000 */
[----:B------:R-:W-:-:S13]  /*15190*/  ELECT P6, URZ, PT ;  /* 0x00000000003f782f */ /* 0x000fda00038c0000 */
.L_x_5277:
[----:B------:R-:W-:Y:S05]  /*151a0*/  @!P6 BRA `(.L_x_5205) ;  /* 0x000000040000e947 */ /* 0x000fea0003800000 */
[----:B------:R-:W-:-:S04]  /*151b0*/  ISETP.NE.U32.AND P0, PT, R2, RZ, PT ;  /* 0x000000ff0200720c */ /* 0x000fc80003f05070 */
[----:B------:R-:W-:-:S13]  /*151c0*/  ISETP.NE.AND.EX P0, PT, R3, RZ, PT, P0 ;  /* 0x000000ff0300720c */ /* 0x000fda0003f05300 */
[----:B------:R-:W-:Y:S05]  /*151d0*/  @!P0 BRA `(.L_x_5206) ;  /* 0x00000000004c8947 */ /* 0x000fea0003800000 */
        /* <DEDUP_REMOVED lines=19> */
.L_x_5206:
        /* <DEDUP_REMOVED lines=9> */
.L_x_5278:
        /* <DEDUP_REMOVED lines=11> */
.L_x_5208:
        /* <DEDUP_REMOVED lines=14> */
[----:B--2---:R-:W-:Y:S02]  /*15530*/  LEA R9, R11, R12, 0xd ;  /* 0x0000000c0b097211 */ /* 0x004fe400078e68ff */
[----:B---3--:R-:W-:Y:S02]  /*15540*/  R2UR UR4, R10 ;  /* 0x000000000a0472ca */ /* 0x008fe400000e0000 */
[----:B------:R-:W-:-:S11]  /*15550*/  R2UR UR8, R9 ;  /* 0x00000000090872ca */ /* 0x000fd600000e0000 */
[----:B------:R-:W-:Y:S02]  /*15560*/  ULEA UR11, UR11, UR4, 0x6 ;  /* 0x000000040b0b7291 */ /* 0x000fe4000f8e303f */
[----:B------:R-:W-:Y:S01]  /*15570*/  UIADD3 UR8, UR8, 0x22400, URZ ;  /* 0x0002240008087890 */ /* 0x000fe2000fffe03f */
[----:B------:R-:W-:-:S08]  /*15580*/  UMOV UR4, 0x0 ;  /* 0x0000000000047882 */ /* 0x000fd00000000000 */
[----:B------:R1:W-:Y:S02]  /*15590*/  UTMALDG.4D [UR8], [UR6], desc[UR4] ;  /* 0x00000408060075b4 */ /* 0x0003e40008019000 */
[----:B-1----:R-:W-:Y:S01]  /*155a0*/  NOP ;  /* 0x0000000000007918 */ /* 0x002fe20000000000 */
.L_x_5205:
[----:B------:R-:W1:Y:S01]  /*155b0*/  S2R R12, SR_CgaCtaId ;  /* 0x00000000000c7919 */ /* 0x000e620000008800 */
[----:B------:R-:W-:Y:S05]  /*155c0*/  WARPSYNC.ALL ;  /* 0x0000000000007948 */ /* 0x000fea0003800000 */
[----:B------:R-:W-:Y:S01]  /*155d0*/  BAR.SYNC.DEFER_BLOCKING 0x8, 0xa0 ;  /* 0x0202800000007b1d */ /* 0x000fe20000010000 */
[----:B------:R-:W-:Y:S02]  /*155e0*/  ELECT P0, URZ, PT ;  /* 0x00000000003f782f */ /* 0x000fe40003800000 */
[----:B------:R-:W-:-:S03]  /*155f0*/  MOV R11, 0x400 ;  /* 0x00000400000b7802 */ /* 0x000fc60000000f00 */
[----:B------:R-:W-:Y:S01]  /*15600*/  BSSY B0, `(.L_x_5209) ;  /* 0x000004c000007945 */ /* 0x000fe20003800000 */
[----:B-1----:R-:W-:-:S07]  /*15610*/  LEA R11, R12, R11, 0x18 ;  /* 0x0000000b0c0b7211 */ /* 0x002fce00078ec0ff */
        /* <DEDUP_REMOVED lines=8> */
[----:B------:R-:W-:Y:S01]  /*156a0*/  IMAD.MOV.U32 R6, RZ, RZ, 0x2000 ;  /* 0x00002000ff067424 */ /* 0x000fe200078e00ff */
[----:B------:R-:W-:Y:S01]  /*156b0*/  UIADD3 UR4, UP0, UR54, 0x770, URZ ;  /* 0x0000077036047890 */ /* 0x000fe2000ff1e03f */
[----:B------:R-:W-:Y:S01]  /*156c0*/  MOV R9, UR46 ;  /* 0x0000002e00097c02 */ /* 0x000fe20008000f00 */
[----:B------:R-:W-:Y:S01]  /*156d0*/  UMOV UR7, 0x12f00000 ;  /* 0x12f0000000077882 */ /* 0x000fe20000000000 */
[----:B------:R-:W-:Y:S01]  /*156e0*/  UMOV UR10, URZ ;  /* 0x0000003f000a7c82 */ /* 0x000fe20008000000 */
[----:B------:R1:W-:Y:S01]  /*156f0*/  SYNCS.ARRIVE.TRANS64 RZ, [R11+URZ+0x38800], R6 ;  /* 0x038800060bff79a7 */ /* 0x0003e2000800003f */
[----:B------:R-:W-:Y:S01]  /*15700*/  UIADD3 UR8, UR16, 0x20400, URZ ;  /* 0x0002040010087890 */ /* 0x000fe2000fffe03f */
[----:B------:R-:W-:Y:S01]  /*15710*/  R2UR UR46, R9 ;  /* 0x00000000092e72ca */ /* 0x000fe200000e0000 */
[----:B------:R-:W-:-:S02]  /*15720*/  UIADD3 UR9, UR16, 0x38800, URZ ;  /* 0x0003880010097890 */ /* 0x000fc4000fffe03f */
[----:B------:R-:W-:Y:S02]  /*15730*/  UIADD3.X UR5, URZ, UR55, URZ, UP0, !UPT ;  /* 0x000000373f057290 */ /* 0x000fe400087fe43f */
[----:B------:R-:W-:Y:S01]  /*15740*/  UIADD3 UR40, UR16, 0x28400, URZ ;  /* 0x0002840010287890 */ /* 0x000fe2000fffe03f */
[----:B------:R-:W-:Y:S01]  /*15750*/  UMOV UR42, 0x100 ;  /* 0x00000100002a7882 */ /* 0x000fe20000000000 */
[----:B-1----:R-:W-:Y:S01]  /*15760*/  IMAD.MOV.U32 R6, RZ, RZ, 0x10000 ;  /* 0x00010000ff067424 */ /* 0x002fe200078e00ff */
[----:B------:R-:W-:Y:S02]  /*15770*/  MOV R10, UR42 ;  /* 0x0000002a000a7c02 */ /* 0x000fe40008000f00 */
[----:B------:R1:W-:Y:S01]  /*15780*/  UTMALDG.4D [UR8], [UR14], desc[UR6] ;  /* 0x000006080e0075b4 */ /* 0x0003e20008019000 */
[----:B------:R-:W-:Y:S01]  /*15790*/  UMOV UR42, 0x40 ;  /* 0x00000040002a7882 */ /* 0x000fe20000000000 */
[----:B------:R-:W-:Y:S01]  /*157a0*/  UMOV UR43, UR11 ;  /* 0x0000000b002b7c82 */ /* 0x000fe20008000000 */
[----:B------:R-:W-:Y:S01]  /*157b0*/  UMOV UR44, UR12 ;  /* 0x0000000c002c7c82 */ /* 0x000fe20008000000 */
        /* <DEDUP_REMOVED lines=19> */
[----:B--2---:R-:W-:Y:S01]  /*158f0*/  MOV R6, UR47 ;  /* 0x0000002f00067c02 */ /* 0x004fe20008000f00 */
[----:B------:R-:W-:Y:S01]  /*15900*/  UIADD3 UR9, UR16, 0x38810, URZ ;  /* 0x0003881010097890 */ /* 0x000fe2000fffe03f */
[----:B------:R-:W-:Y:S01]  /*15910*/  UMOV UR26, 0x180 ;  /* 0x00000180001a7882 */ /* 0x000fe20000000000 */
[----:B------:R-:W-:Y:S01]  /*15920*/  UMOV UR27, UR11 ;  /* 0x0000000b001b7c82 */ /* 0x000fe20008000000 */
[----:B------:R-:W-:Y:S01]  /*15930*/  UMOV UR28, UR12 ;  /* 0x0000000c001c7c82 */ /* 0x000fe20008000000 */
[----:B------:R-:W-:Y:S01]  /*15940*/  UMOV UR29, UR13 ;  /* 0x0000000d001d7c82 */ /* 0x000fe20008000000 */
[----:B------:R-:W-:-:S02]  /*15950*/  UMOV UR18, 0x1c0 ;  /* 0x000001c000127882 */ /* 0x000fc40000000000 */
        /* <DEDUP_REMOVED lines=9> */
[----:B------:R-:W-:Y:S01]  /*159f0*/  UMOV UR17, UR9 ;  /* 0x0000000900117c82 */ /* 0x000fe20008000000 */
[----:B------:R1:W-:Y:S01]  /*15a00*/  UTMALDG.4D [UR40], [UR4], desc[UR6] ;  /* 0x00000628040075b4 */ /* 0x0003e20008019000 */
[----:B------:R-:W-:Y:S01]  /*15a10*/  R2UR UR47, R6 ;  /* 0x00000000062f72ca */ /* 0x000fe200000e0000 */
[----:B------:R2:W-:Y:S01]  /*15a20*/  UTMALDG.4D [UR56], [UR4], desc[UR6] ;  /* 0x00000638040075b4 */ /* 0x0005e20008019000 */
[----:B------:R2:W-:Y:S01]  /*15a30*/  UTMALDG.4D [UR48], [UR4], desc[UR6] ;  /* 0x00000630040075b4 */ /* 0x0005e20008019000 */
[----:B-1----:R-:W-:Y:S01]  /*15a40*/  R2UR UR42, R10 ;  /* 0x000000000a2a72ca */ /* 0x002fe200000e0000 */
[----:B------:R-:W-:-:S02]  /*15a50*/  UIADD3 UR40, UR16, 0x2e400, URZ ;  /* 0x0002e40010287890 */ /* 0x000fc4000fffe03f */
[----:B------:R-:W-:-:S10]  /*15a60*/  UIADD3 UR16, UR16, 0x34400, URZ ;  /* 0x0003440010107890 */ /* 0x000fd4000fffe03f */
[----:B------:R2:W-:Y:S01]  /*15a70*/  UTMALDG.4D [UR40], [UR4], desc[UR6] ;  /* 0x00000628040075b4 */ /* 0x0005e20008019000 */
[----:B------:R2:W-:Y:S01]  /*15a80*/  UTMALDG.4D [UR32], [UR4], desc[UR6] ;  /* 0x00000620040075b4 */ /* 0x0005e20008019000 */
[----:B------:R2:W-:Y:S01]  /*15a90*/  UTMALDG.4D [UR24], [UR4], desc[UR6] ;  /* 0x00000618040075b4 */ /* 0x0005e20008019000 */
[----:B------:R2:W-:Y:S02]  /*15aa0*/  UTMALDG.4D [UR16], [UR4], desc[UR6] ;  /* 0x00000610040075b4 */ /* 0x0005e40008019000 */
[----:B--2---:R-:W-:Y:S01]  /*15ab0*/  NOP ;  /* 0x0000000000007918 */ /* 0x004fe20000000000 */
.L_x_5210:
[----:B------:R-:W-:Y:S05]  /*15ac0*/  BSYNC B0 ;  /* 0x0000000000007941 */ /* 0x000fea0003800000 */
.L_x_5209:
        /* <DEDUP_REMOVED lines=8> */
[----:B-1----:R-:W-:-:S05]  /*15b50*/  IMAD.U32 R6, RZ, RZ, UR4 ;  /* 0x00000004ff067e24 */ /* 0x002fca000f8e00ff */
[----:B------:R-:W-:-:S04]  /*15b60*/  SHF.L.U32 R6, R6, 0x1f, RZ ;  /* 0x0000001f06067819 */ /* 0x000fc800000006ff */
[----:B------:R-:W1:Y:S02]  /*15b70*/  SYNCS.PHASECHK.TRANS64.TRYWAIT P0, [R11+URZ+0x38820], R6 ;  /* 0x038820060b0075a7 */ /* 0x000e64000800017f */
[----:B-1----:R-:W-:Y:S05]  /*15b80*/  @!P0 BRA `(.L_x_5211) ;  /* 0x0000003400cc8947 */ /* 0x002fea0003800000 */
.L_x_5279:
[----:B------:R-:W-:Y:S01]  /*15b90*/  ULDC.64 UR38, c[0x0][0x3f8] ;  /* 0x0000fe0000267ab9 */ /* 0x000fe20000000a00 */
[----:B------:R-:W-:Y:S01]  /*15ba0*/  ULDC.64 UR46, c[0x0][0x408] ;  /* 0x00010200002e7ab9 */ /* 0x000fe20000000a00 */
        /* <DEDUP_REMOVED lines=11> */
.L_x_5280:
        /* <DEDUP_REMOVED lines=11> */
.L_x_5215:
        /* <DEDUP_REMOVED lines=43> */
[----:B------:R-:W-:-:S02]  /*15fc0*/  UMOV UR10, UR21 ;  /* 0x00000015000a7c82 */ /* 0x000fc40008000000 */
[----:B------:R1:W-:Y:S01]  /*15fd0*/  UTMALDG.4D [UR8], [UR4], desc[UR6] ;  /* 0x00000608040075b4 */ /* 0x0003e20008019000 */
        /* <DEDUP_REMOVED lines=12> */
.L_x_5213:
[----:B------:R-:W-:Y:S05]  /*160a0*/  BSYNC B0 ;  /* 0x0000000000007941 */ /* 0x000fea0003800000 */
.L_x_5212:
        /* <DEDUP_REMOVED lines=47> */
.L_x_5222:
[----:B-1----:R-:W1:Y:S01]  /*163a0*/  S2R R3, SR_CgaCtaId ;  /* 0x0000000000037919 */ /* 0x002e620000008800 */
[----:B------:R-:W-:-:S04]  /*163b0*/  MOV R2, 0x400 ;  /* 0x0000040000027802 */ /* 0x000fc80000000f00 */
[----:B-1----:R-:W-:Y:S02]  /*163c0*/  LEA R2, R3, R2, 0x18 ;  /* 0x0000000203027211 */ /* 0x002fe400078ec0ff */
[----:B------:R-:W-:-:S03]  /*163d0*/  SHF.L.U32 R3, R13, 0x1f, RZ ;  /* 0x0000001f0d037819 */ /* 0x000fc600000006ff */
[----:B------:R-:W-:-:S04]  /*163e0*/  IMAD R2, R14, 0x8, R2 ;  /* 0x000000080e027824 */ /* 0x000fc800078e0202 */
[----:B------:R-:W1:Y:S02]  /*163f0*/  SYNCS.PHASECHK.TRANS64.TRYWAIT P0, [R2+URZ+0x38840], R3 ;  /* 0x03884003020075a7 */ /* 0x000e64000800017f */
[----:B-1----:R-:W-:Y:S05]  /*16400*/  @!P0 BRA `(.L_x_5223) ;  /* 0x0000002c00e08947 */ /* 0x002fea0003800000 */
.L_x_5281:
        /* <DEDUP_REMOVED lines=11> */
.L_x_5224:
        /* <DEDUP_REMOVED lines=15> */
[----:B------:R-:W-:Y:S02]  /*165b0*/  R2UR UR8, R6 ;  /* 0x00000000060872ca */ /* 0x000fe400000e0000 */
[----:B---3--:R-:W-:-:S04]  /*165c0*/  LEA R8, R8, R9, 0x6 ;  /* 0x0000000908087211 */ /* 0x008fc800078e30ff */
[----:B------:R-:W-:-:S07]  /*165d0*/  R2UR UR11, R8 ;  /* 0x00000000080b72ca */ /* 0x000fce00000e0000 */
[----:B------:R-:W-:-:S09]  /*165e0*/  UIADD3 UR8, UR8, 0x22400, URZ ;  /* 0x0002240008087890 */ /* 0x000fd2000fffe03f */
[----:B------:R2:W-:Y:S01]  /*165f0*/  UTMALDG.4D [UR8], [UR4], desc[UR6] ;  /* 0x00000608040075b4 */ /* 0x0005e20008019000 */
[----:B------:R-:W3:Y:S02]  /*16600*/  SYNCS.PHASECHK.TRANS64.TRYWAIT P0, [R2+URZ+0x38860], R3 ;  /* 0x03886003020075a7 */ /* 0x000ee4000800017f */
[----:B--23--:R-:W-:Y:S05]  /*16610*/  @!P0 BRA `(.L_x_5225) ;  /* 0x0000002c00708947 */ /* 0x00cfea0003800000 */
.L_x_5282:
        /* <DEDUP_REMOVED lines=8> */
.L_x_5226:
        /* <DEDUP_REMOVED lines=54> */
.L_x_5221:
[----:B------:R-:W-:Y:S05]  /*16a00*/  BSYNC B2 ;  /* 0x0000000000027941 */ /* 0x000fea0003800000 */
.L_x_5220:
[----:B------:R-:W2:Y:S02]  /*16a10*/  LDL R2, [R1+0x14] ;  /* 0x0000140001027983 */ /* 0x000ea40000100800 */
[----:B--2---:R-:W-:-:S07]  /*16a20*/  VIADD R8, R2, 0xfffffffd ;  /* 0xfffffffd02087836 */ /* 0x004fce0000000000 */
.L_x_5219:
[----:B------:R-:W-:Y:S05]  /*16a30*/  BSYNC B1 ;  /* 0x0000000000017941 */ /* 0x000fea0003800000 */
.L_x_5218:
[----:B------:R-:W2:Y:S01]  /*16a40*/  LDL.LU R2, [R1+0x14] ;  /* 0x0000140001027983 */ /* 0x000ea20000300800 */
[----:B------:R-:W-:Y:S01]  /*16a50*/  VIADD R10, R10, 0xfffffffe ;  /* 0xfffffffe0a0a7836 */ /* 0x000fe20000000000 */
[----:B--2---:R-:W-:-:S04]  /*16a60*/  LOP3.LUT R3, RZ, R2, RZ, 0x33, !PT ;  /* 0x00000002ff037212 */ /* 0x004fc800078e33ff */
[----:B------:R-:W-:-:S13]  /*16a70*/  ISETP.NE.AND P0, PT, R10, R3, PT ;  /* 0x000000030a00720c */ /* 0x000fda0003f05270 */
[----:B------:R-:W-:Y:S05]  /*16a80*/  @!P0 BRA `(.L_x_5217) ;  /* 0x0000001000388947 */ /* 0x000fea0003800000 */
.L_x_5241:
        /* <DEDUP_REMOVED lines=29> */
[----:B------:R-:W-:-:S06]  /*16c60*/  LEA.HI.X R7, R2, UR39, R3, 0x2, P0 ;  /* 0x0000002702077c11 */ /* 0x000fcc00080f1403 */
[----:B------:R1:W5:Y:S03]  /*16c70*/  LDG.E R7, desc[UR4][R6.64] ;  /* 0x0000000406077981 */ /* 0x000366000c1e1900 */
.L_x_5229:
[----:B------:R-:W2:Y:S01]  /*16c80*/  S2R R3, SR_CgaCtaId ;  /* 0x0000000000037919 */ /* 0x000ea20000008800 */
[----:B------:R-:W-:-:S04]  /*16c90*/  MOV R2, 0x400 ;  /* 0x0000040000027802 */ /* 0x000fc80000000f00 */
[----:B--2---:R-:W-:Y:S02]  /*16ca0*/  LEA R2, R3, R2, 0x18 ;  /* 0x0000000203027211 */ /* 0x004fe400078ec0ff */
[----:B------:R-:W-:-:S03]  /*16cb0*/  SHF.L.U32 R3, R10, 0x1f, RZ ;  /* 0x0000001f0a037819 */ /* 0x000fc600000006ff */
[----:B------:R-:W-:-:S04]  /*16cc0*/  IMAD R2, R9, 0x8, R2 ;  /* 0x0000000809027824 */ /* 0x000fc800078e0202 */
[----:B------:R-:W2:Y:S02]  /*16cd0*/  SYNCS.PHASECHK.TRANS64.TRYWAIT P0, [R2+URZ+0x38840], R3 ;  /* 0x03884003020075a7 */ /* 0x000ea4000800017f */
[----:B--2---:R-:W-:Y:S05]  /*16ce0*/  @!P0 BRA `(.L_x_5230) ;  /* 0x0000002400d08947 */ /* 0x004fea0003800000 */
.L_x_5283:
        /* <DEDUP_REMOVED lines=11> */
.L_x_5231:
[----:B------:R-:W3:Y:S01]  /*16da0*/  LDL R12, [R1+0x8] ;  /* 0x00000800010c7983 */ /* 0x000ee20000100800 */
[----:B-1----:R-:W-:Y:S01]  /*16db0*/  MOV R6, 0x400 ;  /* 0x0000040000067802 */ /* 0x002fe20000000f00 */
        /* <DEDUP_REMOVED lines=19> */
.L_x_5284:
        /* <DEDUP_REMOVED lines=8> */
.L_x_5233:
        /* <DEDUP_REMOVED lines=53> */
.L_x_5228:
[----:B------:R-:W-:Y:S05]  /*172c0*/  BSYNC B1 ;  /* 0x0000000000017941 */ /* 0x000fea0003800000 */
.L_x_5227:
        /* <DEDUP_REMOVED lines=10> */
[----:B------:R-:W-:Y:S01]  /*17370*/  ISETP.NE.U32.AND P0, PT, RZ, UR38, PT ;  /* 0x00000026ff007c0c */ /* 0x000fe2000bf05070 */
[----:B------:R-:W-:-:S03]  /*17380*/  IMAD.MOV.U32 R10, RZ, RZ, R9 ;  /* 0x000000ffff0a7224 */ /* 0x000fc600078e0009 */
[----:B------:R-:W-:-:S13]  /*17390*/  ISETP.NE.AND.EX P0, PT, RZ, UR39, PT, P0 ;  /* 0x00000027ff007c0c */ /* 0x000fda000bf05300 */
[----:B------:R-:W-:Y:S05]  /*173a0*/  @!P0 BRA `(.L_x_5236) ;  /* 0x0000000000448947 */ /* 0x000fea0003800000 */
[----:B------:R-:W2:Y:S01]  /*173b0*/  LDC R6, c[0x0][0x41c] ;  /* 0x00010700ff067b82 */ /* 0x000ea20000000800 */
[----:B------:R-:W-:Y:S01]  /*173c0*/  ULDC.64 UR4, c[0x0][0x208] ;  /* 0x0000820000047ab9 */ /* 0x000fe20000000a00 */
[----:B--2---:R-:W-:-:S13]  /*173d0*/  ISETP.NE.AND P0, PT, R6, 0x1, PT ;  /* 0x000000010600780c */ /* 0x004fda0003f05270 */
[----:B------:R-:W2:Y:S02]  /*173e0*/  @P0 LDC.64 R2, c[0x0][0x420] ;  /* 0x00010800ff020b82 */ /* 0x000ea40000000a00 */
[----:B--2---:R-:W-:Y:S01]  /*173f0*/  @P0 IMAD.HI.U32 R7, R10, R2, RZ ;  /* 0x000000020a070227 */ /* 0x004fe200078e00ff */
[----:B------:R-:W-:-:S04]  /*17400*/  MOV R2, R10 ;  /* 0x0000000a00027202 */ /* 0x000fc80000000f00 */
        /* <DEDUP_REMOVED lines=9> */
[----:B------:R-:W-:-:S06]  /*174a0*/  LEA.HI.X R7, R2, UR39, R3, 0x2, P0 ;  /* 0x0000002702077c11 */ /* 0x000fcc00080f1403 */
[----:B------:R2:W5:Y:S03]  /*174b0*/  LDG.E R7, desc[UR4][R6.64] ;  /* 0x0000000406077981 */ /* 0x000566000c1e1900 */
.L_x_5236:
[----:B------:R-:W3:Y:S01]  /*174c0*/  S2R R3, SR_CgaCtaId ;  /* 0x0000000000037919 */ /* 0x000ee20000008800 */
[----:B------:R-:W-:-:S04]  /*174d0*/  MOV R2, 0x400 ;  /* 0x0000040000027802 */ /* 0x000fc80000000f00 */
[----:B---3--:R-:W-:Y:S02]  /*174e0*/  LEA R2, R3, R2, 0x18 ;  /* 0x0000000203027211 */ /* 0x008fe400078ec0ff */
[----:B------:R-:W-:-:S03]  /*174f0*/  SHF.L.U32 R3, R11, 0x1f, RZ ;  /* 0x0000001f0b037819 */ /* 0x000fc600000006ff */
[----:B------:R-:W-:-:S04]  /*17500*/  IMAD R2, R12, 0x8, R2 ;  /* 0x000000080c027824 */ /* 0x000fc800078e0202 */
[----:B------:R-:W3:Y:S02]  /*17510*/  SYNCS.PHASECHK.TRANS64.TRYWAIT P0, [R2+URZ+0x38840], R3 ;  /* 0x03884003020075a7 */ /* 0x000ee4000800017f */
[----:B---3--:R-:W-:Y:S05]  /*17520*/  @!P0 BRA `(.L_x_5237) ;  /* 0x0000001c00e88947 */ /* 0x008fea0003800000 */
.L_x_5285:
        /* <DEDUP_REMOVED lines=11> */
.L_x_5238:
[----:B--2---:R-:W2:Y:S01]  /*175e0*/  LDL R6, [R1] ;  /* 0x0000000001067983 */ /* 0x004ea20000100800 */
        /* <DEDUP_REMOVED lines=21> */
.L_x_5286:
        /* <DEDUP_REMOVED lines=8> */
.L_x_5240:
        /* <DEDUP_REMOVED lines=54> */
.L_x_5235:
[----:B------:R-:W-:Y:S05]  /*17b20*/  BSYNC B1 ;  /* 0x0000000000017941 */ /* 0x000fea0003800000 */
.L_x_5234:
[----:B------:R-:W2:Y:S01]  /*17b30*/  LDL R2, [R1+0xc] ;  /* 0x00000c0001027983 */ /* 0x000ea20000100800 */
[----:B------:R-:W-:Y:S01]  /*17b40*/  VIADD R8, R8, 0xfffffffe ;  /* 0xfffffffe08087836 */ /* 0x000fe20000000000 */
[----:B--2---:R-:W-:-:S13]  /*17b50*/  ISETP.GT.AND P0, PT, R9, R2, PT ;  /* 0x000000020900720c */ /* 0x004fda0003f04270 */
[----:B------:R-:W-:Y:S05]  /*17b60*/  @P0 BRA `(.L_x_5241) ;  /* 0xffffffec00c80947 */ /* 0x000fea000383ffff */
.L_x_5217:
[----:B------:R-:W-:Y:S05]  /*17b70*/  BSYNC B0 ;  /* 0x0000000000007941 */ /* 0x000fea0003800000 */
.L_x_5216:
        /* <DEDUP_REMOVED lines=26> */
.L_x_5243:
[----:B------:R-:W-:Y:S05]  /*17d20*/  BSYNC B0 ;  /* 0x0000000000007941 */ /* 0x000fea0003800000 */
.L_x_5242:
[----:B--2---:R-:W2:Y:S02]  /*17d30*/  LDL.LU R2, [R1+0x4] ;  /* 0x0000040001027983 */ /* 0x004ea40000300800 */
[----:B--2---:R-:W-:-:S05]  /*17d40*/  LOP3.LUT R2, R2, R0, RZ, 0x3c, !PT ;  /* 0x0000000002027212 */ /* 0x004fca00078e3cff */
[----:B------:R2:W-:Y:S02]  /*17d50*/  STL [R1+0x4], R2 ;  /* 0x0000040201007387 */ /* 0x0005e40000100800 */
.L_x_5198:
[----:B------:R-:W-:Y:S05]  /*17d60*/  BSYNC B6 ;  /* 0x0000000000067941 */ /* 0x000fea0003800000 */
.L_x_5196:
[----:B------:R-:W-:-:S03]  /*17d70*/  UMOV UR4, 0xffffffff ;  /* 0xffffffff00047882 */ /* 0x000fc60000000000 */
[----:B------:R-:W-:Y:S05]  /*17d80*/  BRA.DIV UR4, `(.L_x_5244) ;  /* 0x0000001604f87947 */ /* 0x000fea000b800000 */
[----:B------:R3:W4:Y:S04]  /*17d90*/  SHFL.IDX PT, R4, R16, RZ, 0x1f ;  /* 0x00001fff10047589 */ /* 0x00072800000e0000 */
[----:B------:R-:W0:Y:S02]  /*17da0*/  SHFL.IDX PT, R16, R16, 0x1, 0x1f ;  /* 0x00201f0010107f89 */ /* 0x000e2400000e0000 */
.L_x_5290:
[----:B------:R-:W1:Y:S01]  /*17db0*/  S2R R0, SR_TID.X ;  /* 0x0000000000007919 */ /* 0x000e620000002100 */
        /* <DEDUP_REMOVED lines=9> */
[----:B--2---:R-:W1:Y:S01]  /*17e50*/  LDC.64 R2, c[0x0][0xd58] ;  /* 0x00035600ff027b82 */ /* 0x004e620000000a00 */
[----:B------:R-:W-:Y:S01]  /*17e60*/  ULDC.64 UR4, c[0x0][0x208] ;  /* 0x0000820000047ab9 */ /* 0x000fe20000000a00 */
[----:B-1----:R-:W-:-:S06]  /*17e70*/  IMAD.WIDE R2, R5, 0x4, R2 ;  /* 0x0000000405027825 */ /* 0x002fcc00078e0202 */
[----:B------:R1:W5:Y:S02]  /*17e80*/  LDG.E R3, desc[UR4][R2.64] ;  /* 0x0000000402037981 */ /* 0x000364000c1e1900 */
.L_x_5246:
[----:B------:R-:W-:Y:S05]  /*17e90*/  BSYNC B0 ;  /* 0x0000000000007941 */ /* 0x000fea0003800000 */
.L_x_5245:
        /* <DEDUP_REMOVED lines=19> */
[----:B------:R-:W1:Y:S02]  /*17fd0*/  SHFL.UP PT, R14, R7, 0x10, RZ ;  /* 0x06000000070e7989 */ /* 0x000e6400000e00ff */
[----:B-12---:R-:W-:-:S05]  /*17fe0*/  SEL R2, R14, RZ, P0 ;  /* 0x000000ff0e027207 */ /* 0x006fca0000000000 */
[----:B------:R-:W-:-:S05]  /*17ff0*/  IMAD.IADD R2, R7, 0x1, R2 ;  /* 0x0000000107027824 */ /* 0x000fca00078e0202 */
[----:B------:R0:W1:Y:S02]  /*18000*/  SHFL.IDX PT, R14, R2, 0x1f, 0x1f ;  /* 0x03e01f00020e7f89 */ /* 0x00006400000e0000 */
.L_x_5298:
[----:B------:R-:W-:Y:S02]  /*18010*/  ULDC UR4, c[0x0][0xd10] ;  /* 0x0003440000047ab9 */ /* 0x000fe40000000800 */
[----:B------:R-:W-:-:S05]  /*18020*/  MOV R5, UR4 ;  /* 0x0000000400057c02 */ /* 0x000fca0008000f00 */
[----:B-1----:R-:W-:-:S04]  /*18030*/  IMAD R7, R14, R5, RZ ;  /* 0x000000050e077224 */ /* 0x002fc800078e02ff */
[----:B---3--:R-:W-:-:S05]  /*18040*/  IMAD.IADD R16, R16, 0x1, R7 ;  /* 0x0000000110107824 */ /* 0x008fca00078e0207 */
[----:B----4-:R-:W-:-:S13]  /*18050*/  ISETP.GT.AND P0, PT, R16, R4, PT ;  /* 0x000000041000720c */ /* 0x010fda0003f04270 */
[----:B------:R-:W-:Y:S05]  /*18060*/  @P0 BRA `(.L_x_5248) ;  /* 0x0000000000b80947 */ /* 0x000fea0003800000 */
[----:B------:R-:W1:Y:S02]  /*18070*/  LDC R0, c[0x0][0xd14] ;  /* 0x00034500ff007b82 */ /* 0x000e640000000800 */
.L_x_5253:
        /* <DEDUP_REMOVED lines=15> */
.L_x_5251:
[----:B------:R-:W-:Y:S05]  /*18170*/  BSYNC B0 ;  /* 0x0000000000007941 */ /* 0x000fea0003800000 */
.L_x_5250:
        /* <DEDUP_REMOVED lines=23> */
.L_x_5306:
[----:B------:R-:W-:Y:S02]  /*182f0*/  ULDC UR4, c[0x0][0xd10] ;  /* 0x0003440000047ab9 */ /* 0x000fe40000000800 */
[----:B------:R-:W-:-:S04]  /*18300*/  IMAD.U32 R5, RZ, RZ, UR4 ;  /* 0x00000004ff057e24 */ /* 0x000fc8000f8e00ff */
[----:B-1----:R-:W-:-:S04]  /*18310*/  IMAD R7, R14, R5, RZ ;  /* 0x000000050e077224 */ /* 0x002fc800078e02ff */
[----:B------:R-:W-:-:S05]  /*18320*/  IMAD.IADD R16, R7, 0x1, R16 ;  /* 0x0000000107107824 */ /* 0x000fca00078e0210 */
[----:B------:R-:W-:-:S13]  /*18330*/  ISETP.GT.AND P0, PT, R16, R4, PT ;  /* 0x000000041000720c */ /* 0x000fda0003f04270 */
[----:B------:R-:W-:Y:S05]  /*18340*/  @!P0 BRA `(.L_x_5253) ;  /* 0xfffffffc004c8947 */ /* 0x000fea000383ffff */
.L_x_5248:
        /* <DEDUP_REMOVED lines=8> */
.L_x_5310:
[----:B------:R-:W-:Y:S01]  /*183d0*/  ISETP.NE.AND P0, PT, R6, RZ, PT ;  /* 0x000000ff0600720c */ /* 0x000fe20003f05270 */
[----:B------:R-:W-:-:S12]  /*183e0*/  IMAD.MOV.U32 R8, RZ, RZ, RZ ;  /* 0x000000ffff087224 */ /* 0x000fd800078e00ff */
[----:B------:R-:W-:Y:S05]  /*183f0*/  @!P0 BRA `(.L_x_5255) ;  /* 0x0000000000108947 */ /* 0x000fea0003800000 */
[----:B------:R-:W-:Y:S01]  /*18400*/  UMOV UR4, 0xffffffff ;  /* 0xffffffff00047882 */ /* 0x000fe20000000000 */
[----:B------:R-:W-:Y:S02]  /*18410*/  VIADD R12, R7, 0xffffffff ;  /* 0xffffffff070c7836 */ /* 0x000fe40000000000 */
[----:B------:R-:W-:Y:S05]  /*18420*/  BRA.DIV UR4, `(.L_x_5256) ;  /* 0x0000001a04847947 */ /* 0x000fea000b800000 */
[----:B------:R3:W4:Y:S02]  /*18430*/  SHFL.IDX PT, R8, R2, R12, 0x1f ;  /* 0x00001f0c02087589 */ /* 0x00072400000e0000 */
.L_x_5255:
[----:B01-3--:R-:W0:Y:S01]  /*18440*/  LDC.64 R2, c[0x0][0xd68] ;  /* 0x00035a00ff027b82 */ /* 0x00be220000000a00 */
[----:B------:R-:W-:Y:S01]  /*18450*/  IMAD.IADD R19, R7, 0x1, R19 ;  /* 0x0000000107137824 */ /* 0x000fe200078e0213 */
[----:B------:R-:W-:-:S03]  /*18460*/  ULDC.64 UR4, c[0x0][0x208] ;  /* 0x0000820000047ab9 */ /* 0x000fc60000000a00 */
[----:B0-----:R-:W-:-:S05]  /*18470*/  IMAD.WIDE R2, R19, 0x4, R2 ;  /* 0x0000000413027825 */ /* 0x001fca00078e0202 */
[----:B------:R0:W2:Y:S01]  /*18480*/  LDG.E R10, desc[UR4][R2.64] ;  /* 0x00000004020a7981 */ /* 0x0000a2000c1e1900 */
[----:B----4-:R-:W-:Y:S02]  /*18490*/  IMAD R16, R8, R5, R16 ;  /* 0x0000000508107224 */ /* 0x010fe400078e0210 */
[----:B0-----:R-:W-:Y:S02]  /*184a0*/  IMAD.MOV.U32 R2, RZ, RZ, RZ ;  /* 0x000000ffff027224 */ /* 0x001fe400078e00ff */
[----:B--2---:R-:W-:-:S05]  /*184b0*/  IMAD R6, R17, R10, RZ ;  /* 0x0000000a11067224 */ /* 0x004fca00078e02ff */
        /* <DEDUP_REMOVED lines=55> */
[----:B------:R-:W-:-:S03]  /*18830*/  IMAD.MOV R5, RZ, RZ, -R5 ;  /* 0x000000ffff057224 */ /* 0x000fc600078e0a05 */
[----:B------:R-:W-:Y:S01]  /*18840*/  LOP3.LUT R2, RZ, R3, RZ, 0x33, !PT ;  /* 0x00000003ff027212 */ /* 0x000fe200078e33ff */
[----:B------:R-:W-:-:S03]  /*18850*/  IMAD R18, R3, R5, R4 ;  /* 0x0000000503127224 */ /* 0x000fc600078e0204 */
[----:B------:R-:W-:Y:S01]  /*18860*/  IADD3 R17, R17, R2, RZ ;  /* 0x0000000211117210 */ /* 0x000fe20007ffe0ff */
[----:B------:R-:W-:Y:S06]  /*18870*/  BRA `(.L_x_5257) ;  /* 0x00000000001c7947 */ /* 0x000fec0003800000 */
.L_x_5249:
[----:B------:R-:W-:Y:S01]  /*18880*/  UMOV UR4, URZ ;  /* 0x0000003f00047c82 */ /* 0x000fe20008000000 */
[----:B------:R-:W-:Y:S01]  /*18890*/  UMOV UR5, URZ ;  /* 0x0000003f00057c82 */ /* 0x000fe20008000000 */
[----:B------:R-:W-:Y:S01]  /*188a0*/  ULDC UR6, c[0x0][0xd14] ;  /* 0x0003450000067ab9 */ /* 0x000fe20000000800 */
[----:B------:R-:W-:Y:S02]  /*188b0*/  IMAD.MOV.U32 R16, RZ, RZ, R4 ;  /* 0x000000ffff107224 */ /* 0x000fe400078e0004 */
[----:B------:R-:W-:Y:S02]  /*188c0*/  IMAD.U32 R17, RZ, RZ, UR4 ;  /* 0x00000004ff117e24 */ /* 0x000fe4000f8e00ff */
[----:B------:R-:W-:Y:S02]  /*188d0*/  IMAD.U32 R18, RZ, RZ, UR5 ;  /* 0x00000005ff127e24 */ /* 0x000fe4000f8e00ff */
[----:B------:R-:W-:-:S07]  /*188e0*/  IMAD.U32 R19, RZ, RZ, UR6 ;  /* 0x00000006ff137e24 */ /* 0x000fce000f8e00ff */
.L_x_5257:
        /* <DEDUP_REMOVED lines=12> */
.L_x_5184:
[----:B-1----:R-:W3:Y:S01]  /*189b0*/  LDL R0, [R1+0x1c] ;  /* 0x00001c0001007983 */ /* 0x002ee20000100800 */
[----:B------:R-:W1:Y:S01]  /*189c0*/  S2R R3, SR_CgaCtaId ;  /* 0x0000000000037919 */ /* 0x000e620000008800 */
[----:B---3--:R-:W-:Y:S02]  /*189d0*/  R2UR UR4, R0 ;  /* 0x00000000000472ca */ /* 0x008fe400000e0000 */
[----:B------:R-:W-:-:S04]  /*189e0*/  MOV R0, 0x400 ;  /* 0x0000040000007802 */ /* 0x000fc80000000f00 */
[----:B-1----:R-:W-:-:S07]  /*189f0*/  LEA R0, R3, R0, 0x18 ;  /* 0x0000000003007211 */ /* 0x002fce00078ec0ff */
[----:B------:R-:W-:-:S04]  /*18a00*/  UIADD3 UR4, UR4, 0x1, URZ ;  /* 0x0000000104047890 */ /* 0x000fc8000fffe03f */
[----:B------:R-:W-:-:S04]  /*18a10*/  ULEA.HI UR5, UR4, UR4, URZ, 0x1 ;  /* 0x0000000404057291 */ /* 0x000fc8000f8f083f */
[----:B------:R-:W-:-:S04]  /*18a20*/  ULOP3.LUT UR5, UR5, 0xfffffffe, URZ, 0xc0, !UPT ;  /* 0xfffffffe05057892 */ /* 0x000fc8000f8ec03f */
[----:B------:R-:W-:-:S06]  /*18a30*/  UIADD3 UR5, UR4, -UR5, URZ ;  /* 0x8000000504057290 */ /* 0x000fcc000fffe03f */
[----:B------:R-:W-:-:S05]  /*18a40*/  IMAD.U32 R3, RZ, RZ, UR5 ;  /* 0x00000005ff037e24 */ /* 0x000fca000f8e00ff */
[----:B------:R-:W-:-:S04]  /*18a50*/  SHF.L.U32 R3, R3, 0x1f, RZ ;  /* 0x0000001f03037819 */ /* 0x000fc800000006ff */
[----:B------:R-:W1:Y:S02]  /*18a60*/  SYNCS.PHASECHK.TRANS64.TRYWAIT P0, [R0+URZ+0x38820], R3 ;  /* 0x03882003000075a7 */ /* 0x000e64000800017f */
[----:B-1----:R-:W-:Y:S05]  /*18a70*/  @!P0 BRA `(.L_x_5259) ;  /* 0x0000001400188947 */ /* 0x002fea0003800000 */
.L_x_5313:
[----:B------:R-:W-:-:S03]  /*18a80*/  UMOV UR4, 0xffffffff ;  /* 0xffffffff00047882 */ /* 0x000fc60000000000 */
[----:B------:R-:W-:Y:S05]  /*18a90*/  BRA.DIV UR4, `(.L_x_5260) ;  /* 0x0000001604247947 */ /* 0x000fea000b800000 */
[----:B--2---:R-:W2:Y:S02]  /*18aa0*/  S2R R2, SR_TID.X ;  /* 0x0000000000027919 */ /* 0x004ea40000002100 */
[----:B--2---:R-:W-:-:S04]  /*18ab0*/  SHF.R.U32.HI R2, RZ, 0x5, R2 ;  /* 0x00000005ff027819 */ /* 0x004fc80000011602 */
[----:B------:R-:W-:-:S05]  /*18ac0*/  LOP3.LUT R2, R2, 0x3, RZ, 0xc0, !PT ;  /* 0x0000000302027812 */ /* 0x000fca00078ec0ff */
[----:B------:R2:W3:Y:S02]  /*18ad0*/  SHFL.IDX PT, R14, R2, RZ, 0x1f ;  /* 0x00001fff020e7589 */ /* 0x0004e400000e0000 */
.L_x_5316:
[----:B---3--:R-:W-:Y:S01]  /*18ae0*/  ISETP.NE.AND P0, PT, R14, RZ, PT ;  /* 0x000000ff0e00720c */ /* 0x008fe20003f05270 */
[----:B------:R-:W-:-:S12]  /*18af0*/  BSSY B0, `(.L_x_5261) ;  /* 0x0000027000007945 */ /* 0x000fd80003800000 */
[----:B------:R-:W-:Y:S05]  /*18b00*/  @P0 BRA `(.L_x_5262) ;  /* 0x0000000000940947 */ /* 0x000fea0003800000 */
[----:B------:R-:W-:-:S03]  /*18b10*/  UMOV UR4, 0xffffffff ;  /* 0xffffffff00047882 */ /* 0x000fc60000000000 */
[----:B------:R-:W-:Y:S05]  /*18b20*/  BRA.DIV UR4, `(.L_x_5263) ;  /* 0x0000001604347947 */ /* 0x000fea000b800000 */
[----:B------:R-:W-:-:S13]  /*18b30*/  ELECT P6, URZ, PT ;  /* 0x00000000003f782f */ /* 0x000fda00038c0000 */
.L_x_5319:
[----:B------:R-:W-:Y:S05]  /*18b40*/  @!P6 BRA `(.L_x_5262) ;  /* 0x000000000084e947 */ /* 0x000fea0003800000 */
[----:B--2---:R-:W2:Y:S02]  /*18b50*/  LDL.LU R2, [R1+0x24] ;  /* 0x0000240001027983 */ /* 0x004ea40000300800 */
[----:B--2---:R-:W-:-:S04]  /*18b60*/  LOP3.LUT R2, R2, 0x2, RZ, 0xfc, !PT ;  /* 0x0000000202027812 */ /* 0x004fc800078efcff */
[----:B------:R-:W-:-:S13]  /*18b70*/  ISETP.NE.AND P2, PT, R2, 0x3, PT ;  /* 0x000000030200780c */ /* 0x000fda0003f45270 */
[----:B------:R-:W-:Y:S05]  /*18b80*/  @!P2 BRA `(.L_x_5264) ;  /* 0x000000000004a947 */ /* 0x000fea0003800000 */
[----:B------:R-:W-:Y:S01]  /*18b90*/  BPT.TRAP 0x1 ;  /* 0x000000040000795c */ /* 0x000fe20000300000 */
.L_x_5264:
        /* <DEDUP_REMOVED lines=14> */
.L_x_5320:
[----:B------:R-:W2:Y:S02]  /*18c80*/  SYNCS.PHASECHK.TRANS64.TRYWAIT P0, [R7+URZ], R2 ;  /* 0x00000002070075a7 */ /* 0x000ea4000800017f */
[----:B--2---:R-:W-:Y:S05]  /*18c90*/  @!P0 BRA `(.L_x_5266) ;  /* 0x00000014000c8947 */ /* 0x004fea0003800000 */
.L_x_5321:
[----:B------:R-:W-:Y:S05]  /*18ca0*/  @!P2 BRA `(.L_x_5267) ;  /* 0x000000000004a947 */ /* 0x000fea0003800000 */
[----:B------:R-:W-:Y:S01]  /*18cb0*/  BPT.TRAP 0x1 ;  /* 0x000000040000795c */ /* 0x000fe20000300000 */
.L_x_5267:
[----:B------:R-:W3:Y:S01]  /*18cc0*/  LDL.LU R4, [R1] ;  /* 0x0000000001047983 */ /* 0x000ee20000300800 */
[----:B------:R-:W-:-:S04]  /*18cd0*/  VIADD R0, R0, 0x38860 ;  /* 0x0003886000007836 */ /* 0x000fc80000000000 */
[----:B---3--:R-:W-:-:S04]  /*18ce0*/  IMAD R4, R4, 0x8, R0 ;  /* 0x0000000804047824 */ /* 0x008fc800078e0200 */
[----:B------:R-:W3:Y:S02]  /*18cf0*/  SYNCS.PHASECHK.TRANS64.TRYWAIT P0, [R4+URZ], R5 ;  /* 0x00000005040075a7 */ /* 0x000ee4000800017f */
[----:B---3--:R-:W-:Y:S05]  /*18d00*/  @!P0 BRA `(.L_x_5268) ;  /* 0x0000001400048947 */ /* 0x008fea0003800000 */
.L_x_5322:
[----:B------:R-:W-:-:S07]  /*18d10*/  IMAD R3, R3, 0x8, R0 ;  /* 0x0000000803037824 */ /* 0x000fce00078e0200 */
.L_x_5269:
[----:B----4-:R4:W0:Y:S02]  /*18d20*/  SYNCS.PHASECHK.TRANS64.TRYWAIT P0, [R3+URZ], R2 ;  /* 0x00000002030075a7 */ /* 0x010824000800017f */
[----:B0-----:R-:W-:Y:S05]  /*18d30*/  @!P0 NANOSLEEP.SYNCS 0x989680 ;  /* 0x009896800000895d */ /* 0x001fea0003900000 */
[----:B------:R-:W0:Y:S02]  /*18d40*/  @!P0 SYNCS.PHASECHK.TRANS64 P0, [R3+URZ], R2 ;  /* 0x00000002030085a7 */ /* 0x000e24000800007f */
[----:B0-----:R-:W-:Y:S05]  /*18d50*/  @!P0 BRA `(.L_x_5269) ;  /* 0xfffffffc00f08947 */ /* 0x001fea000383ffff */
.L_x_5262:
[----:B------:R-:W-:Y:S05]  /*18d60*/  BSYNC B0 ;  /* 0x0000000000007941 */ /* 0x000fea0003800000 */
.L_x_5261:
[----:B------:R-:W-:Y:S05]  /*18d70*/  EXIT ;  /* 0x000000000000794d */ /* 0x000fea0003800000 */
.L_x_5094:
[----:B0-----:R-:W-:-:S04]  /*18d80*/  IMAD.U32 R3, RZ, RZ, UR37 ;  /* 0x00000025ff037e24 */ /* 0x001fc8000f8e00ff */
[----:B------:R0:W1:Y:S03]  /*18d90*/  SYNCS.PHASECHK.TRANS64.TRYWAIT P1, [R3+URZ+0x38800], R0 ;  /* 0x03880000030075a7 */ /* 0x000066000802017f */
[----:B-1----:R-:W-:Y:S05]  /*18da0*/  @!P1 NANOSLEEP.SYNCS 0x989680 ;  /* 0x009896800000995d */ /* 0x002fea0003900000 */
[----:B------:R-:W1:Y:S02]  /*18db0*/  @!P1 SYNCS.PHASECHK.TRANS64 P1, [R3+URZ+0x38800], R0 ;  /* 0x03880000030095a7 */ /* 0x000e64000802007f */
[----:B-1----:R-:W-:Y:S05]  /*18dc0*/  @!P1 BRA `(.L_x_5094) ;  /* 0xfffffffc00ec9947 */ /* 0x002fea000383ffff */
[----:B------:R-:W-:Y:S05]  /*18dd0*/  BRA `(.L_x_5270) ;  /* 0xfffffeac00947947 */ /* 0x000fea000383ffff */
.L_x_5098:
[----:B--2---:R2:W3:Y:S02]  /*18de0*/  SYNCS.PHASECHK.TRANS64.TRYWAIT P1, [R4+URZ+0x38830], R5 ;  /* 0x03883005040075a7 */ /* 0x0044e4000802017f */
[----:B---3--:R-:W-:Y:S05]  /*18df0*/  @!P1 NANOSLEEP.SYNCS 0x989680 ;  /* 0x009896800000995d */ /* 0x008fea0003900000 */
[----:B------:R-:W3:Y:S02]  /*18e00*/  @!P1 SYNCS.PHASECHK.TRANS64 P1, [R4+URZ+0x38830], R5 ;  /* 0x03883005040095a7 */ /* 0x000ee4000802007f */
[----:B---3--:R-:W-:Y:S05]  /*18e10*/  @!P1 BRA `(.L_x_5098) ;  /* 0xfffffffc00f09947 */ /* 0x008fea000383ffff */
[----:B------:R-:W-:Y:S05]  /*18e20*/  BRA `(.L_x_5097) ;  /* 0xfffffeac00ac7947 */ /* 0x000fea000383ffff */
.L_x_5099:
[----:B0-----:R-:W-:-:S04]  /*18e30*/  IMAD.U32 R7, RZ, RZ, UR37 ;  /* 0x00000025ff077e24 */ /* 0x001fc8000f8e00ff */
[----:B------:R0:W3:Y:S03]  /*18e40*/  SYNCS.PHASECHK.TRANS64.TRYWAIT P1, [R7+URZ+0x38810], R0 ;  /* 0x03881000070075a7 */ /* 0x0000e6000802017f */
[----:B---3--:R-:W-:Y:S05]  /*18e50*/  @!P1 NANOSLEEP.SYNCS 0x989680 ;  /* 0x009896800000995d */ /* 0x008fea0003900000 */
[----:B------:R-:W3:Y:S02]  /*18e60*/  @!P1 SYNCS.PHASECHK.TRANS64 P1, [R7+URZ+0x38810], R0 ;  /* 0x03881000070095a7 */ /* 0x000ee4000802007f */
[----:B---3--:R-:W-:Y:S05]  /*18e70*/  @!P1 BRA `(.L_x_5099) ;  /* 0xfffffffc00ec9947 */ /* 0x008fea000383ffff */
[----:B------:R-:W-:Y:S05]  /*18e80*/  BRA `(.L_x_5271) ;  /* 0xfffffeb000347947 */ /* 0x000fea000383ffff */
.L_x_5103:
[----:B----4-:R4:W0:Y:S02]  /*18e90*/  SYNCS.PHASECHK.TRANS64.TRYWAIT P1, [R4+URZ+0x38850], R5 ;  /* 0x03885005040075a7 */ /* 0x010824000802017f */
[----:B0-----:R-:W-:Y:S05]  /*18ea0*/  @!P1 NANOSLEEP.SYNCS 0x989680 ;  /* 0x009896800000995d */ /* 0x001fea0003900000 */
[----:B------:R-:W0:Y:S02]  /*18eb0*/  @!P1 SYNCS.PHASECHK.TRANS64 P1, [R4+URZ+0x38850], R5 ;  /* 0x03885005040095a7 */ /* 0x000e24000802007f */
[----:B0-----:R-:W-:Y:S05]  /*18ec0*/  @!P1 BRA `(.L_x_5103) ;  /* 0xfffffffc00f09947 */ /* 0x001fea000383ffff */
[----:B------:R-:W-:Y:S05]  /*18ed0*/  BRA `(.L_x_5102) ;  /* 0xfffffeb000407947 */ /* 0x000fea000383ffff */
.L_x_5119:
[----:B-1----:R-:W-:-:S04]  /*18ee0*/  IMAD.U32 R10, RZ, RZ, UR7 ;  /* 0x00000007ff0a7e24 */ /* 0x002fc8000f8e00ff */
[----:B------:R1:W2:Y:S03]  /*18ef0*/  SYNCS.PHASECHK.TRANS64.TRYWAIT P2, [R10+URZ+0x38830], R9 ;  /* 0x038830090a0075a7 */ /* 0x0002a6000804017f */
[----:B--2---:R-:W-:Y:S05]  /*18f00*/  @!P2 NANOSLEEP.SYNCS 0x989680 ;  /* 0x009896800000a95d */ /* 0x004fea0003900000 */
[----:B------:R-:W2:Y:S02]  /*18f10*/  @!P2 SYNCS.PHASECHK.TRANS64 P2, [R10+URZ+0x38830], R9 ;  /* 0x038830090a00a5a7 */ /* 0x000ea4000804007f */
[----:B--2---:R-:W-:Y:S05]  /*18f20*/  @!P2 BRA `(.L_x_5119) ;  /* 0xfffffffc00eca947 */ /* 0x004fea000383ffff */
[----:B------:R-:W-:Y:S05]  /*18f30*/  BRA `(.L_x_5118) ;  /* 0xfffffedc00987947 */ /* 0x000fea000383ffff */
.L_x_5123:
[----:B-1----:R-:W-:-:S04]  /*18f40*/  IMAD.U32 R10, RZ, RZ, UR7 ;  /* 0x00000007ff0a7e24 */ /* 0x002fc8000f8e00ff */
[----:B------:R1:W3:Y:S03]  /*18f50*/  SYNCS.PHASECHK.TRANS64.TRYWAIT P2, [R10+URZ+0x38850], R9 ;  /* 0x038850090a0075a7 */ /* 0x0002e6000804017f */
[----:B---3--:R-:W-:Y:S05]  /*18f60*/  @!P2 NANOSLEEP.SYNCS 0x989680 ;  /* 0x009896800000a95d */ /* 0x008fea0003900000 */
[----:B------:R-:W3:Y:S02]  /*18f70*/  @!P2 SYNCS.PHASECHK.TRANS64 P2, [R10+URZ+0x38850], R9 ;  /* 0x038850090a00a5a7 */ /* 0x000ee4000804007f */
[----:B---3--:R-:W-:Y:S05]  /*18f80*/  @!P2 BRA `(.L_x_5123) ;  /* 0xfffffffc00eca947 */ /* 0x008fea000383ffff */
[----:B------:R-:W-:Y:S05]  /*18f90*/  BRA `(.L_x_5122) ;  /* 0xfffffee000187947 */ /* 0x000fea000383ffff */
.L_x_5140:
[----:B-1----:R-:W-:-:S04]  /*18fa0*/  IMAD.U32 R7, RZ, RZ, UR6 ;  /* 0x00000006ff077e24 */ /* 0x002fc8000f8e00ff */
[----:B------:R1:W2:Y:S03]  /*18fb0*/  SYNCS.PHASECHK.TRANS64.TRYWAIT P3, [R7+URZ+0x38830], R6 ;  /* 0x03883006070075a7 */ /* 0x0002a6000806017f */
[----:B--2---:R-:W-:Y:S05]  /*18fc0*/  @!P3 NANOSLEEP.SYNCS 0x989680 ;  /* 0x009896800000b95d */ /* 0x004fea0003900000 */
[----:B------:R-:W2:Y:S02]  /*18fd0*/  @!P3 SYNCS.PHASECHK.TRANS64 P3, [R7+URZ+0x38830], R6 ;  /* 0x038830060700b5a7 */ /* 0x000ea4000806007f */
[----:B--2---:R-:W-:Y:S05]  /*18fe0*/  @!P3 BRA `(.L_x_5140) ;  /* 0xfffffffc00ecb947 */ /* 0x004fea000383ffff */
[----:B------:R-:W-:Y:S05]  /*18ff0*/  BRA `(.L_x_5139) ;  /* 0xffffff1400007947 */ /* 0x000fea000383ffff */
.L_x_5144:
[----:B-1----:R-:W-:-:S04]  /*19000*/  IMAD.U32 R7, RZ, RZ, UR6 ;  /* 0x00000006ff077e24 */ /* 0x002fc8000f8e00ff */
[----:B------:R1:W3:Y:S03]  /*19010*/  SYNCS.PHASECHK.TRANS64.TRYWAIT P3, [R7+URZ+0x38850], R6 ;  /* 0x03885006070075a7 */ /* 0x0002e6000806017f */
[----:B---3--:R-:W-:Y:S05]  /*19020*/  @!P3 NANOSLEEP.SYNCS 0x989680 ;  /* 0x009896800000b95d */ /* 0x008fea0003900000 */
[----:B------:R-:W3:Y:S02]  /*19030*/  @!P3 SYNCS.PHASECHK.TRANS64 P3, [R7+URZ+0x38850], R6 ;  /* 0x038850060700b5a7 */ /* 0x000ee4000806007f */
[----:B---3--:R-:W-:Y:S05]  /*19040*/  @!P3 BRA `(.L_x_5144) ;  /* 0xfffffffc00ecb947 */ /* 0x008fea000383ffff */
[----:B------:R-:W-:Y:S05]  /*19050*/  BRA `(.L_x_5143) ;  /* 0xffffff1400807947 */ /* 0x000fea000383ffff */
.L_x_5150:
[----:B--2---:R-:W-:-:S04]  /*19060*/  MOV R15, UR7 ;  /* 0x00000007000f7c02 */ /* 0x004fc80008000f00 */
[----:B------:R2:W3:Y:S03]  /*19070*/  SYNCS.PHASECHK.TRANS64.TRYWAIT P2, [R15+URZ+0x38830], R6 ;  /* 0x038830060f0075a7 */ /* 0x0004e6000804017f */
[----:B---3--:R-:W-:Y:S05]  /*19080*/  @!P2 NANOSLEEP.SYNCS 0x989680 ;  /* 0x009896800000a95d */ /* 0x008fea0003900000 */
[----:B------:R-:W3:Y:S02]  /*19090*/  @!P2 SYNCS.PHASECHK.TRANS64 P2, [R15+URZ+0x38830], R6 ;  /* 0x038830060f00a5a7 */ /* 0x000ee4000804007f */
[----:B---3--:R-:W-:Y:S05]  /*190a0*/  @!P2 BRA `(.L_x_5150) ;  /* 0xfffffffc00eca947 */ /* 0x008fea000383ffff */
[----:B------:R-:W-:Y:S05]  /*190b0*/  BRA `(.L_x_5149) ;  /* 0xffffff3c00587947 */ /* 0x000fea000383ffff */
.L_x_5154:
[----:B--2---:R-:W-:-:S04]  /*190c0*/  IMAD.U32 R15, RZ, RZ, UR7 ;  /* 0x00000007ff0f7e24 */ /* 0x004fc8000f8e00ff */
[----:B------:R2:W3:Y:S03]  /*190d0*/  SYNCS.PHASECHK.TRANS64.TRYWAIT P2, [R15+URZ+0x38850], R6 ;  /* 0x038850060f0075a7 */ /* 0x0004e6000804017f */
[----:B---3--:R-:W-:Y:S05]  /*190e0*/  @!P2 NANOSLEEP.SYNCS 0x989680 ;  /* 0x009896800000a95d */ /* 0x008fea0003900000 */
[----:B------:R-:W3:Y:S02]  /*190f0*/  @!P2 SYNCS.PHASECHK.TRANS64 P2, [R15+URZ+0x38850], R6 ;  /* 0x038850060f00a5a7 */ /* 0x000ee4000804007f */
[----:B---3--:R-:W-:Y:S05]  /*19100*/  @!P2 BRA `(.L_x_5154) ;  /* 0xfffffffc00eca947 */ /* 0x008fea000383ffff */
[----:B------:R-:W-:Y:S05]  /*19110*/  BRA `(.L_x_5153) ;  /* 0xffffff3c00d87947 */ /* 0x000fea000383ffff */
.L_x_5203:
        /* <DEDUP_REMOVED lines=11> */
.L_x_5273:
[----:B------:R-:W-:Y:S05]  /*191d0*/  BSYNC B0 ;  /* 0x0000000000007941 */ /* 0x000fea0003800000 */
.L_x_5272:
[----:B------:R-:W-:Y:S05]  /*191e0*/  BRA `(.L_x_5274) ;  /* 0xffffffbc00dc7947 */ /* 0x000fea000383ffff */
.L_x_5204:
[----:B------:R-:W-:Y:S01]  /*191f0*/  BSSY B0, `(.L_x_5275) ;  /* 0x0000006000007945 */ /* 0x000fe20003800000 */
[----:B------:R-:W-:-:S07]  /*19200*/  IMAD.MOV.U32 R15, RZ, RZ, -0x1 ;  /* 0xffffffffff0f7424 */ /* 0x000fce00078e00ff */
[----:B0-----:R-:W-:Y:S05]  /*19210*/  WARPSYNC.COLLECTIVE R15, `(.L_x_5276) ;  /* 0x000000000f0c7348 */ /* 0x001fea0003c00000 */
[----:B------:R-:W-:Y:S02]  /*19220*/  ELECT P6, UR62, PT ;  /* 0x00000000003e782f */ /* 0x000fe400038c0000 */
[----:B------:R-:W-:Y:S01]  /*19230*/  MOV R14, UR62 ;  /* 0x0000003e000e7c02 */ /* 0x000fe20008000f00 */
[----:B0-----:R-:W-:Y:S10]  /*19240*/  ENDCOLLECTIVE ;  /* 0x000000000000791b */ /* 0x001ff40003800000 */
.L_x_5276:
[----:B------:R-:W-:Y:S05]  /*19250*/  BSYNC B0 ;  /* 0x0000000000007941 */ /* 0x000fea0003800000 */
.L_x_5275:
[----:B------:R-:W-:Y:S05]  /*19260*/  BRA `(.L_x_5277) ;  /* 0xffffffbc00cc7947 */ /* 0x000fea000383ffff */
.L_x_5207:
[----:B-1----:R1:W2:Y:S02]  /*19270*/  SYNCS.PHASECHK.TRANS64.TRYWAIT P0, [R9+URZ+0x38840], R10 ;  /* 0x0388400a090075a7 */ /* 0x0022a4000800017f */
[----:B--2---:R-:W-:Y:S05]  /*19280*/  @!P0 NANOSLEEP.SYNCS 0x989680 ;  /* 0x009896800000895d */ /* 0x004fea0003900000 */
[----:B------:R-:W2:Y:S02]  /*19290*/  @!P0 SYNCS.PHASECHK.TRANS64 P0, [R9+URZ+0x38840], R10 ;  /* 0x0388400a090085a7 */ /* 0x000ea4000800007f */
[----:B--2---:R-:W-:Y:S05]  /*192a0*/  @!P0 BRA `(.L_x_5207) ;  /* 0xfffffffc00f08947 */ /* 0x004fea000383ffff */
[----:B------:R-:W-:Y:S05]  /*192b0*/  BRA `(.L_x_5278) ;  /* 0xffffffc000387947 */ /* 0x000fea000383ffff */
.L_x_5211:
        /* <DEDUP_REMOVED lines=8> */
.L_x_5214:
[----:B-1----:R1:W2:Y:S02]  /*19340*/  SYNCS.PHASECHK.TRANS64.TRYWAIT P0, [R6+URZ+0x38860], R9 ;  /* 0x03886009060075a7 */ /* 0x0022a4000800017f */
[----:B--2---:R-:W-:Y:S05]  /*19350*/  @!P0 NANOSLEEP.SYNCS 0x989680 ;  /* 0x009896800000895d */ /* 0x004fea0003900000 */
[----:B------:R-:W2:Y:S02]  /*19360*/  @!P0 SYNCS.PHASECHK.TRANS64 P0, [R6+URZ+0x38860], R9 ;  /* 0x03886009060085a7 */ /* 0x000ea4000800007f */
[----:B--2---:R-:W-:Y:S05]  /*19370*/  @!P0 BRA `(.L_x_5214) ;  /* 0xfffffffc00f08947 */ /* 0x004fea000383ffff */
[----:B------:R-:W-:Y:S05]  /*19380*/  BRA `(.L_x_5280) ;  /* 0xffffffc800347947 */ /* 0x000fea000383ffff */
.L_x_5223:
[----:B-1----:R1:W2:Y:S02]  /*19390*/  SYNCS.PHASECHK.TRANS64.TRYWAIT P0, [R2+URZ+0x38840], R3 ;  /* 0x03884003020075a7 */ /* 0x0022a4000800017f */
[----:B--2---:R-:W-:Y:S05]  /*193a0*/  @!P0 NANOSLEEP.SYNCS 0x989680 ;  /* 0x009896800000895d */ /* 0x004fea0003900000 */
[----:B------:R-:W2:Y:S02]  /*193b0*/  @!P0 SYNCS.PHASECHK.TRANS64 P0, [R2+URZ+0x38840], R3 ;  /* 0x03884003020085a7 */ /* 0x000ea4000800007f */
[----:B--2---:R-:W-:Y:S05]  /*193c0*/  @!P0 BRA `(.L_x_5223) ;  /* 0xfffffffc00f08947 */ /* 0x004fea000383ffff */
[----:B------:R-:W-:Y:S05]  /*193d0*/  BRA `(.L_x_5281) ;  /* 0xffffffd0000c7947 */ /* 0x000fea000383ffff */
.L_x_5225:
[----:B--2---:R2:W3:Y:S02]  /*193e0*/  SYNCS.PHASECHK.TRANS64.TRYWAIT P0, [R2+URZ+0x38860], R3 ;  /* 0x03886003020075a7 */ /* 0x0044e4000800017f */
[----:B---3--:R-:W-:Y:S05]  /*193f0*/  @!P0 NANOSLEEP.SYNCS 0x989680 ;  /* 0x009896800000895d */ /* 0x008fea0003900000 */
[----:B------:R-:W3:Y:S02]  /*19400*/  @!P0 SYNCS.PHASECHK.TRANS64 P0, [R2+URZ+0x38860], R3 ;  /* 0x03886003020085a7 */ /* 0x000ee4000800007f */
[----:B---3--:R-:W-:Y:S05]  /*19410*/  @!P0 BRA `(.L_x_5225) ;  /* 0xfffffffc00f08947 */ /* 0x008fea000383ffff */
[----:B------:R-:W-:Y:S05]  /*19420*/  BRA `(.L_x_5282) ;  /* 0xffffffd0007c7947 */ /* 0x000fea000383ffff */
.L_x_5230:
[----:B--2---:R2:W3:Y:S02]  /*19430*/  SYNCS.PHASECHK.TRANS64.TRYWAIT P0, [R2+URZ+0x38840], R3 ;  /* 0x03884003020075a7 */ /* 0x0044e4000800017f */
[----:B---3--:R-:W-:Y:S05]  /*19440*/  @!P0 NANOSLEEP.SYNCS 0x989680 ;  /* 0x009896800000895d */ /* 0x008fea0003900000 */
[----:B------:R-:W3:Y:S02]  /*19450*/  @!P0 SYNCS.PHASECHK.TRANS64 P0, [R2+URZ+0x38840], R3 ;  /* 0x03884003020085a7 */ /* 0x000ee4000800007f */
[----:B---3--:R-:W-:Y:S05]  /*19460*/  @!P0 BRA `(.L_x_5230) ;  /* 0xfffffffc00f08947 */ /* 0x008fea000383ffff */
[----:B------:R-:W-:Y:S05]  /*19470*/  BRA `(.L_x_5283) ;  /* 0xffffffd8001c7947 */ /* 0x000fea000383ffff */
.L_x_5232:
[----:B0-----:R0:W1:Y:S02]  /*19480*/  SYNCS.PHASECHK.TRANS64.TRYWAIT P1, [R2+URZ+0x38860], R3 ;  /* 0x03886003020075a7 */ /* 0x001064000802017f */
[----:B-1----:R-:W-:Y:S05]  /*19490*/  @!P1 NANOSLEEP.SYNCS 0x989680 ;  /* 0x009896800000995d */ /* 0x002fea0003900000 */
[----:B------:R-:W1:Y:S02]  /*194a0*/  @!P1 SYNCS.PHASECHK.TRANS64 P1, [R2+URZ+0x38860], R3 ;  /* 0x03886003020095a7 */ /* 0x000e64000802007f */
[----:B-1----:R-:W-:Y:S05]  /*194b0*/  @!P1 BRA `(.L_x_5232) ;  /* 0xfffffffc00f09947 */ /* 0x002fea000383ffff */
[----:B------:R-:W-:Y:S05]  /*194c0*/  BRA `(.L_x_5284) ;  /* 0xffffffd800887947 */ /* 0x000fea000383ffff */
.L_x_5237:
[----:B---3--:R3:W4:Y:S02]  /*194d0*/  SYNCS.PHASECHK.TRANS64.TRYWAIT P0, [R2+URZ+0x38840], R3 ;  /* 0x03884003020075a7 */ /* 0x008724000800017f */
[----:B----4-:R-:W-:Y:S05]  /*194e0*/  @!P0 NANOSLEEP.SYNCS 0x989680 ;  /* 0x009896800000895d */ /* 0x010fea0003900000 */
[----:B------:R-:W4:Y:S02]  /*194f0*/  @!P0 SYNCS.PHASECHK.TRANS64 P0, [R2+URZ+0x38840], R3 ;  /* 0x03884003020085a7 */ /* 0x000f24000800007f */
[----:B----4-:R-:W-:Y:S05]  /*19500*/  @!P0 BRA `(.L_x_5237) ;  /* 0xfffffffc00f08947 */ /* 0x010fea000383ffff */
[----:B------:R-:W-:Y:S05]  /*19510*/  BRA `(.L_x_5285) ;  /* 0xffffffe000047947 */ /* 0x000fea000383ffff */
.L_x_5239:
[----:B0-----:R0:W1:Y:S02]  /*19520*/  SYNCS.PHASECHK.TRANS64.TRYWAIT P1, [R2+URZ+0x38860], R3 ;  /* 0x03886003020075a7 */ /* 0x001064000802017f */
[----:B-1----:R-:W-:Y:S05]  /*19530*/  @!P1 NANOSLEEP.SYNCS 0x989680 ;  /* 0x009896800000995d */ /* 0x002fea0003900000 */
[----:B------:R-:W1:Y:S02]  /*19540*/  @!P1 SYNCS.PHASECHK.TRANS64 P1, [R2+URZ+0x38860], R3 ;  /* 0x03886003020095a7 */ /* 0x000e64000802007f */
[----:B-1----:R-:W-:Y:S05]  /*19550*/  @!P1 BRA `(.L_x_5239) ;  /* 0xfffffffc00f09947 */ /* 0x002fea000383ffff */
[----:B------:R-:W-:Y:S05]  /*19560*/  BRA `(.L_x_5286) ;  /* 0xffffffe000747947 */ /* 0x000fea000383ffff */
.L_x_5244:
        /* <DEDUP_REMOVED lines=8> */
.L_x_5288:
[----:B------:R-:W-:Y:S05]  /*195f0*/  BSYNC B0 ;  /* 0x0000000000007941 */ /* 0x000fea0003800000 */
.L_x_5287:
        /* <DEDUP_REMOVED lines=8> */
.L_x_5289:
[----:B------:R-:W-:Y:S01]  /*19680*/  IMAD.MOV.U32 R16, RZ, RZ, R14 ;  /* 0x000000ffff107224 */ /* 0x000fe200078e000e */
[----:B------:R-:W-:Y:S06]  /*19690*/  BRA `(.L_x_5290) ;  /* 0xffffffe400c47947 */ /* 0x000fec000383ffff */
.L_x_5247:
[----:B------:R-:W-:Y:S01]  /*196a0*/  BSSY B0, `(.L_x_5291) ;  /* 0x0000008000007945 */ /* 0x000fe20003800000 */
[----:B0----5:R-:W-:Y:S01]  /*196b0*/  IMAD.MOV.U32 R13, RZ, RZ, R3 ;  /* 0x000000ffff0d7224 */ /* 0x021fe200078e0003 */
[----:B------:R-:W-:Y:S01]  /*196c0*/  MOV R11, RZ ;  /* 0x000000ff000b7202 */ /* 0x000fe20000000f00 */
[----:B------:R-:W-:Y:S02]  /*196d0*/  IMAD.MOV.U32 R12, RZ, RZ, 0x1 ;  /* 0x00000001ff0c7424 */ /* 0x000fe400078e00ff */
[----:B------:R-:W-:-:S07]  /*196e0*/  IMAD.MOV.U32 R15, RZ, RZ, -0x1 ;  /* 0xffffffffff0f7424 */ /* 0x000fce00078e00ff */
[----:B-1234-:R-:W-:Y:S05]  /*196f0*/  WARPSYNC.COLLECTIVE R15, `(.L_x_5292) ;  /* 0x000000000f087348 */ /* 0x01efea0003c00000 */
[----:B------:R0:W0:Y:S02]  /*19700*/  SHFL.UP P6, R14, R13, R12, R11 ;  /* 0x0400000c0d0e7389 */ /* 0x00002400000c000b */
[----:B01234-:R-:W-:Y:S01]  /*19710*/  ENDCOLLECTIVE ;  /* 0x000000000000791b */ /* 0x01ffe20003800000 */
.L_x_5292:
[----:B------:R-:W-:Y:S05]  /*19720*/  BSYNC B0 ;  /* 0x0000000000007941 */ /* 0x000fea0003800000 */
.L_x_5291:
        /* <DEDUP_REMOVED lines=10> */
.L_x_5293:
        /* <DEDUP_REMOVED lines=8> */
.L_x_5294:
        /* <DEDUP_REMOVED lines=8> */
.L_x_5295:
        /* <DEDUP_REMOVED lines=8> */
.L_x_5296:
        /* <DEDUP_REMOVED lines=8> */
.L_x_5297:
[----:B------:R-:W-:Y:S05]  /*199d0*/  BRA `(.L_x_5298) ;  /* 0xffffffe4008c7947 */ /* 0x000fea000383ffff */
.L_x_5252:
[----:B------:R-:W-:Y:S01]  /*199e0*/  BSSY B0, `(.L_x_5299) ;  /* 0x0000008000007945 */ /* 0x000fe20003800000 */
[----:B-----5:R-:W-:Y:S01]  /*199f0*/  MOV R13, R3 ;  /* 0x00000003000d7202 */ /* 0x020fe20000000f00 */
[----:B------:R-:W-:Y:S02]  /*19a00*/  IMAD.MOV.U32 R12, RZ, RZ, 0x1 ;  /* 0x00000001ff0c7424 */ /* 0x000fe400078e00ff */
[----:B------:R-:W-:Y:S02]  /*19a10*/  IMAD.MOV.U32 R11, RZ, RZ, RZ ;  /* 0x000000ffff0b7224 */ /* 0x000fe400078e00ff */
[----:B------:R-:W-:-:S07]  /*19a20*/  IMAD.MOV.U32 R15, RZ, RZ, -0x1 ;  /* 0xffffffffff0f7424 */ /* 0x000fce00078e00ff */
[----:B0-----:R-:W-:Y:S05]  /*19a30*/  WARPSYNC.COLLECTIVE R15, `(.L_x_5300) ;  /* 0x000000000f087348 */ /* 0x001fea0003c00000 */
[----:B------:R1:W2:Y:S02]  /*19a40*/  SHFL.UP P6, R14, R13, R12, R11 ;  /* 0x0400000c0d0e7389 */ /* 0x0002a400000c000b */
[----:B012---:R-:W-:Y:S01]  /*19a50*/  ENDCOLLECTIVE ;  /* 0x000000000000791b */ /* 0x007fe20003800000 */
.L_x_5300:
[----:B------:R-:W-:Y:S05]  /*19a60*/  BSYNC B0 ;  /* 0x0000000000007941 */ /* 0x000fea0003800000 */
.L_x_5299:
        /* <DEDUP_REMOVED lines=10> */
.L_x_5301:
        /* <DEDUP_REMOVED lines=8> */
.L_x_5302:
        /* <DEDUP_REMOVED lines=8> */
.L_x_5303:
        /* <DEDUP_REMOVED lines=8> */
.L_x_5304:
        /* <DEDUP_REMOVED lines=8> */
.L_x_5305:
[----:B------:R-:W-:Y:S05]  /*19d10*/  BRA `(.L_x_5306) ;  /* 0xffffffe400747947 */ /* 0x000fea000383ffff */
.L_x_5254:
[----:B------:R-:W-:Y:S01]  /*19d20*/  BSSY B0, `(.L_x_5307) ;  /* 0x0000006000007945 */ /* 0x000fe20003800000 */
[----:B------:R-:W-:Y:S01]  /*19d30*/  PLOP3.LUT P6, PT, P6, PT, PT, 0x8, 0x0 ;  /* 0x000000000000781c */ /* 0x000fe200037ce170 */
[----:B------:R-:W-:-:S12]  /*19d40*/  IMAD.MOV.U32 R15, RZ, RZ, -0x1 ;  /* 0xffffffffff0f7424 */ /* 0x000fd800078e00ff */
[----:B0-----:R-:W-:Y:S05]  /*19d50*/  WARPSYNC.COLLECTIVE R15, `(.L_x_5308) ;  /* 0x000000000f087348 */ /* 0x001fea0003c00000 */
[----:B------:R-:W-:Y:S01]  /*19d60*/  VOTE.ANY R14, PT, P6 ;  /* 0x00000000000e7806 */ /* 0x000fe200030e0100 */
[----:B0-----:R-:W-:Y:S06]  /*19d70*/  ENDCOLLECTIVE ;  /* 0x000000000000791b */ /* 0x001fec0003800000 */
.L_x_5308:
[----:B------:R-:W-:Y:S05]  /*19d80*/  BSYNC B0 ;  /* 0x0000000000007941 */ /* 0x000fea0003800000 */
.L_x_5307:
        /* <DEDUP_REMOVED lines=9> */
.L_x_5309:
[----:B------:R-:W-:Y:S01]  /*19e20*/  IMAD.MOV.U32 R17, RZ, RZ, R14 ;  /* 0x000000ffff117224 */ /* 0x000fe200078e000e */
[----:B------:R-:W-:Y:S06]  /*19e30*/  BRA `(.L_x_5310) ;  /* 0xffffffe400647947 */ /* 0x000fec000383ffff */
.L_x_5256:
[----:B------:R-:W-:Y:S01]  /*19e40*/  BSSY B0, `(.L_x_5311) ;  /* 0x0000007000007945 */ /* 0x000fe20003800000 */
[----:B------:R-:W-:Y:S02]  /*19e50*/  IMAD.MOV.U32 R13, RZ, RZ, R2 ;  /* 0x000000ffff0d7224 */ /* 0x000fe400078e0002 */
[----:B------:R-:W-:Y:S02]  /*19e60*/  IMAD.MOV.U32 R11, RZ, RZ, 0x1f ;  /* 0x0000001fff0b7424 */ /* 0x000fe400078e00ff */
[----:B------:R-:W-:-:S07]  /*19e70*/  IMAD.MOV.U32 R15, RZ, RZ, -0x1 ;  /* 0xffffffffff0f7424 */ /* 0x000fce00078e00ff */
[----:B012---:R-:W-:Y:S05]  /*19e80*/  WARPSYNC.COLLECTIVE R15, `(.L_x_5312) ;  /* 0x000000000f087348 */ /* 0x007fea0003c00000 */
[----:B------:R3:W4:Y:S02]  /*19e90*/  SHFL.IDX P6, R14, R13, R12, R11 ;  /* 0x0000000c0d0e7389 */ /* 0x00072400000c000b */
[----:B01234-:R-:W-:Y:S01]  /*19ea0*/  ENDCOLLECTIVE ;  /* 0x000000000000791b */ /* 0x01ffe20003800000 */
.L_x_5312:
[----:B------:R-:W-:Y:S05]  /*19eb0*/  BSYNC B0 ;  /* 0x0000000000007941 */ /* 0x000fea0003800000 */
.L_x_5311:
[----:B------:R-:W-:Y:S01]  /*19ec0*/  IMAD.MOV.U32 R8, RZ, RZ, R14 ;  /* 0x000000ffff087224 */ /* 0x000fe200078e000e */
[----:B------:R-:W-:Y:S06]  /*19ed0*/  BRA `(.L_x_5255) ;  /* 0xffffffe400587947 */ /* 0x000fec000383ffff */
.L_x_5259:
[----:B-1----:R1:W3:Y:S02]  /*19ee0*/  SYNCS.PHASECHK.TRANS64.TRYWAIT P0, [R0+URZ+0x38820], R3 ;  /* 0x03882003000075a7 */ /* 0x0022e4000800017f */
[----:B---3--:R-:W-:Y:S05]  /*19ef0*/  @!P0 NANOSLEEP.SYNCS 0x989680 ;  /* 0x009896800000895d */ /* 0x008fea0003900000 */
[----:B------:R-:W3:Y:S02]  /*19f00*/  @!P0 SYNCS.PHASECHK.TRANS64 P0, [R0+URZ+0x38820], R3 ;  /* 0x03882003000085a7 */ /* 0x000ee4000800007f */
[----:B---3--:R-:W-:Y:S05]  /*19f10*/  @!P0 BRA `(.L_x_5259) ;  /* 0xfffffffc00f08947 */ /* 0x008fea000383ffff */
[----:B------:R-:W-:Y:S05]  /*19f20*/  BRA `(.L_x_5313) ;  /* 0xffffffe800d47947 */ /* 0x000fea000383ffff */
.L_x_5260:
[----:B--2---:R-:W2:Y:S01]  /*19f30*/  S2R R2, SR_TID.X ;  /* 0x0000000000027919 */ /* 0x004ea20000002100 */
        /* <DEDUP_REMOVED lines=10> */
.L_x_5315:
[----:B------:R-:W-:Y:S05]  /*19fe0*/  BSYNC B0 ;  /* 0x0000000000007941 */ /* 0x000fea0003800000 */
.L_x_5314:
[----:B------:R-:W-:Y:S05]  /*19ff0*/  BRA `(.L_x_5316) ;  /* 0xffffffe800b87947 */ /* 0x000fea000383ffff */
.L_x_5263:
[----:B------:R-:W-:Y:S01]  /*1a000*/  BSSY B1, `(.L_x_5317) ;  /* 0x0000006000017945 */ /* 0x000fe20003800000 */
[----:B------:R-:W-:-:S07]  /*1a010*/  IMAD.MOV.U32 R15, RZ, RZ, -0x1 ;  /* 0xffffffffff0f7424 */ /* 0x000fce00078e00ff */
[----:B012---:R-:W-:Y:S05]  /*1a020*/  WARPSYNC.COLLECTIVE R15, `(.L_x_5318) ;  /* 0x000000000f0c7348 */ /* 0x007fea0003c00000 */
[----:B------:R-:W-:Y:S02]  /*1a030*/  ELECT P6, UR62, PT ;  /* 0x00000000003e782f */ /* 0x000fe400038c0000 */
[----:B------:R-:W-:Y:S01]  /*1a040*/  MOV R14, UR62 ;  /* 0x0000003e000e7c02 */ /* 0x000fe20008000f00 */
[----:B012---:R-:W-:Y:S10]  /*1a050*/  ENDCOLLECTIVE ;  /* 0x000000000000791b */ /* 0x007ff40003800000 */
.L_x_5318:
[----:B------:R-:W-:Y:S05]  /*1a060*/  BSYNC B1 ;  /* 0x0000000000017941 */ /* 0x000fea0003800000 */
.L_x_5317:
[----:B------:R-:W-:Y:S05]  /*1a070*/  BRA `(.L_x_5319) ;  /* 0xffffffe800b07947 */ /* 0x000fea000383ffff */
.L_x_5265:
[----:B-1----:R1:W2:Y:S02]  /*1a080*/  SYNCS.PHASECHK.TRANS64.TRYWAIT P0, [R6+URZ], R5 ;  /* 0x00000005060075a7 */ /* 0x0022a4000800017f */
[----:B--2---:R-:W-:Y:S05]  /*1a090*/  @!P0 NANOSLEEP.SYNCS 0x989680 ;  /* 0x009896800000895d */ /* 0x004fea0003900000 */
[----:B------:R-:W2:Y:S02]  /*1a0a0*/  @!P0 SYNCS.PHASECHK.TRANS64 P0, [R6+URZ], R5 ;  /* 0x00000005060085a7 */ /* 0x000ea4000800007f */
[----:B--2---:R-:W-:Y:S05]  /*1a0b0*/  @!P0 BRA `(.L_x_5265) ;  /* 0xfffffffc00f08947 */ /* 0x004fea000383ffff */
[----:B------:R-:W-:Y:S05]  /*1a0c0*/  BRA `(.L_x_5320) ;  /* 0xffffffe800ec7947 */ /* 0x000fea000383ffff */
.L_x_5266:
[----:B--2---:R2:W3:Y:S02]  /*1a0d0*/  SYNCS.PHASECHK.TRANS64.TRYWAIT P0, [R7+URZ], R2 ;  /* 0x00000002070075a7 */ /* 0x0044e4000800017f */
[----:B---3--:R-:W-:Y:S05]  /*1a0e0*/  @!P0 NANOSLEEP.SYNCS 0x989680 ;  /* 0x009896800000895d */ /* 0x008fea0003900000 */
[----:B------:R-:W3:Y:S02]  /*1a0f0*/  @!P0 SYNCS.PHASECHK.TRANS64 P0, [R7+URZ], R2 ;  /* 0x00000002070085a7 */ /* 0x000ee4000800007f */
[----:B---3--:R-:W-:Y:S05]  /*1a100*/  @!P0 BRA `(.L_x_5266) ;  /* 0xfffffffc00f08947 */ /* 0x008fea000383ffff */
[----:B------:R-:W-:Y:S05]  /*1a110*/  BRA `(.L_x_5321) ;  /* 0xffffffe800e07947 */ /* 0x000fea000383ffff */
.L_x_5268:
[----:B---3--:R3:W4:Y:S02]  /*1a120*/  SYNCS.PHASECHK.TRANS64.TRYWAIT P0, [R4+URZ], R5 ;  /* 0x00000005040075a7 */ /* 0x008724000800017f */
[----:B----4-:R-:W-:Y:S05]  /*1a130*/  @!P0 NANOSLEEP.SYNCS 0x989680 ;  /* 0x009896800000895d */ /* 0x010fea0003900000 */
[----:B------:R-:W4:Y:S02]  /*1a140*/  @!P0 SYNCS.PHASECHK.TRANS64 P0, [R4+URZ], R5 ;  /* 0x00000005040085a7 */ /* 0x000f24000800007f */
[----:B----4-:R-:W-:Y:S05]  /*1a150*/  @!P0 BRA `(.L_x_5268) ;  /* 0xfffffffc00f08947 */ /* 0x010fea000383ffff */
[----:B------:R-:W-:Y:S05]  /*1a160*/  BRA `(.L_x_5322) ;  /* 0xffffffe800e87947 */ /* 0x000fea000383ffff */
.L_x_5323:
        /* <DEDUP_REMOVED lines=9> */
.L_x_11950:


//--------------------- .text._ZN7cutlass13device_kernelIN5flash11enable_sm90INS1_16FlashAttnFwdSm90INS1_25CollectiveMainloopFwdSm90ILi2EN4cute5tupleIJNS5_1CILi1EEES8_S8_EEENS6_IJNS7_ILi64EEESA_SA_EEELi512ENS_6half_tEfNS_4arch4Sm90ELb0ELb1ELb0ELb1ELb0ELb1ELb1ELb0ELb0ELb0ELb0ELb0EEENS1_21CollectiveEpilogueFwdINS6_IJSA_NS7_ILi512EEESA_EEES9_SC_SE_Li256ELb1ELb0ELb0ELb0EEENS1_36VarlenDynamicPersistentTileSchedulerILi64ELi64ELi256ELi32ELb0ELb0ELb1ELb1ELb0ELb1EEEEEEEEEvNT_6ParamsE --------------------------
	.section	.text._ZN7cutlass13device_kernelIN5flash11enable_sm90INS1_16FlashAttnFwdSm90INS1_25CollectiveMainloopFwdSm90ILi2EN4cute5tupleIJNS5_1CILi1EEES8_S8_EEENS6_IJNS7_ILi64EEESA_SA_EEELi512ENS_6half_tEfNS_4arch4Sm90ELb0ELb1ELb0ELb1ELb0ELb1ELb1ELb0ELb0ELb0ELb0ELb0EEENS1_21CollectiveEpilogueFwdINS6_IJSA_NS7_ILi512EEESA_EEES9_SC_SE_Li256ELb1ELb0ELb0ELb0EEENS1_36VarlenDynamicPersistentTileSchedulerILi64ELi64ELi256ELi32ELb0ELb0ELb1ELb1ELb0ELb1EEEEEEEEEvNT_6ParamsE,"ax",@progbits
	.align	128
.text._ZN7cutlass13device_kernelIN5flash11enable_sm90INS1_16FlashAttnFwdSm90INS1_25CollectiveMainloopFwdSm90ILi2EN4cute5tupleIJNS5_1CILi1EEES8_S8_EEENS6_IJNS7_ILi64EEESA_SA_EEELi512ENS_6half_tEfNS_4arch4Sm90ELb0ELb1ELb0ELb1ELb0ELb1ELb1ELb0ELb0ELb0ELb0ELb0EEENS1_21CollectiveEpilogueFwdINS6_IJSA_NS7_ILi512EEESA_EEES9_SC_SE_Li256ELb1ELb0ELb0ELb0EEENS1_36VarlenDynamicPersistentTileSchedulerILi64ELi64ELi256ELi32ELb0ELb0ELb1ELb1ELb0ELb1EEEEEEEEEvNT_6ParamsE:
        .type           _ZN7cutlass13device_kernelIN5flash11enable_sm90INS1_16FlashAttnFwdSm90INS1_25CollectiveMainloopFwdSm90ILi2EN4cute5tupleIJNS5_1CILi1EEES8_S8_EEENS6_IJNS7_ILi64EEESA_SA_EEELi512ENS_6half_tEfNS_4arch4Sm90ELb0ELb1ELb0ELb1ELb0ELb1ELb1ELb0ELb0ELb0ELb0ELb0EEENS1_21CollectiveEpilogueFwdINS6_IJSA_NS7_ILi512EEESA_EEES9_SC_SE_Li256ELb1ELb0ELb0ELb0EEENS1_36VarlenDynamicPersistentTileSchedulerILi64ELi64ELi256ELi32ELb0ELb0ELb1ELb1ELb0ELb1EEEEEEEEEvNT_6ParamsE,@function
        .size           _ZN7cutlass13device_kernelIN5flash11enable_sm90INS1_16FlashAttnFwdSm90INS1_25CollectiveMainloopFwdSm90ILi2EN4cute5tupleIJNS5_1CILi1EEES8_S8_EEENS6_IJNS7_ILi64EEESA_SA_EEELi512ENS_6half_tEfNS_4arch4Sm90ELb0ELb1ELb0ELb1ELb0ELb1ELb1ELb0ELb0ELb0ELb0ELb0EEENS1_21CollectiveEpilogueFwdINS6_IJSA_NS7_ILi512EEESA_EEES9_SC_SE_Li256ELb1ELb0ELb0ELb0EEENS1_36VarlenDynamicPersistentTileSchedulerILi64ELi64ELi256ELi32ELb0ELb0ELb1ELb1ELb0ELb1EEEEEEEEEvNT_6ParamsE,(.L_x_11951 - _ZN7cutlass13device_kernelIN5flash11enable_sm90INS1_16FlashAttnFwdSm90INS1_25CollectiveMainloopFwdSm90ILi2EN4cute5tupleIJNS5_1CILi1EEES8_S8_EEENS6_IJNS7_ILi64EEESA_SA_EEELi512ENS_6half_tEfNS_4arch4Sm90ELb0ELb1ELb0ELb1ELb0ELb1ELb1ELb0ELb0ELb0ELb0ELb0EEENS1_21CollectiveEpilogueFwdINS6_IJSA_NS7_ILi512EEESA_EEES9_SC_SE_Li256ELb1ELb0ELb0ELb0EEENS1_36VarlenDynamicPersistentTileSchedulerILi64ELi64ELi256ELi32ELb0ELb0ELb1ELb1ELb0ELb1EEEEEEEEEvNT_6ParamsE)
        .other          _ZN7cutlass13device_kernelIN5flash11enable_sm90INS1_16FlashAttnFwdSm90INS1_25CollectiveMainloopFwdSm90ILi2EN4cute5tupleIJNS5_1CILi1EEES8_S8_EEENS6_IJNS7_ILi64EEESA_SA_EEELi512ENS_6half_tEfNS_4arch4Sm90ELb0ELb1ELb0ELb1ELb0ELb1ELb1ELb0ELb0ELb0ELb0ELb0EEENS1_21CollectiveEpilogueFwdINS6_IJSA_NS7_ILi512EEESA_EEES9_SC_SE_Li256ELb1ELb0ELb0ELb0EEENS1_36VarlenDynamicPersistentTileSchedulerILi64ELi64ELi256ELi32ELb0ELb0ELb1ELb1ELb0ELb1EEEEEEEEEvNT_6ParamsE,@"STO_CUDA_ENTRY STV_DEFAULT"
_ZN7cutlass13device_kernelIN5flash11enable_sm90INS1_16FlashAttnFwdSm90INS1_25CollectiveMainloopFwdSm90ILi2EN4cute5tupleIJNS5_1CILi1EEES8_S8_EEENS6_IJNS7_ILi64EEESA_SA_EEELi512ENS_6half_tEfNS_4arch4Sm90ELb0ELb1ELb0ELb1ELb0ELb1ELb1ELb0ELb0ELb0ELb0ELb0EEENS1_21CollectiveEpilogueFwdINS6_IJSA_NS7_ILi512EEESA_EEES9_SC_SE_Li256ELb1ELb0ELb0ELb0EEENS1_36VarlenDynamicPersistentTileSchedulerILi64ELi64ELi256ELi32ELb0ELb0ELb1ELb1ELb0ELb1EEEEEEEEEvNT_6ParamsE:
[----:B------:R-:W0:Y:S02]  /*0000*/  LDC R1, c[0x0][0x28] ;  /* 0x00000a00ff017b82 */ /* 0x000e240000000800 */
[----:B0-----:R-:W-:Y:S01]  /*0010*/  VIADD R1, R1, 0xffffffc8 ;  /* 0xffffffc801017836 */ /* 0x001fe20000000000 */
[----:B------:R-:W0:Y:S01]  /*0020*/  S2R R3, SR_TID.X ;  /* 0x0000000000037919 */ /* 0x000e220000002100 */
[----:B------:R-:W-:Y:S01]  /*0030*/  ELECT P0, URZ, PT ;  /* 0x00000000003f782f */ /* 0x000fe20003800000 */
[----:B------:R-:W-:Y:S01]  /*0040*/  BSSY B0, `(.L_x_5324) ;  /* 0x000001a000007945 */ /* 0x000fe20003800000 */
[--C-:B0-----:R-:W-:Y:S02]  /*0050*/  SHF.R.U32.HI R0, RZ, 0x5, R3.reuse ;  /* 0x00000005ff007819 */ /* 0x101fe40000011603 */
[----:B------:R-:W-:-:S03]  /*0060*/  SHF.R.U32.HI R4, RZ, 0x7, R3 ;  /* 0x00000007ff047819 */ /* 0x000fc60000011603 */
        /* <DEDUP_REMOVED lines=23> */
.L_x_5325:
[----:B------:R-:W-:Y:S05]  /*01e0*/  BSYNC B0 ;  /* 0x0000000000007941 */ /* 0x000fea0003800000 */
.L_x_5324:
[----:B------:R-:W0:Y:S01]  /*01f0*/  SHFL.IDX PT, R4, R4, RZ, 0x1f ;  /* 0x00001fff04047589 */ /* 0x000e2200000e0000 */
[----:B------:R-:W-:Y:S01]  /*0200*/  VOTEU.ANY UP0, P0 ;  /* 0x00000000003f7886 */ /* 0x000fe20000000100 */
[----:B------:R-:W-:Y:S01]  /*0210*/  UMOV UR4, 0x1 ;  /* 0x0000000100047882 */ /* 0x000fe20000000000 */
[----:B------:R-:W-:Y:S01]  /*0220*/  UMOV UR7, 0x100 ;  /* 0x0000010000077882 */ /* 0x000fe20000000000 */
[----:B------:R-:W1:Y:S01]  /*0230*/  SHFL.IDX PT, R2, R0, RZ, 0x1f ;  /* 0x00001fff00027589 */ /* 0x000e6200000e0000 */
[----:B------:R-:W-:Y:S01]  /*0240*/  VOTEU.ANY UP1, P0 ;  /* 0x00000000003f7886 */ /* 0x000fe20000020100 */
[----:B------:R-:W2:Y:S01]  /*0250*/  @UP0 S2UR UR8, SR_CgaCtaId ;  /* 0x00000000000809c3 */ /* 0x000ea20000008800 */
[----:B------:R-:W-:Y:S01]  /*0260*/  @UP0 UMOV UR6, 0x400 ;  /* 0x0000040000060882 */ /* 0x000fe20000000000 */
[----:B------:R-:W-:-:S04]  /*0270*/  @UP0 UIADD3 UR4, -UR4, 0x100000, URZ ;  /* 0x0010000004040890 */ /* 0x000fc8000fffe13f */
[----:B------:R-:W-:Y:S02]  /*0280*/  @UP0 USHF.L.U32 UR5, UR4, 0xb, URZ ;  /* 0x0000000b04050899 */ /* 0x000fe4000800063f */
[----:B------:R-:W-:Y:S01]  /*0290*/  @UP0 USHF.L.U32 UR4, UR4, 0x1, URZ ;  /* 0x0000000104040899 */ /* 0x000fe2000800063f */
[----:B------:R-:W-:Y:S01]  /*02a0*/  VOTEU.ANY UP2, P0 ;  /* 0x00000000003f7886 */ /* 0x000fe20000040100 */
[----:B------:R-:W-:Y:S01]  /*02b0*/  VOTEU.ANY UP3, P0 ;  /* 0x00000000003f7886 */ /* 0x000fe20000060100 */
[----:B0-----:R-:W-:Y:S02]  /*02c0*/  R2UR UR9, R4 ;  /* 0x00000000040972ca */ /* 0x001fe400000e0000 */
[----:B-1----:R-:W-:Y:S01]  /*02d0*/  ISETP.NE.AND P1, PT, R2, RZ, PT ;  /* 0x000000ff0200720c */ /* 0x002fe20003f25270 */
[----:B--2---:R-:W-:Y:S02]  /*02e0*/  @UP0 ULEA UR8, UR8, UR6, 0x18 ;  /* 0x0000000608080291 */ /* 0x004fe4000f8ec03f */
[----:B------:R-:W-:-:S04]  /*02f0*/  @UP0 UIADD3 UR6, -UR7, 0x100000, URZ ;  /* 0x0010000007060890 */ /* 0x000fc8000fffe13f */
[----:B------:R-:W-:Y:S02]  /*0300*/  @UP0 USHF.L.U32 UR7, UR6, 0xb, URZ ;  /* 0x0000000b06070899 */ /* 0x000fe4000800063f */
[----:B------:R-:W-:Y:S02]  /*0310*/  @UP0 USHF.L.U32 UR6, UR6, 0x1, URZ ;  /* 0x0000000106060899 */ /* 0x000fe4000800063f */
[----:B------:R-:W-:Y:S01]  /*0320*/  IMAD.U32 R4, RZ, RZ, UR9 ;  /* 0x00000009ff047e24 */ /* 0x000fe2000f8e00ff */
[----:B------:R-:W-:-:S04]  /*0330*/  UISETP.NE.AND UP0, UPT, UR9, URZ, UPT ;  /* 0x0000003f0900728c */ /* 0x000fc8000bf05270 */
[----:B------:R0:W-:Y:S04]  /*0340*/  STL [R1+0x2c], R4 ;  /* 0x00002c0401007387 */ /* 0x0001e80000100800 */
[----:B------:R-:W1:Y:S02]  /*0350*/  FENCE.VIEW.ASYNC.S ;  /* 0x00000000000073c6 */ /* 0x000e640000000000 */
[----:B-1----:R0:W1:Y:S01]  /*0360*/  @UP1 SYNCS.EXCH.64 URZ, [UR8+0x38800], UR4 ;  /* 0x03880004083f15b2 */ /* 0x0020620008000100 */
[----:B------:R0:W2:Y:S01]  /*0370*/  @UP2 SYNCS.EXCH.64 URZ, [UR8+0x38810], UR4 ;  /* 0x03881004083f25b2 */ /* 0x0000a20008000100 */
[----:B------:R0:W3:Y:S01]  /*0380*/  @UP3 SYNCS.EXCH.64 URZ, [UR8+0x38820], UR6 ;  /* 0x03882006083f35b2 */ /* 0x0000e20008000100 */
        /* <DEDUP_REMOVED lines=14> */
[----:B----4-:R-:W-:Y:S01]  /*0470*/  NOP ;  /* 0x0000000000007918 */ /* 0x010fe20000000000 */
.L_x_5326:
[----:B------:R-:W4:Y:S01]  /*0480*/  SHFL.IDX PT, R2, R0, RZ, 0x1f ;  /* 0x00001fff00027589 */ /* 0x000f2200000e0000 */
[----:B------:R-:W-:Y:S01]  /*0490*/  NOP ;  /* 0x0000000000007918 */ /* 0x000fe20000000000 */
[----:B----4-:R-:W-:-:S13]  /*04a0*/  ISETP.NE.AND P0, PT, R2, RZ, PT ;  /* 0x000000ff0200720c */ /* 0x010fda0003f05270 */
        /* <DEDUP_REMOVED lines=18> */
[----:B----4-:R-:W-:Y:S01]  /*05d0*/  NOP ;  /* 0x0000000000007918 */ /* 0x010fe20000000000 */
.L_x_5327:
[----:B------:R-:W4:Y:S01]  /*05e0*/  SHFL.IDX PT, R2, R0, RZ, 0x1f ;  /* 0x00001fff00027589 */ /* 0x000f2200000e0000 */
[----:B------:R-:W-:Y:S01]  /*05f0*/  NOP ;  /* 0x0000000000007918 */ /* 0x000fe20000000000 */
[----:B----4-:R-:W-:-:S13]  /*0600*/  ISETP.NE.AND P0, PT, R2, RZ, PT ;  /* 0x000000ff0200720c */ /* 0x010fda0003f05270 */
        /* <DEDUP_REMOVED lines=15> */
.L_x_5328:
        /* <DEDUP_REMOVED lines=22> */
.L_x_5329:
        /* <DEDUP_REMOVED lines=22> */
.L_x_5330:
        /* <DEDUP_REMOVED lines=8> */
[----:B-123--:R-:W-:Y:S06]  /*0a40*/  BAR.SYNC.DEFER_BLOCKING 0x0 ;  /* 0x0000000000007b1d */ /* 0x00efec0000010000 */
[----:B------:R-:W-:Y:S05]  /*0a50*/  @!P0 BRA `(.L_x_5332) ;  /* 0x000001ac00a08947 */ /* 0x000fea0003800000 */
.L_x_5333:
[----:B------:R-:W-:-:S08]  /*0a60*/  NOP ;  /* 0x0000000000007918 */ /* 0x000fd00000000000 */
[----:B------:R-:W1:Y:S02]  /*0a70*/  USETMAXREG.TRY_ALLOC.CTAPOOL UP0, 0xf0 ;  /* 0x000000f0000079c8 */ /* 0x000e640008000600 */
[----:B-1----:R-:W-:-:S13]  /*0a80*/  PLOP3.LUT P0, PT, PT, PT, UP0, 0x80, 0x0 ;  /* 0x000000000000781c */ /* 0x002fda0003f0f008 */
[----:B------:R-:W-:Y:S05]  /*0a90*/  @!P0 BRA `(.L_x_5333) ;  /* 0xfffffffc00f08947 */ /* 0x000fea000383ffff */
[----:B------:R-:W-:Y:S01]  /*0aa0*/  SHF.R.U32.HI R0, RZ, 0x7, R3 ;  /* 0x00000007ff007819 */ /* 0x000fe20000011603 */
[----:B------:R-:W1:Y:S01]  /*0ab0*/  S2UR UR5, SR_CgaCtaId ;  /* 0x00000000000579c3 */ /* 0x000e620000008800 */
[----:B------:R-:W-:Y:S02]  /*0ac0*/  UMOV UR4, 0x400 ;  /* 0x0000040000047882 */ /* 0x000fe40000000000 */
[----:B------:R-:W-:-:S13]  /*0ad0*/  ISETP.NE.AND P0, PT, R0, 0x1, PT ;  /* 0x000000010000780c */ /* 0x000fda0003f05270 */
[----:B------:R-:W-:Y:S06]  /*0ae0*/  @!P0 BAR.ARV 0x8, 0xa0 ;  /* 0x0202800000008b1d */ /* 0x000fec0000002000 */
[----:B------:R-:W-:Y:S01]  /*0af0*/  ISETP.GE.U32.AND P0, PT, R3, 0x100, PT ;  /* 0x000001000300780c */ /* 0x000fe20003f06070 */
[----:B-1----:R-:W-:-:S06]  /*0b00*/  ULEA UR4, UR5, UR4, 0x18 ;  /* 0x0000000405047291 */ /* 0x002fcc000f8ec03f */
[----:B------:R-:W-:Y:S01]  /*0b10*/  IMAD.U32 R18, RZ, RZ, UR4 ;  /* 0x00000004ff127e24 */ /* 0x000fe2000f8e00ff */
[----:B------:R-:W-:-:S05]  /*0b20*/  ULDC UR4, c[0x0][0xd14] ;  /* 0x0003450000047ab9 */ /* 0x000fca0000000800 */
[----:B------:R-:W-:Y:S08]  /*0b30*/  @P0 BAR.ARV 0xf, 0x100 ;  /* 0x03c4000000000b1d */ /* 0x000ff00000002000 */
[----:B------:R-:W-:Y:S06]  /*0b40*/  BAR.SYNC.DEFER_BLOCKING 0x5, 0x120 ;  /* 0x0144800000007b1d */ /* 0x000fec0000010000 */
[----:B------:R-:W1:Y:S02]  /*0b50*/  LDS.128 R188, [R18+0x388d0] ;  /* 0x0388d00012bc7984 */ /* 0x000e640000000c00 */
[----:B------:R-:W-:Y:S06]  /*0b60*/  BAR.ARV 0x4, 0x120 ;  /* 0x0104800000007b1d */ /* 0x000fec0000002000 */
[----:B-1----:R-:W-:-:S13]  /*0b70*/  ISETP.GE.AND P0, PT, R191, UR4, PT ;  /* 0x00000004bf007c0c */ /* 0x002fda000bf06270 */
[----:B------:R-:W-:Y:S05]  /*0b80*/  @P0 BRA `(.L_x_5334) ;  /* 0x0000021800cc0947 */ /* 0x000fea0003800000 */
[----:B------:R-:W2:Y:S01]  /*0b90*/  LDL R0, [R1+0x30] ;  /* 0x0000300001007983 */ /* 0x000ea20000100800 */
[----:B------:R-:W-:Y:S01]  /*0ba0*/  VIADD R234, R3, 0xffffff80 ;  /* 0xffffff8003ea7836 */ /* 0x000fe20000000000 */
[----:B------:R-:W-:Y:S01]  /*0bb0*/  MOV R19, RZ ;  /* 0x000000ff00137202 */ /* 0x000fe20000000f00 */
[----:B------:R-:W-:Y:S02]  /*0bc0*/  IMAD.MOV.U32 R208, RZ, RZ, 0x20 ;  /* 0x00000020ffd07424 */ /* 0x000fe400078e00ff */
[----:B------:R-:W-:Y:S01]  /*0bd0*/  IMAD.MOV.U32 R186, RZ, RZ, RZ ;  /* 0x000000ffffba7224 */ /* 0x000fe200078e00ff */
[----:B------:R-:W-:Y:S01]  /*0be0*/  SHF.R.S32.HI R3, RZ, 0x1f, R234 ;  /* 0x0000001fff037819 */ /* 0x000fe200000114ea */
[----:B------:R-:W-:Y:S02]  /*0bf0*/  IMAD.MOV.U32 R192, RZ, RZ, RZ ;  /* 0x000000ffffc07224 */ /* 0x000fe400078e00ff */
[----:B------:R-:W-:Y:S01]  /*0c00*/  IMAD.MOV.U32 R22, RZ, RZ, RZ ;  /* 0x000000ffff167224 */ /* 0x000fe200078e00ff */
[CC--:B0-----:R-:W-:Y:S01]  /*0c10*/  LEA.HI R2, R3.reuse, R234.reuse, RZ, 0x4 ;  /* 0x000000ea03027211 */ /* 0x0c1fe200078f20ff */
[----:B------:R-:W-:Y:S01]  /*0c20*/  IMAD.MOV.U32 R218, RZ, RZ, RZ ;  /* 0x000000ffffda7224 */ /* 0x000fe200078e00ff */
[----:B------:R-:W-:-:S02]  /*0c30*/  LEA.HI R6, R3, R234, RZ, 0x5 ;  /* 0x000000ea03067211 */ /* 0x000fc400078f28ff */
[----:B------:R-:W-:Y:S02]  /*0c40*/  LOP3.LUT R5, R2, 0xfffffff0, RZ, 0xc0, !PT ;  /* 0xfffffff002057812 */ /* 0x000fe400078ec0ff */
[--C-:B------:R-:W-:Y:S02]  /*0c50*/  SHF.R.S32.HI R213, RZ, 0x5, R6.reuse ;  /* 0x00000005ffd57819 */ /* 0x100fe40000011406 */
[----:B------:R-:W-:Y:S01]  /*0c60*/  SHF.R.S32.HI R6, RZ, 0x1f, R6 ;  /* 0x0000001fff067819 */ /* 0x000fe20000011406 */
[----:B------:R-:W-:Y:S01]  /*0c70*/  IMAD.IADD R4, R234, 0x1, -R5 ;  /* 0x00000001ea047824 */ /* 0x000fe200078e0a05 */
[----:B------:R-:W-:Y:S02]  /*0c80*/  SHF.R.S32.HI R5, RZ, 0x4, R2 ;  /* 0x00000004ff057819 */ /* 0x000fe40000011402 */
[----:B------:R-:W-:Y:S02]  /*0c90*/  LEA.HI R6, R6, R213, RZ, 0x2 ;  /* 0x000000d506067211 */ /* 0x000fe400078f10ff */
[----:B------:R-:W-:-:S02]  /*0ca0*/  SHF.R.S32.HI R9, RZ, 0x1f, R4 ;  /* 0x0000001fff097819 */ /* 0x000fc40000011404 */
[----:B------:R-:W-:Y:S02]  /*0cb0*/  LEA.HI R2, R2, R5, RZ, 0x1 ;  /* 0x0000000502027211 */ /* 0x000fe400078f08ff */
[----:B------:R-:W-:Y:S02]  /*0cc0*/  LEA.HI R12, R9, R4, RZ, 0x3 ;  /* 0x00000004090c7211 */ /* 0x000fe400078f18ff */
[----:B------:R-:W-:Y:S02]  /*0cd0*/  LOP3.LUT R6, R6, 0x3ffffc, RZ, 0xc0, !PT ;  /* 0x003ffffc06067812 */ /* 0x000fe400078ec0ff */
[C---:B------:R-:W-:Y:S01]  /*0ce0*/  LOP3.LUT R13, R12.reuse, 0xfffffff8, RZ, 0xc0, !PT ;  /* 0xfffffff80c0d7812 */ /* 0x040fe200078ec0ff */
[----:B------:R-:W-:Y:S01]  /*0cf0*/  IMAD.SHL.U32 R12, R12, 0x40, RZ ;  /* 0x000000400c0c7824 */ /* 0x000fe200078e00ff */
[----:B------:R-:W-:Y:S01]  /*0d00*/  LOP3.LUT R2, R2, 0x1ffffffe, RZ, 0xc0, !PT ;  /* 0x1ffffffe02027812 */ /* 0x000fe200078ec0ff */
[----:B------:R-:W-:Y:S02]  /*0d10*/  IMAD.IADD R6, R213, 0x1, -R6 ;  /* 0x00000001d5067824 */ /* 0x000fe400078e0a06 */
[----:B------:R-:W-:Y:S01]  /*0d20*/  IMAD.IADD R13, R4, 0x1, -R13 ;  /* 0x00000001040d7824 */ /* 0x000fe200078e0a0d */
[----:B------:R-:W-:Y:S01]  /*0d30*/  LOP3.LUT R12, R12, 0x7ffffe00, RZ, 0xc0, !PT ;  /* 0x7ffffe000c0c7812 */ /* 0x000fe200078ec0ff */
[----:B------:R-:W-:-:S03]  /*0d40*/  IMAD.IADD R2, R5, 0x1, -R2 ;  /* 0x0000000105027824 */ /* 0x000fc600078e0a02 */
[----:B------:R-:W-:Y:S01]  /*0d50*/  R2P PR, R13, 0x6 ;  /* 0x000000060d007804 */ /* 0x000fe20000000000 */
[----:B------:R-:W-:Y:S02]  /*0d60*/  IMAD.SHL.U32 R2, R2, 0x8, RZ ;  /* 0x0000000802027824 */ /* 0x000fe400078e00ff */
[----:B------:R-:W-:Y:S02]  /*0d70*/  IMAD R12, R213, 0x400, R12 ;  /* 0x00000400d50c7824 */ /* 0x000fe400078e020c */
[----:B------:R-:W-:Y:S02]  /*0d80*/  SEL R208, R208, 0xffffffe0, !P1 ;  /* 0xffffffe0d0d07807 */ /* 0x000fe40004800000 */
[----:B--2---:R-:W-:Y:S02]  /*0d90*/  R2UR UR4, R0 ;  /* 0x00000000000472ca */ /* 0x004fe400000e0000 */
[----:B------:R-:W-:-:S04]  /*0da0*/  LEA.HI R0, R3, R234, RZ, 0x7 ;  /* 0x000000ea03007211 */ /* 0x000fc800078f38ff */
[----:B------:R-:W-:Y:S02]  /*0db0*/  SHF.R.S32.HI R221, RZ, 0x7, R0 ;  /* 0x00000007ffdd7819 */ /* 0x000fe40000011400 */
[C---:B------:R-:W-:Y:S02]  /*0dc0*/  LOP3.LUT R7, R0.reuse, 0xffffff80, RZ, 0xc0, !PT ;  /* 0xffffff8000077812 */ /* 0x040fe400078ec0ff */
[----:B------:R-:W-:Y:S01]  /*0dd0*/  LEA.HI R0, R0, R221, RZ, 0x1 ;  /* 0x000000dd00007211 */ /* 0x000fe200078f08ff */
[----:B------:R-:W-:Y:S02]  /*0de0*/  IMAD R15, R221, 0x100, R4 ;  /* 0x00000100dd0f7824 */ /* 0x000fe400078e0204 */
[----:B------:R-:W-:Y:S01]  /*0df0*/  IMAD.SHL.U32 R4, R13, 0x40, RZ ;  /* 0x000000400d047824 */ /* 0x000fe200078e00ff */
[----:B------:R-:W-:Y:S01]  /*0e00*/  LOP3.LUT R0, R0, 0xfffffe, RZ, 0xc0, !PT ;  /* 0x00fffffe00007812 */ /* 0x000fe200078ec0ff */
[----:B------:R-:W-:Y:S01]  /*0e10*/  IMAD.IADD R7, R234, 0x1, -R7 ;  /* 0x00000001ea077824 */ /* 0x000fe200078e0a07 */
[----:B------:R-:W-:Y:S01]  /*0e20*/  LEA R15, R6, R15, 0x4 ;  /* 0x0000000f060f7211 */ /* 0x000fe200078e20ff */
[----:B------:R-:W-:Y:S01]  /*0e30*/  ULOP3.LUT UR36, UR4, 0x1, URZ, 0xfc, !UPT ;  /* 0x0000000104247892 */ /* 0x000fe2000f8efc3f */
[----:B------:R-:W-:Y:S01]  /*0e40*/  LOP3.LUT R5, R4, 0x1c0, RZ, 0xc0, !PT ;  /* 0x000001c004057812 */ /* 0x000fe200078ec0ff */
[----:B------:R-:W-:Y:S01]  /*0e50*/  IMAD.IADD R0, R221, 0x1, -R0 ;  /* 0x00000001dd007824 */ /* 0x000fe200078e0a00 */
[----:B------:R-:W-:Y:S01]  /*0e60*/  SHF.R.S32.HI R8, RZ, 0x1f, R7 ;  /* 0x0000001fff087819 */ /* 0x000fe20000011407 */
[--C-:B------:R-:W-:Y:S01]  /*0e70*/  IMAD.U32 R233, R15, 0x40, R2.reuse ;  /* 0x000000400fe97824 */ /* 0x100fe200078e0002 */
[----:B------:R-:W-:Y:S01]  /*0e80*/  LOP3.LUT R2, R5, 0x8, R2, 0xf8, !PT ;  /* 0x0000000805027812 */ /* 0x000fe200078ef802 */
[----:B------:R-:W-:Y:S01]  /*0e90*/  IMAD.SHL.U32 R196, R0, 0x100, RZ ;  /* 0x0000010000c47824 */ /* 0x000fe200078e00ff */
[----:B------:R-:W-:-:S02]  /*0ea0*/  SHF.R.U32.HI R5, RZ, 0x3, R5 ;  /* 0x00000003ff057819 */ /* 0x000fc40000011605 */
[CC--:B------:R-:W-:Y:S02]  /*0eb0*/  LEA.HI R6, R3.reuse, R234.reuse, RZ, 0x2 ;  /* 0x000000ea03067211 */ /* 0x0c0fe400078f10ff */
[----:B------:R-:W-:Y:S02]  /*0ec0*/  LOP3.LUT R5, R2, R5, RZ, 0x3c, !PT ;  /* 0x0000000502057212 */ /* 0x000fe400078e3cff */
[----:B------:R-:W-:Y:S02]  /*0ed0*/  LEA.HI R2, R3, R234, RZ, 0x3 ;  /* 0x000000ea03027211 */ /* 0x000fe400078f18ff */
[-C--:B------:R-:W-:Y:S01]  /*0ee0*/  LEA.HI R9, R8, R7.reuse, RZ, 0x2 ;  /* 0x0000000708097211 */ /* 0x080fe200078f10ff */
[----:B------:R-:W-:Y:S01]  /*0ef0*/  IMAD.IADD R5, R12, 0x1, R5 ;  /* 0x000000010c057824 */ /* 0x000fe200078e0205 */
[----:B------:R-:W-:Y:S02]  /*0f00*/  LOP3.LUT R3, R2, 0x1ffffff8, RZ, 0xc0, !PT ;  /* 0x1ffffff802037812 */ /* 0x000fe400078ec0ff */
[----:B------:R-:W-:Y:S01]  /*0f10*/  SHF.R.S32.HI R187, RZ, 0x2, R6 ;  /* 0x00000002ffbb7819 */ /* 0x000fe20000011406 */
[----:B------:R-:W-:Y:S01]  /*0f20*/  IMAD R197, R5, 0x2, R18 ;  /* 0x0000000205c57824 */ /* 0x000fe200078e0212 */
[----:B------:R-:W-:Y:S01]  /*0f30*/  LOP3.LUT R4, R9, 0x7ffffffc, RZ, 0xc0, !PT ;  /* 0x7ffffffc09047812 */ /* 0x000fe200078ec0ff */
[----:B------:R-:W-:Y:S01]  /*0f40*/  IMAD.IADD R3, R234, 0x1, -R3 ;  /* 0x00000001ea037824 */ /* 0x000fe200078e0a03 */
[----:B------:R-:W-:Y:S01]  /*0f50*/  LEA.HI R8, R8, R7, RZ, 0x5 ;  /* 0x0000000708087211 */ /* 0x000fe200078f28ff */
[----:B------:R-:W-:Y:S01]  /*0f60*/  VIADD R236, R187, 0x20 ;  /* 0x00000020bbec7836 */ /* 0x000fe20000000000 */
[--C-:B------:R-:W-:Y:S01]  /*0f70*/  SHF.R.S32.HI R10, RZ, 0x2, R9.reuse ;  /* 0x00000002ff0a7819 */ /* 0x100fe20000011409 */
[----:B------:R-:W-:Y:S01]  /*0f80*/  IMAD.IADD R4, R7, 0x1, -R4 ;  /* 0x0000000107047824 */ /* 0x000fe200078e0a04 */
[----:B------:R-:W-:Y:S01]  /*0f90*/  LOP3.LUT R7, R6, 0xfffffffc, RZ, 0xc0, !PT ;  /* 0xfffffffc06077812 */ /* 0x000fe200078ec0ff */
[----:B------:R-:W-:Y:S01]  /*0fa0*/  IMAD.SHL.U32 R211, R3, 0x8, RZ ;  /* 0x0000000803d37824 */ /* 0x000fe200078e00ff */
[----:B------:R-:W-:Y:S01]  /*0fb0*/  SHF.R.S32.HI R3, RZ, 0x1f, R236 ;  /* 0x0000001fff037819 */ /* 0x000fe200000114ec */
[----:B------:R-:W-:Y:S01]  /*0fc0*/  IMAD.SHL.U32 R231, R236, 0x40, RZ ;  /* 0x00000040ece77824 */ /* 0x000fe200078e00ff */
[----:B------:R-:W-:Y:S01]  /*0fd0*/  SHF.R.S32.HI R11, RZ, 0x1f, R9 ;  /* 0x0000001fff0b7819 */ /* 0x000fe20000011409 */
[----:B------:R-:W-:Y:S01]  /*0fe0*/  IMAD.IADD R220, R234, 0x1, -R7 ;  /* 0x00000001eadc7824 */ /* 0x000fe200078e0a07 */
[----:B------:R-:W-:Y:S01]  /*0ff0*/  LEA.HI R3, R3, R236, RZ, 0x3 ;  /* 0x000000ec03037211 */ /* 0x000fe200078f18ff */
[----:B------:R-:W-:Y:S01]  /*1000*/  VIADD R209, R197, 0x36400 ;  /* 0x00036400c5d17836 */ /* 0x000fe20000000000 */
[----:B------:R-:W-:Y:S01]  /*1010*/  LEA.HI R11, R11, R10, RZ, 0x3 ;  /* 0x0000000a0b0b7211 */ /* 0x000fe200078f18ff */
[----:B------:R-:W-:Y:S01]  /*1020*/  IMAD.SHL.U32 R16, R220, 0x8, RZ ;  /* 0x00000008dc107824 */ /* 0x000fe200078e00ff */
[----:B------:R-:W-:Y:S01]  /*1030*/  SHF.R.S32.HI R6, RZ, 0x1f, R6 ;  /* 0x0000001fff067819 */ /* 0x000fe20000011406 */
[----:B------:R-:W-:Y:S01]  /*1040*/  IMAD.SHL.U32 R3, R3, 0x40, RZ ;  /* 0x0000004003037824 */ /* 0x000fe200078e00ff */
[----:B------:R-:W-:Y:S01]  /*1050*/  LOP3.LUT R231, R231, 0x1c0, RZ, 0xc0, !PT ;  /* 0x000001c0e7e77812 */ /* 0x000fe200078ec0ff */
[----:B------:R-:W-:Y:S01]  /*1060*/  IMAD.SHL.U32 R185, R4, 0x2, RZ ;  /* 0x0000000204b97824 */ /* 0x000fe200078e00ff */
[----:B------:R-:W-:-:S02]  /*1070*/  SHF.R.S32.HI R214, RZ, 0x3, R2 ;  /* 0x00000003ffd67819 */ /* 0x000fc40000011402 */
[----:B------:R-:W-:Y:S02]  /*1080*/  LOP3.LUT R11, R11, 0xfffffff8, RZ, 0xc0, !PT ;  /* 0xfffffff80b0b7812 */ /* 0x000fe400078ec0ff */
[----:B------:R-:W-:Y:S02]  /*1090*/  LEA.HI R6, R6, R187, RZ, 0x3 ;  /* 0x000000bb06067211 */ /* 0x000fe400078f18ff */
[----:B------:R-:W-:Y:S01]  /*10a0*/  LOP3.LUT R2, R231, 0x38, R16, 0xf8, !PT ;  /* 0x00000038e7027812 */ /* 0x000fe200078ef810 */
[----:B------:R-:W-:Y:S01]  /*10b0*/  IMAD.IADD R11, R10, 0x1, -R11 ;  /* 0x000000010a0b7824 */ /* 0x000fe200078e0a0b */
[----:B------:R-:W-:Y:S02]  /*10c0*/  SHF.R.U32.HI R235, RZ, 0x3, R231 ;  /* 0x00000003ffeb7819 */ /* 0x000fe400000116e7 */
[----:B------:R-:W-:Y:S02]  /*10d0*/  LOP3.LUT R232, R3, 0xfffffe00, RZ, 0xc0, !PT ;  /* 0xfffffe0003e87812 */ /* 0x000fe400078ec0ff */
[----:B------:R-:W-:-:S02]  /*10e0*/  SHF.R.S32.HI R8, RZ, 0x5, R8 ;  /* 0x00000005ff087819 */ /* 0x000fc40000011408 */
[----:B------:R-:W-:Y:S02]  /*10f0*/  LOP3.LUT R6, R6, 0xfffffff8, RZ, 0xc0, !PT ;  /* 0xfffffff806067812 */ /* 0x000fe400078ec0ff */
[----:B------:R-:W-:Y:S01]  /*1100*/  IADD3 R198, R197, 0x36440, RZ ;  /* 0x00036440c5c67810 */ /* 0x000fe20007ffe0ff */
[C---:B------:R-:W-:Y:S01]  /*1110*/  @P2 VIADD R198, R209.reuse, 0xffffffc0 ;  /* 0xffffffc0d1c62836 */ /* 0x040fe20000000000 */
[----:B------:R-:W-:Y:S01]  /*1120*/  LOP3.LUT R3, R232, R2, R235, 0xf6, !PT ;  /* 0x00000002e8037212 */ /* 0x000fe200078ef6eb */
[----:B------:R-:W-:Y:S01]  /*1130*/  IMAD.IADD R209, R209, 0x1, R208 ;  /* 0x00000001d1d17824 */ /* 0x000fe200078e02d0 */
[----:B------:R-:W-:Y:S01]  /*1140*/  SHF.R.S32.HI R225, RZ, 0x1f, R187 ;  /* 0x0000001fffe17819 */ /* 0x000fe200000114bb */
[----:B------:R-:W-:Y:S02]  /*1150*/  IMAD R194, R8, 0x10, R11 ;  /* 0x0000001008c27824 */ /* 0x000fe400078e020b */
[----:B------:R-:W-:Y:S02]  /*1160*/  IMAD.IADD R195, R187, 0x1, -R6 ;  /* 0x00000001bbc37824 */ /* 0x000fe400078e0a06 */
[----:B------:R-:W-:-:S02]  /*1170*/  IMAD R230, R3, 0x2, R18 ;  /* 0x0000000203e67824 */ /* 0x000fc400078e0212 */
[----:B------:R-:W-:-:S07]  /*1180*/  IMAD.IADD R208, R208, 0x1, R198 ;  /* 0x00000001d0d07824 */ /* 0x000fce00078e02c6 */
.L_x_5544:
[----:B------:R-:W-:Y:S01]  /*1190*/  ULDC.64 UR4, c[0x0][0xb20] ;  /* 0x0002c80000047ab9 */ /* 0x000fe20000000a00 */
[----:B0-23-5:R-:W0:Y:S01]  /*11a0*/  LDC.64 R4, c[0x0][0xb00] ;  /* 0x0002c000ff047b82 */ /* 0x02de220000000a00 */
[----:B------:R-:W-:Y:S01]  /*11b0*/  ISETP.NE.U32.AND P0, PT, RZ, UR4, PT ;  /* 0x00000004ff007c0c */ /* 0x000fe2000bf05070 */
[----:B------:R-:W-:Y:S01]  /*11c0*/  IMAD.MOV.U32 R11, RZ, RZ, RZ ;  /* 0x000000ffff0b7224 */ /* 0x000fe200078e00ff */
[----:B------:R-:W-:Y:S01]  /*11d0*/  ULDC.64 UR6, c[0x0][0xb18] ;  /* 0x0002c60000067ab9 */ /* 0x000fe20000000a00 */
[----:B------:R-:W-:Y:S01]  /*11e0*/  IMAD.MOV.U32 R25, RZ, RZ, RZ ;  /* 0x000000ffff197224 */ /* 0x000fe200078e00ff */
        /* <DEDUP_REMOVED lines=13> */
[----:B------:R2:W5:Y:S01]  /*12c0*/  @P3 LDG.E R25, desc[UR54][R8.64] ;  /* 0x0000003608193981 */ /* 0x000562000c1e1900 */
        /* <DEDUP_REMOVED lines=16> */
[----:B--2---:R-:W-:Y:S06]  /*13d0*/  @P1 BRA `(.L_x_5335) ;  /* 0x0000000000241947 */ /* 0x004fec0003800000 */
        /* <DEDUP_REMOVED lines=8> */
[----:B--2---:R-:W-:-:S07]  /*1460*/  IADD3 R184, -R184, R5, RZ ;  /* 0x00000005b8b87210 */ /* 0x004fce0007ffe1ff */
.L_x_5335:
[----:B------:R-:W-:Y:S02]  /*1470*/  IMAD.U32 R32, RZ, RZ, UR5 ;  /* 0x00000005ff207e24 */ /* 0x000fe4000f8e00ff */
[----:B------:R-:W-:Y:S01]  /*1480*/  IMAD.U32 R24, RZ, RZ, UR4 ;  /* 0x00000004ff187e24 */ /* 0x000fe2000f8e00ff */
[----:B------:R-:W-:Y:S06]  /*1490*/  @!P2 BRA `(.L_x_5336) ;  /* 0x000000000010a947 */ /* 0x000fec0003800000 */
[----:B------:R-:W0:Y:S02]  /*14a0*/  LDC.64 R2, c[0x0][0xb18] ;  /* 0x0002c600ff027b82 */ /* 0x000e240000000a00 */
[----:B0-----:R-:W-:-:S05]  /*14b0*/  IMAD.WIDE R2, R191, 0x4, R2 ;  /* 0x00000004bf027825 */ /* 0x001fca00078e0202 */
[----:B------:R0:W5:Y:S01]  /*14c0*/  LDG.E R24, desc[UR54][R2.64] ;  /* 0x0000003602187981 */ /* 0x000162000c1e1900 */
[----:B------:R-:W-:Y:S05]  /*14d0*/  BRA `(.L_x_5337) ;  /* 0x0000000000107947 */ /* 0x000fea0003800000 */
.L_x_5336:
[----:B------:R-:W-:Y:S05]  /*14e0*/  @!P3 BRA `(.L_x_5337) ;  /* 0x00000000000cb947 */ /* 0x000fea0003800000 */
[----:B------:R-:W2:Y:S04]  /*14f0*/  LDG.E R3, desc[UR54][R8.64] ;  /* 0x0000003608037981 */ /* 0x000ea8000c1e1900 */
[----:B------:R-:W2:Y:S02]  /*1500*/  LDG.E R24, desc[UR54][R8.64+0x4] ;  /* 0x0000043608187981 */ /* 0x000ea4000c1e1900 */
[----:B--2---:R-:W-:-:S07]  /*1510*/  IMAD.IADD R24, R24, 0x1, -R3 ;  /* 0x0000000118187824 */ /* 0x004fce00078e0a03 */
.L_x_5337:
        /* <DEDUP_REMOVED lines=13> */
[----:B--2---:R-:W-:-:S04]  /*15f0*/  @P1 IMAD.WIDE R4, R191, 0x4, R4 ;  /* 0x00000004bf041825 */ /* 0x004fc800078e0204 */
[----:B------:R-:W-:Y:S01]  /*1600*/  IMAD.IADD R10, R24, 0x1, -R11 ;  /* 0x00000001180a7824 */ /* 0x000fe200078e0a0b */
[----:B------:R0:W5:Y:S01]  /*1610*/  @P1 LDG.E R33, desc[UR54][R4.64] ;  /* 0x0000003604211981 */ /* 0x000162000c1e1900 */
[----:B-1----:R-:W-:Y:S02]  /*1620*/  ISETP.GE.AND P1, PT, R9, 0x1, PT ;  /* 0x000000010900780c */ /* 0x002fe40003f26270 */
[----:B------:R-:W-:Y:S01]  /*1630*/  LEA R47, R189, 0x40, 0x6 ;  /* 0x00000040bd2f7811 */ /* 0x000fe200078e30ff */
[----:B---3--:R-:W-:-:S04]  /*1640*/  @P0 IMAD.IADD R32, R7, 0x1, -R0 ;  /* 0x0000000107200824 */ /* 0x008fc800078e0a00 */
[----:B------:R-:W-:-:S04]  /*1650*/  IMAD.IADD R23, R10, 0x1, R32 ;  /* 0x000000010a177824 */ /* 0x000fc800078e0220 */
[C---:B------:R-:W-:Y:S01]  /*1660*/  VIADD R0, R23.reuse, 0x3f ;  /* 0x0000003f17007836 */ /* 0x040fe20000000000 */
[----:B------:R-:W-:-:S04]  /*1670*/  IADD3 R47, R23, R47, -R184 ;  /* 0x0000002f172f7210 */ /* 0x000fc80007ffe8b8 */
        /* <DEDUP_REMOVED lines=16> */
.L_x_5340:
[----:B------:R-:W-:-:S13]  /*1780*/  ISETP.NE.AND P0, PT, R9, 0x1, PT ;  /* 0x000000010900780c */ /* 0x000fda0003f05270 */
[----:B------:R-:W0:Y:S02]  /*1790*/  @P0 LDC.64 R4, c[0x0][0xae0] ;  /* 0x0002b800ff040b82 */ /* 0x000e240000000a00 */
[----:B0-----:R-:W-:-:S05]  /*17a0*/  @P0 IMAD.HI.U32 R4, R2, R4, RZ ;  /* 0x0000000402040227 */ /* 0x001fca00078e00ff */
[----:B------:R-:W-:-:S07]  /*17b0*/  @P0 SHF.R.U32.HI R2, RZ, R5, R4 ;  /* 0x00000005ff020219 */ /* 0x000fce0000011604 */
.L_x_5341:
[----:B------:R-:W-:Y:S05]  /*17c0*/  BSYNC B0 ;  /* 0x0000000000007941 */ /* 0x000fea0003800000 */
.L_x_5339:
[----:B------:R-:W-:-:S05]  /*17d0*/  IMAD R3, R2, R9, R9 ;  /* 0x0000000902037224 */ /* 0x000fca00078e0209 */
[----:B------:R-:W-:-:S07]  /*17e0*/  VIMNMX R0, R0, R3, PT ;  /* 0x0000000300007248 */ /* 0x000fce0003fe0100 */
.L_x_5338:
        /* <DEDUP_REMOVED lines=15> */
.L_x_5344:
[----:B------:R-:W-:Y:S01]  /*18e0*/  ISETP.NE.AND P0, PT, R9, 0x1, PT ;  /* 0x000000010900780c */ /* 0x000fe20003f05270 */
[----:B------:R-:W-:-:S12]  /*18f0*/  IMAD.MOV.U32 R4, RZ, RZ, R45 ;  /* 0x000000ffff047224 */ /* 0x000fd800078e002d */
[----:B------:R-:W0:Y:S02]  /*1900*/  @P0 LDC.64 R6, c[0x0][0xae0] ;  /* 0x0002b800ff060b82 */ /* 0x000e240000000a00 */
[----:B0-----:R-:W-:-:S05]  /*1910*/  @P0 IMAD.HI.U32 R6, R45, R6, RZ ;  /* 0x000000062d060227 */ /* 0x001fca00078e00ff */
[----:B------:R-:W-:-:S07]  /*1920*/  @P0 SHF.R.U32.HI R4, RZ, R7, R6 ;  /* 0x00000007ff040219 */ /* 0x000fce0000011606 */
.L_x_5345:
[----:B------:R-:W-:Y:S05]  /*1930*/  BSYNC B0 ;  /* 0x0000000000007941 */ /* 0x000fea0003800000 */
.L_x_5343:
[----:B------:R-:W-:-:S05]  /*1940*/  IMAD R3, R4, R9, RZ ;  /* 0x0000000904037224 */ /* 0x000fca00078e02ff */
[----:B------:R-:W-:-:S07]  /*1950*/  VIMNMX R2, R2, R3, !PT ;  /* 0x0000000302027248 */ /* 0x000fce0007fe0100 */
.L_x_5342:
        /* <DEDUP_REMOVED lines=42> */
[----:B-1---5:R-:W-:Y:S05]  /*1c00*/  CALL.ABS.NOINC R2 ;  /* 0x0000000002007343 */ /* 0x022fea0003c00000 */
.L_x_5348:
[----:B------:R-:W-:Y:S05]  /*1c10*/  BSYNC B6 ;  /* 0x0000000000067941 */ /* 0x000fea0003800000 */
.L_x_5347:
        /* <DEDUP_REMOVED lines=20> */
.L_x_5350:
[----:B------:R-:W-:Y:S05]  /*1d60*/  BSYNC B6 ;  /* 0x0000000000067941 */ /* 0x000fea0003800000 */
.L_x_5349:
        /* <DEDUP_REMOVED lines=12> */
[----:B------:R-:W2:Y:S01]  /*1e30*/  LDC.64 R20, c[0x0][0x3e8] ;  /* 0x0000fa00ff147b82 */ /* 0x000ea20000000a00 */
[----:B---3--:R-:W-:-:S04]  /*1e40*/  @P0 IMAD.WIDE R2, R191, 0x4, R2 ;  /* 0x00000004bf020825 */ /* 0x008fc800078e0202 */
[----:B------:R-:W-:Y:S01]  /*1e50*/  IMAD.SHL.U32 R40, R220, 0x4, RZ ;  /* 0x00000004dc287824 */ /* 0x000fe200078e00ff */
[----:B------:R3:W2:Y:S01]  /*1e60*/  @P0 LDG.E R191, desc[UR54][R2.64] ;  /* 0x0000003602bf0981 */ /* 0x0006a2000c1e1900 */
[----:B0-----:R-:W-:Y:S01]  /*1e70*/  ISETP.NE.AND P0, PT, R0, 0x1, PT ;  /* 0x000000010000780c */ /* 0x001fe20003f05270 */
[----:B------:R-:W0:Y:S01]  /*1e80*/  LDC R59, c[0x0][0x3d4] ;  /* 0x0000f500ff3b7b82 */ /* 0x000e220000000800 */
[----:B------:R-:W-:Y:S01]  /*1e90*/  SHF.R.S32.HI R12, RZ, 0x1f, R10 ;  /* 0x0000001fff0c7819 */ /* 0x000fe2000001140a */
[----:B------:R-:W0:Y:S01]  /*1ea0*/  S2R R26, SR_TID.X ;  /* 0x00000000001a7919 */ /* 0x000e220000002100 */
[----:B------:R-:W-:Y:S01]  /*1eb0*/  SHF.R.S32.HI R41, RZ, 0x1f, R40 ;  /* 0x0000001fff297819 */ /* 0x000fe20000011428 */
[----:B------:R-:W-:Y:S01]  /*1ec0*/  IMAD.SHL.U32 R57, R195, 0x40, RZ ;  /* 0x00000040c3397824 */ /* 0x000fe200078e00ff */
[----:B----4-:R-:W-:Y:S01]  /*1ed0*/  ISETP.GE.AND P1, PT, R16, R25, PT ;  /* 0x000000191000720c */ /* 0x010fe20003f26270 */
[-C--:B-1----:R-:W-:Y:S01]  /*1ee0*/  IMAD R4, R12, R52.reuse, RZ ;  /* 0x000000340c047224 */ /* 0x082fe200078e02ff */
[----:B------:R-:W-:Y:S01]  /*1ef0*/  SHF.L.U64.HI R51, R52, 0x6, R53 ;  /* 0x0000000634337819 */ /* 0x000fe20000010235 */
[----:B---3--:R-:W-:Y:S01]  /*1f00*/  IMAD.WIDE.U32 R2, R10, R52, RZ ;  /* 0x000000340a027225 */ /* 0x008fe200078e00ff */
[----:B------:R-:W-:Y:S01]  /*1f10*/  SEL R11, R25, RZ, P1 ;  /* 0x000000ff190b7207 */ /* 0x000fe20000800000 */
[----:B------:R-:W1:Y:S01]  /*1f20*/  LDC R61, c[0x0][0x2e4] ;  /* 0x0000b900ff3d7b82 */ /* 0x000e620000000800 */
[----:B------:R-:W-:Y:S01]  /*1f30*/  LOP3.LUT R57, R57, 0x1c0, RZ, 0xc0, !PT ;  /* 0x000001c039397812 */ /* 0x000fe200078ec0ff */
[----:B--2---:R-:W-:Y:S01]  /*1f40*/  IMAD.SHL.U32 R56, R20, 0x40, RZ ;  /* 0x0000004014387824 */ /* 0x004fe200078e00ff */
[----:B------:R-:W-:Y:S01]  /*1f50*/  P2R R72, PR, RZ, 0x2 ;  /* 0x00000002ff487803 */ /* 0x000fe20000000000 */
[C---:B------:R-:W-:Y:S01]  /*1f60*/  IMAD.IADD R11, R16.reuse, 0x1, R11 ;  /* 0x00000001100b7824 */ /* 0x040fe200078e020b */
[----:B------:R-:W-:Y:S01]  /*1f70*/  SHF.R.U32.HI R60, RZ, 0x3, R57 ;  /* 0x00000003ff3c7819 */ /* 0x000fe20000011639 */
[----:B------:R-:W-:-:S02]  /*1f80*/  VIADD R80, R16, 0x20 ;  /* 0x0000002010507836 */ /* 0x000fc40000000000 */
[----:B------:R-:W2:Y:S01]  /*1f90*/  @P0 LDC R5, c[0x0][0x42c] ;  /* 0x00010b00ff050b82 */ /* 0x000ea20000000800 */
[----:B------:R-:W-:Y:S01]  /*1fa0*/  SHF.R.S32.HI R50, RZ, 0x1f, R11 ;  /* 0x0000001fff327819 */ /* 0x000fe2000001140b */
[----:B------:R-:W-:-:S03]  /*1fb0*/  IMAD.SHL.U32 R62, R25, 0x2, RZ ;  /* 0x00000002193e7824 */ /* 0x000fc600078e00ff */
[----:B------:R-:W-:-:S03]  /*1fc0*/  LEA.HI R50, R50, R11, RZ, 0x3 ;  /* 0x0000000b32327211 */ /* 0x000fc600078f18ff */
[----:B------:R-:W3:Y:S01]  /*1fd0*/  @P0 LDC R7, c[0x0][0x430] ;  /* 0x00010c00ff070b82 */ /* 0x000ee20000000800 */
[----:B------:R-:W-:-:S04]  /*1fe0*/  LOP3.LUT R67, R50, 0xfffffff8, RZ, 0xc0, !PT ;  /* 0xfffffff832437812 */ /* 0x000fc800078ec0ff */
[----:B------:R-:W-:Y:S02]  /*1ff0*/  SHF.R.S32.HI R71, RZ, 0x1f, R67 ;  /* 0x0000001fff477819 */ /* 0x000fe40000011443 */
[----:B0-----:R-:W-:-:S05]  /*2000*/  SHF.R.U32.HI R26, RZ, 0x7, R26 ;  /* 0x00000007ff1a7819 */ /* 0x001fca000001161a */
[----:B------:R-:W-:Y:S02]  /*2010*/  VIADD R58, R26, 0x8 ;  /* 0x000000081a3a7836 */ /* 0x000fe40000000000 */
[----:B--2---:R-:W-:-:S04]  /*2020*/  @P0 IMAD.HI.U32 R0, R190, R5, RZ ;  /* 0x00000005be000227 */ /* 0x004fc800078e00ff */
[----:B------:R-:W-:Y:S01]  /*2030*/  IMAD R5, R10, R53, R4 ;  /* 0x000000350a057224 */ /* 0x000fe200078e0204 */
[----:B---3--:R-:W-:-:S03]  /*2040*/  @P0 SHF.R.U32.HI R190, RZ, R7, R0 ;  /* 0x00000007ffbe0219 */ /* 0x008fc60000011600 */
[----:B------:R-:W-:Y:S01]  /*2050*/  IMAD.IADD R3, R3, 0x1, R5 ;  /* 0x0000000103037824 */ /* 0x000fe200078e0205 */
[----:B------:R-:W-:Y:S02]  /*2060*/  ISETP.NE.U32.AND P0, PT, RZ, UR6, PT ;  /* 0x00000006ff007c0c */ /* 0x000fe4000bf05070 */
[----:B------:R-:W-:Y:S01]  /*2070*/  SHF.R.S32.HI R0, RZ, 0x1f, R190 ;  /* 0x0000001fff007819 */ /* 0x000fe200000114be */
[----:B------:R-:W-:Y:S01]  /*2080*/  IMAD.WIDE.U32 R2, R190, UR4, R2 ;  /* 0x00000004be027c25 */ /* 0x000fe2000f8e0002 */
[----:B------:R-:W-:Y:S01]  /*2090*/  ISETP.NE.AND.EX P0, PT, RZ, UR7, PT, P0 ;  /* 0x00000007ff007c0c */ /* 0x000fe2000bf05300 */
[----:B------:R-:W-:Y:S02]  /*20a0*/  ULDC.64 UR6, c[0x0][0x320] ;  /* 0x0000c80000067ab9 */ /* 0x000fe40000000a00 */
[----:B------:R-:W-:-:S04]  /*20b0*/  IMAD R5, R0, UR4, RZ ;  /* 0x0000000400057c24 */ /* 0x000fc8000f8e02ff */
[----:B------:R-:W-:Y:S01]  /*20c0*/  IMAD R7, R190, UR5, R5 ;  /* 0x00000005be077c24 */ /* 0x000fe2000f8e0205 */
[----:B------:R-:W-:Y:S01]  /*20d0*/  ULDC.64 UR4, c[0x0][0x300] ;  /* 0x0000c00000047ab9 */ /* 0x000fe20000000a00 */
[----:B------:R-:W-:Y:S02]  /*20e0*/  IMAD R5, R0, UR6, RZ ;  /* 0x0000000600057c24 */ /* 0x000fe4000f8e02ff */
[----:B------:R-:W-:Y:S02]  /*20f0*/  IMAD.IADD R3, R3, 0x1, R7 ;  /* 0x0000000103037824 */ /* 0x000fe400078e0207 */
[C---:B------:R-:W-:Y:S02]  /*2100*/  IMAD R9, R190.reuse, UR7, R5 ;  /* 0x00000007be097c24 */ /* 0x040fe4000f8e0205 */
[----:B------:R-:W-:-:S04]  /*2110*/  IMAD.WIDE.U32 R4, R190, UR6, R16 ;  /* 0x00000006be047c25 */ /* 0x000fc8000f8e0010 */
        /* <DEDUP_REMOVED lines=9> */
[C---:B------:R-:W-:Y:S01]  /*21b0*/  IMAD R6, R225.reuse, R52, RZ ;  /* 0x00000034e1067224 */ /* 0x040fe200078e02ff */
[----:B------:R-:W-:Y:S01]  /*21c0*/  IADD3 R46, P0, R42, R2, RZ ;  /* 0x000000022a2e7210 */ /* 0x000fe20007f1e0ff */
[----:B------:R-:W-:Y:S01]  /*21d0*/  IMAD R2, R225, R54, RZ ;  /* 0x00000036e1027224 */ /* 0x000fe200078e02ff */
[----:B------:R-:W-:Y:S01]  /*21e0*/  SHF.L.U32 R52, R52, 0x6, RZ ;  /* 0x0000000634347819 */ /* 0x000fe200000006ff */
[----:B------:R-:W-:Y:S01]  /*21f0*/  IMAD R9, R187, R53, R6 ;  /* 0x00000035bb097224 */ /* 0x000fe200078e0206 */
[----:B------:R-:W-:Y:S01]  /*2200*/  SHF.L.U64.HI R53, R54, 0x6, R55 ;  /* 0x0000000636357819 */ /* 0x000fe20000010237 */
[----:B------:R-:W-:Y:S02]  /*2210*/  IMAD R6, R0, UR4, RZ ;  /* 0x0000000400067c24 */ /* 0x000fe4000f8e02ff */
[----:B------:R-:W-:-:S02]  /*2220*/  IMAD.IADD R0, R43, 0x1, R7 ;  /* 0x000000012b007824 */ /* 0x000fc400078e0207 */
[----:B------:R-:W-:Y:S02]  /*2230*/  IMAD R73, R39, UR5, R6 ;  /* 0x0000000527497c24 */ /* 0x000fe4000f8e0206 */
[C---:B------:R-:W-:Y:S01]  /*2240*/  IMAD R13, R187.reuse, R55, R2 ;  /* 0x00000037bb0d7224 */ /* 0x040fe200078e0202 */
[----:B------:R-:W-:Y:S01]  /*2250*/  IADD3.X R48, R0, R3, R9, P0, !PT ;  /* 0x0000000300307210 */ /* 0x000fe200007fe409 */
[----:B------:R-:W-:-:S04]  /*2260*/  IMAD.WIDE.U32 R6, R187, R54, R16 ;  /* 0x00000036bb067225 */ /* 0x000fc800078e0010 */
[----:B------:R-:W-:-:S04]  /*2270*/  IMAD.WIDE.U32 R2, R187, R54, R40 ;  /* 0x00000036bb027225 */ /* 0x000fc800078e0028 */
[----:B------:R-:W-:Y:S02]  /*2280*/  IMAD.IADD R7, R13, 0x1, R7 ;  /* 0x000000010d077824 */ /* 0x000fe400078e0207 */
[----:B------:R-:W-:Y:S01]  /*2290*/  IMAD.IADD R3, R3, 0x1, R13 ;  /* 0x0000000103037824 */ /* 0x000fe200078e020d */
[----:B-----5:R-:W-:Y:S01]  /*22a0*/  SHF.R.S32.HI R13, RZ, 0x1f, R33 ;  /* 0x0000001fff0d7819 */ /* 0x020fe20000011421 */
[----:B------:R-:W-:Y:S01]  /*22b0*/  IMAD.WIDE.U32 R38, R39, UR4, R4 ;  /* 0x0000000427267c25 */ /* 0x000fe2000f8e0004 */
[----:B------:R-:W-:Y:S02]  /*22c0*/  ULDC UR4, c[0x0][0x2e4] ;  /* 0x0000b90000047ab9 */ /* 0x000fe40000000800 */
[----:B------:R-:W-:Y:S01]  /*22d0*/  ISETP.GE.AND P4, PT, R16, UR4, PT ;  /* 0x0000000410007c0c */ /* 0x000fe2000bf86270 */
[----:B------:R-:W-:Y:S01]  /*22e0*/  IMAD R4, R225, R20, RZ ;  /* 0x00000014e1047224 */ /* 0x000fe200078e02ff */
[----:B------:R-:W-:Y:S01]  /*22f0*/  ISETP.GE.AND P3, PT, R80, UR4, PT ;  /* 0x0000000450007c0c */ /* 0x000fe2000bf66270 */
[----:B------:R-:W-:-:S02]  /*2300*/  IMAD R14, R13, R54, RZ ;  /* 0x000000360d0e7224 */ /* 0x000fc400078e02ff */
[C---:B------:R-:W-:Y:S02]  /*2310*/  IMAD R15, R187.reuse, R21, R4 ;  /* 0x00000015bb0f7224 */ /* 0x040fe400078e0204 */
[----:B------:R-:W-:-:S04]  /*2320*/  IMAD.WIDE.U32 R8, R187, R20, R16 ;  /* 0x00000014bb087225 */ /* 0x000fc800078e0010 */
[----:B------:R-:W-:-:S04]  /*2330*/  IMAD.WIDE.U32 R4, R187, R20, R40 ;  /* 0x00000014bb047225 */ /* 0x000fc800078e0028 */
[----:B------:R-:W-:Y:S01]  /*2340*/  IMAD R11, R33, R55, R14 ;  /* 0x00000037210b7224 */ /* 0x000fe200078e020e */
[----:B------:R-:W-:Y:S01]  /*2350*/  SHF.L.U64.HI R55, R20, 0x6, R21 ;  /* 0x0000000614377819 */ /* 0x000fe20000010215 */
[----:B------:R-:W-:Y:S02]  /*2360*/  IMAD.IADD R9, R15, 0x1, R9 ;  /* 0x000000010f097824 */ /* 0x000fe400078e0209 */
[----:B------:R-:W-:Y:S02]  /*2370*/  IMAD.IADD R5, R5, 0x1, R15 ;  /* 0x0000000105057824 */ /* 0x000fe400078e020f */
[-C--:B------:R-:W-:Y:S02]  /*2380*/  IMAD R14, R13, R20.reuse, RZ ;  /* 0x000000140d0e7224 */ /* 0x080fe400078e02ff */
[----:B------:R-:W-:-:S04]  /*2390*/  IMAD.WIDE.U32 R30, R33, R20, R8 ;  /* 0x00000014211e7225 */ /* 0x000fc800078e0008 */
[C---:B------:R-:W-:Y:S02]  /*23a0*/  IMAD R69, R33.reuse, R21, R14 ;  /* 0x0000001521457224 */ /* 0x040fe400078e020e */
[----:B------:R-:W-:Y:S01]  /*23b0*/  IMAD.WIDE.U32 R28, R33, R20, R4 ;  /* 0x00000014211c7225 */ /* 0x000fe200078e0004 */
[----:B------:R-:W-:Y:S01]  /*23c0*/  LOP3.LUT R5, R57, 0x38, R50, 0xf8, !PT ;  /* 0x0000003839057812 */ /* 0x000fe200078ef832 */
[----:B------:R-:W0:Y:S02]  /*23d0*/  LDC.64 R20, c[0x0][0x2d8] ;  /* 0x0000b600ff147b82 */ /* 0x000e240000000a00 */
[----:B------:R-:W-:Y:S01]  /*23e0*/  IMAD.WIDE.U32 R34, R33, R54, R2 ;  /* 0x0000003621227225 */ /* 0x000fe200078e0002 */
[----:B------:R-:W-:Y:S02]  /*23f0*/  LOP3.LUT R3, R57, 0x18, R16, 0xf8, !PT ;  /* 0x0000001839037812 */ /* 0x000fe400078ef810 */
[----:B------:R-:W-:Y:S01]  /*2400*/  IADD3 R2, P0, R187, R10, RZ ;  /* 0x0000000abb027210 */ /* 0x000fe20007f1e0ff */
[----:B------:R-:W-:Y:S01]  /*2410*/  IMAD.WIDE.U32 R36, R33, R54, R6 ;  /* 0x0000003621247225 */ /* 0x000fe200078e0006 */
[----:B------:R-:W-:-:S02]  /*2420*/  LOP3.LUT R4, R3, R60, RZ, 0x3c, !PT ;  /* 0x0000003c03047212 */ /* 0x000fc400078e3cff */
[----:B------:R-:W-:Y:S01]  /*2430*/  LOP3.LUT R68, R5, R60, RZ, 0x3c, !PT ;  /* 0x0000003c05447212 */ /* 0x000fe200078e3cff */
[----:B------:R-:W-:Y:S02]  /*2440*/  IMAD.IADD R65, R69, 0x1, R31 ;  /* 0x0000000145417824 */ /* 0x000fe400078e021f */
[----:B------:R-:W-:Y:S01]  /*2450*/  IMAD.SHL.U32 R54, R54, 0x40, RZ ;  /* 0x0000004036367824 */ /* 0x000fe200078e00ff */
[----:B------:R-:W-:Y:S01]  /*2460*/  LEA R68, R213, R68, 0x9 ;  /* 0x00000044d5447211 */ /* 0x000fe200078e48ff */
[----:B------:R-:W-:Y:S02]  /*2470*/  IMAD.X R3, R225, 0x1, R12, P0 ;  /* 0x00000001e1037824 */ /* 0x000fe400000e060c */
[----:B------:R-:W-:Y:S02]  /*2480*/  IMAD R63, R213, 0x200, R4 ;  /* 0x00000200d53f7824 */ /* 0x000fe400078e0204 */
[----:B------:R-:W-:Y:S02]  /*2490*/  IMAD.IADD R64, R11, 0x1, R37 ;  /* 0x000000010b407824 */ /* 0x000fe400078e0225 */
[----:B------:R-:W-:-:S02]  /*24a0*/  IMAD.IADD R66, R35, 0x1, R11 ;  /* 0x0000000123427824 */ /* 0x000fc400078e020b */
[----:B------:R-:W-:Y:S02]  /*24b0*/  IMAD.IADD R69, R29, 0x1, R69 ;  /* 0x000000011d457824 */ /* 0x000fe400078e0245 */
[----:B-1----:R-:W-:-:S07]  /*24c0*/  IMAD.IADD R73, R39, 0x1, R73 ;  /* 0x0000000127497824 */ /* 0x002fce00078e0249 */
.L_x_5380:
[----:B------:R-:W-:Y:S01]  /*24d0*/  VIADD R49, R49, 0xffffffff ;  /* 0xffffffff31317836 */ /* 0x000fe20000000000 */
[----:B------:R-:W-:Y:S05]  /*24e0*/  YIELD ;  /* 0x0000000000007946 */ /* 0x000fea0003800000 */
[----:B----4-:R-:W-:Y:S01]  /*24f0*/  SHF.R.S32.HI R75, RZ, 0x1f, R49 ;  /* 0x0000001fff4b7819 */ /* 0x010fe20000011431 */
[-C--:B------:R-:W-:Y:S01]  /*2500*/  IMAD R5, R51, R49.reuse, RZ ;  /* 0x0000003133057224 */ /* 0x080fe200078e02ff */
[----:B------:R-:W-:Y:S01]  /*2510*/  BSSY B0, `(.L_x_5351) ;  /* 0x000017e000007945 */ /* 0x000fe20003800000 */
[----:B------:R-:W-:Y:S01]  /*2520*/  IMAD.WIDE.U32 R24, R52, R49, RZ ;  /* 0x0000003134187225 */ /* 0x000fe200078e00ff */
[----:B------:R-:W-:-:S03]  /*2530*/  ISETP.GT.AND P2, PT, R49, R44, PT ;  /* 0x0000002c3100720c */ /* 0x000fc60003f44270 */
[----:B------:R-:W-:Y:S01]  /*2540*/  IMAD R5, R75, R52, R5 ;  /* 0x000000344b057224 */ /* 0x000fe200078e0205 */
[----:B-1----:R-:W-:Y:S01]  /*2550*/  IADD3 R4, P0, R46, R24, RZ ;  /* 0x000000182e047210 */ /* 0x002fe20007f1e0ff */
[----:B---3--:R-:W-:Y:S02]  /*2560*/  IMAD.SHL.U32 R14, R186, 0x1000, RZ ;  /* 0x00001000ba0e7824 */ /* 0x008fe400078e00ff */
        /* <DEDUP_REMOVED lines=24> */
[----:B------:R-:W-:Y:S01]  /*26f0*/  IADD3 R7, P0, R34, R4, RZ ;  /* 0x0000000422077210 */ /* 0x000fe20007f1e0ff */
[----:B------:R-:W-:Y:S01]  /*2700*/  IMAD R9, R55, R49, RZ ;  /* 0x0000003137097224 */ /* 0x000fe200078e02ff */
[----:B------:R-:W-:Y:S01]  /*2710*/  ULDC.64 UR4, c[0x0][0x3c8] ;  /* 0x0000f20000047ab9 */ /* 0x000fe20000000a00 */
[----:B------:R-:W-:Y:S01]  /*2720*/  IMAD.MOV.U32 R4, RZ, RZ, R28 ;  /* 0x000000ffff047224 */ /* 0x000fe200078e001c */
[----:B------:R-:W-:Y:S01]  /*2730*/  ULDC.64 UR6, c[0x0][0x3e0] ;  /* 0x0000f80000067ab9 */ /* 0x000fe20000000a00 */
[----:B------:R-:W-:Y:S01]  /*2740*/  IMAD.MOV.U32 R5, RZ, RZ, R69 ;  /* 0x000000ffff057224 */ /* 0x000fe200078e0045 */
[----:B------:R-:W-:Y:S01]  /*2750*/  IADD3 R8, R40, 0x10, RZ ;  /* 0x0000001028087810 */ /* 0x000fe20007ffe0ff */
[-C--:B------:R-:W-:Y:S02]  /*2760*/  IMAD R9, R75, R56.reuse, R9 ;  /* 0x000000384b097224 */ /* 0x080fe400078e0209 */
[----:B------:R-:W-:-:S04]  /*2770*/  IMAD.WIDE.U32 R4, R49, R56, R4 ;  /* 0x0000003831047225 */ /* 0x000fc800078e0004 */
[----:B------:R-:W-:Y:S01]  /*2780*/  IMAD.X R10, R79, 0x1, R66, P0 ;  /* 0x000000014f0a7824 */ /* 0x000fe200000e0642 */
[----:B------:R-:W-:Y:S01]  /*2790*/  LEA R6, P0, R7, UR4, 0x1 ;  /* 0x0000000407067c11 */ /* 0x000fe2000f8008ff */
[----:B------:R-:W-:Y:S01]  /*27a0*/  IMAD.IADD R5, R5, 0x1, R9 ;  /* 0x0000000105057824 */ /* 0x000fe200078e0209 */
[C---:B------:R-:W-:Y:S02]  /*27b0*/  LEA R74, P5, R4.reuse, UR6, 0x1 ;  /* 0x00000006044a7c11 */ /* 0x040fe4000f8a08ff */
        /* <DEDUP_REMOVED lines=10> */
.L_x_5355:
[----:B------:R-:W-:Y:S05]  /*2860*/  BSYNC B1 ;  /* 0x0000000000017941 */ /* 0x000fea0003800000 */
.L_x_5354:
        /* <DEDUP_REMOVED lines=10> */
[----:B------:R-:W-:Y:S02]  /*2910*/  IMAD.MOV.U32 R4, RZ, RZ, R10 ;  /* 0x000000ffff047224 */ /* 0x000fe400078e000a */
[----:B------:R-:W-:-:S03]  /*2920*/  IMAD.MOV.U32 R6, RZ, RZ, R24 ;  /* 0x000000ffff067224 */ /* 0x000fc600078e0018 */
[----:B------:R-:W-:Y:S02]  /*2930*/  PRMT R85, R4, 0x5410, R5 ;  /* 0x0000541004557816 */ /* 0x000fe40000000005 */
[----:B------:R-:W-:Y:S01]  /*2940*/  PRMT R86, R6, 0x5410, R7 ;  /* 0x0000541006567816 */ /* 0x000fe20000000007 */
[----:B------:R-:W-:Y:S06]  /*2950*/  @!P0 BRA `(.L_x_5356) ;  /* 0x0000000000048947 */ /* 0x000fec0003800000 */
[----:B------:R-:W-:Y:S01]  /*2960*/  BPT.TRAP 0x1 ;  /* 0x000000040000795c */ /* 0x000fe20000300000 */
.L_x_5356:
[----:B------:R-:W-:Y:S01]  /*2970*/  IMAD R70, R186, 0x8, R18 ;  /* 0x00000008ba467824 */ /* 0x000fe200078e0212 */
[----:B------:R-:W-:Y:S01]  /*2980*/  SHF.L.U32 R75, R192, 0x1f, RZ ;  /* 0x0000001fc04b7819 */ /* 0x000fe200000006ff */
[----:B------:R-:W-:Y:S03]  /*2990*/  BSSY B1, `(.L_x_5357) ;  /* 0x0000003000017945 */ /* 0x000fe60003800000 */
[----:B------:R-:W0:Y:S02]  /*29a0*/  SYNCS.PHASECHK.TRANS64.TRYWAIT P5, [R70+URZ+0x38890], R75 ;  /* 0x0388904b460075a7 */ /* 0x000e2400080a017f */
[----:B0-----:R-:W-:Y:S05]  /*29b0*/  @!P5 BRA `(.L_x_5358) ;  /* 0x000001fc0048d947 */ /* 0x001fea0003800000 */
.L_x_5662:
[----:B------:R-:W-:Y:S05]  /*29c0*/  BSYNC B1 ;  /* 0x0000000000017941 */ /* 0x000fea0003800000 */
.L_x_5357:
        /* <DEDUP_REMOVED lines=14> */
[----:B------:R-:W-:Y:S02]  /*2ab0*/  HADD2.F32 R24, -RZ, R7.H1_H1 ;  /* 0x30000007ff187230 */ /* 0x000fe40000004100 */
        /* <DEDUP_REMOVED lines=11> */
[----:B------:R-:W-:-:S02]  /*2b70*/  HADD2.F32 R5, -RZ, R4.H1_H1 ;  /* 0x30000004ff057230 */ /* 0x000fc40000004100 */
[-C--:B------:R-:W-:Y:S01]  /*2b80*/  FFMA.FTZ R79, R7, R26.reuse, -R78 ;  /* 0x0000001a074f7223 */ /* 0x080fe2000001084e */
[----:B------:R-:W-:Y:S01]  /*2b90*/  FFMA.FTZ R82, R24, R26, R81 ;  /* 0x0000001a18527223 */ /* 0x000fe20000010051 */
[----:B------:R-:W-:Y:S02]  /*2ba0*/  HADD2.F32 R25, -RZ, R86.H0_H0 ;  /* 0x20000056ff197230 */ /* 0x000fe40000004100 */
[----:B------:R-:W-:Y:S02]  /*2bb0*/  HADD2.F32 R4, -RZ, R4.H0_H0 ;  /* 0x20000004ff047230 */ /* 0x000fe40000004100 */
        /* <DEDUP_REMOVED lines=17> */
.L_x_5363:
[----:B------:R-:W-:Y:S05]  /*2cd0*/  BSYNC B2 ;  /* 0x0000000000027941 */ /* 0x000fea0003800000 */
.L_x_5362:
[----:B--2---:R1:W-:Y:S02]  /*2ce0*/  STG.E.128 desc[UR54][R12.64], R4 ;  /* 0x000000040c007986 */ /* 0x0043e4000c101d36 */
.L_x_5361:
[----:B------:R-:W-:Y:S05]  /*2cf0*/  BSYNC B1 ;  /* 0x0000000000017941 */ /* 0x000fea0003800000 */
.L_x_5360:
[----:B------:R-:W-:Y:S05]  /*2d00*/  @P3 BRA `(.L_x_5359) ;  /* 0x0000000c00f83947 */ /* 0x000fea0003800000 */
[----:B-1----:R-:W-:Y:S01]  /*2d10*/  IMAD.MOV.U32 R5, RZ, RZ, 0x20 ;  /* 0x00000020ff057424 */ /* 0x002fe200078e00ff */
[----:B------:R-:W-:Y:S01]  /*2d20*/  LOP3.LUT P5, RZ, R195, 0x4, RZ, 0xc0, !PT ;  /* 0x00000004c3ff7812 */ /* 0x000fe200078ac0ff */
[----:B------:R-:W-:Y:S03]  /*2d30*/  BSSY B1, `(.L_x_5364) ;  /* 0x0000031000017945 */ /* 0x000fe60003800000 */
[----:B------:R-:W-:-:S04]  /*2d40*/  SEL R5, R5, 0xffffffe0, !P5 ;  /* 0xffffffe005057807 */ /* 0x000fc80006800000 */
[----:B------:R-:W-:Y:S02]  /*2d50*/  IADD3 R5, R5, R63, R14 ;  /* 0x0000003f05057210 */ /* 0x000fe40007ffe00e */
[----:B------:R-:W-:-:S03]  /*2d60*/  IADD3 R14, R40, 0x10, RZ ;  /* 0x00000010280e7810 */ /* 0x000fc60007ffe0ff */
[----:B------:R-:W-:Y:S01]  /*2d70*/  IMAD R4, R5, 0x2, R18 ;  /* 0x0000000205047824 */ /* 0x000fe200078e0212 */
[----:B------:R-:W-:-:S05]  /*2d80*/  ISETP.GE.AND P5, PT, R14, R59, PT ;  /* 0x0000003b0e00720c */ /* 0x000fca0003fa6270 */
[----:B------:R-:W1:Y:S08]  /*2d90*/  LDS.128 R4, [R4+0x22400] ;  /* 0x0224000004047984 */ /* 0x000e700000000c00 */
        /* <DEDUP_REMOVED lines=42> */
.L_x_5365:
[----:B------:R-:W-:Y:S05]  /*3040*/  BSYNC B1 ;  /* 0x0000000000017941 */ /* 0x000fea0003800000 */
.L_x_5364:
[----:B-1----:R2:W-:Y:S01]  /*3050*/  STG.E.128 desc[UR54][R12.64+0x40], R4 ;  /* 0x000040040c007986 */ /* 0x0025e2000c101d36 */
[----:B------:R-:W-:Y:S05]  /*3060*/  BRA `(.L_x_5359) ;  /* 0x0000000c00207947 */ /* 0x000fea0003800000 */
.L_x_5353:
        /* <DEDUP_REMOVED lines=44> */
.L_x_5366:
[----:B------:R-:W-:Y:S01]  /*3330*/  IMAD R70, R186, 0x8, R18 ;  /* 0x00000008ba467824 */ /* 0x000fe200078e0212 */
[----:B------:R-:W-:Y:S01]  /*3340*/  SHF.L.U32 R75, R192, 0x1f, RZ ;  /* 0x0000001fc04b7819 */ /* 0x000fe200000006ff */
[----:B------:R-:W-:Y:S03]  /*3350*/  BSSY B1, `(.L_x_5367) ;  /* 0x0000003000017945 */ /* 0x000fe60003800000 */
[----:B------:R-:W0:Y:S02]  /*3360*/  SYNCS.PHASECHK.TRANS64.TRYWAIT P5, [R70+URZ+0x38890], R75 ;  /* 0x0388904b460075a7 */ /* 0x000e2400080a017f */
[----:B0-----:R-:W-:Y:S05]  /*3370*/  @!P5 BRA `(.L_x_5368) ;  /* 0x000001f000ecd947 */ /* 0x001fea0003800000 */
.L_x_5663:
[----:B------:R-:W-:Y:S05]  /*3380*/  BSYNC B1 ;  /* 0x0000000000017941 */ /* 0x000fea0003800000 */
.L_x_5367:
        /* <DEDUP_REMOVED lines=26> */
[----:B------:R-:W-:Y:S02]  /*3530*/  IMAD R13, R13, 0x2, R18 ;  /* 0x000000020d0d7824 */ /* 0x000fe400078e0212 */
[----:B------:R-:W-:-:S04]  /*3540*/  IMAD.IADD R15, R14, 0x1, R15 ;  /* 0x000000010e0f7824 */ /* 0x000fc800078e020f */
[----:B------:R-:W-:Y:S02]  /*3550*/  IMAD R24, R15, 0x2, R18 ;  /* 0x000000020f187824 */ /* 0x000fe400078e0212 */
        /* <DEDUP_REMOVED lines=22> */
[----:B------:R-:W-:Y:S01]  /*36c0*/  FMUL.FTZ R10, R13, R10 ;  /* 0x0000000a0d0a7220 */ /* 0x000fe20000410000 */
[-C--:B------:R-:W-:Y:S01]  /*36d0*/  FFMA.FTZ R82, R5, R6.reuse, R82 ;  /* 0x0000000605527223 */ /* 0x080fe20000010052 */
[----:B------:R-:W-:Y:S01]  /*36e0*/  FFMA.FTZ R81, R4, R6, -R9 ;  /* 0x0000000604517223 */ /* 0x000fe20000010809 */
[----:B------:R-:W-:-:S02]  /*36f0*/  HADD2.F32 R5, -RZ, R27.H0_H0 ;  /* 0x2000001bff057230 */ /* 0x000fc40000004100 */
[-C--:B------:R-:W-:Y:S01]  /*3700*/  FFMA.FTZ R25, R25, R8.reuse, R10 ;  /* 0x0000000819197223 */ /* 0x080fe2000001000a */
[----:B------:R-:W-:Y:S02]  /*3710*/  HADD2.F32 R27, -RZ, R27.H1_H1 ;  /* 0x3000001bff1b7230 */ /* 0x000fe40000004100 */
[----:B------:R-:W-:Y:S01]  /*3720*/  FFMA.FTZ R84, R13, R8, -R84 ;  /* 0x000000080d547223 */ /* 0x000fe20000010854 */
[----:B------:R-:W-:Y:S02]  /*3730*/  HADD2.F32 R4, -RZ, R15.H0_H0 ;  /* 0x2000000fff047230 */ /* 0x000fe40000004100 */
[----:B------:R-:W-:Y:S01]  /*3740*/  HADD2.F32 R10, -RZ, R11.H0_H0 ;  /* 0x2000000bff0a7230 */ /* 0x000fe20000004100 */
[----:B------:R-:W-:Y:S01]  /*3750*/  F2FP.F16.F32.PACK_AB R25, R25, R82 ;  /* 0x000000521919723e */ /* 0x000fe200000000ff */
[----:B------:R-:W-:Y:S01]  /*3760*/  HADD2.F32 R7, -RZ, R85.H0_H0 ;  /* 0x20000055ff077230 */ /* 0x000fe20000004100 */
[----:B------:R-:W-:Y:S01]  /*3770*/  F2FP.F16.F32.PACK_AB R81, R84, R81 ;  /* 0x000000515451723e */ /* 0x000fe200000000ff */
[----:B------:R-:W-:-:S02]  /*3780*/  HADD2.F32 R15, -RZ, R15.H1_H1 ;  /* 0x3000000fff0f7230 */ /* 0x000fc40000004100 */
[-C--:B------:R-:W-:Y:S01]  /*3790*/  FMUL.FTZ R88, R27, R10.reuse ;  /* 0x0000000a1b587220 */ /* 0x080fe20000410000 */
[----:B------:R-:W-:Y:S02]  /*37a0*/  HADD2.F32 R6, -RZ, R85.H1_H1 ;  /* 0x30000055ff067230 */ /* 0x000fe40000004100 */
        /* <DEDUP_REMOVED lines=48> */
.L_x_5370:
[----:B------:R-:W-:Y:S05]  /*3ab0*/  BSYNC B1 ;  /* 0x0000000000017941 */ /* 0x000fea0003800000 */
.L_x_5369:
        /* <DEDUP_REMOVED lines=10> */
.L_x_5352:
[----:B------:R-:W-:-:S06]  /*3b60*/  UISETP.NE.AND UP0, UPT, UR36, 0x3, UPT ;  /* 0x000000032400788c */ /* 0x000fcc000bf05270 */
[----:B------:R-:W-:-:S13]  /*3b70*/  PLOP3.LUT P0, PT, PT, PT, UP0, 0x80, 0x0 ;  /* 0x000000000000781c */ /* 0x000fda0003f0f008 */
[----:B------:R-:W-:Y:S05]  /*3b80*/  @!P0 BRA `(.L_x_5371) ;  /* 0x0000000000048947 */ /* 0x000fea0003800000 */
[----:B------:R-:W-:Y:S01]  /*3b90*/  BPT.TRAP 0x1 ;  /* 0x000000040000795c */ /* 0x000fe20000300000 */
.L_x_5371:
[----:B------:R-:W-:Y:S01]  /*3ba0*/  LEA R70, R186, R18, 0x3 ;  /* 0x00000012ba467211 */ /* 0x000fe200078e18ff */
[----:B------:R-:W-:Y:S01]  /*3bb0*/  IMAD R4, R49, -0x40, R32 ;  /* 0xffffffc031047824 */ /* 0x000fe200078e0220 */
[----:B------:R-:W-:Y:S01]  /*3bc0*/  SHF.L.U32 R75, R192, 0x1f, RZ ;  /* 0x0000001fc04b7819 */ /* 0x000fe200000006ff */
[----:B------:R-:W-:Y:S03]  /*3bd0*/  BSSY B1, `(.L_x_5372) ;  /* 0x0000005000017945 */ /* 0x000fe60003800000 */
[----:B------:R-:W0:Y:S01]  /*3be0*/  SYNCS.PHASECHK.TRANS64.TRYWAIT P5, [R70+URZ+0x38890], R75 ;  /* 0x0388904b460075a7 */ /* 0x000e2200080a017f */
[----:B------:R-:W-:-:S04]  /*3bf0*/  VIMNMX R4, R4, 0x40, PT ;  /* 0x0000004004047848 */ /* 0x000fc80003fe0100 */
[----:B------:R-:W-:Y:S01]  /*3c00*/  ISETP.GE.AND P1, PT, R187, R4, PT ;  /* 0x00000004bb00720c */ /* 0x000fe20003f26270 */
[----:B0-----:R-:W-:-:S12]  /*3c10*/  @!P5 BRA `(.L_x_5373) ;  /* 0x000001e800d8d947 */ /* 0x001fd80003800000 */
.L_x_5664:
[----:B------:R-:W-:Y:S05]  /*3c20*/  BSYNC B1 ;  /* 0x0000000000017941 */ /* 0x000fea0003800000 */
.L_x_5372:
[----:B------:R-:W-:Y:S05]  /*3c30*/  @P1 BRA `(.L_x_5359) ;  /* 0x00000000002c1947 */ /* 0x000fea0003800000 */
[----:B------:R-:W-:Y:S01]  /*3c40*/  @!P3 LOP3.LUT P5, RZ, R195, 0x4, RZ, 0xc0, !PT ;  /* 0x00000004c3ffb812 */ /* 0x000fe200078ac0ff */
[----:B------:R-:W-:Y:S01]  /*3c50*/  @!P3 VIADD R4, R63, 0x20 ;  /* 0x000000203f04b836 */ /* 0x000fe20000000000 */
[----:B------:R-:W-:Y:S02]  /*3c60*/  PLOP3.LUT P6, PT, PT, PT, PT, 0x8, 0x0 ;  /* 0x000000000000781c */ /* 0x000fe40003fce170 */
[----:B------:R-:W-:-:S13]  /*3c70*/  @!P3 PLOP3.LUT P6, PT, P5, PT, PT, 0x80, 0x0 ;  /* 0x000000000000b81c */ /* 0x000fda0002fcf070 */
[----:B------:R-:W-:-:S04]  /*3c80*/  @P6 VIADD R4, R63, 0xffffffe0 ;  /* 0xffffffe03f046836 */ /* 0x000fc80000000000 */
[----:B------:R-:W-:-:S04]  /*3c90*/  @!P3 IMAD.IADD R5, R14, 0x1, R4 ;  /* 0x000000010e05b824 */ /* 0x000fc800078e0204 */
[----:B------:R-:W-:Y:S02]  /*3ca0*/  @!P3 IMAD R8, R5, 0x2, R18 ;  /* 0x000000020508b824 */ /* 0x000fe400078e0212 */
[----:B------:R-:W1:Y:S04]  /*3cb0*/  @!P4 LDS.128 R4, [R15+0x22400] ;  /* 0x022400000f04c984 */ /* 0x000e680000000c00 */
[----:B------:R-:W2:Y:S04]  /*3cc0*/  @!P3 LDS.128 R8, [R8+0x22400] ;  /* 0x022400000808b984 */ /* 0x000ea80000000c00 */
[----:B-1----:R1:W-:Y:S04]  /*3cd0*/  @!P4 STG.E.128 desc[UR54][R12.64], R4 ;  /* 0x000000040c00c986 */ /* 0x0023e8000c101d36 */
[----:B--2---:R1:W-:Y:S02]  /*3ce0*/  @!P3 STG.E.128 desc[UR54][R12.64+0x40], R8 ;  /* 0x000040080c00b986 */ /* 0x0043e4000c101d36 */
.L_x_5359:
[----:B------:R-:W-:Y:S05]  /*3cf0*/  BSYNC B0 ;  /* 0x0000000000007941 */ /* 0x000fea0003800000 */
.L_x_5351:
        /* <DEDUP_REMOVED lines=17> */
.L_x_5375:
[----:B------:R-:W-:Y:S05]  /*3e10*/  BSYNC B0 ;  /* 0x0000000000007941 */ /* 0x000fea0003800000 */
.L_x_5374:
[----:B------:R-:W2:Y:S01]  /*3e20*/  SYNCS.PHASECHK.TRANS64.TRYWAIT P0, [R70+URZ+0x388b0], R75 ;  /* 0x0388b04b460075a7 */ /* 0x000ea2000800017f */
[----:B------:R-:W-:Y:S04]  /*3e30*/  BSSY B0, `(.L_x_5376) ;  /* 0x0000002000007945 */ /* 0x000fe80003800000 */
[----:B--2---:R-:W-:Y:S05]  /*3e40*/  @!P0 BRA `(.L_x_5377) ;  /* 0x000001e800608947 */ /* 0x004fea0003800000 */
.L_x_5665:
[----:B------:R-:W-:Y:S05]  /*3e50*/  BSYNC B0 ;  /* 0x0000000000007941 */ /* 0x000fea0003800000 */
.L_x_5376:
[----:B------:R-:W-:Y:S04]  /*3e60*/  BSSY B0, `(.L_x_5378) ;  /* 0x0000052000007945 */ /* 0x000fe80003800000 */
[----:B------:R-:W-:Y:S05]  /*3e70*/  @P1 BRA `(.L_x_5379) ;  /* 0x0000000400401947 */ /* 0x000fea0003800000 */
[----:B-1----:R-:W-:Y:S01]  /*3e80*/  IMAD.WIDE R4, R49, 0x40, R2 ;  /* 0x0000004031047825 */ /* 0x002fe200078e0202 */
[----:B------:R-:W-:Y:S01]  /*3e90*/  ULDC.64 UR4, c[0x0][0x318] ;  /* 0x0000c60000047ab9 */ /* 0x000fe20000000a00 */
[----:B------:R-:W-:Y:S02]  /*3ea0*/  LOP3.LUT P0, RZ, R195, 0x4, RZ, 0xc0, !PT ;  /* 0x00000004c3ff7812 */ /* 0x000fe4000780c0ff */
[----:B------:R-:W-:Y:S02]  /*3eb0*/  IMAD R5, R5, UR4, RZ ;  /* 0x0000000405057c24 */ /* 0x000fe4000f8e02ff */
[----:B------:R-:W-:Y:S02]  /*3ec0*/  IMAD.MOV.U32 R6, RZ, RZ, R38 ;  /* 0x000000ffff067224 */ /* 0x000fe400078e0026 */
[----:B------:R-:W-:Y:S02]  /*3ed0*/  IMAD.MOV.U32 R7, RZ, RZ, R73 ;  /* 0x000000ffff077224 */ /* 0x000fe400078e0049 */
[----:B------:R-:W-:-:S02]  /*3ee0*/  IMAD R5, R4, UR5, R5 ;  /* 0x0000000504057c24 */ /* 0x000fc4000f8e0205 */
[----:B------:R-:W-:Y:S01]  /*3ef0*/  IMAD.WIDE.U32 R6, R4, UR4, R6 ;  /* 0x0000000404067c25 */ /* 0x000fe2000f8e0006 */
[----:B------:R-:W-:-:S03]  /*3f00*/  ULDC.64 UR4, c[0x0][0x308] ;  /* 0x0000c20000047ab9 */ /* 0x000fc60000000a00 */
[----:B------:R-:W-:Y:S01]  /*3f10*/  IMAD R9, R186, 0x8000, R63 ;  /* 0x00008000ba097824 */ /* 0x000fe200078e023f */
[----:B------:R-:W-:Y:S01]  /*3f20*/  LEA R74, P1, R6, UR4, 0x1 ;  /* 0x00000004064a7c11 */ /* 0x000fe2000f8208ff */
[----:B------:R-:W-:Y:S01]  /*3f30*/  IMAD.IADD R5, R7, 0x1, R5 ;  /* 0x0000000107057824 */ /* 0x000fe200078e0205 */
[----:B------:R-:W-:Y:S01]  /*3f40*/  ULDC UR4, c[0x0][0x310] ;  /* 0x0000c40000047ab9 */ /* 0x000fe20000000800 */
[----:B------:R-:W-:Y:S01]  /*3f50*/  VIADD R4, R16, 0x40 ;  /* 0x0000004010047836 */ /* 0x000fe20000000000 */
[C---:B---3--:R-:W-:Y:S01]  /*3f60*/  LEA R79, R9.reuse, R18, 0x1 ;  /* 0x00000012094f7211 */ /* 0x048fe200078e08ff */
[C---:B------:R-:W-:Y:S01]  /*3f70*/  VIADD R77, R9.reuse, 0x20 ;  /* 0x00000020094d7836 */ /* 0x040fe20000000000 */
[----:B0-2---:R-:W-:Y:S01]  /*3f80*/  LEA.HI.X R75, R6, UR5, R5, 0x1, P1 ;  /* 0x00000005064b7c11 */ /* 0x005fe200088f0c05 */
[----:B------:R-:W-:Y:S01]  /*3f90*/  @P0 VIADD R77, R9, 0xffffffe0 ;  /* 0xffffffe0094d0836 */ /* 0x000fe20000000000 */
[C---:B------:R-:W-:Y:S01]  /*3fa0*/  ISETP.GE.AND P1, PT, R16.reuse, UR4, PT ;  /* 0x0000000410007c0c */ /* 0x040fe2000bf26270 */
[----:B------:R-:W-:Y:S01]  /*3fb0*/  VIADD R12, R16, 0x80 ;  /* 0x00000080100c7836 */ /* 0x000fe20000000000 */
[----:B------:R-:W-:Y:S01]  /*3fc0*/  ISETP.GE.AND P0, PT, R4, UR4, PT ;  /* 0x0000000404007c0c */ /* 0x000fe2000bf06270 */
[----:B------:R-:W-:-:S02]  /*3fd0*/  VIADD R13, R16, 0xc0 ;  /* 0x000000c0100d7836 */ /* 0x000fc40000000000 */
[C---:B------:R-:W-:Y:S02]  /*3fe0*/  VIADD R76, R16.reuse, 0x100 ;  /* 0x00000100104c7836 */ /* 0x040fe40000000000 */
        /* <DEDUP_REMOVED lines=22> */
[----:B------:R-:W-:Y:S02]  /*4150*/  IMAD R78, R77, 0x2, R18 ;  /* 0x000000024d4e7824 */ /* 0x000fe400078e0212 */
[----:B------:R-:W-:-:S06]  /*4160*/  VIADD R77, R16, 0xe0 ;  /* 0x000000e0104d7836 */ /* 0x000fcc0000000000 */
        /* <DEDUP_REMOVED lines=19> */
[C---:B------:R-:W-:Y:S01]  /*42a0*/  IADD3 R76, R16.reuse, 0x1a0, RZ ;  /* 0x000001a0104c7810 */ /* 0x040fe20007ffe0ff */
        /* <DEDUP_REMOVED lines=13> */
.L_x_5379:
[----:B------:R-:W-:Y:S05]  /*4380*/  BSYNC B0 ;  /* 0x0000000000007941 */ /* 0x000fea0003800000 */
.L_x_5378:
        /* <DEDUP_REMOVED lines=17> */
.L_x_5346:
[----:B------:R-:W-:Y:S04]  /*44a0*/  BSSY B0, `(.L_x_5381) ;  /* 0x0000004000007945 */ /* 0x000fe80003800000 */
[----:B------:R-:W-:Y:S05]  /*44b0*/  @P0 BRA `(.L_x_5382) ;  /* 0x0000000000080947 */ /* 0x000fea0003800000 */
[----:B------:R-:W0:Y:S02]  /*44c0*/  FENCE.VIEW.ASYNC.G ;  /* 0x00000000000073c6 */ /* 0x000e240000000100 */
[----:B0-----:R-:W-:Y:S06]  /*44d0*/  BAR.ARV 0xc, 0x120 ;  /* 0x0304800000007b1d */ /* 0x001fec0000002000 */
.L_x_5382:
[----:B------:R-:W-:Y:S05]  /*44e0*/  BSYNC B0 ;  /* 0x0000000000007941 */ /* 0x000fea0003800000 */
.L_x_5381:
[----:B------:R-:W2:Y:S01]  /*44f0*/  LDL R0, [R1+0x2c] ;  /* 0x00002c0001007983 */ /* 0x000ea20000100800 */
[----:B------:R-:W-:Y:S01]  /*4500*/  BSSY B7, `(.L_x_5383) ;  /* 0x00014c8000077945 */ /* 0x000fe20003800000 */
[----:B--2---:R-:W-:-:S13]  /*4510*/  R2UR UR4, R0 ;  /* 0x00000000000472ca */ /* 0x004fda00000e0000 */
[----:B------:R-:W-:-:S03]  /*4520*/  UISETP.NE.AND UP0, UPT, UR4, 0x1, UPT ;  /* 0x000000010400788c */ /* 0x000fc6000bf05270 */
[----:B------:R-:W-:Y:S02]  /*4530*/  ULDC UR4, c[0x0][0xad8] ;  /* 0x0002b60000047ab9 */ /* 0x000fe40000000800 */
[----:B------:R-:W-:Y:S01]  /*4540*/  VIADD R0, R47, UR4 ;  /* 0x000000042f007c36 */ /* 0x000fe20008000000 */
[----:B------:R-:W-:-:S13]  /*4550*/  PLOP3.LUT P0, PT, PT, PT, UP0, 0x80, 0x0 ;  /* 0x000000000000781c */ /* 0x000fda0003f0f008 */
[----:B------:R-:W-:Y:S05]  /*4560*/  @!P0 BRA `(.L_x_5384) ;  /* 0x00000020001c8947 */ /* 0x000fea0003800000 */
[----:B-1----:R-:W0:Y:S02]  /*4570*/  LDC R4, c[0x0][0xadc] ;  /* 0x0002b700ff047b82 */ /* 0x002e240000000800 */
        /* <DEDUP_REMOVED lines=13> */
.L_x_5387:
[----:B------:R-:W-:-:S13]  /*4650*/  ISETP.NE.AND P1, PT, R4, 0x1, PT ;  /* 0x000000010400780c */ /* 0x000fda0003f25270 */
[----:B------:R-:W0:Y:S02]  /*4660*/  @P1 LDC.64 R6, c[0x0][0xae0] ;  /* 0x0002b800ff061b82 */ /* 0x000e240000000a00 */
[----:B0-----:R-:W-:-:S05]  /*4670*/  @P1 IMAD.HI.U32 R2, R3, R6, RZ ;  /* 0x0000000603021227 */ /* 0x001fca00078e00ff */
[----:B------:R-:W-:-:S07]  /*4680*/  @P1 SHF.R.U32.HI R3, RZ, R7, R2 ;  /* 0x00000007ff031219 */ /* 0x000fce0000011602 */
.L_x_5388:
[----:B------:R-:W-:Y:S05]  /*4690*/  BSYNC B0 ;  /* 0x0000000000007941 */ /* 0x000fea0003800000 */
.L_x_5386:
[----:B------:R-:W-:-:S05]  /*46a0*/  IMAD R3, R3, R4, R4 ;  /* 0x0000000403037224 */ /* 0x000fca00078e0204 */
[----:B------:R-:W-:-:S07]  /*46b0*/  VIMNMX R0, R0, R3, PT ;  /* 0x0000000300007248 */ /* 0x000fce0003fe0100 */
.L_x_5385:
[----:B------:R-:W-:Y:S01]  /*46c0*/  VIADD R0, R0, 0x3f ;  /* 0x0000003f00007836 */ /* 0x000fe20000000000 */
[----:B------:R-:W-:Y:S02]  /*46d0*/  ULDC UR4, c[0x0][0xad4] ;  /* 0x0002b50000047ab9 */ /* 0x000fe40000000800 */
[----:B------:R-:W-:Y:S02]  /*46e0*/  VIADD R2, R45, -UR4 ;  /* 0x800000042d027c36 */ /* 0x000fe40008000000 */
[----:B------:R-:W-:-:S04]  /*46f0*/  SHF.R.S32.HI R3, RZ, 0x1f, R0 ;  /* 0x0000001fff037819 */ /* 0x000fc80000011400 */
[----:B------:R-:W-:-:S04]  /*4700*/  LEA.HI R3, R3, R0, RZ, 0x6 ;  /* 0x0000000003037211 */ /* 0x000fc800078f30ff */
[----:B------:R-:W-:-:S04]  /*4710*/  SHF.R.S32.HI R3, RZ, 0x6, R3 ;  /* 0x00000006ff037819 */ /* 0x000fc80000011403 */
[----:B---34-:R-:W-:Y:S01]  /*4720*/  VIMNMX R14, R168, R3, PT ;  /* 0x00000003a80e7248 */ /* 0x018fe20003fe0100 */
        /* <DEDUP_REMOVED lines=11> */
.L_x_5391:
[----:B------:R-:W-:-:S13]  /*47e0*/  ISETP.NE.AND P0, PT, R4, 0x1, PT ;  /* 0x000000010400780c */ /* 0x000fda0003f05270 */
[----:B------:R-:W0:Y:S02]  /*47f0*/  @P0 LDC.64 R6, c[0x0][0xae0] ;  /* 0x0002b800ff060b82 */ /* 0x000e240000000a00 */
[----:B0-----:R-:W-:-:S05]  /*4800*/  @P0 IMAD.HI.U32 R6, R45, R6, RZ ;  /* 0x000000062d060227 */ /* 0x001fca00078e00ff */
[----:B------:R-:W-:-:S07]  /*4810*/  @P0 SHF.R.U32.HI R45, RZ, R7, R6 ;  /* 0x00000007ff2d0219 */ /* 0x000fce0000011606 */
.L_x_5392:
[----:B------:R-:W-:Y:S05]  /*4820*/  BSYNC B0 ;  /* 0x0000000000007941 */ /* 0x000fea0003800000 */
.L_x_5390:
[----:B------:R-:W-:-:S05]  /*4830*/  IMAD R45, R45, R4, RZ ;  /* 0x000000042d2d7224 */ /* 0x000fca00078e02ff */
[----:B------:R-:W-:-:S07]  /*4840*/  VIMNMX R2, R2, R45, !PT ;  /* 0x0000002d02027248 */ /* 0x000fce0007fe0100 */
.L_x_5389:
[----:B------:R-:W-:Y:S01]  /*4850*/  SHF.R.S32.HI R3, RZ, 0x1f, R2 ;  /* 0x0000001fff037819 */ /* 0x000fe20000011402 */
[----:B------:R-:W-:Y:S01]  /*4860*/  IMAD.MOV.U32 R0, RZ, RZ, RZ ;  /* 0x000000ffff007224 */ /* 0x000fe200078e00ff */
[----:B------:R-:W-:Y:S02]  /*4870*/  PLOP3.LUT P0, PT, PT, PT, PT, 0x80, 0x0 ;  /* 0x000000000000781c */ /* 0x000fe40003f0f070 */
[----:B------:R-:W-:Y:S02]  /*4880*/  CS2R R150, SRZ ;  /* 0x0000000000967805 */ /* 0x000fe4000001ff00 */
        /* <DEDUP_REMOVED lines=64> */
[----:B------:R-:W-:Y:S01]  /*4c90*/  CS2R R6, SRZ ;  /* 0x0000000000067805 */ /* 0x000fe2000001ff00 */
[----:B------:R-:W-:Y:S01]  /*4ca0*/  IMAD.MOV.U32 R31, RZ, RZ, RZ ;  /* 0x000000ffff1f7224 */ /* 0x000fe200078e00ff */
[----:B------:R-:W-:Y:S01]  /*4cb0*/  CS2R R172, SRZ ;  /* 0x0000000000ac7805 */ /* 0x000fe2000001ff00 */
[----:B------:R-:W-:Y:S01]  /*4cc0*/  IMAD.MOV.U32 R27, RZ, RZ, RZ ;  /* 0x000000ffff1b7224 */ /* 0x000fe200078e00ff */
[----:B------:R-:W-:Y:S01]  /*4cd0*/  MOV R5, RZ ;  /* 0x000000ff00057202 */ /* 0x000fe20000000f00 */
[----:B------:R-:W-:Y:S01]  /*4ce0*/  IMAD.MOV.U32 R174, RZ, RZ, RZ ;  /* 0x000000ffffae7224 */ /* 0x000fe200078e00ff */
[----:B------:R-:W-:Y:S06]  /*4cf0*/  @!P1 BRA `(.L_x_5393) ;  /* 0x0000014400209947 */ /* 0x000fec0003800000 */
[----:B------:R-:W0:Y:S01]  /*4d00*/  SHFL.IDX PT, R0, R221, RZ, 0x1f ;  /* 0x00001fffdd007589 */ /* 0x000e2200000e0000 */
[----:B------:R-:W-:Y:S01]  /*4d10*/  IMAD.MOV.U32 R7, RZ, RZ, 0x40000040 ;  /* 0x40000040ff077424 */ /* 0x000fe200078e00ff */
[----:B------:R-:W-:Y:S01]  /*4d20*/  BSSY B0, `(.L_x_5394) ;  /* 0x00000fc000007945 */ /* 0x000fe20003800000 */
[----:B------:R-:W-:Y:S01]  /*4d30*/  IMAD.MOV.U32 R13, RZ, RZ, 0x40000040 ;  /* 0x40000040ff0d7424 */ /* 0x000fe200078e00ff */
[----:B------:R-:W-:Y:S01]  /*4d40*/  BAR.SYNC.DEFER_BLOCKING 0xe, 0x100 ;  /* 0x0384000000007b1d */ /* 0x000fe20000010000 */
[----:B------:R-:W-:Y:S01]  /*4d50*/  IMAD.MOV.U32 R9, RZ, RZ, 0x40000040 ;  /* 0x40000040ff097424 */ /* 0x000fe200078e00ff */
[----:B------:R-:W-:Y:S01]  /*4d60*/  R2UR UR7, R7 ;  /* 0x00000000070772ca */ /* 0x000fe200000e0000 */
[----:B------:R-:W-:Y:S02]  /*4d70*/  IMAD.MOV.U32 R11, RZ, RZ, 0x40000040 ;  /* 0x40000040ff0b7424 */ /* 0x000fe400078e00ff */
[----:B------:R-:W-:Y:S02]  /*4d80*/  IMAD.MOV.U32 R7, RZ, RZ, 0x40000040 ;  /* 0x40000040ff077424 */ /* 0x000fe400078e00ff */
[----:B------:R-:W-:Y:S01]  /*4d90*/  IMAD.MOV.U32 R21, RZ, RZ, 0x40000040 ;  /* 0x40000040ff157424 */ /* 0x000fe200078e00ff */
[----:B------:R-:W1:Y:S01]  /*4da0*/  S2R R15, SR_TID.X ;  /* 0x00000000000f7919 */ /* 0x000e620000002100 */
[----:B------:R-:W-:-:S05]  /*4db0*/  VIADD R5, R14, 0xfffffffe ;  /* 0xfffffffe0e057836 */ /* 0x000fca0000000000 */
[----:B------:R-:W-:Y:S02]  /*4dc0*/  ISETP.GE.AND P0, PT, R5, R4, PT ;  /* 0x000000040500720c */ /* 0x000fe40003f06270 */
[----:B0-----:R-:W-:-:S04]  /*4dd0*/  LEA.HI R2, R0, R0, RZ, 0x1 ;  /* 0x0000000000027211 */ /* 0x001fc800078f08ff */
[----:B------:R-:W-:Y:S01]  /*4de0*/  LOP3.LUT R3, R2, 0x1fffe, RZ, 0xc0, !PT ;  /* 0x0001fffe02037812 */ /* 0x000fe200078ec0ff */
[----:B-----5:R-:W-:-:S04]  /*4df0*/  WARPGROUP.ARRIVE ;  /* 0x00000000000079c5 */ /* 0x020fc80000000000 */
[----:B------:R-:W-:Y:S02]  /*4e00*/  IMAD.IADD R3, R0, 0x1, -R3 ;  /* 0x0000000100037824 */ /* 0x000fe400078e0a03 */
[----:B------:R-:W-:Y:S02]  /*4e10*/  VIADD R0, R18, 0x36400 ;  /* 0x0003640012007836 */ /* 0x000fe40000000000 */
[----:B------:R-:W-:-:S03]  /*4e20*/  IMAD R3, R3, 0x8000, R18 ;  /* 0x0000800003037824 */ /* 0x000fc600078e0212 */
[----:B------:R-:W-:Y:S01]  /*4e30*/  SHF.R.U32.HI R0, RZ, 0x4, R0 ;  /* 0x00000004ff007819 */ /* 0x000fe20000011600 */
[----:B------:R-:W-:-:S03]  /*4e40*/  VIADD R3, R3, 0x400 ;  /* 0x0000040003037836 */ /* 0x000fc60000000000 */
[----:B------:R-:W-:Y:S02]  /*4e50*/  LOP3.LUT R0, R0, 0x3fff, RZ, 0xc0, !PT ;  /* 0x00003fff00007812 */ /* 0x000fe400078ec0ff */
[----:B------:R-:W-:Y:S02]  /*4e60*/  SHF.R.U32.HI R3, RZ, 0x4, R3 ;  /* 0x00000004ff037819 */ /* 0x000fe40000011603 */
[----:B------:R-:W-:Y:S02]  /*4e70*/  LOP3.LUT R2, R0, 0x10000, RZ, 0xfc, !PT ;  /* 0x0001000000027812 */ /* 0x000fe400078efcff */
[----:B------:R-:W-:Y:S02]  /*4e80*/  LOP3.LUT R3, R3, 0x3fff, RZ, 0xc0, !PT ;  /* 0x00003fff03037812 */ /* 0x000fe400078ec0ff */
[C---:B------:R-:W-:Y:S01]  /*4e90*/  R2UR UR4, R2.reuse ;  /* 0x00000000020472ca */ /* 0x040fe200000e0000 */
[C---:B------:R-:W-:Y:S01]  /*4ea0*/  VIADD R12, R2.reuse, 0x2 ;  /* 0x00000002020c7836 */ /* 0x040fe20000000000 */
[----:B------:R-:W-:Y:S01]  /*4eb0*/  LOP3.LUT R152, R3, 0x2000000, RZ, 0xfc, !PT ;  /* 0x0200000003987812 */ /* 0x000fe200078efcff */
[----:B------:R-:W-:Y:S01]  /*4ec0*/  IMAD.MOV.U32 R3, RZ, RZ, 0x40000040 ;  /* 0x40000040ff037424 */ /* 0x000fe200078e00ff */
[C---:B------:R-:W-:Y:S01]  /*4ed0*/  IADD3 R10, R2.reuse, 0x4, RZ ;  /* 0x00000004020a7810 */ /* 0x040fe20007ffe0ff */
[----:B------:R-:W-:Y:S01]  /*4ee0*/  VIADD R20, R2, 0x6 ;  /* 0x0000000602147836 */ /* 0x000fe20000000000 */
[----:B-1----:R-:W-:Y:S01]  /*4ef0*/  LOP3.LUT R15, R15, 0x7f, RZ, 0xc0, !PT ;  /* 0x0000007f0f0f7812 */ /* 0x002fe200078ec0ff */
[----:B------:R-:W-:Y:S01]  /*4f00*/  IMAD R6, R19, 0x1000, R152 ;  /* 0x0000100013067824 */ /* 0x000fe200078e0298 */
[----:B------:R-:W-:-:S02]  /*4f10*/  R2UR UR5, R3 ;  /* 0x00000000030572ca */ /* 0x000fc400000e0000 */
[----:B------:R-:W-:Y:S01]  /*4f20*/  ISETP.NE.AND P2, PT, R15, RZ, PT ;  /* 0x000000ff0f00720c */ /* 0x000fe20003f45270 */
[C---:B------:R-:W-:Y:S01]  /*4f30*/  VIADD R8, R6.reuse, 0x80 ;  /* 0x0000008006087836 */ /* 0x040fe20000000000 */
[----:B------:R-:W-:-:S11]  /*4f40*/  R2UR UR6, R6 ;  /* 0x00000000060672ca */ /* 0x000fd600000e0000 */
[----:B------:R-:W-:Y:S02]  /*4f50*/  @!P2 IMAD R0, R19, 0x8, R18 ;  /* 0x000000081300a824 */ /* 0x000fe400078e0212 */
[----:B------:R-:W-:Y:S01]  /*4f60*/  HGMMA.64x256x16.F32 R24, gdesc[UR4].tnspB, RZ, !UPT, gsb0 ;  /* 0x43e00000041879f0 */ /* 0x000fe2000c0008ff */
[----:B------:R-:W-:Y:S01]  /*4f70*/  R2UR UR4, R12 ;  /* 0x000000000c0472ca */ /* 0x000fe200000e0000 */
[----:B------:R-:W-:Y:S01]  /*4f80*/  @!P2 VIADD R0, R0, 0x38860 ;  /* 0x000388600000a836 */ /* 0x000fe20000000000 */
[----:B------:R-:W-:Y:S02]  /*4f90*/  R2UR UR5, R13 ;  /* 0x000000000d0572ca */ /* 0x000fe400000e0000 */
[----:B------:R-:W-:Y:S01]  /*4fa0*/  R2UR UR6, R8 ;  /* 0x00000000080672ca */ /* 0x000fe200000e0000 */
[C---:B------:R-:W-:Y:S01]  /*4fb0*/  VIADD R8, R6.reuse, 0x100 ;  /* 0x0000010006087836 */ /* 0x040fe20000000000 */
[----:B------:R-:W-:Y:S01]  /*4fc0*/  R2UR UR7, R9 ;  /* 0x00000000090772ca */ /* 0x000fe200000e0000 */
[----:B------:R-:W-:Y:S01]  /*4fd0*/  IMAD.MOV.U32 R9, RZ, RZ, 0x40000040 ;  /* 0x40000040ff097424 */ /* 0x000fe200078e00ff */
[----:B------:R-:W-:Y:S01]  /*4fe0*/  @!P2 PRMT R0, RZ, 0x654, R0 ;  /* 0x00000654ff00a816 */ /* 0x000fe20000000000 */
[----:B------:R-:W-:Y:S01]  /*4ff0*/  VIADD R6, R6, 0x180 ;  /* 0x0000018006067836 */ /* 0x000fe20000000000 */
[----:B------:R-:W-:-:S02]  /*5000*/  WARPGROUP.DEPBAR.LE gsb0, 0x0 ;  /* 0x00008000000079c5 */ /* 0x000fc40000010000 */
[----:B------:R-:W-:-:S15]  /*5010*/  WARPGROUP.ARRIVE ;  /* 0x00000000000079c5 */ /* 0x000fde0000000000 */
        /* <DEDUP_REMOVED lines=21> */
.L_x_5396:
[----:B------:R-:W-:Y:S01]  /*5170*/  BAR.SYNC.DEFER_BLOCKING 0xe, 0x100 ;  /* 0x0384000000007b1d */ /* 0x000fe20000010000 */
[C---:B------:R-:W-:Y:S01]  /*5180*/  IMAD R7, R19.reuse, 0x40, R194 ;  /* 0x0000004013077824 */ /* 0x040fe200078e02c2 */
[----:B------:R-:W-:Y:S02]  /*5190*/  IADD3 R19, R19, 0x1, RZ ;  /* 0x0000000113137810 */ /* 0x000fe40007ffe0ff */
[----:B------:R-:W-:Y:S01]  /*51a0*/  R2UR UR4, R2 ;  /* 0x00000000020472ca */ /* 0x000fe200000e0000 */
[----:B01----:R-:W-:Y:S01]  /*51b0*/  IMAD R0, R7, 0x4, R18 ;  /* 0x0000000407007824 */ /* 0x003fe200078e0212 */
[----:B------:R-:W-:Y:S01]  /*51c0*/  ISETP.NE.AND P0, PT, R19, 0x2, PT ;  /* 0x000000021300780c */ /* 0x000fe20003f05270 */
[----:B------:R-:W-:Y:S01]  /*51d0*/  IMAD.MOV.U32 R7, RZ, RZ, 0x40000040 ;  /* 0x40000040ff077424 */ /* 0x000fe200078e00ff */
[----:B------:R-:W-:Y:S02]  /*51e0*/  R2UR UR5, R3 ;  /* 0x00000000030572ca */ /* 0x000fe400000e0000 */
[----:B------:R-:W-:-:S02]  /*51f0*/  SEL R19, R19, RZ, P0 ;  /* 0x000000ff13137207 */ /* 0x000fc40000000000 */
[----:B------:R-:W-:Y:S01]  /*5200*/  R2UR UR7, R7 ;  /* 0x00000000070772ca */ /* 0x000fe200000e0000 */
[----:B------:R-:W-:Y:S01]  /*5210*/  IMAD.MOV.U32 R7, RZ, RZ, 0x40000040 ;  /* 0x40000040ff077424 */ /* 0x000fe200078e00ff */
[----:B------:R-:W-:Y:S01]  /*5220*/  ISETP.GT.AND P1, PT, R5, R4, PT ;  /* 0x000000040500720c */ /* 0x000fe20003f24270 */
[----:B------:R-:W-:Y:S02]  /*5230*/  IMAD R6, R19, 0x1000, R152 ;  /* 0x0000100013067824 */ /* 0x000fe400078e0298 */
[----:B------:R-:W-:-:S03]  /*5240*/  VIADD R5, R5, 0xffffffff ;  /* 0xffffffff05057836 */ /* 0x000fc60000000000 */
[----:B------:R-:W-:Y:S01]  /*5250*/  R2UR UR6, R6 ;  /* 0x00000000060672ca */ /* 0x000fe200000e0000 */
[----:B------:R-:W0:Y:S04]  /*5260*/  LDS R8, [R0+0x38400] ;  /* 0x0384000000087984 */ /* 0x000e280000000800 */
[----:B------:R1:W2:Y:S02]  /*5270*/  LDS R9, [R0+0x38420] ;  /* 0x0384200000097984 */ /* 0x0002a40000000800 */
[----:B-1----:R-:W-:-:S04]  /*5280*/  @!P2 IMAD R0, R19, 0x8, R18 ;  /* 0x000000081300a824 */ /* 0x002fc800078e0212 */
        /* <DEDUP_REMOVED lines=130> */
[----:B------:R-:W-:-:S02]  /*5ab0*/  VIADD R8, R6, 0x80 ;  /* 0x0000008006087836 */ /* 0x000fc40000000000 */
[----:B------:R-:W-:-:S03]  /*5ac0*/  IMAD.MOV.U32 R9, RZ, RZ, 0x40000040 ;  /* 0x40000040ff097424 */ /* 0x000fc600078e00ff */
[----:B------:R-:W-:-:S06]  /*5ad0*/  WARPGROUP.ARRIVE ;  /* 0x00000000000079c5 */ /* 0x000fcc0000000000 */
[----:B------:R-:W-:Y:S01]  /*5ae0*/  HGMMA.64x256x16.F32 R24, gdesc[UR4].tnspB, R24, gsb0 ;  /* 0x43e00000041879f0 */ /* 0x000fe20008000818 */
        /* <DEDUP_REMOVED lines=21> */
[----:B------:R-:W-:Y:S02]  /*5c40*/  R2UR UR7, R7 ;  /* 0x00000000070772ca */ /* 0x000fe400000e0000 */
[----:B------:R-:W-:-:S04]  /*5c50*/  SEL R7, RZ, 0x1, P0 ;  /* 0x00000001ff077807 */ /* 0x000fc80000000000 */
[----:B------:R-:W-:Y:S01]  /*5c60*/  LOP3.LUT R22, R22, R7, RZ, 0x3c, !PT ;  /* 0x0000000716167212 */ /* 0x000fe200078e3cff */
[----:B------:R-:W-:Y:S02]  /*5c70*/  WARPGROUP.DEPBAR.LE gsb0, 0x0 ;  /* 0x00008000000079c5 */ /* 0x000fe40000010000 */
[----:B------:R-:W-:-:S12]  /*5c80*/  WARPGROUP.ARRIVE ;  /* 0x00000000000079c5 */ /* 0x000fd80000000000 */
[----:B------:R-:W-:Y:S03]  /*5c90*/  HGMMA.64x256x16.F32 R24, gdesc[UR4].tnspB, R24, gsb0 ;  /* 0x43e00000041879f0 */ /* 0x000fe60008000818 */
[----:B------:R-:W-:Y:S02]  /*5ca0*/  WARPGROUP.DEPBAR.LE gsb0, 0x0 ;  /* 0x00008000000079c5 */ /* 0x000fe40000010000 */
[----:B------:R-:W-:Y:S06]  /*5cb0*/  BAR.ARV 0xf, 0x100 ;  /* 0x03c4000000007b1d */ /* 0x000fec0000002000 */
[----:B------:R1:W-:Y:S01]  /*5cc0*/  @!P2 SYNCS.ARRIVE.TRANS64.RED.A1T0 RZ, [R0+URZ], RZ ;  /* 0x000000ff00ffa9a7 */ /* 0x0003e2000810043f */
[----:B------:R-:W-:Y:S05]  /*5cd0*/  @P1 BRA `(.L_x_5396) ;  /* 0xfffffff400241947 */ /* 0x000fea000383ffff */
.L_x_5395:
[----:B------:R-:W-:Y:S05]  /*5ce0*/  BSYNC B0 ;  /* 0x0000000000007941 */ /* 0x000fea0003800000 */
.L_x_5394:
[----:B------:R-:W-:Y:S01]  /*5cf0*/  BAR.SYNC.DEFER_BLOCKING 0xe, 0x100 ;  /* 0x0384000000007b1d */ /* 0x000fe20000010000 */
[C---:B------:R-:W-:Y:S01]  /*5d00*/  IMAD R3, R19.reuse, 0x40, R194 ;  /* 0x0000004013037824 */ /* 0x040fe200078e02c2 */
[----:B------:R-:W-:Y:S01]  /*5d10*/  PLOP3.LUT P0, PT, PT, PT, PT, 0x8, 0x0 ;  /* 0x000000000000781c */ /* 0x000fe20003f0e170 */
[----:B------:R-:W-:-:S03]  /*5d20*/  VIADD R19, R19, 0x1 ;  /* 0x0000000113137836 */ /* 0x000fc60000000000 */
[----:B------:R-:W-:Y:S02]  /*5d30*/  LEA R3, R3, R18, 0x2 ;  /* 0x0000001203037211 */ /* 0x000fe400078e10ff */
[----:B------:R-:W-:-:S04]  /*5d40*/  ISETP.NE.AND P1, PT, R19, 0x2, PT ;  /* 0x000000021300780c */ /* 0x000fc80003f25270 */
[----:B------:R-:W-:Y:S02]  /*5d50*/  SEL R5, RZ, 0x1, P1 ;  /* 0x00000001ff057807 */ /* 0x000fe40000800000 */
[----:B------:R-:W-:Y:S02]  /*5d60*/  SEL R19, R19, RZ, P1 ;  /* 0x000000ff13137207 */ /* 0x000fe40000800000 */
[----:B------:R-:W-:Y:S01]  /*5d70*/  LOP3.LUT R22, R22, R5, RZ, 0x3c, !PT ;  /* 0x0000000516167212 */ /* 0x000fe200078e3cff */
[----:B------:R-:W2:Y:S04]  /*5d80*/  LDS R2, [R3+0x38400] ;  /* 0x0384000003027984 */ /* 0x000ea80000000800 */
[----:B01----:R-:W0:Y:S01]  /*5d90*/  LDS R0, [R3+0x38420] ;  /* 0x0384200003007984 */ /* 0x003e220000000800 */
[-C--:B--2---:R-:W-:Y:S01]  /*5da0*/  FMUL.FTZ R172, R25, R2.reuse ;  /* 0x0000000219ac7220 */ /* 0x084fe20000410000 */
[-C--:B------:R-:W-:Y:S01]  /*5db0*/  FMUL.FTZ R6, R29, R2.reuse ;  /* 0x000000021d067220 */ /* 0x080fe20000410000 */
[-C--:B------:R-:W-:Y:S01]  /*5dc0*/  FMUL.FTZ R174, R24, R2.reuse ;  /* 0x0000000218ae7220 */ /* 0x080fe20000410000 */
[-C--:B------:R-:W-:Y:S01]  /*5dd0*/  FMUL.FTZ R173, R28, R2.reuse ;  /* 0x000000021cad7220 */ /* 0x080fe20000410000 */
[----:B------:R-:W-:Y:S01]  /*5de0*/  FMUL.FTZ R155, R64, R2 ;  /* 0x00000002409b7220 */ /* 0x000fe20000410000 */
[-C--:B0-----:R-:W-:Y:S01]  /*5df0*/  FMUL.FTZ R9, R42, R0.reuse ;  /* 0x000000002a097220 */ /* 0x081fe20000410000 */
        /* <DEDUP_REMOVED lines=126> */
.L_x_5384:
        /* <DEDUP_REMOVED lines=14> */
.L_x_5399:
[----:B------:R-:W-:-:S13]  /*66c0*/  ISETP.NE.AND P1, PT, R4, 0x1, PT ;  /* 0x000000010400780c */ /* 0x000fda0003f25270 */
[----:B------:R-:W0:Y:S02]  /*66d0*/  @P1 LDC.64 R6, c[0x0][0xae0] ;  /* 0x0002b800ff061b82 */ /* 0x000e240000000a00 */
[----:B0-----:R-:W-:-:S05]  /*66e0*/  @P1 IMAD.HI.U32 R2, R3, R6, RZ ;  /* 0x0000000603021227 */ /* 0x001fca00078e00ff */
[----:B------:R-:W-:-:S07]  /*66f0*/  @P1 SHF.R.U32.HI R3, RZ, R7, R2 ;  /* 0x00000007ff031219 */ /* 0x000fce0000011602 */
.L_x_5400:
[----:B------:R-:W-:Y:S05]  /*6700*/  BSYNC B0 ;  /* 0x0000000000007941 */ /* 0x000fea0003800000 */
.L_x_5398:
[----:B------:R-:W-:-:S05]  /*6710*/  IMAD R3, R3, R4, R4 ;  /* 0x0000000403037224 */ /* 0x000fca00078e0204 */
[----:B------:R-:W-:-:S07]  /*6720*/  VIMNMX R0, R0, R3, PT ;  /* 0x0000000300007248 */ /* 0x000fce0003fe0100 */
.L_x_5397:
[----:B------:R-:W-:Y:S01]  /*6730*/  VIADD R0, R0, 0x3f ;  /* 0x0000003f00007836 */ /* 0x000fe20000000000 */
[----:B------:R-:W-:Y:S02]  /*6740*/  ULDC UR4, c[0x0][0xad4] ;  /* 0x0002b50000047ab9 */ /* 0x000fe40000000800 */
[----:B------:R-:W-:Y:S02]  /*6750*/  VIADD R2, R45, -UR4 ;  /* 0x800000042d027c36 */ /* 0x000fe40008000000 */
        /* <DEDUP_REMOVED lines=15> */
.L_x_5403:
[----:B------:R-:W-:-:S13]  /*6850*/  ISETP.NE.AND P0, PT, R4, 0x1, PT ;  /* 0x000000010400780c */ /* 0x000fda0003f05270 */
[----:B------:R-:W0:Y:S02]  /*6860*/  @P0 LDC.64 R6, c[0x0][0xae0] ;  /* 0x0002b800ff060b82 */ /* 0x000e240000000a00 */
[----:B0-----:R-:W-:-:S05]  /*6870*/  @P0 IMAD.HI.U32 R6, R45, R6, RZ ;  /* 0x000000062d060227 */ /* 0x001fca00078e00ff */
[----:B------:R-:W-:-:S07]  /*6880*/  @P0 SHF.R.U32.HI R45, RZ, R7, R6 ;  /* 0x00000007ff2d0219 */ /* 0x000fce0000011606 */
.L_x_5404:
[----:B------:R-:W-:Y:S05]  /*6890*/  BSYNC B0 ;  /* 0x0000000000007941 */ /* 0x000fea0003800000 */
.L_x_5402:
[----:B------:R-:W-:-:S05]  /*68a0*/  IMAD R45, R45, R4, RZ ;  /* 0x000000042d2d7224 */ /* 0x000fca00078e02ff */
[----:B------:R-:W-:-:S07]  /*68b0*/  VIMNMX R2, R2, R45, !PT ;  /* 0x0000002d02027248 */ /* 0x000fce0007fe0100 */
.L_x_5401:
        /* <DEDUP_REMOVED lines=48> */
[----:B---3--:R-:W-:-:S02]  /*6bc0*/  CS2R R78, SRZ ;  /* 0x00000000004e7805 */ /* 0x008fc4000001ff00 */
[----:B------:R-:W-:Y:S02]  /*6bd0*/  CS2R R76, SRZ ;  /* 0x00000000004c7805 */ /* 0x000fe4000001ff00 */
[----:B----4-:R-:W-:Y:S02]  /*6be0*/  CS2R R74, SRZ ;  /* 0x00000000004a7805 */ /* 0x010fe4000001ff00 */
        /* <DEDUP_REMOVED lines=25> */
[----:B------:R-:W-:Y:S01]  /*6d80*/  BSSY B6, `(.L_x_5405) ;  /* 0x000001c000067945 */ /* 0x000fe20003800000 */
[----:B0-----:R-:W-:-:S04]  /*6d90*/  LEA.HI R2, R0, R0, RZ, 0x1 ;  /* 0x0000000000027211 */ /* 0x001fc800078f08ff */
[----:B------:R-:W-:-:S05]  /*6da0*/  LOP3.LUT R3, R2, 0x1fffe, RZ, 0xc0, !PT ;  /* 0x0001fffe02037812 */ /* 0x000fca00078ec0ff */
[----:B------:R-:W-:Y:S02]  /*6db0*/  IMAD.IADD R3, R0, 0x1, -R3 ;  /* 0x0000000100037824 */ /* 0x000fe400078e0a03 */
[----:B------:R-:W-:Y:S02]  /*6dc0*/  VIADD R0, R18, 0x36400 ;  /* 0x0003640012007836 */ /* 0x000fe40000000000 */
[----:B------:R-:W-:-:S03]  /*6dd0*/  IMAD R3, R3, 0x8000, R18 ;  /* 0x0000800003037824 */ /* 0x000fc600078e0212 */
[----:B------:R-:W-:Y:S01]  /*6de0*/  LOP3.LUT P0, RZ, R0, 0x3ff, RZ, 0xc0, !PT ;  /* 0x000003ff00ff7812 */ /* 0x000fe2000780c0ff */
        /* <DEDUP_REMOVED lines=13> */
[----:B------:R-:W-:Y:S01]  /*6ec0*/  MOV R13, RZ ;  /* 0x000000ff000d7202 */ /* 0x000fe20000000f00 */
[----:B------:R-:W-:Y:S02]  /*6ed0*/  IMAD.U32 R7, RZ, RZ, UR7 ;  /* 0x00000007ff077e24 */ /* 0x000fe4000f8e00ff */
[----:B------:R-:W-:-:S02]  /*6ee0*/  IMAD.U32 R10, RZ, RZ, UR4 ;  /* 0x00000004ff0a7e24 */ /* 0x000fc4000f8e00ff */
[----:B------:R-:W-:Y:S02]  /*6ef0*/  IMAD.U32 R11, RZ, RZ, UR5 ;  /* 0x00000005ff0b7e24 */ /* 0x000fe4000f8e00ff */
[----:B------:R-:W-:Y:S02]  /*6f00*/  IMAD.MOV.U32 R8, RZ, RZ, 0x70 ;  /* 0x00000070ff087424 */ /* 0x000fe400078e00ff */
[----:B0-----:R-:W-:-:S07]  /*6f10*/  IMAD.MOV.U32 R12, RZ, RZ, 0x1 ;  /* 0x00000001ff0c7424 */ /* 0x001fce00078e00ff */
[----:B------:R-:W-:-:S07]  /*6f20*/  LEPC R20, `(.L_x_5406) ;  /* 0x000000001014794e */ /* 0x000fce0000000000 */
[----:B-1---5:R-:W-:Y:S05]  /*6f30*/  CALL.ABS.NOINC R2 ;  /* 0x0000000002007343 */ /* 0x022fea0003c00000 */
.L_x_5406:
[----:B------:R-:W-:Y:S05]  /*6f40*/  BSYNC B6 ;  /* 0x0000000000067941 */ /* 0x000fea0003800000 */
.L_x_5405:
        /* <DEDUP_REMOVED lines=12> */
.L_x_5410:
[----:B-1----:R1:W2:Y:S02]  /*7010*/  SYNCS.PHASECHK.TRANS64.TRYWAIT P0, [R18+URZ+0x38800], R3 ;  /* 0x03880003120075a7 */ /* 0x0022a4000800017f */
[----:B--2---:R-:W-:Y:S05]  /*7020*/  @!P0 NANOSLEEP.SYNCS 0x989680 ;  /* 0x009896800000895d */ /* 0x004fea0003900000 */
[----:B------:R-:W2:Y:S02]  /*7030*/  @!P0 SYNCS.PHASECHK.TRANS64 P0, [R18+URZ+0x38800], R3 ;  /* 0x03880003120085a7 */ /* 0x000ea4000800007f */
[----:B--2---:R-:W-:Y:S05]  /*7040*/  @!P0 BRA `(.L_x_5410) ;  /* 0xfffffffc00f08947 */ /* 0x004fea000383ffff */
.L_x_5409:
[----:B------:R-:W-:Y:S05]  /*7050*/  BSYNC B0 ;  /* 0x0000000000007941 */ /* 0x000fea0003800000 */
.L_x_5408:
[----:B------:R-:W-:Y:S05]  /*7060*/  BRA `(.L_x_5411) ;  /* 0x0000002c004c7947 */ /* 0x000fea0003800000 */
.L_x_5407:
        /* <DEDUP_REMOVED lines=10> */
[-C--:B0-----:R-:W-:Y:S01]  /*7110*/  IMAD R6, R225, R10.reuse, RZ ;  /* 0x0000000ae1067224 */ /* 0x081fe200078e02ff */
[----:B------:R-:W-:Y:S01]  /*7120*/  SHF.L.U64.HI R46, R10, 0x5, R11 ;  /* 0x000000050a2e7819 */ /* 0x000fe2000001020b */
[----:B------:R-:W-:-:S02]  /*7130*/  IMAD R0, R5, R10, RZ ;  /* 0x0000000a05007224 */ /* 0x000fc400078e02ff */
[----:B------:R-:W-:Y:S02]  /*7140*/  IMAD R51, R187, R11, R6 ;  /* 0x0000000bbb337224 */ /* 0x000fe400078e0206 */
[----:B------:R-:W-:Y:S01]  /*7150*/  IMAD.WIDE.U32 R42, R33, R10, RZ ;  /* 0x0000000a212a7225 */ /* 0x000fe200078e00ff */
[----:B-1----:R-:W-:-:S03]  /*7160*/  SHF.L.U64.HI R44, R38, 0x5, R39 ;  /* 0x00000005262c7819 */ /* 0x002fc60000010227 */
[-C--:B------:R-:W-:Y:S02]  /*7170*/  IMAD R8, R225, R38.reuse, RZ ;  /* 0x00000026e1087224 */ /* 0x080fe400078e02ff */
[-C--:B------:R-:W-:Y:S02]  /*7180*/  IMAD R4, R5, R38.reuse, RZ ;  /* 0x0000002605047224 */ /* 0x080fe400078e02ff */
[----:B------:R-:W-:Y:S02]  /*7190*/  IMAD R55, R187, R39, R8 ;  /* 0x00000027bb377224 */ /* 0x000fe400078e0208 */
[C---:B------:R-:W-:Y:S02]  /*71a0*/  IMAD R47, R33.reuse, R11, R0 ;  /* 0x0000000b212f7224 */ /* 0x040fe400078e0200 */
[C---:B------:R-:W-:Y:S02]  /*71b0*/  IMAD R49, R33.reuse, R39, R4 ;  /* 0x0000002721317224 */ /* 0x040fe400078e0204 */
[----:B------:R-:W-:-:S04]  /*71c0*/  IMAD.WIDE.U32 R40, R33, R38, RZ ;  /* 0x0000002621287225 */ /* 0x000fc800078e00ff */
[----:B------:R-:W-:-:S04]  /*71d0*/  IMAD.WIDE.U32 R6, R187, R10, R2 ;  /* 0x0000000abb067225 */ /* 0x000fc800078e0002 */
[----:B------:R-:W-:Y:S01]  /*71e0*/  IMAD.WIDE.U32 R8, R187, R38, R2 ;  /* 0x00000026bb087225 */ /* 0x000fe200078e0002 */
[----:B------:R-:W-:-:S03]  /*71f0*/  IADD3 R26, P3, R6, R42, RZ ;  /* 0x0000002a061a7210 */ /* 0x000fc60007f7e0ff */
[----:B------:R-:W-:Y:S01]  /*7200*/  IMAD.WIDE.U32 R2, R187, R10, R24 ;  /* 0x0000000abb027225 */ /* 0x000fe200078e0018 */
[----:B------:R-:W-:-:S03]  /*7210*/  IADD3 R29, P4, R8, R40, RZ ;  /* 0x00000028081d7210 */ /* 0x000fc60007f9e0ff */
[----:B------:R-:W-:Y:S01]  /*7220*/  IMAD.WIDE.U32 R4, R187, R38, R24 ;  /* 0x00000026bb047225 */ /* 0x000fe200078e0018 */
[----:B------:R-:W-:-:S03]  /*7230*/  IADD3 R48, P1, R2, R42, RZ ;  /* 0x0000002a02307210 */ /* 0x000fc60007f3e0ff */
[----:B------:R-:W-:Y:S01]  /*7240*/  IMAD.IADD R47, R47, 0x1, R43 ;  /* 0x000000012f2f7824 */ /* 0x000fe200078e022b */
[----:B------:R-:W-:Y:S01]  /*7250*/  IADD3 R53, P2, R4, R40, RZ ;  /* 0x0000002804357210 */ /* 0x000fe20007f5e0ff */
[----:B------:R-:W-:Y:S02]  /*7260*/  IMAD.IADD R49, R49, 0x1, R41 ;  /* 0x0000000131317824 */ /* 0x000fe400078e0229 */
[----:B------:R-:W-:Y:S01]  /*7270*/  IMAD.SHL.U32 R45, R10, 0x20, RZ ;  /* 0x000000200a2d7824 */ /* 0x000fe200078e00ff */
[----:B------:R-:W-:Y:S01]  /*7280*/  IADD3.X R27, R47, R51, R7, P3, !PT ;  /* 0x000000332f1b7210 */ /* 0x000fe20001ffe407 */
[----:B------:R-:W-:Y:S01]  /*7290*/  IMAD.SHL.U32 R38, R38, 0x20, RZ ;  /* 0x0000002026267824 */ /* 0x000fe200078e00ff */
[----:B------:R-:W-:Y:S02]  /*72a0*/  IADD3.X R31, R49, R55, R9, P4, !PT ;  /* 0x00000037311f7210 */ /* 0x000fe400027fe409 */
[----:B------:R-:W-:Y:S02]  /*72b0*/  IADD3.X R51, R47, R3, R51, P1, !PT ;  /* 0x000000032f337210 */ /* 0x000fe40000ffe433 */
        /* <DEDUP_REMOVED lines=18> */
.L_x_5413:
[----:B------:R-:W-:Y:S05]  /*73e0*/  BSYNC B6 ;  /* 0x0000000000067941 */ /* 0x000fea0003800000 */
.L_x_5412:
[----:B------:R-:W0:Y:S01]  /*73f0*/  LDC.64 R4, c[0x0][0x3d8] ;  /* 0x0000f600ff047b82 */ /* 0x000e220000000a00 */
[----:B------:R-:W-:Y:S01]  /*7400*/  SHF.R.S32.HI R7, RZ, 0x1f, R189 ;  /* 0x0000001fff077819 */ /* 0x000fe200000114bd */
[----:B------:R-:W-:Y:S01]  /*7410*/  ULDC.U8 UR4, c[0x0][0x3f0] ;  /* 0x0000fc0000047ab9 */ /* 0x000fe20000000000 */
[----:B------:R-:W-:Y:S01]  /*7420*/  BSSY B0, `(.L_x_5414) ;  /* 0x000028f000007945 */ /* 0x000fe20003800000 */
[----:B------:R-:W-:-:S04]  /*7430*/  ISETP.NE.AND P0, PT, RZ, UR4, PT ;  /* 0x00000004ff007c0c */ /* 0x000fc8000bf05270 */
[----:B------:R-:W1:Y:S01]  /*7440*/  LDC.64 R2, c[0x0][0x3e8] ;  /* 0x0000fa00ff027b82 */ /* 0x000e620000000a00 */
[----:B0-----:R-:W-:-:S04]  /*7450*/  IMAD R0, R7, R4, RZ ;  /* 0x0000000407007224 */ /* 0x001fc800078e02ff */
[C---:B------:R-:W-:Y:S02]  /*7460*/  IMAD R11, R189.reuse, R5, R0 ;  /* 0x00000005bd0b7224 */ /* 0x040fe400078e0200 */
[----:B------:R-:W-:Y:S02]  /*7470*/  IMAD R0, R189, -0x40, R184 ;  /* 0xffffffc0bd007824 */ /* 0x000fe400078e02b8 */
[----:B-1----:R-:W-:Y:S02]  /*7480*/  IMAD R10, R7, R2, RZ ;  /* 0x00000002070a7224 */ /* 0x002fe400078e02ff */
[----:B------:R-:W-:-:S04]  /*7490*/  IMAD.WIDE.U32 R6, R189, R4, RZ ;  /* 0x00000004bd067225 */ /* 0x000fc800078e00ff */
[----:B------:R-:W-:-:S04]  /*74a0*/  IMAD.WIDE.U32 R8, R189, R2, RZ ;  /* 0x00000002bd087225 */ /* 0x000fc800078e00ff */
[----:B------:R-:W-:Y:S02]  /*74b0*/  IMAD R13, R189, R3, R10 ;  /* 0x00000003bd0d7224 */ /* 0x000fe400078e020a */
[----:B------:R-:W-:Y:S02]  /*74c0*/  IMAD.IADD R11, R7, 0x1, R11 ;  /* 0x00000001070b7824 */ /* 0x000fe400078e020b */
[----:B------:R-:W-:Y:S02]  /*74d0*/  IMAD.IADD R7, R9, 0x1, R13 ;  /* 0x0000000109077824 */ /* 0x000fe400078e020d */
[C---:B------:R-:W-:Y:S01]  /*74e0*/  IMAD.SHL.U32 R57, R6.reuse, 0x40, RZ ;  /* 0x0000004006397824 */ /* 0x040fe200078e00ff */
[----:B------:R-:W-:Y:S01]  /*74f0*/  SHF.L.U64.HI R50, R6, 0x6, R11 ;  /* 0x0000000606327819 */ /* 0x000fe2000001020b */
[C---:B------:R-:W-:Y:S01]  /*7500*/  IMAD.SHL.U32 R54, R8.reuse, 0x40, RZ ;  /* 0x0000004008367824 */ /* 0x040fe200078e00ff */
[----:B------:R-:W-:Y:S02]  /*7510*/  SHF.L.U64.HI R52, R8, 0x6, R7 ;  /* 0x0000000608347819 */ /* 0x000fe40000010207 */
[----:B------:R-:W-:Y:S01]  /*7520*/  VIMNMX R6, R0, 0x40, PT ;  /* 0x0000004000067848 */ /* 0x000fe20003fe0100 */
        /* <DEDUP_REMOVED lines=32> */
[----:B------:R-:W-:Y:S01]  /*7730*/  IMAD.X R30, R50, 0x1, R51, P4 ;  /* 0x00000001321e7824 */ /* 0x000fe200020e0633 */
[----:B------:R-:W-:Y:S01]  /*7740*/  ISETP.GE.AND P3, PT, R24, UR4, PT ;  /* 0x0000000418007c0c */ /* 0x000fe2000bf66270 */
[----:B------:R-:W-:Y:S01]  /*7750*/  ULDC.64 UR8, c[0x0][0x3e0] ;  /* 0x0000f80000087ab9 */ /* 0x000fe20000000a00 */
[----:B------:R-:W-:Y:S01]  /*7760*/  LEA R12, P4, R13, UR6, 0x1 ;  /* 0x000000060d0c7c11 */ /* 0x000fe2000f8808ff */
[----:B------:R-:W-:Y:S01]  /*7770*/  IMAD.X R15, R52, 0x1, R55, P5 ;  /* 0x00000001340f7824 */ /* 0x000fe200028e0637 */
[----:B------:R-:W-:-:S02]  /*7780*/  LEA R14, P5, R0, UR8, 0x1 ;  /* 0x00000008000e7c11 */ /* 0x000fc4000f8a08ff */
[----:B------:R-:W-:Y:S02]  /*7790*/  CS2R R36, SRZ ;  /* 0x0000000000247805 */ /* 0x000fe4000001ff00 */
[----:B------:R-:W-:Y:S02]  /*77a0*/  LEA.HI.X R13, R13, UR7, R30, 0x1, P4 ;  /* 0x000000070d0d7c11 */ /* 0x000fe4000a0f0c1e */
[----:B------:R-:W-:Y:S02]  /*77b0*/  CS2R R32, SRZ ;  /* 0x0000000000207805 */ /* 0x000fe4000001ff00 */
[----:B------:R-:W-:Y:S02]  /*77c0*/  CS2R R34, SRZ ;  /* 0x0000000000227805 */ /* 0x000fe4000001ff00 */
[----:B------:R-:W-:Y:S02]  /*77d0*/  CS2R R30, SRZ ;  /* 0x00000000001e7805 */ /* 0x000fe4000001ff00 */
[----:B------:R-:W-:Y:S01]  /*77e0*/  LEA.HI.X R15, R0, UR9, R15, 0x1, P5 ;  /* 0x00000009000f7c11 */ /* 0x000fe2000a8f0c0f */
[----:B------:R0:W5:Y:S04]  /*77f0*/  @!P3 LDG.E.64 R36, desc[UR54][R12.64] ;  /* 0x000000360c24b981 */ /* 0x000168000c1e1b00 */
[----:B------:R0:W5:Y:S04]  /*7800*/  @!P2 LDG.E.64 R32, desc[UR54][R12.64+0x20] ;  /* 0x000020360c20a981 */ /* 0x000168000c1e1b00 */
[----:B------:R0:W5:Y:S04]  /*7810*/  @!P3 LDG.E.64 R34, desc[UR54][R14.64] ;  /* 0x000000360e22b981 */ /* 0x000168000c1e1b00 */
[----:B------:R0:W5:Y:S02]  /*7820*/  @!P2 LDG.E.64 R30, desc[UR54][R14.64+0x20] ;  /* 0x000020360e1ea981 */ /* 0x000164000c1e1b00 */
.L_x_5417:
[----:B------:R-:W-:Y:S05]  /*7830*/  BSYNC B1 ;  /* 0x0000000000017941 */ /* 0x000fea0003800000 */
.L_x_5416:
        /* <DEDUP_REMOVED lines=24> */
.L_x_5419:
[----:B------:R-:W-:Y:S05]  /*79c0*/  BSYNC B1 ;  /* 0x0000000000017941 */ /* 0x000fea0003800000 */
.L_x_5418:
[----:B01----:R-:W-:Y:S01]  /*79d0*/  IMAD.SHL.U32 R12, R195, 0x40, RZ ;  /* 0x00000040c30c7824 */ /* 0x003fe200078e00ff */
[----:B------:R-:W-:Y:S01]  /*79e0*/  LEA.HI R0, R218, R218, RZ, 0x1 ;  /* 0x000000dada007211 */ /* 0x000fe200078f08ff */
[C---:B------:R-:W-:Y:S01]  /*79f0*/  IMAD.WIDE.U32 R6, R39.reuse, R4, R6 ;  /* 0x0000000427067225 */ /* 0x040fe200078e0006 */
[----:B------:R-:W-:Y:S01]  /*7a00*/  ULDC.64 UR4, c[0x0][0x3c8] ;  /* 0x0000f20000047ab9 */ /* 0x000fe20000000a00 */
[----:B------:R-:W-:Y:S01]  /*7a10*/  ULDC.64 UR6, c[0x0][0x3e0] ;  /* 0x0000f80000067ab9 */ /* 0x000fe20000000a00 */
[----:B------:R-:W-:Y:S01]  /*7a20*/  LOP3.LUT R15, R12, 0x1c0, RZ, 0xc0, !PT ;  /* 0x000001c00c0f7812 */ /* 0x000fe200078ec0ff */
[----:B------:R-:W-:Y:S01]  /*7a30*/  IMAD.WIDE.U32 R10, R39, R2, R10 ;  /* 0x00000002270a7225 */ /* 0x000fe200078e000a */
[----:B------:R-:W-:-:S03]  /*7a40*/  LOP3.LUT R13, R0, 0xfffffffe, RZ, 0xc0, !PT ;  /* 0xfffffffe000d7812 */ /* 0x000fc600078ec0ff */
[C---:B------:R-:W-:Y:S01]  /*7a50*/  IMAD R4, R41.reuse, R4, RZ ;  /* 0x0000000429047224 */ /* 0x040fe200078e02ff */
[----:B------:R-:W-:Y:S01]  /*7a60*/  LEA R0, P3, R10, UR6, 0x1 ;  /* 0x000000060a007c11 */ /* 0x000fe2000f8608ff */
[----:B------:R-:W-:Y:S02]  /*7a70*/  IMAD R2, R41, R2, RZ ;  /* 0x0000000229027224 */ /* 0x000fe400078e02ff */
[C---:B------:R-:W-:Y:S02]  /*7a80*/  IMAD R5, R39.reuse, R5, R4 ;  /* 0x0000000527057224 */ /* 0x040fe400078e0204 */
[----:B------:R-:W-:Y:S01]  /*7a90*/  IMAD R39, R39, R3, R2 ;  /* 0x0000000327277224 */ /* 0x000fe200078e0202 */
[----:B------:R-:W-:Y:S01]  /*7aa0*/  LOP3.LUT R2, R15, 0x18, R16, 0xf8, !PT ;  /* 0x000000180f027812 */ /* 0x000fe200078ef810 */
[----:B------:R-:W-:Y:S01]  /*7ab0*/  IMAD.IADD R7, R7, 0x1, R5 ;  /* 0x0000000107077824 */ /* 0x000fe200078e0205 */
[----:B------:R-:W-:Y:S01]  /*7ac0*/  SHF.R.U32.HI R15, RZ, 0x3, R15 ;  /* 0x00000003ff0f7819 */ /* 0x000fe2000001160f */
[----:B------:R-:W-:Y:S01]  /*7ad0*/  IMAD.IADD R5, R11, 0x1, R39 ;  /* 0x000000010b057824 */ /* 0x000fe200078e0227 */
[----:B------:R-:W-:Y:S01]  /*7ae0*/  LEA R3, P2, R6, UR4, 0x1 ;  /* 0x0000000406037c11 */ /* 0x000fe2000f8408ff */
[----:B------:R-:W-:Y:S01]  /*7af0*/  IMAD.IADD R56, R218, 0x1, -R13 ;  /* 0x00000001da387824 */ /* 0x000fe200078e0a0d */
[----:B------:R-:W-:Y:S01]  /*7b00*/  UMOV UR4, 0xffffffff ;  /* 0xffffffff00047882 */ /* 0x000fe20000000000 */
[----:B------:R-:W-:-:S02]  /*7b10*/  LOP3.LUT R38, R2, R15, RZ, 0x3c, !PT ;  /* 0x0000000f02267212 */ /* 0x000fc400078e3cff */
[----:B------:R-:W-:Y:S02]  /*7b20*/  LEA.HI.X R4, R6, UR5, R7, 0x1, P2 ;  /* 0x0000000506047c11 */ /* 0x000fe400090f0c07 */
[----:B------:R-:W-:Y:S02]  /*7b30*/  LEA.HI.X R2, R10, UR7, R5, 0x1, P3 ;  /* 0x000000070a027c11 */ /* 0x000fe400098f0c05 */
[----:B------:R-:W-:Y:S01]  /*7b40*/  SHF.L.U32 R5, R56, 0x1f, RZ ;  /* 0x0000001f38057819 */ /* 0x000fe200000006ff */
[----:B------:R-:W-:Y:S06]  /*7b50*/  BRA.DIV UR4, `(.L_x_5420) ;  /* 0x000001ae04307947 */ /* 0x000fec000b800000 */
.L_x_5668:
[----:B------:R-:W-:-:S03]  /*7b60*/  UMOV UR4, 0xffffffff ;  /* 0xffffffff00047882 */ /* 0x000fc60000000000 */
[----:B------:R-:W-:Y:S05]  /*7b70*/  BRA.DIV UR4, `(.L_x_5421) ;  /* 0x000001ae04507947 */ /* 0x000fea000b800000 */
.L_x_5671:
[----:B------:R-:W-:-:S03]  /*7b80*/  UMOV UR4, 0xffffffff ;  /* 0xffffffff00047882 */ /* 0x000fc60000000000 */
[----:B------:R-:W-:Y:S05]  /*7b90*/  BRA.DIV UR4, `(.L_x_5422) ;  /* 0x000001ae04707947 */ /* 0x000fea000b800000 */
.L_x_5674:
[----:B------:R-:W-:-:S03]  /*7ba0*/  UMOV UR4, 0xffffffff ;  /* 0xffffffff00047882 */ /* 0x000fc60000000000 */
[----:B------:R-:W-:Y:S05]  /*7bb0*/  BRA.DIV UR4, `(.L_x_5423) ;  /* 0x000001ae04907947 */ /* 0x000fea000b800000 */
.L_x_5677:
[----:B------:R-:W-:-:S03]  /*7bc0*/  UMOV UR4, 0xffffffff ;  /* 0xffffffff00047882 */ /* 0x000fc60000000000 */
[----:B------:R-:W-:Y:S05]  /*7bd0*/  BRA.DIV UR4, `(.L_x_5424) ;  /* 0x000001ae04b07947 */ /* 0x000fea000b800000 */
.L_x_5680:
[----:B------:R-:W-:-:S03]  /*7be0*/  UMOV UR4, 0xffffffff ;  /* 0xffffffff00047882 */ /* 0x000fc60000000000 */
[----:B------:R-:W-:Y:S05]  /*7bf0*/  BRA.DIV UR4, `(.L_x_5425) ;  /* 0x000001ae04d07947 */ /* 0x000fea000b800000 */
.L_x_5683:
[----:B------:R-:W-:-:S03]  /*7c00*/  UMOV UR4, 0xffffffff ;  /* 0xffffffff00047882 */ /* 0x000fc60000000000 */
[----:B------:R-:W-:Y:S05]  /*7c10*/  BRA.DIV UR4, `(.L_x_5426) ;  /* 0x000001ae04f07947 */ /* 0x000fea000b800000 */
.L_x_5686:
[----:B------:R-:W-:-:S03]  /*7c20*/  UMOV UR4, 0xffffffff ;  /* 0xffffffff00047882 */ /* 0x000fc60000000000 */
[----:B------:R-:W-:Y:S05]  /*7c30*/  BRA.DIV UR4, `(.L_x_5427) ;  /* 0x000001b204107947 */ /* 0x000fea000b800000 */
.L_x_5689:
        /* <DEDUP_REMOVED lines=11> */
[----:B------:R-:W-:Y:S01]  /*7cf0*/  IMAD.MOV.U32 R2, RZ, RZ, R31 ;  /* 0x000000ffff027224 */ /* 0x000fe200078e001f */
[----:B------:R-:W-:Y:S01]  /*7d00*/  BSSY B1, `(.L_x_5428) ;  /* 0x0000017000017945 */ /* 0x000fe20003800000 */
[----:B------:R-:W-:Y:S01]  /*7d10*/  IMAD R3, R3, 0x2, R18 ;  /* 0x0000000203037824 */ /* 0x000fe200078e0212 */
[----:B------:R-:W-:Y:S01]  /*7d20*/  PRMT R10, R4, 0x7610, R10 ;  /* 0x00007610040a7816 */ /* 0x000fe2000000000a */
[----:B------:R-:W-:Y:S01]  /*7d30*/  IMAD.MOV.U32 R0, RZ, RZ, R30 ;  /* 0x000000ffff007224 */ /* 0x000fe200078e001e */
[----:B------:R-:W-:Y:S01]  /*7d40*/  PRMT R44, R2, 0x7610, R44 ;  /* 0x00007610022c7816 */ /* 0x000fe2000000002c */
[----:B------:R-:W-:-:S02]  /*7d50*/  IMAD.MOV.U32 R4, RZ, RZ, R35 ;  /* 0x000000ffff047224 */ /* 0x000fc400078e0023 */
[----:B------:R-:W-:Y:S01]  /*7d60*/  VIADD R2, R3, 0x20400 ;  /* 0x0002040003027836 */ /* 0x000fe20000000000 */
[----:B------:R-:W-:Y:S01]  /*7d70*/  PRMT R43, R43, 0x5410, R0 ;  /* 0x000054102b2b7816 */ /* 0x000fe20000000000 */
[----:B------:R-:W-:Y:S01]  /*7d80*/  IMAD.MOV.U32 R6, RZ, RZ, R8 ;  /* 0x000000ffff067224 */ /* 0x000fe200078e0008 */
[----:B------:R-:W-:Y:S01]  /*7d90*/  PRMT R44, R44, 0x5410, R4 ;  /* 0x000054102c2c7816 */ /* 0x000fe20000000004 */
[----:B------:R-:W-:Y:S02]  /*7da0*/  IMAD.MOV.U32 R7, RZ, RZ, R9 ;  /* 0x000000ffff077224 */ /* 0x000fe400078e0009 */
[----:B------:R-:W-:Y:S02]  /*7db0*/  VIADD R0, R3, 0x20440 ;  /* 0x0002044003007836 */ /* 0x000fe40000000000 */
[----:B------:R-:W-:Y:S01]  /*7dc0*/  @P3 VIADD R0, R2, 0xffffffc0 ;  /* 0xffffffc002003836 */ /* 0x000fe20000000000 */
[----:B------:R-:W-:Y:S01]  /*7dd0*/  PRMT R2, R7, 0x5410, R6 ;  /* 0x0000541007027816 */ /* 0x000fe20000000006 */
[----:B------:R-:W-:Y:S01]  /*7de0*/  IMAD.MOV.U32 R4, RZ, RZ, R26 ;  /* 0x000000ffff047224 */ /* 0x000fe200078e001a */
[----:B------:R-:W-:Y:S01]  /*7df0*/  MOV R6, R27 ;  /* 0x0000001b00067202 */ /* 0x000fe20000000f00 */
[----:B------:R-:W-:-:S02]  /*7e00*/  IMAD.MOV.U32 R7, RZ, RZ, R20 ;  /* 0x000000ffff077224 */ /* 0x000fc400078e0014 */
[----:B------:R-:W-:Y:S01]  /*7e10*/  IMAD.MOV.U32 R11, RZ, RZ, R21 ;  /* 0x000000ffff0b7224 */ /* 0x000fe200078e0015 */
[----:B------:R-:W-:Y:S01]  /*7e20*/  PRMT R45, R4, 0x5410, R6 ;  /* 0x00005410042d7816 */ /* 0x000fe20000000006 */
[----:B------:R-:W-:Y:S02]  /*7e30*/  IMAD.MOV.U32 R4, RZ, RZ, R28 ;  /* 0x000000ffff047224 */ /* 0x000fe400078e001c */
[----:B------:R-:W-:Y:S01]  /*7e40*/  IMAD.MOV.U32 R6, RZ, RZ, R29 ;  /* 0x000000ffff067224 */ /* 0x000fe200078e001d */
[----:B------:R-:W-:Y:S01]  /*7e50*/  PRMT R46, R7, 0x5410, R11 ;  /* 0x00005410072e7816 */ /* 0x000fe2000000000b */
[----:B0-----:R-:W-:Y:S06]  /*7e60*/  @!P2 BRA `(.L_x_5429) ;  /* 0x000001ac00aca947 */ /* 0x001fec0003800000 */
.L_x_5690:
[----:B------:R-:W-:Y:S05]  /*7e70*/  BSYNC B1 ;  /* 0x0000000000017941 */ /* 0x000fea0003800000 */
.L_x_5428:
[----:B------:R-:W-:Y:S01]  /*7e80*/  BSSY B1, `(.L_x_5430) ;  /* 0x000005f000017945 */ /* 0x000fe20003800000 */
[----:B------:R-:W-:-:S03]  /*7e90*/  PRMT R47, R4, 0x5410, R6 ;  /* 0x00005410042f7816 */ /* 0x000fc60000000006 */
[----:B------:R-:W-:Y:S05]  /*7ea0*/  @P0 BRA `(.L_x_5431) ;  /* 0x0000000400700947 */ /* 0x000fea0003800000 */
[----:B0-----:R-:W0:Y:S01]  /*7eb0*/  LDC R5, c[0x0][0x3d4] ;  /* 0x0000f500ff057b82 */ /* 0x001e220000000800 */
[C---:B------:R-:W-:Y:S01]  /*7ec0*/  VIADD R4, R24.reuse, 0x10 ;  /* 0x0000001018047836 */ /* 0x040fe20000000000 */
[----:B------:R-:W-:Y:S01]  /*7ed0*/  BSSY B2, `(.L_x_5432) ;  /* 0x000002e000027945 */ /* 0x000fe20003800000 */
[----:B0-----:R-:W-:-:S03]  /*7ee0*/  ISETP.GE.AND P0, PT, R24, R5, PT ;  /* 0x000000051800720c */ /* 0x001fc60003f06270 */
[----:B------:R-:W-:-:S10]  /*7ef0*/  ISETP.GE.AND P2, PT, R4, R5, PT ;  /* 0x000000050400720c */ /* 0x000fd40003f46270 */
[----:B------:R-:W-:Y:S05]  /*7f00*/  @P0 BRA `(.L_x_5433) ;  /* 0x0000000000a80947 */ /* 0x000fea0003800000 */
[----:B------:R-:W0:Y:S01]  /*7f10*/  LDS.128 R4, [R3+0x20400] ;  /* 0x0204000003047984 */ /* 0x000e220000000c00 */
        /* <DEDUP_REMOVED lines=41> */
.L_x_5433:
[----:B------:R-:W-:Y:S05]  /*81b0*/  BSYNC B2 ;  /* 0x0000000000027941 */ /* 0x000fea0003800000 */
.L_x_5432:
[----:B------:R-:W-:Y:S05]  /*81c0*/  @P2 BRA `(.L_x_5431) ;  /* 0x0000000000a82947 */ /* 0x000fea0003800000 */
[----:B0-----:R-:W0:Y:S01]  /*81d0*/  LDS.128 R4, [R0] ;  /* 0x0000000000047984 */ /* 0x001e220000000c00 */
        /* <DEDUP_REMOVED lines=41> */
.L_x_5431:
[----:B------:R-:W-:Y:S05]  /*8470*/  BSYNC B1 ;  /* 0x0000000000017941 */ /* 0x000fea0003800000 */
.L_x_5430:
[----:B------:R-:W-:Y:S05]  /*8480*/  @P1 BRA `(.L_x_5434) ;  /* 0x0000001800201947 */ /* 0x000fea0003800000 */
[----:B01----:R-:W0:Y:S01]  /*8490*/  LDC R5, c[0x0][0x3d4] ;  /* 0x0000f500ff057b82 */ /* 0x003e220000000800 */
        /* <DEDUP_REMOVED lines=27> */
[----:B------:R-:W-:Y:S02]  /*8650*/  HADD2.F32 R6, -RZ, R5.H0_H0 ;  /* 0x20000005ff067230 */ /* 0x000fe40000004100 */
        /* <DEDUP_REMOVED lines=19> */
.L_x_5436:
[----:B------:R-:W-:Y:S05]  /*8790*/  BSYNC B1 ;  /* 0x0000000000017941 */ /* 0x000fea0003800000 */
.L_x_5435:
[----:B------:R-:W-:Y:S05]  /*87a0*/  @P1 BRA `(.L_x_5434) ;  /* 0x0000001400581947 */ /* 0x000fea0003800000 */
[----:B------:R-:W1:Y:S01]  /*87b0*/  LDS.128 R4, [R0+0x1000] ;  /* 0x0010000000047984 */ /* 0x000e620000000c00 */
[----:B------:R-:W-:Y:S01]  /*87c0*/  SHF.R.U32.HI R14, RZ, 0x10, R21 ;  /* 0x00000010ff0e7819 */ /* 0x000fe20000011615 */
[----:B------:R-:W-:Y:S01]  /*87d0*/  HADD2.F32 R13, -RZ, R46.H0_H0 ;  /* 0x2000002eff0d7230 */ /* 0x000fe20000004100 */
[--C-:B------:R-:W-:Y:S01]  /*87e0*/  SHF.R.U32.HI R12, RZ, 0x10, R9.reuse ;  /* 0x00000010ff0c7819 */ /* 0x100fe20000011609 */
[----:B------:R-:W-:Y:S01]  /*87f0*/  HADD2.F32 R11, -RZ, R2.H1_H1 ;  /* 0x30000002ff0b7230 */ /* 0x000fe20000004100 */
[----:B------:R-:W-:Y:S01]  /*8800*/  SHF.R.U64 R25, R8, 0x10, R9 ;  /* 0x0000001008197819 */ /* 0x000fe20000001209 */
[----:B------:R-:W-:Y:S01]  /*8810*/  HADD2.F32 R14, -RZ, R14.H0_H0 ;  /* 0x2000000eff0e7230 */ /* 0x000fe20000004100 */
[----:B------:R-:W-:Y:S01]  /*8820*/  SHF.R.U64 R24, R20, 0x10, R21 ;  /* 0x0000001014187819 */ /* 0x000fe20000001215 */
[----:B------:R-:W-:Y:S02]  /*8830*/  HADD2.F32 R12, -RZ, R12.H0_H0 ;  /* 0x2000000cff0c7230 */ /* 0x000fe40000004100 */
[----:B-1----:R-:W-:-:S02]  /*8840*/  HADD2.F32 R10, -RZ, R7.H1_H1 ;  /* 0x30000007ff0a7230 */ /* 0x002fc40000004100 */
[--C-:B0-----:R-:W-:Y:S02]  /*8850*/  HADD2.F32 R3, -RZ, R4.reuse.H0_H0 ;  /* 0x20000004ff037230 */ /* 0x101fe40000004100 */
[----:B------:R-:W-:Y:S02]  /*8860*/  HADD2.F32 R4, -RZ, R4.H1_H1 ;  /* 0x30000004ff047230 */ /* 0x000fe40000004100 */
[C---:B------:R-:W-:Y:S01]  /*8870*/  FMUL.FTZ R20, R10.reuse, R14 ;  /* 0x0000000e0a147220 */ /* 0x040fe20000410000 */
[----:B------:R-:W-:Y:S02]  /*8880*/  HADD2.F32 R9, -RZ, R7.H0_H0 ;  /* 0x20000007ff097230 */ /* 0x000fe40000004100 */
[----:B------:R-:W-:Y:S01]  /*8890*/  FMUL.FTZ R15, R10, R12 ;  /* 0x0000000c0a0f7220 */ /* 0x000fe20000410000 */
[--C-:B------:R-:W-:Y:S02]  /*88a0*/  HADD2.F32 R7, -RZ, R6.reuse.H0_H0 ;  /* 0x20000006ff077230 */ /* 0x100fe40000004100 */
[----:B------:R-:W-:Y:S01]  /*88b0*/  FMUL.FTZ R10, R4, R13 ;  /* 0x0000000d040a7220 */ /* 0x000fe20000410000 */
[----:B------:R-:W-:-:S02]  /*88c0*/  HADD2.F32 R8, -RZ, R6.H1_H1 ;  /* 0x30000006ff087230 */ /* 0x000fc40000004100 */
[----:B------:R-:W-:Y:S01]  /*88d0*/  FFMA.FTZ R20, R9, R12, -R20 ;  /* 0x0000000c09147223 */ /* 0x000fe20000010814 */
[-C--:B------:R-:W-:Y:S01]  /*88e0*/  FMUL.FTZ R12, R4, R11.reuse ;  /* 0x0000000b040c7220 */ /* 0x080fe20000410000 */
[----:B------:R-:W-:Y:S01]  /*88f0*/  FFMA.FTZ R11, R3, R11, -R10 ;  /* 0x0000000b030b7223 */ /* 0x000fe2000001080a */
[--C-:B------:R-:W-:Y:S02]  /*8900*/  HADD2.F32 R6, -RZ, R5.reuse.H0_H0 ;  /* 0x20000005ff067230 */ /* 0x100fe40000004100 */
[----:B------:R-:W-:Y:S01]  /*8910*/  FFMA.FTZ R15, R9, R14, R15 ;  /* 0x0000000e090f7223 */ /* 0x000fe2000001000f */
[----:B------:R-:W-:Y:S02]  /*8920*/  HADD2.F32 R10, -RZ, R46.H1_H1 ;  /* 0x3000002eff0a7230 */ /* 0x000fe40000004100 */
[----:B------:R-:W-:Y:S01]  /*8930*/  FFMA.FTZ R12, R3, R13, R12 ;  /* 0x0000000d030c7223 */ /* 0x000fe2000001000c */
[----:B------:R-:W-:Y:S02]  /*8940*/  HADD2.F32 R4, -RZ, R2.H0_H0 ;  /* 0x20000002ff047230 */ /* 0x000fe40000004100 */
[----:B------:R-:W-:-:S02]  /*8950*/  HADD2.F32 R5, -RZ, R5.H1_H1 ;  /* 0x30000005ff057230 */ /* 0x000fc40000004100 */
[C---:B------:R-:W-:Y:S01]  /*8960*/  FMUL.FTZ R14, R8.reuse, R10 ;  /* 0x0000000a080e7220 */ /* 0x040fe20000410000 */
[----:B------:R-:W-:Y:S02]  /*8970*/  HADD2.F32 R9, -RZ, R24.H0_H0 ;  /* 0x20000018ff097230 */ /* 0x000fe40000004100 */
[-C--:B------:R-:W-:Y:S01]  /*8980*/  FMUL.FTZ R13, R8, R4.reuse ;  /* 0x00000004080d7220 */ /* 0x080fe20000410000 */
[----:B------:R-:W-:Y:S02]  /*8990*/  HADD2.F32 R2, -RZ, R25.H0_H0 ;  /* 0x20000019ff027230 */ /* 0x000fe40000004100 */
[----:B------:R-:W-:Y:S01]  /*89a0*/  FFMA.FTZ R14, R7, R4, -R14 ;  /* 0x00000004070e7223 */ /* 0x000fe2000001080e */
[----:B------:R-:W-:Y:S01]  /*89b0*/  F2FP.F16.F32.PACK_AB R15, R15, R20 ;  /* 0x000000140f0f723e */ /* 0x000fe200000000ff */
[----:B------:R-:W-:Y:S01]  /*89c0*/  FMUL.FTZ R3, R5, R9 ;  /* 0x0000000905037220 */ /* 0x000fe20000410000 */
[----:B------:R-:W-:Y:S01]  /*89d0*/  FFMA.FTZ R13, R7, R10, R13 ;  /* 0x0000000a070d7223 */ /* 0x000fe2000001000d */
[-C--:B------:R-:W-:Y:S01]  /*89e0*/  FMUL.FTZ R8, R5, R2.reuse ;  /* 0x0000000205087220 */ /* 0x080fe20000410000 */
[----:B------:R-:W-:Y:S01]  /*89f0*/  F2FP.F16.F32.PACK_AB R12, R12, R11 ;  /* 0x0000000b0c0c723e */ /* 0x000fe200000000ff */
[----:B------:R-:W-:-:S02]  /*8a00*/  FFMA.FTZ R3, R6, R2, -R3 ;  /* 0x0000000206037223 */ /* 0x000fc40000010803 */
[----:B------:R-:W-:Y:S01]  /*8a10*/  FFMA.FTZ R8, R6, R9, R8 ;  /* 0x0000000906087223 */ /* 0x000fe20000010008 */
[----:B------:R-:W-:-:S04]  /*8a20*/  F2FP.F16.F32.PACK_AB R14, R13, R14 ;  /* 0x0000000e0d0e723e */ /* 0x000fc800000000ff */
[----:B------:R-:W-:-:S05]  /*8a30*/  F2FP.F16.F32.PACK_AB R13, R8, R3 ;  /* 0x00000003080d723e */ /* 0x000fca00000000ff */
[----:B------:R2:W-:Y:S01]  /*8a40*/  STS.128 [R0+0x1000], R12 ;  /* 0x0010000c00007388 */ /* 0x0005e20000000c00 */
[----:B------:R-:W-:Y:S05]  /*8a50*/  BRA `(.L_x_5434) ;  /* 0x0000001000ac7947 */ /* 0x000fea0003800000 */
.L_x_5415:
        /* <DEDUP_REMOVED lines=13> */
[----:B------:R-:W-:Y:S01]  /*8b30*/  @!P0 IMAD.X R8, R50, 0x1, R27, P4 ;  /* 0x0000000132088824 */ /* 0x000fe200020e061b */
[----:B------:R-:W-:Y:S01]  /*8b40*/  @!P0 LEA R6, P4, R7, UR4, 0x1 ;  /* 0x0000000407068c11 */ /* 0x000fe2000f8808ff */
[----:B------:R-:W1:Y:S01]  /*8b50*/  @!P1 LDC.64 R24, c[0x0][0x3c8] ;  /* 0x0000f200ff189b82 */ /* 0x000e620000000a00 */
[----:B------:R-:W-:-:S02]  /*8b60*/  @!P0 IADD3 R9, P5, R54, R29, RZ ;  /* 0x0000001d36098210 */ /* 0x000fc40007fbe0ff */
[----:B------:R-:W-:Y:S02]  /*8b70*/  @!P0 LEA.HI.X R7, R7, UR5, R8, 0x1, P4 ;  /* 0x0000000507078c11 */ /* 0x000fe4000a0f0c08 */
[----:B------:R-:W-:Y:S01]  /*8b80*/  @!P1 IADD3.X R13, R31, R44, R52, P2, P3 ;  /* 0x0000002c1f0d9210 */ /* 0x000fe200017e6434 */
[----:B------:R-:W-:Y:S01]  /*8b90*/  @!P0 IMAD.X R20, R52, 0x1, R31, P5 ;  /* 0x0000000134148824 */ /* 0x000fe200028e061f */
[----:B------:R-:W-:Y:S02]  /*8ba0*/  CS2R R28, SRZ ;  /* 0x00000000001c7805 */ /* 0x000fe4000001ff00 */
[----:B------:R-:W-:Y:S02]  /*8bb0*/  CS2R R30, SRZ ;  /* 0x00000000001e7805 */ /* 0x000fe4000001ff00 */
[C---:B------:R-:W-:Y:S01]  /*8bc0*/  @!P0 LEA R8, P2, R9.reuse, UR6, 0x1 ;  /* 0x0000000609088c11 */ /* 0x040fe2000f8408ff */
[----:B------:R2:W5:Y:S03]  /*8bd0*/  @!P0 LDG.E.128 R32, desc[UR54][R6.64] ;  /* 0x0000003606208981 */ /* 0x000566000c1e1d00 */
[----:B------:R-:W-:-:S02]  /*8be0*/  @!P0 LEA.HI.X R9, R9, UR7, R20, 0x1, P2 ;  /* 0x0000000709098c11 */ /* 0x000fc400090f0c14 */
[----:B0-----:R-:W-:-:S04]  /*8bf0*/  @!P1 LEA R12, P4, R0, R36, 0x1 ;  /* 0x00000024000c9211 */ /* 0x001fc800078808ff */
[----:B------:R-:W-:Y:S02]  /*8c00*/  @!P1 LEA.HI.X R13, R0, R37, R13, 0x1, P4 ;  /* 0x00000025000d9211 */ /* 0x000fe400020f0c0d */
[----:B------:R-:W0:Y:S03]  /*8c10*/  LDC R0, c[0x0][0x428] ;  /* 0x00010a00ff007b82 */ /* 0x000e260000000800 */
[----:B------:R-:W5:Y:S01]  /*8c20*/  @!P1 LDG.E.128 R28, desc[UR54][R12.64] ;  /* 0x000000360c1c9981 */ /* 0x000f62000c1e1d00 */
[----:B------:R-:W-:Y:S01]  /*8c30*/  IMAD R15, R189, 0x40, R187 ;  /* 0x00000040bd0f7824 */ /* 0x000fe200078e02bb */
[----:B-1----:R-:W-:Y:S02]  /*8c40*/  @!P1 LEA R10, P3, R11, R24, 0x1 ;  /* 0x000000180b0a9211 */ /* 0x002fe400078608ff */
[----:B0-----:R-:W-:Y:S01]  /*8c50*/  ISETP.NE.AND P2, PT, R0, 0x1, PT ;  /* 0x000000010000780c */ /* 0x001fe20003f45270 */
[----:B------:R-:W-:Y:S01]  /*8c60*/  IMAD R15, R220, 0x20, R15 ;  /* 0x00000020dc0f7824 */ /* 0x000fe200078e020f */
[----:B------:R-:W-:-:S02]  /*8c70*/  CS2R R36, SRZ ;  /* 0x0000000000247805 */ /* 0x000fc4000001ff00 */
[----:B------:R-:W-:Y:S02]  /*8c80*/  CS2R R38, SRZ ;  /* 0x0000000000267805 */ /* 0x000fe4000001ff00 */
[----:B------:R-:W-:-:S07]  /*8c90*/  @!P1 LEA.HI.X R11, R11, R25, R14, 0x1, P3 ;  /* 0x000000190b0b9211 */ /* 0x000fce00018f0c0e */
[----:B------:R-:W0:Y:S08]  /*8ca0*/  @P2 LDC R0, c[0x0][0x42c] ;  /* 0x00010b00ff002b82 */ /* 0x000e300000000800 */
[----:B--2---:R-:W1:Y:S01]  /*8cb0*/  @P2 LDC R7, c[0x0][0x430] ;  /* 0x00010c00ff072b82 */ /* 0x004e620000000800 */
[----:B------:R-:W-:Y:S02]  /*8cc0*/  CS2R R24, SRZ ;  /* 0x0000000000187805 */ /* 0x000fe4000001ff00 */
[----:B------:R-:W-:Y:S01]  /*8cd0*/  CS2R R26, SRZ ;  /* 0x00000000001a7805 */ /* 0x000fe2000001ff00 */
[----:B------:R2:W5:Y:S01]  /*8ce0*/  @!P0 LDG.E.128 R36, desc[UR54][R8.64] ;  /* 0x0000003608248981 */ /* 0x000562000c1e1d00 */
[----:B------:R-:W-:-:S04]  /*8cf0*/  IMAD.MOV.U32 R6, RZ, RZ, R42 ;  /* 0x000000ffff067224 */ /* 0x000fc800078e002a */
[----:B------:R3:W5:Y:S01]  /*8d00*/  @!P1 LDG.E.128 R24, desc[UR54][R10.64] ;  /* 0x000000360a189981 */ /* 0x000762000c1e1d00 */
[----:B0-----:R-:W-:-:S05]  /*8d10*/  @P2 IMAD.HI.U32 R0, R15, R0, RZ ;  /* 0x000000000f002227 */ /* 0x001fca00078e00ff */
[----:B-1----:R-:W-:-:S04]  /*8d20*/  @P2 SHF.R.U32.HI R15, RZ, R7, R0 ;  /* 0x00000007ff0f2219 */ /* 0x002fc80000011600 */
[----:B------:R-:W-:Y:S01]  /*8d30*/  SHF.R.S32.HI R21, RZ, 0x1f, R15 ;  /* 0x0000001fff157819 */ /* 0x000fe2000001140f */
[----:B------:R-:W-:Y:S01]  /*8d40*/  IMAD.MOV.U32 R7, RZ, RZ, R47 ;  /* 0x000000ffff077224 */ /* 0x000fe200078e002f */
[----:B--2---:R-:W-:Y:S01]  /*8d50*/  MOV R8, R40 ;  /* 0x0000002800087202 */ /* 0x004fe20000000f00 */
[----:B------:R-:W-:Y:S02]  /*8d60*/  IMAD.MOV.U32 R9, RZ, RZ, R49 ;  /* 0x000000ffff097224 */ /* 0x000fe400078e0031 */
[C---:B------:R-:W-:Y:S02]  /*8d70*/  IMAD R0, R21.reuse, R4, RZ ;  /* 0x0000000415007224 */ /* 0x040fe400078e02ff */
[----:B---3--:R-:W-:Y:S02]  /*8d80*/  IMAD R10, R21, R2, RZ ;  /* 0x00000002150a7224 */ /* 0x008fe400078e02ff */
[----:B------:R-:W-:-:S04]  /*8d90*/  IMAD.WIDE.U32 R6, R15, R4, R6 ;  /* 0x000000040f067225 */ /* 0x000fc800078e0006 */
[----:B------:R-:W-:-:S04]  /*8da0*/  IMAD.WIDE.U32 R8, R15, R2, R8 ;  /* 0x000000020f087225 */ /* 0x000fc800078e0008 */
[C---:B------:R-:W-:Y:S02]  /*8db0*/  IMAD R5, R15.reuse, R5, R0 ;  /* 0x000000050f057224 */ /* 0x040fe400078e0200 */
[----:B------:R-:W-:Y:S02]  /*8dc0*/  IMAD R15, R15, R3, R10 ;  /* 0x000000030f0f7224 */ /* 0x000fe400078e020a */
[----:B------:R-:W-:Y:S01]  /*8dd0*/  IMAD.IADD R7, R7, 0x1, R5 ;  /* 0x0000000107077824 */ /* 0x000fe200078e0205 */
[----:B------:R-:W-:Y:S01]  /*8de0*/  LEA R3, P2, R6, UR4, 0x1 ;  /* 0x0000000406037c11 */ /* 0x000fe2000f8408ff */
[----:B------:R-:W-:Y:S01]  /*8df0*/  IMAD.IADD R5, R9, 0x1, R15 ;  /* 0x0000000109057824 */ /* 0x000fe200078e020f */
[----:B------:R-:W-:Y:S01]  /*8e00*/  LEA R0, P3, R8, UR6, 0x1 ;  /* 0x0000000608007c11 */ /* 0x000fe2000f8608ff */
[----:B------:R-:W-:Y:S01]  /*8e10*/  UMOV UR4, 0xffffffff ;  /* 0xffffffff00047882 */ /* 0x000fe20000000000 */
[----:B------:R-:W-:Y:S02]  /*8e20*/  LEA.HI.X R4, R6, UR5, R7, 0x1, P2 ;  /* 0x0000000506047c11 */ /* 0x000fe400090f0c07 */
[----:B------:R-:W-:-:S02]  /*8e30*/  LEA.HI.X R2, R8, UR7, R5, 0x1, P3 ;  /* 0x0000000708027c11 */ /* 0x000fc400098f0c05 */
[----:B------:R-:W-:Y:S01]  /*8e40*/  LEA.HI R5, R218, R218, RZ, 0x1 ;  /* 0x000000dada057211 */ /* 0x000fe200078f08ff */
[----:B------:R-:W-:Y:S06]  /*8e50*/  BRA.DIV UR4, `(.L_x_5437) ;  /* 0x0000019e04c47947 */ /* 0x000fec000b800000 */
.L_x_5693:
[----:B------:R-:W-:-:S03]  /*8e60*/  UMOV UR4, 0xffffffff ;  /* 0xffffffff00047882 */ /* 0x000fc60000000000 */
[----:B------:R-:W-:Y:S05]  /*8e70*/  BRA.DIV UR4, `(.L_x_5438) ;  /* 0x0000019e04e47947 */ /* 0x000fea000b800000 */
.L_x_5696:
[----:B------:R-:W-:-:S03]  /*8e80*/  UMOV UR4, 0xffffffff ;  /* 0xffffffff00047882 */ /* 0x000fc60000000000 */
[----:B------:R-:W-:Y:S05]  /*8e90*/  BRA.DIV UR4, `(.L_x_5439) ;  /* 0x000001a204047947 */ /* 0x000fea000b800000 */
.L_x_5699:
[----:B------:R-:W-:-:S03]  /*8ea0*/  UMOV UR4, 0xffffffff ;  /* 0xffffffff00047882 */ /* 0x000fc60000000000 */
[----:B------:R-:W-:Y:S05]  /*8eb0*/  BRA.DIV UR4, `(.L_x_5440) ;  /* 0x000001a204247947 */ /* 0x000fea000b800000 */
.L_x_5702:
[----:B------:R-:W-:-:S03]  /*8ec0*/  UMOV UR4, 0xffffffff ;  /* 0xffffffff00047882 */ /* 0x000fc60000000000 */
[----:B------:R-:W-:Y:S05]  /*8ed0*/  BRA.DIV UR4, `(.L_x_5441) ;  /* 0x000001a204447947 */ /* 0x000fea000b800000 */
.L_x_5705:
[----:B------:R-:W-:Y:S01]  /*8ee0*/  UMOV UR4, 0xffffffff ;  /* 0xffffffff00047882 */ /* 0x000fe20000000000 */
[----:B------:R-:W-:Y:S02]  /*8ef0*/  LOP3.LUT R5, R5, 0xfffffffe, RZ, 0xc0, !PT ;  /* 0xfffffffe05057812 */ /* 0x000fe400078ec0ff */
[----:B------:R-:W-:Y:S05]  /*8f00*/  BRA.DIV UR4, `(.L_x_5442) ;  /* 0x000001a204607947 */ /* 0x000fea000b800000 */
.L_x_5708:
[----:B------:R-:W-:Y:S01]  /*8f10*/  UMOV UR4, 0xffffffff ;  /* 0xffffffff00047882 */ /* 0x000fe20000000000 */
[----:B------:R-:W-:Y:S02]  /*8f20*/  IMAD.IADD R56, R218, 0x1, -R5 ;  /* 0x00000001da387824 */ /* 0x000fe400078e0a05 */
[----:B------:R-:W-:Y:S05]  /*8f30*/  BRA.DIV UR4, `(.L_x_5443) ;  /* 0x000001a2047c7947 */ /* 0x000fea000b800000 */
.L_x_5711:
[----:B------:R-:W-:Y:S01]  /*8f40*/  UMOV UR4, 0xffffffff ;  /* 0xffffffff00047882 */ /* 0x000fe20000000000 */
[----:B------:R-:W-:Y:S02]  /*8f50*/  SHF.L.U32 R3, R56, 0x1f, RZ ;  /* 0x0000001f38037819 */ /* 0x000fe400000006ff */
[----:B------:R-:W-:Y:S05]  /*8f60*/  BRA.DIV UR4, `(.L_x_5444) ;  /* 0x000001a204987947 */ /* 0x000fea000b800000 */
.L_x_5714:
[----:B------:R-:W0:Y:S01]  /*8f70*/  SYNCS.PHASECHK.TRANS64.TRYWAIT P2, [R18+URZ+0x38800], R3 ;  /* 0x03880003120075a7 */ /* 0x000e22000804017f */
[----:B-----5:R-:W-:Y:S01]  /*8f80*/  IMAD.MOV.U32 R0, RZ, RZ, R32 ;  /* 0x000000ffff007224 */ /* 0x020fe200078e0020 */
[----:B------:R-:W-:Y:S01]  /*8f90*/  BSSY B1, `(.L_x_5445) ;  /* 0x000001a000017945 */ /* 0x000fe20003800000 */
[----:B------:R-:W-:Y:S02]  /*8fa0*/  IMAD.MOV.U32 R2, RZ, RZ, R33 ;  /* 0x000000ffff027224 */ /* 0x000fe400078e0021 */
        /* <DEDUP_REMOVED lines=21> */
[----:B------:R-:W-:-:S03]  /*9100*/  IMAD.IADD R0, R16, 0x1, R41 ;  /* 0x0000000110007824 */ /* 0x000fc600078e0229 */
[----:B------:R-:W-:Y:S01]  /*9110*/  PRMT R53, R4, 0x5410, R5 ;  /* 0x0000541004357816 */ /* 0x000fe20000000005 */
[----:B0-----:R-:W-:Y:S06]  /*9120*/  @!P2 BRA `(.L_x_5446) ;  /* 0x000001a00050a947 */ /* 0x001fec0003800000 */
.L_x_5715:
[----:B------:R-:W-:Y:S05]  /*9130*/  BSYNC B1 ;  /* 0x0000000000017941 */ /* 0x000fea0003800000 */
.L_x_5445:
[----:B------:R-:W-:Y:S01]  /*9140*/  BSSY B1, `(.L_x_5447) ;  /* 0x0000063000017945 */ /* 0x000fe20003800000 */
[----:B------:R-:W-:Y:S01]  /*9150*/  IMAD.MOV.U32 R54, RZ, RZ, R30 ;  /* 0x000000ffff367224 */ /* 0x000fe200078e001e */
[----:B------:R-:W-:Y:S01]  /*9160*/  LOP3.LUT R0, R0, 0x38, RZ, 0xc0, !PT ;  /* 0x0000003800007812 */ /* 0x000fe200078ec0ff */
[----:B------:R-:W-:Y:S01]  /*9170*/  IMAD.MOV.U32 R55, RZ, RZ, R31 ;  /* 0x000000ffff377224 */ /* 0x000fe200078e001f */
[----:B------:R-:W-:Y:S06]  /*9180*/  @P0 BRA `(.L_x_5448) ;  /* 0x0000000400780947 */ /* 0x000fec0003800000 */
[----:B------:R-:W-:Y:S01]  /*9190*/  IMAD.SHL.U32 R2, R195, 0x40, RZ ;  /* 0x00000040c3027824 */ /* 0x000fe200078e00ff */
[--C-:B------:R-:W-:Y:S01]  /*91a0*/  SHF.R.U64 R47, R32, 0x10, R33.reuse ;  /* 0x00000010202f7819 */ /* 0x100fe20000001221 */
[--C-:B------:R-:W-:Y:S01]  /*91b0*/  HADD2.F32 R32, -RZ, R14.reuse.H1_H1 ;  /* 0x3000000eff207230 */ /* 0x100fe20000004100 */
[----:B------:R-:W-:Y:S01]  /*91c0*/  SHF.R.U32.HI R40, RZ, 0x10, R33 ;  /* 0x00000010ff287819 */ /* 0x000fe20000011621 */
[----:B------:R-:W-:Y:S01]  /*91d0*/  HADD2.F32 R33, -RZ, R14.H0_H0 ;  /* 0x2000000eff217230 */ /* 0x000fe20000004100 */
[----:B------:R-:W-:Y:S02]  /*91e0*/  LOP3.LUT R5, R2, 0x1c0, RZ, 0xc0, !PT ;  /* 0x000001c002057812 */ /* 0x000fe400078ec0ff */
[----:B------:R-:W-:Y:S02]  /*91f0*/  SHF.R.U64 R44, R36, 0x10, R37 ;  /* 0x00000010242c7819 */ /* 0x000fe40000001225 */
[----:B------:R-:W-:Y:S02]  /*9200*/  LOP3.LUT R2, R5, 0x38, R16, 0xf8, !PT ;  /* 0x0000003805027812 */ /* 0x000fe400078ef810 */
[----:B------:R-:W-:-:S02]  /*9210*/  SHF.R.U32.HI R7, RZ, 0x3, R5 ;  /* 0x00000003ff077819 */ /* 0x000fc40000011605 */
[----:B------:R-:W-:Y:S02]  /*9220*/  SHF.R.U32.HI R37, RZ, 0x10, R37 ;  /* 0x00000010ff257819 */ /* 0x000fe40000011625 */
[----:B------:R-:W-:Y:S02]  /*9230*/  LOP3.LUT R2, R2, R7, RZ, 0x3c, !PT ;  /* 0x0000000702027212 */ /* 0x000fe400078e3cff */
[----:B------:R-:W-:Y:S01]  /*9240*/  SHF.R.U64 R46, R34, 0x10, R35 ;  /* 0x00000010222e7819 */ /* 0x000fe20000001223 */
[----:B------:R-:W-:Y:S01]  /*9250*/  HADD2.F32 R34, -RZ, R37.H0_H0 ;  /* 0x20000025ff227230 */ /* 0x000fe20000004100 */
[----:B------:R-:W-:Y:S01]  /*9260*/  SHF.R.U64 R43, R38, 0x10, R39 ;  /* 0x00000010262b7819 */ /* 0x000fe20000001227 */
[----:B0-----:R-:W-:Y:S01]  /*9270*/  IMAD R3, R213, 0x200, R2 ;  /* 0x00000200d5037824 */ /* 0x001fe200078e0202 */
[----:B------:R-:W-:Y:S02]  /*9280*/  LOP3.LUT R2, R7, R0, R5, 0x1e, !PT ;  /* 0x0000000007027212 */ /* 0x000fe400078e1e05 */
[----:B------:R-:W-:Y:S01]  /*9290*/  SHF.R.U32.HI R45, RZ, 0x10, R35 ;  /* 0x00000010ff2d7819 */ /* 0x000fe20000011623 */
[----:B------:R-:W-:Y:S01]  /*92a0*/  IMAD R41, R3, 0x2, R18 ;  /* 0x0000000203297824 */ /* 0x000fe200078e0212 */
[----:B------:R-:W-:Y:S01]  /*92b0*/  SHF.R.U32.HI R39, RZ, 0x10, R39 ;  /* 0x00000010ff277819 */ /* 0x000fe20000011627 */
[----:B------:R-:W-:-:S02]  /*92c0*/  IMAD R3, R213, 0x200, R2 ;  /* 0x00000200d5037824 */ /* 0x000fc400078e0202 */
[----:B------:R-:W-:Y:S01]  /*92d0*/  HADD2.F32 R35, -RZ, R49.H0_H0 ;  /* 0x20000031ff237230 */ /* 0x000fe20000004100 */
        /* <DEDUP_REMOVED lines=9> */
[--C-:B------:R-:W-:Y:S02]  /*9370*/  HADD2.F32 R20, -RZ, R11.reuse.H0_H0 ;  /* 0x2000000bff147230 */ /* 0x100fe40000004100 */
[CC--:B------:R-:W-:Y:S01]  /*9380*/  FMUL.FTZ R36, R14.reuse, R33.reuse ;  /* 0x000000210e247220 */ /* 0x0c0fe20000410000 */
[-C--:B------:R-:W-:Y:S01]  /*9390*/  FMUL.FTZ R38, R14, R32.reuse ;  /* 0x000000200e267220 */ /* 0x080fe20000410000 */
[----:B------:R-:W-:Y:S02]  /*93a0*/  HADD2.F32 R14, -RZ, R40.H0_H0 ;  /* 0x20000028ff0e7230 */ /* 0x000fe40000004100 */
[C---:B------:R-:W-:Y:S01]  /*93b0*/  FFMA.FTZ R36, R3.reuse, R32, -R36 ;  /* 0x0000002003247223 */ /* 0x040fe20000010824 */
[----:B------:R-:W-:Y:S01]  /*93c0*/  FFMA.FTZ R38, R3, R33, R38 ;  /* 0x0000002103267223 */ /* 0x000fe20000010026 */
[C---:B------:R-:W-:Y:S01]  /*93d0*/  FMUL.FTZ R32, R15.reuse, R34 ;  /* 0x000000220f207220 */ /* 0x040fe20000410000 */
[----:B------:R-:W-:Y:S02]  /*93e0*/  HADD2.F32 R3, -RZ, R50.H1_H1 ;  /* 0x30000032ff037230 */ /* 0x000fe40000004100 */
[-C--:B------:R-:W-:Y:S01]  /*93f0*/  FMUL.FTZ R40, R15, R14.reuse ;  /* 0x0000000e0f287220 */ /* 0x080fe20000410000 */
[----:B------:R-:W-:Y:S01]  /*9400*/  FMUL.FTZ R15, R20, R35 ;  /* 0x00000023140f7220 */ /* 0x000fe20000410000 */
[----:B------:R-:W-:Y:S01]  /*9410*/  FFMA.FTZ R33, R5, R14, -R32 ;  /* 0x0000000e05217223 */ /* 0x000fe20000010820 */
[----:B------:R-:W-:-:S02]  /*9420*/  HADD2.F32 R21, -RZ, R11.H1_H1 ;  /* 0x3000000bff157230 */ /* 0x000fc40000004100 */
[-C--:B------:R-:W-:Y:S01]  /*9430*/  FMUL.FTZ R20, R20, R3.reuse ;  /* 0x0000000314147220 */ /* 0x080fe20000410000 */
[----:B------:R-:W-:Y:S02]  /*9440*/  HADD2.F32 R32, -RZ, R39.H0_H0 ;  /* 0x20000027ff207230 */ /* 0x000fe40000004100 */
[----:B------:R-:W-:Y:S01]  /*9450*/  FFMA.FTZ R37, R5, R34, R40 ;  /* 0x0000002205257223 */ /* 0x000fe20000010028 */
[C---:B------:R-:W-:Y:S01]  /*9460*/  FFMA.FTZ R34, R12.reuse, R3, -R15 ;  /* 0x000000030c227223 */ /* 0x040fe2000001080f */
[----:B------:R-:W-:Y:S02]  /*9470*/  HADD2.F32 R14, -RZ, R45.H0_H0 ;  /* 0x2000002dff0e7230 */ /* 0x000fe40000004100 */
[----:B------:R-:W-:Y:S01]  /*9480*/  FFMA.FTZ R35, R12, R35, R20 ;  /* 0x000000230c237223 */ /* 0x000fe20000010014 */
[----:B------:R-:W-:Y:S02]  /*9490*/  HADD2.F32 R9, -RZ, R8.H0_H0 ;  /* 0x20000008ff097230 */ /* 0x000fe40000004100 */
[----:B------:R-:W-:Y:S01]  /*94a0*/  FMUL.FTZ R12, R21, R32 ;  /* 0x00000020150c7220 */ /* 0x000fe20000410000 */
[----:B------:R-:W-:-:S02]  /*94b0*/  HADD2.F32 R3, -RZ, R49.H1_H1 ;  /* 0x30000031ff037230 */ /* 0x000fc40000004100 */
[-C--:B------:R-:W-:Y:S01]  /*94c0*/  FMUL.FTZ R40, R21, R14.reuse ;  /* 0x0000000e15287220 */ /* 0x080fe20000410000 */
[----:B------:R-:W-:Y:S02]  /*94d0*/  HADD2.F32 R5, -RZ, R48.H0_H0 ;  /* 0x20000030ff057230 */ /* 0x000fe40000004100 */
[----:B------:R-:W-:Y:S01]  /*94e0*/  FFMA.FTZ R39, R13, R14, -R12 ;  /* 0x0000000e0d277223 */ /* 0x000fe2000001080c */
[----:B------:R-:W-:Y:S02]  /*94f0*/  HADD2.F32 R2, -RZ, R4.H0_H0 ;  /* 0x20000004ff027230 */ /* 0x000fe40000004100 */
[C---:B------:R-:W-:Y:S01]  /*9500*/  FMUL.FTZ R20, R9.reuse, R3 ;  /* 0x0000000309147220 */ /* 0x040fe20000410000 */
[----:B------:R-:W-:Y:S02]  /*9510*/  HADD2.F32 R11, -RZ, R10.H0_H0 ;  /* 0x2000000aff0b7230 */ /* 0x000fe40000004100 */
[----:B------:R-:W-:Y:S01]  /*9520*/  FMUL.FTZ R15, R9, R5 ;  /* 0x00000005090f7220 */ /* 0x000fe20000410000 */
[----:B------:R-:W-:-:S02]  /*9530*/  HADD2.F32 R14, -RZ, R48.H1_H1 ;  /* 0x30000030ff0e7230 */ /* 0x000fc40000004100 */
[----:B------:R-:W-:Y:S01]  /*9540*/  FFMA.FTZ R40, R13, R32, R40 ;  /* 0x000000200d287223 */ /* 0x000fe20000010028 */
[----:B------:R-:W-:Y:S02]  /*9550*/  HADD2.F32 R12, -RZ, R50.H0_H0 ;  /* 0x20000032ff0c7230 */ /* 0x000fe40000004100 */
[C---:B------:R-:W-:Y:S01]  /*9560*/  FFMA.FTZ R15, R2.reuse, R3, -R15 ;  /* 0x00000003020f7223 */ /* 0x040fe2000001080f */
[----:B------:R-:W-:Y:S01]  /*9570*/  FFMA.FTZ R20, R2, R5, R20 ;  /* 0x0000000502147223 */ /* 0x000fe20000010014 */
[----:B------:R-:W-:Y:S02]  /*9580*/  HADD2.F32 R7, -RZ, R6.H0_H0 ;  /* 0x20000006ff077230 */ /* 0x000fe40000004100 */
[C---:B------:R-:W-:Y:S01]  /*9590*/  FMUL.FTZ R32, R11.reuse, R14 ;  /* 0x0000000e0b207220 */ /* 0x040fe20000410000 */
[----:B------:R-:W-:Y:S01]  /*95a0*/  FMUL.FTZ R2, R11, R12 ;  /* 0x0000000c0b027220 */ /* 0x000fe20000410000 */
[----:B------:R-:W-:Y:S02]  /*95b0*/  HADD2.F32 R8, -RZ, R8.H1_H1 ;  /* 0x30000008ff087230 */ /* 0x000fe40000004100 */
        /* <DEDUP_REMOVED lines=10> */
[----:B------:R-:W-:Y:S01]  /*9660*/  FMUL.FTZ R8, R8, R3 ;  /* 0x0000000308087220 */ /* 0x000fe20000410000 */
[----:B------:R-:W-:Y:S02]  /*9670*/  HADD2.F32 R6, -RZ, R6.H1_H1 ;  /* 0x30000006ff067230 */ /* 0x000fe40000004100 */
[----:B------:R-:W-:Y:S01]  /*9680*/  FMUL.FTZ R10, R10, R5 ;  /* 0x000000050a0a7220 */ /* 0x000fe20000410000 */
        /* <DEDUP_REMOVED lines=14> */
.L_x_5448:
[----:B------:R-:W-:Y:S05]  /*9770*/  BSYNC B1 ;  /* 0x0000000000017941 */ /* 0x000fea0003800000 */
.L_x_5447:
[----:B------:R-:W-:Y:S01]  /*9780*/  PRMT R33, R54, 0x5410, R55 ;  /* 0x0000541036217816 */ /* 0x000fe20000000037 */
[----:B------:R-:W-:Y:S06]  /*9790*/  @P1 BRA `(.L_x_5434) ;  /* 0x00000004005c1947 */ /* 0x000fec0003800000 */
[----:B0-----:R-:W-:Y:S01]  /*97a0*/  LOP3.LUT R3, R235, R0, R231, 0x1e, !PT ;  /* 0x00000000eb037212 */ /* 0x001fe200078e1ee7 */
[----:B-1----:R-:W0:Y:S01]  /*97b0*/  LDS.128 R8, [R230+0x20400] ;  /* 0x02040000e6087984 */ /* 0x002e220000000c00 */
[--C-:B------:R-:W-:Y:S02]  /*97c0*/  SHF.R.U64 R38, R24, 0x10, R25.reuse ;  /* 0x0000001018267819 */ /* 0x100fe40000001219 */
[----:B------:R-:W-:Y:S01]  /*97d0*/  SHF.R.U32.HI R24, RZ, 0x10, R25 ;  /* 0x00000010ff187819 */ /* 0x000fe20000011619 */
[----:B------:R-:W-:Y:S01]  /*97e0*/  IMAD.IADD R3, R232, 0x1, R3 ;  /* 0x00000001e8037824 */ /* 0x000fe200078e0203 */
[--C-:B------:R-:W-:Y:S01]  /*97f0*/  SHF.R.U64 R37, R26, 0x10, R27.reuse ;  /* 0x000000101a257819 */ /* 0x100fe2000000121b */
[----:B------:R-:W-:Y:S01]  /*9800*/  HADD2.F32 R25, -RZ, R52.H1_H1 ;  /* 0x30000034ff197230 */ /* 0x000fe20000004100 */
[----:B------:R-:W-:Y:S01]  /*9810*/  SHF.R.U32.HI R35, RZ, 0x10, R27 ;  /* 0x00000010ff237819 */ /* 0x000fe2000001161b */
[----:B------:R-:W-:Y:S01]  /*9820*/  IMAD R3, R3, 0x2, R18 ;  /* 0x0000000203037824 */ /* 0x000fe200078e0212 */
[--C-:B------:R-:W-:Y:S01]  /*9830*/  SHF.R.U64 R36, R28, 0x10, R29.reuse ;  /* 0x000000101c247819 */ /* 0x100fe2000000121d */
[----:B------:R-:W-:Y:S01]  /*9840*/  HADD2.F32 R27, -RZ, R51.H1_H1 ;  /* 0x30000033ff1b7230 */ /* 0x000fe20000004100 */
[----:B------:R-:W-:-:S02]  /*9850*/  SHF.R.U32.HI R28, RZ, 0x10, R29 ;  /* 0x00000010ff1c7819 */ /* 0x000fc4000001161d */
[----:B------:R-:W1:Y:S01]  /*9860*/  LDS.128 R4, [R3+0x20400] ;  /* 0x0204000003047984 */ /* 0x000e620000000c00 */
[--C-:B------:R-:W-:Y:S02]  /*9870*/  SHF.R.U64 R34, R30, 0x10, R31.reuse ;  /* 0x000000101e227819 */ /* 0x100fe4000000121f */
[----:B------:R-:W-:Y:S01]  /*9880*/  SHF.R.U32.HI R32, RZ, 0x10, R31 ;  /* 0x00000010ff207819 */ /* 0x000fe2000001161f */
[----:B------:R-:W-:Y:S02]  /*9890*/  HADD2.F32 R26, -RZ, R28.H0_H0 ;  /* 0x2000001cff1a7230 */ /* 0x000fe40000004100 */
[--C-:B0-----:R-:W-:Y:S02]  /*98a0*/  HADD2.F32 R2, -RZ, R9.reuse.H0_H0 ;  /* 0x20000009ff027230 */ /* 0x101fe40000004100 */
[----:B------:R-:W-:Y:S02]  /*98b0*/  HADD2.F32 R9, -RZ, R9.H1_H1 ;  /* 0x30000009ff097230 */ /* 0x000fe40000004100 */
[----:B------:R-:W-:-:S02]  /*98c0*/  HADD2.F32 R0, -RZ, R8.H0_H0 ;  /* 0x20000008ff007230 */ /* 0x000fc40000004100 */
[----:B------:R-:W-:Y:S02]  /*98d0*/  HADD2.F32 R12, -RZ, R10.H0_H0 ;  /* 0x2000000aff0c7230 */ /* 0x000fe40000004100 */
[--C-:B------:R-:W-:Y:S02]  /*98e0*/  HADD2.F32 R13, -RZ, R11.reuse.H0_H0 ;  /* 0x2000000bff0d7230 */ /* 0x100fe40000004100 */
[----:B------:R-:W-:Y:S02]  /*98f0*/  HADD2.F32 R11, -RZ, R11.H1_H1 ;  /* 0x3000000bff0b7230 */ /* 0x000fe40000004100 */
[----:B------:R-:W-:Y:S02]  /*9900*/  HADD2.F32 R8, -RZ, R8.H1_H1 ;  /* 0x30000008ff087230 */ /* 0x000fe40000004100 */
[--C-:B-1----:R-:W-:Y:S02]  /*9910*/  HADD2.F32 R14, -RZ, R5.reuse.H0_H0 ;  /* 0x20000005ff0e7230 */ /* 0x102fe40000004100 */
[----:B------:R-:W-:-:S02]  /*9920*/  HADD2.F32 R15, -RZ, R5.H1_H1 ;  /* 0x30000005ff0f7230 */ /* 0x000fc40000004100 */
[----:B------:R-:W-:Y:S02]  /*9930*/  HADD2.F32 R5, -RZ, R4.H0_H0 ;  /* 0x20000004ff057230 */ /* 0x000fe40000004100 */
[C---:B------:R-:W-:Y:S01]  /*9940*/  FMUL.FTZ R29, R14.reuse, R27 ;  /* 0x0000001b0e1d7220 */ /* 0x040fe20000410000 */
[-C--:B------:R-:W-:Y:S01]  /*9950*/  FMUL.FTZ R31, R14, R25.reuse ;  /* 0x000000190e1f7220 */ /* 0x080fe20000410000 */
[----:B------:R-:W-:Y:S02]  /*9960*/  HADD2.F32 R14, -RZ, R24.H0_H0 ;  /* 0x20000018ff0e7230 */ /* 0x000fe40000004100 */
[C---:B------:R-:W-:Y:S01]  /*9970*/  FMUL.FTZ R28, R15.reuse, R26 ;  /* 0x0000001a0f1c7220 */ /* 0x040fe20000410000 */
[C---:B------:R-:W-:Y:S01]  /*9980*/  FFMA.FTZ R29, R2.reuse, R25, -R29 ;  /* 0x00000019021d7223 */ /* 0x040fe2000001081d */
[----:B------:R-:W-:Y:S01]  /*9990*/  FFMA.FTZ R31, R2, R27, R31 ;  /* 0x0000001b021f7223 */ /* 0x000fe2000001001f */
[----:B------:R-:W-:Y:S02]  /*99a0*/  HADD2.F32 R24, -RZ, R51.H0_H0 ;  /* 0x20000033ff187230 */ /* 0x000fe40000004100 */
[----:B------:R-:W-:Y:S01]  /*99b0*/  FMUL.FTZ R30, R15, R14 ;  /* 0x0000000e0f1e7220 */ /* 0x000fe20000410000 */
[----:B------:R-:W-:-:S02]  /*99c0*/  HADD2.F32 R2, -RZ, R52.H0_H0 ;  /* 0x20000034ff027230 */ /* 0x000fc40000004100 */
[----:B------:R-:W-:Y:S01]  /*99d0*/  FFMA.FTZ R28, R9, R14, -R28 ;  /* 0x0000000e091c7223 */ /* 0x000fe2000001081c */
[----:B------:R-:W-:Y:S02]  /*99e0*/  HADD2.F32 R20, -RZ, R6.H0_H0 ;  /* 0x20000006ff147230 */ /* 0x000fe40000004100 */
[C---:B------:R-:W-:Y:S01]  /*99f0*/  FMUL.FTZ R25, R5.reuse, R24 ;  /* 0x0000001805197220 */ /* 0x040fe20000410000 */
[----:B------:R-:W-:Y:S02]  /*9a00*/  HADD2.F32 R21, -RZ, R7.H0_H0 ;  /* 0x20000007ff157230 */ /* 0x000fe40000004100 */
[-C--:B------:R-:W-:Y:S01]  /*9a10*/  FMUL.FTZ R27, R5, R2.reuse ;  /* 0x00000002051b7220 */ /* 0x080fe20000410000 */
[----:B------:R-:W-:Y:S02]  /*9a20*/  HADD2.F32 R15, -RZ, R33.H0_H0 ;  /* 0x20000021ff0f7230 */ /* 0x000fe40000004100 */
[----:B------:R-:W-:Y:S01]  /*9a30*/  FFMA.FTZ R25, R0, R2, -R25 ;  /* 0x0000000200197223 */ /* 0x000fe20000010819 */
[----:B------:R-:W-:-:S02]  /*9a40*/  HADD2.F32 R5, -RZ, R53.H0_H0 ;  /* 0x20000035ff057230 */ /* 0x000fc40000004100 */
[----:B------:R-:W-:Y:S01]  /*9a50*/  FFMA.FTZ R27, R0, R24, R27 ;  /* 0x00000018001b7223 */ /* 0x000fe2000001001b */
[----:B------:R-:W-:Y:S02]  /*9a60*/  HADD2.F32 R14, -RZ, R33.H1_H1 ;  /* 0x30000021ff0e7230 */ /* 0x000fe40000004100 */
[----:B------:R-:W-:Y:S01]  /*9a70*/  FFMA.FTZ R30, R9, R26, R30 ;  /* 0x0000001a091e7223 */ /* 0x000fe2000001001e */
[----:B------:R-:W-:Y:S02]  /*9a80*/  HADD2.F32 R0, -RZ, R53.H1_H1 ;  /* 0x30000035ff007230 */ /* 0x000fe40000004100 */
[C---:B------:R-:W-:Y:S01]  /*9a90*/  FMUL.FTZ R9, R20.reuse, R15 ;  /* 0x0000000f14097220 */ /* 0x040fe20000410000 */
[----:B------:R-:W-:Y:S01]  /*9aa0*/  FMUL.FTZ R33, R20, R5 ;  /* 0x0000000514217220 */ /* 0x000fe20000410000 */
[C---:B------:R-:W-:Y:S01]  /*9ab0*/  FMUL.FTZ R26, R21.reuse, R14 ;  /* 0x0000000e151a7220 */ /* 0x040fe20000410000 */
[----:B------:R-:W-:Y:S02]  /*9ac0*/  HADD2.F32 R7, -RZ, R7.H1_H1 ;  /* 0x30000007ff077230 */ /* 0x000fe40000004100 */
[----:B------:R-:W-:Y:S01]  /*9ad0*/  FMUL.FTZ R21, R21, R0 ;  /* 0x0000000015157220 */ /* 0x000fe20000410000 */
[----:B------:R-:W-:-:S02]  /*9ae0*/  HADD2.F32 R20, -RZ, R32.H0_H0 ;  /* 0x20000020ff147230 */ /* 0x000fc40000004100 */
[C---:B------:R-:W-:Y:S01]  /*9af0*/  FFMA.FTZ R24, R12.reuse, R5, -R9 ;  /* 0x000000050c187223 */ /* 0x040fe20000010809 */
[----:B------:R-:W-:Y:S02]  /*9b00*/  HADD2.F32 R2, -RZ, R35.H0_H0 ;  /* 0x20000023ff027230 */ /* 0x000fe40000004100 */
[----:B------:R-:W-:Y:S01]  /*9b10*/  FFMA.FTZ R33, R12, R15, R33 ;  /* 0x0000000f0c217223 */ /* 0x000fe20000010021 */
[C---:B------:R-:W-:Y:S01]  /*9b20*/  FFMA.FTZ R26, R13.reuse, R0, -R26 ;  /* 0x000000000d1a7223 */ /* 0x040fe2000001081a */
[----:B------:R-:W-:Y:S01]  /*9b30*/  FFMA.FTZ R21, R13, R14, R21 ;  /* 0x0000000e0d157223 */ /* 0x000fe20000010015 */
[----:B------:R-:W-:Y:S02]  /*9b40*/  HADD2.F32 R4, -RZ, R4.H1_H1 ;  /* 0x30000004ff047230 */ /* 0x000fe40000004100 */
[C---:B------:R-:W-:Y:S01]  /*9b50*/  FMUL.FTZ R12, R7.reuse, R20 ;  /* 0x00000014070c7220 */ /* 0x040fe20000410000 */
[----:B------:R-:W-:Y:S02]  /*9b60*/  HADD2.F32 R6, -RZ, R6.H1_H1 ;  /* 0x30000006ff067230 */ /* 0x000fe40000004100 */
[----:B------:R-:W-:Y:S01]  /*9b70*/  FMUL.FTZ R0, R7, R2 ;  /* 0x0000000207007220 */ /* 0x000fe20000410000 */
[----:B------:R-:W-:-:S02]  /*9b80*/  HADD2.F32 R9, -RZ, R36.H0_H0 ;  /* 0x20000024ff097230 */ /* 0x000fc40000004100 */
[C---:B------:R-:W-:Y:S01]  /*9b90*/  FFMA.FTZ R35, R11.reuse, R2, -R12 ;  /* 0x000000020b237223 */ /* 0x040fe2000001080c */
[----:B------:R-:W-:Y:S02]  /*9ba0*/  HADD2.F32 R13, -RZ, R34.H0_H0 ;  /* 0x20000022ff0d7230 */ /* 0x000fe40000004100 */
[----:B------:R-:W-:Y:S01]  /*9bb0*/  FFMA.FTZ R20, R11, R20, R0 ;  /* 0x000000140b147223 */ /* 0x000fe20000010000 */
[----:B------:R-:W-:Y:S02]  /*9bc0*/  HADD2.F32 R5, -RZ, R38.H0_H0 ;  /* 0x20000026ff057230 */ /* 0x000fe40000004100 */
[----:B------:R-:W-:Y:S01]  /*9bd0*/  FMUL.FTZ R11, R4, R9 ;  /* 0x00000009040b7220 */ /* 0x000fe20000410000 */
[----:B------:R-:W-:Y:S02]  /*9be0*/  HADD2.F32 R7, -RZ, R37.H0_H0 ;  /* 0x20000025ff077230 */ /* 0x000fe40000004100 */
[----:B------:R-:W-:Y:S01]  /*9bf0*/  FMUL.FTZ R15, R6, R13 ;  /* 0x0000000d060f7220 */ /* 0x000fe20000410000 */
[----:B------:R-:W-:-:S02]  /*9c00*/  HADD2.F32 R10, -RZ, R10.H1_H1 ;  /* 0x3000000aff0a7230 */ /* 0x000fc40000004100 */
[-C--:B------:R-:W-:Y:S01]  /*9c10*/  FMUL.FTZ R0, R4, R5.reuse ;  /* 0x0000000504007220 */ /* 0x080fe20000410000 */
[----:B------:R-:W-:Y:S01]  /*9c20*/  FFMA.FTZ R4, R8, R5, -R11 ;  /* 0x0000000508047223 */ /* 0x000fe2000001080b */
[----:B------:R-:W-:Y:S01]  /*9c30*/  FMUL.FTZ R6, R6, R7 ;  /* 0x0000000706067220 */ /* 0x000fe20000410000 */
        /* <DEDUP_REMOVED lines=9> */
[----:B------:R3:W-:Y:S01]  /*9cd0*/  STS.128 [R230+0x20400], R4 ;  /* 0x02040004e6007388 */ /* 0x0007e20000000c00 */
[----:B------:R-:W-:Y:S02]  /*9ce0*/  F2FP.F16.F32.PACK_AB R8, R0, R27 ;  /* 0x0000001b0008723e */ /* 0x000fe400000000ff */
[----:B------:R-:W-:-:S05]  /*9cf0*/  F2FP.F16.F32.PACK_AB R10, R10, R33 ;  /* 0x000000210a0a723e */ /* 0x000fca00000000ff */
[----:B------:R3:W-:Y:S02]  /*9d00*/  STS.128 [R3+0x20400], R8 ;  /* 0x0204000803007388 */ /* 0x0007e40000000c00 */
.L_x_5434:
[----:B------:R-:W-:Y:S05]  /*9d10*/  BSYNC B0 ;  /* 0x0000000000007941 */ /* 0x000fea0003800000 */
.L_x_5414:
        /* <DEDUP_REMOVED lines=8> */
.L_x_5411:
[----:B-12---:R-:W-:-:S05]  /*9da0*/  IMAD.U32 R0, RZ, RZ, UR36 ;  /* 0x00000024ff007e24 */ /* 0x006fca000f8e00ff */
[----:B------:R-:W-:-:S13]  /*9db0*/  ISETP.NE.AND P0, PT, R0, 0x3, PT ;  /* 0x000000030000780c */ /* 0x000fda0003f05270 */
[----:B------:R-:W-:Y:S05]  /*9dc0*/  @!P0 BRA `(.L_x_5449) ;  /* 0x0000000000048947 */ /* 0x000fea0003800000 */
[----:B------:R-:W-:Y:S01]  /*9dd0*/  BPT.TRAP 0x1 ;  /* 0x000000040000795c */ /* 0x000fe20000300000 */
.L_x_5449:
[----:B------:R-:W-:Y:S01]  /*9de0*/  IMAD R20, R19, 0x8, R18 ;  /* 0x0000000813147824 */ /* 0x000fe200078e0212 */
[----:B0--3--:R-:W-:-:S04]  /*9df0*/  SHF.L.U32 R7, R22, 0x1f, RZ ;  /* 0x0000001f16077819 */ /* 0x009fc800000006ff */
[----:B------:R0:W1:Y:S01]  /*9e00*/  SYNCS.PHASECHK.TRANS64.TRYWAIT P1, [R20+URZ+0x38830], R7 ;  /* 0x03883007140075a7 */ /* 0x000062000802017f */
[----:B------:R-:W-:Y:S05]  /*9e10*/  @!P0 BRA `(.L_x_5450) ;  /* 0x0000000000048947 */ /* 0x000fea0003800000 */
[----:B------:R-:W-:Y:S01]  /*9e20*/  BPT.TRAP 0x1 ;  /* 0x000000040000795c */ /* 0x000fe20000300000 */
.L_x_5450:
[C---:B------:R-:W-:Y:S02]  /*9e30*/  VIADD R0, R18.reuse, 0x22400 ;  /* 0x0002240012007836 */ /* 0x040fe40000000000 */
[----:B------:R-:W-:-:S03]  /*9e40*/  VIADD R2, R18, 0x20400 ;  /* 0x0002040012027836 */ /* 0x000fc60000000000 */
[----:B------:R-:W-:Y:S02]  /*9e50*/  SHF.R.U32.HI R0, RZ, 0x4, R0 ;  /* 0x00000004ff007819 */ /* 0x000fe40000011600 */
[----:B------:R-:W-:Y:S02]  /*9e60*/  SHF.R.U32.HI R2, RZ, 0x4, R2 ;  /* 0x00000004ff027819 */ /* 0x000fe40000011602 */
[----:B------:R-:W-:Y:S02]  /*9e70*/  LOP3.LUT R0, R0, 0x3fff, RZ, 0xc0, !PT ;  /* 0x00003fff00007812 */ /* 0x000fe400078ec0ff */
[----:B------:R-:W-:Y:S02]  /*9e80*/  LOP3.LUT R2, R2, 0x3fff, RZ, 0xc0, !PT ;  /* 0x00003fff02027812 */ /* 0x000fe400078ec0ff */
[----:B------:R-:W-:Y:S01]  /*9e90*/  LOP3.LUT R190, R0, 0x10000, RZ, 0xfc, !PT ;  /* 0x0001000000be7812 */ /* 0x000fe200078efcff */
[----:B-1----:R-:W-:Y:S06]  /*9ea0*/  @P1 BRA `(.L_x_5451) ;  /* 0x0000000000081947 */ /* 0x002fec0003800000 */
[----:B------:R-:W1:Y:S02]  /*9eb0*/  SYNCS.PHASECHK.TRANS64.TRYWAIT P1, [R20+URZ+0x38830], R7 ;  /* 0x03883007140075a7 */ /* 0x000e64000802017f */
[----:B-1----:R-:W-:Y:S05]  /*9ec0*/  @!P1 BRA `(.L_x_5452) ;  /* 0x0000019000fc9947 */ /* 0x002fea0003800000 */
.L_x_5451:
[----:B------:R-:W-:Y:S01]  /*9ed0*/  LOP3.LUT R4, R2, 0x10000, RZ, 0xfc, !PT ;  /* 0x0001000002047812 */ /* 0x000fe200078efcff */
[----:B------:R-:W-:Y:S01]  /*9ee0*/  IMAD R2, R19, 0x200, R190 ;  /* 0x0000020013027824 */ /* 0x000fe200078e02be */
[----:B------:R-:W-:Y:S05]  /*9ef0*/  WARPSYNC.ALL ;  /* 0x0000000000007948 */ /* 0x000fea0003800000 */
[----:B------:R-:W-:Y:S01]  /*9f00*/  IMAD.MOV.U32 R5, RZ, RZ, 0x40000040 ;  /* 0x40000040ff057424 */ /* 0x000fe200078e00ff */
[----:B------:R-:W-:Y:S01]  /*9f10*/  R2UR UR4, R4 ;  /* 0x00000000040472ca */ /* 0x000fe200000e0000 */
[----:B------:R-:W-:Y:S01]  /*9f20*/  IMAD.MOV.U32 R3, RZ, RZ, 0x40000040 ;  /* 0x40000040ff037424 */ /* 0x000fe200078e00ff */
[----:B------:R-:W-:Y:S01]  /*9f30*/  R2UR UR6, R2 ;  /* 0x00000000020672ca */ /* 0x000fe200000e0000 */
[----:B-----5:R-:W-:Y:S01]  /*9f40*/  WARPGROUP.ARRIVE ;  /* 0x00000000000079c5 */ /* 0x020fe20000000000 */
[----:B------:R-:W-:Y:S01]  /*9f50*/  R2UR UR5, R5 ;  /* 0x00000000050572ca */ /* 0x000fe200000e0000 */
[----:B------:R-:W-:Y:S01]  /*9f60*/  VIADD R12, R4, 0x2 ;  /* 0x00000002040c7836 */ /* 0x000fe20000000000 */
[----:B------:R-:W-:Y:S01]  /*9f70*/  R2UR UR7, R3 ;  /* 0x00000000030772ca */ /* 0x000fe200000e0000 */
[----:B------:R-:W-:Y:S01]  /*9f80*/  VIADD R8, R2, 0x2 ;  /* 0x0000000202087836 */ /* 0x000fe20000000000 */
[----:B------:R-:W-:Y:S01]  /*9f90*/  MOV R9, 0x40000040 ;  /* 0x4000004000097802 */ /* 0x000fe20000000f00 */
[----:B------:R-:W-:Y:S01]  /*9fa0*/  IMAD.MOV.U32 R13, RZ, RZ, 0x40000040 ;  /* 0x40000040ff0d7424 */ /* 0x000fe200078e00ff */
[----:B------:R-:W-:Y:S01]  /*9fb0*/  BSSY B0, `(.L_x_5453) ;  /* 0x0000023000007945 */ /* 0x000fe20003800000 */
[----:B------:R-:W-:-:S02]  /*9fc0*/  VIADD R10, R4, 0x4 ;  /* 0x00000004040a7836 */ /* 0x000fc40000000000 */
[----:B------:R-:W-:Y:S02]  /*9fd0*/  IMAD.MOV.U32 R11, RZ, RZ, 0x40000040 ;  /* 0x40000040ff0b7424 */ /* 0x000fe400078e00ff */
        /* <DEDUP_REMOVED lines=14> */
[----:B------:R-:W-:Y:S01]  /*a0c0*/  R2UR UR6, R8 ;  /* 0x00000000080672ca */ /* 0x000fe200000e0000 */
[----:B------:R-:W-:Y:S01]  /*a0d0*/  VIADD R8, R4, 0x6 ;  /* 0x0000000604087836 */ /* 0x000fe20000000000 */
[----:B------:R-:W-:Y:S01]  /*a0e0*/  R2UR UR7, R9 ;  /* 0x00000000090772ca */ /* 0x000fe200000e0000 */
[----:B------:R-:W-:Y:S01]  /*a0f0*/  IMAD.MOV.U32 R9, RZ, RZ, 0x40000040 ;  /* 0x40000040ff097424 */ /* 0x000fe200078e00ff */
[----:B------:R-:W-:Y:S02]  /*a100*/  WARPGROUP.DEPBAR.LE gsb0, 0x0 ;  /* 0x00008000000079c5 */ /* 0x000fe40000010000 */
[----:B------:R-:W-:-:S09]  /*a110*/  WARPGROUP.ARRIVE ;  /* 0x00000000000079c5 */ /* 0x000fd20000000000 */
[----:B------:R-:W-:Y:S01]  /*a120*/  HGMMA.64x64x16.F32 R24, gdesc[UR4], R24, gsb0 ;  /* 0x00e00000041879f0 */ /* 0x000fe20008000818 */
[----:B------:R-:W-:Y:S02]  /*a130*/  R2UR UR4, R8 ;  /* 0x00000000080472ca */ /* 0x000fe400000e0000 */
[----:B------:R-:W-:Y:S02]  /*a140*/  R2UR UR5, R9 ;  /* 0x00000000090572ca */ /* 0x000fe400000e0000 */
[----:B------:R-:W-:Y:S02]  /*a150*/  R2UR UR6, R2 ;  /* 0x00000000020672ca */ /* 0x000fe400000e0000 */
[----:B------:R-:W-:Y:S02]  /*a160*/  R2UR UR7, R3 ;  /* 0x00000000030772ca */ /* 0x000fe400000e0000 */
[----:B------:R-:W-:Y:S01]  /*a170*/  SHF.L.U32 R3, R56, 0x1f, RZ ;  /* 0x0000001f38037819 */ /* 0x000fe200000006ff */
[----:B------:R-:W-:-:S02]  /*a180*/  WARPGROUP.DEPBAR.LE gsb0, 0x0 ;  /* 0x00008000000079c5 */ /* 0x000fc40000010000 */
[----:B------:R-:W-:-:S08]  /*a190*/  WARPGROUP.ARRIVE ;  /* 0x00000000000079c5 */ /* 0x000fd00000000000 */
[----:B------:R-:W-:Y:S03]  /*a1a0*/  HGMMA.64x64x16.F32 R24, gdesc[UR4], R24, gsb0 ;  /* 0x00e00000041879f0 */ /* 0x000fe60008000818 */
[----:B------:R-:W-:Y:S02]  /*a1b0*/  WARPGROUP.DEPBAR.LE gsb0, 0x0 ;  /* 0x00008000000079c5 */ /* 0x000fe40000010000 */
[----:B------:R-:W2:Y:S02]  /*a1c0*/  SYNCS.PHASECHK.TRANS64.TRYWAIT P1, [R18+URZ+0x38810], R3 ;  /* 0x03881003120075a7 */ /* 0x000ea4000802017f */
[----:B--2---:R-:W-:Y:S05]  /*a1d0*/  @!P1 BRA `(.L_x_5454) ;  /* 0x00000190004c9947 */ /* 0x004fea0003800000 */
.L_x_5716:
[----:B------:R-:W-:Y:S05]  /*a1e0*/  BSYNC B0 ;  /* 0x0000000000007941 */ /* 0x000fea0003800000 */
.L_x_5453:
[----:B------:R-:W-:Y:S05]  /*a1f0*/  @!P0 BRA `(.L_x_5455) ;  /* 0x0000000000048947 */ /* 0x000fea0003800000 */
[----:B------:R-:W-:Y:S01]  /*a200*/  BPT.TRAP 0x1 ;  /* 0x000000040000795c */ /* 0x000fe20000300000 */
.L_x_5455:
[----:B------:R3:W4:Y:S01]  /*a210*/  SYNCS.PHASECHK.TRANS64.TRYWAIT P2, [R20+URZ+0x38850], R7 ;  /* 0x03885007140075a7 */ /* 0x000722000804017f */
[----:B------:R-:W-:Y:S05]  /*a220*/  @!P0 BRA `(.L_x_5456) ;  /* 0x0000000000048947 */ /* 0x000fea0003800000 */
[----:B------:R-:W-:Y:S01]  /*a230*/  BPT.TRAP 0x1 ;  /* 0x000000040000795c */ /* 0x000fe20000300000 */
.L_x_5456:
[----:B------:R-:W5:Y:S02]  /*a240*/  S2R R0, SR_TID.X ;  /* 0x0000000000007919 */ /* 0x000f640000002100 */
[----:B-----5:R-:W-:-:S04]  /*a250*/  LOP3.LUT R0, R0, 0x7f, RZ, 0xc0, !PT ;  /* 0x0000007f00007812 */ /* 0x020fc800078ec0ff */
[----:B------:R-:W-:Y:S01]  /*a260*/  ISETP.NE.AND P1, PT, R0, RZ, PT ;  /* 0x000000ff0000720c */ /* 0x000fe20003f25270 */
[----:B------:R-:W-:-:S05]  /*a270*/  VIADD R0, R18, 0x400 ;  /* 0x0000040012007836 */ /* 0x000fca0000000000 */
[----:B------:R-:W-:Y:S01]  /*a280*/  SHF.R.U32.HI R0, RZ, 0x4, R0 ;  /* 0x00000004ff007819 */ /* 0x000fe20000011600 */
[----:B----4-:R-:W-:Y:S06]  /*a290*/  @P2 BRA `(.L_x_5457) ;  /* 0x0000000000082947 */ /* 0x010fec0003800000 */
[----:B------:R-:W4:Y:S02]  /*a2a0*/  SYNCS.PHASECHK.TRANS64.TRYWAIT P2, [R20+URZ+0x38850], R7 ;  /* 0x03885007140075a7 */ /* 0x000f24000804017f */
[----:B----4-:R-:W-:Y:S05]  /*a2b0*/  @!P2 BRA `(.L_x_5458) ;  /* 0x000001900028a947 */ /* 0x010fea0003800000 */
.L_x_5457:
[----:B------:R-:W-:Y:S01]  /*a2c0*/  LOP3.LUT R0, R0, 0x3fff, RZ, 0xc0, !PT ;  /* 0x00003fff00007812 */ /* 0x000fe200078ec0ff */
[----:B------:R-:W-:Y:S05]  /*a2d0*/  WARPSYNC.ALL ;  /* 0x0000000000007948 */ /* 0x000fea0003800000 */
[----:B------:R-:W-:Y:S01]  /*a2e0*/  LOP3.LUT R191, R0, 0x10000, RZ, 0xfc, !PT ;  /* 0x0001000000bf7812 */ /* 0x000fe200078efcff */
[----:B------:R-:W-:Y:S01]  /*a2f0*/  VIADD R0, R18, 0x26400 ;  /* 0x0002640012007836 */ /* 0x000fe20000000000 */
[----:B--2---:R-:W-:-:S03]  /*a300*/  MOV R3, 0x40000040 ;  /* 0x4000004000037802 */ /* 0x004fc60000000f00 */
[----:B------:R-:W-:Y:S01]  /*a310*/  IMAD R6, R19, 0x1000, R191 ;  /* 0x0000100013067824 */ /* 0x000fe200078e02bf */
[----:B------:R-:W-:Y:S01]  /*a320*/  WARPGROUP.ARRIVE ;  /* 0x00000000000079c5 */ /* 0x000fe20000000000 */
[----:B01-34-:R-:W-:Y:S01]  /*a330*/  IMAD.MOV.U32 R7, RZ, RZ, 0x40000040 ;  /* 0x40000040ff077424 */ /* 0x01bfe200078e00ff */
[----:B------:R-:W-:Y:S01]  /*a340*/  SHF.R.U32.HI R0, RZ, 0x4, R0 ;  /* 0x00000004ff007819 */ /* 0x000fe20000011600 */
[C---:B------:R-:W-:Y:S01]  /*a350*/  VIADD R14, R6.reuse, 0x2 ;  /* 0x00000002060e7836 */ /* 0x040fe20000000000 */
[----:B------:R-:W-:Y:S01]  /*a360*/  R2UR UR6, R6 ;  /* 0x00000000060672ca */ /* 0x000fe200000e0000 */
[----:B------:R-:W-:Y:S01]  /*a370*/  IMAD.MOV.U32 R15, RZ, RZ, 0x40000040 ;  /* 0x40000040ff0f7424 */ /* 0x000fe200078e00ff */
[----:B------:R-:W-:Y:S01]  /*a380*/  LOP3.LUT R0, R0, 0x3fff, RZ, 0xc0, !PT ;  /* 0x00003fff00007812 */ /* 0x000fe200078ec0ff */
[----:B------:R-:W-:Y:S01]  /*a390*/  IMAD.MOV.U32 R57, RZ, RZ, 0x40000040 ;  /* 0x40000040ff397424 */ /* 0x000fe200078e00ff */
[----:B------:R-:W-:Y:S01]  /*a3a0*/  R2UR UR7, R7 ;  /* 0x00000000070772ca */ /* 0x000fe200000e0000 */
[----:B------:R-:W0:Y:S01]  /*a3b0*/  S2R R21, SR_TID.X ;  /* 0x0000000000157919 */ /* 0x000e220000002100 */
[----:B------:R-:W-:Y:S01]  /*a3c0*/  LOP3.LUT R2, R0, 0x10000, RZ, 0xfc, !PT ;  /* 0x0001000000027812 */ /* 0x000fe200078efcff */
[----:B------:R-:W-:Y:S01]  /*a3d0*/  IMAD.MOV.U32 R60, RZ, RZ, 0x4 ;  /* 0x00000004ff3c7424 */ /* 0x000fe200078e00ff */
[----:B------:R-:W-:Y:S01]  /*a3e0*/  R2UR UR5, R3 ;  /* 0x00000000030572ca */ /* 0x000fe200000e0000 */
[----:B------:R-:W-:Y:S01]  /*a3f0*/  IMAD.MOV.U32 R65, RZ, RZ, 0x40000040 ;  /* 0x40000040ff417424 */ /* 0x000fe200078e00ff */
[C---:B------:R-:W-:Y:S01]  /*a400*/  R2UR UR4, R2.reuse ;  /* 0x00000000020472ca */ /* 0x040fe200000e0000 */
[----:B------:R-:W-:-:S02]  /*a410*/  VIADD R56, R2, 0x2 ;  /* 0x0000000202387836 */ /* 0x000fc40000000000 */
[----:B------:R-:W-:Y:S02]  /*a420*/  VIADD R7, R2, 0x800 ;  /* 0x0000080002077836 */ /* 0x000fe40000000000 */
[----:B------:R-:W-:-:S08]  /*a430*/  IMAD.MOV.U32 R63, RZ, RZ, 0x40000040 ;  /* 0x40000040ff3f7424 */ /* 0x000fd000078e00ff */
        /* <DEDUP_REMOVED lines=9> */
[----:B0-----:R-:W-:-:S05]  /*a4d0*/  SHF.R.U32.HI R21, RZ, 0x7, R21 ;  /* 0x00000007ff157819 */ /* 0x001fca0000011615 */
[----:B------:R0:W1:Y:S02]  /*a4e0*/  SHFL.IDX PT, R0, R21, RZ, 0x1f ;  /* 0x00001fff15007589 */ /* 0x00006400000e0000 */
[----:B0-----:R-:W-:Y:S01]  /*a4f0*/  VIADD R21, R6, 0x800 ;  /* 0x0000080006157836 */ /* 0x001fe20000000000 */
        /* <DEDUP_REMOVED lines=21> */
[----:B------:R-:W-:Y:S01]  /*a650*/  R2UR UR4, R56 ;  /* 0x00000000380472ca */ /* 0x000fe200000e0000 */
[----:B------:R-:W-:Y:S01]  /*a660*/  VIADD R56, R2, 0x200 ;  /* 0x0000020002387836 */ /* 0x000fe20000000000 */
        /* <DEDUP_REMOVED lines=64> */
[----:B------:R-:W-:Y:S01]  /*aa70*/  R2UR UR4, R56 ;  /* 0x00000000380472ca */ /* 0x000fe200000e0000 */
[----:B------:R-:W-:Y:S01]  /*aa80*/  VIADD R56, R2, 0x404 ;  /* 0x0000040402387836 */ /* 0x000fe20000000000 */
[----:B------:R-:W-:Y:S01]  /*aa90*/  R2UR UR5, R57 ;  /* 0x00000000390572ca */ /* 0x000fe200000e0000 */
[----:B------:R-:W-:Y:S01]  /*aaa0*/  IMAD.MOV.U32 R57, RZ, RZ, 0x40000040 ;  /* 0x40000040ff397424 */ /* 0x000fe200078e00ff */
        /* <DEDUP_REMOVED lines=60> */
[----:B------:R-:W-:Y:S01]  /*ae70*/  IMAD.IADD R14, R0, 0x1, R7 ;  /* 0x00000001000e7824 */ /* 0x000fe200078e0207 */
[----:B------:R-:W-:Y:S01]  /*ae80*/  R2UR UR7, R15 ;  /* 0x000000000f0772ca */ /* 0x000fe200000e0000 */
[----:B------:R-:W-:Y:S01]  /*ae90*/  IMAD.MOV.U32 R15, RZ, RZ, 0x40000040 ;  /* 0x40000040ff0f7424 */ /* 0x000fe200078e00ff */
[----:B------:R-:W-:Y:S01]  /*aea0*/  R2UR UR4, R56 ;  /* 0x00000000380472ca */ /* 0x000fe200000e0000 */
[----:B------:R-:W-:Y:S01]  /*aeb0*/  IMAD.IADD R56, R0, 0x1, R21 ;  /* 0x0000000100387824 */ /* 0x000fe200078e0215 */
[----:B------:R-:W-:Y:S02]  /*aec0*/  R2UR UR5, R57 ;  /* 0x00000000390572ca */ /* 0x000fe400000e0000 */
        /* <DEDUP_REMOVED lines=22> */
[----:B------:R-:W-:Y:S02]  /*b030*/  IMAD.MOV.U32 R15, RZ, RZ, 0x40000040 ;  /* 0x40000040ff0f7424 */ /* 0x000fe400078e00ff */
[----:B------:R-:W-:-:S05]  /*b040*/  IMAD.MOV.U32 R7, RZ, RZ, 0x28 ;  /* 0x00000028ff077424 */ /* 0x000fca00078e00ff */
[----:B------:R-:W-:-:S04]  /*b050*/  SEL R7, R7, 0x26, P2 ;  /* 0x0000002607077807 */ /* 0x000fc80001000000 */
[----:B------:R-:W-:Y:S01]  /*b060*/  LOP3.LUT R7, R7, 0x6, RZ, 0xc0, !PT ;  /* 0x0000000607077812 */ /* 0x000fe200078ec0ff */
[----:B------:R-:W-:Y:S02]  /*b070*/  WARPGROUP.DEPBAR.LE gsb0, 0x0 ;  /* 0x00008000000079c5 */ /* 0x000fe40000010000 */
[----:B------:R-:W-:-:S06]  /*b080*/  WARPGROUP.ARRIVE ;  /* 0x00000000000079c5 */ /* 0x000fcc0000000000 */
[----:B------:R-:W-:Y:S01]  /*b090*/  HGMMA.64x64x16.F32 R24, gdesc[UR4], R24, gsb0 ;  /* 0x00e00000041879f0 */ /* 0x000fe20008000818 */
[----:B------:R-:W-:Y:S02]  /*b0a0*/  R2UR UR6, R56 ;  /* 0x00000000380672ca */ /* 0x000fe400000e0000 */
[----:B------:R-:W-:Y:S02]  /*b0b0*/  R2UR UR7, R57 ;  /* 0x00000000390772ca */ /* 0x000fe400000e0000 */
[----:B------:R-:W-:Y:S01]  /*b0c0*/  R2UR UR4, R14 ;  /* 0x000000000e0472ca */ /* 0x000fe200000e0000 */
[----:B------:R-:W-:Y:S01]  /*b0d0*/  IMAD.MOV.U32 R14, RZ, RZ, 0xa00 ;  /* 0x00000a00ff0e7424 */ /* 0x000fe200078e00ff */
[----:B------:R-:W-:Y:S01]  /*b0e0*/  R2UR UR5, R15 ;  /* 0x000000000f0572ca */ /* 0x000fe200000e0000 */
[----:B------:R-:W-:Y:S01]  /*b0f0*/  IMAD.MOV.U32 R15, RZ, RZ, 0x40000040 ;  /* 0x40000040ff0f7424 */ /* 0x000fe200078e00ff */
[----:B------:R-:W-:Y:S02]  /*b100*/  MOV R57, 0x40000040 ;  /* 0x4000004000397802 */ /* 0x000fe40000000f00 */
[----:B------:R-:W-:-:S04]  /*b110*/  SEL R14, R14, 0x980, P2 ;  /* 0x000009800e0e7807 */ /* 0x000fc80001000000 */
[----:B------:R-:W-:-:S04]  /*b120*/  LOP3.LUT R14, R14, 0xa00, RZ, 0xc0, !PT ;  /* 0x00000a000e0e7812 */ /* 0x000fc800078ec0ff */
[CC--:B------:R-:W-:Y:S02]  /*b130*/  IADD3 R56, R7.reuse, R14.reuse, R2 ;  /* 0x0000000e07387210 */ /* 0x0c0fe40007ffe002 */
[----:B------:R-:W-:Y:S01]  /*b140*/  IADD3 R14, R7, R14, R6 ;  /* 0x0000000e070e7210 */ /* 0x000fe20007ffe006 */
[----:B------:R-:W-:-:S05]  /*b150*/  IMAD.MOV.U32 R7, RZ, RZ, 0x30 ;  /* 0x00000030ff077424 */ /* 0x000fca00078e00ff */
[----:B------:R-:W-:-:S04]  /*b160*/  SEL R7, R7, 0x2e, P2 ;  /* 0x0000002e07077807 */ /* 0x000fc80001000000 */
[----:B------:R-:W-:Y:S01]  /*b170*/  LOP3.LUT R7, R7, 0x6, RZ, 0xc0, !PT ;  /* 0x0000000607077812 */ /* 0x000fe200078ec0ff */
[----:B------:R-:W-:Y:S02]  /*b180*/  WARPGROUP.DEPBAR.LE gsb0, 0x0 ;  /* 0x00008000000079c5 */ /* 0x000fe40000010000 */
[----:B------:R-:W-:-:S06]  /*b190*/  WARPGROUP.ARRIVE ;  /* 0x00000000000079c5 */ /* 0x000fcc0000000000 */
[----:B------:R-:W-:Y:S01]  /*b1a0*/  HGMMA.64x64x16.F32 R24, gdesc[UR4], R24, gsb0 ;  /* 0x00e00000041879f0 */ /* 0x000fe20008000818 */
[----:B------:R-:W-:Y:S02]  /*b1b0*/  R2UR UR4, R56 ;  /* 0x00000000380472ca */ /* 0x000fe400000e0000 */
[----:B------:R-:W-:Y:S01]  /*b1c0*/  R2UR UR5, R57 ;  /* 0x00000000390572ca */ /* 0x000fe200000e0000 */
[----:B------:R-:W-:Y:S01]  /*b1d0*/  VIADD R57, R6, 0xa00 ;  /* 0x00000a0006397836 */ /* 0x000fe20000000000 */
[----:B------:R-:W-:Y:S02]  /*b1e0*/  R2UR UR6, R14 ;  /* 0x000000000e0672ca */ /* 0x000fe400000e0000 */
[----:B------:R-:W-:Y:S01]  /*b1f0*/  R2UR UR7, R15 ;  /* 0x000000000f0772ca */ /* 0x000fe200000e0000 */
[----:B------:R-:W-:Y:S02]  /*b200*/  VIADD R15, R2, 0xa00 ;  /* 0x00000a00020f7836 */ /* 0x000fe40000000000 */
[----:B------:R-:W-:-:S02]  /*b210*/  IMAD.IADD R64, R0, 0x1, R57 ;  /* 0x0000000100407824 */ /* 0x000fc400078e0239 */
[----:B------:R-:W-:Y:S01]  /*b220*/  IMAD.IADD R62, R0, 0x1, R15 ;  /* 0x00000001003e7824 */ /* 0x000fe200078e020f */
[C---:B------:R-:W-:Y:S01]  /*b230*/  IADD3 R14, R60.reuse, R15, RZ ;  /* 0x0000000f3c0e7210 */ /* 0x040fe20007ffe0ff */
[----:B------:R-:W-:Y:S01]  /*b240*/  IMAD.IADD R56, R60, 0x1, R57 ;  /* 0x000000013c387824 */ /* 0x000fe200078e0239 */
[----:B------:R-:W-:Y:S02]  /*b250*/  WARPGROUP.DEPBAR.LE gsb0, 0x0 ;  /* 0x00008000000079c5 */ /* 0x000fe40000010000 */
[----:B------:R-:W-:-:S06]  /*b260*/  WARPGROUP.ARRIVE ;  /* 0x00000000000079c5 */ /* 0x000fcc0000000000 */
[----:B------:R-:W-:Y:S01]  /*b270*/  HGMMA.64x64x16.F32 R24, gdesc[UR4], R24, gsb0 ;  /* 0x00e00000041879f0 */ /* 0x000fe20008000818 */
[----:B------:R-:W-:Y:S01]  /*b280*/  R2UR UR6, R64 ;  /* 0x00000000400672ca */ /* 0x000fe200000e0000 */
[----:B------:R-:W-:Y:S01]  /*b290*/  IMAD.IADD R64, R58, 0x1, R57 ;  /* 0x000000013a407824 */ /* 0x000fe200078e0239 */
[----:B------:R-:W-:Y:S01]  /*b2a0*/  R2UR UR7, R65 ;  /* 0x00000000410772ca */ /* 0x000fe200000e0000 */
[----:B------:R-:W-:Y:S01]  /*b2b0*/  IMAD.MOV.U32 R65, RZ, RZ, 0x40000040 ;  /* 0x40000040ff417424 */ /* 0x000fe200078e00ff */
[----:B------:R-:W-:Y:S01]  /*b2c0*/  R2UR UR4, R62 ;  /* 0x000000003e0472ca */ /* 0x000fe200000e0000 */
[----:B------:R-:W-:Y:S01]  /*b2d0*/  IMAD.IADD R62, R58, 0x1, R15 ;  /* 0x000000013a3e7824 */ /* 0x000fe200078e020f */
[----:B------:R-:W-:Y:S01]  /*b2e0*/  R2UR UR5, R63 ;  /* 0x000000003f0572ca */ /* 0x000fe200000e0000 */
[----:B------:R-:W-:Y:S02]  /*b2f0*/  IMAD.MOV.U32 R63, RZ, RZ, 0x40000040 ;  /* 0x40000040ff3f7424 */ /* 0x000fe400078e00ff */
[----:B------:R-:W-:-:S02]  /*b300*/  IMAD.MOV.U32 R57, RZ, RZ, 0x40000040 ;  /* 0x40000040ff397424 */ /* 0x000fc400078e00ff */
[----:B------:R-:W-:Y:S01]  /*b310*/  IMAD.MOV.U32 R15, RZ, RZ, 0x40000040 ;  /* 0x40000040ff0f7424 */ /* 0x000fe200078e00ff */
[----:B------:R-:W-:Y:S02]  /*b320*/  WARPGROUP.DEPBAR.LE gsb0, 0x0 ;  /* 0x00008000000079c5 */ /* 0x000fe40000010000 */
[----:B------:R-:W-:-:S06]  /*b330*/  WARPGROUP.ARRIVE ;  /* 0x00000000000079c5 */ /* 0x000fcc0000000000 */
        /* <DEDUP_REMOVED lines=14> */
[----:B------:R-:W-:Y:S01]  /*b420*/  IMAD.MOV.U32 R14, RZ, RZ, 0xc00 ;  /* 0x00000c00ff0e7424 */ /* 0x000fe200078e00ff */
[----:B------:R-:W-:Y:S01]  /*b430*/  R2UR UR5, R15 ;  /* 0x000000000f0572ca */ /* 0x000fe200000e0000 */
[----:B------:R-:W-:-:S03]  /*b440*/  IMAD.MOV.U32 R15, RZ, RZ, 0x40000040 ;  /* 0x40000040ff0f7424 */ /* 0x000fc600078e00ff */
        /* <DEDUP_REMOVED lines=17> */
[----:B------:R-:W-:Y:S02]  /*b560*/  IMAD.IADD R62, R0, 0x1, R15 ;  /* 0x00000001003e7824 */ /* 0x000fe400078e020f */
[C---:B------:R-:W-:Y:S02]  /*b570*/  IMAD.IADD R56, R60.reuse, 0x1, R57 ;  /* 0x000000013c387824 */ /* 0x040fe400078e0239 */
[----:B------:R-:W-:Y:S01]  /*b580*/  IMAD.IADD R14, R60, 0x1, R15 ;  /* 0x000000013c0e7824 */ /* 0x000fe200078e020f */
[----:B------:R-:W-:Y:S02]  /*b590*/  WARPGROUP.DEPBAR.LE gsb0, 0x0 ;  /* 0x00008000000079c5 */ /* 0x000fe40000010000 */
[----:B------:R-:W-:-:S06]  /*b5a0*/  WARPGROUP.ARRIVE ;  /* 0x00000000000079c5 */ /* 0x000fcc0000000000 */
[----:B------:R-:W-:Y:S01]  /*b5b0*/  HGMMA.64x64x16.F32 R24, gdesc[UR4], R24, gsb0 ;  /* 0x00e00000041879f0 */ /* 0x000fe20008000818 */
[----:B------:R-:W-:Y:S02]  /*b5c0*/  R2UR UR6, R64 ;  /* 0x00000000400672ca */ /* 0x000fe400000e0000 */
[----:B------:R-:W-:Y:S01]  /*b5d0*/  R2UR UR7, R65 ;  /* 0x00000000410772ca */ /* 0x000fe200000e0000 */
[----:B------:R-:W-:Y:S01]  /*b5e0*/  IMAD.MOV.U32 R65, RZ, RZ, 0x40000040 ;  /* 0x40000040ff417424 */ /* 0x000fe200078e00ff */
[----:B------:R-:W-:Y:S01]  /*b5f0*/  R2UR UR4, R62 ;  /* 0x000000003e0472ca */ /* 0x000fe200000e0000 */
[C---:B------:R-:W-:Y:S01]  /*b600*/  IMAD.IADD R62, R58.reuse, 0x1, R15 ;  /* 0x000000013a3e7824 */ /* 0x040fe200078e020f */
[----:B------:R-:W-:Y:S01]  /*b610*/  R2UR UR5, R63 ;  /* 0x000000003f0572ca */ /* 0x000fe200000e0000 */
[----:B------:R-:W-:Y:S01]  /*b620*/  IMAD.MOV.U32 R63, RZ, RZ, 0x40000040 ;  /* 0x40000040ff3f7424 */ /* 0x000fe200078e00ff */
[----:B------:R-:W-:Y:S01]  /*b630*/  IADD3 R64, R58, R57, RZ ;  /* 0x000000393a407210 */ /* 0x000fe20007ffe0ff */
[----:B------:R-:W-:-:S02]  /*b640*/  IMAD.MOV.U32 R57, RZ, RZ, 0x40000040 ;  /* 0x40000040ff397424 */ /* 0x000fc400078e00ff */
[----:B------:R-:W-:Y:S01]  /*b650*/  IMAD.MOV.U32 R15, RZ, RZ, 0x40000040 ;  /* 0x40000040ff0f7424 */ /* 0x000fe200078e00ff */
[----:B------:R-:W-:Y:S02]  /*b660*/  WARPGROUP.DEPBAR.LE gsb0, 0x0 ;  /* 0x00008000000079c5 */ /* 0x000fe40000010000 */
[----:B------:R-:W-:-:S06]  /*b670*/  WARPGROUP.ARRIVE ;  /* 0x00000000000079c5 */ /* 0x000fcc0000000000 */
[----:B------:R-:W-:Y:S01]  /*b680*/  HGMMA.64x64x16.F32 R24, gdesc[UR4], R24, gsb0 ;  /* 0x00e00000041879f0 */ /* 0x000fe20008000818 */
[----:B------:R-:W-:Y:S02]  /*b690*/  R2UR UR6, R64 ;  /* 0x00000000400672ca */ /* 0x000fe400000e0000 */
[----:B------:R-:W-:Y:S02]  /*b6a0*/  R2UR UR7, R65 ;  /* 0x00000000410772ca */ /* 0x000fe400000e0000 */
        /* <DEDUP_REMOVED lines=16> */
[----:B------:R-:W-:Y:S02]  /*b7b0*/  IADD3 R14, R7, R14, R6 ;  /* 0x0000000e070e7210 */ /* 0x000fe40007ffe006 */
[----:B------:R-:W-:Y:S01]  /*b7c0*/  IADD3 R7, R2, 0xe00, RZ ;  /* 0x00000e0002077810 */ /* 0x000fe20007ffe0ff */
[----:B------:R-:W-:Y:S02]  /*b7d0*/  WARPGROUP.DEPBAR.LE gsb0, 0x0 ;  /* 0x00008000000079c5 */ /* 0x000fe40000010000 */
[----:B------:R-:W-:-:S06]  /*b7e0*/  WARPGROUP.ARRIVE ;  /* 0x00000000000079c5 */ /* 0x000fcc0000000000 */
[----:B------:R-:W-:Y:S01]  /*b7f0*/  HGMMA.64x64x16.F32 R24, gdesc[UR4], R24, gsb0 ;  /* 0x00e00000041879f0 */ /* 0x000fe20008000818 */
[----:B------:R-:W-:Y:S02]  /*b800*/  R2UR UR4, R56 ;  /* 0x00000000380472ca */ /* 0x000fe400000e0000 */
[----:B------:R-:W-:Y:S01]  /*b810*/  R2UR UR5, R57 ;  /* 0x00000000390572ca */ /* 0x000fe200000e0000 */
[----:B------:R-:W-:Y:S01]  /*b820*/  VIADD R57, R6, 0xe00 ;  /* 0x00000e0006397836 */ /* 0x000fe20000000000 */
[----:B------:R-:W-:Y:S01]  /*b830*/  R2UR UR6, R14 ;  /* 0x000000000e0672ca */ /* 0x000fe200000e0000 */
[C---:B------:R-:W-:Y:S01]  /*b840*/  IMAD.IADD R14, R0.reuse, 0x1, R7 ;  /* 0x00000001000e7824 */ /* 0x040fe200078e0207 */
[----:B------:R-:W-:Y:S01]  /*b850*/  R2UR UR7, R15 ;  /* 0x000000000f0772ca */ /* 0x000fe200000e0000 */
[----:B------:R-:W-:Y:S01]  /*b860*/  IMAD.IADD R62, R0, 0x1, R57 ;  /* 0x00000001003e7824 */ /* 0x000fe200078e0239 */
[----:B------:R-:W-:Y:S01]  /*b870*/  MOV R0, 0x40 ;  /* 0x0000004000007802 */ /* 0x000fe20000000f00 */
[----:B------:R-:W-:-:S02]  /*b880*/  IMAD.MOV.U32 R15, RZ, RZ, 0x40000040 ;  /* 0x40000040ff0f7424 */ /* 0x000fc400078e00ff */
[----:B------:R-:W-:Y:S01]  /*b890*/  IMAD.IADD R56, R60, 0x1, R57 ;  /* 0x000000013c387824 */ /* 0x000fe200078e0239 */
[----:B------:R-:W-:Y:S01]  /*b8a0*/  SEL R0, R0, 0x3e, P2 ;  /* 0x0000003e00007807 */ /* 0x000fe20001000000 */
        /* <DEDUP_REMOVED lines=11> */
[----:B------:R-:W-:Y:S01]  /*b960*/  IMAD.MOV.U32 R57, RZ, RZ, 0x40000040 ;  /* 0x40000040ff397424 */ /* 0x000fe200078e00ff */
[----:B------:R-:W-:-:S02]  /*b970*/  WARPGROUP.DEPBAR.LE gsb0, 0x0 ;  /* 0x00008000000079c5 */ /* 0x000fc40000010000 */
[----:B------:R-:W-:-:S07]  /*b980*/  WARPGROUP.ARRIVE ;  /* 0x00000000000079c5 */ /* 0x000fce0000000000 */
[----:B------:R-:W-:Y:S01]  /*b990*/  HGMMA.64x64x16.F32 R24, gdesc[UR4], R24, gsb0 ;  /* 0x00e00000041879f0 */ /* 0x000fe20008000818 */
[----:B------:R-:W-:Y:S02]  /*b9a0*/  R2UR UR6, R62 ;  /* 0x000000003e0672ca */ /* 0x000fe400000e0000 */
[----:B------:R-:W-:Y:S02]  /*b9b0*/  R2UR UR7, R63 ;  /* 0x000000003f0772ca */ /* 0x000fe400000e0000 */
[----:B------:R-:W-:Y:S01]  /*b9c0*/  R2UR UR4, R14 ;  /* 0x000000000e0472ca */ /* 0x000fe200000e0000 */
[----:B------:R-:W-:Y:S01]  /*b9d0*/  IMAD.IADD R14, R60, 0x1, R7 ;  /* 0x000000013c0e7824 */ /* 0x000fe200078e0207 */
[----:B------:R-:W-:Y:S01]  /*b9e0*/  R2UR UR5, R15 ;  /* 0x000000000f0572ca */ /* 0x000fe200000e0000 */
[----:B------:R-:W-:Y:S01]  /*b9f0*/  IMAD.MOV.U32 R15, RZ, RZ, 0x40000040 ;  /* 0x40000040ff0f7424 */ /* 0x000fe200078e00ff */
[----:B------:R-:W-:Y:S01]  /*ba00*/  LOP3.LUT R7, R0, 0x6, RZ, 0xc0, !PT ;  /* 0x0000000600077812 */ /* 0x000fe200078ec0ff */
[----:B------:R-:W-:-:S05]  /*ba10*/  @!P1 VIADD R0, R20, 0x38840 ;  /* 0x0003884014009836 */ /* 0x000fca0000000000 */
[----:B------:R-:W-:Y:S01]  /*ba20*/  @!P1 PRMT R0, RZ, 0x654, R0 ;  /* 0x00000654ff009816 */ /* 0x000fe20000000000 */
[----:B------:R-:W-:Y:S02]  /*ba30*/  WARPGROUP.DEPBAR.LE gsb0, 0x0 ;  /* 0x00008000000079c5 */ /* 0x000fe40000010000 */
[----:B------:R-:W-:-:S06]  /*ba40*/  WARPGROUP.ARRIVE ;  /* 0x00000000000079c5 */ /* 0x000fcc0000000000 */
[----:B------:R-:W-:Y:S01]  /*ba50*/  HGMMA.64x64x16.F32 R24, gdesc[UR4], R24, gsb0 ;  /* 0x00e00000041879f0 */ /* 0x000fe20008000818 */
[----:B------:R-:W-:Y:S02]  /*ba60*/  R2UR UR6, R56 ;  /* 0x00000000380672ca */ /* 0x000fe400000e0000 */
[----:B------:R-:W-:Y:S01]  /*ba70*/  R2UR UR7, R57 ;  /* 0x00000000390772ca */ /* 0x000fe200000e0000 */
[----:B------:R-:W-:Y:S01]  /*ba80*/  IMAD.MOV.U32 R57, RZ, RZ, 0x40000040 ;  /* 0x40000040ff397424 */ /* 0x000fe200078e00ff */
[----:B------:R-:W-:Y:S01]  /*ba90*/  R2UR UR4, R14 ;  /* 0x000000000e0472ca */ /* 0x000fe200000e0000 */
[----:B------:R-:W-:Y:S01]  /*baa0*/  IMAD.MOV.U32 R14, RZ, RZ, 0x1000 ;  /* 0x00001000ff0e7424 */ /* 0x000fe200078e00ff */
[----:B------:R-:W-:Y:S02]  /*bab0*/  R2UR UR5, R15 ;  /* 0x000000000f0572ca */ /* 0x000fe400000e0000 */
[----:B------:R-:W-:Y:S02]  /*bac0*/  LEA R15, R168, 0xffffffc0, 0x6 ;  /* 0xffffffc0a80f7811 */ /* 0x000fe400078e30ff */
[----:B------:R-:W-:-:S02]  /*bad0*/  SEL R14, R14, 0xf80, P2 ;  /* 0x00000f800e0e7807 */ /* 0x000fc40001000000 */
[----:B------:R-:W-:Y:S02]  /*bae0*/  IADD3 R21, -R185, R23, -R15 ;  /* 0x00000017b9157210 */ /* 0x000fe40007ffe90f */
[----:B------:R-:W-:-:S04]  /*baf0*/  LOP3.LUT R14, R14, 0x1e00, RZ, 0xc0, !PT ;  /* 0x00001e000e0e7812 */ /* 0x000fc800078ec0ff */
[CC--:B------:R-:W-:Y:S02]  /*bb00*/  IADD3 R56, R7.reuse, R14.reuse, R2 ;  /* 0x0000000e07387210 */ /* 0x0c0fe40007ffe002 */
[----:B------:R-:W-:Y:S01]  /*bb10*/  IADD3 R6, R7, R14, R6 ;  /* 0x0000000e07067210 */ /* 0x000fe20007ffe006 */
        /* <DEDUP_REMOVED lines=8> */
[----:B------:R-:W-:-:S04]  /*bba0*/  IMAD.MOV.U32 R7, RZ, RZ, -0x40 ;  /* 0xffffffc0ff077424 */ /* 0x000fc800078e00ff */
[----:B------:R-:W-:-:S04]  /*bbb0*/  IMAD R6, R168, R7, 0x41 ;  /* 0x00000041a8067424 */ /* 0x000fc800078e0207 */
[----:B------:R-:W-:Y:S01]  /*bbc0*/  VIADD R58, R6, 0xffffffff ;  /* 0xffffffff063a7836 */ /* 0x000fe20000000000 */
[----:B------:R-:W-:-:S05]  /*bbd0*/  IADD3 R14, -R184, R6, R23 ;  /* 0x00000006b80e7210 */ /* 0x000fca0007ffe117 */
[----:B------:R-:W-:Y:S01]  /*bbe0*/  IMAD.IADD R14, R14, 0x1, -R185 ;  /* 0x000000010e0e7824 */ /* 0x000fe200078e0ab9 */
[----:B------:R-:W-:Y:S02]  /*bbf0*/  WARPGROUP.DEPBAR.LE gsb0, 0x0 ;  /* 0x00008000000079c5 */ /* 0x000fe40000010000 */
[----:B------:R-:W-:-:S06]  /*bc00*/  WARPGROUP.ARRIVE ;  /* 0x00000000000079c5 */ /* 0x000fcc0000000000 */
[----:B------:R-:W-:Y:S01]  /*bc10*/  HGMMA.64x64x16.F32 R24, gdesc[UR4], R24, gsb0 ;  /* 0x00e00000041879f0 */ /* 0x000fe20008000818 */
[----:B------:R-:W-:Y:S01]  /*bc20*/  ULDC.64 UR4, c[0x0][0xad8] ;  /* 0x0002b60000047ab9 */ /* 0x000fe20000000a00 */
[----:B------:R-:W-:Y:S01]  /*bc30*/  ULDC UR6, c[0x0][0xad4] ;  /* 0x0002b50000067ab9 */ /* 0x000fe20000000800 */
[----:B------:R-:W-:Y:S01]  /*bc40*/  UISETP.GE.AND UP0, UPT, UR5, 0x1, UPT ;  /* 0x000000010500788c */ /* 0x000fe2000bf06270 */
[----:B------:R-:W-:Y:S02]  /*bc50*/  IMAD.U32 R188, RZ, RZ, UR6 ;  /* 0x00000006ffbc7e24 */ /* 0x000fe4000f8e00ff */
[----:B------:R-:W-:Y:S01]  /*bc60*/  VIADD R56, R14, UR4 ;  /* 0x000000040e387c36 */ /* 0x000fe20008000000 */
[----:B------:R-:W-:Y:S02]  /*bc70*/  UP2UR UR46, UPR, URZ, 0x1 ;  /* 0x000000013f2e7883 */ /* 0x000fe40008000000 */
[----:B------:R-:W-:Y:S02]  /*bc80*/  PLOP3.LUT P2, PT, PT, PT, UP0, 0x40, 0x0 ;  /* 0x000000000000781c */ /* 0x000fe40003f4e808 */
        /* <DEDUP_REMOVED lines=20> */
.L_x_5461:
[----:B------:R-:W-:-:S06]  /*bdd0*/  UISETP.NE.AND UP0, UPT, UR5, 0x1, UPT ;  /* 0x000000010500788c */ /* 0x000fcc000bf05270 */
[----:B------:R-:W-:-:S05]  /*bde0*/  PLOP3.LUT P2, PT, PT, PT, UP0, 0x80, 0x0 ;  /* 0x000000000000781c */ /* 0x000fca0003f4f008 */
[----:B------:R-:W-:-:S08]  /*bdf0*/  @UP0 ULDC.64 UR6, c[0x0][0xae0] ;  /* 0x0002b80000060ab9 */ /* 0x000fd00000000a00 */
[----:B------:R-:W-:-:S05]  /*be00*/  @P2 IMAD.HI.U32 R59, R14, UR6, RZ ;  /* 0x000000060e3b2c27 */ /* 0x000fca000f8e00ff */
[----:B------:R-:W-:-:S07]  /*be10*/  @P2 SHF.R.U32.HI R14, RZ, UR7, R59 ;  /* 0x00000007ff0e2c19 */ /* 0x000fce000801163b */
.L_x_5462:
[----:B------:R-:W-:Y:S05]  /*be20*/  BSYNC B0 ;  /* 0x0000000000007941 */ /* 0x000fea0003800000 */
.L_x_5460:
[----:B------:R-:W-:-:S05]  /*be30*/  IMAD R14, R14, UR5, -R15 ;  /* 0x000000050e0e7c24 */ /* 0x000fca000f8e0a0f */
[----:B------:R-:W-:-:S04]  /*be40*/  IADD3 R14, -R185, R14, RZ ;  /* 0x0000000eb90e7210 */ /* 0x000fc80007ffe1ff */
[----:B------:R-:W-:Y:S02]  /*be50*/  VIMNMX R7, R7, R14, !PT ;  /* 0x0000000e07077248 */ /* 0x000fe40007fe0100 */
[----:B------:R-:W-:-:S07]  /*be60*/  VIADDMNMX R6, R14, UR5, R6, PT ;  /* 0x000000050e067c46 */ /* 0x000fce000b800106 */
.L_x_5459:
[C---:B------:R-:W-:Y:S01]  /*be70*/  ISETP.GE.AND P2, PT, R58.reuse, 0x2, PT ;  /* 0x000000023a00780c */ /* 0x040fe20003f46270 */
[----:B------:R-:W-:Y:S01]  /*be80*/  UISETP.NE.AND UP0, UPT, UR46, URZ, UPT ;  /* 0x0000003f2e00728c */ /* 0x000fe2000bf05270 */
[C---:B------:R-:W-:Y:S02]  /*be90*/  ISETP.GE.AND P6, PT, R58.reuse, 0xa, PT ;  /* 0x0000000a3a00780c */ /* 0x040fe40003fc6270 */
        /* <DEDUP_REMOVED lines=10> */
[----:B------:R-:W-:Y:S02]  /*bf40*/  ISETP.LT.OR P5, PT, R6, 0x9, P5 ;  /* 0x000000090600780c */ /* 0x000fe40002fa1670 */
        /* <DEDUP_REMOVED lines=82> */
.L_x_5465:
[----:B------:R-:W-:-:S06]  /*c470*/  UISETP.NE.AND UP0, UPT, UR5, 0x1, UPT ;  /* 0x000000010500788c */ /* 0x000fcc000bf05270 */
[----:B------:R-:W-:-:S05]  /*c480*/  PLOP3.LUT P6, PT, PT, PT, UP0, 0x80, 0x0 ;  /* 0x000000000000781c */ /* 0x000fca0003fcf008 */
[----:B------:R-:W-:-:S08]  /*c490*/  @UP0 ULDC.64 UR6, c[0x0][0xae0] ;  /* 0x0002b80000060ab9 */ /* 0x000fd00000000a00 */
[----:B------:R-:W-:Y:S01]  /*c4a0*/  @P6 IMAD.HI.U32 R21, R14, UR6, RZ ;  /* 0x000000060e156c27 */ /* 0x000fe2000f8e00ff */
[----:B------:R-:W-:-:S13]  /*c4b0*/  PLOP3.LUT P6, PT, PT, PT, UP0, 0x80, 0x0 ;  /* 0x000000000000781c */ /* 0x000fda0003fcf008 */
[----:B------:R-:W-:-:S07]  /*c4c0*/  @P6 SHF.R.U32.HI R14, RZ, UR7, R21 ;  /* 0x00000007ff0e6c19 */ /* 0x000fce0008011615 */
.L_x_5466:
[----:B------:R-:W-:Y:S05]  /*c4d0*/  BSYNC B0 ;  /* 0x0000000000007941 */ /* 0x000fea0003800000 */
.L_x_5464:
[----:B------:R-:W-:-:S04]  /*c4e0*/  IMAD R14, R14, UR5, -R15 ;  /* 0x000000050e0e7c24 */ /* 0x000fc8000f8e0a0f */
[----:B------:R-:W-:-:S05]  /*c4f0*/  IMAD.IADD R14, R14, 0x1, -R185 ;  /* 0x000000010e0e7824 */ /* 0x000fca00078e0ab9 */
[----:B------:R-:W-:Y:S02]  /*c500*/  VIMNMX R7, R7, R14, !PT ;  /* 0x0000000e07077248 */ /* 0x000fe40007fe0100 */
[----:B------:R-:W-:-:S07]  /*c510*/  VIADDMNMX R6, R14, UR5, R6, PT ;  /* 0x000000050e067c46 */ /* 0x000fce000b800106 */
.L_x_5463:
[----:B------:R-:W-:Y:S01]  /*c520*/  ISETP.GT.AND P2, PT, R7, 0x1, !P2 ;  /* 0x000000010700780c */ /* 0x000fe20005744270 */
[----:B------:R-:W-:Y:S01]  /*c530*/  ULDC UR6, c[0x0][0xa80] ;  /* 0x0002a00000067ab9 */ /* 0x000fe20000000800 */
[----:B------:R-:W-:Y:S01]  /*c540*/  FMNMX.FTZ R14, R169, R59, !PT ;  /* 0x0000003ba90e7209 */ /* 0x000fe20007810000 */
[----:B------:R-:W-:Y:S01]  /*c550*/  UISETP.NE.AND UP0, UPT, UR46, URZ, UPT ;  /* 0x0000003f2e00728c */ /* 0x000fe2000bf05270 */
[----:B------:R-:W-:Y:S01]  /*c560*/  BAR.SYNC.DEFER_BLOCKING 0xf, 0x100 ;  /* 0x03c4000000007b1d */ /* 0x000fe20000010000 */
        /* <DEDUP_REMOVED lines=26> */
[C---:B------:R-:W-:Y:S02]  /*c710*/  ISETP.GT.AND P2, PT, R7.reuse, 0x18, !P2 ;  /* 0x000000180700780c */ /* 0x040fe40005744270 */
[----:B------:R-:W-:-:S02]  /*c720*/  ISETP.GT.AND P3, PT, R7, 0x8, !P3 ;  /* 0x000000080700780c */ /* 0x000fc40005f64270 */
[----:B------:R-:W-:Y:S02]  /*c730*/  ISETP.LT.OR P2, PT, R6, 0x19, P2 ;  /* 0x000000190600780c */ /* 0x000fe40001741670 */
[----:B------:R-:W-:Y:S02]  /*c740*/  FMNMX.FTZ R14, R49, R14, !PT ;  /* 0x0000000e310e7209 */ /* 0x000fe40007810000 */
[----:B------:R-:W-:Y:S02]  /*c750*/  FSEL R38, R38, -INF , !P2 ;  /* 0xff80000026267808 */ /* 0x000fe40005000000 */
[----:B------:R-:W-:Y:S02]  /*c760*/  ISETP.NE.AND P2, PT, R36, RZ, PT ;  /* 0x000000ff2400720c */ /* 0x000fe40003f45270 */
[----:B------:R-:W-:Y:S02]  /*c770*/  ISETP.LT.OR P3, PT, R6, 0x9, P3 ;  /* 0x000000090600780c */ /* 0x000fe40001f61670 */
[----:B------:R-:W-:-:S02]  /*c780*/  ISETP.GT.AND P2, PT, R7, 0x19, !P2 ;  /* 0x000000190700780c */ /* 0x000fc40005744270 */
[----:B------:R-:W-:Y:S02]  /*c790*/  FMNMX.FTZ R14, R199, R14, !PT ;  /* 0x0000000ec70e7209 */ /* 0x000fe40007810000 */
[----:B------:R-:W-:Y:S02]  /*c7a0*/  ISETP.LT.OR P2, PT, R6, 0x1a, P2 ;  /* 0x0000001a0600780c */ /* 0x000fe40001741670 */
[----:B------:R-:W-:Y:S02]  /*c7b0*/  FSEL R30, R30, -INF , !P3 ;  /* 0xff8000001e1e7808 */ /* 0x000fe40005800000 */
[----:B------:R-:W-:Y:S02]  /*c7c0*/  FSEL R32, R39, -INF , !P2 ;  /* 0xff80000027207808 */ /* 0x000fe40005000000 */
[----:B------:R-:W-:Y:S02]  /*c7d0*/  ISETP.NE.AND P2, PT, R64, RZ, PT ;  /* 0x000000ff4000720c */ /* 0x000fe40003f45270 */
[----:B------:R-:W-:-:S02]  /*c7e0*/  ISETP.NE.AND P3, PT, R66, RZ, PT ;  /* 0x000000ff4200720c */ /* 0x000fc40003f65270 */
[----:B------:R-:W-:Y:S02]  /*c7f0*/  ISETP.GT.AND P2, PT, R7, 0x20, !P2 ;  /* 0x000000200700780c */ /* 0x000fe40005744270 */
[----:B------:R-:W-:Y:S02]  /*c800*/  FMNMX.FTZ R21, R53, R14, !PT ;  /* 0x0000000e35157209 */ /* 0x000fe40007810000 */
[----:B------:R-:W-:Y:S02]  /*c810*/  ISETP.LT.OR P2, PT, R6, 0x21, P2 ;  /* 0x000000210600780c */ /* 0x000fe40001741670 */
[----:B------:R-:W-:Y:S01]  /*c820*/  ISETP.NE.AND P6, PT, R25, RZ, PT ;  /* 0x000000ff1900720c */ /* 0x000fe20003fc5270 */
[----:B------:R-:W0:Y:S01]  /*c830*/  SHFL.BFLY PT, R14, R21, 0x2, 0x1f ;  /* 0x0c401f00150e7f89 */ /* 0x000e2200000e0000 */
        /* <DEDUP_REMOVED lines=8> */
[C---:B------:R-:W-:Y:S02]  /*c8c0*/  ISETP.GT.AND P2, PT, R7.reuse, 0x28, !P3 ;  /* 0x000000280700780c */ /* 0x040fe40005f44270 */
[----:B------:R-:W-:Y:S02]  /*c8d0*/  ISETP.NE.AND P3, PT, R68, RZ, PT ;  /* 0x000000ff4400720c */ /* 0x000fe40003f65270 */
[----:B------:R-:W-:Y:S02]  /*c8e0*/  ISETP.LT.OR P2, PT, R6, 0x29, P2 ;  /* 0x000000290600780c */ /* 0x000fe40001741670 */
[C---:B------:R-:W-:Y:S02]  /*c8f0*/  ISETP.GT.AND P3, PT, R7.reuse, 0x30, !P3 ;  /* 0x000000300700780c */ /* 0x040fe40005f64270 */
[----:B------:R-:W-:Y:S02]  /*c900*/  FSEL R46, R46, -INF , !P2 ;  /* 0xff8000002e2e7808 */ /* 0x000fe40005000000 */
[----:B------:R-:W-:-:S02]  /*c910*/  ISETP.GT.AND P2, PT, R7, RZ, !P6 ;  /* 0x000000ff0700720c */ /* 0x000fc40007744270 */
[----:B0-----:R-:W-:Y:S01]  /*c920*/  FMNMX.FTZ R25, R21, R14, !PT ;  /* 0x0000000e15197209 */ /* 0x001fe20007810000 */
[----:B------:R-:W-:Y:S01]  /*c930*/  IMAD.U32 R21, RZ, RZ, UR6 ;  /* 0x00000006ff157e24 */ /* 0x000fe2000f8e00ff */
[C---:B------:R-:W-:Y:S02]  /*c940*/  ISETP.LT.OR P2, PT, R6.reuse, 0x1, P2 ;  /* 0x000000010600780c */ /* 0x040fe40001741670 */
[----:B------:R-:W-:Y:S01]  /*c950*/  ISETP.LT.OR P3, PT, R6, 0x31, P3 ;  /* 0x000000310600780c */ /* 0x000fe20001f61670 */
[----:B------:R-:W0:Y:S01]  /*c960*/  SHFL.BFLY PT, R14, R25, 0x1, 0x1f ;  /* 0x0c201f00190e7f89 */ /* 0x000e2200000e0000 */
        /* <DEDUP_REMOVED lines=11> */
[----:B------:R-:W-:Y:S02]  /*ca20*/  FSEL R50, R50, -INF , !P3 ;  /* 0xff80000032327808 */ /* 0x000fe40005800000 */
[----:B------:R-:W-:Y:S02]  /*ca30*/  FMNMX.FTZ R15, R38, R15, !PT ;  /* 0x0000000f260f7209 */ /* 0x000fe40007810000 */
[----:B0-----:R-:W-:Y:S02]  /*ca40*/  FMNMX.FTZ R14, R25, R14, !PT ;  /* 0x0000000e190e7209 */ /* 0x001fe40007810000 */
[----:B------:R-:W-:-:S02]  /*ca50*/  FMNMX.FTZ R15, R32, R15, !PT ;  /* 0x0000000f200f7209 */ /* 0x000fc40007810000 */
[C---:B------:R-:W-:Y:S01]  /*ca60*/  FSETP.NEU.FTZ.AND P2, PT, R14.reuse, -INF , PT ;  /* 0xff8000000e00780b */ /* 0x040fe20003f5d000 */
[----:B------:R-:W-:Y:S01]  /*ca70*/  FMUL.FTZ R25, R14, R21 ;  /* 0x000000150e197220 */ /* 0x000fe20000410000 */
[----:B------:R-:W-:Y:S02]  /*ca80*/  FMNMX.FTZ R15, R42, R15, !PT ;  /* 0x0000000f2a0f7209 */ /* 0x000fe40007810000 */
[----:B------:R-:W-:Y:S02]  /*ca90*/  ISETP.LT.OR P5, PT, R6, 0x39, P5 ;  /* 0x000000390600780c */ /* 0x000fe40002fa1670 */
[----:B------:R-:W-:Y:S02]  /*caa0*/  FMNMX.FTZ R15, R36, R15, !PT ;  /* 0x0000000f240f7209 */ /* 0x000fe40007810000 */
[----:B------:R-:W-:Y:S02]  /*cab0*/  FSEL R52, R25, RZ, P2 ;  /* 0x000000ff19347208 */ /* 0x000fe40001000000 */
[----:B------:R-:W-:-:S02]  /*cac0*/  FMNMX.FTZ R15, R46, R15, !PT ;  /* 0x0000000f2e0f7209 */ /* 0x000fc40007810000 */
        /* <DEDUP_REMOVED lines=26> */
[----:B------:R-:W-:Y:S01]  /*cc70*/  FFMA.FTZ R200, R53, R21, -R52 ;  /* 0x0000001535c87223 */ /* 0x000fe20000010834 */
[----:B------:R-:W-:Y:S01]  /*cc80*/  MUFU.EX2 R169, R169 ;  /* 0x000000a900a97308 */ /* 0x000fe20000000800 */
[----:B------:R-:W-:-:S04]  /*cc90*/  @!P1 IADD3 R20, R20, 0x38860, RZ ;  /* 0x0003886014149810 */ /* 0x000fc80007ffe0ff */
[----:B------:R-:W-:-:S03]  /*cca0*/  @!P1 PRMT R20, RZ, 0x654, R20 ;  /* 0x00000654ff149816 */ /* 0x000fc60000000014 */
[----:B------:R-:W1:Y:S08]  /*ccb0*/  MUFU.EX2 R170, R170 ;  /* 0x000000aa00aa7308 */ /* 0x000e700000000800 */
[----:B------:R-:W-:Y:S01]  /*ccc0*/  MUFU.EX2 R172, R172 ;  /* 0x000000ac00ac7308 */ /* 0x000fe20000000800 */
[----:B0-----:R-:W-:-:S07]  /*ccd0*/  FMNMX.FTZ R6, R15, R6, !PT ;  /* 0x000000060f067209 */ /* 0x001fce0007810000 */
[----:B------:R-:W0:Y:S01]  /*cce0*/  MUFU.EX2 R173, R173 ;  /* 0x000000ad00ad7308 */ /* 0x000e220000000800 */
[----:B-1----:R-:W-:Y:S01]  /*ccf0*/  F2FP.F16.F32.PACK_AB R164, R170, R169 ;  /* 0x000000a9aaa4723e */ /* 0x002fe200000000ff */
[----:B------:R-:W-:Y:S01]  /*cd00*/  FADD.FTZ R169, R169, R170 ;  /* 0x000000aaa9a97221 */ /* 0x000fe20000010000 */
[----:B------:R-:W1:Y:S05]  /*cd10*/  SHFL.BFLY PT, R15, R6, 0x1, 0x1f ;  /* 0x0c201f00060f7f89 */ /* 0x000e6a00000e0000 */
        /* <DEDUP_REMOVED lines=8> */
[-C--:B------:R-:W-:Y:S02]  /*cda0*/  FMUL.FTZ R6, R15, R21.reuse ;  /* 0x000000150f067220 */ /* 0x080fe40000410000 */
[----:B------:R-:W0:Y:S01]  /*cdb0*/  MUFU.EX2 R177, R177 ;  /* 0x000000b100b17308 */ /* 0x000e220000000800 */
[----:B--2---:R-:W-:Y:S01]  /*cdc0*/  F2FP.F16.F32.PACK_AB R160, R175, R174 ;  /* 0x000000aeafa0723e */ /* 0x004fe200000000ff */
[----:B------:R-:W-:Y:S01]  /*cdd0*/  FADD.FTZ R174, R174, R173 ;  /* 0x000000adaeae7221 */ /* 0x000fe20000010000 */
[----:B------:R-:W-:Y:S01]  /*cde0*/  FSEL R7, R6, RZ, P2 ;  /* 0x000000ff06077208 */ /* 0x000fe20001000000 */
[----:B------:R-:W-:Y:S02]  /*cdf0*/  IMAD R6, R19, 0x1000, R193 ;  /* 0x0000100013067824 */ /* 0x000fe400078e02c1 */
[----:B------:R-:W-:Y:S01]  /*ce00*/  FADD.FTZ R175, R175, R174 ;  /* 0x000000aeafaf7221 */ /* 0x000fe20000010000 */
[----:B------:R-:W-:Y:S01]  /*ce10*/  PLOP3.LUT P2, PT, PT, PT, UP0, 0x40, 0x0 ;  /* 0x000000000000781c */ /* 0x000fe20003f4e808 */
        /* <DEDUP_REMOVED lines=17> */
[----:B------:R-:W-:Y:S01]  /*cf30*/  MUFU.EX2 R201, R201 ;  /* 0x000000c900c97308 */ /* 0x000fe20000000800 */
[----:B------:R-:W-:Y:S01]  /*cf40*/  IMAD.MOV.U32 R7, RZ, RZ, 0x40000040 ;  /* 0x40000040ff077424 */ /* 0x000fe200078e00ff */
[----:B0-----:R-:W-:Y:S01]  /*cf50*/  F2FP.F16.F32.PACK_AB R162, R177, R176 ;  /* 0x000000b0b1a2723e */ /* 0x001fe200000000ff */
[----:B------:R-:W-:Y:S01]  /*cf60*/  FADD.FTZ R176, R176, R175 ;  /* 0x000000afb0b07221 */ /* 0x000fe20000010000 */
[----:B------:R-:W-:-:S02]  /*cf70*/  R2UR UR6, R6 ;  /* 0x00000000060672ca */ /* 0x000fc400000e0000 */
[----:B------:R-:W-:Y:S01]  /*cf80*/  R2UR UR7, R7 ;  /* 0x00000000070772ca */ /* 0x000fe200000e0000 */
[----:B------:R-:W-:Y:S01]  /*cf90*/  IMAD.MOV.U32 R7, RZ, RZ, 0x40000040 ;  /* 0x40000040ff077424 */ /* 0x000fe200078e00ff */
[----:B------:R-:W0:Y:S01]  /*cfa0*/  MUFU.EX2 R202, R202 ;  /* 0x000000ca00ca7308 */ /* 0x000e220000000800 */
[----:B------:R-:W-:-:S07]  /*cfb0*/  FADD.FTZ R177, R177, R176 ;  /* 0x000000b0b1b17221 */ /* 0x000fce0000010000 */
        /* <DEDUP_REMOVED lines=30> */
[----:B------:R-:W3:Y:S08]  /*d1a0*/  MUFU.EX2 R224, R224 ;  /* 0x000000e000e07308 */ /* 0x000ef00000000800 */
[----:B------:R-:W4:Y:S01]  /*d1b0*/  MUFU.EX2 R226, R226 ;  /* 0x000000e200e27308 */ /* 0x000f220000000800 */
[----:B0-----:R-:W-:Y:S01]  /*d1c0*/  F2FP.F16.F32.PACK_AB R157, R223, R222 ;  /* 0x000000dedf9d723e */ /* 0x001fe200000000ff */
[----:B------:R-:W-:-:S04]  /*d1d0*/  FADD.FTZ R222, R222, R207 ;  /* 0x000000cfdede7221 */ /* 0x000fc80000010000 */
[----:B------:R-:W-:Y:S02]  /*d1e0*/  FADD.FTZ R223, R223, R222 ;  /* 0x000000dedfdf7221 */ /* 0x000fe40000010000 */
[----:B------:R-:W-:Y:S02]  /*d1f0*/  MUFU.EX2 R182, R182 ;  /* 0x000000b600b67308 */ /* 0x000fe40000000800 */
[----:B---3--:R-:W-:-:S06]  /*d200*/  FADD.FTZ R223, R224, R223 ;  /* 0x000000dfe0df7221 */ /* 0x008fcc0000010000 */
[----:B------:R-:W0:Y:S01]  /*d210*/  MUFU.EX2 R183, R183 ;  /* 0x000000b700b77308 */ /* 0x000e220000000800 */
[C---:B----4-:R-:W-:Y:S01]  /*d220*/  F2FP.F16.F32.PACK_AB R159, R226.reuse, R224 ;  /* 0x000000e0e29f723e */ /* 0x050fe200000000ff */
[----:B------:R-:W-:-:S04]  /*d230*/  FADD.FTZ R226, R226, R223 ;  /* 0x000000dfe2e27221 */ /* 0x000fc80000010000 */
[----:B------:R-:W-:Y:S02]  /*d240*/  STSM.16.M88.4 [R198], R156 ;  /* 0x0000009cc6007844 */ /* 0x000fe40000000200 */
[----:B------:R-:W-:Y:S08]  /*d250*/  MUFU.EX2 R199, R199 ;  /* 0x000000c700c77308 */ /* 0x000ff00000000800 */
[----:B------:R-:W3:Y:S01]  /*d260*/  MUFU.EX2 R200, R200 ;  /* 0x000000c800c87308 */ /* 0x000ee20000000800 */
[----:B0-----:R-:W-:Y:S01]  /*d270*/  F2FP.F16.F32.PACK_AB R152, R183, R182 ;  /* 0x000000b6b798723e */ /* 0x001fe200000000ff */
[----:B------:R-:W-:-:S04]  /*d280*/  FADD.FTZ R182, R182, R181 ;  /* 0x000000b5b6b67221 */ /* 0x000fc80000010000 */
[----:B------:R-:W-:Y:S02]  /*d290*/  FADD.FTZ R182, R183, R182 ;  /* 0x000000b6b7b67221 */ /* 0x000fe40000010000 */
[----:B------:R-:W-:Y:S08]  /*d2a0*/  MUFU.EX2 R227, R227 ;  /* 0x000000e300e37308 */ /* 0x000ff00000000800 */
[----:B------:R-:W0:Y:S01]  /*d2b0*/  MUFU.EX2 R228, R228 ;  /* 0x000000e400e47308 */ /* 0x000e220000000800 */
[----:B---3--:R-:W-:Y:S01]  /*d2c0*/  F2FP.F16.F32.PACK_AB R154, R200, R199 ;  /* 0x000000c7c89a723e */ /* 0x008fe200000000ff */
[----:B------:R-:W-:-:S06]  /*d2d0*/  FADD.FTZ R199, R199, R182 ;  /* 0x000000b6c7c77221 */ /* 0x000fcc0000010000 */
[----:B------:R-:W3:Y:S08]  /*d2e0*/  MUFU.EX2 R229, R229 ;  /* 0x000000e500e57308 */ /* 0x000ef00000000800 */
[----:B------:R-:W4:Y:S01]  /*d2f0*/  MUFU.EX2 R171, R171 ;  /* 0x000000ab00ab7308 */ /* 0x000f220000000800 */
[----:B0-----:R-:W-:Y:S01]  /*d300*/  F2FP.F16.F32.PACK_AB R153, R228, R227 ;  /* 0x000000e3e499723e */ /* 0x001fe200000000ff */
[----:B------:R-:W-:-:S04]  /*d310*/  FADD.FTZ R227, R227, R226 ;  /* 0x000000e2e3e37221 */ /* 0x000fc80000010000 */
[----:B------:R-:W-:-:S04]  /*d320*/  FADD.FTZ R228, R228, R227 ;  /* 0x000000e3e4e47221 */ /* 0x000fc80000010000 */
[----:B---3--:R-:W-:Y:S01]  /*d330*/  FADD.FTZ R228, R229, R228 ;  /* 0x000000e4e5e47221 */ /* 0x008fe20000010000 */
[----:B----4-:R-:W-:-:S05]  /*d340*/  F2FP.F16.F32.PACK_AB R155, R171, R229 ;  /* 0x000000e5ab9b723e */ /* 0x010fca00000000ff */
[----:B------:R0:W-:Y:S01]  /*d350*/  STSM.16.M88.4 [R208], R152 ;  /* 0x00000098d0007844 */ /* 0x0001e20000000200 */
[----:B------:R-:W-:-:S06]  /*d360*/  WARPGROUP.ARRIVE ;  /* 0x00000000000079c5 */ /* 0x000fcc0000000000 */
[----:B------:R-:W-:Y:S03]  /*d370*/  HGMMA.64x256x16.F32 R24, R164, gdesc[UR4].tnspB, RZ, !UPT, gsb0 ;  /* 0x43e00004a4187df0 */ /* 0x000fe6000c0008ff */
[----:B------:R-:W-:Y:S02]  /*d380*/  WARPGROUP.DEPBAR.LE gsb0, 0x0 ;  /* 0x00008000000079c5 */ /* 0x000fe40000010000 */
[----:B-1----:R-:W-:Y:S01]  /*d390*/  VIADD R164, R6, 0x80 ;  /* 0x0000008006a47836 */ /* 0x002fe20000000000 */
        /* <DEDUP_REMOVED lines=8> */
[----:B------:R-:W-:Y:S01]  /*d420*/  WARPGROUP.ARRIVE ;  /* 0x00000000000079c5 */ /* 0x000fe20000000000 */
[----:B------:R-:W-:Y:S02]  /*d430*/  IMAD.MOV.U32 R161, RZ, RZ, 0x40000040 ;  /* 0x40000040ffa17424 */ /* 0x000fe400078e00ff */
[----:B------:R-:W-:Y:S01]  /*d440*/  VIADD R6, R6, 0x180 ;  /* 0x0000018006067836 */ /* 0x000fe20000000000 */
[----:B------:R-:W-:-:S02]  /*d450*/  R2UR UR6, R160 ;  /* 0x00000000a00672ca */ /* 0x000fc400000e0000 */
[----:B------:R-:W-:-:S15]  /*d460*/  R2UR UR7, R161 ;  /* 0x00000000a10772ca */ /* 0x000fde00000e0000 */
[----:B------:R-:W-:-:S01]  /*d470*/  NOP ;  /* 0x0000000000007918 */ /* 0x000fc20000000000 */
[----:B------:R-:W-:Y:S01]  /*d480*/  HGMMA.64x256x16.F32 R24, R156, gdesc[UR4].tnspB, R24, gsb0 ;  /* 0x43e000049c187df0 */ /* 0x000fe20008000818 */
[----:B------:R-:W-:Y:S01]  /*d490*/  R2UR UR6, R6 ;  /* 0x00000000060672ca */ /* 0x000fe200000e0000 */
[----:B------:R-:W-:Y:S01]  /*d4a0*/  IMAD.IADD R6, R23, 0x1, -R184 ;  /* 0x0000000117067824 */ /* 0x000fe200078e0ab8 */
[----:B------:R-:W-:Y:S01]  /*d4b0*/  R2UR UR7, R7 ;  /* 0x00000000070772ca */ /* 0x000fe200000e0000 */
[----:B------:R-:W-:Y:S01]  /*d4c0*/  FADD.FTZ R7, R171, R228 ;  /* 0x000000e4ab077221 */ /* 0x000fe20000010000 */
[----:B------:R-:W-:Y:S02]  /*d4d0*/  WARPGROUP.DEPBAR.LE gsb0, 0x0 ;  /* 0x00008000000079c5 */ /* 0x000fe40000010000 */
[----:B------:R-:W-:-:S15]  /*d4e0*/  WARPGROUP.ARRIVE ;  /* 0x00000000000079c5 */ /* 0x000fde0000000000 */
[----:B------:R-:W-:-:S06]  /*d4f0*/  NOP ;  /* 0x0000000000007918 */ /* 0x000fcc0000000000 */
[----:B------:R-:W-:Y:S03]  /*d500*/  HGMMA.64x256x16.F32 R24, R152, gdesc[UR4].tnspB, R24, gsb0 ;  /* 0x43e0000498187df0 */ /* 0x000fe60008000818 */
[----:B------:R-:W-:Y:S02]  /*d510*/  WARPGROUP.DEPBAR.LE gsb0, 0x0 ;  /* 0x00008000000079c5 */ /* 0x000fe40000010000 */
[----:B------:R1:W-:Y:S06]  /*d520*/  MEMBAR.ALL.CTA ;  /* 0x0000000000007992 */ /* 0x0003ec0000008000 */
[----:B-1----:R-:W1:Y:S01]  /*d530*/  FENCE.VIEW.ASYNC.S ;  /* 0x00000000000073c6 */ /* 0x002e620000000000 */
[----:B0-----:R-:W-:-:S02]  /*d540*/  IMAD R154, R189, 0x40, R6 ;  /* 0x00000040bd9a7824 */ /* 0x001fc400078e0206 */
[----:B------:R-:W-:Y:S02]  /*d550*/  FADD.FTZ R6, R200, R199 ;  /* 0x000000c7c8067221 */ /* 0x000fe40000010000 */
[----:B------:R-:W-:Y:S01]  /*d560*/  VIADD R152, R154, UR4 ;  /* 0x000000049a987c36 */ /* 0x000fe20008000000 */
[----:B-1----:R-:W-:Y:S01]  /*d570*/  NOP ;  /* 0x0000000000007918 */ /* 0x002fe20000000000 */
[----:B------:R-:W-:Y:S06]  /*d580*/  BAR.ARV 0xe, 0x100 ;  /* 0x0384000000007b1d */ /* 0x000fec0000002000 */
[----:B------:R0:W-:Y:S02]  /*d590*/  @!P1 SYNCS.ARRIVE.TRANS64.RED.A1T0 RZ, [R20+URZ], RZ ;  /* 0x000000ff14ff99a7 */ /* 0x0001e4000810043f */
[----:B0-----:R-:W-:Y:S01]  /*d5a0*/  VIADD R20, R168, 0xfffffffe ;  /* 0xfffffffea8147836 */ /* 0x001fe20000000000 */
        /* <DEDUP_REMOVED lines=13> */
.L_x_5469:
[----:B------:R-:W-:-:S06]  /*d680*/  UISETP.NE.AND UP0, UPT, UR5, 0x1, UPT ;  /* 0x000000010500788c */ /* 0x000fcc000bf05270 */
[----:B------:R-:W-:-:S05]  /*d690*/  PLOP3.LUT P2, PT, PT, PT, UP0, 0x80, 0x0 ;  /* 0x000000000000781c */ /* 0x000fca0003f4f008 */
[----:B------:R-:W-:-:S08]  /*d6a0*/  @UP0 ULDC.64 UR6, c[0x0][0xae0] ;  /* 0x0002b80000060ab9 */ /* 0x000fd00000000a00 */
[----:B------:R-:W-:-:S05]  /*d6b0*/  @P2 IMAD.HI.U32 R154, R153, UR6, RZ ;  /* 0x00000006999a2c27 */ /* 0x000fca000f8e00ff */
[----:B------:R-:W-:-:S07]  /*d6c0*/  @P2 SHF.R.U32.HI R153, RZ, UR7, R154 ;  /* 0x00000007ff992c19 */ /* 0x000fce000801169a */
.L_x_5470:
[----:B------:R-:W-:Y:S05]  /*d6d0*/  BSYNC B0 ;  /* 0x0000000000007941 */ /* 0x000fea0003800000 */
.L_x_5468:
[----:B------:R-:W-:-:S04]  /*d6e0*/  IMAD.U32 R154, RZ, RZ, UR5 ;  /* 0x00000005ff9a7e24 */ /* 0x000fc8000f8e00ff */
[----:B------:R-:W-:-:S05]  /*d6f0*/  IMAD R153, R153, R154, UR5 ;  /* 0x0000000599997e24 */ /* 0x000fca000f8e029a */
[----:B------:R-:W-:-:S07]  /*d700*/  VIMNMX R152, R152, R153, PT ;  /* 0x0000009998987248 */ /* 0x000fce0003fe0100 */
.L_x_5467:
[----:B------:R-:W-:Y:S01]  /*d710*/  SHF.R.S32.HI R153, RZ, 0x1f, R152 ;  /* 0x0000001fff997819 */ /* 0x000fe20000011498 */
[----:B------:R-:W-:Y:S01]  /*d720*/  ULDC UR38, c[0x0][0xadc] ;  /* 0x0002b70000267ab9 */ /* 0x000fe20000000800 */
[----:B------:R-:W-:Y:S01]  /*d730*/  ULDC UR41, c[0x0][0xadc] ;  /* 0x0002b70000297ab9 */ /* 0x000fe20000000800 */
[----:B------:R-:W-:Y:S01]  /*d740*/  ULDC UR42, c[0x0][0xad4] ;  /* 0x0002b500002a7ab9 */ /* 0x000fe20000000800 */
[----:B------:R-:W-:Y:S01]  /*d750*/  LEA.HI R153, R153, R152, RZ, 0x6 ;  /* 0x0000009899997211 */ /* 0x000fe200078f30ff */
[----:B------:R-:W-:Y:S01]  /*d760*/  ULDC UR44, c[0x0][0xad4] ;  /* 0x0002b500002c7ab9 */ /* 0x000fe20000000800 */
[----:B------:R-:W-:Y:S01]  /*d770*/  ULDC UR37, c[0x0][0xa80] ;  /* 0x0002a00000257ab9 */ /* 0x000fe20000000800 */
[----:B------:R-:W-:Y:S01]  /*d780*/  ULDC UR40, c[0x0][0xa80] ;  /* 0x0002a00000287ab9 */ /* 0x000fe20000000800 */
[----:B------:R-:W-:Y:S01]  /*d790*/  SHF.R.S32.HI R153, RZ, 0x6, R153 ;  /* 0x00000006ff997819 */ /* 0x000fe20000011499 */
[----:B------:R-:W-:Y:S01]  /*d7a0*/  ULDC UR39, c[0x0][0xa80] ;  /* 0x0002a00000277ab9 */ /* 0x000fe20000000800 */
[----:B------:R-:W-:Y:S01]  /*d7b0*/  ULDC UR43, c[0x0][0xad8] ;  /* 0x0002b600002b7ab9 */ /* 0x000fe20000000800 */
[----:B------:R-:W-:Y:S01]  /*d7c0*/  ULDC UR45, c[0x0][0xad8] ;  /* 0x0002b600002d7ab9 */ /* 0x000fe20000000800 */
[----:B------:R-:W-:Y:S01]  /*d7d0*/  VIMNMX R210, R212, R153, !PT ;  /* 0x00000099d4d27248 */ /* 0x000fe20007fe0100 */
[----:B------:R-:W-:Y:S03]  /*d7e0*/  BSSY B1, `(.L_x_5471) ;  /* 0x00003d5000017945 */ /* 0x000fe60003800000 */
[----:B------:R-:W-:-:S13]  /*d7f0*/  ISETP.GE.AND P2, PT, R20, R210, PT ;  /* 0x000000d21400720c */ /* 0x000fda0003f46270 */
[----:B------:R-:W-:Y:S05]  /*d800*/  @!P2 BRA `(.L_x_5472) ;  /* 0x0000003c0048a947 */ /* 0x000fea0003800000 */
[----:B------:R-:W-:Y:S01]  /*d810*/  IADD3 R200, R0, R23, -R184 ;  /* 0x0000001700c87210 */ /* 0x000fe20007ffe8b8 */
[----:B------:R-:W-:Y:S04]  /*d820*/  BSSY B0, `(.L_x_5473) ;  /* 0x00003cc000007945 */ /* 0x000fe80003800000 */
[----:B------:R-:W-:-:S07]  /*d830*/  VIADD R200, R200, 0x8 ;  /* 0x00000008c8c87836 */ /* 0x000fce0000000000 */
.L_x_5492:
[----:B------:R-:W-:-:S05]  /*d840*/  VIADD R201, R19, 0x1 ;  /* 0x0000000113c97836 */ /* 0x000fca0000000000 */
[----:B------:R-:W-:-:S04]  /*d850*/  ISETP.NE.AND P2, PT, R201, 0x2, PT ;  /* 0x00000002c900780c */ /* 0x000fc80003f45270 */
[----:B------:R-:W-:Y:S02]  /*d860*/  SEL R21, RZ, 0x1, P2 ;  /* 0x00000001ff157807 */ /* 0x000fe40001000000 */
[----:B------:R-:W-:Y:S02]  /*d870*/  SEL R201, R201, RZ, P2 ;  /* 0x000000ffc9c97207 */ /* 0x000fe40001000000 */
[----:B------:R-:W-:Y:S01]  /*d880*/  LOP3.LUT R22, R22, R21, RZ, 0x3c, !PT ;  /* 0x0000001516167212 */ /* 0x000fe200078e3cff */
[----:B0-----:R-:W-:Y:S06]  /*d890*/  @!P0 BRA `(.L_x_5474) ;  /* 0x0000000000048947 */ /* 0x001fec0003800000 */
[----:B------:R-:W-:Y:S01]  /*d8a0*/  BPT.TRAP 0x1 ;  /* 0x000000040000795c */ /* 0x000fe20000300000 */
.L_x_5474:
[----:B------:R-:W-:Y:S01]  /*d8b0*/  IMAD R199, R201, 0x8, R18 ;  /* 0x00000008c9c77824 */ /* 0x000fe200078e0212 */
[----:B------:R-:W-:-:S04]  /*d8c0*/  SHF.L.U32 R188, R22, 0x1f, RZ ;  /* 0x0000001f16bc7819 */ /* 0x000fc800000006ff */
[----:B------:R0:W1:Y:S01]  /*d8d0*/  SYNCS.PHASECHK.TRANS64.TRYWAIT P2, [R199+URZ+0x38830], R188 ;  /* 0x038830bcc70075a7 */ /* 0x000062000804017f */
[----:B------:R-:W-:Y:S05]  /*d8e0*/  @!P0 BRA `(.L_x_5475) ;  /* 0x0000000000048947 */ /* 0x000fea0003800000 */
[----:B------:R-:W-:Y:S01]  /*d8f0*/  BPT.TRAP 0x1 ;  /* 0x000000040000795c */ /* 0x000fe20000300000 */
.L_x_5475:
[----:B------:R-:W-:Y:S01]  /*d900*/  BSSY B2, `(.L_x_5476) ;  /* 0x0000006000027945 */ /* 0x000fe20003800000 */
[----:B------:R-:W-:Y:S02]  /*d910*/  IMAD R202, R201, 0x200, R190 ;  /* 0x00000200c9ca7824 */ /* 0x000fe400078e02be */
[----:B------:R-:W-:Y:S01]  /*d920*/  IMAD.MOV.U32 R203, RZ, RZ, 0x40000040 ;  /* 0x40000040ffcb7424 */ /* 0x000fe200078e00ff */
[----:B-1----:R-:W-:Y:S06]  /*d930*/  @P2 BRA `(.L_x_5477) ;  /* 0x0000000000082947 */ /* 0x002fec0003800000 */
[----:B------:R-:W1:Y:S02]  /*d940*/  SYNCS.PHASECHK.TRANS64.TRYWAIT P2, [R199+URZ+0x38830], R188 ;  /* 0x038830bcc70075a7 */ /* 0x000e64000804017f */
[----:B-1----:R-:W-:Y:S05]  /*d950*/  @!P2 BRA `(.L_x_5478) ;  /* 0x000001580094a947 */ /* 0x002fea0003800000 */
.L_x_5477:
[----:B------:R-:W-:Y:S05]  /*d960*/  BSYNC B2 ;  /* 0x0000000000027941 */ /* 0x000fea0003800000 */
.L_x_5476:
[----:B------:R-:W-:Y:S01]  /*d970*/  R2UR UR6, R202 ;  /* 0x00000000ca0672ca */ /* 0x000fe200000e0000 */
[----:B------:R-:W-:Y:S01]  /*d980*/  WARPGROUP.ARRIVE ;  /* 0x00000000000079c5 */ /* 0x000fe20000000000 */
[----:B------:R-:W-:Y:S01]  /*d990*/  R2UR UR7, R203 ;  /* 0x00000000cb0772ca */ /* 0x000fe200000e0000 */
[----:B------:R-:W-:Y:S01]  /*d9a0*/  IMAD.MOV.U32 R205, RZ, RZ, 0x40000040 ;  /* 0x40000040ffcd7424 */ /* 0x000fe200078e00ff */
[----:B------:R-:W-:Y:S01]  /*d9b0*/  R2UR UR4, R4 ;  /* 0x00000000040472ca */ /* 0x000fe200000e0000 */
[----:B------:R-:W-:Y:S01]  /*d9c0*/  IMAD.MOV.U32 R203, RZ, RZ, 0x40000040 ;  /* 0x40000040ffcb7424 */ /* 0x000fe200078e00ff */
[----:B------:R-:W-:Y:S02]  /*d9d0*/  R2UR UR5, R5 ;  /* 0x00000000050572ca */ /* 0x000fe400000e0000 */
[----:B------:R-:W-:-:S11]  /*d9e0*/  IADD3 R204, R202, 0x2, RZ ;  /* 0x00000002cacc7810 */ /* 0x000fd60007ffe0ff */
        /* <DEDUP_REMOVED lines=28> */
.L_x_5479:
[----:B------:R2:W3:Y:S01]  /*dbb0*/  SYNCS.PHASECHK.TRANS64.TRYWAIT P2, [R199+URZ+0x38850], R188 ;  /* 0x038850bcc70075a7 */ /* 0x0004e2000804017f */
[----:B------:R-:W-:Y:S05]  /*dbc0*/  @!P0 BRA `(.L_x_5480) ;  /* 0x0000000000048947 */ /* 0x000fea0003800000 */
[----:B------:R-:W-:Y:S01]  /*dbd0*/  BPT.TRAP 0x1 ;  /* 0x000000040000795c */ /* 0x000fe20000300000 */
.L_x_5480:
[----:B------:R-:W-:Y:S04]  /*dbe0*/  BSSY B2, `(.L_x_5481) ;  /* 0x0000004000027945 */ /* 0x000fe80003800000 */
[----:B---3--:R-:W-:Y:S05]  /*dbf0*/  @P2 BRA `(.L_x_5482) ;  /* 0x0000000000082947 */ /* 0x008fea0003800000 */
[----:B------:R-:W3:Y:S02]  /*dc00*/  SYNCS.PHASECHK.TRANS64.TRYWAIT P2, [R199+URZ+0x38850], R188 ;  /* 0x038850bcc70075a7 */ /* 0x000ee4000804017f */
[----:B---3--:R-:W-:Y:S05]  /*dc10*/  @!P2 BRA `(.L_x_5483) ;  /* 0x0000015400f8a947 */ /* 0x008fea0003800000 */
.L_x_5482:
[----:B------:R-:W-:Y:S05]  /*dc20*/  BSYNC B2 ;  /* 0x0000000000027941 */ /* 0x000fea0003800000 */
.L_x_5481:
[----:B------:R-:W-:Y:S01]  /*dc30*/  IMAD R202, R201, 0x1000, R191 ;  /* 0x00001000c9ca7824 */ /* 0x000fe200078e02bf */
[----:B------:R-:W-:Y:S01]  /*dc40*/  R2UR UR4, R2 ;  /* 0x00000000020472ca */ /* 0x000fe200000e0000 */
[----:B------:R-:W-:Y:S01]  /*dc50*/  IMAD.MOV.U32 R203, RZ, RZ, 0x40000040 ;  /* 0x40000040ffcb7424 */ /* 0x000fe200078e00ff */
[----:B------:R-:W-:Y:S01]  /*dc60*/  R2UR UR5, R3 ;  /* 0x00000000030572ca */ /* 0x000fe200000e0000 */
[----:B------:R-:W-:Y:S01]  /*dc70*/  WARPGROUP.ARRIVE ;  /* 0x00000000000079c5 */ /* 0x000fe20000000000 */
[----:B------:R-:W-:Y:S01]  /*dc80*/  R2UR UR6, R202 ;  /* 0x00000000ca0672ca */ /* 0x000fe200000e0000 */
[----:B------:R-:W-:Y:S01]  /*dc90*/  VIADD R204, R2, 0x2 ;  /* 0x0000000202cc7836 */ /* 0x000fe20000000000 */
[----:B------:R-:W-:Y:S01]  /*dca0*/  R2UR UR7, R203 ;  /* 0x00000000cb0772ca */ /* 0x000fe200000e0000 */
[----:B------:R-:W-:Y:S02]  /*dcb0*/  IMAD.MOV.U32 R205, RZ, RZ, 0x40000040 ;  /* 0x40000040ffcd7424 */ /* 0x000fe400078e00ff */
[----:B------:R-:W4:Y:S01]  /*dcc0*/  S2R R21, SR_TID.X ;  /* 0x0000000000157919 */ /* 0x000f220000002100 */
[----:B------:R-:W-:Y:S01]  /*dcd0*/  VIADD R206, R202, 0x800 ;  /* 0x00000800cace7836 */ /* 0x000fe20000000000 */
[----:B------:R-:W-:Y:S01]  /*dce0*/  UISETP.NE.AND UP0, UPT, UR46, URZ, UPT ;  /* 0x0000003f2e00728c */ /* 0x000fe2000bf05270 */
[----:B------:R-:W-:-:S02]  /*dcf0*/  VIADD R207, R2, 0x800 ;  /* 0x0000080002cf7836 */ /* 0x000fc40000000000 */
[----:B0123--:R-:W-:-:S05]  /*dd00*/  IMAD.MOV.U32 R188, RZ, RZ, 0x4 ;  /* 0x00000004ffbc7424 */ /* 0x00ffca00078e00ff */
        /* <DEDUP_REMOVED lines=8> */
[----:B------:R-:W-:Y:S02]  /*dd90*/  MOV R205, 0x40000040 ;  /* 0x4000004000cd7802 */ /* 0x000fe40000000f00 */
[----:B----4-:R-:W-:-:S06]  /*dda0*/  SHF.R.U32.HI R21, RZ, 0x7, R21 ;  /* 0x00000007ff157819 */ /* 0x010fcc0000011615 */
[----:B------:R-:W0:Y:S02]  /*ddb0*/  SHFL.IDX PT, R21, R21, RZ, 0x1f ;  /* 0x00001fff15157589 */ /* 0x000e2400000e0000 */
[----:B0-----:R-:W-:-:S04]  /*ddc0*/  ISETP.GT.AND P2, PT, R21, 0x7f, PT ;  /* 0x0000007f1500780c */ /* 0x001fc80003f44270 */
        /* <DEDUP_REMOVED lines=42> */
[----:B------:R-:W-:Y:S02]  /*e070*/  IADD3 R204, R202, 0x202, RZ ;  /* 0x00000202cacc7810 */ /* 0x000fe40007ffe0ff */
[----:B------:R-:W-:Y:S01]  /*e080*/  R2UR UR7, R205 ;  /* 0x00000000cd0772ca */ /* 0x000fe200000e0000 */
[----:B------:R-:W-:Y:S01]  /*e090*/  IMAD.MOV.U32 R205, RZ, RZ, 0x40000040 ;  /* 0x40000040ffcd7424 */ /* 0x000fe200078e00ff */
[----:B------:R-:W-:Y:S01]  /*e0a0*/  R2UR UR6, R204 ;  /* 0x00000000cc0672ca */ /* 0x000fe200000e0000 */
[----:B------:R-:W-:Y:S01]  /*e0b0*/  VIADD R204, R2, 0x204 ;  /* 0x0000020402cc7836 */ /* 0x000fe20000000000 */
        /* <DEDUP_REMOVED lines=65> */
[----:B------:R-:W-:Y:S01]  /*e4d0*/  IADD3 R204, R2, 0x600, RZ ;  /* 0x0000060002cc7810 */ /* 0x000fe20007ffe0ff */
        /* <DEDUP_REMOVED lines=73> */
[----:B------:R-:W-:Y:S01]  /*e970*/  R2UR UR6, R204 ;  /* 0x00000000cc0672ca */ /* 0x000fe200000e0000 */
[----:B------:R-:W-:Y:S01]  /*e980*/  IMAD.MOV.U32 R204, RZ, RZ, 0x28 ;  /* 0x00000028ffcc7424 */ /* 0x000fe200078e00ff */
[----:B------:R-:W-:Y:S01]  /*e990*/  R2UR UR7, R205 ;  /* 0x00000000cd0772ca */ /* 0x000fe200000e0000 */
[----:B------:R-:W-:-:S03]  /*e9a0*/  IMAD.MOV.U32 R205, RZ, RZ, 0xa00 ;  /* 0x00000a00ffcd7424 */ /* 0x000fc600078e00ff */
[----:B------:R-:W-:Y:S02]  /*e9b0*/  SEL R204, R204, 0x26, P2 ;  /* 0x00000026cccc7807 */ /* 0x000fe40001000000 */
[----:B------:R-:W-:Y:S02]  /*e9c0*/  SEL R205, R205, 0x980, P2 ;  /* 0x00000980cdcd7807 */ /* 0x000fe40001000000 */
[----:B------:R-:W-:Y:S02]  /*e9d0*/  LOP3.LUT R207, R204, 0x6, RZ, 0xc0, !PT ;  /* 0x00000006cccf7812 */ /* 0x000fe400078ec0ff */
[----:B------:R-:W-:-:S04]  /*e9e0*/  LOP3.LUT R205, R205, 0xa00, RZ, 0xc0, !PT ;  /* 0x00000a00cdcd7812 */ /* 0x000fc800078ec0ff */
[CC--:B------:R-:W-:Y:S02]  /*e9f0*/  IADD3 R204, R207.reuse, R205.reuse, R2 ;  /* 0x000000cdcfcc7210 */ /* 0x0c0fe40007ffe002 */
[----:B------:R-:W-:Y:S01]  /*ea00*/  IADD3 R206, R207, R205, R202 ;  /* 0x000000cdcfce7210 */ /* 0x000fe20007ffe0ca */
[----:B------:R-:W-:Y:S02]  /*ea10*/  IMAD.MOV.U32 R205, RZ, RZ, 0x40000040 ;  /* 0x40000040ffcd7424 */ /* 0x000fe400078e00ff */
[----:B------:R-:W-:Y:S01]  /*ea20*/  IMAD.MOV.U32 R207, RZ, RZ, 0x40000040 ;  /* 0x40000040ffcf7424 */ /* 0x000fe200078e00ff */
[----:B------:R-:W-:Y:S02]  /*ea30*/  WARPGROUP.DEPBAR.LE gsb0, 0x0 ;  /* 0x00008000000079c5 */ /* 0x000fe40000010000 */
[----:B------:R-:W-:-:S06]  /*ea40*/  WARPGROUP.ARRIVE ;  /* 0x00000000000079c5 */ /* 0x000fcc0000000000 */
[----:B------:R-:W-:Y:S01]  /*ea50*/  HGMMA.64x64x16.F32 R152, gdesc[UR4], R152, gsb0 ;  /* 0x00e00000049879f0 */ /* 0x000fe20008000898 */
[----:B------:R-:W-:Y:S02]  /*ea60*/  R2UR UR4, R204 ;  /* 0x00000000cc0472ca */ /* 0x000fe400000e0000 */
[----:B------:R-:W-:Y:S01]  /*ea70*/  R2UR UR5, R205 ;  /* 0x00000000cd0572ca */ /* 0x000fe200000e0000 */
[----:B------:R-:W-:Y:S01]  /*ea80*/  IMAD.MOV.U32 R205, RZ, RZ, 0x40000040 ;  /* 0x40000040ffcd7424 */ /* 0x000fe200078e00ff */
[----:B------:R-:W-:Y:S01]  /*ea90*/  R2UR UR6, R206 ;  /* 0x00000000ce0672ca */ /* 0x000fe200000e0000 */
[----:B------:R-:W-:Y:S01]  /*eaa0*/  VIADD R206, R2, 0xa00 ;  /* 0x00000a0002ce7836 */ /* 0x000fe20000000000 */
[----:B------:R-:W-:Y:S01]  /*eab0*/  R2UR UR7, R207 ;  /* 0x00000000cf0772ca */ /* 0x000fe200000e0000 */
[----:B------:R-:W-:Y:S02]  /*eac0*/  VIADD R207, R202, 0xa00 ;  /* 0x00000a00cacf7836 */ /* 0x000fe40000000000 */
[----:B------:R-:W-:Y:S01]  /*ead0*/  IMAD.IADD R204, R206, 0x1, R21 ;  /* 0x00000001cecc7824 */ /* 0x000fe200078e0215 */
[----:B------:R-:W-:-:S02]  /*eae0*/  WARPGROUP.DEPBAR.LE gsb0, 0x0 ;  /* 0x00008000000079c5 */ /* 0x000fc40000010000 */
[----:B------:R-:W-:-:S07]  /*eaf0*/  WARPGROUP.ARRIVE ;  /* 0x00000000000079c5 */ /* 0x000fce0000000000 */
        /* <DEDUP_REMOVED lines=37> */
[----:B------:R-:W-:Y:S01]  /*ed50*/  IMAD.MOV.U32 R205, RZ, RZ, 0x40000040 ;  /* 0x40000040ffcd7424 */ /* 0x000fe200078e00ff */
[----:B------:R-:W-:Y:S01]  /*ed60*/  MOV R207, 0x40000040 ;  /* 0x4000004000cf7802 */ /* 0x000fe20000000f00 */
        /* <DEDUP_REMOVED lines=69> */
[----:B------:R-:W-:Y:S02]  /*f1c0*/  IMAD.MOV.U32 R205, RZ, RZ, 0x40000040 ;  /* 0x40000040ffcd7424 */ /* 0x000fe400078e00ff */
[----:B------:R-:W-:Y:S01]  /*f1d0*/  IMAD.MOV.U32 R21, RZ, RZ, 0x40 ;  /* 0x00000040ff157424 */ /* 0x000fe200078e00ff */
[----:B------:R-:W-:Y:S01]  /*f1e0*/  R2UR UR4, R204 ;  /* 0x00000000cc0472ca */ /* 0x000fe200000e0000 */
[----:B------:R-:W-:Y:S01]  /*f1f0*/  IMAD.IADD R204, R207, 0x1, R203 ;  /* 0x00000001cfcc7824 */ /* 0x000fe200078e02cb */
[----:B------:R-:W-:Y:S02]  /*f200*/  R2UR UR5, R205 ;  /* 0x00000000cd0572ca */ /* 0x000fe400000e0000 */
[----:B------:R-:W-:-:S02]  /*f210*/  MOV R205, 0x40000040 ;  /* 0x4000004000cd7802 */ /* 0x000fc40000000f00 */
[----:B------:R-:W-:-:S04]  /*f220*/  SEL R21, R21, 0x3e, P2 ;  /* 0x0000003e15157807 */ /* 0x000fc80001000000 */
[----:B------:R-:W-:Y:S01]  /*f230*/  LOP3.LUT R21, R21, 0x6, RZ, 0xc0, !PT ;  /* 0x0000000615157812 */ /* 0x000fe200078ec0ff */
[----:B------:R-:W-:Y:S02]  /*f240*/  WARPGROUP.DEPBAR.LE gsb0, 0x0 ;  /* 0x00008000000079c5 */ /* 0x000fe40000010000 */
[----:B------:R-:W-:-:S06]  /*f250*/  WARPGROUP.ARRIVE ;  /* 0x00000000000079c5 */ /* 0x000fcc0000000000 */
[----:B------:R-:W-:Y:S01]  /*f260*/  HGMMA.64x64x16.F32 R152, gdesc[UR4], R152, gsb0 ;  /* 0x00e00000049879f0 */ /* 0x000fe20008000898 */
[----:B------:R-:W-:Y:S01]  /*f270*/  R2UR UR4, R204 ;  /* 0x00000000cc0472ca */ /* 0x000fe200000e0000 */
[--C-:B------:R-:W-:Y:S01]  /*f280*/  IMAD.IADD R204, R203, 0x1, R206.reuse ;  /* 0x00000001cbcc7824 */ /* 0x100fe200078e02ce */
[----:B------:R-:W-:Y:S01]  /*f290*/  R2UR UR5, R205 ;  /* 0x00000000cd0572ca */ /* 0x000fe200000e0000 */
[----:B------:R-:W-:Y:S02]  /*f2a0*/  IMAD.MOV.U32 R205, RZ, RZ, 0x40000040 ;  /* 0x40000040ffcd7424 */ /* 0x000fe400078e00ff */
[----:B------:R-:W-:Y:S01]  /*f2b0*/  IMAD.IADD R206, R188, 0x1, R206 ;  /* 0x00000001bcce7824 */ /* 0x000fe200078e02ce */
[----:B------:R-:W-:Y:S01]  /*f2c0*/  R2UR UR6, R204 ;  /* 0x00000000cc0672ca */ /* 0x000fe200000e0000 */
[----:B------:R-:W-:Y:S01]  /*f2d0*/  IMAD.IADD R204, R207, 0x1, R188 ;  /* 0x00000001cfcc7824 */ /* 0x000fe200078e02bc */
[----:B------:R-:W-:Y:S01]  /*f2e0*/  R2UR UR7, R205 ;  /* 0x00000000cd0772ca */ /* 0x000fe200000e0000 */
[----:B------:R-:W-:-:S02]  /*f2f0*/  IMAD.MOV.U32 R205, RZ, RZ, 0x40000040 ;  /* 0x40000040ffcd7424 */ /* 0x000fc400078e00ff */
[----:B------:R-:W-:Y:S02]  /*f300*/  IMAD.MOV.U32 R207, RZ, RZ, 0x40000040 ;  /* 0x40000040ffcf7424 */ /* 0x000fe400078e00ff */
[----:B------:R-:W-:Y:S02]  /*f310*/  IMAD.MOV.U32 R188, RZ, RZ, 0x1000 ;  /* 0x00001000ffbc7424 */ /* 0x000fe400078e00ff */
[----:B------:R-:W-:-:S03]  /*f320*/  IMAD.MOV.U32 R203, RZ, RZ, 0x40000040 ;  /* 0x40000040ffcb7424 */ /* 0x000fc600078e00ff */
[----:B------:R-:W-:Y:S02]  /*f330*/  SEL R188, R188, 0xf80, P2 ;  /* 0x00000f80bcbc7807 */ /* 0x000fe40001000000 */
[----:B------:R-:W-:Y:S02]  /*f340*/  PLOP3.LUT P2, PT, PT, PT, UP0, 0x40, 0x0 ;  /* 0x000000000000781c */ /* 0x000fe40003f4e808 */
[----:B------:R-:W-:-:S04]  /*f350*/  LOP3.LUT R188, R188, 0x1e00, RZ, 0xc0, !PT ;  /* 0x00001e00bcbc7812 */ /* 0x000fc800078ec0ff */
[----:B------:R-:W-:Y:S01]  /*f360*/  IADD3 R202, R21, R188, R202 ;  /* 0x000000bc15ca7210 */ /* 0x000fe20007ffe0ca */
[----:B------:R-:W-:Y:S02]  /*f370*/  WARPGROUP.DEPBAR.LE gsb0, 0x0 ;  /* 0x00008000000079c5 */ /* 0x000fe40000010000 */
[----:B------:R-:W-:-:S06]  /*f380*/  WARPGROUP.ARRIVE ;  /* 0x00000000000079c5 */ /* 0x000fcc0000000000 */
[----:B------:R-:W-:Y:S01]  /*f390*/  HGMMA.64x64x16.F32 R152, gdesc[UR4], R152, gsb0 ;  /* 0x00e00000049879f0 */ /* 0x000fe20008000898 */
[----:B------:R-:W-:Y:S02]  /*f3a0*/  R2UR UR4, R204 ;  /* 0x00000000cc0472ca */ /* 0x000fe400000e0000 */
[----:B------:R-:W-:Y:S01]  /*f3b0*/  R2UR UR5, R205 ;  /* 0x00000000cd0572ca */ /* 0x000fe200000e0000 */
[----:B------:R-:W-:Y:S01]  /*f3c0*/  IMAD.MOV.U32 R205, RZ, RZ, 0x40000040 ;  /* 0x40000040ffcd7424 */ /* 0x000fe200078e00ff */
[----:B------:R-:W-:Y:S02]  /*f3d0*/  R2UR UR6, R206 ;  /* 0x00000000ce0672ca */ /* 0x000fe400000e0000 */
[----:B------:R-:W-:Y:S02]  /*f3e0*/  R2UR UR7, R207 ;  /* 0x00000000cf0772ca */ /* 0x000fe400000e0000 */
[----:B------:R-:W-:Y:S01]  /*f3f0*/  IADD3 R204, R21, R188, R2 ;  /* 0x000000bc15cc7210 */ /* 0x000fe20007ffe002 */
[----:B------:R-:W-:Y:S01]  /*f400*/  @!P1 VIADD R21, R199, 0x38840 ;  /* 0x00038840c7159836 */ /* 0x000fe20000000000 */
[----:B------:R-:W-:-:S04]  /*f410*/  MOV R188, UR42 ;  /* 0x0000002a00bc7c02 */ /* 0x000fc80008000f00 */
[----:B------:R-:W-:Y:S02]  /*f420*/  @!P1 PRMT R21, RZ, 0x654, R21 ;  /* 0x00000654ff159816 */ /* 0x000fe40000000015 */
[----:B------:R-:W-:Y:S01]  /*f430*/  LOP3.LUT R207, RZ, R188, RZ, 0x33, !PT ;  /* 0x000000bcffcf7212 */ /* 0x000fe200078e33ff */
        /* <DEDUP_REMOVED lines=11> */
[----:B------:R0:W-:Y:S02]  /*f4f0*/  @!P1 SYNCS.ARRIVE.TRANS64.RED.A1T0 RZ, [R21+URZ], RZ ;  /* 0x000000ff15ff99a7 */ /* 0x0001e4000810043f */
[----:B0-----:R-:W-:-:S05]  /*f500*/  IMAD.SHL.U32 R21, R20, 0x40, RZ ;  /* 0x0000004014157824 */ /* 0x001fca00078e00ff */
[----:B------:R-:W-:-:S04]  /*f510*/  IADD3 R202, R23, 0x1, -R21 ;  /* 0x0000000117ca7810 */ /* 0x000fc80007ffe815 */
[----:B------:R-:W-:-:S05]  /*f520*/  IADD3 R202, -R185, R202, -R184 ;  /* 0x000000cab9ca7210 */ /* 0x000fca0007ffe9b8 */
[----:B------:R-:W-:Y:S02]  /*f530*/  IMAD.IADD R207, R207, 0x1, R202 ;  /* 0x00000001cfcf7824 */ /* 0x000fe400078e02ca */
[----:B------:R-:W-:Y:S02]  /*f540*/  VIADD R206, R202, UR45 ;  /* 0x0000002dcace7c36 */ /* 0x000fe40008000000 */
[C---:B------:R-:W-:Y:S02]  /*f550*/  IMAD.IADD R204, R0.reuse, 0x1, R207 ;  /* 0x0000000100cc7824 */ /* 0x040fe400078e02cf */
[----:B------:R-:W-:Y:S01]  /*f560*/  IMAD.IADD R205, R0, 0x1, R206 ;  /* 0x0000000100cd7824 */ /* 0x000fe200078e02ce */
[----:B------:R-:W-:Y:S06]  /*f570*/  @P2 BRA `(.L_x_5484) ;  /* 0x0000000000582947 */ /* 0x000fec0003800000 */
[----:B------:R-:W-:Y:S01]  /*f580*/  IADD3 R223, R0, R23, -R184 ;  /* 0x0000001700df7210 */ /* 0x000fe20007ffe8b8 */
[----:B------:R-:W-:Y:S03]  /*f590*/  BSSY B2, `(.L_x_5485) ;  /* 0x0000010000027945 */ /* 0x000fe60003800000 */
        /* <DEDUP_REMOVED lines=10> */
.L_x_5486:
[----:B------:R-:W-:-:S05]  /*f640*/  IMAD.U32 R222, RZ, RZ, UR41 ;  /* 0x00000029ffde7e24 */ /* 0x000fca000f8e00ff */
[----:B------:R-:W-:-:S13]  /*f650*/  ISETP.NE.AND P2, PT, R222, 0x1, PT ;  /* 0x00000001de00780c */ /* 0x000fda0003f45270 */
[----:B------:R-:W0:Y:S02]  /*f660*/  @P2 LDC.64 R202, c[0x0][0xae0] ;  /* 0x0002b800ffca2b82 */ /* 0x000e240000000a00 */
[----:B0-----:R-:W-:-:S05]  /*f670*/  @P2 IMAD.HI.U32 R202, R223, R202, RZ ;  /* 0x000000cadfca2227 */ /* 0x001fca00078e00ff */
[----:B------:R-:W-:-:S07]  /*f680*/  @P2 SHF.R.U32.HI R223, RZ, R203, R202 ;  /* 0x000000cbffdf2219 */ /* 0x000fce00000116ca */
.L_x_5487:
[----:B------:R-:W-:Y:S05]  /*f690*/  BSYNC B2 ;  /* 0x0000000000027941 */ /* 0x000fea0003800000 */
.L_x_5485:
[----:B------:R-:W-:-:S04]  /*f6a0*/  IMAD R202, R223, R222, -R21 ;  /* 0x000000dedfca7224 */ /* 0x000fc800078e0a15 */
[----:B------:R-:W-:-:S05]  /*f6b0*/  IMAD.IADD R203, R202, 0x1, -R185 ;  /* 0x00000001cacb7824 */ /* 0x000fca00078e0ab9 */
[----:B------:R-:W-:Y:S02]  /*f6c0*/  VIADDMNMX R205, R203, R222, R205, PT ;  /* 0x000000decbcd7246 */ /* 0x000fe400038001cd */
[----:B------:R-:W-:-:S07]  /*f6d0*/  VIMNMX R204, R204, R203, !PT ;  /* 0x000000cbcccc7248 */ /* 0x000fce0007fe0100 */
.L_x_5484:
        /* <DEDUP_REMOVED lines=58> */
[----:B------:R-:W-:-:S04]  /*fa80*/  IADD3 R169, R0, R23, -R184 ;  /* 0x0000001700a97210 */ /* 0x000fc80007ffe8b8 */
[----:B------:R-:W-:Y:S01]  /*fa90*/  ISETP.NE.AND P3, PT, R168, 0x1, PT ;  /* 0x00000001a800780c */ /* 0x000fe20003f65270 */
[----:B------:R-:W-:-:S05]  /*faa0*/  VIADD R169, R169, 0x8 ;  /* 0x00000008a9a97836 */ /* 0x000fca0000000000 */
[----:B------:R-:W-:-:S07]  /*fab0*/  LOP3.LUT R169, RZ, R169, RZ, 0x33, !PT ;  /* 0x000000a9ffa97212 */ /* 0x000fce00078e33ff */
[----:B------:R-:W0:Y:S02]  /*fac0*/  @P3 LDC.64 R152, c[0x0][0xae0] ;  /* 0x0002b800ff983b82 */ /* 0x000e240000000a00 */
[----:B0-----:R-:W-:-:S05]  /*fad0*/  @P3 IMAD.HI.U32 R152, R169, R152, RZ ;  /* 0x00000098a9983227 */ /* 0x001fca00078e00ff */
[----:B------:R-:W-:-:S04]  /*fae0*/  @P3 SHF.R.U32.HI R169, RZ, R153, R152 ;  /* 0x00000099ffa93219 */ /* 0x000fc80000011698 */
[----:B------:R-:W-:Y:S01]  /*faf0*/  LOP3.LUT R152, RZ, R169, RZ, 0x33, !PT ;  /* 0x000000a9ff987212 */ /* 0x000fe200078e33ff */
[----:B------:R-:W-:Y:S06]  /*fb00*/  BRA `(.L_x_5491) ;  /* 0x0000000000187947 */ /* 0x000fec0003800000 */
.L_x_5490:
[----:B------:R-:W-:-:S05]  /*fb10*/  IMAD.U32 R168, RZ, RZ, UR41 ;  /* 0x00000029ffa87e24 */ /* 0x000fca000f8e00ff */
[----:B------:R-:W-:-:S13]  /*fb20*/  ISETP.NE.AND P3, PT, R168, 0x1, PT ;  /* 0x00000001a800780c */ /* 0x000fda0003f65270 */
[----:B------:R-:W0:Y:S02]  /*fb30*/  @P3 LDC.64 R152, c[0x0][0xae0] ;  /* 0x0002b800ff983b82 */ /* 0x000e240000000a00 */
[----:B0-----:R-:W-:-:S04]  /*fb40*/  @P3 IMAD.HI.U32 R204, R200, R152, RZ ;  /* 0x00000098c8cc3227 */ /* 0x001fc800078e00ff */
[----:B------:R-:W-:Y:S01]  /*fb50*/  IMAD.MOV.U32 R152, RZ, RZ, R200 ;  /* 0x000000ffff987224 */ /* 0x000fe200078e00c8 */
[----:B------:R-:W-:-:S07]  /*fb60*/  @P3 SHF.R.U32.HI R152, RZ, R153, R204 ;  /* 0x00000099ff983219 */ /* 0x000fce00000116cc */
.L_x_5491:
[----:B------:R-:W-:Y:S05]  /*fb70*/  BSYNC B2 ;  /* 0x0000000000027941 */ /* 0x000fea0003800000 */
.L_x_5489:
[----:B------:R-:W-:-:S04]  /*fb80*/  IMAD R152, R152, R168, -R21 ;  /* 0x000000a898987224 */ /* 0x000fc800078e0a15 */
[----:B------:R-:W-:-:S05]  /*fb90*/  IMAD.IADD R21, R152, 0x1, -R185 ;  /* 0x0000000198157824 */ /* 0x000fca00078e0ab9 */
[----:B------:R-:W-:Y:S02]  /*fba0*/  VIADDMNMX R206, R21, R168, R206, PT ;  /* 0x000000a815ce7246 */ /* 0x000fe400038001ce */
[----:B------:R-:W-:-:S07]  /*fbb0*/  VIMNMX R207, R207, R21, !PT ;  /* 0x00000015cfcf7248 */ /* 0x000fce0007fe0100 */
.L_x_5488:
[----:B------:R-:W-:Y:S01]  /*fbc0*/  FMNMX.FTZ R152, R202, R14, !PT ;  /* 0x0000000eca987209 */ /* 0x000fe20007810000 */
[----:B------:R-:W-:Y:S01]  /*fbd0*/  IMAD.MOV.U32 R169, RZ, RZ, 0x40000040 ;  /* 0x40000040ffa97424 */ /* 0x000fe200078e00ff */
[----:B------:R-:W-:Y:S01]  /*fbe0*/  ISETP.GT.AND P4, PT, R207, 0x9, P2 ;  /* 0x00000009cf00780c */ /* 0x000fe20001784270 */
[----:B------:R-:W-:Y:S01]  /*fbf0*/  @!P1 VIADD R199, R199, 0x38860 ;  /* 0x00038860c7c79836 */ /* 0x000fe20000000000 */
[----:B------:R-:W-:Y:S02]  /*fc00*/  FMNMX.FTZ R21, R203, R152, !PT ;  /* 0x00000098cb157209 */ /* 0x000fe40007810000 */
[C---:B------:R-:W-:Y:S02]  /*fc10*/  ISETP.GT.AND P6, PT, R207.reuse, 0x8, P2 ;  /* 0x00000008cf00780c */ /* 0x040fe400017c4270 */
[----:B------:R-:W-:Y:S02]  /*fc20*/  FMNMX.FTZ R152, R156, R21, !PT ;  /* 0x000000159c987209 */ /* 0x000fe40007810000 */
[----:B------:R-:W-:-:S02]  /*fc30*/  ISETP.GT.AND P5, PT, R207, 0x10, P2 ;  /* 0x00000010cf00780c */ /* 0x000fc400017a4270 */
[----:B------:R-:W-:Y:S02]  /*fc40*/  FMNMX.FTZ R21, R157, R152, !PT ;  /* 0x000000989d157209 */ /* 0x000fe40007810000 */
[----:B------:R-:W-:Y:S02]  /*fc50*/  ISETP.LT.OR P4, PT, R206, 0xa, P4 ;  /* 0x0000000ace00780c */ /* 0x000fe40002781670 */
[----:B------:R-:W-:Y:S02]  /*fc60*/  FMNMX.FTZ R152, R160, R21, !PT ;  /* 0x00000015a0987209 */ /* 0x000fe40007810000 */
[C---:B------:R-:W-:Y:S02]  /*fc70*/  ISETP.LT.OR P6, PT, R206.reuse, 0x9, P6 ;  /* 0x00000009ce00780c */ /* 0x040fe400037c1670 */
        /* <DEDUP_REMOVED lines=9> */
[----:B------:R-:W-:Y:S02]  /*fd10*/  FSEL R162, R162, -INF , !P5 ;  /* 0xff800000a2a27808 */ /* 0x000fe40006800000 */
[----:B------:R-:W-:Y:S02]  /*fd20*/  FMNMX.FTZ R152, R172, R21, !PT ;  /* 0x00000015ac987209 */ /* 0x000fe40007810000 */
[----:B------:R-:W-:Y:S02]  /*fd30*/  ISETP.GT.AND P6, PT, R207, 0x18, P2 ;  /* 0x00000018cf00780c */ /* 0x000fe400017c4270 */
[----:B------:R-:W-:Y:S02]  /*fd40*/  FMNMX.FTZ R21, R173, R152, !PT ;  /* 0x00000098ad157209 */ /* 0x000fe40007810000 */
[----:B------:R-:W-:-:S02]  /*fd50*/  ISETP.GT.AND P5, PT, R207, 0x20, P2 ;  /* 0x00000020cf00780c */ /* 0x000fc400017a4270 */
[----:B------:R-:W-:Y:S02]  /*fd60*/  FMNMX.FTZ R152, R176, R21, !PT ;  /* 0x00000015b0987209 */ /* 0x000fe40007810000 */
[----:B------:R-:W-:Y:S02]  /*fd70*/  ISETP.LT.OR P4, PT, R206, 0x1a, P4 ;  /* 0x0000001ace00780c */ /* 0x000fe40002781670 */
[----:B------:R-:W-:Y:S02]  /*fd80*/  FMNMX.FTZ R21, R177, R152, !PT ;  /* 0x00000098b1157209 */ /* 0x000fe40007810000 */
[----:B------:R-:W-:Y:S02]  /*fd90*/  R2UR UR7, R169 ;  /* 0x00000000a90772ca */ /* 0x000fe400000e0000 */
[----:B------:R-:W-:Y:S02]  /*fda0*/  FMNMX.FTZ R152, R180, R21, !PT ;  /* 0x00000015b4987209 */ /* 0x000fe40007810000 */
[----:B------:R-:W-:-:S02]  /*fdb0*/  ISETP.LT.OR P6, PT, R206, 0x19, P6 ;  /* 0x00000019ce00780c */ /* 0x000fc400037c1670 */
[----:B------:R-:W-:Y:S02]  /*fdc0*/  FMNMX.FTZ R152, R181, R152, !PT ;  /* 0x00000098b5987209 */ /* 0x000fe40007810000 */
[----:B------:R-:W-:Y:S02]  /*fdd0*/  ISETP.LT.OR P5, PT, R206, 0x21, P5 ;  /* 0x00000021ce00780c */ /* 0x000fe40002fa1670 */
[----:B------:R-:W-:Y:S01]  /*fde0*/  FSEL R167, R167, -INF , !P4 ;  /* 0xff800000a7a77808 */ /* 0x000fe20006000000 */
[----:B------:R-:W0:Y:S01]  /*fdf0*/  SHFL.BFLY PT, R21, R152, 0x2, 0x1f ;  /* 0x0c401f0098157f89 */ /* 0x000e2200000e0000 */
[C---:B------:R-:W-:Y:S02]  /*fe00*/  ISETP.GT.AND P4, PT, R207.reuse, RZ, P2 ;  /* 0x000000ffcf00720c */ /* 0x040fe40001784270 */
[----:B------:R-:W-:Y:S02]  /*fe10*/  FSEL R166, R166, -INF , !P6 ;  /* 0xff800000a6a67808 */ /* 0x000fe40007000000 */
[----:B------:R-:W-:-:S02]  /*fe20*/  ISETP.GT.AND P6, PT, R207, 0x28, P2 ;  /* 0x00000028cf00780c */ /* 0x000fc400017c4270 */
[----:B------:R-:W-:Y:S02]  /*fe30*/  ISETP.GT.AND P3, PT, R207, 0x1, P2 ;  /* 0x00000001cf00780c */ /* 0x000fe40001764270 */
[C---:B------:R-:W-:Y:S02]  /*fe40*/  ISETP.LT.OR P4, PT, R206.reuse, 0x1, P4 ;  /* 0x00000001ce00780c */ /* 0x040fe40002781670 */
[C---:B------:R-:W-:Y:S02]  /*fe50*/  ISETP.LT.OR P6, PT, R206.reuse, 0x29, P6 ;  /* 0x00000029ce00780c */ /* 0x040fe400037c1670 */
[----:B------:R-:W-:Y:S02]  /*fe60*/  ISETP.LT.OR P3, PT, R206, 0x2, P3 ;  /* 0x00000002ce00780c */ /* 0x000fe40001f61670 */
[----:B------:R-:W-:Y:S02]  /*fe70*/  FSEL R154, R154, -INF , !P4 ;  /* 0xff8000009a9a7808 */ /* 0x000fe40006000000 */
[----:B------:R-:W-:-:S02]  /*fe80*/  FSEL R204, R174, -INF , !P6 ;  /* 0xff800000aecc7808 */ /* 0x000fc40007000000 */
[----:B------:R-:W-:Y:S02]  /*fe90*/  FSEL R155, R155, -INF , !P3 ;  /* 0xff8000009b9b7808 */ /* 0x000fe40005800000 */
[----:B------:R-:W-:Y:S02]  /*fea0*/  FMNMX.FTZ R174, R154, R15, !PT ;  /* 0x0000000f9aae7209 */ /* 0x000fe40007810000 */
[----:B------:R-:W-:Y:S02]  /*feb0*/  ISETP.GT.AND P3, PT, R207, 0x11, P2 ;  /* 0x00000011cf00780c */ /* 0x000fe40001764270 */
[----:B0-----:R-:W-:Y:S02]  /*fec0*/  FMNMX.FTZ R169, R152, R21, !PT ;  /* 0x0000001598a97209 */ /* 0x001fe40007810000 */
[----:B------:R-:W-:Y:S02]  /*fed0*/  FSEL R152, R170, -INF , !P5 ;  /* 0xff800000aa987808 */ /* 0x000fe40006800000 */
[----:B------:R-:W-:Y:S01]  /*fee0*/  FMNMX.FTZ R21, R155, R174, !PT ;  /* 0x000000ae9b157209 */ /* 0x000fe20007810000 */
[----:B------:R-:W0:Y:S01]  /*fef0*/  SHFL.BFLY PT, R170, R169, 0x1, 0x1f ;  /* 0x0c201f00a9aa7f89 */ /* 0x000e2200000e0000 */
[----:B------:R-:W-:-:S02]  /*ff00*/  ISETP.LT.OR P3, PT, R206, 0x12, P3 ;  /* 0x00000012ce00780c */ /* 0x000fc40001f61670 */
[----:B------:R-:W-:Y:S02]  /*ff10*/  FMNMX.FTZ R174, R158, R21, !PT ;  /* 0x000000159eae7209 */ /* 0x000fe40007810000 */
[----:B------:R-:W-:Y:S02]  /*ff20*/  FSEL R163, R163, -INF , !P3 ;  /* 0xff800000a3a37808 */ /* 0x000fe40005800000 */
[----:B------:R-:W-:Y:S02]  /*ff30*/  ISETP.GT.AND P3, PT, R207, 0x21, P2 ;  /* 0x00000021cf00780c */ /* 0x000fe40001764270 */
[----:B------:R-:W-:Y:S02]  /*ff40*/  FMNMX.FTZ R21, R159, R174, !PT ;  /* 0x000000ae9f157209 */ /* 0x000fe40007810000 */
[----:B------:R-:W-:Y:S02]  /*ff50*/  ISETP.LT.OR P3, PT, R206, 0x22, P3 ;  /* 0x00000022ce00780c */ /* 0x000fe40001f61670 */
[----:B------:R-:W-:-:S02]  /*ff60*/  ISETP.GT.AND P5, PT, R207, 0x29, P2 ;  /* 0x00000029cf00780c */ /* 0x000fc400017a4270 */
[----:B------:R-:W-:Y:S02]  /*ff70*/  FSEL R153, R171, -INF , !P3 ;  /* 0xff800000ab997808 */ /* 0x000fe40005800000 */
[C---:B------:R-:W-:Y:S02]  /*ff80*/  ISETP.GT.AND P3, PT, R207.reuse, 0x30, P2 ;  /* 0x00000030cf00780c */ /* 0x040fe40001764270 */
[C---:B------:R-:W-:Y:S02]  /*ff90*/  ISETP.LT.OR P5, PT, R206.reuse, 0x2a, P5 ;  /* 0x0000002ace00780c */ /* 0x040fe40002fa1670 */
[----:B------:R-:W-:Y:S02]  /*ffa0*/  ISETP.GT.AND P4, PT, R207, 0x31, P2 ;  /* 0x00000031cf00780c */ /* 0x000fe40001784270 */
[----:B------:R-:W-:Y:S02]  /*ffb0*/  ISETP.LT.OR P3, PT, R206, 0x31, P3 ;  /* 0x00000031ce00780c */ /* 0x000fe40001f61670 */
[----:B0-----:R-:W-:-:S02]  /*ffc0*/  FMNMX.FTZ R169, R169, R170, !PT ;  /* 0x000000aaa9a97209 */ /* 0x001fc40007810000 */
[----:B------:R-:W-:Y:S01]  /*ffd0*/  FMNMX.FTZ R170, R162, R21, !PT ;  /* 0x00000015a2aa7209 */ /* 0x000fe20007810000 */
[----:B------:R-:W-:Y:S01]  /*ffe0*/  IMAD.U32 R21, RZ, RZ, UR40 ;  /* 0x00000028ff157e24 */ /* 0x000fe2000f8e00ff */
[----:B------:R-:W-:Y:S02]  /*fff0*/  FSEL R205, R175, -INF , !P5 ;  /* 0xff800000afcd7808 */ /* 0x000fe40006800000 */
[----:B------:R-:W-:Y:S02]  /*10000*/  FMNMX.FTZ R171, R163, R170, !PT ;  /* 0x000000aaa3ab7209 */ /* 0x000fe40007810000 */
[C---:B------:R-:W-:Y:S02]  /*10010*/  ISETP.GT.AND P6, PT, R207.reuse, 0x38, P2 ;  /* 0x00000038cf00780c */ /* 0x040fe400017c4270 */
[----:B------:R-:W-:Y:S02]  /*10020*/  FMNMX.FTZ R170, R166, R171, !PT ;  /* 0x000000aba6aa7209 */ /* 0x000fe40007810000 */
[----:B------:R-:W-:-:S02]  /*10030*/  ISETP.GT.AND P2, PT, R207, 0x39, P2 ;  /* 0x00000039cf00780c */ /* 0x000fc40001744270 */
[----:B------:R-:W-:Y:S02]  /*10040*/  FMNMX.FTZ R171, R167, R170, !PT ;  /* 0x000000aaa7ab7209 */ /* 0x000fe40007810000 */
[----:B------:R-:W-:Y:S02]  /*10050*/  ISETP.LT.OR P4, PT, R206, 0x32, P4 ;  /* 0x00000032ce00780c */ /* 0x000fe40002781670 */
[----:B------:R-:W-:Y:S02]  /*10060*/  FMNMX.FTZ R170, R152, R171, !PT ;  /* 0x000000ab98aa7209 */ /* 0x000fe40007810000 */
[----:B------:R-:W-:Y:S02]  /*10070*/  FSEL R207, R178, -INF , !P3 ;  /* 0xff800000b2cf7808 */ /* 0x000fe40005800000 */
[----:B------:R-:W-:Y:S02]  /*10080*/  FMNMX.FTZ R171, R153, R170, !PT ;  /* 0x000000aa99ab7209 */ /* 0x000fe40007810000 */
[----:B------:R-:W-:-:S02]  /*10090*/  ISETP.LT.OR P6, PT, R206, 0x39, P6 ;  /* 0x00000039ce00780c */ /* 0x000fc400037c1670 */
[----:B------:R-:W-:Y:S02]  /*100a0*/  FMNMX.FTZ R170, R204, R171, !PT ;  /* 0x000000abccaa7209 */ /* 0x000fe40007810000 */
[----:B------:R-:W-:Y:S02]  /*100b0*/  FSEL R224, R179, -INF , !P4 ;  /* 0xff800000b3e07808 */ /* 0x000fe40006000000 */
[----:B------:R-:W-:Y:S02]  /*100c0*/  FMNMX.FTZ R170, R205, R170, !PT ;  /* 0x000000aacdaa7209 */ /* 0x000fe40007810000 */
[----:B------:R-:W-:Y:S01]  /*100d0*/  ISETP.LT.OR P2, PT, R206, 0x3a, P2 ;  /* 0x0000003ace00780c */ /* 0x000fe20001741670 */
[----:B------:R-:W-:Y:S01]  /*100e0*/  FMUL.FTZ R206, R169, R21 ;  /* 0x00000015a9ce7220 */ /* 0x000fe20000410000 */
[----:B------:R-:W-:Y:S02]  /*100f0*/  FMNMX.FTZ R171, R207, R170, !PT ;  /* 0x000000aacfab7209 */ /* 0x000fe40007810000 */
[----:B------:R-:W-:-:S02]  /*10100*/  FSEL R182, R182, -INF , !P6 ;  /* 0xff800000b6b67808 */ /* 0x000fc40007000000 */
[----:B------:R-:W-:Y:S02]  /*10110*/  FMNMX.FTZ R171, R224, R171, !PT ;  /* 0x000000abe0ab7209 */ /* 0x000fe40007810000 */
[----:B------:R-:W-:Y:S02]  /*10120*/  FSEL R226, R183, -INF , !P2 ;  /* 0xff800000b7e27808 */ /* 0x000fe40005000000 */
[----:B------:R-:W-:Y:S02]  /*10130*/  FMNMX.FTZ R171, R182, R171, !PT ;  /* 0x000000abb6ab7209 */ /* 0x000fe40007810000 */
[----:B------:R-:W-:Y:S02]  /*10140*/  FSETP.NEU.FTZ.AND P5, PT, R169, -INF , PT ;  /* 0xff800000a900780b */ /* 0x000fe40003fbd000 */
[----:B------:R-:W-:Y:S02]  /*10150*/  FMNMX.FTZ R178, R226, R171, !PT ;  /* 0x000000abe2b27209 */ /* 0x000fe40007810000 */
[----:B------:R-:W-:-:S02]  /*10160*/  FSEL R206, R206, RZ, P5 ;  /* 0x000000ffcece7208 */ /* 0x000fc40002800000 */
[----:B------:R-:W-:Y:S01]  /*10170*/  LEA R168, R201, R193, 0xc ;  /* 0x000000c1c9a87211 */ /* 0x000fe200078e60ff */
[----:B------:R-:W0:Y:S01]  /*10180*/  SHFL.BFLY PT, R179, R178, 0x2, 0x1f ;  /* 0x0c401f00b2b37f89 */ /* 0x000e2200000e0000 */
[----:B------:R-:W-:Y:S01]  /*10190*/  @!P1 PRMT R199, RZ, 0x654, R199 ;  /* 0x00000654ffc79816 */ /* 0x000fe200000000c7 */
[-CC-:B------:R-:W-:Y:S01]  /*101a0*/  FFMA.FTZ R183, R157, R21.reuse, -R206.reuse ;  /* 0x000000159db77223 */ /* 0x180fe200000108ce */
[-CC-:B------:R-:W-:Y:S01]  /*101b0*/  FFMA.FTZ R157, R160, R21.reuse, -R206.reuse ;  /* 0x00000015a09d7223 */ /* 0x180fe200000108ce */
[-CC-:B------:R-:W-:Y:S01]  /*101c0*/  FFMA.FTZ R170, R161, R21.reuse, -R206.reuse ;  /* 0x00000015a1aa7223 */ /* 0x180fe200000108ce */
[----:B------:R-:W-:Y:S01]  /*101d0*/  FSEL R161, R169, RZ, P5 ;  /* 0x000000ffa9a17208 */ /* 0x000fe20002800000 */
        /* <DEDUP_REMOVED lines=14> */
[----:B------:R-:W-:-:S02]  /*102c0*/  R2UR UR6, R168 ;  /* 0x00000000a80672ca */ /* 0x000fc400000e0000 */
[----:B0-----:R-:W-:-:S05]  /*102d0*/  FMNMX.FTZ R160, R178, R179, !PT ;  /* 0x000000b3b2a07209 */ /* 0x001fca0007810000 */
[----:B------:R-:W-:Y:S01]  /*102e0*/  MUFU.EX2 R203, R203 ;  /* 0x000000cb00cb7308 */ /* 0x000fe20000000800 */
[----:B------:R-:W0:Y:S07]  /*102f0*/  SHFL.BFLY PT, R179, R160, 0x1, 0x1f ;  /* 0x0c201f00a0b37f89 */ /* 0x000e2e00000e0000 */
[----:B------:R-:W-:Y:S08]  /*10300*/  MUFU.EX2 R156, R156 ;  /* 0x0000009c009c7308 */ /* 0x000ff00000000800 */
[----:B------:R-:W-:Y:S08]  /*10310*/  MUFU.EX2 R183, R183 ;  /* 0x000000b700b77308 */ /* 0x000ff00000000800 */
[----:B------:R-:W-:Y:S01]  /*10320*/  MUFU.EX2 R178, R223 ;  /* 0x000000df00b27308 */ /* 0x000fe20000000800 */
[----:B0-----:R-:W-:Y:S01]  /*10330*/  FMNMX.FTZ R179, R160, R179, !PT ;  /* 0x000000b3a0b37209 */ /* 0x001fe20007810000 */
[----:B------:R-:W-:-:S03]  /*10340*/  IMAD.MOV R160, RZ, RZ, -R196 ;  /* 0x000000ffffa07224 */ /* 0x000fc600078e0ac4 */
[C---:B------:R-:W-:Y:S01]  /*10350*/  FSETP.NEU.FTZ.AND P3, PT, R179.reuse, -INF , PT ;  /* 0xff800000b300780b */ /* 0x040fe20003f7d000 */
[-C--:B------:R-:W-:Y:S01]  /*10360*/  FMUL.FTZ R164, R179, R21.reuse ;  /* 0x00000015b3a47220 */ /* 0x080fe20000410000 */
[----:B------:R-:W-:Y:S01]  /*10370*/  ISETP.NE.AND P2, PT, R185, R160, PT ;  /* 0x000000a0b900720c */ /* 0x000fe20003f45270 */
[----:B------:R-:W-:Y:S01]  /*10380*/  FADD.FTZ R160, -R161, R14 ;  /* 0x0000000ea1a07221 */ /* 0x000fe20000010100 */
[----:B------:R-:W-:Y:S01]  /*10390*/  FSEL R206, R179, RZ, P3 ;  /* 0x000000ffb3ce7208 */ /* 0x000fe20001800000 */
[----:B------:R0:W-:Y:S01]  /*103a0*/  MUFU.EX2 R14, R181 ;  /* 0x000000b5000e7308 */ /* 0x0001e20000000800 */
[----:B------:R-:W-:Y:S01]  /*103b0*/  FSEL R164, R164, RZ, P3 ;  /* 0x000000ffa4a47208 */ /* 0x000fe20001800000 */
[-C--:B------:R-:W-:Y:S02]  /*103c0*/  FMUL.FTZ R160, R160, R21.reuse ;  /* 0x00000015a0a07220 */ /* 0x080fe40000410000 */
[----:B------:R-:W-:Y:S02]  /*103d0*/  FADD.FTZ R206, -R206, R15 ;  /* 0x0000000fcece7221 */ /* 0x000fe40000010100 */
[-CC-:B------:R-:W-:Y:S01]  /*103e0*/  FFMA.FTZ R161, R154, R21.reuse, -R164.reuse ;  /* 0x000000159aa17223 */ /* 0x180fe200000108a4 */
[-CC-:B------:R-:W-:Y:S01]  /*103f0*/  FFMA.FTZ R154, R158, R21.reuse, -R164.reuse ;  /* 0x000000159e9a7223 */ /* 0x180fe200000108a4 */
[----:B------:R-:W1:Y:S01]  /*10400*/  MUFU.EX2 R160, R160 ;  /* 0x000000a000a07308 */ /* 0x000e620000000800 */
[-C--:B------:R-:W-:Y:S01]  /*10410*/  FMUL.FTZ R222, R206, R21.reuse ;  /* 0x00000015cede7220 */ /* 0x080fe20000410000 */
[----:B------:R-:W-:Y:S01]  /*10420*/  FFMA.FTZ R206, R155, R21, -R164 ;  /* 0x000000159bce7223 */ /* 0x000fe200000108a4 */
[----:B------:R-:W-:-:S02]  /*10430*/  @!P2 IMAD R15, R19, 0x40, R194 ;  /* 0x00000040130fa824 */ /* 0x000fc400078e02c2 */
[-CC-:B------:R-:W-:Y:S01]  /*10440*/  FFMA.FTZ R19, R162, R21.reuse, -R164.reuse ;  /* 0x00000015a2137223 */ /* 0x180fe200000108a4 */
[-CC-:B0-----:R-:W-:Y:S01]  /*10450*/  FFMA.FTZ R181, R163, R21.reuse, -R164.reuse ;  /* 0x00000015a3b57223 */ /* 0x181fe200000108a4 */
[-C--:B------:R-:W-:Y:S01]  /*10460*/  FFMA.FTZ R165, R159, R21.reuse, -R164 ;  /* 0x000000159fa57223 */ /* 0x080fe200000108a4 */
[----:B------:R-:W-:Y:S01]  /*10470*/  @!P2 IMAD R15, R15, 0x4, R18 ;  /* 0x000000040f0fa824 */ /* 0x000fe200078e0212 */
[----:B------:R-:W0:Y:S01]  /*10480*/  MUFU.EX2 R155, R222 ;  /* 0x000000de009b7308 */ /* 0x000e220000000800 */
[-CC-:B------:R-:W-:Y:S01]  /*10490*/  FFMA.FTZ R204, R204, R21.reuse, -R164.reuse ;  /* 0x00000015cccc7223 */ /* 0x180fe200000108a4 */
[-CC-:B------:R-:W-:Y:S01]  /*104a0*/  FFMA.FTZ R205, R205, R21.reuse, -R164.reuse ;  /* 0x00000015cdcd7223 */ /* 0x180fe200000108a4 */
[-CC-:B------:R-:W-:Y:S01]  /*104b0*/  FFMA.FTZ R166, R166, R21.reuse, -R164.reuse ;  /* 0x00000015a6a67223 */ /* 0x180fe200000108a4 */
[-CC-:B------:R-:W-:Y:S01]  /*104c0*/  FFMA.FTZ R167, R167, R21.reuse, -R164.reuse ;  /* 0x00000015a7a77223 */ /* 0x180fe200000108a4 */
[-CC-:B------:R-:W-:Y:S01]  /*104d0*/  FFMA.FTZ R162, R152, R21.reuse, -R164.reuse ;  /* 0x0000001598a27223 */ /* 0x180fe200000108a4 */
[-CC-:B------:R-:W-:Y:S01]  /*104e0*/  FFMA.FTZ R153, R153, R21.reuse, -R164.reuse ;  /* 0x0000001599997223 */ /* 0x180fe200000108a4 */
[----:B------:R-:W-:Y:S01]  /*104f0*/  FFMA.FTZ R159, R182, R21, -R164 ;  /* 0x00000015b69f7223 */ /* 0x000fe200000108a4 */
[----:B------:R-:W2:Y:S01]  /*10500*/  MUFU.EX2 R161, R161 ;  /* 0x000000a100a17308 */ /* 0x000ea20000000800 */
[----:B-1----:R-:W-:Y:S01]  /*10510*/  FFMA.FTZ R6, R160, R6, R202 ;  /* 0x00000006a0067223 */ /* 0x002fe200000100ca */
[----:B------:R-:W-:Y:S01]  /*10520*/  @!P2 STS [R15+0x38400], R160 ;  /* 0x038400a00f00a388 */ /* 0x000fe20000000800 */
[C---:B------:R-:W-:Y:S01]  /*10530*/  F2FP.F16.F32.PACK_AB R152, R203.reuse, R202 ;  /* 0x000000cacb98723e */ /* 0x040fe200000000ff */
[-C--:B------:R-:W-:Y:S01]  /*10540*/  FMUL.FTZ R24, R24, R160.reuse ;  /* 0x000000a018187220 */ /* 0x080fe20000410000 */
[----:B------:R-:W-:Y:S01]  /*10550*/  FADD.FTZ R223, R203, R6 ;  /* 0x00000006cbdf7221 */ /* 0x000fe20000010000 */
[-C--:B------:R-:W-:Y:S01]  /*10560*/  FMUL.FTZ R25, R25, R160.reuse ;  /* 0x000000a019197220 */ /* 0x080fe20000410000 */
[----:B------:R-:W-:Y:S01]  /*10570*/  FMUL.FTZ R28, R28, R160 ;  /* 0x000000a01c1c7220 */ /* 0x000fe20000410000 */
[----:B------:R1:W3:Y:S01]  /*10580*/  MUFU.EX2 R158, R206 ;  /* 0x000000ce009e7308 */ /* 0x0002e20000000800 */
[----:B0-----:R0:W-:Y:S01]  /*10590*/  @!P2 STS [R15+0x38420], R155 ;  /* 0x0384209b0f00a388 */ /* 0x0011e20000000800 */
[-C--:B------:R-:W-:Y:S01]  /*105a0*/  FMUL.FTZ R26, R26, R155.reuse ;  /* 0x0000009b1a1a7220 */ /* 0x080fe20000410000 */
[-C--:B------:R-:W-:Y:S01]  /*105b0*/  FMUL.FTZ R27, R27, R155.reuse ;  /* 0x0000009b1b1b7220 */ /* 0x080fe20000410000 */
[-C--:B------:R-:W-:Y:S01]  /*105c0*/  FMUL.FTZ R30, R30, R155.reuse ;  /* 0x0000009b1e1e7220 */ /* 0x080fe20000410000 */
[-C--:B------:R-:W-:Y:S01]  /*105d0*/  FMUL.FTZ R31, R31, R155.reuse ;  /* 0x0000009b1f1f7220 */ /* 0x080fe20000410000 */
[-C--:B------:R-:W-:Y:S01]  /*105e0*/  FMUL.FTZ R34, R34, R155.reuse ;  /* 0x0000009b22227220 */ /* 0x080fe20000410000 */
[----:B------:R-:W-:Y:S01]  /*105f0*/  FMUL.FTZ R35, R35, R155 ;  /* 0x0000009b23237220 */ /* 0x000fe20000410000 */
[----:B------:R4:W-:Y:S01]  /*10600*/  MUFU.EX2 R163, R154 ;  /* 0x0000009a00a37308 */ /* 0x0009e20000000800 */
[-CC-:B-1----:R-:W-:Y:S01]  /*10610*/  FFMA.FTZ R206, R207, R21.reuse, -R164.reuse ;  /* 0x00000015cfce7223 */ /* 0x182fe200000108a4 */
[-CC-:B------:R-:W-:Y:S01]  /*10620*/  FFMA.FTZ R207, R224, R21.reuse, -R164.reuse ;  /* 0x00000015e0cf7223 */ /* 0x180fe200000108a4 */
[----:B------:R-:W-:Y:S01]  /*10630*/  FADD.FTZ R224, R156, R223 ;  /* 0x000000df9ce07221 */ /* 0x000fe20000010000 */
[----:B------:R-:W-:Y:S01]  /*10640*/  FFMA.FTZ R164, R226, R21, -R164 ;  /* 0x00000015e2a47223 */ /* 0x000fe200000108a4 */
[----:B--2---:R-:W-:Y:S01]  /*10650*/  FFMA.FTZ R7, R155, R7, R161 ;  /* 0x000000079b077223 */ /* 0x004fe200000100a1 */
[-C--:B------:R-:W-:Y:S01]  /*10660*/  FMUL.FTZ R38, R38, R155.reuse ;  /* 0x0000009b26267220 */ /* 0x080fe20000410000 */
[C---:B------:R-:W-:Y:S01]  /*10670*/  FADD.FTZ R224, R183.reuse, R224 ;  /* 0x000000e0b7e07221 */ /* 0x040fe20000010000 */
[----:B------:R-:W1:Y:S01]  /*10680*/  MUFU.EX2 R157, R157 ;  /* 0x0000009d009d7308 */ /* 0x000e620000000800 */
[----:B----4-:R-:W-:Y:S01]  /*10690*/  F2FP.F16.F32.PACK_AB R154, R183, R156 ;  /* 0x0000009cb79a723e */ /* 0x010fe200000000ff */
        /* <DEDUP_REMOVED lines=14> */
[----:B0-----:R-:W0:Y:S01]  /*10780*/  MUFU.EX2 R15, R165 ;  /* 0x000000a5000f7308 */ /* 0x001e220000000800 */
        /* <DEDUP_REMOVED lines=51> */
[----:B-1----:R-:W-:Y:S01]  /*10ac0*/  FADD.FTZ R224, R157, R224 ;  /* 0x000000e09de07221 */ /* 0x002fe20000010000 */
[----:B--2---:R-:W-:Y:S01]  /*10ad0*/  F2FP.F16.F32.PACK_AB R156, R170, R157 ;  /* 0x0000009daa9c723e */ /* 0x004fe200000000ff */
[-C--:B------:R-:W-:Y:S01]  /*10ae0*/  FMUL.FTZ R29, R29, R160.reuse ;  /* 0x000000a01d1d7220 */ /* 0x080fe20000410000 */
[----:B0-----:R-:W-:Y:S01]  /*10af0*/  F2FP.F16.F32.PACK_AB R155, R15, R163 ;  /* 0x000000a30f9b723e */ /* 0x001fe200000000ff */
        /* <DEDUP_REMOVED lines=71> */
[----:B------:R-:W-:Y:S01]  /*10f70*/  FADD.FTZ R226, R163, R226 ;  /* 0x000000e2a3e27221 */ /* 0x000fe20000010000 */
[----:B------:R-:W2:Y:S01]  /*10f80*/  MUFU.EX2 R180, R180 ;  /* 0x000000b400b47308 */ /* 0x000ea20000000800 */
[----:B---3--:R-:W-:Y:S01]  /*10f90*/  F2FP.F16.F32.PACK_AB R158, R174, R171 ;  /* 0x000000abae9e723e */ /* 0x008fe200000000ff */
[----:B------:R3:W-:Y:S01]  /*10fa0*/  STSM.16.M88.4 [R197+0x36400], R152 ;  /* 0x03640098c5007844 */ /* 0x0007e20000000200 */
[----:B----4-:R-:W-:Y:S01]  /*10fb0*/  F2FP.F16.F32.PACK_AB R157, R181, R19 ;  /* 0x00000013b59d723e */ /* 0x010fe200000000ff */
[----:B------:R-:W-:Y:S01]  /*10fc0*/  VIADD R6, R168, 0x80 ;  /* 0x00000080a8067836 */ /* 0x000fe20000000000 */
[----:B0-----:R-:W-:Y:S01]  /*10fd0*/  F2FP.F16.F32.PACK_AB R160, R178, R175 ;  /* 0x000000afb2a0723e */ /* 0x001fe200000000ff */
[----:B------:R-:W-:Y:S01]  /*10fe0*/  IMAD.MOV.U32 R7, RZ, RZ, 0x40000040 ;  /* 0x40000040ff077424 */ /* 0x000fe200078e00ff */
[----:B-1----:R-:W-:Y:S01]  /*10ff0*/  F2FP.F16.F32.PACK_AB R162, R173, R172 ;  /* 0x000000acada2723e */ /* 0x002fe200000000ff */
[----:B------:R-:W-:Y:S01]  /*11000*/  MUFU.EX2 R206, R206 ;  /* 0x000000ce00ce7308 */ /* 0x000fe20000000800 */
[----:B-----5:R-:W-:Y:S01]  /*11010*/  F2FP.F16.F32.PACK_AB R161, R203, R202 ;  /* 0x000000cacba1723e */ /* 0x020fe200000000ff */
[----:B------:R-:W-:Y:S01]  /*11020*/  FADD.FTZ R226, R15, R226 ;  /* 0x000000e20fe27221 */ /* 0x000fe20000010000 */
[----:B--2---:R-:W-:Y:S01]  /*11030*/  F2FP.F16.F32.PACK_AB R163, R205, R204 ;  /* 0x000000cccda3723e */ /* 0x004fe200000000ff */
[----:B------:R-:W-:Y:S01]  /*11040*/  FADD.FTZ R224, R170, R224 ;  /* 0x000000e0aae07221 */ /* 0x000fe20000010000 */
[----:B------:R-:W-:Y:S01]  /*11050*/  ISETP.GT.AND P2, PT, R20, R210, PT ;  /* 0x000000d21400720c */ /* 0x000fe20003f44270 */
[----:B------:R-:W-:Y:S01]  /*11060*/  FADD.FTZ R226, R19, R226 ;  /* 0x000000e213e27221 */ /* 0x000fe20000010000 */
[----:B------:R-:W-:Y:S01]  /*11070*/  IMAD.MOV.U32 R19, RZ, RZ, R201 ;  /* 0x000000ffff137224 */ /* 0x000fe200078e00c9 */
[----:B------:R-:W0:Y:S01]  /*11080*/  MUFU.EX2 R207, R207 ;  /* 0x000000cf00cf7308 */ /* 0x000e220000000800 */
[----:B------:R-:W-:Y:S01]  /*11090*/  F2FP.F16.F32.PACK_AB R166, R14, R180 ;  /* 0x000000b40ea6723e */ /* 0x000fe200000000ff */
[----:B------:R-:W-:Y:S01]  /*110a0*/  FADD.FTZ R181, R181, R226 ;  /* 0x000000e2b5b57221 */ /* 0x000fe20000010000 */
[----:B------:R-:W-:Y:S01]  /*110b0*/  FADD.FTZ R171, R171, R224 ;  /* 0x000000e0abab7221 */ /* 0x000fe20000010000 */
[----:B------:R-:W-:-:S03]  /*110c0*/  IMAD.MOV.U32 R15, RZ, RZ, R179 ;  /* 0x000000ffff0f7224 */ /* 0x000fc600078e00b3 */
[----:B------:R-:W-:Y:S01]  /*110d0*/  FADD.FTZ R174, R174, R171 ;  /* 0x000000abaeae7221 */ /* 0x000fe20000010000 */
[----:B------:R1:W-:Y:S03]  /*110e0*/  MUFU.EX2 R222, R159 ;  /* 0x0000009f00de7308 */ /* 0x0003e60000000800 */
[----:B------:R-:W-:-:S04]  /*110f0*/  FADD.FTZ R175, R175, R174 ;  /* 0x000000aeafaf7221 */ /* 0x000fc80000010000 */
[----:B------:R-:W-:Y:S01]  /*11100*/  FADD.FTZ R175, R178, R175 ;  /* 0x000000afb2af7221 */ /* 0x000fe20000010000 */
[----:B------:R2:W4:Y:S01]  /*11110*/  MUFU.EX2 R223, R164 ;  /* 0x000000a400df7308 */ /* 0x0005220000000800 */
[----:B-1----:R-:W-:Y:S01]  /*11120*/  F2FP.F16.F32.PACK_AB R159, R183, R182 ;  /* 0x000000b6b79f723e */ /* 0x002fe200000000ff */
[----:B------:R-:W-:Y:S01]  /*11130*/  FADD.FTZ R182, R182, R181 ;  /* 0x000000b5b6b67221 */ /* 0x000fe20000010000 */
[----:B0-----:R-:W-:Y:S01]  /*11140*/  F2FP.F16.F32.PACK_AB R165, R207, R206 ;  /* 0x000000cecfa5723e */ /* 0x001fe200000000ff */
[----:B------:R-:W-:Y:S02]  /*11150*/  FADD.FTZ R172, R172, R175 ;  /* 0x000000afacac7221 */ /* 0x000fe40000010000 */
[----:B------:R0:W-:Y:S01]  /*11160*/  STSM.16.M88.4 [R209], R156 ;  /* 0x0000009cd1007844 */ /* 0x0001e20000000200 */
[----:B------:R-:W-:Y:S01]  /*11170*/  FADD.FTZ R183, R183, R182 ;  /* 0x000000b6b7b77221 */ /* 0x000fe20000010000 */
[----:B------:R-:W-:Y:S01]  /*11180*/  FADD.FTZ R173, R173, R172 ;  /* 0x000000acadad7221 */ /* 0x000fe20000010000 */
[----:B--2---:R-:W-:Y:S01]  /*11190*/  F2FP.F16.F32.PACK_AB R164, R177, R176 ;  /* 0x000000b0b1a4723e */ /* 0x004fe200000000ff */
[----:B------:R0:W-:Y:S01]  /*111a0*/  STSM.16.M88.4 [R198], R160 ;  /* 0x000000a0c6007844 */ /* 0x0001e20000000200 */
        /* <DEDUP_REMOVED lines=9> */
[----:B------:R-:W-:-:S04]  /*11240*/  FADD.FTZ R205, R205, R204 ;  /* 0x000000cccdcd7221 */ /* 0x000fc80000010000 */
[----:B------:R-:W-:Y:S01]  /*11250*/  FADD.FTZ R206, R206, R205 ;  /* 0x000000cdcece7221 */ /* 0x000fe20000010000 */
[----:B------:R-:W-:Y:S01]  /*11260*/  HGMMA.64x256x16.F32 R24, R152, gdesc[UR4].tnspB, R24, gsb0 ;  /* 0x43e0000498187df0 */ /* 0x000fe20008000818 */
[----:B------:R-:W-:Y:S01]  /*11270*/  R2UR UR6, R6 ;  /* 0x00000000060672ca */ /* 0x000fe200000e0000 */
[----:B------:R-:W-:Y:S01]  /*11280*/  VIADD R6, R168, 0x100 ;  /* 0x00000100a8067836 */ /* 0x000fe20000000000 */
[----:B------:R-:W-:Y:S01]  /*11290*/  R2UR UR7, R7 ;  /* 0x00000000070772ca */ /* 0x000fe200000e0000 */
[----:B------:R-:W-:Y:S02]  /*112a0*/  IMAD.MOV.U32 R7, RZ, RZ, 0x40000040 ;  /* 0x40000040ff077424 */ /* 0x000fe400078e00ff */
[----:B------:R-:W-:-:S04]  /*112b0*/  FADD.FTZ R207, R207, R206 ;  /* 0x000000cecfcf7221 */ /* 0x000fc80000010000 */
[----:B------:R-:W-:Y:S01]  /*112c0*/  FADD.FTZ R222, R222, R207 ;  /* 0x000000cfdede7221 */ /* 0x000fe20000010000 */
[----:B------:R-:W-:Y:S02]  /*112d0*/  WARPGROUP.DEPBAR.LE gsb0, 0x0 ;  /* 0x00008000000079c5 */ /* 0x000fe40000010000 */
[----:B------:R-:W-:Y:S01]  /*112e0*/  WARPGROUP.ARRIVE ;  /* 0x00000000000079c5 */ /* 0x000fe20000000000 */
[----:B---3--:R-:W-:-:S14]  /*112f0*/  IADD3 R152, R20, -0x1, RZ ;  /* 0xffffffff14987810 */ /* 0x008fdc0007ffe0ff */
[----:B------:R-:W-:Y:S01]  /*11300*/  HGMMA.64x256x16.F32 R24, R156, gdesc[UR4].tnspB, R24, gsb0 ;  /* 0x43e000049c187df0 */ /* 0x000fe20008000818 */
[----:B------:R-:W-:Y:S01]  /*11310*/  R2UR UR6, R6 ;  /* 0x00000000060672ca */ /* 0x000fe200000e0000 */
[----:B------:R-:W-:Y:S01]  /*11320*/  VIADD R6, R168, 0x180 ;  /* 0x00000180a8067836 */ /* 0x000fe20000000000 */
[----:B------:R-:W-:Y:S01]  /*11330*/  R2UR UR7, R7 ;  /* 0x00000000070772ca */ /* 0x000fe200000e0000 */
[----:B------:R-:W-:Y:S02]  /*11340*/  IMAD.MOV.U32 R7, RZ, RZ, 0x40000040 ;  /* 0x40000040ff077424 */ /* 0x000fe400078e00ff */
[----:B------:R-:W-:Y:S01]  /*11350*/  IMAD.MOV.U32 R20, RZ, RZ, R152 ;  /* 0x000000ffff147224 */ /* 0x000fe200078e0098 */
[----:B------:R-:W-:Y:S02]  /*11360*/  WARPGROUP.DEPBAR.LE gsb0, 0x0 ;  /* 0x00008000000079c5 */ /* 0x000fe40000010000 */
[----:B------:R-:W-:-:S15]  /*11370*/  WARPGROUP.ARRIVE ;  /* 0x00000000000079c5 */ /* 0x000fde0000000000 */
[----:B------:R-:W-:-:S04]  /*11380*/  NOP ;  /* 0x0000000000007918 */ /* 0x000fc80000000000 */
[----:B------:R-:W-:Y:S01]  /*11390*/  HGMMA.64x256x16.F32 R24, R160, gdesc[UR4].tnspB, R24, gsb0 ;  /* 0x43e00004a0187df0 */ /* 0x000fe20008000818 */
[----:B------:R-:W-:Y:S01]  /*113a0*/  R2UR UR6, R6 ;  /* 0x00000000060672ca */ /* 0x000fe200000e0000 */
[----:B------:R-:W-:Y:S01]  /*113b0*/  FADD.FTZ R6, R14, R177 ;  /* 0x000000b10e067221 */ /* 0x000fe20000010000 */
[----:B------:R-:W-:Y:S01]  /*113c0*/  R2UR UR7, R7 ;  /* 0x00000000070772ca */ /* 0x000fe200000e0000 */
[----:B------:R-:W-:Y:S01]  /*113d0*/  FADD.FTZ R7, R223, R222 ;  /* 0x000000dedf077221 */ /* 0x000fe20000010000 */
[----:B------:R-:W-:Y:S01]  /*113e0*/  IMAD.MOV.U32 R14, RZ, RZ, R169 ;  /* 0x000000ffff0e7224 */ /* 0x000fe200078e00a9 */
[----:B------:R-:W-:Y:S02]  /*113f0*/  WARPGROUP.DEPBAR.LE gsb0, 0x0 ;  /* 0x00008000000079c5 */ /* 0x000fe40000010000 */
[----:B------:R-:W-:-:S15]  /*11400*/  WARPGROUP.ARRIVE ;  /* 0x00000000000079c5 */ /* 0x000fde0000000000 */
[----:B------:R-:W-:-:S05]  /*11410*/  NOP ;  /* 0x0000000000007918 */ /* 0x000fca0000000000 */
        /* <DEDUP_REMOVED lines=12> */
[----:B------:R-:W-:Y:S05]  /*114e0*/  BSYNC B0 ;  /* 0x0000000000007941 */ /* 0x000fea0003800000 */
.L_x_5473:
[----:B------:R-:W-:Y:S02]  /*114f0*/  IMAD.MOV.U32 R15, RZ, RZ, R179 ;  /* 0x000000ffff0f7224 */ /* 0x000fe400078e00b3 */
[----:B------:R-:W-:Y:S02]  /*11500*/  IMAD.MOV.U32 R14, RZ, RZ, R169 ;  /* 0x000000ffff0e7224 */ /* 0x000fe400078e00a9 */
[----:B------:R-:W-:Y:S02]  /*11510*/  IMAD.MOV.U32 R19, RZ, RZ, R201 ;  /* 0x000000ffff137224 */ /* 0x000fe400078e00c9 */
[----:B------:R-:W-:-:S07]  /*11520*/  IMAD.MOV.U32 R20, RZ, RZ, R152 ;  /* 0x000000ffff147224 */ /* 0x000fce00078e0098 */
.L_x_5472:
[----:B------:R-:W-:Y:S05]  /*11530*/  BSYNC B1 ;  /* 0x0000000000017941 */ /* 0x000fea0003800000 */
.L_x_5471:
[----:B------:R-:W1:Y:S01]  /*11540*/  LDC R154, c[0x0][0xadc] ;  /* 0x0002b700ff9a7b82 */ /* 0x000e620000000800 */
[----:B------:R-:W-:-:S05]  /*11550*/  IADD3 R152, R23, 0x40, -R184 ;  /* 0x0000004017987810 */ /* 0x000fca0007ffe8b8 */
[----:B------:R-:W-:-:S04]  /*11560*/  IMAD R153, R189, 0x40, R152 ;  /* 0x00000040bd997824 */ /* 0x000fc800078e0298 */
        /* <DEDUP_REMOVED lines=14> */
.L_x_5495:
[----:B------:R-:W-:-:S13]  /*11650*/  ISETP.NE.AND P2, PT, R154, 0x1, PT ;  /* 0x000000019a00780c */ /* 0x000fda0003f45270 */
[----:B------:R-:W1:Y:S02]  /*11660*/  @P2 LDC.64 R152, c[0x0][0xae0] ;  /* 0x0002b800ff982b82 */ /* 0x000e640000000a00 */
[----:B-1----:R-:W-:-:S05]  /*11670*/  @P2 IMAD.HI.U32 R152, R155, R152, RZ ;  /* 0x000000989b982227 */ /* 0x002fca00078e00ff */
[----:B------:R-:W-:-:S07]  /*11680*/  @P2 SHF.R.U32.HI R155, RZ, R153, R152 ;  /* 0x00000099ff9b2219 */ /* 0x000fce0000011698 */
.L_x_5496:
[----:B------:R-:W-:Y:S05]  /*11690*/  BSYNC B0 ;  /* 0x0000000000007941 */ /* 0x000fea0003800000 */
.L_x_5494:
[----:B------:R-:W-:-:S05]  /*116a0*/  IMAD R155, R155, R154, RZ ;  /* 0x0000009a9b9b7224 */ /* 0x000fca00078e02ff */
[----:B------:R-:W-:-:S07]  /*116b0*/  VIMNMX R188, R188, R155, !PT ;  /* 0x0000009bbcbc7248 */ /* 0x000fce0007fe0100 */
.L_x_5493:
        /* <DEDUP_REMOVED lines=9> */
[----:B------:R-:W-:Y:S01]  /*11750*/  MOV R200, R15 ;  /* 0x0000000f00c87202 */ /* 0x000fe20000000f00 */
[----:B0-----:R-:W-:Y:S02]  /*11760*/  IMAD.MOV.U32 R199, RZ, RZ, R14 ;  /* 0x000000ffffc77224 */ /* 0x001fe400078e000e */
[----:B------:R-:W-:Y:S02]  /*11770*/  IMAD.MOV.U32 R189, RZ, RZ, R20 ;  /* 0x000000ffffbd7224 */ /* 0x000fe400078e0014 */
[----:B------:R-:W-:-:S07]  /*11780*/  IMAD.MOV.U32 R201, RZ, RZ, R19 ;  /* 0x000000ffffc97224 */ /* 0x000fce00078e0013 */
.L_x_5510:
[----:B------:R-:W-:Y:S01]  /*11790*/  VIADD R19, R201, 0x1 ;  /* 0x00000001c9137836 */ /* 0x000fe20000000000 */
[C---:B------:R-:W-:Y:S01]  /*117a0*/  ISETP.GT.AND P2, PT, R189.reuse, R210, PT ;  /* 0x000000d2bd00720c */ /* 0x040fe20003f44270 */
[----:B------:R-:W-:-:S03]  /*117b0*/  VIADD R189, R189, 0xffffffff ;  /* 0xffffffffbdbd7836 */ /* 0x000fc60000000000 */
[----:B------:R-:W-:-:S04]  /*117c0*/  ISETP.NE.AND P3, PT, R19, 0x2, PT ;  /* 0x000000021300780c */ /* 0x000fc80003f65270 */
[----:B------:R-:W-:Y:S02]  /*117d0*/  SEL R15, RZ, 0x1, P3 ;  /* 0x00000001ff0f7807 */ /* 0x000fe40001800000 */
[----:B------:R-:W-:Y:S02]  /*117e0*/  SEL R19, R19, RZ, P3 ;  /* 0x000000ff13137207 */ /* 0x000fe40001800000 */
[----:B------:R-:W-:Y:S01]  /*117f0*/  LOP3.LUT R22, R22, R15, RZ, 0x3c, !PT ;  /* 0x0000000f16167212 */ /* 0x000fe200078e3cff */
[----:B0-----:R-:W-:Y:S06]  /*11800*/  @!P0 BRA `(.L_x_5500) ;  /* 0x0000000000048947 */ /* 0x001fec0003800000 */
[----:B------:R-:W-:Y:S01]  /*11810*/  BPT.TRAP 0x1 ;  /* 0x000000040000795c */ /* 0x000fe20000300000 */
.L_x_5500:
[----:B------:R-:W-:Y:S01]  /*11820*/  IMAD R188, R19, 0x8, R18 ;  /* 0x0000000813bc7824 */ /* 0x000fe200078e0212 */
[----:B------:R-:W-:-:S04]  /*11830*/  SHF.L.U32 R203, R22, 0x1f, RZ ;  /* 0x0000001f16cb7819 */ /* 0x000fc800000006ff */
[----:B------:R0:W1:Y:S01]  /*11840*/  SYNCS.PHASECHK.TRANS64.TRYWAIT P3, [R188+URZ+0x38830], R203 ;  /* 0x038830cbbc0075a7 */ /* 0x000062000806017f */
[----:B------:R-:W-:Y:S05]  /*11850*/  @!P0 BRA `(.L_x_5501) ;  /* 0x0000000000048947 */ /* 0x000fea0003800000 */
[----:B------:R-:W-:Y:S01]  /*11860*/  BPT.TRAP 0x1 ;  /* 0x000000040000795c */ /* 0x000fe20000300000 */
.L_x_5501:
[----:B------:R-:W-:Y:S01]  /*11870*/  BSSY B2, `(.L_x_5502) ;  /* 0x0000006000027945 */ /* 0x000fe20003800000 */
[----:B------:R-:W-:Y:S02]  /*11880*/  IMAD R14, R19, 0x200, R190 ;  /* 0x00000200130e7824 */ /* 0x000fe400078e02be */
[----:B------:R-:W-:Y:S01]  /*11890*/  IMAD.MOV.U32 R15, RZ, RZ, 0x40000040 ;  /* 0x40000040ff0f7424 */ /* 0x000fe200078e00ff */
[----:B-1----:R-:W-:Y:S06]  /*118a0*/  @P3 BRA `(.L_x_5503) ;  /* 0x0000000000083947 */ /* 0x002fec0003800000 */
[----:B------:R-:W1:Y:S02]  /*118b0*/  SYNCS.PHASECHK.TRANS64.TRYWAIT P3, [R188+URZ+0x38830], R203 ;  /* 0x038830cbbc0075a7 */ /* 0x000e64000806017f */
[----:B-1----:R-:W-:Y:S05]  /*118c0*/  @!P3 BRA `(.L_x_5504) ;  /* 0x0000011800e0b947 */ /* 0x002fea0003800000 */
.L_x_5503:
[----:B------:R-:W-:Y:S05]  /*118d0*/  BSYNC B2 ;  /* 0x0000000000027941 */ /* 0x000fea0003800000 */
.L_x_5502:
        /* <DEDUP_REMOVED lines=36> */
.L_x_5505:
[----:B------:R2:W3:Y:S01]  /*11b20*/  SYNCS.PHASECHK.TRANS64.TRYWAIT P3, [R188+URZ+0x38850], R203 ;  /* 0x038850cbbc0075a7 */ /* 0x0004e2000806017f */
[----:B------:R-:W-:Y:S05]  /*11b30*/  @!P0 BRA `(.L_x_5506) ;  /* 0x0000000000048947 */ /* 0x000fea0003800000 */
[----:B------:R-:W-:Y:S01]  /*11b40*/  BPT.TRAP 0x1 ;  /* 0x000000040000795c */ /* 0x000fe20000300000 */
.L_x_5506:
[----:B------:R-:W-:Y:S04]  /*11b50*/  BSSY B2, `(.L_x_5507) ;  /* 0x0000004000027945 */ /* 0x000fe80003800000 */
[----:B---3--:R-:W-:Y:S05]  /*11b60*/  @P3 BRA `(.L_x_5508) ;  /* 0x0000000000083947 */ /* 0x008fea0003800000 */
[----:B------:R-:W3:Y:S02]  /*11b70*/  SYNCS.PHASECHK.TRANS64.TRYWAIT P3, [R188+URZ+0x38850], R203 ;  /* 0x038850cbbc0075a7 */ /* 0x000ee4000806017f */
[----:B---3--:R-:W-:Y:S05]  /*11b80*/  @!P3 BRA `(.L_x_5509) ;  /* 0x000001180044b947 */ /* 0x008fea0003800000 */
.L_x_5508:
[----:B------:R-:W-:Y:S05]  /*11b90*/  BSYNC B2 ;  /* 0x0000000000027941 */ /* 0x000fea0003800000 */
.L_x_5507:
[----:B------:R-:W-:Y:S01]  /*11ba0*/  IMAD R202, R19, 0x1000, R191 ;  /* 0x0000100013ca7824 */ /* 0x000fe200078e02bf */
[----:B------:R-:W-:Y:S01]  /*11bb0*/  R2UR UR4, R2 ;  /* 0x00000000020472ca */ /* 0x000fe200000e0000 */
[----:B0123--:R-:W-:Y:S01]  /*11bc0*/  IMAD.MOV.U32 R203, RZ, RZ, 0x40000040 ;  /* 0x40000040ffcb7424 */ /* 0x00ffe200078e00ff */
[----:B------:R-:W-:Y:S01]  /*11bd0*/  R2UR UR5, R3 ;  /* 0x00000000030572ca */ /* 0x000fe200000e0000 */
[----:B------:R-:W-:Y:S01]  /*11be0*/  WARPGROUP.ARRIVE ;  /* 0x00000000000079c5 */ /* 0x000fe20000000000 */
[----:B------:R-:W-:Y:S01]  /*11bf0*/  R2UR UR6, R202 ;  /* 0x00000000ca0672ca */ /* 0x000fe200000e0000 */
[----:B------:R-:W-:Y:S01]  /*11c00*/  VIADD R14, R2, 0x2 ;  /* 0x00000002020e7836 */ /* 0x000fe20000000000 */
[----:B------:R-:W-:Y:S01]  /*11c10*/  R2UR UR7, R203 ;  /* 0x00000000cb0772ca */ /* 0x000fe200000e0000 */
[----:B------:R-:W-:Y:S02]  /*11c20*/  IMAD.MOV.U32 R15, RZ, RZ, 0x40000040 ;  /* 0x40000040ff0f7424 */ /* 0x000fe400078e00ff */
[----:B------:R-:W0:Y:S01]  /*11c30*/  S2R R20, SR_TID.X ;  /* 0x0000000000147919 */ /* 0x000e220000002100 */
[----:B------:R-:W-:-:S02]  /*11c40*/  VIADD R203, R202, 0x800 ;  /* 0x00000800cacb7836 */ /* 0x000fc40000000000 */
[----:B------:R-:W-:Y:S02]  /*11c50*/  IMAD.MOV.U32 R21, RZ, RZ, 0x40000040 ;  /* 0x40000040ff157424 */ /* 0x000fe400078e00ff */
[----:B------:R-:W-:Y:S02]  /*11c60*/  VIADD R206, R2, 0x800 ;  /* 0x0000080002ce7836 */ /* 0x000fe40000000000 */
[----:B------:R-:W-:Y:S02]  /*11c70*/  IMAD.MOV.U32 R205, RZ, RZ, 0x40000040 ;  /* 0x40000040ffcd7424 */ /* 0x000fe400078e00ff */
[----:B------:R-:W-:Y:S01]  /*11c80*/  IMAD.MOV.U32 R207, RZ, RZ, 0x40000040 ;  /* 0x40000040ffcf7424 */ /* 0x000fe200078e00ff */
        /* <DEDUP_REMOVED lines=9> */
[----:B0-----:R-:W-:Y:S01]  /*11d20*/  SHF.R.U32.HI R20, RZ, 0x7, R20 ;  /* 0x00000007ff147819 */ /* 0x001fe20000011614 */
        /* <DEDUP_REMOVED lines=152> */
[----:B------:R-:W0:Y:S01]  /*126b0*/  SHFL.IDX PT, R14, R20, RZ, 0x1f ;  /* 0x00001fff140e7589 */ /* 0x000e2200000e0000 */
[----:B------:R-:W-:Y:S01]  /*126c0*/  IMAD.MOV.U32 R15, RZ, RZ, 0x4 ;  /* 0x00000004ff0f7424 */ /* 0x000fe200078e00ff */
[----:B0-----:R-:W-:-:S04]  /*126d0*/  ISETP.GT.AND P3, PT, R14, 0x7f, PT ;  /* 0x0000007f0e00780c */ /* 0x001fc80003f64270 */
[----:B------:R-:W-:-:S04]  /*126e0*/  SEL R14, RZ, 0x2, !P3 ;  /* 0x00000002ff0e7807 */ /* 0x000fc80005800000 */
[----:B------:R-:W-:Y:S01]  /*126f0*/  IADD3 R20, R14, R203, RZ ;  /* 0x000000cb0e147210 */ /* 0x000fe20007ffe0ff */
[----:B------:R-:W-:Y:S02]  /*12700*/  WARPGROUP.DEPBAR.LE gsb0, 0x0 ;  /* 0x00008000000079c5 */ /* 0x000fe40000010000 */
[----:B------:R-:W-:-:S06]  /*12710*/  WARPGROUP.ARRIVE ;  /* 0x00000000000079c5 */ /* 0x000fcc0000000000 */
        /* <DEDUP_REMOVED lines=8> */
[C---:B------:R-:W-:Y:S02]  /*127a0*/  SEL R20, R15.reuse, 0x2, P3 ;  /* 0x000000020f147807 */ /* 0x040fe40001800000 */
[----:B------:R-:W-:Y:S02]  /*127b0*/  SEL R15, R15, 0x6, !P3 ;  /* 0x000000060f0f7807 */ /* 0x000fe40005800000 */
[----:B------:R-:W-:Y:S01]  /*127c0*/  SEL R21, R21, 0x26, P3 ;  /* 0x0000002615157807 */ /* 0x000fe20001800000 */
[----:B------:R-:W-:-:S03]  /*127d0*/  IMAD.IADD R204, R203, 0x1, R20 ;  /* 0x00000001cbcc7824 */ /* 0x000fc600078e0214 */
[----:B------:R-:W-:Y:S01]  /*127e0*/  LOP3.LUT R21, R21, 0x6, RZ, 0xc0, !PT ;  /* 0x0000000615157812 */ /* 0x000fe200078ec0ff */
[----:B------:R-:W-:Y:S02]  /*127f0*/  WARPGROUP.DEPBAR.LE gsb0, 0x0 ;  /* 0x00008000000079c5 */ /* 0x000fe40000010000 */
[----:B------:R-:W-:-:S06]  /*12800*/  WARPGROUP.ARRIVE ;  /* 0x00000000000079c5 */ /* 0x000fcc0000000000 */
        /* <DEDUP_REMOVED lines=16> */
[----:B------:R-:W-:Y:S02]  /*12910*/  MOV R205, 0x40000040 ;  /* 0x4000004000cd7802 */ /* 0x000fe40000000f00 */
[----:B------:R-:W-:Y:S02]  /*12920*/  R2UR UR6, R204 ;  /* 0x00000000cc0672ca */ /* 0x000fe400000e0000 */
[----:B------:R-:W-:Y:S01]  /*12930*/  R2UR UR7, R205 ;  /* 0x00000000cd0772ca */ /* 0x000fe200000e0000 */
[----:B------:R-:W-:Y:S01]  /*12940*/  IMAD.MOV.U32 R205, RZ, RZ, 0x40000040 ;  /* 0x40000040ffcd7424 */ /* 0x000fe200078e00ff */
[----:B------:R-:W-:-:S04]  /*12950*/  SEL R203, R203, 0x980, P3 ;  /* 0x00000980cbcb7807 */ /* 0x000fc80001800000 */
[----:B------:R-:W-:-:S04]  /*12960*/  LOP3.LUT R203, R203, 0xa00, RZ, 0xc0, !PT ;  /* 0x00000a00cbcb7812 */ /* 0x000fc800078ec0ff */
[CC--:B------:R-:W-:Y:S02]  /*12970*/  IADD3 R204, R21.reuse, R203.reuse, R2 ;  /* 0x000000cb15cc7210 */ /* 0x0c0fe40007ffe002 */
[----:B------:R-:W-:Y:S01]  /*12980*/  IADD3 R206, R21, R203, R202 ;  /* 0x000000cb15ce7210 */ /* 0x000fe20007ffe0ca */
[----:B------:R-:W-:Y:S02]  /*12990*/  VIADD R21, R2, 0xa00 ;  /* 0x00000a0002157836 */ /* 0x000fe40000000000 */
        /* <DEDUP_REMOVED lines=32> */
[----:B------:R-:W-:-:S02]  /*12ba0*/  IMAD.IADD R204, R21, 0x1, R15 ;  /* 0x0000000115cc7824 */ /* 0x000fc400078e020f */
        /* <DEDUP_REMOVED lines=14> */
[----:B------:R-:W-:-:S04]  /*12c90*/  SEL R203, R203, 0xb80, P3 ;  /* 0x00000b80cbcb7807 */ /* 0x000fc80001800000 */
[----:B------:R-:W-:-:S04]  /*12ca0*/  LOP3.LUT R203, R203, 0xe00, RZ, 0xc0, !PT ;  /* 0x00000e00cbcb7812 */ /* 0x000fc800078ec0ff */
[CC--:B------:R-:W-:Y:S02]  /*12cb0*/  IADD3 R204, R21.reuse, R203.reuse, R2 ;  /* 0x000000cb15cc7210 */ /* 0x0c0fe40007ffe002 */
[----:B------:R-:W-:Y:S01]  /*12cc0*/  IADD3 R206, R21, R203, R202 ;  /* 0x000000cb15ce7210 */ /* 0x000fe20007ffe0ca */
[----:B------:R-:W-:Y:S01]  /*12cd0*/  VIADD R21, R2, 0xc00 ;  /* 0x00000c0002157836 */ /* 0x000fe20000000000 */
[----:B------:R-:W-:Y:S01]  /*12ce0*/  IADD3 R203, R202, 0xc00, RZ ;  /* 0x00000c00cacb7810 */ /* 0x000fe20007ffe0ff */
        /* <DEDUP_REMOVED lines=47> */
[----:B------:R-:W-:-:S04]  /*12fe0*/  LOP3.LUT R203, R203, 0xe00, RZ, 0xc0, !PT ;  /* 0x00000e00cbcb7812 */ /* 0x000fc800078ec0ff */
[CC--:B------:R-:W-:Y:S02]  /*12ff0*/  IADD3 R204, R21.reuse, R203.reuse, R2 ;  /* 0x000000cb15cc7210 */ /* 0x0c0fe40007ffe002 */
[----:B------:R-:W-:Y:S01]  /*13000*/  IADD3 R206, R21, R203, R202 ;  /* 0x000000cb15ce7210 */ /* 0x000fe20007ffe0ca */
[----:B------:R-:W-:Y:S02]  /*13010*/  VIADD R203, R202, 0xe00 ;  /* 0x00000e00cacb7836 */ /* 0x000fe40000000000 */
[----:B------:R-:W-:Y:S01]  /*13020*/  IMAD.MOV.U32 R21, RZ, RZ, 0x40000040 ;  /* 0x40000040ff157424 */ /* 0x000fe200078e00ff */
        /* <DEDUP_REMOVED lines=13> */
[----:B------:R-:W-:Y:S01]  /*13100*/  R2UR UR6, R204 ;  /* 0x00000000cc0672ca */ /* 0x000fe200000e0000 */
[C---:B------:R-:W-:Y:S01]  /*13110*/  IMAD.IADD R204, R206.reuse, 0x1, R14 ;  /* 0x00000001cecc7824 */ /* 0x040fe200078e020e */
[----:B------:R-:W-:Y:S01]  /*13120*/  R2UR UR7, R205 ;  /* 0x00000000cd0772ca */ /* 0x000fe200000e0000 */
[----:B------:R-:W-:Y:S02]  /*13130*/  IMAD.MOV.U32 R205, RZ, RZ, 0x40000040 ;  /* 0x40000040ffcd7424 */ /* 0x000fe400078e00ff */
[----:B------:R-:W-:Y:S01]  /*13140*/  IMAD.IADD R14, R206, 0x1, R15 ;  /* 0x00000001ce0e7824 */ /* 0x000fe200078e020f */
[----:B------:R-:W-:Y:S01]  /*13150*/  R2UR UR4, R204 ;  /* 0x00000000cc0472ca */ /* 0x000fe200000e0000 */
[----:B------:R-:W-:Y:S01]  /*13160*/  IMAD.IADD R204, R206, 0x1, R20 ;  /* 0x00000001cecc7824 */ /* 0x000fe200078e0214 */
[----:B------:R-:W-:Y:S01]  /*13170*/  R2UR UR5, R205 ;  /* 0x00000000cd0572ca */ /* 0x000fe200000e0000 */
[----:B------:R-:W-:-:S02]  /*13180*/  IMAD.MOV.U32 R205, RZ, RZ, 0x40000040 ;  /* 0x40000040ffcd7424 */ /* 0x000fc400078e00ff */
[----:B------:R-:W-:Y:S01]  /*13190*/  IMAD.IADD R20, R20, 0x1, R203 ;  /* 0x0000000114147824 */ /* 0x000fe200078e02cb */
[----:B------:R-:W-:Y:S02]  /*131a0*/  WARPGROUP.DEPBAR.LE gsb0, 0x0 ;  /* 0x00008000000079c5 */ /* 0x000fe40000010000 */
[----:B------:R-:W-:-:S07]  /*131b0*/  WARPGROUP.ARRIVE ;  /* 0x00000000000079c5 */ /* 0x000fce0000000000 */
[----:B------:R-:W-:Y:S01]  /*131c0*/  HGMMA.64x64x16.F32 R152, gdesc[UR4], R152, gsb0 ;  /* 0x00e00000049879f0 */ /* 0x000fe20008000898 */
[----:B------:R-:W-:Y:S02]  /*131d0*/  R2UR UR4, R204 ;  /* 0x00000000cc0472ca */ /* 0x000fe400000e0000 */
[----:B------:R-:W-:Y:S02]  /*131e0*/  R2UR UR5, R205 ;  /* 0x00000000cd0572ca */ /* 0x000fe400000e0000 */
[----:B------:R-:W-:Y:S02]  /*131f0*/  R2UR UR6, R20 ;  /* 0x00000000140672ca */ /* 0x000fe400000e0000 */
[----:B------:R-:W-:Y:S01]  /*13200*/  R2UR UR7, R21 ;  /* 0x00000000150772ca */ /* 0x000fe200000e0000 */
[----:B------:R-:W-:Y:S01]  /*13210*/  IMAD.MOV.U32 R21, RZ, RZ, 0x40000040 ;  /* 0x40000040ff157424 */ /* 0x000fe200078e00ff */
[----:B------:R-:W-:Y:S01]  /*13220*/  IADD3 R20, R15, R203, RZ ;  /* 0x000000cb0f147210 */ /* 0x000fe20007ffe0ff */
[----:B------:R-:W-:Y:S01]  /*13230*/  IMAD.MOV.U32 R15, RZ, RZ, 0x40000040 ;  /* 0x40000040ff0f7424 */ /* 0x000fe200078e00ff */
[----:B------:R-:W-:-:S02]  /*13240*/  WARPGROUP.DEPBAR.LE gsb0, 0x0 ;  /* 0x00008000000079c5 */ /* 0x000fc40000010000 */
[----:B------:R-:W-:-:S07]  /*13250*/  WARPGROUP.ARRIVE ;  /* 0x00000000000079c5 */ /* 0x000fce0000000000 */
[----:B------:R-:W-:Y:S01]  /*13260*/  HGMMA.64x64x16.F32 R152, gdesc[UR4], R152, gsb0 ;  /* 0x00e00000049879f0 */ /* 0x000fe20008000898 */
[----:B------:R-:W-:Y:S01]  /*13270*/  R2UR UR4, R14 ;  /* 0x000000000e0472ca */ /* 0x000fe200000e0000 */
[----:B------:R-:W-:Y:S01]  /*13280*/  IMAD.MOV.U32 R14, RZ, RZ, 0x40 ;  /* 0x00000040ff0e7424 */ /* 0x000fe200078e00ff */
[----:B------:R-:W-:Y:S01]  /*13290*/  R2UR UR5, R15 ;  /* 0x000000000f0572ca */ /* 0x000fe200000e0000 */
[----:B------:R-:W-:Y:S01]  /*132a0*/  IMAD.MOV.U32 R15, RZ, RZ, 0x1000 ;  /* 0x00001000ff0f7424 */ /* 0x000fe200078e00ff */
[----:B------:R-:W-:Y:S01]  /*132b0*/  R2UR UR6, R20 ;  /* 0x00000000140672ca */ /* 0x000fe200000e0000 */
[----:B------:R-:W-:Y:S01]  /*132c0*/  IMAD R20, R19, 0x1000, R193 ;  /* 0x0000100013147824 */ /* 0x000fe200078e02c1 */
[----:B------:R-:W-:Y:S01]  /*132d0*/  R2UR UR7, R21 ;  /* 0x00000000150772ca */ /* 0x000fe200000e0000 */
[----:B------:R-:W-:Y:S01]  /*132e0*/  IMAD.MOV.U32 R21, RZ, RZ, 0x40000040 ;  /* 0x40000040ff157424 */ /* 0x000fe200078e00ff */
[----:B------:R-:W-:Y:S02]  /*132f0*/  SEL R14, R14, 0x3e, P3 ;  /* 0x0000003e0e0e7807 */ /* 0x000fe40001800000 */
[----:B------:R-:W-:-:S02]  /*13300*/  SEL R15, R15, 0xf80, P3 ;  /* 0x00000f800f0f7807 */ /* 0x000fc40001800000 */
        /* <DEDUP_REMOVED lines=16> */
[----:B------:R-:W-:Y:S01]  /*13410*/  R2UR UR7, R21 ;  /* 0x00000000150772ca */ /* 0x000fe200000e0000 */
[----:B------:R-:W-:Y:S01]  /*13420*/  IMAD.U32 R21, RZ, RZ, UR39 ;  /* 0x00000027ff157e24 */ /* 0x000fe2000f8e00ff */
        /* <DEDUP_REMOVED lines=49> */
[----:B------:R-:W2:Y:S01]  /*13740*/  MUFU.EX2 R152, R152 ;  /* 0x0000009800987308 */ /* 0x000ea20000000800 */
[--C-:B0-----:R-:W-:Y:S01]  /*13750*/  FFMA.FTZ R204, R164, R21, -R207.reuse ;  /* 0x00000015a4cc7223 */ /* 0x101fe200000108cf */
        /* <DEDUP_REMOVED lines=8> */
[----:B------:R-:W0:Y:S01]  /*137e0*/  MUFU.EX2 R153, R153 ;  /* 0x0000009900997308 */ /* 0x000e220000000800 */
[----:B------:R-:W3:Y:S01]  /*137f0*/  SHFL.BFLY PT, R160, R15, 0x2, 0x1f ;  /* 0x0c401f000fa07f89 */ /* 0x000ee200000e0000 */
[-C--:B-1----:R-:W-:Y:S01]  /*13800*/  FMUL.FTZ R24, R24, R206.reuse ;  /* 0x000000ce18187220 */ /* 0x082fe20000410000 */
[-C--:B------:R-:W-:Y:S01]  /*13810*/  FMUL.FTZ R25, R25, R206.reuse ;  /* 0x000000ce19197220 */ /* 0x080fe20000410000 */
[-C--:B------:R-:W-:Y:S01]  /*13820*/  FMUL.FTZ R28, R28, R206.reuse ;  /* 0x000000ce1c1c7220 */ /* 0x080fe20000410000 */
[-C--:B------:R-:W-:Y:S01]  /*13830*/  FMUL.FTZ R29, R29, R206.reuse ;  /* 0x000000ce1d1d7220 */ /* 0x080fe20000410000 */
[----:B------:R-:W-:Y:S01]  /*13840*/  FMUL.FTZ R32, R32, R206 ;  /* 0x000000ce20207220 */ /* 0x000fe20000410000 */
[----:B--2---:R-:W-:Y:S01]  /*13850*/  FFMA.FTZ R6, R206, R6, R152 ;  /* 0x00000006ce067223 */ /* 0x004fe20000010098 */
        /* <DEDUP_REMOVED lines=16> */
[----:B------:R-:W-:Y:S01]  /*13960*/  MUFU.EX2 R202, R202 ;  /* 0x000000ca00ca7308 */ /* 0x000fe20000000800 */
[----:B---3--:R-:W-:Y:S01]  /*13970*/  FMNMX.FTZ R160, R15, R160, !PT ;  /* 0x000000a00fa07209 */ /* 0x008fe20007810000 */
[-C--:B------:R-:W-:Y:S01]  /*13980*/  FMUL.FTZ R60, R60, R206.reuse ;  /* 0x000000ce3c3c7220 */ /* 0x080fe20000410000 */
[-C--:B------:R-:W-:Y:S01]  /*13990*/  FMUL.FTZ R61, R61, R206.reuse ;  /* 0x000000ce3d3d7220 */ /* 0x080fe20000410000 */
[-C--:B------:R-:W-:Y:S01]  /*139a0*/  FMUL.FTZ R64, R64, R206.reuse ;  /* 0x000000ce40407220 */ /* 0x080fe20000410000 */
[-C--:B------:R-:W-:Y:S01]  /*139b0*/  FMUL.FTZ R65, R65, R206.reuse ;  /* 0x000000ce41417220 */ /* 0x080fe20000410000 */
[----:B------:R-:W0:Y:S01]  /*139c0*/  SHFL.BFLY PT, R15, R160, 0x1, 0x1f ;  /* 0x0c201f00a00f7f89 */ /* 0x000e2200000e0000 */
        /* <DEDUP_REMOVED lines=23> */
[----:B0-----:R-:W-:Y:S01]  /*13b40*/  FMNMX.FTZ R15, R160, R15, !PT ;  /* 0x0000000fa00f7209 */ /* 0x001fe20007810000 */
[-C--:B------:R-:W-:Y:S01]  /*13b50*/  FMUL.FTZ R108, R108, R206.reuse ;  /* 0x000000ce6c6c7220 */ /* 0x080fe20000410000 */
[----:B------:R-:W-:Y:S01]  /*13b60*/  MUFU.EX2 R168, R168 ;  /* 0x000000a800a87308 */ /* 0x000fe20000000800 */
[-C--:B------:R-:W-:Y:S01]  /*13b70*/  FMUL.FTZ R109, R109, R206.reuse ;  /* 0x000000ce6d6d7220 */ /* 0x080fe20000410000 */
[-C--:B------:R-:W-:Y:S01]  /*13b80*/  FMUL.FTZ R112, R112, R206.reuse ;  /* 0x000000ce70707220 */ /* 0x080fe20000410000 */
[----:B------:R-:W-:Y:S01]  /*13b90*/  FADD.FTZ R160, -R15, R200 ;  /* 0x000000c80fa07221 */ /* 0x000fe20000010100 */
        /* <DEDUP_REMOVED lines=8> */
[-CC-:B------:R-:W-:Y:S01]  /*13c20*/  FFMA.FTZ R161, R155, R21.reuse, -R160.reuse ;  /* 0x000000159ba17223 */ /* 0x180fe200000108a0 */
[----:B------:R-:W-:Y:S01]  /*13c30*/  FFMA.FTZ R155, R158, R21, -R160 ;  /* 0x000000159e9b7223 */ /* 0x000fe200000108a0 */
[----:B------:R-:W-:-:S02]  /*13c40*/  IMAD.MOV R158, RZ, RZ, -R196 ;  /* 0x000000ffff9e7224 */ /* 0x000fc400078e0ac4 */
[-CC-:B------:R-:W-:Y:S01]  /*13c50*/  FFMA.FTZ R154, R154, R21.reuse, -R160.reuse ;  /* 0x000000159a9a7223 */ /* 0x180fe200000108a0 */
[-CC-:B------:R-:W-:Y:S01]  /*13c60*/  FFMA.FTZ R200, R159, R21.reuse, -R160.reuse ;  /* 0x000000159fc87223 */ /* 0x180fe200000108a0 */
[----:B------:R-:W-:Y:S01]  /*13c70*/  MUFU.EX2 R157, R157 ;  /* 0x0000009d009d7308 */ /* 0x000fe20000000800 */
[-CC-:B------:R-:W-:Y:S01]  /*13c80*/  FFMA.FTZ R207, R162, R21.reuse, -R160.reuse ;  /* 0x00000015a2cf7223 */ /* 0x180fe200000108a0 */
[----:B------:R-:W-:Y:S01]  /*13c90*/  ISETP.NE.AND P3, PT, R185, R158, PT ;  /* 0x0000009eb900720c */ /* 0x000fe20003f65270 */
[----:B------:R-:W-:Y:S02]  /*13ca0*/  @!P1 VIADD R158, R188, 0x38840 ;  /* 0x00038840bc9e9836 */ /* 0x000fe40000000000 */
[-CC-:B------:R-:W-:Y:S01]  /*13cb0*/  FFMA.FTZ R222, R163, R21.reuse, -R160.reuse ;  /* 0x00000015a3de7223 */ /* 0x180fe200000108a0 */
[-CC-:B------:R-:W-:Y:S01]  /*13cc0*/  FFMA.FTZ R223, R166, R21.reuse, -R160.reuse ;  /* 0x00000015a6df7223 */ /* 0x180fe200000108a0 */
[-CC-:B------:R-:W-:Y:S01]  /*13cd0*/  FFMA.FTZ R224, R167, R21.reuse, -R160.reuse ;  /* 0x00000015a7e07223 */ /* 0x180fe200000108a0 */
[-C--:B------:R-:W-:Y:S01]  /*13ce0*/  FFMA.FTZ R170, R170, R21.reuse, -R160 ;  /* 0x00000015aaaa7223 */ /* 0x080fe200000108a0 */
[----:B------:R-:W0:Y:S01]  /*13cf0*/  MUFU.EX2 R154, R154 ;  /* 0x0000009a009a7308 */ /* 0x000e220000000800 */
[----:B------:R-:W-:Y:S01]  /*13d00*/  @!P1 PRMT R158, RZ, 0x654, R158 ;  /* 0x00000654ff9e9816 */ /* 0x000fe2000000009e */
[-CC-:B------:R-:W-:Y:S01]  /*13d10*/  FFMA.FTZ R171, R171, R21.reuse, -R160.reuse ;  /* 0x00000015abab7223 */ /* 0x180fe200000108a0 */
[-CC-:B------:R-:W-:Y:S01]  /*13d20*/  FFMA.FTZ R174, R174, R21.reuse, -R160.reuse ;  /* 0x00000015aeae7223 */ /* 0x180fe200000108a0 */
[-CC-:B------:R-:W-:Y:S01]  /*13d30*/  FFMA.FTZ R175, R175, R21.reuse, -R160.reuse ;  /* 0x00000015afaf7223 */ /* 0x180fe200000108a0 */
[----:B------:R0:W-:Y:S01]  /*13d40*/  @!P1 SYNCS.ARRIVE.TRANS64.RED.A1T0 RZ, [R158+URZ], RZ ;  /* 0x000000ff9eff99a7 */ /* 0x0001e2000810043f */
[-CC-:B------:R-:W-:Y:S01]  /*13d50*/  FFMA.FTZ R178, R178, R21.reuse, -R160.reuse ;  /* 0x00000015b2b27223 */ /* 0x180fe200000108a0 */
[----:B------:R-:W-:Y:S01]  /*13d60*/  @!P3 LEA R159, R201, R194, 0x6 ;  /* 0x000000c2c99fb211 */ /* 0x000fe200078e30ff */
[----:B------:R-:W1:Y:S01]  /*13d70*/  MUFU.EX2 R161, R161 ;  /* 0x000000a100a17308 */ /* 0x000e620000000800 */
[-CC-:B------:R-:W-:Y:S01]  /*13d80*/  FFMA.FTZ R179, R179, R21.reuse, -R160.reuse ;  /* 0x00000015b3b37223 */ /* 0x180fe200000108a0 */
[-CC-:B------:R-:W-:Y:S01]  /*13d90*/  FFMA.FTZ R182, R182, R21.reuse, -R160.reuse ;  /* 0x00000015b6b67223 */ /* 0x180fe200000108a0 */
[----:B------:R-:W-:Y:S01]  /*13da0*/  FFMA.FTZ R183, R183, R21, -R160 ;  /* 0x00000015b7b77223 */ /* 0x000fe200000108a0 */
[----:B------:R-:W-:-:S02]  /*13db0*/  @!P3 IMAD R159, R159, 0x4, R18 ;  /* 0x000000049f9fb824 */ /* 0x000fc400078e0212 */
[----:B------:R-:W-:Y:S01]  /*13dc0*/  FADD.FTZ R201, R153, R6 ;  /* 0x0000000699c97221 */ /* 0x000fe20000010000 */
[-C--:B------:R-:W-:Y:S01]  /*13dd0*/  FMUL.FTZ R124, R124, R206.reuse ;  /* 0x000000ce7c7c7220 */ /* 0x080fe20000410000 */
[-C--:B------:R-:W-:Y:S01]  /*13de0*/  FMUL.FTZ R125, R125, R206.reuse ;  /* 0x000000ce7d7d7220 */ /* 0x080fe20000410000 */
[----:B------:R-:W2:Y:S01]  /*13df0*/  MUFU.EX2 R155, R155 ;  /* 0x0000009b009b7308 */ /* 0x000ea20000000800 */
[----:B------:R2:W-:Y:S01]  /*13e00*/  @!P3 STS [R159+0x38400], R206 ;  /* 0x038400ce9f00b388 */ /* 0x0005e20000000800 */
[----:B0-----:R-:W-:Y:S01]  /*13e10*/  FFMA.FTZ R158, R157, R7, R154 ;  /* 0x000000079d9e7223 */ /* 0x001fe2000001009a */
[-C--:B------:R-:W-:Y:S01]  /*13e20*/  FMUL.FTZ R128, R128, R206.reuse ;  /* 0x000000ce80807220 */ /* 0x080fe20000410000 */
[-C--:B------:R-:W-:Y:S01]  /*13e30*/  FMUL.FTZ R129, R129, R206.reuse ;  /* 0x000000ce81817220 */ /* 0x080fe20000410000 */
[----:B------:R0:W-:Y:S01]  /*13e40*/  @!P3 STS [R159+0x38420], R157 ;  /* 0x0384209d9f00b388 */ /* 0x0001e20000000800 */
[-C--:B------:R-:W-:Y:S01]  /*13e50*/  FMUL.FTZ R132, R132, R206.reuse ;  /* 0x000000ce84847220 */ /* 0x080fe20000410000 */
[-C--:B------:R-:W-:Y:S01]  /*13e60*/  FMUL.FTZ R133, R133, R206.reuse ;  /* 0x000000ce85857220 */ /* 0x080fe20000410000 */
[----:B------:R-:W3:Y:S01]  /*13e70*/  MUFU.EX2 R200, R200 ;  /* 0x000000c800c87308 */ /* 0x000ee20000000800 */
[----:B-1----:R-:W-:Y:S01]  /*13e80*/  FADD.FTZ R158, R161, R158 ;  /* 0x0000009ea19e7221 */ /* 0x002fe20000010000 */
        /* <DEDUP_REMOVED lines=9> */
[----:B------:R-:W-:Y:S01]  /*13f20*/  F2FP.F16.F32.PACK_AB R153, R161, R154 ;  /* 0x0000009aa199723e */ /* 0x000fe200000000ff */
[----:B--2---:R-:W-:Y:S01]  /*13f30*/  FADD.FTZ R206, R155, R158 ;  /* 0x0000009e9bce7221 */ /* 0x004fe20000010000 */
        /* <DEDUP_REMOVED lines=72> */
[----:B------:R-:W-:Y:S01]  /*143c0*/  FMUL.FTZ R151, R151, R157 ;  /* 0x0000009d97977220 */ /* 0x000fe20000410000 */
[----:B------:R-:W-:Y:S01]  /*143d0*/  FADD.FTZ R201, R156, R201 ;  /* 0x000000c99cc97221 */ /* 0x000fe20000010000 */
[----:B------:R-:W-:Y:S01]  /*143e0*/  F2FP.F16.F32.PACK_AB R154, R199, R156 ;  /* 0x0000009cc79a723e */ /* 0x000fe200000000ff */
[----:B------:R-:W-:Y:S01]  /*143f0*/  MUFU.EX2 R176, R176 ;  /* 0x000000b000b07308 */ /* 0x000fe20000000800 */
[----:B---3--:R-:W-:Y:S01]  /*14400*/  F2FP.F16.F32.PACK_AB R155, R200, R155 ;  /* 0x0000009bc89b723e */ /* 0x008fe200000000ff */
[----:B------:R-:W-:Y:S01]  /*14410*/  BAR.SYNC.DEFER_BLOCKING 0xf, 0x100 ;  /* 0x03c4000000007b1d */ /* 0x000fe20000010000 */
[----:B------:R-:W-:Y:S01]  /*14420*/  F2FP.F16.F32.PACK_AB R156, R203, R202 ;  /* 0x000000cacb9c723e */ /* 0x000fe200000000ff */
[----:B------:R-:W-:Y:S01]  /*14430*/  VIADD R6, R20, 0x80 ;  /* 0x0000008014067836 */ /* 0x000fe20000000000 */
[----:B0-----:R-:W-:Y:S01]  /*14440*/  F2FP.F16.F32.PACK_AB R157, R222, R207 ;  /* 0x000000cfde9d723e */ /* 0x001fe200000000ff */
[----:B------:R-:W-:Y:S01]  /*14450*/  IMAD.MOV.U32 R7, RZ, RZ, 0x40000040 ;  /* 0x40000040ff077424 */ /* 0x000fe200078e00ff */
[----:B------:R-:W-:Y:S01]  /*14460*/  F2FP.F16.F32.PACK_AB R158, R205, R204 ;  /* 0x000000cccd9e723e */ /* 0x000fe200000000ff */
[----:B------:R-:W0:Y:S01]  /*14470*/  MUFU.EX2 R177, R177 ;  /* 0x000000b100b17308 */ /* 0x000e220000000800 */
[----:B-1----:R-:W-:Y:S01]  /*14480*/  F2FP.F16.F32.PACK_AB R159, R224, R223 ;  /* 0x000000dfe09f723e */ /* 0x002fe200000000ff */
[----:B------:R-:W-:Y:S01]  /*14490*/  FADD.FTZ R201, R199, R201 ;  /* 0x000000c9c7c97221 */ /* 0x000fe20000010000 */
[----:B------:R-:W-:Y:S01]  /*144a0*/  F2FP.F16.F32.PACK_AB R160, R169, R168 ;  /* 0x000000a8a9a0723e */ /* 0x000fe200000000ff */
[----:B------:R-:W-:Y:S01]  /*144b0*/  FADD.FTZ R206, R200, R206 ;  /* 0x000000cec8ce7221 */ /* 0x000fe20000010000 */
[----:B--2---:R-:W-:Y:S01]  /*144c0*/  F2FP.F16.F32.PACK_AB R161, R171, R170 ;  /* 0x000000aaaba1723e */ /* 0x004fe200000000ff */
[----:B------:R-:W-:Y:S01]  /*144d0*/  FADD.FTZ R202, R202, R201 ;  /* 0x000000c9caca7221 */ /* 0x000fe20000010000 */
[----:B------:R-:W-:Y:S01]  /*144e0*/  F2FP.F16.F32.PACK_AB R162, R173, R172 ;  /* 0x000000acada2723e */ /* 0x000fe200000000ff */
[----:B------:R-:W-:Y:S01]  /*144f0*/  MUFU.EX2 R180, R180 ;  /* 0x000000b400b47308 */ /* 0x000fe20000000800 */
[----:B----4-:R-:W-:Y:S01]  /*14500*/  F2FP.F16.F32.PACK_AB R163, R175, R174 ;  /* 0x000000aeafa3723e */ /* 0x010fe200000000ff */
[----:B------:R-:W-:Y:S01]  /*14510*/  FADD.FTZ R207, R207, R206 ;  /* 0x000000cecfcf7221 */ /* 0x000fe20000010000 */
[----:B------:R-:W-:Y:S01]  /*14520*/  FADD.FTZ R203, R203, R202 ;  /* 0x000000cacbcb7221 */ /* 0x000fe20000010000 */
[----:B------:R-:W-:-:S02]  /*14530*/  @!P1 VIADD R188, R188, 0x38860 ;  /* 0x00038860bcbc9836 */ /* 0x000fc40000000000 */
[----:B------:R-:W-:Y:S01]  /*14540*/  FADD.FTZ R222, R222, R207 ;  /* 0x000000cfdede7221 */ /* 0x000fe20000010000 */
[----:B------:R-:W-:Y:S01]  /*14550*/  FADD.FTZ R204, R204, R203 ;  /* 0x000000cbcccc7221 */ /* 0x000fe20000010000 */
[----:B------:R-:W1:Y:S01]  /*14560*/  MUFU.EX2 R181, R181 ;  /* 0x000000b500b57308 */ /* 0x000e620000000800 */
[----:B0-----:R-:W-:Y:S01]  /*14570*/  F2FP.F16.F32.PACK_AB R164, R177, R176 ;  /* 0x000000b0b1a4723e */ /* 0x001fe200000000ff */
[----:B------:R0:W-:Y:S01]  /*14580*/  STSM.16.M88.4 [R197+0x36400], R152 ;  /* 0x03640098c5007844 */ /* 0x0001e20000000200 */
[----:B------:R-:W-:Y:S01]  /*14590*/  FADD.FTZ R223, R223, R222 ;  /* 0x000000dedfdf7221 */ /* 0x000fe20000010000 */
[----:B------:R-:W-:Y:S01]  /*145a0*/  FADD.FTZ R205, R205, R204 ;  /* 0x000000cccdcd7221 */ /* 0x000fe20000010000 */
[----:B------:R-:W-:Y:S01]  /*145b0*/  @!P1 PRMT R188, RZ, 0x654, R188 ;  /* 0x00000654ffbc9816 */ /* 0x000fe200000000bc */
[----:B------:R0:W-:Y:S01]  /*145c0*/  STSM.16.M88.4 [R209], R156 ;  /* 0x0000009cd1007844 */ /* 0x0001e20000000200 */
[----:B------:R-:W-:Y:S01]  /*145d0*/  FADD.FTZ R223, R224, R223 ;  /* 0x000000dfe0df7221 */ /* 0x000fe20000010000 */
[----:B------:R-:W-:Y:S01]  /*145e0*/  MUFU.EX2 R178, R178 ;  /* 0x000000b200b27308 */ /* 0x000fe20000000800 */
[----:B------:R-:W-:Y:S01]  /*145f0*/  FADD.FTZ R168, R168, R205 ;  /* 0x000000cda8a87221 */ /* 0x000fe20000010000 */
[----:B------:R0:W-:Y:S01]  /*14600*/  STSM.16.M88.4 [R198], R160 ;  /* 0x000000a0c6007844 */ /* 0x0001e20000000200 */
[----:B------:R-:W-:Y:S01]  /*14610*/  FADD.FTZ R170, R170, R223 ;  /* 0x000000dfaaaa7221 */ /* 0x000fe20000010000 */
[----:B------:R-:W-:-:S02]  /*14620*/  IMAD.MOV.U32 R201, RZ, RZ, R19 ;  /* 0x000000ffffc97224 */ /* 0x000fc400078e0013 */
[----:B------:R-:W-:Y:S01]  /*14630*/  FADD.FTZ R169, R169, R168 ;  /* 0x000000a8a9a97221 */ /* 0x000fe20000010000 */
[----:B------:R-:W-:Y:S02]  /*14640*/  IMAD.MOV.U32 R200, RZ, RZ, R15 ;  /* 0x000000ffffc87224 */ /* 0x000fe400078e000f */
[----:B------:R-:W-:Y:S01]  /*14650*/  FADD.FTZ R171, R171, R170 ;  /* 0x000000aaabab7221 */ /* 0x000fe20000010000 */
[----:B------:R-:W2:Y:S01]  /*14660*/  MUFU.EX2 R179, R179 ;  /* 0x000000b300b37308 */ /* 0x000ea20000000800 */
[----:B-1----:R-:W-:Y:S01]  /*14670*/  F2FP.F16.F32.PACK_AB R166, R181, R180 ;  /* 0x000000b4b5a6723e */ /* 0x002fe200000000ff */
[----:B------:R-:W-:Y:S01]  /*14680*/  FADD.FTZ R172, R172, R169 ;  /* 0x000000a9acac7221 */ /* 0x000fe20000010000 */
[----:B------:R-:W-:Y:S01]  /*14690*/  FADD.FTZ R174, R174, R171 ;  /* 0x000000abaeae7221 */ /* 0x000fe20000010000 */
[----:B------:R-:W-:Y:S02]  /*146a0*/  IMAD.MOV.U32 R199, RZ, RZ, R14 ;  /* 0x000000ffffc77224 */ /* 0x000fe400078e000e */
[----:B------:R-:W-:Y:S01]  /*146b0*/  FADD.FTZ R173, R173, R172 ;  /* 0x000000acadad7221 */ /* 0x000fe20000010000 */
[----:B------:R-:W-:Y:S01]  /*146c0*/  FADD.FTZ R175, R175, R174 ;  /* 0x000000aeafaf7221 */ /* 0x000fe20000010000 */
[----:B------:R-:W-:Y:S02]  /*146d0*/  MUFU.EX2 R182, R182 ;  /* 0x000000b600b67308 */ /* 0x000fe40000000800 */
[----:B------:R-:W-:-:S04]  /*146e0*/  FADD.FTZ R176, R176, R173 ;  /* 0x000000adb0b07221 */ /* 0x000fc80000010000 */
[----:B------:R-:W-:Y:S02]  /*146f0*/  FADD.FTZ R177, R177, R176 ;  /* 0x000000b0b1b17221 */ /* 0x000fe40000010000 */
[----:B------:R-:W1:Y:S01]  /*14700*/  MUFU.EX2 R183, R183 ;  /* 0x000000b700b77308 */ /* 0x000e620000000800 */
[----:B--2---:R-:W-:Y:S01]  /*14710*/  F2FP.F16.F32.PACK_AB R165, R179, R178 ;  /* 0x000000b2b3a5723e */ /* 0x004fe200000000ff */
[----:B------:R-:W-:-:S04]  /*14720*/  FADD.FTZ R178, R178, R175 ;  /* 0x000000afb2b27221 */ /* 0x000fc80000010000 */
[----:B------:R-:W-:Y:S01]  /*14730*/  FADD.FTZ R179, R179, R178 ;  /* 0x000000b2b3b37221 */ /* 0x000fe20000010000 */
[----:B-1----:R-:W-:-:S03]  /*14740*/  F2FP.F16.F32.PACK_AB R167, R183, R182 ;  /* 0x000000b6b7a7723e */ /* 0x002fc600000000ff */
[----:B------:R-:W-:Y:S02]  /*14750*/  FADD.FTZ R182, R182, R179 ;  /* 0x000000b3b6b67221 */ /* 0x000fe40000010000 */
[----:B------:R0:W-:Y:S01]  /*14760*/  STSM.16.M88.4 [R208], R164 ;  /* 0x000000a4d0007844 */ /* 0x0001e20000000200 */
[----:B------:R-:W-:-:S06]  /*14770*/  WARPGROUP.ARRIVE ;  /* 0x00000000000079c5 */ /* 0x000fcc0000000000 */
        /* <DEDUP_REMOVED lines=18> */
[----:B------:R-:W-:Y:S01]  /*148a0*/  FADD.FTZ R6, R180, R177 ;  /* 0x000000b1b4067221 */ /* 0x000fe20000010000 */
[----:B------:R-:W-:Y:S01]  /*148b0*/  R2UR UR7, R7 ;  /* 0x00000000070772ca */ /* 0x000fe200000e0000 */
[----:B------:R-:W-:Y:S02]  /*148c0*/  FADD.FTZ R7, R183, R182 ;  /* 0x000000b6b7077221 */ /* 0x000fe40000010000 */
[----:B------:R-:W-:Y:S01]  /*148d0*/  FADD.FTZ R6, R181, R6 ;  /* 0x00000006b5067221 */ /* 0x000fe20000010000 */
[----:B------:R-:W-:Y:S02]  /*148e0*/  WARPGROUP.DEPBAR.LE gsb0, 0x0 ;  /* 0x00008000000079c5 */ /* 0x000fe40000010000 */
[----:B------:R-:W-:-:S15]  /*148f0*/  WARPGROUP.ARRIVE ;  /* 0x00000000000079c5 */ /* 0x000fde0000000000 */
[----:B------:R-:W-:-:S04]  /*14900*/  NOP ;  /* 0x0000000000007918 */ /* 0x000fc80000000000 */
        /* <DEDUP_REMOVED lines=13> */
.L_x_5499:
[----:B------:R-:W-:-:S07]  /*149e0*/  MOV R20, R189 ;  /* 0x000000bd00147202 */ /* 0x000fce0000000f00 */
.L_x_5498:
[----:B------:R-:W-:Y:S05]  /*149f0*/  BSYNC B1 ;  /* 0x0000000000017941 */ /* 0x000fea0003800000 */
.L_x_5497:
[----:B------:R-:W-:Y:S01]  /*14a00*/  ISETP.GE.AND P2, PT, R20, R212, PT ;  /* 0x000000d41400720c */ /* 0x000fe20003f46270 */
[----:B------:R-:W-:-:S12]  /*14a10*/  BSSY B0, `(.L_x_5511) ;  /* 0x00003ce000007945 */ /* 0x000fd80003800000 */
[----:B------:R-:W-:Y:S05]  /*14a20*/  @!P2 BRA `(.L_x_5512) ;  /* 0x0000003c0030a947 */ /* 0x000fea0003800000 */
[----:B0-----:R-:W-:Y:S02]  /*14a30*/  VIADD R188, R0, 0x8 ;  /* 0x0000000800bc7836 */ /* 0x001fe40000000000 */
[----:B------:R-:W-:Y:S02]  /*14a40*/  IMAD.MOV.U32 R199, RZ, RZ, R15 ;  /* 0x000000ffffc77224 */ /* 0x000fe400078e000f */
[----:B------:R-:W-:Y:S01]  /*14a50*/  IMAD.MOV.U32 R200, RZ, RZ, R14 ;  /* 0x000000ffffc87224 */ /* 0x000fe200078e000e */
[----:B------:R-:W-:Y:S01]  /*14a60*/  IADD3 R188, R188, R23, -R184 ;  /* 0x00000017bcbc7210 */ /* 0x000fe20007ffe8b8 */
[----:B------:R-:W-:-:S07]  /*14a70*/  IMAD.MOV.U32 R201, RZ, RZ, R19 ;  /* 0x000000ffffc97224 */ /* 0x000fce00078e0013 */
.L_x_5531:
[----:B------:R-:W-:-:S05]  /*14a80*/  VIADD R19, R201, 0x1 ;  /* 0x00000001c9137836 */ /* 0x000fca0000000000 */
[----:B------:R-:W-:-:S04]  /*14a90*/  ISETP.NE.AND P2, PT, R19, 0x2, PT ;  /* 0x000000021300780c */ /* 0x000fc80003f45270 */
[----:B------:R-:W-:Y:S02]  /*14aa0*/  SEL R15, RZ, 0x1, P2 ;  /* 0x00000001ff0f7807 */ /* 0x000fe40001000000 */
[----:B------:R-:W-:Y:S02]  /*14ab0*/  SEL R19, R19, RZ, P2 ;  /* 0x000000ff13137207 */ /* 0x000fe40001000000 */
[----:B------:R-:W-:Y:S01]  /*14ac0*/  LOP3.LUT R22, R22, R15, RZ, 0x3c, !PT ;  /* 0x0000000f16167212 */ /* 0x000fe200078e3cff */
[----:B-1----:R-:W-:Y:S06]  /*14ad0*/  @!P0 BRA `(.L_x_5513) ;  /* 0x0000000000048947 */ /* 0x002fec0003800000 */
[----:B------:R-:W-:Y:S01]  /*14ae0*/  BPT.TRAP 0x1 ;  /* 0x000000040000795c */ /* 0x000fe20000300000 */
.L_x_5513:
[----:B------:R-:W-:Y:S01]  /*14af0*/  IMAD R189, R19, 0x8, R18 ;  /* 0x0000000813bd7824 */ /* 0x000fe200078e0212 */
[----:B------:R-:W-:-:S04]  /*14b00*/  SHF.L.U32 R204, R22, 0x1f, RZ ;  /* 0x0000001f16cc7819 */ /* 0x000fc800000006ff */
[----:B------:R0:W1:Y:S01]  /*14b10*/  SYNCS.PHASECHK.TRANS64.TRYWAIT P2, [R189+URZ+0x38830], R204 ;  /* 0x038830ccbd0075a7 */ /* 0x000062000804017f */
[----:B------:R-:W-:Y:S05]  /*14b20*/  @!P0 BRA `(.L_x_5514) ;  /* 0x0000000000048947 */ /* 0x000fea0003800000 */
[----:B------:R-:W-:Y:S01]  /*14b30*/  BPT.TRAP 0x1 ;  /* 0x000000040000795c */ /* 0x000fe20000300000 */
.L_x_5514:
[----:B------:R-:W-:Y:S01]  /*14b40*/  BSSY B1, `(.L_x_5515) ;  /* 0x0000006000017945 */ /* 0x000fe20003800000 */
[----:B------:R-:W-:Y:S02]  /*14b50*/  IMAD R14, R19, 0x200, R190 ;  /* 0x00000200130e7824 */ /* 0x000fe400078e02be */
[----:B------:R-:W-:Y:S01]  /*14b60*/  IMAD.MOV.U32 R15, RZ, RZ, 0x40000040 ;  /* 0x40000040ff0f7424 */ /* 0x000fe200078e00ff */
[----:B-1----:R-:W-:Y:S06]  /*14b70*/  @P2 BRA `(.L_x_5516) ;  /* 0x0000000000082947 */ /* 0x002fec0003800000 */
[----:B------:R-:W1:Y:S02]  /*14b80*/  SYNCS.PHASECHK.TRANS64.TRYWAIT P2, [R189+URZ+0x38830], R204 ;  /* 0x038830ccbd0075a7 */ /* 0x000e64000804017f */
[----:B-1----:R-:W-:Y:S05]  /*14b90*/  @!P2 BRA `(.L_x_5517) ;  /* 0x000000e80054a947 */ /* 0x002fea0003800000 */
.L_x_5516:
[----:B------:R-:W-:Y:S05]  /*14ba0*/  BSYNC B1 ;  /* 0x0000000000017941 */ /* 0x000fea0003800000 */
.L_x_5515:
        /* <DEDUP_REMOVED lines=10> */
[C---:B------:R-:W-:Y:S01]  /*14c50*/  VIADD R202, R14.reuse, 0x4 ;  /* 0x000000040eca7836 */ /* 0x040fe20000000000 */
[----:B------:R-:W-:Y:S01]  /*14c60*/  R2UR UR7, R203 ;  /* 0x00000000cb0772ca */ /* 0x000fe200000e0000 */
[----:B------:R-:W-:Y:S01]  /*14c70*/  VIADD R14, R14, 0x6 ;  /* 0x000000060e0e7836 */ /* 0x000fe20000000000 */
[----:B------:R-:W-:Y:S02]  /*14c80*/  R2UR UR4, R12 ;  /* 0x000000000c0472ca */ /* 0x000fe400000e0000 */
[----:B------:R-:W-:Y:S02]  /*14c90*/  R2UR UR5, R13 ;  /* 0x000000000d0572ca */ /* 0x000fe400000e0000 */
[----:B------:R-:W-:Y:S01]  /*14ca0*/  MOV R203, 0x40000040 ;  /* 0x4000004000cb7802 */ /* 0x000fe20000000f00 */
        /* <DEDUP_REMOVED lines=20> */
.L_x_5518:
[----:B------:R2:W3:Y:S01]  /*14df0*/  SYNCS.PHASECHK.TRANS64.TRYWAIT P2, [R189+URZ+0x38850], R204 ;  /* 0x038850ccbd0075a7 */ /* 0x0004e2000804017f */
[----:B------:R-:W-:Y:S05]  /*14e00*/  @!P0 BRA `(.L_x_5519) ;  /* 0x0000000000048947 */ /* 0x000fea0003800000 */
[----:B------:R-:W-:Y:S01]  /*14e10*/  BPT.TRAP 0x1 ;  /* 0x000000040000795c */ /* 0x000fe20000300000 */
.L_x_5519:
[----:B------:R-:W-:Y:S04]  /*14e20*/  BSSY B1, `(.L_x_5520) ;  /* 0x0000004000017945 */ /* 0x000fe80003800000 */
[----:B---3--:R-:W-:Y:S05]  /*14e30*/  @P2 BRA `(.L_x_5521) ;  /* 0x0000000000082947 */ /* 0x008fea0003800000 */
[----:B------:R-:W3:Y:S02]  /*14e40*/  SYNCS.PHASECHK.TRANS64.TRYWAIT P2, [R189+URZ+0x38850], R204 ;  /* 0x038850ccbd0075a7 */ /* 0x000ee4000804017f */
[----:B---3--:R-:W-:Y:S05]  /*14e50*/  @!P2 BRA `(.L_x_5522) ;  /* 0x000000e400b8a947 */ /* 0x008fea0003800000 */
.L_x_5521:
[----:B------:R-:W-:Y:S05]  /*14e60*/  BSYNC B1 ;  /* 0x0000000000017941 */ /* 0x000fea0003800000 */
.L_x_5520:
        /* <DEDUP_REMOVED lines=10> */
[----:B------:R-:W-:-:S02]  /*14f10*/  VIADD R203, R202, 0x800 ;  /* 0x00000800cacb7836 */ /* 0x000fc40000000000 */
[----:B------:R-:W-:Y:S02]  /*14f20*/  IMAD.MOV.U32 R205, RZ, RZ, 0x40000040 ;  /* 0x40000040ffcd7424 */ /* 0x000fe400078e00ff */
[----:B------:R-:W-:Y:S02]  /*14f30*/  VIADD R206, R2, 0x800 ;  /* 0x0000080002ce7836 */ /* 0x000fe40000000000 */
[----:B------:R-:W-:-:S03]  /*14f40*/  IMAD.MOV.U32 R207, RZ, RZ, 0x40000040 ;  /* 0x40000040ffcf7424 */ /* 0x000fc600078e00ff */
        /* <DEDUP_REMOVED lines=9> */
[----:B----4-:R-:W-:Y:S01]  /*14fe0*/  SHF.R.U32.HI R21, RZ, 0x7, R21 ;  /* 0x00000007ff157819 */ /* 0x010fe20000011615 */
[----:B------:R-:W-:Y:S02]  /*14ff0*/  WARPGROUP.DEPBAR.LE gsb0, 0x0 ;  /* 0x00008000000079c5 */ /* 0x000fe40000010000 */
[----:B------:R-:W-:-:S08]  /*15000*/  WARPGROUP.ARRIVE ;  /* 0x00000000000079c5 */ /* 0x000fd00000000000 */
        /* <DEDUP_REMOVED lines=150> */
[----:B------:R-:W4:Y:S01]  /*15970*/  SHFL.IDX PT, R14, R21, RZ, 0x1f ;  /* 0x00001fff150e7589 */ /* 0x000f2200000e0000 */
[----:B------:R-:W-:Y:S01]  /*15980*/  IMAD.MOV.U32 R15, RZ, RZ, 0x4 ;  /* 0x00000004ff0f7424 */ /* 0x000fe200078e00ff */
[----:B----4-:R-:W-:-:S04]  /*15990*/  ISETP.GT.AND P2, PT, R14, 0x7f, PT ;  /* 0x0000007f0e00780c */ /* 0x010fc80003f44270 */
[----:B------:R-:W-:Y:S02]  /*159a0*/  SEL R14, RZ, 0x2, !P2 ;  /* 0x00000002ff0e7807 */ /* 0x000fe40005000000 */
[C---:B------:R-:W-:Y:S02]  /*159b0*/  SEL R21, R15.reuse, 0x2, P2 ;  /* 0x000000020f157807 */ /* 0x040fe40001000000 */
[----:B------:R-:W-:Y:S01]  /*159c0*/  SEL R15, R15, 0x6, !P2 ;  /* 0x000000060f0f7807 */ /* 0x000fe20005000000 */
[----:B0123--:R-:W-:Y:S01]  /*159d0*/  IMAD.IADD R204, R14, 0x1, R203 ;  /* 0x000000010ecc7824 */ /* 0x00ffe200078e02cb */
        /* <DEDUP_REMOVED lines=11> */
[----:B------:R-:W-:Y:S02]  /*15a90*/  WARPGROUP.DEPBAR.LE gsb0, 0x0 ;  /* 0x00008000000079c5 */ /* 0x000fe40000010000 */
[----:B------:R-:W-:-:S08]  /*15aa0*/  WARPGROUP.ARRIVE ;  /* 0x00000000000079c5 */ /* 0x000fd00000000000 */
        /* <DEDUP_REMOVED lines=15> */
[----:B------:R-:W-:Y:S02]  /*15ba0*/  IMAD.MOV.U32 R205, RZ, RZ, 0x40000040 ;  /* 0x40000040ffcd7424 */ /* 0x000fe400078e00ff */
[----:B------:R-:W-:Y:S01]  /*15bb0*/  IMAD.MOV.U32 R203, RZ, RZ, 0x28 ;  /* 0x00000028ffcb7424 */ /* 0x000fe200078e00ff */
[----:B------:R-:W-:Y:S01]  /*15bc0*/  R2UR UR6, R204 ;  /* 0x00000000cc0672ca */ /* 0x000fe200000e0000 */
[----:B------:R-:W-:Y:S01]  /*15bd0*/  IMAD.MOV.U32 R204, RZ, RZ, 0xa00 ;  /* 0x00000a00ffcc7424 */ /* 0x000fe200078e00ff */
[----:B------:R-:W-:Y:S01]  /*15be0*/  R2UR UR7, R205 ;  /* 0x00000000cd0772ca */ /* 0x000fe200000e0000 */
[----:B------:R-:W-:Y:S01]  /*15bf0*/  IMAD.MOV.U32 R205, RZ, RZ, 0x40000040 ;  /* 0x40000040ffcd7424 */ /* 0x000fe200078e00ff */
[----:B------:R-:W-:-:S02]  /*15c00*/  SEL R203, R203, 0x26, P2 ;  /* 0x00000026cbcb7807 */ /* 0x000fc40001000000 */
[----:B------:R-:W-:Y:S02]  /*15c10*/  SEL R204, R204, 0x980, P2 ;  /* 0x00000980cccc7807 */ /* 0x000fe40001000000 */
[----:B------:R-:W-:Y:S02]  /*15c20*/  LOP3.LUT R203, R203, 0x6, RZ, 0xc0, !PT ;  /* 0x00000006cbcb7812 */ /* 0x000fe400078ec0ff */
[----:B------:R-:W-:-:S04]  /*15c30*/  LOP3.LUT R206, R204, 0xa00, RZ, 0xc0, !PT ;  /* 0x00000a00ccce7812 */ /* 0x000fc800078ec0ff */
[CC--:B------:R-:W-:Y:S02]  /*15c40*/  IADD3 R204, R203.reuse, R206.reuse, R2 ;  /* 0x000000cecbcc7210 */ /* 0x0c0fe40007ffe002 */
[----:B------:R-:W-:Y:S02]  /*15c50*/  IADD3 R206, R203, R206, R202 ;  /* 0x000000cecbce7210 */ /* 0x000fe40007ffe0ca */
        /* <DEDUP_REMOVED lines=47> */
[----:B------:R-:W-:-:S05]  /*15f50*/  IMAD.MOV.U32 R204, RZ, RZ, 0xc00 ;  /* 0x00000c00ffcc7424 */ /* 0x000fca00078e00ff */
[----:B------:R-:W-:-:S04]  /*15f60*/  SEL R204, R204, 0xb80, P2 ;  /* 0x00000b80cccc7807 */ /* 0x000fc80001000000 */
        /* <DEDUP_REMOVED lines=82> */
[--C-:B------:R-:W-:Y:S01]  /*16490*/  IMAD.IADD R204, R21, 0x1, R203.reuse ;  /* 0x0000000115cc7824 */ /* 0x100fe200078e02cb */
[----:B------:R-:W-:Y:S01]  /*164a0*/  R2UR UR5, R205 ;  /* 0x00000000cd0572ca */ /* 0x000fe200000e0000 */
[----:B------:R-:W-:Y:S02]  /*164b0*/  IMAD.MOV.U32 R205, RZ, RZ, 0x40000040 ;  /* 0x40000040ffcd7424 */ /* 0x000fe400078e00ff */
[----:B------:R-:W-:Y:S01]  /*164c0*/  IMAD.SHL.U32 R21, R20, 0x40, RZ ;  /* 0x0000004014157824 */ /* 0x000fe200078e00ff */
        /* <DEDUP_REMOVED lines=9> */
[----:B------:R-:W-:Y:S01]  /*16560*/  IMAD.MOV.U32 R14, RZ, RZ, 0x40 ;  /* 0x00000040ff0e7424 */ /* 0x000fe200078e00ff */
[----:B------:R-:W-:Y:S01]  /*16570*/  R2UR UR5, R15 ;  /* 0x000000000f0572ca */ /* 0x000fe200000e0000 */
[----:B------:R-:W-:Y:S01]  /*16580*/  IMAD.MOV.U32 R15, RZ, RZ, 0x1000 ;  /* 0x00001000ff0f7424 */ /* 0x000fe200078e00ff */
[----:B------:R-:W-:Y:S02]  /*16590*/  R2UR UR6, R204 ;  /* 0x00000000cc0672ca */ /* 0x000fe400000e0000 */
[----:B------:R-:W-:Y:S02]  /*165a0*/  R2UR UR7, R205 ;  /* 0x00000000cd0772ca */ /* 0x000fe400000e0000 */
        /* <DEDUP_REMOVED lines=11> */
[----:B------:R-:W-:Y:S01]  /*16660*/  R2UR UR4, R14 ;  /* 0x000000000e0472ca */ /* 0x000fe200000e0000 */
[----:B------:R-:W-:Y:S01]  /*16670*/  @!P1 VIADD R14, R189, 0x38840 ;  /* 0x00038840bd0e9836 */ /* 0x000fe20000000000 */
[----:B------:R-:W-:Y:S02]  /*16680*/  R2UR UR5, R15 ;  /* 0x000000000f0572ca */ /* 0x000fe400000e0000 */
[----:B------:R-:W-:Y:S02]  /*16690*/  R2UR UR6, R202 ;  /* 0x00000000ca0672ca */ /* 0x000fe400000e0000 */
[----:B------:R-:W-:Y:S02]  /*166a0*/  R2UR UR7, R203 ;  /* 0x00000000cb0772ca */ /* 0x000fe400000e0000 */
[----:B------:R-:W-:Y:S01]  /*166b0*/  @!P1 PRMT R14, RZ, 0x654, R14 ;  /* 0x00000654ff0e9816 */ /* 0x000fe2000000000e */
[----:B------:R-:W-:-:S02]  /*166c0*/  WARPGROUP.DEPBAR.LE gsb0, 0x0 ;  /* 0x00008000000079c5 */ /* 0x000fc40000010000 */
[----:B------:R-:W-:-:S08]  /*166d0*/  WARPGROUP.ARRIVE ;  /* 0x00000000000079c5 */ /* 0x000fd00000000000 */
[----:B------:R-:W-:Y:S01]  /*166e0*/  HGMMA.64x64x16.F32 R152, gdesc[UR4], R152, gsb0 ;  /* 0x00e00000049879f0 */ /* 0x000fe20008000898 */
[----:B------:R-:W-:Y:S02]  /*166f0*/  ULOP3.LUT UR4, URZ, UR44, URZ, 0x33, !UPT ;  /* 0x0000002c3f047292 */ /* 0x000fe4000f8e333f */
[----:B------:R-:W-:Y:S02]  /*16700*/  WARPGROUP.DEPBAR.LE gsb0, 0x0 ;  /* 0x00008000000079c5 */ /* 0x000fe40000010000 */
[----:B------:R0:W-:Y:S02]  /*16710*/  @!P1 SYNCS.ARRIVE.TRANS64.RED.A1T0 RZ, [R14+URZ], RZ ;  /* 0x000000ff0eff99a7 */ /* 0x0001e4000810043f */
[----:B0-----:R-:W-:-:S04]  /*16720*/  IADD3 R14, R23, 0x1, -R21 ;  /* 0x00000001170e7810 */ /* 0x001fc80007ffe815 */
[----:B------:R-:W-:-:S05]  /*16730*/  IADD3 R14, -R185, R14, -R184 ;  /* 0x0000000eb90e7210 */ /* 0x000fca0007ffe9b8 */
[C---:B------:R-:W-:Y:S02]  /*16740*/  VIADD R205, R14.reuse, UR43 ;  /* 0x0000002b0ecd7c36 */ /* 0x040fe40008000000 */
[----:B------:R-:W-:Y:S02]  /*16750*/  VIADD R204, R14, UR4 ;  /* 0x000000040ecc7c36 */ /* 0x000fe40008000000 */
[C---:B------:R-:W-:Y:S02]  /*16760*/  IMAD.IADD R203, R0.reuse, 0x1, R205 ;  /* 0x0000000100cb7824 */ /* 0x040fe400078e02cd */
[----:B------:R-:W-:Y:S01]  /*16770*/  IMAD.IADD R202, R0, 0x1, R204 ;  /* 0x0000000100ca7824 */ /* 0x000fe200078e02cc */
[----:B------:R-:W-:Y:S06]  /*16780*/  @!P6 BRA `(.L_x_5523) ;  /* 0x000000000060e947 */ /* 0x000fec0003800000 */
[----:B------:R-:W-:Y:S01]  /*16790*/  IADD3 R207, R0, R23, -R184 ;  /* 0x0000001700cf7210 */ /* 0x000fe20007ffe8b8 */
[----:B------:R-:W-:Y:S03]  /*167a0*/  BSSY B1, `(.L_x_5524) ;  /* 0x0000012000017945 */ /* 0x000fe60003800000 */
[----:B------:R-:W-:-:S13]  /*167b0*/  ISETP.GT.AND P2, PT, R207, -0x1, PT ;  /* 0xffffffffcf00780c */ /* 0x000fda0003f44270 */
[----:B------:R-:W-:Y:S05]  /*167c0*/  @P2 BRA `(.L_x_5525) ;  /* 0x0000000000242947 */ /* 0x000fea0003800000 */
[----:B------:R-:W-:Y:S02]  /*167d0*/  MOV R206, UR38 ;  /* 0x0000002600ce7c02 */ /* 0x000fe40008000f00 */
[----:B------:R-:W-:Y:S02]  /*167e0*/  LOP3.LUT R207, RZ, R207, RZ, 0x33, !PT ;  /* 0x000000cfffcf7212 */ /* 0x000fe400078e33ff */
[----:B------:R-:W-:-:S13]  /*167f0*/  ISETP.NE.AND P2, PT, R206, 0x1, PT ;  /* 0x00000001ce00780c */ /* 0x000fda0003f45270 */
[----:B------:R-:W0:Y:S02]  /*16800*/  @P2 LDC.64 R14, c[0x0][0xae0] ;  /* 0x0002b800ff0e2b82 */ /* 0x000e240000000a00 */
[----:B0-----:R-:W-:-:S04]  /*16810*/  @P2 IMAD.HI.U32 R210, R207, R14, RZ ;  /* 0x0000000ecfd22227 */ /* 0x001fc800078e00ff */
[----:B------:R-:W-:Y:S01]  /*16820*/  IMAD.MOV.U32 R14, RZ, RZ, R207 ;  /* 0x000000ffff0e7224 */ /* 0x000fe200078e00cf */
[----:B------:R-:W-:-:S04]  /*16830*/  @P2 SHF.R.U32.HI R14, RZ, R15, R210 ;  /* 0x0000000fff0e2219 */ /* 0x000fc800000116d2 */
[----:B------:R-:W-:Y:S01]  /*16840*/  LOP3.LUT R14, RZ, R14, RZ, 0x33, !PT ;  /* 0x0000000eff0e7212 */ /* 0x000fe200078e33ff */
[----:B------:R-:W-:Y:S06]  /*16850*/  BRA `(.L_x_5526) ;  /* 0x0000000000187947 */ /* 0x000fec0003800000 */
.L_x_5525:
[----:B------:R-:W-:-:S05]  /*16860*/  IMAD.U32 R206, RZ, RZ, UR38 ;  /* 0x00000026ffce7e24 */ /* 0x000fca000f8e00ff */
[----:B------:R-:W-:-:S13]  /*16870*/  ISETP.NE.AND P2, PT, R206, 0x1, PT ;  /* 0x00000001ce00780c */ /* 0x000fda0003f45270 */
[----:B------:R-:W0:Y:S02]  /*16880*/  @P2 LDC.64 R14, c[0x0][0xae0] ;  /* 0x0002b800ff0e2b82 */ /* 0x000e240000000a00 */
[----:B0-----:R-:W-:-:S04]  /*16890*/  @P2 IMAD.HI.U32 R210, R207, R14, RZ ;  /* 0x0000000ecfd22227 */ /* 0x001fc800078e00ff */
[----:B------:R-:W-:Y:S01]  /*168a0*/  IMAD.MOV.U32 R14, RZ, RZ, R207 ;  /* 0x000000ffff0e7224 */ /* 0x000fe200078e00cf */
[----:B------:R-:W-:-:S07]  /*168b0*/  @P2 SHF.R.U32.HI R14, RZ, R15, R210 ;  /* 0x0000000fff0e2219 */ /* 0x000fce00000116d2 */
.L_x_5526:
[----:B------:R-:W-:Y:S05]  /*168c0*/  BSYNC B1 ;  /* 0x0000000000017941 */ /* 0x000fea0003800000 */
.L_x_5524:
[----:B------:R-:W-:-:S04]  /*168d0*/  IMAD R14, R14, R206, -R21 ;  /* 0x000000ce0e0e7224 */ /* 0x000fc800078e0a15 */
[----:B------:R-:W-:-:S05]  /*168e0*/  IMAD.IADD R15, R14, 0x1, -R185 ;  /* 0x000000010e0f7824 */ /* 0x000fca00078e0ab9 */
[----:B------:R-:W-:Y:S02]  /*168f0*/  VIADDMNMX R203, R15, R206, R203, PT ;  /* 0x000000ce0fcb7246 */ /* 0x000fe400038001cb */
[----:B------:R-:W-:-:S07]  /*16900*/  VIMNMX R202, R202, R15, !PT ;  /* 0x0000000fcaca7248 */ /* 0x000fce0007fe0100 */
.L_x_5523:
        /* <DEDUP_REMOVED lines=65> */
.L_x_5529:
[----:B------:R-:W-:-:S05]  /*16d20*/  IMAD.U32 R168, RZ, RZ, UR38 ;  /* 0x00000026ffa87e24 */ /* 0x000fca000f8e00ff */
[----:B------:R-:W-:-:S13]  /*16d30*/  ISETP.NE.AND P3, PT, R168, 0x1, PT ;  /* 0x00000001a800780c */ /* 0x000fda0003f65270 */
[----:B------:R-:W0:Y:S02]  /*16d40*/  @P3 LDC.64 R14, c[0x0][0xae0] ;  /* 0x0002b800ff0e3b82 */ /* 0x000e240000000a00 */
[----:B0-----:R-:W-:-:S04]  /*16d50*/  @P3 IMAD.HI.U32 R202, R188, R14, RZ ;  /* 0x0000000ebcca3227 */ /* 0x001fc800078e00ff */
[----:B------:R-:W-:Y:S01]  /*16d60*/  IMAD.MOV.U32 R14, RZ, RZ, R188 ;  /* 0x000000ffff0e7224 */ /* 0x000fe200078e00bc */
[----:B------:R-:W-:-:S07]  /*16d70*/  @P3 SHF.R.U32.HI R14, RZ, R15, R202 ;  /* 0x0000000fff0e3219 */ /* 0x000fce00000116ca */
.L_x_5530:
[----:B------:R-:W-:Y:S05]  /*16d80*/  BSYNC B1 ;  /* 0x0000000000017941 */ /* 0x000fea0003800000 */
.L_x_5528:
[----:B------:R-:W-:-:S04]  /*16d90*/  IMAD R14, R14, R168, -R21 ;  /* 0x000000a80e0e7224 */ /* 0x000fc800078e0a15 */
[----:B------:R-:W-:-:S05]  /*16da0*/  IMAD.IADD R15, R14, 0x1, -R185 ;  /* 0x000000010e0f7824 */ /* 0x000fca00078e0ab9 */
[----:B------:R-:W-:Y:S02]  /*16db0*/  VIADDMNMX R205, R15, R168, R205, PT ;  /* 0x000000a80fcd7246 */ /* 0x000fe400038001cd */
[----:B------:R-:W-:-:S07]  /*16dc0*/  VIMNMX R204, R204, R15, !PT ;  /* 0x0000000fcccc7248 */ /* 0x000fce0007fe0100 */
.L_x_5527:
[----:B------:R-:W-:Y:S01]  /*16dd0*/  FMNMX.FTZ R14, R152, R200, !PT ;  /* 0x000000c8980e7209 */ /* 0x000fe20007810000 */
[----:B------:R-:W-:Y:S01]  /*16de0*/  IMAD.MOV.U32 R169, RZ, RZ, 0x40000040 ;  /* 0x40000040ffa97424 */ /* 0x000fe200078e00ff */
[C---:B------:R-:W-:Y:S01]  /*16df0*/  ISETP.GT.AND P5, PT, R204.reuse, 0x9, P2 ;  /* 0x00000009cc00780c */ /* 0x040fe200017a4270 */
[----:B------:R-:W-:Y:S01]  /*16e00*/  IMAD R168, R19, 0x1000, R193 ;  /* 0x0000100013a87824 */ /* 0x000fe200078e02c1 */
[----:B------:R-:W-:Y:S01]  /*16e10*/  FMNMX.FTZ R15, R153, R14, !PT ;  /* 0x0000000e990f7209 */ /* 0x000fe20007810000 */
[----:B------:R-:W-:Y:S01]  /*16e20*/  @!P1 VIADD R189, R189, 0x38860 ;  /* 0x00038860bdbd9836 */ /* 0x000fe20000000000 */
[----:B------:R-:W-:Y:S02]  /*16e30*/  ISETP.GT.AND P3, PT, R204, 0x1, P2 ;  /* 0x00000001cc00780c */ /* 0x000fe40001764270 */
[----:B------:R-:W-:Y:S02]  /*16e40*/  FMNMX.FTZ R14, R156, R15, !PT ;  /* 0x0000000f9c0e7209 */ /* 0x000fe40007810000 */
[----:B------:R-:W-:-:S02]  /*16e50*/  ISETP.LT.OR P5, PT, R205, 0xa, P5 ;  /* 0x0000000acd00780c */ /* 0x000fc40002fa1670 */
[----:B------:R-:W-:Y:S02]  /*16e60*/  FMNMX.FTZ R15, R157, R14, !PT ;  /* 0x0000000e9d0f7209 */ /* 0x000fe40007810000 */
[----:B------:R-:W-:Y:S02]  /*16e70*/  ISETP.LT.OR P3, PT, R205, 0x2, P3 ;  /* 0x00000002cd00780c */ /* 0x000fe40001f61670 */
        /* <DEDUP_REMOVED lines=24> */
[C---:B------:R-:W-:Y:S01]  /*17000*/  ISETP.GT.AND P5, PT, R204.reuse, 0x21, P2 ;  /* 0x00000021cc00780c */ /* 0x040fe200017a4270 */
[----:B------:R-:W0:Y:S01]  /*17010*/  SHFL.BFLY PT, R14, R15, 0x2, 0x1f ;  /* 0x0c401f000f0e7f89 */ /* 0x000e2200000e0000 */
[----:B------:R-:W-:Y:S02]  /*17020*/  ISETP.GT.AND P3, PT, R204, 0x19, P2 ;  /* 0x00000019cc00780c */ /* 0x000fe40001764270 */
[C---:B------:R-:W-:Y:S02]  /*17030*/  ISETP.LT.OR P4, PT, R205.reuse, 0x12, P4 ;  /* 0x00000012cd00780c */ /* 0x040fe40002781670 */
[----:B------:R-:W-:-:S02]  /*17040*/  ISETP.LT.OR P5, PT, R205, 0x22, P5 ;  /* 0x00000022cd00780c */ /* 0x000fc40002fa1670 */
[----:B------:R-:W-:Y:S02]  /*17050*/  ISETP.LT.OR P3, PT, R205, 0x1a, P3 ;  /* 0x0000001acd00780c */ /* 0x000fe40001f61670 */
[----:B------:R-:W-:Y:S02]  /*17060*/  FSEL R163, R163, -INF , !P4 ;  /* 0xff800000a3a37808 */ /* 0x000fe40006000000 */
[C---:B------:R-:W-:Y:S02]  /*17070*/  ISETP.GT.AND P4, PT, R204.reuse, 0x20, P2 ;  /* 0x00000020cc00780c */ /* 0x040fe40001784270 */
[----:B------:R-:W-:Y:S02]  /*17080*/  FSEL R203, R171, -INF , !P5 ;  /* 0xff800000abcb7808 */ /* 0x000fe40006800000 */
[----:B------:R-:W-:Y:S02]  /*17090*/  FSEL R167, R167, -INF , !P3 ;  /* 0xff800000a7a77808 */ /* 0x000fe40005800000 */
[----:B------:R-:W-:-:S02]  /*170a0*/  ISETP.GT.AND P5, PT, R204, RZ, P2 ;  /* 0x000000ffcc00720c */ /* 0x000fc400017a4270 */
[----:B------:R-:W-:Y:S02]  /*170b0*/  ISETP.GT.AND P3, PT, R204, 0x28, P2 ;  /* 0x00000028cc00780c */ /* 0x000fe40001764270 */
[C---:B------:R-:W-:Y:S02]  /*170c0*/  ISETP.LT.OR P4, PT, R205.reuse, 0x21, P4 ;  /* 0x00000021cd00780c */ /* 0x040fe40002781670 */
[----:B------:R-:W-:Y:S02]  /*170d0*/  ISETP.LT.OR P5, PT, R205, 0x1, P5 ;  /* 0x00000001cd00780c */ /* 0x000fe40002fa1670 */
[----:B0-----:R-:W-:Y:S02]  /*170e0*/  FMNMX.FTZ R14, R15, R14, !PT ;  /* 0x0000000e0f0e7209 */ /* 0x001fe40007810000 */
[----:B------:R-:W-:Y:S02]  /*170f0*/  ISETP.LT.OR P3, PT, R205, 0x29, P3 ;  /* 0x00000029cd00780c */ /* 0x000fe40001f61670 */
[----:B------:R-:W-:Y:S01]  /*17100*/  FSEL R202, R170, -INF , !P4 ;  /* 0xff800000aaca7808 */ /* 0x000fe20006000000 */
[----:B------:R-:W0:Y:S01]  /*17110*/  SHFL.BFLY PT, R15, R14, 0x1, 0x1f ;  /* 0x0c201f000e0f7f89 */ /* 0x000e2200000e0000 */
[----:B------:R-:W-:-:S02]  /*17120*/  ISETP.GT.AND P4, PT, R204, 0x29, P2 ;  /* 0x00000029cc00780c */ /* 0x000fc40001784270 */
[----:B------:R-:W-:Y:S02]  /*17130*/  FSEL R154, R154, -INF , !P5 ;  /* 0xff8000009a9a7808 */ /* 0x000fe40006800000 */
[----:B------:R-:W-:Y:S02]  /*17140*/  FSEL R210, R174, -INF , !P3 ;  /* 0xff800000aed27808 */ /* 0x000fe40005800000 */
[----:B------:R-:W-:Y:S02]  /*17150*/  ISETP.GT.AND P3, PT, R204, 0x30, P2 ;  /* 0x00000030cc00780c */ /* 0x000fe40001764270 */
[----:B------:R-:W-:Y:S02]  /*17160*/  ISETP.LT.OR P4, PT, R205, 0x2a, P4 ;  /* 0x0000002acd00780c */ /* 0x000fe40002781670 */
[----:B------:R-:W-:Y:S02]  /*17170*/  FMNMX.FTZ R170, R154, R199, !PT ;  /* 0x000000c79aaa7209 */ /* 0x000fe40007810000 */
[----:B------:R-:W-:-:S02]  /*17180*/  MOV R21, UR37 ;  /* 0x0000002500157c02 */ /* 0x000fc40008000f00 */
[----:B------:R-:W-:Y:S02]  /*17190*/  ISETP.LT.OR P3, PT, R205, 0x31, P3 ;  /* 0x00000031cd00780c */ /* 0x000fe40001f61670 */
[----:B------:R-:W-:Y:S02]  /*171a0*/  FSEL R222, R175, -INF , !P4 ;  /* 0xff800000afde7808 */ /* 0x000fe40006000000 */
[C---:B------:R-:W-:Y:S02]  /*171b0*/  ISETP.GT.AND P4, PT, R204.reuse, 0x31, P2 ;  /* 0x00000031cc00780c */ /* 0x040fe40001784270 */
[----:B------:R-:W-:Y:S02]  /*171c0*/  ISETP.GT.AND P5, PT, R204, 0x38, P2 ;  /* 0x00000038cc00780c */ /* 0x000fe400017a4270 */
[----:B------:R-:W-:Y:S02]  /*171d0*/  R2UR UR7, R169 ;  /* 0x00000000a90772ca */ /* 0x000fe400000e0000 */
[----:B0-----:R-:W-:-:S02]  /*171e0*/  FMNMX.FTZ R14, R14, R15, !PT ;  /* 0x0000000f0e0e7209 */ /* 0x001fc40007810000 */
[----:B------:R-:W-:Y:S02]  /*171f0*/  FMNMX.FTZ R15, R155, R170, !PT ;  /* 0x000000aa9b0f7209 */ /* 0x000fe40007810000 */
[----:B------:R-:W-:Y:S01]  /*17200*/  ISETP.GT.AND P2, PT, R204, 0x39, P2 ;  /* 0x00000039cc00780c */ /* 0x000fe20001744270 */
[----:B------:R-:W-:Y:S01]  /*17210*/  FMUL.FTZ R169, R14, R21 ;  /* 0x000000150ea97220 */ /* 0x000fe20000410000 */
[----:B------:R-:W-:Y:S02]  /*17220*/  FSEL R204, R178, -INF , !P3 ;  /* 0xff800000b2cc7808 */ /* 0x000fe40005800000 */
[----:B------:R-:W-:Y:S02]  /*17230*/  FSETP.NEU.FTZ.AND P3, PT, R14, -INF , PT ;  /* 0xff8000000e00780b */ /* 0x000fe40003f7d000 */
[----:B------:R-:W-:Y:S02]  /*17240*/  FMNMX.FTZ R170, R158, R15, !PT ;  /* 0x0000000f9eaa7209 */ /* 0x000fe40007810000 */
[----:B------:R-:W-:-:S02]  /*17250*/  FSEL R15, R169, RZ, P3 ;  /* 0x000000ffa90f7208 */ /* 0x000fc40001800000 */
[----:B------:R-:W-:Y:S02]  /*17260*/  FMNMX.FTZ R169, R159, R170, !PT ;  /* 0x000000aa9fa97209 */ /* 0x000fe40007810000 */
[----:B------:R-:W-:Y:S01]  /*17270*/  ISETP.LT.OR P4, PT, R205, 0x32, P4 ;  /* 0x00000032cd00780c */ /* 0x000fe20002781670 */
[--C-:B------:R-:W-:Y:S01]  /*17280*/  FFMA.FTZ R175, R157, R21, -R15.reuse ;  /* 0x000000159daf7223 */ /* 0x100fe2000001080f */
[----:B------:R-:W-:Y:S01]  /*17290*/  FMNMX.FTZ R170, R162, R169, !PT ;  /* 0x000000a9a2aa7209 */ /* 0x000fe20007810000 */
[-CC-:B------:R-:W-:Y:S01]  /*172a0*/  FFMA.FTZ R152, R152, R21.reuse, -R15.reuse ;  /* 0x0000001598987223 */ /* 0x180fe2000001080f */
[----:B------:R-:W-:Y:S01]  /*172b0*/  ISETP.LT.OR P5, PT, R205, 0x39, P5 ;  /* 0x00000039cd00780c */ /* 0x000fe20002fa1670 */
[-CC-:B------:R-:W-:Y:S01]  /*172c0*/  FFMA.FTZ R153, R153, R21.reuse, -R15.reuse ;  /* 0x0000001599997223 */ /* 0x180fe2000001080f */
[----:B------:R-:W-:Y:S01]  /*172d0*/  FMNMX.FTZ R169, R163, R170, !PT ;  /* 0x000000aaa3a97209 */ /* 0x000fe20007810000 */
[-CC-:B------:R-:W-:Y:S01]  /*172e0*/  FFMA.FTZ R156, R156, R21.reuse, -R15.reuse ;  /* 0x000000159c9c7223 */ /* 0x180fe2000001080f */
[----:B------:R-:W-:Y:S01]  /*172f0*/  ISETP.LT.OR P2, PT, R205, 0x3a, P2 ;  /* 0x0000003acd00780c */ /* 0x000fe20001741670 */
[--C-:B------:R-:W-:Y:S01]  /*17300*/  FFMA.FTZ R178, R206, R21, -R15.reuse ;  /* 0x00000015ceb27223 */ /* 0x100fe2000001080f */
[----:B------:R-:W-:Y:S01]  /*17310*/  FMNMX.FTZ R170, R166, R169, !PT ;  /* 0x000000a9a6aa7209 */ /* 0x000fe20007810000 */
[-CC-:B------:R-:W-:Y:S01]  /*17320*/  FFMA.FTZ R172, R172, R21.reuse, -R15.reuse ;  /* 0x00000015acac7223 */ /* 0x180fe2000001080f */
[----:B------:R-:W-:Y:S01]  /*17330*/  FSEL R183, R183, -INF , !P2 ;  /* 0xff800000b7b77808 */ /* 0x000fe20005000000 */
[-CC-:B------:R-:W-:Y:S01]  /*17340*/  FFMA.FTZ R173, R173, R21.reuse, -R15.reuse ;  /* 0x00000015adad7223 */ /* 0x180fe2000001080f */
[----:B------:R-:W-:Y:S01]  /*17350*/  FMNMX.FTZ R169, R167, R170, !PT ;  /* 0x000000aaa7a97209 */ /* 0x000fe20007810000 */
[-CC-:B------:R-:W-:Y:S01]  /*17360*/  FFMA.FTZ R176, R176, R21.reuse, -R15.reuse ;  /* 0x00000015b0b07223 */ /* 0x180fe2000001080f */
[-CC-:B------:R-:W-:Y:S01]  /*17370*/  FFMA.FTZ R177, R177, R21.reuse, -R15.reuse ;  /* 0x00000015b1b17223 */ /* 0x180fe2000001080f */
[--C-:B------:R-:W-:Y:S01]  /*17380*/  FFMA.FTZ R180, R180, R21, -R15.reuse ;  /* 0x00000015b4b47223 */ /* 0x100fe2000001080f */
[----:B------:R-:W-:Y:S01]  /*17390*/  FMNMX.FTZ R170, R202, R169, !PT ;  /* 0x000000a9caaa7209 */ /* 0x000fe20007810000 */
[----:B------:R-:W-:Y:S01]  /*173a0*/  FFMA.FTZ R181, R181, R21, -R15 ;  /* 0x00000015b5b57223 */ /* 0x000fe2000001080f */
[----:B------:R-:W-:Y:S01]  /*173b0*/  MUFU.EX2 R152, R152 ;  /* 0x0000009800987308 */ /* 0x000fe20000000800 */
[----:B------:R-:W-:-:S02]  /*173c0*/  R2UR UR6, R168 ;  /* 0x00000000a80672ca */ /* 0x000fc400000e0000 */
[----:B------:R-:W-:Y:S01]  /*173d0*/  FMNMX.FTZ R169, R203, R170, !PT ;  /* 0x000000aacba97209 */ /* 0x000fe20007810000 */
[-CC-:B------:R-:W-:Y:S01]  /*173e0*/  FFMA.FTZ R170, R160, R21.reuse, -R15.reuse ;  /* 0x00000015a0aa7223 */ /* 0x180fe2000001080f */
[----:B------:R-:W-:Y:S01]  /*173f0*/  FSEL R160, R182, -INF , !P5 ;  /* 0xff800000b6a07808 */ /* 0x000fe20006800000 */
[----:B------:R-:W-:Y:S01]  /*17400*/  FFMA.FTZ R182, R161, R21, -R15 ;  /* 0x00000015a1b67223 */ /* 0x000fe2000001080f */
[----:B------:R-:W-:Y:S01]  /*17410*/  FMNMX.FTZ R157, R210, R169, !PT ;  /* 0x000000a9d29d7209 */ /* 0x000fe20007810000 */
[----:B------:R-:W-:Y:S01]  /*17420*/  MUFU.EX2 R153, R153 ;  /* 0x0000009900997308 */ /* 0x000fe20000000800 */
[----:B------:R-:W-:Y:S02]  /*17430*/  @!P1 PRMT R189, RZ, 0x654, R189 ;  /* 0x00000654ffbd9816 */ /* 0x000fe400000000bd */
[----:B------:R-:W-:Y:S02]  /*17440*/  FMNMX.FTZ R171, R222, R157, !PT ;  /* 0x0000009ddeab7209 */ /* 0x000fe40007810000 */
[----:B------:R-:W-:Y:S01]  /*17450*/  FSEL R157, R179, -INF , !P4 ;  /* 0xff800000b39d7808 */ /* 0x000fe20006000000 */
[----:B------:R-:W-:Y:S01]  /*17460*/  FFMA.FTZ R179, R207, R21, -R15 ;  /* 0x00000015cfb37223 */ /* 0x000fe2000001080f */
[----:B------:R-:W-:Y:S01]  /*17470*/  FMNMX.FTZ R174, R204, R171, !PT ;  /* 0x000000abccae7209 */ /* 0x000fe20007810000 */
[----:B------:R0:W-:Y:S03]  /*17480*/  MUFU.EX2 R169, R175 ;  /* 0x000000af00a97308 */ /* 0x0001e60000000800 */
[----:B------:R-:W-:-:S04]  /*17490*/  FMNMX.FTZ R171, R157, R174, !PT ;  /* 0x000000ae9dab7209 */ /* 0x000fc80007810000 */
[----:B------:R-:W-:Y:S01]  /*174a0*/  FMNMX.FTZ R174, R160, R171, !PT ;  /* 0x000000aba0ae7209 */ /* 0x000fe20007810000 */
[----:B------:R-:W-:Y:S01]  /*174b0*/  MUFU.EX2 R156, R156 ;  /* 0x0000009c009c7308 */ /* 0x000fe20000000800 */
[-CC-:B0-----:R-:W-:Y:S02]  /*174c0*/  FFMA.FTZ R175, R165, R21.reuse, -R15.reuse ;  /* 0x00000015a5af7223 */ /* 0x181fe4000001080f */
[----:B------:R-:W-:Y:S01]  /*174d0*/  FMNMX.FTZ R161, R183, R174, !PT ;  /* 0x000000aeb7a17209 */ /* 0x000fe20007810000 */
[----:B------:R-:W-:Y:S01]  /*174e0*/  FFMA.FTZ R174, R164, R21, -R15 ;  /* 0x00000015a4ae7223 */ /* 0x000fe2000001080f */
[----:B------:R-:W-:-:S03]  /*174f0*/  FSEL R15, R14, RZ, P3 ;  /* 0x000000ff0e0f7208 */ /* 0x000fc60001800000 */
[----:B------:R-:W0:Y:S01]  /*17500*/  SHFL.BFLY PT, R164, R161, 0x2, 0x1f ;  /* 0x0c401f00a1a47f89 */ /* 0x000e2200000e0000 */
[----:B------:R1:W-:Y:S08]  /*17510*/  MUFU.EX2 R171, R182 ;  /* 0x000000b600ab7308 */ /* 0x0003f00000000800 */
[----:B------:R-:W-:Y:S01]  /*17520*/  MUFU.EX2 R170, R170 ;  /* 0x000000aa00aa7308 */ /* 0x000fe20000000800 */
[----:B-1----:R-:W-:-:S07]  /*17530*/  FADD.FTZ R182, -R15, R200 ;  /* 0x000000c80fb67221 */ /* 0x002fce0000010100 */
        /* <DEDUP_REMOVED lines=8> */
[----:B------:R-:W-:-:S02]  /*175c0*/  IMAD.MOV R164, RZ, RZ, -R196 ;  /* 0x000000ffffa47224 */ /* 0x000fc400078e0ac4 */
[-C--:B------:R-:W-:Y:S01]  /*175d0*/  FMUL.FTZ R161, R182, R21.reuse ;  /* 0x00000015b6a17220 */ /* 0x080fe20000410000 */
[C---:B------:R-:W-:Y:S01]  /*175e0*/  FSETP.NEU.FTZ.AND P2, PT, R15.reuse, -INF , PT ;  /* 0xff8000000f00780b */ /* 0x040fe20003f5d000 */
[----:B------:R-:W-:Y:S01]  /*175f0*/  FMUL.FTZ R165, R15, R21 ;  /* 0x000000150fa57220 */ /* 0x000fe20000410000 */
[----:B------:R-:W-:Y:S01]  /*17600*/  ISETP.NE.AND P3, PT, R185, R164, PT ;  /* 0x000000a4b900720c */ /* 0x000fe20003f65270 */
[----:B------:R-:W-:Y:S01]  /*17610*/  MUFU.EX2 R173, R173 ;  /* 0x000000ad00ad7308 */ /* 0x000fe20000000800 */
[----:B------:R-:W-:Y:S02]  /*17620*/  FSEL R164, R15, RZ, P2 ;  /* 0x000000ff0fa47208 */ /* 0x000fe40001000000 */
[----:B------:R-:W-:Y:S02]  /*17630*/  FSEL R165, R165, RZ, P2 ;  /* 0x000000ffa5a57208 */ /* 0x000fe40001000000 */
[----:B------:R-:W-:Y:S01]  /*17640*/  ISETP.GT.AND P2, PT, R20, R212, PT ;  /* 0x000000d41400720c */ /* 0x000fe20003f44270 */
[----:B------:R-:W-:-:S02]  /*17650*/  FADD.FTZ R182, -R164, R199 ;  /* 0x000000c7a4b67221 */ /* 0x000fc40000010100 */
[-CC-:B------:R-:W-:Y:S01]  /*17660*/  FFMA.FTZ R205, R155, R21.reuse, -R165.reuse ;  /* 0x000000159bcd7223 */ /* 0x180fe200000108a5 */
[----:B------:R-:W0:Y:S01]  /*17670*/  MUFU.EX2 R161, R161 ;  /* 0x000000a100a17308 */ /* 0x000e220000000800 */
[-C--:B------:R-:W-:Y:S01]  /*17680*/  FMUL.FTZ R155, R182, R21.reuse ;  /* 0x00000015b69b7220 */ /* 0x080fe20000410000 */
[-CC-:B------:R-:W-:Y:S01]  /*17690*/  FFMA.FTZ R154, R154, R21.reuse, -R165.reuse ;  /* 0x000000159a9a7223 */ /* 0x180fe200000108a5 */
[----:B------:R-:W-:Y:S02]  /*176a0*/  @!P3 IMAD R199, R201, 0x40, R194 ;  /* 0x00000040c9c7b824 */ /* 0x000fe400078e02c2 */
[-CC-:B------:R-:W-:Y:S01]  /*176b0*/  FFMA.FTZ R182, R158, R21.reuse, -R165.reuse ;  /* 0x000000159eb67223 */ /* 0x180fe200000108a5 */
[-CC-:B------:R-:W-:Y:S01]  /*176c0*/  FFMA.FTZ R200, R163, R21.reuse, -R165.reuse ;  /* 0x00000015a3c87223 */ /* 0x180fe200000108a5 */
[-CC-:B------:R-:W-:Y:S01]  /*176d0*/  FFMA.FTZ R201, R166, R21.reuse, -R165.reuse ;  /* 0x00000015a6c97223 */ /* 0x180fe200000108a5 */
[----:B------:R-:W-:Y:S01]  /*176e0*/  @!P3 IMAD R199, R199, 0x4, R18 ;  /* 0x00000004c7c7b824 */ /* 0x000fe200078e0212 */
        /* <DEDUP_REMOVED lines=9> */
[----:B0-----:R-:W-:Y:S01]  /*17780*/  @!P3 STS [R199+0x38400], R161 ;  /* 0x038400a1c700b388 */ /* 0x001fe20000000800 */
[-CC-:B------:R-:W-:Y:S01]  /*17790*/  FFMA.FTZ R158, R202, R21.reuse, -R165.reuse ;  /* 0x00000015ca9e7223 */ /* 0x180fe200000108a5 */
[--C-:B------:R-:W-:Y:S01]  /*177a0*/  FFMA.FTZ R159, R203, R21, -R165.reuse ;  /* 0x00000015cb9f7223 */ /* 0x100fe200000108a5 */
[----:B------:R-:W-:Y:S01]  /*177b0*/  FFMA.FTZ R226, R161, R6, R152 ;  /* 0x00000006a1e27223 */ /* 0x000fe20000010098 */
[----:B------:R-:W-:Y:S01]  /*177c0*/  F2FP.F16.F32.PACK_AB R152, R153, R152 ;  /* 0x000000989998723e */ /* 0x000fe200000000ff */
[-C--:B------:R-:W-:Y:S01]  /*177d0*/  FMUL.FTZ R24, R24, R161.reuse ;  /* 0x000000a118187220 */ /* 0x080fe20000410000 */
[----:B------:R-:W-:Y:S01]  /*177e0*/  FMUL.FTZ R25, R25, R161 ;  /* 0x000000a119197220 */ /* 0x000fe20000410000 */
[----:B------:R-:W0:Y:S01]  /*177f0*/  MUFU.EX2 R154, R154 ;  /* 0x0000009a009a7308 */ /* 0x000e220000000800 */
[-CC-:B--2---:R-:W-:Y:S01]  /*17800*/  FFMA.FTZ R205, R210, R21.reuse, -R165.reuse ;  /* 0x00000015d2cd7223 */ /* 0x184fe200000108a5 */
[----:B------:R-:W-:Y:S01]  /*17810*/  FFMA.FTZ R210, R157, R21, -R165 ;  /* 0x000000159dd27223 */ /* 0x000fe200000108a5 */
[----:B-1----:R1:W-:Y:S01]  /*17820*/  @!P3 STS [R199+0x38420], R155 ;  /* 0x0384209bc700b388 */ /* 0x0023e20000000800 */
[----:B------:R-:W-:Y:S01]  /*17830*/  FADD.FTZ R226, R153, R226 ;  /* 0x000000e299e27221 */ /* 0x000fe20000010000 */
        /* <DEDUP_REMOVED lines=12> */
[----:B0-----:R-:W-:Y:S01]  /*17900*/  F2FP.F16.F32.PACK_AB R153, R164, R154 ;  /* 0x0000009aa499723e */ /* 0x001fe200000000ff */
[-C--:B------:R-:W-:Y:S01]  /*17910*/  FMUL.FTZ R46, R46, R155.reuse ;  /* 0x0000009b2e2e7220 */ /* 0x080fe20000410000 */
[-C--:B------:R-:W-:Y:S01]  /*17920*/  FMUL.FTZ R47, R47, R155.reuse ;  /* 0x0000009b2f2f7220 */ /* 0x080fe20000410000 */
[-C--:B------:R-:W-:Y:S01]  /*17930*/  FMUL.FTZ R50, R50, R155.reuse ;  /* 0x0000009b32327220 */ /* 0x080fe20000410000 */
[-C--:B------:R-:W-:Y:S01]  /*17940*/  FMUL.FTZ R51, R51, R155.reuse ;  /* 0x0000009b33337220 */ /* 0x080fe20000410000 */
[-C--:B------:R-:W-:Y:S01]  /*17950*/  FMUL.FTZ R54, R54, R155.reuse ;  /* 0x0000009b36367220 */ /* 0x080fe20000410000 */
[----:B------:R-:W-:Y:S01]  /*17960*/  FMUL.FTZ R55, R55, R155 ;  /* 0x0000009b37377220 */ /* 0x000fe20000410000 */
[----:B-1----:R-:W-:Y:S01]  /*17970*/  MUFU.EX2 R199, R162 ;  /* 0x000000a200c77308 */ /* 0x002fe20000000800 */
[----:B--2---:R-:W-:Y:S01]  /*17980*/  FFMA.FTZ R223, R155, R7, R154 ;  /* 0x000000079bdf7223 */ /* 0x004fe2000001009a */
        /* <DEDUP_REMOVED lines=54> */
[----:B------:R-:W5:Y:S01]  /*17cf0*/  MUFU.EX2 R206, R206 ;  /* 0x000000ce00ce7308 */ /* 0x000f620000000800 */
[----:B------:R-:W-:Y:S01]  /*17d00*/  FADD.FTZ R226, R156, R226 ;  /* 0x000000e29ce27221 */ /* 0x000fe20000010000 */
[----:B------:R-:W-:Y:S01]  /*17d10*/  F2FP.F16.F32.PACK_AB R154, R169, R156 ;  /* 0x0000009ca99a723e */ /* 0x000fe200000000ff */
[-C--:B------:R-:W-:Y:S01]  /*17d20*/  FMUL.FTZ R28, R28, R161.reuse ;  /* 0x000000a11c1c7220 */ /* 0x080fe20000410000 */
        /* <DEDUP_REMOVED lines=72> */
[----:B------:R-:W-:Y:S01]  /*181b0*/  FADD.FTZ R223, R164, R223 ;  /* 0x000000dfa4df7221 */ /* 0x000fe20000010000 */
[----:B--2---:R-:W-:Y:S01]  /*181c0*/  F2FP.F16.F32.PACK_AB R158, R175, R174 ;  /* 0x000000aeaf9e723e */ /* 0x004fe200000000ff */
[----:B------:R2:W-:Y:S01]  /*181d0*/  STSM.16.M88.4 [R197+0x36400], R152 ;  /* 0x03640098c5007844 */ /* 0x0005e20000000200 */
[----:B0-----:R-:W-:Y:S01]  /*181e0*/  F2FP.F16.F32.PACK_AB R157, R200, R199 ;  /* 0x000000c7c89d723e */ /* 0x001fe200000000ff */
[----:B------:R-:W-:Y:S01]  /*181f0*/  VIADD R6, R168, 0x80 ;  /* 0x00000080a8067836 */ /* 0x000fe20000000000 */
[----:B-1----:R-:W-:Y:S01]  /*18200*/  F2FP.F16.F32.PACK_AB R159, R202, R201 ;  /* 0x000000c9ca9f723e */ /* 0x002fe200000000ff */
[----:B------:R-:W-:Y:S01]  /*18210*/  IMAD.MOV.U32 R7, RZ, RZ, 0x40000040 ;  /* 0x40000040ff077424 */ /* 0x000fe200078e00ff */
[----:B------:R-:W-:Y:S01]  /*18220*/  F2FP.F16.F32.PACK_AB R160, R179, R178 ;  /* 0x000000b2b3a0723e */ /* 0x000fe200000000ff */
[----:B------:R-:W-:Y:S01]  /*18230*/  FADD.FTZ R182, R182, R223 ;  /* 0x000000dfb6b67221 */ /* 0x000fe20000010000 */
[----:B------:R-:W-:Y:S01]  /*18240*/  F2FP.F16.F32.PACK_AB R162, R173, R172 ;  /* 0x000000acada2723e */ /* 0x000fe200000000ff */
[----:B------:R1:W-:Y:S01]  /*18250*/  STSM.16.M88.4 [R209], R156 ;  /* 0x0000009cd1007844 */ /* 0x0003e20000000200 */
[----:B----4-:R-:W-:Y:S01]  /*18260*/  F2FP.F16.F32.PACK_AB R161, R204, R203 ;  /* 0x000000cbcca1723e */ /* 0x010fe200000000ff */
[----:B------:R-:W-:Y:S01]  /*18270*/  FADD.FTZ R169, R169, R226 ;  /* 0x000000e2a9a97221 */ /* 0x000fe20000010000 */
[----:B-----5:R-:W-:Y:S01]  /*18280*/  F2FP.F16.F32.PACK_AB R163, R206, R205 ;  /* 0x000000cdcea3723e */ /* 0x020fe200000000ff */
[----:B------:R-:W-:Y:S01]  /*18290*/  FADD.FTZ R182, R183, R182 ;  /* 0x000000b6b7b67221 */ /* 0x000fe20000010000 */
[----:B---3--:R-:W-:Y:S01]  /*182a0*/  F2FP.F16.F32.PACK_AB R164, R177, R176 ;  /* 0x000000b0b1a4723e */ /* 0x008fe200000000ff */
[----:B------:R-:W-:Y:S01]  /*182b0*/  FADD.FTZ R170, R170, R169 ;  /* 0x000000a9aaaa7221 */ /* 0x000fe20000010000 */
[----:B------:R-:W-:Y:S01]  /*182c0*/  F2FP.F16.F32.PACK_AB R166, R181, R180 ;  /* 0x000000b4b5a6723e */ /* 0x000fe200000000ff */
[----:B------:R1:W-:Y:S01]  /*182d0*/  STSM.16.M88.4 [R198], R160 ;  /* 0x000000a0c6007844 */ /* 0x0003e20000000200 */
[----:B------:R-:W-:Y:S01]  /*182e0*/  F2FP.F16.F32.PACK_AB R165, R210, R207 ;  /* 0x000000cfd2a5723e */ /* 0x000fe200000000ff */
[----:B------:R-:W-:Y:S01]  /*182f0*/  FADD.FTZ R199, R199, R182 ;  /* 0x000000b6c7c77221 */ /* 0x000fe20000010000 */
[----:B------:R-:W-:Y:S01]  /*18300*/  F2FP.F16.F32.PACK_AB R167, R222, R224 ;  /* 0x000000e0dea7723e */ /* 0x000fe200000000ff */
[----:B------:R-:W-:-:S02]  /*18310*/  FADD.FTZ R171, R171, R170 ;  /* 0x000000aaabab7221 */ /* 0x000fc40000010000 */
[----:B------:R-:W-:Y:S01]  /*18320*/  FADD.FTZ R200, R200, R199 ;  /* 0x000000c7c8c87221 */ /* 0x000fe20000010000 */
[----:B------:R-:W-:Y:S01]  /*18330*/  IMAD.MOV.U32 R199, RZ, RZ, R15 ;  /* 0x000000ffffc77224 */ /* 0x000fe200078e000f */
[----:B------:R1:W-:Y:S01]  /*18340*/  STSM.16.M88.4 [R208], R164 ;  /* 0x000000a4d0007844 */ /* 0x0003e20000000200 */
[----:B------:R-:W-:Y:S01]  /*18350*/  WARPGROUP.ARRIVE ;  /* 0x00000000000079c5 */ /* 0x000fe20000000000 */
[----:B------:R-:W-:Y:S01]  /*18360*/  FADD.FTZ R174, R174, R171 ;  /* 0x000000abaeae7221 */ /* 0x000fe20000010000 */
[----:B------:R-:W-:Y:S01]  /*18370*/  FADD.FTZ R201, R201, R200 ;  /* 0x000000c8c9c97221 */ /* 0x000fe20000010000 */
[----:B------:R-:W-:Y:S02]  /*18380*/  IMAD.MOV.U32 R200, RZ, RZ, R14 ;  /* 0x000000ffffc87224 */ /* 0x000fe400078e000e */
[----:B------:R-:W-:Y:S01]  /*18390*/  FADD.FTZ R175, R175, R174 ;  /* 0x000000aeafaf7221 */ /* 0x000fe20000010000 */
[----:B------:R-:W-:Y:S01]  /*183a0*/  HGMMA.64x256x16.F32 R24, R152, gdesc[UR4].tnspB, R24, gsb0 ;  /* 0x43e0000498187df0 */ /* 0x000fe20008000818 */
[----:B------:R-:W-:Y:S01]  /*183b0*/  R2UR UR6, R6 ;  /* 0x00000000060672ca */ /* 0x000fe200000e0000 */
[----:B------:R-:W-:Y:S01]  /*183c0*/  VIADD R6, R168, 0x100 ;  /* 0x00000100a8067836 */ /* 0x000fe20000000000 */
[----:B------:R-:W-:Y:S01]  /*183d0*/  R2UR UR7, R7 ;  /* 0x00000000070772ca */ /* 0x000fe200000e0000 */
[----:B------:R-:W-:-:S02]  /*183e0*/  IMAD.MOV.U32 R7, RZ, RZ, 0x40000040 ;  /* 0x40000040ff077424 */ /* 0x000fc400078e00ff */
        /* <DEDUP_REMOVED lines=13> */
[----:B------:R-:W-:-:S04]  /*184c0*/  FADD.FTZ R207, R210, R207 ;  /* 0x000000cfd2cf7221 */ /* 0x000fc80000010000 */
[----:B------:R-:W-:Y:S01]  /*184d0*/  FADD.FTZ R207, R224, R207 ;  /* 0x000000cfe0cf7221 */ /* 0x000fe20000010000 */
[----:B------:R-:W-:Y:S02]  /*184e0*/  WARPGROUP.DEPBAR.LE gsb0, 0x0 ;  /* 0x00008000000079c5 */ /* 0x000fe40000010000 */
[----:B------:R-:W-:Y:S01]  /*184f0*/  WARPGROUP.ARRIVE ;  /* 0x00000000000079c5 */ /* 0x000fe20000000000 */
[----:B--2---:R-:W-:-:S05]  /*18500*/  VIADD R152, R20, 0xffffffff ;  /* 0xffffffff14987836 */ /* 0x004fca0000000000 */
[----:B------:R-:W-:Y:S01]  /*18510*/  HGMMA.64x256x16.F32 R24, R156, gdesc[UR4].tnspB, R24, gsb0 ;  /* 0x43e000049c187df0 */ /* 0x000fe20008000818 */
[----:B------:R-:W-:Y:S01]  /*18520*/  R2UR UR6, R6 ;  /* 0x00000000060672ca */ /* 0x000fe200000e0000 */
[----:B------:R-:W-:Y:S01]  /*18530*/  VIADD R6, R168, 0x180 ;  /* 0x00000180a8067836 */ /* 0x000fe20000000000 */
[----:B------:R-:W-:Y:S01]  /*18540*/  R2UR UR7, R7 ;  /* 0x00000000070772ca */ /* 0x000fe200000e0000 */
[----:B------:R-:W-:Y:S01]  /*18550*/  IMAD.MOV.U32 R7, RZ, RZ, 0x40000040 ;  /* 0x40000040ff077424 */ /* 0x000fe200078e00ff */
[----:B------:R-:W-:Y:S01]  /*18560*/  MOV R20, R152 ;  /* 0x0000009800147202 */ /* 0x000fe20000000f00 */
[----:B------:R-:W-:Y:S02]  /*18570*/  WARPGROUP.DEPBAR.LE gsb0, 0x0 ;  /* 0x00008000000079c5 */ /* 0x000fe40000010000 */
[----:B------:R-:W-:-:S15]  /*18580*/  WARPGROUP.ARRIVE ;  /* 0x00000000000079c5 */ /* 0x000fde0000000000 */
[----:B------:R-:W-:-:S05]  /*18590*/  NOP ;  /* 0x0000000000007918 */ /* 0x000fca0000000000 */
        /* <DEDUP_REMOVED lines=21> */
.L_x_5512:
[----:B------:R-:W-:Y:S05]  /*186f0*/  BSYNC B0 ;  /* 0x0000000000007941 */ /* 0x000fea0003800000 */
.L_x_5511:
[----:B------:R-:W2:Y:S01]  /*18700*/  SHFL.BFLY PT, R3, R6, 0x2, 0x1f ;  /* 0x0c401f0006037f89 */ /* 0x000ea200000e0000 */
[----:B------:R-:W-:Y:S01]  /*18710*/  IMAD.MOV.U32 R4, RZ, RZ, RZ ;  /* 0x000000ffff047224 */ /* 0x000fe200078e00ff */
[----:B------:R-:W-:Y:S01]  /*18720*/  IADD3 R218, R218, 0x1, RZ ;  /* 0x00000001dada7810 */ /* 0x000fe20007ffe0ff */
[----:B------:R-:W-:Y:S01]  /*18730*/  VIADD R20, R19, 0x1 ;  /* 0x0000000113147836 */ /* 0x000fe20000000000 */
[----:B------:R-:W3:Y:S01]  /*18740*/  SHFL.BFLY PT, R0, R7, 0x2, 0x1f ;  /* 0x0c401f0007007f89 */ /* 0x000ee200000e0000 */
[----:B------:R-:W-:Y:S08]  /*18750*/  BAR.ARV 0x8, 0xa0 ;  /* 0x0202800000007b1d */ /* 0x000ff00000002000 */
[----:B------:R-:W-:Y:S01]  /*18760*/  BAR.SYNC.DEFER_BLOCKING 0xf, 0x100 ;  /* 0x03c4000000007b1d */ /* 0x000fe20000010000 */
[----:B------:R-:W-:Y:S01]  /*18770*/  ISETP.NE.AND P1, PT, R20, 0x2, PT ;  /* 0x000000021400780c */ /* 0x000fe20003f25270 */
[----:B--2---:R-:W-:Y:S01]  /*18780*/  FADD.FTZ R2, R3, R6 ;  /* 0x0000000603027221 */ /* 0x004fe20000010000 */
[----:B---3--:R-:W-:-:S04]  /*18790*/  FADD.FTZ R5, R0, R7 ;  /* 0x0000000700057221 */ /* 0x008fc80000010000 */
[----:B------:R-:W2:Y:S04]  /*187a0*/  SHFL.BFLY PT, R3, R2, 0x1, 0x1f ;  /* 0x0c201f0002037f89 */ /* 0x000ea800000e0000 */
[----:B------:R-:W3:Y:S01]  /*187b0*/  SHFL.BFLY PT, R0, R5, 0x1, 0x1f ;  /* 0x0c201f0005007f89 */ /* 0x000ee200000e0000 */
[----:B--2---:R-:W-:Y:S01]  /*187c0*/  FADD.FTZ R9, R2, R3 ;  /* 0x0000000302097221 */ /* 0x004fe20000010000 */
[----:B------:R-:W-:Y:S02]  /*187d0*/  IMAD.MOV.U32 R2, RZ, RZ, -0x800000 ;  /* 0xff800000ff027424 */ /* 0x000fe400078e00ff */
[----:B---3--:R-:W-:Y:S02]  /*187e0*/  FADD.FTZ R3, R5, R0 ;  /* 0x0000000005037221 */ /* 0x008fe40000010000 */
[----:B------:R-:W-:Y:S01]  /*187f0*/  FSETP.NE.FTZ.AND P2, PT, R9, RZ, PT ;  /* 0x000000ff0900720b */ /* 0x000fe20003f55000 */
[----:B------:R-:W-:Y:S01]  /*18800*/  IMAD.MOV R0, RZ, RZ, -R196 ;  /* 0x000000ffff007224 */ /* 0x000fe200078e0ac4 */
[----:B------:R-:W-:-:S02]  /*18810*/  SEL R5, RZ, 0x1, P1 ;  /* 0x00000001ff057807 */ /* 0x000fc40000800000 */
[----:B------:R-:W-:Y:S02]  /*18820*/  FSETP.NE.FTZ.AND P3, PT, R3, RZ, PT ;  /* 0x000000ff0300720b */ /* 0x000fe40003f75000 */
[----:B------:R-:W-:Y:S01]  /*18830*/  ISETP.NE.AND P0, PT, R185, R0, PT ;  /* 0x00000000b900720c */ /* 0x000fe20003f05270 */
[----:B------:R-:W-:Y:S01]  /*18840*/  IMAD.MOV.U32 R0, RZ, RZ, RZ ;  /* 0x000000ffff007224 */ /* 0x000fe200078e00ff */
[----:B------:R-:W-:-:S05]  /*18850*/  LOP3.LUT R22, R22, R5, RZ, 0x3c, !PT ;  /* 0x0000000516167212 */ /* 0x000fca00078e3cff */
[----:B------:R-:W2:Y:S06]  /*18860*/  @P2 MUFU.RCP R0, R9 ;  /* 0x0000000900002308 */ /* 0x000eac0000001000 */
[----:B------:R-:W-:Y:S02]  /*18870*/  @!P0 IMAD R19, R19, 0x40, R194 ;  /* 0x0000004013138824 */ /* 0x000fe400078e02c2 */
[----:B------:R-:W3:Y:S02]  /*18880*/  @P3 MUFU.RCP R4, R3 ;  /* 0x0000000300043308 */ /* 0x000ee40000001000 */
[----:B------:R-:W-:-:S06]  /*18890*/  @!P0 IMAD R19, R19, 0x4, R18 ;  /* 0x0000000413138824 */ /* 0x000fcc00078e0212 */
[----:B------:R-:W4:Y:S01]  /*188a0*/  @P2 MUFU.LG2 R18, R9 ;  /* 0x0000000900122308 */ /* 0x000f220000000c00 */
[----:B--2---:R-:W-:Y:S01]  /*188b0*/  @!P0 STS [R19+0x38400], R0 ;  /* 0x0384000013008388 */ /* 0x004fe20000000800 */
[-C--:B------:R-:W-:Y:S01]  /*188c0*/  FMUL.FTZ R174, R24, R0.reuse ;  /* 0x0000000018ae7220 */ /* 0x080fe20000410000 */
[-C--:B------:R-:W-:Y:S01]  /*188d0*/  FMUL.FTZ R173, R28, R0.reuse ;  /* 0x000000001cad7220 */ /* 0x080fe20000410000 */
[-C--:B------:R-:W-:Y:S01]  /*188e0*/  FMUL.FTZ R172, R25, R0.reuse ;  /* 0x0000000019ac7220 */ /* 0x080fe20000410000 */
[-C--:B------:R-:W-:Y:S01]  /*188f0*/  FMUL.FTZ R6, R29, R0.reuse ;  /* 0x000000001d067220 */ /* 0x080fe20000410000 */
[-C--:B------:R-:W-:Y:S01]  /*18900*/  FMUL.FTZ R171, R32, R0.reuse ;  /* 0x0000000020ab7220 */ /* 0x080fe20000410000 */
[----:B------:R-:W-:Y:S01]  /*18910*/  FMUL.FTZ R169, R33, R0 ;  /* 0x0000000021a97220 */ /* 0x000fe20000410000 */
[----:B------:R-:W2:Y:S01]  /*18920*/  @P3 MUFU.LG2 R23, R3 ;  /* 0x0000000300173308 */ /* 0x000ea20000000c00 */
[----:B---3--:R3:W-:Y:S01]  /*18930*/  @!P0 STS [R19+0x38420], R4 ;  /* 0x0384200413008388 */ /* 0x0087e20000000800 */
[----:B------:R-:W-:Y:S01]  /*18940*/  FMUL.FTZ R5, R26, R4 ;  /* 0x000000041a057220 */ /* 0x000fe20000410000 */
[-C--:B------:R-:W-:Y:S01]  /*18950*/  FMUL.FTZ R170, R36, R0.reuse ;  /* 0x0000000024aa7220 */ /* 0x080fe20000410000 */
[-C--:B01----:R-:W-:Y:S01]  /*18960*/  FMUL.FTZ R166, R37, R0.reuse ;  /* 0x0000000025a67220 */ /* 0x083fe20000410000 */
[-C--:B------:R-:W-:Y:S01]  /*18970*/  FMUL.FTZ R167, R40, R0.reuse ;  /* 0x0000000028a77220 */ /* 0x080fe20000410000 */
[-C--:B------:R-:W-:Y:S01]  /*18980*/  FMUL.FTZ R8, R41, R0.reuse ;  /* 0x0000000029087220 */ /* 0x080fe20000410000 */
[-C--:B------:R-:W-:Y:S01]  /*18990*/  FMUL.FTZ R165, R44, R0.reuse ;  /* 0x000000002ca57220 */ /* 0x080fe20000410000 */
[-C--:B------:R-:W-:Y:S01]  /*189a0*/  FMUL.FTZ R10, R45, R0.reuse ;  /* 0x000000002d0a7220 */ /* 0x080fe20000410000 */
[----:B----4-:R-:W-:Y:S01]  /*189b0*/  @P2 FMUL.FTZ R18, R18, 0.69314718246459960938 ;  /* 0x3f31721812122820 */ /* 0x010fe20000410000 */
[-C--:B------:R-:W-:Y:S01]  /*189c0*/  FMUL.FTZ R164, R48, R0.reuse ;  /* 0x0000000030a47220 */ /* 0x080fe20000410000 */
[C---:B---3--:R-:W-:Y:S01]  /*189d0*/  @P2 FMUL.FTZ R19, R21.reuse, 0.69314718246459960938 ;  /* 0x3f31721815132820 */ /* 0x048fe20000410000 */
[----:B------:R-:W-:Y:S01]  /*189e0*/  @P3 FMUL.FTZ R21, R21, 0.69314718246459960938 ;  /* 0x3f31721815153820 */ /* 0x000fe20000410000 */
        /* <DEDUP_REMOVED lines=52> */
[----:B------:R-:W-:-:S02]  /*18d30*/  IMAD.MOV.U32 R0, RZ, RZ, -0x800000 ;  /* 0xff800000ff007424 */ /* 0x000fc400078e00ff */
[-C--:B------:R-:W-:Y:S01]  /*18d40*/  FMUL.FTZ R9, R42, R4.reuse ;  /* 0x000000042a097220 */ /* 0x080fe20000410000 */
[-C--:B------:R-:W-:Y:S01]  /*18d50*/  FMUL.FTZ R11, R46, R4.reuse ;  /* 0x000000042e0b7220 */ /* 0x080fe20000410000 */
[-C--:B------:R-:W-:Y:S01]  /*18d60*/  FMUL.FTZ R13, R50, R4.reuse ;  /* 0x00000004320d7220 */ /* 0x080fe20000410000 */
[-C--:B------:R-:W-:Y:S01]  /*18d70*/  FMUL.FTZ R25, R58, R4.reuse ;  /* 0x000000043a197220 */ /* 0x080fe20000410000 */
[----:B------:R-:W-:Y:S01]  /*18d80*/  FMUL.FTZ R29, R66, R4 ;  /* 0x00000004421d7220 */ /* 0x000fe20000410000 */
        /* <DEDUP_REMOVED lines=63> */
.L_x_5393:
[----:B------:R-:W-:Y:S05]  /*19180*/  BSYNC B7 ;  /* 0x0000000000077941 */ /* 0x000fea0003800000 */
.L_x_5383:
        /* <DEDUP_REMOVED lines=29> */
[----:B------:R-:W-:Y:S01]  /*19360*/  F2FP.F16.F32.PACK_AB R74, R77, R76 ;  /* 0x0000004c4d4a723e */ /* 0x000fe200000000ff */
[----:B------:R-:W-:Y:S01]  /*19370*/  IMAD.MOV.U32 R76, RZ, RZ, RZ ;  /* 0x000000ffff4c7224 */ /* 0x000fe200078e00ff */
        /* <DEDUP_REMOVED lines=8> */
[----:B------:R-:W-:Y:S01]  /*19400*/  LOP3.LUT R14, R175, 0x380, RZ, 0xc0, !PT ;  /* 0x00000380af0e7812 */ /* 0x000fe200078ec0ff */
[--C-:B------:R-:W-:Y:S01]  /*19410*/  IMAD.X R15, RZ, RZ, R123.reuse, P1 ;  /* 0x000000ffff0f7224 */ /* 0x100fe200008e067b */
[----:B------:R-:W-:Y:S02]  /*19420*/  SHF.R.U64 R44, R44, 0x3, RZ ;  /* 0x000000032c2c7819 */ /* 0x000fe400000012ff */
[C---:B------:R-:W-:Y:S02]  /*19430*/  IADD3 R60, P1, R122.reuse, 0x4000, RZ ;  /* 0x000040007a3c7810 */ /* 0x040fe40007f3e0ff */
[----:B------:R-:W-:Y:S02]  /*19440*/  IADD3 R48, P6, R122, 0x2020, RZ ;  /* 0x000020207a307810 */ /* 0x000fe40007fde0ff */
[----:B------:R-:W-:Y:S01]  /*19450*/  SHF.R.U64 R14, R14, 0x3, RZ ;  /* 0x000000030e0e7819 */ /* 0x000fe200000012ff */
[--C-:B------:R-:W-:Y:S01]  /*19460*/  IMAD.X R61, RZ, RZ, R123.reuse, P1 ;  /* 0x000000ffff3d7224 */ /* 0x100fe200008e067b */
[----:B------:R-:W-:Y:S01]  /*19470*/  LOP3.LUT R44, R44, R181, RZ, 0x3c, !PT ;  /* 0x000000b52c2c7212 */ /* 0x000fe200078e3cff */
[----:B------:R-:W-:Y:S01]  /*19480*/  IMAD.X R49, RZ, RZ, R123, P6 ;  /* 0x000000ffff317224 */ /* 0x000fe200030e067b */
[----:B------:R-:W-:-:S02]  /*19490*/  LOP3.LUT R181, R60, 0x380, RZ, 0xc0, !PT ;  /* 0x000003803cb57812 */ /* 0x000fc400078ec0ff */
[----:B------:R-:W-:Y:S02]  /*194a0*/  IADD3 R177, P0, R122, 0x40, RZ ;  /* 0x000000407ab17810 */ /* 0x000fe40007f1e0ff */
[----:B------:R-:W-:Y:S02]  /*194b0*/  LOP3.LUT R14, R14, R175, RZ, 0x3c, !PT ;  /* 0x000000af0e0e7212 */ /* 0x000fe400078e3cff */
[----:B------:R-:W-:Y:S01]  /*194c0*/  LOP3.LUT R175, R48, 0x380, RZ, 0xc0, !PT ;  /* 0x0000038030af7812 */ /* 0x000fe200078ec0ff */
[----:B------:R-:W-:Y:S01]  /*194d0*/  IMAD.X R37, RZ, RZ, R123, P0 ;  /* 0x000000ffff257224 */ /* 0x000fe200000e067b */
[----:B------:R-:W-:Y:S02]  /*194e0*/  SHF.R.U64 R181, R181, 0x3, RZ ;  /* 0x00000003b5b57819 */ /* 0x000fe400000012ff */
[C---:B------:R-:W-:Y:S02]  /*194f0*/  IADD3 R32, P6, R122.reuse, 0x6000, RZ ;  /* 0x000060007a207810 */ /* 0x040fe40007fde0ff */
[----:B-----5:R-:W-:-:S02]  /*19500*/  LOP3.LUT R33, R122, 0x380, RZ, 0xc0, !PT ;  /* 0x000003807a217812 */ /* 0x020fc400078ec0ff */
[C---:B------:R-:W-:Y:S01]  /*19510*/  IADD3 R179, P4, R122.reuse, 0x60, RZ ;  /* 0x000000607ab37810 */ /* 0x040fe20007f9e0ff */
[--C-:B------:R-:W-:Y:S01]  /*19520*/  IMAD.X R111, RZ, RZ, R123.reuse, P6 ;  /* 0x000000ffff6f7224 */ /* 0x100fe200030e067b */
[C---:B------:R-:W-:Y:S02]  /*19530*/  IADD3 R52, P5, R122.reuse, 0x2040, RZ ;  /* 0x000020407a347810 */ /* 0x040fe40007fbe0ff */
[C---:B------:R-:W-:Y:S01]  /*19540*/  IADD3 R56, P2, R122.reuse, 0x2060, RZ ;  /* 0x000020607a387810 */ /* 0x040fe20007f5e0ff */
[--C-:B------:R-:W-:Y:S01]  /*19550*/  IMAD.X R41, RZ, RZ, R123.reuse, P4 ;  /* 0x000000ffff297224 */ /* 0x100fe200020e067b */
[----:B------:R-:W-:Y:S01]  /*19560*/  SHF.R.U64 R175, R175, 0x3, RZ ;  /* 0x00000003afaf7819 */ /* 0x000fe200000012ff */
[--C-:B------:R-:W-:Y:S01]  /*19570*/  IMAD.X R53, RZ, RZ, R123.reuse, P5 ;  /* 0x000000ffff357224 */ /* 0x100fe200028e067b */
[----:B------:R-:W-:Y:S01]  /*19580*/  LOP3.LUT R60, R181, R60, RZ, 0x3c, !PT ;  /* 0x0000003cb53c7212 */ /* 0x000fe200078e3cff */
[----:B------:R-:W-:Y:S01]  /*19590*/  IMAD.X R57, RZ, RZ, R123, P2 ;  /* 0x000000ffff397224 */ /* 0x000fe200010e067b */
[----:B------:R-:W-:-:S02]  /*195a0*/  IADD3 R4, P0, R122, 0x4020, RZ ;  /* 0x000040207a047810 */ /* 0x000fc40007f1e0ff */
[----:B------:R-:W-:Y:S02]  /*195b0*/  LOP3.LUT R181, R32, 0x380, RZ, 0xc0, !PT ;  /* 0x0000038020b57812 */ /* 0x000fe400078ec0ff */
[----:B------:R-:W-:Y:S01]  /*195c0*/  SHF.R.U64 R33, R33, 0x3, RZ ;  /* 0x0000000321217819 */ /* 0x000fe200000012ff */
[--C-:B------:R-:W-:Y:S01]  /*195d0*/  IMAD.X R99, RZ, RZ, R123.reuse, P0 ;  /* 0x000000ffff637224 */ /* 0x100fe200000e067b */
[----:B------:R-:W-:Y:S02]  /*195e0*/  LOP3.LUT R48, R175, R48, RZ, 0x3c, !PT ;  /* 0x00000030af307212 */ /* 0x000fe400078e3cff */
[C---:B------:R-:W-:Y:S02]  /*195f0*/  IADD3 R102, P4, R122.reuse, 0x4040, RZ ;  /* 0x000040407a667810 */ /* 0x040fe40007f9e0ff */
[C---:B------:R-:W-:Y:S02]  /*19600*/  IADD3 R106, P3, R122.reuse, 0x4060, RZ ;  /* 0x000040607a6a7810 */ /* 0x040fe40007f7e0ff */
[C---:B------:R-:W-:Y:S01]  /*19610*/  IADD3 R23, P5, R122.reuse, 0x6020, RZ ;  /* 0x000060207a177810 */ /* 0x040fe20007fbe0ff */
[----:B------:R-:W-:Y:S01]  /*19620*/  IMAD.X R103, RZ, RZ, R123, P4 ;  /* 0x000000ffff677224 */ /* 0x000fe200020e067b */
[----:B------:R-:W-:-:S02]  /*19630*/  IADD3 R30, P2, R122, 0x6040, RZ ;  /* 0x000060407a1e7810 */ /* 0x000fc40007f5e0ff */
[----:B------:R-:W-:Y:S01]  /*19640*/  IADD3 R26, P1, R122, 0x6060, RZ ;  /* 0x000060607a1a7810 */ /* 0x000fe20007f3e0ff */
[--C-:B------:R-:W-:Y:S01]  /*19650*/  IMAD.X R115, RZ, RZ, R123.reuse, P5 ;  /* 0x000000ffff737224 */ /* 0x100fe200028e067b */
[----:B------:R-:W-:Y:S01]  /*19660*/  LOP3.LUT R175, R4, 0x380, RZ, 0xc0, !PT ;  /* 0x0000038004af7812 */ /* 0x000fe200078ec0ff */
[--C-:B------:R-:W-:Y:S01]  /*19670*/  IMAD.X R119, RZ, RZ, R123.reuse, P2 ;  /* 0x000000ffff777224 */ /* 0x100fe200010e067b */
[----:B------:R-:W-:Y:S02]  /*19680*/  SHF.R.U64 R181, R181, 0x3, RZ ;  /* 0x00000003b5b57819 */ /* 0x000fe400000012ff */
[----:B------:R-:W-:Y:S01]  /*19690*/  LOP3.LUT R122, R33, R122, RZ, 0x3c, !PT ;  /* 0x0000007a217a7212 */ /* 0x000fe200078e3cff */
[----:B------:R-:W-:Y:S01]  /*196a0*/  IMAD.X R33, RZ, RZ, R123, P1 ;  /* 0x000000ffff217224 */ /* 0x000fe200008e067b */
[----:B------:R-:W-:Y:S02]  /*196b0*/  SHF.R.U64 R175, R175, 0x3, RZ ;  /* 0x00000003afaf7819 */ /* 0x000fe400000012ff */
[----:B------:R-:W-:-:S02]  /*196c0*/  LOP3.LUT R110, R181, R32, RZ, 0x3c, !PT ;  /* 0x00000020b56e7212 */ /* 0x000fc400078e3cff */
[-C--:B------:R-:W-:Y:S02]  /*196d0*/  IADD3.X R107, RZ, R123.reuse, RZ, P3, !PT ;  /* 0x0000007bff6b7210 */ /* 0x080fe40001ffe4ff */
[----:B------:R-:W-:Y:S02]  /*196e0*/  MOV R168, R122 ;  /* 0x0000007a00a87202 */ /* 0x000fe40000000f00 */
[----:B------:R-:W-:Y:S02]  /*196f0*/  LOP3.LUT R32, R23, 0x380, RZ, 0xc0, !PT ;  /* 0x0000038017207812 */ /* 0x000fe400078ec0ff */
[----:B------:R-:W-:Y:S02]  /*19700*/  LOP3.LUT R123, R26, 0x380, RZ, 0xc0, !PT ;  /* 0x000003801a7b7812 */ /* 0x000fe400078ec0ff */
[----:B------:R-:W-:Y:S02]  /*19710*/  LOP3.LUT R98, R175, R4, RZ, 0x3c, !PT ;  /* 0x00000004af627212 */ /* 0x000fe400078e3cff */
[----:B------:R-:W-:-:S02]  /*19720*/  LOP3.LUT R40, R179, 0x380, RZ, 0xc0, !PT ;  /* 0x00000380b3287812 */ /* 0x000fc400078ec0ff */
[----:B------:R-:W-:Y:S01]  /*19730*/  F2FP.F16.F32.PACK_AB R4, R172, R174 ;  /* 0x000000aeac04723e */ /* 0x000fe200000000ff */
[----:B------:R-:W-:Y:S01]  /*19740*/  BAR.SYNC.DEFER_BLOCKING 0x1, 0x100 ;  /* 0x0044000000007b1d */ /* 0x000fe20000010000 */
[----:B------:R-:W-:Y:S02]  /*19750*/  SHF.R.U64 R32, R32, 0x3, RZ ;  /* 0x0000000320207819 */ /* 0x000fe400000012ff */
[----:B------:R-:W-:Y:S02]  /*19760*/  LOP3.LUT R36, R177, 0x380, RZ, 0xc0, !PT ;  /* 0x00000380b1247812 */ /* 0x000fe400078ec0ff */
[----:B------:R-:W-:Y:S02]  /*19770*/  SHF.R.U64 R123, R123, 0x3, RZ ;  /* 0x000000037b7b7819 */ /* 0x000fe400000012ff */
[----:B------:R-:W-:Y:S02]  /*19780*/  SHF.R.U64 R40, R40, 0x3, RZ ;  /* 0x0000000328287819 */ /* 0x000fe400000012ff */
[----:B------:R-:W-:-:S02]  /*19790*/  LOP3.LUT R114, R32, R23, RZ, 0x3c, !PT ;  /* 0x0000001720727212 */ /* 0x000fc400078e3cff */
[----:B------:R-:W-:Y:S02]  /*197a0*/  SHF.R.U64 R36, R36, 0x3, RZ ;  /* 0x0000000324247819 */ /* 0x000fe400000012ff */
[----:B------:R-:W-:Y:S02]  /*197b0*/  LOP3.LUT R32, R123, R26, RZ, 0x3c, !PT ;  /* 0x0000001a7b207212 */ /* 0x000fe400078e3cff */
[----:B------:R-:W-:Y:S02]  /*197c0*/  MOV R123, R14 ;  /* 0x0000000e007b7202 */ /* 0x000fe40000000f00 */
[----:B------:R-:W-:Y:S02]  /*197d0*/  LOP3.LUT R40, R40, R179, RZ, 0x3c, !PT ;  /* 0x000000b328287212 */ /* 0x000fe400078e3cff */
[----:B------:R-:W-:Y:S02]  /*197e0*/  LOP3.LUT R36, R36, R177, RZ, 0x3c, !PT ;  /* 0x000000b124247212 */ /* 0x000fe400078e3cff */
[----:B------:R-:W-:-:S02]  /*197f0*/  LOP3.LUT R179, R56, 0x380, RZ, 0xc0, !PT ;  /* 0x0000038038b37812 */ /* 0x000fc400078ec0ff */
[----:B------:R-:W-:Y:S01]  /*19800*/  LOP3.LUT R177, R52, 0x380, RZ, 0xc0, !PT ;  /* 0x0000038034b17812 */ /* 0x000fe200078ec0ff */
[----:B------:R2:W-:Y:S01]  /*19810*/  STSM.16.M88.4 [R168], R4 ;  /* 0x00000004a8007844 */ /* 0x0005e20000000200 */
[----:B------:R-:W-:Y:S02]  /*19820*/  SHF.R.U64 R179, R179, 0x3, RZ ;  /* 0x00000003b3b37819 */ /* 0x000fe400000012ff */
[----:B------:R-:W-:Y:S02]  /*19830*/  ISETP.NE.U32.AND P0, PT, RZ, UR4, PT ;  /* 0x00000004ff007c0c */ /* 0x000fe4000bf05070 */
[----:B------:R-:W-:Y:S02]  /*19840*/  SHF.R.U64 R177, R177, 0x3, RZ ;  /* 0x00000003b1b17819 */ /* 0x000fe400000012ff */
[----:B------:R-:W-:Y:S02]  /*19850*/  LOP3.LUT R27, R30, 0x380, RZ, 0xc0, !PT ;  /* 0x000003801e1b7812 */ /* 0x000fe400078ec0ff */
[----:B------:R-:W-:-:S02]  /*19860*/  LOP3.LUT R56, R179, R56, RZ, 0x3c, !PT ;  /* 0x00000038b3387212 */ /* 0x000fc400078e3cff */
[----:B------:R-:W-:Y:S01]  /*19870*/  ISETP.NE.AND.EX P0, PT, RZ, UR5, PT, P0 ;  /* 0x00000005ff007c0c */ /* 0x000fe2000bf05300 */
[----:B------:R-:W-:Y:S01]  /*19880*/  ULDC.64 UR4, c[0x0][0xce0] ;  /* 0x0003380000047ab9 */ /* 0x000fe20000000a00 */
[----:B------:R-:W-:Y:S02]  /*19890*/  LOP3.LUT R52, R177, R52, RZ, 0x3c, !PT ;  /* 0x00000034b1347212 */ /* 0x000fe400078e3cff */
[----:B------:R-:W-:Y:S02]  /*198a0*/  LOP3.LUT R179, R106, 0x380, RZ, 0xc0, !PT ;  /* 0x000003806ab37812 */ /* 0x000fe400078ec0ff */
[----:B--2---:R-:W-:Y:S02]  /*198b0*/  F2FP.F16.F32.PACK_AB R4, R169, R171 ;  /* 0x000000aba904723e */ /* 0x004fe400000000ff */
[----:B------:R-:W-:Y:S02]  /*198c0*/  F2FP.F16.F32.PACK_AB R5, R35, R34 ;  /* 0x000000222305723e */ /* 0x000fe400000000ff */
[----:B------:R-:W-:-:S02]  /*198d0*/  F2FP.F16.F32.PACK_AB R6, R166, R170 ;  /* 0x000000aaa606723e */ /* 0x000fc400000000ff */
[----:B------:R-:W-:Y:S02]  /*198e0*/  F2FP.F16.F32.PACK_AB R7, R39, R38 ;  /* 0x000000262707723e */ /* 0x000fe400000000ff */
[----:B------:R-:W-:Y:S02]  /*198f0*/  LOP3.LUT R177, R102, 0x380, RZ, 0xc0, !PT ;  /* 0x0000038066b17812 */ /* 0x000fe400078ec0ff */
[----:B------:R-:W-:Y:S01]  /*19900*/  SHF.R.U64 R27, R27, 0x3, RZ ;  /* 0x000000031b1b7819 */ /* 0x000fe200000012ff */
[----:B------:R2:W-:Y:S01]  /*19910*/  STSM.16.M88.4 [R123], R4 ;  /* 0x000000047b007844 */ /* 0x0005e20000000200 */
[----:B------:R-:W-:Y:S02]  /*19920*/  ISETP.NE.U32.AND P6, PT, RZ, UR4, PT ;  /* 0x00000004ff007c0c */ /* 0x000fe4000bfc5070 */
[----:B------:R-:W-:Y:S02]  /*19930*/  SHF.R.U64 R179, R179, 0x3, RZ ;  /* 0x00000003b3b37819 */ /* 0x000fe400000012ff */
[----:B------:R-:W-:-:S02]  /*19940*/  SHF.R.U64 R177, R177, 0x3, RZ ;  /* 0x00000003b1b17819 */ /* 0x000fc400000012ff */
[----:B------:R-:W-:Y:S02]  /*19950*/  MOV R122, R36 ;  /* 0x00000024007a7202 */ /* 0x000fe40000000f00 */
[----:B------:R-:W-:Y:S02]  /*19960*/  LOP3.LUT R118, R27, R30, RZ, 0x3c, !PT ;  /* 0x0000001e1b767212 */ /* 0x000fe400078e3cff */
[----:B------:R-:W-:Y:S01]  /*19970*/  MOV R40, R40 ;  /* 0x0000002800287202 */ /* 0x000fe20000000f00 */
[----:B------:R3:W-:Y:S01]  /*19980*/  STSM.16.M88.4 [R122], R8 ;  /* 0x000000087a007844 */ /* 0x0007e20000000200 */
[----:B------:R-:W-:Y:S02]  /*19990*/  F2FP.F16.F32.PACK_AB R14, R161, R163 ;  /* 0x000000a3a10e723e */ /* 0x000fe400000000ff */
[----:B------:R-:W-:Y:S01]  /*199a0*/  F2FP.F16.F32.PACK_AB R15, R55, R54 ;  /* 0x00000036370f723e */ /* 0x000fe200000000ff */
[----:B--2---:R-:W2:Y:S01]  /*199b0*/  LDC.64 R4, c[0x0][0xcd8] ;  /* 0x00033600ff047b82 */ /* 0x004ea20000000a00 */
[----:B------:R-:W-:-:S02]  /*199c0*/  ISETP.NE.AND.EX P6, PT, RZ, UR5, PT, P6 ;  /* 0x00000005ff007c0c */ /* 0x000fc4000bfc5360 */
[----:B------:R-:W-:Y:S01]  /*199d0*/  MOV R44, R44 ;  /* 0x0000002c002c7202 */ /* 0x000fe20000000f00 */
[----:B------:R4:W-:Y:S01]  /*199e0*/  STSM.16.M88.4 [R40], R12 ;  /* 0x0000000c28007844 */ /* 0x0009e20000000200 */
[----:B------:R-:W-:Y:S02]  /*199f0*/  F2FP.F16.F32.PACK_AB R26, R28, R158 ;  /* 0x0000009e1c1a723e */ /* 0x000fe400000000ff */
[----:B------:R-:W-:Y:S02]  /*19a00*/  F2FP.F16.F32.PACK_AB R27, R63, R62 ;  /* 0x0000003e3f1b723e */ /* 0x000fe400000000ff */
[----:B------:R-:W-:Y:S02]  /*19a10*/  LOP3.LUT R106, R179, R106, RZ, 0x3c, !PT ;  /* 0x0000006ab36a7212 */ /* 0x000fe400078e3cff */
[----:B------:R-:W-:Y:S01]  /*19a20*/  MOV R48, R48 ;  /* 0x0000003000307202 */ /* 0x000fe20000000f00 */
[----:B------:R0:W-:Y:S01]  /*19a30*/  STSM.16.M88.4 [R44], R24 ;  /* 0x000000182c007844 */ /* 0x0001e20000000200 */
[----:B------:R-:W-:-:S02]  /*19a40*/  F2FP.F16.F32.PACK_AB R28, R65, R155 ;  /* 0x0000009b411c723e */ /* 0x000fc400000000ff */
[----:B------:R-:W-:Y:S02]  /*19a50*/  F2FP.F16.F32.PACK_AB R30, R69, R68 ;  /* 0x00000044451e723e */ /* 0x000fe400000000ff */
[----:B------:R-:W-:Y:S02]  /*19a60*/  LOP3.LUT R102, R177, R102, RZ, 0x3c, !PT ;  /* 0x00000066b1667212 */ /* 0x000fe400078e3cff */
[----:B------:R-:W-:Y:S01]  /*19a70*/  MOV R52, R52 ;  /* 0x0000003400347202 */ /* 0x000fe20000000f00 */
[----:B------:R1:W-:Y:S01]  /*19a80*/  STSM.16.M88.4 [R48], R28 ;  /* 0x0000001c30007844 */ /* 0x0003e20000000200 */
[----:B------:R-:W-:Y:S02]  /*19a90*/  MOV R56, R56 ;  /* 0x0000003800387202 */ /* 0x000fe40000000f00 */
[----:B------:R-:W-:Y:S01]  /*19aa0*/  F2FP.F16.F32.PACK_AB R82, R85, R84 ;  /* 0x000000545552723e */ /* 0x000fe200000000ff */
[----:B------:R-:W-:Y:S01]  /*19ab0*/  STSM.16.M88.4 [R52], R72 ;  /* 0x0000004834007844 */ /* 0x000fe20000000200 */
[----:B------:R-:W-:Y:S01]  /*19ac0*/  F2FP.F16.F32.PACK_AB R83, R87, R86 ;  /* 0x000000565753723e */ /* 0x000fe200000000ff */
[----:B--2---:R-:W-:Y:S01]  /*19ad0*/  IMAD.WIDE R6, R217, 0x4, R4 ;  /* 0x00000004d9067825 */ /* 0x004fe200078e0204 */
[----:B------:R-:W-:Y:S01]  /*19ae0*/  F2FP.F16.F32.PACK_AB R89, R91, R90 ;  /* 0x0000005a5b59723e */ /* 0x000fe200000000ff */
[----:B------:R-:W2:Y:S01]  /*19af0*/  @P6 LDC.64 R4, c[0x0][0xce0] ;  /* 0x00033800ff046b82 */ /* 0x000ea20000000a00 */
[----:B------:R-:W-:Y:S01]  /*19b00*/  MOV R60, R60 ;  /* 0x0000003c003c7202 */ /* 0x000fe20000000f00 */
        /* <DEDUP_REMOVED lines=11> */
[----:B------:R-:W-:Y:S01]  /*19bc0*/  MOV R102, R102 ;  /* 0x0000006600667202 */ /* 0x000fe20000000f00 */
[----:B------:R-:W-:Y:S01]  /*19bd0*/  STSM.16.M88.4 [R36], R96 ;  /* 0x0000006024007844 */ /* 0x000fe20000000200 */
[----:B------:R-:W-:Y:S02]  /*19be0*/  MOV R23, R114 ;  /* 0x0000007200177202 */ /* 0x000fe40000000f00 */
[----:B------:R-:W-:Y:S02]  /*19bf0*/  F2FP.F16.F32.PACK_AB R105, R64, R58 ;  /* 0x0000003a4069723e */ /* 0x000fe400000000ff */
        /* <DEDUP_REMOVED lines=9> */
[----:B------:R1:W-:Y:S01]  /*19c90*/  STSM.16.M88.4 [R37], R112 ;  /* 0x0000007025007844 */ /* 0x0003e20000000200 */
[----:B------:R-:W-:Y:S02]  /*19ca0*/  MOV R110, R110 ;  /* 0x0000006e006e7202 */ /* 0x000fe40000000f00 */
[----:B------:R-:W-:Y:S02]  /*19cb0*/  F2FP.F16.F32.PACK_AB R121, R160, R159 ;  /* 0x0000009fa079723e */ /* 0x000fe400000000ff */
[----:B---3--:R-:W-:Y:S02]  /*19cc0*/  F2FP.F16.F32.PACK_AB R122, R125, R124 ;  /* 0x0000007c7d7a723e */ /* 0x008fe400000000ff */
[----:B------:R-:W-:Y:S02]  /*19cd0*/  F2FP.F16.F32.PACK_AB R123, R127, R126 ;  /* 0x0000007e7f7b723e */ /* 0x000fe400000000ff */
[----:B------:R-:W-:-:S02]  /*19ce0*/  F2FP.F16.F32.PACK_AB R129, R131, R130 ;  /* 0x000000828381723e */ /* 0x000fc400000000ff */
[----:B------:R-:W-:Y:S01]  /*19cf0*/  F2FP.F16.F32.PACK_AB R136, R137, R136 ;  /* 0x000000888988723e */ /* 0x000fe200000000ff */
[----:B------:R-:W-:Y:S01]  /*19d00*/  STSM.16.M88.4 [R110], R120 ;  /* 0x000000786e007844 */ /* 0x000fe20000000200 */
        /* <DEDUP_REMOVED lines=12> */
[----:B------:R-:W-:-:S05]  /*19dd0*/  F2FP.F16.F32.PACK_AB R147, R151, R150 ;  /* 0x000000969793723e */ /* 0x000fca00000000ff */
[----:B------:R3:W-:Y:S01]  /*19de0*/  STSM.16.M88.4 [R32], R144 ;  /* 0x0000009020007844 */ /* 0x0007e20000000200 */
[----:B------:R-:W-:Y:S01]  /*19df0*/  BAR.SYNC.DEFER_BLOCKING 0x1, 0x100 ;  /* 0x0044000000007b1d */ /* 0x000fe20000010000 */
[----:B--2---:R-:W-:-:S05]  /*19e00*/  @P6 IMAD.WIDE R4, R217, 0x4, R4 ;  /* 0x00000004d9046825 */ /* 0x004fca00078e0204 */
[----:B------:R-:W-:Y:S02]  /*19e10*/  ULDC UR4, c[0x0][0xb88] ;  /* 0x0002e20000047ab9 */ /* 0x000fe40000000800 */
[----:B------:R-:W-:Y:S01]  /*19e20*/  IMAD.U32 R78, RZ, RZ, UR4 ;  /* 0x00000004ff4e7e24 */ /* 0x000fe2000f8e00ff */
[----:B------:R2:W5:Y:S01]  /*19e30*/  @P0 LDG.E R76, desc[UR54][R6.64] ;  /* 0x00000036064c0981 */ /* 0x000562000c1e1900 */
[----:B------:R-:W-:-:S04]  /*19e40*/  IMAD R3, R214, 0x40, R211 ;  /* 0x00000040d6037824 */ /* 0x000fc800078e02d3 */
[----:B------:R2:W5:Y:S01]  /*19e50*/  @P6 LDG.E R78, desc[UR54][R4.64] ;  /* 0x00000036044e6981 */ /* 0x000562000c1e1900 */
[----:B------:R-:W-:-:S03]  /*19e60*/  IMAD.WIDE R20, R3, 0x2, R20 ;  /* 0x0000000203147825 */ /* 0x000fc600078e0214 */
[C---:B------:R-:W-:Y:S02]  /*19e70*/  IADD3 R9, P1, R20.reuse, 0x1000, RZ ;  /* 0x0000100014097810 */ /* 0x040fe40007f3e0ff */
[C---:B----4-:R-:W-:Y:S02]  /*19e80*/  IADD3 R13, P2, R20.reuse, 0x2000, RZ ;  /* 0x00002000140d7810 */ /* 0x050fe40007f5e0ff */
[C---:B0-----:R-:W-:Y:S02]  /*19e90*/  IADD3 R25, P3, R20.reuse, 0x3000, RZ ;  /* 0x0000300014197810 */ /* 0x041fe40007f7e0ff */
[----:B-1----:R-:W-:Y:S02]  /*19ea0*/  IADD3 R29, P4, R20, 0x4000, RZ ;  /* 0x00004000141d7810 */ /* 0x002fe40007f9e0ff */
        /* <DEDUP_REMOVED lines=16> */
[C---:B------:R-:W-:Y:S02]  /*19fb0*/  IADD3 R33, P5, R20.reuse, 0x5000, RZ ;  /* 0x0000500014217810 */ /* 0x040fe40007fbe0ff */
[----:B------:R-:W-:-:S02]  /*19fc0*/  IADD3 R37, P1, R20, 0x6000, RZ ;  /* 0x0000600014257810 */ /* 0x000fc40007f3e0ff */
[C---:B------:R-:W-:Y:S02]  /*19fd0*/  IADD3 R41, P2, R20.reuse, 0x7000, RZ ;  /* 0x0000700014297810 */ /* 0x040fe40007f5e0ff */
[C---:B------:R-:W-:Y:S02]  /*19fe0*/  IADD3 R45, P3, R20.reuse, 0x8000, RZ ;  /* 0x00008000142d7810 */ /* 0x040fe40007f7e0ff */
[----:B------:R-:W-:Y:S02]  /*19ff0*/  IADD3 R49, P4, R20, 0x9000, RZ ;  /* 0x0000900014317810 */ /* 0x000fe40007f9e0ff */
[----:B------:R-:W-:Y:S02]  /*1a000*/  P2R R10, PR, RZ, 0x20 ;  /* 0x00000020ff0a7803 */ /* 0x000fe40000000000 */
[----:B---3--:R-:W-:Y:S02]  /*1a010*/  LOP3.LUT R32, R33, 0x380, RZ, 0xc0, !PT ;  /* 0x0000038021207812 */ /* 0x008fe400078ec0ff */
[----:B------:R-:W-:-:S02]  /*1a020*/  LOP3.LUT R36, R37, 0x380, RZ, 0xc0, !PT ;  /* 0x0000038025247812 */ /* 0x000fc400078ec0ff */
[----:B------:R-:W-:Y:S02]  /*1a030*/  LOP3.LUT R40, R41, 0x380, RZ, 0xc0, !PT ;  /* 0x0000038029287812 */ /* 0x000fe400078ec0ff */
[----:B------:R-:W-:Y:S02]  /*1a040*/  LOP3.LUT R44, R45, 0x380, RZ, 0xc0, !PT ;  /* 0x000003802d2c7812 */ /* 0x000fe400078ec0ff */
[----:B------:R-:W-:Y:S02]  /*1a050*/  LOP3.LUT R48, R49, 0x380, RZ, 0xc0, !PT ;  /* 0x0000038031307812 */ /* 0x000fe400078ec0ff */
[----:B------:R-:W-:Y:S02]  /*1a060*/  IADD3 R53, P5, R20, 0xa000, RZ ;  /* 0x0000a00014357810 */ /* 0x000fe40007fbe0ff */
[----:B------:R-:W-:Y:S02]  /*1a070*/  SHF.R.U64 R32, R32, 0x3, RZ ;  /* 0x0000000320207819 */ /* 0x000fe400000012ff */
[----:B------:R-:W-:-:S02]  /*1a080*/  SHF.R.U64 R36, R36, 0x3, RZ ;  /* 0x0000000324247819 */ /* 0x000fc400000012ff */
[----:B------:R-:W-:Y:S02]  /*1a090*/  LOP3.LUT R52, R53, 0x380, RZ, 0xc0, !PT ;  /* 0x0000038035347812 */ /* 0x000fe400078ec0ff */
[----:B------:R-:W-:Y:S02]  /*1a0a0*/  SHF.R.U64 R40, R40, 0x3, RZ ;  /* 0x0000000328287819 */ /* 0x000fe400000012ff */
[----:B------:R-:W-:Y:S02]  /*1a0b0*/  SHF.R.U64 R44, R44, 0x3, RZ ;  /* 0x000000032c2c7819 */ /* 0x000fe400000012ff */
[----:B------:R-:W-:Y:S02]  /*1a0c0*/  SHF.R.U64 R48, R48, 0x3, RZ ;  /* 0x0000000330307819 */ /* 0x000fe400000012ff */
[----:B------:R-:W-:Y:S02]  /*1a0d0*/  LOP3.LUT R32, R32, R33, RZ, 0x3c, !PT ;  /* 0x0000002120207212 */ /* 0x000fe400078e3cff */
[----:B------:R-:W-:-:S02]  /*1a0e0*/  LOP3.LUT R36, R36, R37, RZ, 0x3c, !PT ;  /* 0x0000002524247212 */ /* 0x000fc400078e3cff */
[----:B------:R-:W-:Y:S02]  /*1a0f0*/  LOP3.LUT R40, R40, R41, RZ, 0x3c, !PT ;  /* 0x0000002928287212 */ /* 0x000fe400078e3cff */
[----:B------:R-:W-:Y:S02]  /*1a100*/  LOP3.LUT R44, R44, R45, RZ, 0x3c, !PT ;  /* 0x0000002d2c2c7212 */ /* 0x000fe400078e3cff */
[----:B------:R-:W-:Y:S02]  /*1a110*/  LOP3.LUT R48, R48, R49, RZ, 0x3c, !PT ;  /* 0x0000003130307212 */ /* 0x000fe400078e3cff */
[----:B------:R-:W-:Y:S01]  /*1a120*/  SHF.R.U64 R52, R52, 0x3, RZ ;  /* 0x0000000334347819 */ /* 0x000fe200000012ff */
[----:B--2---:R-:W-:Y:S06]  /*1a130*/  @P6 BRA `(.L_x_5534) ;  /* 0x0000000000106947 */ /* 0x004fec0003800000 */
[----:B------:R-:W-:Y:S05]  /*1a140*/  @!P0 BRA `(.L_x_5534) ;  /* 0x00000000000c8947 */ /* 0x000fea0003800000 */
[----:B------:R-:W2:Y:S04]  /*1a150*/  LDG.E R3, desc[UR54][R6.64] ;  /* 0x0000003606037981 */ /* 0x000ea8000c1e1900 */
[----:B-----5:R-:W2:Y:S02]  /*1a160*/  LDG.E R78, desc[UR54][R6.64+0x4] ;  /* 0x00000436064e7981 */ /* 0x020ea4000c1e1900 */
[----:B--2---:R-:W-:-:S07]  /*1a170*/  IADD3 R78, -R3, R78, RZ ;  /* 0x0000004e034e7210 */ /* 0x004fce0007ffe1ff */
.L_x_5534:
        /* <DEDUP_REMOVED lines=13> */
[----:B------:R-:W-:-:S02]  /*1a250*/  LOP3.LUT R3, R20, 0x380, RZ, 0xc0, !PT ;  /* 0x0000038014037812 */ /* 0x000fc400078ec0ff */
[----:B------:R-:W-:Y:S02]  /*1a260*/  IADD3 R5, P5, R20, 0xf000, RZ ;  /* 0x0000f00014057810 */ /* 0x000fe40007fbe0ff */
[----:B------:R-:W-:Y:S02]  /*1a270*/  LOP3.LUT R56, R57, 0x380, RZ, 0xc0, !PT ;  /* 0x0000038039387812 */ /* 0x000fe400078ec0ff */
[----:B------:R-:W-:Y:S01]  /*1a280*/  LOP3.LUT R60, R61, 0x380, RZ, 0xc0, !PT ;  /* 0x000003803d3c7812 */ /* 0x000fe200078ec0ff */
[----:B------:R-:W-:Y:S01]  /*1a290*/  IMAD.X R73, RZ, RZ, R21, P5 ;  /* 0x000000ffff497224 */ /* 0x000fe200028e0615 */
[----:B------:R-:W-:Y:S02]  /*1a2a0*/  LOP3.LUT R64, R65, 0x380, RZ, 0xc0, !PT ;  /* 0x0000038041407812 */ /* 0x000fe400078ec0ff */
[----:B------:R-:W-:Y:S02]  /*1a2b0*/  LOP3.LUT R68, R69, 0x380, RZ, 0xc0, !PT ;  /* 0x0000038045447812 */ /* 0x000fe400078ec0ff */
[----:B0-----:R-:W-:-:S02]  /*1a2c0*/  ISETP.NE.AND P4, PT, R4, RZ, PT ;  /* 0x000000ff0400720c */ /* 0x001fc40003f85270 */
[----:B------:R-:W-:Y:S02]  /*1a2d0*/  SHF.R.U64 R3, R3, 0x3, RZ ;  /* 0x0000000303037819 */ /* 0x000fe400000012ff */
[----:B------:R-:W-:Y:S02]  /*1a2e0*/  LOP3.LUT R4, R5, 0x380, RZ, 0xc0, !PT ;  /* 0x0000038005047812 */ /* 0x000fe400078ec0ff */
[----:B------:R-:W-:Y:S02]  /*1a2f0*/  SHF.R.U64 R56, R56, 0x3, RZ ;  /* 0x0000000338387819 */ /* 0x000fe400000012ff */
[----:B------:R-:W-:Y:S02]  /*1a300*/  SHF.R.U64 R60, R60, 0x3, RZ ;  /* 0x000000033c3c7819 */ /* 0x000fe400000012ff */
[----:B------:R-:W-:Y:S02]  /*1a310*/  SHF.R.U64 R64, R64, 0x3, RZ ;  /* 0x0000000340407819 */ /* 0x000fe400000012ff */
[----:B------:R-:W-:-:S02]  /*1a320*/  SHF.R.U64 R68, R68, 0x3, RZ ;  /* 0x0000000344447819 */ /* 0x000fc400000012ff */
[----:B------:R-:W-:Y:S02]  /*1a330*/  LOP3.LUT R20, R3, R20, RZ, 0x3c, !PT ;  /* 0x0000001403147212 */ /* 0x000fe400078e3cff */
        /* <DEDUP_REMOVED lines=11> */
[----:B------:R-:W-:Y:S02]  /*1a3f0*/  SHF.R.S32.HI R23, RZ, 0x1f, R216 ;  /* 0x0000001fff177819 */ /* 0x000fe400000114d8 */
[----:B------:R-:W-:Y:S02]  /*1a400*/  SEL R85, R217, RZ, !P0 ;  /* 0x000000ffd9557207 */ /* 0x000fe40004000000 */
[----:B------:R-:W-:Y:S02]  /*1a410*/  SEL R79, R3, RZ, !P0 ;  /* 0x000000ff034f7207 */ /* 0x000fe40004000000 */
[----:B-----5:R-:W-:Y:S01]  /*1a420*/  SHF.R.S32.HI R77, RZ, 0x1f, R76 ;  /* 0x0000001fff4d7819 */ /* 0x020fe2000001144c */
[----:B------:R-:W-:Y:S06]  /*1a430*/  @P4 BRA `(.L_x_5535) ;  /* 0x00000000005c4947 */ /* 0x000fec0003800000 */
[----:B------:R-:W-:Y:S01]  /*1a440*/  ULDC.64 UR4, c[0x0][0xc70] ;  /* 0x00031c0000047ab9 */ /* 0x000fe20000000a00 */
[----:B------:R-:W-:Y:S02]  /*1a450*/  IMAD.MOV R6, RZ, RZ, -R196 ;  /* 0x000000ffff067224 */ /* 0x000fe400078e0ac4 */
[----:B------:R-:W-:Y:S02]  /*1a460*/  IMAD R3, R23, UR4, RZ ;  /* 0x0000000417037c24 */ /* 0x000fe4000f8e02ff */
[----:B------:R-:W-:Y:S01]  /*1a470*/  IMAD.WIDE.U32 R4, R216, UR4, R76 ;  /* 0x00000004d8047c25 */ /* 0x000fe2000f8e004c */
[----:B------:R-:W-:-:S03]  /*1a480*/  ISETP.NE.AND P0, PT, R185, R6, PT ;  /* 0x00000006b900720c */ /* 0x000fc60003f05270 */
[----:B------:R-:W-:Y:S01]  /*1a490*/  IMAD R3, R216, UR5, R3 ;  /* 0x00000005d8037c24 */ /* 0x000fe2000f8e0203 */
[----:B------:R-:W-:Y:S01]  /*1a4a0*/  ULDC.64 UR4, c[0x0][0xc78] ;  /* 0x00031e0000047ab9 */ /* 0x000fe20000000a00 */
[----:B------:R-:W-:-:S03]  /*1a4b0*/  IMAD R11, R219, 0x40, R194 ;  /* 0x00000040db0b7824 */ /* 0x000fc600078e02c2 */
[----:B------:R-:W-:Y:S01]  /*1a4c0*/  IADD3 R5, R5, R3, RZ ;  /* 0x0000000305057210 */ /* 0x000fe20007ffe0ff */
[----:B------:R-:W-:Y:S01]  /*1a4d0*/  IMAD R3, R79, UR4, RZ ;  /* 0x000000044f037c24 */ /* 0x000fe2000f8e02ff */
[----:B------:R-:W-:Y:S02]  /*1a4e0*/  SHF.R.S32.HI R7, RZ, 0x1f, R11 ;  /* 0x0000001fff077819 */ /* 0x000fe4000001140b */
[----:B------:R-:W-:Y:S01]  /*1a4f0*/  ISETP.GE.OR P1, PT, R11, R78, P0 ;  /* 0x0000004e0b00720c */ /* 0x000fe20000726670 */
        /* <DEDUP_REMOVED lines=11> */
.L_x_5535:
[----:B------:R-:W1:Y:S01]  /*1a5b0*/  LDC R86, c[0x0][0xb8c] ;  /* 0x0002e300ff567b82 */ /* 0x000e620000000800 */
[----:B------:R-:W-:Y:S01]  /*1a5c0*/  ULDC.64 UR4, c[0x0][0xba0] ;  /* 0x0002e80000047ab9 */ /* 0x000fe20000000a00 */
[----:B0-----:R0:W5:Y:S01]  /*1a5d0*/  LD.E.128 R4, desc[UR54][R20.64] ;  /* 0x0000003614047980 */ /* 0x001162000c101d00 */
[--C-:B------:R-:W-:Y:S01]  /*1a5e0*/  SHF.R.S32.HI R3, RZ, 0x1f, R211.reuse ;  /* 0x0000001fff037819 */ /* 0x100fe200000114d3 */
[----:B------:R-:W-:Y:S02]  /*1a5f0*/  IMAD.MOV.U32 R2, RZ, RZ, R211 ;  /* 0x000000ffff027224 */ /* 0x000fe400078e00d3 */
[----:B------:R-:W5:Y:S02]  /*1a600*/  LD.E.128 R8, desc[UR54][R8.64] ;  /* 0x0000003608087980 */ /* 0x000f64000c101d00 */
[----:B------:R-:W-:Y:S02]  /*1a610*/  IMAD.WIDE.U32 R2, R76, UR4, R2 ;  /* 0x000000044c027c25 */ /* 0x000fe4000f8e0002 */
[----:B------:R-:W5:Y:S02]  /*1a620*/  LD.E.128 R12, desc[UR54][R12.64] ;  /* 0x000000360c0c7980 */ /* 0x000f64000c101d00 */
[----:B0-----:R-:W-:-:S02]  /*1a630*/  IMAD R21, R77, UR4, RZ ;  /* 0x000000044d157c24 */ /* 0x001fc4000f8e02ff */
[----:B------:R-:W5:Y:S02]  /*1a640*/  LD.E.128 R24, desc[UR54][R24.64] ;  /* 0x0000003618187980 */ /* 0x000f64000c101d00 */
[----:B------:R-:W-:Y:S01]  /*1a650*/  IMAD R21, R76, UR5, R21 ;  /* 0x000000054c157c24 */ /* 0x000fe2000f8e0215 */
[----:B------:R-:W-:Y:S01]  /*1a660*/  ULDC.64 UR4, c[0x0][0xbe0] ;  /* 0x0002f80000047ab9 */ /* 0x000fe20000000a00 */
[----:B------:R-:W5:Y:S02]  /*1a670*/  LD.E.128 R28, desc[UR54][R28.64] ;  /* 0x000000361c1c7980 */ /* 0x000f64000c101d00 */
[----:B------:R-:W-:Y:S02]  /*1a680*/  IMAD.IADD R3, R3, 0x1, R21 ;  /* 0x0000000103037824 */ /* 0x000fe400078e0215 */
[----:B------:R-:W-:Y:S01]  /*1a690*/  IMAD R21, R23, UR4, RZ ;  /* 0x0000000417157c24 */ /* 0x000fe2000f8e02ff */
[----:B------:R-:W5:Y:S01]  /*1a6a0*/  LD.E.128 R32, desc[UR54][R32.64] ;  /* 0x0000003620207980 */ /* 0x000f62000c101d00 */
[----:B------:R-:W-:-:S03]  /*1a6b0*/  VIADD R23, R211, 0x40 ;  /* 0x00000040d3177836 */ /* 0x000fc60000000000 */
[----:B------:R-:W5:Y:S02]  /*1a6c0*/  LD.E.128 R36, desc[UR54][R36.64] ;  /* 0x0000003624247980 */ /* 0x000f64000c101d00 */
[-C--:B-1----:R-:W-:Y:S01]  /*1a6d0*/  ISETP.GE.AND P3, PT, R23, R86.reuse, PT ;  /* 0x000000561700720c */ /* 0x082fe20003f66270 */
[----:B------:R-:W-:Y:S01]  /*1a6e0*/  IMAD R77, R219, -0x40, R78 ;  /* 0xffffffc0db4d7824 */ /* 0x000fe200078e024e */
[----:B------:R-:W5:Y:S01]  /*1a6f0*/  LD.E.128 R40, desc[UR54][R40.64] ;  /* 0x0000003628287980 */ /* 0x000f62000c101d00 */
[----:B------:R-:W-:Y:S01]  /*1a700*/  VIADD R0, R214, 0x20 ;  /* 0x00000020d6007836 */ /* 0x000fe20000000000 */
[----:B------:R-:W-:Y:S01]  /*1a710*/  SEL R20, RZ, 0xffffffff, P3 ;  /* 0xffffffffff147807 */ /* 0x000fe20001800000 */
[C---:B------:R-:W-:Y:S01]  /*1a720*/  IMAD R21, R216.reuse, UR5, R21 ;  /* 0x00000005d8157c24 */ /* 0x040fe2000f8e0215 */
[----:B------:R-:W5:Y:S01]  /*1a730*/  LD.E.128 R44, desc[UR54][R44.64] ;  /* 0x000000362c2c7980 */ /* 0x000f62000c101d00 */
[----:B------:R-:W-:Y:S01]  /*1a740*/  IMAD.WIDE.U32 R2, R216, UR4, R2 ;  /* 0x00000004d8027c25 */ /* 0x000fe2000f8e0002 */
[C---:B------:R-:W-:Y:S01]  /*1a750*/  ISETP.GE.AND P2, PT, R211.reuse, R86, PT ;  /* 0x00000056d300720c */ /* 0x040fe20003f46270 */
[----:B------:R-:W-:Y:S01]  /*1a760*/  ULDC.64 UR4, c[0x0][0xbe8] ;  /* 0x0002fa0000047ab9 */ /* 0x000fe20000000a00 */
        /* <DEDUP_REMOVED lines=17> */
[----:B0-----:R-:W0:Y:S01]  /*1a880*/  FENCE.VIEW.ASYNC.S ;  /* 0x00000000000073c6 */ /* 0x001e220000000000 */
[----:B------:R-:W-:Y:S01]  /*1a890*/  SEL R0, RZ, 0x1, P2 ;  /* 0x00000001ff007807 */ /* 0x000fe20001000000 */
[C---:B------:R-:W-:Y:S01]  /*1a8a0*/  VIADD R82, R211.reuse, 0x100 ;  /* 0x00000100d3527836 */ /* 0x040fe20000000000 */
[-C--:B------:R-:W-:Y:S01]  /*1a8b0*/  ISETP.GE.AND P2, PT, R80, R86.reuse, PT ;  /* 0x000000565000720c */ /* 0x080fe20003f46270 */
[----:B------:R-:W-:Y:S01]  /*1a8c0*/  VIADD R83, R211, 0x140 ;  /* 0x00000140d3537836 */ /* 0x000fe20000000000 */
[----:B------:R-:W-:Y:S01]  /*1a8d0*/  ISETP.GE.AND P3, PT, R81, R86, PT ;  /* 0x000000565100720c */ /* 0x000fe20003f66270 */
[----:B------:R-:W-:Y:S01]  /*1a8e0*/  BSSY B1, `(.L_x_5536) ;  /* 0x0000037000017945 */ /* 0x000fe20003800000 */
[----:B------:R-:W-:-:S02]  /*1a8f0*/  LOP3.LUT R0, R21, 0x2, R0, 0xe2, !PT ;  /* 0x0000000215007812 */ /* 0x000fc400078ee200 */
[----:B------:R-:W-:Y:S02]  /*1a900*/  SEL R21, RZ, 0x4, P2 ;  /* 0x00000004ff157807 */ /* 0x000fe40001000000 */
[----:B------:R-:W-:Y:S02]  /*1a910*/  SEL R20, RZ, 0x8, P3 ;  /* 0x00000008ff147807 */ /* 0x000fe40001800000 */
[----:B------:R-:W-:Y:S02]  /*1a920*/  IADD3 R76, R211, 0x180, RZ ;  /* 0x00000180d34c7810 */ /* 0x000fe40007ffe0ff */
[----:B------:R-:W-:Y:S01]  /*1a930*/  LOP3.LUT R20, R20, R0, R21, 0xfe, !PT ;  /* 0x0000000014147212 */ /* 0x000fe200078efe15 */
[----:B------:R-:W-:Y:S01]  /*1a940*/  VIADD R0, R18, 0x38820 ;  /* 0x0003882012007836 */ /* 0x000fe20000000000 */
[-C--:B------:R-:W-:Y:S02]  /*1a950*/  ISETP.GE.AND P2, PT, R82, R86.reuse, PT ;  /* 0x000000565200720c */ /* 0x080fe40003f46270 */
[----:B------:R-:W-:-:S02]  /*1a960*/  ISETP.GE.AND P3, PT, R83, R86, PT ;  /* 0x000000565300720c */ /* 0x000fc40003f66270 */
[----:B------:R-:W-:Y:S01]  /*1a970*/  ISETP.GE.AND P1, PT, R214, R77, PT ;  /* 0x0000004dd600720c */ /* 0x000fe20003f26270 */
[----:B------:R-:W-:Y:S01]  /*1a980*/  VIADD R77, R211, 0x1c0 ;  /* 0x000001c0d34d7836 */ /* 0x000fe20000000000 */
[----:B------:R-:W-:Y:S02]  /*1a990*/  ISETP.GE.AND P4, PT, R76, R86, PT ;  /* 0x000000564c00720c */ /* 0x000fe40003f86270 */
        /* <DEDUP_REMOVED lines=11> */
[----:B0-----:R-:W-:-:S03]  /*1aa50*/  SEL R0, RZ, 0x40, P4 ;  /* 0x00000040ff007807 */ /* 0x001fc60002000000 */
[----:B------:R-:W-:Y:S01]  /*1aa60*/  IMAD.IADD R85, R77, 0x1, R79 ;  /* 0x000000014d557824 */ /* 0x000fe200078e024f */
        /* <DEDUP_REMOVED lines=30> */
.L_x_5537:
[----:B------:R-:W-:Y:S05]  /*1ac50*/  BSYNC B1 ;  /* 0x0000000000017941 */ /* 0x000fea0003800000 */
.L_x_5536:
[----:B------:R-:W-:Y:S05]  /*1ac60*/  @P0 BRA `(.L_x_5538) ;  /* 0x0000000c00080947 */ /* 0x000fea0003800000 */
[----:B0----5:R-:W-:Y:S01]  /*1ac70*/  IADD3 R5, P0, R20, 0x20, RZ ;  /* 0x0000002014057810 */ /* 0x021fe20007f1e0ff */
        /* <DEDUP_REMOVED lines=14> */
[----:B------:R-:W-:Y:S02]  /*1ad60*/  LEA R4, P6, R2, UR4, 0x1 ;  /* 0x0000000402047c11 */ /* 0x000fe4000f8c08ff */
[----:B------:R-:W-:-:S04]  /*1ad70*/  IADD3 R3, R3, R5, RZ ;  /* 0x0000000503037210 */ /* 0x000fc80007ffe0ff */
        /* <DEDUP_REMOVED lines=13> */
.L_x_5533:
[----:B------:R-:W-:Y:S01]  /*1ae50*/  ULDC.64 UR4, c[0x0][0xcd8] ;  /* 0x0003360000047ab9 */ /* 0x000fe20000000a00 */
[----:B------:R-:W2:Y:S01]  /*1ae60*/  LDC.64 R2, c[0x0][0xcd8] ;  /* 0x00033600ff027b82 */ /* 0x000ea20000000a00 */
[----:B------:R-:W-:Y:S01]  /*1ae70*/  ISETP.NE.U32.AND P0, PT, RZ, UR4, PT ;  /* 0x00000004ff007c0c */ /* 0x000fe2000bf05070 */
[----:B------:R-:W-:-:S03]  /*1ae80*/  IMAD.MOV.U32 R7, RZ, RZ, RZ ;  /* 0x000000ffff077224 */ /* 0x000fc600078e00ff */
[----:B------:R-:W-:Y:S01]  /*1ae90*/  ISETP.NE.AND.EX P0, PT, RZ, UR5, PT, P0 ;  /* 0x00000005ff007c0c */ /* 0x000fe2000bf05300 */
[----:B------:R-:W-:Y:S02]  /*1aea0*/  ULDC.64 UR4, c[0x0][0xce0] ;  /* 0x0003380000047ab9 */ /* 0x000fe40000000a00 */
[----:B------:R-:W-:Y:S01]  /*1aeb0*/  ISETP.NE.U32.AND P1, PT, RZ, UR4, PT ;  /* 0x00000004ff007c0c */ /* 0x000fe2000bf25070 */
[----:B------:R-:W3:Y:S03]  /*1aec0*/  LDC R12, c[0x0][0xb8c] ;  /* 0x0002e300ff0c7b82 */ /* 0x000ee60000000800 */
[----:B------:R-:W-:Y:S01]  /*1aed0*/  ISETP.NE.AND.EX P1, PT, RZ, UR5, PT, P1 ;  /* 0x00000005ff007c0c */ /* 0x000fe2000bf25310 */
[----:B--2---:R-:W-:-:S12]  /*1aee0*/  IMAD.WIDE R2, R217, 0x4, R2 ;  /* 0x00000004d9027825 */ /* 0x004fd800078e0202 */
[----:B------:R-:W2:Y:S01]  /*1aef0*/  @P1 LDC.64 R4, c[0x0][0xce0] ;  /* 0x00033800ff041b82 */ /* 0x000ea20000000a00 */
[----:B------:R-:W-:Y:S02]  /*1af00*/  ULDC UR4, c[0x0][0xb88] ;  /* 0x0002e20000047ab9 */ /* 0x000fe40000000800 */
[----:B------:R-:W-:Y:S01]  /*1af10*/  IMAD.U32 R0, RZ, RZ, UR4 ;  /* 0x00000004ff007e24 */ /* 0x000fe2000f8e00ff */
[----:B------:R4:W5:Y:S01]  /*1af20*/  @P0 LDG.E R7, desc[UR54][R2.64] ;  /* 0x0000003602070981 */ /* 0x000962000c1e1900 */
[----:B--2---:R-:W-:-:S05]  /*1af30*/  @P1 IMAD.WIDE R4, R217, 0x4, R4 ;  /* 0x00000004d9041825 */ /* 0x004fca00078e0204 */
[----:B------:R4:W5:Y:S01]  /*1af40*/  @P1 LDG.E R0, desc[UR54][R4.64] ;  /* 0x0000003604001981 */ /* 0x000962000c1e1900 */
[----:B------:R-:W-:Y:S01]  /*1af50*/  ISETP.GT.AND P2, PT, R234, 0x3f, PT ;  /* 0x0000003fea00780c */ /* 0x000fe20003f44270 */
[----:B---3--:R-:W-:-:S12]  /*1af60*/  @P1 BRA `(.L_x_5539) ;  /* 0x0000000000101947 */ /* 0x008fd80003800000 */
[----:B------:R-:W-:Y:S05]  /*1af70*/  @!P0 BRA `(.L_x_5539) ;  /* 0x00000000000c8947 */ /* 0x000fea0003800000 */
[----:B----4-:R-:W2:Y:S04]  /*1af80*/  LDG.E R5, desc[UR54][R2.64] ;  /* 0x0000003602057981 */ /* 0x010ea8000c1e1900 */
[----:B-----5:R-:W2:Y:S02]  /*1af90*/  LDG.E R0, desc[UR54][R2.64+0x4] ;  /* 0x0000043602007981 */ /* 0x020ea4000c1e1900 */
[----:B--2---:R-:W-:-:S07]  /*1afa0*/  IMAD.IADD R0, R0, 0x1, -R5 ;  /* 0x0000000100007824 */ /* 0x004fce00078e0a05 */
.L_x_5539:
        /* <DEDUP_REMOVED lines=8> */
[----:B------:R-:W2:Y:S02]  /*1b030*/  S2R R2, SR_TID.X ;  /* 0x0000000000027919 */ /* 0x000ea40000002100 */
        /* <DEDUP_REMOVED lines=21> */
.L_x_5541:
[----:B------:R-:W-:Y:S05]  /*1b190*/  BSYNC B1 ;  /* 0x0000000000017941 */ /* 0x000fea0003800000 */
.L_x_5540:
[----:B------:R-:W-:Y:S01]  /*1b1a0*/  ULDC.64 UR4, c[0x0][0xba0] ;  /* 0x0002e80000047ab9 */ /* 0x000fe20000000a00 */
[----:B------:R-:W-:Y:S01]  /*1b1b0*/  IMAD.MOV.U32 R2, RZ, RZ, R211 ;  /* 0x000000ffff027224 */ /* 0x000fe200078e00d3 */
[----:B------:R-:W-:Y:S01]  /*1b1c0*/  ISETP.GE.AND P2, PT, R211, R12, PT ;  /* 0x0000000cd300720c */ /* 0x000fe20003f46270 */
[----:B--2---:R-:W-:Y:S01]  /*1b1d0*/  IMAD.MOV.U32 R3, RZ, RZ, R10 ;  /* 0x000000ffff037224 */ /* 0x004fe200078e000a */
[----:B------:R-:W-:Y:S01]  /*1b1e0*/  BSSY B1, `(.L_x_5542) ;  /* 0x000004d000017945 */ /* 0x000fe20003800000 */
[----:B------:R-:W-:Y:S02]  /*1b1f0*/  IMAD R4, R6, UR4, RZ ;  /* 0x0000000406047c24 */ /* 0x000fe4000f8e02ff */
[----:B------:R-:W-:-:S04]  /*1b200*/  IMAD.WIDE.U32 R2, R7, UR4, R2 ;  /* 0x0000000407027c25 */ /* 0x000fc8000f8e0002 */
[----:B------:R-:W-:Y:S01]  /*1b210*/  IMAD R7, R7, UR5, R4 ;  /* 0x0000000507077c24 */ /* 0x000fe2000f8e0204 */
[----:B------:R-:W-:Y:S01]  /*1b220*/  ULDC.64 UR4, c[0x0][0xbe0] ;  /* 0x0002f80000047ab9 */ /* 0x000fe20000000a00 */
[----:B------:R-:W-:Y:S02]  /*1b230*/  VIADD R13, R211, 0x40 ;  /* 0x00000040d30d7836 */ /* 0x000fe40000000000 */
[----:B------:R-:W-:Y:S01]  /*1b240*/  IMAD R5, R8, UR4, RZ ;  /* 0x0000000408057c24 */ /* 0x000fe2000f8e02ff */
[----:B------:R-:W-:Y:S01]  /*1b250*/  IADD3 R3, R3, R7, RZ ;  /* 0x0000000703037210 */ /* 0x000fe20007ffe0ff */
[----:B------:R-:W-:Y:S01]  /*1b260*/  IMAD R7, R219, -0x40, R0 ;  /* 0xffffffc0db077824 */ /* 0x000fe200078e0200 */
[----:B------:R-:W-:Y:S01]  /*1b270*/  ISETP.GE.AND P0, PT, R13, R12, PT ;  /* 0x0000000c0d00720c */ /* 0x000fe20003f06270 */
[C---:B------:R-:W-:Y:S02]  /*1b280*/  IMAD R5, R216.reuse, UR5, R5 ;  /* 0x00000005d8057c24 */ /* 0x040fe4000f8e0205 */
[----:B------:R-:W-:Y:S01]  /*1b290*/  IMAD.WIDE.U32 R2, R216, UR4, R2 ;  /* 0x00000004d8027c25 */ /* 0x000fe2000f8e0002 */
[----:B------:R-:W-:Y:S01]  /*1b2a0*/  SEL R4, RZ, 0xffffffff, P0 ;  /* 0xffffffffff047807 */ /* 0x000fe20000000000 */
[----:B------:R-:W-:Y:S01]  /*1b2b0*/  ULDC.64 UR4, c[0x0][0xbe8] ;  /* 0x0002fa0000047ab9 */ /* 0x000fe20000000a00 */
[C---:B------:R-:W-:Y:S01]  /*1b2c0*/  ISETP.GE.AND P1, PT, R214.reuse, R7, PT ;  /* 0x00000007d600720c */ /* 0x040fe20003f26270 */
[----:B------:R-:W-:-:S02]  /*1b2d0*/  VIADD R0, R214, 0x20 ;  /* 0x00000020d6007836 */ /* 0x000fc40000000000 */
[C---:B------:R-:W-:Y:S02]  /*1b2e0*/  VIADD R15, R211.reuse, 0x80 ;  /* 0x00000080d30f7836 */ /* 0x040fe40000000000 */
[----:B------:R-:W-:Y:S01]  /*1b2f0*/  VIADD R21, R211, 0xc0 ;  /* 0x000000c0d3157836 */ /* 0x000fe20000000000 */
[----:B------:R-:W-:Y:S01]  /*1b300*/  ISETP.GE.AND P0, PT, R0, R7, PT ;  /* 0x000000070000720c */ /* 0x000fe20003f06270 */
[----:B------:R-:W-:Y:S01]  /*1b310*/  IMAD.IADD R3, R3, 0x1, R5 ;  /* 0x0000000103037824 */ /* 0x000fe200078e0205 */
[----:B------:R-:W-:Y:S01]  /*1b320*/  SEL R0, RZ, 0x1, P2 ;  /* 0x00000001ff007807 */ /* 0x000fe20001000000 */
[----:B------:R-:W-:Y:S01]  /*1b330*/  IMAD.SHL.U32 R5, R4, 0x2, RZ ;  /* 0x0000000204057824 */ /* 0x000fe200078e00ff */
[-C--:B------:R-:W-:Y:S01]  /*1b340*/  ISETP.GE.AND P2, PT, R15, R12.reuse, PT ;  /* 0x0000000c0f00720c */ /* 0x080fe20003f46270 */
[----:B------:R-:W-:Y:S01]  /*1b350*/  VIADD R23, R211, 0x100 ;  /* 0x00000100d3177836 */ /* 0x000fe20000000000 */
[----:B------:R-:W-:Y:S01]  /*1b360*/  ISETP.GE.AND P3, PT, R21, R12, PT ;  /* 0x0000000c1500720c */ /* 0x000fe20003f66270 */
[----:B------:R-:W-:Y:S01]  /*1b370*/  VIADD R25, R211, 0x140 ;  /* 0x00000140d3197836 */ /* 0x000fe20000000000 */
[----:B------:R-:W-:Y:S01]  /*1b380*/  LOP3.LUT R0, R5, 0x2, R0, 0xe2, !PT ;  /* 0x0000000205007812 */ /* 0x000fe200078ee200 */
[----:B------:R-:W-:Y:S01]  /*1b390*/  VIADD R7, R211, 0x180 ;  /* 0x00000180d3077836 */ /* 0x000fe20000000000 */
[----:B------:R-:W-:-:S02]  /*1b3a0*/  SEL R5, RZ, 0x4, P2 ;  /* 0x00000004ff057807 */ /* 0x000fc40001000000 */
[----:B------:R-:W-:Y:S02]  /*1b3b0*/  SEL R4, RZ, 0x8, P3 ;  /* 0x00000008ff047807 */ /* 0x000fe40001800000 */
[-C--:B------:R-:W-:Y:S02]  /*1b3c0*/  ISETP.GE.AND P2, PT, R23, R12.reuse, PT ;  /* 0x0000000c1700720c */ /* 0x080fe40003f46270 */
[----:B------:R-:W-:Y:S02]  /*1b3d0*/  ISETP.GE.AND P3, PT, R25, R12, PT ;  /* 0x0000000c1900720c */ /* 0x000fe40003f66270 */
[----:B------:R-:W-:Y:S01]  /*1b3e0*/  LOP3.LUT R4, R4, R0, R5, 0xfe, !PT ;  /* 0x0000000004047212 */ /* 0x000fe200078efe05 */
[----:B------:R-:W-:Y:S01]  /*1b3f0*/  IMAD R0, R9, UR4, RZ ;  /* 0x0000000409007c24 */ /* 0x000fe2000f8e02ff */
[----:B------:R-:W-:Y:S01]  /*1b400*/  ISETP.GE.AND P4, PT, R7, R12, PT ;  /* 0x0000000c0700720c */ /* 0x000fe20003f86270 */
[----:B------:R-:W-:Y:S01]  /*1b410*/  VIADD R7, R211, 0x1c0 ;  /* 0x000001c0d3077836 */ /* 0x000fe20000000000 */
[----:B------:R-:W-:Y:S01]  /*1b420*/  SEL R5, RZ, 0x10, P2 ;  /* 0x00000010ff057807 */ /* 0x000fe20001000000 */
[----:B------:R-:W-:Y:S01]  /*1b430*/  IMAD R9, R11, UR5, R0 ;  /* 0x000000050b097c24 */ /* 0x000fe2000f8e0200 */
[----:B------:R-:W-:-:S02]  /*1b440*/  SEL R6, RZ, 0x20, P3 ;  /* 0x00000020ff067807 */ /* 0x000fc40001800000 */
[----:B------:R-:W-:Y:S02]  /*1b450*/  ISETP.GE.AND P2, PT, R7, R12, PT ;  /* 0x0000000c0700720c */ /* 0x000fe40003f46270 */
[----:B------:R-:W-:Y:S01]  /*1b460*/  LOP3.LUT R27, R6, R4, R5, 0xfe, !PT ;  /* 0x00000004061b7212 */ /* 0x000fe200078efe05 */
[----:B------:R-:W-:Y:S01]  /*1b470*/  IMAD.WIDE.U32 R4, R11, UR4, R2 ;  /* 0x000000040b047c25 */ /* 0x000fe2000f8e0002 */
[----:B------:R-:W-:Y:S02]  /*1b480*/  SEL R6, RZ, 0x40, P4 ;  /* 0x00000040ff067807 */ /* 0x000fe40002000000 */
[--C-:B------:R-:W-:Y:S01]  /*1b490*/  SHF.R.S32.HI R7, RZ, 0x1f, R214.reuse ;  /* 0x0000001fff077819 */ /* 0x100fe200000114d6 */
[----:B------:R-:W-:Y:S01]  /*1b4a0*/  IMAD.IADD R11, R5, 0x1, R9 ;  /* 0x00000001050b7824 */ /* 0x000fe200078e0209 */
[----:B------:R-:W-:Y:S01]  /*1b4b0*/  LOP3.LUT R27, R27, R6, RZ, 0xfc, !PT ;  /* 0x000000061b1b7212 */ /* 0x000fe200078efcff */
[----:B------:R-:W-:Y:S01]  /*1b4c0*/  IMAD.MOV.U32 R6, RZ, RZ, R214 ;  /* 0x000000ffff067224 */ /* 0x000fe200078e00d6 */
[----:B------:R-:W-:-:S03]  /*1b4d0*/  SEL R0, RZ, 0x80, P2 ;  /* 0x00000080ff007807 */ /* 0x000fc60001000000 */
        /* <DEDUP_REMOVED lines=29> */
.L_x_5543:
[----:B------:R-:W-:Y:S05]  /*1b6b0*/  BSYNC B1 ;  /* 0x0000000000017941 */ /* 0x000fea0003800000 */
.L_x_5542:
        /* <DEDUP_REMOVED lines=29> */
.L_x_5538:
[----:B------:R-:W-:Y:S05]  /*1b890*/  BSYNC B0 ;  /* 0x0000000000007941 */ /* 0x000fea0003800000 */
.L_x_5532:
[----:B------:R-:W-:Y:S02]  /*1b8a0*/  ULDC UR4, c[0x0][0xd14] ;  /* 0x0003450000047ab9 */ /* 0x000fe40000000800 */
[----:B-1----:R-:W-:-:S13]  /*1b8b0*/  ISETP.GE.AND P0, PT, R191, UR4, PT ;  /* 0x00000004bf007c0c */ /* 0x002fda000bf06270 */
[----:B------:R-:W-:Y:S05]  /*1b8c0*/  @!P0 BRA `(.L_x_5544) ;  /* 0xfffffe5800308947 */ /* 0x000fea000383ffff */
[----:B------:R-:W-:Y:S05]  /*1b8d0*/  BRA `(.L_x_5334) ;  /* 0x0000006c00787947 */ /* 0x000fea0003800000 */
.L_x_5332:
[----:B------:R-:W-:-:S08]  /*1b8e0*/  NOP ;  /* 0x0000000000007918 */ /* 0x000fd00000000000 */
[----:B0-----:R-:W0:-:S00]  /*1b8f0*/  USETMAXREG.DEALLOC.CTAPOOL 0x18 ;  /* 0x00000018000079c8 */ /* 0x001e0000080e0500 */
        /* <DEDUP_REMOVED lines=58> */
.L_x_5549:
        /* <DEDUP_REMOVED lines=16> */
.L_x_5548:
[----:B------:R-:W-:Y:S05]  /*1bda0*/  BSYNC B0 ;  /* 0x0000000000007941 */ /* 0x000fea0003800000 */
.L_x_5547:
        /* <DEDUP_REMOVED lines=26> */
.L_x_5545:
        /* <DEDUP_REMOVED lines=18> */
[----:B0-----:R-:W-:-:S05]  /*1c070*/  VIADD R13, R4, 0xffffffff ;  /* 0xffffffff040d7836 */ /* 0x001fca0000000000 */
[----:B------:R2:W3:Y:S02]  /*1c080*/  SHFL.IDX PT, R16, R6, R13, 0x1f ;  /* 0x00001f0d06107589 */ /* 0x0004e400000e0000 */
.L_x_5550:
[----:B-1----:R-:W-:Y:S02]  /*1c090*/  IMAD.MOV R2, RZ, RZ, -R3 ;  /* 0x000000ffff027224 */ /* 0x002fe400078e0a03 */
        /* <DEDUP_REMOVED lines=26> */
[----:B------:R-:W-:-:S04]  /*1c240*/  IABS R5, R10 ;  /* 0x0000000a00057213 */ /* 0x000fc80000000000 */
[----:B--2---:R-:W1:Y:S08]  /*1c250*/  I2F.RP R6, R5 ;  /* 0x0000000500067306 */ /* 0x004e700000209400 */
[----:B-1----:R-:W1:Y:S02]  /*1c260*/  MUFU.RCP R6, R6 ;  /* 0x0000000600067308 */ /* 0x002e640000001000 */
[----:B-1----:R-:W-:Y:S01]  /*1c270*/  VIADD R3, R6, 0xffffffe ;  /* 0x0ffffffe06037836 */ /* 0x002fe20000000000 */
[----:B------:R-:W-:-:S05]  /*1c280*/  IABS R6, R10 ;  /* 0x0000000a00067213 */ /* 0x000fca0000000000 */
[----:B------:R-:W1:Y:S01]  /*1c290*/  F2I.FTZ.U32.TRUNC.NTZ R3, R3 ;  /* 0x0000000300037305 */ /* 0x000e62000021f000 */
[----:B------:R-:W-:Y:S02]  /*1c2a0*/  IMAD.MOV R6, RZ, RZ, -R6 ;  /* 0x000000ffff067224 */ /* 0x000fe400078e0a06 */
        /* <DEDUP_REMOVED lines=23> */
.L_x_5546:
[----:B------:R-:W-:Y:S02]  /*1c420*/  IMAD.MOV.U32 R17, RZ, RZ, RZ ;  /* 0x000000ffff117224 */ /* 0x000fe400078e00ff */
[----:B------:R-:W-:Y:S02]  /*1c430*/  IMAD.U32 R16, RZ, RZ, UR6 ;  /* 0x00000006ff107e24 */ /* 0x000fe4000f8e00ff */
[----:B------:R-:W-:-:S07]  /*1c440*/  IMAD.MOV.U32 R18, RZ, RZ, RZ ;  /* 0x000000ffff127224 */ /* 0x000fce00078e00ff */
.L_x_5551:
        /* <DEDUP_REMOVED lines=16> */
[----:B-1----:R-:W-:Y:S01]  /*1c550*/  MOV R0, 0x1 ;  /* 0x0000000100007802 */ /* 0x002fe20000000f00 */
[----:B------:R-:W-:Y:S01]  /*1c560*/  ULDC UR4, c[0x0][0xc] ;  /* 0x0000030000047ab9 */ /* 0x000fe20000000800 */
[----:B------:R-:W-:Y:S01]  /*1c570*/  STL [R1+0x4], RZ ;  /* 0x000004ff01007387 */ /* 0x000fe20000100800 */
[----:B------:R-:W-:-:S03]  /*1c580*/  IMAD.MOV.U32 R2, RZ, RZ, 0x1 ;  /* 0x00000001ff027424 */ /* 0x000fc600078e00ff */
[----:B------:R1:W-:Y:S04]  /*1c590*/  STL [R1+0xc], R0 ;  /* 0x00000c0001007387 */ /* 0x0003e80000100800 */
[----:B------:R-:W-:Y:S01]  /*1c5a0*/  STL [R1], RZ ;  /* 0x000000ff01007387 */ /* 0x000fe20000100800 */
[----:B-1----:R-:W-:Y:S01]  /*1c5b0*/  IMAD.U32 R0, RZ, RZ, UR4 ;  /* 0x00000004ff007e24 */ /* 0x002fe2000f8e00ff */
[----:B------:R-:W-:-:S04]  /*1c5c0*/  UMOV UR4, URZ ;  /* 0x0000003f00047c82 */ /* 0x000fc80008000000 */
[----:B------:R1:W-:Y:S04]  /*1c5d0*/  STL [R1+0x28], R0 ;  /* 0x0000280001007387 */ /* 0x0003e80000100800 */
[----:B------:R2:W-:Y:S01]  /*1c5e0*/  STL [R1+0x8], R2 ;  /* 0x0000080201007387 */ /* 0x0005e20000100800 */
[----:B-1----:R-:W-:-:S05]  /*1c5f0*/  IMAD.U32 R0, RZ, RZ, UR4 ;  /* 0x00000004ff007e24 */ /* 0x002fca000f8e00ff */
[----:B------:R2:W-:Y:S02]  /*1c600*/  STL [R1+0x24], R0 ;  /* 0x0000240001007387 */ /* 0x0005e40000100800 */
.L_x_5652:
[----:B------:R-:W-:Y:S05]  /*1c610*/  YIELD ;  /* 0x0000000000007946 */ /* 0x000fea0003800000 */
[----:B------:R-:W-:Y:S01]  /*1c620*/  ULDC.64 UR4, c[0x0][0xb20] ;  /* 0x0002c80000047ab9 */ /* 0x000fe20000000a00 */
[----:B------:R-:W-:Y:S01]  /*1c630*/  IMAD.MOV.U32 R6, RZ, RZ, RZ ;  /* 0x000000ffff067224 */ /* 0x000fe200078e00ff */
[----:B------:R-:W-:Y:S01]  /*1c640*/  ISETP.NE.U32.AND P0, PT, RZ, UR4, PT ;  /* 0x00000004ff007c0c */ /* 0x000fe2000bf05070 */
[----:B--2---:R-:W-:Y:S01]  /*1c650*/  IMAD.MOV.U32 R0, RZ, RZ, RZ ;  /* 0x000000ffff007224 */ /* 0x004fe200078e00ff */
[----:B------:R-:W-:Y:S01]  /*1c660*/  ULDC.64 UR8, c[0x0][0xb00] ;  /* 0x0002c00000087ab9 */ /* 0x000fe20000000a00 */
[----:B------:R-:W-:Y:S01]  /*1c670*/  ULDC.64 UR10, c[0x0][0xb08] ;  /* 0x0002c200000a7ab9 */ /* 0x000fe20000000a00 */
[----:B------:R-:W-:Y:S01]  /*1c680*/  ISETP.NE.AND.EX P0, PT, RZ, UR5, PT, P0 ;  /* 0x00000005ff007c0c */ /* 0x000fe2000bf05300 */
[----:B------:R-:W-:-:S12]  /*1c690*/  ULDC.64 UR4, c[0x0][0xaf8] ;  /* 0x0002be0000047ab9 */ /* 0x000fd80000000a00 */
[----:B-1-3--:R-:W1:Y:S01]  /*1c6a0*/  @P0 LDC.64 R2, c[0x0][0xb20] ;  /* 0x0002c800ff020b82 */ /* 0x00ae620000000a00 */
        /* <DEDUP_REMOVED lines=32> */
[----:B-----5:R-:W2:Y:S04]  /*1c8b0*/  LDG.E R0, desc[UR54][R2.64] ;  /* 0x0000003602007981 */ /* 0x020ea8000c1e1900 */
[----:B------:R-:W2:Y:S02]  /*1c8c0*/  LDG.E R5, desc[UR54][R2.64+0x4] ;  /* 0x0000043602057981 */ /* 0x000ea4000c1e1900 */
[----:B--2---:R-:W-:-:S07]  /*1c8d0*/  IMAD.IADD R0, R5, 0x1, -R0 ;  /* 0x0000000105007824 */ /* 0x004fce00078e0a00 */
.L_x_5553:
        /* <DEDUP_REMOVED lines=18> */
.L_x_5554:
[----:B------:R-:W-:Y:S05]  /*1ca00*/  @!P3 BRA `(.L_x_5555) ;  /* 0x00000000000cb947 */ /* 0x000fea0003800000 */
[----:B------:R-:W2:Y:S04]  /*1ca10*/  LDG.E R7, desc[UR54][R4.64] ;  /* 0x0000003604077981 */ /* 0x000ea8000c1e1900 */
[----:B------:R-:W2:Y:S02]  /*1ca20*/  LDG.E R4, desc[UR54][R4.64+0x4] ;  /* 0x0000043604047981 */ /* 0x000ea4000c1e1900 */
[----:B--2---:R-:W-:-:S07]  /*1ca30*/  IMAD.IADD R7, R4, 0x1, -R7 ;  /* 0x0000000104077824 */ /* 0x004fce00078e0a07 */
.L_x_5555:
[----:B--2---:R-:W2:Y:S04]  /*1ca40*/  @P1 LDG.E R4, desc[UR54][R2.64] ;  /* 0x0000003602041981 */ /* 0x004ea8000c1e1900 */
[----:B-1----:R-:W2:Y:S01]  /*1ca50*/  @P1 LDG.E R2, desc[UR54][R2.64+0x4] ;  /* 0x0000043602021981 */ /* 0x002ea2000c1e1900 */
[----:B-----5:R-:W-:Y:S02]  /*1ca60*/  IMAD.IADD R5, R7, 0x1, -R6 ;  /* 0x0000000107057824 */ /* 0x020fe400078e0a06 */
[----:B--2---:R-:W-:Y:S01]  /*1ca70*/  @P1 IMAD.IADD R9, R2, 0x1, -R4 ;  /* 0x0000000102091824 */ /* 0x004fe200078e0a04 */
[----:B------:R-:W-:-:S03]  /*1ca80*/  LEA R4, R17, 0x40, 0x6 ;  /* 0x0000004011047811 */ /* 0x000fc600078e30ff */
[----:B------:R-:W-:-:S04]  /*1ca90*/  IMAD.IADD R8, R5, 0x1, R9 ;  /* 0x0000000105087824 */ /* 0x000fc800078e0209 */
[C---:B------:R-:W-:Y:S01]  /*1caa0*/  VIADD R20, R8.reuse, 0x3f ;  /* 0x0000003f08147836 */ /* 0x040fe20000000000 */
[----:B------:R-:W-:-:S04]  /*1cab0*/  IADD3 R4, R8, R4, -R0 ;  /* 0x0000000408047210 */ /* 0x000fc80007ffe800 */
[----:B------:R-:W-:-:S04]  /*1cac0*/  SHF.R.S32.HI R2, RZ, 0x1f, R20 ;  /* 0x0000001fff027819 */ /* 0x000fc80000011414 */
[----:B------:R-:W-:Y:S02]  /*1cad0*/  LEA.HI R20, R2, R20, RZ, 0x6 ;  /* 0x0000001402147211 */ /* 0x000fe400078f30ff */
[----:B------:R-:W1:Y:S02]  /*1cae0*/  LDC.64 R2, c[0x0][0xad8] ;  /* 0x0002b600ff027b82 */ /* 0x000e640000000a00 */
[----:B------:R-:W-:Y:S02]  /*1caf0*/  SHF.R.S32.HI R20, RZ, 0x6, R20 ;  /* 0x00000006ff147819 */ /* 0x000fe40000011414 */
[----:B-1----:R-:W-:Y:S01]  /*1cb00*/  ISETP.GE.AND P2, PT, R3, 0x1, PT ;  /* 0x000000010300780c */ /* 0x002fe20003f46270 */
[----:B------:R-:W-:-:S12]  /*1cb10*/  IMAD.IADD R2, R4, 0x1, R2 ;  /* 0x0000000104027824 */ /* 0x000fd800078e0202 */
[----:B------:R-:W-:Y:S05]  /*1cb20*/  @!P2 BRA `(.L_x_5556) ;  /* 0x000000000048a947 */ /* 0x000fea0003800000 */
        /* <DEDUP_REMOVED lines=11> */
.L_x_5558:
[----:B------:R-:W-:-:S13]  /*1cbe0*/  ISETP.NE.AND P0, PT, R3, 0x1, PT ;  /* 0x000000010300780c */ /* 0x000fda0003f05270 */
[----:B------:R-:W1:Y:S02]  /*1cbf0*/  @P0 LDC.64 R6, c[0x0][0xae0] ;  /* 0x0002b800ff060b82 */ /* 0x000e640000000a00 */
[----:B-1----:R-:W-:-:S05]  /*1cc00*/  @P0 IMAD.HI.U32 R6, R11, R6, RZ ;  /* 0x000000060b060227 */ /* 0x002fca00078e00ff */
[----:B------:R-:W-:-:S07]  /*1cc10*/  @P0 SHF.R.U32.HI R11, RZ, R7, R6 ;  /* 0x00000007ff0b0219 */ /* 0x000fce0000011606 */
.L_x_5559:
[----:B------:R-:W-:Y:S05]  /*1cc20*/  BSYNC B0 ;  /* 0x0000000000007941 */ /* 0x000fea0003800000 */
.L_x_5557:
[----:B------:R-:W-:-:S05]  /*1cc30*/  IMAD R11, R11, R3, R3 ;  /* 0x000000030b0b7224 */ /* 0x000fca00078e0203 */
[----:B------:R-:W-:-:S07]  /*1cc40*/  VIMNMX R2, R2, R11, PT ;  /* 0x0000000b02027248 */ /* 0x000fce0003fe0100 */
.L_x_5556:
        /* <DEDUP_REMOVED lines=15> */
.L_x_5562:
[----:B------:R-:W-:Y:S02]  /*1cd40*/  ISETP.NE.AND P0, PT, R3, 0x1, PT ;  /* 0x000000010300780c */ /* 0x000fe40003f05270 */
[----:B------:R-:W-:-:S11]  /*1cd50*/  MOV R11, R0 ;  /* 0x00000000000b7202 */ /* 0x000fd60000000f00 */
[----:B------:R-:W1:Y:S02]  /*1cd60*/  @P0 LDC.64 R6, c[0x0][0xae0] ;  /* 0x0002b800ff060b82 */ /* 0x000e640000000a00 */
[----:B-1----:R-:W-:-:S05]  /*1cd70*/  @P0 IMAD.HI.U32 R6, R0, R6, RZ ;  /* 0x0000000600060227 */ /* 0x002fca00078e00ff */
[----:B------:R-:W-:-:S07]  /*1cd80*/  @P0 SHF.R.U32.HI R11, RZ, R7, R6 ;  /* 0x00000007ff0b0219 */ /* 0x000fce0000011606 */
.L_x_5563:
[----:B------:R-:W-:Y:S05]  /*1cd90*/  BSYNC B0 ;  /* 0x0000000000007941 */ /* 0x000fea0003800000 */
.L_x_5561:
[----:B------:R-:W-:-:S05]  /*1cda0*/  IMAD R3, R11, R3, RZ ;  /* 0x000000030b037224 */ /* 0x000fca00078e02ff */
[----:B------:R-:W-:-:S07]  /*1cdb0*/  VIMNMX R8, R8, R3, !PT ;  /* 0x0000000308087248 */ /* 0x000fce0007fe0100 */
.L_x_5560:
        /* <DEDUP_REMOVED lines=26> */
[----:B-1----:R-:W-:Y:S01]  /*1cf60*/  ISETP.NE.AND P0, PT, R5, 0x1, PT ;  /* 0x000000010500780c */ /* 0x002fe20003f05270 */
[----:B------:R-:W-:-:S12]  /*1cf70*/  IMAD.MOV.U32 R5, RZ, RZ, R18 ;  /* 0x000000ffff057224 */ /* 0x000fd800078e0012 */
[----:B------:R-:W1:Y:S08]  /*1cf80*/  @P0 LDC R6, c[0x0][0x42c] ;  /* 0x00010b00ff060b82 */ /* 0x000e700000000800 */
[----:B------:R-:W2:Y:S01]  /*1cf90*/  @P0 LDC R7, c[0x0][0x430] ;  /* 0x00010c00ff070b82 */ /* 0x000ea20000000800 */
[----:B-1----:R-:W-:-:S05]  /*1cfa0*/  @P0 IMAD.HI.U32 R6, R18, R6, RZ ;  /* 0x0000000612060227 */ /* 0x002fca00078e00ff */
[----:B--2---:R-:W-:Y:S02]  /*1cfb0*/  @P0 SHF.R.U32.HI R5, RZ, R7, R6 ;  /* 0x00000007ff050219 */ /* 0x004fe40000011606 */
[----:B------:R-:W-:Y:S01]  /*1cfc0*/  SEL R6, R19, RZ, !P1 ;  /* 0x000000ff13067207 */ /* 0x000fe20004800000 */
[----:B------:R-:W-:Y:S06]  /*1cfd0*/  BRA.DIV UR4, `(.L_x_5566) ;  /* 0x00000066046c7947 */ /* 0x000fec000b800000 */
.L_x_5719:
[----:B------:R-:W-:-:S03]  /*1cfe0*/  UMOV UR4, 0xffffffff ;  /* 0xffffffff00047882 */ /* 0x000fc60000000000 */
[----:B------:R-:W-:Y:S05]  /*1cff0*/  BRA.DIV UR4, `(.L_x_5567) ;  /* 0x0000006604987947 */ /* 0x000fea000b800000 */
[----:B------:R-:W-:-:S13]  /*1d000*/  ELECT P6, URZ, PT ;  /* 0x00000000003f782f */ /* 0x000fda00038c0000 */
.L_x_5722:
[----:B------:R-:W2:Y:S01]  /*1d010*/  LDL R7, [R1+0x24] ;  /* 0x0000240001077983 */ /* 0x000ea20000100800 */
[----:B------:R-:W-:Y:S02]  /*1d020*/  MOV R8, 0x400 ;  /* 0x0000040000087802 */ /* 0x000fe40000000f00 */
[----:B--2---:R-:W-:Y:S02]  /*1d030*/  R2UR UR4, R7 ;  /* 0x00000000070472ca */ /* 0x004fe400000e0000 */
[----:B------:R-:W1:Y:S11]  /*1d040*/  S2R R7, SR_CgaCtaId ;  /* 0x0000000000077919 */ /* 0x000e760000008800 */
[----:B------:R-:W-:-:S04]  /*1d050*/  UIADD3 UR4, UR4, 0x1, URZ ;  /* 0x0000000104047890 */ /* 0x000fc8000fffe03f */
        /* <DEDUP_REMOVED lines=8> */
.L_x_5723:
        /* <DEDUP_REMOVED lines=8> */
.L_x_5724:
        /* <DEDUP_REMOVED lines=11> */
.L_x_5572:
[----:B--2---:R-:W2:Y:S01]  /*1d210*/  LDL R11, [R1+0x4] ;  /* 0x00000400010b7983 */ /* 0x004ea20000100800 */
        /* <DEDUP_REMOVED lines=12> */
[----:B------:R-:W-:-:S05]  /*1d2e0*/  IMAD R11, R3, 0x40, R10 ;  /* 0x00000040030b7824 */ /* 0x000fca00078e020a */
[----:B------:R-:W-:-:S04]  /*1d2f0*/  IADD3 R11, R11, -0x40, RZ ;  /* 0xffffffc00b0b7810 */ /* 0x000fc80007ffe0ff */
[----:B------:R-:W-:-:S03]  /*1d300*/  R2UR UR11, R11 ;  /* 0x000000000b0b72ca */ /* 0x000fc600000e0000 */
[----:B------:R-:W-:-:S10]  /*1d310*/  UIADD3 UR8, UR8, 0x22400, URZ ;  /* 0x0002240008087890 */ /* 0x000fd4000fffe03f */
[----:B------:R2:W-:Y:S01]  /*1d320*/  UTMALDG.4D [UR8], [UR4], desc[UR6] ;  /* 0x00000608040075b4 */ /* 0x0005e20008019000 */
[----:B------:R-:W3:Y:S02]  /*1d330*/  SYNCS.PHASECHK.TRANS64.TRYWAIT P0, [R8+URZ+0x388c0], R9 ;  /* 0x0388c009080075a7 */ /* 0x000ee4000800017f */
[----:B--23--:R-:W-:Y:S05]  /*1d340*/  @!P0 BRA `(.L_x_5573) ;  /* 0x00000064000c8947 */ /* 0x00cfea0003800000 */
.L_x_5725:
        /* <DEDUP_REMOVED lines=8> */
.L_x_5574:
[----:B-12---:R-:W2:Y:S01]  /*1d3d0*/  LDL R9, [R1+0x4] ;  /* 0x0000040001097983 */ /* 0x006ea20000100800 */
        /* <DEDUP_REMOVED lines=51> */
.L_x_5570:
[----:B------:R-:W-:Y:S05]  /*1d710*/  BSYNC B1 ;  /* 0x0000000000017941 */ /* 0x000fea0003800000 */
.L_x_5569:
        /* <DEDUP_REMOVED lines=13> */
[C---:B------:R-:W-:Y:S02]  /*1d7f0*/  IMAD R8, R3.reuse, 0x40, R10 ;  /* 0x0000004003087824 */ /* 0x040fe400078e020a */
[----:B------:R-:W-:Y:S02]  /*1d800*/  VIADD R3, R3, 0xffffffff ;  /* 0xffffffff03037836 */ /* 0x000fe40000000000 */
[----:B------:R-:W-:-:S07]  /*1d810*/  VIADD R8, R8, 0xffffff80 ;  /* 0xffffff8008087836 */ /* 0x000fce0000000000 */
.L_x_5581:
        /* <DEDUP_REMOVED lines=9> */
.L_x_5726:
        /* <DEDUP_REMOVED lines=11> */
.L_x_5578:
[----:B--2---:R-:W2:Y:S01]  /*1d960*/  LDL R11, [R1+0x4] ;  /* 0x00000400010b7983 */ /* 0x004ea20000100800 */
        /* <DEDUP_REMOVED lines=15> */
[----:B------:R-:W3:Y:S02]  /*1da60*/  SYNCS.PHASECHK.TRANS64.TRYWAIT P1, [R9+URZ+0x388c0], R10 ;  /* 0x0388c00a090075a7 */ /* 0x000ee4000802017f */
[----:B--23--:R-:W-:Y:S05]  /*1da70*/  @!P1 BRA `(.L_x_5579) ;  /* 0x0000005c00689947 */ /* 0x00cfea0003800000 */
.L_x_5727:
        /* <DEDUP_REMOVED lines=8> */
.L_x_5580:
        /* <DEDUP_REMOVED lines=52> */
.L_x_5576:
[----:B------:R-:W-:Y:S05]  /*1de40*/  BSYNC B1 ;  /* 0x0000000000017941 */ /* 0x000fea0003800000 */
.L_x_5575:
        /* <DEDUP_REMOVED lines=13> */
.L_x_5565:
[----:B------:R-:W-:Y:S05]  /*1df20*/  BSYNC B0 ;  /* 0x0000000000007941 */ /* 0x000fea0003800000 */
.L_x_5564:
        /* <DEDUP_REMOVED lines=17> */
.L_x_5584:
[----:B------:R-:W-:-:S13]  /*1e040*/  ISETP.NE.AND P1, PT, R3, 0x1, PT ;  /* 0x000000010300780c */ /* 0x000fda0003f25270 */
[----:B------:R-:W2:Y:S02]  /*1e050*/  @P1 LDC.64 R4, c[0x0][0xae0] ;  /* 0x0002b800ff041b82 */ /* 0x000ea40000000a00 */
[----:B--2---:R-:W-:-:S05]  /*1e060*/  @P1 IMAD.HI.U32 R4, R6, R4, RZ ;  /* 0x0000000406041227 */ /* 0x004fca00078e00ff */
[----:B------:R-:W-:-:S07]  /*1e070*/  @P1 SHF.R.U32.HI R6, RZ, R5, R4 ;  /* 0x00000005ff061219 */ /* 0x000fce0000011604 */
.L_x_5585:
[----:B------:R-:W-:Y:S05]  /*1e080*/  BSYNC B0 ;  /* 0x0000000000007941 */ /* 0x000fea0003800000 */
.L_x_5583:
[----:B------:R-:W-:-:S05]  /*1e090*/  IMAD R6, R6, R3, R3 ;  /* 0x0000000306067224 */ /* 0x000fca00078e0203 */
[----:B------:R-:W-:-:S07]  /*1e0a0*/  VIMNMX R2, R2, R6, PT ;  /* 0x0000000602027248 */ /* 0x000fce0003fe0100 */
.L_x_5582:
        /* <DEDUP_REMOVED lines=19> */
.L_x_5588:
[----:B------:R-:W-:-:S13]  /*1e1e0*/  ISETP.NE.AND P0, PT, R3, 0x1, PT ;  /* 0x000000010300780c */ /* 0x000fda0003f05270 */
[----:B------:R-:W3:Y:S02]  /*1e1f0*/  @P0 LDC.64 R4, c[0x0][0xae0] ;  /* 0x0002b800ff040b82 */ /* 0x000ee40000000a00 */
[----:B---3--:R-:W-:-:S05]  /*1e200*/  @P0 IMAD.HI.U32 R4, R0, R4, RZ ;  /* 0x0000000400040227 */ /* 0x008fca00078e00ff */
[----:B------:R-:W-:-:S07]  /*1e210*/  @P0 SHF.R.U32.HI R0, RZ, R5, R4 ;  /* 0x00000005ff000219 */ /* 0x000fce0000011604 */
.L_x_5589:
[----:B------:R-:W-:Y:S05]  /*1e220*/  BSYNC B0 ;  /* 0x0000000000007941 */ /* 0x000fea0003800000 */
.L_x_5587:
[----:B------:R-:W-:-:S05]  /*1e230*/  IMAD R3, R0, R3, RZ ;  /* 0x0000000300037224 */ /* 0x000fca00078e02ff */
[----:B------:R-:W-:-:S07]  /*1e240*/  VIMNMX R2, R2, R3, !PT ;  /* 0x0000000302027248 */ /* 0x000fce0007fe0100 */
.L_x_5586:
        /* <DEDUP_REMOVED lines=12> */
[----:B------:R-:W3:Y:S01]  /*1e310*/  LDL R0, [R1+0x28] ;  /* 0x0000280001007983 */ /* 0x000ee20000100800 */
[----:B------:R-:W-:Y:S01]  /*1e320*/  VOTEU.ANY UR4, UPT, PT ;  /* 0x0000000000047886 */ /* 0x000fe200038e0100 */
[----:B------:R-:W4:Y:S01]  /*1e330*/  LDC.64 R2, c[0x0][0xd38] ;  /* 0x00034e00ff027b82 */ /* 0x000f220000000a00 */
[----:B------:R-:W-:Y:S01]  /*1e340*/  POPC R5, UR4 ;  /* 0x0000000400057d09 */ /* 0x000fe20008000000 */
[----:B------:R-:W5:Y:S01]  /*1e350*/  S2R R7, SR_LANEID ;  /* 0x0000000000077919 */ /* 0x000f620000000000 */
[----:B---3--:R-:W-:-:S06]  /*1e360*/  R2UR UR5, R0 ;  /* 0x00000000000572ca */ /* 0x008fcc00000e0000 */
[----:B------:R-:W5:Y:S02]  /*1e370*/  FLO.U32 R0, UR4 ;  /* 0x0000000400007d00 */ /* 0x000f6400080e0000 */
[----:B-----5:R-:W-:-:S13]  /*1e380*/  ISETP.EQ.U32.AND P0, PT, R0, R7, PT ;  /* 0x000000070000720c */ /* 0x020fda0003f02070 */
[----:B----4-:R-:W3:Y:S01]  /*1e390*/  @P0 ATOMG.E.ADD.STRONG.GPU PT, R3, desc[UR54][R2.64], R5 ;  /* 0x00000005020309a8 */ /* 0x010ee200081ee1f6 */
[----:B------:R-:W4:Y:S02]  /*1e3a0*/  S2R R4, SR_LTMASK ;  /* 0x0000000000047919 */ /* 0x000f240000003900 */
[----:B----4-:R-:W-:-:S04]  /*1e3b0*/  LOP3.LUT R4, R4, UR4, RZ, 0xc0, !PT ;  /* 0x0000000404047c12 */ /* 0x010fc8000f8ec0ff */
[----:B------:R-:W4:Y:S01]  /*1e3c0*/  POPC R7, R4 ;  /* 0x0000000400077309 */ /* 0x000f220000000000 */
[----:B---3--:R-:W4:Y:S02]  /*1e3d0*/  SHFL.IDX PT, R0, R3, R0, 0x1f ;  /* 0x00001f0003007589 */ /* 0x008f2400000e0000 */
[----:B----4-:R-:W-:Y:S01]  /*1e3e0*/  IADD3 R16, R0, UR5, R7 ;  /* 0x0000000500107c10 */ /* 0x010fe2000fffe007 */
[----:B------:R-:W-:Y:S06]  /*1e3f0*/  BRA `(.L_x_5592) ;  /* 0x0000003000b87947 */ /* 0x000fec0003800000 */
.L_x_5591:
        /* <DEDUP_REMOVED lines=12> */
[----:B--2---:R-:W-:Y:S01]  /*1e4c0*/  MOV R6, UR8 ;  /* 0x0000000800067c02 */ /* 0x004fe20008000f00 */
[----:B------:R-:W2:Y:S01]  /*1e4d0*/  LDC.64 R2, c[0x4][R2] ;  /* 0x0100000002027b82 */ /* 0x000ea20000000a00 */
[----:B------:R-:W-:Y:S02]  /*1e4e0*/  IMAD.U32 R5, RZ, RZ, UR7 ;  /* 0x00000007ff057e24 */ /* 0x000fe4000f8e00ff */
[----:B------:R-:W-:Y:S02]  /*1e4f0*/  IMAD.U32 R7, RZ, RZ, UR9 ;  /* 0x00000009ff077e24 */ /* 0x000fe4000f8e00ff */
[----:B------:R-:W-:-:S02]  /*1e500*/  IMAD.U32 R10, RZ, RZ, UR4 ;  /* 0x00000004ff0a7e24 */ /* 0x000fc4000f8e00ff */
[----:B-1----:R-:W-:Y:S02]  /*1e510*/  IMAD.U32 R11, RZ, RZ, UR5 ;  /* 0x00000005ff0b7e24 */ /* 0x002fe4000f8e00ff */
[----:B------:R-:W-:Y:S02]  /*1e520*/  IMAD.MOV.U32 R8, RZ, RZ, 0x70 ;  /* 0x00000070ff087424 */ /* 0x000fe400078e00ff */
[----:B------:R-:W-:Y:S02]  /*1e530*/  IMAD.MOV.U32 R12, RZ, RZ, 0x1 ;  /* 0x00000001ff0c7424 */ /* 0x000fe400078e00ff */
[----:B0-----:R-:W-:-:S07]  /*1e540*/  IMAD.MOV.U32 R13, RZ, RZ, RZ ;  /* 0x000000ffff0d7224 */ /* 0x001fce00078e00ff */
[----:B------:R-:W-:-:S07]  /*1e550*/  LEPC R20, `(.L_x_5593) ;  /* 0x000000001014794e */ /* 0x000fce0000000000 */
[----:B--2---:R-:W-:Y:S05]  /*1e560*/  CALL.ABS.NOINC R2 ;  /* 0x0000000002007343 */ /* 0x004fea0003c00000 */
.L_x_5593:
        /* <DEDUP_REMOVED lines=20> */
.L_x_5595:
[----:B------:R-:W-:Y:S01]  /*1e6b0*/  MOV R2, 0x0 ;  /* 0x0000000000027802 */ /* 0x000fe20000000f00 */
[----:B------:R-:W-:Y:S01]  /*1e6c0*/  ULDC.64 UR4, c[0x4][0x108] ;  /* 0x0100420000047ab9 */ /* 0x000fe20000000a00 */
[----:B------:R-:W-:Y:S01]  /*1e6d0*/  ULDC.64 UR6, c[0x4][0x110] ;  /* 0x0100440000067ab9 */ /* 0x000fe20000000a00 */
[----:B------:R-:W-:Y:S01]  /*1e6e0*/  ULDC.64 UR8, c[0x4][0x48] ;  /* 0x0100120000087ab9 */ /* 0x000fe20000000a00 */
[----:B------:R-:W-:Y:S01]  /*1e6f0*/  IMAD.U32 R4, RZ, RZ, UR4 ;  /* 0x00000004ff047e24 */ /* 0x000fe2000f8e00ff */
[----:B------:R-:W-:Y:S01]  /*1e700*/  MOV R12, 0x1 ;  /* 0x00000001000c7802 */ /* 0x000fe20000000f00 */
[----:B------:R-:W0:Y:S01]  /*1e710*/  LDC.64 R2, c[0x4][R2] ;  /* 0x0100000002027b82 */ /* 0x000e220000000a00 */
        /* <DEDUP_REMOVED lines=8> */
[----:B0-----:R-:W-:Y:S05]  /*1e7a0*/  CALL.ABS.NOINC R2 ;  /* 0x0000000002007343 */ /* 0x001fea0003c00000 */
.L_x_5594:
[----:B--2---:R-:W2:Y:S01]  /*1e7b0*/  LDL.LU R6, [R1+0x20] ;  /* 0x0000200001067983 */ /* 0x004ea20000300800 */
[----:B------:R-:W3:Y:S01]  /*1e7c0*/  LDC R0, c[0x0][0x428] ;  /* 0x00010a00ff007b82 */ /* 0x000ee20000000800 */
[----:B------:R-:W-:Y:S01]  /*1e7d0*/  ULDC.64 UR4, c[0x0][0xaf0] ;  /* 0x0002bc0000047ab9 */ /* 0x000fe20000000a00 */
[----:B------:R-:W-:Y:S01]  /*1e7e0*/  IMAD.MOV.U32 R4, RZ, RZ, R19 ;  /* 0x000000ffff047224 */ /* 0x000fe200078e0013 */
[----:B---3--:R-:W-:Y:S01]  /*1e7f0*/  ISETP.NE.AND P0, PT, R0, 0x1, PT ;  /* 0x000000010000780c */ /* 0x008fe20003f05270 */
[----:B------:R-:W3:Y:S01]  /*1e800*/  S2R R5, SR_TID.X ;  /* 0x0000000000057919 */ /* 0x000ee20000002100 */
[----:B------:R-:W-:-:S11]  /*1e810*/  IMAD.MOV.U32 R0, RZ, RZ, R18 ;  /* 0x000000ffff007224 */ /* 0x000fd600078e0012 */
[----:B------:R-:W4:Y:S08]  /*1e820*/  @P0 LDC R3, c[0x0][0x42c] ;  /* 0x00010b00ff030b82 */ /* 0x000f300000000800 */
[----:B------:R-:W0:Y:S01]  /*1e830*/  @P0 LDC R2, c[0x0][0x430] ;  /* 0x00010c00ff020b82 */ /* 0x000e220000000800 */
[----:B----4-:R-:W-:-:S05]  /*1e840*/  @P0 IMAD.HI.U32 R3, R18, R3, RZ ;  /* 0x0000000312030227 */ /* 0x010fca00078e00ff */
[----:B0-----:R-:W-:Y:S02]  /*1e850*/  @P0 SHF.R.U32.HI R0, RZ, R2, R3 ;  /* 0x00000002ff000219 */ /* 0x001fe40000011603 */
[----:B------:R-:W-:-:S04]  /*1e860*/  ISETP.NE.U32.AND P0, PT, RZ, UR4, PT ;  /* 0x00000004ff007c0c */ /* 0x000fc8000bf05070 */
[----:B------:R-:W-:Y:S01]  /*1e870*/  ISETP.NE.AND.EX P0, PT, RZ, UR5, PT, P0 ;  /* 0x00000005ff007c0c */ /* 0x000fe2000bf05300 */
[----:B------:R-:W-:-:S12]  /*1e880*/  ULDC.64 UR4, c[0x0][0xaf8] ;  /* 0x0002be0000047ab9 */ /* 0x000fd80000000a00 */
[----:B------:R-:W0:Y:S01]  /*1e890*/  @P0 LDC.64 R2, c[0x0][0xaf0] ;  /* 0x0002bc00ff020b82 */ /* 0x000e220000000a00 */
[----:B---3--:R-:W-:-:S04]  /*1e8a0*/  LOP3.LUT R5, R5, 0x1f, RZ, 0xc0, !PT ;  /* 0x0000001f05057812 */ /* 0x008fc800078ec0ff */
[----:B------:R-:W-:Y:S01]  /*1e8b0*/  ISETP.NE.AND P6, PT, R5, RZ, PT ;  /* 0x000000ff0500720c */ /* 0x000fe20003fc5270 */
[----:B------:R-:W-:-:S03]  /*1e8c0*/  ULDC.64 UR6, c[0x0][0x198] ;  /* 0x0000660000067ab9 */ /* 0x000fc60000000a00 */
[----:B------:R-:W-:-:S09]  /*1e8d0*/  PLOP3.LUT P1, PT, P6, PT, PT, 0x8, 0x0 ;  /* 0x000000000000781c */ /* 0x000fd2000372e170 */
[----:B------:R-:W-:Y:S01]  /*1e8e0*/  VOTEU.ALL UP1, P6 ;  /* 0x00000000003f7886 */ /* 0x000fe20003020000 */
[----:B0-----:R-:W-:-:S05]  /*1e8f0*/  @P0 IMAD.WIDE R2, R19, 0x4, R2 ;  /* 0x0000000413020825 */ /* 0x001fca00078e0202 */
[----:B------:R0:W5:Y:S01]  /*1e900*/  @P0 LDG.E R4, desc[UR54][R2.64] ;  /* 0x0000003602040981 */ /* 0x000162000c1e1900 */
[----:B------:R-:W-:Y:S01]  /*1e910*/  ISETP.NE.U32.AND P0, PT, RZ, UR4, PT ;  /* 0x00000004ff007c0c */ /* 0x000fe2000bf05070 */
[----:B------:R-:W-:-:S03]  /*1e920*/  @!UP1 UIADD3 UR8, UP0, UR6, 0x270, URZ ;  /* 0x0000027006089890 */ /* 0x000fc6000ff1e03f */
[----:B------:R-:W-:Y:S01]  /*1e930*/  ISETP.NE.AND.EX P0, PT, RZ, UR5, PT, P0 ;  /* 0x00000005ff007c0c */ /* 0x000fe2000bf05300 */
[----:B------:R-:W-:-:S03]  /*1e940*/  @!UP1 UIADD3.X UR9, URZ, UR7, URZ, UP0, !UPT ;  /* 0x000000073f099290 */ /* 0x000fc600087fe43f */
[----:B------:R-:W-:Y:S01]  /*1e950*/  VOTEU.ALL UP0, P6 ;  /* 0x00000000003f7886 */ /* 0x000fe20003000000 */
[----:B0-----:R-:W-:Y:S01]  /*1e960*/  SEL R2, R19, RZ, !P0 ;  /* 0x000000ff13027207 */ /* 0x001fe20004000000 */
[----:B--2---:R-:W-:-:S07]  /*1e970*/  IMAD R17, R17, 0x40, R6 ;  /* 0x0000004011117824 */ /* 0x004fce00078e0206 */
.L_x_5596:
        /* <DEDUP_REMOVED lines=10> */
[----:B------:R-:W2:Y:S01]  /*1ea20*/  LDL R3, [R1+0x1c] ;  /* 0x00001c0001037983 */ /* 0x000ea20000100800 */
[----:B------:R-:W0:Y:S01]  /*1ea30*/  LDC.64 R20, c[0x0][0x3f8] ;  /* 0x0000fe00ff147b82 */ /* 0x000e220000000a00 */
[----:B------:R-:W-:Y:S02]  /*1ea40*/  ULDC.64 UR4, c[0x0][0xb00] ;  /* 0x0002c00000047ab9 */ /* 0x000fe40000000a00 */
[----:B0-----:R-:W-:Y:S01]  /*1ea50*/  LOP3.LUT P0, RZ, R20, UR4, RZ, 0xfc, !PT ;  /* 0x0000000414ff7c12 */ /* 0x001fe2000f80fcff */
[----:B------:R-:W-:-:S03]  /*1ea60*/  UMOV UR4, 0xffffffff ;  /* 0xffffffff00047882 */ /* 0x000fc60000000000 */
[----:B------:R-:W-:-:S04]  /*1ea70*/  LOP3.LUT P0, RZ, R21, UR5, RZ, 0xfc, P0 ;  /* 0x0000000515ff7c12 */ /* 0x000fc8000800fcff */
[----:B-----5:R-:W-:Y:S01]  /*1ea80*/  SEL R6, R4, RZ, !P0 ;  /* 0x000000ff04067207 */ /* 0x020fe20004000000 */
[----:B--2---:R-:W-:Y:S01]  /*1ea90*/  VIADD R3, R3, 0xffffffff ;  /* 0xffffffff03037836 */ /* 0x004fe20000000000 */
[----:B------:R-:W-:Y:S07]  /*1eaa0*/  BRA.DIV UR4, `(.L_x_5597) ;  /* 0x0000004e04707947 */ /* 0x000fee000b800000 */
.L_x_5730:
[----:B------:R-:W-:Y:S01]  /*1eab0*/  UMOV UR4, 0xffffffff ;  /* 0xffffffff00047882 */ /* 0x000fe20000000000 */
[----:B------:R-:W-:Y:S02]  /*1eac0*/  SHF.R.S32.HI R8, RZ, 0x1f, R4 ;  /* 0x0000001fff087819 */ /* 0x000fe40000011404 */
[----:B------:R-:W-:Y:S05]  /*1ead0*/  BRA.DIV UR4, `(.L_x_5598) ;  /* 0x0000004e04987947 */ /* 0x000fea000b800000 */
[----:B------:R-:W-:-:S13]  /*1eae0*/  ELECT P6, URZ, PT ;  /* 0x00000000003f782f */ /* 0x000fda00038c0000 */
.L_x_5733:
        /* <DEDUP_REMOVED lines=22> */
.L_x_5600:
        /* <DEDUP_REMOVED lines=9> */
.L_x_5734:
        /* <DEDUP_REMOVED lines=11> */
.L_x_5602:
[----:B------:R-:W2:Y:S04]  /*1ed90*/  LDL R9, [R1] ;  /* 0x0000000001097983 */ /* 0x000ea80000100800 */
[----:B0-----:R-:W3:Y:S01]  /*1eda0*/  LDL R7, [R1+0x10] ;  /* 0x0000100001077983 */ /* 0x001ee20000100800 */
[----:B------:R-:W-:Y:S01]  /*1edb0*/  MOV R10, 0x400 ;  /* 0x00000400000a7802 */ /* 0x000fe20000000f00 */
[----:B------:R-:W-:Y:S01]  /*1edc0*/  ULDC.64 UR14, c[0x0][0x198] ;  /* 0x00006600000e7ab9 */ /* 0x000fe20000000a00 */
[----:B------:R-:W-:Y:S01]  /*1edd0*/  R2UR UR9, R5 ;  /* 0x00000000050972ca */ /* 0x000fe200000e0000 */
[----:B------:R-:W0:Y:S01]  /*1ede0*/  S2R R11, SR_CgaCtaId ;  /* 0x00000000000b7919 */ /* 0x000e220000008800 */
[----:B------:R-:W-:Y:S01]  /*1edf0*/  R2UR UR11, R3 ;  /* 0x00000000030b72ca */ /* 0x000fe200000e0000 */
[----:B------:R-:W-:Y:S01]  /*1ee00*/  UIADD3 UR6, UP0, UR14, 0x370, URZ ;  /* 0x000003700e067890 */ /* 0x000fe2000ff1e03f */
[----:B------:R-:W-:Y:S01]  /*1ee10*/  R2UR UR12, R0 ;  /* 0x00000000000c72ca */ /* 0x000fe200000e0000 */
[----:B------:R-:W-:Y:S01]  /*1ee20*/  UMOV UR5, 0x14f00000 ;  /* 0x14f0000000057882 */ /* 0x000fe20000000000 */
[----:B-----5:R-:W-:Y:S01]  /*1ee30*/  R2UR UR13, R6 ;  /* 0x00000000060d72ca */ /* 0x020fe200000e0000 */
[----:B------:R-:W-:Y:S01]  /*1ee40*/  UIADD3.X UR7, URZ, UR15, URZ, UP0, !UPT ;  /* 0x0000000f3f077290 */ /* 0x000fe200087fe43f */
[----:B------:R-:W-:-:S05]  /*1ee50*/  UMOV UR10, URZ ;  /* 0x0000003f000a7c82 */ /* 0x000fca0008000000 */
[----:B------:R-:W-:Y:S01]  /*1ee60*/  UIADD3 UR9, UR9, 0x38830, URZ ;  /* 0x0003883009097890 */ /* 0x000fe2000fffe03f */
[----:B0-----:R-:W-:-:S04]  /*1ee70*/  LEA R10, R11, R10, 0x18 ;  /* 0x0000000a0b0a7211 */ /* 0x001fc800078ec0ff */
[----:B--2---:R-:W-:Y:S02]  /*1ee80*/  LEA R5, R9, R10, 0xd ;  /* 0x0000000a09057211 */ /* 0x004fe400078e68ff */
[----:B---3--:R-:W-:Y:S02]  /*1ee90*/  R2UR UR4, R7 ;  /* 0x00000000070472ca */ /* 0x008fe400000e0000 */
[----:B------:R-:W-:-:S11]  /*1eea0*/  R2UR UR8, R5 ;  /* 0x00000000050872ca */ /* 0x000fd600000e0000 */
[----:B------:R-:W-:Y:S02]  /*1eeb0*/  ULEA UR11, UR11, UR4, 0x6 ;  /* 0x000000040b0b7291 */ /* 0x000fe4000f8e303f */
[----:B------:R-:W-:Y:S01]  /*1eec0*/  UIADD3 UR8, UR8, 0x22400, URZ ;  /* 0x0002240008087890 */ /* 0x000fe2000fffe03f */
[----:B------:R-:W-:-:S08]  /*1eed0*/  UMOV UR4, 0x0 ;  /* 0x0000000000047882 */ /* 0x000fd00000000000 */
[----:B------:R0:W-:Y:S02]  /*1eee0*/  UTMALDG.4D [UR8], [UR6], desc[UR4] ;  /* 0x00000408060075b4 */ /* 0x0001e40008019000 */
[----:B0-----:R-:W-:Y:S01]  /*1eef0*/  NOP ;  /* 0x0000000000007918 */ /* 0x001fe20000000000 */
.L_x_5599:
[----:B------:R-:W0:Y:S01]  /*1ef00*/  S2R R10, SR_CgaCtaId ;  /* 0x00000000000a7919 */ /* 0x000e220000008800 */
[----:B------:R-:W-:Y:S05]  /*1ef10*/  WARPSYNC.ALL ;  /* 0x0000000000007948 */ /* 0x000fea0003800000 */
[----:B------:R-:W-:Y:S01]  /*1ef20*/  BAR.SYNC.DEFER_BLOCKING 0x8, 0xa0 ;  /* 0x0202800000007b1d */ /* 0x000fe20000010000 */
[----:B------:R-:W-:Y:S02]  /*1ef30*/  ELECT P0, URZ, PT ;  /* 0x00000000003f782f */ /* 0x000fe40003800000 */
[----:B-1----:R-:W-:-:S03]  /*1ef40*/  MOV R9, 0x400 ;  /* 0x0000040000097802 */ /* 0x002fc60000000f00 */
        /* <DEDUP_REMOVED lines=19> */
[----:B------:R-:W-:Y:S01]  /*1f080*/  R2UR UR54, R5 ;  /* 0x00000000053672ca */ /* 0x000fe200000e0000 */
[----:B------:R-:W-:-:S02]  /*1f090*/  UIADD3.X UR5, URZ, UR21, URZ, UP0, !UPT ;  /* 0x000000153f057290 */ /* 0x000fc400087fe43f */
[----:B------:R-:W-:Y:S01]  /*1f0a0*/  UIADD3 UR48, UR16, 0x28400, URZ ;  /* 0x0002840010307890 */ /* 0x000fe2000fffe03f */
[----:B------:R-:W-:Y:S01]  /*1f0b0*/  UMOV UR50, 0xc0 ;  /* 0x000000c000327882 */ /* 0x000fe20000000000 */
[----:B------:R-:W-:Y:S01]  /*1f0c0*/  UMOV UR51, UR11 ;  /* 0x0000000b00337c82 */ /* 0x000fe20008000000 */
[----:B------:R-:W-:Y:S02]  /*1f0d0*/  MOV R7, UR50 ;  /* 0x0000003200077c02 */ /* 0x000fe40008000f00 */
[----:B------:R1:W-:Y:S01]  /*1f0e0*/  UTMALDG.4D [UR8], [UR14], desc[UR6] ;  /* 0x000006080e0075b4 */ /* 0x0003e20008019000 */
[----:B0-----:R-:W-:Y:S01]  /*1f0f0*/  IMAD.MOV.U32 R2, RZ, RZ, 0x10000 ;  /* 0x00010000ff027424 */ /* 0x001fe200078e00ff */
[----:B------:R-:W-:Y:S01]  /*1f100*/  UMOV UR50, 0x40 ;  /* 0x0000004000327882 */ /* 0x000fe20000000000 */
        /* <DEDUP_REMOVED lines=20> */
[----:B-1----:R-:W-:Y:S01]  /*1f250*/  UIADD3 UR8, UR16, 0x26400, URZ ;  /* 0x0002640010087890 */ /* 0x002fe2000fffe03f */
[----:B0-----:R-:W-:Y:S01]  /*1f260*/  MOV R2, UR55 ;  /* 0x0000003700027c02 */ /* 0x001fe20008000f00 */
[----:B------:R-:W-:Y:S01]  /*1f270*/  UIADD3 UR9, UR16, 0x38810, URZ ;  /* 0x0003881010097890 */ /* 0x000fe2000fffe03f */
[----:B------:R-:W-:Y:S01]  /*1f280*/  UMOV UR27, UR11 ;  /* 0x0000000b001b7c82 */ /* 0x000fe20008000000 */
[----:B------:R-:W-:Y:S01]  /*1f290*/  UMOV UR28, UR12 ;  /* 0x0000000c001c7c82 */ /* 0x000fe20008000000 */
[----:B------:R-:W-:Y:S01]  /*1f2a0*/  UMOV UR29, UR13 ;  /* 0x0000000d001d7c82 */ /* 0x000fe20008000000 */
[----:B------:R-:W-:Y:S01]  /*1f2b0*/  UMOV UR18, 0x1c0 ;  /* 0x000001c000127882 */ /* 0x000fe20000000000 */
        /* <DEDUP_REMOVED lines=10> */
[----:B------:R-:W-:Y:S01]  /*1f360*/  R2UR UR55, R2 ;  /* 0x00000000023772ca */ /* 0x000fe200000e0000 */
        /* <DEDUP_REMOVED lines=11> */
.L_x_5604:
[----:B------:R-:W-:Y:S05]  /*1f420*/  BSYNC B0 ;  /* 0x0000000000007941 */ /* 0x000fea0003800000 */
.L_x_5603:
        /* <DEDUP_REMOVED lines=12> */
.L_x_5735:
        /* <DEDUP_REMOVED lines=13> */
.L_x_5736:
        /* <DEDUP_REMOVED lines=11> */
.L_x_5609:
        /* <DEDUP_REMOVED lines=9> */
[----:B------:R-:W-:Y:S01]  /*1f700*/  UMOV UR10, URZ ;  /* 0x0000003f000a7c82 */ /* 0x000fe20008000000 */
        /* <DEDUP_REMOVED lines=9> */
[----:B0-----:R-:W-:-:S05]  /*1f7a0*/  LEA R9, R10, R9, 0x18 ;  /* 0x000000090a097211 */ /* 0x001fca00078ec0ff */
        /* <DEDUP_REMOVED lines=38> */
.L_x_5607:
[----:B------:R-:W-:Y:S05]  /*1fa10*/  BSYNC B0 ;  /* 0x0000000000007941 */ /* 0x000fea0003800000 */
.L_x_5606:
        /* <DEDUP_REMOVED lines=45> */
.L_x_5616:
[----:B------:R-:W2:Y:S01]  /*1fcf0*/  S2R R3, SR_CgaCtaId ;  /* 0x0000000000037919 */ /* 0x000ea20000008800 */
[----:B------:R-:W-:-:S04]  /*1fd00*/  MOV R2, 0x400 ;  /* 0x0000040000027802 */ /* 0x000fc80000000f00 */
[----:B--2---:R-:W-:Y:S02]  /*1fd10*/  LEA R2, R3, R2, 0x18 ;  /* 0x0000000203027211 */ /* 0x004fe400078ec0ff */
[----:B------:R-:W-:-:S03]  /*1fd20*/  SHF.L.U32 R3, R12, 0x1f, RZ ;  /* 0x0000001f0c037819 */ /* 0x000fc600000006ff */
[----:B------:R-:W-:-:S04]  /*1fd30*/  IMAD R2, R13, 0x8, R2 ;  /* 0x000000080d027824 */ /* 0x000fc800078e0202 */
[----:B------:R-:W2:Y:S02]  /*1fd40*/  SYNCS.PHASECHK.TRANS64.TRYWAIT P0, [R2+URZ+0x38840], R3 ;  /* 0x03884003020075a7 */ /* 0x000ea4000800017f */
[----:B--2---:R-:W-:Y:S05]  /*1fd50*/  @!P0 BRA `(.L_x_5617) ;  /* 0x0000003c00608947 */ /* 0x004fea0003800000 */
.L_x_5737:
        /* <DEDUP_REMOVED lines=11> */
.L_x_5618:
[----:B---3--:R-:W3:Y:S01]  /*1fe10*/  LDL R7, [R1] ;  /* 0x0000000001077983 */ /* 0x008ee20000100800 */
[----:B------:R-:W-:-:S03]  /*1fe20*/  MOV R11, 0x400 ;  /* 0x00000400000b7802 */ /* 0x000fc60000000f00 */
[----:B------:R-:W4:Y:S01]  /*1fe30*/  LDL R10, [R1+0x10] ;  /* 0x00001000010a7983 */ /* 0x000f220000100800 */
[----:B0-----:R-:W0:Y:S01]  /*1fe40*/  S2R R12, SR_CgaCtaId ;  /* 0x00000000000c7919 */ /* 0x001e220000008800 */
[----:B------:R-:W-:Y:S01]  /*1fe50*/  R2UR UR9, R2 ;  /* 0x00000000020972ca */ /* 0x000fe200000e0000 */
[----:B------:R-:W-:Y:S01]  /*1fe60*/  ULDC.64 UR6, c[0x0][0x198] ;  /* 0x0000660000067ab9 */ /* 0x000fe20000000a00 */
[----:B------:R-:W-:Y:S01]  /*1fe70*/  R2UR UR12, R0 ;  /* 0x00000000000c72ca */ /* 0x000fe200000e0000 */
[----:B------:R-:W-:Y:S01]  /*1fe80*/  UIADD3 UR4, UP0, UR6, 0x370, URZ ;  /* 0x0000037006047890 */ /* 0x000fe2000ff1e03f */
[----:B-----5:R-:W-:-:S03]  /*1fe90*/  R2UR UR13, R6 ;  /* 0x00000000060d72ca */ /* 0x020fc600000e0000 */
[----:B------:R-:W-:Y:S01]  /*1fea0*/  UIADD3.X UR5, URZ, UR7, URZ, UP0, !UPT ;  /* 0x000000073f057290 */ /* 0x000fe200087fe43f */
[----:B0-----:R-:W-:-:S05]  /*1feb0*/  LEA R11, R12, R11, 0x18 ;  /* 0x0000000b0c0b7211 */ /* 0x001fca00078ec0ff */
[----:B------:R-:W-:Y:S01]  /*1fec0*/  UIADD3 UR9, UR9, 0x38830, URZ ;  /* 0x0003883009097890 */ /* 0x000fe2000fffe03f */
[----:B------:R-:W-:Y:S01]  /*1fed0*/  UMOV UR6, 0x0 ;  /* 0x0000000000067882 */ /* 0x000fe20000000000 */
[----:B------:R-:W-:Y:S01]  /*1fee0*/  UMOV UR7, 0x14f00000 ;  /* 0x14f0000000077882 */ /* 0x000fe20000000000 */
[----:B------:R-:W-:Y:S01]  /*1fef0*/  UMOV UR10, URZ ;  /* 0x0000003f000a7c82 */ /* 0x000fe20008000000 */
[----:B---3--:R-:W-:-:S05]  /*1ff00*/  IMAD R7, R7, 0x2000, R11 ;  /* 0x0000200007077824 */ /* 0x008fca00078e020b */
[----:B------:R-:W-:Y:S01]  /*1ff10*/  R2UR UR8, R7 ;  /* 0x00000000070872ca */ /* 0x000fe200000e0000 */
[----:B----4-:R-:W-:-:S05]  /*1ff20*/  IMAD R5, R5, 0x40, R10 ;  /* 0x0000004005057824 */ /* 0x010fca00078e020a */
[----:B------:R-:W-:-:S07]  /*1ff30*/  R2UR UR11, R5 ;  /* 0x00000000050b72ca */ /* 0x000fce00000e0000 */
[----:B------:R-:W-:-:S09]  /*1ff40*/  UIADD3 UR8, UR8, 0x22400, URZ ;  /* 0x0002240008087890 */ /* 0x000fd2000fffe03f */
[----:B------:R0:W-:Y:S01]  /*1ff50*/  UTMALDG.4D [UR8], [UR4], desc[UR6] ;  /* 0x00000608040075b4 */ /* 0x0001e20008019000 */
[----:B------:R-:W3:Y:S02]  /*1ff60*/  SYNCS.PHASECHK.TRANS64.TRYWAIT P0, [R2+URZ+0x38860], R3 ;  /* 0x03886003020075a7 */ /* 0x000ee4000800017f */
[----:B0--3--:R-:W-:Y:S05]  /*1ff70*/  @!P0 BRA `(.L_x_5619) ;  /* 0x0000003800ec8947 */ /* 0x009fea0003800000 */
.L_x_5738:
        /* <DEDUP_REMOVED lines=8> */
.L_x_5620:
[----:B0-2---:R-:W2:Y:S01]  /*20000*/  LDL R3, [R1] ;  /* 0x0000000001037983 */ /* 0x005ea20000100800 */
        /* <DEDUP_REMOVED lines=18> */
[----:B0-----:R-:W-:-:S05]  /*20130*/  LEA R7, R10, R7, 0x18 ;  /* 0x000000070a077211 */ /* 0x001fca00078ec0ff */
        /* <DEDUP_REMOVED lines=35> */
.L_x_5615:
[----:B------:R-:W-:Y:S05]  /*20370*/  BSYNC B2 ;  /* 0x0000000000027941 */ /* 0x000fea0003800000 */
.L_x_5614:
[----:B------:R-:W2:Y:S02]  /*20380*/  LDL R2, [R1+0x1c] ;  /* 0x00001c0001027983 */ /* 0x000ea40000100800 */
[----:B--2---:R-:W-:-:S07]  /*20390*/  VIADD R5, R2, 0xfffffffd ;  /* 0xfffffffd02057836 */ /* 0x004fce0000000000 */
.L_x_5613:
[----:B------:R-:W-:Y:S05]  /*203a0*/  BSYNC B1 ;  /* 0x0000000000017941 */ /* 0x000fea0003800000 */
.L_x_5612:
[----:B------:R-:W2:Y:S01]  /*203b0*/  LDL.LU R2, [R1+0x1c] ;  /* 0x00001c0001027983 */ /* 0x000ea20000300800 */
[----:B------:R-:W-:Y:S01]  /*203c0*/  VIADD R9, R9, 0xfffffffe ;  /* 0xfffffffe09097836 */ /* 0x000fe20000000000 */
[----:B--2---:R-:W-:-:S04]  /*203d0*/  LOP3.LUT R2, RZ, R2, RZ, 0x33, !PT ;  /* 0x00000002ff027212 */ /* 0x004fc800078e33ff */
[----:B------:R-:W-:-:S13]  /*203e0*/  ISETP.NE.AND P0, PT, R9, R2, PT ;  /* 0x000000020900720c */ /* 0x000fda0003f05270 */
[----:B------:R-:W-:Y:S05]  /*203f0*/  @!P0 BRA `(.L_x_5611) ;  /* 0x0000001000408947 */ /* 0x000fea0003800000 */
.L_x_5635:
        /* <DEDUP_REMOVED lines=10> */
[----:B------:R-:W-:Y:S02]  /*204a0*/  ISETP.NE.U32.AND P0, PT, RZ, UR38, PT ;  /* 0x00000026ff007c0c */ /* 0x000fe4000bf05070 */
[----:B------:R-:W-:Y:S02]  /*204b0*/  MOV R11, R5 ;  /* 0x00000005000b7202 */ /* 0x000fe40000000f00 */
[----:B------:R-:W-:-:S13]  /*204c0*/  ISETP.NE.AND.EX P0, PT, RZ, UR39, PT, P0 ;  /* 0x00000027ff007c0c */ /* 0x000fda000bf05300 */
[----:B------:R-:W-:Y:S05]  /*204d0*/  @!P0 BRA `(.L_x_5623) ;  /* 0x0000000000408947 */ /* 0x000fea0003800000 */
[----:B------:R-:W2:Y:S02]  /*204e0*/  LDC R11, c[0x0][0x41c] ;  /* 0x00010700ff0b7b82 */ /* 0x000ea40000000800 */
        /* <DEDUP_REMOVED lines=15> */
.L_x_5623:
[----:B------:R-:W3:Y:S01]  /*205e0*/  S2R R3, SR_CgaCtaId ;  /* 0x0000000000037919 */ /* 0x000ee20000008800 */
[----:B------:R-:W-:-:S04]  /*205f0*/  MOV R2, 0x400 ;  /* 0x0000040000027802 */ /* 0x000fc80000000f00 */
[----:B---3--:R-:W-:Y:S02]  /*20600*/  LEA R2, R3, R2, 0x18 ;  /* 0x0000000203027211 */ /* 0x008fe400078ec0ff */
[----:B------:R-:W-:-:S03]  /*20610*/  SHF.L.U32 R3, R10, 0x1f, RZ ;  /* 0x0000001f0a037819 */ /* 0x000fc600000006ff */
[----:B------:R-:W-:-:S04]  /*20620*/  IMAD R2, R9, 0x8, R2 ;  /* 0x0000000809027824 */ /* 0x000fc800078e0202 */
[----:B------:R-:W3:Y:S02]  /*20630*/  SYNCS.PHASECHK.TRANS64.TRYWAIT P0, [R2+URZ+0x38840], R3 ;  /* 0x03884003020075a7 */ /* 0x000ee4000800017f */
[----:B---3--:R-:W-:Y:S05]  /*20640*/  @!P0 BRA `(.L_x_5624) ;  /* 0x00000034004c8947 */ /* 0x008fea0003800000 */
.L_x_5739:
        /* <DEDUP_REMOVED lines=11> */
.L_x_5625:
[----:B0-----:R-:W4:Y:S01]  /*20700*/  LDL R12, [R1+0x10] ;  /* 0x00001000010c7983 */ /* 0x001f220000100800 */
[----:B--2---:R-:W-:Y:S01]  /*20710*/  MOV R7, 0x400 ;  /* 0x0000040000077802 */ /* 0x004fe20000000f00 */
[----:B------:R-:W0:Y:S01]  /*20720*/  S2R R13, SR_CgaCtaId ;  /* 0x00000000000d7919 */ /* 0x000e220000008800 */
[----:B------:R-:W-:Y:S01]  /*20730*/  R2UR UR9, R2 ;  /* 0x00000000020972ca */ /* 0x000fe200000e0000 */
[----:B------:R-:W-:Y:S01]  /*20740*/  ULDC.64 UR6, c[0x0][0x198] ;  /* 0x0000660000067ab9 */ /* 0x000fe20000000a00 */
[----:B------:R-:W-:Y:S01]  /*20750*/  R2UR UR12, R0 ;  /* 0x00000000000c72ca */ /* 0x000fe200000e0000 */
[----:B------:R-:W-:Y:S01]  /*20760*/  UIADD3 UR4, UP0, UR6, 0x370, URZ ;  /* 0x0000037006047890 */ /* 0x000fe2000ff1e03f */
[----:B-----5:R-:W-:-:S03]  /*20770*/  R2UR UR13, R6 ;  /* 0x00000000060d72ca */ /* 0x020fc600000e0000 */
        /* <DEDUP_REMOVED lines=14> */
.L_x_5740:
        /* <DEDUP_REMOVED lines=8> */
.L_x_5627:
[----:B------:R-:W2:Y:S01]  /*208e0*/  S2R R11, SR_CgaCtaId ;  /* 0x00000000000b7919 */ /* 0x000ea20000008800 */
[----:B0--3--:R-:W-:Y:S01]  /*208f0*/  MOV R3, 0x400 ;  /* 0x0000040000037802 */ /* 0x009fe20000000f00 */
        /* <DEDUP_REMOVED lines=52> */
.L_x_5622:
[----:B------:R-:W-:Y:S05]  /*20c40*/  BSYNC B1 ;  /* 0x0000000000017941 */ /* 0x000fea0003800000 */
.L_x_5621:
[----:B------:R-:W-:Y:S01]  /*20c50*/  VIADD R9, R9, 0x1 ;  /* 0x0000000109097836 */ /* 0x000fe20000000000 */
[----:B------:R-:W-:Y:S04]  /*20c60*/  BSSY B1, `(.L_x_5628) ;  /* 0x0000085000017945 */ /* 0x000fe80003800000 */
[----:B------:R-:W-:-:S04]  /*20c70*/  ISETP.NE.AND P0, PT, R9, 0x2, PT ;  /* 0x000000020900780c */ /* 0x000fc80003f05270 */
[----:B------:R-:W-:Y:S02]  /*20c80*/  SEL R2, RZ, 0x1, P0 ;  /* 0x00000001ff027807 */ /* 0x000fe40000000000 */
[----:B0-----:R-:W-:Y:S01]  /*20c90*/  SEL R12, R9, RZ, P0 ;  /* 0x000000ff090c7207 */ /* 0x001fe20000000000 */
[----:B------:R-:W-:Y:S01]  /*20ca0*/  VIADD R9, R5, 0xffffffff ;  /* 0xffffffff05097836 */ /* 0x000fe20000000000 */
[----:B------:R-:W-:-:S05]  /*20cb0*/  LOP3.LUT R11, R10, R2, RZ, 0x3c, !PT ;  /* 0x000000020a0b7212 */ /* 0x000fca00078e3cff */
[----:B------:R0:W-:Y:S04]  /*20cc0*/  STL [R1+0x8], R11 ;  /* 0x0000080b01007387 */ /* 0x0001e80000100800 */
[----:B------:R0:W-:Y:S01]  /*20cd0*/  STL [R1], R12 ;  /* 0x0000000c01007387 */ /* 0x0001e20000100800 */
[----:B------:R-:W-:Y:S05]  /*20ce0*/  @!P6 BRA `(.L_x_5629) ;  /* 0x0000000400f0e947 */ /* 0x000fea0003800000 */
        /* <DEDUP_REMOVED lines=20> */
.L_x_5630:
[----:B------:R-:W3:Y:S01]  /*20e30*/  S2R R3, SR_CgaCtaId ;  /* 0x0000000000037919 */ /* 0x000ee20000008800 */
[----:B------:R-:W-:-:S04]  /*20e40*/  MOV R2, 0x400 ;  /* 0x0000040000027802 */ /* 0x000fc80000000f00 */
[----:B---3--:R-:W-:Y:S02]  /*20e50*/  LEA R2, R3, R2, 0x18 ;  /* 0x0000000203027211 */ /* 0x008fe400078ec0ff */
[----:B------:R-:W-:-:S03]  /*20e60*/  SHF.L.U32 R3, R11, 0x1f, RZ ;  /* 0x0000001f0b037819 */ /* 0x000fc600000006ff */
[----:B------:R-:W-:-:S04]  /*20e70*/  IMAD R2, R12, 0x8, R2 ;  /* 0x000000080c027824 */ /* 0x000fc800078e0202 */
[----:B------:R-:W3:Y:S02]  /*20e80*/  SYNCS.PHASECHK.TRANS64.TRYWAIT P0, [R2+URZ+0x38840], R3 ;  /* 0x03884003020075a7 */ /* 0x000ee4000800017f */
[----:B---3--:R-:W-:Y:S05]  /*20e90*/  @!P0 BRA `(.L_x_5631) ;  /* 0x0000002c00608947 */ /* 0x008fea0003800000 */
.L_x_5741:
        /* <DEDUP_REMOVED lines=11> */
.L_x_5632:
[----:B--2---:R-:W2:Y:S01]  /*20f50*/  LDL R7, [R1] ;  /* 0x0000000001077983 */ /* 0x004ea20000100800 */
[----:B0-----:R-:W-:-:S03]  /*20f60*/  MOV R12, 0x400 ;  /* 0x00000400000c7802 */ /* 0x001fc60000000f00 */
[----:B------:R-:W4:Y:S01]  /*20f70*/  LDL R11, [R1+0x10] ;  /* 0x00001000010b7983 */ /* 0x000f220000100800 */
        /* <DEDUP_REMOVED lines=19> */
[----:B0-2---:R-:W-:Y:S05]  /*210b0*/  @!P1 BRA `(.L_x_5633) ;  /* 0x0000002800ec9947 */ /* 0x005fea0003800000 */
.L_x_5742:
        /* <DEDUP_REMOVED lines=8> */
.L_x_5634:
[----:B0--3--:R-:W2:Y:S01]  /*21140*/  LDL R3, [R1] ;  /* 0x0000000001037983 */ /* 0x009ea20000100800 */
        /* <DEDUP_REMOVED lines=54> */
.L_x_5629:
[----:B------:R-:W-:Y:S05]  /*214b0*/  BSYNC B1 ;  /* 0x0000000000017941 */ /* 0x000fea0003800000 */
.L_x_5628:
[----:B------:R-:W2:Y:S01]  /*214c0*/  LDL R2, [R1+0x14] ;  /* 0x0000140001027983 */ /* 0x000ea20000100800 */
[----:B------:R-:W-:Y:S01]  /*214d0*/  VIADD R5, R5, 0xfffffffe ;  /* 0xfffffffe05057836 */ /* 0x000fe20000000000 */
[----:B--2---:R-:W-:-:S13]  /*214e0*/  ISETP.GT.AND P0, PT, R9, R2, PT ;  /* 0x000000020900720c */ /* 0x004fda0003f04270 */
[----:B------:R-:W-:Y:S05]  /*214f0*/  @P0 BRA `(.L_x_5635) ;  /* 0xffffffec00c00947 */ /* 0x000fea000383ffff */
.L_x_5611:
[----:B------:R-:W-:Y:S05]  /*21500*/  BSYNC B0 ;  /* 0x0000000000007941 */ /* 0x000fea0003800000 */
.L_x_5610:
        /* <DEDUP_REMOVED lines=25> */
.L_x_5637:
[----:B------:R-:W-:Y:S05]  /*216a0*/  BSYNC B0 ;  /* 0x0000000000007941 */ /* 0x000fea0003800000 */
.L_x_5636:
[----:B--2---:R-:W2:Y:S02]  /*216b0*/  LDL.LU R2, [R1+0x8] ;  /* 0x0000080001027983 */ /* 0x004ea40000300800 */
[----:B--2---:R-:W-:-:S05]  /*216c0*/  LOP3.LUT R2, R2, R0, RZ, 0x3c, !PT ;  /* 0x0000000002027212 */ /* 0x004fca00078e3cff */
[----:B------:R3:W-:Y:S02]  /*216d0*/  STL [R1+0x8], R2 ;  /* 0x0000080201007387 */ /* 0x0007e40000100800 */
.L_x_5592:
[----:B------:R-:W-:Y:S05]  /*216e0*/  BSYNC B6 ;  /* 0x0000000000067941 */ /* 0x000fea0003800000 */
.L_x_5590:
[----:B------:R-:W-:-:S03]  /*216f0*/  UMOV UR4, 0xffffffff ;  /* 0xffffffff00047882 */ /* 0x000fc60000000000 */
[----:B------:R-:W-:Y:S05]  /*21700*/  BRA.DIV UR4, `(.L_x_5638) ;  /* 0x00000026046c7947 */ /* 0x000fea000b800000 */
[----:B------:R4:W0:Y:S04]  /*21710*/  SHFL.IDX PT, R4, R16, RZ, 0x1f ;  /* 0x00001fff10047589 */ /* 0x00082800000e0000 */
[----:B------:R-:W0:Y:S02]  /*21720*/  SHFL.IDX PT, R16, R16, 0x1, 0x1f ;  /* 0x00201f0010107f89 */ /* 0x000e2400000e0000 */
.L_x_5746:
        /* <DEDUP_REMOVED lines=10> */
[----:B---3--:R-:W3:Y:S02]  /*217d0*/  LDC.64 R2, c[0x0][0xd58] ;  /* 0x00035600ff027b82 */ /* 0x008ee40000000a00 */
[----:B---3--:R-:W-:-:S05]  /*217e0*/  IMAD.WIDE R2, R5, 0x4, R2 ;  /* 0x0000000405027825 */ /* 0x008fca00078e0202 */
[----:B------:R3:W5:Y:S02]  /*217f0*/  LDG.E R17, desc[UR54][R2.64] ;  /* 0x0000003602117981 */ /* 0x000764000c1e1900 */
.L_x_5640:
[----:B------:R-:W-:Y:S05]  /*21800*/  BSYNC B0 ;  /* 0x0000000000007941 */ /* 0x000fea0003800000 */
.L_x_5639:
        /* <DEDUP_REMOVED lines=11> */
[----:B---3--:R-:W-:-:S05]  /*218c0*/  IMAD.IADD R3, R13, 0x1, R14 ;  /* 0x000000010d037824 */ /* 0x008fca00078e020e */
        /* <DEDUP_REMOVED lines=8> */
[----:B0-----:R-:W-:-:S05]  /*21950*/  SEL R7, R14, RZ, P0 ;  /* 0x000000ff0e077207 */ /* 0x001fca0000000000 */
[----:B------:R-:W-:-:S05]  /*21960*/  IMAD.IADD R2, R6, 0x1, R7 ;  /* 0x0000000106027824 */ /* 0x000fca00078e0207 */
[----:B------:R0:W2:Y:S02]  /*21970*/  SHFL.IDX PT, R14, R2, 0x1f, 0x1f ;  /* 0x03e01f00020e7f89 */ /* 0x0000a400000e0000 */
.L_x_5754:
[----:B------:R-:W-:Y:S02]  /*21980*/  ULDC UR4, c[0x0][0xd10] ;  /* 0x0003440000047ab9 */ /* 0x000fe40000000800 */
[----:B------:R-:W-:-:S04]  /*21990*/  IMAD.U32 R5, RZ, RZ, UR4 ;  /* 0x00000004ff057e24 */ /* 0x000fc8000f8e00ff */
[----:B--2---:R-:W-:-:S04]  /*219a0*/  IMAD R3, R14, R5, RZ ;  /* 0x000000050e037224 */ /* 0x004fc800078e02ff */
[----:B----4-:R-:W-:-:S05]  /*219b0*/  IMAD.IADD R16, R16, 0x1, R3 ;  /* 0x0000000110107824 */ /* 0x010fca00078e0203 */
[----:B------:R-:W-:-:S13]  /*219c0*/  ISETP.GT.AND P0, PT, R16, R4, PT ;  /* 0x000000041000720c */ /* 0x000fda0003f04270 */
[----:B------:R-:W-:Y:S05]  /*219d0*/  @P0 BRA `(.L_x_5642) ;  /* 0x0000000000b40947 */ /* 0x000fea0003800000 */
[----:B------:R-:W2:Y:S02]  /*219e0*/  LDC R0, c[0x0][0xd14] ;  /* 0x00034500ff007b82 */ /* 0x000ea40000000800 */
.L_x_5647:
        /* <DEDUP_REMOVED lines=14> */
.L_x_5645:
[----:B------:R-:W-:Y:S05]  /*21ad0*/  BSYNC B0 ;  /* 0x0000000000007941 */ /* 0x000fea0003800000 */
.L_x_5644:
[----:B------:R-:W-:-:S03]  /*21ae0*/  UMOV UR4, 0xffffffff ;  /* 0xffffffff00047882 */ /* 0x000fc60000000000 */
[----:B------:R-:W-:Y:S05]  /*21af0*/  BRA.DIV UR4, `(.L_x_5646) ;  /* 0x00000026048c7947 */ /* 0x000fea000b800000 */
[----:B-----5:R-:W0:Y:S01]  /*21b00*/  SHFL.UP PT, R14, R17, 0x1, RZ ;  /* 0x04200000110e7989 */ /* 0x020e2200000e00ff */
[C---:B------:R-:W-:Y:S02]  /*21b10*/  ISETP.NE.AND P0, PT, R6.reuse, RZ, PT ;  /* 0x000000ff0600720c */ /* 0x040fe40003f05270 */
[----:B------:R-:W-:Y:S02]  /*21b20*/  ISETP.GE.U32.AND P1, PT, R6, 0x2, PT ;  /* 0x000000020600780c */ /* 0x000fe40003f26070 */
        /* <DEDUP_REMOVED lines=18> */
.L_x_5762:
[----:B------:R-:W-:Y:S02]  /*21c50*/  ULDC UR4, c[0x0][0xd10] ;  /* 0x0003440000047ab9 */ /* 0x000fe40000000800 */
[----:B------:R-:W-:-:S04]  /*21c60*/  IMAD.U32 R5, RZ, RZ, UR4 ;  /* 0x00000004ff057e24 */ /* 0x000fc8000f8e00ff */
[----:B--2---:R-:W-:-:S04]  /*21c70*/  IMAD R3, R14, R5, RZ ;  /* 0x000000050e037224 */ /* 0x004fc800078e02ff */
[----:B------:R-:W-:-:S05]  /*21c80*/  IMAD.IADD R16, R3, 0x1, R16 ;  /* 0x0000000103107824 */ /* 0x000fca00078e0210 */
[----:B------:R-:W-:-:S13]  /*21c90*/  ISETP.GT.AND P0, PT, R16, R4, PT ;  /* 0x000000041000720c */ /* 0x000fda0003f04270 */
[----:B------:R-:W-:Y:S05]  /*21ca0*/  @!P0 BRA `(.L_x_5647) ;  /* 0xfffffffc00508947 */ /* 0x000fea000383ffff */
.L_x_5642:
        /* <DEDUP_REMOVED lines=8> */
.L_x_5766:
[----:B------:R-:W-:Y:S01]  /*21d30*/  ISETP.NE.AND P0, PT, R3, RZ, PT ;  /* 0x000000ff0300720c */ /* 0x000fe20003f05270 */
[----:B------:R-:W-:-:S12]  /*21d40*/  IMAD.MOV.U32 R7, RZ, RZ, RZ ;  /* 0x000000ffff077224 */ /* 0x000fd800078e00ff */
[----:B------:R-:W-:Y:S05]  /*21d50*/  @!P0 BRA `(.L_x_5649) ;  /* 0x0000000000108947 */ /* 0x000fea0003800000 */
[----:B------:R-:W-:Y:S01]  /*21d60*/  UMOV UR4, 0xffffffff ;  /* 0xffffffff00047882 */ /* 0x000fe20000000000 */
[----:B------:R-:W-:Y:S02]  /*21d70*/  VIADD R12, R6, 0xffffffff ;  /* 0xffffffff060c7836 */ /* 0x000fe40000000000 */
[----:B------:R-:W-:Y:S05]  /*21d80*/  BRA.DIV UR4, `(.L_x_5650) ;  /* 0x0000002a04047947 */ /* 0x000fea000b800000 */
[----:B------:R4:W0:Y:S02]  /*21d90*/  SHFL.IDX PT, R7, R2, R12, 0x1f ;  /* 0x00001f0c02077589 */ /* 0x00082400000e0000 */
.L_x_5649:
[----:B0---4-:R-:W0:Y:S01]  /*21da0*/  LDC.64 R2, c[0x0][0xd68] ;  /* 0x00035a00ff027b82 */ /* 0x011e220000000a00 */
[----:B------:R-:W-:-:S04]  /*21db0*/  IMAD.IADD R19, R6, 0x1, R19 ;  /* 0x0000000106137824 */ /* 0x000fc800078e0213 */
[----:B0-----:R-:W-:-:S05]  /*21dc0*/  IMAD.WIDE R2, R19, 0x4, R2 ;  /* 0x0000000413027825 */ /* 0x001fca00078e0202 */
[----:B-1----:R-:W2:Y:S01]  /*21dd0*/  LDG.E R9, desc[UR54][R2.64] ;  /* 0x0000003602097981 */ /* 0x002ea2000c1e1900 */
[----:B------:R-:W-:Y:S02]  /*21de0*/  IMAD R16, R7, R5, R16 ;  /* 0x0000000507107224 */ /* 0x000fe400078e0210 */
[----:B--23--:R-:W-:-:S05]  /*21df0*/  IMAD R6, R17, R9, RZ ;  /* 0x0000000911067224 */ /* 0x00cfca00078e02ff */
        /* <DEDUP_REMOVED lines=8> */
[----:B------:R-:W-:-:S04]  /*21e80*/  IMAD.HI.U32 R10, R3, R10, R2 ;  /* 0x0000000a030a7227 */ /* 0x000fc800078e0002 */
[----:B------:R-:W-:Y:S01]  /*21e90*/  IMAD.IADD R2, R4, 0x1, -R16 ;  /* 0x0000000104027824 */ /* 0x000fe200078e0a10 */
[----:B------:R-:W-:-:S04]  /*21ea0*/  IABS R4, R6 ;  /* 0x0000000600047213 */ /* 0x000fc80000000000 */
[----:B------:R-:W-:Y:S01]  /*21eb0*/  IABS R3, R2 ;  /* 0x0000000200037213 */ /* 0x000fe20000000000 */
[----:B------:R-:W-:-:S04]  /*21ec0*/  IMAD.MOV R4, RZ, RZ, -R4 ;  /* 0x000000ffff047224 */ /* 0x000fc800078e0a04 */
        /* <DEDUP_REMOVED lines=48> */
.L_x_5643:
[----:B------:R-:W-:Y:S01]  /*221d0*/  UMOV UR4, URZ ;  /* 0x0000003f00047c82 */ /* 0x000fe20008000000 */
[----:B------:R-:W-:Y:S01]  /*221e0*/  UMOV UR5, URZ ;  /* 0x0000003f00057c82 */ /* 0x000fe20008000000 */
[----:B------:R-:W-:Y:S01]  /*221f0*/  ULDC UR6, c[0x0][0xd14] ;  /* 0x0003450000067ab9 */ /* 0x000fe20000000800 */
[----:B------:R-:W-:Y:S01]  /*22200*/  IMAD.MOV.U32 R16, RZ, RZ, R4 ;  /* 0x000000ffff107224 */ /* 0x000fe200078e0004 */
[----:B------:R-:W-:Y:S01]  /*22210*/  MOV R17, UR4 ;  /* 0x0000000400117c02 */ /* 0x000fe20008000f00 */
[----:B------:R-:W-:Y:S02]  /*22220*/  IMAD.U32 R18, RZ, RZ, UR5 ;  /* 0x00000005ff127e24 */ /* 0x000fe4000f8e00ff */
[----:B------:R-:W-:-:S07]  /*22230*/  IMAD.U32 R19, RZ, RZ, UR6 ;  /* 0x00000006ff137e24 */ /* 0x000fce000f8e00ff */
.L_x_5651:
        /* <DEDUP_REMOVED lines=12> */
.L_x_5552:
[----:B-1----:R-:W2:Y:S01]  /*22300*/  LDL R0, [R1+0x24] ;  /* 0x0000240001007983 */ /* 0x002ea20000100800 */
[----:B------:R-:W1:Y:S01]  /*22310*/  S2R R3, SR_CgaCtaId ;  /* 0x0000000000037919 */ /* 0x000e620000008800 */
[----:B--2---:R-:W-:Y:S02]  /*22320*/  R2UR UR4, R0 ;  /* 0x00000000000472ca */ /* 0x004fe400000e0000 */
        /* <DEDUP_REMOVED lines=10> */
.L_x_5769:
[----:B------:R-:W-:-:S03]  /*223d0*/  UMOV UR4, 0xffffffff ;  /* 0xffffffff00047882 */ /* 0x000fc60000000000 */
[----:B------:R-:W-:Y:S05]  /*223e0*/  BRA.DIV UR4, `(.L_x_5654) ;  /* 0x0000002204a87947 */ /* 0x000fea000b800000 */
[----:B---3--:R-:W2:Y:S02]  /*223f0*/  S2R R2, SR_TID.X ;  /* 0x0000000000027919 */ /* 0x008ea40000002100 */
[----:B--2---:R-:W-:-:S04]  /*22400*/  SHF.R.U32.HI R2, RZ, 0x5, R2 ;  /* 0x00000005ff027819 */ /* 0x004fc80000011602 */
[----:B------:R-:W-:-:S05]  /*22410*/  LOP3.LUT R2, R2, 0x3, RZ, 0xc0, !PT ;  /* 0x0000000302027812 */ /* 0x000fca00078ec0ff */
[----:B------:R2:W3:Y:S02]  /*22420*/  SHFL.IDX PT, R14, R2, RZ, 0x1f ;  /* 0x00001fff020e7589 */ /* 0x0004e400000e0000 */
.L_x_5772:
[----:B---3--:R-:W-:-:S13]  /*22430*/  ISETP.NE.AND P0, PT, R14, RZ, PT ;  /* 0x000000ff0e00720c */ /* 0x008fda0003f05270 */
[----:B------:R-:W-:Y:S05]  /*22440*/  @P0 BRA `(.L_x_5334) ;  /* 0x00000000009c0947 */ /* 0x000fea0003800000 */
[----:B------:R-:W-:-:S03]  /*22450*/  UMOV UR4, 0xffffffff ;  /* 0xffffffff00047882 */ /* 0x000fc60000000000 */
[----:B------:R-:W-:Y:S05]  /*22460*/  BRA.DIV UR4, `(.L_x_5655) ;  /* 0x0000002204bc7947 */ /* 0x000fea000b800000 */
[----:B------:R-:W-:-:S13]  /*22470*/  ELECT P6, URZ, PT ;  /* 0x00000000003f782f */ /* 0x000fda00038c0000 */
.L_x_5775:
        /* <DEDUP_REMOVED lines=8> */
.L_x_5656:
        /* <DEDUP_REMOVED lines=14> */
.L_x_5776:
[----:B------:R-:W2:Y:S02]  /*225e0*/  SYNCS.PHASECHK.TRANS64.TRYWAIT P0, [R7+URZ], R2 ;  /* 0x00000002070075a7 */ /* 0x000ea4000800017f */
[----:B--2---:R-:W-:Y:S05]  /*225f0*/  @!P0 BRA `(.L_x_5658) ;  /* 0x00000020008c8947 */ /* 0x004fea0003800000 */
.L_x_5777:
[----:B------:R-:W-:Y:S05]  /*22600*/  @!P2 BRA `(.L_x_5659) ;  /* 0x000000000004a947 */ /* 0x000fea0003800000 */
[----:B------:R-:W-:Y:S01]  /*22610*/  BPT.TRAP 0x1 ;  /* 0x000000040000795c */ /* 0x000fe20000300000 */
.L_x_5659:
[----:B------:R-:W3:Y:S01]  /*22620*/  LDL.LU R4, [R1] ;  /* 0x0000000001047983 */ /* 0x000ee20000300800 */
[----:B------:R-:W-:-:S04]  /*22630*/  VIADD R0, R0, 0x38860 ;  /* 0x0003886000007836 */ /* 0x000fc80000000000 */
[----:B---3--:R-:W-:-:S04]  /*22640*/  IMAD R4, R4, 0x8, R0 ;  /* 0x0000000804047824 */ /* 0x008fc800078e0200 */
[----:B------:R-:W3:Y:S02]  /*22650*/  SYNCS.PHASECHK.TRANS64.TRYWAIT P0, [R4+URZ], R5 ;  /* 0x00000005040075a7 */ /* 0x000ee4000800017f */
[----:B---3--:R-:W-:Y:S05]  /*22660*/  @!P0 BRA `(.L_x_5660) ;  /* 0x0000002000848947 */ /* 0x008fea0003800000 */
.L_x_5778:
[----:B------:R-:W-:-:S07]  /*22670*/  IMAD R3, R3, 0x8, R0 ;  /* 0x0000000803037824 */ /* 0x000fce00078e0200 */
.L_x_5661:
[----:B----4-:R4:W0:Y:S02]  /*22680*/  SYNCS.PHASECHK.TRANS64.TRYWAIT P0, [R3+URZ], R2 ;  /* 0x00000002030075a7 */ /* 0x010824000800017f */
[----:B0-----:R-:W-:Y:S05]  /*22690*/  @!P0 NANOSLEEP.SYNCS 0x989680 ;  /* 0x009896800000895d */ /* 0x001fea0003900000 */
[----:B------:R-:W0:Y:S02]  /*226a0*/  @!P0 SYNCS.PHASECHK.TRANS64 P0, [R3+URZ], R2 ;  /* 0x00000002030085a7 */ /* 0x000e24000800007f */
[----:B0-----:R-:W-:Y:S05]  /*226b0*/  @!P0 BRA `(.L_x_5661) ;  /* 0xfffffffc00f08947 */ /* 0x001fea000383ffff */
.L_x_5334:
[----:B------:R-:W-:Y:S05]  /*226c0*/  BSYNC B8 ;  /* 0x0000000000087941 */ /* 0x000fea0003800000 */
.L_x_5331:
[----:B------:R-:W-:Y:S05]  /*226d0*/  EXIT ;  /* 0x000000000000794d */ /* 0x000fea0003800000 */
.L_x_5358:
[----:B0-----:R0:W1:Y:S02]  /*226e0*/  SYNCS.PHASECHK.TRANS64.TRYWAIT P5, [R70+URZ+0x38890], R75 ;  /* 0x0388904b460075a7 */ /* 0x00106400080a017f */
[----:B-1----:R-:W-:Y:S05]  /*226f0*/  @!P5 NANOSLEEP.SYNCS 0x989680 ;  /* 0x009896800000d95d */ /* 0x002fea0003900000 */
[----:B------:R-:W1:Y:S02]  /*22700*/  @!P5 SYNCS.PHASECHK.TRANS64 P5, [R70+URZ+0x38890], R75 ;  /* 0x0388904b4600d5a7 */ /* 0x000e6400080a007f */
[----:B-1----:R-:W-:Y:S05]  /*22710*/  @!P5 BRA `(.L_x_5358) ;  /* 0xfffffffc00f0d947 */ /* 0x002fea000383ffff */
[----:B------:R-:W-:Y:S05]  /*22720*/  BRA `(.L_x_5662) ;  /* 0xfffffe0000a47947 */ /* 0x000fea000383ffff */
.L_x_5368:
[----:B0-----:R0:W1:Y:S02]  /*22730*/  SYNCS.PHASECHK.TRANS64.TRYWAIT P5, [R70+URZ+0x38890], R75 ;  /* 0x0388904b460075a7 */ /* 0x00106400080a017f */
[----:B-1----:R-:W-:Y:S05]  /*22740*/  @!P5 NANOSLEEP.SYNCS 0x989680 ;  /* 0x009896800000d95d */ /* 0x002fea0003900000 */
[----:B------:R-:W1:Y:S02]  /*22750*/  @!P5 SYNCS.PHASECHK.TRANS64 P5, [R70+URZ+0x38890], R75 ;  /* 0x0388904b4600d5a7 */ /* 0x000e6400080a007f */
[----:B-1----:R-:W-:Y:S05]  /*22760*/  @!P5 BRA `(.L_x_5368) ;  /* 0xfffffffc00f0d947 */ /* 0x002fea000383ffff */
[----:B------:R-:W-:Y:S05]  /*22770*/  BRA `(.L_x_5663) ;  /* 0xfffffe0c00007947 */ /* 0x000fea000383ffff */
.L_x_5373:
[----:B0-----:R0:W1:Y:S02]  /*22780*/  SYNCS.PHASECHK.TRANS64.TRYWAIT P5, [R70+URZ+0x38890], R75 ;  /* 0x0388904b460075a7 */ /* 0x00106400080a017f */
[----:B-1----:R-:W-:Y:S05]  /*22790*/  @!P5 NANOSLEEP.SYNCS 0x989680 ;  /* 0x009896800000d95d */ /* 0x002fea0003900000 */
[----:B------:R-:W1:Y:S02]  /*227a0*/  @!P5 SYNCS.PHASECHK.TRANS64 P5, [R70+URZ+0x38890], R75 ;  /* 0x0388904b4600d5a7 */ /* 0x000e6400080a007f */
[----:B-1----:R-:W-:Y:S05]  /*227b0*/  @!P5 BRA `(.L_x_5373) ;  /* 0xfffffffc00f0d947 */ /* 0x002fea000383ffff */
[----:B------:R-:W-:Y:S05]  /*227c0*/  BRA `(.L_x_5664) ;  /* 0xfffffe1400147947 */ /* 0x000fea000383ffff */
.L_x_5377:
[----:B--2---:R2:W4:Y:S02]  /*227d0*/  SYNCS.PHASECHK.TRANS64.TRYWAIT P0, [R70+URZ+0x388b0], R75 ;  /* 0x0388b04b460075a7 */ /* 0x004524000800017f */
[----:B----4-:R-:W-:Y:S05]  /*227e0*/  @!P0 NANOSLEEP.SYNCS 0x989680 ;  /* 0x009896800000895d */ /* 0x010fea0003900000 */
[----:B------:R-:W4:Y:S02]  /*227f0*/  @!P0 SYNCS.PHASECHK.TRANS64 P0, [R70+URZ+0x388b0], R75 ;  /* 0x0388b04b460085a7 */ /* 0x000f24000800007f */
[----:B----4-:R-:W-:Y:S05]  /*22800*/  @!P0 BRA `(.L_x_5377) ;  /* 0xfffffffc00f08947 */ /* 0x010fea000383ffff */
[----:B------:R-:W-:Y:S05]  /*22810*/  BRA `(.L_x_5665) ;  /* 0xfffffe14008c7947 */ /* 0x000fea000383ffff */
.L_x_5420:
[----:B------:R-:W-:Y:S01]  /*22820*/  BSSY B1, `(.L_x_5666) ;  /* 0x0000008000017945 */ /* 0x000fe20003800000 */
[----:B------:R-:W-:Y:S01]  /*22830*/  MOV R13, R4 ;  /* 0x00000004000d7202 */ /* 0x000fe20000000f00 */
[----:B------:R-:W-:Y:S02]  /*22840*/  IMAD.MOV.U32 R12, RZ, RZ, RZ ;  /* 0x000000ffff0c7224 */ /* 0x000fe400078e00ff */
[----:B------:R-:W-:Y:S02]  /*22850*/  IMAD.MOV.U32 R11, RZ, RZ, 0x1c1f ;  /* 0x00001c1fff0b7424 */ /* 0x000fe400078e00ff */
[----:B------:R-:W-:-:S07]  /*22860*/  IMAD.MOV.U32 R15, RZ, RZ, -0x1 ;  /* 0xffffffffff0f7424 */ /* 0x000fce00078e00ff */
[----:B-----5:R-:W-:Y:S05]  /*22870*/  WARPSYNC.COLLECTIVE R15, `(.L_x_5667) ;  /* 0x000000000f087348 */ /* 0x020fea0003c00000 */
[----:B------:R0:W1:Y:S02]  /*22880*/  SHFL.IDX P6, R14, R13, R12, R11 ;  /* 0x0000000c0d0e7389 */ /* 0x00006400000c000b */
[----:B01---5:R-:W-:Y:S01]  /*22890*/  ENDCOLLECTIVE ;  /* 0x000000000000791b */ /* 0x023fe20003800000 */
.L_x_5667:
[----:B------:R-:W-:Y:S05]  /*228a0*/  BSYNC B1 ;  /* 0x0000000000017941 */ /* 0x000fea0003800000 */
.L_x_5666:
[----:B------:R-:W-:Y:S05]  /*228b0*/  BRA `(.L_x_5668) ;  /* 0xfffffe5000a87947 */ /* 0x000fea000383ffff */
.L_x_5421:
        /* <DEDUP_REMOVED lines=8> */
.L_x_5670:
[----:B------:R-:W-:Y:S05]  /*22940*/  BSYNC B1 ;  /* 0x0000000000017941 */ /* 0x000fea0003800000 */
.L_x_5669:
[----:B------:R-:W-:Y:S05]  /*22950*/  BRA `(.L_x_5671) ;  /* 0xfffffe5000887947 */ /* 0x000fea000383ffff */
.L_x_5422:
        /* <DEDUP_REMOVED lines=8> */
.L_x_5673:
[----:B------:R-:W-:Y:S05]  /*229e0*/  BSYNC B1 ;  /* 0x0000000000017941 */ /* 0x000fea0003800000 */
.L_x_5672:
[----:B------:R-:W-:Y:S05]  /*229f0*/  BRA `(.L_x_5674) ;  /* 0xfffffe5000687947 */ /* 0x000fea000383ffff */
.L_x_5423:
        /* <DEDUP_REMOVED lines=8> */
.L_x_5676:
[----:B------:R-:W-:Y:S05]  /*22a80*/  BSYNC B1 ;  /* 0x0000000000017941 */ /* 0x000fea0003800000 */
.L_x_5675:
[----:B------:R-:W-:Y:S05]  /*22a90*/  BRA `(.L_x_5677) ;  /* 0xfffffe5000487947 */ /* 0x000fea000383ffff */
.L_x_5424:
        /* <DEDUP_REMOVED lines=8> */
.L_x_5679:
[----:B------:R-:W-:Y:S05]  /*22b20*/  BSYNC B1 ;  /* 0x0000000000017941 */ /* 0x000fea0003800000 */
.L_x_5678:
[----:B------:R-:W-:Y:S05]  /*22b30*/  BRA `(.L_x_5680) ;  /* 0xfffffe5000287947 */ /* 0x000fea000383ffff */
.L_x_5425:
        /* <DEDUP_REMOVED lines=8> */
.L_x_5682:
[----:B------:R-:W-:Y:S05]  /*22bc0*/  BSYNC B1 ;  /* 0x0000000000017941 */ /* 0x000fea0003800000 */
.L_x_5681:
[----:B------:R-:W-:Y:S05]  /*22bd0*/  BRA `(.L_x_5683) ;  /* 0xfffffe5000087947 */ /* 0x000fea000383ffff */
.L_x_5426:
[----:B------:R-:W-:Y:S01]  /*22be0*/  BSSY B1, `(.L_x_5684) ;  /* 0x0000008000017945 */ /* 0x000fe20003800000 */
[----:B------:R-:W-:Y:S01]  /*22bf0*/  MOV R13, R2 ;  /* 0x00000002000d7202 */ /* 0x000fe20000000f00 */
[----:B------:R-:W-:Y:S02]  /*22c00*/  IMAD.MOV.U32 R12, RZ, RZ, 0x1 ;  /* 0x00000001ff0c7424 */ /* 0x000fe400078e00ff */
[----:B------:R-:W-:Y:S02]  /*22c10*/  IMAD.MOV.U32 R11, RZ, RZ, 0x1c1f ;  /* 0x00001c1fff0b7424 */ /* 0x000fe400078e00ff */
[----:B------:R-:W-:-:S07]  /*22c20*/  IMAD.MOV.U32 R15, RZ, RZ, -0x1 ;  /* 0xffffffffff0f7424 */ /* 0x000fce00078e00ff */
[----:B-----5:R-:W-:Y:S05]  /*22c30*/  WARPSYNC.COLLECTIVE R15, `(.L_x_5685) ;  /* 0x000000000f087348 */ /* 0x020fea0003c00000 */
[----:B------:R0:W1:Y:S02]  /*22c40*/  SHFL.IDX P6, R14, R13, R12, R11 ;  /* 0x0000000c0d0e7389 */ /* 0x00006400000c000b */
[----:B01---5:R-:W-:Y:S01]  /*22c50*/  ENDCOLLECTIVE ;  /* 0x000000000000791b */ /* 0x023fe20003800000 */
.L_x_5685:
[----:B------:R-:W-:Y:S05]  /*22c60*/  BSYNC B1 ;  /* 0x0000000000017941 */ /* 0x000fea0003800000 */
.L_x_5684:
[----:B------:R-:W-:Y:S05]  /*22c70*/  BRA `(.L_x_5686) ;  /* 0xfffffe4c00e87947 */ /* 0x000fea000383ffff */
.L_x_5427:
        /* <DEDUP_REMOVED lines=8> */
.L_x_5688:
[----:B------:R-:W-:Y:S05]  /*22d00*/  BSYNC B1 ;  /* 0x0000000000017941 */ /* 0x000fea0003800000 */
.L_x_5687:
[----:B------:R-:W-:Y:S05]  /*22d10*/  BRA `(.L_x_5689) ;  /* 0xfffffe4c00c87947 */ /* 0x000fea000383ffff */
.L_x_5429:
[----:B0-----:R0:W1:Y:S02]  /*22d20*/  SYNCS.PHASECHK.TRANS64.TRYWAIT P2, [R18+URZ+0x38800], R5 ;  /* 0x03880005120075a7 */ /* 0x001064000804017f */
[----:B-1----:R-:W-:Y:S05]  /*22d30*/  @!P2 NANOSLEEP.SYNCS 0x989680 ;  /* 0x009896800000a95d */ /* 0x002fea0003900000 */
[----:B------:R-:W1:Y:S02]  /*22d40*/  @!P2 SYNCS.PHASECHK.TRANS64 P2, [R18+URZ+0x38800], R5 ;  /* 0x038800051200a5a7 */ /* 0x000e64000804007f */
[----:B-1----:R-:W-:Y:S05]  /*22d50*/  @!P2 BRA `(.L_x_5429) ;  /* 0xfffffffc00f0a947 */ /* 0x002fea000383ffff */
[----:B------:R-:W-:Y:S05]  /*22d60*/  BRA `(.L_x_5690) ;  /* 0xfffffe5000407947 */ /* 0x000fea000383ffff */
.L_x_5437:
        /* <DEDUP_REMOVED lines=8> */
.L_x_5692:
[----:B------:R-:W-:Y:S05]  /*22df0*/  BSYNC B1 ;  /* 0x0000000000017941 */ /* 0x000fea0003800000 */
.L_x_5691:
[----:B------:R-:W-:Y:S05]  /*22e00*/  BRA `(.L_x_5693) ;  /* 0xfffffe6000147947 */ /* 0x000fea000383ffff */
.L_x_5438:
        /* <DEDUP_REMOVED lines=8> */
.L_x_5695:
[----:B------:R-:W-:Y:S05]  /*22e90*/  BSYNC B1 ;  /* 0x0000000000017941 */ /* 0x000fea0003800000 */
.L_x_5694:
[----:B------:R-:W-:Y:S05]  /*22ea0*/  BRA `(.L_x_5696) ;  /* 0xfffffe5c00f47947 */ /* 0x000fea000383ffff */
.L_x_5439:
        /* <DEDUP_REMOVED lines=8> */
.L_x_5698:
[----:B------:R-:W-:Y:S05]  /*22f30*/  BSYNC B1 ;  /* 0x0000000000017941 */ /* 0x000fea0003800000 */
.L_x_5697:
[----:B------:R-:W-:Y:S05]  /*22f40*/  BRA `(.L_x_5699) ;  /* 0xfffffe5c00d47947 */ /* 0x000fea000383ffff */
.L_x_5440:
        /* <DEDUP_REMOVED lines=8> */
.L_x_5701:
[----:B------:R-:W-:Y:S05]  /*22fd0*/  BSYNC B1 ;  /* 0x0000000000017941 */ /* 0x000fea0003800000 */
.L_x_5700:
[----:B------:R-:W-:Y:S05]  /*22fe0*/  BRA `(.L_x_5702) ;  /* 0xfffffe5c00b47947 */ /* 0x000fea000383ffff */
.L_x_5441:
        /* <DEDUP_REMOVED lines=8> */
.L_x_5704:
[----:B------:R-:W-:Y:S05]  /*23070*/  BSYNC B1 ;  /* 0x0000000000017941 */ /* 0x000fea0003800000 */
.L_x_5703:
[----:B------:R-:W-:Y:S05]  /*23080*/  BRA `(.L_x_5705) ;  /* 0xfffffe5c00947947 */ /* 0x000fea000383ffff */
.L_x_5442:
        /* <DEDUP_REMOVED lines=8> */
.L_x_5707:
[----:B------:R-:W-:Y:S05]  /*23110*/  BSYNC B1 ;  /* 0x0000000000017941 */ /* 0x000fea0003800000 */
.L_x_5706:
[----:B------:R-:W-:Y:S05]  /*23120*/  BRA `(.L_x_5708) ;  /* 0xfffffe5c00787947 */ /* 0x000fea000383ffff */
.L_x_5443:
        /* <DEDUP_REMOVED lines=8> */
.L_x_5710:
[----:B------:R-:W-:Y:S05]  /*231b0*/  BSYNC B1 ;  /* 0x0000000000017941 */ /* 0x000fea0003800000 */
.L_x_5709:
[----:B------:R-:W-:Y:S05]  /*231c0*/  BRA `(.L_x_5711) ;  /* 0xfffffe5c005c7947 */ /* 0x000fea000383ffff */
.L_x_5444:
        /* <DEDUP_REMOVED lines=8> */
.L_x_5713:
[----:B------:R-:W-:Y:S05]  /*23250*/  BSYNC B1 ;  /* 0x0000000000017941 */ /* 0x000fea0003800000 */
.L_x_5712:
[----:B------:R-:W-:Y:S05]  /*23260*/  BRA `(.L_x_5714) ;  /* 0xfffffe5c00407947 */ /* 0x000fea000383ffff */
.L_x_5446:
[----:B0-----:R0:W1:Y:S02]  /*23270*/  SYNCS.PHASECHK.TRANS64.TRYWAIT P2, [R18+URZ+0x38800], R3 ;  /* 0x03880003120075a7 */ /* 0x001064000804017f */
[----:B-1----:R-:W-:Y:S05]  /*23280*/  @!P2 NANOSLEEP.SYNCS 0x989680 ;  /* 0x009896800000a95d */ /* 0x002fea0003900000 */
[----:B------:R-:W1:Y:S02]  /*23290*/  @!P2 SYNCS.PHASECHK.TRANS64 P2, [R18+URZ+0x38800], R3 ;  /* 0x038800031200a5a7 */ /* 0x000e64000804007f */
[----:B-1----:R-:W-:Y:S05]  /*232a0*/  @!P2 BRA `(.L_x_5446) ;  /* 0xfffffffc00f0a947 */ /* 0x002fea000383ffff */
[----:B------:R-:W-:Y:S05]  /*232b0*/  BRA `(.L_x_5715) ;  /* 0xfffffe5c009c7947 */ /* 0x000fea000383ffff */
.L_x_5452:
[----:B-1----:R1:W2:Y:S02]  /*232c0*/  SYNCS.PHASECHK.TRANS64.TRYWAIT P1, [R20+URZ+0x38830], R7 ;  /* 0x03883007140075a7 */ /* 0x0022a4000802017f */
[----:B--2---:R-:W-:Y:S05]  /*232d0*/  @!P1 NANOSLEEP.SYNCS 0x989680 ;  /* 0x009896800000995d */ /* 0x004fea0003900000 */
[----:B------:R-:W2:Y:S02]  /*232e0*/  @!P1 SYNCS.PHASECHK.TRANS64 P1, [R20+URZ+0x38830], R7 ;  /* 0x03883007140095a7 */ /* 0x000ea4000802007f */
[----:B--2---:R-:W-:Y:S05]  /*232f0*/  @!P1 BRA `(.L_x_5452) ;  /* 0xfffffffc00f09947 */ /* 0x004fea000383ffff */
[----:B------:R-:W-:Y:S05]  /*23300*/  BRA `(.L_x_5451) ;  /* 0xfffffe6800f07947 */ /* 0x000fea000383ffff */
.L_x_5454:
[----:B--2---:R2:W3:Y:S02]  /*23310*/  SYNCS.PHASECHK.TRANS64.TRYWAIT P1, [R18+URZ+0x38810], R3 ;  /* 0x03881003120075a7 */ /* 0x0044e4000802017f */
[----:B---3--:R-:W-:Y:S05]  /*23320*/  @!P1 NANOSLEEP.SYNCS 0x989680 ;  /* 0x009896800000995d */ /* 0x008fea0003900000 */
[----:B------:R-:W3:Y:S02]  /*23330*/  @!P1 SYNCS.PHASECHK.TRANS64 P1, [R18+URZ+0x38810], R3 ;  /* 0x03881003120095a7 */ /* 0x000ee4000802007f */
[----:B---3--:R-:W-:Y:S05]  /*23340*/  @!P1 BRA `(.L_x_5454) ;  /* 0xfffffffc00f09947 */ /* 0x008fea000383ffff */
[----:B------:R-:W-:Y:S05]  /*23350*/  BRA `(.L_x_5716) ;  /* 0xfffffe6c00a07947 */ /* 0x000fea000383ffff */
.L_x_5458:
[----:B----4-:R4:W0:Y:S02]  /*23360*/  SYNCS.PHASECHK.TRANS64.TRYWAIT P2, [R20+URZ+0x38850], R7 ;  /* 0x03885007140075a7 */ /* 0x010824000804017f */
[----:B0-----:R-:W-:Y:S05]  /*23370*/  @!P2 NANOSLEEP.SYNCS 0x989680 ;  /* 0x009896800000a95d */ /* 0x001fea0003900000 */
[----:B------:R-:W0:Y:S02]  /*23380*/  @!P2 SYNCS.PHASECHK.TRANS64 P2, [R20+URZ+0x38850], R7 ;  /* 0x038850071400a5a7 */ /* 0x000e24000804007f */
[----:B0-----:R-:W-:Y:S05]  /*23390*/  @!P2 BRA `(.L_x_5458) ;  /* 0xfffffffc00f0a947 */ /* 0x001fea000383ffff */
[----:B------:R-:W-:Y:S05]  /*233a0*/  BRA `(.L_x_5457) ;  /* 0xfffffe6c00c47947 */ /* 0x000fea000383ffff */
.L_x_5478:
[----:B-1----:R1:W2:Y:S02]  /*233b0*/  SYNCS.PHASECHK.TRANS64.TRYWAIT P2, [R199+URZ+0x38830], R188 ;  /* 0x038830bcc70075a7 */ /* 0x0022a4000804017f */
[----:B--2---:R-:W-:Y:S05]  /*233c0*/  @!P2 NANOSLEEP.SYNCS 0x989680 ;  /* 0x009896800000a95d */ /* 0x004fea0003900000 */
[----:B------:R-:W2:Y:S02]  /*233d0*/  @!P2 SYNCS.PHASECHK.TRANS64 P2, [R199+URZ+0x38830], R188 ;  /* 0x038830bcc700a5a7 */ /* 0x000ea4000804007f */
[----:B--2---:R-:W-:Y:S05]  /*233e0*/  @!P2 BRA `(.L_x_5478) ;  /* 0xfffffffc00f0a947 */ /* 0x004fea000383ffff */
[----:B------:R-:W-:Y:S05]  /*233f0*/  BRA `(.L_x_5477) ;  /* 0xfffffea400587947 */ /* 0x000fea000383ffff */
.L_x_5483:
[----:B---3--:R3:W4:Y:S02]  /*23400*/  SYNCS.PHASECHK.TRANS64.TRYWAIT P2, [R199+URZ+0x38850], R188 ;  /* 0x038850bcc70075a7 */ /* 0x008724000804017f */
[----:B----4-:R-:W-:Y:S05]  /*23410*/  @!P2 NANOSLEEP.SYNCS 0x989680 ;  /* 0x009896800000a95d */ /* 0x010fea0003900000 */
[----:B------:R-:W4:Y:S02]  /*23420*/  @!P2 SYNCS.PHASECHK.TRANS64 P2, [R199+URZ+0x38850], R188 ;  /* 0x038850bcc700a5a7 */ /* 0x000f24000804007f */
[----:B----4-:R-:W-:Y:S05]  /*23430*/  @!P2 BRA `(.L_x_5483) ;  /* 0xfffffffc00f0a947 */ /* 0x010fea000383ffff */
[----:B------:R-:W-:Y:S05]  /*23440*/  BRA `(.L_x_5482) ;  /* 0xfffffea400f47947 */ /* 0x000fea000383ffff */
.L_x_5504:
[----:B-1----:R1:W2:Y:S02]  /*23450*/  SYNCS.PHASECHK.TRANS64.TRYWAIT P3, [R188+URZ+0x38830], R203 ;  /* 0x038830cbbc0075a7 */ /* 0x0022a4000806017f */
[----:B--2---:R-:W-:Y:S05]  /*23460*/  @!P3 NANOSLEEP.SYNCS 0x989680 ;  /* 0x009896800000b95d */ /* 0x004fea0003900000 */
[----:B------:R-:W2:Y:S02]  /*23470*/  @!P3 SYNCS.PHASECHK.TRANS64 P3, [R188+URZ+0x38830], R203 ;  /* 0x038830cbbc00b5a7 */ /* 0x000ea4000806007f */
[----:B--2---:R-:W-:Y:S05]  /*23480*/  @!P3 BRA `(.L_x_5504) ;  /* 0xfffffffc00f0b947 */ /* 0x004fea000383ffff */
[----:B------:R-:W-:Y:S05]  /*23490*/  BRA `(.L_x_5503) ;  /* 0xfffffee4000c7947 */ /* 0x000fea000383ffff */
.L_x_5509:
[----:B---3--:R3:W4:Y:S02]  /*234a0*/  SYNCS.PHASECHK.TRANS64.TRYWAIT P3, [R188+URZ+0x38850], R203 ;  /* 0x038850cbbc0075a7 */ /* 0x008724000806017f */
[----:B----4-:R-:W-:Y:S05]  /*234b0*/  @!P3 NANOSLEEP.SYNCS 0x989680 ;  /* 0x009896800000b95d */ /* 0x010fea0003900000 */
[----:B------:R-:W4:Y:S02]  /*234c0*/  @!P3 SYNCS.PHASECHK.TRANS64 P3, [R188+URZ+0x38850], R203 ;  /* 0x038850cbbc00b5a7 */ /* 0x000f24000806007f */
[----:B----4-:R-:W-:Y:S05]  /*234d0*/  @!P3 BRA `(.L_x_5509) ;  /* 0xfffffffc00f0b947 */ /* 0x010fea000383ffff */
[----:B------:R-:W-:Y:S05]  /*234e0*/  BRA `(.L_x_5508) ;  /* 0xfffffee400a87947 */ /* 0x000fea000383ffff */
.L_x_5517:
[----:B-1----:R1:W2:Y:S02]  /*234f0*/  SYNCS.PHASECHK.TRANS64.TRYWAIT P2, [R189+URZ+0x38830], R204 ;  /* 0x038830ccbd0075a7 */ /* 0x0022a4000804017f */
[----:B--2---:R-:W-:Y:S05]  /*23500*/  @!P2 NANOSLEEP.SYNCS 0x989680 ;  /* 0x009896800000a95d */ /* 0x004fea0003900000 */
[----:B------:R-:W2:Y:S02]  /*23510*/  @!P2 SYNCS.PHASECHK.TRANS64 P2, [R189+URZ+0x38830], R204 ;  /* 0x038830ccbd00a5a7 */ /* 0x000ea4000804007f */
[----:B--2---:R-:W-:Y:S05]  /*23520*/  @!P2 BRA `(.L_x_5517) ;  /* 0xfffffffc00f0a947 */ /* 0x004fea000383ffff */
[----:B------:R-:W-:Y:S05]  /*23530*/  BRA `(.L_x_5516) ;  /* 0xffffff1400987947 */ /* 0x000fea000383ffff */
.L_x_5522:
[----:B---3--:R3:W4:Y:S02]  /*23540*/  SYNCS.PHASECHK.TRANS64.TRYWAIT P2, [R189+URZ+0x38850], R204 ;  /* 0x038850ccbd0075a7 */ /* 0x008724000804017f */
[----:B----4-:R-:W-:Y:S05]  /*23550*/  @!P2 NANOSLEEP.SYNCS 0x989680 ;  /* 0x009896800000a95d */ /* 0x010fea0003900000 */
[----:B------:R-:W4:Y:S02]  /*23560*/  @!P2 SYNCS.PHASECHK.TRANS64 P2, [R189+URZ+0x38850], R204 ;  /* 0x038850ccbd00a5a7 */ /* 0x000f24000804007f */
[----:B----4-:R-:W-:Y:S05]  /*23570*/  @!P2 BRA `(.L_x_5522) ;  /* 0xfffffffc00f0a947 */ /* 0x010fea000383ffff */
[----:B------:R-:W-:Y:S05]  /*23580*/  BRA `(.L_x_5521) ;  /* 0xffffff1800347947 */ /* 0x000fea000383ffff */
.L_x_5566:
[----:B------:R-:W1:Y:S01]  /*23590*/  S2R R11, SR_TID.X ;  /* 0x00000000000b7919 */ /* 0x000e620000002100 */
[----:B------:R-:W-:Y:S01]  /*235a0*/  BSSY B1, `(.L_x_5717) ;  /* 0x000000a000017945 */ /* 0x000fe20003800000 */
[----:B------:R-:W-:Y:S02]  /*235b0*/  IMAD.MOV.U32 R12, RZ, RZ, RZ ;  /* 0x000000ffff0c7224 */ /* 0x000fe400078e00ff */
        /* <DEDUP_REMOVED lines=8> */
.L_x_5718:
[----:B------:R-:W-:Y:S05]  /*23640*/  BSYNC B1 ;  /* 0x0000000000017941 */ /* 0x000fea0003800000 */
.L_x_5717:
[----:B------:R-:W-:Y:S05]  /*23650*/  BRA `(.L_x_5719) ;  /* 0xffffff9800607947 */ /* 0x000fea000383ffff */
.L_x_5567:
[----:B------:R-:W-:Y:S01]  /*23660*/  BSSY B1, `(.L_x_5720) ;  /* 0x0000006000017945 */ /* 0x000fe20003800000 */
[----:B------:R-:W-:-:S07]  /*23670*/  IMAD.MOV.U32 R15, RZ, RZ, -0x1 ;  /* 0xffffffffff0f7424 */ /* 0x000fce00078e00ff */
[----:B0-----:R-:W-:Y:S05]  /*23680*/  WARPSYNC.COLLECTIVE R15, `(.L_x_5721) ;  /* 0x000000000f0c7348 */ /* 0x001fea0003c00000 */
[----:B------:R-:W-:Y:S02]  /*23690*/  ELECT P6, UR62, PT ;  /* 0x00000000003e782f */ /* 0x000fe400038c0000 */
[----:B------:R-:W-:Y:S01]  /*236a0*/  MOV R14, UR62 ;  /* 0x0000003e000e7c02 */ /* 0x000fe20008000f00 */
[----:B0-----:R-:W-:Y:S10]  /*236b0*/  ENDCOLLECTIVE ;  /* 0x000000000000791b */ /* 0x001ff40003800000 */
.L_x_5721:
[----:B------:R-:W-:Y:S05]  /*236c0*/  BSYNC B1 ;  /* 0x0000000000017941 */ /* 0x000fea0003800000 */
.L_x_5720:
[----:B------:R-:W-:Y:S05]  /*236d0*/  BRA `(.L_x_5722) ;  /* 0xffffff98004c7947 */ /* 0x000fea000383ffff */
.L_x_5568:
[----:B-1----:R1:W2:Y:S02]  /*236e0*/  SYNCS.PHASECHK.TRANS64.TRYWAIT P0, [R7+URZ+0x38820], R8 ;  /* 0x03882008070075a7 */ /* 0x0022a4000800017f */
[----:B--2---:R-:W-:Y:S05]  /*236f0*/  @!P0 NANOSLEEP.SYNCS 0x989680 ;  /* 0x009896800000895d */ /* 0x004fea0003900000 */
[----:B------:R-:W2:Y:S02]  /*23700*/  @!P0 SYNCS.PHASECHK.TRANS64 P0, [R7+URZ+0x38820], R8 ;  /* 0x03882008070085a7 */ /* 0x000ea4000800007f */
[----:B--2---:R-:W-:Y:S05]  /*23710*/  @!P0 BRA `(.L_x_5568) ;  /* 0xfffffffc00f08947 */ /* 0x004fea000383ffff */
[----:B------:R-:W-:Y:S05]  /*23720*/  BRA `(.L_x_5723) ;  /* 0xffffff98006c7947 */ /* 0x000fea000383ffff */
.L_x_5571:
[----:B-1----:R1:W2:Y:S02]  /*23730*/  SYNCS.PHASECHK.TRANS64.TRYWAIT P0, [R8+URZ+0x388a0], R9 ;  /* 0x0388a009080075a7 */ /* 0x0022a4000800017f */
[----:B--2---:R-:W-:Y:S05]  /*23740*/  @!P0 NANOSLEEP.SYNCS 0x989680 ;  /* 0x009896800000895d */ /* 0x004fea0003900000 */
[----:B------:R-:W2:Y:S02]  /*23750*/  @!P0 SYNCS.PHASECHK.TRANS64 P0, [R8+URZ+0x388a0], R9 ;  /* 0x0388a009080085a7 */ /* 0x000ea4000800007f */
[----:B--2---:R-:W-:Y:S05]  /*23760*/  @!P0 BRA `(.L_x_5571) ;  /* 0xfffffffc00f08947 */ /* 0x004fea000383ffff */
[----:B------:R-:W-:Y:S05]  /*23770*/  BRA `(.L_x_5724) ;  /* 0xffffff9800787947 */ /* 0x000fea000383ffff */
.L_x_5573:
[----:B--2---:R2:W3:Y:S02]  /*23780*/  SYNCS.PHASECHK.TRANS64.TRYWAIT P0, [R8+URZ+0x388c0], R9 ;  /* 0x0388c009080075a7 */ /* 0x0044e4000800017f */
[----:B---3--:R-:W-:Y:S05]  /*23790*/  @!P0 NANOSLEEP.SYNCS 0x989680 ;  /* 0x009896800000895d */ /* 0x008fea0003900000 */
[----:B------:R-:W3:Y:S02]  /*237a0*/  @!P0 SYNCS.PHASECHK.TRANS64 P0, [R8+URZ+0x388c0], R9 ;  /* 0x0388c009080085a7 */ /* 0x000ee4000800007f */
[----:B---3--:R-:W-:Y:S05]  /*237b0*/  @!P0 BRA `(.L_x_5573) ;  /* 0xfffffffc00f08947 */ /* 0x008fea000383ffff */
[----:B------:R-:W-:Y:S05]  /*237c0*/  BRA `(.L_x_5725) ;  /* 0xffffff9800e07947 */ /* 0x000fea000383ffff */
.L_x_5577:
[----:B-1----:R1:W2:Y:S02]  /*237d0*/  SYNCS.PHASECHK.TRANS64.TRYWAIT P0, [R9+URZ+0x388a0], R10 ;  /* 0x0388a00a090075a7 */ /* 0x0022a4000800017f */
[----:B--2---:R-:W-:Y:S05]  /*237e0*/  @!P0 NANOSLEEP.SYNCS 0x989680 ;  /* 0x009896800000895d */ /* 0x004fea0003900000 */
[----:B------:R-:W2:Y:S02]  /*237f0*/  @!P0 SYNCS.PHASECHK.TRANS64 P0, [R9+URZ+0x388a0], R10 ;  /* 0x0388a00a090085a7 */ /* 0x000ea4000800007f */
[----:B--2---:R-:W-:Y:S05]  /*23800*/  @!P0 BRA `(.L_x_5577) ;  /* 0xfffffffc00f08947 */ /* 0x004fea000383ffff */
[----:B------:R-:W-:Y:S05]  /*23810*/  BRA `(.L_x_5726) ;  /* 0xffffffa000247947 */ /* 0x000fea000383ffff */
.L_x_5579:
[----:B--2---:R2:W3:Y:S02]  /*23820*/  SYNCS.PHASECHK.TRANS64.TRYWAIT P1, [R9+URZ+0x388c0], R10 ;  /* 0x0388c00a090075a7 */ /* 0x0044e4000802017f */
[----:B---3--:R-:W-:Y:S05]  /*23830*/  @!P1 NANOSLEEP.SYNCS 0x989680 ;  /* 0x009896800000995d */ /* 0x008fea0003900000 */
[----:B------:R-:W3:Y:S02]  /*23840*/  @!P1 SYNCS.PHASECHK.TRANS64 P1, [R9+URZ+0x388c0], R10 ;  /* 0x0388c00a090095a7 */ /* 0x000ee4000802007f */
[----:B---3--:R-:W-:Y:S05]  /*23850*/  @!P1 BRA `(.L_x_5579) ;  /* 0xfffffffc00f09947 */ /* 0x008fea000383ffff */
[----:B------:R-:W-:Y:S05]  /*23860*/  BRA `(.L_x_5727) ;  /* 0xffffffa000847947 */ /* 0x000fea000383ffff */
.L_x_5597:
[----:B------:R-:W0:Y:S01]  /*23870*/  S2R R5, SR_TID.X ;  /* 0x0000000000057919 */ /* 0x000e220000002100 */
[----:B------:R-:W-:Y:S01]  /*23880*/  BSSY B0, `(.L_x_5728) ;  /* 0x000000a000007945 */ /* 0x000fe20003800000 */
[----:B------:R-:W-:Y:S01]  /*23890*/  IMAD.MOV.U32 R12, RZ, RZ, RZ ;  /* 0x000000ffff0c7224 */ /* 0x000fe200078e00ff */
[----:B------:R-:W-:Y:S01]  /*238a0*/  MOV R15, 0xffffffff ;  /* 0xffffffff000f7802 */ /* 0x000fe20000000f00 */
[----:B-1----:R-:W-:Y:S01]  /*238b0*/  IMAD.MOV.U32 R11, RZ, RZ, 0x1f ;  /* 0x0000001fff0b7424 */ /* 0x002fe200078e00ff */
[----:B0-----:R-:W-:-:S04]  /*238c0*/  SHF.R.U32.HI R5, RZ, 0x5, R5 ;  /* 0x00000005ff057819 */ /* 0x001fc80000011605 */
[----:B------:R-:W-:-:S05]  /*238d0*/  LOP3.LUT R5, R5, 0x3, RZ, 0xc0, !PT ;  /* 0x0000000305057812 */ /* 0x000fca00078ec0ff */
[----:B------:R-:W-:-:S07]  /*238e0*/  IMAD.MOV.U32 R13, RZ, RZ, R5 ;  /* 0x000000ffff0d7224 */ /* 0x000fce00078e0005 */
[----:B------:R-:W-:Y:S05]  /*238f0*/  WARPSYNC.COLLECTIVE R15, `(.L_x_5729) ;  /* 0x000000000f087348 */ /* 0x000fea0003c00000 */
[----:B------:R0:W1:Y:S02]  /*23900*/  SHFL.IDX P6, R14, R13, R12, R11 ;  /* 0x0000000c0d0e7389 */ /* 0x00006400000c000b */
[----:B01----:R-:W-:Y:S01]  /*23910*/  ENDCOLLECTIVE ;  /* 0x000000000000791b */ /* 0x003fe20003800000 */
.L_x_5729:
[----:B------:R-:W-:Y:S05]  /*23920*/  BSYNC B0 ;  /* 0x0000000000007941 */ /* 0x000fea0003800000 */
.L_x_5728:
[----:B------:R-:W-:Y:S05]  /*23930*/  BRA `(.L_x_5730) ;  /* 0xffffffb0005c7947 */ /* 0x000fea000383ffff */
.L_x_5598:
[----:B------:R-:W-:Y:S01]  /*23940*/  BSSY B0, `(.L_x_5731) ;  /* 0x0000006000007945 */ /* 0x000fe20003800000 */
[----:B------:R-:W-:-:S07]  /*23950*/  IMAD.MOV.U32 R15, RZ, RZ, -0x1 ;  /* 0xffffffffff0f7424 */ /* 0x000fce00078e00ff */
[----:B-1----:R-:W-:Y:S05]  /*23960*/  WARPSYNC.COLLECTIVE R15, `(.L_x_5732) ;  /* 0x000000000f0c7348 */ /* 0x002fea0003c00000 */
[----:B------:R-:W-:Y:S02]  /*23970*/  ELECT P6, UR62, PT ;  /* 0x00000000003e782f */ /* 0x000fe400038c0000 */
[----:B------:R-:W-:Y:S01]  /*23980*/  MOV R14, UR62 ;  /* 0x0000003e000e7c02 */ /* 0x000fe20008000f00 */
[----:B-1----:R-:W-:Y:S10]  /*23990*/  ENDCOLLECTIVE ;  /* 0x000000000000791b */ /* 0x002ff40003800000 */
.L_x_5732:
[----:B------:R-:W-:Y:S05]  /*239a0*/  BSYNC B0 ;  /* 0x0000000000007941 */ /* 0x000fea0003800000 */
.L_x_5731:
[----:B------:R-:W-:Y:S05]  /*239b0*/  BRA `(.L_x_5733) ;  /* 0xffffffb0004c7947 */ /* 0x000fea000383ffff */
.L_x_5601:
[----:B0-----:R0:W1:Y:S02]  /*239c0*/  SYNCS.PHASECHK.TRANS64.TRYWAIT P0, [R5+URZ+0x38840], R7 ;  /* 0x03884007050075a7 */ /* 0x001064000800017f */
[----:B-1----:R-:W-:Y:S05]  /*239d0*/  @!P0 NANOSLEEP.SYNCS 0x989680 ;  /* 0x009896800000895d */ /* 0x002fea0003900000 */
[----:B------:R-:W1:Y:S02]  /*239e0*/  @!P0 SYNCS.PHASECHK.TRANS64 P0, [R5+URZ+0x38840], R7 ;  /* 0x03884007050085a7 */ /* 0x000e64000800007f */
[----:B-1----:R-:W-:Y:S05]  /*239f0*/  @!P0 BRA `(.L_x_5601) ;  /* 0xfffffffc00f08947 */ /* 0x002fea000383ffff */
[----:B------:R-:W-:Y:S05]  /*23a00*/  BRA `(.L_x_5734) ;  /* 0xffffffb000b47947 */ /* 0x000fea000383ffff */
.L_x_5605:
        /* <DEDUP_REMOVED lines=8> */
.L_x_5608:
[----:B0-----:R0:W1:Y:S02]  /*23a90*/  SYNCS.PHASECHK.TRANS64.TRYWAIT P0, [R2+URZ+0x38860], R5 ;  /* 0x03886005020075a7 */ /* 0x001064000800017f */
[----:B-1----:R-:W-:Y:S05]  /*23aa0*/  @!P0 NANOSLEEP.SYNCS 0x989680 ;  /* 0x009896800000895d */ /* 0x002fea0003900000 */
[----:B------:R-:W1:Y:S02]  /*23ab0*/  @!P0 SYNCS.PHASECHK.TRANS64 P0, [R2+URZ+0x38860], R5 ;  /* 0x03886005020085a7 */ /* 0x000e64000800007f */
[----:B-1----:R-:W-:Y:S05]  /*23ac0*/  @!P0 BRA `(.L_x_5608) ;  /* 0xfffffffc00f08947 */ /* 0x002fea000383ffff */
[----:B------:R-:W-:Y:S05]  /*23ad0*/  BRA `(.L_x_5736) ;  /* 0xffffffb800b87947 */ /* 0x000fea000383ffff */
.L_x_5617:
[----:B--2---:R2:W3:Y:S02]  /*23ae0*/  SYNCS.PHASECHK.TRANS64.TRYWAIT P0, [R2+URZ+0x38840], R3 ;  /* 0x03884003020075a7 */ /* 0x0044e4000800017f */
[----:B---3--:R-:W-:Y:S05]  /*23af0*/  @!P0 NANOSLEEP.SYNCS 0x989680 ;  /* 0x009896800000895d */ /* 0x008fea0003900000 */
[----:B------:R-:W3:Y:S02]  /*23b00*/  @!P0 SYNCS.PHASECHK.TRANS64 P0, [R2+URZ+0x38840], R3 ;  /* 0x03884003020085a7 */ /* 0x000ee4000800007f */
[----:B---3--:R-:W-:Y:S05]  /*23b10*/  @!P0 BRA `(.L_x_5617) ;  /* 0xfffffffc00f08947 */ /* 0x008fea000383ffff */
[----:B------:R-:W-:Y:S05]  /*23b20*/  BRA `(.L_x_5737) ;  /* 0xffffffc0008c7947 */ /* 0x000fea000383ffff */
.L_x_5619:
[----:B0-----:R0:W3:Y:S02]  /*23b30*/  SYNCS.PHASECHK.TRANS64.TRYWAIT P0, [R2+URZ+0x38860], R3 ;  /* 0x03886003020075a7 */ /* 0x0010e4000800017f */
[----:B---3--:R-:W-:Y:S05]  /*23b40*/  @!P0 NANOSLEEP.SYNCS 0x989680 ;  /* 0x009896800000895d */ /* 0x008fea0003900000 */
[----:B------:R-:W3:Y:S02]  /*23b50*/  @!P0 SYNCS.PHASECHK.TRANS64 P0, [R2+URZ+0x38860], R3 ;  /* 0x03886003020085a7 */ /* 0x000ee4000800007f */
[----:B---3--:R-:W-:Y:S05]  /*23b60*/  @!P0 BRA `(.L_x_5619) ;  /* 0xfffffffc00f08947 */ /* 0x008fea000383ffff */
[----:B------:R-:W-:Y:S05]  /*23b70*/  BRA `(.L_x_5738) ;  /* 0xffffffc400007947 */ /* 0x000fea000383ffff */
.L_x_5624:
[----:B---3--:R3:W4:Y:S02]  /*23b80*/  SYNCS.PHASECHK.TRANS64.TRYWAIT P0, [R2+URZ+0x38840], R3 ;  /* 0x03884003020075a7 */ /* 0x008724000800017f */
[----:B----4-:R-:W-:Y:S05]  /*23b90*/  @!P0 NANOSLEEP.SYNCS 0x989680 ;  /* 0x009896800000895d */ /* 0x010fea0003900000 */
[----:B------:R-:W4:Y:S02]  /*23ba0*/  @!P0 SYNCS.PHASECHK.TRANS64 P0, [R2+URZ+0x38840], R3 ;  /* 0x03884003020085a7 */ /* 0x000f24000800007f */
[----:B----4-:R-:W-:Y:S05]  /*23bb0*/  @!P0 BRA `(.L_x_5624) ;  /* 0xfffffffc00f08947 */ /* 0x010fea000383ffff */
[----:B------:R-:W-:Y:S05]  /*23bc0*/  BRA `(.L_x_5739) ;  /* 0xffffffc800a07947 */ /* 0x000fea000383ffff */
.L_x_5626:
[----:B0-----:R0:W2:Y:S02]  /*23bd0*/  SYNCS.PHASECHK.TRANS64.TRYWAIT P1, [R2+URZ+0x38860], R3 ;  /* 0x03886003020075a7 */ /* 0x0010a4000802017f */
[----:B--2---:R-:W-:Y:S05]  /*23be0*/  @!P1 NANOSLEEP.SYNCS 0x989680 ;  /* 0x009896800000995d */ /* 0x004fea0003900000 */
[----:B------:R-:W2:Y:S02]  /*23bf0*/  @!P1 SYNCS.PHASECHK.TRANS64 P1, [R2+URZ+0x38860], R3 ;  /* 0x03886003020095a7 */ /* 0x000ea4000802007f */
[----:B--2---:R-:W-:Y:S05]  /*23c00*/  @!P1 BRA `(.L_x_5626) ;  /* 0xfffffffc00f09947 */ /* 0x004fea000383ffff */
[----:B------:R-:W-:Y:S05]  /*23c10*/  BRA `(.L_x_5740) ;  /* 0xffffffcc00107947 */ /* 0x000fea000383ffff */
.L_x_5631:
[----:B---3--:R3:W4:Y:S02]  /*23c20*/  SYNCS.PHASECHK.TRANS64.TRYWAIT P0, [R2+URZ+0x38840], R3 ;  /* 0x03884003020075a7 */ /* 0x008724000800017f */
[----:B----4-:R-:W-:Y:S05]  /*23c30*/  @!P0 NANOSLEEP.SYNCS 0x989680 ;  /* 0x009896800000895d */ /* 0x010fea0003900000 */
[----:B------:R-:W4:Y:S02]  /*23c40*/  @!P0 SYNCS.PHASECHK.TRANS64 P0, [R2+URZ+0x38840], R3 ;  /* 0x03884003020085a7 */ /* 0x000f24000800007f */
[----:B----4-:R-:W-:Y:S05]  /*23c50*/  @!P0 BRA `(.L_x_5631) ;  /* 0xfffffffc00f08947 */ /* 0x010fea000383ffff */
[----:B------:R-:W-:Y:S05]  /*23c60*/  BRA `(.L_x_5741) ;  /* 0xffffffd0008c7947 */ /* 0x000fea000383ffff */
.L_x_5633:
[----:B0-----:R0:W2:Y:S02]  /*23c70*/  SYNCS.PHASECHK.TRANS64.TRYWAIT P1, [R2+URZ+0x38860], R3 ;  /* 0x03886003020075a7 */ /* 0x0010a4000802017f */
[----:B--2---:R-:W-:Y:S05]  /*23c80*/  @!P1 NANOSLEEP.SYNCS 0x989680 ;  /* 0x009896800000995d */ /* 0x004fea0003900000 */
[----:B------:R-:W2:Y:S02]  /*23c90*/  @!P1 SYNCS.PHASECHK.TRANS64 P1, [R2+URZ+0x38860], R3 ;  /* 0x03886003020095a7 */ /* 0x000ea4000802007f */
[----:B--2---:R-:W-:Y:S05]  /*23ca0*/  @!P1 BRA `(.L_x_5633) ;  /* 0xfffffffc00f09947 */ /* 0x004fea000383ffff */
[----:B------:R-:W-:Y:S05]  /*23cb0*/  BRA `(.L_x_5742) ;  /* 0xffffffd400007947 */ /* 0x000fea000383ffff */
.L_x_5638:
[----:B------:R-:W-:Y:S01]  /*23cc0*/  BSSY B0, `(.L_x_5743) ;  /* 0x0000008000007945 */ /* 0x000fe20003800000 */
[----:B0-----:R-:W-:Y:S02]  /*23cd0*/  IMAD.MOV.U32 R13, RZ, RZ, R16 ;  /* 0x000000ffff0d7224 */ /* 0x001fe400078e0010 */
[----:B------:R-:W-:Y:S02]  /*23ce0*/  IMAD.MOV.U32 R12, RZ, RZ, RZ ;  /* 0x000000ffff0c7224 */ /* 0x000fe400078e00ff */
[----:B-1----:R-:W-:Y:S02]  /*23cf0*/  IMAD.MOV.U32 R11, RZ, RZ, 0x1f ;  /* 0x0000001fff0b7424 */ /* 0x002fe400078e00ff */
[----:B------:R-:W-:-:S07]  /*23d00*/  IMAD.MOV.U32 R15, RZ, RZ, -0x1 ;  /* 0xffffffffff0f7424 */ /* 0x000fce00078e00ff */
[----:B--23--:R-:W-:Y:S05]  /*23d10*/  WARPSYNC.COLLECTIVE R15, `(.L_x_5744) ;  /* 0x000000000f087348 */ /* 0x00cfea0003c00000 */
[----:B------:R0:W1:Y:S02]  /*23d20*/  SHFL.IDX P6, R14, R13, R12, R11 ;  /* 0x0000000c0d0e7389 */ /* 0x00006400000c000b */
[----:B0123--:R-:W-:Y:S01]  /*23d30*/  ENDCOLLECTIVE ;  /* 0x000000000000791b */ /* 0x00ffe20003800000 */
.L_x_5744:
[----:B------:R-:W-:Y:S05]  /*23d40*/  BSYNC B0 ;  /* 0x0000000000007941 */ /* 0x000fea0003800000 */
.L_x_5743:
        /* <DEDUP_REMOVED lines=8> */
.L_x_5745:
[----:B------:R-:W-:Y:S01]  /*23dd0*/  IMAD.MOV.U32 R16, RZ, RZ, R14 ;  /* 0x000000ffff107224 */ /* 0x000fe200078e000e */
[----:B------:R-:W-:Y:S06]  /*23de0*/  BRA `(.L_x_5746) ;  /* 0xffffffd800507947 */ /* 0x000fec000383ffff */
.L_x_5641:
[----:B------:R-:W-:Y:S01]  /*23df0*/  BSSY B0, `(.L_x_5747) ;  /* 0x0000008000007945 */ /* 0x000fe20003800000 */
[----:B0----5:R-:W-:Y:S01]  /*23e00*/  MOV R13, R17 ;  /* 0x00000011000d7202 */ /* 0x021fe20000000f00 */
[----:B------:R-:W-:Y:S02]  /*23e10*/  IMAD.MOV.U32 R12, RZ, RZ, 0x1 ;  /* 0x00000001ff0c7424 */ /* 0x000fe400078e00ff */
[----:B-1----:R-:W-:Y:S02]  /*23e20*/  IMAD.MOV.U32 R11, RZ, RZ, RZ ;  /* 0x000000ffff0b7224 */ /* 0x002fe400078e00ff */
[----:B------:R-:W-:-:S07]  /*23e30*/  IMAD.MOV.U32 R15, RZ, RZ, -0x1 ;  /* 0xffffffffff0f7424 */ /* 0x000fce00078e00ff */
[----:B--234-:R-:W-:Y:S05]  /*23e40*/  WARPSYNC.COLLECTIVE R15, `(.L_x_5748) ;  /* 0x000000000f087348 */ /* 0x01cfea0003c00000 */
[----:B------:R0:W1:Y:S02]  /*23e50*/  SHFL.UP P6, R14, R13, R12, R11 ;  /* 0x0400000c0d0e7389 */ /* 0x00006400000c000b */
[----:B01234-:R-:W-:Y:S01]  /*23e60*/  ENDCOLLECTIVE ;  /* 0x000000000000791b */ /* 0x01ffe20003800000 */
.L_x_5748:
[----:B------:R-:W-:Y:S05]  /*23e70*/  BSYNC B0 ;  /* 0x0000000000007941 */ /* 0x000fea0003800000 */
.L_x_5747:
        /* <DEDUP_REMOVED lines=10> */
.L_x_5749:
        /* <DEDUP_REMOVED lines=8> */
.L_x_5750:
        /* <DEDUP_REMOVED lines=8> */
.L_x_5751:
        /* <DEDUP_REMOVED lines=8> */
.L_x_5752:
        /* <DEDUP_REMOVED lines=8> */
.L_x_5753:
[----:B------:R-:W-:Y:S05]  /*24120*/  BRA `(.L_x_5754) ;  /* 0xffffffd800147947 */ /* 0x000fea000383ffff */
.L_x_5646:
[----:B------:R-:W-:Y:S01]  /*24130*/  BSSY B0, `(.L_x_5755) ;  /* 0x0000008000007945 */ /* 0x000fe20003800000 */
[----:B-----5:R-:W-:Y:S01]  /*24140*/  IMAD.MOV.U32 R13, RZ, RZ, R17 ;  /* 0x000000ffff0d7224 */ /* 0x020fe200078e0011 */
[----:B------:R-:W-:Y:S01]  /*24150*/  MOV R15, 0xffffffff ;  /* 0xffffffff000f7802 */ /* 0x000fe20000000f00 */
[----:B------:R-:W-:Y:S02]  /*24160*/  IMAD.MOV.U32 R12, RZ, RZ, 0x1 ;  /* 0x00000001ff0c7424 */ /* 0x000fe400078e00ff */
[----:B-1----:R-:W-:-:S07]  /*24170*/  IMAD.MOV.U32 R11, RZ, RZ, RZ ;  /* 0x000000ffff0b7224 */ /* 0x002fce00078e00ff */
[----:B0-2---:R-:W-:Y:S05]  /*24180*/  WARPSYNC.COLLECTIVE R15, `(.L_x_5756) ;  /* 0x000000000f087348 */ /* 0x005fea0003c00000 */
[----:B------:R1:W3:Y:S02]  /*24190*/  SHFL.UP P6, R14, R13, R12, R11 ;  /* 0x0400000c0d0e7389 */ /* 0x0002e400000c000b */
[----:B0123--:R-:W-:Y:S01]  /*241a0*/  ENDCOLLECTIVE ;  /* 0x000000000000791b */ /* 0x00ffe20003800000 */
.L_x_5756:
[----:B------:R-:W-:Y:S05]  /*241b0*/  BSYNC B0 ;  /* 0x0000000000007941 */ /* 0x000fea0003800000 */
.L_x_5755:
[----:B------:R-:W-:Y:S01]  /*241c0*/  ISETP.NE.AND P0, PT, R6, RZ, PT ;  /* 0x000000ff0600720c */ /* 0x000fe20003f05270 */
[----:B------:R-:W-:Y:S02]  /*241d0*/  IMAD.MOV.U32 R12, RZ, RZ, 0x2 ;  /* 0x00000002ff0c7424 */ /* 0x000fe400078e00ff */
[----:B------:R-:W-:Y:S01]  /*241e0*/  IMAD.MOV.U32 R11, RZ, RZ, RZ ;  /* 0x000000ffff0b7224 */ /* 0x000fe200078e00ff */
[----:B------:R-:W-:Y:S01]  /*241f0*/  SEL R2, R14, RZ, P0 ;  /* 0x000000ff0e027207 */ /* 0x000fe20000000000 */
[----:B------:R-:W-:Y:S01]  /*24200*/  IMAD.MOV.U32 R15, RZ, RZ, -0x1 ;  /* 0xffffffffff0f7424 */ /* 0x000fe200078e00ff */
[----:B------:R-:W-:-:S03]  /*24210*/  ISETP.GE.U32.AND P0, PT, R6, 0x2, PT ;  /* 0x000000020600780c */ /* 0x000fc60003f06070 */
[----:B------:R-:W-:-:S04]  /*24220*/  IMAD.IADD R2, R17, 0x1, R2 ;  /* 0x0000000111027824 */ /* 0x000fc800078e0202 */
[----:B------:R-:W-:-:S07]  /*24230*/  IMAD.MOV.U32 R13, RZ, RZ, R2 ;  /* 0x000000ffff0d7224 */ /* 0x000fce00078e0002 */
[----:B------:R-:W-:Y:S05]  /*24240*/  WARPSYNC.COLLECTIVE R15, `(.L_x_5757) ;  /* 0x000000000f087348 */ /* 0x000fea0003c00000 */
[----:B------:R0:W1:Y:S02]  /*24250*/  SHFL.UP P6, R14, R13, R12, R11 ;  /* 0x0400000c0d0e7389 */ /* 0x00006400000c000b */
[----:B01----:R-:W-:Y:S01]  /*24260*/  ENDCOLLECTIVE ;  /* 0x000000000000791b */ /* 0x003fe20003800000 */
.L_x_5757:
        /* <DEDUP_REMOVED lines=8> */
.L_x_5758:
        /* <DEDUP_REMOVED lines=8> */
.L_x_5759:
        /* <DEDUP_REMOVED lines=8> */
.L_x_5760:
        /* <DEDUP_REMOVED lines=8> */
.L_x_5761:
[----:B------:R-:W-:Y:S05]  /*24470*/  BRA `(.L_x_5762) ;  /* 0xffffffd400f47947 */ /* 0x000fea000383ffff */
.L_x_5648:
[----:B------:R-:W-:Y:S01]  /*24480*/  BSSY B0, `(.L_x_5763) ;  /* 0x0000006000007945 */ /* 0x000fe20003800000 */
[----:B------:R-:W-:Y:S01]  /*24490*/  PLOP3.LUT P6, PT, P6, PT, PT, 0x8, 0x0 ;  /* 0x000000000000781c */ /* 0x000fe200037ce170 */
[----:B------:R-:W-:-:S12]  /*244a0*/  IMAD.MOV.U32 R15, RZ, RZ, -0x1 ;  /* 0xffffffffff0f7424 */ /* 0x000fd800078e00ff */
[----:B01----:R-:W-:Y:S05]  /*244b0*/  WARPSYNC.COLLECTIVE R15, `(.L_x_5764) ;  /* 0x000000000f087348 */ /* 0x003fea0003c00000 */
[----:B------:R-:W-:Y:S01]  /*244c0*/  VOTE.ANY R14, PT, P6 ;  /* 0x00000000000e7806 */ /* 0x000fe200030e0100 */
[----:B01----:R-:W-:Y:S06]  /*244d0*/  ENDCOLLECTIVE ;  /* 0x000000000000791b */ /* 0x003fec0003800000 */
.L_x_5764:
[----:B------:R-:W-:Y:S05]  /*244e0*/  BSYNC B0 ;  /* 0x0000000000007941 */ /* 0x000fea0003800000 */
.L_x_5763:
        /* <DEDUP_REMOVED lines=9> */
.L_x_5765:
[----:B------:R-:W-:Y:S01]  /*24580*/  IMAD.MOV.U32 R17, RZ, RZ, R14 ;  /* 0x000000ffff117224 */ /* 0x000fe200078e000e */
[----:B------:R-:W-:Y:S06]  /*24590*/  BRA `(.L_x_5766) ;  /* 0xffffffd400e47947 */ /* 0x000fec000383ffff */
.L_x_5650:
[----:B------:R-:W-:Y:S01]  /*245a0*/  BSSY B0, `(.L_x_5767) ;  /* 0x0000007000007945 */ /* 0x000fe20003800000 */
[----:B------:R-:W-:Y:S02]  /*245b0*/  IMAD.MOV.U32 R13, RZ, RZ, R2 ;  /* 0x000000ffff0d7224 */ /* 0x000fe400078e0002 */
[----:B-1----:R-:W-:Y:S02]  /*245c0*/  IMAD.MOV.U32 R11, RZ, RZ, 0x1f ;  /* 0x0000001fff0b7424 */ /* 0x002fe400078e00ff */
[----:B------:R-:W-:-:S07]  /*245d0*/  IMAD.MOV.U32 R15, RZ, RZ, -0x1 ;  /* 0xffffffffff0f7424 */ /* 0x000fce00078e00ff */
[----:B0-23--:R-:W-:Y:S05]  /*245e0*/  WARPSYNC.COLLECTIVE R15, `(.L_x_5768) ;  /* 0x000000000f087348 */ /* 0x00dfea0003c00000 */
[----:B------:R1:W4:Y:S02]  /*245f0*/  SHFL.IDX P6, R14, R13, R12, R11 ;  /* 0x0000000c0d0e7389 */ /* 0x00032400000c000b */
[----:B01234-:R-:W-:Y:S01]  /*24600*/  ENDCOLLECTIVE ;  /* 0x000000000000791b */ /* 0x01ffe20003800000 */
.L_x_5768:
[----:B------:R-:W-:Y:S05]  /*24610*/  BSYNC B0 ;  /* 0x0000000000007941 */ /* 0x000fea0003800000 */
.L_x_5767:
[----:B------:R-:W-:Y:S01]  /*24620*/  IMAD.MOV.U32 R7, RZ, RZ, R14 ;  /* 0x000000ffff077224 */ /* 0x000fe200078e000e */
[----:B------:R-:W-:Y:S06]  /*24630*/  BRA `(.L_x_5649) ;  /* 0xffffffd400d87947 */ /* 0x000fec000383ffff */
.L_x_5653:
[----:B-1----:R1:W2:Y:S02]  /*24640*/  SYNCS.PHASECHK.TRANS64.TRYWAIT P0, [R0+URZ+0x38820], R3 ;  /* 0x03882003000075a7 */ /* 0x0022a4000800017f */
[----:B--2---:R-:W-:Y:S05]  /*24650*/  @!P0 NANOSLEEP.SYNCS 0x989680 ;  /* 0x009896800000895d */ /* 0x004fea0003900000 */
[----:B------:R-:W2:Y:S02]  /*24660*/  @!P0 SYNCS.PHASECHK.TRANS64 P0, [R0+URZ+0x38820], R3 ;  /* 0x03882003000085a7 */ /* 0x000ea4000800007f */
[----:B--2---:R-:W-:Y:S05]  /*24670*/  @!P0 BRA `(.L_x_5653) ;  /* 0xfffffffc00f08947 */ /* 0x004fea000383ffff */
[----:B------:R-:W-:Y:S05]  /*24680*/  BRA `(.L_x_5769) ;  /* 0xffffffdc00507947 */ /* 0x000fea000383ffff */
.L_x_5654:
[----:B---3--:R-:W2:Y:S01]  /*24690*/  S2R R2, SR_TID.X ;  /* 0x0000000000027919 */ /* 0x008ea20000002100 */
        /* <DEDUP_REMOVED lines=10> */
.L_x_5771:
[----:B------:R-:W-:Y:S05]  /*24740*/  BSYNC B0 ;  /* 0x0000000000007941 */ /* 0x000fea0003800000 */
.L_x_5770:
[----:B------:R-:W-:Y:S05]  /*24750*/  BRA `(.L_x_5772) ;  /* 0xffffffdc00347947 */ /* 0x000fea000383ffff */
.L_x_5655:
[----:B------:R-:W-:Y:S01]  /*24760*/  BSSY B0, `(.L_x_5773) ;  /* 0x0000006000007945 */ /* 0x000fe20003800000 */
[----:B------:R-:W-:-:S07]  /*24770*/  IMAD.MOV.U32 R15, RZ, RZ, -0x1 ;  /* 0xffffffffff0f7424 */ /* 0x000fce00078e00ff */
[----:B012---:R-:W-:Y:S05]  /*24780*/  WARPSYNC.COLLECTIVE R15, `(.L_x_5774) ;  /* 0x000000000f0c7348 */ /* 0x007fea0003c00000 */
[----:B------:R-:W-:Y:S02]  /*24790*/  ELECT P6, UR62, PT ;  /* 0x00000000003e782f */ /* 0x000fe400038c0000 */
[----:B------:R-:W-:Y:S01]  /*247a0*/  MOV R14, UR62 ;  /* 0x0000003e000e7c02 */ /* 0x000fe20008000f00 */
[----:B012---:R-:W-:Y:S10]  /*247b0*/  ENDCOLLECTIVE ;  /* 0x000000000000791b */ /* 0x007ff40003800000 */
.L_x_5774:
[----:B------:R-:W-:Y:S05]  /*247c0*/  BSYNC B0 ;  /* 0x0000000000007941 */ /* 0x000fea0003800000 */
.L_x_5773:
[----:B------:R-:W-:Y:S05]  /*247d0*/  BRA `(.L_x_5775) ;  /* 0xffffffdc00287947 */ /* 0x000fea000383ffff */
.L_x_5657:
[----:B-1----:R1:W2:Y:S02]  /*247e0*/  SYNCS.PHASECHK.TRANS64.TRYWAIT P0, [R6+URZ], R5 ;  /* 0x00000005060075a7 */ /* 0x0022a4000800017f */
[----:B--2---:R-:W-:Y:S05]  /*247f0*/  @!P0 NANOSLEEP.SYNCS 0x989680 ;  /* 0x009896800000895d */ /* 0x004fea0003900000 */
[----:B------:R-:W2:Y:S02]  /*24800*/  @!P0 SYNCS.PHASECHK.TRANS64 P0, [R6+URZ], R5 ;  /* 0x00000005060085a7 */ /* 0x000ea4000800007f */
[----:B--2---:R-:W-:Y:S05]  /*24810*/  @!P0 BRA `(.L_x_5657) ;  /* 0xfffffffc00f08947 */ /* 0x004fea000383ffff */
[----:B------:R-:W-:Y:S05]  /*24820*/  BRA `(.L_x_5776) ;  /* 0xffffffdc006c7947 */ /* 0x000fea000383ffff */
.L_x_5658:
[----:B--2---:R2:W3:Y:S02]  /*24830*/  SYNCS.PHASECHK.TRANS64.TRYWAIT P0, [R7+URZ], R2 ;  /* 0x00000002070075a7 */ /* 0x0044e4000800017f */
[----:B---3--:R-:W-:Y:S05]  /*24840*/  @!P0 NANOSLEEP.SYNCS 0x989680 ;  /* 0x009896800000895d */ /* 0x008fea0003900000 */
[----:B------:R-:W3:Y:S02]  /*24850*/  @!P0 SYNCS.PHASECHK.TRANS64 P0, [R7+URZ], R2 ;  /* 0x00000002070085a7 */ /* 0x000ee4000800007f */
[----:B---3--:R-:W-:Y:S05]  /*24860*/  @!P0 BRA `(.L_x_5658) ;  /* 0xfffffffc00f08947 */ /* 0x008fea000383ffff */
[----:B------:R-:W-:Y:S05]  /*24870*/  BRA `(.L_x_5777) ;  /* 0xffffffdc00607947 */ /* 0x000fea000383ffff */
.L_x_5660:
[----:B---3--:R3:W4:Y:S02]  /*24880*/  SYNCS.PHASECHK.TRANS64.TRYWAIT P0, [R4+URZ], R5 ;  /* 0x00000005040075a7 */ /* 0x008724000800017f */
[----:B----4-:R-:W-:Y:S05]  /*24890*/  @!P0 NANOSLEEP.SYNCS 0x989680 ;  /* 0x009896800000895d */ /* 0x010fea0003900000 */
[----:B------:R-:W4:Y:S02]  /*248a0*/  @!P0 SYNCS.PHASECHK.TRANS64 P0, [R4+URZ], R5 ;  /* 0x00000005040085a7 */ /* 0x000f24000800007f */
[----:B----4-:R-:W-:Y:S05]  /*248b0*/  @!P0 BRA `(.L_x_5660) ;  /* 0xfffffffc00f08947 */ /* 0x010fea000383ffff */
[----:B------:R-:W-:Y:S05]  /*248c0*/  BRA `(.L_x_5778) ;  /* 0xffffffdc00687947 */ /* 0x000fea000383ffff */
.L_x_5779:
        /* <DEDUP_REMOVED lines=11> */
.L_x_11951:


//--------------------- .text._ZN7cutlass13device_kernelIN5flash11enable_sm90INS1_16FlashAttnFwdSm90INS1_25CollectiveMainloopFwdSm90ILi2EN4cute5tupleIJNS5_1CILi1EEES8_S8_EEENS6_IJNS7_ILi64EEESA_SA_EEELi512ENS_6half_tEfNS_4arch4Sm90ELb1ELb0ELb0ELb0ELb0ELb0ELb0ELb0ELb0ELb0ELb0ELb0EEENS1_21CollectiveEpilogueFwdINS6_IJSA_NS7_ILi512EEESA_EEES9_SC_SE_Li256ELb0ELb0ELb0ELb0EEENS1_30DynamicPersistentTileSchedulerILi256ELi32ELb0ELb0ELb1EEEEEEEEEvNT_6ParamsE --------------------------
	.section	.text._ZN7cutlass13device_kernelIN5flash11enable_sm90INS1_16FlashAttnFwdSm90INS1_25CollectiveMainloopFwdSm90ILi2EN4cute5tupleIJNS5_1CILi1EEES8_S8_EEENS6_IJNS7_ILi64EEESA_SA_EEELi512ENS_6half_tEfNS_4arch4Sm90ELb1ELb0ELb0ELb0ELb0ELb0ELb0ELb0ELb0ELb0ELb0ELb0EEENS1_21CollectiveEpilogueFwdINS6_IJSA_NS7_ILi512EEESA_EEES9_SC_SE_Li256ELb0ELb0ELb0ELb0EEENS1_30DynamicPersistentTileSchedulerILi256ELi32ELb0ELb0ELb1EEEEEEEEEvNT_6ParamsE,"ax",@progbits
	.align	128
.text._ZN7cutlass13device_kernelIN5flash11enable_sm90INS1_16FlashAttnFwdSm90INS1_25CollectiveMainloopFwdSm90ILi2EN4cute5tupleIJNS5_1CILi1EEES8_S8_EEENS6_IJNS7_ILi64EEESA_SA_EEELi512ENS_6half_tEfNS_4arch4Sm90ELb1ELb0ELb0ELb0ELb0ELb0ELb0ELb0ELb0ELb0ELb0ELb0EEENS1_21CollectiveEpilogueFwdINS6_IJSA_NS7_ILi512EEESA_EEES9_SC_SE_Li256ELb0ELb0ELb0ELb0EEENS1_30DynamicPersistentTileSchedulerILi256ELi32ELb0ELb0ELb1EEEEEEEEEvNT_6ParamsE:
        .type           _ZN7cutlass13device_kernelIN5flash11enable_sm90INS1_16FlashAttnFwdSm90INS1_25CollectiveMainloopFwdSm90ILi2EN4cute5tupleIJNS5_1CILi1EEES8_S8_EEENS6_IJNS7_ILi64EEESA_SA_EEELi512ENS_6half_tEfNS_4arch4Sm90ELb1ELb0ELb0ELb0ELb0ELb0ELb0ELb0ELb0ELb0ELb0ELb0EEENS1_21CollectiveEpilogueFwdINS6_IJSA_NS7_ILi512EEESA_EEES9_SC_SE_Li256ELb0ELb0ELb0ELb0EEENS1_30DynamicPersistentTileSchedulerILi256ELi32ELb0ELb0ELb1EEEEEEEEEvNT_6ParamsE,@function
        .size           _ZN7cutlass13device_kernelIN5flash11enable_sm90INS1_16FlashAttnFwdSm90INS1_25CollectiveMainloopFwdSm90ILi2EN4cute5tupleIJNS5_1CILi1EEES8_S8_EEENS6_IJNS7_ILi64EEESA_SA_EEELi512ENS_6half_tEfNS_4arch4Sm90ELb1ELb0ELb0ELb0ELb0ELb0ELb0ELb0ELb0ELb0ELb0ELb0EEENS1_21CollectiveEpilogueFwdINS6_IJSA_NS7_ILi512EEESA_EEES9_SC_SE_Li256ELb0ELb0ELb0ELb0EEENS1_30DynamicPersistentTileSchedulerILi256ELi32ELb0ELb0ELb1EEEEEEEEEvNT_6ParamsE,(.L_x_11952 - _ZN7cutlass13device_kernelIN5flash11enable_sm90INS1_16FlashAttnFwdSm90INS1_25CollectiveMainloopFwdSm90ILi2EN4cute5tupleIJNS5_1CILi1EEES8_S8_EEENS6_IJNS7_ILi64EEESA_SA_EEELi512ENS_6half_tEfNS_4arch4Sm90ELb1ELb0ELb0ELb0ELb0ELb0ELb0ELb0ELb0ELb0ELb0ELb0EEENS1_21CollectiveEpilogueFwdINS6_IJSA_NS7_ILi512EEESA_EEES9_SC_SE_Li256ELb0ELb0ELb0ELb0EEENS1_30DynamicPersistentTileSchedulerILi256ELi32ELb0ELb0ELb1EEEEEEEEEvNT_6ParamsE)
        .other          _ZN7cutlass13device_kernelIN5flash11enable_sm90INS1_16FlashAttnFwdSm90INS1_25CollectiveMainloopFwdSm90ILi2EN4cute5tupleIJNS5_1CILi1EEES8_S8_EEENS6_IJNS7_ILi64EEESA_SA_EEELi512ENS_6half_tEfNS_4arch4Sm90ELb1ELb0ELb0ELb0ELb0ELb0ELb0ELb0ELb0ELb0ELb0ELb0EEENS1_21CollectiveEpilogueFwdINS6_IJSA_NS7_ILi512EEESA_EEES9_SC_SE_Li256ELb0ELb0ELb0ELb0EEENS1_30DynamicPersistentTileSchedulerILi256ELi32ELb0ELb0ELb1EEEEEEEEEvNT_6ParamsE,@"STO_CUDA_ENTRY STV_DEFAULT"
_ZN7cutlass13device_kernelIN5flash11enable_sm90INS1_16FlashAttnFwdSm90INS1_25CollectiveMainloopFwdSm90ILi2EN4cute5tupleIJNS5_1CILi1EEES8_S8_EEENS6_IJNS7_ILi64EEESA_SA_EEELi512ENS_6half_tEfNS_4arch4Sm90ELb1ELb0ELb0ELb0ELb0ELb0ELb0ELb0ELb0ELb0ELb0ELb0EEENS1_21CollectiveEpilogueFwdINS6_IJSA_NS7_ILi512EEESA_EEES9_SC_SE_Li256ELb0ELb0ELb0ELb0EEENS1_30DynamicPersistentTileSchedulerILi256ELi32ELb0ELb0ELb1EEEEEEEEEvNT_6ParamsE:
        /* <DEDUP_REMOVED lines=23> */
.L_x_5781:
[----:B------:R-:W-:Y:S05]  /*0170*/  BSYNC B0 ;  /* 0x0000000000007941 */ /* 0x000fea0003800000 */
.L_x_5780:
        /* <DEDUP_REMOVED lines=33> */
.L_x_5782:
        /* <DEDUP_REMOVED lines=22> */
.L_x_5783:
        /* <DEDUP_REMOVED lines=18> */
.L_x_5784:
        /* <DEDUP_REMOVED lines=22> */
.L_x_5785:
        /* <DEDUP_REMOVED lines=22> */
.L_x_5786:
[----:B------:R-:W-:Y:S01]  /*08d0*/  PLOP3.LUT P0, PT, PT, PT, UP0, 0x80, 0x0 ;  /* 0x000000000000781c */ /* 0x000fe20003f0f008 */
[----:B------:R-:W-:Y:S01]  /*08e0*/  UMOV UR36, 0x1 ;  /* 0x0000000100247882 */ /* 0x000fe20000000000 */
[----:B------:R-:W-:Y:S01]  /*08f0*/  NOP ;  /* 0x0000000000007918 */ /* 0x000fe20000000000 */
[----:B------:R-:W-:Y:S01]  /*0900*/  USEL UR36, UR36, 0x2, !UP0 ;  /* 0x0000000224247887 */ /* 0x000fe2000c000000 */
[----:B------:R-:W-:Y:S01]  /*0910*/  ULDC.64 UR50, c[0x0][0x208] ;  /* 0x0000820000327ab9 */ /* 0x000fe20000000a00 */
[----:B-123--:R-:W-:Y:S08]  /*0920*/  BAR.SYNC.DEFER_BLOCKING 0x0 ;  /* 0x0000000000007b1d */ /* 0x00eff00000010000 */
[----:B------:R-:W-:Y:S05]  /*0930*/  @!P0 BRA `(.L_x_5787) ;  /* 0x0000009800ec8947 */ /* 0x000fea0003800000 */
.L_x_5788:
[----:B------:R-:W-:-:S08]  /*0940*/  NOP ;  /* 0x0000000000007918 */ /* 0x000fd00000000000 */
[----:B------:R-:W1:Y:S02]  /*0950*/  USETMAXREG.TRY_ALLOC.CTAPOOL UP0, 0xf0 ;  /* 0x000000f0000079c8 */ /* 0x000e640008000600 */
[----:B-1----:R-:W-:-:S13]  /*0960*/  PLOP3.LUT P0, PT, PT, PT, UP0, 0x80, 0x0 ;  /* 0x000000000000781c */ /* 0x002fda0003f0f008 */
[----:B------:R-:W-:Y:S05]  /*0970*/  @!P0 BRA `(.L_x_5788) ;  /* 0xfffffffc00f08947 */ /* 0x000fea000383ffff */
[----:B------:R-:W1:Y:S01]  /*0980*/  S2R R2, SR_TID.X ;  /* 0x0000000000027919 */ /* 0x000e620000002100 */
[----:B------:R-:W2:Y:S08]  /*0990*/  S2UR UR4, SR_CTAID.X ;  /* 0x00000000000479c3 */ /* 0x000eb00000002500 */
[----:B------:R-:W-:Y:S06]  /*09a0*/  BAR.ARV 0x4, 0x120 ;  /* 0x0104800000007b1d */ /* 0x000fec0000002000 */
[----:B-1----:R-:W-:-:S04]  /*09b0*/  LOP3.LUT R0, R2, 0xffffff80, RZ, 0xc0, !PT ;  /* 0xffffff8002007812 */ /* 0x002fc800078ec0ff */
[----:B------:R-:W-:Y:S02]  /*09c0*/  ISETP.NE.AND P0, PT, R0, 0x80, PT ;  /* 0x000000800000780c */ /* 0x000fe40003f05270 */
[----:B------:R-:W2:Y:S11]  /*09d0*/  LDC R0, c[0x0][0xda8] ;  /* 0x00036a00ff007b82 */ /* 0x000eb60000000800 */
[----:B------:R-:W-:Y:S06]  /*09e0*/  @!P0 BAR.ARV 0x8, 0xa0 ;  /* 0x0202800000008b1d */ /* 0x000fec0000002000 */
[----:B------:R-:W-:-:S13]  /*09f0*/  ISETP.GE.U32.AND P0, PT, R2, 0x100, PT ;  /* 0x000001000200780c */ /* 0x000fda0003f06070 */
[----:B------:R-:W-:Y:S06]  /*0a00*/  @P0 BAR.ARV 0xf, 0x100 ;  /* 0x03c4000000000b1d */ /* 0x000fec0000002000 */
[----:B--2---:R-:W-:-:S13]  /*0a10*/  ISETP.LE.AND P0, PT, R0, UR4, PT ;  /* 0x0000000400007c0c */ /* 0x004fda000bf03270 */
[----:B------:R-:W-:Y:S05]  /*0a20*/  @P0 EXIT ;  /* 0x000000000000094d */ /* 0x000fea0003800000 */
[----:B------:R-:W-:Y:S01]  /*0a30*/  IADD3 R191, R2, -0x80, RZ ;  /* 0xffffff8002bf7810 */ /* 0x000fe20007ffe0ff */
[----:B------:R-:W1:Y:S01]  /*0a40*/  S2UR UR5, SR_CgaCtaId ;  /* 0x00000000000579c3 */ /* 0x000e620000008800 */
[----:B------:R-:W-:Y:S01]  /*0a50*/  UMOV UR48, 0x400 ;  /* 0x0000040000307882 */ /* 0x000fe20000000000 */
[----:B------:R-:W-:Y:S01]  /*0a60*/  IMAD.MOV.U32 R22, RZ, RZ, 0x20 ;  /* 0x00000020ff167424 */ /* 0x000fe200078e00ff */
[----:B------:R-:W-:Y:S01]  /*0a70*/  SHF.R.S32.HI R0, RZ, 0x1f, R191 ;  /* 0x0000001fff007819 */ /* 0x000fe200000114bf */
[----:B------:R-:W-:Y:S01]  /*0a80*/  ULOP3.LUT UR47, UR36, 0x1, URZ, 0xfc, !UPT ;  /* 0x00000001242f7892 */ /* 0x000fe2000f8efc3f */
[----:B------:R-:W-:Y:S02]  /*0a90*/  ULDC.64 UR52, c[0x0][0x198] ;  /* 0x0000660000347ab9 */ /* 0x000fe40000000a00 */
[CC--:B------:R-:W-:Y:S01]  /*0aa0*/  LEA.HI R4, R0.reuse, R191.reuse, RZ, 0x4 ;  /* 0x000000bf00047211 */ /* 0x0c0fe200078f20ff */
[----:B------:R-:W-:Y:S01]  /*0ab0*/  UMOV UR37, URZ ;  /* 0x0000003f00257c82 */ /* 0x000fe20008000000 */
[-C--:B------:R-:W-:Y:S01]  /*0ac0*/  LEA.HI R2, R0, R191.reuse, RZ, 0x5 ;  /* 0x000000bf00027211 */ /* 0x080fe200078f28ff */
[----:B------:R-:W-:Y:S01]  /*0ad0*/  UMOV UR38, URZ ;  /* 0x0000003f00267c82 */ /* 0x000fe20008000000 */
[----:B------:R-:W-:Y:S01]  /*0ae0*/  LOP3.LUT R6, R4, 0xfffffff0, RZ, 0xc0, !PT ;  /* 0xfffffff004067812 */ /* 0x000fe200078ec0ff */
[----:B------:R-:W-:Y:S01]  /*0af0*/  UMOV UR39, URZ ;  /* 0x0000003f00277c82 */ /* 0x000fe20008000000 */
[----:B------:R-:W-:-:S02]  /*0b00*/  LEA.HI R3, R0, R191, RZ, 0x7 ;  /* 0x000000bf00037211 */ /* 0x000fc400078f38ff */
[--C-:B------:R-:W-:Y:S02]  /*0b10*/  SHF.R.S32.HI R189, RZ, 0x5, R2.reuse ;  /* 0x00000005ffbd7819 */ /* 0x100fe40000011402 */
[----:B------:R-:W-:Y:S02]  /*0b20*/  SHF.R.S32.HI R8, RZ, 0x1f, R2 ;  /* 0x0000001fff087819 */ /* 0x000fe40000011402 */
[----:B------:R-:W-:Y:S02]  /*0b30*/  IADD3 R9, R191, -R6, RZ ;  /* 0x80000006bf097210 */ /* 0x000fe40007ffe0ff */
[----:B------:R-:W-:Y:S02]  /*0b40*/  LOP3.LUT R2, R3, 0xffffff80, RZ, 0xc0, !PT ;  /* 0xffffff8003027812 */ /* 0x000fe400078ec0ff */
[----:B------:R-:W-:Y:S01]  /*0b50*/  LEA.HI R8, R8, R189, RZ, 0x2 ;  /* 0x000000bd08087211 */ /* 0x000fe200078f10ff */
[----:B-1----:R-:W-:Y:S01]  /*0b60*/  ULEA UR48, UR5, UR48, 0x18 ;  /* 0x0000003005307291 */ /* 0x002fe2000f8ec03f */
[----:B------:R-:W-:Y:S01]  /*0b70*/  SHF.R.S32.HI R6, RZ, 0x1f, R9 ;  /* 0x0000001fff067819 */ /* 0x000fe20000011409 */
[----:B------:R-:W-:Y:S01]  /*0b80*/  IMAD.IADD R2, R191, 0x1, -R2 ;  /* 0x00000001bf027824 */ /* 0x000fe200078e0a02 */
[----:B------:R-:W-:-:S02]  /*0b90*/  SHF.R.S32.HI R11, RZ, 0x4, R4 ;  /* 0x00000004ff0b7819 */ /* 0x000fc40000011404 */
[----:B------:R-:W-:Y:S02]  /*0ba0*/  LOP3.LUT R10, R8, 0x3ffffc, RZ, 0xc0, !PT ;  /* 0x003ffffc080a7812 */ /* 0x000fe400078ec0ff */
[----:B------:R-:W-:Y:S02]  /*0bb0*/  LEA.HI R8, R6, R9, RZ, 0x3 ;  /* 0x0000000906087211 */ /* 0x000fe400078f18ff */
[----:B------:R-:W-:Y:S02]  /*0bc0*/  LEA.HI R4, R4, R11, RZ, 0x1 ;  /* 0x0000000b04047211 */ /* 0x000fe400078f08ff */
[----:B------:R-:W-:Y:S02]  /*0bd0*/  SHF.R.S32.HI R5, RZ, 0x1f, R2 ;  /* 0x0000001fff057819 */ /* 0x000fe40000011402 */
[----:B------:R-:W-:Y:S02]  /*0be0*/  IADD3 R13, R189, -R10, RZ ;  /* 0x8000000abd0d7210 */ /* 0x000fe40007ffe0ff */
[----:B------:R-:W-:-:S02]  /*0bf0*/  LOP3.LUT R10, R8, 0xfffffff8, RZ, 0xc0, !PT ;  /* 0xfffffff8080a7812 */ /* 0x000fc400078ec0ff */
[----:B------:R-:W-:Y:S02]  /*0c00*/  SHF.R.S32.HI R188, RZ, 0x7, R3 ;  /* 0x00000007ffbc7819 */ /* 0x000fe40000011403 */
[----:B------:R-:W-:Y:S01]  /*0c10*/  LOP3.LUT R12, R4, 0x1ffffffe, RZ, 0xc0, !PT ;  /* 0x1ffffffe040c7812 */ /* 0x000fe200078ec0ff */
[----:B------:R-:W-:Y:S01]  /*0c20*/  IMAD.IADD R10, R9, 0x1, -R10 ;  /* 0x00000001090a7824 */ /* 0x000fe200078e0a0a */
[----:B------:R-:W-:Y:S01]  /*0c30*/  LEA.HI R4, R5, R2, RZ, 0x2 ;  /* 0x0000000205047211 */ /* 0x000fe200078f10ff */
[----:B------:R-:W-:Y:S01]  /*0c40*/  IMAD R14, R188, 0x100, R9 ;  /* 0x00000100bc0e7824 */ /* 0x000fe200078e0209 */
[----:B------:R-:W-:Y:S01]  /*0c50*/  SHF.L.U32 R8, R8, 0x6, RZ ;  /* 0x0000000608087819 */ /* 0x000fe200000006ff */
[----:B------:R-:W-:Y:S01]  /*0c60*/  IMAD.IADD R12, R11, 0x1, -R12 ;  /* 0x000000010b0c7824 */ /* 0x000fe200078e0a0c */
[----:B------:R-:W-:Y:S02]  /*0c70*/  LOP3.LUT R9, R4, 0x7ffffffc, RZ, 0xc0, !PT ;  /* 0x7ffffffc04097812 */ /* 0x000fe400078ec0ff */
[----:B------:R-:W-:-:S02]  /*0c80*/  SHF.R.S32.HI R6, RZ, 0x2, R4 ;  /* 0x00000002ff067819 */ /* 0x000fc40000011404 */
[----:B------:R-:W-:Y:S01]  /*0c90*/  SHF.R.S32.HI R7, RZ, 0x1f, R4 ;  /* 0x0000001fff077819 */ /* 0x000fe20000011404 */
[----:B------:R-:W-:Y:S01]  /*0ca0*/  IMAD.IADD R16, R2, 0x1, -R9 ;  /* 0x0000000102107824 */ /* 0x000fe200078e0a09 */
[----:B------:R-:W-:Y:S01]  /*0cb0*/  SHF.L.U32 R4, R10, 0x6, RZ ;  /* 0x000000060a047819 */ /* 0x000fe200000006ff */
[----:B------:R-:W-:Y:S01]  /*0cc0*/  IMAD.SHL.U32 R9, R12, 0x8, RZ ;  /* 0x000000080c097824 */ /* 0x000fe200078e00ff */
[----:B------:R-:W-:Y:S01]  /*0cd0*/  LEA R14, R13, R14, 0x4 ;  /* 0x0000000e0d0e7211 */ /* 0x000fe200078e20ff */
[----:B------:R-:W-:Y:S01]  /*0ce0*/  IMAD.SHL.U32 R16, R16, 0x2, RZ ;  /* 0x0000000210107824 */ /* 0x000fe200078e00ff */
[----:B------:R-:W-:Y:S02]  /*0cf0*/  LOP3.LUT R4, R4, 0x1c0, RZ, 0xc0, !PT ;  /* 0x000001c004047812 */ /* 0x000fe400078ec0ff */
[----:B------:R-:W-:Y:S01]  /*0d00*/  LOP3.LUT R8, R8, 0x7ffffe00, RZ, 0xc0, !PT ;  /* 0x7ffffe0008087812 */ /* 0x000fe200078ec0ff */
[--C-:B------:R-:W-:Y:S01]  /*0d10*/  IMAD.U32 R190, R14, 0x40, R9.reuse ;  /* 0x000000400ebe7824 */ /* 0x100fe200078e0009 */
[----:B------:R-:W-:-:S02]  /*0d20*/  LOP3.LUT R9, R4, 0x8, R9, 0xf8, !PT ;  /* 0x0000000804097812 */ /* 0x000fc400078ef809 */
[----:B------:R-:W-:Y:S01]  /*0d30*/  SHF.R.U32.HI R4, RZ, 0x3, R4 ;  /* 0x00000003ff047819 */ /* 0x000fe20000011604 */
[----:B------:R-:W-:Y:S01]  /*0d40*/  IMAD R8, R189, 0x400, R8 ;  /* 0x00000400bd087824 */ /* 0x000fe200078e0208 */
[----:B------:R-:W-:Y:S02]  /*0d50*/  R2P PR, R10, 0x6 ;  /* 0x000000060a007804 */ /* 0x000fe40000000000 */
[----:B------:R-:W-:Y:S02]  /*0d60*/  LOP3.LUT R9, R9, R4, RZ, 0x3c, !PT ;  /* 0x0000000409097212 */ /* 0x000fe400078e3cff */
[----:B------:R-:W-:Y:S02]  /*0d70*/  LEA.HI R3, R3, R188, RZ, 0x1 ;  /* 0x000000bc03037211 */ /* 0x000fe400078f08ff */
[----:B------:R-:W-:Y:S02]  /*0d80*/  IADD3 R8, R8, R9, RZ ;  /* 0x0000000908087210 */ /* 0x000fe40007ffe0ff */
[----:B------:R-:W-:-:S02]  /*0d90*/  LEA.HI R7, R7, R6, RZ, 0x3 ;  /* 0x0000000607077211 */ /* 0x000fc400078f18ff */
[----:B------:R-:W-:Y:S02]  /*0da0*/  LEA R18, R8, UR48, 0x1 ;  /* 0x0000003008127c11 */ /* 0x000fe4000f8e08ff */
[----:B------:R-:W-:Y:S02]  /*0db0*/  LEA.HI R0, R0, R191, RZ, 0x3 ;  /* 0x000000bf00007211 */ /* 0x000fe400078f18ff */
[----:B------:R-:W-:Y:S01]  /*0dc0*/  LOP3.LUT R3, R3, 0xfffffe, RZ, 0xc0, !PT ;  /* 0x00fffffe03037812 */ /* 0x000fe200078ec0ff */
[----:B------:R-:W-:Y:S01]  /*0dd0*/  VIADD R23, R18, 0x26800 ;  /* 0x0002680012177836 */ /* 0x000fe20000000000 */
[----:B------:R-:W-:Y:S02]  /*0de0*/  LOP3.LUT R7, R7, 0xfffffff8, RZ, 0xc0, !PT ;  /* 0xfffffff807077812 */ /* 0x000fe400078ec0ff */
[----:B------:R-:W-:Y:S01]  /*0df0*/  LEA.HI R5, R5, R2, RZ, 0x5 ;  /* 0x0000000205057211 */ /* 0x000fe200078f28ff */
[----:B------:R-:W-:Y:S01]  /*0e00*/  IMAD.IADD R3, R188, 0x1, -R3 ;  /* 0x00000001bc037824 */ /* 0x000fe200078e0a03 */
[----:B------:R-:W-:-:S02]  /*0e10*/  LOP3.LUT R4, R0, 0x1ffffff8, RZ, 0xc0, !PT ;  /* 0x1ffffff800047812 */ /* 0x000fc400078ec0ff */
[----:B------:R-:W-:Y:S01]  /*0e20*/  IADD3 R19, R18, 0x26840, RZ ;  /* 0x0002684012137810 */ /* 0x000fe20007ffe0ff */
[----:B------:R-:W-:Y:S01]  /*0e30*/  @P2 VIADD R19, R23, 0xffffffc0 ;  /* 0xffffffc017132836 */ /* 0x000fe20000000000 */
[----:B------:R-:W-:Y:S02]  /*0e40*/  SEL R22, R22, 0xffffffe0, !P1 ;  /* 0xffffffe016167807 */ /* 0x000fe40004800000 */
[----:B------:R-:W-:Y:S02]  /*0e50*/  IADD3 R7, R6, -R7, RZ ;  /* 0x8000000706077210 */ /* 0x000fe40007ffe0ff */
[----:B------:R-:W-:Y:S02]  /*0e60*/  SHF.R.S32.HI R2, RZ, 0x5, R5 ;  /* 0x00000005ff027819 */ /* 0x000fe40000011405 */
[----:B------:R-:W-:Y:S02]  /*0e70*/  IADD3 R4, R191, -R4, RZ ;  /* 0x80000004bf047210 */ /* 0x000fe40007ffe0ff */
[----:B------:R-:W-:Y:S01]  /*0e80*/  IADD3 R23, R23, R22, RZ ;  /* 0x0000001617177210 */ /* 0x000fe20007ffe0ff */
[----:B------:R-:W-:Y:S01]  /*0e90*/  IMAD.IADD R22, R22, 0x1, R19 ;  /* 0x0000000116167824 */ /* 0x000fe200078e0213 */
[----:B------:R-:W-:-:S02]  /*0ea0*/  LEA R2, R2, R7, 0x4 ;  /* 0x0000000702027211 */ /* 0x000fc400078e20ff */
[----:B------:R-:W-:Y:S02]  /*0eb0*/  SHF.R.S32.HI R186, RZ, 0x3, R0 ;  /* 0x00000003ffba7819 */ /* 0x000fe40000011400 */
[----:B------:R-:W-:Y:S02]  /*0ec0*/  SHF.L.U32 R184, R4, 0x3, RZ ;  /* 0x0000000304b87819 */ /* 0x000fe400000006ff */
[----:B------:R-:W-:-:S07]  /*0ed0*/  SHF.L.U32 R17, R3, 0x8, RZ ;  /* 0x0000000803117819 */ /* 0x000fce00000006ff */
.L_x_5841:
        /* <DEDUP_REMOVED lines=20> */
.L_x_5789:
[----:B------:R-:W-:Y:S01]  /*1020*/  ULDC UR6, c[0x0][0xdc4] ;  /* 0x0003710000067ab9 */ /* 0x000fe20000000800 */
[----:B------:R-:W-:Y:S01]  /*1030*/  UMOV UR40, UR7 ;  /* 0x0000000700287c82 */ /* 0x000fe20008000000 */
[----:B------:R-:W-:-:S11]  /*1040*/  UISETP.NE.AND UP0, UPT, UR6, 0x1, UPT ;  /* 0x000000010600788c */ /* 0x000fd6000bf05270 */
[----:B------:R-:W-:Y:S02]  /*1050*/  @UP0 ULDC.64 UR10, c[0x0][0xdc8] ;  /* 0x00037200000a0ab9 */ /* 0x000fe40000000a00 */
[----:B------:R-:W-:-:S04]  /*1060*/  UIMAD.WIDE.U32 UR4, UR7, UR10, URZ ;  /* 0x0000000a070472a5 */ /* 0x000fc8000f8e003f */
[----:B------:R-:W-:-:S04]  /*1070*/  @UP0 USHF.R.U32.HI UR40, URZ, UR11, UR5 ;  /* 0x0000000b3f280299 */ /* 0x000fc80008011605 */
[----:B------:R-:W-:-:S12]  /*1080*/  UIMAD UR4, UR40, UR6, URZ ;  /* 0x00000006280472a4 */ /* 0x000fd8000f8e023f */
.L_x_5790:
[----:B------:R-:W-:Y:S01]  /*1090*/  ULOP3.LUT UR5, URZ, UR40, URZ, 0x33, !UPT ;  /* 0x000000283f057292 */ /* 0x000fe2000f8e333f */
[----:B------:R-:W-:Y:S01]  /*10a0*/  CS2R R154, SRZ ;  /* 0x00000000009a7805 */ /* 0x000fe2000001ff00 */
        /* <DEDUP_REMOVED lines=10> */
[----:B------:R-:W-:Y:S01]  /*1150*/  UIADD3 UR4, UR7, -UR4, URZ ;  /* 0x8000000407047290 */ /* 0x000fe2000fffe03f */
[----:B------:R-:W-:Y:S01]  /*1160*/  CS2R R144, SRZ ;  /* 0x0000000000907805 */ /* 0x000fe2000001ff00 */
[----:B------:R-:W-:Y:S01]  /*1170*/  ULDC UR43, c[0x0][0xdb8] ;  /* 0x00036e00002b7ab9 */ /* 0x000fe20000000800 */
[----:B------:R-:W-:Y:S01]  /*1180*/  ULDC UR49, c[0x0][0x404] ;  /* 0x0001010000317ab9 */ /* 0x000fe20000000800 */
[----:B------:R-:W-:Y:S01]  /*1190*/  ULDC UR7, c[0x0][0x288] ;  /* 0x0000a20000077ab9 */ /* 0x000fe20000000800 */
[----:B------:R-:W-:Y:S01]  /*11a0*/  UISETP.NE.AND UP1, UPT, UR43, 0x1, UPT ;  /* 0x000000012b00788c */ /* 0x000fe2000bf25270 */
        /* <DEDUP_REMOVED lines=13> */
[----:B------:R-:W-:Y:S01]  /*1280*/  UISETP.NE.AND UP2, UPT, UR46, 0x1, UPT ;  /* 0x000000012e00788c */ /* 0x000fe2000bf45270 */
[----:B------:R-:W-:Y:S01]  /*1290*/  CS2R R130, SRZ ;  /* 0x0000000000827805 */ /* 0x000fe2000001ff00 */
[----:B------:R-:W-:Y:S01]  /*12a0*/  USHF.R.S32.HI UR7, URZ, 0x1f, UR6 ;  /* 0x0000001f3f077899 */ /* 0x000fe20008011406 */
[----:B------:R-:W-:Y:S01]  /*12b0*/  CS2R R128, SRZ ;  /* 0x0000000000807805 */ /* 0x000fe2000001ff00 */
[----:B------:R-:W-:Y:S01]  /*12c0*/  USHF.R.S32.HI UR9, URZ, 0x1f, UR8 ;  /* 0x0000001f3f097899 */ /* 0x000fe20008011408 */
[----:B------:R-:W-:Y:S01]  /*12d0*/  CS2R R126, SRZ ;  /* 0x00000000007e7805 */ /* 0x000fe2000001ff00 */
[----:B------:R-:W-:Y:S01]  /*12e0*/  @UP1 ULDC UR4, c[0x0][0xdbc] ;  /* 0x00036f0000041ab9 */ /* 0x000fe20000000800 */
[----:B------:R-:W-:Y:S01]  /*12f0*/  ULEA.HI UR7, UR7, UR6, URZ, 0x6 ;  /* 0x0000000607077291 */ /* 0x000fe2000f8f303f */
[----:B------:R-:W-:Y:S01]  /*1300*/  PLOP3.LUT P0, PT, PT, PT, UP2, 0x80, 0x0 ;  /* 0x000000000000781c */ /* 0x000fe20003f0f028 */
[----:B------:R-:W-:Y:S01]  /*1310*/  UIMAD.WIDE.U32 UR4, UR10, UR4, URZ ;  /* 0x000000040a0472a5 */ /* 0x000fe2000f8e003f */
[----:B------:R-:W-:Y:S01]  /*1320*/  CS2R R124, SRZ ;  /* 0x00000000007c7805 */ /* 0x000fe2000001ff00 */
[----:B------:R-:W-:Y:S01]  /*1330*/  ULEA.HI UR9, UR9, UR8, URZ, 0x6 ;  /* 0x0000000809097291 */ /* 0x000fe2000f8f303f */
[----:B------:R-:W-:Y:S01]  /*1340*/  CS2R R122, SRZ ;  /* 0x00000000007a7805 */ /* 0x000fe2000001ff00 */
[----:B------:R-:W-:Y:S01]  /*1350*/  @UP1 ULDC UR11, c[0x0][0xdc0] ;  /* 0x00037000000b1ab9 */ /* 0x000fe20000000800 */
[----:B------:R-:W-:Y:S01]  /*1360*/  UMOV UR44, UR10 ;  /* 0x0000000a002c7c82 */ /* 0x000fe20008000000 */
[----:B------:R-:W-:Y:S01]  /*1370*/  @UP1 USHF.R.U32.HI UR44, URZ, UR11, UR5 ;  /* 0x0000000b3f2c1299 */ /* 0x000fe20008011605 */
[----:B------:R-:W-:Y:S01]  /*1380*/  CS2R R120, SRZ ;  /* 0x0000000000787805 */ /* 0x000fe2000001ff00 */
[----:B------:R-:W-:Y:S01]  /*1390*/  USHF.R.S32.HI UR7, URZ, 0x6, UR7 ;  /* 0x000000063f077899 */ /* 0x000fe20008011407 */
[----:B------:R-:W-:Y:S01]  /*13a0*/  CS2R R118, SRZ ;  /* 0x0000000000767805 */ /* 0x000fe2000001ff00 */
[----:B------:R-:W-:Y:S01]  /*13b0*/  USHF.R.S32.HI UR9, URZ, 0x6, UR9 ;  /* 0x000000063f097899 */ /* 0x000fe20008011409 */
[----:B------:R-:W-:Y:S01]  /*13c0*/  CS2R R116, SRZ ;  /* 0x0000000000747805 */ /* 0x000fe2000001ff00 */
[----:B------:R-:W-:Y:S01]  /*13d0*/  UIADD3 UR4, -UR44, URZ, URZ ;  /* 0x0000003f2c047290 */ /* 0x000fe2000fffe13f */
[----:B------:R-:W-:Y:S01]  /*13e0*/  CS2R R170, SRZ ;  /* 0x0000000000aa7805 */ /* 0x000fe2000001ff00 */
[----:B------:R-:W-:Y:S01]  /*13f0*/  UISETP.LT.AND UP0, UPT, UR7, UR9, UPT ;  /* 0x000000090700728c */ /* 0x000fe2000bf01270 */
[----:B------:R-:W-:Y:S01]  /*1400*/  CS2R R112, SRZ ;  /* 0x0000000000707805 */ /* 0x000fe2000001ff00 */
[----:B------:R-:W-:Y:S01]  /*1410*/  UIMAD UR43, UR43, UR4, UR10 ;  /* 0x000000042b2b72a4 */ /* 0x000fe2000f8e020a */
[----:B------:R-:W-:Y:S01]  /*1420*/  CS2R R168, SRZ ;  /* 0x0000000000a87805 */ /* 0x000fe2000001ff00 */
[----:B------:R-:W-:Y:S01]  /*1430*/  USEL UR45, UR7, UR9, UP0 ;  /* 0x00000009072d7287 */ /* 0x000fe20008000000 */
        /* <DEDUP_REMOVED lines=42> */
[----:B------:R-:W-:Y:S06]  /*16e0*/  @!P0 BRA `(.L_x_5791) ;  /* 0x00000018005c8947 */ /* 0x000fec0003800000 */
[----:B------:R-:W-:Y:S01]  /*16f0*/  UISETP.GE.AND UP0, UPT, UR45, 0x1, UPT ;  /* 0x000000012d00788c */ /* 0x000fe2000bf06270 */
[----:B------:R-:W-:-:S05]  /*1700*/  PLOP3.LUT P0, PT, PT, PT, PT, 0x80, 0x0 ;  /* 0x000000000000781c */ /* 0x000fca0003f0f070 */
[----:B------:R-:W-:-:S13]  /*1710*/  PLOP3.LUT P1, PT, PT, PT, UP0, 0x80, 0x0 ;  /* 0x000000000000781c */ /* 0x000fda0003f2f008 */
[----:B------:R-:W-:Y:S05]  /*1720*/  @!P1 BRA `(.L_x_5792) ;  /* 0x0000007000cc9947 */ /* 0x000fea0003800000 */
        /* <DEDUP_REMOVED lines=14> */
.L_x_5793:
[----:B------:R-:W-:Y:S01]  /*1810*/  ULEA UR16, UR39, UR48, 0x3 ;  /* 0x0000003027107291 */ /* 0x000fe2000f8e183f */
[----:B------:R-:W-:-:S04]  /*1820*/  MOV R0, UR38 ;  /* 0x0000002600007c02 */ /* 0x000fc80008000f00 */
[----:B------:R-:W-:-:S04]  /*1830*/  SHF.L.U32 R0, R0, 0x1f, RZ ;  /* 0x0000001f00007819 */ /* 0x000fc800000006ff */
[----:B------:R-:W1:Y:S02]  /*1840*/  SYNCS.PHASECHK.TRANS64.TRYWAIT P0, [UR16+0x28c50], R0 ;  /* 0x028c5000ff0075a7 */ /* 0x000e640008000150 */
[----:B-1----:R-:W-:Y:S05]  /*1850*/  @!P0 BRA `(.L_x_5794) ;  /* 0x000000bc00708947 */ /* 0x002fea0003800000 */
.L_x_5900:
[----:B------:R-:W-:Y:S01]  /*1860*/  BAR.SYNC.DEFER_BLOCKING 0xe, 0x100 ;  /* 0x0384000000007b1d */ /* 0x000fe20000010000 */
[----:B------:R-:W-:Y:S01]  /*1870*/  UIADD3 UR4, UR48, 0x26800, URZ ;  /* 0x0002680030047890 */ /* 0x000fe2000fffe03f */
[----:B-1----:R-:W-:Y:S01]  /*1880*/  IMAD.U32 R0, RZ, RZ, UR16 ;  /* 0x00000010ff007e24 */ /* 0x002fe2000f8e00ff */
        /* <DEDUP_REMOVED lines=46> */
.L_x_5800:
[----:B------:R-:W-:Y:S01]  /*1b70*/  BAR.SYNC.DEFER_BLOCKING 0xe, 0x100 ;  /* 0x0384000000007b1d */ /* 0x000fe20000010000 */
[----:B-1----:R-:W-:Y:S01]  /*1b80*/  MOV R3, UR39 ;  /* 0x0000002700037c02 */ /* 0x002fe20008000f00 */
[----:B------:R-:W-:Y:S01]  /*1b90*/  UISETP.NE.AND UP1, UPT, UR47, 0x3, UPT ;  /* 0x000000032f00788c */ /* 0x000fe2000bf25270 */
[C---:B------:R-:W-:Y:S01]  /*1ba0*/  ISETP.GT.AND P1, PT, R0.reuse, RZ, PT ;  /* 0x000000ff0000720c */ /* 0x040fe20003f24270 */
[----:B------:R-:W-:Y:S01]  /*1bb0*/  UIADD3 UR39, UR39, 0x1, URZ ;  /* 0x0000000127277890 */ /* 0x000fe2000fffe03f */
[----:B------:R-:W-:Y:S01]  /*1bc0*/  IADD3 R0, R0, -0x1, RZ ;  /* 0xffffffff00007810 */ /* 0x000fe20007ffe0ff */
[----:B------:R-:W-:Y:S02]  /*1bd0*/  IMAD R3, R3, 0x40, R2 ;  /* 0x0000004003037824 */ /* 0x000fe400078e0202 */
[----:B------:R-:W-:Y:S01]  /*1be0*/  PLOP3.LUT P2, PT, PT, PT, UP1, 0x80, 0x0 ;  /* 0x000000000000781c */ /* 0x000fe20003f4f018 */
[----:B------:R-:W-:Y:S02]  /*1bf0*/  UISETP.NE.AND UP0, UPT, UR39, 0x2, UPT ;  /* 0x000000022700788c */ /* 0x000fe4000bf05270 */
[----:B------:R-:W-:-:S02]  /*1c00*/  LEA R3, R3, UR48, 0x2 ;  /* 0x0000003003037c11 */ /* 0x000fc4000f8e10ff */
        /* <DEDUP_REMOVED lines=135> */
.L_x_5796:
[----:B------:R-:W-:Y:S01]  /*2480*/  ULEA UR6, UR39, UR48, 0x3 ;  /* 0x0000003027067291 */ /* 0x000fe2000f8e183f */
[----:B------:R-:W-:-:S05]  /*2490*/  IMAD.U32 R3, RZ, RZ, UR38 ;  /* 0x00000026ff037e24 */ /* 0x000fca000f8e00ff */
[----:B------:R-:W-:-:S04]  /*24a0*/  SHF.L.U32 R3, R3, 0x1f, RZ ;  /* 0x0000001f03037819 */ /* 0x000fc800000006ff */
[----:B------:R1:W2:Y:S01]  /*24b0*/  SYNCS.PHASECHK.TRANS64.TRYWAIT P0, [UR6+0x28c50], R3 ;  /* 0x028c5003ff0075a7 */ /* 0x0002a20008000146 */
[----:B------:R-:W-:Y:S05]  /*24c0*/  @!P2 BRA `(.L_x_5797) ;  /* 0x000000000004a947 */ /* 0x000fea0003800000 */
[----:B------:R-:W-:Y:S01]  /*24d0*/  BPT.TRAP 0x1 ;  /* 0x000000040000795c */ /* 0x000fe20000300000 */
.L_x_5797:
[----:B--2---:R-:W-:Y:S05]  /*24e0*/  @P0 BRA `(.L_x_5798) ;  /* 0x0000000000080947 */ /* 0x004fea0003800000 */
[----:B------:R-:W2:Y:S02]  /*24f0*/  SYNCS.PHASECHK.TRANS64.TRYWAIT P0, [UR6+0x28c50], R3 ;  /* 0x028c5003ff0075a7 */ /* 0x000ea40008000146 */
[----:B--2---:R-:W-:Y:S05]  /*2500*/  @!P0 BRA `(.L_x_5799) ;  /* 0x000000b0005c8947 */ /* 0x004fea0003800000 */
.L_x_5798:
        /* <DEDUP_REMOVED lines=37> */
.L_x_5795:
[----:B------:R-:W-:Y:S01]  /*2760*/  BAR.SYNC.DEFER_BLOCKING 0xe, 0x100 ;  /* 0x0384000000007b1d */ /* 0x000fe20000010000 */
[----:B-1----:R-:W-:Y:S01]  /*2770*/  MOV R3, UR39 ;  /* 0x0000002700037c02 */ /* 0x002fe20008000f00 */
[----:B------:R-:W-:Y:S01]  /*2780*/  UIADD3 UR39, UR39, 0x1, URZ ;  /* 0x0000000127277890 */ /* 0x000fe2000fffe03f */
[----:B------:R-:W-:Y:S01]  /*2790*/  PLOP3.LUT P0, PT, PT, PT, PT, 0x8, 0x0 ;  /* 0x000000000000781c */ /* 0x000fe20003f0e170 */
[----:B------:R-:W-:Y:S01]  /*27a0*/  IMAD.MOV.U32 R155, RZ, RZ, RZ ;  /* 0x000000ffff9b7224 */ /* 0x000fe200078e00ff */
[----:B------:R-:W-:Y:S01]  /*27b0*/  MOV R156, RZ ;  /* 0x000000ff009c7202 */ /* 0x000fe20000000f00 */
[----:B------:R-:W-:Y:S01]  /*27c0*/  IMAD R0, R3, 0x40, R2 ;  /* 0x0000004003007824 */ /* 0x000fe200078e0202 */
[----:B------:R-:W-:-:S04]  /*27d0*/  UISETP.NE.AND UP0, UPT, UR39, 0x2, UPT ;  /* 0x000000022700788c */ /* 0x000fc8000bf05270 */
        /* <DEDUP_REMOVED lines=136> */
.L_x_5791:
[----:B------:R-:W-:Y:S01]  /*3060*/  UISETP.GE.AND UP0, UPT, UR45, 0x1, UPT ;  /* 0x000000012d00788c */ /* 0x000fe2000bf06270 */
[----:B------:R-:W-:-:S05]  /*3070*/  PLOP3.LUT P0, PT, PT, PT, PT, 0x80, 0x0 ;  /* 0x000000000000781c */ /* 0x000fca0003f0f070 */
[----:B------:R-:W-:-:S13]  /*3080*/  PLOP3.LUT P1, PT, PT, PT, UP0, 0x80, 0x0 ;  /* 0x000000000000781c */ /* 0x000fda0003f2f008 */
[----:B------:R-:W-:Y:S05]  /*3090*/  @!P1 BRA `(.L_x_5792) ;  /* 0x0000005800709947 */ /* 0x000fea0003800000 */
        /* <DEDUP_REMOVED lines=18> */
[----:B------:R1:W2:Y:S01]  /*31c0*/  LDC.64 R14, c[0x4][R0] ;  /* 0x01000000000e7b82 */ /* 0x0002a20000000a00 */
[----:B------:R-:W-:Y:S01]  /*31d0*/  IMAD.U32 R5, RZ, RZ, UR5 ;  /* 0x00000005ff057e24 */ /* 0x000fe2000f8e00ff */
[----:B------:R-:W-:Y:S01]  /*31e0*/  ULDC.64 UR4, c[0x4][0x110] ;  /* 0x0100440000047ab9 */ /* 0x000fe20000000a00 */
[----:B------:R-:W-:Y:S01]  /*31f0*/  MOV R10, UR6 ;  /* 0x00000006000a7c02 */ /* 0x000fe20008000f00 */
[----:B------:R-:W-:Y:S01]  /*3200*/  IMAD.U32 R7, RZ, RZ, UR5 ;  /* 0x00000005ff077e24 */ /* 0x000fe2000f8e00ff */
[----:B------:R-:W-:Y:S01]  /*3210*/  MOV R6, UR4 ;  /* 0x0000000400067c02 */ /* 0x000fe20008000f00 */
[----:B------:R-:W-:Y:S01]  /*3220*/  IMAD.U32 R11, RZ, RZ, UR7 ;  /* 0x00000007ff0b7e24 */ /* 0x000fe2000f8e00ff */
[----:B------:R-:W-:Y:S01]  /*3230*/  MOV R8, 0x70 ;  /* 0x0000007000087802 */ /* 0x000fe20000000f00 */
[----:B------:R-:W-:Y:S01]  /*3240*/  IMAD.MOV.U32 R12, RZ, RZ, 0x1 ;  /* 0x00000001ff0c7424 */ /* 0x000fe200078e00ff */
[----:B-1----:R-:W-:-:S07]  /*3250*/  MOV R13, RZ ;  /* 0x000000ff000d7202 */ /* 0x002fce0000000f00 */
[----:B------:R-:W-:-:S07]  /*3260*/  LEPC R20, `(.L_x_5801) ;  /* 0x000000001014794e */ /* 0x000fce0000000000 */
[----:B--2---:R-:W-:Y:S05]  /*3270*/  CALL.ABS.NOINC R14 ;  /* 0x000000000e007343 */ /* 0x004fea0003c00000 */
.L_x_5801:
        /* <DEDUP_REMOVED lines=9> */
.L_x_5901:
[----:B------:R-:W-:Y:S05]  /*3310*/  @!P0 BRA `(.L_x_5803) ;  /* 0x0000000000048947 */ /* 0x000fea0003800000 */
[----:B------:R-:W-:Y:S01]  /*3320*/  BPT.TRAP 0x1 ;  /* 0x000000040000795c */ /* 0x000fe20000300000 */
.L_x_5803:
[----:B------:R-:W-:Y:S01]  /*3330*/  IMAD.U32 R7, RZ, RZ, UR39 ;  /* 0x00000027ff077e24 */ /* 0x000fe2000f8e00ff */
[----:B------:R-:W-:-:S04]  /*3340*/  MOV R8, UR38 ;  /* 0x0000002600087c02 */ /* 0x000fc80008000f00 */
[----:B------:R-:W-:Y:S02]  /*3350*/  LEA R7, R7, UR48, 0x3 ;  /* 0x0000003007077c11 */ /* 0x000fe4000f8e18ff */
[----:B------:R-:W-:-:S04]  /*3360*/  SHF.L.U32 R8, R8, 0x1f, RZ ;  /* 0x0000001f08087819 */ /* 0x000fc800000006ff */
[----:B------:R2:W3:Y:S01]  /*3370*/  SYNCS.PHASECHK.TRANS64.TRYWAIT P1, [R7+URZ+0x28c30], R8 ;  /* 0x028c3008070075a7 */ /* 0x0004e2000802017f */
[----:B------:R-:W-:Y:S05]  /*3380*/  @!P0 BRA `(.L_x_5804) ;  /* 0x0000000000048947 */ /* 0x000fea0003800000 */
[----:B------:R-:W-:Y:S01]  /*3390*/  BPT.TRAP 0x1 ;  /* 0x000000040000795c */ /* 0x000fe20000300000 */
.L_x_5804:
[----:B---3--:R-:W-:Y:S05]  /*33a0*/  @P1 BRA `(.L_x_5805) ;  /* 0x0000000000081947 */ /* 0x008fea0003800000 */
[----:B------:R-:W3:Y:S02]  /*33b0*/  SYNCS.PHASECHK.TRANS64.TRYWAIT P1, [R7+URZ+0x28c30], R8 ;  /* 0x028c3008070075a7 */ /* 0x000ee4000802017f */
[----:B---3--:R-:W-:Y:S05]  /*33c0*/  @!P1 BRA `(.L_x_5806) ;  /* 0x000000a000dc9947 */ /* 0x008fea0003800000 */
.L_x_5805:
[----:B-1----:R-:W1:Y:S01]  /*33d0*/  S2R R0, SR_TID.X ;  /* 0x0000000000007919 */ /* 0x002e620000002100 */
[----:B------:R-:W-:-:S04]  /*33e0*/  UIADD3 UR4, UR48, 0x22400, URZ ;  /* 0x0002240030047890 */ /* 0x000fc8000fffe03f */
[----:B------:R-:W-:-:S04]  /*33f0*/  USHF.R.U32.HI UR4, URZ, 0x4, UR4 ;  /* 0x000000043f047899 */ /* 0x000fc80008011604 */
[----:B------:R-:W-:Y:S01]  /*3400*/  ULOP3.LUT UR4, UR4, 0x3fff, URZ, 0xc0, !UPT ;  /* 0x00003fff04047892 */ /* 0x000fe2000f8ec03f */
[----:B-1----:R-:W-:-:S05]  /*3410*/  LOP3.LUT R3, R0, 0x7f, RZ, 0xc0, !PT ;  /* 0x0000007f00037812 */ /* 0x002fca00078ec0ff */
[----:B------:R-:W-:Y:S01]  /*3420*/  IMAD.U32 R0, RZ, RZ, UR4 ;  /* 0x00000004ff007e24 */ /* 0x000fe2000f8e00ff */
[----:B------:R-:W-:Y:S05]  /*3430*/  WARPSYNC.ALL ;  /* 0x0000000000007948 */ /* 0x000fea0003800000 */
[----:B------:R-:W-:Y:S02]  /*3440*/  ISETP.NE.AND P1, PT, R3, RZ, PT ;  /* 0x000000ff0300720c */ /* 0x000fe40003f25270 */
[----:B------:R-:W-:-:S04]  /*3450*/  LOP3.LUT R0, R0, 0x10000, RZ, 0xfc, !PT ;  /* 0x0001000000007812 */ /* 0x000fc800078efcff */
[----:B------:R-:W-:Y:S01]  /*3460*/  R2UR UR18, R0 ;  /* 0x00000000001272ca */ /* 0x000fe200000e0000 */
[----:B------:R-:W-:Y:S01]  /*3470*/  UIADD3 UR4, UR48, 0x20400, URZ ;  /* 0x0002040030047890 */ /* 0x000fe2000fffe03f */
[----:B------:R-:W-:Y:S01]  /*3480*/  WARPGROUP.ARRIVE ;  /* 0x00000000000079c5 */ /* 0x000fe20000000000 */
[----:B------:R-:W-:Y:S01]  /*3490*/  UMOV UR19, 0x40000040 ;  /* 0x4000004000137882 */ /* 0x000fe20000000000 */
[----:B------:R-:W-:Y:S01]  /*34a0*/  UMOV UR17, 0x40000040 ;  /* 0x4000004000117882 */ /* 0x000fe20000000000 */
[----:B------:R-:W-:Y:S01]  /*34b0*/  USHF.R.U32.HI UR4, URZ, 0x4, UR4 ;  /* 0x000000043f047899 */ /* 0x000fe20008011604 */
[----:B------:R-:W-:Y:S01]  /*34c0*/  VIADD R5, R2, UR42 ;  /* 0x0000002a02057c36 */ /* 0x000fe20008000000 */
[----:B------:R-:W-:Y:S01]  /*34d0*/  UMOV UR7, 0x40000040 ;  /* 0x4000004000077882 */ /* 0x000fe20000000000 */
[----:B------:R-:W-:Y:S01]  /*34e0*/  UMOV UR5, 0x40000040 ;  /* 0x4000004000057882 */ /* 0x000fe20000000000 */
        /* <DEDUP_REMOVED lines=16> */
[----:B------:R-:W-:Y:S01]  /*35f0*/  HGMMA.64x64x16.F32 R24, gdesc[UR4], R24, gsb0 ;  /* 0x00e00000041879f0 */ /* 0x000fe20008000818 */
[----:B------:R-:W-:Y:S02]  /*3600*/  UMOV UR6, 0xffffffc0 ;  /* 0xffffffc000067882 */ /* 0x000fe40000000000 */
[----:B------:R-:W-:-:S04]  /*3610*/  UIMAD UR6, UR45, UR6, 0x40 ;  /* 0x000000402d0674a4 */ /* 0x000fc8000f8e0206 */
[----:B------:R-:W-:Y:S01]  /*3620*/  UIADD3 UR7, UR6, 0x1, URZ ;  /* 0x0000000106077890 */ /* 0x000fe2000fffe03f */
[----:B------:R-:W-:Y:S02]  /*3630*/  WARPGROUP.DEPBAR.LE gsb0, 0x0 ;  /* 0x00008000000079c5 */ /* 0x000fe40000010000 */
[----:B------:R-:W-:-:S06]  /*3640*/  WARPGROUP.ARRIVE ;  /* 0x00000000000079c5 */ /* 0x000fcc0000000000 */
[----:B------:R-:W-:Y:S01]  /*3650*/  HGMMA.64x64x16.F32 R24, gdesc[UR8], R24, gsb0 ;  /* 0x00e00000081879f0 */ /* 0x000fe20008000818 */
[----:B------:R-:W-:Y:S02]  /*3660*/  ULDC UR10, c[0x0][0x988] ;  /* 0x00026200000a7ab9 */ /* 0x000fe40000000800 */
[----:B------:R-:W-:Y:S02]  /*3670*/  WARPGROUP.DEPBAR.LE gsb0, 0x0 ;  /* 0x00008000000079c5 */ /* 0x000fe40000010000 */
[----:B------:R-:W-:-:S06]  /*3680*/  WARPGROUP.ARRIVE ;  /* 0x00000000000079c5 */ /* 0x000fcc0000000000 */
[----:B------:R-:W-:Y:S01]  /*3690*/  HGMMA.64x64x16.F32 R24, gdesc[UR12], R24, gsb0 ;  /* 0x00e000000c1879f0 */ /* 0x000fe20008000818 */
[----:B------:R-:W-:Y:S01]  /*36a0*/  ULDC UR14, c[0x0][0x2e0] ;  /* 0x0000b800000e7ab9 */ /* 0x000fe20000000800 */
[----:B------:R-:W-:Y:S01]  /*36b0*/  ULDC UR15, c[0x0][0x288] ;  /* 0x0000a200000f7ab9 */ /* 0x000fe20000000800 */
[----:B------:R-:W-:Y:S01]  /*36c0*/  UIMAD UR7, UR49, UR14, UR7 ;  /* 0x0000000e310772a4 */ /* 0x000fe2000f8e0207 */
[----:B------:R-:W-:Y:S01]  /*36d0*/  MOV R3, UR15 ;  /* 0x0000000f00037c02 */ /* 0x000fe20008000f00 */
[----:B------:R-:W-:-:S04]  /*36e0*/  UIMAD UR6, UR49, UR14, UR6 ;  /* 0x0000000e310672a4 */ /* 0x000fc8000f8e0206 */
[----:B------:R-:W-:Y:S02]  /*36f0*/  IADD3 R4, -R3, UR7, -R16 ;  /* 0x0000000703047c10 */ /* 0x000fe4000fffe910 */
[----:B------:R-:W-:Y:S02]  /*3700*/  IADD3 R3, -R16, UR6, RZ ;  /* 0x0000000610037c10 */ /* 0x000fe4000fffe1ff */
[----:B------:R-:W-:-:S04]  /*3710*/  IADD3 R6, R4, 0x8, R5 ;  /* 0x0000000804067810 */ /* 0x000fc80007ffe005 */
[----:B------:R-:W-:Y:S02]  /*3720*/  VIMNMX R6, R3, R6, PT ;  /* 0x0000000603067248 */ /* 0x000fe40003fe0100 */
[----:B------:R-:W-:Y:S02]  /*3730*/  VIADDMNMX R3, R5, R4, R3, PT ;  /* 0x0000000405037246 */ /* 0x000fe40003800103 */
[C---:B------:R-:W-:Y:S02]  /*3740*/  ISETP.GT.AND P2, PT, R6.reuse, RZ, PT ;  /* 0x000000ff0600720c */ /* 0x040fe40003f44270 */
[C---:B------:R-:W-:Y:S02]  /*3750*/  ISETP.GT.AND P3, PT, R6.reuse, 0x1, PT ;  /* 0x000000010600780c */ /* 0x040fe40003f64270 */
[----:B------:R-:W-:Y:S01]  /*3760*/  ISETP.GT.AND P4, PT, R6, 0x8, PT ;  /* 0x000000080600780c */ /* 0x000fe20003f84270 */
[----:B------:R-:W-:Y:S02]  /*3770*/  WARPGROUP.DEPBAR.LE gsb0, 0x0 ;  /* 0x00008000000079c5 */ /* 0x000fe40000010000 */
[----:B------:R-:W-:-:S02]  /*3780*/  FSEL R26, R26, -INF , P2 ;  /* 0xff8000001a1a7808 */ /* 0x000fc40001000000 */
[----:B------:R-:W-:Y:S02]  /*3790*/  FSEL R27, R27, -INF , P3 ;  /* 0xff8000001b1b7808 */ /* 0x000fe40001800000 */
        /* <DEDUP_REMOVED lines=39> */
[----:B------:R-:W-:Y:S02]  /*3a10*/  FSEL R55, R55, -INF , P2 ;  /* 0xff80000037377808 */ /* 0x000fe40001000000 */
[----:B------:R-:W-:-:S02]  /*3a20*/  FMNMX.FTZ R6, R54, R9, !PT ;  /* 0x0000000936067209 */ /* 0x000fc40007810000 */
[----:B------:R-:W-:Y:S02]  /*3a30*/  ISETP.GT.AND P2, PT, R3, RZ, PT ;  /* 0x000000ff0300720c */ /* 0x000fe40003f44270 */
[----:B------:R-:W-:Y:S02]  /*3a40*/  FMNMX.FTZ R6, R55, R6, !PT ;  /* 0x0000000637067209 */ /* 0x000fe40007810000 */
[C---:B------:R-:W-:Y:S02]  /*3a50*/  ISETP.GT.AND P3, PT, R3.reuse, 0x1, PT ;  /* 0x000000010300780c */ /* 0x040fe40003f64270 */
[----:B------:R-:W-:Y:S01]  /*3a60*/  ISETP.GT.AND P4, PT, R3, 0x8, PT ;  /* 0x000000080300780c */ /* 0x000fe20003f84270 */
[----:B------:R-:W1:Y:S01]  /*3a70*/  SHFL.BFLY PT, R9, R6, 0x2, 0x1f ;  /* 0x0c401f0006097f89 */ /* 0x000e6200000e0000 */
[----:B------:R-:W-:Y:S02]  /*3a80*/  FSEL R24, R24, -INF , P2 ;  /* 0xff80000018187808 */ /* 0x000fe40001000000 */
[----:B------:R-:W-:-:S02]  /*3a90*/  FSEL R25, R25, -INF , P3 ;  /* 0xff80000019197808 */ /* 0x000fc40001800000 */
[C---:B------:R-:W-:Y:S02]  /*3aa0*/  ISETP.GT.AND P2, PT, R3.reuse, 0x9, PT ;  /* 0x000000090300780c */ /* 0x040fe40003f44270 */
        /* <DEDUP_REMOVED lines=14> */
[----:B-1----:R-:W-:Y:S02]  /*3b90*/  FMNMX.FTZ R9, R6, R9, !PT ;  /* 0x0000000906097209 */ /* 0x002fe40007810000 */
[----:B------:R-:W-:Y:S02]  /*3ba0*/  ISETP.GT.AND P3, PT, R3, 0x20, PT ;  /* 0x000000200300780c */ /* 0x000fe40003f64270 */
[----:B------:R-:W-:Y:S01]  /*3bb0*/  FSEL R37, R37, -INF , P2 ;  /* 0xff80000025257808 */ /* 0x000fe20001000000 */
[----:B------:R-:W1:Y:S01]  /*3bc0*/  SHFL.BFLY PT, R10, R9, 0x1, 0x1f ;  /* 0x0c201f00090a7f89 */ /* 0x000e6200000e0000 */
        /* <DEDUP_REMOVED lines=22> */
[----:B------:R-:W-:Y:S02]  /*3d30*/  FSEL R53, R53, -INF , P3 ;  /* 0xff80000035357808 */ /* 0x000fe40001800000 */
[----:B------:R-:W-:Y:S02]  /*3d40*/  FMNMX.FTZ R6, R52, R3, !PT ;  /* 0x0000000334067209 */ /* 0x000fe40007810000 */
[----:B-1----:R-:W-:-:S02]  /*3d50*/  FMNMX.FTZ R4, R9, R10, !PT ;  /* 0x0000000a09047209 */ /* 0x002fc40007810000 */
[----:B------:R-:W-:Y:S02]  /*3d60*/  FMNMX.FTZ R6, R53, R6, !PT ;  /* 0x0000000635067209 */ /* 0x000fe40007810000 */
[C---:B------:R-:W-:Y:S01]  /*3d70*/  FSETP.NEU.FTZ.AND P5, PT, R4.reuse, -INF , PT ;  /* 0xff8000000400780b */ /* 0x040fe20003fbd000 */
[----:B------:R-:W-:Y:S02]  /*3d80*/  FMUL.FTZ R9, R4, UR10 ;  /* 0x0000000a04097c20 */ /* 0x000fe40008410000 */
[----:B------:R-:W1:Y:S03]  /*3d90*/  SHFL.BFLY PT, R3, R6, 0x2, 0x1f ;  /* 0x0c401f0006037f89 */ /* 0x000e6600000e0000 */
        /* <DEDUP_REMOVED lines=15> */
[----:B------:R-:W4:Y:S01]  /*3e90*/  MUFU.EX2 R27, R27 ;  /* 0x0000001b001b7308 */ /* 0x000f220000000800 */
[--C-:B------:R-:W-:Y:S01]  /*3ea0*/  FFMA.FTZ R51, R51, UR10, -R9.reuse ;  /* 0x0000000a33337c23 */ /* 0x100fe20008010809 */
[----:B-1----:R-:W-:Y:S01]  /*3eb0*/  FMNMX.FTZ R5, R6, R3, !PT ;  /* 0x0000000306057209 */ /* 0x002fe20007810000 */
[--C-:B------:R-:W-:Y:S01]  /*3ec0*/  FFMA.FTZ R54, R54, UR10, -R9.reuse ;  /* 0x0000000a36367c23 */ /* 0x100fe20008010809 */
[----:B------:R-:W-:-:S03]  /*3ed0*/  FFMA.FTZ R9, R55, UR10, -R9 ;  /* 0x0000000a37097c23 */ /* 0x000fc60008010809 */
[----:B------:R-:W1:Y:S01]  /*3ee0*/  SHFL.BFLY PT, R6, R5, 0x1, 0x1f ;  /* 0x0c201f0005067f89 */ /* 0x000e6200000e0000 */
[----:B------:R-:W-:Y:S08]  /*3ef0*/  MUFU.EX2 R30, R30 ;  /* 0x0000001e001e7308 */ /* 0x000ff00000000800 */
[----:B------:R-:W5:Y:S01]  /*3f00*/  MUFU.EX2 R31, R31 ;  /* 0x0000001f001f7308 */ /* 0x000f620000000800 */
[----:B----4-:R-:W-:-:S07]  /*3f10*/  F2FP.F16.F32.PACK_AB R153, R27, R26 ;  /* 0x0000001a1b99723e */ /* 0x010fce00000000ff */
[----:B------:R-:W4:Y:S01]  /*3f20*/  MUFU.EX2 R34, R34 ;  /* 0x0000002200227308 */ /* 0x000f220000000800 */
[----:B-1----:R-:W-:-:S07]  /*3f30*/  FMNMX.FTZ R3, R5, R6, !PT ;  /* 0x0000000605037209 */ /* 0x002fce0007810000 */
[----:B------:R-:W1:Y:S01]  /*3f40*/  MUFU.EX2 R35, R35 ;  /* 0x0000002300237308 */ /* 0x000e620000000800 */
[----:B-----5:R-:W-:Y:S02]  /*3f50*/  F2FP.F16.F32.PACK_AB R155, R31, R30 ;  /* 0x0000001e1f9b723e */ /* 0x020fe400000000ff */
[C---:B------:R-:W-:Y:S01]  /*3f60*/  FSETP.NEU.FTZ.AND P2, PT, R3.reuse, -INF , PT ;  /* 0xff8000000300780b */ /* 0x040fe20003f5d000 */
[----:B------:R-:W-:-:S04]  /*3f70*/  FMUL.FTZ R5, R3, UR10 ;  /* 0x0000000a03057c20 */ /* 0x000fc80008410000 */
[----:B------:R-:W-:Y:S01]  /*3f80*/  MUFU.EX2 R38, R38 ;  /* 0x0000002600267308 */ /* 0x000fe20000000800 */
[----:B------:R-:W-:Y:S01]  /*3f90*/  FSEL R6, R5, RZ, P2 ;  /* 0x000000ff05067208 */ /* 0x000fe20001000000 */
[----:B------:R-:W-:-:S04]  /*3fa0*/  FADD.FTZ R5, R26, R27 ;  /* 0x0000001b1a057221 */ /* 0x000fc80000010000 */
        /* <DEDUP_REMOVED lines=8> */
[----:B------:R-:W-:Y:S01]  /*4030*/  FADD.FTZ R10, R30, R5 ;  /* 0x000000051e0a7221 */ /* 0x000fe20000010000 */
[----:B------:R-:W-:Y:S01]  /*4040*/  @!P1 IADD3 R5, R7, 0x28c40, RZ ;  /* 0x00028c4007059810 */ /* 0x000fe20007ffe0ff */
[--C-:B------:R-:W-:Y:S01]  /*4050*/  FFMA.FTZ R37, R37, UR10, -R6.reuse ;  /* 0x0000000a25257c23 */ /* 0x100fe20008010806 */
[----:B------:R-:W-:Y:S01]  /*4060*/  FFMA.FTZ R40, R40, UR10, -R6 ;  /* 0x0000000a28287c23 */ /* 0x000fe20008010806 */
[----:B------:R-:W-:Y:S01]  /*4070*/  FADD.FTZ R13, R31, R10 ;  /* 0x0000000a1f0d7221 */ /* 0x000fe20000010000 */
[----:B------:R-:W-:Y:S01]  /*4080*/  @!P1 PRMT R5, RZ, 0x654, R5 ;  /* 0x00000654ff059816 */ /* 0x000fe20000000005 */
[----:B------:R-:W5:Y:S01]  /*4090*/  MUFU.EX2 R25, R25 ;  /* 0x0000001900197308 */ /* 0x000f620000000800 */
[--C-:B------:R-:W-:Y:S01]  /*40a0*/  FFMA.FTZ R41, R41, UR10, -R6.reuse ;  /* 0x0000000a29297c23 */ /* 0x100fe20008010806 */
[----:B----4-:R-:W-:Y:S01]  /*40b0*/  FADD.FTZ R12, R34, R13 ;  /* 0x0000000d220c7221 */ /* 0x010fe20000010000 */
[----:B------:R4:W-:Y:S01]  /*40c0*/  @!P1 SYNCS.ARRIVE.TRANS64.RED.A1T0 RZ, [R5+URZ], RZ ;  /* 0x000000ff05ff99a7 */ /* 0x0009e2000810043f */
[--C-:B------:R-:W-:Y:S01]  /*40d0*/  FFMA.FTZ R44, R44, UR10, -R6.reuse ;  /* 0x0000000a2c2c7c23 */ /* 0x100fe20008010806 */
[--C-:B------:R-:W-:Y:S01]  /*40e0*/  FFMA.FTZ R45, R45, UR10, -R6.reuse ;  /* 0x0000000a2d2d7c23 */ /* 0x100fe20008010806 */
[--C-:B------:R-:W-:Y:S01]  /*40f0*/  FFMA.FTZ R48, R48, UR10, -R6.reuse ;  /* 0x0000000a30307c23 */ /* 0x100fe20008010806 */
[--C-:B------:R-:W-:Y:S01]  /*4100*/  FFMA.FTZ R49, R49, UR10, -R6.reuse ;  /* 0x0000000a31317c23 */ /* 0x100fe20008010806 */
[----:B------:R-:W2:Y:S01]  /*4110*/  MUFU.EX2 R28, R28 ;  /* 0x0000001c001c7308 */ /* 0x000ea20000000800 */
[--C-:B------:R-:W-:Y:S01]  /*4120*/  FFMA.FTZ R52, R52, UR10, -R6.reuse ;  /* 0x0000000a34347c23 */ /* 0x100fe20008010806 */
[----:B------:R-:W-:Y:S01]  /*4130*/  FFMA.FTZ R6, R53, UR10, -R6 ;  /* 0x0000000a35067c23 */ /* 0x000fe20008010806 */
[----:B-1----:R-:W-:-:S05]  /*4140*/  F2FP.F16.F32.PACK_AB R157, R35, R34 ;  /* 0x00000022239d723e */ /* 0x002fca00000000ff */
[----:B------:R-:W4:Y:S01]  /*4150*/  MUFU.EX2 R29, R29 ;  /* 0x0000001d001d7308 */ /* 0x000f220000000800 */
[----:B-----5:R-:W-:Y:S01]  /*4160*/  FADD.FTZ R11, R24, R25 ;  /* 0x00000019180b7221 */ /* 0x020fe20000010000 */
[----:B------:R-:W-:-:S06]  /*4170*/  F2FP.F16.F32.PACK_AB R152, R25, R24 ;  /* 0x000000181998723e */ /* 0x000fcc00000000ff */
[----:B------:R-:W1:Y:S01]  /*4180*/  MUFU.EX2 R32, R32 ;  /* 0x0000002000207308 */ /* 0x000e620000000800 */
[----:B--2---:R-:W-:Y:S01]  /*4190*/  FADD.FTZ R10, R28, R11 ;  /* 0x0000000b1c0a7221 */ /* 0x004fe20000010000 */
[----:B------:R-:W-:-:S04]  /*41a0*/  FADD.FTZ R11, R35, R12 ;  /* 0x0000000c230b7221 */ /* 0x000fc80000010000 */
[----:B------:R-:W-:Y:S02]  /*41b0*/  FADD.FTZ R12, R38, R11 ;  /* 0x0000000b260c7221 */ /* 0x000fe40000010000 */
[----:B------:R-:W2:Y:S01]  /*41c0*/  MUFU.EX2 R33, R33 ;  /* 0x0000002100217308 */ /* 0x000ea20000000800 */
[C---:B----4-:R-:W-:Y:S01]  /*41d0*/  FADD.FTZ R5, R29.reuse, R10 ;  /* 0x0000000a1d057221 */ /* 0x050fe20000010000 */
[----:B------:R-:W-:Y:S01]  /*41e0*/  F2FP.F16.F32.PACK_AB R154, R29, R28 ;  /* 0x0000001c1d9a723e */ /* 0x000fe200000000ff */
[----:B------:R-:W-:Y:S06]  /*41f0*/  BAR.SYNC.DEFER_BLOCKING 0xf, 0x100 ;  /* 0x03c4000000007b1d */ /* 0x000fec0000010000 */
[----:B------:R-:W4:Y:S01]  /*4200*/  MUFU.EX2 R39, R39 ;  /* 0x0000002700277308 */ /* 0x000f220000000800 */
[----:B-1----:R-:W-:-:S07]  /*4210*/  FADD.FTZ R10, R32, R5 ;  /* 0x00000005200a7221 */ /* 0x002fce0000010000 */
[----:B------:R-:W1:Y:S01]  /*4220*/  MUFU.EX2 R36, R36 ;  /* 0x0000002400247308 */ /* 0x000e620000000800 */
[C---:B--2---:R-:W-:Y:S01]  /*4230*/  FADD.FTZ R5, R33.reuse, R10 ;  /* 0x0000000a21057221 */ /* 0x044fe20000010000 */
[----:B------:R-:W-:-:S06]  /*4240*/  F2FP.F16.F32.PACK_AB R156, R33, R32 ;  /* 0x00000020219c723e */ /* 0x000fcc00000000ff */
[----:B------:R-:W2:Y:S01]  /*4250*/  MUFU.EX2 R42, R42 ;  /* 0x0000002a002a7308 */ /* 0x000ea20000000800 */
[C---:B----4-:R-:W-:Y:S01]  /*4260*/  FADD.FTZ R11, R39.reuse, R12 ;  /* 0x0000000c270b7221 */ /* 0x050fe20000010000 */
[----:B------:R-:W-:Y:S01]  /*4270*/  F2FP.F16.F32.PACK_AB R159, R39, R38 ;  /* 0x00000026279f723e */ /* 0x000fe200000000ff */
[----:B------:R4:W-:Y:S05]  /*4280*/  STSM.16.M88.4 [R18+0x26800], R152 ;  /* 0x0268009812007844 */ /* 0x0009ea0000000200 */
[----:B------:R-:W5:Y:S01]  /*4290*/  MUFU.EX2 R37, R37 ;  /* 0x0000002500257308 */ /* 0x000f620000000800 */
[----:B-1----:R-:W-:-:S07]  /*42a0*/  FADD.FTZ R10, R36, R5 ;  /* 0x00000005240a7221 */ /* 0x002fce0000010000 */
[----:B------:R-:W1:Y:S01]  /*42b0*/  MUFU.EX2 R40, R40 ;  /* 0x0000002800287308 */ /* 0x000e620000000800 */
[----:B--2---:R-:W-:-:S07]  /*42c0*/  FADD.FTZ R12, R42, R11 ;  /* 0x0000000b2a0c7221 */ /* 0x004fce0000010000 */
[----:B------:R-:W2:Y:S01]  /*42d0*/  MUFU.EX2 R43, R43 ;  /* 0x0000002b002b7308 */ /* 0x000ea20000000800 */
[C---:B-----5:R-:W-:Y:S01]  /*42e0*/  FADD.FTZ R11, R37.reuse, R10 ;  /* 0x0000000a250b7221 */ /* 0x060fe20000010000 */
[----:B------:R-:W-:-:S05]  /*42f0*/  F2FP.F16.F32.PACK_AB R158, R37, R36 ;  /* 0x00000024259e723e */ /* 0x000fca00000000ff */
[----:B------:R4:W-:Y:S01]  /*4300*/  STSM.16.M88.4 [R23], R156 ;  /* 0x0000009c17007844 */ /* 0x0009e20000000200 */
[----:B------:R-:W5:Y:S01]  /*4310*/  MUFU.EX2 R41, R41 ;  /* 0x0000002900297308 */ /* 0x000f620000000800 */
[----:B-1----:R-:W-:-:S07]  /*4320*/  FADD.FTZ R10, R40, R11 ;  /* 0x0000000b280a7221 */ /* 0x002fce0000010000 */
[----:B------:R-:W1:Y:S01]  /*4330*/  MUFU.EX2 R46, R46 ;  /* 0x0000002e002e7308 */ /* 0x000e620000000800 */
[C---:B--2---:R-:W-:Y:S01]  /*4340*/  FADD.FTZ R13, R43.reuse, R12 ;  /* 0x0000000c2b0d7221 */ /* 0x044fe20000010000 */
[----:B------:R-:W-:-:S06]  /*4350*/  F2FP.F16.F32.PACK_AB R161, R43, R42 ;  /* 0x0000002a2ba1723e */ /* 0x000fcc00000000ff */
[----:B------:R-:W-:Y:S01]  /*4360*/  MUFU.EX2 R44, R44 ;  /* 0x0000002c002c7308 */ /* 0x000fe20000000800 */
[C---:B-----5:R-:W-:Y:S01]  /*4370*/  FADD.FTZ R11, R41.reuse, R10 ;  /* 0x0000000a290b7221 */ /* 0x060fe20000010000 */
[----:B------:R-:W-:-:S06]  /*4380*/  F2FP.F16.F32.PACK_AB R160, R41, R40 ;  /* 0x0000002829a0723e */ /* 0x000fcc00000000ff */
[----:B------:R-:W2:Y:S01]  /*4390*/  MUFU.EX2 R47, R47 ;  /* 0x0000002f002f7308 */ /* 0x000ea20000000800 */
[----:B-1----:R-:W-:-:S07]  /*43a0*/  FADD.FTZ R10, R46, R13 ;  /* 0x0000000d2e0a7221 */ /* 0x002fce0000010000 */
[----:B------:R-:W1:Y:S08]  /*43b0*/  MUFU.EX2 R45, R45 ;  /* 0x0000002d002d7308 */ /* 0x000e700000000800 */
[----:B------:R-:W-:Y:S01]  /*43c0*/  MUFU.EX2 R50, R50 ;  /* 0x0000003200327308 */ /* 0x000fe20000000800 */
[C---:B--2---:R-:W-:Y:S01]  /*43d0*/  F2FP.F16.F32.PACK_AB R163, R47.reuse, R46 ;  /* 0x0000002e2fa3723e */ /* 0x044fe200000000ff */
[----:B------:R-:W-:-:S06]  /*43e0*/  FADD.FTZ R47, R47, R10 ;  /* 0x0000000a2f2f7221 */ /* 0x000fcc0000010000 */
[----:B------:R-:W2:Y:S01]  /*43f0*/  MUFU.EX2 R51, R51 ;  /* 0x0000003300337308 */ /* 0x000ea20000000800 */
[----:B-1----:R-:W-:-:S05]  /*4400*/  F2FP.F16.F32.PACK_AB R162, R45, R44 ;  /* 0x0000002c2da2723e */ /* 0x002fca00000000ff */
[----:B------:R4:W-:Y:S02]  /*4410*/  STSM.16.M88.4 [R19], R160 ;  /* 0x000000a013007844 */ /* 0x0009e40000000200 */
[----:B------:R-:W-:Y:S08]  /*4420*/  MUFU.EX2 R48, R48 ;  /* 0x0000003000307308 */ /* 0x000ff00000000800 */
[----:B------:R-:W1:Y:S01]  /*4430*/  MUFU.EX2 R49, R49 ;  /* 0x0000003100317308 */ /* 0x000e620000000800 */
[----:B--2---:R-:W-:Y:S01]  /*4440*/  F2FP.F16.F32.PACK_AB R165, R51, R50 ;  /* 0x0000003233a5723e */ /* 0x004fe200000000ff */
[----:B------:R-:W-:-:S04]  /*4450*/  FADD.FTZ R50, R50, R47 ;  /* 0x0000002f32327221 */ /* 0x000fc80000010000 */
[----:B------:R-:W-:Y:S02]  /*4460*/  FADD.FTZ R51, R51, R50 ;  /* 0x0000003233337221 */ /* 0x000fe40000010000 */
[----:B------:R-:W-:Y:S08]  /*4470*/  MUFU.EX2 R54, R54 ;  /* 0x0000003600367308 */ /* 0x000ff00000000800 */
[----:B------:R-:W2:Y:S01]  /*4480*/  MUFU.EX2 R9, R9 ;  /* 0x0000000900097308 */ /* 0x000ea20000000800 */
[----:B-1----:R-:W-:-:S07]  /*4490*/  F2FP.F16.F32.PACK_AB R164, R49, R48 ;  /* 0x0000003031a4723e */ /* 0x002fce00000000ff */
[----:B------:R-:W-:Y:S08]  /*44a0*/  MUFU.EX2 R52, R52 ;  /* 0x0000003400347308 */ /* 0x000ff00000000800 */
[----:B------:R1:W5:Y:S01]  /*44b0*/  MUFU.EX2 R5, R6 ;  /* 0x0000000600057308 */ /* 0x0003620000000800 */
[----:B--2---:R-:W-:Y:S01]  /*44c0*/  F2FP.F16.F32.PACK_AB R167, R9, R54 ;  /* 0x0000003609a7723e */ /* 0x004fe200000000ff */
[----:B-1----:R-:W-:-:S04]  /*44d0*/  FADD.FTZ R6, R44, R11 ;  /* 0x0000000b2c067221 */ /* 0x002fc80000010000 */
[----:B------:R-:W-:Y:S01]  /*44e0*/  FADD.FTZ R45, R45, R6 ;  /* 0x000000062d2d7221 */ /* 0x000fe20000010000 */
[----:B------:R-:W-:-:S03]  /*44f0*/  FADD.FTZ R6, R54, R51 ;  /* 0x0000003336067221 */ /* 0x000fc60000010000 */
[----:B------:R-:W-:Y:S01]  /*4500*/  FADD.FTZ R48, R48, R45 ;  /* 0x0000002d30307221 */ /* 0x000fe20000010000 */
[----:B-----5:R-:W-:Y:S01]  /*4510*/  F2FP.F16.F32.PACK_AB R166, R5, R52 ;  /* 0x0000003405a6723e */ /* 0x020fe200000000ff */
[----:B------:R-:W-:Y:S02]  /*4520*/  FADD.FTZ R6, R9, R6 ;  /* 0x0000000609067221 */ /* 0x000fe40000010000 */
[----:B------:R-:W-:Y:S02]  /*4530*/  FADD.FTZ R49, R49, R48 ;  /* 0x0000003031317221 */ /* 0x000fe40000010000 */
[----:B------:R4:W-:Y:S02]  /*4540*/  STSM.16.M88.4 [R22], R164 ;  /* 0x000000a416007844 */ /* 0x0009e40000000200 */
[----:B------:R-:W-:-:S04]  /*4550*/  FADD.FTZ R52, R52, R49 ;  /* 0x0000003134347221 */ /* 0x000fc80000010000 */
[----:B------:R-:W-:Y:S01]  /*4560*/  FADD.FTZ R5, R5, R52 ;  /* 0x0000003405057221 */ /* 0x000fe20000010000 */
[----:B------:R-:W-:Y:S06]  /*4570*/  @!P0 BRA `(.L_x_5807) ;  /* 0x0000000000048947 */ /* 0x000fec0003800000 */
[----:B------:R-:W-:Y:S01]  /*4580*/  BPT.TRAP 0x1 ;  /* 0x000000040000795c */ /* 0x000fe20000300000 */
.L_x_5807:
[----:B------:R1:W2:Y:S01]  /*4590*/  SYNCS.PHASECHK.TRANS64.TRYWAIT P2, [R7+URZ+0x28c50], R8 ;  /* 0x028c5008070075a7 */ /* 0x0002a2000804017f */
[----:B------:R-:W-:Y:S05]  /*45a0*/  @!P0 BRA `(.L_x_5808) ;  /* 0x0000000000048947 */ /* 0x000fea0003800000 */
[----:B------:R-:W-:Y:S01]  /*45b0*/  BPT.TRAP 0x1 ;  /* 0x000000040000795c */ /* 0x000fe20000300000 */
.L_x_5808:
[----:B--2---:R-:W-:Y:S05]  /*45c0*/  @P2 BRA `(.L_x_5809) ;  /* 0x0000000000082947 */ /* 0x004fea0003800000 */
[----:B------:R-:W2:Y:S02]  /*45d0*/  SYNCS.PHASECHK.TRANS64.TRYWAIT P2, [R7+URZ+0x28c50], R8 ;  /* 0x028c5008070075a7 */ /* 0x000ea4000804017f */
[----:B--2---:R-:W-:Y:S05]  /*45e0*/  @!P2 BRA `(.L_x_5810) ;  /* 0x000000900068a947 */ /* 0x004fea0003800000 */
.L_x_5809:
[----:B------:R-:W-:Y:S01]  /*45f0*/  ULEA UR11, UR39, UR41, 0xc ;  /* 0x00000029270b7291 */ /* 0x000fe2000f8e603f */
[----:B------:R-:W-:Y:S01]  /*4600*/  WARPGROUP.ARRIVE ;  /* 0x00000000000079c5 */ /* 0x000fe20000000000 */
[----:B------:R-:W-:Y:S01]  /*4610*/  UMOV UR7, 0x40000040 ;  /* 0x4000004000077882 */ /* 0x000fe20000000000 */
[----:B------:R-:W-:Y:S01]  /*4620*/  UIMAD UR49, UR49, UR14, -UR15 ;  /* 0x0000000e313172a4 */ /* 0x000fe2000f8e0a0f */
[----:B-123--:R-:W-:Y:S01]  /*4630*/  @!P1 VIADD R7, R7, 0x28c60 ;  /* 0x00028c6007079836 */ /* 0x00efe20000000000 */
[----:B------:R-:W-:Y:S02]  /*4640*/  UIADD3 UR23, UR45, -0x2, URZ ;  /* 0xfffffffe2d177890 */ /* 0x000fe4000fffe03f */
[----:B------:R-:W-:Y:S01]  /*4650*/  UMOV UR6, UR11 ;  /* 0x0000000b00067c82 */ /* 0x000fe20008000000 */
[----:B------:R-:W-:Y:S01]  /*4660*/  UIADD3 UR49, UR42, UR49, URZ ;  /* 0x000000312a317290 */ /* 0x000fe2000fffe03f */
        /* <DEDUP_REMOVED lines=20> */
[----:B------:R-:W-:-:S04]  /*47b0*/  USHF.R.S32.HI UR6, URZ, 0x1f, UR49 ;  /* 0x0000001f3f067899 */ /* 0x000fc80008011431 */
[----:B------:R-:W-:-:S04]  /*47c0*/  ULEA.HI UR6, UR6, UR49, URZ, 0x6 ;  /* 0x0000003106067291 */ /* 0x000fc8000f8f303f */
[----:B------:R-:W-:-:S04]  /*47d0*/  USHF.R.S32.HI UR6, URZ, 0x6, UR6 ;  /* 0x000000063f067899 */ /* 0x000fc80008011406 */
[----:B------:R-:W-:-:S04]  /*47e0*/  UISETP.LT.AND UP0, UPT, URZ, UR6, UPT ;  /* 0x000000063f00728c */ /* 0x000fc8000bf01270 */
[----:B------:R-:W-:-:S04]  /*47f0*/  USEL UR22, URZ, UR6, !UP0 ;  /* 0x000000063f167287 */ /* 0x000fc8000c000000 */
[----:B------:R-:W-:-:S06]  /*4800*/  UISETP.GE.AND UP0, UPT, UR23, UR22, UPT ;  /* 0x000000161700728c */ /* 0x000fcc000bf06270 */
[----:B------:R-:W-:Y:S01]  /*4810*/  PLOP3.LUT P2, PT, PT, PT, UP0, 0x80, 0x0 ;  /* 0x000000000000781c */ /* 0x000fe20003f4f008 */
        /* <DEDUP_REMOVED lines=11> */
[----:B------:R-:W-:Y:S01]  /*48d0*/  MOV R8, R4 ;  /* 0x0000000400087202 */ /* 0x000fe20000000f00 */
[----:B------:R-:W-:Y:S01]  /*48e0*/  IMAD.MOV.U32 R9, RZ, RZ, R3 ;  /* 0x000000ffff097224 */ /* 0x000fe200078e0003 */
[----:B------:R-:W-:Y:S01]  /*48f0*/  UMOV UR25, UR39 ;  /* 0x0000002700197c82 */ /* 0x000fe20008000000 */
[----:B------:R-:W-:Y:S01]  /*4900*/  ULDC UR26, c[0x0][0x2e0] ;  /* 0x0000b800001a7ab9 */ /* 0x000fe20000000800 */
[----:B------:R-:W-:Y:S01]  /*4910*/  ULDC UR27, c[0x0][0x288] ;  /* 0x0000a200001b7ab9 */ /* 0x000fe20000000800 */
[----:B------:R-:W-:Y:S01]  /*4920*/  ULDC UR28, c[0x0][0x404] ;  /* 0x00010100001c7ab9 */ /* 0x000fe20000000800 */
[----:B------:R-:W-:Y:S01]  /*4930*/  ULDC UR24, c[0x0][0x988] ;  /* 0x0002620000187ab9 */ /* 0x000fe20000000800 */
[----:B------:R-:W-:-:S05]  /*4940*/  ULDC.64 UR20, c[0x0][0x3f8] ;  /* 0x0000fe0000147ab9 */ /* 0x000fca0000000a00 */
.L_x_5820:
[----:B------:R-:W-:-:S04]  /*4950*/  UIADD3 UR39, UR25, 0x1, URZ ;  /* 0x0000000119277890 */ /* 0x000fc8000fffe03f */
[----:B------:R-:W-:-:S04]  /*4960*/  UISETP.NE.AND UP0, UPT, UR39, 0x2, UPT ;  /* 0x000000022700788c */ /* 0x000fc8000bf05270 */
[----:B------:R-:W-:Y:S02]  /*4970*/  USEL UR6, URZ, 0x1, UP0 ;  /* 0x000000013f067887 */ /* 0x000fe40008000000 */
[----:B------:R-:W-:Y:S02]  /*4980*/  USEL UR39, UR39, URZ, UP0 ;  /* 0x0000003f27277287 */ /* 0x000fe40008000000 */
[----:B------:R-:W-:Y:S01]  /*4990*/  ULOP3.LUT UR38, UR38, UR6, URZ, 0x3c, !UPT ;  /* 0x0000000626267292 */ /* 0x000fe2000f8e3c3f */
[----:B--23--:R-:W-:Y:S11]  /*49a0*/  @!P0 BRA `(.L_x_5812) ;  /* 0x0000000000048947 */ /* 0x00cff60003800000 */
[----:B------:R-:W-:Y:S01]  /*49b0*/  BPT.TRAP 0x1 ;  /* 0x000000040000795c */ /* 0x000fe20000300000 */
.L_x_5812:
[----:B------:R-:W-:Y:S01]  /*49c0*/  ULEA UR29, UR39, UR48, 0x3 ;  /* 0x00000030271d7291 */ /* 0x000fe2000f8e183f */
[----:B-1----:R-:W-:-:S04]  /*49d0*/  MOV R7, UR38 ;  /* 0x0000002600077c02 */ /* 0x002fc80008000f00 */
[----:B------:R-:W-:-:S04]  /*49e0*/  SHF.L.U32 R7, R7, 0x1f, RZ ;  /* 0x0000001f07077819 */ /* 0x000fc800000006ff */
[----:B------:R1:W2:Y:S01]  /*49f0*/  SYNCS.PHASECHK.TRANS64.TRYWAIT P2, [UR29+0x28c30], R7 ;  /* 0x028c3007ff0075a7 */ /* 0x0002a2000804015d */
[----:B------:R-:W-:Y:S05]  /*4a00*/  @!P0 BRA `(.L_x_5813) ;  /* 0x0000000000048947 */ /* 0x000fea0003800000 */
[----:B------:R-:W-:Y:S01]  /*4a10*/  BPT.TRAP 0x1 ;  /* 0x000000040000795c */ /* 0x000fe20000300000 */
.L_x_5813:
[----:B--2---:R-:W-:Y:S05]  /*4a20*/  @P2 BRA `(.L_x_5814) ;  /* 0x0000000000082947 */ /* 0x004fea0003800000 */
[----:B------:R-:W2:Y:S02]  /*4a30*/  SYNCS.PHASECHK.TRANS64.TRYWAIT P2, [UR29+0x28c30], R7 ;  /* 0x028c3007ff0075a7 */ /* 0x000ea4000804015d */
[----:B--2---:R-:W-:Y:S05]  /*4a40*/  @!P2 BRA `(.L_x_5815) ;  /* 0x0000008c0064a947 */ /* 0x004fea0003800000 */
.L_x_5814:
[----:B------:R-:W-:Y:S01]  /*4a50*/  R2UR UR18, R0 ;  /* 0x00000000001272ca */ /* 0x000fe200000e0000 */
[----:B----4-:R-:W-:Y:S01]  /*4a60*/  WARPGROUP.ARRIVE ;  /* 0x00000000000079c5 */ /* 0x010fe20000000000 */
[----:B------:R-:W-:Y:S01]  /*4a70*/  UMOV UR19, 0x40000040 ;  /* 0x4000004000137882 */ /* 0x000fe20000000000 */
[----:B------:R-:W-:Y:S01]  /*4a80*/  UMOV UR7, 0x40000040 ;  /* 0x4000004000077882 */ /* 0x000fe20000000000 */
[----:B------:R-:W-:Y:S01]  /*4a90*/  UMOV UR11, 0x40000040 ;  /* 0x40000040000b7882 */ /* 0x000fe20000000000 */
[----:B------:R-:W-:Y:S01]  /*4aa0*/  UMOV UR15, 0x40000040 ;  /* 0x40000040000f7882 */ /* 0x000fe20000000000 */
[----:B------:R-:W-:Y:S01]  /*4ab0*/  UISETP.NE.U32.AND UP0, UPT, UR20, URZ, UPT ;  /* 0x0000003f1400728c */ /* 0x000fe2000bf05070 */
[----:B------:R-:W-:-:S03]  /*4ac0*/  IMAD.U32 R3, RZ, RZ, UR27 ;  /* 0x0000001bff037e24 */ /* 0x000fc6000f8e00ff */
[----:B------:R-:W-:-:S03]  /*4ad0*/  UISETP.NE.AND.EX UP0, UPT, UR21, URZ, UPT, UP0 ;  /* 0x0000003f1500728c */ /* 0x000fc6000bf05300 */
[----:B------:R-:W-:-:S04]  /*4ae0*/  ULEA UR18, UR39, UR18, 0x9 ;  /* 0x0000001227127291 */ /* 0x000fc8000f8e483f */
[----:B------:R-:W-:Y:S02]  /*4af0*/  UIADD3 UR6, UR18, 0x2, URZ ;  /* 0x0000000212067890 */ /* 0x000fe4000fffe03f */
[----:B------:R-:W-:Y:S02]  /*4b00*/  UIADD3 UR10, UR18, 0x4, URZ ;  /* 0x00000004120a7890 */ /* 0x000fe4000fffe03f */
[----:B------:R-:W-:Y:S02]  /*4b10*/  UIADD3 UR14, UR18, 0x6, URZ ;  /* 0x00000006120e7890 */ /* 0x000fe4000fffe03f */
[----:B------:R-:W-:Y:S03]  /*4b20*/  HGMMA.64x64x16.F32 R152, gdesc[UR16], RZ, !UPT, gsb0 ;  /* 0x00e00000109879f0 */ /* 0x000fe6000c0008ff */
[----:B------:R-:W-:Y:S02]  /*4b30*/  WARPGROUP.DEPBAR.LE gsb0, 0x0 ;  /* 0x00008000000079c5 */ /* 0x000fe40000010000 */
[----:B------:R-:W-:-:S06]  /*4b40*/  WARPGROUP.ARRIVE ;  /* 0x00000000000079c5 */ /* 0x000fcc0000000000 */
[----:B------:R-:W-:Y:S01]  /*4b50*/  HGMMA.64x64x16.F32 R152, gdesc[UR4], R152, gsb0 ;  /* 0x00e00000049879f0 */ /* 0x000fe20008000898 */
[----:B------:R-:W-:Y:S01]  /*4b60*/  UMOV UR6, 0xffffffc0 ;  /* 0xffffffc000067882 */ /* 0x000fe20000000000 */
[----:B------:R-:W-:Y:S02]  /*4b70*/  USEL UR7, UR28, 0x1, UP0 ;  /* 0x000000011c077887 */ /* 0x000fe40008000000 */
[----:B------:R-:W-:-:S04]  /*4b80*/  UIMAD UR6, UR23, UR6, 0x1 ;  /* 0x00000001170674a4 */ /* 0x000fc8000f8e0206 */
[----:B------:R-:W-:-:S04]  /*4b90*/  UIADD3 UR6, UR42, UR6, URZ ;  /* 0x000000062a067290 */ /* 0x000fc8000fffe03f */
[----:B------:R-:W-:-:S06]  /*4ba0*/  UIMAD UR6, UR7, UR26, UR6 ;  /* 0x0000001a070672a4 */ /* 0x000fcc000f8e0206 */
[----:B------:R-:W-:-:S04]  /*4bb0*/  IADD3 R3, -R3, UR6, -R16 ;  /* 0x0000000603037c10 */ /* 0x000fc8000fffe910 */
[----:B------:R-:W-:-:S04]  /*4bc0*/  IADD3 R3, R2, R3, RZ ;  /* 0x0000000302037210 */ /* 0x000fc80007ffe0ff */
[C---:B------:R-:W-:Y:S02]  /*4bd0*/  ISETP.GT.AND P2, PT, R3.reuse, RZ, PT ;  /* 0x000000ff0300720c */ /* 0x040fe40003f44270 */
[----:B------:R-:W-:Y:S01]  /*4be0*/  ISETP.GT.AND P3, PT, R3, 0x1, PT ;  /* 0x000000010300780c */ /* 0x000fe20003f64270 */
        /* <DEDUP_REMOVED lines=8> */
[----:B------:R-:W-:Y:S02]  /*4c70*/  FSEL R152, R152, -INF , P2 ;  /* 0xff80000098987808 */ /* 0x000fe40001000000 */
[----:B------:R-:W-:Y:S02]  /*4c80*/  ISETP.GT.AND P2, PT, R3, 0x8, PT ;  /* 0x000000080300780c */ /* 0x000fe40003f44270 */
[----:B------:R-:W-:Y:S02]  /*4c90*/  FSEL R153, R153, -INF , P3 ;  /* 0xff80000099997808 */ /* 0x000fe40001800000 */
[----:B--2---:R-:W-:-:S02]  /*4ca0*/  FMNMX.FTZ R4, R152, R9, !PT ;  /* 0x0000000998047209 */ /* 0x004fc40007810000 */
        /* <DEDUP_REMOVED lines=40> */
[----:B------:R-:W-:-:S04]  /*4f30*/  FMNMX.FTZ R4, R180, R11, !PT ;  /* 0x0000000bb4047209 */ /* 0x000fc80007810000 */
[----:B------:R-:W-:Y:S01]  /*4f40*/  FMNMX.FTZ R12, R181, R4, !PT ;  /* 0x00000004b50c7209 */ /* 0x000fe20007810000 */
[----:B------:R-:W-:-:S04]  /*4f50*/  VIADD R4, R3, 0x8 ;  /* 0x0000000803047836 */ /* 0x000fc80000000000 */
[----:B------:R-:W2:Y:S01]  /*4f60*/  SHFL.BFLY PT, R11, R12, 0x2, 0x1f ;  /* 0x0c401f000c0b7f89 */ /* 0x000ea200000e0000 */
[C---:B------:R-:W-:Y:S02]  /*4f70*/  ISETP.GT.AND P2, PT, R4.reuse, RZ, PT ;  /* 0x000000ff0400720c */ /* 0x040fe40003f44270 */
[C---:B------:R-:W-:Y:S02]  /*4f80*/  ISETP.GT.AND P3, PT, R4.reuse, 0x1, PT ;  /* 0x000000010400780c */ /* 0x040fe40003f64270 */
[C---:B------:R-:W-:Y:S02]  /*4f90*/  ISETP.GT.AND P4, PT, R4.reuse, 0x20, PT ;  /* 0x000000200400780c */ /* 0x040fe40003f84270 */
[----:B------:R-:W-:Y:S02]  /*4fa0*/  FSEL R155, R155, -INF , P3 ;  /* 0xff8000009b9b7808 */ /* 0x000fe40001800000 */
[C---:B------:R-:W-:Y:S02]  /*4fb0*/  ISETP.GT.AND P3, PT, R4.reuse, 0x9, PT ;  /* 0x000000090400780c */ /* 0x040fe40003f64270 */
[----:B------:R-:W-:-:S02]  /*4fc0*/  ISETP.GT.AND P5, PT, R4, 0x21, PT ;  /* 0x000000210400780c */ /* 0x000fc40003fa4270 */
[----:B------:R-:W-:Y:S02]  /*4fd0*/  FSEL R159, R159, -INF , P3 ;  /* 0xff8000009f9f7808 */ /* 0x000fe40001800000 */
[----:B------:R-:W-:Y:S02]  /*4fe0*/  ISETP.GT.AND P3, PT, R4, 0x11, PT ;  /* 0x000000110400780c */ /* 0x000fe40003f64270 */
[----:B------:R-:W-:Y:S02]  /*4ff0*/  FSEL R170, R170, -INF , P4 ;  /* 0xff800000aaaa7808 */ /* 0x000fe40002000000 */
[----:B------:R-:W-:Y:S02]  /*5000*/  FSEL R163, R163, -INF , P3 ;  /* 0xff800000a3a37808 */ /* 0x000fe40001800000 */
[----:B------:R-:W-:Y:S02]  /*5010*/  ISETP.GT.AND P3, PT, R4, 0x19, PT ;  /* 0x000000190400780c */ /* 0x000fe40003f64270 */
[----:B------:R-:W-:-:S02]  /*5020*/  FSEL R171, R171, -INF , P5 ;  /* 0xff800000abab7808 */ /* 0x000fc40002800000 */
[----:B--2---:R-:W-:Y:S02]  /*5030*/  FMNMX.FTZ R14, R12, R11, !PT ;  /* 0x0000000b0c0e7209 */ /* 0x004fe40007810000 */
[----:B------:R-:W-:Y:S02]  /*5040*/  FSEL R11, R154, -INF , P2 ;  /* 0xff8000009a0b7808 */ /* 0x000fe40001000000 */
[----:B------:R-:W-:Y:S01]  /*5050*/  ISETP.GT.AND P2, PT, R4, 0x8, PT ;  /* 0x000000080400780c */ /* 0x000fe20003f44270 */
[----:B------:R-:W2:Y:S01]  /*5060*/  SHFL.BFLY PT, R15, R14, 0x1, 0x1f ;  /* 0x0c201f000e0f7f89 */ /* 0x000ea200000e0000 */
        /* <DEDUP_REMOVED lines=11> */
[----:B------:R-:W-:Y:S02]  /*5120*/  FSEL R167, R167, -INF , P3 ;  /* 0xff800000a7a77808 */ /* 0x000fe40001800000 */
[----:B------:R-:W-:Y:S02]  /*5130*/  FMNMX.FTZ R10, R166, R13, !PT ;  /* 0x0000000da60a7209 */ /* 0x000fe40007810000 */
[----:B------:R-:W-:Y:S02]  /*5140*/  ISETP.GT.AND P3, PT, R4, 0x28, PT ;  /* 0x000000280400780c */ /* 0x000fe40003f64270 */
        /* <DEDUP_REMOVED lines=8> */
[----:B--2---:R-:W-:Y:S02]  /*51d0*/  FMNMX.FTZ R3, R14, R15, !PT ;  /* 0x0000000f0e037209 */ /* 0x004fe40007810000 */
[----:B------:R-:W-:Y:S02]  /*51e0*/  ISETP.GT.AND P4, PT, R4, 0x31, PT ;  /* 0x000000310400780c */ /* 0x000fe40003f84270 */
[----:B------:R-:W-:Y:S01]  /*51f0*/  FSEL R178, R178, -INF , P3 ;  /* 0xff800000b2b27808 */ /* 0x000fe20001800000 */
[----:B------:R-:W-:Y:S01]  /*5200*/  FMUL.FTZ R12, R3, UR10 ;  /* 0x0000000a030c7c20 */ /* 0x000fe20008410000 */
[----:B------:R-:W-:Y:S02]  /*5210*/  FMNMX.FTZ R15, R175, R10, !PT ;  /* 0x0000000aaf0f7209 */ /* 0x000fe40007810000 */
[----:B------:R-:W-:-:S02]  /*5220*/  ISETP.GT.AND P3, PT, R4, 0x38, PT ;  /* 0x000000380400780c */ /* 0x000fc40003f64270 */
[----:B------:R-:W-:Y:S02]  /*5230*/  FSEL R179, R179, -INF , P4 ;  /* 0xff800000b3b37808 */ /* 0x000fe40002000000 */
[----:B------:R-:W-:Y:S02]  /*5240*/  FMNMX.FTZ R10, R178, R15, !PT ;  /* 0x0000000fb20a7209 */ /* 0x000fe40007810000 */
[----:B------:R-:W-:Y:S02]  /*5250*/  ISETP.GT.AND P4, PT, R4, 0x39, PT ;  /* 0x000000390400780c */ /* 0x000fe40003f84270 */
[----:B------:R-:W-:Y:S02]  /*5260*/  FSEL R182, R182, -INF , P3 ;  /* 0xff800000b6b67808 */ /* 0x000fe40001800000 */
[----:B------:R-:W-:Y:S02]  /*5270*/  FMNMX.FTZ R15, R179, R10, !PT ;  /* 0x0000000ab30f7209 */ /* 0x000fe40007810000 */
[----:B------:R-:W-:-:S02]  /*5280*/  FSETP.NEU.FTZ.AND P2, PT, R3, -INF , PT ;  /* 0xff8000000300780b */ /* 0x000fc40003f5d000 */
[----:B------:R-:W-:Y:S02]  /*5290*/  FSEL R183, R183, -INF , P4 ;  /* 0xff800000b7b77808 */ /* 0x000fe40002000000 */
[----:B------:R-:W-:Y:S02]  /*52a0*/  FMNMX.FTZ R4, R182, R15, !PT ;  /* 0x0000000fb6047209 */ /* 0x000fe40007810000 */
[----:B------:R-:W-:Y:S02]  /*52b0*/  FSEL R192, R12, RZ, P2 ;  /* 0x000000ff0cc07208 */ /* 0x000fe40001000000 */
[----:B------:R-:W-:Y:S02]  /*52c0*/  FMNMX.FTZ R4, R183, R4, !PT ;  /* 0x00000004b7047209 */ /* 0x000fe40007810000 */
[----:B------:R-:W-:Y:S01]  /*52d0*/  FSEL R20, R3, RZ, P2 ;  /* 0x000000ff03147208 */ /* 0x000fe20001000000 */
[--C-:B------:R-:W-:Y:S01]  /*52e0*/  FFMA.FTZ R15, R157, UR10, -R192.reuse ;  /* 0x0000000a9d0f7c23 */ /* 0x100fe200080108c0 */
[--C-:B------:R-:W-:Y:S01]  /*52f0*/  FFMA.FTZ R21, R161, UR10, -R192.reuse ;  /* 0x0000000aa1157c23 */ /* 0x100fe200080108c0 */
[----:B------:R-:W2:Y:S01]  /*5300*/  SHFL.BFLY PT, R157, R4, 0x2, 0x1f ;  /* 0x0c401f00049d7f89 */ /* 0x000ea200000e0000 */
[--C-:B------:R-:W-:Y:S01]  /*5310*/  FFMA.FTZ R12, R172, UR10, -R192.reuse ;  /* 0x0000000aac0c7c23 */ /* 0x100fe200080108c0 */
[----:B------:R-:W-:Y:S01]  /*5320*/  FADD.FTZ R20, -R20, R9 ;  /* 0x0000000914147221 */ /* 0x000fe20000010100 */
[--C-:B------:R-:W-:Y:S01]  /*5330*/  FFMA.FTZ R161, R173, UR10, -R192.reuse ;  /* 0x0000000aada17c23 */ /* 0x100fe200080108c0 */
[--C-:B------:R-:W-:Y:S01]  /*5340*/  FFMA.FTZ R152, R152, UR10, -R192.reuse ;  /* 0x0000000a98987c23 */ /* 0x100fe200080108c0 */
[--C-:B------:R-:W-:Y:S01]  /*5350*/  FFMA.FTZ R13, R153, UR10, -R192.reuse ;  /* 0x0000000a990d7c23 */ /* 0x100fe200080108c0 */
[----:B------:R-:W-:Y:S01]  /*5360*/  FMUL.FTZ R9, R20, UR10 ;  /* 0x0000000a14097c20 */ /* 0x000fe20008410000 */
        /* <DEDUP_REMOVED lines=10> */
[----:B--2---:R-:W-:Y:S01]  /*5410*/  FMNMX.FTZ R14, R4, R157, !PT ;  /* 0x0000009d040e7209 */ /* 0x004fe20007810000 */
[----:B------:R-:W-:-:S06]  /*5420*/  FFMA.FTZ R157, R169, UR10, -R192 ;  /* 0x0000000aa99d7c23 */ /* 0x000fcc00080108c0 */
[----:B------:R-:W2:Y:S01]  /*5430*/  MUFU.EX2 R9, R9 ;  /* 0x0000000900097308 */ /* 0x000ea20000000800 */
[----:B------:R-:W3:Y:S07]  /*5440*/  SHFL.BFLY PT, R169, R14, 0x1, 0x1f ;  /* 0x0c201f000ea97f89 */ /* 0x000eee00000e0000 */
        /* <DEDUP_REMOVED lines=13> */
[----:B------:R-:W-:Y:S01]  /*5520*/  FFMA.FTZ R169, R181, UR10, -R192 ;  /* 0x0000000ab5a97c23 */ /* 0x000fe200080108c0 */
[-C--:B------:R-:W-:Y:S01]  /*5530*/  FMUL.FTZ R41, R41, R9.reuse ;  /* 0x0000000929297220 */ /* 0x080fe20000410000 */
[-C--:B------:R-:W-:Y:S01]  /*5540*/  FMUL.FTZ R44, R44, R9.reuse ;  /* 0x000000092c2c7220 */ /* 0x080fe20000410000 */
[C---:B------:R-:W-:Y:S01]  /*5550*/  FSETP.NEU.FTZ.AND P2, PT, R4.reuse, -INF , PT ;  /* 0xff8000000400780b */ /* 0x040fe20003f5d000 */
[C---:B------:R-:W-:Y:S01]  /*5560*/  FMUL.FTZ R172, R4.reuse, UR10 ;  /* 0x0000000a04ac7c20 */ /* 0x040fe20008410000 */
[----:B------:R-:W3:Y:S01]  /*5570*/  MUFU.EX2 R21, R21 ;  /* 0x0000001500157308 */ /* 0x000ee20000000800 */
[-C--:B------:R-:W-:Y:S01]  /*5580*/  FMUL.FTZ R45, R45, R9.reuse ;  /* 0x000000092d2d7220 */ /* 0x080fe20000410000 */
[----:B------:R-:W-:Y:S01]  /*5590*/  FSEL R173, R4, RZ, P2 ;  /* 0x000000ff04ad7208 */ /* 0x000fe20001000000 */
[-C--:B------:R-:W-:Y:S01]  /*55a0*/  FMUL.FTZ R48, R48, R9.reuse ;  /* 0x0000000930307220 */ /* 0x080fe20000410000 */
[----:B------:R-:W-:Y:S01]  /*55b0*/  FSEL R172, R172, RZ, P2 ;  /* 0x000000ffacac7208 */ /* 0x000fe20001000000 */
[-C--:B------:R-:W-:Y:S01]  /*55c0*/  FMUL.FTZ R49, R49, R9.reuse ;  /* 0x0000000931317220 */ /* 0x080fe20000410000 */
[----:B------:R-:W-:Y:S01]  /*55d0*/  FMUL.FTZ R52, R52, R9 ;  /* 0x0000000934347220 */ /* 0x000fe20000410000 */
[----:B------:R-:W-:Y:S01]  /*55e0*/  FADD.FTZ R173, -R173, R8 ;  /* 0x00000008adad7221 */ /* 0x000fe20000010100 */
[----:B------:R1:W-:Y:S01]  /*55f0*/  MUFU.EX2 R14, R180 ;  /* 0x000000b4000e7308 */ /* 0x0003e20000000800 */
[--C-:B------:R-:W-:Y:S01]  /*5600*/  FFMA.FTZ R11, R11, UR10, -R172.reuse ;  /* 0x0000000a0b0b7c23 */ /* 0x100fe200080108ac */
[--C-:B------:R-:W-:Y:S01]  /*5610*/  FFMA.FTZ R20, R155, UR10, -R172.reuse ;  /* 0x0000000a9b147c23 */ /* 0x100fe200080108ac */
[----:B------:R-:W-:Y:S01]  /*5620*/  FMUL.FTZ R8, R173, UR10 ;  /* 0x0000000aad087c20 */ /* 0x000fe20008410000 */
[--C-:B------:R-:W-:Y:S01]  /*5630*/  FFMA.FTZ R155, R158, UR10, -R172.reuse ;  /* 0x0000000a9e9b7c23 */ /* 0x100fe200080108ac */
[----:B------:R-:W-:Y:S01]  /*5640*/  FFMA.FTZ R168, R159, UR10, -R172 ;  /* 0x0000000a9fa87c23 */ /* 0x000fe200080108ac */
[----:B------:R-:W-:Y:S01]  /*5650*/  FFMA.FTZ R158, R9, R5, R152 ;  /* 0x00000005099e7223 */ /* 0x000fe20000010098 */
[--C-:B------:R-:W-:Y:S01]  /*5660*/  FFMA.FTZ R159, R162, UR10, -R172.reuse ;  /* 0x0000000aa29f7c23 */ /* 0x100fe200080108ac */
[----:B------:R-:W-:Y:S01]  /*5670*/  MUFU.EX2 R11, R11 ;  /* 0x0000000b000b7308 */ /* 0x000fe20000000800 */
[----:B------:R-:W-:Y:S01]  /*5680*/  FFMA.FTZ R192, R171, UR10, -R172 ;  /* 0x0000000aabc07c23 */ /* 0x000fe200080108ac */
[----:B----4-:R-:W-:Y:S01]  /*5690*/  FADD.FTZ R171, R13, R158 ;  /* 0x0000009e0dab7221 */ /* 0x010fe20000010000 */
[----:B------:R-:W-:Y:S01]  /*56a0*/  FFMA.FTZ R176, R163, UR10, -R172 ;  /* 0x0000000aa3b07c23 */ /* 0x000fe200080108ac */
[----:B------:R-:W-:-:S02]  /*56b0*/  IMAD.MOV R173, RZ, RZ, -R17 ;  /* 0x000000ffffad7224 */ /* 0x000fc400078e0a11 */
[--C-:B------:R-:W-:Y:S01]  /*56c0*/  FFMA.FTZ R163, R166, UR10, -R172.reuse ;  /* 0x0000000aa6a37c23 */ /* 0x100fe200080108ac */
[----:B-----5:R-:W-:Y:S01]  /*56d0*/  FADD.FTZ R158, R154, R171 ;  /* 0x000000ab9a9e7221 */ /* 0x020fe20000010000 */
[----:B-1----:R-:W-:Y:S01]  /*56e0*/  FFMA.FTZ R180, R167, UR10, -R172 ;  /* 0x0000000aa7b47c23 */ /* 0x002fe200080108ac */
[----:B------:R-:W1:Y:S01]  /*56f0*/  MUFU.EX2 R8, R8 ;  /* 0x0000000800087308 */ /* 0x000e620000000800 */
[----:B------:R-:W-:Y:S01]  /*5700*/  ISETP.NE.AND P2, PT, R16, R173, PT ;  /* 0x000000ad1000720c */ /* 0x000fe20003f45270 */
[----:B------:R-:W-:Y:S01]  /*5710*/  FADD.FTZ R173, R15, R158 ;  /* 0x0000009e0fad7221 */ /* 0x000fe20000010000 */
[--C-:B------:R-:W-:Y:S01]  /*5720*/  FFMA.FTZ R167, R170, UR10, -R172.reuse ;  /* 0x0000000aaaa77c23 */ /* 0x100fe200080108ac */
[----:B------:R-:W-:Y:S01]  /*5730*/  MOV R170, UR29 ;  /* 0x0000001d00aa7c02 */ /* 0x000fe20008000f00 */
[--C-:B------:R-:W-:Y:S01]  /*5740*/  FFMA.FTZ R174, R174, UR10, -R172.reuse ;  /* 0x0000000aaeae7c23 */ /* 0x100fe200080108ac */
[----:B--2---:R-:W-:Y:S01]  /*5750*/  FADD.FTZ R162, R156, R173 ;  /* 0x000000ad9ca27221 */ /* 0x004fe20000010000 */
[----:B------:R-:W-:Y:S01]  /*5760*/  FFMA.FTZ R175, R175, UR10, -R172 ;  /* 0x0000000aafaf7c23 */ /* 0x000fe200080108ac */
[----:B------:R-:W2:Y:S01]  /*5770*/  MUFU.EX2 R20, R20 ;  /* 0x0000001400147308 */ /* 0x000ea20000000800 */
[----:B------:R-:W-:Y:S01]  /*5780*/  @!P1 IADD3 R5, R170, 0x28c40, RZ ;  /* 0x00028c40aa059810 */ /* 0x000fe20007ffe0ff */
[----:B---3--:R-:W-:Y:S01]  /*5790*/  FADD.FTZ R173, R21, R162 ;  /* 0x000000a215ad7221 */ /* 0x008fe20000010000 */
[----:B------:R-:W-:Y:S01]  /*57a0*/  F2FP.F16.F32.PACK_AB R152, R13, R152 ;  /* 0x000000980d98723e */ /* 0x000fe200000000ff */
[--C-:B------:R-:W-:Y:S01]  /*57b0*/  FFMA.FTZ R178, R178, UR10, -R172.reuse ;  /* 0x0000000ab2b27c23 */ /* 0x100fe200080108ac */
[----:B------:R-:W-:Y:S01]  /*57c0*/  @!P1 PRMT R5, RZ, 0x654, R5 ;  /* 0x00000654ff059816 */ /* 0x000fe20000000005 */
[--C-:B------:R-:W-:Y:S01]  /*57d0*/  FFMA.FTZ R179, R179, UR10, -R172.reuse ;  /* 0x0000000ab3b37c23 */ /* 0x100fe200080108ac */
[--C-:B------:R-:W-:Y:S01]  /*57e0*/  FFMA.FTZ R182, R182, UR10, -R172.reuse ;  /* 0x0000000ab6b67c23 */ /* 0x100fe200080108ac */
[----:B------:R-:W3:Y:S01]  /*57f0*/  MUFU.EX2 R155, R155 ;  /* 0x0000009b009b7308 */ /* 0x000ee20000000800 */
[----:B-1----:R-:W-:Y:S01]  /*5800*/  FFMA.FTZ R171, R8, R6, R11 ;  /* 0x0000000608ab7223 */ /* 0x002fe2000001000b */
[----:B------:R1:W-:Y:S01]  /*5810*/  @!P1 SYNCS.ARRIVE.TRANS64.RED.A1T0 RZ, [R5+URZ], RZ ;  /* 0x000000ff05ff99a7 */ /* 0x0003e2000810043f */
[----:B------:R-:W-:Y:S01]  /*5820*/  FFMA.FTZ R172, R183, UR10, -R172 ;  /* 0x0000000ab7ac7c23 */ /* 0x000fe200080108ac */
[----:B------:R-:W-:Y:S01]  /*5830*/  F2FP.F16.F32.PACK_AB R154, R15, R154 ;  /* 0x0000009a0f9a723e */ /* 0x000fe200000000ff */
[-C--:B------:R-:W-:Y:S01]  /*5840*/  FMUL.FTZ R53, R53, R9.reuse ;  /* 0x0000000935357220 */ /* 0x080fe20000410000 */
[----:B------:R-:W-:Y:S01]  /*5850*/  F2FP.F16.F32.PACK_AB R156, R21, R156 ;  /* 0x0000009c159c723e */ /* 0x000fe200000000ff */
[----:B------:R-:W-:Y:S01]  /*5860*/  FMUL.FTZ R56, R56, R9 ;  /* 0x0000000938387220 */ /* 0x000fe20000410000 */
[----:B------:R-:W4:Y:S01]  /*5870*/  MUFU.EX2 R168, R168 ;  /* 0x000000a800a87308 */ /* 0x000f220000000800 */
[----:B--2---:R-:W-:Y:S01]  /*5880*/  FADD.FTZ R158, R20, R171 ;  /* 0x000000ab149e7221 */ /* 0x004fe20000010000 */
[----:B-1----:R-:W-:-:S02]  /*5890*/  IMAD.U32 R5, RZ, RZ, UR25 ;  /* 0x00000019ff057e24 */ /* 0x002fc4000f8e00ff */
[-C--:B------:R-:W-:Y:S01]  /*58a0*/  FMUL.FTZ R57, R57, R9.reuse ;  /* 0x0000000939397220 */ /* 0x080fe20000410000 */
[-C--:B------:R-:W-:Y:S01]  /*58b0*/  FMUL.FTZ R60, R60, R9.reuse ;  /* 0x000000093c3c7220 */ /* 0x080fe20000410000 */
[-C--:B------:R-:W-:Y:S01]  /*58c0*/  FMUL.FTZ R61, R61, R9.reuse ;  /* 0x000000093d3d7220 */ /* 0x080fe20000410000 */
[-C--:B------:R-:W-:Y:S01]  /*58d0*/  FMUL.FTZ R64, R64, R9.reuse ;  /* 0x0000000940407220 */ /* 0x080fe20000410000 */
[----:B------:R-:W-:Y:S01]  /*58e0*/  @!P2 LEA R5, R5, R2, 0x6 ;  /* 0x000000020505a211 */ /* 0x000fe200078e30ff */
[----:B------:R-:W1:Y:S01]  /*58f0*/  MUFU.EX2 R159, R159 ;  /* 0x0000009f009f7308 */ /* 0x000e620000000800 */
[----:B---3--:R-:W-:Y:S01]  /*5900*/  FADD.FTZ R171, R155, R158 ;  /* 0x0000009e9bab7221 */ /* 0x008fe20000010000 */
[-C--:B------:R-:W-:Y:S01]  /*5910*/  FMUL.FTZ R65, R65, R9.reuse ;  /* 0x0000000941417220 */ /* 0x080fe20000410000 */
[----:B------:R-:W-:Y:S01]  /*5920*/  @!P2 LEA R5, R5, UR48, 0x2 ;  /* 0x000000300505ac11 */ /* 0x000fe2000f8e10ff */
[-C--:B------:R-:W-:Y:S01]  /*5930*/  FMUL.FTZ R68, R68, R9.reuse ;  /* 0x0000000944447220 */ /* 0x080fe20000410000 */
[-C--:B------:R-:W-:Y:S01]  /*5940*/  FMUL.FTZ R69, R69, R9.reuse ;  /* 0x0000000945457220 */ /* 0x080fe20000410000 */
[-C--:B------:R-:W-:Y:S01]  /*5950*/  FMUL.FTZ R72, R72, R9.reuse ;  /* 0x0000000948487220 */ /* 0x080fe20000410000 */
[----:B------:R-:W-:Y:S01]  /*5960*/  FMUL.FTZ R73, R73, R9 ;  /* 0x0000000949497220 */ /* 0x000fe20000410000 */
[----:B------:R-:W2:Y:S01]  /*5970*/  MUFU.EX2 R176, R176 ;  /* 0x000000b000b07308 */ /* 0x000ea20000000800 */
[C---:B----4-:R-:W-:Y:S01]  /*5980*/  FADD.FTZ R158, R168.reuse, R171 ;  /* 0x000000aba89e7221 */ /* 0x050fe20000010000 */
[----:B------:R-:W-:Y:S01]  /*5990*/  @!P2 STS [R5+0x28800], R9 ;  /* 0x028800090500a388 */ /* 0x000fe20000000800 */
[----:B------:R-:W-:Y:S01]  /*59a0*/  F2FP.F16.F32.PACK_AB R155, R168, R155 ;  /* 0x0000009ba89b723e */ /* 0x000fe200000000ff */
[-C--:B------:R-:W-:Y:S01]  /*59b0*/  FMUL.FTZ R76, R76, R9.reuse ;  /* 0x000000094c4c7220 */ /* 0x080fe20000410000 */
[-C--:B------:R-:W-:Y:S01]  /*59c0*/  FMUL.FTZ R77, R77, R9.reuse ;  /* 0x000000094d4d7220 */ /* 0x080fe20000410000 */
[----:B------:R3:W-:Y:S01]  /*59d0*/  @!P2 STS [R5+0x28820], R8 ;  /* 0x028820080500a388 */ /* 0x0007e20000000800 */
        /* <DEDUP_REMOVED lines=47> */
[----:B------:R-:W-:Y:S01]  /*5cd0*/  FMUL.FTZ R149, R149, R9 ;  /* 0x0000000995957220 */ /* 0x000fe20000410000 */
        /* <DEDUP_REMOVED lines=10> */
[----:B--2---:R-:W-:Y:S01]  /*5d80*/  FADD.FTZ R13, R167, R158 ;  /* 0x0000009ea70d7221 */ /* 0x004fe20000010000 */
[----:B------:R-:W-:Y:S01]  /*5d90*/  F2FP.F16.F32.PACK_AB R158, R153, R10 ;  /* 0x0000000a999e723e */ /* 0x000fe200000000ff */
[-C--:B------:R-:W-:Y:S01]  /*5da0*/  FMUL.FTZ R39, R39, R8.reuse ;  /* 0x0000000827277220 */ /* 0x080fe20000410000 */
[----:B------:R-:W-:Y:S01]  /*5db0*/  F2FP.F16.F32.PACK_AB R153, R20, R11 ;  /* 0x0000000b1499723e */ /* 0x000fe200000000ff */
[----:B------:R-:W-:Y:S01]  /*5dc0*/  BAR.SYNC.DEFER_BLOCKING 0xf, 0x100 ;  /* 0x03c4000000007b1d */ /* 0x000fe20000010000 */
[-C--:B------:R-:W-:Y:S01]  /*5dd0*/  FMUL.FTZ R42, R42, R8.reuse ;  /* 0x000000082a2a7220 */ /* 0x080fe20000410000 */
[-C--:B------:R-:W-:Y:S01]  /*5de0*/  FMUL.FTZ R43, R43, R8.reuse ;  /* 0x000000082b2b7220 */ /* 0x080fe20000410000 */
[----:B------:R-:W-:Y:S01]  /*5df0*/  FMUL.FTZ R46, R46, R8 ;  /* 0x000000082e2e7220 */ /* 0x000fe20000410000 */
[C---:B----4-:R-:W-:Y:S01]  /*5e00*/  FADD.FTZ R173, R157.reuse, R162 ;  /* 0x000000a29dad7221 */ /* 0x050fe20000010000 */
[----:B------:R-:W-:Y:S01]  /*5e10*/  F2FP.F16.F32.PACK_AB R160, R157, R160 ;  /* 0x000000a09da0723e */ /* 0x000fe200000000ff */
[----:B------:R-:W2:Y:S01]  /*5e20*/  MUFU.EX2 R12, R12 ;  /* 0x0000000c000c7308 */ /* 0x000ea20000000800 */
[----:B------:R-:W-:Y:S01]  /*5e30*/  F2FP.F16.F32.PACK_AB R157, R176, R159 ;  /* 0x0000009fb09d723e */ /* 0x000fe200000000ff */
[-C--:B------:R-:W-:Y:S01]  /*5e40*/  FMUL.FTZ R47, R47, R8.reuse ;  /* 0x000000082f2f7220 */ /* 0x080fe20000410000 */
[----:B------:R-:W-:Y:S01]  /*5e50*/  F2FP.F16.F32.PACK_AB R159, R180, R163 ;  /* 0x000000a3b49f723e */ /* 0x000fe200000000ff */
[-C--:B------:R-:W-:Y:S01]  /*5e60*/  FMUL.FTZ R50, R50, R8.reuse ;  /* 0x0000000832327220 */ /* 0x080fe20000410000 */
[-C--:B------:R-:W-:Y:S01]  /*5e70*/  FMUL.FTZ R51, R51, R8.reuse ;  /* 0x0000000833337220 */ /* 0x080fe20000410000 */
[----:B-1----:R-:W-:Y:S01]  /*5e80*/  FADD.FTZ R13, R192, R13 ;  /* 0x0000000dc00d7221 */ /* 0x002fe20000010000 */
        /* <DEDUP_REMOVED lines=11> */
[----:B------:R2:W-:Y:S01]  /*5f40*/  STSM.16.M88.4 [R18+0x26800], R152 ;  /* 0x0268009812007844 */ /* 0x0005e20000000200 */
[-C--:B------:R-:W-:Y:S01]  /*5f50*/  FMUL.FTZ R70, R70, R8.reuse ;  /* 0x0000000846467220 */ /* 0x080fe20000410000 */
[-C--:B------:R-:W-:Y:S01]  /*5f60*/  FMUL.FTZ R71, R71, R8.reuse ;  /* 0x0000000847477220 */ /* 0x080fe20000410000 */
[-C--:B------:R-:W-:Y:S01]  /*5f70*/  FMUL.FTZ R74, R74, R8.reuse ;  /* 0x000000084a4a7220 */ /* 0x080fe20000410000 */
[----:B------:R2:W-:Y:S01]  /*5f80*/  STSM.16.M88.4 [R23], R156 ;  /* 0x0000009c17007844 */ /* 0x0005e20000000200 */
[-C--:B------:R-:W-:Y:S01]  /*5f90*/  FMUL.FTZ R75, R75, R8.reuse ;  /* 0x000000084b4b7220 */ /* 0x080fe20000410000 */
[----:B------:R-:W5:Y:S01]  /*5fa0*/  MUFU.EX2 R164, R164 ;  /* 0x000000a400a47308 */ /* 0x000f620000000800 */
        /* <DEDUP_REMOVED lines=22> */
[----:B------:R-:W-:Y:S01]  /*6110*/  FMUL.FTZ R111, R111, R8 ;  /* 0x000000086f6f7220 */ /* 0x000fe20000410000 */
[----:B------:R-:W4:Y:S01]  /*6120*/  MUFU.EX2 R178, R178 ;  /* 0x000000b200b27308 */ /* 0x000f220000000800 */
[----:B-1----:R-:W-:Y:S01]  /*6130*/  FADD.FTZ R15, R165, R162 ;  /* 0x000000a2a50f7221 */ /* 0x002fe20000010000 */
[----:B------:R-:W-:Y:S01]  /*6140*/  F2FP.F16.F32.PACK_AB R162, R161, R12 ;  /* 0x0000000ca1a2723e */ /* 0x000fe200000000ff */
[----:B------:R-:W-:Y:S01]  /*6150*/  FMUL.FTZ R114, R114, R8 ;  /* 0x0000000872727220 */ /* 0x000fe20000410000 */
[----:B------:R-:W-:Y:S01]  /*6160*/  F2FP.F16.F32.PACK_AB R164, R165, R164 ;  /* 0x000000a4a5a4723e */ /* 0x000fe200000000ff */
[----:B------:R-:W-:Y:S01]  /*6170*/  FADD.FTZ R166, R14, R15 ;  /* 0x0000000f0ea67221 */ /* 0x000fe20000010000 */
[----:B------:R-:W-:Y:S01]  /*6180*/  F2FP.F16.F32.PACK_AB R161, R192, R167 ;  /* 0x000000a7c0a1723e */ /* 0x000fe200000000ff */
[----:B------:R-:W-:Y:S01]  /*6190*/  FMUL.FTZ R115, R115, R8 ;  /* 0x0000000873737220 */ /* 0x000fe20000410000 */
[----:B------:R-:W1:Y:S01]  /*61a0*/  MUFU.EX2 R169, R169 ;  /* 0x000000a900a97308 */ /* 0x000e620000000800 */
[C---:B---3--:R-:W-:Y:S01]  /*61b0*/  FADD.FTZ R5, R175.reuse, R10 ;  /* 0x0000000aaf057221 */ /* 0x048fe20000010000 */
[----:B------:R-:W-:Y:S01]  /*61c0*/  F2FP.F16.F32.PACK_AB R163, R175, R6 ;  /* 0x00000006afa3723e */ /* 0x000fe200000000ff */
[-C--:B------:R-:W-:Y:S01]  /*61d0*/  FMUL.FTZ R118, R118, R8.reuse ;  /* 0x0000000876767220 */ /* 0x080fe20000410000 */
[-C--:B------:R-:W-:Y:S01]  /*61e0*/  FMUL.FTZ R119, R119, R8.reuse ;  /* 0x0000000877777220 */ /* 0x080fe20000410000 */
[-C--:B------:R-:W-:Y:S01]  /*61f0*/  FMUL.FTZ R122, R122, R8.reuse ;  /* 0x000000087a7a7220 */ /* 0x080fe20000410000 */
[-C--:B------:R-:W-:Y:S01]  /*6200*/  FMUL.FTZ R123, R123, R8.reuse ;  /* 0x000000087b7b7220 */ /* 0x080fe20000410000 */
[----:B------:R2:W-:Y:S01]  /*6210*/  STSM.16.M88.4 [R19], R160 ;  /* 0x000000a013007844 */ /* 0x0005e20000000200 */
[----:B------:R-:W3:Y:S01]  /*6220*/  MUFU.EX2 R179, R179 ;  /* 0x000000b300b37308 */ /* 0x000ee20000000800 */
[----:B----4-:R-:W-:Y:S01]  /*6230*/  FADD.FTZ R10, R178, R5 ;  /* 0x00000005b20a7221 */ /* 0x010fe20000010000 */
[-C--:B------:R-:W-:Y:S01]  /*6240*/  FMUL.FTZ R126, R126, R8.reuse ;  /* 0x000000087e7e7220 */ /* 0x080fe20000410000 */
[-C--:B------:R-:W-:Y:S01]  /*6250*/  FMUL.FTZ R127, R127, R8.reuse ;  /* 0x000000087f7f7220 */ /* 0x080fe20000410000 */
[-C--:B------:R-:W-:Y:S01]  /*6260*/  FMUL.FTZ R130, R130, R8.reuse ;  /* 0x0000000882827220 */ /* 0x080fe20000410000 */
[-C--:B------:R-:W-:Y:S01]  /*6270*/  FMUL.FTZ R131, R131, R8.reuse ;  /* 0x0000000883837220 */ /* 0x080fe20000410000 */
[-C--:B------:R-:W-:Y:S01]  /*6280*/  FMUL.FTZ R134, R134, R8.reuse ;  /* 0x0000000886867220 */ /* 0x080fe20000410000 */
[----:B------:R-:W-:Y:S01]  /*6290*/  FMUL.FTZ R135, R135, R8 ;  /* 0x0000000887877220 */ /* 0x000fe20000410000 */
[----:B------:R-:W4:Y:S01]  /*62a0*/  MUFU.EX2 R182, R182 ;  /* 0x000000b600b67308 */ /* 0x000f220000000800 */
[C---:B-1----:R-:W-:Y:S01]  /*62b0*/  FADD.FTZ R5, R169.reuse, R166 ;  /* 0x000000a6a9057221 */ /* 0x042fe20000010000 */
[----:B------:R-:W-:Y:S01]  /*62c0*/  F2FP.F16.F32.PACK_AB R166, R169, R14 ;  /* 0x0000000ea9a6723e */ /* 0x000fe200000000ff */
        /* <DEDUP_REMOVED lines=8> */
[-C--:B------:R-:W-:Y:S01]  /*6350*/  FMUL.FTZ R147, R147, R8.reuse ;  /* 0x0000000893937220 */ /* 0x080fe20000410000 */
[-C--:B------:R-:W-:Y:S01]  /*6360*/  FMUL.FTZ R150, R150, R8.reuse ;  /* 0x0000000896967220 */ /* 0x080fe20000410000 */
[----:B------:R-:W-:Y:S01]  /*6370*/  FMUL.FTZ R151, R151, R8 ;  /* 0x0000000897977220 */ /* 0x000fe20000410000 */
[----:B----4-:R-:W-:Y:S01]  /*6380*/  FADD.FTZ R10, R182, R11 ;  /* 0x0000000bb60a7221 */ /* 0x010fe20000010000 */
[----:B-1----:R-:W-:-:S03]  /*6390*/  F2FP.F16.F32.PACK_AB R167, R13, R182 ;  /* 0x000000b60da7723e */ /* 0x002fc600000000ff */
[----:B------:R-:W-:Y:S02]  /*63a0*/  FADD.FTZ R6, R13, R10 ;  /* 0x0000000a0d067221 */ /* 0x000fe40000010000 */
[----:B------:R2:W-:Y:S01]  /*63b0*/  STSM.16.M88.4 [R22], R164 ;  /* 0x000000a416007844 */ /* 0x0005e20000000200 */
[----:B------:R-:W-:Y:S05]  /*63c0*/  @!P0 BRA `(.L_x_5816) ;  /* 0x0000000000048947 */ /* 0x000fea0003800000 */
[----:B------:R-:W-:Y:S01]  /*63d0*/  BPT.TRAP 0x1 ;  /* 0x000000040000795c */ /* 0x000fe20000300000 */
.L_x_5816:
[----:B------:R1:W3:Y:S01]  /*63e0*/  SYNCS.PHASECHK.TRANS64.TRYWAIT P2, [UR29+0x28c50], R7 ;  /* 0x028c5007ff0075a7 */ /* 0x0002e2000804015d */
[----:B------:R-:W-:Y:S05]  /*63f0*/  @!P0 BRA `(.L_x_5817) ;  /* 0x0000000000048947 */ /* 0x000fea0003800000 */
[----:B------:R-:W-:Y:S01]  /*6400*/  BPT.TRAP 0x1 ;  /* 0x000000040000795c */ /* 0x000fe20000300000 */
.L_x_5817:
[----:B---3--:R-:W-:Y:S05]  /*6410*/  @P2 BRA `(.L_x_5818) ;  /* 0x0000000000082947 */ /* 0x008fea0003800000 */
[----:B------:R-:W3:Y:S02]  /*6420*/  SYNCS.PHASECHK.TRANS64.TRYWAIT P2, [UR29+0x28c50], R7 ;  /* 0x028c5007ff0075a7 */ /* 0x000ee4000804015d */
[----:B---3--:R-:W-:Y:S05]  /*6430*/  @!P2 BRA `(.L_x_5819) ;  /* 0x000000740000a947 */ /* 0x008fea0003800000 */
.L_x_5818:
[----:B------:R-:W-:Y:S01]  /*6440*/  ULEA UR11, UR39, UR41, 0xc ;  /* 0x00000029270b7291 */ /* 0x000fe2000f8e603f */
[----:B------:R-:W-:Y:S01]  /*6450*/  WARPGROUP.ARRIVE ;  /* 0x00000000000079c5 */ /* 0x000fe20000000000 */
[----:B------:R-:W-:Y:S01]  /*6460*/  UMOV UR7, 0x40000040 ;  /* 0x4000004000077882 */ /* 0x000fe20000000000 */
[----:B------:R-:W-:Y:S01]  /*6470*/  UISETP.GT.AND UP0, UPT, UR23, UR22, UPT ;  /* 0x000000161700728c */ /* 0x000fe2000bf04270 */
[----:B---3--:R-:W-:Y:S01]  /*6480*/  @!P1 VIADD R170, R170, 0x28c60 ;  /* 0x00028c60aaaa9836 */ /* 0x008fe20000000000 */
[----:B------:R-:W-:Y:S01]  /*6490*/  UIADD3 UR23, UR23, -0x1, URZ ;  /* 0xffffffff17177890 */ /* 0x000fe2000fffe03f */
[----:B------:R-:W-:Y:S01]  /*64a0*/  MOV R8, R4 ;  /* 0x0000000400087202 */ /* 0x000fe20000000f00 */
[----:B------:R-:W-:Y:S01]  /*64b0*/  UMOV UR6, UR11 ;  /* 0x0000000b00067c82 */ /* 0x000fe20008000000 */
[----:B------:R-:W-:Y:S01]  /*64c0*/  UMOV UR25, UR39 ;  /* 0x0000002700197c82 */ /* 0x000fe20008000000 */
[----:B------:R-:W-:Y:S01]  /*64d0*/  HGMMA.64x256x16.F32 R24, R152, gdesc[UR4].tnspB, R24, gsb0 ;  /* 0x43e0000498187df0 */ /* 0x000fe20008000818 */
[----:B------:R-:W-:Y:S01]  /*64e0*/  UIADD3 UR6, UR11, 0x80, URZ ;  /* 0x000000800b067890 */ /* 0x000fe2000fffe03f */
[----:B------:R-:W-:Y:S01]  /*64f0*/  PLOP3.LUT P2, PT, PT, PT, UP0, 0x80, 0x0 ;  /* 0x000000000000781c */ /* 0x000fe20003f4f008 */
[----:B------:R-:W-:Y:S01]  /*6500*/  UMOV UR7, 0x40000040 ;  /* 0x4000004000077882 */ /* 0x000fe20000000000 */
[----:B------:R-:W-:Y:S01]  /*6510*/  @!P1 PRMT R170, RZ, 0x654, R170 ;  /* 0x00000654ffaa9816 */ /* 0x000fe200000000aa */
[----:B------:R-:W-:Y:S01]  /*6520*/  IMAD.MOV.U32 R9, RZ, RZ, R3 ;  /* 0x000000ffff097224 */ /* 0x000fe200078e0003 */
[----:B------:R-:W-:-:S02]  /*6530*/  WARPGROUP.DEPBAR.LE gsb0, 0x0 ;  /* 0x00008000000079c5 */ /* 0x000fc40000010000 */
[----:B------:R-:W-:-:S15]  /*6540*/  WARPGROUP.ARRIVE ;  /* 0x00000000000079c5 */ /* 0x000fde0000000000 */
[----:B------:R-:W-:-:S05]  /*6550*/  NOP ;  /* 0x0000000000007918 */ /* 0x000fca0000000000 */
        /* <DEDUP_REMOVED lines=24> */
.L_x_5811:
[----:B------:R-:W-:-:S13]  /*66e0*/  ISETP.LE.AND P2, PT, RZ, UR23, PT ;  /* 0x00000017ff007c0c */ /* 0x000fda000bf43270 */
[----:B------:R-:W-:Y:S05]  /*66f0*/  @!P2 BRA `(.L_x_5821) ;  /* 0x00000018002ca947 */ /* 0x000fea0003800000 */
[----:B------:R-:W-:Y:S01]  /*6700*/  MOV R9, R4 ;  /* 0x0000000400097202 */ /* 0x000fe20000000f00 */
[----:B------:R-:W-:Y:S01]  /*6710*/  IMAD.MOV.U32 R8, RZ, RZ, R3 ;  /* 0x000000ffff087224 */ /* 0x000fe200078e0003 */
[----:B------:R-:W-:Y:S01]  /*6720*/  UMOV UR21, UR39 ;  /* 0x0000002700157c82 */ /* 0x000fe20008000000 */
[----:B------:R-:W-:-:S05]  /*6730*/  ULDC UR20, c[0x0][0x988] ;  /* 0x0002620000147ab9 */ /* 0x000fca0000000800 */
.L_x_5830:
[----:B------:R-:W-:-:S04]  /*6740*/  UIADD3 UR39, UR21, 0x1, URZ ;  /* 0x0000000115277890 */ /* 0x000fc8000fffe03f */
[----:B------:R-:W-:-:S04]  /*6750*/  UISETP.NE.AND UP0, UPT, UR39, 0x2, UPT ;  /* 0x000000022700788c */ /* 0x000fc8000bf05270 */
[----:B------:R-:W-:Y:S02]  /*6760*/  USEL UR6, URZ, 0x1, UP0 ;  /* 0x000000013f067887 */ /* 0x000fe40008000000 */
[----:B------:R-:W-:Y:S02]  /*6770*/  USEL UR39, UR39, URZ, UP0 ;  /* 0x0000003f27277287 */ /* 0x000fe40008000000 */
[----:B------:R-:W-:Y:S01]  /*6780*/  ULOP3.LUT UR38, UR38, UR6, URZ, 0x3c, !UPT ;  /* 0x0000000626267292 */ /* 0x000fe2000f8e3c3f */
[----:B-12---:R-:W-:Y:S11]  /*6790*/  @!P0 BRA `(.L_x_5822) ;  /* 0x0000000000048947 */ /* 0x006ff60003800000 */
[----:B------:R-:W-:Y:S01]  /*67a0*/  BPT.TRAP 0x1 ;  /* 0x000000040000795c */ /* 0x000fe20000300000 */
.L_x_5822:
[----:B------:R-:W-:Y:S01]  /*67b0*/  ULEA UR22, UR39, UR48, 0x3 ;  /* 0x0000003027167291 */ /* 0x000fe2000f8e183f */
[----:B-1----:R-:W-:-:S04]  /*67c0*/  MOV R7, UR38 ;  /* 0x0000002600077c02 */ /* 0x002fc80008000f00 */
[----:B------:R-:W-:-:S04]  /*67d0*/  SHF.L.U32 R7, R7, 0x1f, RZ ;  /* 0x0000001f07077819 */ /* 0x000fc800000006ff */
[----:B------:R1:W1:Y:S01]  /*67e0*/  SYNCS.PHASECHK.TRANS64.TRYWAIT P2, [UR22+0x28c30], R7 ;  /* 0x028c3007ff0075a7 */ /* 0x0002620008040156 */
[----:B------:R-:W-:Y:S05]  /*67f0*/  @!P0 BRA `(.L_x_5823) ;  /* 0x0000000000048947 */ /* 0x000fea0003800000 */
[----:B------:R-:W-:Y:S01]  /*6800*/  BPT.TRAP 0x1 ;  /* 0x000000040000795c */ /* 0x000fe20000300000 */
.L_x_5823:
[----:B-1----:R-:W-:Y:S05]  /*6810*/  @P2 BRA `(.L_x_5824) ;  /* 0x0000000000082947 */ /* 0x002fea0003800000 */
[----:B------:R-:W1:Y:S02]  /*6820*/  SYNCS.PHASECHK.TRANS64.TRYWAIT P2, [UR22+0x28c30], R7 ;  /* 0x028c3007ff0075a7 */ /* 0x000e640008040156 */
[----:B-1----:R-:W-:Y:S05]  /*6830*/  @!P2 BRA `(.L_x_5825) ;  /* 0x000000700014a947 */ /* 0x002fea0003800000 */
.L_x_5824:
[----:B------:R-:W-:Y:S01]  /*6840*/  R2UR UR18, R0 ;  /* 0x00000000001272ca */ /* 0x000fe200000e0000 */
[----:B--234-:R-:W-:Y:S01]  /*6850*/  WARPGROUP.ARRIVE ;  /* 0x00000000000079c5 */ /* 0x01cfe20000000000 */
        /* <DEDUP_REMOVED lines=57> */
[----:B------:R-:W1:Y:S01]  /*6bf0*/  MUFU.EX2 R8, R8 ;  /* 0x0000000800087308 */ /* 0x000e620000000800 */
        /* <DEDUP_REMOVED lines=10> */
[----:B------:R-:W-:-:S02]  /*6ca0*/  FFMA.FTZ R164, R176, UR10, -R192 ;  /* 0x0000000ab0a47c23 */ /* 0x000fc400080108c0 */
[----:B------:R-:W-:-:S03]  /*6cb0*/  FMNMX.FTZ R4, R178, R13, !PT ;  /* 0x0000000db2047209 */ /* 0x000fc60007810000 */
[----:B------:R-:W3:Y:S01]  /*6cc0*/  MUFU.EX2 R152, R152 ;  /* 0x0000009800987308 */ /* 0x000ee20000000800 */
[----:B------:R-:W-:Y:S01]  /*6cd0*/  FMNMX.FTZ R13, R179, R4, !PT ;  /* 0x00000004b30d7209 */ /* 0x000fe20007810000 */
[-C--:B-1----:R-:W-:Y:S01]  /*6ce0*/  FMUL.FTZ R24, R24, R8.reuse ;  /* 0x0000000818187220 */ /* 0x082fe20000410000 */
[-C--:B------:R-:W-:Y:S01]  /*6cf0*/  FMUL.FTZ R25, R25, R8.reuse ;  /* 0x0000000819197220 */ /* 0x080fe20000410000 */
[----:B------:R-:W-:Y:S01]  /*6d00*/  FMUL.FTZ R28, R28, R8 ;  /* 0x000000081c1c7220 */ /* 0x000fe20000410000 */
[----:B------:R-:W-:Y:S01]  /*6d10*/  FMNMX.FTZ R4, R182, R13, !PT ;  /* 0x0000000db6047209 */ /* 0x000fe20007810000 */
[--C-:B------:R-:W-:Y:S01]  /*6d20*/  FFMA.FTZ R13, R157, UR10, -R192.reuse ;  /* 0x0000000a9d0d7c23 */ /* 0x100fe200080108c0 */
[----:B------:R-:W-:Y:S01]  /*6d30*/  FFMA.FTZ R157, R173, UR10, -R192 ;  /* 0x0000000aad9d7c23 */ /* 0x000fe200080108c0 */
[----:B------:R-:W1:Y:S01]  /*6d40*/  MUFU.EX2 R10, R10 ;  /* 0x0000000a000a7308 */ /* 0x000e620000000800 */
[----:B------:R-:W-:Y:S01]  /*6d50*/  FMNMX.FTZ R4, R183, R4, !PT ;  /* 0x00000004b7047209 */ /* 0x000fe20007810000 */
[----:B--2---:R-:W-:Y:S01]  /*6d60*/  FFMA.FTZ R5, R8, R5, R11 ;  /* 0x0000000508057223 */ /* 0x004fe2000001000b */
[----:B------:R-:W-:-:S02]  /*6d70*/  IMAD.MOV R173, RZ, RZ, -R17 ;  /* 0x000000ffffad7224 */ /* 0x000fc400078e0a11 */
[-C--:B------:R-:W-:Y:S01]  /*6d80*/  FMUL.FTZ R29, R29, R8.reuse ;  /* 0x000000081d1d7220 */ /* 0x080fe20000410000 */
[-C--:B------:R-:W-:Y:S01]  /*6d90*/  FMUL.FTZ R32, R32, R8.reuse ;  /* 0x0000000820207220 */ /* 0x080fe20000410000 */
[----:B------:R-:W2:Y:S01]  /*6da0*/  SHFL.BFLY PT, R153, R4, 0x2, 0x1f ;  /* 0x0c401f0004997f89 */ /* 0x000ea200000e0000 */
[-C--:B------:R-:W-:Y:S01]  /*6db0*/  FMUL.FTZ R33, R33, R8.reuse ;  /* 0x0000000821217220 */ /* 0x080fe20000410000 */
[----:B------:R-:W-:Y:S01]  /*6dc0*/  MUFU.EX2 R13, R13 ;  /* 0x0000000d000d7308 */ /* 0x000fe20000000800 */
[----:B---3--:R-:W-:Y:S01]  /*6dd0*/  FADD.FTZ R5, R152, R5 ;  /* 0x0000000598057221 */ /* 0x008fe20000010000 */
[----:B------:R-:W-:Y:S01]  /*6de0*/  ISETP.NE.AND P2, PT, R16, R173, PT ;  /* 0x000000ad1000720c */ /* 0x000fe20003f45270 */
[-C--:B------:R-:W-:Y:S01]  /*6df0*/  FMUL.FTZ R36, R36, R8.reuse ;  /* 0x0000000824247220 */ /* 0x080fe20000410000 */
[----:B------:R-:W-:Y:S01]  /*6e00*/  F2FP.F16.F32.PACK_AB R152, R152, R11 ;  /* 0x0000000b9898723e */ /* 0x000fe200000000ff */
        /* <DEDUP_REMOVED lines=17> */
[----:B--2---:R-:W-:Y:S01]  /*6f20*/  FMNMX.FTZ R20, R4, R153, !PT ;  /* 0x0000009904147209 */ /* 0x004fe20007810000 */
[--C-:B------:R-:W-:Y:S01]  /*6f30*/  FFMA.FTZ R153, R169, UR10, -R192.reuse ;  /* 0x0000000aa9997c23 */ /* 0x100fe200080108c0 */
[----:B------:R-:W-:Y:S01]  /*6f40*/  MUFU.EX2 R12, R12 ;  /* 0x0000000c000c7308 */ /* 0x000fe20000000800 */
[-C--:B------:R-:W-:Y:S01]  /*6f50*/  FMUL.FTZ R68, R68, R8.reuse ;  /* 0x0000000844447220 */ /* 0x080fe20000410000 */
[-C--:B------:R-:W-:Y:S01]  /*6f60*/  FMUL.FTZ R69, R69, R8.reuse ;  /* 0x0000000845457220 */ /* 0x080fe20000410000 */
[----:B------:R-:W2:Y:S01]  /*6f70*/  SHFL.BFLY PT, R165, R20, 0x1, 0x1f ;  /* 0x0c201f0014a57f89 */ /* 0x000ea200000e0000 */
        /* <DEDUP_REMOVED lines=23> */
[----:B--2---:R-:W-:Y:S01]  /*70f0*/  FMNMX.FTZ R4, R20, R165, !PT ;  /* 0x000000a514047209 */ /* 0x004fe20007810000 */
[----:B------:R-:W-:Y:S01]  /*7100*/  FFMA.FTZ R165, R181, UR10, -R192 ;  /* 0x0000000ab5a57c23 */ /* 0x000fe200080108c0 */
        /* <DEDUP_REMOVED lines=14> */
[--C-:B--2---:R-:W-:Y:S01]  /*71f0*/  FFMA.FTZ R180, R167, UR10, -R177.reuse ;  /* 0x0000000aa7b47c23 */ /* 0x104fe200080108b1 */
[--C-:B------:R-:W-:Y:S01]  /*7200*/  FFMA.FTZ R167, R170, UR10, -R177.reuse ;  /* 0x0000000aaaa77c23 */ /* 0x100fe200080108b1 */
[----:B------:R-:W-:Y:S01]  /*7210*/  MOV R170, UR22 ;  /* 0x0000001600aa7c02 */ /* 0x000fe20008000f00 */
[--C-:B------:R-:W-:Y:S01]  /*7220*/  FFMA.FTZ R176, R163, UR10, -R177.reuse ;  /* 0x0000000aa3b07c23 */ /* 0x100fe200080108b1 */
[--C-:B------:R-:W-:Y:S01]  /*7230*/  FFMA.FTZ R163, R166, UR10, -R177.reuse ;  /* 0x0000000aa6a37c23 */ /* 0x100fe200080108b1 */
[--C-:B------:R-:W-:Y:S01]  /*7240*/  FFMA.FTZ R192, R171, UR10, -R177.reuse ;  /* 0x0000000aabc07c23 */ /* 0x100fe200080108b1 */
[----:B------:R-:W-:Y:S01]  /*7250*/  @!P1 IADD3 R154, R170, 0x28c40, RZ ;  /* 0x00028c40aa9a9810 */ /* 0x000fe20007ffe0ff */
[----:B------:R-:W2:Y:S01]  /*7260*/  MUFU.EX2 R168, R168 ;  /* 0x000000a800a87308 */ /* 0x000ea20000000800 */
[--C-:B------:R-:W-:Y:S01]  /*7270*/  FFMA.FTZ R171, R174, UR10, -R177.reuse ;  /* 0x0000000aaeab7c23 */ /* 0x100fe200080108b1 */
[----:B------:R-:W-:Y:S01]  /*7280*/  FFMA.FTZ R174, R175, UR10, -R177 ;  /* 0x0000000aafae7c23 */ /* 0x000fe200080108b1 */
[----:B------:R-:W-:Y:S01]  /*7290*/  @!P1 PRMT R154, RZ, 0x654, R154 ;  /* 0x00000654ff9a9816 */ /* 0x000fe2000000009a */
[----:B------:R-:W-:-:S02]  /*72a0*/  IMAD.U32 R175, RZ, RZ, UR21 ;  /* 0x00000015ffaf7e24 */ /* 0x000fc4000f8e00ff */
[--C-:B------:R-:W-:Y:S01]  /*72b0*/  FFMA.FTZ R173, R178, UR10, -R177.reuse ;  /* 0x0000000ab2ad7c23 */ /* 0x100fe200080108b1 */
[--C-:B------:R-:W-:Y:S01]  /*72c0*/  FFMA.FTZ R182, R182, UR10, -R177.reuse ;  /* 0x0000000ab6b67c23 */ /* 0x100fe200080108b1 */
[----:B------:R1:W-:Y:S01]  /*72d0*/  @!P1 SYNCS.ARRIVE.TRANS64.RED.A1T0 RZ, [R154+URZ], RZ ;  /* 0x000000ff9aff99a7 */ /* 0x0003e2000810043f */
[----:B------:R-:W3:Y:S01]  /*72e0*/  MUFU.EX2 R155, R155 ;  /* 0x0000009b009b7308 */ /* 0x000ee20000000800 */
[----:B------:R-:W-:Y:S02]  /*72f0*/  @!P2 IMAD R158, R175, 0x40, R2 ;  /* 0x00000040af9ea824 */ /* 0x000fe400078e0202 */
[--C-:B------:R-:W-:Y:S01]  /*7300*/  FFMA.FTZ R183, R183, UR10, -R177.reuse ;  /* 0x0000000ab7b77c23 */ /* 0x100fe200080108b1 */
[----:B------:R-:W-:Y:S01]  /*7310*/  FFMA.FTZ R179, R179, UR10, -R177 ;  /* 0x0000000ab3b37c23 */ /* 0x000fe200080108b1 */
[-C--:B------:R-:W-:Y:S01]  /*7320*/  FMUL.FTZ R120, R120, R8.reuse ;  /* 0x0000000878787220 */ /* 0x080fe20000410000 */
[----:B------:R-:W-:Y:S01]  /*7330*/  FMUL.FTZ R121, R121, R8 ;  /* 0x0000000879797220 */ /* 0x000fe20000410000 */
[----:B------:R-:W-:Y:S01]  /*7340*/  @!P2 LEA R158, R158, UR48, 0x2 ;  /* 0x000000309e9eac11 */ /* 0x000fe2000f8e10ff */
[----:B-1----:R-:W-:Y:S01]  /*7350*/  FADD.FTZ R154, R10, R5 ;  /* 0x000000050a9a7221 */ /* 0x002fe20000010000 */
[----:B------:R-:W1:Y:S01]  /*7360*/  MUFU.EX2 R169, R169 ;  /* 0x000000a900a97308 */ /* 0x000e620000000800 */
[----:B--2---:R-:W-:Y:S01]  /*7370*/  FFMA.FTZ R6, R9, R6, R168 ;  /* 0x0000000609067223 */ /* 0x004fe200000100a8 */
[-C--:B------:R-:W-:Y:S01]  /*7380*/  FMUL.FTZ R124, R124, R8.reuse ;  /* 0x000000087c7c7220 */ /* 0x080fe20000410000 */
[----:B------:R-:W-:Y:S01]  /*7390*/  FADD.FTZ R5, R13, R154 ;  /* 0x0000009a0d057221 */ /* 0x000fe20000010000 */
[----:B------:R-:W-:Y:S01]  /*73a0*/  @!P2 STS [R158+0x28800], R8 ;  /* 0x028800089e00a388 */ /* 0x000fe20000000800 */
[-C--:B------:R-:W-:Y:S01]  /*73b0*/  FMUL.FTZ R125, R125, R8.reuse ;  /* 0x000000087d7d7220 */ /* 0x080fe20000410000 */
[-C--:B------:R-:W-:Y:S01]  /*73c0*/  FMUL.FTZ R128, R128, R8.reuse ;  /* 0x0000000880807220 */ /* 0x080fe20000410000 */
[----:B------:R-:W-:Y:S01]  /*73d0*/  FADD.FTZ R154, R156, R5 ;  /* 0x000000059c9a7221 */ /* 0x000fe20000010000 */
[----:B------:R-:W2:Y:S01]  /*73e0*/  MUFU.EX2 R172, R172 ;  /* 0x000000ac00ac7308 */ /* 0x000ea20000000800 */
[----:B---3--:R-:W-:Y:S01]  /*73f0*/  FADD.FTZ R6, R155, R6 ;  /* 0x000000069b067221 */ /* 0x008fe20000010000 */
[----:B------:R3:W-:Y:S01]  /*7400*/  @!P2 STS [R158+0x28820], R9 ;  /* 0x028820099e00a388 */ /* 0x0007e20000000800 */
[----:B------:R-:W-:Y:S01]  /*7410*/  FADD.FTZ R175, R15, R154 ;  /* 0x0000009a0faf7221 */ /* 0x000fe20000010000 */
[-C--:B------:R-:W-:Y:S01]  /*7420*/  FMUL.FTZ R129, R129, R8.reuse ;  /* 0x0000000881817220 */ /* 0x080fe20000410000 */
[-C--:B------:R-:W-:Y:S01]  /*7430*/  FMUL.FTZ R132, R132, R8.reuse ;  /* 0x0000000884847220 */ /* 0x080fe20000410000 */
[-C--:B------:R-:W-:Y:S01]  /*7440*/  FMUL.FTZ R133, R133, R8.reuse ;  /* 0x0000000885857220 */ /* 0x080fe20000410000 */
[----:B------:R-:W-:Y:S01]  /*7450*/  FADD.FTZ R154, R12, R175 ;  /* 0x000000af0c9a7221 */ /* 0x000fe20000010000 */
[----:B------:R-:W4:Y:S01]  /*7460*/  MUFU.EX2 R159, R159 ;  /* 0x0000009f009f7308 */ /* 0x000f220000000800 */
[----:B-1----:R-:W-:Y:S01]  /*7470*/  FADD.FTZ R5, R169, R6 ;  /* 0x00000006a9057221 */ /* 0x002fe20000010000 */
[-C--:B------:R-:W-:Y:S01]  /*7480*/  FMUL.FTZ R136, R136, R8.reuse ;  /* 0x0000000888887220 */ /* 0x080fe20000410000 */
[----:B------:R-:W-:Y:S01]  /*7490*/  FADD.FTZ R175, R21, R154 ;  /* 0x0000009a15af7221 */ /* 0x000fe20000010000 */
[-C--:B------:R-:W-:Y:S01]  /*74a0*/  FMUL.FTZ R137, R137, R8.reuse ;  /* 0x0000000889897220 */ /* 0x080fe20000410000 */
[-C--:B------:R-:W-:Y:S01]  /*74b0*/  FMUL.FTZ R140, R140, R8.reuse ;  /* 0x000000088c8c7220 */ /* 0x080fe20000410000 */
[-C--:B------:R-:W-:Y:S01]  /*74c0*/  FMUL.FTZ R141, R141, R8.reuse ;  /* 0x000000088d8d7220 */ /* 0x080fe20000410000 */
[----:B------:R-:W-:Y:S01]  /*74d0*/  FADD.FTZ R154, R160, R175 ;  /* 0x000000afa09a7221 */ /* 0x000fe20000010000 */
[----:B------:R-:W1:Y:S01]  /*74e0*/  MUFU.EX2 R176, R176 ;  /* 0x000000b000b07308 */ /* 0x000e620000000800 */
[----:B--2---:R-:W-:Y:S01]  /*74f0*/  FADD.FTZ R6, R172, R5 ;  /* 0x00000005ac067221 */ /* 0x004fe20000010000 */
[-C--:B------:R-:W-:Y:S01]  /*7500*/  FMUL.FTZ R144, R144, R8.reuse ;  /* 0x0000000890907220 */ /* 0x080fe20000410000 */
[----:B------:R-:W-:Y:S01]  /*7510*/  FADD.FTZ R175, R153, R154 ;  /* 0x0000009a99af7221 */ /* 0x000fe20000010000 */
[-C--:B------:R-:W-:Y:S01]  /*7520*/  FMUL.FTZ R145, R145, R8.reuse ;  /* 0x0000000891917220 */ /* 0x080fe20000410000 */
[-C--:B------:R-:W-:Y:S01]  /*7530*/  FMUL.FTZ R148, R148, R8.reuse ;  /* 0x0000000894947220 */ /* 0x080fe20000410000 */
[----:B------:R-:W-:Y:S01]  /*7540*/  FMUL.FTZ R149, R149, R8 ;  /* 0x0000000895957220 */ /* 0x000fe20000410000 */
[----:B------:R-:W-:Y:S01]  /*7550*/  F2FP.F16.F32.PACK_AB R160, R153, R160 ;  /* 0x000000a099a0723e */ /* 0x000fe200000000ff */
[----:B------:R-:W2:Y:S01]  /*7560*/  MUFU.EX2 R163, R163 ;  /* 0x000000a300a37308 */ /* 0x000ea20000000800 */
[----:B----4-:R-:W-:Y:S01]  /*7570*/  FADD.FTZ R5, R159, R6 ;  /* 0x000000069f057221 */ /* 0x010fe20000010000 */
[----:B------:R-:W-:Y:S01]  /*7580*/  F2FP.F16.F32.PACK_AB R153, R155, R168 ;  /* 0x000000a89b99723e */ /* 0x000fe200000000ff */
[----:B------:R-:W-:Y:S01]  /*7590*/  FMUL.FTZ R26, R26, R9 ;  /* 0x000000091a1a7220 */ /* 0x000fe20000410000 */
[----:B------:R-:W-:Y:S01]  /*75a0*/  F2FP.F16.F32.PACK_AB R155, R172, R169 ;  /* 0x000000a9ac9b723e */ /* 0x000fe200000000ff */
[-C--:B------:R-:W-:Y:S01]  /*75b0*/  FMUL.FTZ R27, R27, R9.reuse ;  /* 0x000000091b1b7220 */ /* 0x080fe20000410000 */
[----:B------:R-:W-:Y:S01]  /*75c0*/  F2FP.F16.F32.PACK_AB R156, R15, R156 ;  /* 0x0000009c0f9c723e */ /* 0x000fe200000000ff */
[-C--:B------:R-:W-:Y:S01]  /*75d0*/  FMUL.FTZ R30, R30, R9.reuse ;  /* 0x000000091e1e7220 */ /* 0x080fe20000410000 */
[----:B------:R-:W4:Y:S01]  /*75e0*/  MUFU.EX2 R180, R180 ;  /* 0x000000b400b47308 */ /* 0x000f220000000800 */
[----:B-1----:R-:W-:Y:S01]  /*75f0*/  FADD.FTZ R6, R176, R5 ;  /* 0x00000005b0067221 */ /* 0x002fe20000010000 */
[----:B---3--:R-:W-:Y:S01]  /*7600*/  F2FP.F16.F32.PACK_AB R158, R21, R12 ;  /* 0x0000000c159e723e */ /* 0x008fe200000000ff */
        /* <DEDUP_REMOVED lines=38> */
[C---:B---3--:R-:W-:Y:S01]  /*7870*/  FADD.FTZ R11, R157.reuse, R154 ;  /* 0x0000009a9d0b7221 */ /* 0x048fe20000010000 */
[----:B------:R-:W-:Y:S01]  /*7880*/  F2FP.F16.F32.PACK_AB R162, R157, R14 ;  /* 0x0000000e9da2723e */ /* 0x000fe200000000ff */
[----:B------:R-:W-:Y:S01]  /*7890*/  FMUL.FTZ R90, R90, R9 ;  /* 0x000000095a5a7220 */ /* 0x000fe20000410000 */
[----:B------:R-:W-:Y:S01]  /*78a0*/  F2FP.F16.F32.PACK_AB R154, R13, R10 ;  /* 0x0000000a0d9a723e */ /* 0x000fe200000000ff */
[----:B------:R-:W-:Y:S01]  /*78b0*/  BAR.SYNC.DEFER_BLOCKING 0xf, 0x100 ;  /* 0x03c4000000007b1d */ /* 0x000fe20000010000 */
[----:B------:R-:W-:Y:S01]  /*78c0*/  F2FP.F16.F32.PACK_AB R157, R176, R159 ;  /* 0x0000009fb09d723e */ /* 0x000fe200000000ff */
[----:B------:R-:W-:Y:S01]  /*78d0*/  FMUL.FTZ R91, R91, R9 ;  /* 0x000000095b5b7220 */ /* 0x000fe20000410000 */
[----:B------:R-:W-:Y:S01]  /*78e0*/  F2FP.F16.F32.PACK_AB R159, R180, R163 ;  /* 0x000000a3b49f723e */ /* 0x000fe200000000ff */
        /* <DEDUP_REMOVED lines=20> */
[----:B------:R1:W-:Y:S01]  /*7a30*/  STSM.16.M88.4 [R18+0x26800], R152 ;  /* 0x0268009812007844 */ /* 0x0003e20000000200 */
[-C--:B------:R-:W-:Y:S01]  /*7a40*/  FMUL.FTZ R122, R122, R9.reuse ;  /* 0x000000097a7a7220 */ /* 0x080fe20000410000 */
[-C--:B------:R-:W-:Y:S01]  /*7a50*/  FMUL.FTZ R123, R123, R9.reuse ;  /* 0x000000097b7b7220 */ /* 0x080fe20000410000 */
[-C--:B------:R-:W-:Y:S01]  /*7a60*/  FMUL.FTZ R126, R126, R9.reuse ;  /* 0x000000097e7e7220 */ /* 0x080fe20000410000 */
[----:B------:R1:W-:Y:S01]  /*7a70*/  STSM.16.M88.4 [R23], R156 ;  /* 0x0000009c17007844 */ /* 0x0003e20000000200 */
[-C--:B------:R-:W-:Y:S01]  /*7a80*/  FMUL.FTZ R127, R127, R9.reuse ;  /* 0x000000097f7f7220 */ /* 0x080fe20000410000 */
[----:B------:R-:W4:Y:S01]  /*7a90*/  MUFU.EX2 R173, R173 ;  /* 0x000000ad00ad7308 */ /* 0x000f220000000800 */
[C---:B--2---:R-:W-:Y:S01]  /*7aa0*/  FADD.FTZ R11, R161.reuse, R8 ;  /* 0x00000008a10b7221 */ /* 0x044fe20000010000 */
[----:B------:R-:W-:Y:S01]  /*7ab0*/  F2FP.F16.F32.PACK_AB R164, R161, R164 ;  /* 0x000000a4a1a4723e */ /* 0x000fe200000000ff */
[----:B------:R-:W-:Y:S01]  /*7ac0*/  FMUL.FTZ R130, R130, R9 ;  /* 0x0000000982827220 */ /* 0x000fe20000410000 */
[----:B------:R-:W-:Y:S01]  /*7ad0*/  F2FP.F16.F32.PACK_AB R161, R192, R167 ;  /* 0x000000a7c0a1723e */ /* 0x000fe200000000ff */
[----:B------:R-:W-:Y:S01]  /*7ae0*/  FADD.FTZ R8, R20, R11 ;  /* 0x0000000b14087221 */ /* 0x000fe20000010000 */
[-C--:B------:R-:W-:Y:S01]  /*7af0*/  FMUL.FTZ R131, R131, R9.reuse ;  /* 0x0000000983837220 */ /* 0x080fe20000410000 */
[----:B------:R-:W-:Y:S01]  /*7b00*/  FMUL.FTZ R134, R134, R9 ;  /* 0x0000000986867220 */ /* 0x000fe20000410000 */
[----:B------:R-:W2:Y:S01]  /*7b10*/  MUFU.EX2 R165, R165 ;  /* 0x000000a500a57308 */ /* 0x000ea20000000800 */
        /* <DEDUP_REMOVED lines=13> */
[----:B------:R-:W-:-:S02]  /*7bf0*/  FMUL.FTZ R151, R151, R9 ;  /* 0x0000000997977220 */ /* 0x000fc40000410000 */
[----:B------:R-:W4:Y:S01]  /*7c00*/  MUFU.EX2 R182, R182 ;  /* 0x000000b600b67308 */ /* 0x000f220000000800 */
[C---:B--2---:R-:W-:Y:S01]  /*7c10*/  FADD.FTZ R5, R165.reuse, R8 ;  /* 0x00000008a5057221 */ /* 0x044fe20000010000 */
[----:B------:R-:W-:-:S06]  /*7c20*/  F2FP.F16.F32.PACK_AB R166, R165, R20 ;  /* 0x00000014a5a6723e */ /* 0x000fcc00000000ff */
[----:B------:R-:W2:Y:S01]  /*7c30*/  MUFU.EX2 R183, R183 ;  /* 0x000000b700b77308 */ /* 0x000ea20000000800 */
[C---:B---3--:R-:W-:Y:S01]  /*7c40*/  FADD.FTZ R11, R178.reuse, R11 ;  /* 0x0000000bb20b7221 */ /* 0x048fe20000010000 */
[----:B------:R-:W-:-:S03]  /*7c50*/  F2FP.F16.F32.PACK_AB R165, R178, R173 ;  /* 0x000000adb2a5723e */ /* 0x000fc600000000ff */
[----:B----4-:R-:W-:Y:S01]  /*7c60*/  FADD.FTZ R6, R182, R11 ;  /* 0x0000000bb6067221 */ /* 0x010fe20000010000 */
[----:B--2---:R-:W-:-:S03]  /*7c70*/  F2FP.F16.F32.PACK_AB R167, R183, R182 ;  /* 0x000000b6b7a7723e */ /* 0x004fc600000000ff */
[----:B------:R-:W-:Y:S02]  /*7c80*/  FADD.FTZ R6, R183, R6 ;  /* 0x00000006b7067221 */ /* 0x000fe40000010000 */
[----:B------:R1:W-:Y:S01]  /*7c90*/  STSM.16.M88.4 [R22], R164 ;  /* 0x000000a416007844 */ /* 0x0003e20000000200 */
[----:B------:R-:W-:Y:S05]  /*7ca0*/  @!P0 BRA `(.L_x_5826) ;  /* 0x0000000000048947 */ /* 0x000fea0003800000 */
[----:B------:R-:W-:Y:S01]  /*7cb0*/  BPT.TRAP 0x1 ;  /* 0x000000040000795c */ /* 0x000fe20000300000 */
.L_x_5826:
[----:B------:R2:W3:Y:S01]  /*7cc0*/  SYNCS.PHASECHK.TRANS64.TRYWAIT P2, [UR22+0x28c50], R7 ;  /* 0x028c5007ff0075a7 */ /* 0x0004e20008040156 */
[----:B------:R-:W-:Y:S05]  /*7cd0*/  @!P0 BRA `(.L_x_5827) ;  /* 0x0000000000048947 */ /* 0x000fea0003800000 */
[----:B------:R-:W-:Y:S01]  /*7ce0*/  BPT.TRAP 0x1 ;  /* 0x000000040000795c */ /* 0x000fe20000300000 */
.L_x_5827:
[----:B---3--:R-:W-:Y:S05]  /*7cf0*/  @P2 BRA `(.L_x_5828) ;  /* 0x0000000000082947 */ /* 0x008fea0003800000 */
[----:B------:R-:W3:Y:S02]  /*7d00*/  SYNCS.PHASECHK.TRANS64.TRYWAIT P2, [UR22+0x28c50], R7 ;  /* 0x028c5007ff0075a7 */ /* 0x000ee40008040156 */
[----:B---3--:R-:W-:Y:S05]  /*7d10*/  @!P2 BRA `(.L_x_5829) ;  /* 0x0000005800f4a947 */ /* 0x008fea0003800000 */
.L_x_5828:
[----:B------:R-:W-:Y:S01]  /*7d20*/  ULEA UR11, UR39, UR41, 0xc ;  /* 0x00000029270b7291 */ /* 0x000fe2000f8e603f */
[----:B------:R-:W-:Y:S01]  /*7d30*/  WARPGROUP.ARRIVE ;  /* 0x00000000000079c5 */ /* 0x000fe20000000000 */
[----:B------:R-:W-:Y:S01]  /*7d40*/  UMOV UR7, 0x40000040 ;  /* 0x4000004000077882 */ /* 0x000fe20000000000 */
[----:B------:R-:W-:Y:S01]  /*7d50*/  ISETP.LT.AND P2, PT, RZ, UR23, PT ;  /* 0x00000017ff007c0c */ /* 0x000fe2000bf41270 */
[----:B------:R-:W-:Y:S01]  /*7d60*/  UIADD3 UR23, UR23, -0x1, URZ ;  /* 0xffffffff17177890 */ /* 0x000fe2000fffe03f */
[----:B---3--:R-:W-:Y:S01]  /*7d70*/  @!P1 IADD3 R170, R170, 0x28c60, RZ ;  /* 0x00028c60aaaa9810 */ /* 0x008fe20007ffe0ff */
[----:B------:R-:W-:Y:S01]  /*7d80*/  UMOV UR21, UR39 ;  /* 0x0000002700157c82 */ /* 0x000fe20008000000 */
[----:B------:R-:W-:Y:S01]  /*7d90*/  UMOV UR6, UR11 ;  /* 0x0000000b00067c82 */ /* 0x000fe20008000000 */
[----:B------:R-:W-:Y:S01]  /*7da0*/  IMAD.MOV.U32 R9, RZ, RZ, R4 ;  /* 0x000000ffff097224 */ /* 0x000fe200078e0004 */
[----:B------:R-:W-:Y:S01]  /*7db0*/  HGMMA.64x256x16.F32 R24, R152, gdesc[UR4].tnspB, R24, gsb0 ;  /* 0x43e0000498187df0 */ /* 0x000fe20008000818 */
[----:B------:R-:W-:Y:S01]  /*7dc0*/  UIADD3 UR6, UR11, 0x80, URZ ;  /* 0x000000800b067890 */ /* 0x000fe2000fffe03f */
[----:B------:R-:W-:Y:S01]  /*7dd0*/  @!P1 PRMT R170, RZ, 0x654, R170 ;  /* 0x00000654ffaa9816 */ /* 0x000fe200000000aa */
[----:B------:R-:W-:Y:S01]  /*7de0*/  UMOV UR7, 0x40000040 ;  /* 0x4000004000077882 */ /* 0x000fe20000000000 */
[----:B------:R-:W-:Y:S01]  /*7df0*/  MOV R8, R3 ;  /* 0x0000000300087202 */ /* 0x000fe20000000f00 */
        /* <DEDUP_REMOVED lines=27> */
.L_x_5821:
[----:B------:R-:W5:Y:S01]  /*7fb0*/  SHFL.BFLY PT, R0, R5, 0x2, 0x1f ;  /* 0x0c401f0005007f89 */ /* 0x000f6200000e0000 */
[----:B------:R-:W-:Y:S01]  /*7fc0*/  MOV R12, UR10 ;  /* 0x0000000a000c7c02 */ /* 0x000fe20008000f00 */
[----:B-12-4-:R-:W-:Y:S01]  /*7fd0*/  IMAD.MOV.U32 R156, RZ, RZ, -0x800000 ;  /* 0xff800000ff9c7424 */ /* 0x016fe200078e00ff */
[----:B------:R-:W-:Y:S01]  /*7fe0*/  UIADD3 UR37, UR37, 0x1, URZ ;  /* 0x0000000125257890 */ /* 0x000fe2000fffe03f */
[----:B------:R-:W1:Y:S01]  /*7ff0*/  SHFL.BFLY PT, R9, R6, 0x2, 0x1f ;  /* 0x0c401f0006097f89 */ /* 0x000e6200000e0000 */
[----:B------:R-:W-:Y:S01]  /*8000*/  IMAD.MOV.U32 R155, RZ, RZ, -0x800000 ;  /* 0xff800000ff9b7424 */ /* 0x000fe200078e00ff */
[----:B------:R-:W-:Y:S08]  /*8010*/  BAR.ARV 0x8, 0xa0 ;  /* 0x0202800000007b1d */ /* 0x000ff00000002000 */
[----:B------:R-:W-:Y:S01]  /*8020*/  BAR.SYNC.DEFER_BLOCKING 0xf, 0x100 ;  /* 0x03c4000000007b1d */ /* 0x000fe20000010000 */
[----:B-----5:R-:W-:Y:S01]  /*8030*/  FADD.FTZ R0, R0, R5 ;  /* 0x0000000500007221 */ /* 0x020fe20000010000 */
[----:B------:R-:W-:Y:S01]  /*8040*/  IMAD.U32 R5, RZ, RZ, UR39 ;  /* 0x00000027ff057e24 */ /* 0x000fe2000f8e00ff */
[----:B------:R-:W-:Y:S01]  /*8050*/  UIADD3 UR39, UR39, 0x1, URZ ;  /* 0x0000000127277890 */ /* 0x000fe2000fffe03f */
[----:B-1----:R-:W-:-:S02]  /*8060*/  FADD.FTZ R9, R9, R6 ;  /* 0x0000000609097221 */ /* 0x002fc40000010000 */
[----:B------:R-:W1:Y:S01]  /*8070*/  SHFL.BFLY PT, R7, R0, 0x1, 0x1f ;  /* 0x0c201f0000077f89 */ /* 0x000e6200000e0000 */
[----:B------:R-:W-:-:S03]  /*8080*/  UISETP.NE.AND UP0, UPT, UR39, 0x2, UPT ;  /* 0x000000022700788c */ /* 0x000fc6000bf05270 */
[----:B------:R-:W2:Y:S01]  /*8090*/  SHFL.BFLY PT, R8, R9, 0x1, 0x1f ;  /* 0x0c201f0009087f89 */ /* 0x000ea200000e0000 */
[----:B------:R-:W-:Y:S02]  /*80a0*/  USEL UR4, URZ, 0x1, UP0 ;  /* 0x000000013f047887 */ /* 0x000fe40008000000 */
[----:B------:R-:W-:Y:S02]  /*80b0*/  USEL UR39, UR39, URZ, UP0 ;  /* 0x0000003f27277287 */ /* 0x000fe40008000000 */
[----:B------:R-:W-:Y:S01]  /*80c0*/  ULOP3.LUT UR38, UR38, UR4, URZ, 0x3c, !UPT ;  /* 0x0000000426267292 */ /* 0x000fe2000f8e3c3f */
[----:B-1----:R-:W-:Y:S01]  /*80d0*/  FADD.FTZ R10, R0, R7 ;  /* 0x00000007000a7221 */ /* 0x002fe20000010000 */
[----:B------:R-:W-:Y:S01]  /*80e0*/  IMAD.MOV R7, RZ, RZ, -R17 ;  /* 0x000000ffff077224 */ /* 0x000fe200078e0a11 */
[----:B------:R-:W-:Y:S01]  /*80f0*/  MOV R0, RZ ;  /* 0x000000ff00007202 */ /* 0x000fe20000000f00 */
[----:B--2---:R-:W-:Y:S02]  /*8100*/  FADD.FTZ R8, R9, R8 ;  /* 0x0000000809087221 */ /* 0x004fe40000010000 */
[----:B------:R-:W-:-:S02]  /*8110*/  FSETP.NE.FTZ.AND P1, PT, R10, RZ, PT ;  /* 0x000000ff0a00720b */ /* 0x000fc40003f35000 */
[----:B------:R-:W-:Y:S02]  /*8120*/  ISETP.NE.AND P0, PT, R16, R7, PT ;  /* 0x000000071000720c */ /* 0x000fe40003f05270 */
[----:B------:R-:W-:Y:S02]  /*8130*/  FSETP.NE.FTZ.AND P2, PT, R8, RZ, PT ;  /* 0x000000ff0800720b */ /* 0x000fe40003f55000 */
[----:B------:R-:W-:Y:S02]  /*8140*/  MOV R7, RZ ;  /* 0x000000ff00077202 */ /* 0x000fe40000000f00 */
[----:B------:R-:W-:-:S05]  /*8150*/  MOV R9, UR10 ;  /* 0x0000000a00097c02 */ /* 0x000fca0008000f00 */
[----:B------:R-:W1:Y:S02]  /*8160*/  @P1 MUFU.RCP R7, R10 ;  /* 0x0000000a00071308 */ /* 0x000e640000001000 */
[----:B------:R-:W-:Y:S02]  /*8170*/  @!P0 IMAD R5, R5, 0x40, R2 ;  /* 0x0000004005058824 */ /* 0x000fe400078e0202 */
[----:B------:R-:W-:-:S03]  /*8180*/  @P2 FMUL.FTZ R12, R12, 0.69314718246459960938 ;  /* 0x3f3172180c0c2820 */ /* 0x000fc60000410000 */
[----:B------:R-:W-:Y:S01]  /*8190*/  @!P0 LEA R6, R5, UR48, 0x2 ;  /* 0x0000003005068c11 */ /* 0x000fe2000f8e10ff */
        /* <DEDUP_REMOVED lines=76> */
[----:B-1----:R-:W1:Y:S01]  /*8660*/  @P2 MUFU.LG2 R7, R8 ;  /* 0x0000000800072308 */ /* 0x002e620000000c00 */
        /* <DEDUP_REMOVED lines=63> */
.L_x_5792:
        /* <DEDUP_REMOVED lines=38> */
[C---:B------:R-:W-:Y:S02]  /*8cc0*/  IADD3 R14, P1, R114.reuse, 0x2040, RZ ;  /* 0x00002040720e7810 */ /* 0x040fe40007f3e0ff */
[-C--:B------:R-:W-:Y:S01]  /*8cd0*/  IADD3.X R5, RZ, R115.reuse, RZ, P2, !PT ;  /* 0x00000073ff057210 */ /* 0x080fe200017fe4ff */
[--C-:B------:R-:W-:Y:S01]  /*8ce0*/  IMAD.X R11, RZ, RZ, R115.reuse, P5 ;  /* 0x000000ffff0b7224 */ /* 0x100fe200028e0673 */
[C---:B------:R-:W-:Y:S01]  /*8cf0*/  IADD3 R183, P3, R114.reuse, 0x4000, RZ ;  /* 0x0000400072b77810 */ /* 0x040fe20007f7e0ff */
[--C-:B------:R-:W-:Y:S01]  /*8d00*/  IMAD.X R15, RZ, RZ, R115.reuse, P1 ;  /* 0x000000ffff0f7224 */ /* 0x100fe200008e0673 */
[----:B------:R-:W-:Y:S02]  /*8d10*/  IADD3.X R9, RZ, R115, RZ, P4, !PT ;  /* 0x00000073ff097210 */ /* 0x000fe400027fe4ff */
[C---:B------:R-:W-:Y:S01]  /*8d20*/  IADD3 R179, P6, R114.reuse, 0x2020, RZ ;  /* 0x0000202072b37810 */ /* 0x040fe20007fde0ff */
[----:B------:R-:W-:Y:S01]  /*8d30*/  IMAD.X R83, RZ, RZ, R115, P3 ;  /* 0x000000ffff537224 */ /* 0x000fe200018e0673 */
[----:B------:R-:W-:-:S02]  /*8d40*/  IADD3 R181, P2, R114, 0x2060, RZ ;  /* 0x0000206072b57810 */ /* 0x000fc40007f5e0ff */
[C---:B------:R-:W-:Y:S02]  /*8d50*/  IADD3 R193, P4, R114.reuse, 0x4020, RZ ;  /* 0x0000402072c17810 */ /* 0x040fe40007f9e0ff */
[----:B------:R-:W-:Y:S02]  /*8d60*/  SHF.R.U64 R3, R3, 0x3, RZ ;  /* 0x0000000303037819 */ /* 0x000fe400000012ff */
[-C--:B------:R-:W-:Y:S02]  /*8d70*/  IADD3.X R13, RZ, R115.reuse, RZ, P6, !PT ;  /* 0x00000073ff0d7210 */ /* 0x080fe400037fe4ff */
[-C--:B------:R-:W-:Y:S02]  /*8d80*/  IADD3.X R21, RZ, R115.reuse, RZ, P2, !PT ;  /* 0x00000073ff157210 */ /* 0x080fe400017fe4ff */
[----:B------:R-:W-:Y:S02]  /*8d90*/  IADD3.X R87, RZ, R115, RZ, P4, !PT ;  /* 0x00000073ff577210 */ /* 0x000fe400027fe4ff */
[----:B------:R-:W-:-:S02]  /*8da0*/  IADD3 R90, P5, R114, 0x4040, RZ ;  /* 0x00004040725a7810 */ /* 0x000fc40007fbe0ff */
[C---:B------:R-:W-:Y:S02]  /*8db0*/  IADD3 R195, P6, R114.reuse, 0x4060, RZ ;  /* 0x0000406072c37810 */ /* 0x040fe40007fde0ff */
[C---:B------:R-:W-:Y:S01]  /*8dc0*/  IADD3 R197, P1, R114.reuse, 0x6000, RZ ;  /* 0x0000600072c57810 */ /* 0x040fe20007f3e0ff */
[--C-:B------:R-:W-:Y:S01]  /*8dd0*/  IMAD.X R91, RZ, RZ, R115.reuse, P5 ;  /* 0x000000ffff5b7224 */ /* 0x100fe200028e0673 */
[C---:B------:R-:W-:Y:S02]  /*8de0*/  IADD3 R199, P2, R114.reuse, 0x6020, RZ ;  /* 0x0000602072c77810 */ /* 0x040fe40007f5e0ff */
[C---:B------:R-:W-:Y:S01]  /*8df0*/  IADD3 R106, P3, R114.reuse, 0x6040, RZ ;  /* 0x00006040726a7810 */ /* 0x040fe20007f7e0ff */
[----:B------:R-:W-:Y:S01]  /*8e00*/  IMAD.X R99, RZ, RZ, R115, P1 ;  /* 0x000000ffff637224 */ /* 0x000fe200008e0673 */
[----:B------:R-:W-:Y:S02]  /*8e10*/  IADD3 R201, P4, R114, 0x6060, RZ ;  /* 0x0000606072c97810 */ /* 0x000fe40007f9e0ff */
[----:B------:R-:W-:-:S02]  /*8e20*/  LOP3.LUT R114, R3, R114, RZ, 0x3c, !PT ;  /* 0x0000007203727212 */ /* 0x000fc400078e3cff */
[----:B------:R-:W-:Y:S01]  /*8e30*/  LOP3.LUT R3, R6, 0x380, RZ, 0xc0, !PT ;  /* 0x0000038006037812 */ /* 0x000fe200078ec0ff */
[----:B------:R-:W-:Y:S01]  /*8e40*/  IMAD.X R111, RZ, RZ, R115, P4 ;  /* 0x000000ffff6f7224 */ /* 0x000fe200020e0673 */
[----:B------:R-:W-:Y:S02]  /*8e50*/  LOP3.LUT R0, R173, 0x380, RZ, 0xc0, !PT ;  /* 0x00000380ad007812 */ /* 0x000fe400078ec0ff */
[----:B------:R-:W-:Y:S02]  /*8e60*/  SHF.R.U64 R3, R3, 0x3, RZ ;  /* 0x0000000303037819 */ /* 0x000fe400000012ff */
[----:B------:R-:W-:Y:S02]  /*8e70*/  SHF.R.U64 R0, R0, 0x3, RZ ;  /* 0x0000000300007819 */ /* 0x000fe400000012ff */
[----:B------:R-:W-:Y:S02]  /*8e80*/  LOP3.LUT R6, R3, R6, RZ, 0x3c, !PT ;  /* 0x0000000603067212 */ /* 0x000fe400078e3cff */
[----:B------:R-:W-:-:S02]  /*8e90*/  LOP3.LUT R3, R14, 0x380, RZ, 0xc0, !PT ;  /* 0x000003800e037812 */ /* 0x000fc400078ec0ff */
[----:B------:R-:W-:Y:S02]  /*8ea0*/  LOP3.LUT R4, R0, R173, RZ, 0x3c, !PT ;  /* 0x000000ad00047212 */ /* 0x000fe400078e3cff */
[----:B------:R-:W-:Y:S02]  /*8eb0*/  LOP3.LUT R0, R179, 0x380, RZ, 0xc0, !PT ;  /* 0x00000380b3007812 */ /* 0x000fe400078ec0ff */
[----:B------:R-:W-:Y:S02]  /*8ec0*/  SHF.R.U64 R3, R3, 0x3, RZ ;  /* 0x0000000303037819 */ /* 0x000fe400000012ff */
[----:B------:R-:W-:Y:S02]  /*8ed0*/  SHF.R.U64 R0, R0, 0x3, RZ ;  /* 0x0000000300007819 */ /* 0x000fe400000012ff */
[----:B------:R-:W-:Y:S02]  /*8ee0*/  LOP3.LUT R14, R3, R14, RZ, 0x3c, !PT ;  /* 0x0000000e030e7212 */ /* 0x000fe400078e3cff */
[----:B------:R-:W-:-:S02]  /*8ef0*/  LOP3.LUT R3, R90, 0x380, RZ, 0xc0, !PT ;  /* 0x000003805a037812 */ /* 0x000fc400078ec0ff */
[----:B------:R-:W-:Y:S02]  /*8f00*/  LOP3.LUT R12, R0, R179, RZ, 0x3c, !PT ;  /* 0x000000b3000c7212 */ /* 0x000fe400078e3cff */
[----:B------:R-:W-:Y:S02]  /*8f10*/  LOP3.LUT R8, R175, 0x380, RZ, 0xc0, !PT ;  /* 0x00000380af087812 */ /* 0x000fe400078ec0ff */
[----:B------:R-:W-:Y:S02]  /*8f20*/  LOP3.LUT R0, R193, 0x380, RZ, 0xc0, !PT ;  /* 0x00000380c1007812 */ /* 0x000fe400078ec0ff */
[----:B------:R-:W-:Y:S02]  /*8f30*/  LOP3.LUT R10, R177, 0x380, RZ, 0xc0, !PT ;  /* 0x00000380b10a7812 */ /* 0x000fe400078ec0ff */
[----:B------:R-:W-:Y:S02]  /*8f40*/  SHF.R.U64 R3, R3, 0x3, RZ ;  /* 0x0000000303037819 */ /* 0x000fe400000012ff */
[----:B------:R-:W-:-:S02]  /*8f50*/  LOP3.LUT R27, R201, 0x380, RZ, 0xc0, !PT ;  /* 0x00000380c91b7812 */ /* 0x000fc400078ec0ff */
[----:B------:R-:W-:Y:S02]  /*8f60*/  LOP3.LUT R82, R183, 0x380, RZ, 0xc0, !PT ;  /* 0x00000380b7527812 */ /* 0x000fe400078ec0ff */
[----:B------:R-:W-:Y:S02]  /*8f70*/  SHF.R.U64 R8, R8, 0x3, RZ ;  /* 0x0000000308087819 */ /* 0x000fe400000012ff */
[----:B------:R-:W-:Y:S02]  /*8f80*/  LOP3.LUT R20, R181, 0x380, RZ, 0xc0, !PT ;  /* 0x00000380b5147812 */ /* 0x000fe400078ec0ff */
[----:B------:R-:W-:Y:S02]  /*8f90*/  SHF.R.U64 R0, R0, 0x3, RZ ;  /* 0x0000000300007819 */ /* 0x000fe400000012ff */
[----:B------:R-:W-:Y:S02]  /*8fa0*/  SHF.R.U64 R10, R10, 0x3, RZ ;  /* 0x000000030a0a7819 */ /* 0x000fe400000012ff */
[----:B------:R-:W-:-:S02]  /*8fb0*/  LOP3.LUT R98, R197, 0x380, RZ, 0xc0, !PT ;  /* 0x00000380c5627812 */ /* 0x000fc400078ec0ff */
[----:B------:R-:W-:Y:S02]  /*8fc0*/  LOP3.LUT R90, R3, R90, RZ, 0x3c, !PT ;  /* 0x0000005a035a7212 */ /* 0x000fe400078e3cff */
[----:B------:R-:W-:Y:S02]  /*8fd0*/  SHF.R.U64 R28, R27, 0x3, RZ ;  /* 0x000000031b1c7819 */ /* 0x000fe400000012ff */
[----:B------:R-:W-:Y:S02]  /*8fe0*/  LOP3.LUT R3, R106, 0x380, RZ, 0xc0, !PT ;  /* 0x000003806a037812 */ /* 0x000fe400078ec0ff */
[----:B------:R-:W-:Y:S02]  /*8ff0*/  SHF.R.U64 R82, R82, 0x3, RZ ;  /* 0x0000000352527819 */ /* 0x000fe400000012ff */
[----:B------:R-:W-:Y:S02]  /*9000*/  LOP3.LUT R8, R8, R175, RZ, 0x3c, !PT ;  /* 0x000000af08087212 */ /* 0x000fe400078e3cff */
[----:B------:R-:W-:-:S02]  /*9010*/  SHF.R.U64 R20, R20, 0x3, RZ ;  /* 0x0000000314147819 */ /* 0x000fc400000012ff */
[----:B------:R-:W-:Y:S02]  /*9020*/  LOP3.LUT R94, R195, 0x380, RZ, 0xc0, !PT ;  /* 0x00000380c35e7812 */ /* 0x000fe400078ec0ff */
[----:B------:R-:W-:Y:S02]  /*9030*/  LOP3.LUT R86, R0, R193, RZ, 0x3c, !PT ;  /* 0x000000c100567212 */ /* 0x000fe400078e3cff */
[----:B------:R-:W-:Y:S02]  /*9040*/  LOP3.LUT R10, R10, R177, RZ, 0x3c, !PT ;  /* 0x000000b10a0a7212 */ /* 0x000fe400078e3cff */
[----:B------:R-:W-:Y:S02]  /*9050*/  SHF.R.U64 R98, R98, 0x3, RZ ;  /* 0x0000000362627819 */ /* 0x000fe400000012ff */
[----:B------:R-:W-:Y:S02]  /*9060*/  MOV R114, R114 ;  /* 0x0000007200727202 */ /* 0x000fe40000000f00 */
[----:B------:R-:W-:-:S02]  /*9070*/  LOP3.LUT R0, R199, 0x380, RZ, 0xc0, !PT ;  /* 0x00000380c7007812 */ /* 0x000fc400078ec0ff */
[----:B------:R-:W-:Y:S02]  /*9080*/  F2FP.F16.F32.PACK_AB R27, R31, R30 ;  /* 0x0000001e1f1b723e */ /* 0x000fe400000000ff */
[----:B------:R-:W-:Y:S02]  /*9090*/  LOP3.LUT R110, R28, R201, RZ, 0x3c, !PT ;  /* 0x000000c91c6e7212 */ /* 0x000fe400078e3cff */
[----:B------:R-:W-:Y:S01]  /*90a0*/  SHF.R.U64 R3, R3, 0x3, RZ ;  /* 0x0000000303037819 */ /* 0x000fe200000012ff */
[----:B------:R1:W-:Y:S01]  /*90b0*/  STSM.16.M88.4 [R114], R24 ;  /* 0x0000001872007844 */ /* 0x0003e20000000200 */
[----:B------:R-:W-:Y:S02]  /*90c0*/  MOV R28, R4 ;  /* 0x00000004001c7202 */ /* 0x000fe40000000f00 */
[----:B------:R-:W-:Y:S02]  /*90d0*/  LOP3.LUT R82, R82, R183, RZ, 0x3c, !PT ;  /* 0x000000b752527212 */ /* 0x000fe400078e3cff */
[----:B------:R-:W-:Y:S01]  /*90e0*/  MOV R6, R6 ;  /* 0x0000000600067202 */ /* 0x000fe20000000f00 */
[----:B------:R2:W-:Y:S01]  /*90f0*/  STSM.16.M88.4 [R28], R32 ;  /* 0x000000201c007844 */ /* 0x0005e20000000200 */
[----:B------:R-:W-:-:S02]  /*9100*/  LOP3.LUT R20, R20, R181, RZ, 0x3c, !PT ;  /* 0x000000b514147212 */ /* 0x000fc400078e3cff */
[----:B------:R-:W-:Y:S01]  /*9110*/  SHF.R.U64 R94, R94, 0x3, RZ ;  /* 0x000000035e5e7819 */ /* 0x000fe200000012ff */
[----:B------:R2:W-:Y:S01]  /*9120*/  STSM.16.M88.4 [R6], R40 ;  /* 0x0000002806007844 */ /* 0x0005e20000000200 */
[----:B------:R-:W-:Y:S02]  /*9130*/  MOV R8, R8 ;  /* 0x0000000800087202 */ /* 0x000fe40000000f00 */
[----:B------:R-:W-:Y:S02]  /*9140*/  F2FP.F16.F32.PACK_AB R51, R55, R54 ;  /* 0x000000363733723e */ /* 0x000fe400000000ff */
[----:B------:R-:W-:Y:S02]  /*9150*/  F2FP.F16.F32.PACK_AB R57, R59, R58 ;  /* 0x0000003a3b39723e */ /* 0x000fe400000000ff */
[----:B------:R-:W-:Y:S01]  /*9160*/  F2FP.F16.F32.PACK_AB R64, R65, R64 ;  /* 0x000000404140723e */ /* 0x000fe200000000ff */
[----:B------:R2:W-:Y:S01]  /*9170*/  STSM.16.M88.4 [R8], R48 ;  /* 0x0000003008007844 */ /* 0x0005e20000000200 */
[----:B------:R-:W-:-:S02]  /*9180*/  LOP3.LUT R98, R98, R197, RZ, 0x3c, !PT ;  /* 0x000000c562627212 */ /* 0x000fc400078e3cff */
[----:B------:R-:W-:Y:S02]  /*9190*/  SHF.R.U64 R0, R0, 0x3, RZ ;  /* 0x0000000300007819 */ /* 0x000fe400000012ff */
[----:B------:R-:W-:Y:S02]  /*91a0*/  MOV R10, R10 ;  /* 0x0000000a000a7202 */ /* 0x000fe40000000f00 */
[----:B------:R-:W-:Y:S02]  /*91b0*/  F2FP.F16.F32.PACK_AB R58, R61, R60 ;  /* 0x0000003c3d3a723e */ /* 0x000fe400000000ff */
[----:B------:R-:W-:Y:S02]  /*91c0*/  F2FP.F16.F32.PACK_AB R59, R63, R62 ;  /* 0x0000003e3f3b723e */ /* 0x000fe400000000ff */
[----:B------:R-:W-:Y:S02]  /*91d0*/  F2FP.F16.F32.PACK_AB R65, R67, R66 ;  /* 0x000000424341723e */ /* 0x000fe400000000ff */
[----:B------:R-:W-:Y:S01]  /*91e0*/  F2FP.F16.F32.PACK_AB R72, R73, R72 ;  /* 0x000000484948723e */ /* 0x000fe200000000ff */
[----:B------:R2:W-:Y:S01]  /*91f0*/  STSM.16.M88.4 [R10], R56 ;  /* 0x000000380a007844 */ /* 0x0005e20000000200 */
[----:B------:R-:W-:-:S02]  /*9200*/  IADD3.X R107, RZ, R115, RZ, P3, !PT ;  /* 0x00000073ff6b7210 */ /* 0x000fc40001ffe4ff */
[----:B------:R-:W-:Y:S02]  /*9210*/  LOP3.LUT R106, R3, R106, RZ, 0x3c, !PT ;  /* 0x0000006a036a7212 */ /* 0x000fe400078e3cff */
[----:B------:R-:W-:Y:S02]  /*9220*/  MOV R12, R12 ;  /* 0x0000000c000c7202 */ /* 0x000fe40000000f00 */
[----:B------:R-:W-:Y:S02]  /*9230*/  F2FP.F16.F32.PACK_AB R66, R69, R68 ;  /* 0x000000444542723e */ /* 0x000fe400000000ff */
[----:B------:R-:W-:Y:S02]  /*9240*/  F2FP.F16.F32.PACK_AB R67, R71, R70 ;  /* 0x000000464743723e */ /* 0x000fe400000000ff */
[----:B------:R-:W-:Y:S02]  /*9250*/  F2FP.F16.F32.PACK_AB R73, R75, R74 ;  /* 0x0000004a4b49723e */ /* 0x000fe400000000ff */
[----:B------:R-:W-:Y:S01]  /*9260*/  MOV R14, R14 ;  /* 0x0000000e000e7202 */ /* 0x000fe20000000f00 */
[----:B------:R2:W-:Y:S01]  /*9270*/  STSM.16.M88.4 [R12], R64 ;  /* 0x000000400c007844 */ /* 0x0005e20000000200 */
[----:B------:R-:W-:-:S02]  /*9280*/  MOV R5, R82 ;  /* 0x0000005200057202 */ /* 0x000fc40000000f00 */
[----:B------:R-:W-:Y:S02]  /*9290*/  F2FP.F16.F32.PACK_AB R74, R77, R76 ;  /* 0x0000004c4d4a723e */ /* 0x000fe400000000ff */
[----:B------:R-:W-:Y:S02]  /*92a0*/  F2FP.F16.F32.PACK_AB R75, R79, R78 ;  /* 0x0000004e4f4b723e */ /* 0x000fe400000000ff */
[----:B------:R-:W-:Y:S02]  /*92b0*/  F2FP.F16.F32.PACK_AB R80, R81, R80 ;  /* 0x000000505150723e */ /* 0x000fe400000000ff */
[----:B------:R-:W-:Y:S01]  /*92c0*/  IADD3.X R95, RZ, R115, RZ, P6, !PT ;  /* 0x00000073ff5f7210 */ /* 0x000fe200037fe4ff */
[----:B------:R2:W-:Y:S01]  /*92d0*/  STSM.16.M88.4 [R14], R72 ;  /* 0x000000480e007844 */ /* 0x0005e20000000200 */
[----:B------:R-:W-:Y:S02]  /*92e0*/  LOP3.LUT R94, R94, R195, RZ, 0x3c, !PT ;  /* 0x000000c35e5e7212 */ /* 0x000fe400078e3cff */
[----:B------:R-:W-:-:S02]  /*92f0*/  MOV R20, R20 ;  /* 0x0000001400147202 */ /* 0x000fc40000000f00 */
[----:B------:R-:W-:Y:S02]  /*9300*/  MOV R4, R90 ;  /* 0x0000005a00047202 */ /* 0x000fe40000000f00 */
        /* <DEDUP_REMOVED lines=60> */
[----:B--2---:R-:W1:Y:S01]  /*96d0*/  LDC.64 R6, c[0x0][0xb78] ;  /* 0x0002de00ff067b82 */ /* 0x004e620000000a00 */
[----:B------:R-:W-:Y:S01]  /*96e0*/  USHF.R.S32.HI UR5, URZ, 0x1f, UR43 ;  /* 0x0000001f3f057899 */ /* 0x000fe2000801142b */
[----:B------:R-:W-:Y:S01]  /*96f0*/  IADD3 R9, R2, UR42, RZ ;  /* 0x0000002a02097c10 */ /* 0x000fe2000fffe0ff */
[----:B------:R-:W-:Y:S01]  /*9700*/  ULDC.64 UR8, c[0x0][0xb70] ;  /* 0x0002dc0000087ab9 */ /* 0x000fe20000000a00 */
[----:B------:R-:W-:Y:S01]  /*9710*/  IADD3 R3, -R17, RZ, RZ ;  /* 0x000000ff11037210 */ /* 0x000fe20007ffe1ff */
[----:B------:R-:W-:Y:S02]  /*9720*/  UIMAD UR5, UR5, UR8, URZ ;  /* 0x00000008050572a4 */ /* 0x000fe4000f8e023f */
[----:B------:R-:W-:Y:S01]  /*9730*/  UIMAD.WIDE.U32 UR6, UR43, UR8, URZ ;  /* 0x000000082b0672a5 */ /* 0x000fe2000f8e003f */
[----:B------:R-:W-:Y:S01]  /*9740*/  ISETP.NE.AND P0, PT, R16, R3, PT ;  /* 0x000000031000720c */ /* 0x000fe20003f05270 */
[----:B------:R-:W-:Y:S01]  /*9750*/  UIMAD UR5, UR43, UR9, UR5 ;  /* 0x000000092b0572a4 */ /* 0x000fe2000f8e0205 */
[----:B------:R-:W-:Y:S01]  /*9760*/  SHF.R.S32.HI R3, RZ, 0x1f, R9 ;  /* 0x0000001fff037819 */ /* 0x000fe20000011409 */
[----:B------:R-:W-:-:S02]  /*9770*/  USHF.R.S32.HI UR8, URZ, 0x1f, UR44 ;  /* 0x0000001f3f087899 */ /* 0x000fc4000801142c */
[----:B------:R-:W-:Y:S02]  /*9780*/  UIADD3 UR5, UR7, UR5, URZ ;  /* 0x0000000507057290 */ /* 0x000fe4000fffe03f */
[----:B------:R-:W-:Y:S01]  /*9790*/  IMAD.U32 R5, RZ, RZ, UR7 ;  /* 0x00000007ff057e24 */ /* 0x000fe2000f8e00ff */
[----:B------:R-:W-:Y:S01]  /*97a0*/  MOV R4, UR6 ;  /* 0x0000000600047c02 */ /* 0x000fe20008000f00 */
[----:B------:R-:W-:Y:S02]  /*97b0*/  ULDC.64 UR6, c[0x0][0xb40] ;  /* 0x0002d00000067ab9 */ /* 0x000fe40000000a00 */
[----:B------:R-:W-:Y:S01]  /*97c0*/  MOV R5, UR5 ;  /* 0x0000000500057c02 */ /* 0x000fe20008000f00 */
[----:B------:R-:W-:Y:S02]  /*97d0*/  ULDC UR5, c[0x0][0xa88] ;  /* 0x0002a20000057ab9 */ /* 0x000fe40000000800 */
[----:B------:R-:W-:Y:S01]  /*97e0*/  ISETP.GE.OR P1, PT, R9, UR5, P0 ;  /* 0x0000000509007c0c */ /* 0x000fe20008726670 */
[----:B-1----:R-:W-:-:S02]  /*97f0*/  IMAD R0, R6, UR8, RZ ;  /* 0x0000000806007c24 */ /* 0x002fc4000f8e02ff */
[----:B------:R-:W-:-:S04]  /*9800*/  IMAD.WIDE.U32 R4, R6, UR44, R4 ;  /* 0x0000002c06047c25 */ /* 0x000fc8000f8e0004 */
[----:B------:R-:W-:Y:S01]  /*9810*/  IMAD R6, R7, UR44, R0 ;  /* 0x0000002c07067c24 */ /* 0x000fe2000f8e0200 */
[C---:B------:R-:W-:Y:S01]  /*9820*/  IADD3 R0, P2, R9.reuse, R4, RZ ;  /* 0x0000000409007210 */ /* 0x040fe20007f5e0ff */
[----:B------:R-:W-:-:S03]  /*9830*/  VIADD R7, R9, 0x8 ;  /* 0x0000000809077836 */ /* 0x000fc60000000000 */
[----:B------:R-:W-:Y:S02]  /*9840*/  IADD3.X R3, R3, R5, R6, P2, !PT ;  /* 0x0000000503037210 */ /* 0x000fe400017fe406 */
[----:B------:R-:W-:Y:S02]  /*9850*/  ISETP.GE.OR P0, PT, R7, UR5, P0 ;  /* 0x0000000507007c0c */ /* 0x000fe40008706670 */
[----:B------:R-:W-:-:S04]  /*9860*/  LEA R4, P2, R0, UR6, 0x2 ;  /* 0x0000000600047c11 */ /* 0x000fc8000f8410ff */
[----:B------:R-:W-:-:S05]  /*9870*/  LEA.HI.X R5, R0, UR7, R3, 0x2, P2 ;  /* 0x0000000700057c11 */ /* 0x000fca00090f1403 */
[----:B------:R1:W-:Y:S04]  /*9880*/  @!P1 STG.E desc[UR50][R4.64], R156 ;  /* 0x0000009c04009986 */ /* 0x0003e8000c101932 */
[----:B------:R1:W-:Y:S02]  /*9890*/  @!P0 STG.E desc[UR50][R4.64+0x20], R155 ;  /* 0x0000209b04008986 */ /* 0x0003e4000c101932 */
.L_x_5832:
        /* <DEDUP_REMOVED lines=53> */
.L_x_5835:
[----:B------:R-:W-:Y:S05]  /*9bf0*/  BSYNC B0 ;  /* 0x0000000000007941 */ /* 0x000fea0003800000 */
.L_x_5834:
[----:B------:R-:W-:Y:S05]  /*9c00*/  BRA `(.L_x_5833) ;  /* 0x0000000800287947 */ /* 0x000fea0003800000 */
.L_x_5831:
[----:B------:R-:W1:Y:S01]  /*9c10*/  LDC.64 R8, c[0x0][0xae0] ;  /* 0x0002b800ff087b82 */ /* 0x000e620000000a00 */
[----:B------:R-:W-:Y:S01]  /*9c20*/  ISETP.GT.AND P0, PT, R191, 0x3f, PT ;  /* 0x0000003fbf00780c */ /* 0x000fe20003f04270 */
[----:B------:R-:W-:Y:S01]  /*9c30*/  USHF.R.S32.HI UR5, URZ, 0x1f, UR43 ;  /* 0x0000001f3f057899 */ /* 0x000fe2000801142b */
[----:B------:R-:W-:Y:S01]  /*9c40*/  BSSY B0, `(.L_x_5836) ;  /* 0x000001a000007945 */ /* 0x000fe20003800000 */
[----:B------:R-:W-:Y:S01]  /*9c50*/  USHF.R.S32.HI UR8, URZ, 0x1f, UR44 ;  /* 0x0000001f3f087899 */ /* 0x000fe2000801142c */
[----:B------:R-:W-:-:S09]  /*9c60*/  IADD3 R12, R184, 0x40, RZ ;  /* 0x00000040b80c7810 */ /* 0x000fd20007ffe0ff */
[----:B------:R-:W-:Y:S05]  /*9c70*/  @P0 BRA `(.L_x_5837) ;  /* 0x0000000000580947 */ /* 0x000fea0003800000 */
[----:B------:R-:W2:Y:S01]  /*9c80*/  S2R R0, SR_TID.X ;  /* 0x0000000000007919 */ /* 0x000ea20000002100 */
[----:B------:R-:W-:Y:S01]  /*9c90*/  MOV R4, UR42 ;  /* 0x0000002a00047c02 */ /* 0x000fe20008000f00 */
[----:B------:R-:W-:-:S03]  /*9ca0*/  ULDC UR6, c[0x0][0xa88] ;  /* 0x0002a20000067ab9 */ /* 0x000fc60000000800 */
        /* <DEDUP_REMOVED lines=13> */
[----:B------:R-:W-:-:S05]  /*9d80*/  IMAD.WIDE.U32 R4, R10, UR44, R4 ;  /* 0x0000002c0a047c25 */ /* 0x000fca000f8e0004 */
[----:B------:R-:W-:Y:S02]  /*9d90*/  IADD3 R3, R5, R3, RZ ;  /* 0x0000000305037210 */ /* 0x000fe40007ffe0ff */
[----:B------:R-:W-:-:S04]  /*9da0*/  LEA R6, P0, R4, UR6, 0x2 ;  /* 0x0000000604067c11 */ /* 0x000fc8000f8010ff */
[----:B------:R-:W-:Y:S02]  /*9db0*/  LEA.HI.X R7, R4, UR7, R3, 0x2, P0 ;  /* 0x0000000704077c11 */ /* 0x000fe400080f1403 */
[----:B------:R-:W-:-:S05]  /*9dc0*/  MOV R3, 0xff800000 ;  /* 0xff80000000037802 */ /* 0x000fca0000000f00 */
[----:B------:R2:W-:Y:S02]  /*9dd0*/  STG.E desc[UR50][R6.64], R3 ;  /* 0x0000000306007986 */ /* 0x0005e4000c101932 */
.L_x_5837:
[----:B------:R-:W-:Y:S05]  /*9de0*/  BSYNC B0 ;  /* 0x0000000000007941 */ /* 0x000fea0003800000 */
.L_x_5836:
[----:B------:R-:W-:Y:S01]  /*9df0*/  ULDC.64 UR6, c[0x0][0xa88] ;  /* 0x0002a20000067ab9 */ /* 0x000fe20000000a00 */
[----:B-12---:R-:W-:Y:S01]  /*9e00*/  IMAD R6, R8, UR5, RZ ;  /* 0x0000000508067c24 */ /* 0x006fe2000f8e02ff */
[----:B------:R-:W-:Y:S01]  /*9e10*/  ISETP.GE.AND P1, PT, R12, UR7, PT ;  /* 0x000000070c007c0c */ /* 0x000fe2000bf26270 */
[----:B------:R-:W1:Y:S01]  /*9e20*/  LDC.64 R10, c[0x0][0xae8] ;  /* 0x0002ba00ff0a7b82 */ /* 0x000e620000000a00 */
[C---:B------:R-:W-:Y:S01]  /*9e30*/  ISETP.GE.AND P0, PT, R184.reuse, UR7, PT ;  /* 0x00000007b8007c0c */ /* 0x040fe2000bf06270 */
[----:B------:R-:W-:Y:S01]  /*9e40*/  IMAD R7, R9, UR43, R6 ;  /* 0x0000002b09077c24 */ /* 0x000fe2000f8e0206 */
[----:B------:R-:W-:Y:S01]  /*9e50*/  SEL R3, RZ, 0xffffffff, P1 ;  /* 0xffffffffff037807 */ /* 0x000fe20000800000 */
[C---:B------:R-:W-:Y:S01]  /*9e60*/  VIADD R14, R184.reuse, 0x80 ;  /* 0x00000080b80e7836 */ /* 0x040fe20000000000 */
[C---:B------:R-:W-:Y:S01]  /*9e70*/  IADD3 R15, R184.reuse, 0xc0, RZ ;  /* 0x000000c0b80f7810 */ /* 0x040fe20007ffe0ff */
[C---:B------:R-:W-:Y:S01]  /*9e80*/  VIADD R21, R184.reuse, 0x140 ;  /* 0x00000140b8157836 */ /* 0x040fe20000000000 */
[----:B------:R-:W-:Y:S01]  /*9e90*/  SEL R0, RZ, 0x1, P0 ;  /* 0x00000001ff007807 */ /* 0x000fe20000000000 */
[----:B------:R-:W2:Y:S01]  /*9ea0*/  LDC R9, c[0x0][0xdac] ;  /* 0x00036b00ff097b82 */ /* 0x000ea20000000800 */
[----:B------:R-:W-:Y:S01]  /*9eb0*/  SHF.L.U32 R3, R3, 0x1, RZ ;  /* 0x0000000103037819 */ /* 0x000fe200000006ff */
[----:B------:R-:W-:Y:S01]  /*9ec0*/  VIADD R4, R184, 0x180 ;  /* 0x00000180b8047836 */ /* 0x000fe20000000000 */
[----:B------:R-:W-:Y:S01]  /*9ed0*/  ISETP.GE.AND P0, PT, R14, UR7, PT ;  /* 0x000000070e007c0c */ /* 0x000fe2000bf06270 */
[----:B------:R-:W-:Y:S01]  /*9ee0*/  UIADD3 UR42, -UR42, UR6, URZ ;  /* 0x000000062a2a7290 */ /* 0x000fe2000fffe13f */
[----:B------:R-:W-:Y:S01]  /*9ef0*/  ISETP.GE.AND P2, PT, R15, UR7, PT ;  /* 0x000000070f007c0c */ /* 0x000fe2000bf46270 */
[----:B------:R-:W-:Y:S01]  /*9f00*/  ULOP3.LUT UR40, URZ, UR40, URZ, 0x33, !UPT ;  /* 0x000000283f287292 */ /* 0x000fe2000f8e333f */
[----:B------:R-:W-:Y:S01]  /*9f10*/  LOP3.LUT R0, R3, 0x2, R0, 0xe2, !PT ;  /* 0x0000000203007812 */ /* 0x000fe200078ee200 */
[----:B------:R-:W-:Y:S01]  /*9f20*/  BSSY B0, `(.L_x_5838) ;  /* 0x0000039000007945 */ /* 0x000fe20003800000 */
[----:B------:R-:W-:-:S02]  /*9f30*/  IADD3 R20, R184, 0x100, RZ ;  /* 0x00000100b8147810 */ /* 0x000fc40007ffe0ff */
[----:B------:R-:W-:Y:S02]  /*9f40*/  SHF.R.S32.HI R185, RZ, 0x1f, R184 ;  /* 0x0000001fffb97819 */ /* 0x000fe400000114b8 */
[----:B------:R-:W-:Y:S02]  /*9f50*/  IADD3 R5, R184, 0x1c0, RZ ;  /* 0x000001c0b8057810 */ /* 0x000fe40007ffe0ff */
[----:B------:R-:W-:Y:S02]  /*9f60*/  SEL R3, RZ, 0x4, P0 ;  /* 0x00000004ff037807 */ /* 0x000fe40000000000 */
[----:B------:R-:W-:Y:S02]  /*9f70*/  SEL R6, RZ, 0x8, P2 ;  /* 0x00000008ff067807 */ /* 0x000fe40001000000 */
[----:B------:R-:W-:Y:S02]  /*9f80*/  ISETP.GE.AND P2, PT, R21, UR7, PT ;  /* 0x0000000715007c0c */ /* 0x000fe4000bf46270 */
[----:B------:R-:W-:-:S02]  /*9f90*/  ISETP.GE.AND P0, PT, R20, UR7, PT ;  /* 0x0000000714007c0c */ /* 0x000fc4000bf06270 */
[----:B------:R-:W-:Y:S02]  /*9fa0*/  ISETP.GE.AND P3, PT, R4, UR7, PT ;  /* 0x0000000704007c0c */ /* 0x000fe4000bf66270 */
[----:B------:R-:W-:Y:S01]  /*9fb0*/  ISETP.GE.AND P1, PT, R5, UR7, PT ;  /* 0x0000000705007c0c */ /* 0x000fe2000bf26270 */
[----:B------:R-:W-:Y:S01]  /*9fc0*/  IMAD.WIDE.U32 R4, R8, UR43, R184 ;  /* 0x0000002b08047c25 */ /* 0x000fe2000f8e00b8 */
[----:B------:R-:W-:Y:S02]  /*9fd0*/  LOP3.LUT R0, R6, R0, R3, 0xfe, !PT ;  /* 0x0000000006007212 */ /* 0x000fe400078efe03 */
[----:B------:R-:W-:Y:S02]  /*9fe0*/  SEL R6, RZ, 0x20, P2 ;  /* 0x00000020ff067807 */ /* 0x000fe40001000000 */
[C---:B------:R-:W-:Y:S02]  /*9ff0*/  IADD3 R8, R186.reuse, 0x20, RZ ;  /* 0x00000020ba087810 */ /* 0x040fe40007ffe0ff */
[----:B------:R-:W-:-:S02]  /*a000*/  ISETP.GE.AND P2, PT, R186, UR42, PT ;  /* 0x0000002aba007c0c */ /* 0x000fc4000bf46270 */
[----:B------:R-:W-:Y:S02]  /*a010*/  SEL R3, RZ, 0x10, P0 ;  /* 0x00000010ff037807 */ /* 0x000fe40000000000 */
[----:B------:R-:W-:Y:S01]  /*a020*/  ISETP.GE.AND P0, PT, R8, UR42, PT ;  /* 0x0000002a08007c0c */ /* 0x000fe2000bf06270 */
[----:B-1----:R-:W-:Y:S01]  /*a030*/  IMAD R8, R10, UR8, RZ ;  /* 0x000000080a087c24 */ /* 0x002fe2000f8e02ff */
[----:B------:R-:W-:Y:S01]  /*a040*/  IADD3 R5, R5, R7, RZ ;  /* 0x0000000705057210 */ /* 0x000fe20007ffe0ff */
[----:B--2---:R-:W-:Y:S01]  /*a050*/  VIADD R7, R9, UR40 ;  /* 0x0000002809077c36 */ /* 0x004fe20008000000 */
[----:B------:R-:W-:Y:S01]  /*a060*/  LOP3.LUT R3, R6, R0, R3, 0xfe, !PT ;  /* 0x0000000006037212 */ /* 0x000fe200078efe03 */
[----:B------:R-:W-:Y:S01]  /*a070*/  IMAD R11, R11, UR44, R8 ;  /* 0x0000002c0b0b7c24 */ /* 0x000fe2000f8e0208 */
[----:B------:R-:W-:Y:S01]  /*a080*/  SEL R0, RZ, 0x40, P3 ;  /* 0x00000040ff007807 */ /* 0x000fe20001800000 */
[----:B------:R-:W-:Y:S01]  /*a090*/  IMAD.WIDE.U32 R8, R10, UR44, R4 ;  /* 0x0000002c0a087c25 */ /* 0x000fe2000f8e0004 */
[----:B------:R-:W-:-:S02]  /*a0a0*/  SHF.R.S32.HI R187, RZ, 0x1f, R186 ;  /* 0x0000001fffbb7819 */ /* 0x000fc400000114ba */
[----:B------:R-:W-:Y:S02]  /*a0b0*/  LOP3.LUT R3, R3, R0, RZ, 0xfc, !PT ;  /* 0x0000000003037212 */ /* 0x000fe400078efcff */
[----:B------:R-:W-:Y:S01]  /*a0c0*/  SEL R0, RZ, 0x80, P1 ;  /* 0x00000080ff007807 */ /* 0x000fe20000800000 */
[----:B------:R-:W-:Y:S01]  /*a0d0*/  IMAD.WIDE R6, R7, 0x40, R186 ;  /* 0x0000004007067825 */ /* 0x000fe200078e02ba */
[----:B------:R-:W-:Y:S02]  /*a0e0*/  IADD3 R13, R9, R11, RZ ;  /* 0x0000000b090d7210 */ /* 0x000fe40007ffe0ff */
[----:B------:R-:W-:Y:S01]  /*a0f0*/  LOP3.LUT R0, R3, R0, RZ, 0xfc, !PT ;  /* 0x0000000003007212 */ /* 0x000fe200078efcff */
        /* <DEDUP_REMOVED lines=12> */
[----:B------:R-:W-:Y:S02]  /*a1c0*/  ISETP.GE.AND P5, PT, R21, UR7, PT ;  /* 0x0000000715007c0c */ /* 0x000fe4000bfa6270 */
        /* <DEDUP_REMOVED lines=14> */
.L_x_5839:
[----:B------:R-:W-:Y:S05]  /*a2b0*/  BSYNC B0 ;  /* 0x0000000000007941 */ /* 0x000fea0003800000 */
.L_x_5838:
[----:B------:R-:W-:Y:S04]  /*a2c0*/  BSSY B0, `(.L_x_5833) ;  /* 0x000001e000007945 */ /* 0x000fe80003800000 */
[----:B------:R-:W-:Y:S05]  /*a2d0*/  @P0 BRA `(.L_x_5840) ;  /* 0x0000000000700947 */ /* 0x000fea0003800000 */
[----:B------:R-:W-:Y:S01]  /*a2e0*/  IADD3 R9, P0, R6, 0x20, RZ ;  /* 0x0000002006097810 */ /* 0x000fe20007f1e0ff */
[----:B------:R-:W-:Y:S01]  /*a2f0*/  ULDC.64 UR8, c[0x0][0xad8] ;  /* 0x0002b60000087ab9 */ /* 0x000fe20000000a00 */
[----:B------:R-:W-:Y:S01]  /*a300*/  MOV R5, R13 ;  /* 0x0000000d00057202 */ /* 0x000fe20000000f00 */
[----:B------:R-:W-:Y:S01]  /*a310*/  IMAD.MOV.U32 R4, RZ, RZ, R8 ;  /* 0x000000ffff047224 */ /* 0x000fe200078e0008 */
[----:B------:R-:W-:Y:S02]  /*a320*/  IADD3.X R6, RZ, R7, RZ, P0, !PT ;  /* 0x00000007ff067210 */ /* 0x000fe400007fe4ff */
        /* <DEDUP_REMOVED lines=23> */
.L_x_5840:
[----:B------:R-:W-:Y:S05]  /*a4a0*/  BSYNC B0 ;  /* 0x0000000000007941 */ /* 0x000fea0003800000 */
.L_x_5833:
[----:B------:R-:W3:Y:S02]  /*a4b0*/  LDC R0, c[0x0][0xda8] ;  /* 0x00036a00ff007b82 */ /* 0x000ee40000000800 */
[----:B---3--:R-:W-:-:S13]  /*a4c0*/  ISETP.LE.AND P0, PT, R0, UR4, PT ;  /* 0x0000000400007c0c */ /* 0x008fda000bf03270 */
[----:B------:R-:W-:Y:S05]  /*a4d0*/  @!P0 BRA `(.L_x_5841) ;  /* 0xffffff6800808947 */ /* 0x000fea000383ffff */
[----:B------:R-:W-:Y:S05]  /*a4e0*/  EXIT ;  /* 0x000000000000794d */ /* 0x000fea0003800000 */
.L_x_5787:
        /* <DEDUP_REMOVED lines=8> */
[----:B------:R-:W-:Y:S01]  /*a570*/  IMAD.MOV.U32 R17, RZ, RZ, 0x1 ;  /* 0x00000001ff117424 */ /* 0x000fe200078e00ff */
[----:B------:R-:W-:-:S05]  /*a580*/  MOV R16, RZ ;  /* 0x000000ff00107202 */ /* 0x000fca0000000f00 */
[----:B------:R-:W1:Y:S02]  /*a590*/  LDC R0, c[0x0][0xda8] ;  /* 0x00036a00ff007b82 */ /* 0x000e640000000800 */
[----:B-1----:R-:W-:-:S13]  /*a5a0*/  ISETP.LE.AND P0, PT, R0, UR4, PT ;  /* 0x0000000400007c0c */ /* 0x002fda000bf03270 */
[----:B------:R-:W-:Y:S05]  /*a5b0*/  @P0 BRA `(.L_x_5842) ;  /* 0x0000002c00480947 */ /* 0x000fea0003800000 */
[----:B------:R-:W1:Y:S01]  /*a5c0*/  S2R R2, SR_TID.X ;  /* 0x0000000000027919 */ /* 0x000e620000002100 */
[----:B------:R-:W-:Y:S01]  /*a5d0*/  MOV R18, UR4 ;  /* 0x0000000400127c02 */ /* 0x000fe20008000f00 */
[----:B------:R-:W-:Y:S01]  /*a5e0*/  IMAD.MOV.U32 R16, RZ, RZ, RZ ;  /* 0x000000ffff107224 */ /* 0x000fe200078e00ff */
[----:B------:R-:W-:Y:S01]  /*a5f0*/  MOV R17, 0x1 ;  /* 0x0000000100117802 */ /* 0x000fe20000000f00 */
[----:B------:R-:W-:Y:S01]  /*a600*/  ULDC UR39, c[0x0][0xc] ;  /* 0x0000030000277ab9 */ /* 0x000fe20000000800 */
[----:B------:R-:W-:Y:S01]  /*a610*/  ULDC.64 UR46, c[0x0][0x198] ;  /* 0x00006600002e7ab9 */ /* 0x000fe20000000a00 */
[----:B------:R-:W-:Y:S01]  /*a620*/  UMOV UR44, URZ ;  /* 0x0000003f002c7c82 */ /* 0x000fe20008000000 */
[----:B-1----:R-:W-:-:S07]  /*a630*/  LOP3.LUT R19, R2, 0x1f, RZ, 0xc0, !PT ;  /* 0x0000001f02137812 */ /* 0x002fce00078ec0ff */
.L_x_5890:
        /* <DEDUP_REMOVED lines=21> */
.L_x_5843:
[----:B------:R-:W-:Y:S01]  /*a790*/  ULDC UR11, c[0x0][0xdc4] ;  /* 0x00037100000b7ab9 */ /* 0x000fe20000000800 */
[----:B------:R-:W-:Y:S01]  /*a7a0*/  UMOV UR9, UR10 ;  /* 0x0000000a00097c82 */ /* 0x000fe20008000000 */
[----:B------:R-:W-:-:S11]  /*a7b0*/  UISETP.NE.AND UP0, UPT, UR11, 0x1, UPT ;  /* 0x000000010b00788c */ /* 0x000fd6000bf05270 */
[----:B------:R-:W-:Y:S02]  /*a7c0*/  @UP0 ULDC.64 UR12, c[0x0][0xdc8] ;  /* 0x00037200000c0ab9 */ /* 0x000fe40000000a00 */
[----:B------:R-:W-:-:S04]  /*a7d0*/  UIMAD.WIDE.U32 UR6, UR10, UR12, URZ ;  /* 0x0000000c0a0672a5 */ /* 0x000fc8000f8e003f */
[----:B------:R-:W-:-:S04]  /*a7e0*/  @UP0 USHF.R.U32.HI UR9, URZ, UR13, UR7 ;  /* 0x0000000d3f090299 */ /* 0x000fc80008011607 */
[----:B------:R-:W-:-:S12]  /*a7f0*/  UIMAD UR6, UR9, UR11, URZ ;  /* 0x0000000b090672a4 */ /* 0x000fd8000f8e023f */
.L_x_5844:
        /* <DEDUP_REMOVED lines=37> */
[----:B------:R-:W-:Y:S02]  /*aa50*/  ISETP.NE.AND P0, PT, R19, RZ, PT ;  /* 0x000000ff1300720c */ /* 0x000fe40003f05270 */
[----:B------:R-:W-:-:S11]  /*aa60*/  MOV R13, R18 ;  /* 0x00000012000d7202 */ /* 0x000fd60000000f00 */
        /* <DEDUP_REMOVED lines=14> */
.L_x_5846:
        /* <DEDUP_REMOVED lines=23> */
.L_x_5848:
        /* <DEDUP_REMOVED lines=13> */
[----:B------:R-:W-:Y:S01]  /*ad90*/  IMAD.MOV.U32 R8, RZ, RZ, 0x70 ;  /* 0x00000070ff087424 */ /* 0x000fe200078e00ff */
[----:B------:R-:W-:-:S02]  /*ada0*/  MOV R10, UR4 ;  /* 0x00000004000a7c02 */ /* 0x000fc40008000f00 */
[----:B------:R-:W-:Y:S02]  /*adb0*/  MOV R11, UR5 ;  /* 0x00000005000b7c02 */ /* 0x000fe40008000f00 */
[----:B------:R-:W-:Y:S02]  /*adc0*/  MOV R12, 0x1 ;  /* 0x00000001000c7802 */ /* 0x000fe40000000f00 */
[----:B-1----:R-:W-:-:S07]  /*add0*/  MOV R13, RZ ;  /* 0x000000ff000d7202 */ /* 0x002fce0000000f00 */
[----:B------:R-:W-:-:S07]  /*ade0*/  LEPC R20, `(.L_x_5850) ;  /* 0x000000001014794e */ /* 0x000fce0000000000 */
[----:B--2---:R-:W-:Y:S05]  /*adf0*/  CALL.ABS.NOINC R2 ;  /* 0x0000000002007343 */ /* 0x004fea0003c00000 */
.L_x_5850:
        /* <DEDUP_REMOVED lines=16> */
.L_x_5849:
[----:B------:R-:W-:Y:S01]  /*af00*/  ULDC.64 UR4, c[0x0][0x9f8] ;  /* 0x00027e0000047ab9 */ /* 0x000fe20000000a00 */
[----:B------:R-:W-:Y:S01]  /*af10*/  IMAD.U32 R5, RZ, RZ, UR43 ;  /* 0x0000002bff057e24 */ /* 0x000fe2000f8e00ff */
[----:B------:R-:W-:Y:S01]  /*af20*/  ISETP.NE.U32.AND P0, PT, RZ, UR4, PT ;  /* 0x00000004ff007c0c */ /* 0x000fe2000bf05070 */
[----:B------:R-:W1:Y:S01]  /*af30*/  LDC R0, c[0x0][0x428] ;  /* 0x00010a00ff007b82 */ /* 0x000e620000000800 */
[----:B------:R-:W-:Y:S02]  /*af40*/  MOV R6, UR43 ;  /* 0x0000002b00067c02 */ /* 0x000fe40008000f00 */
[----:B------:R-:W-:-:S13]  /*af50*/  ISETP.NE.AND.EX P0, PT, RZ, UR5, PT, P0 ;  /* 0x00000005ff007c0c */ /* 0x000fda000bf05300 */
[----:B------:R-:W2:Y:S02]  /*af60*/  @P0 LDC.64 R2, c[0x0][0x9f8] ;  /* 0x00027e00ff020b82 */ /* 0x000ea40000000a00 */
[----:B--2---:R-:W-:-:S05]  /*af70*/  @P0 IMAD.WIDE R2, R5, 0x4, R2 ;  /* 0x0000000405020825 */ /* 0x004fca00078e0202 */
[----:B------:R2:W3:Y:S01]  /*af80*/  @P0 LDG.E R6, desc[UR50][R2.64] ;  /* 0x0000003202060981 */ /* 0x0004e2000c1e1900 */
[----:B-1----:R-:W-:Y:S01]  /*af90*/  ISETP.NE.AND P0, PT, R0, 0x1, PT ;  /* 0x000000010000780c */ /* 0x002fe20003f05270 */
[----:B------:R-:W-:Y:S01]  /*afa0*/  UMOV UR40, URZ ;  /* 0x0000003f00287c82 */ /* 0x000fe20008000000 */
[----:B------:R-:W-:Y:S01]  /*afb0*/  ISETP.NE.AND P1, PT, R19, RZ, PT ;  /* 0x000000ff1300720c */ /* 0x000fe20003f25270 */
[----:B------:R-:W-:Y:S01]  /*afc0*/  IMAD.U32 R10, RZ, RZ, UR38 ;  /* 0x00000026ff0a7e24 */ /* 0x000fe2000f8e00ff */
[----:B------:R-:W-:Y:S01]  /*afd0*/  MOV R0, UR42 ;  /* 0x0000002a00007c02 */ /* 0x000fe20008000f00 */
[----:B------:R-:W-:-:S03]  /*afe0*/  UMOV UR6, 0xffffffff ;  /* 0xffffffff00067882 */ /* 0x000fc60000000000 */
[----:B------:R-:W-:Y:S01]  /*aff0*/  IADD3 R10, R10, -0x1, RZ ;  /* 0xffffffff0a0a7810 */ /* 0x000fe20007ffe0ff */
[----:B--2---:R-:W1:Y:S06]  /*b000*/  LDC.64 R2, c[0x0][0x3f8] ;  /* 0x0000fe00ff027b82 */ /* 0x004e6c0000000a00 */
[----:B------:R-:W-:Y:S02]  /*b010*/  VOTEU.ALL UP1, P1 ;  /* 0x00000000003f7886 */ /* 0x000fe40000820000 */
[----:B------:R-:W2:Y:S03]  /*b020*/  @P0 LDC R4, c[0x0][0x42c] ;  /* 0x00010b00ff040b82 */ /* 0x000ea60000000800 */
        /* <DEDUP_REMOVED lines=10> */
.L_x_5903:
[----:B------:R-:W-:Y:S01]  /*b0d0*/  UMOV UR4, 0xffffffff ;  /* 0xffffffff00047882 */ /* 0x000fe20000000000 */
[----:B------:R-:W-:Y:S02]  /*b0e0*/  SHF.R.S32.HI R7, RZ, 0x1f, R6 ;  /* 0x0000001fff077819 */ /* 0x000fe40000011406 */
[----:B------:R-:W-:Y:S05]  /*b0f0*/  BRA.DIV UR4, `(.L_x_5852) ;  /* 0x0000002a043c7947 */ /* 0x000fea000b800000 */
[----:B------:R-:W-:-:S13]  /*b100*/  ELECT P6, URZ, PT ;  /* 0x00000000003f782f */ /* 0x000fda00038c0000 */
.L_x_5906:
[----:B------:R-:W-:Y:S05]  /*b110*/  @!P6 BRA `(.L_x_5853) ;  /* 0x0000000000c4e947 */ /* 0x000fea0003800000 */
[----:B------:R-:W-:Y:S01]  /*b120*/  MOV R4, R6 ;  /* 0x0000000600047202 */ /* 0x000fe20000000f00 */
        /* <DEDUP_REMOVED lines=10> */
[----:B------:R-:W-:Y:S02]  /*b1d0*/  SHF.R.S32.HI R5, RZ, 0x1f, R11 ;  /* 0x0000001fff057819 */ /* 0x000fe4000001140b */
[----:B------:R-:W-:-:S05]  /*b1e0*/  MOV R4, R11 ;  /* 0x0000000b00047202 */ /* 0x000fca0000000f00 */
[----:B------:R-:W-:-:S05]  /*b1f0*/  IMAD.WIDE.U32 R4, R6, UR4, R4 ;  /* 0x0000000406047c25 */ /* 0x000fca000f8e0004 */
[----:B------:R-:W-:Y:S02]  /*b200*/  IADD3 R5, R5, R9, RZ ;  /* 0x0000000905057210 */ /* 0x000fe40007ffe0ff */
[----:B------:R-:W-:-:S04]  /*b210*/  LEA R8, P2, R4, R2, 0x2 ;  /* 0x0000000204087211 */ /* 0x000fc800078410ff */
[----:B------:R-:W-:-:S05]  /*b220*/  LEA.HI.X R9, R4, R3, R5, 0x2, P2 ;  /* 0x0000000304097211 */ /* 0x000fca00010f1405 */
[----:B------:R1:W5:Y:S01]  /*b230*/  LDG.E R4, desc[UR50][R8.64] ;  /* 0x0000003208047981 */ /* 0x000362000c1e1900 */
[----:B------:R-:W-:-:S04]  /*b240*/  IMAD.MOV R5, RZ, RZ, -R11 ;  /* 0x000000ffff057224 */ /* 0x000fc800078e0a0b */
[----:B------:R-:W-:-:S07]  /*b250*/  IMAD R10, R12, R5, R10 ;  /* 0x000000050c0a7224 */ /* 0x000fce00078e020a */
.L_x_5854:
[----:B------:R-:W2:Y:S01]  /*b260*/  S2R R5, SR_TID.X ;  /* 0x0000000000057919 */ /* 0x000ea20000002100 */
[----:B-1----:R-:W-:Y:S02]  /*b270*/  LEA R8, R16, UR37, 0x3 ;  /* 0x0000002510087c11 */ /* 0x002fe4000f8e18ff */
[----:B--2---:R-:W-:Y:S02]  /*b280*/  LOP3.LUT R9, R5, 0x7f, RZ, 0xc0, !PT ;  /* 0x0000007f05097812 */ /* 0x004fe400078ec0ff */
[----:B------:R-:W-:Y:S02]  /*b290*/  SHF.L.U32 R5, R17, 0x1f, RZ ;  /* 0x0000001f11057819 */ /* 0x000fe400000006ff */
[----:B------:R-:W-:Y:S02]  /*b2a0*/  ISETP.NE.AND P3, PT, R9, RZ, PT ;  /* 0x000000ff0900720c */ /* 0x000fe40003f65270 */
[----:B------:R-:W1:Y:S02]  /*b2b0*/  SYNCS.PHASECHK.TRANS64.TRYWAIT P2, [R8+URZ+0x28c40], R5 ;  /* 0x028c4005080075a7 */ /* 0x000e64000804017f */
[----:B-1----:R-:W-:Y:S09]  /*b2c0*/  @!P2 BRA `(.L_x_5855) ;  /* 0x0000002400e8a947 */ /* 0x002ff20003800000 */
.L_x_5907:
[----:B------:R-:W-:Y:S05]  /*b2d0*/  @P3 BRA `(.L_x_5856) ;  /* 0x0000000000143947 */ /* 0x000fea0003800000 */
[----:B------:R-:W-:Y:S02]  /*b2e0*/  ISETP.NE.AND P2, PT, R19, RZ, PT ;  /* 0x000000ff1300720c */ /* 0x000fe40003f45270 */
[----:B-1----:R-:W-:-:S04]  /*b2f0*/  MOV R5, 0x2000 ;  /* 0x0000200000057802 */ /* 0x002fc80000000f00 */
[----:B------:R2:W-:Y:S07]  /*b300*/  SYNCS.ARRIVE.TRANS64 RZ, [R8+URZ+0x28c30], R5 ;  /* 0x028c300508ff79a7 */ /* 0x0005ee000800003f */
[----:B------:R-:W-:Y:S05]  /*b310*/  @!P2 BRA `(.L_x_5856) ;  /* 0x000000000004a947 */ /* 0x000fea0003800000 */
[----:B------:R-:W-:Y:S01]  /*b320*/  BPT.TRAP 0x1 ;  /* 0x000000040000795c */ /* 0x000fe20000300000 */
.L_x_5856:
        /* <DEDUP_REMOVED lines=16> */
.L_x_5853:
        /* <DEDUP_REMOVED lines=9> */
[----:B-12---:R-:W-:Y:S01]  /*b4c0*/  @P2 MOV R5, 0x2000 ;  /* 0x0000200000052802 */ /* 0x006fe20000000f00 */
        /* <DEDUP_REMOVED lines=14> */
.L_x_5908:
[----:B------:R-:W-:Y:S01]  /*b5b0*/  ULDC.64 UR4, c[0x0][0x408] ;  /* 0x0001020000047ab9 */ /* 0x000fe20000000a00 */
[----:B------:R-:W-:Y:S04]  /*b5c0*/  BSSY B0, `(.L_x_5858) ;  /* 0x0000042000007945 */ /* 0x000fe80003800000 */
[----:B------:R-:W-:Y:S05]  /*b5d0*/  @!P6 BRA `(.L_x_5859) ;  /* 0x000000040000e947 */ /* 0x000fea0003800000 */
[----:B-1----:R-:W1:Y:S01]  /*b5e0*/  S2R R8, SR_TID.X ;  /* 0x0000000000087919 */ /* 0x002e620000002100 */
[----:B------:R-:W-:Y:S02]  /*b5f0*/  SHF.L.U32 R5, R17, 0x1f, RZ ;  /* 0x0000001f11057819 */ /* 0x000fe400000006ff */
[----:B-1----:R-:W-:Y:S02]  /*b600*/  LOP3.LUT R9, R8, 0x7f, RZ, 0xc0, !PT ;  /* 0x0000007f08097812 */ /* 0x002fe400078ec0ff */
[----:B------:R-:W-:Y:S02]  /*b610*/  LEA R8, R16, UR37, 0x3 ;  /* 0x0000002510087c11 */ /* 0x000fe4000f8e18ff */
[----:B------:R-:W-:Y:S02]  /*b620*/  ISETP.NE.AND P3, PT, R9, RZ, PT ;  /* 0x000000ff0900720c */ /* 0x000fe40003f65270 */
[----:B------:R-:W1:Y:S02]  /*b630*/  SYNCS.PHASECHK.TRANS64.TRYWAIT P2, [R8+URZ+0x28c60], R5 ;  /* 0x028c6005080075a7 */ /* 0x000e64000804017f */
[----:B-1----:R-:W-:Y:S09]  /*b640*/  @!P2 BRA `(.L_x_5860) ;  /* 0x000000240034a947 */ /* 0x002ff20003800000 */
.L_x_5909:
[----:B------:R-:W-:Y:S05]  /*b650*/  @P3 BRA `(.L_x_5861) ;  /* 0x0000000000143947 */ /* 0x000fea0003800000 */
[----:B------:R-:W-:Y:S02]  /*b660*/  ISETP.NE.AND P2, PT, R19, RZ, PT ;  /* 0x000000ff1300720c */ /* 0x000fe40003f45270 */
[----:B-1----:R-:W-:-:S04]  /*b670*/  MOV R5, 0x10000 ;  /* 0x0001000000057802 */ /* 0x002fc80000000f00 */
[----:B------:R2:W-:Y:S07]  /*b680*/  SYNCS.ARRIVE.TRANS64 RZ, [R8+URZ+0x28c50], R5 ;  /* 0x028c500508ff79a7 */ /* 0x0005ee000800003f */
[----:B------:R-:W-:Y:S05]  /*b690*/  @!P2 BRA `(.L_x_5861) ;  /* 0x000000000004a947 */ /* 0x000fea0003800000 */
[----:B------:R-:W-:Y:S01]  /*b6a0*/  BPT.TRAP 0x1 ;  /* 0x000000040000795c */ /* 0x000fe20000300000 */
.L_x_5861:
        /* <DEDUP_REMOVED lines=51> */
.L_x_5859:
[----:B------:R-:W-:Y:S05]  /*b9e0*/  BSYNC B0 ;  /* 0x0000000000007941 */ /* 0x000fea0003800000 */
.L_x_5858:
[----:B------:R-:W-:-:S06]  /*b9f0*/  UISETP.GE.AND UP0, UPT, UR38, 0x2, UPT ;  /* 0x000000022600788c */ /* 0x000fcc000bf06270 */
[----:B------:R-:W-:-:S13]  /*ba00*/  PLOP3.LUT P2, PT, PT, PT, UP0, 0x80, 0x0 ;  /* 0x000000000000781c */ /* 0x000fda0003f4f008 */
[----:B------:R-:W-:Y:S05]  /*ba10*/  @!P2 BRA `(.L_x_5862) ;  /* 0x00000014009ca947 */ /* 0x000fea0003800000 */
[----:B------:R-:W-:Y:S02]  /*ba20*/  ULOP3.LUT UR6, UR38, 0x1, URZ, 0xc0, !UPT ;  /* 0x0000000126067892 */ /* 0x000fe4000f8ec03f */
[----:B------:R-:W-:Y:S02]  /*ba30*/  MOV R9, UR38 ;  /* 0x0000002600097c02 */ /* 0x000fe40008000f00 */
[----:B------:R-:W-:-:S03]  /*ba40*/  UISETP.NE.U32.AND UP0, UPT, UR6, 0x1, UPT ;  /* 0x000000010600788c */ /* 0x000fc6000bf05070 */
[----:B------:R-:W-:-:S03]  /*ba50*/  VIADD R9, R9, 0xfffffffe ;  /* 0xfffffffe09097836 */ /* 0x000fc60000000000 */
[----:B------:R-:W-:Y:S02]  /*ba60*/  PLOP3.LUT P2, PT, PT, PT, UP0, 0x80, 0x0 ;  /* 0x000000000000781c */ /* 0x000fe40003f4f008 */
[----:B-12---:R-:W-:-:S11]  /*ba70*/  MOV R8, R9 ;  /* 0x0000000900087202 */ /* 0x006fd60000000f00 */
[----:B------:R-:W-:Y:S05]  /*ba80*/  @!P2 BRA `(.L_x_5863) ;  /* 0x0000000400d0a947 */ /* 0x000fea0003800000 */
[----:B------:R-:W-:Y:S01]  /*ba90*/  IADD3 R16, R16, 0x1, RZ ;  /* 0x0000000110107810 */ /* 0x000fe20007ffe0ff */
[----:B------:R-:W-:Y:S03]  /*baa0*/  BSSY B0, `(.L_x_5864) ;  /* 0x0000070000007945 */ /* 0x000fe60003800000 */
        /* <DEDUP_REMOVED lines=20> */
[----:B------:R-:W-:-:S04]  /*bbf0*/  LEA R2, P2, R4, R2, 0x2 ;  /* 0x0000000204027211 */ /* 0x000fc800078410ff */
[----:B------:R-:W-:-:S05]  /*bc00*/  LEA.HI.X R3, R4, R3, R5, 0x2, P2 ;  /* 0x0000000304037211 */ /* 0x000fca00010f1405 */
[----:B------:R1:W5:Y:S01]  /*bc10*/  LDG.E R4, desc[UR50][R2.64] ;  /* 0x0000003202047981 */ /* 0x000362000c1e1900 */
[----:B------:R-:W-:-:S05]  /*bc20*/  IADD3 R5, -R10, RZ, RZ ;  /* 0x000000ff0a057210 */ /* 0x000fca0007ffe1ff */
[----:B------:R-:W-:-:S07]  /*bc30*/  IMAD R8, R8, R5, R9 ;  /* 0x0000000508087224 */ /* 0x000fce00078e0209 */
.L_x_5866:
[----:B-1----:R-:W1:Y:S01]  /*bc40*/  S2R R2, SR_TID.X ;  /* 0x0000000000027919 */ /* 0x002e620000002100 */
[----:B------:R-:W-:Y:S02]  /*bc50*/  SHF.L.U32 R3, R17, 0x1f, RZ ;  /* 0x0000001f11037819 */ /* 0x000fe400000006ff */
[----:B-1----:R-:W-:Y:S02]  /*bc60*/  LOP3.LUT R5, R2, 0x7f, RZ, 0xc0, !PT ;  /* 0x0000007f02057812 */ /* 0x002fe400078ec0ff */
[----:B------:R-:W-:Y:S02]  /*bc70*/  LEA R2, R16, UR37, 0x3 ;  /* 0x0000002510027c11 */ /* 0x000fe4000f8e18ff */
[----:B------:R-:W-:Y:S02]  /*bc80*/  ISETP.NE.AND P2, PT, R5, RZ, PT ;  /* 0x000000ff0500720c */ /* 0x000fe40003f45270 */
[----:B------:R-:W1:Y:S02]  /*bc90*/  SYNCS.PHASECHK.TRANS64.TRYWAIT P3, [R2+URZ+0x28c40], R3 ;  /* 0x028c4003020075a7 */ /* 0x000e64000806017f */
[----:B-1----:R-:W-:Y:S09]  /*bca0*/  @!P3 BRA `(.L_x_5867) ;  /* 0x0000001c00b0b947 */ /* 0x002ff20003800000 */
.L_x_5910:
[----:B------:R-:W-:Y:S05]  /*bcb0*/  @P2 BRA `(.L_x_5868) ;  /* 0x0000000000142947 */ /* 0x000fea0003800000 */
[----:B------:R-:W-:Y:S02]  /*bcc0*/  ISETP.NE.AND P3, PT, R19, RZ, PT ;  /* 0x000000ff1300720c */ /* 0x000fe40003f65270 */
[----:B------:R-:W-:-:S04]  /*bcd0*/  MOV R5, 0x2000 ;  /* 0x0000200000057802 */ /* 0x000fc80000000f00 */
[----:B------:R2:W-:Y:S07]  /*bce0*/  SYNCS.ARRIVE.TRANS64 RZ, [R2+URZ+0x28c30], R5 ;  /* 0x028c300502ff79a7 */ /* 0x0005ee000800003f */
[----:B------:R-:W-:Y:S05]  /*bcf0*/  @!P3 BRA `(.L_x_5868) ;  /* 0x000000000004b947 */ /* 0x000fea0003800000 */
[----:B------:R-:W-:Y:S01]  /*bd00*/  BPT.TRAP 0x1 ;  /* 0x000000040000795c */ /* 0x000fe20000300000 */
.L_x_5868:
        /* <DEDUP_REMOVED lines=17> */
.L_x_5911:
[----:B------:R-:W-:Y:S05]  /*be20*/  @P2 BRA `(.L_x_5870) ;  /* 0x0000000000142947 */ /* 0x000fea0003800000 */
[----:B------:R-:W-:Y:S02]  /*be30*/  ISETP.NE.AND P2, PT, R19, RZ, PT ;  /* 0x000000ff1300720c */ /* 0x000fe40003f45270 */
[----:B-12---:R-:W-:-:S04]  /*be40*/  MOV R3, 0x10000 ;  /* 0x0001000000037802 */ /* 0x006fc80000000f00 */
[----:B------:R3:W-:Y:S07]  /*be50*/  SYNCS.ARRIVE.TRANS64 RZ, [R2+URZ+0x28c50], R3 ;  /* 0x028c500302ff79a7 */ /* 0x0007ee000800003f */
[----:B------:R-:W-:Y:S05]  /*be60*/  @!P2 BRA `(.L_x_5870) ;  /* 0x000000000004a947 */ /* 0x000fea0003800000 */
[----:B------:R-:W-:Y:S01]  /*be70*/  BPT.TRAP 0x1 ;  /* 0x000000040000795c */ /* 0x000fe20000300000 */
.L_x_5870:
        /* <DEDUP_REMOVED lines=50> */
.L_x_5865:
[----:B------:R-:W-:Y:S05]  /*c1a0*/  BSYNC B0 ;  /* 0x0000000000007941 */ /* 0x000fea0003800000 */
.L_x_5864:
[----:B------:R-:W-:-:S06]  /*c1b0*/  UIADD3 UR6, UR38, -0x3, URZ ;  /* 0xfffffffd26067890 */ /* 0x000fcc000fffe03f */
[----:B------:R-:W-:-:S07]  /*c1c0*/  MOV R8, UR6 ;  /* 0x0000000600087c02 */ /* 0x000fce0008000f00 */
.L_x_5863:
[----:B------:R-:W-:Y:S01]  /*c1d0*/  ISETP.NE.AND P2, PT, R9, RZ, PT ;  /* 0x000000ff0900720c */ /* 0x000fe20003f45270 */
[----:B------:R-:W-:-:S12]  /*c1e0*/  BSSY B0, `(.L_x_5862) ;  /* 0x00000ea000007945 */ /* 0x000fd80003800000 */
[----:B------:R-:W-:Y:S05]  /*c1f0*/  @!P2 BRA `(.L_x_5871) ;  /* 0x0000000c00a0a947 */ /* 0x000fea0003800000 */
.L_x_5886:
        /* <DEDUP_REMOVED lines=8> */
[----:B------:R-:W-:Y:S01]  /*c280*/  MOV R10, R8 ;  /* 0x00000008000a7202 */ /* 0x000fe20000000f00 */
[----:B------:R-:W-:Y:S06]  /*c290*/  @!P0 BRA `(.L_x_5874) ;  /* 0x0000000000488947 */ /* 0x000fec0003800000 */
[----:B------:R-:W1:Y:S01]  /*c2a0*/  LDC R10, c[0x0][0x41c] ;  /* 0x00010700ff0a7b82 */ /* 0x000e620000000800 */
[----:B------:R-:W-:Y:S01]  /*c2b0*/  MOV R11, R8 ;  /* 0x00000008000b7202 */ /* 0x000fe20000000f00 */
[----:B------:R-:W-:-:S04]  /*c2c0*/  IMAD R13, R7, UR4, RZ ;  /* 0x00000004070d7c24 */ /* 0x000fc8000f8e02ff */
[----:B------:R-:W-:Y:S02]  /*c2d0*/  IMAD R13, R6, UR5, R13 ;  /* 0x00000005060d7c24 */ /* 0x000fe4000f8e020d */
[----:B------:R-:W2:Y:S01]  /*c2e0*/  LDC.64 R4, c[0x0][0x3f8] ;  /* 0x0000fe00ff047b82 */ /* 0x000ea20000000a00 */
[----:B-1----:R-:W-:-:S13]  /*c2f0*/  ISETP.NE.AND P2, PT, R10, 0x1, PT ;  /* 0x000000010a00780c */ /* 0x002fda0003f45270 */
[----:B------:R-:W1:Y:S02]  /*c300*/  @P2 LDC.64 R2, c[0x0][0x420] ;  /* 0x00010800ff022b82 */ /* 0x000e640000000a00 */
[----:B-1----:R-:W-:-:S05]  /*c310*/  @P2 IMAD.HI.U32 R2, R8, R2, RZ ;  /* 0x0000000208022227 */ /* 0x002fca00078e00ff */
[----:B------:R-:W-:-:S04]  /*c320*/  @P2 SHF.R.U32.HI R11, RZ, R3, R2 ;  /* 0x00000003ff0b2219 */ /* 0x000fc80000011602 */
[--C-:B------:R-:W-:Y:S01]  /*c330*/  SHF.R.S32.HI R3, RZ, 0x1f, R11.reuse ;  /* 0x0000001fff037819 */ /* 0x100fe2000001140b */
[----:B------:R-:W-:-:S04]  /*c340*/  IMAD.MOV.U32 R2, RZ, RZ, R11 ;  /* 0x000000ffff027224 */ /* 0x000fc800078e000b */
[----:B------:R-:W-:-:S05]  /*c350*/  IMAD.WIDE.U32 R2, R6, UR4, R2 ;  /* 0x0000000406027c25 */ /* 0x000fca000f8e0002 */
[----:B------:R-:W-:Y:S02]  /*c360*/  IADD3 R3, R13, R3, RZ ;  /* 0x000000030d037210 */ /* 0x000fe40007ffe0ff */
[----:B--2---:R-:W-:-:S04]  /*c370*/  LEA R4, P2, R2, R4, 0x2 ;  /* 0x0000000402047211 */ /* 0x004fc800078410ff */
[----:B------:R-:W-:-:S05]  /*c380*/  LEA.HI.X R5, R2, R5, R3, 0x2, P2 ;  /* 0x0000000502057211 */ /* 0x000fca00010f1403 */
[----:B------:R1:W5:Y:S01]  /*c390*/  LDG.E R4, desc[UR50][R4.64] ;  /* 0x0000003204047981 */ /* 0x000362000c1e1900 */
[----:B------:R-:W-:-:S05]  /*c3a0*/  IADD3 R3, -R11, RZ, RZ ;  /* 0x000000ff0b037210 */ /* 0x000fca0007ffe1ff */
[----:B------:R-:W-:-:S07]  /*c3b0*/  IMAD R10, R10, R3, R8 ;  /* 0x000000030a0a7224 */ /* 0x000fce00078e0208 */
.L_x_5874:
[----:B------:R-:W1:Y:S01]  /*c3c0*/  S2R R2, SR_TID.X ;  /* 0x0000000000027919 */ /* 0x000e620000002100 */
[----:B------:R-:W-:Y:S02]  /*c3d0*/  LEA R3, R9, UR37, 0x3 ;  /* 0x0000002509037c11 */ /* 0x000fe4000f8e18ff */
[----:B-1----:R-:W-:Y:S02]  /*c3e0*/  LOP3.LUT R5, R2, 0x7f, RZ, 0xc0, !PT ;  /* 0x0000007f02057812 */ /* 0x002fe400078ec0ff */
[----:B------:R-:W-:Y:S02]  /*c3f0*/  SHF.L.U32 R2, R17, 0x1f, RZ ;  /* 0x0000001f11027819 */ /* 0x000fe400000006ff */
[----:B------:R-:W-:Y:S02]  /*c400*/  ISETP.NE.AND P2, PT, R5, RZ, PT ;  /* 0x000000ff0500720c */ /* 0x000fe40003f45270 */
[----:B------:R-:W1:Y:S02]  /*c410*/  SYNCS.PHASECHK.TRANS64.TRYWAIT P3, [R3+URZ+0x28c40], R2 ;  /* 0x028c4002030075a7 */ /* 0x000e64000806017f */
[----:B-1----:R-:W-:Y:S09]  /*c420*/  @!P3 BRA `(.L_x_5875) ;  /* 0x0000001400f8b947 */ /* 0x002ff20003800000 */
.L_x_5912:
[----:B------:R-:W-:Y:S05]  /*c430*/  @P2 BRA `(.L_x_5876) ;  /* 0x0000000000142947 */ /* 0x000fea0003800000 */
[----:B------:R-:W-:Y:S01]  /*c440*/  ISETP.NE.AND P3, PT, R19, RZ, PT ;  /* 0x000000ff1300720c */ /* 0x000fe20003f65270 */
[----:B------:R-:W-:-:S04]  /*c450*/  IMAD.MOV.U32 R12, RZ, RZ, 0x2000 ;  /* 0x00002000ff0c7424 */ /* 0x000fc800078e00ff */
[----:B------:R2:W-:Y:S08]  /*c460*/  SYNCS.ARRIVE.TRANS64 RZ, [R3+URZ+0x28c30], R12 ;  /* 0x028c300c03ff79a7 */ /* 0x0005f0000800003f */
[----:B------:R-:W-:Y:S05]  /*c470*/  @!P3 BRA `(.L_x_5876) ;  /* 0x000000000004b947 */ /* 0x000fea0003800000 */
[----:B------:R-:W-:Y:S01]  /*c480*/  BPT.TRAP 0x1 ;  /* 0x000000040000795c */ /* 0x000fe20000300000 */
.L_x_5876:
        /* <DEDUP_REMOVED lines=17> */
.L_x_5913:
[----:B------:R-:W-:Y:S05]  /*c5a0*/  @P2 BRA `(.L_x_5878) ;  /* 0x0000000000142947 */ /* 0x000fea0003800000 */
[----:B------:R-:W-:Y:S02]  /*c5b0*/  ISETP.NE.AND P2, PT, R19, RZ, PT ;  /* 0x000000ff1300720c */ /* 0x000fe40003f45270 */
[----:B-1-3--:R-:W-:-:S04]  /*c5c0*/  MOV R2, 0x10000 ;  /* 0x0001000000027802 */ /* 0x00afc80000000f00 */
[----:B------:R4:W-:Y:S07]  /*c5d0*/  SYNCS.ARRIVE.TRANS64 RZ, [R3+URZ+0x28c50], R2 ;  /* 0x028c500203ff79a7 */ /* 0x0009ee000800003f */
[----:B------:R-:W-:Y:S05]  /*c5e0*/  @!P2 BRA `(.L_x_5878) ;  /* 0x000000000004a947 */ /* 0x000fea0003800000 */
[----:B------:R-:W-:Y:S01]  /*c5f0*/  BPT.TRAP 0x1 ;  /* 0x000000040000795c */ /* 0x000fe20000300000 */
.L_x_5878:
        /* <DEDUP_REMOVED lines=50> */
.L_x_5873:
[----:B------:R-:W-:Y:S05]  /*c920*/  BSYNC B1 ;  /* 0x0000000000017941 */ /* 0x000fea0003800000 */
.L_x_5872:
[----:B------:R-:W-:Y:S01]  /*c930*/  VIADD R9, R9, 0x1 ;  /* 0x0000000109097836 */ /* 0x000fe20000000000 */
[----:B------:R-:W-:Y:S04]  /*c940*/  BSSY B1, `(.L_x_5879) ;  /* 0x0000070000017945 */ /* 0x000fe80003800000 */
[----:B------:R-:W-:-:S04]  /*c950*/  ISETP.NE.AND P2, PT, R9, 0x2, PT ;  /* 0x000000020900780c */ /* 0x000fc80003f45270 */
[----:B---34-:R-:W-:Y:S02]  /*c960*/  SEL R2, RZ, 0x1, P2 ;  /* 0x00000001ff027807 */ /* 0x018fe40001000000 */
[----:B------:R-:W-:Y:S02]  /*c970*/  SEL R16, R9, RZ, P2 ;  /* 0x000000ff09107207 */ /* 0x000fe40001000000 */
[----:B------:R-:W-:Y:S01]  /*c980*/  LOP3.LUT R17, R17, R2, RZ, 0x3c, !PT ;  /* 0x0000000211117212 */ /* 0x000fe200078e3cff */
[----:B------:R-:W-:Y:S06]  /*c990*/  @!P6 BRA `(.L_x_5880) ;  /* 0x0000000400a8e947 */ /* 0x000fec0003800000 */
[----:B------:R-:W-:Y:S01]  /*c9a0*/  IADD3 R10, R8, -0x1, RZ ;  /* 0xffffffff080a7810 */ /* 0x000fe20007ffe0ff */
[----:B------:R-:W-:Y:S06]  /*c9b0*/  @!P0 BRA `(.L_x_5881) ;  /* 0x0000000000488947 */ /* 0x000fec0003800000 */
[----:B------:R-:W1:Y:S01]  /*c9c0*/  LDC R9, c[0x0][0x41c] ;  /* 0x00010700ff097b82 */ /* 0x000e620000000800 */
[----:B------:R-:W-:Y:S01]  /*c9d0*/  MOV R11, R10 ;  /* 0x0000000a000b7202 */ /* 0x000fe20000000f00 */
[----:B------:R-:W-:-:S04]  /*c9e0*/  IMAD R13, R7, UR4, RZ ;  /* 0x00000004070d7c24 */ /* 0x000fc8000f8e02ff */
[----:B------:R-:W-:Y:S02]  /*c9f0*/  IMAD R13, R6, UR5, R13 ;  /* 0x00000005060d7c24 */ /* 0x000fe4000f8e020d */
[----:B------:R-:W3:Y:S01]  /*ca00*/  LDC.64 R4, c[0x0][0x3f8] ;  /* 0x0000fe00ff047b82 */ /* 0x000ee20000000a00 */
[----:B-1----:R-:W-:-:S13]  /*ca10*/  ISETP.NE.AND P2, PT, R9, 0x1, PT ;  /* 0x000000010900780c */ /* 0x002fda0003f45270 */
[----:B--2---:R-:W1:Y:S02]  /*ca20*/  @P2 LDC.64 R2, c[0x0][0x420] ;  /* 0x00010800ff022b82 */ /* 0x004e640000000a00 */
[----:B-1----:R-:W-:-:S05]  /*ca30*/  @P2 IMAD.HI.U32 R2, R10, R2, RZ ;  /* 0x000000020a022227 */ /* 0x002fca00078e00ff */
[----:B------:R-:W-:-:S04]  /*ca40*/  @P2 SHF.R.U32.HI R11, RZ, R3, R2 ;  /* 0x00000003ff0b2219 */ /* 0x000fc80000011602 */
[--C-:B------:R-:W-:Y:S01]  /*ca50*/  SHF.R.S32.HI R3, RZ, 0x1f, R11.reuse ;  /* 0x0000001fff037819 */ /* 0x100fe2000001140b */
[----:B------:R-:W-:-:S04]  /*ca60*/  IMAD.MOV.U32 R2, RZ, RZ, R11 ;  /* 0x000000ffff027224 */ /* 0x000fc800078e000b */
[----:B------:R-:W-:-:S05]  /*ca70*/  IMAD.WIDE.U32 R2, R6, UR4, R2 ;  /* 0x0000000406027c25 */ /* 0x000fca000f8e0002 */
[----:B------:R-:W-:Y:S02]  /*ca80*/  IADD3 R3, R13, R3, RZ ;  /* 0x000000030d037210 */ /* 0x000fe40007ffe0ff */
[----:B---3--:R-:W-:-:S04]  /*ca90*/  LEA R4, P2, R2, R4, 0x2 ;  /* 0x0000000402047211 */ /* 0x008fc800078410ff */
[----:B------:R-:W-:-:S05]  /*caa0*/  LEA.HI.X R5, R2, R5, R3, 0x2, P2 ;  /* 0x0000000502057211 */ /* 0x000fca00010f1403 */
[----:B------:R1:W5:Y:S01]  /*cab0*/  LDG.E R4, desc[UR50][R4.64] ;  /* 0x0000003204047981 */ /* 0x000362000c1e1900 */
[----:B------:R-:W-:-:S05]  /*cac0*/  IADD3 R2, -R11, RZ, RZ ;  /* 0x000000ff0b027210 */ /* 0x000fca0007ffe1ff */
[----:B------:R-:W-:-:S07]  /*cad0*/  IMAD R10, R9, R2, R10 ;  /* 0x00000002090a7224 */ /* 0x000fce00078e020a */
.L_x_5881:
[----:B------:R-:W1:Y:S01]  /*cae0*/  S2R R2, SR_TID.X ;  /* 0x0000000000027919 */ /* 0x000e620000002100 */
[----:B--2---:R-:W-:Y:S02]  /*caf0*/  SHF.L.U32 R3, R17, 0x1f, RZ ;  /* 0x0000001f11037819 */ /* 0x004fe400000006ff */
[----:B-1----:R-:W-:Y:S02]  /*cb00*/  LOP3.LUT R5, R2, 0x7f, RZ, 0xc0, !PT ;  /* 0x0000007f02057812 */ /* 0x002fe400078ec0ff */
[----:B------:R-:W-:Y:S02]  /*cb10*/  LEA R2, R16, UR37, 0x3 ;  /* 0x0000002510027c11 */ /* 0x000fe4000f8e18ff */
[----:B------:R-:W-:Y:S02]  /*cb20*/  ISETP.NE.AND P2, PT, R5, RZ, PT ;  /* 0x000000ff0500720c */ /* 0x000fe40003f45270 */
[----:B------:R-:W1:Y:S02]  /*cb30*/  SYNCS.PHASECHK.TRANS64.TRYWAIT P3, [R2+URZ+0x28c40], R3 ;  /* 0x028c4003020075a7 */ /* 0x000e64000806017f */
[----:B-1----:R-:W-:Y:S09]  /*cb40*/  @!P3 BRA `(.L_x_5882) ;  /* 0x000000100058b947 */ /* 0x002ff20003800000 */
.L_x_5914:
[----:B------:R-:W-:Y:S05]  /*cb50*/  @P2 BRA `(.L_x_5883) ;  /* 0x0000000000142947 */ /* 0x000fea0003800000 */
[----:B------:R-:W-:Y:S01]  /*cb60*/  ISETP.NE.AND P3, PT, R19, RZ, PT ;  /* 0x000000ff1300720c */ /* 0x000fe20003f65270 */
[----:B------:R-:W-:-:S04]  /*cb70*/  IMAD.MOV.U32 R5, RZ, RZ, 0x2000 ;  /* 0x00002000ff057424 */ /* 0x000fc800078e00ff */
[----:B------:R2:W-:Y:S08]  /*cb80*/  SYNCS.ARRIVE.TRANS64 RZ, [R2+URZ+0x28c30], R5 ;  /* 0x028c300502ff79a7 */ /* 0x0005f0000800003f */
[----:B------:R-:W-:Y:S05]  /*cb90*/  @!P3 BRA `(.L_x_5883) ;  /* 0x000000000004b947 */ /* 0x000fea0003800000 */
[----:B------:R-:W-:Y:S01]  /*cba0*/  BPT.TRAP 0x1 ;  /* 0x000000040000795c */ /* 0x000fe20000300000 */
.L_x_5883:
        /* <DEDUP_REMOVED lines=17> */
.L_x_5915:
[----:B------:R-:W-:Y:S05]  /*ccc0*/  @P2 BRA `(.L_x_5885) ;  /* 0x0000000000142947 */ /* 0x000fea0003800000 */
[----:B------:R-:W-:Y:S02]  /*ccd0*/  ISETP.NE.AND P2, PT, R19, RZ, PT ;  /* 0x000000ff1300720c */ /* 0x000fe40003f45270 */
[----:B-1-3--:R-:W-:-:S04]  /*cce0*/  MOV R3, 0x10000 ;  /* 0x0001000000037802 */ /* 0x00afc80000000f00 */
[----:B------:R4:W-:Y:S07]  /*ccf0*/  SYNCS.ARRIVE.TRANS64 RZ, [R2+URZ+0x28c50], R3 ;  /* 0x028c500302ff79a7 */ /* 0x0009ee000800003f */
[----:B------:R-:W-:Y:S05]  /*cd00*/  @!P2 BRA `(.L_x_5885) ;  /* 0x000000000004a947 */ /* 0x000fea0003800000 */
[----:B------:R-:W-:Y:S01]  /*cd10*/  BPT.TRAP 0x1 ;  /* 0x000000040000795c */ /* 0x000fe20000300000 */
.L_x_5885:
        /* <DEDUP_REMOVED lines=50> */
.L_x_5880:
[----:B------:R-:W-:Y:S05]  /*d040*/  BSYNC B1 ;  /* 0x0000000000017941 */ /* 0x000fea0003800000 */
.L_x_5879:
[C---:B------:R-:W-:Y:S01]  /*d050*/  ISETP.GT.AND P2, PT, R8.reuse, 0x1, PT ;  /* 0x000000010800780c */ /* 0x040fe20003f44270 */
[----:B------:R-:W-:-:S12]  /*d060*/  VIADD R8, R8, 0xfffffffe ;  /* 0xfffffffe08087836 */ /* 0x000fd80000000000 */
[----:B------:R-:W-:Y:S05]  /*d070*/  @P2 BRA `(.L_x_5886) ;  /* 0xfffffff000602947 */ /* 0x000fea000383ffff */
.L_x_5871:
[----:B------:R-:W-:Y:S05]  /*d080*/  BSYNC B0 ;  /* 0x0000000000007941 */ /* 0x000fea0003800000 */
.L_x_5862:
        /* <DEDUP_REMOVED lines=18> */
.L_x_5888:
[----:B------:R-:W-:Y:S05]  /*d1b0*/  BSYNC B0 ;  /* 0x0000000000007941 */ /* 0x000fea0003800000 */
.L_x_5887:
[----:B------:R-:W-:Y:S02]  /*d1c0*/  SEL R16, R16, RZ, P0 ;  /* 0x000000ff10107207 */ /* 0x000fe40000000000 */
[----:B------:R-:W-:-:S07]  /*d1d0*/  MOV R13, R18 ;  /* 0x00000012000d7202 */ /* 0x000fce0000000f00 */
.L_x_5847:
[----:B------:R-:W-:Y:S05]  /*d1e0*/  BSYNC B6 ;  /* 0x0000000000067941 */ /* 0x000fea0003800000 */
.L_x_5845:
[----:B------:R-:W-:-:S03]  /*d1f0*/  UMOV UR6, 0xffffffff ;  /* 0xffffffff00067882 */ /* 0x000fc60000000000 */
[----:B------:R-:W-:Y:S05]  /*d200*/  BRA.DIV UR6, `(.L_x_5889) ;  /* 0x0000000a06d07947 */ /* 0x000fea000b800000 */
[----:B------:R1:W1:Y:S02]  /*d210*/  SHFL.IDX PT, R14, R13, RZ, 0x1f ;  /* 0x00001fff0d0e7589 */ /* 0x00026400000e0000 */
.L_x_5918:
        /* <DEDUP_REMOVED lines=12> */
.L_x_5842:
[----:B------:R-:W1:Y:S01]  /*d2e0*/  S2R R3, SR_CgaCtaId ;  /* 0x0000000000037919 */ /* 0x000e620000008800 */
[----:B------:R-:W-:Y:S01]  /*d2f0*/  UIADD3 UR44, UR44, 0x1, URZ ;  /* 0x000000012c2c7890 */ /* 0x000fe2000fffe03f */
[----:B------:R-:W-:-:S03]  /*d300*/  MOV R0, 0x400 ;  /* 0x0000040000007802 */ /* 0x000fc60000000f00 */
[----:B------:R-:W-:-:S04]  /*d310*/  ULEA.HI UR4, UR44, UR44, URZ, 0x1 ;  /* 0x0000002c2c047291 */ /* 0x000fc8000f8f083f */
[----:B------:R-:W-:-:S04]  /*d320*/  ULOP3.LUT UR4, UR4, 0xfffffffe, URZ, 0xc0, !UPT ;  /* 0xfffffffe04047892 */ /* 0x000fc8000f8ec03f */
[----:B------:R-:W-:Y:S01]  /*d330*/  UIADD3 UR4, UR44, -UR4, URZ ;  /* 0x800000042c047290 */ /* 0x000fe2000fffe03f */
[----:B-1----:R-:W-:-:S05]  /*d340*/  LEA R7, R3, R0, 0x18 ;  /* 0x0000000003077211 */ /* 0x002fca00078ec0ff */
[----:B------:R-:W-:-:S04]  /*d350*/  MOV R0, UR4 ;  /* 0x0000000400007c02 */ /* 0x000fc80008000f00 */
[----:B------:R-:W-:-:S04]  /*d360*/  SHF.L.U32 R0, R0, 0x1f, RZ ;  /* 0x0000001f00007819 */ /* 0x000fc800000006ff */
[----:B------:R-:W1:Y:S02]  /*d370*/  SYNCS.PHASECHK.TRANS64.TRYWAIT P0, [R7+URZ+0x28c20], R0 ;  /* 0x028c2000070075a7 */ /* 0x000e64000800017f */
[----:B-1----:R-:W-:Y:S05]  /*d380*/  @!P0 BRA `(.L_x_5891) ;  /* 0x0000000800948947 */ /* 0x002fea0003800000 */
.L_x_5919:
        /* <DEDUP_REMOVED lines=14> */
.L_x_5894:
[----:B------:R-:W-:Y:S01]  /*d470*/  VIADD R3, R7, 0x28c40 ;  /* 0x00028c4007037836 */ /* 0x000fe20000000000 */
[----:B------:R-:W-:Y:S02]  /*d480*/  SHF.L.U32 R4, R17, 0x1f, RZ ;  /* 0x0000001f11047819 */ /* 0x000fe400000006ff */
[C---:B------:R-:W-:Y:S02]  /*d490*/  IADD3 R0, R16.reuse, 0x1, RZ ;  /* 0x0000000110007810 */ /* 0x040fe40007ffe0ff */
[----:B------:R-:W-:Y:S02]  /*d4a0*/  LEA R5, R16, R3, 0x3 ;  /* 0x0000000310057211 */ /* 0x000fe400078e18ff */
[----:B------:R-:W-:Y:S02]  /*d4b0*/  ISETP.NE.AND P1, PT, R0, 0x2, PT ;  /* 0x000000020000780c */ /* 0x000fe40003f25270 */
[----:B------:R-:W1:Y:S02]  /*d4c0*/  SYNCS.PHASECHK.TRANS64.TRYWAIT P0, [R5+URZ], R4 ;  /* 0x00000004050075a7 */ /* 0x000e64000800017f */
[----:B------:R-:W-:-:S04]  /*d4d0*/  SEL R2, RZ, 0x1, P1 ;  /* 0x00000001ff027807 */ /* 0x000fc80000800000 */
[----:B------:R-:W-:Y:S02]  /*d4e0*/  LOP3.LUT R17, R17, R2, RZ, 0x3c, !PT ;  /* 0x0000000211117212 */ /* 0x000fe400078e3cff */
[----:B------:R-:W-:Y:S02]  /*d4f0*/  SEL R2, R0, RZ, P1 ;  /* 0x000000ff00027207 */ /* 0x000fe40000800000 */
[----:B------:R-:W-:-:S03]  /*d500*/  SHF.L.U32 R0, R17, 0x1f, RZ ;  /* 0x0000001f11007819 */ /* 0x000fc600000006ff */
[----:B------:R-:W-:Y:S01]  /*d510*/  IMAD R3, R2, 0x8, R3 ;  /* 0x0000000802037824 */ /* 0x000fe200078e0203 */
[----:B-1----:R-:W-:Y:S06]  /*d520*/  @!P0 BRA `(.L_x_5895) ;  /* 0x0000000800408947 */ /* 0x002fec0003800000 */
.L_x_5920:
[----:B------:R-:W2:Y:S02]  /*d530*/  SYNCS.PHASECHK.TRANS64.TRYWAIT P0, [R3+URZ], R0 ;  /* 0x00000000030075a7 */ /* 0x000ea4000800017f */
[----:B--2---:R-:W-:Y:S05]  /*d540*/  @!P0 BRA `(.L_x_5896) ;  /* 0x00000008004c8947 */ /* 0x004fea0003800000 */
.L_x_5921:
[----:B------:R-:W-:Y:S05]  /*d550*/  @!P2 BRA `(.L_x_5897) ;  /* 0x000000000004a947 */ /* 0x000fea0003800000 */
[----:B------:R-:W-:Y:S01]  /*d560*/  BPT.TRAP 0x1 ;  /* 0x000000040000795c */ /* 0x000fe20000300000 */
.L_x_5897:
[----:B--2---:R-:W-:-:S04]  /*d570*/  IADD3 R3, R7, 0x28c60, RZ ;  /* 0x00028c6007037810 */ /* 0x004fc80007ffe0ff */
[----:B-1----:R-:W-:-:S04]  /*d580*/  LEA R5, R16, R3, 0x3 ;  /* 0x0000000310057211 */ /* 0x002fc800078e18ff */
[----:B------:R-:W1:Y:S02]  /*d590*/  SYNCS.PHASECHK.TRANS64.TRYWAIT P0, [R5+URZ], R4 ;  /* 0x00000004050075a7 */ /* 0x000e64000800017f */
[----:B-1----:R-:W-:Y:S05]  /*d5a0*/  @!P0 BRA `(.L_x_5898) ;  /* 0x0000000800488947 */ /* 0x002fea0003800000 */
.L_x_5922:
[----:B------:R-:W-:-:S07]  /*d5b0*/  IMAD R3, R2, 0x8, R3 ;  /* 0x0000000802037824 */ /* 0x000fce00078e0203 */
.L_x_5899:
[----:B--2---:R2:W3:Y:S02]  /*d5c0*/  SYNCS.PHASECHK.TRANS64.TRYWAIT P0, [R3+URZ], R0 ;  /* 0x00000000030075a7 */ /* 0x0044e4000800017f */
[----:B---3--:R-:W-:Y:S05]  /*d5d0*/  @!P0 NANOSLEEP.SYNCS 0x989680 ;  /* 0x009896800000895d */ /* 0x008fea0003900000 */
[----:B------:R-:W3:Y:S02]  /*d5e0*/  @!P0 SYNCS.PHASECHK.TRANS64 P0, [R3+URZ], R0 ;  /* 0x00000000030085a7 */ /* 0x000ee4000800007f */
[----:B---3--:R-:W-:Y:S05]  /*d5f0*/  @!P0 BRA `(.L_x_5899) ;  /* 0xfffffffc00f08947 */ /* 0x008fea000383ffff */
.L_x_5893:
[----:B------:R-:W-:Y:S05]  /*d600*/  BSYNC B0 ;  /* 0x0000000000007941 */ /* 0x000fea0003800000 */
.L_x_5892:
[----:B------:R-:W-:Y:S05]  /*d610*/  EXIT ;  /* 0x000000000000794d */ /* 0x000fea0003800000 */
.L_x_5794:
[----:B-1----:R-:W-:-:S04]  /*d620*/  MOV R3, UR16 ;  /* 0x0000001000037c02 */ /* 0x002fc80008000f00 */
[----:B------:R1:W2:Y:S03]  /*d630*/  SYNCS.PHASECHK.TRANS64.TRYWAIT P0, [R3+URZ+0x28c50], R0 ;  /* 0x028c5000030075a7 */ /* 0x0002a6000800017f */
[----:B--2---:R-:W-:Y:S05]  /*d640*/  @!P0 NANOSLEEP.SYNCS 0x989680 ;  /* 0x009896800000895d */ /* 0x004fea0003900000 */
[----:B------:R-:W2:Y:S02]  /*d650*/  @!P0 SYNCS.PHASECHK.TRANS64 P0, [R3+URZ+0x28c50], R0 ;  /* 0x028c5000030085a7 */ /* 0x000ea4000800007f */
[----:B--2---:R-:W-:Y:S05]  /*d660*/  @!P0 BRA `(.L_x_5794) ;  /* 0xfffffffc00ec8947 */ /* 0x004fea000383ffff */
[----:B------:R-:W-:Y:S05]  /*d670*/  BRA `(.L_x_5900) ;  /* 0xffffff4000787947 */ /* 0x000fea000383ffff */
.L_x_5799:
[----:B--2---:R-:W-:-:S04]  /*d680*/  MOV R4, UR6 ;  /* 0x0000000600047c02 */ /* 0x004fc80008000f00 */
[----:B------:R2:W3:Y:S03]  /*d690*/  SYNCS.PHASECHK.TRANS64.TRYWAIT P0, [R4+URZ+0x28c50], R3 ;  /* 0x028c5003040075a7 */ /* 0x0004e6000800017f */
[----:B---3--:R-:W-:Y:S05]  /*d6a0*/  @!P0 NANOSLEEP.SYNCS 0x989680 ;  /* 0x009896800000895d */ /* 0x008fea0003900000 */
[----:B------:R-:W3:Y:S02]  /*d6b0*/  @!P0 SYNCS.PHASECHK.TRANS64 P0, [R4+URZ+0x28c50], R3 ;  /* 0x028c5003040085a7 */ /* 0x000ee4000800007f */
[----:B---3--:R-:W-:Y:S05]  /*d6c0*/  @!P0 BRA `(.L_x_5799) ;  /* 0xfffffffc00ec8947 */ /* 0x008fea000383ffff */
[----:B------:R-:W-:Y:S05]  /*d6d0*/  BRA `(.L_x_5798) ;  /* 0xffffff4c008c7947 */ /* 0x000fea000383ffff */
.L_x_5802:
[----:B-1----:R-:W-:-:S04]  /*d6e0*/  IMAD.U32 R3, RZ, RZ, UR48 ;  /* 0x00000030ff037e24 */ /* 0x002fc8000f8e00ff */
[----:B------:R1:W2:Y:S03]  /*d6f0*/  SYNCS.PHASECHK.TRANS64.TRYWAIT P1, [R3+URZ+0x28c00], R0 ;  /* 0x028c0000030075a7 */ /* 0x0002a6000802017f */
[----:B--2---:R-:W-:Y:S05]  /*d700*/  @!P1 NANOSLEEP.SYNCS 0x989680 ;  /* 0x009896800000995d */ /* 0x004fea0003900000 */
[----:B------:R-:W2:Y:S02]  /*d710*/  @!P1 SYNCS.PHASECHK.TRANS64 P1, [R3+URZ+0x28c00], R0 ;  /* 0x028c0000030095a7 */ /* 0x000ea4000802007f */
[----:B--2---:R-:W-:Y:S05]  /*d720*/  @!P1 BRA `(.L_x_5802) ;  /* 0xfffffffc00ec9947 */ /* 0x004fea000383ffff */
[----:B------:R-:W-:Y:S05]  /*d730*/  BRA `(.L_x_5901) ;  /* 0xffffff5800f47947 */ /* 0x000fea000383ffff */
.L_x_5806:
[----:B---3--:R3:W4:Y:S02]  /*d740*/  SYNCS.PHASECHK.TRANS64.TRYWAIT P1, [R7+URZ+0x28c30], R8 ;  /* 0x028c3008070075a7 */ /* 0x008724000802017f */
[----:B----4-:R-:W-:Y:S05]  /*d750*/  @!P1 NANOSLEEP.SYNCS 0x989680 ;  /* 0x009896800000995d */ /* 0x010fea0003900000 */
[----:B------:R-:W4:Y:S02]  /*d760*/  @!P1 SYNCS.PHASECHK.TRANS64 P1, [R7+URZ+0x28c30], R8 ;  /* 0x028c3008070095a7 */ /* 0x000f24000802007f */
[----:B----4-:R-:W-:Y:S05]  /*d770*/  @!P1 BRA `(.L_x_5806) ;  /* 0xfffffffc00f09947 */ /* 0x010fea000383ffff */
[----:B------:R-:W-:Y:S05]  /*d780*/  BRA `(.L_x_5805) ;  /* 0xffffff5c00107947 */ /* 0x000fea000383ffff */
.L_x_5810:
[----:B--2---:R2:W1:Y:S02]  /*d790*/  SYNCS.PHASECHK.TRANS64.TRYWAIT P2, [R7+URZ+0x28c50], R8 ;  /* 0x028c5008070075a7 */ /* 0x004464000804017f */
[----:B-1----:R-:W-:Y:S05]  /*d7a0*/  @!P2 NANOSLEEP.SYNCS 0x989680 ;  /* 0x009896800000a95d */ /* 0x002fea0003900000 */
[----:B------:R-:W1:Y:S02]  /*d7b0*/  @!P2 SYNCS.PHASECHK.TRANS64 P2, [R7+URZ+0x28c50], R8 ;  /* 0x028c50080700a5a7 */ /* 0x000e64000804007f */
[----:B-1----:R-:W-:Y:S05]  /*d7c0*/  @!P2 BRA `(.L_x_5810) ;  /* 0xfffffffc00f0a947 */ /* 0x002fea000383ffff */
[----:B------:R-:W-:Y:S05]  /*d7d0*/  BRA `(.L_x_5809) ;  /* 0xffffff6c00847947 */ /* 0x000fea000383ffff */
.L_x_5815:
[----:B--2---:R-:W-:-:S04]  /*d7e0*/  MOV R4, UR29 ;  /* 0x0000001d00047c02 */ /* 0x004fc80008000f00 */
[----:B------:R2:W3:Y:S03]  /*d7f0*/  SYNCS.PHASECHK.TRANS64.TRYWAIT P2, [R4+URZ+0x28c30], R7 ;  /* 0x028c3007040075a7 */ /* 0x0004e6000804017f */
[----:B---3--:R-:W-:Y:S05]  /*d800*/  @!P2 NANOSLEEP.SYNCS 0x989680 ;  /* 0x009896800000a95d */ /* 0x008fea0003900000 */
[----:B------:R-:W3:Y:S02]  /*d810*/  @!P2 SYNCS.PHASECHK.TRANS64 P2, [R4+URZ+0x28c30], R7 ;  /* 0x028c30070400a5a7 */ /* 0x000ee4000804007f */
[----:B---3--:R-:W-:Y:S05]  /*d820*/  @!P2 BRA `(.L_x_5815) ;  /* 0xfffffffc00eca947 */ /* 0x008fea000383ffff */
[----:B------:R-:W-:Y:S05]  /*d830*/  BRA `(.L_x_5814) ;  /* 0xffffff7000847947 */ /* 0x000fea000383ffff */
.L_x_5819:
[----:B---3--:R3:W4:Y:S02]  /*d840*/  SYNCS.PHASECHK.TRANS64.TRYWAIT P2, [R170+URZ+0x28c50], R7 ;  /* 0x028c5007aa0075a7 */ /* 0x008724000804017f */
[----:B----4-:R-:W-:Y:S05]  /*d850*/  @!P2 NANOSLEEP.SYNCS 0x989680 ;  /* 0x009896800000a95d */ /* 0x010fea0003900000 */
[----:B------:R-:W4:Y:S02]  /*d860*/  @!P2 SYNCS.PHASECHK.TRANS64 P2, [R170+URZ+0x28c50], R7 ;  /* 0x028c5007aa00a5a7 */ /* 0x000f24000804007f */
[----:B----4-:R-:W-:Y:S05]  /*d870*/  @!P2 BRA `(.L_x_5819) ;  /* 0xfffffffc00f0a947 */ /* 0x010fea000383ffff */
[----:B------:R-:W-:Y:S05]  /*d880*/  BRA `(.L_x_5818) ;  /* 0xffffff8800ec7947 */ /* 0x000fea000383ffff */
.L_x_5825:
[----:B------:R-:W-:-:S04]  /*d890*/  MOV R4, UR22 ;  /* 0x0000001600047c02 */ /* 0x000fc80008000f00 */
[----:B------:R1:W1:Y:S03]  /*d8a0*/  SYNCS.PHASECHK.TRANS64.TRYWAIT P2, [R4+URZ+0x28c30], R7 ;  /* 0x028c3007040075a7 */ /* 0x000266000804017f */
[----:B-1----:R-:W-:Y:S05]  /*d8b0*/  @!P2 NANOSLEEP.SYNCS 0x989680 ;  /* 0x009896800000a95d */ /* 0x002fea0003900000 */
[----:B------:R-:W1:Y:S02]  /*d8c0*/  @!P2 SYNCS.PHASECHK.TRANS64 P2, [R4+URZ+0x28c30], R7 ;  /* 0x028c30070400a5a7 */ /* 0x000e64000804007f */
[----:B-1----:R-:W-:Y:S05]  /*d8d0*/  @!P2 BRA `(.L_x_5825) ;  /* 0xfffffffc00eca947 */ /* 0x002fea000383ffff */
[----:B------:R-:W-:Y:S05]  /*d8e0*/  BRA `(.L_x_5824) ;  /* 0xffffff8c00d47947 */ /* 0x000fea000383ffff */
.L_x_5829:
[----:B---3--:R3:W4:Y:S02]  /*d8f0*/  SYNCS.PHASECHK.TRANS64.TRYWAIT P2, [R170+URZ+0x28c50], R7 ;  /* 0x028c5007aa0075a7 */ /* 0x008724000804017f */
[----:B----4-:R-:W-:Y:S05]  /*d900*/  @!P2 NANOSLEEP.SYNCS 0x989680 ;  /* 0x009896800000a95d */ /* 0x010fea0003900000 */
[----:B------:R-:W4:Y:S02]  /*d910*/  @!P2 SYNCS.PHASECHK.TRANS64 P2, [R170+URZ+0x28c50], R7 ;  /* 0x028c5007aa00a5a7 */ /* 0x000f24000804007f */
[----:B----4-:R-:W-:Y:S05]  /*d920*/  @!P2 BRA `(.L_x_5829) ;  /* 0xfffffffc00f0a947 */ /* 0x010fea000383ffff */
[----:B------:R-:W-:Y:S05]  /*d930*/  BRA `(.L_x_5828) ;  /* 0xffffffa000f87947 */ /* 0x000fea000383ffff */
.L_x_5851:
[----:B------:R-:W1:Y:S01]  /*d940*/  S2R R7, SR_TID.X ;  /* 0x0000000000077919 */ /* 0x000e620000002100 */
[----:B------:R-:W-:Y:S01]  /*d950*/  MOV R12, RZ ;  /* 0x000000ff000c7202 */ /* 0x000fe20000000f00 */
[----:B------:R-:W-:Y:S01]  /*d960*/  IMAD.MOV.U32 R15, RZ, RZ, -0x1 ;  /* 0xffffffffff0f7424 */ /* 0x000fe200078e00ff */
[----:B------:R-:W-:Y:S02]  /*d970*/  MOV R11, 0x1f ;  /* 0x0000001f000b7802 */ /* 0x000fe40000000f00 */
[----:B-1----:R-:W-:-:S04]  /*d980*/  SHF.R.U32.HI R7, RZ, 0x5, R7 ;  /* 0x00000005ff077819 */ /* 0x002fc80000011607 */
[----:B------:R-:W-:-:S05]  /*d990*/  LOP3.LUT R7, R7, 0x3, RZ, 0xc0, !PT ;  /* 0x0000000307077812 */ /* 0x000fca00078ec0ff */
[----:B------:R-:W-:-:S07]  /*d9a0*/  IMAD.MOV.U32 R13, RZ, RZ, R7 ;  /* 0x000000ffff0d7224 */ /* 0x000fce00078e0007 */
[----:B------:R-:W-:Y:S05]  /*d9b0*/  WARPSYNC.COLLECTIVE R15, `(.L_x_5902) ;  /* 0x000000000f087348 */ /* 0x000fea0003c00000 */
[----:B------:R1:W2:Y:S02]  /*d9c0*/  SHFL.IDX P6, R14, R13, R12, R11 ;  /* 0x0000000c0d0e7389 */ /* 0x0002a400000c000b */
[----:B-12---:R-:W-:Y:S01]  /*d9d0*/  ENDCOLLECTIVE ;  /* 0x000000000000791b */ /* 0x006fe20003800000 */
.L_x_5902:
[----:B------:R-:W-:Y:S05]  /*d9e0*/  BRA `(.L_x_5903) ;  /* 0xffffffd400b87947 */ /* 0x000fea000383ffff */
.L_x_5852:
[----:B------:R-:W-:Y:S01]  /*d9f0*/  BSSY B0, `(.L_x_5904) ;  /* 0x0000006000007945 */ /* 0x000fe20003800000 */
[----:B------:R-:W-:-:S07]  /*da00*/  MOV R15, 0xffffffff ;  /* 0xffffffff000f7802 */ /* 0x000fce0000000f00 */
[----:B------:R-:W-:Y:S05]  /*da10*/  WARPSYNC.COLLECTIVE R15, `(.L_x_5905) ;  /* 0x000000000f0c7348 */ /* 0x000fea0003c00000 */
[----:B------:R-:W-:Y:S02]  /*da20*/  ELECT P6, UR62, PT ;  /* 0x00000000003e782f */ /* 0x000fe400038c0000 */
[----:B------:R-:W-:Y:S01]  /*da30*/  MOV R14, UR62 ;  /* 0x0000003e000e7c02 */ /* 0x000fe20008000f00 */
[----:B------:R-:W-:Y:S10]  /*da40*/  ENDCOLLECTIVE ;  /* 0x000000000000791b */ /* 0x000ff40003800000 */
.L_x_5905:
[----:B------:R-:W-:Y:S05]  /*da50*/  BSYNC B0 ;  /* 0x0000000000007941 */ /* 0x000fea0003800000 */
.L_x_5904:
[----:B------:R-:W-:Y:S05]  /*da60*/  BRA `(.L_x_5906) ;  /* 0xffffffd400a87947 */ /* 0x000fea000383ffff */
.L_x_5855:
[----:B-1----:R1:W2:Y:S02]  /*da70*/  SYNCS.PHASECHK.TRANS64.TRYWAIT P2, [R8+URZ+0x28c40], R5 ;  /* 0x028c4005080075a7 */ /* 0x0022a4000804017f */
[----:B--2---:R-:W-:Y:S05]  /*da80*/  @!P2 NANOSLEEP.SYNCS 0x989680 ;  /* 0x009896800000a95d */ /* 0x004fea0003900000 */
[----:B------:R-:W2:Y:S02]  /*da90*/  @!P2 SYNCS.PHASECHK.TRANS64 P2, [R8+URZ+0x28c40], R5 ;  /* 0x028c40050800a5a7 */ /* 0x000ea4000804007f */
[----:B--2---:R-:W-:Y:S05]  /*daa0*/  @!P2 BRA `(.L_x_5855) ;  /* 0xfffffffc00f0a947 */ /* 0x004fea000383ffff */
[----:B------:R-:W-:Y:S05]  /*dab0*/  BRA `(.L_x_5907) ;  /* 0xffffffd800047947 */ /* 0x000fea000383ffff */
.L_x_5857:
[----:B-1----:R-:W-:-:S04]  /*dac0*/  MOV R8, UR37 ;  /* 0x0000002500087c02 */ /* 0x002fc80008000f00 */
[----:B------:R1:W2:Y:S03]  /*dad0*/  SYNCS.PHASECHK.TRANS64.TRYWAIT P2, [R8+URZ+0x28c20], R5 ;  /* 0x028c2005080075a7 */ /* 0x0002a6000804017f */
[----:B--2---:R-:W-:Y:S05]  /*dae0*/  @!P2 NANOSLEEP.SYNCS 0x989680 ;  /* 0x009896800000a95d */ /* 0x004fea0003900000 */
[----:B------:R-:W2:Y:S02]  /*daf0*/  @!P2 SYNCS.PHASECHK.TRANS64 P2, [R8+URZ+0x28c20], R5 ;  /* 0x028c20050800a5a7 */ /* 0x000ea4000804007f */
[----:B--2---:R-:W-:Y:S05]  /*db00*/  @!P2 BRA `(.L_x_5857) ;  /* 0xfffffffc00eca947 */ /* 0x004fea000383ffff */
[----:B------:R-:W-:Y:S05]  /*db10*/  BRA `(.L_x_5908) ;  /* 0xffffffd800a47947 */ /* 0x000fea000383ffff */
.L_x_5860:
[----:B-1----:R1:W2:Y:S02]  /*db20*/  SYNCS.PHASECHK.TRANS64.TRYWAIT P2, [R8+URZ+0x28c60], R5 ;  /* 0x028c6005080075a7 */ /* 0x0022a4000804017f */
[----:B--2---:R-:W-:Y:S05]  /*db30*/  @!P2 NANOSLEEP.SYNCS 0x989680 ;  /* 0x009896800000a95d */ /* 0x004fea0003900000 */
[----:B------:R-:W2:Y:S02]  /*db40*/  @!P2 SYNCS.PHASECHK.TRANS64 P2, [R8+URZ+0x28c60], R5 ;  /* 0x028c60050800a5a7 */ /* 0x000ea4000804007f */
[----:B--2---:R-:W-:Y:S05]  /*db50*/  @!P2 BRA `(.L_x_5860) ;  /* 0xfffffffc00f0a947 */ /* 0x004fea000383ffff */
[----:B------:R-:W-:Y:S05]  /*db60*/  BRA `(.L_x_5909) ;  /* 0xffffffd800b87947 */ /* 0x000fea000383ffff */
.L_x_5867:
[----:B-1----:R1:W2:Y:S02]  /*db70*/  SYNCS.PHASECHK.TRANS64.TRYWAIT P3, [R2+URZ+0x28c40], R3 ;  /* 0x028c4003020075a7 */ /* 0x0022a4000806017f */
[----:B--2---:R-:W-:Y:S05]  /*db80*/  @!P3 NANOSLEEP.SYNCS 0x989680 ;  /* 0x009896800000b95d */ /* 0x004fea0003900000 */
[----:B------:R-:W2:Y:S02]  /*db90*/  @!P3 SYNCS.PHASECHK.TRANS64 P3, [R2+URZ+0x28c40], R3 ;  /* 0x028c40030200b5a7 */ /* 0x000ea4000806007f */
[----:B--2---:R-:W-:Y:S05]  /*dba0*/  @!P3 BRA `(.L_x_5867) ;  /* 0xfffffffc00f0b947 */ /* 0x004fea000383ffff */
[----:B------:R-:W-:Y:S05]  /*dbb0*/  BRA `(.L_x_5910) ;  /* 0xffffffe0003c7947 */ /* 0x000fea000383ffff */
.L_x_5869:
[----:B--2---:R2:W3:Y:S02]  /*dbc0*/  SYNCS.PHASECHK.TRANS64.TRYWAIT P3, [R2+URZ+0x28c60], R3 ;  /* 0x028c6003020075a7 */ /* 0x0044e4000806017f */
[----:B---3--:R-:W-:Y:S05]  /*dbd0*/  @!P3 NANOSLEEP.SYNCS 0x989680 ;  /* 0x009896800000b95d */ /* 0x008fea0003900000 */
[----:B------:R-:W3:Y:S02]  /*dbe0*/  @!P3 SYNCS.PHASECHK.TRANS64 P3, [R2+URZ+0x28c60], R3 ;  /* 0x028c60030200b5a7 */ /* 0x000ee4000806007f */
[----:B---3--:R-:W-:Y:S05]  /*dbf0*/  @!P3 BRA `(.L_x_5869) ;  /* 0xfffffffc00f0b947 */ /* 0x008fea000383ffff */
[----:B------:R-:W-:Y:S05]  /*dc00*/  BRA `(.L_x_5911) ;  /* 0xffffffe000847947 */ /* 0x000fea000383ffff */
.L_x_5875:
[----:B-1----:R1:W2:Y:S02]  /*dc10*/  SYNCS.PHASECHK.TRANS64.TRYWAIT P3, [R3+URZ+0x28c40], R2 ;  /* 0x028c4002030075a7 */ /* 0x0022a4000806017f */
[----:B--2---:R-:W-:Y:S05]  /*dc20*/  @!P3 NANOSLEEP.SYNCS 0x989680 ;  /* 0x009896800000b95d */ /* 0x004fea0003900000 */
[----:B------:R-:W2:Y:S02]  /*dc30*/  @!P3 SYNCS.PHASECHK.TRANS64 P3, [R3+URZ+0x28c40], R2 ;  /* 0x028c40020300b5a7 */ /* 0x000ea4000806007f */
[----:B--2---:R-:W-:Y:S05]  /*dc40*/  @!P3 BRA `(.L_x_5875) ;  /* 0xfffffffc00f0b947 */ /* 0x004fea000383ffff */
[----:B------:R-:W-:Y:S05]  /*dc50*/  BRA `(.L_x_5912) ;  /* 0xffffffe400f47947 */ /* 0x000fea000383ffff */
.L_x_5877:
[----:B---3--:R3:W4:Y:S02]  /*dc60*/  SYNCS.PHASECHK.TRANS64.TRYWAIT P3, [R3+URZ+0x28c60], R2 ;  /* 0x028c6002030075a7 */ /* 0x008724000806017f */
[----:B----4-:R-:W-:Y:S05]  /*dc70*/  @!P3 NANOSLEEP.SYNCS 0x989680 ;  /* 0x009896800000b95d */ /* 0x010fea0003900000 */
[----:B------:R-:W4:Y:S02]  /*dc80*/  @!P3 SYNCS.PHASECHK.TRANS64 P3, [R3+URZ+0x28c60], R2 ;  /* 0x028c60020300b5a7 */ /* 0x000f24000806007f */
[----:B----4-:R-:W-:Y:S05]  /*dc90*/  @!P3 BRA `(.L_x_5877) ;  /* 0xfffffffc00f0b947 */ /* 0x010fea000383ffff */
[----:B------:R-:W-:Y:S05]  /*dca0*/  BRA `(.L_x_5913) ;  /* 0xffffffe8003c7947 */ /* 0x000fea000383ffff */
.L_x_5882:
[----:B-1----:R1:W2:Y:S02]  /*dcb0*/  SYNCS.PHASECHK.TRANS64.TRYWAIT P3, [R2+URZ+0x28c40], R3 ;  /* 0x028c4003020075a7 */ /* 0x0022a4000806017f */
[----:B--2---:R-:W-:Y:S05]  /*dcc0*/  @!P3 NANOSLEEP.SYNCS 0x989680 ;  /* 0x009896800000b95d */ /* 0x004fea0003900000 */
[----:B------:R-:W2:Y:S02]  /*dcd0*/  @!P3 SYNCS.PHASECHK.TRANS64 P3, [R2+URZ+0x28c40], R3 ;  /* 0x028c40030200b5a7 */ /* 0x000ea4000806007f */
[----:B--2---:R-:W-:Y:S05]  /*dce0*/  @!P3 BRA `(.L_x_5882) ;  /* 0xfffffffc00f0b947 */ /* 0x004fea000383ffff */
[----:B------:R-:W-:Y:S05]  /*dcf0*/  BRA `(.L_x_5914) ;  /* 0xffffffec00947947 */ /* 0x000fea000383ffff */
.L_x_5884:
[----:B---3--:R3:W4:Y:S02]  /*dd00*/  SYNCS.PHASECHK.TRANS64.TRYWAIT P3, [R2+URZ+0x28c60], R3 ;  /* 0x028c6003020075a7 */ /* 0x008724000806017f */
[----:B----4-:R-:W-:Y:S05]  /*dd10*/  @!P3 NANOSLEEP.SYNCS 0x989680 ;  /* 0x009896800000b95d */ /* 0x010fea0003900000 */
[----:B------:R-:W4:Y:S02]  /*dd20*/  @!P3 SYNCS.PHASECHK.TRANS64 P3, [R2+URZ+0x28c60], R3 ;  /* 0x028c60030200b5a7 */ /* 0x000f24000806007f */
[----:B----4-:R-:W-:Y:S05]  /*dd30*/  @!P3 BRA `(.L_x_5884) ;  /* 0xfffffffc00f0b947 */ /* 0x010fea000383ffff */
[----:B------:R-:W-:Y:S05]  /*dd40*/  BRA `(.L_x_5915) ;  /* 0xffffffec00dc7947 */ /* 0x000fea000383ffff */
.L_x_5889:
[----:B------:R-:W-:Y:S01]  /*dd50*/  BSSY B0, `(.L_x_5916) ;  /* 0x0000007000007945 */ /* 0x000fe20003800000 */
[----:B--2---:R-:W-:Y:S01]  /*dd60*/  IMAD.MOV.U32 R12, RZ, RZ, RZ ;  /* 0x000000ffff0c7224 */ /* 0x004fe200078e00ff */
[----:B------:R-:W-:Y:S02]  /*dd70*/  MOV R11, 0x1f ;  /* 0x0000001f000b7802 */ /* 0x000fe40000000f00 */
[----:B------:R-:W-:-:S07]  /*dd80*/  MOV R15, 0xffffffff ;  /* 0xffffffff000f7802 */ /* 0x000fce0000000f00 */
[----:B-1-34-:R-:W-:Y:S05]  /*dd90*/  WARPSYNC.COLLECTIVE R15, `(.L_x_5917) ;  /* 0x000000000f087348 */ /* 0x01afea0003c00000 */
[----:B------:R2:W1:Y:S02]  /*dda0*/  SHFL.IDX P6, R14, R13, R12, R11 ;  /* 0x0000000c0d0e7389 */ /* 0x00046400000c000b */
[----:B-1234-:R-:W-:Y:S01]  /*ddb0*/  ENDCOLLECTIVE ;  /* 0x000000000000791b */ /* 0x01efe20003800000 */
.L_x_5917:
[----:B------:R-:W-:Y:S05]  /*ddc0*/  BSYNC B0 ;  /* 0x0000000000007941 */ /* 0x000fea0003800000 */
.L_x_5916:
[----:B------:R-:W-:Y:S05]  /*ddd0*/  BRA `(.L_x_5918) ;  /* 0xfffffff400107947 */ /* 0x000fea000383ffff */
.L_x_5891:
[----:B-1----:R1:W2:Y:S02]  /*dde0*/  SYNCS.PHASECHK.TRANS64.TRYWAIT P0, [R7+URZ+0x28c20], R0 ;  /* 0x028c2000070075a7 */ /* 0x0022a4000800017f */
[----:B--2---:R-:W-:Y:S05]  /*ddf0*/  @!P0 NANOSLEEP.SYNCS 0x989680 ;  /* 0x009896800000895d */ /* 0x004fea0003900000 */
[----:B------:R-:W2:Y:S02]  /*de00*/  @!P0 SYNCS.PHASECHK.TRANS64 P0, [R7+URZ+0x28c20], R0 ;  /* 0x028c2000070085a7 */ /* 0x000ea4000800007f */
[----:B--2---:R-:W-:Y:S05]  /*de10*/  @!P0 BRA `(.L_x_5891) ;  /* 0xfffffffc00f08947 */ /* 0x004fea000383ffff */
[----:B------:R-:W-:Y:S05]  /*de20*/  BRA `(.L_x_5919) ;  /* 0xfffffff400587947 */ /* 0x000fea000383ffff */
.L_x_5895:
[----:B-1----:R1:W2:Y:S02]  /*de30*/  SYNCS.PHASECHK.TRANS64.TRYWAIT P0, [R5+URZ], R4 ;  /* 0x00000004050075a7 */ /* 0x0022a4000800017f */
[----:B--2---:R-:W-:Y:S05]  /*de40*/  @!P0 NANOSLEEP.SYNCS 0x989680 ;  /* 0x009896800000895d */ /* 0x004fea0003900000 */
[----:B------:R-:W2:Y:S02]  /*de50*/  @!P0 SYNCS.PHASECHK.TRANS64 P0, [R5+URZ], R4 ;  /* 0x00000004050085a7 */ /* 0x000ea4000800007f */
[----:B--2---:R-:W-:Y:S05]  /*de60*/  @!P0 BRA `(.L_x_5895) ;  /* 0xfffffffc00f08947 */ /* 0x004fea000383ffff */
[----:B------:R-:W-:Y:S05]  /*de70*/  BRA `(.L_x_5920) ;  /* 0xfffffff400ac7947 */ /* 0x000fea000383ffff */
.L_x_5896:
[----:B--2---:R2:W3:Y:S02]  /*de80*/  SYNCS.PHASECHK.TRANS64.TRYWAIT P0, [R3+URZ], R0 ;  /* 0x00000000030075a7 */ /* 0x0044e4000800017f */
[----:B---3--:R-:W-:Y:S05]  /*de90*/  @!P0 NANOSLEEP.SYNCS 0x989680 ;  /* 0x009896800000895d */ /* 0x008fea0003900000 */
[----:B------:R-:W3:Y:S02]  /*dea0*/  @!P0 SYNCS.PHASECHK.TRANS64 P0, [R3+URZ], R0 ;  /* 0x00000000030085a7 */ /* 0x000ee4000800007f */
[----:B---3--:R-:W-:Y:S05]  /*deb0*/  @!P0 BRA `(.L_x_5896) ;  /* 0xfffffffc00f08947 */ /* 0x008fea000383ffff */
[----:B------:R-:W-:Y:S05]  /*dec0*/  BRA `(.L_x_5921) ;  /* 0xfffffff400a07947 */ /* 0x000fea000383ffff */
.L_x_5898:
[----:B-1----:R1:W2:Y:S02]  /*ded0*/  SYNCS.PHASECHK.TRANS64.TRYWAIT P0, [R5+URZ], R4 ;  /* 0x00000004050075a7 */ /* 0x0022a4000800017f */
[----:B--2---:R-:W-:Y:S05]  /*dee0*/  @!P0 NANOSLEEP.SYNCS 0x989680 ;  /* 0x009896800000895d */ /* 0x004fea0003900000 */
[----:B------:R-:W2:Y:S02]  /*def0*/  @!P0 SYNCS.PHASECHK.TRANS64 P0, [R5+URZ], R4 ;  /* 0x00000004050085a7 */ /* 0x000ea4000800007f */
[----:B--2---:R-:W-:Y:S05]  /*df00*/  @!P0 BRA `(.L_x_5898) ;  /* 0xfffffffc00f08947 */ /* 0x004fea000383ffff */
[----:B------:R-:W-:Y:S05]  /*df10*/  BRA `(.L_x_5922) ;  /* 0xfffffff400a47947 */ /* 0x000fea000383ffff */
.L_x_5923:
        /* <DEDUP_REMOVED lines=14> */
.L_x_11952:


//--------------------- .text._ZN7cutlass13device_kernelIN5flash11enable_sm90INS1_16FlashAttnFwdSm90INS1_25CollectiveMainloopFwdSm90ILi2EN4cute5tupleIJNS5_1CILi1EEES8_S8_EEENS6_IJNS7_ILi64EEESA_SA_EEELi512ENS_6half_tEfNS_4arch4Sm90ELb1ELb0ELb0ELb0ELb0ELb0ELb1ELb0ELb0ELb0ELb0ELb0EEENS1_21CollectiveEpilogueFwdINS6_IJSA_NS7_ILi512EEESA_EEES9_SC_SE_Li256ELb0ELb0ELb0ELb0EEENS1_30DynamicPersistentTileSchedulerILi256ELi32ELb0ELb0ELb1EEEEEEEEEvNT_6ParamsE --------------------------
	.section	.text._ZN7cutlass13device_kernelIN5flash11enable_sm90INS1_16FlashAttnFwdSm90INS1_25CollectiveMainloopFwdSm90ILi2EN4cute5tupleIJNS5_1CILi1EEES8_S8_EEENS6_IJNS7_ILi64EEESA_SA_EEELi512ENS_6half_tEfNS_4arch4Sm90ELb1ELb0ELb0ELb0ELb0ELb0ELb1ELb0ELb0ELb0ELb0ELb0EEENS1_21CollectiveEpilogueFwdINS6_IJSA_NS7_ILi512EEESA_EEES9_SC_SE_Li256ELb0ELb0ELb0ELb0EEENS1_30DynamicPersistentTileSchedulerILi256ELi32ELb0ELb0ELb1EEEEEEEEEvNT_6ParamsE,"ax",@progbits
	.align	128
.text._ZN7cutlass13device_kernelIN5flash11enable_sm90INS1_16FlashAttnFwdSm90INS1_25CollectiveMainloopFwdSm90ILi2EN4cute5tupleIJNS5_1CILi1EEES8_S8_EEENS6_IJNS7_ILi64EEESA_SA_EEELi512ENS_6half_tEfNS_4arch4Sm90ELb1ELb0ELb0ELb0ELb0ELb0ELb1ELb0ELb0ELb0ELb0ELb0EEENS1_21CollectiveEpilogueFwdINS6_IJSA_NS7_ILi512EEESA_EEES9_SC_SE_Li256ELb0ELb0ELb0ELb0EEENS1_30DynamicPersistentTileSchedulerILi256ELi32ELb0ELb0ELb1EEEEEEEEEvNT_6ParamsE:
        .type           _ZN7cutlass13device_kernelIN5flash11enable_sm90INS1_16FlashAttnFwdSm90INS1_25CollectiveMainloopFwdSm90ILi2EN4cute5tupleIJNS5_1CILi1EEES8_S8_EEENS6_IJNS7_ILi64EEESA_SA_EEELi512ENS_6half_tEfNS_4arch4Sm90ELb1ELb0ELb0ELb0ELb0ELb0ELb1ELb0ELb0ELb0ELb0ELb0EEENS1_21CollectiveEpilogueFwdINS6_IJSA_NS7_ILi512EEESA_EEES9_SC_SE_Li256ELb0ELb0ELb0ELb0EEENS1_30DynamicPersistentTileSchedulerILi256ELi32ELb0ELb0ELb1EEEEEEEEEvNT_6ParamsE,@function
        .size           _ZN7cutlass13device_kernelIN5flash11enable_sm90INS1_16FlashAttnFwdSm90INS1_25CollectiveMainloopFwdSm90ILi2EN4cute5tupleIJNS5_1CILi1EEES8_S8_EEENS6_IJNS7_ILi64EEESA_SA_EEELi512ENS_6half_tEfNS_4arch4Sm90ELb1ELb0ELb0ELb0ELb0ELb0ELb1ELb0ELb0ELb0ELb0ELb0EEENS1_21CollectiveEpilogueFwdINS6_IJSA_NS7_ILi512EEESA_EEES9_SC_SE_Li256ELb0ELb0ELb0ELb0EEENS1_30DynamicPersistentTileSchedulerILi256ELi32ELb0ELb0ELb1EEEEEEEEEvNT_6ParamsE,(.L_x_11953 - _ZN7cutlass13device_kernelIN5flash11enable_sm90INS1_16FlashAttnFwdSm90INS1_25CollectiveMainloopFwdSm90ILi2EN4cute5tupleIJNS5_1CILi1EEES8_S8_EEENS6_IJNS7_ILi64EEESA_SA_EEELi512ENS_6half_tEfNS_4arch4Sm90ELb1ELb0ELb0ELb0ELb0ELb0ELb1ELb0ELb0ELb0ELb0ELb0EEENS1_21CollectiveEpilogueFwdINS6_IJSA_NS7_ILi512EEESA_EEES9_SC_SE_Li256ELb0ELb0ELb0ELb0EEENS1_30DynamicPersistentTileSchedulerILi256ELi32ELb0ELb0ELb1EEEEEEEEEvNT_6ParamsE)
        .other          _ZN7cutlass13device_kernelIN5flash11enable_sm90INS1_16FlashAttnFwdSm90INS1_25CollectiveMainloopFwdSm90ILi2EN4cute5tupleIJNS5_1CILi1EEES8_S8_EEENS6_IJNS7_ILi64EEESA_SA_EEELi512ENS_6half_tEfNS_4arch4Sm90ELb1ELb0ELb0ELb0ELb0ELb0ELb1ELb0ELb0ELb0ELb0ELb0EEENS1_21CollectiveEpilogueFwdINS6_IJSA_NS7_ILi512EEESA_EEES9_SC_SE_Li256ELb0ELb0ELb0ELb0EEENS1_30DynamicPersistentTileSchedulerILi256ELi32ELb0ELb0ELb1EEEEEEEEEvNT_6ParamsE,@"STO_CUDA_ENTRY STV_DEFAULT"
_ZN7cutlass13device_kernelIN5flash11enable_sm90INS1_16FlashAttnFwdSm90INS1_25CollectiveMainloopFwdSm90ILi2EN4cute5tupleIJNS5_1CILi1EEES8_S8_EEENS6_IJNS7_ILi64EEESA_SA_EEELi512ENS_6half_tEfNS_4arch4Sm90ELb1ELb0ELb0ELb0ELb0ELb0ELb1ELb0ELb0ELb0ELb0ELb0EEENS1_21CollectiveEpilogueFwdINS6_IJSA_NS7_ILi512EEESA_EEES9_SC_SE_Li256ELb0ELb0ELb0ELb0EEENS1_30DynamicPersistentTileSchedulerILi256ELi32ELb0ELb0ELb1EEEEEEEEEvNT_6ParamsE:
        /* <DEDUP_REMOVED lines=27> */
.L_x_5925:
[----:B------:R-:W-:Y:S05]  /*01b0*/  BSYNC B0 ;  /* 0x0000000000007941 */ /* 0x000fea0003800000 */
.L_x_5924:
        /* <DEDUP_REMOVED lines=35> */
.L_x_5926:
        /* <DEDUP_REMOVED lines=22> */
.L_x_5927:
        /* <DEDUP_REMOVED lines=18> */
.L_x_5928:
        /* <DEDUP_REMOVED lines=22> */
.L_x_5929:
        /* <DEDUP_REMOVED lines=22> */
.L_x_5930:
[----:B-1----:R-:W-:Y:S01]  /*0930*/  UMOV UR4, 0x1 ;  /* 0x0000000100047882 */ /* 0x002fe20000000000 */
[----:B------:R-:W-:Y:S01]  /*0940*/  PLOP3.LUT P0, PT, PT, PT, UP0, 0x80, 0x0 ;  /* 0x000000000000781c */ /* 0x000fe20003f0f008 */
[----:B------:R-:W-:Y:S01]  /*0950*/  USEL UR4, UR4, 0x2, !UP0 ;  /* 0x0000000204047887 */ /* 0x000fe2000c000000 */
[----:B------:R-:W-:Y:S01]  /*0960*/  NOP ;  /* 0x0000000000007918 */ /* 0x000fe20000000000 */
[----:B------:R-:W-:-:S04]  /*0970*/  ULDC.64 UR54, c[0x0][0x208] ;  /* 0x0000820000367ab9 */ /* 0x000fc80000000a00 */
[----:B------:R-:W-:-:S05]  /*0980*/  IMAD.U32 R2, RZ, RZ, UR4 ;  /* 0x00000004ff027e24 */ /* 0x000fca000f8e00ff */
[----:B------:R1:W-:Y:S01]  /*0990*/  STL [R1], R2 ;  /* 0x0000000201007387 */ /* 0x0003e20000100800 */
[----:B--234-:R-:W-:Y:S06]  /*09a0*/  BAR.SYNC.DEFER_BLOCKING 0x0 ;  /* 0x0000000000007b1d */ /* 0x01cfec0000010000 */
[----:B------:R-:W-:Y:S05]  /*09b0*/  @!P0 BRA `(.L_x_5931) ;  /* 0x000000d400d88947 */ /* 0x000fea0003800000 */
.L_x_5932:
[----:B------:R-:W-:-:S08]  /*09c0*/  NOP ;  /* 0x0000000000007918 */ /* 0x000fd00000000000 */
[----:B------:R-:W2:Y:S02]  /*09d0*/  USETMAXREG.TRY_ALLOC.CTAPOOL UP0, 0xf0 ;  /* 0x000000f0000079c8 */ /* 0x000ea40008000600 */
[----:B--2---:R-:W-:-:S13]  /*09e0*/  PLOP3.LUT P0, PT, PT, PT, UP0, 0x80, 0x0 ;  /* 0x000000000000781c */ /* 0x004fda0003f0f008 */
[----:B------:R-:W-:Y:S05]  /*09f0*/  @!P0 BRA `(.L_x_5932) ;  /* 0xfffffffc00f08947 */ /* 0x000fea000383ffff */
[----:B-1----:R-:W1:Y:S01]  /*0a00*/  S2R R2, SR_TID.X ;  /* 0x0000000000027919 */ /* 0x002e620000002100 */
        /* <DEDUP_REMOVED lines=10> */
[----:B------:R-:W2:Y:S01]  /*0ab0*/  LDL R3, [R1] ;  /* 0x0000000001037983 */ /* 0x000ea20000100800 */
[----:B------:R-:W-:Y:S01]  /*0ac0*/  VIADD R195, R2, 0xffffff80 ;  /* 0xffffff8002c37836 */ /* 0x000fe20000000000 */
[----:B------:R-:W1:Y:S01]  /*0ad0*/  S2UR UR5, SR_CgaCtaId ;  /* 0x00000000000579c3 */ /* 0x000e620000008800 */
[----:B------:R-:W-:Y:S01]  /*0ae0*/  UMOV UR37, 0x400 ;  /* 0x0000040000257882 */ /* 0x000fe20000000000 */
[----:B------:R-:W-:Y:S01]  /*0af0*/  MOV R185, 0x20 ;  /* 0x0000002000b97802 */ /* 0x000fe20000000f00 */
[----:B------:R-:W-:Y:S01]  /*0b00*/  IMAD.MOV.U32 R16, RZ, RZ, RZ ;  /* 0x000000ffff107224 */ /* 0x000fe200078e00ff */
[----:B------:R-:W-:Y:S01]  /*0b10*/  SHF.R.S32.HI R0, RZ, 0x1f, R195 ;  /* 0x0000001fff007819 */ /* 0x000fe200000114c3 */
[----:B------:R-:W-:Y:S01]  /*0b20*/  ULDC.64 UR48, c[0x0][0x198] ;  /* 0x0000660000307ab9 */ /* 0x000fe20000000a00 */
[----:B------:R-:W-:Y:S02]  /*0b30*/  UMOV UR36, URZ ;  /* 0x0000003f00247c82 */ /* 0x000fe40008000000 */
[----:B------:R-:W-:-:S02]  /*0b40*/  LEA.HI R4, R0, R195, RZ, 0x4 ;  /* 0x000000c300047211 */ /* 0x000fc400078f20ff */
[----:B------:R-:W-:Y:S02]  /*0b50*/  LEA.HI R5, R0, R195, RZ, 0x5 ;  /* 0x000000c300057211 */ /* 0x000fe400078f28ff */
[----:B------:R-:W-:Y:S02]  /*0b60*/  LOP3.LUT R2, R4, 0xfffffff0, RZ, 0xc0, !PT ;  /* 0xfffffff004027812 */ /* 0x000fe400078ec0ff */
[--C-:B------:R-:W-:Y:S02]  /*0b70*/  SHF.R.S32.HI R193, RZ, 0x5, R5.reuse ;  /* 0x00000005ffc17819 */ /* 0x100fe40000011405 */
[----:B------:R-:W-:Y:S01]  /*0b80*/  SHF.R.S32.HI R6, RZ, 0x1f, R5 ;  /* 0x0000001fff067819 */ /* 0x000fe20000011405 */
[----:B------:R-:W-:Y:S01]  /*0b90*/  IMAD.IADD R7, R195, 0x1, -R2 ;  /* 0x00000001c3077824 */ /* 0x000fe200078e0a02 */
[----:B------:R-:W-:Y:S02]  /*0ba0*/  SHF.R.S32.HI R9, RZ, 0x4, R4 ;  /* 0x00000004ff097819 */ /* 0x000fe40000011404 */
[----:B------:R-:W-:-:S02]  /*0bb0*/  LEA.HI R6, R6, R193, RZ, 0x2 ;  /* 0x000000c106067211 */ /* 0x000fc400078f10ff */
[----:B------:R-:W-:Y:S02]  /*0bc0*/  LEA.HI R5, R4, R9, RZ, 0x1 ;  /* 0x0000000904057211 */ /* 0x000fe400078f08ff */
[----:B------:R-:W-:Y:S01]  /*0bd0*/  SHF.R.S32.HI R4, RZ, 0x1f, R7 ;  /* 0x0000001fff047819 */ /* 0x000fe20000011407 */
[----:B-1----:R-:W-:Y:S01]  /*0be0*/  ULEA UR37, UR5, UR37, 0x18 ;  /* 0x0000002505257291 */ /* 0x002fe2000f8ec03f */
[----:B------:R-:W-:Y:S02]  /*0bf0*/  LOP3.LUT R6, R6, 0x3ffffc, RZ, 0xc0, !PT ;  /* 0x003ffffc06067812 */ /* 0x000fe400078ec0ff */
[----:B------:R-:W-:Y:S02]  /*0c00*/  LEA.HI R8, R4, R7, RZ, 0x3 ;  /* 0x0000000704087211 */ /* 0x000fe400078f18ff */
[----:B------:R-:W-:Y:S01]  /*0c10*/  LOP3.LUT R10, R5, 0x1ffffffe, RZ, 0xc0, !PT ;  /* 0x1ffffffe050a7812 */ /* 0x000fe200078ec0ff */
[----:B------:R-:W-:Y:S01]  /*0c20*/  IMAD.IADD R4, R193, 0x1, -R6 ;  /* 0x00000001c1047824 */ /* 0x000fe200078e0a06 */
[C---:B------:R-:W-:Y:S01]  /*0c30*/  LOP3.LUT R6, R8.reuse, 0xfffffff8, RZ, 0xc0, !PT ;  /* 0xfffffff808067812 */ /* 0x040fe200078ec0ff */
[----:B------:R-:W-:-:S02]  /*0c40*/  IMAD.SHL.U32 R8, R8, 0x40, RZ ;  /* 0x0000004008087824 */ /* 0x000fc400078e00ff */
[----:B------:R-:W-:-:S03]  /*0c50*/  IMAD.IADD R10, R9, 0x1, -R10 ;  /* 0x00000001090a7824 */ /* 0x000fc600078e0a0a */
[----:B------:R-:W-:Y:S01]  /*0c60*/  LOP3.LUT R8, R8, 0x7ffffe00, RZ, 0xc0, !PT ;  /* 0x7ffffe0008087812 */ /* 0x000fe200078ec0ff */
[----:B------:R-:W-:-:S04]  /*0c70*/  IMAD.SHL.U32 R10, R10, 0x8, RZ ;  /* 0x000000080a0a7824 */ /* 0x000fc800078e00ff */
[----:B------:R-:W-:Y:S01]  /*0c80*/  IMAD R8, R193, 0x400, R8 ;  /* 0x00000400c1087824 */ /* 0x000fe200078e0208 */
[----:B--2---:R-:W-:Y:S02]  /*0c90*/  R2UR UR6, R3 ;  /* 0x00000000030672ca */ /* 0x004fe400000e0000 */
[CC--:B------:R-:W-:Y:S02]  /*0ca0*/  LEA.HI R3, R0.reuse, R195.reuse, RZ, 0x7 ;  /* 0x000000c300037211 */ /* 0x0c0fe400078f38ff */
[----:B------:R-:W-:Y:S02]  /*0cb0*/  LEA.HI R0, R0, R195, RZ, 0x3 ;  /* 0x000000c300007211 */ /* 0x000fe400078f18ff */
[----:B------:R-:W-:Y:S02]  /*0cc0*/  SHF.R.S32.HI R192, RZ, 0x7, R3 ;  /* 0x00000007ffc07819 */ /* 0x000fe40000011403 */
[C---:B------:R-:W-:Y:S02]  /*0cd0*/  LOP3.LUT R2, R3.reuse, 0xffffff80, RZ, 0xc0, !PT ;  /* 0xffffff8003027812 */ /* 0x040fe400078ec0ff */
[----:B------:R-:W-:Y:S01]  /*0ce0*/  LEA.HI R3, R3, R192, RZ, 0x1 ;  /* 0x000000c003037211 */ /* 0x000fe200078f08ff */
[----:B------:R-:W-:Y:S01]  /*0cf0*/  IMAD R11, R192, 0x100, R7 ;  /* 0x00000100c00b7824 */ /* 0x000fe200078e0207 */
[----:B------:R-:W-:Y:S01]  /*0d00*/  IADD3 R7, R7, -R6, RZ ;  /* 0x8000000607077210 */ /* 0x000fe20007ffe0ff */
[----:B------:R-:W-:Y:S01]  /*0d10*/  ULOP3.LUT UR46, UR6, 0x1, URZ, 0xfc, !UPT ;  /* 0x00000001062e7892 */ /* 0x000fe2000f8efc3f */
[----:B------:R-:W-:Y:S01]  /*0d20*/  IADD3 R2, R195, -R2, RZ ;  /* 0x80000002c3027210 */ /* 0x000fe20007ffe0ff */
[----:B------:R-:W-:Y:S01]  /*0d30*/  IMAD R13, R4, 0x10, R11 ;  /* 0x00000010040d7824 */ /* 0x000fe200078e020b */
[C---:B------:R-:W-:Y:S01]  /*0d40*/  R2P PR, R7.reuse, 0x6 ;  /* 0x0000000607007804 */ /* 0x040fe20000000000 */
[----:B------:R-:W-:Y:S01]  /*0d50*/  IMAD.SHL.U32 R9, R7, 0x40, RZ ;  /* 0x0000004007097824 */ /* 0x000fe200078e00ff */
[----:B------:R-:W-:-:S02]  /*0d60*/  SHF.R.S32.HI R5, RZ, 0x1f, R2 ;  /* 0x0000001fff057819 */ /* 0x000fc40000011402 */
[----:B------:R-:W-:Y:S02]  /*0d70*/  LEA R194, R13, R10, 0x6 ;  /* 0x0000000a0dc27211 */ /* 0x000fe400078e30ff */
[----:B------:R-:W-:Y:S02]  /*0d80*/  LOP3.LUT R9, R9, 0x1c0, RZ, 0xc0, !PT ;  /* 0x000001c009097812 */ /* 0x000fe400078ec0ff */
[-C--:B------:R-:W-:Y:S02]  /*0d90*/  LEA.HI R4, R5, R2.reuse, RZ, 0x2 ;  /* 0x0000000205047211 */ /* 0x080fe400078f10ff */
[----:B------:R-:W-:Y:S02]  /*0da0*/  LOP3.LUT R10, R9, 0x8, R10, 0xf8, !PT ;  /* 0x00000008090a7812 */ /* 0x000fe400078ef80a */
[----:B------:R-:W-:Y:S02]  /*0db0*/  SHF.R.U32.HI R9, RZ, 0x3, R9 ;  /* 0x00000003ff097819 */ /* 0x000fe40000011609 */
[----:B------:R-:W-:-:S02]  /*0dc0*/  LEA.HI R6, R5, R2, RZ, 0x5 ;  /* 0x0000000205067211 */ /* 0x000fc400078f28ff */
[----:B------:R-:W-:Y:S02]  /*0dd0*/  LOP3.LUT R11, R4, 0x7ffffffc, RZ, 0xc0, !PT ;  /* 0x7ffffffc040b7812 */ /* 0x000fe400078ec0ff */
[--C-:B------:R-:W-:Y:S02]  /*0de0*/  SHF.R.S32.HI R5, RZ, 0x2, R4.reuse ;  /* 0x00000002ff057819 */ /* 0x100fe40000011404 */
[----:B------:R-:W-:Y:S01]  /*0df0*/  SHF.R.S32.HI R4, RZ, 0x1f, R4 ;  /* 0x0000001fff047819 */ /* 0x000fe20000011404 */
[----:B------:R-:W-:Y:S01]  /*0e00*/  IMAD.IADD R11, R2, 0x1, -R11 ;  /* 0x00000001020b7824 */ /* 0x000fe200078e0a0b */
[----:B------:R-:W-:Y:S01]  /*0e10*/  LOP3.LUT R9, R10, R9, RZ, 0x3c, !PT ;  /* 0x000000090a097212 */ /* 0x000fe200078e3cff */
[----:B------:R-:W-:Y:S01]  /*0e20*/  IMAD.MOV.U32 R2, RZ, RZ, RZ ;  /* 0x000000ffff027224 */ /* 0x000fe200078e00ff */
[----:B------:R-:W-:Y:S02]  /*0e30*/  LEA.HI R4, R4, R5, RZ, 0x3 ;  /* 0x0000000504047211 */ /* 0x000fe400078f18ff */
[----:B------:R-:W-:Y:S01]  /*0e40*/  LOP3.LUT R3, R3, 0xfffffe, RZ, 0xc0, !PT ;  /* 0x00fffffe03037812 */ /* 0x000fe200078ec0ff */
[----:B------:R-:W-:Y:S01]  /*0e50*/  IMAD.IADD R8, R8, 0x1, R9 ;  /* 0x0000000108087824 */ /* 0x000fe200078e0209 */
[----:B------:R-:W-:-:S02]  /*0e60*/  LOP3.LUT R4, R4, 0xfffffff8, RZ, 0xc0, !PT ;  /* 0xfffffff804047812 */ /* 0x000fc400078ec0ff */
[----:B------:R-:W-:Y:S01]  /*0e70*/  SEL R185, R185, 0xffffffe0, !P1 ;  /* 0xffffffe0b9b97807 */ /* 0x000fe20004800000 */
[----:B------:R-:W-:Y:S01]  /*0e80*/  IMAD.IADD R3, R192, 0x1, -R3 ;  /* 0x00000001c0037824 */ /* 0x000fe200078e0a03 */
[----:B------:R-:W-:Y:S01]  /*0e90*/  LEA R23, R8, UR37, 0x1 ;  /* 0x0000002508177c11 */ /* 0x000fe2000f8e08ff */
[----:B------:R-:W-:Y:S01]  /*0ea0*/  IMAD.IADD R17, R5, 0x1, -R4 ;  /* 0x0000000105117824 */ /* 0x000fe200078e0a04 */
[----:B------:R-:W-:Y:S01]  /*0eb0*/  LOP3.LUT R4, R0, 0x1ffffff8, RZ, 0xc0, !PT ;  /* 0x1ffffff800047812 */ /* 0x000fe200078ec0ff */
[----:B------:R-:W-:Y:S01]  /*0ec0*/  IMAD.SHL.U32 R22, R3, 0x100, RZ ;  /* 0x0000010003167824 */ /* 0x000fe200078e00ff */
[----:B------:R-:W-:Y:S01]  /*0ed0*/  SHF.R.S32.HI R6, RZ, 0x5, R6 ;  /* 0x00000005ff067819 */ /* 0x000fe20000011406 */
[C---:B------:R-:W-:Y:S01]  /*0ee0*/  VIADD R186, R23.reuse, 0x36400 ;  /* 0x0003640017ba7836 */ /* 0x040fe20000000000 */
[----:B------:R-:W-:Y:S01]  /*0ef0*/  IADD3 R184, R23, 0x36440, RZ ;  /* 0x0003644017b87810 */ /* 0x000fe20007ffe0ff */
[----:B------:R-:W-:Y:S01]  /*0f00*/  IMAD.IADD R4, R195, 0x1, -R4 ;  /* 0x00000001c3047824 */ /* 0x000fe200078e0a04 */
[----:B------:R-:W-:Y:S01]  /*0f10*/  SHF.R.S32.HI R190, RZ, 0x3, R0 ;  /* 0x00000003ffbe7819 */ /* 0x000fe20000011400 */
[C---:B------:R-:W-:Y:S01]  /*0f20*/  @P2 VIADD R184, R186.reuse, 0xffffffc0 ;  /* 0xffffffc0bab82836 */ /* 0x040fe20000000000 */
[----:B------:R-:W-:Y:S01]  /*0f30*/  SHF.L.U32 R18, R11, 0x1, RZ ;  /* 0x000000010b127819 */ /* 0x000fe200000006ff */
[----:B------:R-:W-:-:S02]  /*0f40*/  IMAD.IADD R186, R186, 0x1, R185 ;  /* 0x00000001baba7824 */ /* 0x000fc400078e02b9 */
[----:B------:R-:W-:Y:S02]  /*0f50*/  IMAD R17, R6, 0x10, R17 ;  /* 0x0000001006117824 */ /* 0x000fe400078e0211 */
[----:B------:R-:W-:Y:S02]  /*0f60*/  IMAD.SHL.U32 R188, R4, 0x8, RZ ;  /* 0x0000000804bc7824 */ /* 0x000fe400078e00ff */
[----:B------:R-:W-:-:S07]  /*0f70*/  IMAD.IADD R185, R185, 0x1, R184 ;  /* 0x00000001b9b97824 */ /* 0x000fce00078e02b8 */
.L_x_5980:
        /* <DEDUP_REMOVED lines=20> */
.L_x_5933:
[----:B------:R-:W-:Y:S01]  /*10c0*/  ULDC UR6, c[0x0][0xec4] ;  /* 0x0003b10000067ab9 */ /* 0x000fe20000000800 */
[----:B------:R-:W-:Y:S01]  /*10d0*/  UMOV UR38, UR7 ;  /* 0x0000000700267c82 */ /* 0x000fe20008000000 */
[----:B------:R-:W-:-:S11]  /*10e0*/  UISETP.NE.AND UP0, UPT, UR6, 0x1, UPT ;  /* 0x000000010600788c */ /* 0x000fd6000bf05270 */
[----:B------:R-:W-:Y:S02]  /*10f0*/  @UP0 ULDC.64 UR10, c[0x0][0xec8] ;  /* 0x0003b200000a0ab9 */ /* 0x000fe40000000a00 */
[----:B------:R-:W-:-:S04]  /*1100*/  UIMAD.WIDE.U32 UR4, UR7, UR10, URZ ;  /* 0x0000000a070472a5 */ /* 0x000fc8000f8e003f */
[----:B------:R-:W-:-:S04]  /*1110*/  @UP0 USHF.R.U32.HI UR38, URZ, UR11, UR5 ;  /* 0x0000000b3f260299 */ /* 0x000fc80008011605 */
[----:B------:R-:W-:-:S12]  /*1120*/  UIMAD UR4, UR38, UR6, URZ ;  /* 0x00000006260472a4 */ /* 0x000fd8000f8e023f */
.L_x_5934:
[----:B------:R-:W1:Y:S01]  /*1130*/  LDC.64 R8, c[0x0][0x3f8] ;  /* 0x0000fe00ff087b82 */ /* 0x000e620000000a00 */
[----:B------:R-:W-:Y:S01]  /*1140*/  ULOP3.LUT UR5, URZ, UR38, URZ, 0x33, !UPT ;  /* 0x000000263f057292 */ /* 0x000fe2000f8e333f */
[----:B------:R-:W-:Y:S01]  /*1150*/  CS2R R150, SRZ ;  /* 0x0000000000967805 */ /* 0x000fe2000001ff00 */
[----:B------:R-:W-:Y:S01]  /*1160*/  ULDC UR6, c[0x0][0xeac] ;  /* 0x0003ab0000067ab9 */ /* 0x000fe20000000800 */
[----:B------:R-:W-:Y:S01]  /*1170*/  ULDC UR43, c[0x0][0xeb8] ;  /* 0x0003ae00002b7ab9 */ /* 0x000fe20000000800 */
[----:B------:R-:W-:Y:S01]  /*1180*/  UIADD3 UR5, UR5, UR6, URZ ;  /* 0x0000000605057290 */ /* 0x000fe2000fffe03f */
[----:B------:R-:W-:Y:S01]  /*1190*/  CS2R R148, SRZ ;  /* 0x0000000000947805 */ /* 0x000fe2000001ff00 */
[----:B------:R-:W-:Y:S01]  /*11a0*/  UISETP.NE.AND UP0, UPT, UR43, 0x1, UPT ;  /* 0x000000012b00788c */ /* 0x000fe2000bf05270 */
[----:B------:R-:W2:Y:S01]  /*11b0*/  LDC R169, c[0x0][0x404] ;  /* 0x00010100ffa97b82 */ /* 0x000ea20000000800 */
[----:B------:R-:W-:Y:S01]  /*11c0*/  USHF.L.U32 UR42, UR5, 0x6, URZ ;  /* 0x00000006052a7899 */ /* 0x000fe2000800063f */
[----:B------:R-:W-:Y:S01]  /*11d0*/  CS2R R146, SRZ ;  /* 0x0000000000927805 */ /* 0x000fe2000001ff00 */
[----:B------:R-:W-:Y:S01]  /*11e0*/  UIADD3 UR4, UR7, -UR4, URZ ;  /* 0x8000000407047290 */ /* 0x000fe2000fffe03f */
[----:B------:R-:W-:Y:S01]  /*11f0*/  CS2R R144, SRZ ;  /* 0x0000000000907805 */ /* 0x000fe2000001ff00 */
[----:B------:R-:W-:Y:S01]  /*1200*/  ULDC UR5, c[0x0][0xec4] ;  /* 0x0003b10000057ab9 */ /* 0x000fe20000000800 */
[----:B------:R-:W-:Y:S01]  /*1210*/  UISETP.NE.AND UP1, UPT, UR39, 0x1, UPT ;  /* 0x000000012700788c */ /* 0x000fe2000bf25270 */
[----:B------:R-:W-:Y:S01]  /*1220*/  IMAD.U32 R187, RZ, RZ, UR42 ;  /* 0x0000002affbb7e24 */ /* 0x000fe2000f8e00ff */
[----:B------:R-:W3:Y:S01]  /*1230*/  LDC R4, c[0x0][0x288] ;  /* 0x0000a200ff047b82 */ /* 0x000ee20000000800 */
[----:B------:R-:W-:Y:S01]  /*1240*/  UIMAD UR8, UR8, UR5, UR4 ;  /* 0x00000005080872a4 */ /* 0x000fe2000f8e0204 */
[----:B------:R-:W-:Y:S01]  /*1250*/  CS2R R142, SRZ ;  /* 0x00000000008e7805 */ /* 0x000fe2000001ff00 */
[----:B------:R-:W-:Y:S01]  /*1260*/  @UP0 ULDC UR6, c[0x0][0xec0] ;  /* 0x0003b00000060ab9 */ /* 0x000fe20000000800 */
[----:B------:R-:W-:Y:S01]  /*1270*/  @UP0 ULDC UR4, c[0x0][0xebc] ;  /* 0x0003af0000040ab9 */ /* 0x000fe20000000800 */
[----:B------:R-:W-:Y:S01]  /*1280*/  CS2R R140, SRZ ;  /* 0x00000000008c7805 */ /* 0x000fe2000001ff00 */
[----:B------:R-:W-:Y:S01]  /*1290*/  UIMAD.WIDE.U32 UR4, UR8, UR4, URZ ;  /* 0x00000004080472a5 */ /* 0x000fe2000f8e003f */
[----:B------:R-:W-:Y:S01]  /*12a0*/  CS2R R138, SRZ ;  /* 0x00000000008a7805 */ /* 0x000fe2000001ff00 */
[----:B------:R-:W4:Y:S01]  /*12b0*/  LDC R6, c[0x0][0x2e0] ;  /* 0x0000b800ff067b82 */ /* 0x000f220000000800 */
[----:B-1----:R-:W-:Y:S01]  /*12c0*/  ISETP.NE.U32.AND P0, PT, R8, RZ, PT ;  /* 0x000000ff0800720c */ /* 0x002fe20003f05070 */
[----:B------:R-:W-:Y:S01]  /*12d0*/  UMOV UR44, UR8 ;  /* 0x00000008002c7c82 */ /* 0x000fe20008000000 */
[----:B------:R-:W-:Y:S01]  /*12e0*/  @UP0 USHF.R.U32.HI UR44, URZ, UR6, UR5 ;  /* 0x000000063f2c0299 */ /* 0x000fe20008011605 */
[----:B------:R-:W-:-:S02]  /*12f0*/  CS2R R136, SRZ ;  /* 0x0000000000887805 */ /* 0x000fc4000001ff00 */
[----:B------:R-:W-:Y:S02]  /*1300*/  ISETP.NE.AND.EX P0, PT, R9, RZ, PT, P0 ;  /* 0x000000ff0900720c */ /* 0x000fe40003f05300 */
[----:B------:R-:W-:Y:S01]  /*1310*/  CS2R R134, SRZ ;  /* 0x0000000000867805 */ /* 0x000fe2000001ff00 */
[----:B------:R-:W-:Y:S01]  /*1320*/  UIADD3 UR4, -UR44, URZ, URZ ;  /* 0x0000003f2c047290 */ /* 0x000fe2000fffe13f */
[----:B------:R-:W-:Y:S02]  /*1330*/  CS2R R132, SRZ ;  /* 0x0000000000847805 */ /* 0x000fe4000001ff00 */
[----:B--2---:R-:W-:Y:S02]  /*1340*/  SEL R169, R169, 0x1, P0 ;  /* 0x00000001a9a97807 */ /* 0x004fe40000000000 */
[----:B------:R-:W-:Y:S02]  /*1350*/  CS2R R130, SRZ ;  /* 0x0000000000827805 */ /* 0x000fe4000001ff00 */
[----:B------:R-:W-:Y:S01]  /*1360*/  PLOP3.LUT P0, PT, PT, PT, UP1, 0x80, 0x0 ;  /* 0x000000000000781c */ /* 0x000fe20003f0f018 */
[----:B------:R-:W-:Y:S01]  /*1370*/  UIMAD UR43, UR43, UR4, UR8 ;  /* 0x000000042b2b72a4 */ /* 0x000fe2000f8e0208 */
[----:B------:R-:W-:-:S02]  /*1380*/  CS2R R128, SRZ ;  /* 0x0000000000807805 */ /* 0x000fc4000001ff00 */
[----:B------:R-:W-:Y:S02]  /*1390*/  CS2R R126, SRZ ;  /* 0x00000000007e7805 */ /* 0x000fe4000001ff00 */
[----:B------:R-:W-:Y:S02]  /*13a0*/  CS2R R124, SRZ ;  /* 0x00000000007c7805 */ /* 0x000fe4000001ff00 */
[----:B---3--:R-:W-:Y:S02]  /*13b0*/  IADD3 R4, R187, 0x7f, -R4 ;  /* 0x0000007fbb047810 */ /* 0x008fe40007ffe804 */
[----:B------:R-:W-:Y:S02]  /*13c0*/  CS2R R122, SRZ ;  /* 0x00000000007a7805 */ /* 0x000fe4000001ff00 */
[----:B------:R-:W-:Y:S02]  /*13d0*/  CS2R R120, SRZ ;  /* 0x0000000000787805 */ /* 0x000fe4000001ff00 */
[----:B------:R-:W-:-:S02]  /*13e0*/  CS2R R118, SRZ ;  /* 0x0000000000767805 */ /* 0x000fc4000001ff00 */
[----:B------:R-:W-:Y:S02]  /*13f0*/  CS2R R116, SRZ ;  /* 0x0000000000747805 */ /* 0x000fe4000001ff00 */
[----:B------:R-:W-:Y:S02]  /*1400*/  CS2R R166, SRZ ;  /* 0x0000000000a67805 */ /* 0x000fe4000001ff00 */
[----:B------:R-:W-:Y:S02]  /*1410*/  CS2R R164, SRZ ;  /* 0x0000000000a47805 */ /* 0x000fe4000001ff00 */
[----:B------:R-:W-:Y:S01]  /*1420*/  CS2R R112, SRZ ;  /* 0x0000000000707805 */ /* 0x000fe2000001ff00 */
[CC--:B----4-:R-:W-:Y:S01]  /*1430*/  IMAD R0, R169.reuse, R6.reuse, 0x3f ;  /* 0x0000003fa9007424 */ /* 0x0d0fe200078e0206 */
[----:B------:R-:W-:Y:S01]  /*1440*/  CS2R R162, SRZ ;  /* 0x0000000000a27805 */ /* 0x000fe2000001ff00 */
[----:B------:R-:W-:Y:S01]  /*1450*/  IMAD R4, R169, R6, R4 ;  /* 0x00000006a9047224 */ /* 0x000fe200078e0204 */
[----:B------:R-:W-:-:S02]  /*1460*/  CS2R R108, SRZ ;  /* 0x00000000006c7805 */ /* 0x000fc4000001ff00 */
[----:B------:R-:W-:Y:S02]  /*1470*/  CS2R R160, SRZ ;  /* 0x0000000000a07805 */ /* 0x000fe4000001ff00 */
[----:B------:R-:W-:Y:S02]  /*1480*/  SHF.R.S32.HI R3, RZ, 0x1f, R0 ;  /* 0x0000001fff037819 */ /* 0x000fe40000011400 */
[----:B------:R-:W-:Y:S02]  /*1490*/  CS2R R104, SRZ ;  /* 0x0000000000687805 */ /* 0x000fe4000001ff00 */
[----:B------:R-:W-:Y:S02]  /*14a0*/  SHF.R.S32.HI R5, RZ, 0x1f, R4 ;  /* 0x0000001fff057819 */ /* 0x000fe40000011404 */
[----:B------:R-:W-:Y:S02]  /*14b0*/  CS2R R158, SRZ ;  /* 0x00000000009e7805 */ /* 0x000fe4000001ff00 */
[----:B------:R-:W-:-:S02]  /*14c0*/  LEA.HI R3, R3, R0, RZ, 0x6 ;  /* 0x0000000003037211 */ /* 0x000fc400078f30ff */
[----:B------:R-:W-:Y:S02]  /*14d0*/  CS2R R156, SRZ ;  /* 0x00000000009c7805 */ /* 0x000fe4000001ff00 */
[----:B------:R-:W-:Y:S02]  /*14e0*/  LEA.HI R5, R5, R4, RZ, 0x6 ;  /* 0x0000000405057211 */ /* 0x000fe400078f30ff */
[----:B------:R-:W-:Y:S02]  /*14f0*/  CS2R R100, SRZ ;  /* 0x0000000000647805 */ /* 0x000fe4000001ff00 */
[----:B------:R-:W-:Y:S02]  /*1500*/  SHF.R.S32.HI R3, RZ, 0x6, R3 ;  /* 0x00000006ff037819 */ /* 0x000fe40000011403 */
[----:B------:R-:W-:Y:S02]  /*1510*/  CS2R R154, SRZ ;  /* 0x00000000009a7805 */ /* 0x000fe4000001ff00 */
[----:B------:R-:W-:-:S02]  /*1520*/  SHF.R.S32.HI R168, RZ, 0x6, R5 ;  /* 0x00000006ffa87819 */ /* 0x000fc40000011405 */
[----:B------:R-:W-:Y:S02]  /*1530*/  CS2R R96, SRZ ;  /* 0x0000000000607805 */ /* 0x000fe4000001ff00 */
[----:B------:R-:W-:Y:S02]  /*1540*/  MOV R0, RZ ;  /* 0x000000ff00007202 */ /* 0x000fe40000000f00 */
[----:B------:R-:W-:Y:S02]  /*1550*/  CS2R R152, SRZ ;  /* 0x0000000000987805 */ /* 0x000fe4000001ff00 */
[----:B------:R-:W-:Y:S01]  /*1560*/  VIMNMX R168, R3, R168, PT ;  /* 0x000000a803a87248 */ /* 0x000fe20003fe0100 */
[----:B------:R-:W-:Y:S01]  /*1570*/  IMAD.MOV.U32 R3, RZ, RZ, RZ ;  /* 0x000000ffff037224 */ /* 0x000fe200078e00ff */
        /* <DEDUP_REMOVED lines=35> */
[----:B------:R-:W-:Y:S02]  /*17b0*/  ISETP.GE.AND P1, PT, R168, 0x1, PT ;  /* 0x00000001a800780c */ /* 0x000fe40003f26270 */
[----:B------:R-:W-:-:S11]  /*17c0*/  PLOP3.LUT P0, PT, PT, PT, PT, 0x80, 0x0 ;  /* 0x000000000000781c */ /* 0x000fd60003f0f070 */
[----:B------:R-:W-:Y:S05]  /*17d0*/  @!P1 BRA `(.L_x_5936) ;  /* 0x000000ac00b09947 */ /* 0x000fea0003800000 */
[----:B------:R-:W1:Y:S01]  /*17e0*/  SHFL.IDX PT, R4, R192, RZ, 0x1f ;  /* 0x00001fffc0047589 */ /* 0x000e6200000e0000 */
[----:B------:R-:W-:Y:S01]  /*17f0*/  UIADD3 UR4, UR37, 0x36400, URZ ;  /* 0x0003640025047890 */ /* 0x000fe2000fffe03f */
[----:B------:R-:W-:Y:S01]  /*1800*/  ISETP.GE.AND P0, PT, R168, 0x2, PT ;  /* 0x00000002a800780c */ /* 0x000fe20003f06270 */
[----:B------:R-:W-:Y:S01]  /*1810*/  UMOV UR17, 0x40000040 ;  /* 0x4000004000117882 */ /* 0x000fe20000000000 */
[----:B------:R-:W-:Y:S01]  /*1820*/  BAR.SYNC.DEFER_BLOCKING 0xe, 0x100 ;  /* 0x0384000000007b1d */ /* 0x000fe20000010000 */
[----:B------:R-:W-:-:S04]  /*1830*/  USHF.R.U32.HI UR4, URZ, 0x4, UR4 ;  /* 0x000000043f047899 */ /* 0x000fc80008011604 */
[----:B------:R-:W-:Y:S01]  /*1840*/  ULOP3.LUT UR4, UR4, 0x3fff, URZ, 0xc0, !UPT ;  /* 0x00003fff04047892 */ /* 0x000fe2000f8ec03f */
[----:B------:R-:W-:Y:S01]  /*1850*/  UMOV UR19, 0x40000040 ;  /* 0x4000004000137882 */ /* 0x000fe20000000000 */
[----:B------:R-:W-:Y:S02]  /*1860*/  UMOV UR5, 0x40000040 ;  /* 0x4000004000057882 */ /* 0x000fe40000000000 */
        /* <DEDUP_REMOVED lines=30> */
[----:B------:R-:W-:-:S05]  /*1a50*/  @!P1 LEA R4, R2, UR37, 0x3 ;  /* 0x0000002502049c11 */ /* 0x000fca000f8e18ff */
[----:B------:R-:W-:-:S05]  /*1a60*/  @!P1 VIADD R4, R4, 0x38860 ;  /* 0x0003886004049836 */ /* 0x000fca0000000000 */
        /* <DEDUP_REMOVED lines=16> */
[----:B------:R-:W-:-:S07]  /*1b70*/  IADD3 R168, R168, -0x2, RZ ;  /* 0xfffffffea8a87810 */ /* 0x000fce0007ffe0ff */
.L_x_5938:
[----:B------:R-:W-:Y:S01]  /*1b80*/  BAR.SYNC.DEFER_BLOCKING 0xe, 0x100 ;  /* 0x0384000000007b1d */ /* 0x000fe20000010000 */
[----:B-12---:R-:W-:Y:S01]  /*1b90*/  IMAD R4, R2, 0x40, R17 ;  /* 0x0000004002047824 */ /* 0x006fe200078e0211 */
        /* <DEDUP_REMOVED lines=144> */
[----:B------:R-:W-:Y:S02]  /*24a0*/  R2UR UR6, R5 ;  /* 0x00000000050672ca */ /* 0x000fe400000e0000 */
[C---:B------:R-:W-:Y:S01]  /*24b0*/  IADD3 R5, R4.reuse, 0x100, RZ ;  /* 0x0000010004057810 */ /* 0x040fe20007ffe0ff */
[----:B------:R-:W-:Y:S02]  /*24c0*/  VIADD R4, R4, 0x180 ;  /* 0x0000018004047836 */ /* 0x000fe40000000000 */
[----:B------:R-:W-:Y:S01]  /*24d0*/  HGMMA.64x256x16.F32 R24, gdesc[UR16].tnspB, R24, gsb0 ;  /* 0x43e00000101879f0 */ /* 0x000fe20008000818 */
[----:B------:R-:W-:Y:S02]  /*24e0*/  R2UR UR10, R5 ;  /* 0x00000000050a72ca */ /* 0x000fe400000e0000 */
[----:B------:R-:W-:Y:S02]  /*24f0*/  R2UR UR14, R4 ;  /* 0x00000000040e72ca */ /* 0x000fe400000e0000 */
[----:B------:R-:W-:-:S02]  /*2500*/  @!P1 LEA R4, R2, UR37, 0x3 ;  /* 0x0000002502049c11 */ /* 0x000fc4000f8e18ff */
[----:B------:R-:W-:-:S03]  /*2510*/  SEL R5, RZ, 0x1, P0 ;  /* 0x00000001ff057807 */ /* 0x000fc60000000000 */
[----:B------:R-:W-:Y:S01]  /*2520*/  @!P1 VIADD R4, R4, 0x38860 ;  /* 0x0003886004049836 */ /* 0x000fe20000000000 */
[----:B------:R-:W-:-:S04]  /*2530*/  LOP3.LUT R16, R16, R5, RZ, 0x3c, !PT ;  /* 0x0000000510107212 */ /* 0x000fc800078e3cff */
        /* <DEDUP_REMOVED lines=16> */
.L_x_5937:
[----:B------:R-:W-:Y:S01]  /*2640*/  BAR.SYNC.DEFER_BLOCKING 0xe, 0x100 ;  /* 0x0384000000007b1d */ /* 0x000fe20000010000 */
[C---:B-12---:R-:W-:Y:S01]  /*2650*/  IMAD R4, R2.reuse, 0x40, R17 ;  /* 0x0000004002047824 */ /* 0x046fe200078e0211 */
[----:B------:R-:W-:Y:S02]  /*2660*/  IADD3 R2, R2, 0x1, RZ ;  /* 0x0000000102027810 */ /* 0x000fe40007ffe0ff */
[----:B------:R-:W-:Y:S02]  /*2670*/  PLOP3.LUT P0, PT, PT, PT, PT, 0x8, 0x0 ;  /* 0x000000000000781c */ /* 0x000fe40003f0e170 */
        /* <DEDUP_REMOVED lines=137> */
.L_x_5935:
[----:B------:R-:W-:Y:S02]  /*2f10*/  ISETP.GE.AND P1, PT, R168, 0x1, PT ;  /* 0x00000001a800780c */ /* 0x000fe40003f26270 */
[----:B------:R-:W-:-:S11]  /*2f20*/  PLOP3.LUT P0, PT, PT, PT, PT, 0x80, 0x0 ;  /* 0x000000000000781c */ /* 0x000fd60003f0f070 */
[----:B------:R-:W-:Y:S05]  /*2f30*/  @!P1 BRA `(.L_x_5936) ;  /* 0x0000009400d89947 */ /* 0x000fea0003800000 */
        /* <DEDUP_REMOVED lines=29> */
.L_x_5939:
        /* <DEDUP_REMOVED lines=9> */
.L_x_6041:
[----:B------:R-:W-:Y:S05]  /*31a0*/  @!P0 BRA `(.L_x_5941) ;  /* 0x0000000000048947 */ /* 0x000fea0003800000 */
[----:B------:R-:W-:Y:S01]  /*31b0*/  BPT.TRAP 0x1 ;  /* 0x000000040000795c */ /* 0x000fe20000300000 */
.L_x_5941:
[----:B------:R-:W-:Y:S02]  /*31c0*/  LEA R5, R2, UR37, 0x3 ;  /* 0x0000002502057c11 */ /* 0x000fe4000f8e18ff */
[----:B------:R-:W-:-:S04]  /*31d0*/  SHF.L.U32 R8, R16, 0x1f, RZ ;  /* 0x0000001f10087819 */ /* 0x000fc800000006ff */
[----:B------:R2:W3:Y:S01]  /*31e0*/  SYNCS.PHASECHK.TRANS64.TRYWAIT P1, [R5+URZ+0x38830], R8 ;  /* 0x03883008050075a7 */ /* 0x0004e2000802017f */
[----:B------:R-:W-:Y:S05]  /*31f0*/  @!P0 BRA `(.L_x_5942) ;  /* 0x0000000000048947 */ /* 0x000fea0003800000 */
[----:B------:R-:W-:Y:S01]  /*3200*/  BPT.TRAP 0x1 ;  /* 0x000000040000795c */ /* 0x000fe20000300000 */
.L_x_5942:
[----:B---3--:R-:W-:Y:S05]  /*3210*/  @P1 BRA `(.L_x_5943) ;  /* 0x0000000000081947 */ /* 0x008fea0003800000 */
[----:B------:R-:W3:Y:S02]  /*3220*/  SYNCS.PHASECHK.TRANS64.TRYWAIT P1, [R5+URZ+0x38830], R8 ;  /* 0x03883008050075a7 */ /* 0x000ee4000802017f */
[----:B---3--:R-:W-:Y:S05]  /*3230*/  @!P1 BRA `(.L_x_5944) ;  /* 0x000000e000f89947 */ /* 0x008fea0003800000 */
.L_x_5943:
[----:B------:R-:W-:-:S04]  /*3240*/  UIADD3 UR4, UR37, 0x22400, URZ ;  /* 0x0002240025047890 */ /* 0x000fc8000fffe03f */
[----:B------:R-:W-:-:S04]  /*3250*/  USHF.R.U32.HI UR4, URZ, 0x4, UR4 ;  /* 0x000000043f047899 */ /* 0x000fc80008011604 */
[----:B------:R-:W-:-:S06]  /*3260*/  ULOP3.LUT UR4, UR4, 0x3fff, URZ, 0xc0, !UPT ;  /* 0x00003fff04047892 */ /* 0x000fcc000f8ec03f */
[----:B-1----:R-:W-:Y:S01]  /*3270*/  IMAD.U32 R0, RZ, RZ, UR4 ;  /* 0x00000004ff007e24 */ /* 0x002fe2000f8e00ff */
[----:B------:R-:W-:Y:S05]  /*3280*/  WARPSYNC.ALL ;  /* 0x0000000000007948 */ /* 0x000fea0003800000 */
[----:B------:R-:W-:Y:S01]  /*3290*/  LOP3.LUT R0, R0, 0x10000, RZ, 0xfc, !PT ;  /* 0x0001000000007812 */ /* 0x000fe200078efcff */
[----:B------:R-:W-:-:S03]  /*32a0*/  UIADD3 UR4, UR37, 0x20400, URZ ;  /* 0x0002040025047890 */ /* 0x000fc6000fffe03f */
[----:B------:R-:W-:Y:S01]  /*32b0*/  LEA R4, R2, R0, 0x9 ;  /* 0x0000000002047211 */ /* 0x000fe200078e48ff */
[----:B------:R-:W-:Y:S01]  /*32c0*/  WARPGROUP.ARRIVE ;  /* 0x00000000000079c5 */ /* 0x000fe20000000000 */
[----:B------:R-:W-:Y:S01]  /*32d0*/  UMOV UR11, 0x40000040 ;  /* 0x40000040000b7882 */ /* 0x000fe20000000000 */
[----:B------:R-:W-:Y:S01]  /*32e0*/  USHF.R.U32.HI UR4, URZ, 0x4, UR4 ;  /* 0x000000043f047899 */ /* 0x000fe20008011604 */
[----:B------:R-:W-:Y:S01]  /*32f0*/  R2UR UR10, R4 ;  /* 0x00000000040a72ca */ /* 0x000fe200000e0000 */
[----:B------:R-:W-:Y:S01]  /*3300*/  UMOV UR9, 0x40000040 ;  /* 0x4000004000097882 */ /* 0x000fe20000000000 */
        /* <DEDUP_REMOVED lines=27> */
.L_x_6042:
[----:B------:R-:W-:Y:S05]  /*34c0*/  @!P0 BRA `(.L_x_5946) ;  /* 0x0000000000048947 */ /* 0x000fea0003800000 */
[----:B------:R-:W-:Y:S01]  /*34d0*/  BPT.TRAP 0x1 ;  /* 0x000000040000795c */ /* 0x000fe20000300000 */
.L_x_5946:
[----:B------:R4:W1:Y:S01]  /*34e0*/  SYNCS.PHASECHK.TRANS64.TRYWAIT P1, [R5+URZ+0x38850], R8 ;  /* 0x03885008050075a7 */ /* 0x000862000802017f */
[----:B------:R-:W-:Y:S05]  /*34f0*/  @!P0 BRA `(.L_x_5947) ;  /* 0x0000000000048947 */ /* 0x000fea0003800000 */
[----:B------:R-:W-:Y:S01]  /*3500*/  BPT.TRAP 0x1 ;  /* 0x000000040000795c */ /* 0x000fe20000300000 */
.L_x_5947:
[----:B-1----:R-:W-:-:S04]  /*3510*/  IMAD.U32 R4, RZ, RZ, UR37 ;  /* 0x00000025ff047e24 */ /* 0x002fc8000f8e00ff */
[C---:B------:R-:W-:Y:S02]  /*3520*/  VIADD R3, R4.reuse, 0x400 ;  /* 0x0000040004037836 */ /* 0x040fe40000000000 */
        /* <DEDUP_REMOVED lines=11> */
.L_x_5948:
[----:B------:R-:W-:Y:S01]  /*35e0*/  R2UR UR24, R4 ;  /* 0x00000000041872ca */ /* 0x000fe200000e0000 */
[----:B------:R-:W-:Y:S01]  /*35f0*/  WARPGROUP.ARRIVE ;  /* 0x00000000000079c5 */ /* 0x000fe20000000000 */
[C---:B------:R-:W-:Y:S01]  /*3600*/  R2UR UR26, R6.reuse ;  /* 0x00000000061a72ca */ /* 0x040fe200000e0000 */
[----:B------:R-:W-:Y:S01]  /*3610*/  UMOV UR25, 0x40000040 ;  /* 0x4000004000197882 */ /* 0x000fe20000000000 */
[----:B------:R-:W-:Y:S01]  /*3620*/  UMOV UR27, 0x40000040 ;  /* 0x40000040001b7882 */ /* 0x000fe20000000000 */
[----:B------:R-:W-:Y:S01]  /*3630*/  VIADD R7, R6, 0x2 ;  /* 0x0000000206077836 */ /* 0x000fe20000000000 */
[----:B--234-:R-:W-:Y:S01]  /*3640*/  IADD3 R8, R4, 0x2, RZ ;  /* 0x0000000204087810 */ /* 0x01cfe20007ffe0ff */
[----:B------:R-:W-:Y:S01]  /*3650*/  UMOV UR5, 0x40000040 ;  /* 0x4000004000057882 */ /* 0x000fe20000000000 */
        /* <DEDUP_REMOVED lines=8> */
[----:B------:R-:W-:-:S02]  /*36e0*/  VIADD R10, R6, 0x800 ;  /* 0x00000800060a7836 */ /* 0x000fc40000000000 */
[----:B------:R-:W-:-:S04]  /*36f0*/  IMAD R206, R2, 0x1000, R19 ;  /* 0x0000100002ce7824 */ /* 0x000fc800078e0213 */
[----:B------:R-:W-:Y:S01]  /*3700*/  VIADD R207, R206, 0x80 ;  /* 0x00000080cecf7836 */ /* 0x000fe20000000000 */
        /* <DEDUP_REMOVED lines=127> */
[----:B------:R-:W-:Y:S02]  /*3f00*/  IADD3 R8, R4, 0x800, RZ ;  /* 0x0000080004087810 */ /* 0x000fe40007ffe0ff */
        /* <DEDUP_REMOVED lines=58> */
[C---:B------:R-:W-:Y:S01]  /*42b0*/  IMAD.IADD R13, R9.reuse, 0x1, R10 ;  /* 0x00000001090d7824 */ /* 0x040fe200078e020a */
        /* <DEDUP_REMOVED lines=87> */
[C---:B------:R-:W-:Y:S01]  /*4830*/  IADD3 R7, R9.reuse, R8, RZ ;  /* 0x0000000809077210 */ /* 0x040fe20007ffe0ff */
[----:B------:R-:W-:Y:S02]  /*4840*/  IMAD.IADD R9, R9, 0x1, R10 ;  /* 0x0000000109097824 */ /* 0x000fe400078e020a */
[C---:B------:R-:W-:Y:S02]  /*4850*/  IMAD.IADD R8, R11.reuse, 0x1, R8 ;  /* 0x000000010b087824 */ /* 0x040fe400078e0208 */
[----:B------:R-:W-:-:S02]  /*4860*/  IMAD.IADD R10, R11, 0x1, R10 ;  /* 0x000000010b0a7824 */ /* 0x000fc400078e020a */
[----:B------:R-:W-:Y:S01]  /*4870*/  IMAD.MOV.U32 R11, RZ, RZ, 0x40 ;  /* 0x00000040ff0b7424 */ /* 0x000fe200078e00ff */
[----:B------:R-:W-:Y:S02]  /*4880*/  WARPGROUP.DEPBAR.LE gsb0, 0x0 ;  /* 0x00008000000079c5 */ /* 0x000fe40000010000 */
[----:B------:R-:W-:-:S06]  /*4890*/  WARPGROUP.ARRIVE ;  /* 0x00000000000079c5 */ /* 0x000fcc0000000000 */
[----:B------:R-:W-:Y:S01]  /*48a0*/  HGMMA.64x64x16.F32 R24, gdesc[UR4], R24, gsb0 ;  /* 0x00e00000041879f0 */ /* 0x000fe20008000818 */
[----:B------:R-:W-:Y:S01]  /*48b0*/  R2UR UR4, R7 ;  /* 0x00000000070472ca */ /* 0x000fe200000e0000 */
[----:B------:R-:W-:Y:S01]  /*48c0*/  UMOV UR5, 0x40000040 ;  /* 0x4000004000057882 */ /* 0x000fe20000000000 */
[----:B------:R-:W-:Y:S01]  /*48d0*/  R2UR UR6, R9 ;  /* 0x00000000090672ca */ /* 0x000fe200000e0000 */
[----:B------:R-:W-:Y:S01]  /*48e0*/  UMOV UR7, 0x40000040 ;  /* 0x4000004000077882 */ /* 0x000fe20000000000 */
        /* <DEDUP_REMOVED lines=10> */
[----:B------:R-:W-:-:S04]  /*4990*/  SEL R8, R8, 0xf80, P1 ;  /* 0x00000f8008087807 */ /* 0x000fc80000800000 */
[----:B------:R-:W-:-:S04]  /*49a0*/  LOP3.LUT R8, R8, 0x1e00, RZ, 0xc0, !PT ;  /* 0x00001e0008087812 */ /* 0x000fc800078ec0ff */
[CC--:B------:R-:W-:Y:S02]  /*49b0*/  IADD3 R9, R7.reuse, R8.reuse, R4 ;  /* 0x0000000807097210 */ /* 0x0c0fe40007ffe004 */
[----:B------:R-:W-:Y:S01]  /*49c0*/  IADD3 R6, R7, R8, R6 ;  /* 0x0000000807067210 */ /* 0x000fe20007ffe006 */
[----:B------:R-:W-:Y:S02]  /*49d0*/  IMAD R7, R168, -0x40, R11 ;  /* 0xffffffc0a8077824 */ /* 0x000fe400078e020b */
[----:B------:R-:W-:Y:S02]  /*49e0*/  VIADD R11, R17, UR42 ;  /* 0x0000002a110b7c36 */ /* 0x000fe40008000000 */
        /* <DEDUP_REMOVED lines=8> */
[----:B------:R-:W1:Y:S08]  /*4a70*/  LDC R6, c[0x0][0x2e0] ;  /* 0x0000b800ff067b82 */ /* 0x000e700000000800 */
[----:B------:R-:W2:Y:S01]  /*4a80*/  LDC R9, c[0x0][0x288] ;  /* 0x0000a200ff097b82 */ /* 0x000ea20000000800 */
[----:B-1----:R-:W-:-:S02]  /*4a90*/  IMAD R7, R169, R6, R7 ;  /* 0x00000006a9077224 */ /* 0x002fc400078e0207 */
[----:B------:R-:W-:Y:S02]  /*4aa0*/  IMAD R8, R169, R6, R8 ;  /* 0x00000006a9087224 */ /* 0x000fe400078e0208 */
[----:B------:R-:W-:-:S03]  /*4ab0*/  IMAD.IADD R7, R7, 0x1, -R18 ;  /* 0x0000000107077824 */ /* 0x000fc600078e0a12 */
[----:B--2---:R-:W-:Y:S01]  /*4ac0*/  IADD3 R8, R8, -R9, -R18 ;  /* 0x8000000908087210 */ /* 0x004fe20007ffe812 */
[----:B------:R-:W-:-:S03]  /*4ad0*/  IMAD R6, R169, R6, -R9 ;  /* 0x00000006a9067224 */ /* 0x000fc600078e0a09 */
[----:B------:R-:W-:Y:S01]  /*4ae0*/  VIADDMNMX R12, R11, R8, R7, PT ;  /* 0x000000080b0c7246 */ /* 0x000fe20003800107 */
[----:B------:R-:W-:Y:S01]  /*4af0*/  VIADD R6, R6, UR42 ;  /* 0x0000002a06067c36 */ /* 0x000fe20008000000 */
[----:B------:R-:W-:Y:S02]  /*4b00*/  IADD3 R8, R8, 0x8, R11 ;  /* 0x0000000808087810 */ /* 0x000fe40007ffe00b */
[C---:B------:R-:W-:Y:S02]  /*4b10*/  ISETP.GT.AND P1, PT, R12.reuse, RZ, PT ;  /* 0x000000ff0c00720c */ /* 0x040fe40003f24270 */
[C---:B------:R-:W-:Y:S02]  /*4b20*/  ISETP.GT.AND P2, PT, R12.reuse, 0x1, PT ;  /* 0x000000010c00780c */ /* 0x040fe40003f44270 */
[----:B------:R-:W-:Y:S02]  /*4b30*/  ISETP.GT.AND P3, PT, R12, 0x8, PT ;  /* 0x000000080c00780c */ /* 0x000fe40003f64270 */
[----:B------:R-:W-:-:S02]  /*4b40*/  VIMNMX R8, R7, R8, PT ;  /* 0x0000000807087248 */ /* 0x000fc40003fe0100 */
[----:B------:R-:W-:-:S04]  /*4b50*/  SHF.R.S32.HI R9, RZ, 0x1f, R6 ;  /* 0x0000001fff097819 */ /* 0x000fc80000011406 */
[----:B------:R-:W-:-:S04]  /*4b60*/  LEA.HI R9, R9, R6, RZ, 0x6 ;  /* 0x0000000609097211 */ /* 0x000fc800078f30ff */
[----:B------:R-:W-:-:S04]  /*4b70*/  SHF.R.S32.HI R9, RZ, 0x6, R9 ;  /* 0x00000006ff097819 */ /* 0x000fc80000011409 */
[----:B------:R-:W-:Y:S01]  /*4b80*/  VIMNMX R9, RZ, R9, !PT ;  /* 0x00000009ff097248 */ /* 0x000fe20007fe0100 */
[----:B------:R-:W-:Y:S02]  /*4b90*/  WARPGROUP.DEPBAR.LE gsb0, 0x0 ;  /* 0x00008000000079c5 */ /* 0x000fe40000010000 */
[----:B------:R-:W-:-:S06]  /*4ba0*/  WARPGROUP.ARRIVE ;  /* 0x00000000000079c5 */ /* 0x000fcc0000000000 */
[----:B------:R-:W-:Y:S01]  /*4bb0*/  HGMMA.64x64x16.F32 R24, gdesc[UR4], R24, gsb0 ;  /* 0x00e00000041879f0 */ /* 0x000fe20008000818 */
[----:B------:R-:W-:Y:S01]  /*4bc0*/  ULDC UR5, c[0x0][0xa80] ;  /* 0x0002a00000057ab9 */ /* 0x000fe20000000800 */
[----:B------:R-:W-:Y:S01]  /*4bd0*/  R2UR UR4, R206 ;  /* 0x00000000ce0472ca */ /* 0x000fe200000e0000 */
[----:B------:R-:W-:-:S12]  /*4be0*/  UMOV UR7, 0x40000040 ;  /* 0x4000004000077882 */ /* 0x000fd80000000000 */
[----:B------:R-:W-:Y:S01]  /*4bf0*/  UMOV UR6, UR4 ;  /* 0x0000000400067c82 */ /* 0x000fe20008000000 */
[----:B------:R-:W-:Y:S01]  /*4c00*/  R2UR UR4, R207 ;  /* 0x00000000cf0472ca */ /* 0x000fe200000e0000 */
[C---:B------:R-:W-:Y:S02]  /*4c10*/  VIADD R207, R206.reuse, 0x100 ;  /* 0x00000100cecf7836 */ /* 0x040fe40000000000 */
[----:B------:R-:W-:Y:S01]  /*4c20*/  VIADD R206, R206, 0x180 ;  /* 0x00000180cece7836 */ /* 0x000fe20000000000 */
[----:B------:R-:W-:Y:S02]  /*4c30*/  WARPGROUP.DEPBAR.LE gsb0, 0x0 ;  /* 0x00008000000079c5 */ /* 0x000fe40000010000 */
[----:B------:R-:W-:Y:S02]  /*4c40*/  FSEL R24, R24, -INF , P1 ;  /* 0xff80000018187808 */ /* 0x000fe40000800000 */
[----:B------:R-:W-:Y:S02]  /*4c50*/  FSEL R25, R25, -INF , P2 ;  /* 0xff80000019197808 */ /* 0x000fe40001000000 */
[----:B------:R-:W-:-:S02]  /*4c60*/  ISETP.GT.AND P1, PT, R12, 0x9, PT ;  /* 0x000000090c00780c */ /* 0x000fc40003f24270 */
[----:B------:R-:W-:Y:S02]  /*4c70*/  FSEL R28, R28, -INF , P3 ;  /* 0xff8000001c1c7808 */ /* 0x000fe40001800000 */
[----:B------:R-:W-:Y:S02]  /*4c80*/  FMNMX.FTZ R13, R24, R25, !PT ;  /* 0x00000019180d7209 */ /* 0x000fe40007810000 */
[----:B------:R-:W-:Y:S02]  /*4c90*/  ISETP.GT.AND P2, PT, R12, 0x10, PT ;  /* 0x000000100c00780c */ /* 0x000fe40003f44270 */
[----:B------:R-:W-:Y:S02]  /*4ca0*/  FSEL R29, R29, -INF , P1 ;  /* 0xff8000001d1d7808 */ /* 0x000fe40000800000 */
[----:B------:R-:W-:Y:S02]  /*4cb0*/  FMNMX.FTZ R10, R28, R13, !PT ;  /* 0x0000000d1c0a7209 */ /* 0x000fe40007810000 */
        /* <DEDUP_REMOVED lines=33> */
[----:B------:R-:W-:Y:S02]  /*4ed0*/  FSEL R53, R53, -INF , P1 ;  /* 0xff80000035357808 */ /* 0x000fe40000800000 */
[----:B------:R-:W-:Y:S02]  /*4ee0*/  FMNMX.FTZ R10, R52, R13, !PT ;  /* 0x0000000d340a7209 */ /* 0x000fe40007810000 */
[----:B------:R-:W-:Y:S02]  /*4ef0*/  ISETP.GT.AND P1, PT, R8, RZ, PT ;  /* 0x000000ff0800720c */ /* 0x000fe40003f24270 */
[----:B------:R-:W-:-:S02]  /*4f00*/  FMNMX.FTZ R10, R53, R10, !PT ;  /* 0x0000000a350a7209 */ /* 0x000fc40007810000 */
[C---:B------:R-:W-:Y:S02]  /*4f10*/  ISETP.GT.AND P2, PT, R8.reuse, 0x1, PT ;  /* 0x000000010800780c */ /* 0x040fe40003f44270 */
[----:B------:R-:W-:Y:S01]  /*4f20*/  ISETP.GT.AND P3, PT, R8, 0x8, PT ;  /* 0x000000080800780c */ /* 0x000fe20003f64270 */
[----:B------:R-:W1:Y:S01]  /*4f30*/  SHFL.BFLY PT, R13, R10, 0x2, 0x1f ;  /* 0x0c401f000a0d7f89 */ /* 0x000e6200000e0000 */
[----:B------:R-:W-:Y:S02]  /*4f40*/  FSEL R26, R26, -INF , P1 ;  /* 0xff8000001a1a7808 */ /* 0x000fe40000800000 */
[----:B------:R-:W-:Y:S02]  /*4f50*/  FSEL R27, R27, -INF , P2 ;  /* 0xff8000001b1b7808 */ /* 0x000fe40001000000 */
[----:B------:R-:W-:Y:S02]  /*4f60*/  ISETP.GT.AND P1, PT, R8, 0x9, PT ;  /* 0x000000090800780c */ /* 0x000fe40003f24270 */
[----:B------:R-:W-:-:S02]  /*4f70*/  FSEL R30, R30, -INF , P3 ;  /* 0xff8000001e1e7808 */ /* 0x000fc40001800000 */
[----:B------:R-:W-:Y:S02]  /*4f80*/  FMNMX.FTZ R7, R26, R27, !PT ;  /* 0x0000001b1a077209 */ /* 0x000fe40007810000 */
[C---:B------:R-:W-:Y:S02]  /*4f90*/  ISETP.GT.AND P2, PT, R8.reuse, 0x10, PT ;  /* 0x000000100800780c */ /* 0x040fe40003f44270 */
[----:B------:R-:W-:Y:S02]  /*4fa0*/  FSEL R31, R31, -INF , P1 ;  /* 0xff8000001f1f7808 */ /* 0x000fe40000800000 */
[----:B------:R-:W-:Y:S02]  /*4fb0*/  ISETP.GT.AND P1, PT, R8, 0x11, PT ;  /* 0x000000110800780c */ /* 0x000fe40003f24270 */
[----:B------:R-:W-:Y:S02]  /*4fc0*/  FSEL R34, R34, -INF , P2 ;  /* 0xff80000022227808 */ /* 0x000fe40001000000 */
[----:B------:R-:W-:-:S02]  /*4fd0*/  ISETP.GT.AND P2, PT, R8, 0x18, PT ;  /* 0x000000180800780c */ /* 0x000fc40003f44270 */
[----:B------:R-:W-:Y:S02]  /*4fe0*/  FSEL R35, R35, -INF , P1 ;  /* 0xff80000023237808 */ /* 0x000fe40000800000 */
[----:B------:R-:W-:Y:S02]  /*4ff0*/  ISETP.GT.AND P1, PT, R8, 0x19, PT ;  /* 0x000000190800780c */ /* 0x000fe40003f24270 */
[----:B-1----:R-:W-:Y:S02]  /*5000*/  FMNMX.FTZ R13, R10, R13, !PT ;  /* 0x0000000d0a0d7209 */ /* 0x002fe40007810000 */
[----:B------:R-:W-:Y:S02]  /*5010*/  FMNMX.FTZ R10, R30, R7, !PT ;  /* 0x000000071e0a7209 */ /* 0x000fe40007810000 */
[----:B------:R-:W-:Y:S01]  /*5020*/  FSEL R38, R38, -INF , P2 ;  /* 0xff80000026267808 */ /* 0x000fe20001000000 */
[----:B------:R-:W1:Y:S01]  /*5030*/  SHFL.BFLY PT, R12, R13, 0x1, 0x1f ;  /* 0x0c201f000d0c7f89 */ /* 0x000e6200000e0000 */
        /* <DEDUP_REMOVED lines=15> */
[----:B-1----:R-:W-:Y:S02]  /*5130*/  FMNMX.FTZ R7, R13, R12, !PT ;  /* 0x0000000c0d077209 */ /* 0x002fe40007810000 */
[----:B------:R-:W-:Y:S02]  /*5140*/  ISETP.GT.AND P1, PT, R8, 0x30, PT ;  /* 0x000000300800780c */ /* 0x000fe40003f24270 */
[----:B------:R-:W-:Y:S01]  /*5150*/  FSEL R47, R47, -INF , P3 ;  /* 0xff8000002f2f7808 */ /* 0x000fe20001800000 */
[----:B------:R-:W-:Y:S01]  /*5160*/  FMUL.FTZ R12, R7, UR5 ;  /* 0x00000005070c7c20 */ /* 0x000fe20008410000 */
[----:B------:R-:W-:-:S02]  /*5170*/  FMNMX.FTZ R10, R46, R11, !PT ;  /* 0x0000000b2e0a7209 */ /* 0x000fc40007810000 */
[----:B------:R-:W-:Y:S02]  /*5180*/  FSETP.NEU.FTZ.AND P4, PT, R7, -INF , PT ;  /* 0xff8000000700780b */ /* 0x000fe40003f9d000 */
[----:B------:R-:W-:Y:S02]  /*5190*/  ISETP.GT.AND P2, PT, R8, 0x31, PT ;  /* 0x000000310800780c */ /* 0x000fe40003f44270 */
[----:B------:R-:W-:Y:S02]  /*51a0*/  FSEL R50, R50, -INF , P1 ;  /* 0xff80000032327808 */ /* 0x000fe40000800000 */
[----:B------:R-:W-:Y:S02]  /*51b0*/  FMNMX.FTZ R11, R47, R10, !PT ;  /* 0x0000000a2f0b7209 */ /* 0x000fe40007810000 */
[----:B------:R-:W-:Y:S02]  /*51c0*/  FSEL R56, R12, RZ, P4 ;  /* 0x000000ff0c387208 */ /* 0x000fe40002000000 */
[----:B------:R-:W-:-:S02]  /*51d0*/  ISETP.GT.AND P1, PT, R8, 0x38, PT ;  /* 0x000000380800780c */ /* 0x000fc40003f24270 */
[----:B------:R-:W-:Y:S01]  /*51e0*/  FSEL R51, R51, -INF , P2 ;  /* 0xff80000033337808 */ /* 0x000fe20001000000 */
[--C-:B------:R-:W-:Y:S01]  /*51f0*/  FFMA.FTZ R24, R24, UR5, -R56.reuse ;  /* 0x0000000518187c23 */ /* 0x100fe20008010838 */
[----:B------:R-:W-:Y:S01]  /*5200*/  FMNMX.FTZ R12, R50, R11, !PT ;  /* 0x0000000b320c7209 */ /* 0x000fe20007810000 */
[--C-:B------:R-:W-:Y:S01]  /*5210*/  FFMA.FTZ R11, R25, UR5, -R56.reuse ;  /* 0x00000005190b7c23 */ /* 0x100fe20008010838 */
[----:B------:R-:W-:Y:S01]  /*5220*/  ISETP.GT.AND P2, PT, R8, 0x39, PT ;  /* 0x000000390800780c */ /* 0x000fe20003f44270 */
[----:B------:R-:W-:Y:S01]  /*5230*/  MUFU.EX2 R10, R24 ;  /* 0x00000018000a7308 */ /* 0x000fe20000000800 */
[----:B------:R-:W-:Y:S01]  /*5240*/  FSEL R54, R54, -INF , P1 ;  /* 0xff80000036367808 */ /* 0x000fe20000800000 */
[--C-:B------:R-:W-:Y:S01]  /*5250*/  FFMA.FTZ R14, R32, UR5, -R56.reuse ;  /* 0x00000005200e7c23 */ /* 0x100fe20008010838 */
[----:B------:R-:W-:Y:S01]  /*5260*/  FMNMX.FTZ R13, R51, R12, !PT ;  /* 0x0000000c330d7209 */ /* 0x000fe20007810000 */
[--C-:B------:R-:W-:Y:S01]  /*5270*/  FFMA.FTZ R12, R28, UR5, -R56.reuse ;  /* 0x000000051c0c7c23 */ /* 0x100fe20008010838 */
[----:B------:R-:W-:Y:S01]  /*5280*/  FSEL R55, R55, -INF , P2 ;  /* 0xff80000037377808 */ /* 0x000fe20001000000 */
        /* <DEDUP_REMOVED lines=12> */
[--C-:B------:R-:W-:Y:S01]  /*5350*/  FFMA.FTZ R175, R49, UR5, -R56.reuse ;  /* 0x0000000531af7c23 */ /* 0x100fe20008010838 */
[--C-:B------:R-:W-:Y:S01]  /*5360*/  FFMA.FTZ R176, R52, UR5, -R56.reuse ;  /* 0x0000000534b07c23 */ /* 0x100fe20008010838 */
[----:B------:R-:W-:Y:S01]  /*5370*/  FFMA.FTZ R177, R53, UR5, -R56 ;  /* 0x0000000535b17c23 */ /* 0x000fe20008010838 */
[----:B------:R-:W2:Y:S08]  /*5380*/  MUFU.EX2 R11, R11 ;  /* 0x0000000b000b7308 */ /* 0x000eb00000000800 */
[----:B------:R-:W-:Y:S08]  /*5390*/  MUFU.EX2 R12, R12 ;  /* 0x0000000c000c7308 */ /* 0x000ff00000000800 */
[----:B------:R-:W3:Y:S01]  /*53a0*/  MUFU.EX2 R13, R13 ;  /* 0x0000000d000d7308 */ /* 0x000ee20000000800 */
[----:B--2---:R-:W-:Y:S01]  /*53b0*/  F2FP.F16.F32.PACK_AB R152, R11, R10 ;  /* 0x0000000a0b98723e */ /* 0x004fe200000000ff */
[----:B------:R-:W-:Y:S01]  /*53c0*/  FADD.FTZ R11, R10, R11 ;  /* 0x0000000b0a0b7221 */ /* 0x000fe20000010000 */
[----:B-1----:R-:W-:-:S05]  /*53d0*/  FMNMX.FTZ R25, R8, R25, !PT ;  /* 0x0000001908197209 */ /* 0x002fca0007810000 */
[----:B------:R-:W1:Y:S01]  /*53e0*/  SHFL.BFLY PT, R8, R25, 0x1, 0x1f ;  /* 0x0c201f0019087f89 */ /* 0x000e6200000e0000 */
[----:B------:R-:W-:Y:S08]  /*53f0*/  MUFU.EX2 R14, R14 ;  /* 0x0000000e000e7308 */ /* 0x000ff00000000800 */
[----:B------:R-:W2:Y:S01]  /*5400*/  MUFU.EX2 R15, R15 ;  /* 0x0000000f000f7308 */ /* 0x000ea20000000800 */
[----:B---3--:R-:W-:Y:S01]  /*5410*/  F2FP.F16.F32.PACK_AB R154, R13, R12 ;  /* 0x0000000c0d9a723e */ /* 0x008fe200000000ff */
[----:B------:R-:W-:-:S04]  /*5420*/  FADD.FTZ R12, R12, R11 ;  /* 0x0000000b0c0c7221 */ /* 0x000fc80000010000 */
[----:B------:R-:W-:Y:S01]  /*5430*/  FADD.FTZ R13, R13, R12 ;  /* 0x0000000c0d0d7221 */ /* 0x000fe20000010000 */
[----:B------:R-:W-:Y:S01]  /*5440*/  VIADD R12, R168, 0xfffffffe ;  /* 0xfffffffea80c7836 */ /* 0x000fe20000000000 */
[----:B------:R-:W-:Y:S04]  /*5450*/  MUFU.EX2 R20, R20 ;  /* 0x0000001400147308 */ /* 0x000fe80000000800 */
[----:B------:R-:W-:Y:S02]  /*5460*/  ISETP.GE.AND P2, PT, R12, R9, PT ;  /* 0x000000090c00720c */ /* 0x000fe40003f46270 */
[----:B-1----:R-:W-:Y:S02]  /*5470*/  FMNMX.FTZ R8, R25, R8, !PT ;  /* 0x0000000819087209 */ /* 0x002fe40007810000 */
[----:B------:R-:W1:Y:S01]  /*5480*/  MUFU.EX2 R21, R21 ;  /* 0x0000001500157308 */ /* 0x000e620000000800 */
[----:B--2---:R-:W-:Y:S01]  /*5490*/  F2FP.F16.F32.PACK_AB R156, R15, R14 ;  /* 0x0000000e0f9c723e */ /* 0x004fe200000000ff */
[----:B------:R-:W-:Y:S01]  /*54a0*/  FADD.FTZ R14, R14, R13 ;  /* 0x0000000d0e0e7221 */ /* 0x000fe20000010000 */
[C---:B------:R-:W-:Y:S01]  /*54b0*/  FSETP.NEU.FTZ.AND P1, PT, R8.reuse, -INF , PT ;  /* 0xff8000000800780b */ /* 0x040fe20003f3d000 */
[----:B------:R-:W-:-:S02]  /*54c0*/  FMUL.FTZ R24, R8, UR5 ;  /* 0x0000000508187c20 */ /* 0x000fc40008410000 */
        /* <DEDUP_REMOVED lines=24> */
[----:B-1----:R-:W-:Y:S01]  /*5650*/  F2FP.F16.F32.PACK_AB R158, R21, R20 ;  /* 0x00000014159e723e */ /* 0x002fe200000000ff */
[----:B------:R-:W-:Y:S01]  /*5660*/  FADD.FTZ R20, R20, R15 ;  /* 0x0000000f14147221 */ /* 0x000fe20000010000 */
[----:B------:R-:W-:-:S03]  /*5670*/  @!P1 IADD3 R5, R5, 0x38860, RZ ;  /* 0x0003886005059810 */ /* 0x000fc60007ffe0ff */
[----:B------:R-:W-:Y:S01]  /*5680*/  FADD.FTZ R21, R21, R20 ;  /* 0x0000001415157221 */ /* 0x000fe20000010000 */
[----:B------:R-:W-:Y:S01]  /*5690*/  @!P1 PRMT R5, RZ, 0x654, R5 ;  /* 0x00000654ff059816 */ /* 0x000fe20000000005 */
[----:B------:R-:W1:Y:S08]  /*56a0*/  MUFU.EX2 R179, R179 ;  /* 0x000000b300b37308 */ /* 0x000e700000000800 */
        /* <DEDUP_REMOVED lines=50> */
[----:B------:R-:W-:-:S06]  /*59d0*/  FADD.FTZ R176, R176, R175 ;  /* 0x000000afb0b07221 */ /* 0x000fcc0000010000 */
[----:B------:R-:W3:Y:S08]  /*59e0*/  MUFU.EX2 R204, R204 ;  /* 0x000000cc00cc7308 */ /* 0x000ef00000000800 */
[----:B------:R-:W5:Y:S01]  /*59f0*/  MUFU.EX2 R205, R205 ;  /* 0x000000cd00cd7308 */ /* 0x000f620000000800 */
[----:B-1----:R-:W-:Y:S01]  /*5a00*/  F2FP.F16.F32.PACK_AB R165, R202, R203 ;  /* 0x000000cbcaa5723e */ /* 0x002fe200000000ff */
[----:B------:R-:W-:-:S04]  /*5a10*/  FADD.FTZ R203, R203, R200 ;  /* 0x000000c8cbcb7221 */ /* 0x000fc80000010000 */
[----:B------:R-:W-:-:S04]  /*5a20*/  FADD.FTZ R203, R202, R203 ;  /* 0x000000cbcacb7221 */ /* 0x000fc80000010000 */
[----:B---3--:R-:W-:Y:S01]  /*5a30*/  FADD.FTZ R6, R204, R203 ;  /* 0x000000cbcc067221 */ /* 0x008fe20000010000 */
[----:B-----5:R-:W-:-:S03]  /*5a40*/  F2FP.F16.F32.PACK_AB R167, R205, R204 ;  /* 0x000000cccda7723e */ /* 0x020fc600000000ff */
[----:B------:R-:W-:Y:S02]  /*5a50*/  FADD.FTZ R6, R205, R6 ;  /* 0x00000006cd067221 */ /* 0x000fe40000010000 */
[----:B------:R4:W-:Y:S01]  /*5a60*/  STSM.16.M88.4 [R185], R164 ;  /* 0x000000a4b9007844 */ /* 0x0009e20000000200 */
[----:B--2---:R-:W-:-:S06]  /*5a70*/  WARPGROUP.ARRIVE ;  /* 0x00000000000079c5 */ /* 0x004fcc0000000000 */
        /* <DEDUP_REMOVED lines=32> */
[----:B----4-:R-:W-:Y:S06]  /*5c80*/  @!P2 BRA `(.L_x_5950) ;  /* 0x000000300090a947 */ /* 0x010fec0003800000 */
[----:B------:R-:W-:Y:S01]  /*5c90*/  IMAD.MOV.U32 R11, RZ, RZ, R8 ;  /* 0x000000ffff0b7224 */ /* 0x000fe200078e0008 */
[----:B------:R-:W-:Y:S01]  /*5ca0*/  ULDC UR4, c[0x0][0x288] ;  /* 0x0000a20000047ab9 */ /* 0x000fe20000000800 */
[----:B------:R-:W-:Y:S01]  /*5cb0*/  IMAD.MOV.U32 R13, RZ, RZ, R7 ;  /* 0x000000ffff0d7224 */ /* 0x000fe200078e0007 */
[----:B------:R-:W-:Y:S01]  /*5cc0*/  ULDC.64 UR6, c[0x0][0x3f8] ;  /* 0x0000fe0000067ab9 */ /* 0x000fe20000000a00 */
[----:B------:R-:W-:-:S07]  /*5cd0*/  IMAD.MOV.U32 R14, RZ, RZ, R2 ;  /* 0x000000ffff0e7224 */ /* 0x000fce00078e0002 */
.L_x_5959:
[----:B------:R-:W-:-:S04]  /*5ce0*/  IADD3 R2, R14, 0x1, RZ ;  /* 0x000000010e027810 */ /* 0x000fc80007ffe0ff */
[----:B------:R-:W-:-:S04]  /*5cf0*/  ISETP.NE.AND P2, PT, R2, 0x2, PT ;  /* 0x000000020200780c */ /* 0x000fc80003f45270 */
[----:B------:R-:W-:Y:S02]  /*5d00*/  SEL R7, RZ, 0x1, P2 ;  /* 0x00000001ff077807 */ /* 0x000fe40001000000 */
[----:B------:R-:W-:Y:S02]  /*5d10*/  SEL R2, R2, RZ, P2 ;  /* 0x000000ff02027207 */ /* 0x000fe40001000000 */
[----:B------:R-:W-:Y:S01]  /*5d20*/  LOP3.LUT R16, R16, R7, RZ, 0x3c, !PT ;  /* 0x0000000710107212 */ /* 0x000fe200078e3cff */
[----:B------:R-:W-:Y:S06]  /*5d30*/  @!P0 BRA `(.L_x_5951) ;  /* 0x0000000000048947 */ /* 0x000fec0003800000 */
[----:B------:R-:W-:Y:S01]  /*5d40*/  BPT.TRAP 0x1 ;  /* 0x000000040000795c */ /* 0x000fe20000300000 */
.L_x_5951:
[----:B------:R-:W-:Y:S02]  /*5d50*/  LEA R10, R2, UR37, 0x3 ;  /* 0x00000025020a7c11 */ /* 0x000fe4000f8e18ff */
[----:B------:R-:W-:-:S04]  /*5d60*/  SHF.L.U32 R7, R16, 0x1f, RZ ;  /* 0x0000001f10077819 */ /* 0x000fc800000006ff */
[----:B------:R1:W2:Y:S01]  /*5d70*/  SYNCS.PHASECHK.TRANS64.TRYWAIT P2, [R10+URZ+0x38830], R7 ;  /* 0x038830070a0075a7 */ /* 0x0002a2000804017f */
[----:B------:R-:W-:Y:S05]  /*5d80*/  @!P0 BRA `(.L_x_5952) ;  /* 0x0000000000048947 */ /* 0x000fea0003800000 */
[----:B------:R-:W-:Y:S01]  /*5d90*/  BPT.TRAP 0x1 ;  /* 0x000000040000795c */ /* 0x000fe20000300000 */
.L_x_5952:
[----:B------:R-:W-:Y:S01]  /*5da0*/  IMAD R8, R2, 0x200, R0 ;  /* 0x0000020002087824 */ /* 0x000fe200078e0200 */
[----:B--2---:R-:W-:Y:S06]  /*5db0*/  @P2 BRA `(.L_x_5953) ;  /* 0x0000000000082947 */ /* 0x004fec0003800000 */
[----:B------:R-:W2:Y:S02]  /*5dc0*/  SYNCS.PHASECHK.TRANS64.TRYWAIT P2, [R10+URZ+0x38830], R7 ;  /* 0x038830070a0075a7 */ /* 0x000ea4000804017f */
[----:B--2---:R-:W-:Y:S05]  /*5dd0*/  @!P2 BRA `(.L_x_5954) ;  /* 0x000000b80050a947 */ /* 0x004fea0003800000 */
.L_x_5953:
        /* <DEDUP_REMOVED lines=22> */
.L_x_5955:
[----:B------:R3:W4:Y:S01]  /*5f40*/  SYNCS.PHASECHK.TRANS64.TRYWAIT P2, [R10+URZ+0x38850], R7 ;  /* 0x038850070a0075a7 */ /* 0x000722000804017f */
[----:B------:R-:W-:Y:S05]  /*5f50*/  @!P0 BRA `(.L_x_5956) ;  /* 0x0000000000048947 */ /* 0x000fea0003800000 */
[----:B------:R-:W-:Y:S01]  /*5f60*/  BPT.TRAP 0x1 ;  /* 0x000000040000795c */ /* 0x000fe20000300000 */
.L_x_5956:
[----:B----4-:R-:W-:Y:S05]  /*5f70*/  @P2 BRA `(.L_x_5957) ;  /* 0x0000000000082947 */ /* 0x010fea0003800000 */
[----:B------:R-:W4:Y:S02]  /*5f80*/  SYNCS.PHASECHK.TRANS64.TRYWAIT P2, [R10+URZ+0x38850], R7 ;  /* 0x038850070a0075a7 */ /* 0x000f24000804017f */
[----:B----4-:R-:W-:Y:S05]  /*5f90*/  @!P2 BRA `(.L_x_5958) ;  /* 0x000000b400f4a947 */ /* 0x010fea0003800000 */
.L_x_5957:
[----:B-1234-:R-:W-:Y:S01]  /*5fa0*/  IMAD R7, R2, 0x1000, R3 ;  /* 0x0000100002077824 */ /* 0x01efe200078e0203 */
[----:B------:R-:W-:Y:S01]  /*5fb0*/  WARPGROUP.ARRIVE ;  /* 0x00000000000079c5 */ /* 0x000fe20000000000 */
[----:B------:R-:W-:Y:S01]  /*5fc0*/  UMOV UR27, 0x40000040 ;  /* 0x40000040001b7882 */ /* 0x000fe20000000000 */
[C---:B------:R-:W-:Y:S01]  /*5fd0*/  VIADD R15, R4.reuse, 0x2 ;  /* 0x00000002040f7836 */ /* 0x040fe20000000000 */
[----:B------:R-:W-:Y:S01]  /*5fe0*/  UMOV UR29, 0x40000040 ;  /* 0x40000040001d7882 */ /* 0x000fe20000000000 */
[C---:B------:R-:W-:Y:S01]  /*5ff0*/  R2UR UR26, R7.reuse ;  /* 0x00000000071a72ca */ /* 0x040fe200000e0000 */
[----:B------:R-:W-:Y:S01]  /*6000*/  VIADD R8, R7, 0x2 ;  /* 0x0000000207087836 */ /* 0x000fe20000000000 */
[----:B------:R-:W-:Y:S01]  /*6010*/  UMOV UR31, 0x40000040 ;  /* 0x40000040001f7882 */ /* 0x000fe20000000000 */
[----:B------:R-:W-:Y:S01]  /*6020*/  R2UR UR28, R15 ;  /* 0x000000000f1c72ca */ /* 0x000fe200000e0000 */
[----:B------:R-:W1:Y:S01]  /*6030*/  S2R R20, SR_TID.X ;  /* 0x0000000000147919 */ /* 0x000e620000002100 */
[C---:B------:R-:W-:Y:S01]  /*6040*/  IADD3 R15, R4.reuse, 0x4, RZ ;  /* 0x00000004040f7810 */ /* 0x040fe20007ffe0ff */
[----:B------:R-:W-:Y:S01]  /*6050*/  VIADD R197, R4, 0x800 ;  /* 0x0000080004c57836 */ /* 0x000fe20000000000 */
[----:B------:R-:W-:Y:S01]  /*6060*/  R2UR UR30, R8 ;  /* 0x00000000081e72ca */ /* 0x000fe200000e0000 */
[C---:B------:R-:W-:Y:S01]  /*6070*/  VIADD R8, R7.reuse, 0x4 ;  /* 0x0000000407087836 */ /* 0x040fe20000000000 */
[----:B------:R-:W-:Y:S01]  /*6080*/  UISETP.NE.U32.AND UP0, UPT, UR6, URZ, UPT ;  /* 0x0000003f0600728c */ /* 0x000fe2000bf05070 */
[----:B------:R-:W-:Y:S01]  /*6090*/  VIADD R21, R7, 0x800 ;  /* 0x0000080007157836 */ /* 0x000fe20000000000 */
[----:B------:R-:W-:Y:S01]  /*60a0*/  ULDC UR5, c[0x0][0x404] ;  /* 0x0001010000057ab9 */ /* 0x000fe20000000800 */
[----:B------:R-:W-:Y:S01]  /*60b0*/  IMAD R208, R2, 0x1000, R19 ;  /* 0x0000100002d07824 */ /* 0x000fe200078e0213 */
[----:B------:R-:W-:Y:S01]  /*60c0*/  HGMMA.64x64x16.F32 R152, gdesc[UR24], R152, gsb0 ;  /* 0x00e00000189879f0 */ /* 0x000fe20008000898 */
[----:B------:R-:W-:Y:S01]  /*60d0*/  UISETP.NE.AND.EX UP0, UPT, UR7, URZ, UPT, UP0 ;  /* 0x0000003f0700728c */ /* 0x000fe2000bf05300 */
[----:B------:R-:W-:-:S02]  /*60e0*/  UMOV UR11, 0x40000040 ;  /* 0x40000040000b7882 */ /* 0x000fc40000000000 */
[----:B------:R-:W-:Y:S01]  /*60f0*/  R2UR UR10, R208 ;  /* 0x00000000d00a72ca */ /* 0x000fe200000e0000 */
[----:B------:R-:W-:Y:S01]  /*6100*/  USEL UR5, UR5, 0x1, UP0 ;  /* 0x0000000105057887 */ /* 0x000fe20008000000 */
        /* <DEDUP_REMOVED lines=150> */
[----:B------:R-:W-:Y:S01]  /*6a70*/  IADD3 R196, R197, R20, RZ ;  /* 0x00000014c5c47210 */ /* 0x000fe20007ffe0ff */
        /* <DEDUP_REMOVED lines=146> */
[----:B------:R-:W-:Y:S02]  /*73a0*/  IADD3 R7, R8, R15, R7 ;  /* 0x0000000f08077210 */ /* 0x000fe40007ffe007 */
[----:B------:R-:W1:Y:S01]  /*73b0*/  LDC R8, c[0x0][0x2e0] ;  /* 0x0000b800ff087b82 */ /* 0x000e620000000800 */
[----:B------:R-:W-:Y:S02]  /*73c0*/  WARPGROUP.DEPBAR.LE gsb0, 0x0 ;  /* 0x00008000000079c5 */ /* 0x000fe40000010000 */
[----:B------:R-:W-:-:S06]  /*73d0*/  WARPGROUP.ARRIVE ;  /* 0x00000000000079c5 */ /* 0x000fcc0000000000 */
[----:B------:R-:W-:Y:S01]  /*73e0*/  HGMMA.64x64x16.F32 R152, gdesc[UR28], R152, gsb0 ;  /* 0x00e000001c9879f0 */ /* 0x000fe20008000898 */
[----:B------:R-:W-:Y:S01]  /*73f0*/  R2UR UR28, R20 ;  /* 0x00000000141c72ca */ /* 0x000fe200000e0000 */
[----:B------:R-:W-:Y:S01]  /*7400*/  UMOV UR29, 0x40000040 ;  /* 0x40000040001d7882 */ /* 0x000fe20000000000 */
[----:B------:R-:W-:Y:S01]  /*7410*/  R2UR UR30, R7 ;  /* 0x00000000071e72ca */ /* 0x000fe200000e0000 */
[----:B------:R-:W-:Y:S01]  /*7420*/  UMOV UR31, 0x40000040 ;  /* 0x40000040001f7882 */ /* 0x000fe20000000000 */
[----:B------:R-:W-:-:S04]  /*7430*/  IMAD.MOV.U32 R7, RZ, RZ, -0x40 ;  /* 0xffffffc0ff077424 */ /* 0x000fc800078e00ff */
[----:B------:R-:W-:-:S05]  /*7440*/  IMAD R7, R12, R7, 0x1 ;  /* 0x000000010c077424 */ /* 0x000fca00078e0207 */
[----:B------:R-:W-:-:S05]  /*7450*/  IADD3 R7, R7, UR42, RZ ;  /* 0x0000002a07077c10 */ /* 0x000fca000fffe0ff */
[----:B-1----:R-:W-:Y:S01]  /*7460*/  IMAD R7, R8, UR5, R7 ;  /* 0x0000000508077c24 */ /* 0x002fe2000f8e0207 */
[----:B------:R-:W-:-:S04]  /*7470*/  ULDC UR5, c[0x0][0xa80] ;  /* 0x0002a00000057ab9 */ /* 0x000fc80000000800 */
[----:B------:R-:W-:-:S05]  /*7480*/  IADD3 R8, R7, -UR4, -R18 ;  /* 0x8000000407087c10 */ /* 0x000fca000fffe812 */
[----:B------:R-:W-:-:S05]  /*7490*/  IMAD.IADD R7, R17, 0x1, R8 ;  /* 0x0000000111077824 */ /* 0x000fca00078e0208 */
[C---:B------:R-:W-:Y:S02]  /*74a0*/  ISETP.GT.AND P2, PT, R7.reuse, RZ, PT ;  /* 0x000000ff0700720c */ /* 0x040fe40003f44270 */
[----:B------:R-:W-:Y:S01]  /*74b0*/  ISETP.GT.AND P3, PT, R7, 0x1, PT ;  /* 0x000000010700780c */ /* 0x000fe20003f64270 */
[----:B------:R-:W-:Y:S02]  /*74c0*/  WARPGROUP.DEPBAR.LE gsb0, 0x0 ;  /* 0x00008000000079c5 */ /* 0x000fe40000010000 */
[----:B------:R-:W-:-:S06]  /*74d0*/  WARPGROUP.ARRIVE ;  /* 0x00000000000079c5 */ /* 0x000fcc0000000000 */
[----:B------:R-:W-:Y:S03]  /*74e0*/  HGMMA.64x64x16.F32 R152, gdesc[UR28], R152, gsb0 ;  /* 0x00e000001c9879f0 */ /* 0x000fe60008000898 */
[----:B------:R-:W-:Y:S02]  /*74f0*/  WARPGROUP.DEPBAR.LE gsb0, 0x0 ;  /* 0x00008000000079c5 */ /* 0x000fe40000010000 */
        /* <DEDUP_REMOVED lines=44> */
[----:B------:R-:W-:Y:S01]  /*77c0*/  FMNMX.FTZ R20, R180, R15, !PT ;  /* 0x0000000fb4147209 */ /* 0x000fe20007810000 */
[----:B------:R-:W-:-:S03]  /*77d0*/  VIADD R15, R7, 0x8 ;  /* 0x00000008070f7836 */ /* 0x000fc60000000000 */
[----:B------:R-:W-:Y:S02]  /*77e0*/  FMNMX.FTZ R21, R181, R20, !PT ;  /* 0x00000014b5157209 */ /* 0x000fe40007810000 */
[C---:B------:R-:W-:Y:S02]  /*77f0*/  ISETP.GT.AND P2, PT, R15.reuse, RZ, PT ;  /* 0x000000ff0f00720c */ /* 0x040fe40003f44270 */
[C---:B------:R-:W-:Y:S01]  /*7800*/  ISETP.GT.AND P3, PT, R15.reuse, 0x1, PT ;  /* 0x000000010f00780c */ /* 0x040fe20003f64270 */
[----:B------:R-:W1:Y:S01]  /*7810*/  SHFL.BFLY PT, R20, R21, 0x2, 0x1f ;  /* 0x0c401f0015147f89 */ /* 0x000e6200000e0000 */
[----:B------:R-:W-:Y:S02]  /*7820*/  FSEL R154, R154, -INF , P2 ;  /* 0xff8000009a9a7808 */ /* 0x000fe40001000000 */
[----:B------:R-:W-:Y:S02]  /*7830*/  ISETP.GT.AND P2, PT, R15, 0x8, PT ;  /* 0x000000080f00780c */ /* 0x000fe40003f44270 */
[----:B------:R-:W-:-:S02]  /*7840*/  FSEL R155, R155, -INF , P3 ;  /* 0xff8000009b9b7808 */ /* 0x000fc40001800000 */
[C---:B------:R-:W-:Y:S02]  /*7850*/  ISETP.GT.AND P3, PT, R15.reuse, 0x9, PT ;  /* 0x000000090f00780c */ /* 0x040fe40003f64270 */
[----:B------:R-:W-:Y:S02]  /*7860*/  FSEL R158, R158, -INF , P2 ;  /* 0xff8000009e9e7808 */ /* 0x000fe40001000000 */
[----:B------:R-:W-:Y:S02]  /*7870*/  ISETP.GT.AND P2, PT, R15, 0x10, PT ;  /* 0x000000100f00780c */ /* 0x000fe40003f44270 */
[----:B------:R-:W-:Y:S02]  /*7880*/  FSEL R159, R159, -INF , P3 ;  /* 0xff8000009f9f7808 */ /* 0x000fe40001800000 */
[----:B------:R-:W-:Y:S02]  /*7890*/  ISETP.GT.AND P3, PT, R15, 0x11, PT ;  /* 0x000000110f00780c */ /* 0x000fe40003f64270 */
[----:B------:R-:W-:-:S02]  /*78a0*/  FSEL R162, R162, -INF , P2 ;  /* 0xff800000a2a27808 */ /* 0x000fc40001000000 */
[----:B------:R-:W-:Y:S02]  /*78b0*/  ISETP.GT.AND P2, PT, R15, 0x18, PT ;  /* 0x000000180f00780c */ /* 0x000fe40003f44270 */
        /* <DEDUP_REMOVED lines=19> */
[----:B-1----:R-:W-:Y:S02]  /*79f0*/  FMNMX.FTZ R7, R168, R169, !PT ;  /* 0x000000a9a8077209 */ /* 0x002fe40007810000 */
[----:B------:R-:W-:Y:S02]  /*7a00*/  FMNMX.FTZ R21, R199, R20, !PT ;  /* 0x00000014c7157209 */ /* 0x000fe40007810000 */
[----:B------:R-:W-:Y:S01]  /*7a10*/  ISETP.GT.AND P5, PT, R15, 0x29, PT ;  /* 0x000000290f00780c */ /* 0x000fe20003fa4270 */
[----:B------:R-:W-:Y:S01]  /*7a20*/  FMUL.FTZ R203, R7, UR5 ;  /* 0x0000000507cb7c20 */ /* 0x000fe20008410000 */
[----:B------:R-:W-:Y:S02]  /*7a30*/  FSEL R201, R174, -INF , P4 ;  /* 0xff800000aec97808 */ /* 0x000fe40002000000 */
[----:B------:R-:W-:Y:S02]  /*7a40*/  FMNMX.FTZ R20, R200, R21, !PT ;  /* 0x00000015c8147209 */ /* 0x000fe40007810000 */
[----:B------:R-:W-:-:S02]  /*7a50*/  ISETP.GT.AND P3, PT, R15, 0x30, PT ;  /* 0x000000300f00780c */ /* 0x000fc40003f64270 */
[----:B------:R-:W-:Y:S02]  /*7a60*/  FSEL R202, R175, -INF , P5 ;  /* 0xff800000afca7808 */ /* 0x000fe40002800000 */
[----:B------:R-:W-:Y:S02]  /*7a70*/  FMNMX.FTZ R21, R201, R20, !PT ;  /* 0x00000014c9157209 */ /* 0x000fe40007810000 */
[----:B------:R-:W-:Y:S02]  /*7a80*/  FSETP.NEU.FTZ.AND P2, PT, R7, -INF , PT ;  /* 0xff8000000700780b */ /* 0x000fe40003f5d000 */
[----:B------:R-:W-:Y:S02]  /*7a90*/  ISETP.GT.AND P4, PT, R15, 0x31, PT ;  /* 0x000000310f00780c */ /* 0x000fe40003f84270 */
[----:B------:R-:W-:Y:S02]  /*7aa0*/  FSEL R178, R178, -INF , P3 ;  /* 0xff800000b2b27808 */ /* 0x000fe40001800000 */
[----:B------:R-:W-:-:S02]  /*7ab0*/  FMNMX.FTZ R21, R202, R21, !PT ;  /* 0x00000015ca157209 */ /* 0x000fc40007810000 */
[----:B------:R-:W-:Y:S02]  /*7ac0*/  FSEL R203, R203, RZ, P2 ;  /* 0x000000ffcbcb7208 */ /* 0x000fe40001000000 */
[----:B------:R-:W-:Y:S02]  /*7ad0*/  ISETP.GT.AND P3, PT, R15, 0x38, PT ;  /* 0x000000380f00780c */ /* 0x000fe40003f64270 */
[----:B------:R-:W-:Y:S01]  /*7ae0*/  FSEL R179, R179, -INF , P4 ;  /* 0xff800000b3b37808 */ /* 0x000fe20002000000 */
[--C-:B------:R-:W-:Y:S01]  /*7af0*/  FFMA.FTZ R20, R152, UR5, -R203.reuse ;  /* 0x0000000598147c23 */ /* 0x100fe200080108cb */
[----:B------:R-:W-:Y:S01]  /*7b00*/  FMNMX.FTZ R168, R178, R21, !PT ;  /* 0x00000015b2a87209 */ /* 0x000fe20007810000 */
[--C-:B------:R-:W-:Y:S01]  /*7b10*/  FFMA.FTZ R173, R8, UR5, -R203.reuse ;  /* 0x0000000508ad7c23 */ /* 0x100fe200080108cb */
[----:B------:R-:W-:Y:S01]  /*7b20*/  ISETP.GT.AND P4, PT, R15, 0x39, PT ;  /* 0x000000390f00780c */ /* 0x000fe20003f84270 */
[--C-:B------:R-:W-:Y:S01]  /*7b30*/  FFMA.FTZ R15, R153, UR5, -R203.reuse ;  /* 0x00000005990f7c23 */ /* 0x100fe200080108cb */
        /* <DEDUP_REMOVED lines=18> */
[----:B------:R-:W-:Y:S01]  /*7c60*/  FFMA.FTZ R181, R181, UR5, -R203 ;  /* 0x00000005b5b57c23 */ /* 0x000fe200080108cb */
[----:B------:R-:W-:Y:S08]  /*7c70*/  MUFU.EX2 R20, R20 ;  /* 0x0000001400147308 */ /* 0x000ff00000000800 */
[----:B------:R-:W2:Y:S08]  /*7c80*/  MUFU.EX2 R15, R15 ;  /* 0x0000000f000f7308 */ /* 0x000eb00000000800 */
[----:B------:R-:W-:Y:S01]  /*7c90*/  MUFU.EX2 R21, R21 ;  /* 0x0000001500157308 */ /* 0x000fe20000000800 */
[----:B-1----:R-:W-:-:S07]  /*7ca0*/  FMNMX.FTZ R156, R153, R156, !PT ;  /* 0x0000009c999c7209 */ /* 0x002fce0007810000 */
[----:B------:R-:W-:Y:S01]  /*7cb0*/  MUFU.EX2 R168, R168 ;  /* 0x000000a800a87308 */ /* 0x000fe20000000800 */
[----:B------:R-:W1:Y:S07]  /*7cc0*/  SHFL.BFLY PT, R153, R156, 0x1, 0x1f ;  /* 0x0c201f009c997f89 */ /* 0x000e6e00000e0000 */
[----:B------:R-:W-:Y:S08]  /*7cd0*/  MUFU.EX2 R169, R169 ;  /* 0x000000a900a97308 */ /* 0x000ff00000000800 */
[----:B------:R-:W-:Y:S08]  /*7ce0*/  MUFU.EX2 R170, R170 ;  /* 0x000000aa00aa7308 */ /* 0x000ff00000000800 */
[----:B------:R-:W-:Y:S01]  /*7cf0*/  MUFU.EX2 R171, R171 ;  /* 0x000000ab00ab7308 */ /* 0x000fe20000000800 */
[----:B-1----:R-:W-:-:S04]  /*7d00*/  FMNMX.FTZ R8, R156, R153, !PT ;  /* 0x000000999c087209 */ /* 0x002fc80007810000 */
[C---:B------:R-:W-:Y:S01]  /*7d10*/  FSETP.NEU.FTZ.AND P3, PT, R8.reuse, -INF , PT ;  /* 0xff8000000800780b */ /* 0x040fe20003f7d000 */
[C---:B------:R-:W-:Y:S02]  /*7d20*/  FMUL.FTZ R153, R8.reuse, UR5 ;  /* 0x0000000508997c20 */ /* 0x040fe40008410000 */
[----:B------:R-:W-:Y:S01]  /*7d30*/  MUFU.EX2 R172, R172 ;  /* 0x000000ac00ac7308 */ /* 0x000fe20000000800 */
[----:B------:R-:W-:Y:S02]  /*7d40*/  FSEL R156, R8, RZ, P3 ;  /* 0x000000ff089c7208 */ /* 0x000fe40001800000 */
[----:B------:R-:W-:-:S03]  /*7d50*/  FSEL R153, R153, RZ, P3 ;  /* 0x000000ff99997208 */ /* 0x000fc60001800000 */
[----:B------:R-:W-:Y:S01]  /*7d60*/  FADD.FTZ R156, -R156, R11 ;  /* 0x0000000b9c9c7221 */ /* 0x000fe20000010100 */
[----:B------:R-:W-:Y:S01]  /*7d70*/  @!P1 IADD3 R11, R10, 0x38840, RZ ;  /* 0x000388400a0b9810 */ /* 0x000fe20007ffe0ff */
[--C-:B------:R-:W-:Y:S01]  /*7d80*/  FFMA.FTZ R197, R154, UR5, -R153.reuse ;  /* 0x000000059ac57c23 */ /* 0x100fe20008010899 */
[----:B------:R-:W-:Y:S01]  /*7d90*/  FSEL R154, R7, RZ, P2 ;  /* 0x000000ff079a7208 */ /* 0x000fe20001000000 */
[--C-:B------:R-:W-:Y:S01]  /*7da0*/  FFMA.FTZ R196, R155, UR5, -R153.reuse ;  /* 0x000000059bc47c23 */ /* 0x100fe20008010899 */
[----:B------:R-:W-:Y:S02]  /*7db0*/  IMAD.MOV R155, RZ, RZ, -R22 ;  /* 0x000000ffff9b7224 */ /* 0x000fe400078e0a16 */
[----:B------:R-:W-:Y:S01]  /*7dc0*/  FMUL.FTZ R156, R156, UR5 ;  /* 0x000000059c9c7c20 */ /* 0x000fe20008410000 */
[----:B------:R-:W-:Y:S01]  /*7dd0*/  FFMA.FTZ R198, R158, UR5, -R153 ;  /* 0x000000059ec67c23 */ /* 0x000fe20008010899 */
[----:B------:R-:W-:Y:S01]  /*7de0*/  FADD.FTZ R154, -R154, R13 ;  /* 0x0000000d9a9a7221 */ /* 0x000fe20000010100 */
[--C-:B------:R-:W-:Y:S01]  /*7df0*/  FFMA.FTZ R203, R159, UR5, -R153.reuse ;  /* 0x000000059fcb7c23 */ /* 0x100fe20008010899 */
[----:B------:R-:W-:Y:S01]  /*7e00*/  ISETP.NE.AND P2, PT, R18, R155, PT ;  /* 0x0000009b1200720c */ /* 0x000fe20003f45270 */
[----:B------:R-:W1:Y:S01]  /*7e10*/  MUFU.EX2 R210, R156 ;  /* 0x0000009c00d27308 */ /* 0x000e620000000800 */
[----:B------:R-:W-:Y:S01]  /*7e20*/  FMUL.FTZ R154, R154, UR5 ;  /* 0x000000059a9a7c20 */ /* 0x000fe20008410000 */
[--C-:B------:R-:W-:Y:S01]  /*7e30*/  FFMA.FTZ R155, R152, UR5, -R153.reuse ;  /* 0x00000005989b7c23 */ /* 0x100fe20008010899 */
[--C-:B------:R-:W-:Y:S01]  /*7e40*/  FFMA.FTZ R204, R162, UR5, -R153.reuse ;  /* 0x00000005a2cc7c23 */ /* 0x100fe20008010899 */
[--C-:B------:R-:W-:Y:S01]  /*7e50*/  FFMA.FTZ R205, R163, UR5, -R153.reuse ;  /* 0x00000005a3cd7c23 */ /* 0x100fe20008010899 */
[--C-:B------:R-:W-:Y:S01]  /*7e60*/  FFMA.FTZ R206, R166, UR5, -R153.reuse ;  /* 0x00000005a6ce7c23 */ /* 0x100fe20008010899 */
[--C-:B------:R-:W-:Y:S01]  /*7e70*/  FFMA.FTZ R207, R167, UR5, -R153.reuse ;  /* 0x00000005a7cf7c23 */ /* 0x100fe20008010899 */
[--C-:B------:R-:W-:Y:S01]  /*7e80*/  FFMA.FTZ R199, R199, UR5, -R153.reuse ;  /* 0x00000005c7c77c23 */ /* 0x100fe20008010899 */
[----:B------:R3:W4:Y:S01]  /*7e90*/  MUFU.EX2 R209, R154 ;  /* 0x0000009a00d17308 */ /* 0x0007220000000800 */
[--C-:B------:R-:W-:Y:S01]  /*7ea0*/  FFMA.FTZ R200, R200, UR5, -R153.reuse ;  /* 0x00000005c8c87c23 */ /* 0x100fe20008010899 */
[--C-:B------:R-:W-:Y:S01]  /*7eb0*/  FFMA.FTZ R201, R201, UR5, -R153.reuse ;  /* 0x00000005c9c97c23 */ /* 0x100fe20008010899 */
[----:B------:R-:W-:Y:S01]  /*7ec0*/  FFMA.FTZ R202, R202, UR5, -R153 ;  /* 0x00000005caca7c23 */ /* 0x000fe20008010899 */
[----:B------:R-:W-:Y:S01]  /*7ed0*/  @!P2 IMAD R152, R14, 0x40, R17 ;  /* 0x000000400e98a824 */ /* 0x000fe200078e0211 */
[----:B------:R-:W-:Y:S01]  /*7ee0*/  @!P1 PRMT R14, RZ, 0x654, R11 ;  /* 0x00000654ff0e9816 */ /* 0x000fe2000000000b */
[--C-:B------:R-:W-:Y:S01]  /*7ef0*/  FFMA.FTZ R178, R178, UR5, -R153.reuse ;  /* 0x00000005b2b27c23 */ /* 0x100fe20008010899 */
[--C-:B------:R-:W-:Y:S01]  /*7f00*/  FFMA.FTZ R179, R179, UR5, -R153.reuse ;  /* 0x00000005b3b37c23 */ /* 0x100fe20008010899 */
[----:B------:R-:W-:Y:S01]  /*7f10*/  FFMA.FTZ R183, R183, UR5, -R153 ;  /* 0x00000005b7b77c23 */ /* 0x000fe20008010899 */
[----:B------:R-:W-:Y:S01]  /*7f20*/  @!P2 LEA R160, R152, UR37, 0x2 ;  /* 0x0000002598a0ac11 */ /* 0x000fe2000f8e10ff */
[----:B------:R5:W-:Y:S01]  /*7f30*/  @!P1 SYNCS.ARRIVE.TRANS64.RED.A1T0 RZ, [R14+URZ], RZ ;  /* 0x000000ff0eff99a7 */ /* 0x000be2000810043f */
[----:B------:R-:W-:Y:S01]  /*7f40*/  MUFU.EX2 R197, R197 ;  /* 0x000000c500c57308 */ /* 0x000fe20000000800 */
[----:B--2---:R-:W-:Y:S01]  /*7f50*/  F2FP.F16.F32.PACK_AB R152, R15, R20 ;  /* 0x000000140f98723e */ /* 0x004fe200000000ff */
[-C--:B-1----:R-:W-:Y:S01]  /*7f60*/  FMUL.FTZ R26, R26, R210.reuse ;  /* 0x000000d21a1a7220 */ /* 0x082fe20000410000 */
[----:B------:R-:W-:Y:S01]  /*7f70*/  @!P2 STS [R160+0x38420], R210 ;  /* 0x038420d2a000a388 */ /* 0x000fe20000000800 */
[----:B---3--:R-:W-:Y:S01]  /*7f80*/  F2FP.F16.F32.PACK_AB R154, R168, R21 ;  /* 0x00000015a89a723e */ /* 0x008fe200000000ff */
[-C--:B------:R-:W-:Y:S01]  /*7f90*/  FMUL.FTZ R27, R27, R210.reuse ;  /* 0x000000d21b1b7220 */ /* 0x080fe20000410000 */
[----:B------:R-:W-:Y:S01]  /*7fa0*/  F2FP.F16.F32.PACK_AB R156, R170, R169 ;  /* 0x000000a9aa9c723e */ /* 0x000fe200000000ff */
[----:B----4-:R1:W-:Y:S01]  /*7fb0*/  @!P2 STS [R160+0x38400], R209 ;  /* 0x038400d1a000a388 */ /* 0x0103e20000000800 */
[----:B------:R-:W2:Y:S01]  /*7fc0*/  MUFU.EX2 R196, R196 ;  /* 0x000000c400c47308 */ /* 0x000ea20000000800 */
[----:B------:R-:W-:Y:S01]  /*7fd0*/  F2FP.F16.F32.PACK_AB R158, R172, R171 ;  /* 0x000000abac9e723e */ /* 0x000fe200000000ff */
        /* <DEDUP_REMOVED lines=151> */
[----:B-1----:R-:W-:Y:S01]  /*8950*/  F2FP.F16.F32.PACK_AB R164, R177, R176 ;  /* 0x000000b0b1a4723e */ /* 0x002fe200000000ff */
[----:B------:R-:W-:Y:S01]  /*8960*/  FMUL.FTZ R151, R151, R210 ;  /* 0x000000d297977220 */ /* 0x000fe20000410000 */
[----:B------:R-:W-:Y:S01]  /*8970*/  FFMA.FTZ R197, R210, R6, R197 ;  /* 0x00000006d2c57223 */ /* 0x000fe200000100c5 */
[----:B------:R-:W-:Y:S01]  /*8980*/  FFMA.FTZ R20, R209, R5, R20 ;  /* 0x00000005d1147223 */ /* 0x000fe20000010014 */
[----:B------:R-:W-:-:S02]  /*8990*/  ISETP.GT.AND P2, PT, R12, R9, PT ;  /* 0x000000090c00720c */ /* 0x000fc40003f44270 */
[----:B------:R-:W-:Y:S01]  /*89a0*/  FADD.FTZ R197, R196, R197 ;  /* 0x000000c5c4c57221 */ /* 0x000fe20000010000 */
[----:B------:R1:W3:Y:S01]  /*89b0*/  MUFU.EX2 R178, R179 ;  /* 0x000000b300b27308 */ /* 0x0002e20000000800 */
[----:B------:R-:W-:Y:S01]  /*89c0*/  FADD.FTZ R20, R15, R20 ;  /* 0x000000140f147221 */ /* 0x000fe20000010000 */
[----:B------:R-:W-:-:S03]  /*89d0*/  @!P1 IADD3 R10, R10, 0x38860, RZ ;  /* 0x000388600a0a9810 */ /* 0x000fc60007ffe0ff */
[----:B------:R-:W-:Y:S01]  /*89e0*/  FADD.FTZ R21, R21, R20 ;  /* 0x0000001415157221 */ /* 0x000fe20000010000 */
[----:B------:R-:W-:Y:S02]  /*89f0*/  @!P1 PRMT R10, RZ, 0x654, R10 ;  /* 0x00000654ff0a9816 */ /* 0x000fe4000000000a */
[----:B------:R4:W-:Y:S01]  /*8a00*/  MUFU.EX2 R11, R155 ;  /* 0x0000009b000b7308 */ /* 0x0009e20000000800 */
[----:B--2---:R-:W-:Y:S01]  /*8a10*/  F2FP.F16.F32.PACK_AB R166, R181, R180 ;  /* 0x000000b4b5a6723e */ /* 0x004fe200000000ff */
[----:B-1----:R-:W-:Y:S02]  /*8a20*/  VIADD R179, R208, 0x80 ;  /* 0x00000080d0b37836 */ /* 0x002fe40000000000 */
[----:B------:R-:W-:-:S04]  /*8a30*/  FADD.FTZ R168, R168, R21 ;  /* 0x00000015a8a87221 */ /* 0x000fc80000010000 */
[----:B------:R-:W-:Y:S01]  /*8a40*/  FADD.FTZ R169, R169, R168 ;  /* 0x000000a8a9a97221 */ /* 0x000fe20000010000 */
[----:B-----5:R-:W1:Y:S01]  /*8a50*/  MUFU.EX2 R14, R183 ;  /* 0x000000b7000e7308 */ /* 0x020e620000000800 */
[----:B----4-:R-:W-:Y:S01]  /*8a60*/  F2FP.F16.F32.PACK_AB R155, R203, R198 ;  /* 0x000000c6cb9b723e */ /* 0x010fe200000000ff */
[----:B------:R-:W-:Y:S01]  /*8a70*/  BAR.SYNC.DEFER_BLOCKING 0xf, 0x100 ;  /* 0x03c4000000007b1d */ /* 0x000fe20000010000 */
[----:B---3--:R-:W-:Y:S01]  /*8a80*/  F2FP.F16.F32.PACK_AB R165, R178, R13 ;  /* 0x0000000db2a5723e */ /* 0x008fe200000000ff */
[----:B------:R-:W-:Y:S01]  /*8a90*/  FADD.FTZ R198, R198, R197 ;  /* 0x000000c5c6c67221 */ /* 0x000fe20000010000 */
[----:B------:R-:W-:-:S03]  /*8aa0*/  FADD.FTZ R170, R170, R169 ;  /* 0x000000a9aaaa7221 */ /* 0x000fc60000010000 */
[----:B------:R-:W-:Y:S01]  /*8ab0*/  FADD.FTZ R203, R203, R198 ;  /* 0x000000c6cbcb7221 */ /* 0x000fe20000010000 */
[----:B------:R-:W-:-:S03]  /*8ac0*/  FADD.FTZ R171, R171, R170 ;  /* 0x000000aaabab7221 */ /* 0x000fc60000010000 */
[----:B------:R-:W-:Y:S01]  /*8ad0*/  FADD.FTZ R204, R204, R203 ;  /* 0x000000cbcccc7221 */ /* 0x000fe20000010000 */
[----:B------:R-:W-:-:S03]  /*8ae0*/  FADD.FTZ R172, R172, R171 ;  /* 0x000000abacac7221 */ /* 0x000fc60000010000 */
[----:B------:R-:W-:Y:S01]  /*8af0*/  FADD.FTZ R205, R205, R204 ;  /* 0x000000cccdcd7221 */ /* 0x000fe20000010000 */
[----:B-1----:R-:W-:Y:S01]  /*8b00*/  F2FP.F16.F32.PACK_AB R167, R14, R11 ;  /* 0x0000000b0ea7723e */ /* 0x002fe200000000ff */
[----:B------:R-:W-:Y:S02]  /*8b10*/  FADD.FTZ R173, R173, R172 ;  /* 0x000000acadad7221 */ /* 0x000fe40000010000 */
[----:B------:R-:W-:Y:S02]  /*8b20*/  FADD.FTZ R206, R206, R205 ;  /* 0x000000cdcece7221 */ /* 0x000fe40000010000 */
[----:B------:R-:W-:Y:S02]  /*8b30*/  FADD.FTZ R174, R174, R173 ;  /* 0x000000adaeae7221 */ /* 0x000fe40000010000 */
[----:B------:R-:W-:Y:S01]  /*8b40*/  FADD.FTZ R206, R207, R206 ;  /* 0x000000cecfce7221 */ /* 0x000fe20000010000 */
[----:B------:R1:W-:Y:S01]  /*8b50*/  STSM.16.M88.4 [R23+0x36400], R152 ;  /* 0x0364009817007844 */ /* 0x0003e20000000200 */
[----:B------:R-:W-:-:S02]  /*8b60*/  FADD.FTZ R175, R175, R174 ;  /* 0x000000aeafaf7221 */ /* 0x000fc40000010000 */
[----:B------:R-:W-:Y:S01]  /*8b70*/  FADD.FTZ R199, R199, R206 ;  /* 0x000000cec7c77221 */ /* 0x000fe20000010000 */
[----:B------:R1:W-:Y:S01]  /*8b80*/  STSM.16.M88.4 [R186], R156 ;  /* 0x0000009cba007844 */ /* 0x0003e20000000200 */
[----:B------:R-:W-:Y:S02]  /*8b90*/  FADD.FTZ R175, R182, R175 ;  /* 0x000000afb6af7221 */ /* 0x000fe40000010000 */
[----:B------:R-:W-:Y:S01]  /*8ba0*/  FADD.FTZ R200, R200, R199 ;  /* 0x000000c7c8c87221 */ /* 0x000fe20000010000 */
[----:B------:R1:W-:Y:S01]  /*8bb0*/  STSM.16.M88.4 [R184], R160 ;  /* 0x000000a0b8007844 */ /* 0x0003e20000000200 */
[----:B------:R-:W-:Y:S02]  /*8bc0*/  FADD.FTZ R176, R176, R175 ;  /* 0x000000afb0b07221 */ /* 0x000fe40000010000 */
[----:B------:R-:W-:Y:S01]  /*8bd0*/  FADD.FTZ R201, R201, R200 ;  /* 0x000000c8c9c97221 */ /* 0x000fe20000010000 */
[----:B------:R1:W-:Y:S01]  /*8be0*/  STSM.16.M88.4 [R185], R164 ;  /* 0x000000a4b9007844 */ /* 0x0003e20000000200 */
[----:B------:R-:W-:-:S02]  /*8bf0*/  WARPGROUP.ARRIVE ;  /* 0x00000000000079c5 */ /* 0x000fc40000000000 */
        /* <DEDUP_REMOVED lines=8> */
[----:B------:R-:W-:Y:S02]  /*8c80*/  VIADD R208, R208, 0x180 ;  /* 0x00000180d0d07836 */ /* 0x000fe40000000000 */
[----:B------:R-:W-:Y:S01]  /*8c90*/  FADD.FTZ R180, R180, R177 ;  /* 0x000000b1b4b47221 */ /* 0x000fe20000010000 */
[----:B------:R-:W-:Y:S01]  /*8ca0*/  MOV R13, R7 ;  /* 0x00000007000d7202 */ /* 0x000fe20000000f00 */
[----:B------:R-:W-:-:S02]  /*8cb0*/  FADD.FTZ R11, R11, R178 ;  /* 0x000000b20b0b7221 */ /* 0x000fc40000010000 */
[----:B------:R-:W-:Y:S02]  /*8cc0*/  FADD.FTZ R5, R181, R180 ;  /* 0x000000b4b5057221 */ /* 0x000fe40000010000 */
[----:B------:R-:W-:Y:S01]  /*8cd0*/  FADD.FTZ R6, R14, R11 ;  /* 0x0000000b0e067221 */ /* 0x000fe20000010000 */
[----:B------:R-:W-:Y:S02]  /*8ce0*/  IMAD.MOV.U32 R14, RZ, RZ, R2 ;  /* 0x000000ffff0e7224 */ /* 0x000fe400078e0002 */
[----:B------:R-:W-:Y:S01]  /*8cf0*/  IMAD.MOV.U32 R11, RZ, RZ, R8 ;  /* 0x000000ffff0b7224 */ /* 0x000fe200078e0008 */
[----:B------:R-:W-:Y:S02]  /*8d00*/  WARPGROUP.DEPBAR.LE gsb0, 0x0 ;  /* 0x00008000000079c5 */ /* 0x000fe40000010000 */
[----:B------:R-:W-:-:S08]  /*8d10*/  WARPGROUP.ARRIVE ;  /* 0x00000000000079c5 */ /* 0x000fd00000000000 */
        /* <DEDUP_REMOVED lines=26> */
[----:B------:R-:W-:-:S07]  /*8ec0*/  IMAD.MOV.U32 R12, RZ, RZ, R10 ;  /* 0x000000ffff0c7224 */ /* 0x000fce00078e000a */
.L_x_5950:
[----:B------:R-:W-:-:S13]  /*8ed0*/  ISETP.GE.AND P2, PT, R12, RZ, PT ;  /* 0x000000ff0c00720c */ /* 0x000fda0003f46270 */
[----:B------:R-:W-:Y:S05]  /*8ee0*/  @!P2 BRA `(.L_x_5960) ;  /* 0x0000002c0044a947 */ /* 0x000fea0003800000 */
[----:B------:R-:W-:Y:S01]  /*8ef0*/  IMAD.MOV.U32 R197, RZ, RZ, R8 ;  /* 0x000000ffffc57224 */ /* 0x000fe200078e0008 */
[----:B------:R-:W-:Y:S01]  /*8f00*/  ULDC UR4, c[0x0][0xa80] ;  /* 0x0002a00000047ab9 */ /* 0x000fe20000000800 */
[----:B------:R-:W-:Y:S02]  /*8f10*/  IMAD.MOV.U32 R10, RZ, RZ, R7 ;  /* 0x000000ffff0a7224 */ /* 0x000fe400078e0007 */
[----:B------:R-:W-:-:S07]  /*8f20*/  IMAD.MOV.U32 R200, RZ, RZ, R2 ;  /* 0x000000ffffc87224 */ /* 0x000fce00078e0002 */
.L_x_5969:
[----:B------:R-:W-:-:S04]  /*8f30*/  IADD3 R2, R200, 0x1, RZ ;  /* 0x00000001c8027810 */ /* 0x000fc80007ffe0ff */
[----:B------:R-:W-:-:S04]  /*8f40*/  ISETP.NE.AND P2, PT, R2, 0x2, PT ;  /* 0x000000020200780c */ /* 0x000fc80003f45270 */
[----:B------:R-:W-:Y:S02]  /*8f50*/  SEL R7, RZ, 0x1, P2 ;  /* 0x00000001ff077807 */ /* 0x000fe40001000000 */
[----:B------:R-:W-:Y:S02]  /*8f60*/  SEL R2, R2, RZ, P2 ;  /* 0x000000ff02027207 */ /* 0x000fe40001000000 */
[----:B------:R-:W-:Y:S01]  /*8f70*/  LOP3.LUT R16, R16, R7, RZ, 0x3c, !PT ;  /* 0x0000000710107212 */ /* 0x000fe200078e3cff */
[----:B------:R-:W-:Y:S06]  /*8f80*/  @!P0 BRA `(.L_x_5961) ;  /* 0x0000000000048947 */ /* 0x000fec0003800000 */
[----:B------:R-:W-:Y:S01]  /*8f90*/  BPT.TRAP 0x1 ;  /* 0x000000040000795c */ /* 0x000fe20000300000 */
.L_x_5961:
[----:B------:R-:W-:Y:S02]  /*8fa0*/  LEA R9, R2, UR37, 0x3 ;  /* 0x0000002502097c11 */ /* 0x000fe4000f8e18ff */
[----:B------:R-:W-:-:S04]  /*8fb0*/  SHF.L.U32 R8, R16, 0x1f, RZ ;  /* 0x0000001f10087819 */ /* 0x000fc800000006ff */
[----:B------:R1:W2:Y:S01]  /*8fc0*/  SYNCS.PHASECHK.TRANS64.TRYWAIT P2, [R9+URZ+0x38830], R8 ;  /* 0x03883008090075a7 */ /* 0x0002a2000804017f */
[----:B------:R-:W-:Y:S05]  /*8fd0*/  @!P0 BRA `(.L_x_5962) ;  /* 0x0000000000048947 */ /* 0x000fea0003800000 */
[----:B------:R-:W-:Y:S01]  /*8fe0*/  BPT.TRAP 0x1 ;  /* 0x000000040000795c */ /* 0x000fe20000300000 */
.L_x_5962:
[----:B------:R-:W-:Y:S01]  /*8ff0*/  IMAD R7, R2, 0x200, R0 ;  /* 0x0000020002077824 */ /* 0x000fe200078e0200 */
[----:B--2---:R-:W-:Y:S06]  /*9000*/  @P2 BRA `(.L_x_5963) ;  /* 0x0000000000082947 */ /* 0x004fec0003800000 */
[----:B------:R-:W2:Y:S02]  /*9010*/  SYNCS.PHASECHK.TRANS64.TRYWAIT P2, [R9+URZ+0x38830], R8 ;  /* 0x03883008090075a7 */ /* 0x000ea4000804017f */
[----:B--2---:R-:W-:Y:S05]  /*9020*/  @!P2 BRA `(.L_x_5964) ;  /* 0x0000008400e4a947 */ /* 0x004fea0003800000 */
.L_x_5963:
        /* <DEDUP_REMOVED lines=22> */
.L_x_5965:
[----:B------:R3:W4:Y:S01]  /*9190*/  SYNCS.PHASECHK.TRANS64.TRYWAIT P2, [R9+URZ+0x38850], R8 ;  /* 0x03885008090075a7 */ /* 0x000722000804017f */
[----:B------:R-:W-:Y:S05]  /*91a0*/  @!P0 BRA `(.L_x_5966) ;  /* 0x0000000000048947 */ /* 0x000fea0003800000 */
[----:B------:R-:W-:Y:S01]  /*91b0*/  BPT.TRAP 0x1 ;  /* 0x000000040000795c */ /* 0x000fe20000300000 */
.L_x_5966:
[----:B----4-:R-:W-:Y:S05]  /*91c0*/  @P2 BRA `(.L_x_5967) ;  /* 0x0000000000082947 */ /* 0x010fea0003800000 */
[----:B------:R-:W4:Y:S02]  /*91d0*/  SYNCS.PHASECHK.TRANS64.TRYWAIT P2, [R9+URZ+0x38850], R8 ;  /* 0x03885008090075a7 */ /* 0x000f24000804017f */
[----:B----4-:R-:W-:Y:S05]  /*91e0*/  @!P2 BRA `(.L_x_5968) ;  /* 0x000000840088a947 */ /* 0x010fea0003800000 */
.L_x_5967:
        /* <DEDUP_REMOVED lines=9> */
[----:B------:R-:W1:Y:S01]  /*9280*/  S2R R13, SR_TID.X ;  /* 0x00000000000d7919 */ /* 0x000e620000002100 */
[C---:B------:R-:W-:Y:S01]  /*9290*/  IADD3 R11, R4.reuse, 0x4, RZ ;  /* 0x00000004040b7810 */ /* 0x040fe20007ffe0ff */
[----:B------:R-:W-:Y:S01]  /*92a0*/  VIADD R20, R4, 0x800 ;  /* 0x0000080004147836 */ /* 0x000fe20000000000 */
[----:B------:R-:W-:Y:S01]  /*92b0*/  R2UR UR30, R8 ;  /* 0x00000000081e72ca */ /* 0x000fe200000e0000 */
[C---:B------:R-:W-:Y:S01]  /*92c0*/  VIADD R8, R7.reuse, 0x4 ;  /* 0x0000000407087836 */ /* 0x040fe20000000000 */
[----:B------:R-:W-:Y:S01]  /*92d0*/  UMOV UR5, UR4 ;  /* 0x0000000400057c82 */ /* 0x000fe20008000000 */
[----:B------:R-:W-:Y:S01]  /*92e0*/  VIADD R14, R7, 0x800 ;  /* 0x00000800070e7836 */ /* 0x000fe20000000000 */
[----:B------:R-:W-:Y:S01]  /*92f0*/  LEA R207, R2, R19, 0xc ;  /* 0x0000001302cf7211 */ /* 0x000fe200078e60ff */
[----:B------:R-:W-:Y:S01]  /*9300*/  UMOV UR7, 0x40000040 ;  /* 0x4000004000077882 */ /* 0x000fe20000000000 */
[----:B------:R-:W-:Y:S02]  /*9310*/  HGMMA.64x64x16.F32 R152, gdesc[UR24], R152, gsb0 ;  /* 0x00e00000189879f0 */ /* 0x000fe40008000898 */
[----:B------:R-:W-:-:S02]  /*9320*/  R2UR UR6, R207 ;  /* 0x00000000cf0672ca */ /* 0x000fc400000e0000 */
        /* <DEDUP_REMOVED lines=361> */
[----:B------:R-:W-:Y:S02]  /*a9c0*/  MUFU.EX2 R11, R11 ;  /* 0x0000000b000b7308 */ /* 0x000fe40000000800 */
[----:B------:R-:W-:Y:S01]  /*a9d0*/  FMNMX.FTZ R15, R179, R8, !PT ;  /* 0x00000008b30f7209 */ /* 0x000fe20007810000 */
[-C--:B-1----:R-:W-:Y:S01]  /*a9e0*/  FMUL.FTZ R24, R24, R10.reuse ;  /* 0x0000000a18187220 */ /* 0x082fe20000410000 */
[-C--:B------:R-:W-:Y:S01]  /*a9f0*/  FMUL.FTZ R25, R25, R10.reuse ;  /* 0x0000000a19197220 */ /* 0x080fe20000410000 */
[-C--:B------:R-:W-:Y:S01]  /*aa00*/  FMUL.FTZ R28, R28, R10.reuse ;  /* 0x0000000a1c1c7220 */ /* 0x080fe20000410000 */
[----:B------:R-:W-:Y:S01]  /*aa10*/  FMNMX.FTZ R8, R182, R15, !PT ;  /* 0x0000000fb6087209 */ /* 0x000fe20007810000 */
[----:B------:R-:W-:Y:S01]  /*aa20*/  FFMA.FTZ R15, R160, UR5, -R199 ;  /* 0x00000005a00f7c23 */ /* 0x000fe200080108c7 */
[----:B------:R-:W-:Y:S01]  /*aa30*/  MUFU.EX2 R14, R14 ;  /* 0x0000000e000e7308 */ /* 0x000fe20000000800 */
[----:B------:R-:W-:Y:S01]  /*aa40*/  FMUL.FTZ R29, R29, R10 ;  /* 0x0000000a1d1d7220 */ /* 0x000fe20000410000 */
[----:B------:R-:W-:Y:S01]  /*aa50*/  FMNMX.FTZ R8, R183, R8, !PT ;  /* 0x00000008b7087209 */ /* 0x000fe20007810000 */
[-C--:B------:R-:W-:Y:S01]  /*aa60*/  FMUL.FTZ R32, R32, R10.reuse ;  /* 0x0000000a20207220 */ /* 0x080fe20000410000 */
[-C--:B------:R-:W-:Y:S01]  /*aa70*/  FMUL.FTZ R33, R33, R10.reuse ;  /* 0x0000000a21217220 */ /* 0x080fe20000410000 */
[-C--:B------:R-:W-:Y:S01]  /*aa80*/  FMUL.FTZ R36, R36, R10.reuse ;  /* 0x0000000a24247220 */ /* 0x080fe20000410000 */
[-C--:B------:R-:W-:Y:S01]  /*aa90*/  FMUL.FTZ R37, R37, R10.reuse ;  /* 0x0000000a25257220 */ /* 0x080fe20000410000 */
[----:B------:R-:W1:Y:S01]  /*aaa0*/  SHFL.BFLY PT, R153, R8, 0x2, 0x1f ;  /* 0x0c401f0008997f89 */ /* 0x000e6200000e0000 */
        /* <DEDUP_REMOVED lines=23> */
[----:B-1----:R-:W-:Y:S01]  /*ac20*/  FMNMX.FTZ R153, R8, R153, !PT ;  /* 0x0000009908997209 */ /* 0x002fe20007810000 */
        /* <DEDUP_REMOVED lines=28> */
[----:B-1----:R-:W-:Y:S01]  /*adf0*/  FMNMX.FTZ R8, R153, R8, !PT ;  /* 0x0000000899087209 */ /* 0x002fe20007810000 */
[----:B------:R-:W-:-:S02]  /*ae00*/  IMAD.MOV R153, RZ, RZ, -R22 ;  /* 0x000000ffff997224 */ /* 0x000fc400078e0a16 */
[-C--:B------:R-:W-:Y:S01]  /*ae10*/  FMUL.FTZ R125, R125, R10.reuse ;  /* 0x0000000a7d7d7220 */ /* 0x080fe20000410000 */
[-C--:B------:R-:W-:Y:S01]  /*ae20*/  FMUL.FTZ R128, R128, R10.reuse ;  /* 0x0000000a80807220 */ /* 0x080fe20000410000 */
        /* <DEDUP_REMOVED lines=8> */
[--C-:B------:R-:W-:Y:S01]  /*aeb0*/  FFMA.FTZ R199, R155, UR5, -R156.reuse ;  /* 0x000000059bc77c23 */ /* 0x100fe2000801089c */
[----:B------:R1:W3:Y:S01]  /*aec0*/  MUFU.EX2 R197, R152 ;  /* 0x0000009800c57308 */ /* 0x0002e20000000800 */
[--C-:B------:R-:W-:Y:S01]  /*aed0*/  FFMA.FTZ R201, R158, UR5, -R156.reuse ;  /* 0x000000059ec97c23 */ /* 0x100fe2000801089c */
[--C-:B------:R-:W-:Y:S01]  /*aee0*/  FFMA.FTZ R204, R159, UR5, -R156.reuse ;  /* 0x000000059fcc7c23 */ /* 0x100fe2000801089c */
[--C-:B------:R-:W-:Y:S01]  /*aef0*/  FFMA.FTZ R203, R162, UR5, -R156.reuse ;  /* 0x00000005a2cb7c23 */ /* 0x100fe2000801089c */
[--C-:B------:R-:W-:Y:S01]  /*af00*/  FFMA.FTZ R206, R163, UR5, -R156.reuse ;  /* 0x00000005a3ce7c23 */ /* 0x100fe2000801089c */
[----:B------:R-:W-:Y:S01]  /*af10*/  FFMA.FTZ R205, R166, UR5, -R156 ;  /* 0x00000005a6cd7c23 */ /* 0x000fe2000801089c */
[----:B------:R-:W-:-:S02]  /*af20*/  @!P2 IMAD R153, R200, 0x40, R17 ;  /* 0x00000040c899a824 */ /* 0x000fc400078e0211 */
[--C-:B------:R-:W-:Y:S01]  /*af30*/  FFMA.FTZ R208, R167, UR5, -R156.reuse ;  /* 0x00000005a7d07c23 */ /* 0x100fe2000801089c */
[--C-:B------:R-:W-:Y:S01]  /*af40*/  FFMA.FTZ R170, R170, UR5, -R156.reuse ;  /* 0x00000005aaaa7c23 */ /* 0x100fe2000801089c */
[----:B-1----:R-:W-:Y:S02]  /*af50*/  @!P1 VIADD R152, R9, 0x38840 ;  /* 0x0003884009989836 */ /* 0x002fe40000000000 */
[--C-:B------:R-:W-:Y:S01]  /*af60*/  FFMA.FTZ R171, R171, UR5, -R156.reuse ;  /* 0x00000005abab7c23 */ /* 0x100fe2000801089c */
[----:B------:R-:W-:Y:S01]  /*af70*/  @!P2 LEA R153, R153, UR37, 0x2 ;  /* 0x000000259999ac11 */ /* 0x000fe2000f8e10ff */
[--C-:B------:R-:W-:Y:S01]  /*af80*/  FFMA.FTZ R174, R174, UR5, -R156.reuse ;  /* 0x00000005aeae7c23 */ /* 0x100fe2000801089c */
[----:B------:R-:W-:Y:S01]  /*af90*/  FFMA.FTZ R175, R175, UR5, -R156 ;  /* 0x00000005afaf7c23 */ /* 0x000fe2000801089c */
[----:B------:R-:W-:Y:S01]  /*afa0*/  @!P1 PRMT R152, RZ, 0x654, R152 ;  /* 0x00000654ff989816 */ /* 0x000fe20000000098 */
[--C-:B------:R-:W-:Y:S01]  /*afb0*/  FFMA.FTZ R178, R178, UR5, -R156.reuse ;  /* 0x00000005b2b27c23 */ /* 0x100fe2000801089c */
[--C-:B------:R-:W-:Y:S01]  /*afc0*/  FFMA.FTZ R179, R179, UR5, -R156.reuse ;  /* 0x00000005b3b37c23 */ /* 0x100fe2000801089c */
[--C-:B------:R-:W-:Y:S01]  /*afd0*/  FFMA.FTZ R182, R182, UR5, -R156.reuse ;  /* 0x00000005b6b67c23 */ /* 0x100fe2000801089c */
[----:B------:R1:W-:Y:S01]  /*afe0*/  @!P1 SYNCS.ARRIVE.TRANS64.RED.A1T0 RZ, [R152+URZ], RZ ;  /* 0x000000ff98ff99a7 */ /* 0x0003e2000810043f */
[----:B------:R-:W-:Y:S01]  /*aff0*/  FFMA.FTZ R183, R183, UR5, -R156 ;  /* 0x00000005b7b77c23 */ /* 0x000fe2000801089c */
[----:B------:R-:W-:Y:S01]  /*b000*/  @!P2 STS [R153+0x38400], R10 ;  /* 0x0384000a9900a388 */ /* 0x000fe20000000800 */
[----:B------:R-:W-:Y:S01]  /*b010*/  MUFU.EX2 R202, R202 ;  /* 0x000000ca00ca7308 */ /* 0x000fe20000000800 */
[----:B--2---:R-:W-:Y:S01]  /*b020*/  F2FP.F16.F32.PACK_AB R154, R20, R13 ;  /* 0x0000000d149a723e */ /* 0x004fe200000000ff */
[----:B---3--:R-:W-:Y:S01]  /*b030*/  FMUL.FTZ R26, R26, R197 ;  /* 0x000000c51a1a7220 */ /* 0x008fe20000410000 */
[----:B------:R2:W-:Y:S01]  /*b040*/  @!P2 STS [R153+0x38420], R197 ;  /* 0x038420c59900a388 */ /* 0x0005e20000000800 */
[----:B------:R-:W-:Y:S01]  /*b050*/  F2FP.F16.F32.PACK_AB R156, R196, R15 ;  /* 0x0000000fc49c723e */ /* 0x000fe200000000ff */
[----:B------:R-:W-:Y:S01]  /*b060*/  FMUL.FTZ R27, R27, R197 ;  /* 0x000000c51b1b7220 */ /* 0x000fe20000410000 */
[----:B-1----:R-:W-:Y:S01]  /*b070*/  F2FP.F16.F32.PACK_AB R152, R14, R11 ;  /* 0x0000000b0e98723e */ /* 0x002fe200000000ff */
[----:B------:R-:W-:Y:S01]  /*b080*/  FMUL.FTZ R30, R30, R197 ;  /* 0x000000c51e1e7220 */ /* 0x000fe20000410000 */
[----:B------:R-:W2:Y:S01]  /*b090*/  MUFU.EX2 R199, R199 ;  /* 0x000000c700c77308 */ /* 0x000ea20000000800 */
[----:B------:R-:W-:Y:S01]  /*b0a0*/  F2FP.F16.F32.PACK_AB R158, R198, R21 ;  /* 0x00000015c69e723e */ /* 0x000fe200000000ff */
[-C--:B------:R-:W-:Y:S01]  /*b0b0*/  FMUL.FTZ R31, R31, R197.reuse ;  /* 0x000000c51f1f7220 */ /* 0x080fe20000410000 */
        /* <DEDUP_REMOVED lines=83> */
[----:B------:R-:W-:Y:S01]  /*b5f0*/  FMUL.FTZ R149, R149, R10 ;  /* 0x0000000a95957220 */ /* 0x000fe20000410000 */
[-C--:B------:R-:W-:Y:S01]  /*b600*/  FMUL.FTZ R150, R150, R197.reuse ;  /* 0x000000c596967220 */ /* 0x080fe20000410000 */
[----:B------:R-:W-:Y:S01]  /*b610*/  MUFU.EX2 R174, R174 ;  /* 0x000000ae00ae7308 */ /* 0x000fe20000000800 */
[----:B------:R-:W-:Y:S01]  /*b620*/  FMUL.FTZ R151, R151, R197 ;  /* 0x000000c597977220 */ /* 0x000fe20000410000 */
[----:B------:R2:W-:Y:S01]  /*b630*/  STSM.16.M88.4 [R23+0x36400], R152 ;  /* 0x0364009817007844 */ /* 0x0005e20000000200 */
[----:B------:R-:W-:-:S02]  /*b640*/  VIADD R200, R207, 0x80 ;  /* 0x00000080cfc87836 */ /* 0x000fc40000000000 */
[----:B------:R-:W-:Y:S01]  /*b650*/  FFMA.FTZ R5, R10, R5, R11 ;  /* 0x000000050a057223 */ /* 0x000fe2000001000b */
[----:B------:R-:W-:Y:S01]  /*b660*/  FFMA.FTZ R6, R197, R6, R202 ;  /* 0x00000006c5067223 */ /* 0x000fe200000100ca */
[----:B------:R2:W-:Y:S01]  /*b670*/  STSM.16.M88.4 [R186], R156 ;  /* 0x0000009cba007844 */ /* 0x0005e20000000200 */
[----:B------:R-:W-:Y:S01]  /*b680*/  ISETP.GT.AND P2, PT, R12, RZ, PT ;  /* 0x000000ff0c00720c */ /* 0x000fe20003f44270 */
[----:B------:R-:W3:Y:S01]  /*b690*/  MUFU.EX2 R175, R175 ;  /* 0x000000af00af7308 */ /* 0x000ee20000000800 */
[----:B-1----:R-:W-:Y:S01]  /*b6a0*/  F2FP.F16.F32.PACK_AB R161, R171, R170 ;  /* 0x000000aaaba1723e */ /* 0x002fe200000000ff */
[----:B------:R-:W-:Y:S01]  /*b6b0*/  FADD.FTZ R14, R14, R5 ;  /* 0x000000050e0e7221 */ /* 0x000fe20000010000 */
[----:B------:R-:W-:Y:S01]  /*b6c0*/  FADD.FTZ R6, R199, R6 ;  /* 0x00000006c7067221 */ /* 0x000fe20000010000 */
[----:B------:R-:W-:Y:S01]  /*b6d0*/  @!P1 VIADD R9, R9, 0x38860 ;  /* 0x0003886009099836 */ /* 0x000fe20000000000 */
[----:B------:R-:W-:Y:S01]  /*b6e0*/  MOV R197, R8 ;  /* 0x0000000800c57202 */ /* 0x000fe20000000f00 */
[----:B------:R-:W-:Y:S01]  /*b6f0*/  FADD.FTZ R13, R13, R14 ;  /* 0x0000000e0d0d7221 */ /* 0x000fe20000010000 */
[----:B------:R-:W-:Y:S01]  /*b700*/  FADD.FTZ R201, R201, R6 ;  /* 0x00000006c9c97221 */ /* 0x000fe20000010000 */
[----:B------:R-:W-:Y:S01]  /*b710*/  MUFU.EX2 R176, R176 ;  /* 0x000000b000b07308 */ /* 0x000fe20000000800 */
[----:B------:R-:W-:Y:S01]  /*b720*/  @!P1 PRMT R9, RZ, 0x654, R9 ;  /* 0x00000654ff099816 */ /* 0x000fe20000000009 */
[----:B------:R-:W-:Y:S01]  /*b730*/  FADD.FTZ R20, R20, R13 ;  /* 0x0000000d14147221 */ /* 0x000fe20000010000 */
[----:B------:R-:W-:Y:S01]  /*b740*/  FADD.FTZ R204, R204, R201 ;  /* 0x000000c9cccc7221 */ /* 0x000fe20000010000 */
[----:B------:R-:W-:-:S02]  /*b750*/  IMAD.MOV.U32 R10, RZ, RZ, R7 ;  /* 0x000000ffff0a7224 */ /* 0x000fc400078e0007 */
[----:B------:R-:W-:Y:S01]  /*b760*/  FADD.FTZ R15, R15, R20 ;  /* 0x000000140f0f7221 */ /* 0x000fe20000010000 */
[----:B------:R-:W-:Y:S01]  /*b770*/  FADD.FTZ R203, R203, R204 ;  /* 0x000000cccbcb7221 */ /* 0x000fe20000010000 */
[----:B------:R-:W1:Y:S01]  /*b780*/  MUFU.EX2 R177, R177 ;  /* 0x000000b100b17308 */ /* 0x000e620000000800 */
[----:B---3--:R-:W-:Y:S01]  /*b790*/  F2FP.F16.F32.PACK_AB R163, R175, R174 ;  /* 0x000000aeafa3723e */ /* 0x008fe200000000ff */
        /* <DEDUP_REMOVED lines=20> */
[----:B------:R-:W1:Y:S01]  /*b8e0*/  MUFU.EX2 R179, R179 ;  /* 0x000000b300b37308 */ /* 0x000e620000000800 */
[----:B---3--:R-:W-:Y:S02]  /*b8f0*/  F2FP.F16.F32.PACK_AB R166, R181, R180 ;  /* 0x000000b4b5a6723e */ /* 0x008fe400000000ff */
[----:B------:R-:W-:-:S04]  /*b900*/  FADD.FTZ R177, R177, R176 ;  /* 0x000000b0b1b17221 */ /* 0x000fc80000010000 */
[----:B------:R-:W-:Y:S01]  /*b910*/  FADD.FTZ R180, R180, R177 ;  /* 0x000000b1b4b47221 */ /* 0x000fe20000010000 */
[----:B------:R-:W3:Y:S03]  /*b920*/  MUFU.EX2 R182, R182 ;  /* 0x000000b600b67308 */ /* 0x000ee60000000800 */
[----:B------:R-:W-:-:S05]  /*b930*/  FADD.FTZ R5, R181, R180 ;  /* 0x000000b4b5057221 */ /* 0x000fca0000010000 */
[----:B------:R-:W4:Y:S01]  /*b940*/  MUFU.EX2 R183, R183 ;  /* 0x000000b700b77308 */ /* 0x000f220000000800 */
[----:B-1----:R-:W-:Y:S01]  /*b950*/  F2FP.F16.F32.PACK_AB R165, R179, R178 ;  /* 0x000000b2b3a5723e */ /* 0x002fe200000000ff */
[----:B------:R-:W-:-:S04]  /*b960*/  FADD.FTZ R178, R178, R175 ;  /* 0x000000afb2b27221 */ /* 0x000fc80000010000 */
[----:B------:R-:W-:-:S04]  /*b970*/  FADD.FTZ R179, R179, R178 ;  /* 0x000000b2b3b37221 */ /* 0x000fc80000010000 */
[----:B---3--:R-:W-:Y:S01]  /*b980*/  FADD.FTZ R6, R182, R179 ;  /* 0x000000b3b6067221 */ /* 0x008fe20000010000 */
[----:B----4-:R-:W-:-:S03]  /*b990*/  F2FP.F16.F32.PACK_AB R167, R183, R182 ;  /* 0x000000b6b7a7723e */ /* 0x010fc600000000ff */
[----:B------:R-:W-:Y:S02]  /*b9a0*/  FADD.FTZ R6, R183, R6 ;  /* 0x00000006b7067221 */ /* 0x000fe40000010000 */
[----:B------:R2:W-:Y:S01]  /*b9b0*/  STSM.16.M88.4 [R185], R164 ;  /* 0x000000a4b9007844 */ /* 0x0005e20000000200 */
[----:B------:R-:W-:-:S06]  /*b9c0*/  WARPGROUP.ARRIVE ;  /* 0x00000000000079c5 */ /* 0x000fcc0000000000 */
[----:B------:R-:W-:Y:S01]  /*b9d0*/  HGMMA.64x256x16.F32 R24, R152, gdesc[UR4].tnspB, R24, gsb0 ;  /* 0x43e0000498187df0 */ /* 0x000fe20008000818 */
[----:B------:R-:W-:Y:S01]  /*b9e0*/  R2UR UR6, R200 ;  /* 0x00000000c80672ca */ /* 0x000fe200000e0000 */
[----:B------:R-:W-:Y:S01]  /*b9f0*/  UMOV UR7, 0x40000040 ;  /* 0x4000004000077882 */ /* 0x000fe20000000000 */
[C---:B------:R-:W-:Y:S01]  /*ba00*/  VIADD R200, R207.reuse, 0x100 ;  /* 0x00000100cfc87836 */ /* 0x040fe20000000000 */
[----:B------:R-:W-:Y:S01]  /*ba10*/  IADD3 R207, R207, 0x180, RZ ;  /* 0x00000180cfcf7810 */ /* 0x000fe20007ffe0ff */
[----:B------:R-:W-:Y:S02]  /*ba20*/  WARPGROUP.DEPBAR.LE gsb0, 0x0 ;  /* 0x00008000000079c5 */ /* 0x000fe40000010000 */
[----:B------:R-:W-:-:S15]  /*ba30*/  WARPGROUP.ARRIVE ;  /* 0x00000000000079c5 */ /* 0x000fde0000000000 */
[----:B------:R-:W-:-:S06]  /*ba40*/  NOP ;  /* 0x0000000000007918 */ /* 0x000fcc0000000000 */
[----:B------:R-:W-:Y:S01]  /*ba50*/  HGMMA.64x256x16.F32 R24, R156, gdesc[UR4].tnspB, R24, gsb0 ;  /* 0x43e000049c187df0 */ /* 0x000fe20008000818 */
[----:B------:R-:W-:Y:S01]  /*ba60*/  R2UR UR6, R200 ;  /* 0x00000000c80672ca */ /* 0x000fe200000e0000 */
[----:B------:R-:W-:Y:S01]  /*ba70*/  UMOV UR7, 0x40000040 ;  /* 0x4000004000077882 */ /* 0x000fe20000000000 */
[----:B------:R-:W-:Y:S01]  /*ba80*/  IMAD.MOV.U32 R200, RZ, RZ, R2 ;  /* 0x000000ffffc87224 */ /* 0x000fe200078e0002 */
[----:B------:R-:W-:Y:S02]  /*ba90*/  WARPGROUP.DEPBAR.LE gsb0, 0x0 ;  /* 0x00008000000079c5 */ /* 0x000fe40000010000 */
[----:B------:R-:W-:-:S15]  /*baa0*/  WARPGROUP.ARRIVE ;  /* 0x00000000000079c5 */ /* 0x000fde0000000000 */
[----:B------:R-:W-:-:S07]  /*bab0*/  NOP ;  /* 0x0000000000007918 */ /* 0x000fce0000000000 */
        /* <DEDUP_REMOVED lines=20> */
.L_x_5960:
[----:B------:R-:W1:Y:S01]  /*bc00*/  SHFL.BFLY PT, R0, R5, 0x2, 0x1f ;  /* 0x0c401f0005007f89 */ /* 0x000e6200000e0000 */
[----:B------:R-:W-:Y:S01]  /*bc10*/  VIADD R4, R2, 0x1 ;  /* 0x0000000102047836 */ /* 0x000fe20000000000 */
[----:B------:R-:W-:Y:S01]  /*bc20*/  UIADD3 UR36, UR36, 0x1, URZ ;  /* 0x0000000124247890 */ /* 0x000fe2000fffe03f */
[----:B------:R-:W-:Y:S01]  /*bc30*/  IMAD.U32 R14, RZ, RZ, UR5 ;  /* 0x00000005ff0e7e24 */ /* 0x000fe2000f8e00ff */
[----:B------:R-:W2:Y:S01]  /*bc40*/  SHFL.BFLY PT, R9, R6, 0x2, 0x1f ;  /* 0x0c401f0006097f89 */ /* 0x000ea200000e0000 */
[----:B------:R-:W-:Y:S08]  /*bc50*/  BAR.ARV 0x8, 0xa0 ;  /* 0x0202800000007b1d */ /* 0x000ff00000002000 */
[----:B------:R-:W-:Y:S01]  /*bc60*/  BAR.SYNC.DEFER_BLOCKING 0xf, 0x100 ;  /* 0x03c4000000007b1d */ /* 0x000fe20000010000 */
[----:B------:R-:W-:Y:S01]  /*bc70*/  ISETP.NE.AND P1, PT, R4, 0x2, PT ;  /* 0x000000020400780c */ /* 0x000fe20003f25270 */
[----:B-1----:R-:W-:Y:S01]  /*bc80*/  FADD.FTZ R0, R0, R5 ;  /* 0x0000000500007221 */ /* 0x002fe20000010000 */
[----:B------:R-:W-:-:S02]  /*bc90*/  IMAD.MOV.U32 R5, RZ, RZ, RZ ;  /* 0x000000ffff057224 */ /* 0x000fc400078e00ff */
[----:B--2---:R-:W-:Y:S02]  /*bca0*/  FADD.FTZ R9, R9, R6 ;  /* 0x0000000609097221 */ /* 0x004fe40000010000 */
[----:B------:R-:W1:Y:S01]  /*bcb0*/  SHFL.BFLY PT, R3, R0, 0x1, 0x1f ;  /* 0x0c201f0000037f89 */ /* 0x000e6200000e0000 */
[----:B------:R-:W-:-:S03]  /*bcc0*/  MOV R6, RZ ;  /* 0x000000ff00067202 */ /* 0x000fc60000000f00 */
[----:B------:R-:W2:Y:S01]  /*bcd0*/  SHFL.BFLY PT, R10, R9, 0x1, 0x1f ;  /* 0x0c201f00090a7f89 */ /* 0x000ea200000e0000 */
[----:B-1----:R-:W-:Y:S01]  /*bce0*/  FADD.FTZ R12, R0, R3 ;  /* 0x00000003000c7221 */ /* 0x002fe20000010000 */
[----:B------:R-:W-:Y:S02]  /*bcf0*/  IMAD.MOV R3, RZ, RZ, -R22 ;  /* 0x000000ffff037224 */ /* 0x000fe400078e0a16 */
[----:B------:R-:W-:Y:S02]  /*bd00*/  IMAD.MOV.U32 R0, RZ, RZ, -0x800000 ;  /* 0xff800000ff007424 */ /* 0x000fe400078e00ff */
[----:B--2---:R-:W-:Y:S01]  /*bd10*/  FADD.FTZ R10, R9, R10 ;  /* 0x0000000a090a7221 */ /* 0x004fe20000010000 */
[----:B------:R-:W-:Y:S02]  /*bd20*/  FSETP.NE.FTZ.AND P2, PT, R12, RZ, PT ;  /* 0x000000ff0c00720b */ /* 0x000fe40003f55000 */
[----:B------:R-:W-:Y:S02]  /*bd30*/  ISETP.NE.AND P0, PT, R18, R3, PT ;  /* 0x000000031200720c */ /* 0x000fe40003f05270 */
[----:B------:R-:W-:-:S02]  /*bd40*/  FSETP.NE.FTZ.AND P3, PT, R10, RZ, PT ;  /* 0x000000ff0a00720b */ /* 0x000fc40003f75000 */
[----:B------:R-:W-:-:S04]  /*bd50*/  SEL R3, RZ, 0x1, P1 ;  /* 0x00000001ff037807 */ /* 0x000fc80000800000 */
[----:B------:R-:W-:Y:S02]  /*bd60*/  LOP3.LUT R16, R16, R3, RZ, 0x3c, !PT ;  /* 0x0000000310107212 */ /* 0x000fe400078e3cff */
[----:B------:R-:W-:Y:S01]  /*bd70*/  MOV R3, 0xff800000 ;  /* 0xff80000000037802 */ /* 0x000fe20000000f00 */
[----:B------:R-:W1:Y:S02]  /*bd80*/  @P2 MUFU.RCP R5, R12 ;  /* 0x0000000c00052308 */ /* 0x000e640000001000 */
[----:B------:R-:W-:Y:S02]  /*bd90*/  @!P0 IMAD R2, R2, 0x40, R17 ;  /* 0x0000004002028824 */ /* 0x000fe400078e0211 */
[----:B------:R-:W-:-:S03]  /*bda0*/  @P3 FMUL.FTZ R14, R14, 0.69314718246459960938 ;  /* 0x3f3172180e0e3820 */ /* 0x000fc60000410000 */
[----:B------:R-:W-:Y:S01]  /*bdb0*/  @!P0 LEA R11, R2, UR37, 0x2 ;  /* 0x00000025020b8c11 */ /* 0x000fe2000f8e10ff */
[----:B------:R-:W2:Y:S01]  /*bdc0*/  @P3 MUFU.RCP R6, R10 ;  /* 0x0000000a00063308 */ /* 0x000ea20000001000 */
[----:B------:R-:W-:-:S04]  /*bdd0*/  IMAD.U32 R2, RZ, RZ, UR5 ;  /* 0x00000005ff027e24 */ /* 0x000fc8000f8e00ff */
[----:B------:R-:W-:-:S03]  /*bde0*/  @P2 FMUL.FTZ R2, R2, 0.69314718246459960938 ;  /* 0x3f31721802022820 */ /* 0x000fc60000410000 */
[----:B------:R-:W3:Y:S01]  /*bdf0*/  @P2 MUFU.LG2 R9, R12 ;  /* 0x0000000c00092308 */ /* 0x000ee20000000c00 */
[----:B-1----:R-:W-:Y:S01]  /*be00*/  @!P0 STS [R11+0x38400], R5 ;  /* 0x038400050b008388 */ /* 0x002fe20000000800 */
        /* <DEDUP_REMOVED lines=137> */
.L_x_5936:
        /* <DEDUP_REMOVED lines=40> */
[----:B------:R-:W-:Y:S02]  /*c920*/  IADD3 R173, P3, R6, 0x40, RZ ;  /* 0x0000004006ad7810 */ /* 0x000fe40007f7e0ff */
[----:B------:R-:W-:Y:S02]  /*c930*/  LOP3.LUT R8, R4, R169, RZ, 0x3c, !PT ;  /* 0x000000a904087212 */ /* 0x000fe400078e3cff */
[----:B------:R-:W-:Y:S01]  /*c940*/  LOP3.LUT R4, R179, 0x380, RZ, 0xc0, !PT ;  /* 0x00000380b3047812 */ /* 0x000fe200078ec0ff */
[----:B------:R-:W-:Y:S01]  /*c950*/  IMAD.X R11, RZ, RZ, R7, P3 ;  /* 0x000000ffff0b7224 */ /* 0x000fe200018e0607 */
[----:B------:R-:W-:Y:S02]  /*c960*/  IADD3.X R13, RZ, R7, RZ, P4, !PT ;  /* 0x00000007ff0d7210 */ /* 0x000fe400027fe4ff */
[----:B------:R-:W-:Y:S02]  /*c970*/  SHF.R.U64 R4, R4, 0x3, RZ ;  /* 0x0000000304047819 */ /* 0x000fe400000012ff */
[----:B------:R-:W-:-:S02]  /*c980*/  LOP3.LUT R103, R6, 0x380, RZ, 0xc0, !PT ;  /* 0x0000038006677812 */ /* 0x000fc400078ec0ff */
[C---:B------:R-:W-:Y:S02]  /*c990*/  IADD3 R183, P2, R6.reuse, 0x2060, RZ ;  /* 0x0000206006b77810 */ /* 0x040fe40007f5e0ff */
[C---:B------:R-:W-:Y:S02]  /*c9a0*/  IADD3 R197, P4, R6.reuse, 0x4020, RZ ;  /* 0x0000402006c57810 */ /* 0x040fe40007f9e0ff */
[C---:B------:R-:W-:Y:S01]  /*c9b0*/  IADD3 R177, P5, R6.reuse, 0x2000, RZ ;  /* 0x0000200006b17810 */ /* 0x040fe20007fbe0ff */
[--C-:B------:R-:W-:Y:S01]  /*c9c0*/  IMAD.X R29, RZ, RZ, R7.reuse, P2 ;  /* 0x000000ffff1d7224 */ /* 0x100fe200010e0607 */
[C---:B------:R-:W-:Y:S01]  /*c9d0*/  IADD3 R181, P1, R6.reuse, 0x2040, RZ ;  /* 0x0000204006b57810 */ /* 0x040fe20007f3e0ff */
[--C-:B------:R-:W-:Y:S01]  /*c9e0*/  IMAD.X R91, RZ, RZ, R7.reuse, P4 ;  /* 0x000000ffff5b7224 */ /* 0x100fe200020e0607 */
[----:B------:R-:W-:Y:S01]  /*c9f0*/  IADD3 R187, P3, R6, 0x4000, RZ ;  /* 0x0000400006bb7810 */ /* 0x000fe20007f7e0ff */
[--C-:B------:R-:W-:Y:S01]  /*ca00*/  IMAD.X R15, RZ, RZ, R7.reuse, P5 ;  /* 0x000000ffff0f7224 */ /* 0x100fe200028e0607 */
[----:B------:R-:W-:Y:S01]  /*ca10*/  LOP3.LUT R20, R4, R179, RZ, 0x3c, !PT ;  /* 0x000000b304147212 */ /* 0x000fe200078e3cff */
[----:B------:R-:W-:Y:S01]  /*ca20*/  IMAD.X R25, RZ, RZ, R7, P1 ;  /* 0x000000ffff197224 */ /* 0x000fe200008e0607 */
[----:B------:R-:W-:-:S02]  /*ca30*/  SHF.R.U64 R103, R103, 0x3, RZ ;  /* 0x0000000367677819 */ /* 0x000fc400000012ff */
[----:B------:R-:W-:Y:S02]  /*ca40*/  LOP3.LUT R4, R197, 0x380, RZ, 0xc0, !PT ;  /* 0x00000380c5047812 */ /* 0x000fe400078ec0ff */
[C---:B------:R-:W-:Y:S02]  /*ca50*/  IADD3 R106, P2, R6.reuse, 0x6020, RZ ;  /* 0x00006020066a7810 */ /* 0x040fe40007f5e0ff */
        /* <DEDUP_REMOVED lines=11> */
[--C-:B------:R-:W-:Y:S01]  /*cb10*/  IMAD.X R111, RZ, RZ, R7.reuse, P3 ;  /* 0x000000ffff6f7224 */ /* 0x100fe200018e0607 */
[----:B------:R-:W-:Y:S01]  /*cb20*/  SHF.R.U64 R4, R4, 0x3, RZ ;  /* 0x0000000304047819 */ /* 0x000fe200000012ff */
[----:B------:R-:W-:Y:S01]  /*cb30*/  IMAD.X R115, RZ, RZ, R7, P4 ;  /* 0x000000ffff737224 */ /* 0x000fe200020e0607 */
[----:B------:R-:W-:Y:S02]  /*cb40*/  LOP3.LUT R12, R175, 0x380, RZ, 0xc0, !PT ;  /* 0x00000380af0c7812 */ /* 0x000fe400078ec0ff */
[----:B------:R-:W-:Y:S02]  /*cb50*/  LOP3.LUT R14, R177, 0x380, RZ, 0xc0, !PT ;  /* 0x00000380b10e7812 */ /* 0x000fe400078ec0ff */
[----:B------:R-:W-:-:S02]  /*cb60*/  LOP3.LUT R27, R106, 0x380, RZ, 0xc0, !PT ;  /* 0x000003806a1b7812 */ /* 0x000fc400078ec0ff */
[----:B------:R-:W-:Y:S02]  /*cb70*/  IADD3.X R107, RZ, R7, RZ, P2, !PT ;  /* 0x00000007ff6b7210 */ /* 0x000fe400017fe4ff */
[----:B------:R-:W-:Y:S02]  /*cb80*/  SHF.R.U64 R10, R10, 0x3, RZ ;  /* 0x000000030a0a7819 */ /* 0x000fe400000012ff */
[----:B------:R-:W-:Y:S02]  /*cb90*/  LOP3.LUT R24, R181, 0x380, RZ, 0xc0, !PT ;  /* 0x00000380b5187812 */ /* 0x000fe400078ec0ff */
[----:B------:R-:W-:Y:S02]  /*cba0*/  LOP3.LUT R90, R4, R197, RZ, 0x3c, !PT ;  /* 0x000000c5045a7212 */ /* 0x000fe400078e3cff */
[----:B------:R-:W-:Y:S02]  /*cbb0*/  MOV R168, R6 ;  /* 0x0000000600a87202 */ /* 0x000fe40000000f00 */
[----:B------:R-:W-:-:S02]  /*cbc0*/  SHF.R.U64 R12, R12, 0x3, RZ ;  /* 0x000000030c0c7819 */ /* 0x000fc400000012ff */
[----:B------:R-:W-:Y:S02]  /*cbd0*/  LOP3.LUT R28, R183, 0x380, RZ, 0xc0, !PT ;  /* 0x00000380b71c7812 */ /* 0x000fe400078ec0ff */
[----:B------:R-:W-:Y:S02]  /*cbe0*/  F2FP.F16.F32.PACK_AB R4, R166, R171 ;  /* 0x000000aba604723e */ /* 0x000fe400000000ff */
[----:B------:R-:W-:Y:S02]  /*cbf0*/  F2FP.F16.F32.PACK_AB R6, R158, R170 ;  /* 0x000000aa9e06723e */ /* 0x000fe400000000ff */
[----:B------:R-:W-:Y:S02]  /*cc00*/  F2FP.F16.F32.PACK_AB R7, R31, R30 ;  /* 0x0000001e1f07723e */ /* 0x000fe400000000ff */
[----:B------:R-:W-:Y:S02]  /*cc10*/  SHF.R.U64 R14, R14, 0x3, RZ ;  /* 0x000000030e0e7819 */ /* 0x000fe400000012ff */
[----:B------:R-:W-:Y:S01]  /*cc20*/  LOP3.LUT R86, R187, 0x380, RZ, 0xc0, !PT ;  /* 0x00000380bb567812 */ /* 0x000fe200078ec0ff */
[----:B------:R1:W-:Y:S01]  /*cc30*/  STSM.16.M88.4 [R168], R4 ;  /* 0x00000004a8007844 */ /* 0x0003e20000000200 */
[----:B------:R-:W-:-:S02]  /*cc40*/  LOP3.LUT R98, R201, 0x380, RZ, 0xc0, !PT ;  /* 0x00000380c9627812 */ /* 0x000fc400078ec0ff */
[----:B------:R-:W-:Y:S02]  /*cc50*/  SHF.R.U64 R27, R27, 0x3, RZ ;  /* 0x000000031b1b7819 */ /* 0x000fe400000012ff */
[----:B------:R-:W-:Y:S02]  /*cc60*/  LOP3.LUT R10, R10, R173, RZ, 0x3c, !PT ;  /* 0x000000ad0a0a7212 */ /* 0x000fe400078e3cff */
[----:B------:R-:W-:Y:S02]  /*cc70*/  SHF.R.U64 R24, R24, 0x3, RZ ;  /* 0x0000000318187819 */ /* 0x000fe400000012ff */
[----:B------:R-:W-:Y:S02]  /*cc80*/  LOP3.LUT R94, R199, 0x380, RZ, 0xc0, !PT ;  /* 0x00000380c75e7812 */ /* 0x000fe400078ec0ff */
[----:B------:R-:W-:Y:S02]  /*cc90*/  LOP3.LUT R114, R207, 0x380, RZ, 0xc0, !PT ;  /* 0x00000380cf727812 */ /* 0x000fe400078ec0ff */
[----:B------:R-:W-:-:S02]  /*cca0*/  LOP3.LUT R12, R12, R175, RZ, 0x3c, !PT ;  /* 0x000000af0c0c7212 */ /* 0x000fc400078e3cff */
[----:B------:R-:W-:Y:S02]  /*ccb0*/  SHF.R.U64 R28, R28, 0x3, RZ ;  /* 0x000000031c1c7819 */ /* 0x000fe400000012ff */
[----:B------:R-:W-:Y:S02]  /*ccc0*/  LOP3.LUT R14, R14, R177, RZ, 0x3c, !PT ;  /* 0x000000b10e0e7212 */ /* 0x000fe400078e3cff */
[----:B------:R-:W-:Y:S02]  /*ccd0*/  SHF.R.U64 R86, R86, 0x3, RZ ;  /* 0x0000000356567819 */ /* 0x000fe400000012ff */
[----:B------:R-:W-:Y:S02]  /*cce0*/  LOP3.LUT R102, R203, 0x380, RZ, 0xc0, !PT ;  /* 0x00000380cb667812 */ /* 0x000fe400078ec0ff */
[----:B------:R-:W-:Y:S02]  /*ccf0*/  SHF.R.U64 R98, R98, 0x3, RZ ;  /* 0x0000000362627819 */ /* 0x000fe400000012ff */
[----:B------:R-:W-:-:S02]  /*cd00*/  LOP3.LUT R106, R27, R106, RZ, 0x3c, !PT ;  /* 0x0000006a1b6a7212 */ /* 0x000fc400078e3cff */
[----:B------:R-:W-:Y:S02]  /*cd10*/  MOV R27, R8 ;  /* 0x00000008001b7202 */ /* 0x000fe40000000f00 */
[----:B-1----:R-:W-:Y:S02]  /*cd20*/  F2FP.F16.F32.PACK_AB R4, R33, R160 ;  /* 0x000000a02104723e */ /* 0x002fe400000000ff */
[----:B------:R-:W-:Y:S02]  /*cd30*/  F2FP.F16.F32.PACK_AB R5, R35, R34 ;  /* 0x000000222305723e */ /* 0x000fe400000000ff */
[----:B------:R-:W-:Y:S02]  /*cd40*/  F2FP.F16.F32.PACK_AB R6, R37, R156 ;  /* 0x0000009c2506723e */ /* 0x000fe400000000ff */
[----:B------:R-:W-:Y:S02]  /*cd50*/  F2FP.F16.F32.PACK_AB R7, R39, R38 ;  /* 0x000000262707723e */ /* 0x000fe400000000ff */
[----:B------:R-:W-:-:S02]  /*cd60*/  LOP3.LUT R24, R24, R181, RZ, 0x3c, !PT ;  /* 0x000000b518187212 */ /* 0x000fc400078e3cff */
[----:B------:R-:W-:Y:S01]  /*cd70*/  SHF.R.U64 R94, R94, 0x3, RZ ;  /* 0x000000035e5e7819 */ /* 0x000fe200000012ff */
[----:B------:R1:W-:Y:S01]  /*cd80*/  STSM.16.M88.4 [R27], R4 ;  /* 0x000000041b007844 */ /* 0x0003e20000000200 */
[----:B------:R-:W-:Y:S02]  /*cd90*/  LOP3.LUT R110, R205, 0x380, RZ, 0xc0, !PT ;  /* 0x00000380cd6e7812 */ /* 0x000fe400078ec0ff */
[----:B------:R-:W-:Y:S02]  /*cda0*/  SHF.R.U64 R114, R114, 0x3, RZ ;  /* 0x0000000372727819 */ /* 0x000fe400000012ff */
[----:B------:R-:W-:Y:S02]  /*cdb0*/  MOV R11, R10 ;  /* 0x0000000a000b7202 */ /* 0x000fe40000000f00 */
[----:B------:R-:W-:Y:S02]  /*cdc0*/  LOP3.LUT R28, R28, R183, RZ, 0x3c, !PT ;  /* 0x000000b71c1c7212 */ /* 0x000fe400078e3cff */
[----:B------:R-:W-:Y:S01]  /*cdd0*/  MOV R12, R12 ;  /* 0x0000000c000c7202 */ /* 0x000fe20000000f00 */
[----:B------:R1:W-:Y:S01]  /*cde0*/  STSM.16.M88.4 [R11], R40 ;  /* 0x000000280b007844 */ /* 0x0003e20000000200 */
[----:B------:R-:W-:-:S02]  /*cdf0*/  LOP3.LUT R86, R86, R187, RZ, 0x3c, !PT ;  /* 0x000000bb56567212 */ /* 0x000fc400078e3cff */
[----:B------:R-:W-:Y:S01]  /*ce00*/  SHF.R.U64 R102, R102, 0x3, RZ ;  /* 0x0000000366667819 */ /* 0x000fe200000012ff */
[----:B------:R1:W-:Y:S01]  /*ce10*/  STSM.16.M88.4 [R12], R48 ;  /* 0x000000300c007844 */ /* 0x0003e20000000200 */
[----:B------:R-:W-:Y:S02]  /*ce20*/  LOP3.LUT R98, R98, R201, RZ, 0x3c, !PT ;  /* 0x000000c962627212 */ /* 0x000fe400078e3cff */
[----:B------:R-:W-:Y:S02]  /*ce30*/  MOV R14, R14 ;  /* 0x0000000e000e7202 */ /* 0x000fe40000000f00 */
[----:B------:R-:W-:Y:S02]  /*ce40*/  MOV R20, R20 ;  /* 0x0000001400147202 */ /* 0x000fe40000000f00 */
[----:B------:R-:W-:Y:S01]  /*ce50*/  F2FP.F16.F32.PACK_AB R66, R69, R68 ;  /* 0x000000444542723e */ /* 0x000fe200000000ff */
[----:B------:R1:W-:Y:S01]  /*ce60*/  STSM.16.M88.4 [R14], R56 ;  /* 0x000000380e007844 */ /* 0x0003e20000000200 */
[----:B------:R-:W-:-:S02]  /*ce70*/  F2FP.F16.F32.PACK_AB R67, R71, R70 ;  /* 0x000000464743723e */ /* 0x000fc400000000ff */
[----:B------:R-:W-:Y:S02]  /*ce80*/  F2FP.F16.F32.PACK_AB R73, R75, R74 ;  /* 0x0000004a4b49723e */ /* 0x000fe400000000ff */
[----:B------:R-:W-:Y:S01]  /*ce90*/  F2FP.F16.F32.PACK_AB R80, R81, R80 ;  /* 0x000000505150723e */ /* 0x000fe200000000ff */
[----:B------:R1:W-:Y:S01]  /*cea0*/  STSM.16.M88.4 [R20], R64 ;  /* 0x0000004014007844 */ /* 0x0003e20000000200 */
[----:B------:R-:W-:Y:S02]  /*ceb0*/  LOP3.LUT R94, R94, R199, RZ, 0x3c, !PT ;  /* 0x000000c75e5e7212 */ /* 0x000fe400078e3cff */
[----:B------:R-:W-:Y:S02]  /*cec0*/  SHF.R.U64 R110, R110, 0x3, RZ ;  /* 0x000000036e6e7819 */ /* 0x000fe400000012ff */
        /* <DEDUP_REMOVED lines=37> */
[----:B------:R-:W-:Y:S02]  /*d120*/  F2FP.F16.F32.PACK_AB R121, R123, R122 ;  /* 0x0000007a7b79723e */ /* 0x000fe400000000ff */
[----:B------:R-:W-:Y:S01]  /*d130*/  F2FP.F16.F32.PACK_AB R128, R129, R128 ;  /* 0x000000808180723e */ /* 0x000fe200000000ff */
[----:B------:R1:W-:Y:S01]  /*d140*/  STSM.16.M88.4 [R9], R112 ;  /* 0x0000007009007844 */ /* 0x0003e20000000200 */
[----:B------:R-:W-:Y:S02]  /*d150*/  MOV R102, R102 ;  /* 0x0000006600667202 */ /* 0x000fe40000000f00 */
        /* <DEDUP_REMOVED lines=30> */
[----:B------:R-:W-:Y:S01]  /*d340*/  ULDC.64 UR8, c[0x0][0xc70] ;  /* 0x00031c0000087ab9 */ /* 0x000fe20000000a00 */
[----:B------:R-:W-:Y:S01]  /*d350*/  VIADD R11, R17, UR42 ;  /* 0x0000002a110b7c36 */ /* 0x000fe20008000000 */
[----:B------:R-:W-:Y:S02]  /*d360*/  UIMAD UR5, UR5, UR8, URZ ;  /* 0x00000008050572a4 */ /* 0x000fe4000f8e023f */
[----:B------:R-:W-:Y:S01]  /*d370*/  UIMAD.WIDE.U32 UR6, UR43, UR8, URZ ;  /* 0x000000082b0672a5 */ /* 0x000fe2000f8e003f */
[----:B------:R-:W-:Y:S01]  /*d380*/  ISETP.NE.AND P0, PT, R18, R7, PT ;  /* 0x000000071200720c */ /* 0x000fe20003f05270 */
[----:B------:R-:W-:Y:S01]  /*d390*/  UIMAD UR5, UR43, UR9, UR5 ;  /* 0x000000092b0572a4 */ /* 0x000fe2000f8e0205 */
[----:B------:R-:W-:Y:S01]  /*d3a0*/  SHF.R.S32.HI R7, RZ, 0x1f, R11 ;  /* 0x0000001fff077819 */ /* 0x000fe2000001140b */
[----:B------:R-:W-:-:S02]  /*d3b0*/  USHF.R.S32.HI UR8, URZ, 0x1f, UR44 ;  /* 0x0000001f3f087899 */ /* 0x000fc4000801142c */
[----:B------:R-:W-:Y:S02]  /*d3c0*/  UIADD3 UR5, UR7, UR5, URZ ;  /* 0x0000000507057290 */ /* 0x000fe4000fffe03f */
[----:B------:R-:W-:Y:S01]  /*d3d0*/  MOV R5, UR7 ;  /* 0x0000000700057c02 */ /* 0x000fe20008000f00 */
[----:B------:R-:W-:Y:S01]  /*d3e0*/  IMAD.U32 R4, RZ, RZ, UR6 ;  /* 0x00000006ff047e24 */ /* 0x000fe2000f8e00ff */
[----:B------:R-:W-:Y:S02]  /*d3f0*/  ULDC.64 UR6, c[0x0][0xc40] ;  /* 0x0003100000067ab9 */ /* 0x000fe40000000a00 */
[----:B------:R-:W-:Y:S01]  /*d400*/  IMAD.U32 R5, RZ, RZ, UR5 ;  /* 0x00000005ff057e24 */ /* 0x000fe2000f8e00ff */
        /* <DEDUP_REMOVED lines=13> */
.L_x_5971:
        /* <DEDUP_REMOVED lines=53> */
.L_x_5974:
[----:B------:R-:W-:Y:S05]  /*d830*/  BSYNC B0 ;  /* 0x0000000000007941 */ /* 0x000fea0003800000 */
.L_x_5973:
[----:B------:R-:W-:Y:S05]  /*d840*/  BRA `(.L_x_5972) ;  /* 0x0000000800247947 */ /* 0x000fea0003800000 */
.L_x_5970:
        /* <DEDUP_REMOVED lines=8> */
[----:B------:R-:W-:Y:S01]  /*d8d0*/  ULDC UR6, c[0x0][0xb88] ;  /* 0x0002e20000067ab9 */ /* 0x000fe20000000800 */
        /* <DEDUP_REMOVED lines=19> */
.L_x_5976:
[----:B------:R-:W-:Y:S05]  /*da10*/  BSYNC B0 ;  /* 0x0000000000007941 */ /* 0x000fea0003800000 */
.L_x_5975:
        /* <DEDUP_REMOVED lines=8> */
[----:B------:R-:W-:Y:S01]  /*daa0*/  SEL R0, RZ, 0x1, P0 ;  /* 0x00000001ff007807 */ /* 0x000fe20000000000 */
[----:B------:R-:W-:Y:S01]  /*dab0*/  VIADD R15, R188, 0xc0 ;  /* 0x000000c0bc0f7836 */ /* 0x000fe20000000000 */
[----:B------:R-:W-:Y:S01]  /*dac0*/  SHF.L.U32 R3, R3, 0x1, RZ ;  /* 0x0000000103037819 */ /* 0x000fe200000006ff */
[----:B------:R-:W2:Y:S01]  /*dad0*/  LDC R9, c[0x0][0xeac] ;  /* 0x0003ab00ff097b82 */ /* 0x000ea20000000800 */
[----:B------:R-:W-:Y:S01]  /*dae0*/  ISETP.GE.AND P0, PT, R14, UR7, PT ;  /* 0x000000070e007c0c */ /* 0x000fe2000bf06270 */
[C---:B------:R-:W-:Y:S01]  /*daf0*/  VIADD R4, R188.reuse, 0x180 ;  /* 0x00000180bc047836 */ /* 0x040fe20000000000 */
[----:B------:R-:W-:Y:S01]  /*db00*/  ISETP.GE.AND P2, PT, R15, UR7, PT ;  /* 0x000000070f007c0c */ /* 0x000fe2000bf46270 */
[C---:B------:R-:W-:Y:S01]  /*db10*/  VIADD R5, R188.reuse, 0x1c0 ;  /* 0x000001c0bc057836 */ /* 0x040fe20000000000 */
[C---:B------:R-:W-:Y:S01]  /*db20*/  IADD3 R20, R188.reuse, 0x140, RZ ;  /* 0x00000140bc147810 */ /* 0x040fe20007ffe0ff */
[----:B------:R-:W-:Y:S01]  /*db30*/  VIADD R19, R188, 0x100 ;  /* 0x00000100bc137836 */ /* 0x000fe20000000000 */
[----:B------:R-:W-:Y:S01]  /*db40*/  SHF.R.S32.HI R189, RZ, 0x1f, R188 ;  /* 0x0000001fffbd7819 */ /* 0x000fe200000114bc */
[----:B------:R-:W-:Y:S01]  /*db50*/  UIADD3 UR42, -UR42, UR6, URZ ;  /* 0x000000062a2a7290 */ /* 0x000fe2000fffe13f */
[----:B------:R-:W-:Y:S01]  /*db60*/  LOP3.LUT R0, R3, 0x2, R0, 0xe2, !PT ;  /* 0x0000000203007812 */ /* 0x000fe200078ee200 */
[----:B------:R-:W-:Y:S01]  /*db70*/  ULOP3.LUT UR38, URZ, UR38, URZ, 0x33, !UPT ;  /* 0x000000263f267292 */ /* 0x000fe2000f8e333f */
[----:B------:R-:W-:Y:S01]  /*db80*/  SEL R3, RZ, 0x4, P0 ;  /* 0x00000004ff037807 */ /* 0x000fe20000000000 */
[----:B------:R-:W-:Y:S01]  /*db90*/  BSSY B0, `(.L_x_5977) ;  /* 0x0000035000007945 */ /* 0x000fe20003800000 */
[----:B------:R-:W-:-:S02]  /*dba0*/  SEL R6, RZ, 0x8, P2 ;  /* 0x00000008ff067807 */ /* 0x000fc40001000000 */
[----:B------:R-:W-:Y:S02]  /*dbb0*/  ISETP.GE.AND P2, PT, R20, UR7, PT ;  /* 0x0000000714007c0c */ /* 0x000fe4000bf46270 */
[----:B------:R-:W-:Y:S02]  /*dbc0*/  ISETP.GE.AND P3, PT, R4, UR7, PT ;  /* 0x0000000704007c0c */ /* 0x000fe4000bf66270 */
[----:B------:R-:W-:Y:S01]  /*dbd0*/  ISETP.GE.AND P1, PT, R5, UR7, PT ;  /* 0x0000000705007c0c */ /* 0x000fe2000bf26270 */
[----:B------:R-:W-:Y:S01]  /*dbe0*/  IMAD.WIDE.U32 R4, R8, UR43, R188 ;  /* 0x0000002b08047c25 */ /* 0x000fe2000f8e00bc */
[----:B------:R-:W-:Y:S02]  /*dbf0*/  ISETP.GE.AND P0, PT, R19, UR7, PT ;  /* 0x0000000713007c0c */ /* 0x000fe4000bf06270 */
[----:B------:R-:W-:Y:S01]  /*dc00*/  LOP3.LUT R0, R6, R0, R3, 0xfe, !PT ;  /* 0x0000000006007212 */ /* 0x000fe200078efe03 */
[C---:B------:R-:W-:Y:S01]  /*dc10*/  VIADD R8, R190.reuse, 0x20 ;  /* 0x00000020be087836 */ /* 0x040fe20000000000 */
[----:B------:R-:W-:Y:S01]  /*dc20*/  SEL R6, RZ, 0x20, P2 ;  /* 0x00000020ff067807 */ /* 0x000fe20001000000 */
[----:B------:R-:W-:Y:S01]  /*dc30*/  IMAD.IADD R5, R5, 0x1, R7 ;  /* 0x0000000105057824 */ /* 0x000fe200078e0207 */
[----:B------:R-:W-:Y:S01]  /*dc40*/  ISETP.GE.AND P2, PT, R190, UR42, PT ;  /* 0x0000002abe007c0c */ /* 0x000fe2000bf46270 */
[----:B--2---:R-:W-:Y:S01]  /*dc50*/  VIADD R7, R9, UR38 ;  /* 0x0000002609077c36 */ /* 0x004fe20008000000 */
[----:B------:R-:W-:-:S02]  /*dc60*/  SEL R3, RZ, 0x10, P0 ;  /* 0x00000010ff037807 */ /* 0x000fc40000000000 */
[----:B------:R-:W-:Y:S01]  /*dc70*/  ISETP.GE.AND P0, PT, R8, UR42, PT ;  /* 0x0000002a08007c0c */ /* 0x000fe2000bf06270 */
[----:B-1----:R-:W-:Y:S01]  /*dc80*/  IMAD R8, R10, UR8, RZ ;  /* 0x000000080a087c24 */ /* 0x002fe2000f8e02ff */
[----:B------:R-:W-:Y:S02]  /*dc90*/  LOP3.LUT R3, R6, R0, R3, 0xfe, !PT ;  /* 0x0000000006037212 */ /* 0x000fe400078efe03 */
[----:B------:R-:W-:Y:S01]  /*dca0*/  SEL R0, RZ, 0x40, P3 ;  /* 0x00000040ff007807 */ /* 0x000fe20001800000 */
[----:B------:R-:W-:Y:S01]  /*dcb0*/  IMAD R11, R11, UR44, R8 ;  /* 0x0000002c0b0b7c24 */ /* 0x000fe2000f8e0208 */
[----:B------:R-:W-:Y:S01]  /*dcc0*/  SHF.R.S32.HI R191, RZ, 0x1f, R190 ;  /* 0x0000001fffbf7819 */ /* 0x000fe200000114be */
[----:B------:R-:W-:Y:S01]  /*dcd0*/  IMAD.WIDE.U32 R8, R10, UR44, R4 ;  /* 0x0000002c0a087c25 */ /* 0x000fe2000f8e0004 */
[----:B------:R-:W-:Y:S02]  /*dce0*/  LOP3.LUT R3, R3, R0, RZ, 0xfc, !PT ;  /* 0x0000000003037212 */ /* 0x000fe400078efcff */
[----:B------:R-:W-:Y:S01]  /*dcf0*/  SEL R0, RZ, 0x80, P1 ;  /* 0x00000080ff007807 */ /* 0x000fe20000800000 */
[----:B------:R-:W-:Y:S01]  /*dd00*/  IMAD.WIDE R6, R7, 0x40, R190 ;  /* 0x0000004007067825 */ /* 0x000fe200078e02be */
[----:B------:R-:W-:-:S02]  /*dd10*/  IADD3 R13, R9, R11, RZ ;  /* 0x0000000b090d7210 */ /* 0x000fc40007ffe0ff */
        /* <DEDUP_REMOVED lines=28> */
.L_x_5978:
[----:B------:R-:W-:Y:S05]  /*dee0*/  BSYNC B0 ;  /* 0x0000000000007941 */ /* 0x000fea0003800000 */
.L_x_5977:
[----:B------:R-:W-:Y:S04]  /*def0*/  BSSY B0, `(.L_x_5972) ;  /* 0x000001e000007945 */ /* 0x000fe80003800000 */
[----:B------:R-:W-:Y:S05]  /*df00*/  @P0 BRA `(.L_x_5979) ;  /* 0x0000000000700947 */ /* 0x000fea0003800000 */
[----:B------:R-:W-:Y:S01]  /*df10*/  IADD3 R9, P0, R6, 0x20, RZ ;  /* 0x0000002006097810 */ /* 0x000fe20007f1e0ff */
[----:B------:R-:W-:Y:S01]  /*df20*/  ULDC.64 UR8, c[0x0][0xbd8] ;  /* 0x0002f60000087ab9 */ /* 0x000fe20000000a00 */
[----:B------:R-:W-:Y:S01]  /*df30*/  IMAD.MOV.U32 R4, RZ, RZ, R8 ;  /* 0x000000ffff047224 */ /* 0x000fe200078e0008 */
[----:B------:R-:W-:Y:S01]  /*df40*/  ISETP.GE.AND P1, PT, R14, UR7, PT ;  /* 0x000000070e007c0c */ /* 0x000fe2000bf26270 */
        /* <DEDUP_REMOVED lines=24> */
.L_x_5979:
[----:B------:R-:W-:Y:S05]  /*e0d0*/  BSYNC B0 ;  /* 0x0000000000007941 */ /* 0x000fea0003800000 */
.L_x_5972:
[----:B------:R-:W3:Y:S02]  /*e0e0*/  LDC R0, c[0x0][0xea8] ;  /* 0x0003aa00ff007b82 */ /* 0x000ee40000000800 */
[----:B---3--:R-:W-:-:S13]  /*e0f0*/  ISETP.LE.AND P0, PT, R0, UR4, PT ;  /* 0x0000000400007c0c */ /* 0x008fda000bf03270 */
[----:B------:R-:W-:Y:S05]  /*e100*/  @!P0 BRA `(.L_x_5980) ;  /* 0xffffff2c009c8947 */ /* 0x000fea000383ffff */
[----:B------:R-:W-:Y:S05]  /*e110*/  EXIT ;  /* 0x000000000000794d */ /* 0x000fea0003800000 */
.L_x_5931:
        /* <DEDUP_REMOVED lines=8> */
[----:B------:R-:W-:Y:S01]  /*e1a0*/  MOV R16, RZ ;  /* 0x000000ff00107202 */ /* 0x000fe20000000f00 */
[----:B------:R-:W-:-:S05]  /*e1b0*/  IMAD.MOV.U32 R17, RZ, RZ, 0x1 ;  /* 0x00000001ff117424 */ /* 0x000fca00078e00ff */
[----:B------:R-:W1:Y:S02]  /*e1c0*/  LDC R0, c[0x0][0xea8] ;  /* 0x0003aa00ff007b82 */ /* 0x000e640000000800 */
[----:B-1----:R-:W-:-:S13]  /*e1d0*/  ISETP.LE.AND P0, PT, R0, UR4, PT ;  /* 0x0000000400007c0c */ /* 0x002fda000bf03270 */
[----:B------:R-:W-:Y:S05]  /*e1e0*/  @P0 BRA `(.L_x_5981) ;  /* 0x00000030001c0947 */ /* 0x000fea0003800000 */
[----:B------:R-:W1:Y:S01]  /*e1f0*/  S2R R2, SR_TID.X ;  /* 0x0000000000027919 */ /* 0x000e620000002100 */
[----:B------:R-:W-:Y:S01]  /*e200*/  IMAD.U32 R18, RZ, RZ, UR4 ;  /* 0x00000004ff127e24 */ /* 0x000fe2000f8e00ff */
[----:B------:R-:W-:Y:S01]  /*e210*/  MOV R16, RZ ;  /* 0x000000ff00107202 */ /* 0x000fe20000000f00 */
[----:B------:R-:W-:Y:S01]  /*e220*/  IMAD.MOV.U32 R17, RZ, RZ, 0x1 ;  /* 0x00000001ff117424 */ /* 0x000fe200078e00ff */
[----:B------:R-:W-:Y:S01]  /*e230*/  ULDC UR61, c[0x0][0xc] ;  /* 0x00000300003d7ab9 */ /* 0x000fe20000000800 */
[----:B------:R-:W-:Y:S01]  /*e240*/  ULDC.64 UR46, c[0x0][0x198] ;  /* 0x00006600002e7ab9 */ /* 0x000fe20000000a00 */
[----:B------:R-:W-:Y:S01]  /*e250*/  UMOV UR60, URZ ;  /* 0x0000003f003c7c82 */ /* 0x000fe20008000000 */
[----:B-1----:R-:W-:-:S07]  /*e260*/  LOP3.LUT R19, R2, 0x1f, RZ, 0xc0, !PT ;  /* 0x0000001f02137812 */ /* 0x002fce00078ec0ff */
.L_x_6031:
        /* <DEDUP_REMOVED lines=21> */
.L_x_5982:
[----:B------:R-:W-:Y:S01]  /*e3c0*/  ULDC UR11, c[0x0][0xec4] ;  /* 0x0003b100000b7ab9 */ /* 0x000fe20000000800 */
[----:B------:R-:W-:Y:S01]  /*e3d0*/  UMOV UR9, UR10 ;  /* 0x0000000a00097c82 */ /* 0x000fe20008000000 */
[----:B------:R-:W-:-:S11]  /*e3e0*/  UISETP.NE.AND UP0, UPT, UR11, 0x1, UPT ;  /* 0x000000010b00788c */ /* 0x000fd6000bf05270 */
[----:B------:R-:W-:Y:S02]  /*e3f0*/  @UP0 ULDC.64 UR12, c[0x0][0xec8] ;  /* 0x0003b200000c0ab9 */ /* 0x000fe40000000a00 */
[----:B------:R-:W-:-:S04]  /*e400*/  UIMAD.WIDE.U32 UR6, UR10, UR12, URZ ;  /* 0x0000000c0a0672a5 */ /* 0x000fc8000f8e003f */
[----:B------:R-:W-:-:S04]  /*e410*/  @UP0 USHF.R.U32.HI UR9, URZ, UR13, UR7 ;  /* 0x0000000d3f090299 */ /* 0x000fc80008011607 */
[----:B------:R-:W-:-:S12]  /*e420*/  UIMAD UR6, UR9, UR11, URZ ;  /* 0x0000000b090672a4 */ /* 0x000fd8000f8e023f */
.L_x_5983:
        /* <DEDUP_REMOVED lines=53> */
.L_x_5985:
        /* <DEDUP_REMOVED lines=23> */
.L_x_5987:
        /* <DEDUP_REMOVED lines=13> */
[----:B------:R-:W-:Y:S02]  /*e9c0*/  IMAD.U32 R7, RZ, RZ, UR9 ;  /* 0x00000009ff077e24 */ /* 0x000fe4000f8e00ff */
[----:B------:R-:W-:-:S02]  /*e9d0*/  IMAD.U32 R10, RZ, RZ, UR4 ;  /* 0x00000004ff0a7e24 */ /* 0x000fc4000f8e00ff */
[----:B------:R-:W-:Y:S02]  /*e9e0*/  IMAD.MOV.U32 R8, RZ, RZ, 0x70 ;  /* 0x00000070ff087424 */ /* 0x000fe400078e00ff */
[----:B------:R-:W-:Y:S02]  /*e9f0*/  IMAD.MOV.U32 R12, RZ, RZ, 0x1 ;  /* 0x00000001ff0c7424 */ /* 0x000fe400078e00ff */
[----:B-1----:R-:W-:-:S07]  /*ea00*/  IMAD.MOV.U32 R13, RZ, RZ, RZ ;  /* 0x000000ffff0d7224 */ /* 0x002fce00078e00ff */
[----:B------:R-:W-:-:S07]  /*ea10*/  LEPC R20, `(.L_x_5989) ;  /* 0x000000001014794e */ /* 0x000fce0000000000 */
[----:B--2---:R-:W-:Y:S05]  /*ea20*/  CALL.ABS.NOINC R2 ;  /* 0x0000000002007343 */ /* 0x004fea0003c00000 */
.L_x_5989:
        /* <DEDUP_REMOVED lines=16> */
.L_x_5988:
        /* <DEDUP_REMOVED lines=13> */
[----:B------:R-:W-:Y:S01]  /*ec00*/  MOV R10, UR39 ;  /* 0x00000027000a7c02 */ /* 0x000fe20008000f00 */
[----:B------:R-:W-:Y:S01]  /*ec10*/  UMOV UR6, 0xffffffff ;  /* 0xffffffff00067882 */ /* 0x000fe20000000000 */
        /* <DEDUP_REMOVED lines=14> */
.L_x_6044:
[----:B------:R-:W-:Y:S01]  /*ed00*/  UMOV UR4, 0xffffffff ;  /* 0xffffffff00047882 */ /* 0x000fe20000000000 */
[----:B------:R-:W-:Y:S02]  /*ed10*/  SHF.R.S32.HI R7, RZ, 0x1f, R6 ;  /* 0x0000001fff077819 */ /* 0x000fe40000011406 */
[----:B------:R-:W-:Y:S05]  /*ed20*/  BRA.DIV UR4, `(.L_x_5991) ;  /* 0x0000002a04f87947 */ /* 0x000fea000b800000 */
[----:B------:R-:W-:-:S13]  /*ed30*/  ELECT P6, URZ, PT ;  /* 0x00000000003f782f */ /* 0x000fda00038c0000 */
.L_x_6047:
        /* <DEDUP_REMOVED lines=19> */
[----:B------:R-:W-:-:S04]  /*ee70*/  IMAD.MOV R5, RZ, RZ, -R12 ;  /* 0x000000ffff057224 */ /* 0x000fc800078e0a0c */
[----:B------:R-:W-:-:S07]  /*ee80*/  IMAD R10, R11, R5, R10 ;  /* 0x000000050b0a7224 */ /* 0x000fce00078e020a */
.L_x_5993:
[----:B------:R-:W2:Y:S01]  /*ee90*/  S2R R5, SR_TID.X ;  /* 0x0000000000057919 */ /* 0x000ea20000002100 */
[----:B-1----:R-:W-:Y:S02]  /*eea0*/  LEA R8, R16, UR38, 0x3 ;  /* 0x0000002610087c11 */ /* 0x002fe4000f8e18ff */
[----:B--2---:R-:W-:Y:S02]  /*eeb0*/  LOP3.LUT R9, R5, 0x7f, RZ, 0xc0, !PT ;  /* 0x0000007f05097812 */ /* 0x004fe400078ec0ff */
[----:B------:R-:W-:Y:S02]  /*eec0*/  SHF.L.U32 R5, R17, 0x1f, RZ ;  /* 0x0000001f11057819 */ /* 0x000fe400000006ff */
[----:B------:R-:W-:Y:S02]  /*eed0*/  ISETP.NE.AND P3, PT, R9, RZ, PT ;  /* 0x000000ff0900720c */ /* 0x000fe40003f65270 */
[----:B------:R-:W1:Y:S02]  /*eee0*/  SYNCS.PHASECHK.TRANS64.TRYWAIT P2, [R8+URZ+0x38840], R5 ;  /* 0x03884005080075a7 */ /* 0x000e64000804017f */
[----:B-1----:R-:W-:Y:S09]  /*eef0*/  @!P2 BRA `(.L_x_5994) ;  /* 0x0000002800a4a947 */ /* 0x002ff20003800000 */
.L_x_6048:
[----:B------:R-:W-:Y:S05]  /*ef00*/  @P3 BRA `(.L_x_5995) ;  /* 0x0000000000143947 */ /* 0x000fea0003800000 */
[----:B------:R-:W-:Y:S01]  /*ef10*/  ISETP.NE.AND P2, PT, R19, RZ, PT ;  /* 0x000000ff1300720c */ /* 0x000fe20003f45270 */
[----:B-1----:R-:W-:-:S04]  /*ef20*/  IMAD.MOV.U32 R5, RZ, RZ, 0x2000 ;  /* 0x00002000ff057424 */ /* 0x002fc800078e00ff */
[----:B------:R2:W-:Y:S08]  /*ef30*/  SYNCS.ARRIVE.TRANS64 RZ, [R8+URZ+0x38830], R5 ;  /* 0x0388300508ff79a7 */ /* 0x0005f0000800003f */
[----:B------:R-:W-:Y:S05]  /*ef40*/  @!P2 BRA `(.L_x_5995) ;  /* 0x000000000004a947 */ /* 0x000fea0003800000 */
[----:B------:R-:W-:Y:S01]  /*ef50*/  BPT.TRAP 0x1 ;  /* 0x000000040000795c */ /* 0x000fe20000300000 */
.L_x_5995:
        /* <DEDUP_REMOVED lines=16> */
.L_x_5992:
[----:B------:R-:W-:Y:S05]  /*f060*/  WARPSYNC.ALL ;  /* 0x0000000000007948 */ /* 0x000fea0003800000 */
[----:B------:R-:W-:Y:S01]  /*f070*/  BAR.SYNC.DEFER_BLOCKING 0x8, 0xa0 ;  /* 0x0202800000007b1d */ /* 0x000fe20000010000 */
[----:B------:R-:W-:-:S05]  /*f080*/  ELECT P2, URZ, PT ;  /* 0x00000000003f782f */ /* 0x000fca0003840000 */
[----:B------:R-:W-:Y:S08]  /*f090*/  BSSY B0, `(.L_x_5996) ;  /* 0x0000041000007945 */ /* 0x000ff00003800000 */
[----:B------:R-:W-:Y:S05]  /*f0a0*/  @!P2 BRA `(.L_x_5997) ;  /* 0x0000000000fca947 */ /* 0x000fea0003800000 */
[----:B------:R-:W-:Y:S01]  /*f0b0*/  UIADD3 UR14, UP0, UR46, 0x270, URZ ;  /* 0x000002702e0e7890 */ /* 0x000fe2000ff1e03f */
[----:B-12---:R-:W-:Y:S01]  /*f0c0*/  MOV R5, 0x2000 ;  /* 0x0000200000057802 */ /* 0x006fe20000000f00 */
        /* <DEDUP_REMOVED lines=61> */
.L_x_5997:
[----:B------:R-:W-:Y:S05]  /*f4a0*/  BSYNC B0 ;  /* 0x0000000000007941 */ /* 0x000fea0003800000 */
.L_x_5996:
        /* <DEDUP_REMOVED lines=8> */
.L_x_6049:
[----:B------:R-:W-:Y:S01]  /*f530*/  ULDC.64 UR4, c[0x0][0x408] ;  /* 0x0001020000047ab9 */ /* 0x000fe20000000a00 */
[----:B------:R-:W-:Y:S04]  /*f540*/  BSSY B0, `(.L_x_5999) ;  /* 0x0000042000007945 */ /* 0x000fe80003800000 */
[----:B------:R-:W-:Y:S05]  /*f550*/  @!P6 BRA `(.L_x_6000) ;  /* 0x000000040000e947 */ /* 0x000fea0003800000 */
[----:B-1----:R-:W1:Y:S01]  /*f560*/  S2R R8, SR_TID.X ;  /* 0x0000000000087919 */ /* 0x002e620000002100 */
[----:B------:R-:W-:Y:S02]  /*f570*/  LEA R5, R16, UR38, 0x3 ;  /* 0x0000002610057c11 */ /* 0x000fe4000f8e18ff */
[----:B-1----:R-:W-:Y:S02]  /*f580*/  LOP3.LUT R9, R8, 0x7f, RZ, 0xc0, !PT ;  /* 0x0000007f08097812 */ /* 0x002fe400078ec0ff */
[----:B------:R-:W-:Y:S02]  /*f590*/  SHF.L.U32 R8, R17, 0x1f, RZ ;  /* 0x0000001f11087819 */ /* 0x000fe400000006ff */
[----:B------:R-:W-:Y:S02]  /*f5a0*/  ISETP.NE.AND P3, PT, R9, RZ, PT ;  /* 0x000000ff0900720c */ /* 0x000fe40003f65270 */
[----:B------:R-:W1:Y:S02]  /*f5b0*/  SYNCS.PHASECHK.TRANS64.TRYWAIT P2, [R5+URZ+0x38860], R8 ;  /* 0x03886008050075a7 */ /* 0x000e64000804017f */
[----:B-1----:R-:W-:Y:S09]  /*f5c0*/  @!P2 BRA `(.L_x_6001) ;  /* 0x00000024001ca947 */ /* 0x002ff20003800000 */
.L_x_6050:
[----:B------:R-:W-:Y:S05]  /*f5d0*/  @P3 BRA `(.L_x_6002) ;  /* 0x0000000000143947 */ /* 0x000fea0003800000 */
[----:B------:R-:W-:Y:S01]  /*f5e0*/  ISETP.NE.AND P2, PT, R19, RZ, PT ;  /* 0x000000ff1300720c */ /* 0x000fe20003f45270 */
[----:B-1----:R-:W-:-:S04]  /*f5f0*/  IMAD.MOV.U32 R8, RZ, RZ, 0x10000 ;  /* 0x00010000ff087424 */ /* 0x002fc800078e00ff */
[----:B------:R2:W-:Y:S08]  /*f600*/  SYNCS.ARRIVE.TRANS64 RZ, [R5+URZ+0x38850], R8 ;  /* 0x0388500805ff79a7 */ /* 0x0005f0000800003f */
[----:B------:R-:W-:Y:S05]  /*f610*/  @!P2 BRA `(.L_x_6002) ;  /* 0x000000000004a947 */ /* 0x000fea0003800000 */
[----:B------:R-:W-:Y:S01]  /*f620*/  BPT.TRAP 0x1 ;  /* 0x000000040000795c */ /* 0x000fe20000300000 */
.L_x_6002:
        /* <DEDUP_REMOVED lines=51> */
.L_x_6000:
[----:B------:R-:W-:Y:S05]  /*f960*/  BSYNC B0 ;  /* 0x0000000000007941 */ /* 0x000fea0003800000 */
.L_x_5999:
[----:B------:R-:W-:-:S06]  /*f970*/  UISETP.GE.AND UP0, UPT, UR39, 0x2, UPT ;  /* 0x000000022700788c */ /* 0x000fcc000bf06270 */
[----:B------:R-:W-:-:S13]  /*f980*/  PLOP3.LUT P2, PT, PT, PT, UP0, 0x80, 0x0 ;  /* 0x000000000000781c */ /* 0x000fda0003f4f008 */
[----:B------:R-:W-:Y:S05]  /*f990*/  @!P2 BRA `(.L_x_6003) ;  /* 0x00000014009ca947 */ /* 0x000fea0003800000 */
[----:B------:R-:W-:Y:S02]  /*f9a0*/  ULOP3.LUT UR6, UR39, 0x1, URZ, 0xc0, !UPT ;  /* 0x0000000127067892 */ /* 0x000fe4000f8ec03f */
[----:B------:R-:W-:Y:S02]  /*f9b0*/  MOV R9, UR39 ;  /* 0x0000002700097c02 */ /* 0x000fe40008000f00 */
[----:B------:R-:W-:-:S03]  /*f9c0*/  UISETP.NE.U32.AND UP0, UPT, UR6, 0x1, UPT ;  /* 0x000000010600788c */ /* 0x000fc6000bf05070 */
[----:B------:R-:W-:-:S03]  /*f9d0*/  VIADD R9, R9, 0xfffffffe ;  /* 0xfffffffe09097836 */ /* 0x000fc60000000000 */
[----:B------:R-:W-:Y:S01]  /*f9e0*/  PLOP3.LUT P2, PT, PT, PT, UP0, 0x80, 0x0 ;  /* 0x000000000000781c */ /* 0x000fe20003f4f008 */
[----:B-12---:R-:W-:-:S12]  /*f9f0*/  IMAD.MOV.U32 R8, RZ, RZ, R9 ;  /* 0x000000ffff087224 */ /* 0x006fd800078e0009 */
        /* <DEDUP_REMOVED lines=26> */
[----:B------:R-:W-:-:S05]  /*fba0*/  IADD3 R5, -R10, RZ, RZ ;  /* 0x000000ff0a057210 */ /* 0x000fca0007ffe1ff */
[----:B------:R-:W-:-:S07]  /*fbb0*/  IMAD R8, R8, R5, R9 ;  /* 0x0000000508087224 */ /* 0x000fce00078e0209 */
.L_x_6007:
[----:B-1----:R-:W1:Y:S01]  /*fbc0*/  S2R R2, SR_TID.X ;  /* 0x0000000000027919 */ /* 0x002e620000002100 */
[----:B------:R-:W-:Y:S02]  /*fbd0*/  SHF.L.U32 R3, R17, 0x1f, RZ ;  /* 0x0000001f11037819 */ /* 0x000fe400000006ff */
[----:B-1----:R-:W-:Y:S02]  /*fbe0*/  LOP3.LUT R5, R2, 0x7f, RZ, 0xc0, !PT ;  /* 0x0000007f02057812 */ /* 0x002fe400078ec0ff */
[----:B------:R-:W-:Y:S02]  /*fbf0*/  LEA R2, R16, UR38, 0x3 ;  /* 0x0000002610027c11 */ /* 0x000fe4000f8e18ff */
[----:B------:R-:W-:Y:S02]  /*fc00*/  ISETP.NE.AND P2, PT, R5, RZ, PT ;  /* 0x000000ff0500720c */ /* 0x000fe40003f45270 */
[----:B------:R-:W1:Y:S02]  /*fc10*/  SYNCS.PHASECHK.TRANS64.TRYWAIT P3, [R2+URZ+0x38840], R3 ;  /* 0x03884003020075a7 */ /* 0x000e64000806017f */
[----:B-1----:R-:W-:Y:S09]  /*fc20*/  @!P3 BRA `(.L_x_6008) ;  /* 0x0000001c0098b947 */ /* 0x002ff20003800000 */
.L_x_6051:
[----:B------:R-:W-:Y:S05]  /*fc30*/  @P2 BRA `(.L_x_6009) ;  /* 0x0000000000142947 */ /* 0x000fea0003800000 */
[----:B------:R-:W-:Y:S01]  /*fc40*/  ISETP.NE.AND P3, PT, R19, RZ, PT ;  /* 0x000000ff1300720c */ /* 0x000fe20003f65270 */
[----:B------:R-:W-:-:S04]  /*fc50*/  IMAD.MOV.U32 R5, RZ, RZ, 0x2000 ;  /* 0x00002000ff057424 */ /* 0x000fc800078e00ff */
[----:B------:R2:W-:Y:S08]  /*fc60*/  SYNCS.ARRIVE.TRANS64 RZ, [R2+URZ+0x38830], R5 ;  /* 0x0388300502ff79a7 */ /* 0x0005f0000800003f */
[----:B------:R-:W-:Y:S05]  /*fc70*/  @!P3 BRA `(.L_x_6009) ;  /* 0x000000000004b947 */ /* 0x000fea0003800000 */
[----:B------:R-:W-:Y:S01]  /*fc80*/  BPT.TRAP 0x1 ;  /* 0x000000040000795c */ /* 0x000fe20000300000 */
.L_x_6009:
        /* <DEDUP_REMOVED lines=17> */
.L_x_6052:
[----:B------:R-:W-:Y:S05]  /*fda0*/  @P2 BRA `(.L_x_6011) ;  /* 0x0000000000142947 */ /* 0x000fea0003800000 */
[----:B------:R-:W-:Y:S01]  /*fdb0*/  ISETP.NE.AND P2, PT, R19, RZ, PT ;  /* 0x000000ff1300720c */ /* 0x000fe20003f45270 */
[----:B-12---:R-:W-:-:S04]  /*fdc0*/  IMAD.MOV.U32 R3, RZ, RZ, 0x10000 ;  /* 0x00010000ff037424 */ /* 0x006fc800078e00ff */
[----:B------:R3:W-:Y:S08]  /*fdd0*/  SYNCS.ARRIVE.TRANS64 RZ, [R2+URZ+0x38850], R3 ;  /* 0x0388500302ff79a7 */ /* 0x0007f0000800003f */
[----:B------:R-:W-:Y:S05]  /*fde0*/  @!P2 BRA `(.L_x_6011) ;  /* 0x000000000004a947 */ /* 0x000fea0003800000 */
[----:B------:R-:W-:Y:S01]  /*fdf0*/  BPT.TRAP 0x1 ;  /* 0x000000040000795c */ /* 0x000fe20000300000 */
.L_x_6011:
        /* <DEDUP_REMOVED lines=50> */
.L_x_6006:
[----:B------:R-:W-:Y:S05]  /*10120*/  BSYNC B0 ;  /* 0x0000000000007941 */ /* 0x000fea0003800000 */
.L_x_6005:
[----:B------:R-:W-:-:S06]  /*10130*/  UIADD3 UR6, UR39, -0x3, URZ ;  /* 0xfffffffd27067890 */ /* 0x000fcc000fffe03f */
[----:B------:R-:W-:-:S07]  /*10140*/  MOV R8, UR6 ;  /* 0x0000000600087c02 */ /* 0x000fce0008000f00 */
.L_x_6004:
[----:B------:R-:W-:Y:S01]  /*10150*/  ISETP.NE.AND P2, PT, R9, RZ, PT ;  /* 0x000000ff0900720c */ /* 0x000fe20003f45270 */
[----:B------:R-:W-:-:S12]  /*10160*/  BSSY B0, `(.L_x_6003) ;  /* 0x00000ea000007945 */ /* 0x000fd80003800000 */
[----:B------:R-:W-:Y:S05]  /*10170*/  @!P2 BRA `(.L_x_6012) ;  /* 0x0000000c00a0a947 */ /* 0x000fea0003800000 */
.L_x_6027:
        /* <DEDUP_REMOVED lines=28> */
.L_x_6015:
[----:B------:R-:W1:Y:S01]  /*10340*/  S2R R2, SR_TID.X ;  /* 0x0000000000027919 */ /* 0x000e620000002100 */
[----:B------:R-:W-:Y:S02]  /*10350*/  LEA R3, R9, UR38, 0x3 ;  /* 0x0000002609037c11 */ /* 0x000fe4000f8e18ff */
[----:B-1----:R-:W-:Y:S02]  /*10360*/  LOP3.LUT R5, R2, 0x7f, RZ, 0xc0, !PT ;  /* 0x0000007f02057812 */ /* 0x002fe400078ec0ff */
[----:B------:R-:W-:Y:S02]  /*10370*/  SHF.L.U32 R2, R17, 0x1f, RZ ;  /* 0x0000001f11027819 */ /* 0x000fe400000006ff */
[----:B------:R-:W-:Y:S02]  /*10380*/  ISETP.NE.AND P2, PT, R5, RZ, PT ;  /* 0x000000ff0500720c */ /* 0x000fe40003f45270 */
[----:B------:R-:W1:Y:S02]  /*10390*/  SYNCS.PHASECHK.TRANS64.TRYWAIT P3, [R3+URZ+0x38840], R2 ;  /* 0x03884002030075a7 */ /* 0x000e64000806017f */
[----:B-1----:R-:W-:Y:S09]  /*103a0*/  @!P3 BRA `(.L_x_6016) ;  /* 0x0000001400e0b947 */ /* 0x002ff20003800000 */
.L_x_6053:
[----:B------:R-:W-:Y:S05]  /*103b0*/  @P2 BRA `(.L_x_6017) ;  /* 0x0000000000142947 */ /* 0x000fea0003800000 */
[----:B------:R-:W-:Y:S01]  /*103c0*/  ISETP.NE.AND P3, PT, R19, RZ, PT ;  /* 0x000000ff1300720c */ /* 0x000fe20003f65270 */
[----:B------:R-:W-:-:S04]  /*103d0*/  IMAD.MOV.U32 R12, RZ, RZ, 0x2000 ;  /* 0x00002000ff0c7424 */ /* 0x000fc800078e00ff */
[----:B------:R2:W-:Y:S08]  /*103e0*/  SYNCS.ARRIVE.TRANS64 RZ, [R3+URZ+0x38830], R12 ;  /* 0x0388300c03ff79a7 */ /* 0x0005f0000800003f */
[----:B------:R-:W-:Y:S05]  /*103f0*/  @!P3 BRA `(.L_x_6017) ;  /* 0x000000000004b947 */ /* 0x000fea0003800000 */
[----:B------:R-:W-:Y:S01]  /*10400*/  BPT.TRAP 0x1 ;  /* 0x000000040000795c */ /* 0x000fe20000300000 */
.L_x_6017:
        /* <DEDUP_REMOVED lines=17> */
.L_x_6054:
[----:B------:R-:W-:Y:S05]  /*10520*/  @P2 BRA `(.L_x_6019) ;  /* 0x0000000000142947 */ /* 0x000fea0003800000 */
[----:B------:R-:W-:Y:S01]  /*10530*/  ISETP.NE.AND P2, PT, R19, RZ, PT ;  /* 0x000000ff1300720c */ /* 0x000fe20003f45270 */
[----:B-1-3--:R-:W-:-:S04]  /*10540*/  IMAD.MOV.U32 R2, RZ, RZ, 0x10000 ;  /* 0x00010000ff027424 */ /* 0x00afc800078e00ff */
[----:B------:R4:W-:Y:S08]  /*10550*/  SYNCS.ARRIVE.TRANS64 RZ, [R3+URZ+0x38850], R2 ;  /* 0x0388500203ff79a7 */ /* 0x0009f0000800003f */
[----:B------:R-:W-:Y:S05]  /*10560*/  @!P2 BRA `(.L_x_6019) ;  /* 0x000000000004a947 */ /* 0x000fea0003800000 */
[----:B------:R-:W-:Y:S01]  /*10570*/  BPT.TRAP 0x1 ;  /* 0x000000040000795c */ /* 0x000fe20000300000 */
.L_x_6019:
        /* <DEDUP_REMOVED lines=50> */
.L_x_6014:
[----:B------:R-:W-:Y:S05]  /*108a0*/  BSYNC B1 ;  /* 0x0000000000017941 */ /* 0x000fea0003800000 */
.L_x_6013:
[----:B------:R-:W-:Y:S01]  /*108b0*/  VIADD R9, R9, 0x1 ;  /* 0x0000000109097836 */ /* 0x000fe20000000000 */
[----:B------:R-:W-:Y:S04]  /*108c0*/  BSSY B1, `(.L_x_6020) ;  /* 0x0000070000017945 */ /* 0x000fe80003800000 */
[----:B------:R-:W-:-:S04]  /*108d0*/  ISETP.NE.AND P2, PT, R9, 0x2, PT ;  /* 0x000000020900780c */ /* 0x000fc80003f45270 */
[----:B---34-:R-:W-:Y:S02]  /*108e0*/  SEL R2, RZ, 0x1, P2 ;  /* 0x00000001ff027807 */ /* 0x018fe40001000000 */
[----:B------:R-:W-:Y:S02]  /*108f0*/  SEL R16, R9, RZ, P2 ;  /* 0x000000ff09107207 */ /* 0x000fe40001000000 */
[----:B------:R-:W-:Y:S01]  /*10900*/  LOP3.LUT R17, R17, R2, RZ, 0x3c, !PT ;  /* 0x0000000211117212 */ /* 0x000fe200078e3cff */
[----:B------:R-:W-:Y:S06]  /*10910*/  @!P6 BRA `(.L_x_6021) ;  /* 0x0000000400a8e947 */ /* 0x000fec0003800000 */
[----:B------:R-:W-:Y:S01]  /*10920*/  VIADD R10, R8, 0xffffffff ;  /* 0xffffffff080a7836 */ /* 0x000fe20000000000 */
        /* <DEDUP_REMOVED lines=12> */
[----:B------:R-:W-:-:S04]  /*109f0*/  IMAD.WIDE.U32 R2, R6, UR4, R2 ;  /* 0x0000000406027c25 */ /* 0x000fc8000f8e0002 */
[----:B------:R-:W-:Y:S01]  /*10a00*/  IMAD.IADD R3, R13, 0x1, R3 ;  /* 0x000000010d037824 */ /* 0x000fe200078e0203 */
[----:B---3--:R-:W-:-:S04]  /*10a10*/  LEA R4, P2, R2, R4, 0x2 ;  /* 0x0000000402047211 */ /* 0x008fc800078410ff */
[----:B------:R-:W-:-:S05]  /*10a20*/  LEA.HI.X R5, R2, R5, R3, 0x2, P2 ;  /* 0x0000000502057211 */ /* 0x000fca00010f1403 */
[----:B------:R1:W5:Y:S01]  /*10a30*/  LDG.E R4, desc[UR54][R4.64] ;  /* 0x0000003604047981 */ /* 0x000362000c1e1900 */
[----:B------:R-:W-:-:S04]  /*10a40*/  IMAD.MOV R2, RZ, RZ, -R11 ;  /* 0x000000ffff027224 */ /* 0x000fc800078e0a0b */
[----:B------:R-:W-:-:S07]  /*10a50*/  IMAD R10, R9, R2, R10 ;  /* 0x00000002090a7224 */ /* 0x000fce00078e020a */
.L_x_6022:
[----:B------:R-:W1:Y:S01]  /*10a60*/  S2R R2, SR_TID.X ;  /* 0x0000000000027919 */ /* 0x000e620000002100 */
[----:B--2---:R-:W-:Y:S02]  /*10a70*/  SHF.L.U32 R3, R17, 0x1f, RZ ;  /* 0x0000001f11037819 */ /* 0x004fe400000006ff */
[----:B-1----:R-:W-:Y:S02]  /*10a80*/  LOP3.LUT R5, R2, 0x7f, RZ, 0xc0, !PT ;  /* 0x0000007f02057812 */ /* 0x002fe400078ec0ff */
[----:B------:R-:W-:Y:S02]  /*10a90*/  LEA R2, R16, UR38, 0x3 ;  /* 0x0000002610027c11 */ /* 0x000fe4000f8e18ff */
[----:B------:R-:W-:Y:S02]  /*10aa0*/  ISETP.NE.AND P2, PT, R5, RZ, PT ;  /* 0x000000ff0500720c */ /* 0x000fe40003f45270 */
[----:B------:R-:W1:Y:S02]  /*10ab0*/  SYNCS.PHASECHK.TRANS64.TRYWAIT P3, [R2+URZ+0x38840], R3 ;  /* 0x03884003020075a7 */ /* 0x000e64000806017f */
[----:B-1----:R-:W-:Y:S09]  /*10ac0*/  @!P3 BRA `(.L_x_6023) ;  /* 0x000000100040b947 */ /* 0x002ff20003800000 */
.L_x_6055:
[----:B------:R-:W-:Y:S05]  /*10ad0*/  @P2 BRA `(.L_x_6024) ;  /* 0x0000000000142947 */ /* 0x000fea0003800000 */
[----:B------:R-:W-:Y:S02]  /*10ae0*/  ISETP.NE.AND P3, PT, R19, RZ, PT ;  /* 0x000000ff1300720c */ /* 0x000fe40003f65270 */
[----:B------:R-:W-:-:S04]  /*10af0*/  MOV R5, 0x2000 ;  /* 0x0000200000057802 */ /* 0x000fc80000000f00 */
[----:B------:R2:W-:Y:S07]  /*10b00*/  SYNCS.ARRIVE.TRANS64 RZ, [R2+URZ+0x38830], R5 ;  /* 0x0388300502ff79a7 */ /* 0x0005ee000800003f */
[----:B------:R-:W-:Y:S05]  /*10b10*/  @!P3 BRA `(.L_x_6024) ;  /* 0x000000000004b947 */ /* 0x000fea0003800000 */
[----:B------:R-:W-:Y:S01]  /*10b20*/  BPT.TRAP 0x1 ;  /* 0x000000040000795c */ /* 0x000fe20000300000 */
.L_x_6024:
        /* <DEDUP_REMOVED lines=17> */
.L_x_6056:
[----:B------:R-:W-:Y:S05]  /*10c40*/  @P2 BRA `(.L_x_6026) ;  /* 0x0000000000142947 */ /* 0x000fea0003800000 */
[----:B------:R-:W-:Y:S01]  /*10c50*/  ISETP.NE.AND P2, PT, R19, RZ, PT ;  /* 0x000000ff1300720c */ /* 0x000fe20003f45270 */
[----:B-1-3--:R-:W-:-:S04]  /*10c60*/  IMAD.MOV.U32 R3, RZ, RZ, 0x10000 ;  /* 0x00010000ff037424 */ /* 0x00afc800078e00ff */
[----:B------:R4:W-:Y:S08]  /*10c70*/  SYNCS.ARRIVE.TRANS64 RZ, [R2+URZ+0x38850], R3 ;  /* 0x0388500302ff79a7 */ /* 0x0009f0000800003f */
[----:B------:R-:W-:Y:S05]  /*10c80*/  @!P2 BRA `(.L_x_6026) ;  /* 0x000000000004a947 */ /* 0x000fea0003800000 */
[----:B------:R-:W-:Y:S01]  /*10c90*/  BPT.TRAP 0x1 ;  /* 0x000000040000795c */ /* 0x000fe20000300000 */
.L_x_6026:
        /* <DEDUP_REMOVED lines=50> */
.L_x_6021:
[----:B------:R-:W-:Y:S05]  /*10fc0*/  BSYNC B1 ;  /* 0x0000000000017941 */ /* 0x000fea0003800000 */
.L_x_6020:
[C---:B------:R-:W-:Y:S01]  /*10fd0*/  ISETP.GT.AND P2, PT, R8.reuse, 0x1, PT ;  /* 0x000000010800780c */ /* 0x040fe20003f44270 */
[----:B------:R-:W-:-:S12]  /*10fe0*/  VIADD R8, R8, 0xfffffffe ;  /* 0xfffffffe08087836 */ /* 0x000fd80000000000 */
[----:B------:R-:W-:Y:S05]  /*10ff0*/  @P2 BRA `(.L_x_6027) ;  /* 0xfffffff000602947 */ /* 0x000fea000383ffff */
.L_x_6012:
[----:B------:R-:W-:Y:S05]  /*11000*/  BSYNC B0 ;  /* 0x0000000000007941 */ /* 0x000fea0003800000 */
.L_x_6003:
        /* <DEDUP_REMOVED lines=18> */
.L_x_6029:
[----:B------:R-:W-:Y:S05]  /*11130*/  BSYNC B0 ;  /* 0x0000000000007941 */ /* 0x000fea0003800000 */
.L_x_6028:
[----:B------:R-:W-:Y:S01]  /*11140*/  SEL R16, R16, RZ, P0 ;  /* 0x000000ff10107207 */ /* 0x000fe20000000000 */
[----:B------:R-:W-:-:S07]  /*11150*/  IMAD.MOV.U32 R13, RZ, RZ, R18 ;  /* 0x000000ffff0d7224 */ /* 0x000fce00078e0012 */
.L_x_5986:
[----:B------:R-:W-:Y:S05]  /*11160*/  BSYNC B6 ;  /* 0x0000000000067941 */ /* 0x000fea0003800000 */
.L_x_5984:
[----:B------:R-:W-:-:S03]  /*11170*/  UMOV UR6, 0xffffffff ;  /* 0xffffffff00067882 */ /* 0x000fc60000000000 */
[----:B------:R-:W-:Y:S05]  /*11180*/  BRA.DIV UR6, `(.L_x_6030) ;  /* 0x0000000a06b87947 */ /* 0x000fea000b800000 */
[----:B------:R1:W1:Y:S02]  /*11190*/  SHFL.IDX PT, R14, R13, RZ, 0x1f ;  /* 0x00001fff0d0e7589 */ /* 0x00026400000e0000 */
.L_x_6059:
        /* <DEDUP_REMOVED lines=12> */
.L_x_5981:
        /* <DEDUP_REMOVED lines=11> */
.L_x_6060:
        /* <DEDUP_REMOVED lines=9> */
[----:B------:R-:W2:Y:S02]  /*113a0*/  LDL R2, [R1] ;  /* 0x0000000001027983 */ /* 0x000ea40000100800 */
[----:B--2---:R-:W-:-:S13]  /*113b0*/  R2UR UR4, R2 ;  /* 0x00000000020472ca */ /* 0x004fda00000e0000 */
[----:B------:R-:W-:-:S06]  /*113c0*/  ULOP3.LUT UR4, UR4, 0x2, URZ, 0xfc, !UPT ;  /* 0x0000000204047892 */ /* 0x000fcc000f8efc3f */
[----:B------:R-:W-:-:S04]  /*113d0*/  MOV R0, UR4 ;  /* 0x0000000400007c02 */ /* 0x000fc80008000f00 */
[----:B------:R-:W-:-:S13]  /*113e0*/  ISETP.NE.AND P2, PT, R0, 0x3, PT ;  /* 0x000000030000780c */ /* 0x000fda0003f45270 */
[----:B------:R-:W-:Y:S05]  /*113f0*/  @!P2 BRA `(.L_x_6035) ;  /* 0x000000000004a947 */ /* 0x000fea0003800000 */
[----:B------:R-:W-:Y:S01]  /*11400*/  BPT.TRAP 0x1 ;  /* 0x000000040000795c */ /* 0x000fe20000300000 */
.L_x_6035:
        /* <DEDUP_REMOVED lines=12> */
.L_x_6061:
[----:B------:R-:W2:Y:S02]  /*114d0*/  SYNCS.PHASECHK.TRANS64.TRYWAIT P0, [R3+URZ], R0 ;  /* 0x00000000030075a7 */ /* 0x000ea4000800017f */
[----:B--2---:R-:W-:Y:S05]  /*114e0*/  @!P0 BRA `(.L_x_6037) ;  /* 0x00000008002c8947 */ /* 0x004fea0003800000 */
.L_x_6062:
[----:B------:R-:W-:Y:S05]  /*114f0*/  @!P2 BRA `(.L_x_6038) ;  /* 0x000000000004a947 */ /* 0x000fea0003800000 */
[----:B------:R-:W-:Y:S01]  /*11500*/  BPT.TRAP 0x1 ;  /* 0x000000040000795c */ /* 0x000fe20000300000 */
.L_x_6038:
[----:B--2---:R-:W-:-:S04]  /*11510*/  VIADD R3, R7, 0x38860 ;  /* 0x0003886007037836 */ /* 0x004fc80000000000 */
[----:B-1----:R-:W-:-:S04]  /*11520*/  IMAD R5, R16, 0x8, R3 ;  /* 0x0000000810057824 */ /* 0x002fc800078e0203 */
[----:B------:R-:W1:Y:S02]  /*11530*/  SYNCS.PHASECHK.TRANS64.TRYWAIT P0, [R5+URZ], R4 ;  /* 0x00000004050075a7 */ /* 0x000e64000800017f */
[----:B-1----:R-:W-:Y:S05]  /*11540*/  @!P0 BRA `(.L_x_6039) ;  /* 0x0000000800288947 */ /* 0x002fea0003800000 */
.L_x_6063:
[----:B------:R-:W-:-:S07]  /*11550*/  IMAD R3, R2, 0x8, R3 ;  /* 0x0000000802037824 */ /* 0x000fce00078e0203 */
.L_x_6040:
[----:B--2---:R2:W3:Y:S02]  /*11560*/  SYNCS.PHASECHK.TRANS64.TRYWAIT P0, [R3+URZ], R0 ;  /* 0x00000000030075a7 */ /* 0x0044e4000800017f */
[----:B---3--:R-:W-:Y:S05]  /*11570*/  @!P0 NANOSLEEP.SYNCS 0x989680 ;  /* 0x009896800000895d */ /* 0x008fea0003900000 */
[----:B------:R-:W3:Y:S02]  /*11580*/  @!P0 SYNCS.PHASECHK.TRANS64 P0, [R3+URZ], R0 ;  /* 0x00000000030085a7 */ /* 0x000ee4000800007f */
[----:B---3--:R-:W-:Y:S05]  /*11590*/  @!P0 BRA `(.L_x_6040) ;  /* 0xfffffffc00f08947 */ /* 0x008fea000383ffff */
.L_x_6034:
[----:B------:R-:W-:Y:S05]  /*115a0*/  BSYNC B0 ;  /* 0x0000000000007941 */ /* 0x000fea0003800000 */
.L_x_6033:
[----:B------:R-:W-:Y:S05]  /*115b0*/  EXIT ;  /* 0x000000000000794d */ /* 0x000fea0003800000 */
.L_x_5940:
[----:B-1----:R-:W-:-:S04]  /*115c0*/  MOV R0, UR37 ;  /* 0x0000002500007c02 */ /* 0x002fc80008000f00 */
[----:B------:R1:W2:Y:S03]  /*115d0*/  SYNCS.PHASECHK.TRANS64.TRYWAIT P1, [R0+URZ+0x38800], R3 ;  /* 0x03880003000075a7 */ /* 0x0002a6000802017f */
[----:B--2---:R-:W-:Y:S05]  /*115e0*/  @!P1 NANOSLEEP.SYNCS 0x989680 ;  /* 0x009896800000995d */ /* 0x004fea0003900000 */
[----:B------:R-:W2:Y:S02]  /*115f0*/  @!P1 SYNCS.PHASECHK.TRANS64 P1, [R0+URZ+0x38800], R3 ;  /* 0x03880003000095a7 */ /* 0x000ea4000802007f */
[----:B--2---:R-:W-:Y:S05]  /*11600*/  @!P1 BRA `(.L_x_5940) ;  /* 0xfffffffc00ec9947 */ /* 0x004fea000383ffff */
[----:B------:R-:W-:Y:S05]  /*11610*/  BRA `(.L_x_6041) ;  /* 0xffffff1800e07947 */ /* 0x000fea000383ffff */
.L_x_5944:
[----:B---3--:R3:W4:Y:S02]  /*11620*/  SYNCS.PHASECHK.TRANS64.TRYWAIT P1, [R5+URZ+0x38830], R8 ;  /* 0x03883008050075a7 */ /* 0x008724000802017f */
[----:B----4-:R-:W-:Y:S05]  /*11630*/  @!P1 NANOSLEEP.SYNCS 0x989680 ;  /* 0x009896800000995d */ /* 0x010fea0003900000 */
[----:B------:R-:W4:Y:S02]  /*11640*/  @!P1 SYNCS.PHASECHK.TRANS64 P1, [R5+URZ+0x38830], R8 ;  /* 0x03883008050095a7 */ /* 0x000f24000802007f */
[----:B----4-:R-:W-:Y:S05]  /*11650*/  @!P1 BRA `(.L_x_5944) ;  /* 0xfffffffc00f09947 */ /* 0x010fea000383ffff */
[----:B------:R-:W-:Y:S05]  /*11660*/  BRA `(.L_x_5943) ;  /* 0xffffff1800f47947 */ /* 0x000fea000383ffff */
.L_x_5945:
[----:B-1----:R-:W-:-:S04]  /*11670*/  IMAD.U32 R4, RZ, RZ, UR37 ;  /* 0x00000025ff047e24 */ /* 0x002fc8000f8e00ff */
[----:B------:R1:W4:Y:S03]  /*11680*/  SYNCS.PHASECHK.TRANS64.TRYWAIT P1, [R4+URZ+0x38810], R3 ;  /* 0x03881003040075a7 */ /* 0x000326000802017f */
[----:B----4-:R-:W-:Y:S05]  /*11690*/  @!P1 NANOSLEEP.SYNCS 0x989680 ;  /* 0x009896800000995d */ /* 0x010fea0003900000 */
[----:B------:R-:W4:Y:S02]  /*116a0*/  @!P1 SYNCS.PHASECHK.TRANS64 P1, [R4+URZ+0x38810], R3 ;  /* 0x03881003040095a7 */ /* 0x000f24000802007f */
[----:B----4-:R-:W-:Y:S05]  /*116b0*/  @!P1 BRA `(.L_x_5945) ;  /* 0xfffffffc00ec9947 */ /* 0x010fea000383ffff */
[----:B------:R-:W-:Y:S05]  /*116c0*/  BRA `(.L_x_6042) ;  /* 0xffffff1c007c7947 */ /* 0x000fea000383ffff */
.L_x_5949:
[----:B------:R1:W1:Y:S02]  /*116d0*/  SYNCS.PHASECHK.TRANS64.TRYWAIT P1, [R5+URZ+0x38850], R8 ;  /* 0x03885008050075a7 */ /* 0x000264000802017f */
[----:B-1----:R-:W-:Y:S05]  /*116e0*/  @!P1 NANOSLEEP.SYNCS 0x989680 ;  /* 0x009896800000995d */ /* 0x002fea0003900000 */
[----:B------:R-:W1:Y:S02]  /*116f0*/  @!P1 SYNCS.PHASECHK.TRANS64 P1, [R5+URZ+0x38850], R8 ;  /* 0x03885008050095a7 */ /* 0x000e64000802007f */
[----:B-1----:R-:W-:Y:S05]  /*11700*/  @!P1 BRA `(.L_x_5949) ;  /* 0xfffffffc00f09947 */ /* 0x002fea000383ffff */
[----:B------:R-:W-:Y:S05]  /*11710*/  BRA `(.L_x_5948) ;  /* 0xffffff1c00b07947 */ /* 0x000fea000383ffff */
.L_x_5954:
[----:B--2---:R2:W3:Y:S02]  /*11720*/  SYNCS.PHASECHK.TRANS64.TRYWAIT P2, [R10+URZ+0x38830], R7 ;  /* 0x038830070a0075a7 */ /* 0x0044e4000804017f */
[----:B---3--:R-:W-:Y:S05]  /*11730*/  @!P2 NANOSLEEP.SYNCS 0x989680 ;  /* 0x009896800000a95d */ /* 0x008fea0003900000 */
[----:B------:R-:W3:Y:S02]  /*11740*/  @!P2 SYNCS.PHASECHK.TRANS64 P2, [R10+URZ+0x38830], R7 ;  /* 0x038830070a00a5a7 */ /* 0x000ee4000804007f */
[----:B---3--:R-:W-:Y:S05]  /*11750*/  @!P2 BRA `(.L_x_5954) ;  /* 0xfffffffc00f0a947 */ /* 0x008fea000383ffff */
[----:B------:R-:W-:Y:S05]  /*11760*/  BRA `(.L_x_5953) ;  /* 0xffffff44009c7947 */ /* 0x000fea000383ffff */
.L_x_5958:
[----:B----4-:R4:W1:Y:S02]  /*11770*/  SYNCS.PHASECHK.TRANS64.TRYWAIT P2, [R10+URZ+0x38850], R7 ;  /* 0x038850070a0075a7 */ /* 0x010864000804017f */
[----:B-1----:R-:W-:Y:S05]  /*11780*/  @!P2 NANOSLEEP.SYNCS 0x989680 ;  /* 0x009896800000a95d */ /* 0x002fea0003900000 */
[----:B------:R-:W1:Y:S02]  /*11790*/  @!P2 SYNCS.PHASECHK.TRANS64 P2, [R10+URZ+0x38850], R7 ;  /* 0x038850070a00a5a7 */ /* 0x000e64000804007f */
[----:B-1----:R-:W-:Y:S05]  /*117a0*/  @!P2 BRA `(.L_x_5958) ;  /* 0xfffffffc00f0a947 */ /* 0x002fea000383ffff */
[----:B------:R-:W-:Y:S05]  /*117b0*/  BRA `(.L_x_5957) ;  /* 0xffffff4400f87947 */ /* 0x000fea000383ffff */
.L_x_5964:
[----:B--2---:R2:W3:Y:S02]  /*117c0*/  SYNCS.PHASECHK.TRANS64.TRYWAIT P2, [R9+URZ+0x38830], R8 ;  /* 0x03883008090075a7 */ /* 0x0044e4000804017f */
[----:B---3--:R-:W-:Y:S05]  /*117d0*/  @!P2 NANOSLEEP.SYNCS 0x989680 ;  /* 0x009896800000a95d */ /* 0x008fea0003900000 */
[----:B------:R-:W3:Y:S02]  /*117e0*/  @!P2 SYNCS.PHASECHK.TRANS64 P2, [R9+URZ+0x38830], R8 ;  /* 0x038830080900a5a7 */ /* 0x000ee4000804007f */
[----:B---3--:R-:W-:Y:S05]  /*117f0*/  @!P2 BRA `(.L_x_5964) ;  /* 0xfffffffc00f0a947 */ /* 0x008fea000383ffff */
[----:B------:R-:W-:Y:S05]  /*11800*/  BRA `(.L_x_5963) ;  /* 0xffffff7800087947 */ /* 0x000fea000383ffff */
.L_x_5968:
[----:B----4-:R4:W1:Y:S02]  /*11810*/  SYNCS.PHASECHK.TRANS64.TRYWAIT P2, [R9+URZ+0x38850], R8 ;  /* 0x03885008090075a7 */ /* 0x010864000804017f */
[----:B-1----:R-:W-:Y:S05]  /*11820*/  @!P2 NANOSLEEP.SYNCS 0x989680 ;  /* 0x009896800000a95d */ /* 0x002fea0003900000 */
[----:B------:R-:W1:Y:S02]  /*11830*/  @!P2 SYNCS.PHASECHK.TRANS64 P2, [R9+URZ+0x38850], R8 ;  /* 0x038850080900a5a7 */ /* 0x000e64000804007f */
[----:B-1----:R-:W-:Y:S05]  /*11840*/  @!P2 BRA `(.L_x_5968) ;  /* 0xfffffffc00f0a947 */ /* 0x002fea000383ffff */
[----:B------:R-:W-:Y:S05]  /*11850*/  BRA `(.L_x_5967) ;  /* 0xffffff7800647947 */ /* 0x000fea000383ffff */
.L_x_5990:
        /* <DEDUP_REMOVED lines=10> */
.L_x_6043:
[----:B------:R-:W-:Y:S05]  /*11900*/  BRA `(.L_x_6044) ;  /* 0xffffffd000fc7947 */ /* 0x000fea000383ffff */
.L_x_5991:
[----:B------:R-:W-:Y:S01]  /*11910*/  BSSY B0, `(.L_x_6045) ;  /* 0x0000006000007945 */ /* 0x000fe20003800000 */
[----:B------:R-:W-:-:S07]  /*11920*/  IMAD.MOV.U32 R15, RZ, RZ, -0x1 ;  /* 0xffffffffff0f7424 */ /* 0x000fce00078e00ff */
[----:B------:R-:W-:Y:S05]  /*11930*/  WARPSYNC.COLLECTIVE R15, `(.L_x_6046) ;  /* 0x000000000f0c7348 */ /* 0x000fea0003c00000 */
[----:B------:R-:W-:Y:S02]  /*11940*/  ELECT P6, UR62, PT ;  /* 0x00000000003e782f */ /* 0x000fe400038c0000 */
[----:B------:R-:W-:Y:S01]  /*11950*/  MOV R14, UR62 ;  /* 0x0000003e000e7c02 */ /* 0x000fe20008000f00 */
[----:B------:R-:W-:Y:S10]  /*11960*/  ENDCOLLECTIVE ;  /* 0x000000000000791b */ /* 0x000ff40003800000 */
.L_x_6046:
[----:B------:R-:W-:Y:S05]  /*11970*/  BSYNC B0 ;  /* 0x0000000000007941 */ /* 0x000fea0003800000 */
.L_x_6045:
[----:B------:R-:W-:Y:S05]  /*11980*/  BRA `(.L_x_6047) ;  /* 0xffffffd000ec7947 */ /* 0x000fea000383ffff */
.L_x_5994:
[----:B-1----:R1:W2:Y:S02]  /*11990*/  SYNCS.PHASECHK.TRANS64.TRYWAIT P2, [R8+URZ+0x38840], R5 ;  /* 0x03884005080075a7 */ /* 0x0022a4000804017f */
[----:B--2---:R-:W-:Y:S05]  /*119a0*/  @!P2 NANOSLEEP.SYNCS 0x989680 ;  /* 0x009896800000a95d */ /* 0x004fea0003900000 */
[----:B------:R-:W2:Y:S02]  /*119b0*/  @!P2 SYNCS.PHASECHK.TRANS64 P2, [R8+URZ+0x38840], R5 ;  /* 0x038840050800a5a7 */ /* 0x000ea4000804007f */
[----:B--2---:R-:W-:Y:S05]  /*119c0*/  @!P2 BRA `(.L_x_5994) ;  /* 0xfffffffc00f0a947 */ /* 0x004fea000383ffff */
[----:B------:R-:W-:Y:S05]  /*119d0*/  BRA `(.L_x_6048) ;  /* 0xffffffd400487947 */ /* 0x000fea000383ffff */
.L_x_5998:
[----:B-1----:R-:W-:-:S04]  /*119e0*/  IMAD.U32 R8, RZ, RZ, UR38 ;  /* 0x00000026ff087e24 */ /* 0x002fc8000f8e00ff */
[----:B------:R1:W2:Y:S03]  /*119f0*/  SYNCS.PHASECHK.TRANS64.TRYWAIT P2, [R8+URZ+0x38820], R5 ;  /* 0x03882005080075a7 */ /* 0x0002a6000804017f */
[----:B--2---:R-:W-:Y:S05]  /*11a00*/  @!P2 NANOSLEEP.SYNCS 0x989680 ;  /* 0x009896800000a95d */ /* 0x004fea0003900000 */
[----:B------:R-:W2:Y:S02]  /*11a10*/  @!P2 SYNCS.PHASECHK.TRANS64 P2, [R8+URZ+0x38820], R5 ;  /* 0x038820050800a5a7 */ /* 0x000ea4000804007f */
[----:B--2---:R-:W-:Y:S05]  /*11a20*/  @!P2 BRA `(.L_x_5998) ;  /* 0xfffffffc00eca947 */ /* 0x004fea000383ffff */
[----:B------:R-:W-:Y:S05]  /*11a30*/  BRA `(.L_x_6049) ;  /* 0xffffffd800bc7947 */ /* 0x000fea000383ffff */
.L_x_6001:
[----:B-1----:R1:W2:Y:S02]  /*11a40*/  SYNCS.PHASECHK.TRANS64.TRYWAIT P2, [R5+URZ+0x38860], R8 ;  /* 0x03886008050075a7 */ /* 0x0022a4000804017f */
[----:B--2---:R-:W-:Y:S05]  /*11a50*/  @!P2 NANOSLEEP.SYNCS 0x989680 ;  /* 0x009896800000a95d */ /* 0x004fea0003900000 */
[----:B------:R-:W2:Y:S02]  /*11a60*/  @!P2 SYNCS.PHASECHK.TRANS64 P2, [R5+URZ+0x38860], R8 ;  /* 0x038860080500a5a7 */ /* 0x000ea4000804007f */
[----:B--2---:R-:W-:Y:S05]  /*11a70*/  @!P2 BRA `(.L_x_6001) ;  /* 0xfffffffc00f0a947 */ /* 0x004fea000383ffff */
[----:B------:R-:W-:Y:S05]  /*11a80*/  BRA `(.L_x_6050) ;  /* 0xffffffd800d07947 */ /* 0x000fea000383ffff */
.L_x_6008:
[----:B-1----:R1:W2:Y:S02]  /*11a90*/  SYNCS.PHASECHK.TRANS64.TRYWAIT P3, [R2+URZ+0x38840], R3 ;  /* 0x03884003020075a7 */ /* 0x0022a4000806017f */
[----:B--2---:R-:W-:Y:S05]  /*11aa0*/  @!P3 NANOSLEEP.SYNCS 0x989680 ;  /* 0x009896800000b95d */ /* 0x004fea0003900000 */
[----:B------:R-:W2:Y:S02]  /*11ab0*/  @!P3 SYNCS.PHASECHK.TRANS64 P3, [R2+URZ+0x38840], R3 ;  /* 0x038840030200b5a7 */ /* 0x000ea4000806007f */
[----:B--2---:R-:W-:Y:S05]  /*11ac0*/  @!P3 BRA `(.L_x_6008) ;  /* 0xfffffffc00f0b947 */ /* 0x004fea000383ffff */
[----:B------:R-:W-:Y:S05]  /*11ad0*/  BRA `(.L_x_6051) ;  /* 0xffffffe000547947 */ /* 0x000fea000383ffff */
.L_x_6010:
[----:B--2---:R2:W3:Y:S02]  /*11ae0*/  SYNCS.PHASECHK.TRANS64.TRYWAIT P3, [R2+URZ+0x38860], R3 ;  /* 0x03886003020075a7 */ /* 0x0044e4000806017f */
[----:B---3--:R-:W-:Y:S05]  /*11af0*/  @!P3 NANOSLEEP.SYNCS 0x989680 ;  /* 0x009896800000b95d */ /* 0x008fea0003900000 */
[----:B------:R-:W3:Y:S02]  /*11b00*/  @!P3 SYNCS.PHASECHK.TRANS64 P3, [R2+URZ+0x38860], R3 ;  /* 0x038860030200b5a7 */ /* 0x000ee4000806007f */
[----:B---3--:R-:W-:Y:S05]  /*11b10*/  @!P3 BRA `(.L_x_6010) ;  /* 0xfffffffc00f0b947 */ /* 0x008fea000383ffff */
[----:B------:R-:W-:Y:S05]  /*11b20*/  BRA `(.L_x_6052) ;  /* 0xffffffe0009c7947 */ /* 0x000fea000383ffff */
.L_x_6016:
[----:B-1----:R1:W2:Y:S02]  /*11b30*/  SYNCS.PHASECHK.TRANS64.TRYWAIT P3, [R3+URZ+0x38840], R2 ;  /* 0x03884002030075a7 */ /* 0x0022a4000806017f */
[----:B--2---:R-:W-:Y:S05]  /*11b40*/  @!P3 NANOSLEEP.SYNCS 0x989680 ;  /* 0x009896800000b95d */ /* 0x004fea0003900000 */
[----:B------:R-:W2:Y:S02]  /*11b50*/  @!P3 SYNCS.PHASECHK.TRANS64 P3, [R3+URZ+0x38840], R2 ;  /* 0x038840020300b5a7 */ /* 0x000ea4000806007f */
[----:B--2---:R-:W-:Y:S05]  /*11b60*/  @!P3 BRA `(.L_x_6016) ;  /* 0xfffffffc00f0b947 */ /* 0x004fea000383ffff */
[----:B------:R-:W-:Y:S05]  /*11b70*/  BRA `(.L_x_6053) ;  /* 0xffffffe8000c7947 */ /* 0x000fea000383ffff */
.L_x_6018:
[----:B---3--:R3:W4:Y:S02]  /*11b80*/  SYNCS.PHASECHK.TRANS64.TRYWAIT P3, [R3+URZ+0x38860], R2 ;  /* 0x03886002030075a7 */ /* 0x008724000806017f */
[----:B----4-:R-:W-:Y:S05]  /*11b90*/  @!P3 NANOSLEEP.SYNCS 0x989680 ;  /* 0x009896800000b95d */ /* 0x010fea0003900000 */
[----:B------:R-:W4:Y:S02]  /*11ba0*/  @!P3 SYNCS.PHASECHK.TRANS64 P3, [R3+URZ+0x38860], R2 ;  /* 0x038860020300b5a7 */ /* 0x000f24000806007f */
[----:B----4-:R-:W-:Y:S05]  /*11bb0*/  @!P3 BRA `(.L_x_6018) ;  /* 0xfffffffc00f0b947 */ /* 0x010fea000383ffff */
[----:B------:R-:W-:Y:S05]  /*11bc0*/  BRA `(.L_x_6054) ;  /* 0xffffffe800547947 */ /* 0x000fea000383ffff */
.L_x_6023:
[----:B-1----:R1:W2:Y:S02]  /*11bd0*/  SYNCS.PHASECHK.TRANS64.TRYWAIT P3, [R2+URZ+0x38840], R3 ;  /* 0x03884003020075a7 */ /* 0x0022a4000806017f */
[----:B--2---:R-:W-:Y:S05]  /*11be0*/  @!P3 NANOSLEEP.SYNCS 0x989680 ;  /* 0x009896800000b95d */ /* 0x004fea0003900000 */
[----:B------:R-:W2:Y:S02]  /*11bf0*/  @!P3 SYNCS.PHASECHK.TRANS64 P3, [R2+URZ+0x38840], R3 ;  /* 0x038840030200b5a7 */ /* 0x000ea4000806007f */
[----:B--2---:R-:W-:Y:S05]  /*11c00*/  @!P3 BRA `(.L_x_6023) ;  /* 0xfffffffc00f0b947 */ /* 0x004fea000383ffff */
[----:B------:R-:W-:Y:S05]  /*11c10*/  BRA `(.L_x_6055) ;  /* 0xffffffec00ac7947 */ /* 0x000fea000383ffff */
.L_x_6025:
[----:B---3--:R3:W4:Y:S02]  /*11c20*/  SYNCS.PHASECHK.TRANS64.TRYWAIT P3, [R2+URZ+0x38860], R3 ;  /* 0x03886003020075a7 */ /* 0x008724000806017f */
[----:B----4-:R-:W-:Y:S05]  /*11c30*/  @!P3 NANOSLEEP.SYNCS 0x989680 ;  /* 0x009896800000b95d */ /* 0x010fea0003900000 */
[----:B------:R-:W4:Y:S02]  /*11c40*/  @!P3 SYNCS.PHASECHK.TRANS64 P3, [R2+URZ+0x38860], R3 ;  /* 0x038860030200b5a7 */ /* 0x000f24000806007f */
[----:B----4-:R-:W-:Y:S05]  /*11c50*/  @!P3 BRA `(.L_x_6025) ;  /* 0xfffffffc00f0b947 */ /* 0x010fea000383ffff */
[----:B------:R-:W-:Y:S05]  /*11c60*/  BRA `(.L_x_6056) ;  /* 0xffffffec00f47947 */ /* 0x000fea000383ffff */
.L_x_6030:
[----:B------:R-:W-:Y:S01]  /*11c70*/  BSSY B0, `(.L_x_6057) ;  /* 0x0000007000007945 */ /* 0x000fe20003800000 */
[----:B--2---:R-:W-:Y:S01]  /*11c80*/  MOV R12, RZ ;  /* 0x000000ff000c7202 */ /* 0x004fe20000000f00 */
[----:B------:R-:W-:Y:S02]  /*11c90*/  IMAD.MOV.U32 R11, RZ, RZ, 0x1f ;  /* 0x0000001fff0b7424 */ /* 0x000fe400078e00ff */
[----:B------:R-:W-:-:S07]  /*11ca0*/  IMAD.MOV.U32 R15, RZ, RZ, -0x1 ;  /* 0xffffffffff0f7424 */ /* 0x000fce00078e00ff */
[----:B-1-34-:R-:W-:Y:S05]  /*11cb0*/  WARPSYNC.COLLECTIVE R15, `(.L_x_6058) ;  /* 0x000000000f087348 */ /* 0x01afea0003c00000 */
[----:B------:R2:W1:Y:S02]  /*11cc0*/  SHFL.IDX P6, R14, R13, R12, R11 ;  /* 0x0000000c0d0e7389 */ /* 0x00046400000c000b */
[----:B-1234-:R-:W-:Y:S01]  /*11cd0*/  ENDCOLLECTIVE ;  /* 0x000000000000791b */ /* 0x01efe20003800000 */
.L_x_6058:
[----:B------:R-:W-:Y:S05]  /*11ce0*/  BSYNC B0 ;  /* 0x0000000000007941 */ /* 0x000fea0003800000 */
.L_x_6057:
[----:B------:R-:W-:Y:S05]  /*11cf0*/  BRA `(.L_x_6059) ;  /* 0xfffffff400287947 */ /* 0x000fea000383ffff */
.L_x_6032:
[----:B-1----:R1:W2:Y:S02]  /*11d00*/  SYNCS.PHASECHK.TRANS64.TRYWAIT P0, [R7+URZ+0x38820], R0 ;  /* 0x03882000070075a7 */ /* 0x0022a4000800017f */
[----:B--2---:R-:W-:Y:S05]  /*11d10*/  @!P0 NANOSLEEP.SYNCS 0x989680 ;  /* 0x009896800000895d */ /* 0x004fea0003900000 */
[----:B------:R-:W2:Y:S02]  /*11d20*/  @!P0 SYNCS.PHASECHK.TRANS64 P0, [R7+URZ+0x38820], R0 ;  /* 0x03882000070085a7 */ /* 0x000ea4000800007f */
[----:B--2---:R-:W-:Y:S05]  /*11d30*/  @!P0 BRA `(.L_x_6032) ;  /* 0xfffffffc00f08947 */ /* 0x004fea000383ffff */
[----:B------:R-:W-:Y:S05]  /*11d40*/  BRA `(.L_x_6060) ;  /* 0xfffffff400707947 */ /* 0x000fea000383ffff */
.L_x_6036:
[----:B-1----:R1:W2:Y:S02]  /*11d50*/  SYNCS.PHASECHK.TRANS64.TRYWAIT P0, [R5+URZ], R4 ;  /* 0x00000004050075a7 */ /* 0x0022a4000800017f */
[----:B--2---:R-:W-:Y:S05]  /*11d60*/  @!P0 NANOSLEEP.SYNCS 0x989680 ;  /* 0x009896800000895d */ /* 0x004fea0003900000 */
[----:B------:R-:W2:Y:S02]  /*11d70*/  @!P0 SYNCS.PHASECHK.TRANS64 P0, [R5+URZ], R4 ;  /* 0x00000004050085a7 */ /* 0x000ea4000800007f */
[----:B--2---:R-:W-:Y:S05]  /*11d80*/  @!P0 BRA `(.L_x_6036) ;  /* 0xfffffffc00f08947 */ /* 0x004fea000383ffff */
[----:B------:R-:W-:Y:S05]  /*11d90*/  BRA `(.L_x_6061) ;  /* 0xfffffff400cc7947 */ /* 0x000fea000383ffff */
.L_x_6037:
[----:B--2---:R2:W3:Y:S02]  /*11da0*/  SYNCS.PHASECHK.TRANS64.TRYWAIT P0, [R3+URZ], R0 ;  /* 0x00000000030075a7 */ /* 0x0044e4000800017f */
[----:B---3--:R-:W-:Y:S05]  /*11db0*/  @!P0 NANOSLEEP.SYNCS 0x989680 ;  /* 0x009896800000895d */ /* 0x008fea0003900000 */
[----:B------:R-:W3:Y:S02]  /*11dc0*/  @!P0 SYNCS.PHASECHK.TRANS64 P0, [R3+URZ], R0 ;  /* 0x00000000030085a7 */ /* 0x000ee4000800007f */
[----:B---3--:R-:W-:Y:S05]  /*11dd0*/  @!P0 BRA `(.L_x_6037) ;  /* 0xfffffffc00f08947 */ /* 0x008fea000383ffff */
[----:B------:R-:W-:Y:S05]  /*11de0*/  BRA `(.L_x_6062) ;  /* 0xfffffff400c07947 */ /* 0x000fea000383ffff */
.L_x_6039:
[----:B-1----:R1:W2:Y:S02]  /*11df0*/  SYNCS.PHASECHK.TRANS64.TRYWAIT P0, [R5+URZ], R4 ;  /* 0x00000004050075a7 */ /* 0x0022a4000800017f */
[----:B--2---:R-:W-:Y:S05]  /*11e00*/  @!P0 NANOSLEEP.SYNCS 0x989680 ;  /* 0x009896800000895d */ /* 0x004fea0003900000 */
[----:B------:R-:W2:Y:S02]  /*11e10*/  @!P0 SYNCS.PHASECHK.TRANS64 P0, [R5+URZ], R4 ;  /* 0x00000004050085a7 */ /* 0x000ea4000800007f */
[----:B--2---:R-:W-:Y:S05]  /*11e20*/  @!P0 BRA `(.L_x_6039) ;  /* 0xfffffffc00f08947 */ /* 0x004fea000383ffff */
[----:B------:R-:W-:Y:S05]  /*11e30*/  BRA `(.L_x_6063) ;  /* 0xfffffff400c47947 */ /* 0x000fea000383ffff */
.L_x_6064:
        /* <DEDUP_REMOVED lines=12> */
.L_x_11953:


//--------------------- .text._ZN7cutlass13device_kernelIN5flash11enable_sm90INS1_16FlashAttnFwdSm90INS1_25CollectiveMainloopFwdSm90ILi2EN4cute5tupleIJNS5_1CILi1EEES8_S8_EEENS6_IJNS7_ILi64EEESA_SA_EEELi512ENS_6half_tEfNS_4arch4Sm90ELb1ELb0ELb0ELb1ELb0ELb0ELb0ELb0ELb0ELb0ELb0ELb0EEENS1_21CollectiveEpilogueFwdINS6_IJSA_NS7_ILi512EEESA_EEES9_SC_SE_Li256ELb1ELb0ELb0ELb0EEENS1_36VarlenDynamicPersistentTileSchedulerILi64ELi64ELi256ELi32ELb0ELb0ELb1ELb1ELb1ELb1EEEEEEEEEvNT_6ParamsE --------------------------
	.section	.text._ZN7cutlass13device_kernelIN5flash11enable_sm90INS1_16FlashAttnFwdSm90INS1_25CollectiveMainloopFwdSm90ILi2EN4cute5tupleIJNS5_1CILi1EEES8_S8_EEENS6_IJNS7_ILi64EEESA_SA_EEELi512ENS_6half_tEfNS_4arch4Sm90ELb1ELb0ELb0ELb1ELb0ELb0ELb0ELb0ELb0ELb0ELb0ELb0EEENS1_21CollectiveEpilogueFwdINS6_IJSA_NS7_ILi512EEESA_EEES9_SC_SE_Li256ELb1ELb0ELb0ELb0EEENS1_36VarlenDynamicPersistentTileSchedulerILi64ELi64ELi256ELi32ELb0ELb0ELb1ELb1ELb1ELb1EEEEEEEEEvNT_6ParamsE,"ax",@progbits
	.align	128
.text._ZN7cutlass13device_kernelIN5flash11enable_sm90INS1_16FlashAttnFwdSm90INS1_25CollectiveMainloopFwdSm90ILi2EN4cute5tupleIJNS5_1CILi1EEES8_S8_EEENS6_IJNS7_ILi64EEESA_SA_EEELi512ENS_6half_tEfNS_4arch4Sm90ELb1ELb0ELb0ELb1ELb0ELb0ELb0ELb0ELb0ELb0ELb0ELb0EEENS1_21CollectiveEpilogueFwdINS6_IJSA_NS7_ILi512EEESA_EEES9_SC_SE_Li256ELb1ELb0ELb0ELb0EEENS1_36VarlenDynamicPersistentTileSchedulerILi64ELi64ELi256ELi32ELb0ELb0ELb1ELb1ELb1ELb1EEEEEEEEEvNT_6ParamsE:
        .type           _ZN7cutlass13device_kernelIN5flash11enable_sm90INS1_16FlashAttnFwdSm90INS1_25CollectiveMainloopFwdSm90ILi2EN4cute5tupleIJNS5_1CILi1EEES8_S8_EEENS6_IJNS7_ILi64EEESA_SA_EEELi512ENS_6half_tEfNS_4arch4Sm90ELb1ELb0ELb0ELb1ELb0ELb0ELb0ELb0ELb0ELb0ELb0ELb0EEENS1_21CollectiveEpilogueFwdINS6_IJSA_NS7_ILi512EEESA_EEES9_SC_SE_Li256ELb1ELb0ELb0ELb0EEENS1_36VarlenDynamicPersistentTileSchedulerILi64ELi64ELi256ELi32ELb0ELb0ELb1ELb1ELb1ELb1EEEEEEEEEvNT_6ParamsE,@function
        .size           _ZN7cutlass13device_kernelIN5flash11enable_sm90INS1_16FlashAttnFwdSm90INS1_25CollectiveMainloopFwdSm90ILi2EN4cute5tupleIJNS5_1CILi1EEES8_S8_EEENS6_IJNS7_ILi64EEESA_SA_EEELi512ENS_6half_tEfNS_4arch4Sm90ELb1ELb0ELb0ELb1ELb0ELb0ELb0ELb0ELb0ELb0ELb0ELb0EEENS1_21CollectiveEpilogueFwdINS6_IJSA_NS7_ILi512EEESA_EEES9_SC_SE_Li256ELb1ELb0ELb0ELb0EEENS1_36VarlenDynamicPersistentTileSchedulerILi64ELi64ELi256ELi32ELb0ELb0ELb1ELb1ELb1ELb1EEEEEEEEEvNT_6ParamsE,(.L_x_11954 - _ZN7cutlass13device_kernelIN5flash11enable_sm90INS1_16FlashAttnFwdSm90INS1_25CollectiveMainloopFwdSm90ILi2EN4cute5tupleIJNS5_1CILi1EEES8_S8_EEENS6_IJNS7_ILi64EEESA_SA_EEELi512ENS_6half_tEfNS_4arch4Sm90ELb1ELb0ELb0ELb1ELb0ELb0ELb0ELb0ELb0ELb0ELb0ELb0EEENS1_21CollectiveEpilogueFwdINS6_IJSA_NS7_ILi512EEESA_EEES9_SC_SE_Li256ELb1ELb0ELb0ELb0EEENS1_36VarlenDynamicPersistentTileSchedulerILi64ELi64ELi256ELi32ELb0ELb0ELb1ELb1ELb1ELb1EEEEEEEEEvNT_6ParamsE)
        .other          _ZN7cutlass13device_kernelIN5flash11enable_sm90INS1_16FlashAttnFwdSm90INS1_25CollectiveMainloopFwdSm90ILi2EN4cute5tupleIJNS5_1CILi1EEES8_S8_EEENS6_IJNS7_ILi64EEESA_SA_EEELi512ENS_6half_tEfNS_4arch4Sm90ELb1ELb0ELb0ELb1ELb0ELb0ELb0ELb0ELb0ELb0ELb0ELb0EEENS1_21CollectiveEpilogueFwdINS6_IJSA_NS7_ILi512EEESA_EEES9_SC_SE_Li256ELb1ELb0ELb0ELb0EEENS1_36VarlenDynamicPersistentTileSchedulerILi64ELi64ELi256ELi32ELb0ELb0ELb1ELb1ELb1ELb1EEEEEEEEEvNT_6ParamsE,@"STO_CUDA_ENTRY STV_DEFAULT"
_ZN7cutlass13device_kernelIN5flash11enable_sm90INS1_16FlashAttnFwdSm90INS1_25CollectiveMainloopFwdSm90ILi2EN4cute5tupleIJNS5_1CILi1EEES8_S8_EEENS6_IJNS7_ILi64EEESA_SA_EEELi512ENS_6half_tEfNS_4arch4Sm90ELb1ELb0ELb0ELb1ELb0ELb0ELb0ELb0ELb0ELb0ELb0ELb0EEENS1_21CollectiveEpilogueFwdINS6_IJSA_NS7_ILi512EEESA_EEES9_SC_SE_Li256ELb1ELb0ELb0ELb0EEENS1_36VarlenDynamicPersistentTileSchedulerILi64ELi64ELi256ELi32ELb0ELb0ELb1ELb1ELb1ELb1EEEEEEEEEvNT_6ParamsE:
        /* <DEDUP_REMOVED lines=21> */
.L_x_6066:
[----:B------:R-:W-:Y:S05]  /*0150*/  BSYNC B0 ;  /* 0x0000000000007941 */ /* 0x000fea0003800000 */
.L_x_6065:
        /* <DEDUP_REMOVED lines=37> */
.L_x_6067:
        /* <DEDUP_REMOVED lines=22> */
.L_x_6068:
        /* <DEDUP_REMOVED lines=18> */
.L_x_6069:
        /* <DEDUP_REMOVED lines=22> */
.L_x_6070:
        /* <DEDUP_REMOVED lines=22> */
.L_x_6071:
[----:B------:R-:W-:Y:S01]  /*08f0*/  PLOP3.LUT P0, PT, PT, PT, UP0, 0x80, 0x0 ;  /* 0x000000000000781c */ /* 0x000fe20003f0f008 */
[----:B------:R-:W-:Y:S01]  /*0900*/  UMOV UR36, 0x1 ;  /* 0x0000000100247882 */ /* 0x000fe20000000000 */
[----:B------:R-:W-:Y:S01]  /*0910*/  NOP ;  /* 0x0000000000007918 */ /* 0x000fe20000000000 */
[----:B------:R-:W-:Y:S01]  /*0920*/  USEL UR36, UR36, 0x2, !UP0 ;  /* 0x0000000224247887 */ /* 0x000fe2000c000000 */
[----:B------:R-:W-:Y:S01]  /*0930*/  ULDC.64 UR48, c[0x0][0x208] ;  /* 0x0000820000307ab9 */ /* 0x000fe20000000a00 */
[----:B012-4-:R-:W-:Y:S08]  /*0940*/  BAR.SYNC.DEFER_BLOCKING 0x0 ;  /* 0x0000000000007b1d */ /* 0x017ff00000010000 */
[----:B------:R-:W-:Y:S05]  /*0950*/  @!P0 BRA `(.L_x_6072) ;  /* 0x000000a800b88947 */ /* 0x000fea0003800000 */
.L_x_6073:
        /* <DEDUP_REMOVED lines=20> */
[----:B------:R-:W-:Y:S01]  /*0aa0*/  MOV R23, 0x20 ;  /* 0x0000002000177802 */ /* 0x000fe20000000f00 */
[----:B------:R-:W-:Y:S01]  /*0ab0*/  ULOP3.LUT UR41, UR36, 0x1, URZ, 0xfc, !UPT ;  /* 0x0000000124297892 */ /* 0x000fe2000f8efc3f */
[----:B------:R-:W-:Y:S01]  /*0ac0*/  R2UR UR52, R13 ;  /* 0x000000000d3472ca */ /* 0x000fe200000e0000 */
[----:B------:R-:W-:Y:S01]  /*0ad0*/  UMOV UR37, URZ ;  /* 0x0000003f00257c82 */ /* 0x000fe20008000000 */
[----:B------:R-:W-:Y:S01]  /*0ae0*/  SHF.R.S32.HI R0, RZ, 0x1f, R189 ;  /* 0x0000001fff007819 */ /* 0x000fe200000114bd */
[----:B------:R-:W-:Y:S01]  /*0af0*/  UMOV UR38, URZ ;  /* 0x0000003f00267c82 */ /* 0x000fe20008000000 */
[----:B------:R-:W-:Y:S01]  /*0b00*/  R2UR UR5, R14 ;  /* 0x000000000e0572ca */ /* 0x000fe200000e0000 */
[----:B------:R-:W-:Y:S01]  /*0b10*/  UMOV UR39, URZ ;  /* 0x0000003f00277c82 */ /* 0x000fe20008000000 */
[CC--:B------:R-:W-:Y:S02]  /*0b20*/  LEA.HI R2, R0.reuse, R189.reuse, RZ, 0x4 ;  /* 0x000000bd00027211 */ /* 0x0c0fe400078f20ff */
[----:B------:R-:W-:-:S02]  /*0b30*/  LEA.HI R6, R0, R189, RZ, 0x5 ;  /* 0x000000bd00067211 */ /* 0x000fc400078f28ff */
[----:B------:R-:W-:Y:S02]  /*0b40*/  SHF.R.S32.HI R3, RZ, 0x4, R2 ;  /* 0x00000004ff037819 */ /* 0x000fe40000011402 */
[--C-:B------:R-:W-:Y:S02]  /*0b50*/  SHF.R.S32.HI R12, RZ, 0x5, R6.reuse ;  /* 0x00000005ff0c7819 */ /* 0x100fe40000011406 */
[C---:B------:R-:W-:Y:S02]  /*0b60*/  LEA.HI R5, R2.reuse, R3, RZ, 0x1 ;  /* 0x0000000302057211 */ /* 0x040fe400078f08ff */
[----:B------:R-:W-:Y:S02]  /*0b70*/  LOP3.LUT R2, R2, 0xfffffff0, RZ, 0xc0, !PT ;  /* 0xfffffff002027812 */ /* 0x000fe400078ec0ff */
[----:B------:R-:W-:Y:S02]  /*0b80*/  LOP3.LUT R8, R5, 0x1ffffffe, RZ, 0xc0, !PT ;  /* 0x1ffffffe05087812 */ /* 0x000fe400078ec0ff */
[----:B------:R-:W-:Y:S01]  /*0b90*/  SHF.R.S32.HI R5, RZ, 0x1f, R6 ;  /* 0x0000001fff057819 */ /* 0x000fe20000011406 */
[----:B------:R-:W-:Y:S01]  /*0ba0*/  IMAD.IADD R6, R189, 0x1, -R2 ;  /* 0x00000001bd067824 */ /* 0x000fe200078e0a02 */
[----:B------:R-:W-:Y:S01]  /*0bb0*/  LEA.HI R4, R0, R189, RZ, 0x7 ;  /* 0x000000bd00047211 */ /* 0x000fe200078f38ff */
[----:B------:R-:W-:Y:S01]  /*0bc0*/  IMAD.IADD R9, R3, 0x1, -R8 ;  /* 0x0000000103097824 */ /* 0x000fe200078e0a08 */
[----:B------:R-:W-:-:S02]  /*0bd0*/  LEA.HI R5, R5, R12, RZ, 0x2 ;  /* 0x0000000c05057211 */ /* 0x000fc400078f10ff */
[----:B------:R-:W-:Y:S01]  /*0be0*/  SHF.R.S32.HI R3, RZ, 0x1f, R6 ;  /* 0x0000001fff037819 */ /* 0x000fe20000011406 */
[----:B------:R-:W-:Y:S01]  /*0bf0*/  IMAD.SHL.U32 R9, R9, 0x8, RZ ;  /* 0x0000000809097824 */ /* 0x000fe200078e00ff */
        /* <DEDUP_REMOVED lines=8> */
[----:B------:R-:W-:Y:S01]  /*0c80*/  IADD3 R2, R189, -R2, RZ ;  /* 0x80000002bd027210 */ /* 0x000fe20007ffe0ff */
[----:B------:R-:W-:Y:S01]  /*0c90*/  IMAD R188, R8, 0x10, R11 ;  /* 0x0000001008bc7824 */ /* 0x000fe200078e020b */
[----:B------:R-:W-:-:S02]  /*0ca0*/  IADD3 R8, R6, -R7, RZ ;  /* 0x8000000706087210 */ /* 0x000fc40007ffe0ff */
[----:B------:R-:W-:Y:S01]  /*0cb0*/  LOP3.LUT R11, R10, 0x7ffffe00, RZ, 0xc0, !PT ;  /* 0x7ffffe000a0b7812 */ /* 0x000fe200078ec0ff */
[----:B------:R-:W-:Y:S01]  /*0cc0*/  IMAD.U32 R188, R188, 0x40, R9 ;  /* 0x00000040bcbc7824 */ /* 0x000fe200078e0009 */
[----:B------:R-:W-:Y:S01]  /*0cd0*/  SHF.R.S32.HI R3, RZ, 0x1f, R2 ;  /* 0x0000001fff037819 */ /* 0x000fe20000011402 */
[C---:B------:R-:W-:Y:S01]  /*0ce0*/  IMAD.SHL.U32 R10, R8.reuse, 0x40, RZ ;  /* 0x00000040080a7824 */ /* 0x040fe200078e00ff */
[----:B------:R-:W-:Y:S01]  /*0cf0*/  R2P PR, R8, 0x6 ;  /* 0x0000000608007804 */ /* 0x000fe20000000000 */
[----:B------:R-:W-:Y:S01]  /*0d00*/  IMAD R11, R12, 0x400, R11 ;  /* 0x000004000c0b7824 */ /* 0x000fe200078e020b */
[----:B------:R-:W-:Y:S02]  /*0d10*/  LEA.HI R5, R3, R2, RZ, 0x2 ;  /* 0x0000000203057211 */ /* 0x000fe400078f10ff */
[----:B------:R-:W-:Y:S02]  /*0d20*/  LOP3.LUT R10, R10, 0x1c0, RZ, 0xc0, !PT ;  /* 0x000001c00a0a7812 */ /* 0x000fe400078ec0ff */
[----:B------:R-:W-:-:S02]  /*0d30*/  SHF.R.S32.HI R6, RZ, 0x2, R5 ;  /* 0x00000002ff067819 */ /* 0x000fc40000011405 */
[----:B------:R-:W-:Y:S02]  /*0d40*/  LOP3.LUT R9, R10, 0x8, R9, 0xf8, !PT ;  /* 0x000000080a097812 */ /* 0x000fe400078ef809 */
[----:B------:R-:W-:Y:S02]  /*0d50*/  SHF.R.S32.HI R7, RZ, 0x1f, R5 ;  /* 0x0000001fff077819 */ /* 0x000fe40000011405 */
[----:B------:R-:W-:Y:S02]  /*0d60*/  SHF.R.U32.HI R10, RZ, 0x3, R10 ;  /* 0x00000003ff0a7819 */ /* 0x000fe4000001160a */
[----:B------:R-:W-:Y:S02]  /*0d70*/  LEA.HI R7, R7, R6, RZ, 0x3 ;  /* 0x0000000607077211 */ /* 0x000fe400078f18ff */
[----:B------:R-:W-:Y:S02]  /*0d80*/  LOP3.LUT R10, R9, R10, RZ, 0x3c, !PT ;  /* 0x0000000a090a7212 */ /* 0x000fe400078e3cff */
[----:B------:R-:W-:-:S02]  /*0d90*/  LEA.HI R3, R3, R2, RZ, 0x5 ;  /* 0x0000000203037211 */ /* 0x000fc400078f28ff */
[----:B------:R-:W-:Y:S01]  /*0da0*/  LOP3.LUT R7, R7, 0xfffffff8, RZ, 0xc0, !PT ;  /* 0xfffffff807077812 */ /* 0x000fe200078ec0ff */
[----:B------:R-:W-:Y:S01]  /*0db0*/  IMAD.IADD R10, R11, 0x1, R10 ;  /* 0x000000010b0a7824 */ /* 0x000fe200078e020a */
[----:B------:R-:W-:Y:S02]  /*0dc0*/  LOP3.LUT R5, R5, 0x7ffffffc, RZ, 0xc0, !PT ;  /* 0x7ffffffc05057812 */ /* 0x000fe400078ec0ff */
[----:B------:R-:W-:Y:S01]  /*0dd0*/  IADD3 R6, R6, -R7, RZ ;  /* 0x8000000706067210 */ /* 0x000fe20007ffe0ff */
[----:B------:R-:W-:Y:S01]  /*0de0*/  IMAD.MOV.U32 R7, RZ, RZ, R15 ;  /* 0x000000ffff077224 */ /* 0x000fe200078e000f */
[----:B------:R-:W-:Y:S01]  /*0df0*/  SHF.R.S32.HI R3, RZ, 0x5, R3 ;  /* 0x00000005ff037819 */ /* 0x000fe20000011403 */
[----:B------:R-:W-:Y:S01]  /*0e00*/  IMAD.IADD R5, R2, 0x1, -R5 ;  /* 0x0000000102057824 */ /* 0x000fe200078e0a05 */
[----:B------:R-:W-:Y:S02]  /*0e10*/  LEA.HI R0, R0, R189, RZ, 0x3 ;  /* 0x000000bd00007211 */ /* 0x000fe400078f18ff */
[----:B------:R-:W-:Y:S01]  /*0e20*/  LEA R19, R10, UR40, 0x1 ;  /* 0x000000280a137c11 */ /* 0x000fe2000f8e08ff */
[----:B------:R-:W-:Y:S01]  /*0e30*/  IMAD R2, R3, 0x10, R6 ;  /* 0x0000001003027824 */ /* 0x000fe200078e0206 */
[----:B------:R-:W-:Y:S01]  /*0e40*/  LEA.HI R4, R4, R185, RZ, 0x1 ;  /* 0x000000b904047211 */ /* 0x000fe200078f08ff */
[----:B------:R-:W-:Y:S01]  /*0e50*/  IMAD.SHL.U32 R16, R5, 0x2, RZ ;  /* 0x0000000205107824 */ /* 0x000fe200078e00ff */
[----:B------:R-:W-:Y:S01]  /*0e60*/  LOP3.LUT R6, R0, 0x1ffffff8, RZ, 0xc0, !PT ;  /* 0x1ffffff800067812 */ /* 0x000fe200078ec0ff */
[C---:B------:R-:W-:Y:S01]  /*0e70*/  VIADD R184, R19.reuse, 0x26800 ;  /* 0x0002680013b87836 */ /* 0x040fe20000000000 */
[----:B------:R-:W-:Y:S01]  /*0e80*/  LOP3.LUT R4, R4, 0xfffffe, RZ, 0xc0, !PT ;  /* 0x00fffffe04047812 */ /* 0x000fe200078ec0ff */
[----:B------:R-:W-:Y:S01]  /*0e90*/  VIADD R22, R19, 0x26840 ;  /* 0x0002684013167836 */ /* 0x000fe20000000000 */
[----:B------:R-:W-:Y:S01]  /*0ea0*/  SEL R23, R23, 0xffffffe0, !P1 ;  /* 0xffffffe017177807 */ /* 0x000fe20004800000 */
[----:B------:R-:W-:Y:S01]  /*0eb0*/  IMAD.IADD R6, R189, 0x1, -R6 ;  /* 0x00000001bd067824 */ /* 0x000fe200078e0a06 */
[----:B------:R-:W-:Y:S01]  /*0ec0*/  SHF.R.S32.HI R186, RZ, 0x3, R0 ;  /* 0x00000003ffba7819 */ /* 0x000fe20000011400 */
[----:B------:R-:W-:-:S02]  /*0ed0*/  @P2 VIADD R22, R184, 0xffffffc0 ;  /* 0xffffffc0b8162836 */ /* 0x000fc40000000000 */
[----:B------:R-:W-:Y:S01]  /*0ee0*/  IMAD.IADD R4, R185, 0x1, -R4 ;  /* 0x00000001b9047824 */ /* 0x000fe200078e0a04 */
[----:B------:R-:W-:Y:S01]  /*0ef0*/  SHF.L.U32 R17, R6, 0x3, RZ ;  /* 0x0000000306117819 */ /* 0x000fe200000006ff */
[----:B------:R-:W-:Y:S01]  /*0f00*/  IMAD.IADD R184, R184, 0x1, R23 ;  /* 0x00000001b8b87824 */ /* 0x000fe200078e0217 */
[----:B------:R-:W-:Y:S01]  /*0f10*/  IADD3 R23, R23, R22, RZ ;  /* 0x0000001617177210 */ /* 0x000fe20007ffe0ff */
[----:B------:R-:W-:-:S07]  /*0f20*/  IMAD.SHL.U32 R18, R4, 0x100, RZ ;  /* 0x0000010004127824 */ /* 0x000fce00078e00ff */
.L_x_6129:
[----:B0-----:R-:W0:Y:S01]  /*0f30*/  LDC.64 R4, c[0x0][0xc60] ;  /* 0x00031800ff047b82 */ /* 0x001e220000000a00 */
[----:B------:R-:W-:Y:S01]  /*0f40*/  ULDC.64 UR6, c[0x0][0xa28] ;  /* 0x00028a0000067ab9 */ /* 0x000fe20000000a00 */
[----:B------:R-:W-:Y:S01]  /*0f50*/  ULDC.64 UR8, c[0x0][0xa18] ;  /* 0x0002860000087ab9 */ /* 0x000fe20000000a00 */
[----:B------:R-:W-:Y:S01]  /*0f60*/  ULDC UR4, c[0x0][0x404] ;  /* 0x0001010000047ab9 */ /* 0x000fe20000000800 */
        /* <DEDUP_REMOVED lines=10> */
[----:B------:R-:W-:-:S04]  /*1010*/  @UP0 ULEA UR6, UP2, UR42, UR6, 0x2 ;  /* 0x000000062a060291 */ /* 0x000fc8000f84103f */
[----:B------:R-:W-:Y:S02]  /*1020*/  @UP0 ULEA.HI.X UR7, UR42, UR7, UR43, 0x2, UP2 ;  /* 0x000000072a070291 */ /* 0x000fe400090f142b */
[----:B------:R-:W-:Y:S01]  /*1030*/  @UP1 ULEA UR8, UP0, UR42, UR8, 0x2 ;  /* 0x000000082a081291 */ /* 0x000fe2000f80103f */
[----:B------:R-:W-:-:S03]  /*1040*/  IMAD.U32 R4, RZ, RZ, UR6 ;  /* 0x00000006ff047e24 */ /* 0x000fc6000f8e00ff */
[----:B------:R-:W-:Y:S01]  /*1050*/  @UP1 ULEA.HI.X UR9, UR42, UR9, UR43, 0x2, UP0 ;  /* 0x000000092a091291 */ /* 0x000fe200080f142b */
[----:B------:R-:W-:Y:S01]  /*1060*/  IMAD.U32 R5, RZ, RZ, UR7 ;  /* 0x00000007ff057e24 */ /* 0x000fe2000f8e00ff */
[----:B------:R-:W-:Y:S01]  /*1070*/  ULDC.64 UR6, c[0x0][0x3f8] ;  /* 0x0000fe0000067ab9 */ /* 0x000fe20000000a00 */
[----:B------:R-:W-:-:S03]  /*1080*/  IMAD.U32 R6, RZ, RZ, UR8 ;  /* 0x00000008ff067e24 */ /* 0x000fc6000f8e00ff */
[----:B------:R-:W-:Y:S01]  /*1090*/  IMAD.U32 R7, RZ, RZ, UR9 ;  /* 0x00000009ff077e24 */ /* 0x000fe2000f8e00ff */
[----:B------:R-:W2:Y:S01]  /*10a0*/  @P0 LDG.E R4, desc[UR48][R4.64] ;  /* 0x0000003004040981 */ /* 0x000ea2000c1e1900 */
[----:B------:R-:W-:Y:S01]  /*10b0*/  UISETP.NE.U32.AND UP0, UPT, UR6, URZ, UPT ;  /* 0x0000003f0600728c */ /* 0x000fe2000bf05070 */
[----:B------:R-:W-:Y:S02]  /*10c0*/  ULDC.64 UR8, c[0x0][0xa20] ;  /* 0x0002880000087ab9 */ /* 0x000fe40000000a00 */
[----:B---3--:R-:W3:Y:S01]  /*10d0*/  @P2 LDG.E R6, desc[UR48][R6.64] ;  /* 0x0000003006062981 */ /* 0x008ee2000c1e1900 */
[----:B------:R-:W-:Y:S01]  /*10e0*/  UISETP.NE.AND.EX UP0, UPT, UR7, URZ, UPT, UP0 ;  /* 0x0000003f0700728c */ /* 0x000fe2000bf05300 */
[----:B------:R-:W-:Y:S01]  /*10f0*/  ISETP.NE.U32.AND P1, PT, RZ, UR8, PT ;  /* 0x00000008ff007c0c */ /* 0x000fe2000bf25070 */
[----:B------:R-:W-:Y:S01]  /*1100*/  ULDC UR6, c[0x0][0x2e0] ;  /* 0x0000b80000067ab9 */ /* 0x000fe20000000800 */
[----:B------:R-:W-:Y:S01]  /*1110*/  UMOV UR50, URZ ;  /* 0x0000003f00327c82 */ /* 0x000fe20008000000 */
[----:B------:R-:W-:Y:S01]  /*1120*/  USEL UR4, UR4, 0x1, UP0 ;  /* 0x0000000104047887 */ /* 0x000fe20008000000 */
[----:B------:R-:W-:Y:S01]  /*1130*/  ISETP.NE.AND.EX P1, PT, RZ, UR9, PT, P1 ;  /* 0x00000009ff007c0c */ /* 0x000fe2000bf25310 */
[----:B------:R-:W-:Y:S01]  /*1140*/  ULDC UR51, c[0x0][0x288] ;  /* 0x0000a20000337ab9 */ /* 0x000fe20000000800 */
[----:B------:R-:W-:Y:S01]  /*1150*/  UMOV UR44, UR5 ;  /* 0x00000005002c7c82 */ /* 0x000fe20008000000 */
[----:B------:R-:W-:Y:S01]  /*1160*/  UIMAD UR6, UR4, UR6, URZ ;  /* 0x00000006040672a4 */ /* 0x000fe2000f8e023f */
[----:B--2---:R-:W-:-:S02]  /*1170*/  @P0 R2UR UR50, R4 ;  /* 0x00000000043202ca */ /* 0x004fc400000e0000 */
[----:B---3--:R-:W-:Y:S01]  /*1180*/  @P2 R2UR UR51, R6 ;  /* 0x00000000063322ca */ /* 0x008fe200000e0000 */
[----:B-1---5:R-:W-:-:S14]  /*1190*/  @P2 BRA `(.L_x_6074) ;  /* 0x0000000000342947 */ /* 0x022fdc0003800000 */
[----:B------:R-:W-:Y:S02]  /*11a0*/  ULDC.64 UR4, c[0x0][0xa00] ;  /* 0x0002800000047ab9 */ /* 0x000fe40000000a00 */
[----:B------:R-:W-:-:S04]  /*11b0*/  ISETP.NE.U32.AND P0, PT, RZ, UR4, PT ;  /* 0x00000004ff007c0c */ /* 0x000fc8000bf05070 */
[----:B------:R-:W-:-:S13]  /*11c0*/  ISETP.NE.AND.EX P0, PT, RZ, UR5, PT, P0 ;  /* 0x00000005ff007c0c */ /* 0x000fda000bf05300 */
[----:B------:R-:W-:Y:S05]  /*11d0*/  @!P0 BRA `(.L_x_6074) ;  /* 0x0000000000248947 */ /* 0x000fea0003800000 */
[----:B------:R-:W-:Y:S02]  /*11e0*/  ULDC.64 UR4, c[0x0][0xa00] ;  /* 0x0002800000047ab9 */ /* 0x000fe40000000a00 */
[----:B------:R-:W-:-:S06]  /*11f0*/  UIMAD.WIDE UR4, UR42, 0x4, UR4 ;  /* 0x000000042a0478a5 */ /* 0x000fcc000f8e0204 */
[----:B------:R-:W-:Y:S01]  /*1200*/  MOV R4, UR4 ;  /* 0x0000000400047c02 */ /* 0x000fe20008000f00 */
[----:B------:R-:W-:-:S05]  /*1210*/  IMAD.U32 R5, RZ, RZ, UR5 ;  /* 0x00000005ff057e24 */ /* 0x000fca000f8e00ff */
[----:B------:R-:W2:Y:S04]  /*1220*/  LDG.E R3, desc[UR48][R4.64] ;  /* 0x0000003004037981 */ /* 0x000ea8000c1e1900 */
[----:B------:R-:W3:Y:S01]  /*1230*/  LDG.E R0, desc[UR48][R4.64+0x4] ;  /* 0x0000043004007981 */ /* 0x000ee2000c1e1900 */
[----:B--2---:R-:W-:Y:S02]  /*1240*/  R2UR UR51, R3 ;  /* 0x00000000033372ca */ /* 0x004fe400000e0000 */
[----:B---3--:R-:W-:-:S13]  /*1250*/  R2UR UR4, R0 ;  /* 0x00000000000472ca */ /* 0x008fda00000e0000 */
[----:B------:R-:W-:-:S12]  /*1260*/  UIADD3 UR51, -UR51, UR4, URZ ;  /* 0x0000000433337290 */ /* 0x000fd8000fffe13f */
.L_x_6074:
[----:B------:R-:W-:Y:S01]  /*1270*/  UMOV UR45, UR52 ;  /* 0x00000034002d7c82 */ /* 0x000fe20008000000 */
[----:B------:R-:W-:Y:S05]  /*1280*/  @!P1 BRA `(.L_x_6075) ;  /* 0x00000000001c9947 */ /* 0x000fea0003800000 */
[----:B------:R-:W-:-:S04]  /*1290*/  ULEA UR4, UP0, UR42, UR8, 0x2 ;  /* 0x000000082a047291 */ /* 0x000fc8000f80103f */
[----:B------:R-:W-:Y:S02]  /*12a0*/  ULEA.HI.X UR5, UR42, UR9, UR43, 0x2, UP0 ;  /* 0x000000092a057291 */ /* 0x000fe400080f142b */
[----:B------:R-:W-:-:S04]  /*12b0*/  IMAD.U32 R4, RZ, RZ, UR4 ;  /* 0x00000004ff047e24 */ /* 0x000fc8000f8e00ff */
[----:B------:R-:W-:-:S05]  /*12c0*/  IMAD.U32 R5, RZ, RZ, UR5 ;  /* 0x00000005ff057e24 */ /* 0x000fca000f8e00ff */
[----:B------:R-:W2:Y:S02]  /*12d0*/  LDG.E R4, desc[UR48][R4.64] ;  /* 0x0000003004047981 */ /* 0x000ea4000c1e1900 */
[----:B--2---:R-:W-:Y:S01]  /*12e0*/  R2UR UR6, R4 ;  /* 0x00000000040672ca */ /* 0x004fe200000e0000 */
[----:B------:R-:W-:-:S14]  /*12f0*/  BRA `(.L_x_6076) ;  /* 0x0000000000347947 */ /* 0x000fdc0003800000 */
.L_x_6075:
[----:B------:R-:W-:Y:S02]  /*1300*/  ULDC.64 UR4, c[0x0][0xa08] ;  /* 0x0002820000047ab9 */ /* 0x000fe40000000a00 */
[----:B------:R-:W-:-:S04]  /*1310*/  ISETP.NE.U32.AND P0, PT, RZ, UR4, PT ;  /* 0x00000004ff007c0c */ /* 0x000fc8000bf05070 */
[----:B------:R-:W-:-:S13]  /*1320*/  ISETP.NE.AND.EX P0, PT, RZ, UR5, PT, P0 ;  /* 0x00000005ff007c0c */ /* 0x000fda000bf05300 */
[----:B------:R-:W-:Y:S05]  /*1330*/  @!P0 BRA `(.L_x_6076) ;  /* 0x0000000000248947 */ /* 0x000fea0003800000 */
[----:B------:R-:W-:Y:S02]  /*1340*/  ULDC.64 UR4, c[0x0][0xa08] ;  /* 0x0002820000047ab9 */ /* 0x000fe40000000a00 */
[----:B------:R-:W-:-:S06]  /*1350*/  UIMAD.WIDE UR4, UR42, 0x4, UR4 ;  /* 0x000000042a0478a5 */ /* 0x000fcc000f8e0204 */
[----:B------:R-:W-:Y:S01]  /*1360*/  IMAD.U32 R4, RZ, RZ, UR4 ;  /* 0x00000004ff047e24 */ /* 0x000fe2000f8e00ff */
[----:B------:R-:W-:-:S05]  /*1370*/  MOV R5, UR5 ;  /* 0x0000000500057c02 */ /* 0x000fca0008000f00 */
[----:B------:R-:W2:Y:S04]  /*1380*/  LDG.E R3, desc[UR48][R4.64] ;  /* 0x0000003004037981 */ /* 0x000ea8000c1e1900 */
[----:B------:R-:W3:Y:S01]  /*1390*/  LDG.E R0, desc[UR48][R4.64+0x4] ;  /* 0x0000043004007981 */ /* 0x000ee2000c1e1900 */
[----:B--2---:R-:W-:Y:S02]  /*13a0*/  R2UR UR6, R3 ;  /* 0x00000000030672ca */ /* 0x004fe400000e0000 */
[----:B---3--:R-:W-:-:S13]  /*13b0*/  R2UR UR4, R0 ;  /* 0x00000000000472ca */ /* 0x008fda00000e0000 */
[----:B------:R-:W-:-:S12]  /*13c0*/  UIADD3 UR6, -UR6, UR4, URZ ;  /* 0x0000000406067290 */ /* 0x000fd8000fffe13f */
.L_x_6076:
[----:B------:R-:W-:Y:S01]  /*13d0*/  UIADD3 UR50, -UR50, UR6, URZ ;  /* 0x0000000632327290 */ /* 0x000fe2000fffe13f */
[----:B------:R-:W-:Y:S01]  /*13e0*/  IMAD.MOV.U32 R3, RZ, RZ, RZ ;  /* 0x000000ffff037224 */ /* 0x000fe200078e00ff */
[----:B------:R-:W-:Y:S01]  /*13f0*/  ULEA UR5, UR52, 0x7f, 0x6 ;  /* 0x0000007f34057891 */ /* 0x000fe2000f8e303f */
[----:B------:R-:W-:Y:S01]  /*1400*/  IMAD.MOV.U32 R0, RZ, RZ, RZ ;  /* 0x000000ffff007224 */ /* 0x000fe200078e00ff */
[----:B------:R-:W-:Y:S01]  /*1410*/  UIADD3 UR4, UR50, 0x3f, URZ ;  /* 0x0000003f32047890 */ /* 0x000fe2000fffe03f */
[----:B------:R-:W-:Y:S01]  /*1420*/  CS2R R150, SRZ ;  /* 0x0000000000967805 */ /* 0x000fe2000001ff00 */
[----:B------:R-:W-:Y:S01]  /*1430*/  UIADD3 UR6, UR50, UR5, -UR51 ;  /* 0x0000000532067290 */ /* 0x000fe2000fffe833 */
[----:B------:R-:W-:Y:S01]  /*1440*/  CS2R R148, SRZ ;  /* 0x0000000000947805 */ /* 0x000fe2000001ff00 */
[----:B------:R-:W-:Y:S01]  /*1450*/  UISETP.NE.AND UP0, UPT, UR46, 0x1, UPT ;  /* 0x000000012e00788c */ /* 0x000fe2000bf05270 */
[----:B------:R-:W-:Y:S01]  /*1460*/  CS2R R146, SRZ ;  /* 0x0000000000927805 */ /* 0x000fe2000001ff00 */
[----:B------:R-:W-:Y:S01]  /*1470*/  USHF.R.S32.HI UR5, URZ, 0x1f, UR4 ;  /* 0x0000001f3f057899 */ /* 0x000fe20008011404 */
[----:B------:R-:W-:Y:S01]  /*1480*/  CS2R R144, SRZ ;  /* 0x0000000000907805 */ /* 0x000fe2000001ff00 */
[----:B------:R-:W-:Y:S01]  /*1490*/  USHF.R.S32.HI UR7, URZ, 0x1f, UR6 ;  /* 0x0000001f3f077899 */ /* 0x000fe20008011406 */
[----:B------:R-:W-:Y:S01]  /*14a0*/  CS2R R142, SRZ ;  /* 0x00000000008e7805 */ /* 0x000fe2000001ff00 */
[----:B------:R-:W-:Y:S01]  /*14b0*/  ULEA.HI UR5, UR5, UR4, URZ, 0x6 ;  /* 0x0000000405057291 */ /* 0x000fe2000f8f303f */
[----:B------:R-:W-:Y:S01]  /*14c0*/  PLOP3.LUT P0, PT, PT, PT, UP0, 0x80, 0x0 ;  /* 0x000000000000781c */ /* 0x000fe20003f0f008 */
        /* <DEDUP_REMOVED lines=64> */
[----:B------:R-:W-:Y:S06]  /*18d0*/  @!P0 BRA `(.L_x_6077) ;  /* 0x0000001800248947 */ /* 0x000fec0003800000 */
[----:B------:R-:W-:Y:S01]  /*18e0*/  UISETP.GE.AND UP0, UPT, UR53, 0x1, UPT ;  /* 0x000000013500788c */ /* 0x000fe2000bf06270 */
[----:B------:R-:W-:-:S05]  /*18f0*/  PLOP3.LUT P0, PT, PT, PT, PT, 0x80, 0x0 ;  /* 0x000000000000781c */ /* 0x000fca0003f0f070 */
[----:B------:R-:W-:-:S13]  /*1900*/  PLOP3.LUT P1, PT, PT, PT, UP0, 0x80, 0x0 ;  /* 0x000000000000781c */ /* 0x000fda0003f2f008 */
        /* <DEDUP_REMOVED lines=15> */
.L_x_6079:
[----:B------:R-:W-:Y:S01]  /*1a00*/  ULEA UR21, UR39, UR40, 0x3 ;  /* 0x0000002827157291 */ /* 0x000fe2000f8e183f */
[----:B------:R-:W-:-:S05]  /*1a10*/  IMAD.U32 R4, RZ, RZ, UR38 ;  /* 0x00000026ff047e24 */ /* 0x000fca000f8e00ff */
[----:B------:R-:W-:-:S04]  /*1a20*/  SHF.L.U32 R4, R4, 0x1f, RZ ;  /* 0x0000001f04047819 */ /* 0x000fc800000006ff */
[----:B------:R-:W0:Y:S02]  /*1a30*/  SYNCS.PHASECHK.TRANS64.TRYWAIT P1, [UR21+0x28c50], R4 ;  /* 0x028c5004ff0075a7 */ /* 0x000e240008020155 */
[----:B0-----:R-:W-:Y:S05]  /*1a40*/  @!P1 BRA `(.L_x_6080) ;  /* 0x000000e800b09947 */ /* 0x001fea0003800000 */
.L_x_6215:
        /* <DEDUP_REMOVED lines=24> */
[----:B------:R-:W-:-:S06]  /*1bd0*/  UISETP.GE.AND UP0, UPT, UR53, 0x2, UPT ;  /* 0x000000023500788c */ /* 0x000fcc000bf06270 */
[----:B------:R-:W-:Y:S02]  /*1be0*/  PLOP3.LUT P1, PT, PT, PT, UP0, 0x80, 0x0 ;  /* 0x000000000000781c */ /* 0x000fe40003f2f008 */
        /* <DEDUP_REMOVED lines=19> */
[----:B------:R-:W-:-:S06]  /*1d20*/  UIADD3 UR53, UR53, -0x2, URZ ;  /* 0xfffffffe35357890 */ /* 0x000fcc000fffe03f */
[----:B0-----:R-:W-:-:S07]  /*1d30*/  IMAD.U32 R4, RZ, RZ, UR53 ;  /* 0x00000035ff047e24 */ /* 0x001fce000f8e00ff */
.L_x_6086:
[----:B------:R-:W-:Y:S01]  /*1d40*/  BAR.SYNC.DEFER_BLOCKING 0xe, 0x100 ;  /* 0x0384000000007b1d */ /* 0x000fe20000010000 */
[----:B-1----:R-:W-:Y:S01]  /*1d50*/  IMAD.U32 R5, RZ, RZ, UR39 ;  /* 0x00000027ff057e24 */ /* 0x002fe2000f8e00ff */
[----:B------:R-:W-:Y:S01]  /*1d60*/  UIADD3 UR39, UR39, 0x1, URZ ;  /* 0x0000000127277890 */ /* 0x000fe2000fffe03f */
[C---:B------:R-:W-:Y:S01]  /*1d70*/  ISETP.GT.AND P3, PT, R4.reuse, RZ, PT ;  /* 0x000000ff0400720c */ /* 0x040fe20003f64270 */
[----:B------:R-:W-:Y:S02]  /*1d80*/  VIADD R4, R4, 0xffffffff ;  /* 0xffffffff04047836 */ /* 0x000fe40000000000 */
[----:B------:R-:W-:Y:S01]  /*1d90*/  IMAD R5, R5, 0x40, R2 ;  /* 0x0000004005057824 */ /* 0x000fe200078e0202 */
        /* <DEDUP_REMOVED lines=137> */
.L_x_6082:
[----:B------:R-:W-:Y:S01]  /*2630*/  ULEA UR21, UR39, UR40, 0x3 ;  /* 0x0000002827157291 */ /* 0x000fe2000f8e183f */
[----:B------:R-:W-:-:S04]  /*2640*/  MOV R5, UR38 ;  /* 0x0000002600057c02 */ /* 0x000fc80008000f00 */
[----:B------:R-:W-:-:S04]  /*2650*/  SHF.L.U32 R5, R5, 0x1f, RZ ;  /* 0x0000001f05057819 */ /* 0x000fc800000006ff */
[----:B------:R0:W1:Y:S01]  /*2660*/  SYNCS.PHASECHK.TRANS64.TRYWAIT P1, [UR21+0x28c50], R5 ;  /* 0x028c5005ff0075a7 */ /* 0x0000620008020155 */
[----:B------:R-:W-:Y:S05]  /*2670*/  @!P0 BRA `(.L_x_6083) ;  /* 0x0000000000048947 */ /* 0x000fea0003800000 */
[----:B------:R-:W-:Y:S01]  /*2680*/  BPT.TRAP 0x1 ;  /* 0x000000040000795c */ /* 0x000fe20000300000 */
.L_x_6083:
[----:B-1----:R-:W-:Y:S05]  /*2690*/  @P1 BRA `(.L_x_6084) ;  /* 0x0000000000081947 */ /* 0x002fea0003800000 */
[----:B------:R-:W1:Y:S02]  /*26a0*/  SYNCS.PHASECHK.TRANS64.TRYWAIT P1, [UR21+0x28c50], R5 ;  /* 0x028c5005ff0075a7 */ /* 0x000e640008020155 */
[----:B-1----:R-:W-:Y:S05]  /*26b0*/  @!P1 BRA `(.L_x_6085) ;  /* 0x000000dc00ac9947 */ /* 0x002fea0003800000 */
.L_x_6084:
        /* <DEDUP_REMOVED lines=29> */
.L_x_6081:
[----:B------:R-:W-:Y:S01]  /*2890*/  BAR.SYNC.DEFER_BLOCKING 0xe, 0x100 ;  /* 0x0384000000007b1d */ /* 0x000fe20000010000 */
[----:B-1----:R-:W-:Y:S01]  /*28a0*/  IMAD.U32 R5, RZ, RZ, UR39 ;  /* 0x00000027ff057e24 */ /* 0x002fe2000f8e00ff */
        /* <DEDUP_REMOVED lines=140> */
.L_x_6077:
[----:B------:R-:W-:Y:S01]  /*3170*/  UISETP.GE.AND UP0, UPT, UR53, 0x1, UPT ;  /* 0x000000013500788c */ /* 0x000fe2000bf06270 */
[----:B------:R-:W-:-:S05]  /*3180*/  PLOP3.LUT P0, PT, PT, PT, PT, 0x80, 0x0 ;  /* 0x000000000000781c */ /* 0x000fca0003f0f070 */
[----:B------:R-:W-:-:S13]  /*3190*/  PLOP3.LUT P1, PT, PT, PT, UP0, 0x80, 0x0 ;  /* 0x000000000000781c */ /* 0x000fda0003f2f008 */
        /* <DEDUP_REMOVED lines=31> */
.L_x_6087:
        /* <DEDUP_REMOVED lines=9> */
.L_x_6216:
[----:B------:R-:W-:Y:S05]  /*3420*/  @!P0 BRA `(.L_x_6089) ;  /* 0x0000000000048947 */ /* 0x000fea0003800000 */
[----:B------:R-:W-:Y:S01]  /*3430*/  BPT.TRAP 0x1 ;  /* 0x000000040000795c */ /* 0x000fe20000300000 */
.L_x_6089:
[----:B------:R-:W-:Y:S02]  /*3440*/  IMAD.U32 R7, RZ, RZ, UR39 ;  /* 0x00000027ff077e24 */ /* 0x000fe4000f8e00ff */
[----:B------:R-:W-:-:S03]  /*3450*/  IMAD.U32 R8, RZ, RZ, UR38 ;  /* 0x00000026ff087e24 */ /* 0x000fc6000f8e00ff */
[----:B------:R-:W-:Y:S02]  /*3460*/  LEA R7, R7, UR40, 0x3 ;  /* 0x0000002807077c11 */ /* 0x000fe4000f8e18ff */
[----:B------:R-:W-:-:S04]  /*3470*/  SHF.L.U32 R8, R8, 0x1f, RZ ;  /* 0x0000001f08087819 */ /* 0x000fc800000006ff */
[----:B------:R1:W2:Y:S01]  /*3480*/  SYNCS.PHASECHK.TRANS64.TRYWAIT P1, [R7+URZ+0x28c30], R8 ;  /* 0x028c3008070075a7 */ /* 0x0002a2000802017f */
[----:B------:R-:W-:Y:S05]  /*3490*/  @!P0 BRA `(.L_x_6090) ;  /* 0x0000000000048947 */ /* 0x000fea0003800000 */
[----:B------:R-:W-:Y:S01]  /*34a0*/  BPT.TRAP 0x1 ;  /* 0x000000040000795c */ /* 0x000fe20000300000 */
.L_x_6090:
[----:B--2---:R-:W-:Y:S05]  /*34b0*/  @P1 BRA `(.L_x_6091) ;  /* 0x0000000000081947 */ /* 0x004fea0003800000 */
[----:B------:R-:W2:Y:S02]  /*34c0*/  SYNCS.PHASECHK.TRANS64.TRYWAIT P1, [R7+URZ+0x28c30], R8 ;  /* 0x028c3008070075a7 */ /* 0x000ea4000802017f */
[----:B--2---:R-:W-:Y:S05]  /*34d0*/  @!P1 BRA `(.L_x_6092) ;  /* 0x000000d000549947 */ /* 0x004fea0003800000 */
.L_x_6091:
[----:B0-----:R-:W0:Y:S01]  /*34e0*/  S2R R0, SR_TID.X ;  /* 0x0000000000007919 */ /* 0x001e220000002100 */
[----:B------:R-:W-:-:S04]  /*34f0*/  UIADD3 UR4, UR40, 0x22400, URZ ;  /* 0x0002240028047890 */ /* 0x000fc8000fffe03f */
[----:B------:R-:W-:-:S04]  /*3500*/  USHF.R.U32.HI UR4, URZ, 0x4, UR4 ;  /* 0x000000043f047899 */ /* 0x000fc80008011604 */
[----:B------:R-:W-:Y:S01]  /*3510*/  ULOP3.LUT UR4, UR4, 0x3fff, URZ, 0xc0, !UPT ;  /* 0x00003fff04047892 */ /* 0x000fe2000f8ec03f */
[----:B0-----:R-:W-:-:S05]  /*3520*/  LOP3.LUT R3, R0, 0x7f, RZ, 0xc0, !PT ;  /* 0x0000007f00037812 */ /* 0x001fca00078ec0ff */
        /* <DEDUP_REMOVED lines=14> */
[----:B------:R-:W-:Y:S01]  /*3610*/  IMAD R5, R5, 0x40, R2 ;  /* 0x0000004005057824 */ /* 0x000fe200078e0202 */
[----:B------:R-:W-:Y:S01]  /*3620*/  UMOV UR11, 0x40000040 ;  /* 0x40000040000b7882 */ /* 0x000fe20000000000 */
[----:B------:R-:W-:Y:S01]  /*3630*/  UMOV UR9, 0x40000040 ;  /* 0x4000004000097882 */ /* 0x000fe20000000000 */
[----:B------:R-:W-:-:S02]  /*3640*/  ULEA UR18, UR39, UR18, 0x9 ;  /* 0x0000001227127291 */ /* 0x000fc4000f8e483f */
[----:B------:R-:W-:Y:S02]  /*3650*/  ULOP3.LUT UR16, UR4, 0x10000, URZ, 0xfc, !UPT ;  /* 0x0001000004107892 */ /* 0x000fe4000f8efc3f */
[----:B------:R-:W-:Y:S02]  /*3660*/  UIADD3 UR6, UR18, 0x2, URZ ;  /* 0x0000000212067890 */ /* 0x000fe4000fffe03f */
[----:B------:R-:W-:Y:S02]  /*3670*/  UIADD3 UR4, UR16, 0x2, URZ ;  /* 0x0000000210047890 */ /* 0x000fe4000fffe03f */
[----:B------:R-:W-:Y:S02]  /*3680*/  UIADD3 UR10, UR18, 0x4, URZ ;  /* 0x00000004120a7890 */ /* 0x000fe4000fffe03f */
[----:B------:R-:W-:Y:S02]  /*3690*/  UIADD3 UR8, UR16, 0x4, URZ ;  /* 0x0000000410087890 */ /* 0x000fe4000fffe03f */
[----:B------:R-:W-:Y:S01]  /*36a0*/  HGMMA.64x64x16.F32 R24, gdesc[UR16], RZ, !UPT, gsb0 ;  /* 0x00e00000101879f0 */ /* 0x000fe2000c0008ff */
[----:B------:R-:W-:-:S02]  /*36b0*/  UIADD3 UR14, UR18, 0x6, URZ ;  /* 0x00000006120e7890 */ /* 0x000fc4000fffe03f */
[----:B------:R-:W-:Y:S01]  /*36c0*/  UIADD3 UR12, UR16, 0x6, URZ ;  /* 0x00000006100c7890 */ /* 0x000fe2000fffe03f */
[----:B------:R-:W-:Y:S01]  /*36d0*/  UMOV UR15, 0x40000040 ;  /* 0x40000040000f7882 */ /* 0x000fe20000000000 */
[----:B------:R-:W-:Y:S01]  /*36e0*/  UMOV UR13, 0x40000040 ;  /* 0x40000040000d7882 */ /* 0x000fe20000000000 */
[----:B------:R-:W-:Y:S02]  /*36f0*/  WARPGROUP.DEPBAR.LE gsb0, 0x0 ;  /* 0x00008000000079c5 */ /* 0x000fe40000010000 */
[----:B------:R-:W-:-:S06]  /*3700*/  WARPGROUP.ARRIVE ;  /* 0x00000000000079c5 */ /* 0x000fcc0000000000 */
[----:B------:R-:W-:Y:S01]  /*3710*/  HGMMA.64x64x16.F32 R24, gdesc[UR4], R24, gsb0 ;  /* 0x00e00000041879f0 */ /* 0x000fe20008000818 */
[----:B------:R-:W-:Y:S02]  /*3720*/  UMOV UR6, 0x40 ;  /* 0x0000004000067882 */ /* 0x000fe40000000000 */
[----:B------:R-:W-:-:S04]  /*3730*/  UIMAD UR6, UR53, -0x40, UR6 ;  /* 0xffffffc0350678a4 */ /* 0x000fc8000f8e0206 */
[----:B------:R-:W-:Y:S02]  /*3740*/  UIADD3 UR7, UR50, 0x1, UR6 ;  /* 0x0000000132077890 */ /* 0x000fe4000fffe006 */
[----:B------:R-:W-:-:S04]  /*3750*/  IMAD.U32 R3, RZ, RZ, UR6 ;  /* 0x00000006ff037e24 */ /* 0x000fc8000f8e00ff */
[----:B------:R-:W-:Y:S02]  /*3760*/  MOV R9, UR7 ;  /* 0x0000000700097c02 */ /* 0x000fe40008000f00 */
[----:B------:R-:W-:Y:S02]  /*3770*/  IADD3 R3, -R16, UR50, R3 ;  /* 0x0000003210037c10 */ /* 0x000fe4000fffe103 */
[----:B------:R-:W-:-:S04]  /*3780*/  IADD3 R4, R9, -UR51, -R16 ;  /* 0x8000003309047c10 */ /* 0x000fc8000fffe810 */
        /* <DEDUP_REMOVED lines=8> */
[----:B------:R-:W-:Y:S01]  /*3810*/  HGMMA.64x64x16.F32 R24, gdesc[UR8], R24, gsb0 ;  /* 0x00e00000081879f0 */ /* 0x000fe20008000818 */
[----:B------:R-:W-:Y:S02]  /*3820*/  ULDC UR10, c[0x0][0x988] ;  /* 0x00026200000a7ab9 */ /* 0x000fe40000000800 */
[----:B------:R-:W-:Y:S02]  /*3830*/  WARPGROUP.DEPBAR.LE gsb0, 0x0 ;  /* 0x00008000000079c5 */ /* 0x000fe40000010000 */
[----:B------:R-:W-:-:S06]  /*3840*/  WARPGROUP.ARRIVE ;  /* 0x00000000000079c5 */ /* 0x000fcc0000000000 */
[----:B------:R-:W-:Y:S03]  /*3850*/  HGMMA.64x64x16.F32 R24, gdesc[UR12], R24, gsb0 ;  /* 0x00e000000c1879f0 */ /* 0x000fe60008000818 */
[----:B------:R-:W-:Y:S02]  /*3860*/  WARPGROUP.DEPBAR.LE gsb0, 0x0 ;  /* 0x00008000000079c5 */ /* 0x000fe40000010000 */
[----:B------:R-:W-:Y:S02]  /*3870*/  FSEL R26, R26, -INF , P2 ;  /* 0xff8000001a1a7808 */ /* 0x000fe40001000000 */
        /* <DEDUP_REMOVED lines=42> */
[----:B------:R-:W-:Y:S02]  /*3b20*/  ISETP.GT.AND P2, PT, R3, RZ, PT ;  /* 0x000000ff0300720c */ /* 0x000fe40003f44270 */
[----:B------:R-:W-:Y:S02]  /*3b30*/  FMNMX.FTZ R6, R55, R6, !PT ;  /* 0x0000000637067209 */ /* 0x000fe40007810000 */
[----:B------:R-:W-:-:S02]  /*3b40*/  ISETP.GT.AND P3, PT, R3, 0x1, PT ;  /* 0x000000010300780c */ /* 0x000fc40003f64270 */
[----:B------:R-:W-:Y:S01]  /*3b50*/  ISETP.GT.AND P4, PT, R3, 0x8, PT ;  /* 0x000000080300780c */ /* 0x000fe20003f84270 */
[----:B------:R-:W0:Y:S01]  /*3b60*/  SHFL.BFLY PT, R9, R6, 0x2, 0x1f ;  /* 0x0c401f0006097f89 */ /* 0x000e2200000e0000 */
[----:B------:R-:W-:Y:S02]  /*3b70*/  FSEL R24, R24, -INF , P2 ;  /* 0xff80000018187808 */ /* 0x000fe40001000000 */
        /* <DEDUP_REMOVED lines=13> */
[----:B0-----:R-:W-:Y:S02]  /*3c50*/  FMNMX.FTZ R10, R6, R9, !PT ;  /* 0x00000009060a7209 */ /* 0x001fe40007810000 */
[----:B------:R-:W-:Y:S02]  /*3c60*/  ISETP.GT.AND P2, PT, R3, 0x19, PT ;  /* 0x000000190300780c */ /* 0x000fe40003f44270 */
[----:B------:R-:W-:Y:S01]  /*3c70*/  FSEL R36, R36, -INF , P3 ;  /* 0xff80000024247808 */ /* 0x000fe20001800000 */
[----:B------:R-:W0:Y:S01]  /*3c80*/  SHFL.BFLY PT, R11, R10, 0x1, 0x1f ;  /* 0x0c201f000a0b7f89 */ /* 0x000e2200000e0000 */
        /* <DEDUP_REMOVED lines=26> */
[----:B------:R-:W-:Y:S02]  /*3e30*/  FMNMX.FTZ R4, R52, R3, !PT ;  /* 0x0000000334047209 */ /* 0x000fe40007810000 */
[----:B0-----:R-:W-:Y:S02]  /*3e40*/  FMNMX.FTZ R5, R10, R11, !PT ;  /* 0x0000000b0a057209 */ /* 0x001fe40007810000 */
[----:B------:R-:W-:Y:S02]  /*3e50*/  FMNMX.FTZ R4, R53, R4, !PT ;  /* 0x0000000435047209 */ /* 0x000fe40007810000 */
[C---:B------:R-:W-:Y:S01]  /*3e60*/  FSETP.NEU.FTZ.AND P5, PT, R5.reuse, -INF , PT ;  /* 0xff8000000500780b */ /* 0x040fe20003fbd000 */
[----:B------:R-:W-:Y:S02]  /*3e70*/  FMUL.FTZ R6, R5, UR10 ;  /* 0x0000000a05067c20 */ /* 0x000fe40008410000 */
[----:B------:R-:W0:Y:S03]  /*3e80*/  SHFL.BFLY PT, R3, R4, 0x2, 0x1f ;  /* 0x0c401f0004037f89 */ /* 0x000e2600000e0000 */
[----:B------:R-:W-:-:S05]  /*3e90*/  FSEL R6, R6, RZ, P5 ;  /* 0x000000ff06067208 */ /* 0x000fca0002800000 */
        /* <DEDUP_REMOVED lines=16> */
[----:B0-----:R-:W-:Y:S01]  /*3fa0*/  FMNMX.FTZ R3, R4, R3, !PT ;  /* 0x0000000304037209 */ /* 0x001fe20007810000 */
[----:B------:R-:W-:Y:S04]  /*3fb0*/  MUFU.EX2 R26, R26 ;  /* 0x0000001a001a7308 */ /* 0x000fe80000000800 */
[----:B------:R-:W0:Y:S04]  /*3fc0*/  SHFL.BFLY PT, R4, R3, 0x1, 0x1f ;  /* 0x0c201f0003047f89 */ /* 0x000e2800000e0000 */
[----:B------:R-:W3:Y:S08]  /*3fd0*/  MUFU.EX2 R27, R27 ;  /* 0x0000001b001b7308 */ /* 0x000ef00000000800 */
[----:B------:R-:W-:Y:S08]  /*3fe0*/  MUFU.EX2 R30, R30 ;  /* 0x0000001e001e7308 */ /* 0x000ff00000000800 */
[----:B------:R-:W4:Y:S01]  /*3ff0*/  MUFU.EX2 R31, R31 ;  /* 0x0000001f001f7308 */ /* 0x000f220000000800 */
[----:B---3--:R-:W-:-:S02]  /*4000*/  F2FP.F16.F32.PACK_AB R153, R27, R26 ;  /* 0x0000001a1b99723e */ /* 0x008fc400000000ff */
[----:B0-----:R-:W-:-:S04]  /*4010*/  FMNMX.FTZ R4, R3, R4, !PT ;  /* 0x0000000403047209 */ /* 0x001fc80007810000 */
[C---:B------:R-:W-:Y:S01]  /*4020*/  FSETP.NEU.FTZ.AND P2, PT, R4.reuse, -INF , PT ;  /* 0xff8000000400780b */ /* 0x040fe20003f5d000 */
[----:B------:R-:W-:Y:S01]  /*4030*/  FMUL.FTZ R3, R4, UR10 ;  /* 0x0000000a04037c20 */ /* 0x000fe20008410000 */
[----:B------:R-:W0:Y:S04]  /*4040*/  MUFU.EX2 R34, R34 ;  /* 0x0000002200227308 */ /* 0x000e280000000800 */
[----:B------:R-:W-:Y:S01]  /*4050*/  FSEL R6, R3, RZ, P2 ;  /* 0x000000ff03067208 */ /* 0x000fe20001000000 */
[----:B------:R-:W-:Y:S01]  /*4060*/  FADD.FTZ R3, R26, R27 ;  /* 0x0000001b1a037221 */ /* 0x000fe20000010000 */
[----:B----4-:R-:W-:Y:S02]  /*4070*/  F2FP.F16.F32.PACK_AB R155, R31, R30 ;  /* 0x0000001e1f9b723e */ /* 0x010fe400000000ff */
[----:B------:R-:W3:Y:S01]  /*4080*/  MUFU.EX2 R35, R35 ;  /* 0x0000002300237308 */ /* 0x000ee20000000800 */
        /* <DEDUP_REMOVED lines=16> */
[----:B0-----:R-:W-:Y:S01]  /*4190*/  FADD.FTZ R12, R34, R11 ;  /* 0x0000000b220c7221 */ /* 0x001fe20000010000 */
        /* <DEDUP_REMOVED lines=8> */
[----:B---3--:R-:W-:-:S06]  /*4220*/  F2FP.F16.F32.PACK_AB R157, R35, R34 ;  /* 0x00000022239d723e */ /* 0x008fcc00000000ff */
[----:B------:R-:W0:Y:S01]  /*4230*/  MUFU.EX2 R29, R29 ;  /* 0x0000001d001d7308 */ /* 0x000e220000000800 */
[----:B----4-:R-:W-:Y:S01]  /*4240*/  FADD.FTZ R9, R24, R25 ;  /* 0x0000001918097221 */ /* 0x010fe20000010000 */
[----:B------:R-:W-:-:S06]  /*4250*/  F2FP.F16.F32.PACK_AB R152, R25, R24 ;  /* 0x000000181998723e */ /* 0x000fcc00000000ff */
[----:B------:R-:W3:Y:S01]  /*4260*/  MUFU.EX2 R32, R32 ;  /* 0x0000002000207308 */ /* 0x000ee20000000800 */
[----:B-----5:R-:W-:Y:S01]  /*4270*/  FADD.FTZ R10, R28, R9 ;  /* 0x000000091c0a7221 */ /* 0x020fe20000010000 */
[----:B------:R-:W-:-:S06]  /*4280*/  FADD.FTZ R9, R35, R12 ;  /* 0x0000000c23097221 */ /* 0x000fcc0000010000 */
[----:B------:R-:W4:Y:S01]  /*4290*/  MUFU.EX2 R38, R38 ;  /* 0x0000002600267308 */ /* 0x000f220000000800 */
[C---:B0-----:R-:W-:Y:S01]  /*42a0*/  FADD.FTZ R3, R29.reuse, R10 ;  /* 0x0000000a1d037221 */ /* 0x041fe20000010000 */
[----:B------:R-:W-:Y:S01]  /*42b0*/  F2FP.F16.F32.PACK_AB R154, R29, R28 ;  /* 0x0000001c1d9a723e */ /* 0x000fe200000000ff */
[----:B------:R-:W-:Y:S06]  /*42c0*/  BAR.SYNC.DEFER_BLOCKING 0xf, 0x100 ;  /* 0x03c4000000007b1d */ /* 0x000fec0000010000 */
[----:B------:R-:W0:Y:S01]  /*42d0*/  MUFU.EX2 R33, R33 ;  /* 0x0000002100217308 */ /* 0x000e220000000800 */
[----:B---3--:R-:W-:-:S07]  /*42e0*/  FADD.FTZ R10, R32, R3 ;  /* 0x00000003200a7221 */ /* 0x008fce0000010000 */
[----:B------:R-:W3:Y:S01]  /*42f0*/  MUFU.EX2 R39, R39 ;  /* 0x0000002700277308 */ /* 0x000ee20000000800 */
[----:B----4-:R-:W-:-:S07]  /*4300*/  FADD.FTZ R12, R38, R9 ;  /* 0x00000009260c7221 */ /* 0x010fce0000010000 */
[----:B------:R-:W4:Y:S01]  /*4310*/  MUFU.EX2 R36, R36 ;  /* 0x0000002400247308 */ /* 0x000f220000000800 */
[C---:B0-----:R-:W-:Y:S01]  /*4320*/  FADD.FTZ R3, R33.reuse, R10 ;  /* 0x0000000a21037221 */ /* 0x041fe20000010000 */
[----:B------:R-:W-:Y:S01]  /*4330*/  F2FP.F16.F32.PACK_AB R156, R33, R32 ;  /* 0x00000020219c723e */ /* 0x000fe200000000ff */
[----:B------:R0:W-:Y:S05]  /*4340*/  STSM.16.M88.4 [R19+0x26800], R152 ;  /* 0x0268009813007844 */ /* 0x0001ea0000000200 */
[----:B------:R-:W5:Y:S01]  /*4350*/  MUFU.EX2 R42, R42 ;  /* 0x0000002a002a7308 */ /* 0x000f620000000800 */
[C---:B---3--:R-:W-:Y:S01]  /*4360*/  FADD.FTZ R9, R39.reuse, R12 ;  /* 0x0000000c27097221 */ /* 0x048fe20000010000 */
[----:B------:R-:W-:-:S06]  /*4370*/  F2FP.F16.F32.PACK_AB R159, R39, R38 ;  /* 0x00000026279f723e */ /* 0x000fcc00000000ff */
[----:B------:R-:W3:Y:S01]  /*4380*/  MUFU.EX2 R37, R37 ;  /* 0x0000002500257308 */ /* 0x000ee20000000800 */
[----:B----4-:R-:W-:-:S07]  /*4390*/  FADD.FTZ R10, R36, R3 ;  /* 0x00000003240a7221 */ /* 0x010fce0000010000 */
[----:B------:R-:W4:Y:S01]  /*43a0*/  MUFU.EX2 R40, R40 ;  /* 0x0000002800287308 */ /* 0x000f220000000800 */
[----:B-----5:R-:W-:-:S07]  /*43b0*/  FADD.FTZ R12, R42, R9 ;  /* 0x000000092a0c7221 */ /* 0x020fce0000010000 */
[----:B------:R-:W5:Y:S01]  /*43c0*/  MUFU.EX2 R43, R43 ;  /* 0x0000002b002b7308 */ /* 0x000f620000000800 */
[C---:B---3--:R-:W-:Y:S01]  /*43d0*/  FADD.FTZ R9, R37.reuse, R10 ;  /* 0x0000000a25097221 */ /* 0x048fe20000010000 */
[----:B------:R-:W-:-:S05]  /*43e0*/  F2FP.F16.F32.PACK_AB R158, R37, R36 ;  /* 0x00000024259e723e */ /* 0x000fca00000000ff */
[----:B------:R0:W-:Y:S01]  /*43f0*/  STSM.16.M88.4 [R184], R156 ;  /* 0x0000009cb8007844 */ /* 0x0001e20000000200 */
[----:B------:R-:W3:Y:S01]  /*4400*/  MUFU.EX2 R41, R41 ;  /* 0x0000002900297308 */ /* 0x000ee20000000800 */
[----:B----4-:R-:W-:-:S07]  /*4410*/  FADD.FTZ R10, R40, R9 ;  /* 0x00000009280a7221 */ /* 0x010fce0000010000 */
[----:B------:R-:W4:Y:S01]  /*4420*/  MUFU.EX2 R46, R46 ;  /* 0x0000002e002e7308 */ /* 0x000f220000000800 */
[C---:B-----5:R-:W-:Y:S01]  /*4430*/  FADD.FTZ R11, R43.reuse, R12 ;  /* 0x0000000c2b0b7221 */ /* 0x060fe20000010000 */
[----:B------:R-:W-:-:S06]  /*4440*/  F2FP.F16.F32.PACK_AB R161, R43, R42 ;  /* 0x0000002a2ba1723e */ /* 0x000fcc00000000ff */
[----:B------:R-:W-:Y:S01]  /*4450*/  MUFU.EX2 R44, R44 ;  /* 0x0000002c002c7308 */ /* 0x000fe20000000800 */
[C---:B---3--:R-:W-:Y:S01]  /*4460*/  FADD.FTZ R9, R41.reuse, R10 ;  /* 0x0000000a29097221 */ /* 0x048fe20000010000 */
[----:B------:R-:W-:-:S06]  /*4470*/  F2FP.F16.F32.PACK_AB R160, R41, R40 ;  /* 0x0000002829a0723e */ /* 0x000fcc00000000ff */
[----:B------:R-:W3:Y:S01]  /*4480*/  MUFU.EX2 R47, R47 ;  /* 0x0000002f002f7308 */ /* 0x000ee20000000800 */
[----:B----4-:R-:W-:-:S07]  /*4490*/  FADD.FTZ R10, R46, R11 ;  /* 0x0000000b2e0a7221 */ /* 0x010fce0000010000 */
[----:B------:R-:W4:Y:S08]  /*44a0*/  MUFU.EX2 R45, R45 ;  /* 0x0000002d002d7308 */ /* 0x000f300000000800 */
[----:B------:R-:W-:Y:S01]  /*44b0*/  MUFU.EX2 R50, R50 ;  /* 0x0000003200327308 */ /* 0x000fe20000000800 */
[C---:B---3--:R-:W-:Y:S01]  /*44c0*/  F2FP.F16.F32.PACK_AB R163, R47.reuse, R46 ;  /* 0x0000002e2fa3723e */ /* 0x048fe200000000ff */
[----:B------:R-:W-:-:S06]  /*44d0*/  FADD.FTZ R47, R47, R10 ;  /* 0x0000000a2f2f7221 */ /* 0x000fcc0000010000 */
[----:B------:R-:W3:Y:S01]  /*44e0*/  MUFU.EX2 R51, R51 ;  /* 0x0000003300337308 */ /* 0x000ee20000000800 */
[----:B----4-:R-:W-:-:S05]  /*44f0*/  F2FP.F16.F32.PACK_AB R162, R45, R44 ;  /* 0x0000002c2da2723e */ /* 0x010fca00000000ff */
[----:B------:R0:W-:Y:S02]  /*4500*/  STSM.16.M88.4 [R22], R160 ;  /* 0x000000a016007844 */ /* 0x0001e40000000200 */
[----:B------:R-:W-:Y:S08]  /*4510*/  MUFU.EX2 R48, R48 ;  /* 0x0000003000307308 */ /* 0x000ff00000000800 */
[----:B------:R-:W4:Y:S01]  /*4520*/  MUFU.EX2 R49, R49 ;  /* 0x0000003100317308 */ /* 0x000f220000000800 */
[----:B---3--:R-:W-:Y:S01]  /*4530*/  F2FP.F16.F32.PACK_AB R165, R51, R50 ;  /* 0x0000003233a5723e */ /* 0x008fe200000000ff */
[----:B------:R-:W-:-:S04]  /*4540*/  FADD.FTZ R50, R50, R47 ;  /* 0x0000002f32327221 */ /* 0x000fc80000010000 */
[----:B------:R-:W-:Y:S02]  /*4550*/  FADD.FTZ R51, R51, R50 ;  /* 0x0000003233337221 */ /* 0x000fe40000010000 */
[----:B------:R-:W-:Y:S08]  /*4560*/  MUFU.EX2 R54, R54 ;  /* 0x0000003600367308 */ /* 0x000ff00000000800 */
[----:B------:R-:W3:Y:S01]  /*4570*/  MUFU.EX2 R55, R55 ;  /* 0x0000003700377308 */ /* 0x000ee20000000800 */
[----:B----4-:R-:W-:-:S07]  /*4580*/  F2FP.F16.F32.PACK_AB R164, R49, R48 ;  /* 0x0000003031a4723e */ /* 0x010fce00000000ff */
[----:B------:R-:W-:Y:S08]  /*4590*/  MUFU.EX2 R52, R52 ;  /* 0x0000003400347308 */ /* 0x000ff00000000800 */
[----:B------:R4:W5:Y:S01]  /*45a0*/  MUFU.EX2 R3, R6 ;  /* 0x0000000600037308 */ /* 0x0009620000000800 */
[----:B---3--:R-:W-:Y:S01]  /*45b0*/  F2FP.F16.F32.PACK_AB R167, R55, R54 ;  /* 0x0000003637a7723e */ /* 0x008fe200000000ff */
[----:B----4-:R-:W-:-:S04]  /*45c0*/  FADD.FTZ R6, R44, R9 ;  /* 0x000000092c067221 */ /* 0x010fc80000010000 */
        /* <DEDUP_REMOVED lines=11> */
.L_x_6093:
[----:B------:R3:W4:Y:S01]  /*4680*/  SYNCS.PHASECHK.TRANS64.TRYWAIT P2, [R7+URZ+0x28c50], R8 ;  /* 0x028c5008070075a7 */ /* 0x000722000804017f */
[----:B------:R-:W-:Y:S05]  /*4690*/  @!P0 BRA `(.L_x_6094) ;  /* 0x0000000000048947 */ /* 0x000fea0003800000 */
[----:B------:R-:W-:Y:S01]  /*46a0*/  BPT.TRAP 0x1 ;  /* 0x000000040000795c */ /* 0x000fe20000300000 */
.L_x_6094:
[----:B----4-:R-:W-:Y:S05]  /*46b0*/  @P2 BRA `(.L_x_6095) ;  /* 0x0000000000082947 */ /* 0x010fea0003800000 */
[----:B------:R-:W4:Y:S02]  /*46c0*/  SYNCS.PHASECHK.TRANS64.TRYWAIT P2, [R7+URZ+0x28c50], R8 ;  /* 0x028c5008070075a7 */ /* 0x000f24000804017f */
[----:B----4-:R-:W-:Y:S05]  /*46d0*/  @!P2 BRA `(.L_x_6096) ;  /* 0x000000bc00e8a947 */ /* 0x010fea0003800000 */
.L_x_6095:
[----:B------:R-:W-:Y:S01]  /*46e0*/  ULEA UR11, UR39, UR47, 0xc ;  /* 0x0000002f270b7291 */ /* 0x000fe2000f8e603f */
[----:B------:R-:W-:Y:S01]  /*46f0*/  WARPGROUP.ARRIVE ;  /* 0x00000000000079c5 */ /* 0x000fe20000000000 */
[----:B------:R-:W-:Y:S01]  /*4700*/  UMOV UR7, 0x40000040 ;  /* 0x4000004000077882 */ /* 0x000fe20000000000 */
[----:B------:R-:W-:Y:S01]  /*4710*/  UIADD3 UR21, UR53, -0x2, URZ ;  /* 0xfffffffe35157890 */ /* 0x000fe2000fffe03f */
[----:B-1234-:R-:W-:-:S03]  /*4720*/  @!P1 VIADD R7, R7, 0x28c60 ;  /* 0x00028c6007079836 */ /* 0x01efc60000000000 */
[----:B------:R-:W-:Y:S02]  /*4730*/  UMOV UR6, UR11 ;  /* 0x0000000b00067c82 */ /* 0x000fe40008000000 */
[----:B------:R-:W-:Y:S01]  /*4740*/  HGMMA.64x256x16.F32 R24, R152, gdesc[UR4].tnspB, RZ, !UPT, gsb0 ;  /* 0x43e0000498187df0 */ /* 0x000fe2000c0008ff */
[----:B------:R-:W-:Y:S01]  /*4750*/  UIADD3 UR6, UR11, 0x80, URZ ;  /* 0x000000800b067890 */ /* 0x000fe2000fffe03f */
[----:B------:R-:W-:Y:S01]  /*4760*/  @!P1 PRMT R7, RZ, 0x654, R7 ;  /* 0x00000654ff079816 */ /* 0x000fe20000000007 */
        /* <DEDUP_REMOVED lines=17> */
[----:B------:R-:W-:-:S04]  /*4880*/  UIADD3 UR6, UR50, -UR51, URZ ;  /* 0x8000003332067290 */ /* 0x000fc8000fffe03f */
[----:B------:R-:W-:-:S04]  /*4890*/  ULEA UR6, UR52, UR6, 0x6 ;  /* 0x0000000634067291 */ /* 0x000fc8000f8e303f */
        /* <DEDUP_REMOVED lines=21> */
[----:B------:R-:W-:-:S05]  /*49f0*/  ULDC UR22, c[0x0][0x988] ;  /* 0x0002620000167ab9 */ /* 0x000fca0000000800 */
.L_x_6106:
[----:B------:R-:W-:-:S04]  /*4a00*/  UIADD3 UR39, UR23, 0x1, URZ ;  /* 0x0000000117277890 */ /* 0x000fc8000fffe03f */
[----:B------:R-:W-:-:S04]  /*4a10*/  UISETP.NE.AND UP0, UPT, UR39, 0x2, UPT ;  /* 0x000000022700788c */ /* 0x000fc8000bf05270 */
[----:B------:R-:W-:Y:S02]  /*4a20*/  USEL UR6, URZ, 0x1, UP0 ;  /* 0x000000013f067887 */ /* 0x000fe40008000000 */
[----:B------:R-:W-:Y:S02]  /*4a30*/  USEL UR39, UR39, URZ, UP0 ;  /* 0x0000003f27277287 */ /* 0x000fe40008000000 */
[----:B------:R-:W-:Y:S01]  /*4a40*/  ULOP3.LUT UR38, UR38, UR6, URZ, 0x3c, !UPT ;  /* 0x0000000626267292 */ /* 0x000fe2000f8e3c3f */
[----:B0-23--:R-:W-:Y:S11]  /*4a50*/  @!P0 BRA `(.L_x_6098) ;  /* 0x0000000000048947 */ /* 0x00dff60003800000 */
[----:B------:R-:W-:Y:S01]  /*4a60*/  BPT.TRAP 0x1 ;  /* 0x000000040000795c */ /* 0x000fe20000300000 */
.L_x_6098:
[----:B------:R-:W-:Y:S01]  /*4a70*/  ULEA UR24, UR39, UR40, 0x3 ;  /* 0x0000002827187291 */ /* 0x000fe2000f8e183f */
[----:B-1----:R-:W-:-:S05]  /*4a80*/  IMAD.U32 R7, RZ, RZ, UR38 ;  /* 0x00000026ff077e24 */ /* 0x002fca000f8e00ff */
[----:B------:R-:W-:-:S04]  /*4a90*/  SHF.L.U32 R7, R7, 0x1f, RZ ;  /* 0x0000001f07077819 */ /* 0x000fc800000006ff */
[----:B------:R1:W2:Y:S01]  /*4aa0*/  SYNCS.PHASECHK.TRANS64.TRYWAIT P2, [UR24+0x28c30], R7 ;  /* 0x028c3007ff0075a7 */ /* 0x0002a20008040158 */
[----:B------:R-:W-:Y:S05]  /*4ab0*/  @!P0 BRA `(.L_x_6099) ;  /* 0x0000000000048947 */ /* 0x000fea0003800000 */
[----:B------:R-:W-:Y:S01]  /*4ac0*/  BPT.TRAP 0x1 ;  /* 0x000000040000795c */ /* 0x000fe20000300000 */
.L_x_6099:
[----:B--2---:R-:W-:Y:S05]  /*4ad0*/  @P2 BRA `(.L_x_6100) ;  /* 0x0000000000082947 */ /* 0x004fea0003800000 */
[----:B------:R-:W2:Y:S02]  /*4ae0*/  SYNCS.PHASECHK.TRANS64.TRYWAIT P2, [UR24+0x28c30], R7 ;  /* 0x028c3007ff0075a7 */ /* 0x000ea40008040158 */
[----:B--2---:R-:W-:Y:S05]  /*4af0*/  @!P2 BRA `(.L_x_6101) ;  /* 0x000000b800f4a947 */ /* 0x004fea0003800000 */
.L_x_6100:
[----:B------:R-:W-:Y:S01]  /*4b00*/  R2UR UR18, R0 ;  /* 0x00000000001272ca */ /* 0x000fe200000e0000 */
[----:B0-----:R-:W-:Y:S01]  /*4b10*/  WARPGROUP.ARRIVE ;  /* 0x00000000000079c5 */ /* 0x001fe20000000000 */
        /* <DEDUP_REMOVED lines=12> */
[----:B------:R-:W-:Y:S02]  /*4be0*/  UMOV UR6, 0x1 ;  /* 0x0000000100067882 */ /* 0x000fe40000000000 */
[----:B------:R-:W-:-:S04]  /*4bf0*/  UIMAD UR6, UR21, -0x40, UR6 ;  /* 0xffffffc0150678a4 */ /* 0x000fc8000f8e0206 */
[----:B------:R-:W-:-:S04]  /*4c00*/  ULEA UR6, UR52, UR6, 0x6 ;  /* 0x0000000634067291 */ /* 0x000fc8000f8e303f */
[----:B------:R-:W-:-:S06]  /*4c10*/  UIADD3 UR6, -UR51, UR6, UR50 ;  /* 0x0000000633067290 */ /* 0x000fcc000fffe132 */
[----:B--2---:R-:W-:-:S04]  /*4c20*/  IADD3 R4, R2, UR6, -R16 ;  /* 0x0000000602047c10 */ /* 0x004fc8000fffe810 */
        /* <DEDUP_REMOVED lines=59> */
[----:B------:R-:W0:Y:S01]  /*4fe0*/  SHFL.BFLY PT, R11, R10, 0x2, 0x1f ;  /* 0x0c401f000a0b7f89 */ /* 0x000e2200000e0000 */
[----:B------:R-:W-:Y:S02]  /*4ff0*/  ISETP.GT.AND P4, PT, R5, 0x28, PT ;  /* 0x000000280500780c */ /* 0x000fe40003f84270 */
[----:B------:R-:W-:Y:S02]  /*5000*/  FSEL R155, R155, -INF , P3 ;  /* 0xff8000009b9b7808 */ /* 0x000fe40001800000 */
[----:B------:R-:W-:-:S02]  /*5010*/  ISETP.GT.AND P3, PT, R5, 0x9, PT ;  /* 0x000000090500780c */ /* 0x000fc40003f64270 */
[----:B------:R-:W-:Y:S02]  /*5020*/  ISETP.GT.AND P5, PT, R5, 0x29, PT ;  /* 0x000000290500780c */ /* 0x000fe40003fa4270 */
[----:B------:R-:W-:Y:S02]  /*5030*/  FSEL R159, R159, -INF , P3 ;  /* 0xff8000009f9f7808 */ /* 0x000fe40001800000 */
[----:B------:R-:W-:Y:S02]  /*5040*/  ISETP.GT.AND P3, PT, R5, 0x11, PT ;  /* 0x000000110500780c */ /* 0x000fe40003f64270 */
[----:B------:R-:W-:Y:S02]  /*5050*/  FSEL R174, R174, -INF , P4 ;  /* 0xff800000aeae7808 */ /* 0x000fe40002000000 */
[----:B------:R-:W-:Y:S02]  /*5060*/  FSEL R163, R163, -INF , P3 ;  /* 0xff800000a3a37808 */ /* 0x000fe40001800000 */
[----:B------:R-:W-:-:S02]  /*5070*/  ISETP.GT.AND P3, PT, R5, 0x19, PT ;  /* 0x000000190500780c */ /* 0x000fc40003f64270 */
[----:B------:R-:W-:Y:S02]  /*5080*/  FSEL R175, R175, -INF , P5 ;  /* 0xff800000afaf7808 */ /* 0x000fe40002800000 */
[----:B------:R-:W-:Y:S02]  /*5090*/  FSEL R167, R167, -INF , P3 ;  /* 0xff800000a7a77808 */ /* 0x000fe40001800000 */
[C---:B------:R-:W-:Y:S02]  /*50a0*/  ISETP.GT.AND P3, PT, R5.reuse, 0x21, PT ;  /* 0x000000210500780c */ /* 0x040fe40003f64270 */
[----:B0-----:R-:W-:Y:S02]  /*50b0*/  FMNMX.FTZ R12, R10, R11, !PT ;  /* 0x0000000b0a0c7209 */ /* 0x001fe40007810000 */
[----:B------:R-:W-:Y:S02]  /*50c0*/  FSEL R11, R154, -INF , P2 ;  /* 0xff8000009a0b7808 */ /* 0x000fe40001000000 */
[----:B------:R-:W-:Y:S01]  /*50d0*/  ISETP.GT.AND P2, PT, R5, 0x8, PT ;  /* 0x000000080500780c */ /* 0x000fe20003f44270 */
[----:B------:R-:W0:Y:S01]  /*50e0*/  SHFL.BFLY PT, R15, R12, 0x1, 0x1f ;  /* 0x0c201f000c0f7f89 */ /* 0x000e2200000e0000 */
        /* <DEDUP_REMOVED lines=29> */
[----:B0-----:R-:W-:Y:S02]  /*52c0*/  FMNMX.FTZ R4, R12, R15, !PT ;  /* 0x0000000f0c047209 */ /* 0x001fe40007810000 */
[----:B------:R-:W-:-:S02]  /*52d0*/  FSEL R183, R183, -INF , P4 ;  /* 0xff800000b7b77808 */ /* 0x000fc40002000000 */
[----:B------:R-:W-:Y:S01]  /*52e0*/  FMNMX.FTZ R10, R182, R5, !PT ;  /* 0x00000005b60a7209 */ /* 0x000fe20007810000 */
[C---:B------:R-:W-:Y:S01]  /*52f0*/  FMUL.FTZ R12, R4.reuse, UR10 ;  /* 0x0000000a040c7c20 */ /* 0x040fe20008410000 */
[----:B------:R-:W-:Y:S02]  /*5300*/  FSETP.NEU.FTZ.AND P2, PT, R4, -INF , PT ;  /* 0xff8000000400780b */ /* 0x000fe40003f5d000 */
[----:B------:R-:W-:Y:S02]  /*5310*/  FMNMX.FTZ R5, R183, R10, !PT ;  /* 0x0000000ab7057209 */ /* 0x000fe40007810000 */
[----:B------:R-:W-:-:S03]  /*5320*/  FSEL R20, R12, RZ, P2 ;  /* 0x000000ff0c147208 */ /* 0x000fc60001000000 */
[----:B------:R-:W0:Y:S02]  /*5330*/  SHFL.BFLY PT, R12, R5, 0x2, 0x1f ;  /* 0x0c401f00050c7f89 */ /* 0x000e2400000e0000 */
[--C-:B------:R-:W-:Y:S01]  /*5340*/  FFMA.FTZ R13, R153, UR10, -R20.reuse ;  /* 0x0000000a990d7c23 */ /* 0x100fe20008010814 */
[--C-:B------:R-:W-:Y:S01]  /*5350*/  FFMA.FTZ R154, R156, UR10, -R20.reuse ;  /* 0x0000000a9c9a7c23 */ /* 0x100fe20008010814 */
[--C-:B------:R-:W-:Y:S01]  /*5360*/  FFMA.FTZ R156, R160, UR10, -R20.reuse ;  /* 0x0000000aa09c7c23 */ /* 0x100fe20008010814 */
[--C-:B------:R-:W-:Y:S01]  /*5370*/  FFMA.FTZ R160, R168, UR10, -R20.reuse ;  /* 0x0000000aa8a07c23 */ /* 0x100fe20008010814 */
[----:B------:R-:W-:Y:S01]  /*5380*/  FSEL R168, R4, RZ, P2 ;  /* 0x000000ff04a87208 */ /* 0x000fe20001000000 */
[--C-:B------:R-:W-:Y:S01]  /*5390*/  FFMA.FTZ R21, R161, UR10, -R20.reuse ;  /* 0x0000000aa1157c23 */ /* 0x100fe20008010814 */
[--C-:B------:R-:W-:Y:S01]  /*53a0*/  FFMA.FTZ R152, R152, UR10, -R20.reuse ;  /* 0x0000000a98987c23 */ /* 0x100fe20008010814 */
[--C-:B------:R-:W-:Y:S01]  /*53b0*/  FFMA.FTZ R161, R165, UR10, -R20.reuse ;  /* 0x0000000aa5a17c23 */ /* 0x100fe20008010814 */
[--C-:B------:R-:W-:Y:S01]  /*53c0*/  FFMA.FTZ R165, R169, UR10, -R20.reuse ;  /* 0x0000000aa9a57c23 */ /* 0x100fe20008010814 */
[----:B------:R-:W-:Y:S01]  /*53d0*/  FADD.FTZ R168, -R168, R9 ;  /* 0x00000009a8a87221 */ /* 0x000fe20000010100 */
[--C-:B------:R-:W-:Y:S01]  /*53e0*/  FFMA.FTZ R169, R173, UR10, -R20.reuse ;  /* 0x0000000aada97c23 */ /* 0x100fe20008010814 */
[--C-:B------:R-:W-:Y:S01]  /*53f0*/  FFMA.FTZ R10, R164, UR10, -R20.reuse ;  /* 0x0000000aa40a7c23 */ /* 0x100fe20008010814 */
[--C-:B------:R-:W-:Y:S01]  /*5400*/  FFMA.FTZ R173, R177, UR10, -R20.reuse ;  /* 0x0000000ab1ad7c23 */ /* 0x100fe20008010814 */
[----:B------:R-:W-:Y:S01]  /*5410*/  FMUL.FTZ R9, R168, UR10 ;  /* 0x0000000aa8097c20 */ /* 0x000fe20008410000 */
[--C-:B------:R-:W-:Y:S01]  /*5420*/  FFMA.FTZ R15, R157, UR10, -R20.reuse ;  /* 0x0000000a9d0f7c23 */ /* 0x100fe20008010814 */
[--C-:B------:R-:W-:Y:S01]  /*5430*/  FFMA.FTZ R164, R176, UR10, -R20.reuse ;  /* 0x0000000ab0a47c23 */ /* 0x100fe20008010814 */
[----:B------:R-:W-:Y:S01]  /*5440*/  FFMA.FTZ R177, R181, UR10, -R20 ;  /* 0x0000000ab5b17c23 */ /* 0x000fe20008010814 */
[----:B------:R-:W-:Y:S01]  /*5450*/  MUFU.EX2 R152, R152 ;  /* 0x0000009800987308 */ /* 0x000fe20000000800 */
[----:B------:R-:W-:-:S02]  /*5460*/  MOV R168, UR24 ;  /* 0x0000001800a87c02 */ /* 0x000fc40008000f00 */
[----:B0-----:R-:W-:Y:S01]  /*5470*/  FMNMX.FTZ R14, R5, R12, !PT ;  /* 0x0000000c050e7209 */ /* 0x001fe20007810000 */
[----:B------:R-:W-:-:S04]  /*5480*/  FFMA.FTZ R12, R172, UR10, -R20 ;  /* 0x0000000aac0c7c23 */ /* 0x000fc80008010814 */
[----:B------:R-:W0:Y:S01]  /*5490*/  MUFU.EX2 R9, R9 ;  /* 0x0000000900097308 */ /* 0x000e220000000800 */
[----:B------:R-:W2:Y:S07]  /*54a0*/  SHFL.BFLY PT, R5, R14, 0x1, 0x1f ;  /* 0x0c201f000e057f89 */ /* 0x000eae00000e0000 */
[----:B------:R-:W3:Y:S08]  /*54b0*/  MUFU.EX2 R13, R13 ;  /* 0x0000000d000d7308 */ /* 0x000ef00000000800 */
[----:B------:R-:W4:Y:S01]  /*54c0*/  MUFU.EX2 R154, R154 ;  /* 0x0000009a009a7308 */ /* 0x000f220000000800 */
[----:B0-----:R-:W-:Y:S01]  /*54d0*/  FFMA.FTZ R176, R9, R3, R152 ;  /* 0x0000000309b07223 */ /* 0x001fe20000010098 */
[-C--:B------:R-:W-:Y:S01]  /*54e0*/  FMUL.FTZ R24, R24, R9.reuse ;  /* 0x0000000918187220 */ /* 0x080fe20000410000 */
[-C--:B------:R-:W-:Y:S01]  /*54f0*/  FMUL.FTZ R25, R25, R9.reuse ;  /* 0x0000000919197220 */ /* 0x080fe20000410000 */
[-C--:B------:R-:W-:Y:S01]  /*5500*/  FMUL.FTZ R28, R28, R9.reuse ;  /* 0x000000091c1c7220 */ /* 0x080fe20000410000 */
[-C--:B------:R-:W-:Y:S01]  /*5510*/  FMUL.FTZ R29, R29, R9.reuse ;  /* 0x000000091d1d7220 */ /* 0x080fe20000410000 */
[-C--:B------:R-:W-:Y:S01]  /*5520*/  FMUL.FTZ R32, R32, R9.reuse ;  /* 0x0000000920207220 */ /* 0x080fe20000410000 */
[----:B------:R-:W-:Y:S01]  /*5530*/  FMUL.FTZ R33, R33, R9 ;  /* 0x0000000921217220 */ /* 0x000fe20000410000 */
[----:B------:R-:W0:Y:S01]  /*5540*/  MUFU.EX2 R15, R15 ;  /* 0x0000000f000f7308 */ /* 0x000e220000000800 */
[C---:B---3--:R-:W-:Y:S01]  /*5550*/  FADD.FTZ R181, R13.reuse, R176 ;  /* 0x000000b00db57221 */ /* 0x048fe20000010000 */
[----:B--2---:R-:W-:Y:S01]  /*5560*/  FMNMX.FTZ R5, R14, R5, !PT ;  /* 0x000000050e057209 */ /* 0x004fe20007810000 */
[----:B------:R-:W-:Y:S01]  /*5570*/  FFMA.FTZ R14, R180, UR10, -R20 ;  /* 0x0000000ab40e7c23 */ /* 0x000fe20008010814 */
[----:B------:R-:W-:Y:S01]  /*5580*/  F2FP.F16.F32.PACK_AB R152, R13, R152 ;  /* 0x000000980d98723e */ /* 0x000fe200000000ff */
[-C--:B------:R-:W-:Y:S01]  /*5590*/  FMUL.FTZ R36, R36, R9.reuse ;  /* 0x0000000924247220 */ /* 0x080fe20000410000 */
[C---:B------:R-:W-:Y:S01]  /*55a0*/  FSETP.NEU.FTZ.AND P3, PT, R5.reuse, -INF , PT ;  /* 0xff8000000500780b */ /* 0x040fe20003f7d000 */
[----:B------:R-:W-:Y:S01]  /*55b0*/  FMUL.FTZ R153, R5, UR10 ;  /* 0x0000000a05997c20 */ /* 0x000fe20008410000 */
[----:B------:R-:W-:Y:S01]  /*55c0*/  MUFU.EX2 R156, R156 ;  /* 0x0000009c009c7308 */ /* 0x000fe20000000800 */
[----:B----4-:R-:W-:Y:S01]  /*55d0*/  FADD.FTZ R176, R154, R181 ;  /* 0x000000b59ab07221 */ /* 0x010fe20000010000 */
[-C--:B------:R-:W-:Y:S01]  /*55e0*/  FMUL.FTZ R37, R37, R9.reuse ;  /* 0x0000000925257220 */ /* 0x080fe20000410000 */
[-C--:B------:R-:W-:Y:S01]  /*55f0*/  FMUL.FTZ R40, R40, R9.reuse ;  /* 0x0000000928287220 */ /* 0x080fe20000410000 */
[----:B------:R-:W-:Y:S01]  /*5600*/  FSEL R172, R153, RZ, P3 ;  /* 0x000000ff99ac7208 */ /* 0x000fe20001800000 */
[-C--:B------:R-:W-:Y:S01]  /*5610*/  FMUL.FTZ R41, R41, R9.reuse ;  /* 0x0000000929297220 */ /* 0x080fe20000410000 */
[-C--:B------:R-:W-:Y:S01]  /*5620*/  FMUL.FTZ R44, R44, R9.reuse ;  /* 0x000000092c2c7220 */ /* 0x080fe20000410000 */
[----:B------:R-:W-:Y:S01]  /*5630*/  FMUL.FTZ R45, R45, R9 ;  /* 0x000000092d2d7220 */ /* 0x000fe20000410000 */
[----:B------:R-:W-:Y:S01]  /*5640*/  MUFU.EX2 R21, R21 ;  /* 0x0000001500157308 */ /* 0x000fe20000000800 */
[--C-:B------:R-:W-:Y:S01]  /*5650*/  FFMA.FTZ R153, R11, UR10, -R172.reuse ;  /* 0x0000000a0b997c23 */ /* 0x100fe200080108ac */
[----:B------:R-:W-:Y:S01]  /*5660*/  FSEL R11, R5, RZ, P3 ;  /* 0x000000ff050b7208 */ /* 0x000fe20001800000 */
[--C-:B------:R-:W-:Y:S01]  /*5670*/  FFMA.FTZ R20, R155, UR10, -R172.reuse ;  /* 0x0000000a9b147c23 */ /* 0x100fe200080108ac */
[--C-:B------:R-:W-:Y:S01]  /*5680*/  FFMA.FTZ R155, R158, UR10, -R172.reuse ;  /* 0x0000000a9e9b7c23 */ /* 0x100fe200080108ac */
[--C-:B------:R-:W-:Y:S01]  /*5690*/  FFMA.FTZ R158, R159, UR10, -R172.reuse ;  /* 0x0000000a9f9e7c23 */ /* 0x100fe200080108ac */
[----:B------:R-:W-:Y:S01]  /*56a0*/  FFMA.FTZ R157, R162, UR10, -R172 ;  /* 0x0000000aa29d7c23 */ /* 0x000fe200080108ac */
[----:B------:R-:W-:Y:S01]  /*56b0*/  FADD.FTZ R11, -R11, R8 ;  /* 0x000000080b0b7221 */ /* 0x000fe20000010100 */
[----:B------:R-:W-:Y:S01]  /*56c0*/  MUFU.EX2 R153, R153 ;  /* 0x0000009900997308 */ /* 0x000fe20000000800 */
[----:B------:R-:W-:Y:S01]  /*56d0*/  FFMA.FTZ R162, R163, UR10, -R172 ;  /* 0x0000000aa3a27c23 */ /* 0x000fe200080108ac */
[----:B------:R-:W-:-:S02]  /*56e0*/  IMAD.MOV R163, RZ, RZ, -R18 ;  /* 0x000000ffffa37224 */ /* 0x000fc400078e0a12 */
[----:B------:R-:W-:Y:S01]  /*56f0*/  FMUL.FTZ R8, R11, UR10 ;  /* 0x0000000a0b087c20 */ /* 0x000fe20008410000 */
[--C-:B------:R-:W-:Y:S01]  /*5700*/  FFMA.FTZ R159, R166, UR10, -R172.reuse ;  /* 0x0000000aa69f7c23 */ /* 0x100fe200080108ac */
[--C-:B------:R-:W-:Y:S01]  /*5710*/  FFMA.FTZ R166, R167, UR10, -R172.reuse ;  /* 0x0000000aa7a67c23 */ /* 0x100fe200080108ac */
[--C-:B------:R-:W-:Y:S01]  /*5720*/  FFMA.FTZ R171, R171, UR10, -R172.reuse ;  /* 0x0000000aabab7c23 */ /* 0x100fe200080108ac */
[----:B------:R-:W-:Y:S01]  /*5730*/  ISETP.NE.AND P2, PT, R16, R163, PT ;  /* 0x000000a31000720c */ /* 0x000fe20003f45270 */
[----:B------:R-:W-:Y:S01]  /*5740*/  MUFU.EX2 R20, R20 ;  /* 0x0000001400147308 */ /* 0x000fe20000000800 */
[----:B------:R-:W-:Y:S02]  /*5750*/  @!P1 VIADD R163, R168, 0x28c40 ;  /* 0x00028c40a8a39836 */ /* 0x000fe40000000000 */
[--C-:B------:R-:W-:Y:S01]  /*5760*/  FFMA.FTZ R11, R170, UR10, -R172.reuse ;  /* 0x0000000aaa0b7c23 */ /* 0x100fe200080108ac */
[--C-:B------:R-:W-:Y:S01]  /*5770*/  FFMA.FTZ R174, R174, UR10, -R172.reuse ;  /* 0x0000000aaeae7c23 */ /* 0x100fe200080108ac */
[--C-:B------:R-:W-:Y:S01]  /*5780*/  FFMA.FTZ R175, R175, UR10, -R172.reuse ;  /* 0x0000000aafaf7c23 */ /* 0x100fe200080108ac */
[--C-:B------:R-:W-:Y:S01]  /*5790*/  FFMA.FTZ R178, R178, UR10, -R172.reuse ;  /* 0x0000000ab2b27c23 */ /* 0x100fe200080108ac */
[----:B------:R-:W-:Y:S01]  /*57a0*/  @!P1 PRMT R163, RZ, 0x654, R163 ;  /* 0x00000654ffa39816 */ /* 0x000fe200000000a3 */
[--C-:B------:R-:W-:Y:S01]  /*57b0*/  FFMA.FTZ R179, R179, UR10, -R172.reuse ;  /* 0x0000000ab3b37c23 */ /* 0x100fe200080108ac */
[----:B------:R-:W2:Y:S01]  /*57c0*/  MUFU.EX2 R8, R8 ;  /* 0x0000000800087308 */ /* 0x000ea20000000800 */
[--C-:B------:R-:W-:Y:S01]  /*57d0*/  FFMA.FTZ R182, R182, UR10, -R172.reuse ;  /* 0x0000000ab6b67c23 */ /* 0x100fe200080108ac */
[----:B------:R3:W-:Y:S01]  /*57e0*/  @!P1 SYNCS.ARRIVE.TRANS64.RED.A1T0 RZ, [R163+URZ], RZ ;  /* 0x000000ffa3ff99a7 */ /* 0x0007e2000810043f */
[----:B------:R-:W-:Y:S01]  /*57f0*/  FFMA.FTZ R172, R183, UR10, -R172 ;  /* 0x0000000ab7ac7c23 */ /* 0x000fe200080108ac */
[----:B0-----:R-:W-:Y:S01]  /*5800*/  F2FP.F16.F32.PACK_AB R154, R15, R154 ;  /* 0x0000009a0f9a723e */ /* 0x001fe200000000ff */
[-C--:B------:R-:W-:Y:S01]  /*5810*/  FMUL.FTZ R48, R48, R9.reuse ;  /* 0x0000000930307220 */ /* 0x080fe20000410000 */
[-C--:B------:R-:W-:Y:S01]  /*5820*/  FMUL.FTZ R49, R49, R9.reuse ;  /* 0x0000000931317220 */ /* 0x080fe20000410000 */
[-C--:B------:R-:W-:Y:S01]  /*5830*/  FMUL.FTZ R52, R52, R9.reuse ;  /* 0x0000000934347220 */ /* 0x080fe20000410000 */
[----:B------:R-:W0:Y:S01]  /*5840*/  MUFU.EX2 R155, R155 ;  /* 0x0000009b009b7308 */ /* 0x000e220000000800 */
[----:B------:R-:W-:Y:S01]  /*5850*/  FMUL.FTZ R53, R53, R9 ;  /* 0x0000000935357220 */ /* 0x000fe20000410000 */
[----:B---3--:R-:W-:-:S02]  /*5860*/  IMAD.U32 R163, RZ, RZ, UR23 ;  /* 0x00000017ffa37e24 */ /* 0x008fc4000f8e00ff */
[-C--:B------:R-:W-:Y:S01]  /*5870*/  FMUL.FTZ R56, R56, R9.reuse ;  /* 0x0000000938387220 */ /* 0x080fe20000410000 */
[-C--:B------:R-:W-:Y:S01]  /*5880*/  FMUL.FTZ R57, R57, R9.reuse ;  /* 0x0000000939397220 */ /* 0x080fe20000410000 */
[-C--:B------:R-:W-:Y:S01]  /*5890*/  FMUL.FTZ R60, R60, R9.reuse ;  /* 0x000000093c3c7220 */ /* 0x080fe20000410000 */
[----:B------:R-:W-:Y:S02]  /*58a0*/  @!P2 IMAD R3, R163, 0x40, R2 ;  /* 0x00000040a303a824 */ /* 0x000fe400078e0202 */
[----:B------:R-:W-:Y:S01]  /*58b0*/  FMUL.FTZ R61, R61, R9 ;  /* 0x000000093d3d7220 */ /* 0x000fe20000410000 */
[----:B------:R-:W3:Y:S01]  /*58c0*/  MUFU.EX2 R158, R158 ;  /* 0x0000009e009e7308 */ /* 0x000ee20000000800 */
[----:B--2---:R-:W-:Y:S01]  /*58d0*/  FFMA.FTZ R167, R8, R6, R153 ;  /* 0x0000000608a77223 */ /* 0x004fe20000010099 */
[----:B------:R-:W-:Y:S01]  /*58e0*/  F2FP.F16.F32.PACK_AB R153, R20, R153 ;  /* 0x000000991499723e */ /* 0x000fe200000000ff */
[-C--:B------:R-:W-:Y:S01]  /*58f0*/  FMUL.FTZ R64, R64, R9.reuse ;  /* 0x0000000940407220 */ /* 0x080fe20000410000 */
[----:B------:R-:W-:Y:S01]  /*5900*/  @!P2 LEA R3, R3, UR40, 0x2 ;  /* 0x000000280303ac11 */ /* 0x000fe2000f8e10ff */
[----:B------:R-:W-:Y:S01]  /*5910*/  FADD.FTZ R6, R20, R167 ;  /* 0x000000a714067221 */ /* 0x000fe20000010000 */
[-C--:B------:R-:W-:Y:S01]  /*5920*/  FMUL.FTZ R65, R65, R9.reuse ;  /* 0x0000000941417220 */ /* 0x080fe20000410000 */
[-C--:B------:R-:W-:Y:S01]  /*5930*/  FMUL.FTZ R68, R68, R9.reuse ;  /* 0x0000000944447220 */ /* 0x080fe20000410000 */
[----:B------:R-:W-:Y:S01]  /*5940*/  MUFU.EX2 R157, R157 ;  /* 0x0000009d009d7308 */ /* 0x000fe20000000800 */
[----:B0-----:R-:W-:Y:S01]  /*5950*/  FADD.FTZ R167, R155, R6 ;  /* 0x000000069ba77221 */ /* 0x001fe20000010000 */
[----:B------:R-:W-:Y:S01]  /*5960*/  @!P2 STS [R3+0x28800], R9 ;  /* 0x028800090300a388 */ /* 0x000fe20000000800 */
[-C--:B------:R-:W-:Y:S01]  /*5970*/  FMUL.FTZ R69, R69, R9.reuse ;  /* 0x0000000945457220 */ /* 0x080fe20000410000 */
[-C--:B------:R-:W-:Y:S01]  /*5980*/  FMUL.FTZ R72, R72, R9.reuse ;  /* 0x0000000948487220 */ /* 0x080fe20000410000 */
[-C--:B------:R-:W-:Y:S01]  /*5990*/  FMUL.FTZ R73, R73, R9.reuse ;  /* 0x0000000949497220 */ /* 0x080fe20000410000 */
[----:B------:R0:W-:Y:S01]  /*59a0*/  @!P2 STS [R3+0x28820], R8 ;  /* 0x028820080300a388 */ /* 0x0001e20000000800 */
[----:B------:R-:W-:Y:S01]  /*59b0*/  FMUL.FTZ R76, R76, R9 ;  /* 0x000000094c4c7220 */ /* 0x000fe20000410000 */
[----:B------:R-:W-:Y:S01]  /*59c0*/  MUFU.EX2 R162, R162 ;  /* 0x000000a200a27308 */ /* 0x000fe20000000800 */
        /* <DEDUP_REMOVED lines=41> */
[----:B------:R-:W-:Y:S01]  /*5c60*/  FADD.FTZ R176, R158, R167 ;  /* 0x000000a79eb07221 */ /* 0x000fe20000010000 */
[----:B--2---:R-:W-:Y:S01]  /*5c70*/  F2FP.F16.F32.PACK_AB R158, R161, R10 ;  /* 0x0000000aa19e723e */ /* 0x004fe200000000ff */
[-C--:B------:R-:W-:Y:S01]  /*5c80*/  FMUL.FTZ R141, R141, R9.reuse ;  /* 0x000000098d8d7220 */ /* 0x080fe20000410000 */
[----:B------:R-:W-:Y:S01]  /*5c90*/  FMUL.FTZ R144, R144, R9 ;  /* 0x0000000990907220 */ /* 0x000fe20000410000 */
[----:B------:R-:W-:Y:S01]  /*5ca0*/  FADD.FTZ R167, R157, R176 ;  /* 0x000000b09da77221 */ /* 0x000fe20000010000 */
[----:B------:R-:W-:Y:S01]  /*5cb0*/  F2FP.F16.F32.PACK_AB R157, R162, R157 ;  /* 0x0000009da29d723e */ /* 0x000fe200000000ff */
[----:B------:R-:W2:Y:S01]  /*5cc0*/  MUFU.EX2 R160, R160 ;  /* 0x000000a000a07308 */ /* 0x000ea20000000800 */
[-C--:B------:R-:W-:Y:S01]  /*5cd0*/  FMUL.FTZ R145, R145, R9.reuse ;  /* 0x0000000991917220 */ /* 0x080fe20000410000 */
[-C--:B------:R-:W-:Y:S01]  /*5ce0*/  FMUL.FTZ R148, R148, R9.reuse ;  /* 0x0000000994947220 */ /* 0x080fe20000410000 */
[----:B------:R-:W-:Y:S01]  /*5cf0*/  FMUL.FTZ R149, R149, R9 ;  /* 0x0000000995957220 */ /* 0x000fe20000410000 */
        /* <DEDUP_REMOVED lines=13> */
[----:B----4-:R-:W-:Y:S01]  /*5dd0*/  FADD.FTZ R174, R156, R171 ;  /* 0x000000ab9cae7221 */ /* 0x010fe20000010000 */
[----:B------:R-:W-:Y:S01]  /*5de0*/  F2FP.F16.F32.PACK_AB R156, R21, R156 ;  /* 0x0000009c159c723e */ /* 0x000fe200000000ff */
[-C--:B------:R-:W-:Y:S01]  /*5df0*/  FMUL.FTZ R47, R47, R8.reuse ;  /* 0x000000082f2f7220 */ /* 0x080fe20000410000 */
[-C--:B------:R-:W-:Y:S01]  /*5e00*/  FMUL.FTZ R50, R50, R8.reuse ;  /* 0x0000000832327220 */ /* 0x080fe20000410000 */
[----:B------:R-:W-:Y:S01]  /*5e10*/  FADD.FTZ R171, R21, R174 ;  /* 0x000000ae15ab7221 */ /* 0x000fe20000010000 */
[----:B------:R-:W-:Y:S01]  /*5e20*/  FADD.FTZ R174, R162, R167 ;  /* 0x000000a7a2ae7221 */ /* 0x000fe20000010000 */
[-C--:B------:R-:W-:Y:S01]  /*5e30*/  FMUL.FTZ R51, R51, R8.reuse ;  /* 0x0000000833337220 */ /* 0x080fe20000410000 */
[----:B------:R-:W0:Y:S01]  /*5e40*/  MUFU.EX2 R165, R165 ;  /* 0x000000a500a57308 */ /* 0x000e220000000800 */
[----:B------:R-:W-:Y:S01]  /*5e50*/  FADD.FTZ R176, R10, R171 ;  /* 0x000000ab0ab07221 */ /* 0x000fe20000010000 */
[----:B------:R-:W-:Y:S01]  /*5e60*/  FADD.FTZ R167, R159, R174 ;  /* 0x000000ae9fa77221 */ /* 0x000fe20000010000 */
[----:B-----5:R-:W-:Y:S01]  /*5e70*/  F2FP.F16.F32.PACK_AB R159, R166, R159 ;  /* 0x0000009fa69f723e */ /* 0x020fe200000000ff */
[-C--:B------:R-:W-:Y:S01]  /*5e80*/  FMUL.FTZ R54, R54, R8.reuse ;  /* 0x0000000836367220 */ /* 0x080fe20000410000 */
[----:B------:R-:W-:Y:S01]  /*5e90*/  FADD.FTZ R13, R161, R176 ;  /* 0x000000b0a10d7221 */ /* 0x000fe20000010000 */
[----:B------:R-:W-:Y:S01]  /*5ea0*/  FADD.FTZ R174, R166, R167 ;  /* 0x000000a7a6ae7221 */ /* 0x000fe20000010000 */
[-C--:B------:R-:W-:Y:S01]  /*5eb0*/  FMUL.FTZ R55, R55, R8.reuse ;  /* 0x0000000837377220 */ /* 0x080fe20000410000 */
[----:B------:R-:W4:Y:S01]  /*5ec0*/  MUFU.EX2 R12, R12 ;  /* 0x0000000c000c7308 */ /* 0x000f220000000800 */
[----:B--2---:R-:W-:Y:S01]  /*5ed0*/  FADD.FTZ R176, R160, R13 ;  /* 0x0000000da0b07221 */ /* 0x004fe20000010000 */
[----:B-1----:R-:W-:Y:S01]  /*5ee0*/  FADD.FTZ R13, R11, R174 ;  /* 0x000000ae0b0d7221 */ /* 0x002fe20000010000 */
[----:B------:R-:W-:Y:S01]  /*5ef0*/  F2FP.F16.F32.PACK_AB R161, R170, R11 ;  /* 0x0000000baaa1723e */ /* 0x000fe200000000ff */
[----:B------:R3:W-:Y:S01]  /*5f00*/  STSM.16.M88.4 [R184], R156 ;  /* 0x0000009cb8007844 */ /* 0x0007e20000000200 */
[-C--:B------:R-:W-:Y:S01]  /*5f10*/  FMUL.FTZ R58, R58, R8.reuse ;  /* 0x000000083a3a7220 */ /* 0x080fe20000410000 */
[----:B------:R-:W-:Y:S01]  /*5f20*/  FADD.FTZ R20, R170, R13 ;  /* 0x0000000daa147221 */ /* 0x000fe20000010000 */
[----:B------:R-:W-:Y:S01]  /*5f30*/  FMUL.FTZ R59, R59, R8 ;  /* 0x000000083b3b7220 */ /* 0x000fe20000410000 */
[----:B------:R-:W1:Y:S01]  /*5f40*/  MUFU.EX2 R6, R175 ;  /* 0x000000af00067308 */ /* 0x000e620000000800 */
        /* <DEDUP_REMOVED lines=8> */
[----:B----4-:R-:W-:Y:S01]  /*5fd0*/  FADD.FTZ R174, R12, R3 ;  /* 0x000000030cae7221 */ /* 0x010fe20000010000 */
[----:B------:R-:W-:Y:S01]  /*5fe0*/  FADD.FTZ R3, R163, R20 ;  /* 0x00000014a3037221 */ /* 0x000fe20000010000 */
[-C--:B------:R-:W-:Y:S01]  /*5ff0*/  FMUL.FTZ R71, R71, R8.reuse ;  /* 0x0000000847477220 */ /* 0x080fe20000410000 */
[-C--:B------:R-:W-:Y:S01]  /*6000*/  FMUL.FTZ R74, R74, R8.reuse ;  /* 0x000000084a4a7220 */ /* 0x080fe20000410000 */
[-C--:B------:R-:W-:Y:S01]  /*6010*/  FMUL.FTZ R75, R75, R8.reuse ;  /* 0x000000084b4b7220 */ /* 0x080fe20000410000 */
[-C--:B------:R-:W-:Y:S01]  /*6020*/  FMUL.FTZ R78, R78, R8.reuse ;  /* 0x000000084e4e7220 */ /* 0x080fe20000410000 */
[-C--:B------:R-:W-:Y:S01]  /*6030*/  FMUL.FTZ R79, R79, R8.reuse ;  /* 0x000000084f4f7220 */ /* 0x080fe20000410000 */
[----:B------:R-:W2:Y:S01]  /*6040*/  MUFU.EX2 R178, R178 ;  /* 0x000000b200b27308 */ /* 0x000ea20000000800 */
        /* <DEDUP_REMOVED lines=14> */
[----:B------:R3:W-:Y:S01]  /*6130*/  STSM.16.M88.4 [R22], R160 ;  /* 0x000000a016007844 */ /* 0x0007e20000000200 */
        /* <DEDUP_REMOVED lines=25> */
[C---:B--2---:R-:W-:Y:S01]  /*62d0*/  FADD.FTZ R3, R173.reuse, R10 ;  /* 0x0000000aad037221 */ /* 0x044fe20000010000 */
[----:B------:R-:W-:Y:S01]  /*62e0*/  F2FP.F16.F32.PACK_AB R164, R173, R164 ;  /* 0x000000a4ada4723e */ /* 0x000fe200000000ff */
        /* <DEDUP_REMOVED lines=11> */
[----:B------:R-:W-:-:S02]  /*63a0*/  FMUL.FTZ R151, R151, R8 ;  /* 0x0000000897977220 */ /* 0x000fc40000410000 */
[----:B------:R-:W1:Y:S01]  /*63b0*/  MUFU.EX2 R172, R172 ;  /* 0x000000ac00ac7308 */ /* 0x000e620000000800 */
[----:B0-----:R-:W-:Y:S01]  /*63c0*/  FADD.FTZ R6, R14, R3 ;  /* 0x000000030e067221 */ /* 0x001fe20000010000 */
[----:B--2---:R-:W-:-:S03]  /*63d0*/  F2FP.F16.F32.PACK_AB R166, R177, R14 ;  /* 0x0000000eb1a6723e */ /* 0x004fc600000000ff */
[----:B------:R-:W-:Y:S01]  /*63e0*/  FADD.FTZ R3, R177, R6 ;  /* 0x00000006b1037221 */ /* 0x000fe20000010000 */
[C---:B-1----:R-:W-:Y:S01]  /*63f0*/  F2FP.F16.F32.PACK_AB R167, R172.reuse, R167 ;  /* 0x000000a7aca7723e */ /* 0x042fe200000000ff */
[----:B------:R-:W-:-:S04]  /*6400*/  FADD.FTZ R6, R172, R11 ;  /* 0x0000000bac067221 */ /* 0x000fc80000010000 */
[----:B------:R3:W-:Y:S01]  /*6410*/  STSM.16.M88.4 [R23], R164 ;  /* 0x000000a417007844 */ /* 0x0007e20000000200 */
[----:B------:R-:W-:Y:S05]  /*6420*/  @!P0 BRA `(.L_x_6102) ;  /* 0x0000000000048947 */ /* 0x000fea0003800000 */
[----:B------:R-:W-:Y:S01]  /*6430*/  BPT.TRAP 0x1 ;  /* 0x000000040000795c */ /* 0x000fe20000300000 */
.L_x_6102:
[----:B------:R0:W1:Y:S01]  /*6440*/  SYNCS.PHASECHK.TRANS64.TRYWAIT P2, [UR24+0x28c50], R7 ;  /* 0x028c5007ff0075a7 */ /* 0x0000620008040158 */
[----:B------:R-:W-:Y:S05]  /*6450*/  @!P0 BRA `(.L_x_6103) ;  /* 0x0000000000048947 */ /* 0x000fea0003800000 */
[----:B------:R-:W-:Y:S01]  /*6460*/  BPT.TRAP 0x1 ;  /* 0x000000040000795c */ /* 0x000fe20000300000 */
.L_x_6103:
[----:B-1----:R-:W-:Y:S05]  /*6470*/  @P2 BRA `(.L_x_6104) ;  /* 0x0000000000082947 */ /* 0x002fea0003800000 */
[----:B------:R-:W1:Y:S02]  /*6480*/  SYNCS.PHASECHK.TRANS64.TRYWAIT P2, [UR24+0x28c50], R7 ;  /* 0x028c5007ff0075a7 */ /* 0x000e640008040158 */
[----:B-1----:R-:W-:Y:S05]  /*6490*/  @!P2 BRA `(.L_x_6105) ;  /* 0x000000a000a4a947 */ /* 0x002fea0003800000 */
.L_x_6104:
[----:B------:R-:W-:Y:S01]  /*64a0*/  ULEA UR11, UR39, UR47, 0xc ;  /* 0x0000002f270b7291 */ /* 0x000fe2000f8e603f */
[----:B------:R-:W-:Y:S01]  /*64b0*/  WARPGROUP.ARRIVE ;  /* 0x00000000000079c5 */ /* 0x000fe20000000000 */
[----:B------:R-:W-:Y:S01]  /*64c0*/  UMOV UR7, 0x40000040 ;  /* 0x4000004000077882 */ /* 0x000fe20000000000 */
[----:B------:R-:W-:Y:S01]  /*64d0*/  UISETP.GT.AND UP0, UPT, UR21, UR20, UPT ;  /* 0x000000141500728c */ /* 0x000fe2000bf04270 */
[----:B-1----:R-:W-:Y:S01]  /*64e0*/  @!P1 VIADD R168, R168, 0x28c60 ;  /* 0x00028c60a8a89836 */ /* 0x002fe20000000000 */
        /* <DEDUP_REMOVED lines=37> */
.L_x_6097:
[----:B------:R-:W-:-:S13]  /*6740*/  ISETP.LE.AND P2, PT, RZ, UR21, PT ;  /* 0x00000015ff007c0c */ /* 0x000fda000bf43270 */
[----:B------:R-:W-:Y:S05]  /*6750*/  @!P2 BRA `(.L_x_6107) ;  /* 0x00000018002ca947 */ /* 0x000fea0003800000 */
[----:B------:R-:W-:Y:S01]  /*6760*/  IMAD.MOV.U32 R8, RZ, RZ, R5 ;  /* 0x000000ffff087224 */ /* 0x000fe200078e0005 */
[----:B------:R-:W-:Y:S01]  /*6770*/  UMOV UR22, UR39 ;  /* 0x0000002700167c82 */ /* 0x000fe20008000000 */
[----:B------:R-:W-:Y:S01]  /*6780*/  IMAD.MOV.U32 R9, RZ, RZ, R4 ;  /* 0x000000ffff097224 */ /* 0x000fe200078e0004 */
[----:B------:R-:W-:-:S06]  /*6790*/  ULDC UR20, c[0x0][0x988] ;  /* 0x0002620000147ab9 */ /* 0x000fcc0000000800 */
.L_x_6116:
[----:B------:R-:W-:-:S04]  /*67a0*/  UIADD3 UR39, UR22, 0x1, URZ ;  /* 0x0000000116277890 */ /* 0x000fc8000fffe03f */
[----:B------:R-:W-:-:S04]  /*67b0*/  UISETP.NE.AND UP0, UPT, UR39, 0x2, UPT ;  /* 0x000000022700788c */ /* 0x000fc8000bf05270 */
[----:B------:R-:W-:Y:S02]  /*67c0*/  USEL UR6, URZ, 0x1, UP0 ;  /* 0x000000013f067887 */ /* 0x000fe40008000000 */
[----:B------:R-:W-:Y:S02]  /*67d0*/  USEL UR39, UR39, URZ, UP0 ;  /* 0x0000003f27277287 */ /* 0x000fe40008000000 */
[----:B------:R-:W-:Y:S01]  /*67e0*/  ULOP3.LUT UR38, UR38, UR6, URZ, 0x3c, !UPT ;  /* 0x0000000626267292 */ /* 0x000fe2000f8e3c3f */
[----:B-12-4-:R-:W-:Y:S11]  /*67f0*/  @!P0 BRA `(.L_x_6108) ;  /* 0x0000000000048947 */ /* 0x016ff60003800000 */
[----:B------:R-:W-:Y:S01]  /*6800*/  BPT.TRAP 0x1 ;  /* 0x000000040000795c */ /* 0x000fe20000300000 */
.L_x_6108:
[----:B------:R-:W-:Y:S01]  /*6810*/  ULEA UR23, UR39, UR40, 0x3 ;  /* 0x0000002827177291 */ /* 0x000fe2000f8e183f */
[----:B01----:R-:W-:-:S05]  /*6820*/  IMAD.U32 R7, RZ, RZ, UR38 ;  /* 0x00000026ff077e24 */ /* 0x003fca000f8e00ff */
[----:B------:R-:W-:-:S04]  /*6830*/  SHF.L.U32 R7, R7, 0x1f, RZ ;  /* 0x0000001f07077819 */ /* 0x000fc800000006ff */
[----:B------:R0:W1:Y:S01]  /*6840*/  SYNCS.PHASECHK.TRANS64.TRYWAIT P2, [UR23+0x28c30], R7 ;  /* 0x028c3007ff0075a7 */ /* 0x0000620008040157 */
[----:B------:R-:W-:Y:S05]  /*6850*/  @!P0 BRA `(.L_x_6109) ;  /* 0x0000000000048947 */ /* 0x000fea0003800000 */
[----:B------:R-:W-:Y:S01]  /*6860*/  BPT.TRAP 0x1 ;  /* 0x000000040000795c */ /* 0x000fe20000300000 */
.L_x_6109:
[----:B-1----:R-:W-:Y:S05]  /*6870*/  @P2 BRA `(.L_x_6110) ;  /* 0x0000000000082947 */ /* 0x002fea0003800000 */
[----:B------:R-:W1:Y:S02]  /*6880*/  SYNCS.PHASECHK.TRANS64.TRYWAIT P2, [UR23+0x28c30], R7 ;  /* 0x028c3007ff0075a7 */ /* 0x000e640008040157 */
[----:B-1----:R-:W-:Y:S05]  /*6890*/  @!P2 BRA `(.L_x_6111) ;  /* 0x0000009c00b8a947 */ /* 0x002fea0003800000 */
.L_x_6110:
[----:B------:R-:W-:Y:S01]  /*68a0*/  R2UR UR18, R0 ;  /* 0x00000000001272ca */ /* 0x000fe200000e0000 */
[----:B--23--:R-:W-:Y:S01]  /*68b0*/  WARPGROUP.ARRIVE ;  /* 0x00000000000079c5 */ /* 0x00cfe20000000000 */
        /* <DEDUP_REMOVED lines=20> */
[----:B-1----:R-:W-:-:S04]  /*6a00*/  FMNMX.FTZ R4, R152, R9, !PT ;  /* 0x0000000998047209 */ /* 0x002fc80007810000 */
        /* <DEDUP_REMOVED lines=49> */
[----:B------:R-:W-:Y:S01]  /*6d20*/  IADD3 R173, -R18, RZ, RZ ;  /* 0x000000ff12ad7210 */ /* 0x000fe20007ffe1ff */
[----:B------:R-:W2:Y:S01]  /*6d30*/  MUFU.EX2 R9, R9 ;  /* 0x0000000900097308 */ /* 0x000ea20000000800 */
[----:B------:R-:W-:Y:S01]  /*6d40*/  FMNMX.FTZ R12, R182, R5, !PT ;  /* 0x00000005b60c7209 */ /* 0x000fe20007810000 */
[----:B------:R-:W-:Y:S01]  /*6d50*/  FFMA.FTZ R181, R181, UR10, -R190 ;  /* 0x0000000ab5b57c23 */ /* 0x000fe200080108be */
[----:B------:R-:W-:-:S02]  /*6d60*/  ISETP.NE.AND P2, PT, R16, R173, PT ;  /* 0x000000ad1000720c */ /* 0x000fc40003f45270 */
[----:B------:R-:W-:-:S03]  /*6d70*/  FMNMX.FTZ R5, R183, R12, !PT ;  /* 0x0000000cb7057209 */ /* 0x000fc60007810000 */
[----:B------:R3:W-:Y:S01]  /*6d80*/  MUFU.EX2 R12, R157 ;  /* 0x0000009d000c7308 */ /* 0x0007e20000000800 */
[-C--:B-1----:R-:W-:Y:S01]  /*6d90*/  FMUL.FTZ R24, R24, R10.reuse ;  /* 0x0000000a18187220 */ /* 0x082fe20000410000 */
[----:B------:R-:W1:Y:S01]  /*6da0*/  SHFL.BFLY PT, R20, R5, 0x2, 0x1f ;  /* 0x0c401f0005147f89 */ /* 0x000e6200000e0000 */
[-C--:B------:R-:W-:Y:S01]  /*6db0*/  FMUL.FTZ R25, R25, R10.reuse ;  /* 0x0000000a19197220 */ /* 0x080fe20000410000 */
[-C--:B------:R-:W-:Y:S01]  /*6dc0*/  FMUL.FTZ R28, R28, R10.reuse ;  /* 0x0000000a1c1c7220 */ /* 0x080fe20000410000 */
[-C--:B------:R-:W-:Y:S01]  /*6dd0*/  FMUL.FTZ R29, R29, R10.reuse ;  /* 0x0000000a1d1d7220 */ /* 0x080fe20000410000 */
[-C--:B------:R-:W-:Y:S01]  /*6de0*/  FMUL.FTZ R32, R32, R10.reuse ;  /* 0x0000000a20207220 */ /* 0x080fe20000410000 */
[-C--:B------:R-:W-:Y:S01]  /*6df0*/  FMUL.FTZ R33, R33, R10.reuse ;  /* 0x0000000a21217220 */ /* 0x080fe20000410000 */
[----:B------:R-:W-:Y:S01]  /*6e00*/  MUFU.EX2 R152, R152 ;  /* 0x0000009800987308 */ /* 0x000fe20000000800 */
[--C-:B---3--:R-:W-:Y:S01]  /*6e10*/  FFMA.FTZ R157, R177, UR10, -R190.reuse ;  /* 0x0000000ab19d7c23 */ /* 0x108fe200080108be */
[----:B--2---:R-:W-:Y:S01]  /*6e20*/  FFMA.FTZ R3, R10, R3, R9 ;  /* 0x000000030a037223 */ /* 0x004fe20000010009 */
        /* <DEDUP_REMOVED lines=15> */
[----:B-1----:R-:W-:Y:S01]  /*6f20*/  FMNMX.FTZ R161, R5, R20, !PT ;  /* 0x0000001405a17209 */ /* 0x002fe20007810000 */
[--C-:B------:R-:W-:Y:S01]  /*6f30*/  FFMA.FTZ R20, R172, UR10, -R190.reuse ;  /* 0x0000000aac147c23 */ /* 0x100fe200080108be */
[-C--:B------:R-:W-:Y:S01]  /*6f40*/  FMUL.FTZ R61, R61, R10.reuse ;  /* 0x0000000a3d3d7220 */ /* 0x080fe20000410000 */
[-C--:B------:R-:W-:Y:S01]  /*6f50*/  FMUL.FTZ R64, R64, R10.reuse ;  /* 0x0000000a40407220 */ /* 0x080fe20000410000 */
[-C--:B------:R-:W-:Y:S01]  /*6f60*/  FMUL.FTZ R65, R65, R10.reuse ;  /* 0x0000000a41417220 */ /* 0x080fe20000410000 */
[----:B------:R-:W1:Y:S01]  /*6f70*/  SHFL.BFLY PT, R168, R161, 0x1, 0x1f ;  /* 0x0c201f00a1a87f89 */ /* 0x000e6200000e0000 */
        /* <DEDUP_REMOVED lines=9> */
[----:B--2---:R-:W-:Y:S01]  /*7010*/  FFMA.FTZ R164, R176, UR10, -R190 ;  /* 0x0000000ab0a47c23 */ /* 0x004fe200080108be */
        /* <DEDUP_REMOVED lines=33> */
[--C-:B-1----:R-:W-:Y:S01]  /*7230*/  FFMA.FTZ R180, R167, UR10, -R177.reuse ;  /* 0x0000000aa7b47c23 */ /* 0x102fe200080108b1 */
[----:B------:R-:W-:Y:S01]  /*7240*/  FFMA.FTZ R167, R170, UR10, -R177 ;  /* 0x0000000aaaa77c23 */ /* 0x000fe200080108b1 */
[----:B------:R-:W-:-:S02]  /*7250*/  IMAD.U32 R170, RZ, RZ, UR23 ;  /* 0x00000017ffaa7e24 */ /* 0x000fc4000f8e00ff */
[--C-:B------:R-:W-:Y:S01]  /*7260*/  FFMA.FTZ R171, R174, UR10, -R177.reuse ;  /* 0x0000000aaeab7c23 */ /* 0x100fe200080108b1 */
[--C-:B------:R-:W-:Y:S01]  /*7270*/  FFMA.FTZ R174, R175, UR10, -R177.reuse ;  /* 0x0000000aafae7c23 */ /* 0x100fe200080108b1 */
[----:B------:R-:W-:Y:S02]  /*7280*/  IMAD.U32 R175, RZ, RZ, UR22 ;  /* 0x00000016ffaf7e24 */ /* 0x000fe4000f8e00ff */
[--C-:B------:R-:W-:Y:S01]  /*7290*/  FFMA.FTZ R173, R178, UR10, -R177.reuse ;  /* 0x0000000ab2ad7c23 */ /* 0x100fe200080108b1 */
[----:B------:R-:W1:Y:S01]  /*72a0*/  MUFU.EX2 R168, R168 ;  /* 0x000000a800a87308 */ /* 0x000e620000000800 */
[----:B------:R-:W-:Y:S02]  /*72b0*/  @!P1 VIADD R154, R170, 0x28c40 ;  /* 0x00028c40aa9a9836 */ /* 0x000fe40000000000 */
[--C-:B------:R-:W-:Y:S01]  /*72c0*/  FFMA.FTZ R182, R182, UR10, -R177.reuse ;  /* 0x0000000ab6b67c23 */ /* 0x100fe200080108b1 */
[----:B------:R-:W-:Y:S02]  /*72d0*/  @!P2 IMAD R158, R175, 0x40, R2 ;  /* 0x00000040af9ea824 */ /* 0x000fe400078e0202 */
[--C-:B------:R-:W-:Y:S01]  /*72e0*/  FFMA.FTZ R183, R183, UR10, -R177.reuse ;  /* 0x0000000ab7b77c23 */ /* 0x100fe200080108b1 */
[----:B------:R-:W-:Y:S01]  /*72f0*/  FFMA.FTZ R179, R179, UR10, -R177 ;  /* 0x0000000ab3b37c23 */ /* 0x000fe200080108b1 */
[----:B------:R-:W-:Y:S01]  /*7300*/  @!P1 PRMT R154, RZ, 0x654, R154 ;  /* 0x00000654ff9a9816 */ /* 0x000fe2000000009a */
[-C--:B------:R-:W-:Y:S01]  /*7310*/  FMUL.FTZ R116, R116, R10.reuse ;  /* 0x0000000a74747220 */ /* 0x080fe20000410000 */
[----:B------:R-:W2:Y:S01]  /*7320*/  MUFU.EX2 R155, R155 ;  /* 0x0000009b009b7308 */ /* 0x000ea20000000800 */
[----:B------:R-:W-:Y:S01]  /*7330*/  @!P2 LEA R158, R158, UR40, 0x2 ;  /* 0x000000289e9eac11 */ /* 0x000fe2000f8e10ff */
[----:B------:R3:W-:Y:S01]  /*7340*/  @!P1 SYNCS.ARRIVE.TRANS64.RED.A1T0 RZ, [R154+URZ], RZ ;  /* 0x000000ff9aff99a7 */ /* 0x0007e2000810043f */
[-C--:B------:R-:W-:Y:S01]  /*7350*/  FMUL.FTZ R117, R117, R10.reuse ;  /* 0x0000000a75757220 */ /* 0x080fe20000410000 */
[-C--:B------:R-:W-:Y:S01]  /*7360*/  FMUL.FTZ R120, R120, R10.reuse ;  /* 0x0000000a78787220 */ /* 0x080fe20000410000 */
[-C--:B------:R-:W-:Y:S01]  /*7370*/  FMUL.FTZ R121, R121, R10.reuse ;  /* 0x0000000a79797220 */ /* 0x080fe20000410000 */
[----:B------:R-:W-:Y:S01]  /*7380*/  @!P2 STS [R158+0x28800], R10 ;  /* 0x0288000a9e00a388 */ /* 0x000fe20000000800 */
[----:B------:R-:W-:Y:S01]  /*7390*/  FMUL.FTZ R124, R124, R10 ;  /* 0x0000000a7c7c7220 */ /* 0x000fe20000410000 */
[----:B------:R-:W4:Y:S01]  /*73a0*/  MUFU.EX2 R165, R165 ;  /* 0x000000a500a57308 */ /* 0x000f220000000800 */
[----:B-1----:R-:W-:Y:S01]  /*73b0*/  FFMA.FTZ R6, R169, R6, R168 ;  /* 0x00000006a9067223 */ /* 0x002fe200000100a8 */
[C---:B---3--:R-:W-:Y:S01]  /*73c0*/  FADD.FTZ R154, R152.reuse, R3 ;  /* 0x00000003989a7221 */ /* 0x048fe20000010000 */
[----:B------:R1:W-:Y:S01]  /*73d0*/  @!P2 STS [R158+0x28820], R169 ;  /* 0x028820a99e00a388 */ /* 0x0003e20000000800 */
[----:B------:R-:W-:Y:S01]  /*73e0*/  F2FP.F16.F32.PACK_AB R152, R152, R9 ;  /* 0x000000099898723e */ /* 0x000fe200000000ff */
[-C--:B------:R-:W-:Y:S01]  /*73f0*/  FMUL.FTZ R125, R125, R10.reuse ;  /* 0x0000000a7d7d7220 */ /* 0x080fe20000410000 */
[----:B------:R-:W-:Y:S01]  /*7400*/  FADD.FTZ R3, R11, R154 ;  /* 0x0000009a0b037221 */ /* 0x000fe20000010000 */
[-C--:B------:R-:W-:Y:S01]  /*7410*/  FMUL.FTZ R128, R128, R10.reuse ;  /* 0x0000000a80807220 */ /* 0x080fe20000410000 */
[----:B------:R-:W3:Y:S01]  /*7420*/  MUFU.EX2 R172, R172 ;  /* 0x000000ac00ac7308 */ /* 0x000ee20000000800 */
        /* <DEDUP_REMOVED lines=20> */
[----:B------:R-:W-:Y:S01]  /*7570*/  FMUL.FTZ R149, R149, R10 ;  /* 0x0000000a95957220 */ /* 0x000fe20000410000 */
[----:B------:R-:W-:Y:S01]  /*7580*/  FADD.FTZ R154, R160, R175 ;  /* 0x000000afa09a7221 */ /* 0x000fe20000010000 */
[----:B------:R-:W-:Y:S01]  /*7590*/  F2FP.F16.F32.PACK_AB R156, R13, R156 ;  /* 0x0000009c0d9c723e */ /* 0x000fe200000000ff */
[----:B------:R-:W3:Y:S01]  /*75a0*/  MUFU.EX2 R163, R163 ;  /* 0x000000a300a37308 */ /* 0x000ee20000000800 */
[----:B--2---:R-:W-:Y:S01]  /*75b0*/  FADD.FTZ R3, R159, R6 ;  /* 0x000000069f037221 */ /* 0x004fe20000010000 */
[----:B-1----:R-:W-:Y:S01]  /*75c0*/  F2FP.F16.F32.PACK_AB R158, R15, R14 ;  /* 0x0000000e0f9e723e */ /* 0x002fe200000000ff */
        /* <DEDUP_REMOVED lines=64> */
[-C--:B------:R-:W-:Y:S01]  /*79d0*/  FMUL.FTZ R118, R118, R169.reuse ;  /* 0x000000a976767220 */ /* 0x080fe20000410000 */
[----:B------:R-:W-:Y:S01]  /*79e0*/  F2FP.F16.F32.PACK_AB R153, R155, R168 ;  /* 0x000000a89b99723e */ /* 0x000fe200000000ff */
[----:B------:R-:W-:Y:S01]  /*79f0*/  FMUL.FTZ R119, R119, R169 ;  /* 0x000000a977777220 */ /* 0x000fe20000410000 */
[----:B------:R-:W-:Y:S01]  /*7a00*/  F2FP.F16.F32.PACK_AB R154, R12, R11 ;  /* 0x0000000b0c9a723e */ /* 0x000fe200000000ff */
[----:B------:R-:W-:Y:S01]  /*7a10*/  FMUL.FTZ R122, R122, R169 ;  /* 0x000000a97a7a7220 */ /* 0x000fe20000410000 */
[----:B------:R-:W3:Y:S01]  /*7a20*/  MUFU.EX2 R174, R174 ;  /* 0x000000ae00ae7308 */ /* 0x000ee20000000800 */
[----:B-1----:R-:W-:Y:S01]  /*7a30*/  FADD.FTZ R3, R171, R6 ;  /* 0x00000006ab037221 */ /* 0x002fe20000010000 */
[----:B------:R-:W-:Y:S01]  /*7a40*/  F2FP.F16.F32.PACK_AB R155, R172, R165 ;  /* 0x000000a5ac9b723e */ /* 0x000fe200000000ff */
[----:B------:R-:W-:Y:S01]  /*7a50*/  BAR.SYNC.DEFER_BLOCKING 0xf, 0x100 ;  /* 0x03c4000000007b1d */ /* 0x000fe20000010000 */
        /* <DEDUP_REMOVED lines=18> */
[----:B------:R-:W-:-:S03]  /*7b80*/  FMUL.FTZ R151, R151, R169 ;  /* 0x000000a997977220 */ /* 0x000fc60000410000 */
[----:B------:R-:W3:Y:S01]  /*7b90*/  MUFU.EX2 R8, R181 ;  /* 0x000000b500087308 */ /* 0x000ee20000000800 */
[C---:B-1----:R-:W-:Y:S01]  /*7ba0*/  FADD.FTZ R10, R157.reuse, R10 ;  /* 0x0000000a9d0a7221 */ /* 0x042fe20000010000 */
[----:B------:R-:W-:Y:S01]  /*7bb0*/  F2FP.F16.F32.PACK_AB R164, R157, R164 ;  /* 0x000000a49da4723e */ /* 0x000fe200000000ff */
[----:B------:R1:W-:Y:S01]  /*7bc0*/  STSM.16.M88.4 [R19+0x26800], R152 ;  /* 0x0268009813007844 */ /* 0x0003e20000000200 */
[----:B------:R-:W-:Y:S01]  /*7bd0*/  F2FP.F16.F32.PACK_AB R157, R176, R159 ;  /* 0x0000009fb09d723e */ /* 0x000fe200000000ff */
[----:B------:R-:W-:Y:S01]  /*7be0*/  FADD.FTZ R3, R161, R10 ;  /* 0x0000000aa1037221 */ /* 0x000fe20000010000 */
[----:B------:R-:W-:Y:S02]  /*7bf0*/  F2FP.F16.F32.PACK_AB R159, R180, R163 ;  /* 0x000000a3b49f723e */ /* 0x000fe400000000ff */
[----:B------:R-:W4:Y:S01]  /*7c00*/  MUFU.EX2 R178, R179 ;  /* 0x000000b300b27308 */ /* 0x000f220000000800 */
[----:B--2---:R-:W-:Y:S01]  /*7c10*/  FADD.FTZ R9, R173, R6 ;  /* 0x00000006ad097221 */ /* 0x004fe20000010000 */
[----:B------:R-:W-:Y:S01]  /*7c20*/  F2FP.F16.F32.PACK_AB R163, R174, R171 ;  /* 0x000000abaea3723e */ /* 0x000fe200000000ff */
[----:B------:R1:W-:Y:S05]  /*7c30*/  STSM.16.M88.4 [R184], R156 ;  /* 0x0000009cb8007844 */ /* 0x0003ea0000000200 */
[----:B------:R-:W2:Y:S01]  /*7c40*/  MUFU.EX2 R182, R182 ;  /* 0x000000b600b67308 */ /* 0x000ea20000000800 */
[C---:B---3--:R-:W-:Y:S01]  /*7c50*/  F2FP.F16.F32.PACK_AB R166, R8.reuse, R161 ;  /* 0x000000a108a6723e */ /* 0x048fe200000000ff */
[----:B------:R-:W-:Y:S01]  /*7c60*/  FADD.FTZ R3, R8, R3 ;  /* 0x0000000308037221 */ /* 0x000fe20000010000 */
[----:B------:R-:W-:-:S05]  /*7c70*/  F2FP.F16.F32.PACK_AB R161, R190, R167 ;  /* 0x000000a7bea1723e */ /* 0x000fca00000000ff */
[----:B------:R-:W3:Y:S01]  /*7c80*/  MUFU.EX2 R183, R183 ;  /* 0x000000b700b77308 */ /* 0x000ee20000000800 */
[C---:B----4-:R-:W-:Y:S01]  /*7c90*/  FADD.FTZ R9, R178.reuse, R9 ;  /* 0x00000009b2097221 */ /* 0x050fe20000010000 */
[----:B------:R-:W-:Y:S01]  /*7ca0*/  F2FP.F16.F32.PACK_AB R165, R178, R173 ;  /* 0x000000adb2a5723e */ /* 0x000fe200000000ff */
[----:B------:R1:W-:Y:S02]  /*7cb0*/  STSM.16.M88.4 [R22], R160 ;  /* 0x000000a016007844 */ /* 0x0003e40000000200 */
[----:B--2---:R-:W-:Y:S01]  /*7cc0*/  FADD.FTZ R6, R182, R9 ;  /* 0x00000009b6067221 */ /* 0x004fe20000010000 */
[----:B---3--:R-:W-:-:S03]  /*7cd0*/  F2FP.F16.F32.PACK_AB R167, R183, R182 ;  /* 0x000000b6b7a7723e */ /* 0x008fc600000000ff */
[----:B------:R-:W-:Y:S02]  /*7ce0*/  FADD.FTZ R6, R183, R6 ;  /* 0x00000006b7067221 */ /* 0x000fe40000010000 */
[----:B------:R1:W-:Y:S01]  /*7cf0*/  STSM.16.M88.4 [R23], R164 ;  /* 0x000000a417007844 */ /* 0x0003e20000000200 */
[----:B------:R-:W-:Y:S05]  /*7d00*/  @!P0 BRA `(.L_x_6112) ;  /* 0x0000000000048947 */ /* 0x000fea0003800000 */
[----:B------:R-:W-:Y:S01]  /*7d10*/  BPT.TRAP 0x1 ;  /* 0x000000040000795c */ /* 0x000fe20000300000 */
.L_x_6112:
[----:B------:R2:W3:Y:S01]  /*7d20*/  SYNCS.PHASECHK.TRANS64.TRYWAIT P2, [UR23+0x28c50], R7 ;  /* 0x028c5007ff0075a7 */ /* 0x0004e20008040157 */
[----:B------:R-:W-:Y:S05]  /*7d30*/  @!P0 BRA `(.L_x_6113) ;  /* 0x0000000000048947 */ /* 0x000fea0003800000 */
[----:B------:R-:W-:Y:S01]  /*7d40*/  BPT.TRAP 0x1 ;  /* 0x000000040000795c */ /* 0x000fe20000300000 */
.L_x_6113:
[----:B---3--:R-:W-:Y:S05]  /*7d50*/  @P2 BRA `(.L_x_6114) ;  /* 0x0000000000082947 */ /* 0x008fea0003800000 */
[----:B------:R-:W3:Y:S02]  /*7d60*/  SYNCS.PHASECHK.TRANS64.TRYWAIT P2, [UR23+0x28c50], R7 ;  /* 0x028c5007ff0075a7 */ /* 0x000ee40008040157 */
[----:B---3--:R-:W-:Y:S05]  /*7d70*/  @!P2 BRA `(.L_x_6115) ;  /* 0x000000880098a947 */ /* 0x008fea0003800000 */
.L_x_6114:
        /* <DEDUP_REMOVED lines=41> */
.L_x_6107:
[----:B------:R-:W5:Y:S01]  /*8010*/  SHFL.BFLY PT, R0, R3, 0x2, 0x1f ;  /* 0x0c401f0003007f89 */ /* 0x000f6200000e0000 */
[----:B------:R-:W-:Y:S01]  /*8020*/  IMAD.U32 R11, RZ, RZ, UR10 ;  /* 0x0000000aff0b7e24 */ /* 0x000fe2000f8e00ff */
[----:B------:R-:W-:Y:S01]  /*8030*/  UIADD3 UR37, UR37, 0x1, URZ ;  /* 0x0000000125257890 */ /* 0x000fe2000fffe03f */
[----:B------:R-:W-:Y:S01]  /*8040*/  IMAD.U32 R15, RZ, RZ, UR10 ;  /* 0x0000000aff0f7e24 */ /* 0x000fe2000f8e00ff */
[----:B------:R-:W0:Y:S01]  /*8050*/  SHFL.BFLY PT, R9, R6, 0x2, 0x1f ;  /* 0x0c401f0006097f89 */ /* 0x000e2200000e0000 */
[----:B------:R-:W-:Y:S08]  /*8060*/  BAR.ARV 0x8, 0xa0 ;  /* 0x0202800000007b1d */ /* 0x000ff00000002000 */
[----:B------:R-:W-:Y:S01]  /*8070*/  BAR.SYNC.DEFER_BLOCKING 0xf, 0x100 ;  /* 0x03c4000000007b1d */ /* 0x000fe20000010000 */
[----:B-----5:R-:W-:Y:S01]  /*8080*/  FADD.FTZ R0, R0, R3 ;  /* 0x0000000300007221 */ /* 0x020fe20000010000 */
[----:B------:R-:W-:Y:S01]  /*8090*/  IMAD.U32 R3, RZ, RZ, UR39 ;  /* 0x00000027ff037e24 */ /* 0x000fe2000f8e00ff */
[----:B------:R-:W-:Y:S01]  /*80a0*/  UIADD3 UR39, UR39, 0x1, URZ ;  /* 0x0000000127277890 */ /* 0x000fe2000fffe03f */
[----:B0-----:R-:W-:-:S02]  /*80b0*/  FADD.FTZ R9, R9, R6 ;  /* 0x0000000609097221 */ /* 0x001fc40000010000 */
[----:B-12---:R-:W0:Y:S01]  /*80c0*/  SHFL.BFLY PT, R7, R0, 0x1, 0x1f ;  /* 0x0c201f0000077f89 */ /* 0x006e2200000e0000 */
[----:B------:R-:W-:-:S03]  /*80d0*/  UISETP.NE.AND UP0, UPT, UR39, 0x2, UPT ;  /* 0x000000022700788c */ /* 0x000fc6000bf05270 */
[----:B------:R-:W1:Y:S01]  /*80e0*/  SHFL.BFLY PT, R8, R9, 0x1, 0x1f ;  /* 0x0c201f0009087f89 */ /* 0x000e6200000e0000 */
[----:B------:R-:W-:Y:S02]  /*80f0*/  USEL UR4, URZ, 0x1, UP0 ;  /* 0x000000013f047887 */ /* 0x000fe40008000000 */
[----:B------:R-:W-:Y:S02]  /*8100*/  USEL UR39, UR39, URZ, UP0 ;  /* 0x0000003f27277287 */ /* 0x000fe40008000000 */
[----:B------:R-:W-:Y:S01]  /*8110*/  ULOP3.LUT UR38, UR38, UR4, URZ, 0x3c, !UPT ;  /* 0x0000000426267292 */ /* 0x000fe2000f8e3c3f */
[----:B0-----:R-:W-:Y:S01]  /*8120*/  FADD.FTZ R12, R0, R7 ;  /* 0x00000007000c7221 */ /* 0x001fe20000010000 */
[----:B------:R-:W-:Y:S02]  /*8130*/  IMAD.MOV R7, RZ, RZ, -R18 ;  /* 0x000000ffff077224 */ /* 0x000fe400078e0a12 */
[----:B-1----:R-:W-:Y:S02]  /*8140*/  FADD.FTZ R13, R9, R8 ;  /* 0x00000008090d7221 */ /* 0x002fe40000010000 */
[----:B------:R-:W-:-:S02]  /*8150*/  FSETP.NE.FTZ.AND P1, PT, R12, RZ, PT ;  /* 0x000000ff0c00720b */ /* 0x000fc40003f35000 */
[----:B------:R-:W-:Y:S02]  /*8160*/  ISETP.NE.AND P0, PT, R16, R7, PT ;  /* 0x000000071000720c */ /* 0x000fe40003f05270 */
[----:B------:R-:W-:Y:S02]  /*8170*/  CS2R R6, SRZ ;  /* 0x0000000000067805 */ /* 0x000fe4000001ff00 */
[----:B------:R-:W-:-:S07]  /*8180*/  FSETP.NE.FTZ.AND P2, PT, R13, RZ, PT ;  /* 0x000000ff0d00720b */ /* 0x000fce0003f55000 */
[----:B------:R-:W0:Y:S02]  /*8190*/  @P1 MUFU.RCP R7, R12 ;  /* 0x0000000c00071308 */ /* 0x000e240000001000 */
[----:B------:R-:W-:Y:S01]  /*81a0*/  @!P0 LEA R0, R3, R2, 0x6 ;  /* 0x0000000203008211 */ /* 0x000fe200078e30ff */
[----:B------:R-:W-:-:S03]  /*81b0*/  IMAD.MOV.U32 R3, RZ, RZ, -0x800000 ;  /* 0xff800000ff037424 */ /* 0x000fc600078e00ff */
[----:B------:R-:W-:Y:S01]  /*81c0*/  @P2 FMUL.FTZ R15, R15, 0.69314718246459960938 ;  /* 0x3f3172180f0f2820 */ /* 0x000fe20000410000 */
[----:B------:R-:W-:Y:S01]  /*81d0*/  @!P0 LEA R9, R0, UR40, 0x2 ;  /* 0x0000002800098c11 */ /* 0x000fe2000f8e10ff */
[----:B------:R-:W-:Y:S01]  /*81e0*/  IMAD.MOV.U32 R0, RZ, RZ, -0x800000 ;  /* 0xff800000ff007424 */ /* 0x000fe200078e00ff */
[----:B------:R-:W1:Y:S08]  /*81f0*/  @P2 MUFU.RCP R6, R13 ;  /* 0x0000000d00062308 */ /* 0x000e700000001000 */
[----:B------:R-:W2:Y:S01]  /*8200*/  @P1 MUFU.LG2 R12, R12 ;  /* 0x0000000c000c1308 */ /* 0x000ea20000000c00 */
[----:B0-----:R0:W-:Y:S01]  /*8210*/  @!P0 STS [R9+0x28800], R7 ;  /* 0x0288000709008388 */ /* 0x0011e20000000800 */
[-C--:B---3--:R-:W-:Y:S01]  /*8220*/  FMUL.FTZ R161, R24, R7.reuse ;  /* 0x0000000718a17220 */ /* 0x088fe20000410000 */
[-C--:B------:R-:W-:Y:S01]  /*8230*/  FMUL.FTZ R8, R25, R7.reuse ;  /* 0x0000000719087220 */ /* 0x080fe20000410000 */
[-C--:B------:R-:W-:Y:S01]  /*8240*/  FMUL.FTZ R10, R28, R7.reuse ;  /* 0x000000071c0a7220 */ /* 0x080fe20000410000 */
        /* <DEDUP_REMOVED lines=64> */
[----:B--2---:R-:W-:Y:S01]  /*8650*/  @P1 FMUL.FTZ R12, R12, 0.69314718246459960938 ;  /* 0x3f3172180c0c1820 */ /* 0x004fe20000410000 */
[----:B---3--:R-:W-:Y:S01]  /*8660*/  @P2 FMUL.FTZ R14, R13, 0.69314718246459960938 ;  /* 0x3f3172180d0e2820 */ /* 0x008fe20000410000 */
[-C--:B-1----:R-:W-:Y:S01]  /*8670*/  FMUL.FTZ R9, R26, R6.reuse ;  /* 0x000000061a097220 */ /* 0x082fe20000410000 */
        /* <DEDUP_REMOVED lines=67> */
.L_x_6078:
[----:B------:R-:W0:Y:S08]  /*8ab0*/  S2UR UR4, SR_CgaCtaId ;  /* 0x00000000000479c3 */ /* 0x000e300000008800 */
[----:B------:R-:W-:Y:S06]  /*8ac0*/  BAR.SYNC.DEFER_BLOCKING 0x5, 0x120 ;  /* 0x0144800000007b1d */ /* 0x000fec0000010000 */
[----:B------:R-:W-:Y:S01]  /*8ad0*/  UMOV UR40, 0x400 ;  /* 0x0000040000287882 */ /* 0x000fe20000000000 */
[----:B------:R-:W-:Y:S01]  /*8ae0*/  BSSY B0, `(.L_x_6117) ;  /* 0x0000291000007945 */ /* 0x000fe20003800000 */
[----:B0-----:R-:W-:-:S09]  /*8af0*/  ULEA UR40, UR4, UR40, 0x18 ;  /* 0x0000002804287291 */ /* 0x001fd2000f8ec03f */
[----:B------:R-:W0:Y:S02]  /*8b00*/  LDS.128 R4, [UR40+0x28cd0] ;  /* 0x028cd028ff047984 */ /* 0x000e240008000c00 */
[----:B0-----:R-:W-:Y:S02]  /*8b10*/  R2UR UR52, R5 ;  /* 0x00000000053472ca */ /* 0x001fe400000e0000 */
[----:B------:R-:W-:Y:S01]  /*8b20*/  R2UR UR5, R6 ;  /* 0x00000000060572ca */ /* 0x000fe200000e0000 */
        /* <DEDUP_REMOVED lines=10> */
[----:B------:R-:W-:Y:S01]  /*8bd0*/  F2FP.F16.F32.PACK_AB R8, R8, R161 ;  /* 0x000000a10808723e */ /* 0x000fe200000000ff */
[----:B------:R-:W-:Y:S01]  /*8be0*/  UISETP.NE.U32.AND UP0, UPT, UR8, URZ, UPT ;  /* 0x0000003f0800728c */ /* 0x000fe2000bf05070 */
[----:B------:R-:W-:-:S02]  /*8bf0*/  F2FP.F16.F32.PACK_AB R11, R31, R11 ;  /* 0x0000000b1f0b723e */ /* 0x000fc400000000ff */
[----:B------:R-:W-:Y:S01]  /*8c00*/  F2FP.F16.F32.PACK_AB R33, R35, R34 ;  /* 0x000000222321723e */ /* 0x000fe200000000ff */
[----:B------:R-:W-:Y:S01]  /*8c10*/  UISETP.NE.AND.EX UP0, UPT, UR9, URZ, UPT, UP0 ;  /* 0x0000003f0900728c */ /* 0x000fe2000bf05300 */
[----:B------:R-:W-:Y:S02]  /*8c20*/  F2FP.F16.F32.PACK_AB R40, R41, R40 ;  /* 0x000000282928723e */ /* 0x000fe400000000ff */
[----:B------:R-:W-:Y:S02]  /*8c30*/  F2FP.F16.F32.PACK_AB R34, R37, R36 ;  /* 0x000000242522723e */ /* 0x000fe400000000ff */
[----:B------:R-:W-:Y:S02]  /*8c40*/  F2FP.F16.F32.PACK_AB R35, R39, R38 ;  /* 0x000000262723723e */ /* 0x000fe400000000ff */
[----:B------:R-:W-:Y:S02]  /*8c50*/  F2FP.F16.F32.PACK_AB R41, R43, R42 ;  /* 0x0000002a2b29723e */ /* 0x000fe400000000ff */
[----:B------:R-:W-:Y:S01]  /*8c60*/  F2FP.F16.F32.PACK_AB R48, R49, R48 ;  /* 0x000000303130723e */ /* 0x000fe200000000ff */
[----:B------:R-:W-:Y:S01]  /*8c70*/  UMOV UR6, UR40 ;  /* 0x0000002800067c82 */ /* 0x000fe20008000000 */
[----:B0-----:R-:W-:Y:S01]  /*8c80*/  UMOV UR7, UR4 ;  /* 0x0000000400077c82 */ /* 0x001fe20008000000 */
[----:B------:R-:W-:Y:S01]  /*8c90*/  F2FP.F16.F32.PACK_AB R42, R45, R44 ;  /* 0x0000002c2d2a723e */ /* 0x000fe200000000ff */
[----:B------:R-:W-:Y:S01]  /*8ca0*/  IMAD.U32 R127, RZ, RZ, UR7 ;  /* 0x00000007ff7f7e24 */ /* 0x000fe2000f8e00ff */
[----:B------:R-:W-:Y:S01]  /*8cb0*/  MOV R126, UR6 ;  /* 0x00000006007e7c02 */ /* 0x000fe20008000f00 */
[----:B------:R-:W-:Y:S01]  /*8cc0*/  ULDC.64 UR6, c[0x0][0xbd8] ;  /* 0x0002f60000067ab9 */ /* 0x000fe20000000a00 */
[----:B------:R-:W-:Y:S01]  /*8cd0*/  F2FP.F16.F32.PACK_AB R43, R47, R46 ;  /* 0x0000002e2f2b723e */ /* 0x000fe200000000ff */
[----:B------:R-:W-:Y:S01]  /*8ce0*/  UISETP.NE.U32.AND UP1, UPT, UR6, URZ, UPT ;  /* 0x0000003f0600728c */ /* 0x000fe2000bf25070 */
[----:B------:R-:W-:Y:S01]  /*8cf0*/  F2FP.F16.F32.PACK_AB R49, R51, R50 ;  /* 0x000000323331723e */ /* 0x000fe200000000ff */
[----:B------:R-:W-:Y:S01]  /*8d00*/  IMAD.WIDE R122, R188, 0x2, R126 ;  /* 0x00000002bc7a7825 */ /* 0x000fe200078e027e */
[----:B------:R-:W-:Y:S01]  /*8d10*/  F2FP.F16.F32.PACK_AB R56, R57, R56 ;  /* 0x000000383938723e */ /* 0x000fe200000000ff */
[----:B------:R-:W-:Y:S01]  /*8d20*/  UISETP.NE.AND.EX UP1, UPT, UR7, URZ, UPT, UP1 ;  /* 0x0000003f0700728c */ /* 0x000fe2000bf25310 */
[----:B------:R-:W-:Y:S01]  /*8d30*/  F2FP.F16.F32.PACK_AB R50, R53, R52 ;  /* 0x000000343532723e */ /* 0x000fe200000000ff */
[----:B------:R-:W-:Y:S01]  /*8d40*/  UIADD3 UR4, UP2, UR10, UR6, URZ ;  /* 0x000000060a047290 */ /* 0x000fe2000ff5e03f */
[C---:B------:R-:W-:Y:S01]  /*8d50*/  IADD3 R177, P0, R122.reuse, 0x40, RZ ;  /* 0x000000407ab17810 */ /* 0x040fe20007f1e0ff */
[----:B------:R-:W-:Y:S01]  /*8d60*/  @UP0 UIADD3 UR6, UP3, UR10, UR8, URZ ;  /* 0x000000080a060290 */ /* 0x000fe2000ff7e03f */
[C---:B------:R-:W-:Y:S01]  /*8d70*/  IADD3 R183, P6, R122.reuse, 0x2020, RZ ;  /* 0x000020207ab77810 */ /* 0x040fe20007fde0ff */
[----:B------:R-:W-:Y:S01]  /*8d80*/  UIADD3.X UR8, UR11, UR7, URZ, UP2, !UPT ;  /* 0x000000070b087290 */ /* 0x000fe200097fe43f */
[----:B------:R-:W-:Y:S01]  /*8d90*/  LOP3.LUT R6, R177, 0x380, RZ, 0xc0, !PT ;  /* 0x00000380b1067812 */ /* 0x000fe200078ec0ff */
[--C-:B------:R-:W-:Y:S01]  /*8da0*/  IMAD.X R13, RZ, RZ, R123.reuse, P0 ;  /* 0x000000ffff0d7224 */ /* 0x100fe200000e067b */
[----:B------:R-:W-:Y:S01]  /*8db0*/  IADD3 R175, P1, R122, 0x20, RZ ;  /* 0x000000207aaf7810 */ /* 0x000fe20007f3e0ff */
[--C-:B------:R-:W-:Y:S01]  /*8dc0*/  IMAD.X R25, RZ, RZ, R123.reuse, P6 ;  /* 0x000000ffff197224 */ /* 0x100fe200030e067b */
[----:B------:R-:W-:Y:S01]  /*8dd0*/  SHF.R.U64 R6, R6, 0x3, RZ ;  /* 0x0000000306067819 */ /* 0x000fe200000012ff */
[----:B------:R-:W-:Y:S01]  /*8de0*/  @UP0 UIADD3.X UR7, UR11, UR9, URZ, UP3, !UPT ;  /* 0x000000090b070290 */ /* 0x000fe20009ffe43f */
[----:B------:R-:W-:Y:S01]  /*8df0*/  IADD3 R197, P0, R122, 0x4020, RZ ;  /* 0x000040207ac57810 */ /* 0x000fe20007f1e0ff */
[----:B------:R-:W-:Y:S01]  /*8e00*/  IMAD.X R5, RZ, RZ, R123, P1 ;  /* 0x000000ffff057224 */ /* 0x000fe200008e067b */
[----:B------:R-:W-:-:S02]  /*8e10*/  LOP3.LUT R12, R6, R177, RZ, 0x3c, !PT ;  /* 0x000000b1060c7212 */ /* 0x000fc400078e3cff */
[----:B------:R-:W-:Y:S02]  /*8e20*/  LOP3.LUT R6, R183, 0x380, RZ, 0xc0, !PT ;  /* 0x00000380b7067812 */ /* 0x000fe400078ec0ff */
[----:B------:R-:W-:Y:S02]  /*8e30*/  IADD3 R191, P5, R122, 0x2040, RZ ;  /* 0x000020407abf7810 */ /* 0x000fe40007fbe0ff */
[----:B------:R-:W-:Y:S02]  /*8e40*/  SHF.R.U64 R6, R6, 0x3, RZ ;  /* 0x0000000306067819 */ /* 0x000fe400000012ff */
[----:B------:R-:W-:Y:S01]  /*8e50*/  IADD3 R195, P1, R122, 0x4000, RZ ;  /* 0x000040007ac37810 */ /* 0x000fe20007f3e0ff */
[--C-:B------:R-:W-:Y:S01]  /*8e60*/  IMAD.X R83, RZ, RZ, R123.reuse, P5 ;  /* 0x000000ffff537224 */ /* 0x100fe200028e067b */
[----:B------:R-:W-:Y:S02]  /*8e70*/  LOP3.LUT R24, R6, R183, RZ, 0x3c, !PT ;  /* 0x000000b706187212 */ /* 0x000fe400078e3cff */
[----:B------:R-:W-:Y:S01]  /*8e80*/  LOP3.LUT R6, R197, 0x380, RZ, 0xc0, !PT ;  /* 0x00000380c5067812 */ /* 0x000fe200078ec0ff */
[----:B------:R-:W-:Y:S01]  /*8e90*/  IMAD.X R91, RZ, RZ, R123, P1 ;  /* 0x000000ffff5b7224 */ /* 0x000fe200008e067b */
[----:B------:R-:W-:-:S02]  /*8ea0*/  IADD3 R179, P4, R122, 0x60, RZ ;  /* 0x000000607ab37810 */ /* 0x000fc40007f9e0ff */
[----:B------:R-:W-:Y:S02]  /*8eb0*/  SHF.R.U64 R6, R6, 0x3, RZ ;  /* 0x0000000306067819 */ /* 0x000fe400000012ff */
[C---:B------:R-:W-:Y:S01]  /*8ec0*/  LOP3.LUT R107, R122.reuse, 0x380, RZ, 0xc0, !PT ;  /* 0x000003807a6b7812 */ /* 0x040fe200078ec0ff */
[--C-:B------:R-:W-:Y:S01]  /*8ed0*/  IMAD.X R15, RZ, RZ, R123.reuse, P4 ;  /* 0x000000ffff0f7224 */ /* 0x100fe200020e067b */
[C---:B------:R-:W-:Y:S02]  /*8ee0*/  IADD3 R181, P3, R122.reuse, 0x2000, RZ ;  /* 0x000020007ab57810 */ /* 0x040fe40007f7e0ff */
[C---:B------:R-:W-:Y:S02]  /*8ef0*/  IADD3 R193, P2, R122.reuse, 0x2060, RZ ;  /* 0x000020607ac17810 */ /* 0x040fe40007f5e0ff */
[C---:B------:R-:W-:Y:S02]  /*8f00*/  IADD3 R205, P5, R122.reuse, 0x6020, RZ ;  /* 0x000060207acd7810 */ /* 0x040fe40007fbe0ff */
[----:B------:R-:W-:Y:S01]  /*8f10*/  LOP3.LUT R4, R175, 0x380, RZ, 0xc0, !PT ;  /* 0x00000380af047812 */ /* 0x000fe200078ec0ff */
[--C-:B------:R-:W-:Y:S01]  /*8f20*/  IMAD.X R87, RZ, RZ, R123.reuse, P2 ;  /* 0x000000ffff577224 */ /* 0x100fe200010e067b */
[----:B------:R-:W-:Y:S01]  /*8f30*/  IADD3 R118, P1, R122, 0x6060, RZ ;  /* 0x000060607a767810 */ /* 0x000fe20007f3e0ff */
[----:B------:R-:W-:Y:S01]  /*8f40*/  IMAD.X R111, RZ, RZ, R123, P5 ;  /* 0x000000ffff6f7224 */ /* 0x000fe200028e067b */
[----:B------:R-:W-:-:S02]  /*8f50*/  LOP3.LUT R14, R179, 0x380, RZ, 0xc0, !PT ;  /* 0x00000380b30e7812 */ /* 0x000fc400078ec0ff */
[----:B------:R-:W-:Y:S01]  /*8f60*/  LOP3.LUT R94, R6, R197, RZ, 0x3c, !PT ;  /* 0x000000c5065e7212 */ /* 0x000fe200078e3cff */
[----:B------:R-:W-:Y:S01]  /*8f70*/  IMAD.X R119, RZ, RZ, R123, P1 ;  /* 0x000000ffff777224 */ /* 0x000fe200008e067b */
[----:B------:R-:W-:Y:S02]  /*8f80*/  SHF.R.U64 R107, R107, 0x3, RZ ;  /* 0x000000036b6b7819 */ /* 0x000fe400000012ff */
[----:B------:R-:W-:Y:S02]  /*8f90*/  LOP3.LUT R20, R181, 0x380, RZ, 0xc0, !PT ;  /* 0x00000380b5147812 */ /* 0x000fe400078ec0ff */
[----:B------:R-:W-:Y:S02]  /*8fa0*/  LOP3.LUT R6, R205, 0x380, RZ, 0xc0, !PT ;  /* 0x00000380cd067812 */ /* 0x000fe400078ec0ff */
[----:B------:R-:W-:Y:S02]  /*8fb0*/  IADD3 R203, P6, R122, 0x6000, RZ ;  /* 0x000060007acb7810 */ /* 0x000fe40007fde0ff */
[----:B------:R-:W-:-:S02]  /*8fc0*/  SHF.R.U64 R4, R4, 0x3, RZ ;  /* 0x0000000304047819 */ /* 0x000fc400000012ff */
[C---:B------:R-:W-:Y:S02]  /*8fd0*/  IADD3 R199, P4, R122.reuse, 0x4040, RZ ;  /* 0x000040407ac77810 */ /* 0x040fe40007f9e0ff */
[----:B------:R-:W-:Y:S02]  /*8fe0*/  IADD3.X R21, RZ, R123, RZ, P3, !PT ;  /* 0x0000007bff157210 */ /* 0x000fe40001ffe4ff */
[C---:B------:R-:W-:Y:S01]  /*8ff0*/  IADD3 R114, P2, R122.reuse, 0x6040, RZ ;  /* 0x000060407a727810 */ /* 0x040fe20007f5e0ff */
[----:B------:R-:W-:Y:S01]  /*9000*/  IMAD.X R99, RZ, RZ, R123, P4 ;  /* 0x000000ffff637224 */ /* 0x000fe200020e067b */
[----:B------:R-:W-:Y:S02]  /*9010*/  LOP3.LUT R82, R191, 0x380, RZ, 0xc0, !PT ;  /* 0x00000380bf527812 */ /* 0x000fe400078ec0ff */
[----:B------:R-:W-:Y:S02]  /*9020*/  IADD3 R201, P3, R122, 0x4060, RZ ;  /* 0x000040607ac97810 */ /* 0x000fe40007f7e0ff */
[----:B------:R-:W-:-:S02]  /*9030*/  SHF.R.U64 R14, R14, 0x3, RZ ;  /* 0x000000030e0e7819 */ /* 0x000fc400000012ff */
[----:B------:R-:W-:Y:S01]  /*9040*/  LOP3.LUT R86, R193, 0x380, RZ, 0xc0, !PT ;  /* 0x00000380c1567812 */ /* 0x000fe200078ec0ff */
[--C-:B------:R-:W-:Y:S01]  /*9050*/  IMAD.X R103, RZ, RZ, R123.reuse, P3 ;  /* 0x000000ffff677224 */ /* 0x100fe200018e067b */
[----:B------:R-:W-:Y:S02]  /*9060*/  LOP3.LUT R110, R118, 0x380, RZ, 0xc0, !PT ;  /* 0x00000380766e7812 */ /* 0x000fe400078ec0ff */
[----:B------:R-:W-:Y:S01]  /*9070*/  LOP3.LUT R122, R107, R122, RZ, 0x3c, !PT ;  /* 0x0000007a6b7a7212 */ /* 0x000fe200078e3cff */
[----:B------:R-:W-:Y:S01]  /*9080*/  IMAD.X R107, RZ, RZ, R123, P6 ;  /* 0x000000ffff6b7224 */ /* 0x000fe200030e067b */
[----:B------:R-:W-:Y:S02]  /*9090*/  SHF.R.U64 R20, R20, 0x3, RZ ;  /* 0x0000000314147819 */ /* 0x000fe400000012ff */
[----:B------:R-:W-:Y:S02]  /*90a0*/  LOP3.LUT R90, R195, 0x380, RZ, 0xc0, !PT ;  /* 0x00000380c35a7812 */ /* 0x000fe400078ec0ff */
[----:B------:R-:W-:-:S02]  /*90b0*/  SHF.R.U64 R6, R6, 0x3, RZ ;  /* 0x0000000306067819 */ /* 0x000fc400000012ff */
[----:B------:R-:W-:Y:S02]  /*90c0*/  LOP3.LUT R4, R4, R175, RZ, 0x3c, !PT ;  /* 0x000000af04047212 */ /* 0x000fe400078e3cff */
[----:B------:R-:W-:Y:S02]  /*90d0*/  LOP3.LUT R106, R203, 0x380, RZ, 0xc0, !PT ;  /* 0x00000380cb6a7812 */ /* 0x000fe400078ec0ff */
[----:B------:R-:W-:Y:S02]  /*90e0*/  SHF.R.U64 R82, R82, 0x3, RZ ;  /* 0x0000000352527819 */ /* 0x000fe400000012ff */
[----:B------:R-:W-:Y:S02]  /*90f0*/  LOP3.LUT R98, R199, 0x380, RZ, 0xc0, !PT ;  /* 0x00000380c7627812 */ /* 0x000fe400078ec0ff */
[----:B------:R-:W-:Y:S02]  /*9100*/  LOP3.LUT R27, R114, 0x380, RZ, 0xc0, !PT ;  /* 0x00000380721b7812 */ /* 0x000fe400078ec0ff */
[----:B------:R-:W-:-:S02]  /*9110*/  LOP3.LUT R14, R14, R179, RZ, 0x3c, !PT ;  /* 0x000000b30e0e7212 */ /* 0x000fc400078e3cff */
[----:B------:R-:W-:Y:S02]  /*9120*/  SHF.R.U64 R86, R86, 0x3, RZ ;  /* 0x0000000356567819 */ /* 0x000fe400000012ff */
[----:B------:R-:W-:Y:S02]  /*9130*/  LOP3.LUT R102, R201, 0x380, RZ, 0xc0, !PT ;  /* 0x00000380c9667812 */ /* 0x000fe400078ec0ff */
[----:B------:R-:W-:Y:S02]  /*9140*/  SHF.R.U64 R29, R110, 0x3, RZ ;  /* 0x000000036e1d7819 */ /* 0x000fe400000012ff */
[----:B------:R-:W-:Y:S02]  /*9150*/  LOP3.LUT R20, R20, R181, RZ, 0x3c, !PT ;  /* 0x000000b514147212 */ /* 0x000fe400078e3cff */
[----:B------:R-:W-:Y:S02]  /*9160*/  SHF.R.U64 R90, R90, 0x3, RZ ;  /* 0x000000035a5a7819 */ /* 0x000fe400000012ff */
[----:B------:R-:W-:-:S02]  /*9170*/  MOV R122, R122 ;  /* 0x0000007a007a7202 */ /* 0x000fc40000000f00 */
[----:B------:R-:W-:Y:S02]  /*9180*/  LOP3.LUT R110, R6, R205, RZ, 0x3c, !PT ;  /* 0x000000cd066e7212 */ /* 0x000fe400078e3cff */
[----:B------:R-:W-:Y:S01]  /*9190*/  SHF.R.U64 R106, R106, 0x3, RZ ;  /* 0x000000036a6a7819 */ /* 0x000fe200000012ff */
[----:B------:R0:W-:Y:S01]  /*91a0*/  STSM.16.M88.4 [R122], R8 ;  /* 0x000000087a007844 */ /* 0x0001e20000000200 */
[----:B------:R-:W-:Y:S02]  /*91b0*/  MOV R6, R4 ;  /* 0x0000000400067202 */ /* 0x000fe40000000f00 */
[----:B------:R-:W-:Y:S02]  /*91c0*/  LOP3.LUT R82, R82, R191, RZ, 0x3c, !PT ;  /* 0x000000bf52527212 */ /* 0x000fe400078e3cff */
[----:B------:R-:W-:Y:S01]  /*91d0*/  SHF.R.U64 R98, R98, 0x3, RZ ;  /* 0x0000000362627819 */ /* 0x000fe200000012ff */
[----:B------:R-:W-:Y:S01]  /*91e0*/  STSM.16.M88.4 [R6], R32 ;  /* 0x0000002006007844 */ /* 0x000fe20000000200 */
[----:B------:R-:W-:-:S02]  /*91f0*/  SHF.R.U64 R27, R27, 0x3, RZ ;  /* 0x000000031b1b7819 */ /* 0x000fc400000012ff */
[----:B------:R-:W-:Y:S02]  /*9200*/  MOV R12, R12 ;  /* 0x0000000c000c7202 */ /* 0x000fe40000000f00 */
[----:B------:R-:W-:Y:S02]  /*9210*/  LOP3.LUT R86, R86, R193, RZ, 0x3c, !PT ;  /* 0x000000c156567212 */ /* 0x000fe400078e3cff */
[----:B------:R-:W-:Y:S01]  /*9220*/  SHF.R.U64 R102, R102, 0x3, RZ ;  /* 0x0000000366667819 */ /* 0x000fe200000012ff */
[----:B------:R-:W-:Y:S01]  /*9230*/  STSM.16.M88.4 [R12], R40 ;  /* 0x000000280c007844 */ /* 0x000fe20000000200 */
[----:B------:R-:W-:Y:S01]  /*9240*/  MOV R14, R14 ;  /* 0x0000000e000e7202 */ /* 0x000fe20000000f00 */
[----:B0-----:R-:W-:Y:S01]  /*9250*/  IMAD.U32 R10, RZ, RZ, UR6 ;  /* 0x00000006ff0a7e24 */ /* 0x001fe2000f8e00ff */
        /* <DEDUP_REMOVED lines=10> */
[----:B------:R-:W-:Y:S01]  /*9300*/  F2FP.F16.F32.PACK_AB R72, R73, R72 ;  /* 0x000000484948723e */ /* 0x000fe200000000ff */
[----:B------:R-:W-:Y:S01]  /*9310*/  STSM.16.M88.4 [R20], R56 ;  /* 0x0000003814007844 */ /* 0x000fe20000000200 */
[----:B------:R-:W-:Y:S02]  /*9320*/  IADD3.X R95, RZ, R123, RZ, P0, !PT ;  /* 0x0000007bff5f7210 */ /* 0x000fe400007fe4ff */
[----:B------:R-:W-:Y:S02]  /*9330*/  LOP3.LUT R106, R106, R203, RZ, 0x3c, !PT ;  /* 0x000000cb6a6a7212 */ /* 0x000fe400078e3cff */
[----:B------:R-:W-:Y:S02]  /*9340*/  MOV R24, R24 ;  /* 0x0000001800187202 */ /* 0x000fe40000000f00 */
[----:B------:R-:W-:Y:S02]  /*9350*/  F2FP.F16.F32.PACK_AB R66, R69, R68 ;  /* 0x000000444542723e */ /* 0x000fe400000000ff */
[----:B------:R-:W-:-:S02]  /*9360*/  F2FP.F16.F32.PACK_AB R67, R71, R70 ;  /* 0x000000464743723e */ /* 0x000fc400000000ff */
[----:B------:R-:W-:Y:S02]  /*9370*/  F2FP.F16.F32.PACK_AB R73, R75, R74 ;  /* 0x0000004a4b49723e */ /* 0x000fe400000000ff */
[----:B------:R-:W-:Y:S01]  /*9380*/  IADD3.X R115, RZ, R123, RZ, P2, !PT ;  /* 0x0000007bff737210 */ /* 0x000fe200017fe4ff */
[----:B------:R-:W-:Y:S01]  /*9390*/  STSM.16.M88.4 [R24], R64 ;  /* 0x0000004018007844 */ /* 0x000fe20000000200 */
[----:B------:R-:W-:Y:S02]  /*93a0*/  LOP3.LUT R98, R98, R199, RZ, 0x3c, !PT ;  /* 0x000000c762627212 */ /* 0x000fe400078e3cff */
[----:B------:R-:W-:Y:S02]  /*93b0*/  LOP3.LUT R114, R27, R114, RZ, 0x3c, !PT ;  /* 0x000000721b727212 */ /* 0x000fe400078e3cff */
        /* <DEDUP_REMOVED lines=19> */
[----:B------:R-:W-:Y:S02]  /*94f0*/  MOV R4, R106 ;  /* 0x0000006a00047202 */ /* 0x000fe40000000f00 */
        /* <DEDUP_REMOVED lines=11> */
[----:B------:R-:W-:Y:S01]  /*95b0*/  LOP3.LUT R118, R29, R118, RZ, 0x3c, !PT ;  /* 0x000000761d767212 */ /* 0x000fe200078e3cff */
[----:B------:R-:W-:Y:S01]  /*95c0*/  STSM.16.M88.4 [R98], R104 ;  /* 0x0000006862007844 */ /* 0x000fe20000000200 */
[----:B------:R-:W-:Y:S02]  /*95d0*/  MOV R102, R102 ;  /* 0x0000006600667202 */ /* 0x000fe40000000f00 */
[----:B------:R-:W-:Y:S02]  /*95e0*/  F2FP.F16.F32.PACK_AB R113, R167, R166 ;  /* 0x000000a6a771723e */ /* 0x000fe400000000ff */
        /* <DEDUP_REMOVED lines=16> */
[----:B------:R-:W-:Y:S01]  /*96f0*/  STSM.16.M88.4 [R110], R128 ;  /* 0x000000806e007844 */ /* 0x000fe20000000200 */
[----:B------:R-:W-:-:S02]  /*9700*/  F2FP.F16.F32.PACK_AB R138, R141, R140 ;  /* 0x0000008c8d8a723e */ /* 0x000fc400000000ff */
[----:B------:R-:W-:Y:S02]  /*9710*/  F2FP.F16.F32.PACK_AB R139, R143, R142 ;  /* 0x0000008e8f8b723e */ /* 0x000fe400000000ff */
[----:B------:R-:W-:Y:S01]  /*9720*/  F2FP.F16.F32.PACK_AB R145, R147, R146 ;  /* 0x000000929391723e */ /* 0x000fe200000000ff */
[----:B0-----:R-:W-:Y:S01]  /*9730*/  IMAD.U32 R4, RZ, RZ, UR4 ;  /* 0x00000004ff047e24 */ /* 0x001fe2000f8e00ff */
[----:B------:R-:W-:Y:S01]  /*9740*/  MOV R118, R118 ;  /* 0x0000007600767202 */ /* 0x000fe20000000f00 */
[----:B------:R0:W-:Y:S01]  /*9750*/  STSM.16.M88.4 [R8], R136 ;  /* 0x0000008808007844 */ /* 0x0001e20000000200 */
[----:B------:R-:W-:Y:S02]  /*9760*/  F2FP.F16.F32.PACK_AB R146, R149, R148 ;  /* 0x000000949592723e */ /* 0x000fe400000000ff */
[----:B------:R-:W-:Y:S02]  /*9770*/  F2FP.F16.F32.PACK_AB R147, R151, R150 ;  /* 0x000000969793723e */ /* 0x000fe400000000ff */
[----:B------:R-:W-:-:S02]  /*9780*/  PLOP3.LUT P6, PT, PT, PT, UP0, 0x80, 0x0 ;  /* 0x000000000000781c */ /* 0x000fc40003fcf008 */
[----:B------:R-:W-:Y:S01]  /*9790*/  PLOP3.LUT P0, PT, PT, PT, UP1, 0x80, 0x0 ;  /* 0x000000000000781c */ /* 0x000fe20003f0f018 */
[----:B------:R1:W-:Y:S01]  /*97a0*/  STSM.16.M88.4 [R118], R144 ;  /* 0x0000009076007844 */ /* 0x0003e20000000200 */
[----:B------:R-:W-:Y:S01]  /*97b0*/  MOV R5, UR8 ;  /* 0x0000000800057c02 */ /* 0x000fe20008000f00 */
[----:B------:R-:W-:Y:S08]  /*97c0*/  BAR.SYNC.DEFER_BLOCKING 0x1, 0x100 ;  /* 0x0044000000007b1d */ /* 0x000ff00000010000 */
[----:B------:R2:W3:Y:S04]  /*97d0*/  @P6 LDG.E R10, desc[UR48][R10.64] ;  /* 0x000000300a0a6981 */ /* 0x0004e8000c1e1900 */
[----:B------:R-:W4:Y:S01]  /*97e0*/  @P0 LDG.E R6, desc[UR48][R4.64] ;  /* 0x0000003004060981 */ /* 0x000f22000c1e1900 */
[----:B------:R-:W-:Y:S01]  /*97f0*/  IMAD R9, R186, 0x40, R17 ;  /* 0x00000040ba097824 */ /* 0x000fe200078e0211 */
[----:B------:R-:W-:Y:S01]  /*9800*/  ULDC UR8, c[0x0][0xa88] ;  /* 0x0002a20000087ab9 */ /* 0x000fe20000000800 */
[----:B------:R-:W-:-:S02]  /*9810*/  UMOV UR4, URZ ;  /* 0x0000003f00047c82 */ /* 0x000fc40008000000 */
[----:B------:R-:W-:-:S03]  /*9820*/  IMAD.WIDE R126, R9, 0x2, R126 ;  /* 0x00000002097e7825 */ /* 0x000fc600078e027e */
[C---:B------:R-:W-:Y:S02]  /*9830*/  IADD3 R12, P2, R126.reuse, 0x1000, RZ ;  /* 0x000010007e0c7810 */ /* 0x040fe40007f5e0ff */
[C---:B------:R-:W-:Y:S02]  /*9840*/  IADD3 R33, P1, R126.reuse, 0x2000, RZ ;  /* 0x000020007e217810 */ /* 0x040fe40007f3e0ff */
[----:B--2---:R-:W-:Y:S02]  /*9850*/  P2R R11, PR, RZ, 0x4 ;  /* 0x00000004ff0b7803 */ /* 0x004fe40000000000 */
[C---:B------:R-:W-:Y:S02]  /*9860*/  IADD3 R25, P2, R126.reuse, 0x3000, RZ ;  /* 0x000030007e197810 */ /* 0x040fe40007f5e0ff */
[C---:B------:R-:W-:Y:S02]  /*9870*/  IADD3 R41, P3, R126.reuse, 0x4000, RZ ;  /* 0x000040007e297810 */ /* 0x040fe40007f7e0ff */
        /* <DEDUP_REMOVED lines=14> */
[----:B0-----:R-:W-:Y:S02]  /*9960*/  LOP3.LUT R8, R9, R12, RZ, 0x3c, !PT ;  /* 0x0000000c09087212 */ /* 0x001fe400078e3cff */
[----:B------:R-:W-:Y:S02]  /*9970*/  LOP3.LUT R32, R32, R33, RZ, 0x3c, !PT ;  /* 0x0000002120207212 */ /* 0x000fe400078e3cff */
[----:B------:R-:W-:Y:S02]  /*9980*/  LOP3.LUT R24, R24, R25, RZ, 0x3c, !PT ;  /* 0x0000001918187212 */ /* 0x000fe400078e3cff */
[----:B------:R-:W-:Y:S02]  /*9990*/  LOP3.LUT R40, R40, R41, RZ, 0x3c, !PT ;  /* 0x0000002928287212 */ /* 0x000fe400078e3cff */
[----:B------:R-:W-:-:S02]  /*99a0*/  LOP3.LUT R28, R28, R29, RZ, 0x3c, !PT ;  /* 0x0000001d1c1c7212 */ /* 0x000fc400078e3cff */
[----:B------:R-:W-:Y:S02]  /*99b0*/  LOP3.LUT R44, R44, R45, RZ, 0x3c, !PT ;  /* 0x0000002d2c2c7212 */ /* 0x000fe400078e3cff */
[----:B---3--:R-:W-:Y:S02]  /*99c0*/  @P6 R2UR UR8, R10 ;  /* 0x000000000a0862ca */ /* 0x008fe400000e0000 */
[----:B----4-:R-:W-:Y:S01]  /*99d0*/  @P0 R2UR UR4, R6 ;  /* 0x00000000060402ca */ /* 0x010fe200000e0000 */
[----:B-1----:R-:W-:-:S14]  /*99e0*/  @P6 BRA `(.L_x_6119) ;  /* 0x0000000000186947 */ /* 0x002fdc0003800000 */
[----:B------:R-:W-:Y:S05]  /*99f0*/  @!P0 BRA `(.L_x_6119) ;  /* 0x0000000000148947 */ /* 0x000fea0003800000 */
[----:B------:R-:W2:Y:S04]  /*9a00*/  LDG.E R10, desc[UR48][R4.64] ;  /* 0x00000030040a7981 */ /* 0x000ea8000c1e1900 */
[----:B------:R-:W3:Y:S01]  /*9a10*/  LDG.E R6, desc[UR48][R4.64+0x4] ;  /* 0x0000043004067981 */ /* 0x000ee2000c1e1900 */
[----:B--2---:R-:W-:Y:S02]  /*9a20*/  R2UR UR6, R10 ;  /* 0x000000000a0672ca */ /* 0x004fe400000e0000 */
[----:B---3--:R-:W-:-:S13]  /*9a30*/  R2UR UR8, R6 ;  /* 0x00000000060872ca */ /* 0x008fda00000e0000 */
[----:B------:R-:W-:-:S12]  /*9a40*/  UIADD3 UR8, -UR6, UR8, URZ ;  /* 0x0000000806087290 */ /* 0x000fd8000fffe13f */
.L_x_6119:
        /* <DEDUP_REMOVED lines=23> */
[----:B------:R-:W-:Y:S01]  /*9bc0*/  IMAD.X R37, RZ, RZ, R127, P0 ;  /* 0x000000ffff257224 */ /* 0x000fe200000e067f */
[----:B0-----:R-:W-:Y:S02]  /*9bd0*/  ISETP.NE.AND P6, PT, R4, RZ, PT ;  /* 0x000000ff0400720c */ /* 0x001fe40003fc5270 */
[----:B------:R-:W-:Y:S02]  /*9be0*/  LOP3.LUT R48, R48, R49, RZ, 0x3c, !PT ;  /* 0x0000003130307212 */ /* 0x000fe400078e3cff */
[----:B------:R-:W-:Y:S02]  /*9bf0*/  IADD3.X R41, RZ, R127, RZ, P3, !PT ;  /* 0x0000007fff297210 */ /* 0x000fe40001ffe4ff */
[----:B------:R-:W-:-:S02]  /*9c00*/  IADD3 R61, P2, R126, 0xa000, RZ ;  /* 0x0000a0007e3d7810 */ /* 0x000fc40007f5e0ff */
[C---:B------:R-:W-:Y:S02]  /*9c10*/  IADD3 R57, P3, R126.reuse, 0xb000, RZ ;  /* 0x0000b0007e397810 */ /* 0x040fe40007f7e0ff */
[C---:B------:R-:W-:Y:S02]  /*9c20*/  IADD3 R69, P4, R126.reuse, 0xc000, RZ ;  /* 0x0000c0007e457810 */ /* 0x040fe40007f9e0ff */
[C---:B------:R-:W-:Y:S02]  /*9c30*/  IADD3 R65, P5, R126.reuse, 0xd000, RZ ;  /* 0x0000d0007e417810 */ /* 0x040fe40007fbe0ff */
[C---:B------:R-:W-:Y:S02]  /*9c40*/  IADD3 R77, P0, R126.reuse, 0xe000, RZ ;  /* 0x0000e0007e4d7810 */ /* 0x040fe40007f1e0ff */
[----:B------:R-:W-:Y:S02]  /*9c50*/  IADD3.X R49, RZ, R127, RZ, P1, !PT ;  /* 0x0000007fff317210 */ /* 0x000fe40000ffe4ff */
[----:B------:R-:W-:-:S02]  /*9c60*/  IADD3 R5, P1, R126, 0xf000, RZ ;  /* 0x0000f0007e057810 */ /* 0x000fc40007f3e0ff */
[----:B------:R-:W-:Y:S02]  /*9c70*/  LOP3.LUT R60, R61, 0x380, RZ, 0xc0, !PT ;  /* 0x000003803d3c7812 */ /* 0x000fe400078ec0ff */
[----:B------:R-:W-:Y:S01]  /*9c80*/  LOP3.LUT R56, R57, 0x380, RZ, 0xc0, !PT ;  /* 0x0000038039387812 */ /* 0x000fe200078ec0ff */
[----:B------:R-:W-:Y:S01]  /*9c90*/  IMAD.X R73, RZ, RZ, R127, P1 ;  /* 0x000000ffff497224 */ /* 0x000fe200008e067f */
        /* <DEDUP_REMOVED lines=37> */
[C---:B------:R-:W-:Y:S01]  /*9ef0*/  IADD3 R10, R6.reuse, 0x8, RZ ;  /* 0x00000008060a7810 */ /* 0x040fe20007ffe0ff */
        /* <DEDUP_REMOVED lines=14> */
.L_x_6120:
        /* <DEDUP_REMOVED lines=11> */
[----:B------:R-:W5:Y:S01]  /*a090*/  LD.E.128 R32, desc[UR48][R32.64] ;  /* 0x0000003020207980 */ /* 0x000f62000c101d00 */
[----:B------:R-:W-:-:S02]  /*a0a0*/  SHF.L.U32 R5, R4, 0x1, RZ ;  /* 0x0000000104057819 */ /* 0x000fc400000006ff */
[----:B------:R-:W-:Y:S01]  /*a0b0*/  ISETP.GE.AND P0, PT, R6, UR14, PT ;  /* 0x0000000e06007c0c */ /* 0x000fe2000bf06270 */
[----:B------:R-:W5:Y:S01]  /*a0c0*/  LD.E.128 R24, desc[UR48][R24.64] ;  /* 0x0000003018187980 */ /* 0x000f62000c101d00 */
[----:B------:R-:W-:Y:S02]  /*a0d0*/  ISETP.GE.AND P1, PT, R84, UR14, PT ;  /* 0x0000000e54007c0c */ /* 0x000fe4000bf26270 */
[----:B------:R-:W-:Y:S01]  /*a0e0*/  LOP3.LUT R0, R5, 0x2, R0, 0xe2, !PT ;  /* 0x0000000205007812 */ /* 0x000fe200078ee200 */
[----:B------:R-:W5:Y:S01]  /*a0f0*/  LD.E.128 R40, desc[UR48][R40.64] ;  /* 0x0000003028287980 */ /* 0x000f62000c101d00 */
[----:B------:R-:W-:Y:S02]  /*a100*/  SEL R5, RZ, 0x4, P0 ;  /* 0x00000004ff057807 */ /* 0x000fe40000000000 */
[----:B------:R-:W-:Y:S01]  /*a110*/  SEL R4, RZ, 0x8, P1 ;  /* 0x00000008ff047807 */ /* 0x000fe20000800000 */
[----:B------:R-:W-:Y:S02]  /*a120*/  UIMAD UR6, UR12, UR10, URZ ;  /* 0x0000000a0c0672a4 */ /* 0x000fe4000f8e023f */
[----:B------:R-:W-:Y:S01]  /*a130*/  IMAD.U32 R21, RZ, RZ, UR10 ;  /* 0x0000000aff157e24 */ /* 0x000fe2000f8e00ff */
[----:B------:R-:W5:Y:S01]  /*a140*/  LD.E.128 R28, desc[UR48][R28.64] ;  /* 0x000000301c1c7980 */ /* 0x000f62000c101d00 */
[----:B------:R-:W-:Y:S01]  /*a150*/  LOP3.LUT R0, R4, R0, R5, 0xfe, !PT ;  /* 0x0000000004007212 */ /* 0x000fe200078efe05 */
[--C-:B------:R-:W-:Y:S01]  /*a160*/  IMAD.MOV.U32 R4, RZ, RZ, R17.reuse ;  /* 0x000000ffff047224 */ /* 0x100fe200078e0011 */
[----:B------:R-:W-:Y:S01]  /*a170*/  SHF.R.S32.HI R5, RZ, 0x1f, R17 ;  /* 0x0000001fff057819 */ /* 0x000fe20000011411 */
[----:B------:R-:W-:Y:S01]  /*a180*/  UIMAD UR6, UR4, UR11, UR6 ;  /* 0x0000000b040672a4 */ /* 0x000fe2000f8e0206 */
[----:B------:R-:W5:Y:S01]  /*a190*/  LD.E.128 R44, desc[UR48][R44.64] ;  /* 0x000000302c2c7980 */ /* 0x000f62000c101d00 */
[C---:B------:R-:W-:Y:S01]  /*a1a0*/  VIADD R86, R17.reuse, 0x100 ;  /* 0x0000010011567836 */ /* 0x040fe20000000000 */
[----:B------:R-:W-:Y:S01]  /*a1b0*/  ULDC.64 UR10, c[0x0][0xae0] ;  /* 0x0002b800000a7ab9 */ /* 0x000fe20000000a00 */
[----:B------:R-:W-:Y:S01]  /*a1c0*/  VIADD R88, R17, 0x140 ;  /* 0x0000014011587836 */ /* 0x000fe20000000000 */
[----:B------:R-:W5:Y:S01]  /*a1d0*/  LD.E.128 R36, desc[UR48][R36.64] ;  /* 0x0000003024247980 */ /* 0x000f62000c101d00 */
[----:B------:R-:W-:-:S03]  /*a1e0*/  IMAD.WIDE.U32 R4, R21, UR4, R4 ;  /* 0x0000000415047c25 */ /* 0x000fc6000f8e0004 */
        /* <DEDUP_REMOVED lines=10> */
[----:B------:R-:W-:Y:S01]  /*a290*/  ISETP.GE.AND P0, PT, R86, UR14, PT ;  /* 0x0000000e56007c0c */ /* 0x000fe2000bf06270 */
[----:B------:R-:W-:Y:S01]  /*a2a0*/  @!PT LDS RZ, [RZ] ;  /* 0x00000000fffff984 */ /* 0x000fe20000000800 */
[----:B------:R-:W-:Y:S01]  /*a2b0*/  @!PT LDS RZ, [RZ] ;  /* 0x00000000fffff984 */ /* 0x000fe20000000800 */
[----:B------:R-:W-:Y:S01]  /*a2c0*/  @!PT LDS RZ, [RZ] ;  /* 0x00000000fffff984 */ /* 0x000fe20000000800 */
[----:B------:R-:W-:Y:S01]  /*a2d0*/  @!PT LDS RZ, [RZ] ;  /* 0x00000000fffff984 */ /* 0x000fe20000000800 */
[----:B------:R1:W-:Y:S06]  /*a2e0*/  MEMBAR.ALL.CTA ;  /* 0x0000000000007992 */ /* 0x0003ec0000008000 */
[----:B-1----:R-:W1:Y:S01]  /*a2f0*/  FENCE.VIEW.ASYNC.S ;  /* 0x00000000000073c6 */ /* 0x002e620000000000 */
[----:B------:R-:W-:Y:S01]  /*a300*/  IMAD.U32 R81, RZ, RZ, UR10 ;  /* 0x0000000aff517e24 */ /* 0x000fe2000f8e00ff */
[----:B------:R-:W-:Y:S01]  /*a310*/  ISETP.GE.AND P1, PT, R88, UR14, PT ;  /* 0x0000000e58007c0c */ /* 0x000fe2000bf26270 */
[----:B------:R-:W-:Y:S01]  /*a320*/  UIMAD UR7, UR45, -0x40, UR8 ;  /* 0xffffffc02d0778a4 */ /* 0x000fe2000f8e0208 */
[----:B------:R-:W-:Y:S01]  /*a330*/  IADD3 R80, R17, 0x180, RZ ;  /* 0x0000018011507810 */ /* 0x000fe20007ffe0ff */
[----:B------:R-:W-:-:S02]  /*a340*/  UIMAD UR6, UR44, UR11, UR4 ;  /* 0x0000000b2c0672a4 */ /* 0x000fc4000f8e0204 */
[----:B------:R-:W-:Y:S01]  /*a350*/  IMAD.WIDE.U32 R4, R81, UR44, R4 ;  /* 0x0000002c51047c25 */ /* 0x000fe2000f8e0004 */
[----:B------:R-:W-:Y:S01]  /*a360*/  SEL R21, RZ, 0x10, P0 ;  /* 0x00000010ff157807 */ /* 0x000fe20000000000 */
[----:B------:R-:W-:Y:S01]  /*a370*/  UIADD3 UR4, UR40, 0x28c20, URZ ;  /* 0x00028c2028047890 */ /* 0x000fe2000fffe03f */
[----:B------:R-:W-:Y:S01]  /*a380*/  SEL R20, RZ, 0x20, P1 ;  /* 0x00000020ff147807 */ /* 0x000fe20000800000 */
[----:B------:R-:W-:Y:S01]  /*a390*/  ULDC.64 UR8, c[0x0][0xae8] ;  /* 0x0002ba0000087ab9 */ /* 0x000fe20000000a00 */
[----:B------:R-:W-:Y:S01]  /*a3a0*/  ISETP.GE.AND P2, PT, R186, UR7, PT ;  /* 0x00000007ba007c0c */ /* 0x000fe2000bf46270 */
[----:B------:R-:W-:Y:S01]  /*a3b0*/  UPRMT UR4, URZ, 0x654, UR4 ;  /* 0x000006543f047896 */ /* 0x000fe20008000004 */
[----:B------:R-:W-:Y:S01]  /*a3c0*/  ISETP.GE.AND P0, PT, R80, UR14, PT ;  /* 0x0000000e50007c0c */ /* 0x000fe2000bf06270 */
[----:B------:R-:W-:Y:S01]  /*a3d0*/  VIADD R80, R186, 0x20 ;  /* 0x00000020ba507836 */ /* 0x000fe20000000000 */
[----:B------:R-:W-:Y:S01]  /*a3e0*/  LOP3.LUT R21, R20, R0, R21, 0xfe, !PT ;  /* 0x0000000014157212 */ /* 0x000fe200078efe15 */
[----:B------:R-:W-:Y:S01]  /*a3f0*/  VIADD R20, R17, 0x1c0 ;  /* 0x000001c011147836 */ /* 0x000fe20000000000 */
[----:B------:R-:W-:Y:S01]  /*a400*/  IADD3 R5, R5, UR6, RZ ;  /* 0x0000000605057c10 */ /* 0x000fe2000fffe0ff */
[----:B------:R-:W-:-:S02]  /*a410*/  UIMAD UR6, UR43, UR8, URZ ;  /* 0x000000082b0672a4 */ /* 0x000fc4000f8e023f */
[----:B------:R-:W-:Y:S01]  /*a420*/  IMAD.U32 R81, RZ, RZ, UR8 ;  /* 0x00000008ff517e24 */ /* 0x000fe2000f8e00ff */
[----:B------:R-:W-:Y:S01]  /*a430*/  SEL R0, RZ, 0x40, P0 ;  /* 0x00000040ff007807 */ /* 0x000fe20000000000 */
[----:B------:R-:W-:Y:S01]  /*a440*/  BSSY B1, `(.L_x_6121) ;  /* 0x0000028000017945 */ /* 0x000fe20003800000 */
[----:B------:R-:W-:Y:S01]  /*a450*/  UIMAD UR6, UR42, UR9, UR6 ;  /* 0x000000092a0672a4 */ /* 0x000fe2000f8e0206 */
[----:B------:R-:W-:Y:S01]  /*a460*/  ISETP.GE.AND P1, PT, R20, UR14, PT ;  /* 0x0000000e14007c0c */ /* 0x000fe2000bf26270 */
[----:B-1----:R-:W-:Y:S01]  /*a470*/  SYNCS.ARRIVE.TRANS64.RED.A1T0 RZ, [UR4], RZ ;  /* 0x000000ffffff79a7 */ /* 0x002fe20008100404 */
[----:B------:R-:W-:Y:S01]  /*a480*/  ISETP.GE.AND P0, PT, R80, UR7, PT ;  /* 0x0000000750007c0c */ /* 0x000fe2000bf06270 */
[----:B------:R-:W-:Y:S01]  /*a490*/  IMAD.WIDE.U32 R80, R81, UR42, R4 ;  /* 0x0000002a51507c25 */ /* 0x000fe2000f8e0004 */
[----:B------:R-:W-:Y:S02]  /*a4a0*/  LOP3.LUT R0, R21, R0, RZ, 0xfc, !PT ;  /* 0x0000000015007212 */ /* 0x000fe400078efcff */
        /* <DEDUP_REMOVED lines=8> */
[----:B------:R-:W-:Y:S01]  /*a530*/  MOV R5, R87 ;  /* 0x0000005700057202 */ /* 0x000fe20000000f00 */
        /* <DEDUP_REMOVED lines=24> */
.L_x_6122:
[----:B------:R-:W-:Y:S05]  /*a6c0*/  BSYNC B1 ;  /* 0x0000000000017941 */ /* 0x000fea0003800000 */
.L_x_6121:
        /* <DEDUP_REMOVED lines=31> */
.L_x_6118:
[----:B------:R-:W-:Y:S01]  /*a8c0*/  ULDC.64 UR6, c[0x0][0xbe0] ;  /* 0x0002f80000067ab9 */ /* 0x000fe20000000a00 */
[----:B------:R-:W-:Y:S02]  /*a8d0*/  USHF.L.U32 UR4, UR42, 0x2, URZ ;  /* 0x000000022a047899 */ /* 0x000fe4000800063f */
[----:B------:R-:W-:Y:S01]  /*a8e0*/  UISETP.NE.U32.AND UP0, UPT, UR6, URZ, UPT ;  /* 0x0000003f0600728c */ /* 0x000fe2000bf05070 */
[----:B------:R-:W-:Y:S01]  /*a8f0*/  ULDC.64 UR8, c[0x0][0xbd8] ;  /* 0x0002f60000087ab9 */ /* 0x000fe20000000a00 */
[----:B------:R-:W-:Y:S02]  /*a900*/  USHF.L.U64.HI UR10, UR42, 0x2, UR43 ;  /* 0x000000022a0a7899 */ /* 0x000fe4000801022b */
[----:B------:R-:W-:Y:S02]  /*a910*/  UISETP.NE.AND.EX UP1, UPT, UR7, URZ, UPT, UP0 ;  /* 0x0000003f0700728c */ /* 0x000fe4000bf25300 */
[----:B------:R-:W-:Y:S01]  /*a920*/  UISETP.NE.U32.AND UP0, UPT, UR8, URZ, UPT ;  /* 0x0000003f0800728c */ /* 0x000fe2000bf05070 */
[----:B------:R-:W-:Y:S01]  /*a930*/  MOV R3, RZ ;  /* 0x000000ff00037202 */ /* 0x000fe20000000f00 */
[----:B------:R-:W-:Y:S01]  /*a940*/  VIADD R12, R17, 0x40 ;  /* 0x00000040110c7836 */ /* 0x000fe20000000000 */
[----:B------:R-:W-:Y:S01]  /*a950*/  ULDC UR12, c[0x0][0xa8c] ;  /* 0x0002a300000c7ab9 */ /* 0x000fe20000000800 */
[----:B------:R-:W-:Y:S01]  /*a960*/  PLOP3.LUT P4, PT, PT, PT, UP1, 0x80, 0x0 ;  /* 0x000000000000781c */ /* 0x000fe20003f8f018 */
[----:B------:R-:W-:-:S04]  /*a970*/  UISETP.NE.AND.EX UP0, UPT, UR9, URZ, UPT, UP0 ;  /* 0x0000003f0900728c */ /* 0x000fc8000bf05300 */
[----:B------:R-:W-:Y:S02]  /*a980*/  @UP1 UIADD3 UR6, UP2, UR4, UR6, URZ ;  /* 0x0000000604061290 */ /* 0x000fe4000ff5e03f */
[----:B------:R-:W-:Y:S02]  /*a990*/  PLOP3.LUT P3, PT, PT, PT, UP0, 0x80, 0x0 ;  /* 0x000000000000781c */ /* 0x000fe40003f6f008 */
[----:B------:R-:W-:Y:S02]  /*a9a0*/  @UP1 UIADD3.X UR7, UR10, UR7, URZ, UP2, !UPT ;  /* 0x000000070a071290 */ /* 0x000fe400097fe43f */
[----:B------:R-:W-:Y:S01]  /*a9b0*/  UIADD3 UR4, UP1, UR4, UR8, URZ ;  /* 0x0000000804047290 */ /* 0x000fe2000ff3e03f */
[----:B------:R-:W-:-:S03]  /*a9c0*/  IMAD.U32 R8, RZ, RZ, UR6 ;  /* 0x00000006ff087e24 */ /* 0x000fc6000f8e00ff */
[----:B------:R-:W-:Y:S01]  /*a9d0*/  IMAD.U32 R9, RZ, RZ, UR7 ;  /* 0x00000007ff097e24 */ /* 0x000fe2000f8e00ff */
[----:B------:R-:W-:Y:S01]  /*a9e0*/  UIADD3.X UR6, UR10, UR9, URZ, UP1, !UPT ;  /* 0x000000090a067290 */ /* 0x000fe20008ffe43f */
[----:B------:R-:W-:-:S03]  /*a9f0*/  IMAD.U32 R4, RZ, RZ, UR4 ;  /* 0x00000004ff047e24 */ /* 0x000fc6000f8e00ff */
[----:B------:R0:W2:Y:S02]  /*aa00*/  @P4 LDG.E R8, desc[UR48][R8.64] ;  /* 0x0000003008084981 */ /* 0x0000a4000c1e1900 */
        /* <DEDUP_REMOVED lines=11> */
[----:B------:R-:W-:-:S02]  /*aac0*/  ISETP.GE.AND P2, PT, R15, UR12, PT ;  /* 0x0000000c0f007c0c */ /* 0x000fc4000bf46270 */
[----:B------:R-:W-:Y:S02]  /*aad0*/  ISETP.GT.AND P0, PT, R189, 0x3f, PT ;  /* 0x0000003fbd00780c */ /* 0x000fe40003f04270 */
        /* <DEDUP_REMOVED lines=12> */
.L_x_6124:
[----:B------:R-:W-:Y:S01]  /*aba0*/  USHF.R.S32.HI UR8, URZ, 0x1f, UR44 ;  /* 0x0000001f3f087899 */ /* 0x000fe2000801142c */
[----:B------:R-:W-:Y:S01]  /*abb0*/  BSSY B1, `(.L_x_6125) ;  /* 0x0000021000017945 */ /* 0x000fe20003800000 */
[----:B------:R-:W-:Y:S01]  /*abc0*/  USEL UR42, UR42, URZ, !UP0 ;  /* 0x0000003f2a2a7287 */ /* 0x000fe2000c000000 */
[C---:B------:R-:W-:Y:S01]  /*abd0*/  IADD3 R20, R17.reuse, 0x100, RZ ;  /* 0x0000010011147810 */ /* 0x040fe20007ffe0ff */
[----:B------:R-:W-:Y:S01]  /*abe0*/  USEL UR43, UR43, URZ, !UP0 ;  /* 0x0000003f2b2b7287 */ /* 0x000fe2000c000000 */
[----:B------:R-:W-:Y:S01]  /*abf0*/  VIADD R26, R17, 0x140 ;  /* 0x00000140111a7836 */ /* 0x000fe20000000000 */
[----:B------:R-:W-:Y:S02]  /*ac00*/  SHF.R.S32.HI R10, RZ, 0x1f, R17 ;  /* 0x0000001fff0a7819 */ /* 0x000fe40000011411 */
[----:B-----5:R-:W-:Y:S01]  /*ac10*/  SHF.R.S32.HI R6, RZ, 0x1f, R3 ;  /* 0x0000001fff067819 */ /* 0x020fe20000011403 */
[----:B------:R-:W-:Y:S07]  /*ac20*/  @P0 BRA `(.L_x_6126) ;  /* 0x0000000000640947 */ /* 0x000fee0003800000 */
        /* <DEDUP_REMOVED lines=9> */
[----:B------:R-:W-:Y:S02]  /*acc0*/  LEA.HI.X.SX32 R5, R0, R6, 0x1, P0 ;  /* 0x0000000600057211 */ /* 0x000fe400000f0eff */
[----:B------:R-:W-:Y:S01]  /*acd0*/  MOV R9, UR10 ;  /* 0x0000000a00097c02 */ /* 0x000fe20008000f00 */
[----:B------:R-:W-:-:S03]  /*ace0*/  UIMAD UR6, UR44, UR11, UR6 ;  /* 0x0000000b2c0672a4 */ /* 0x000fc6000f8e0206 */
[----:B------:R-:W-:Y:S01]  /*acf0*/  ULDC.64 UR10, c[0x0][0xb78] ;  /* 0x0002de00000a7ab9 */ /* 0x000fe20000000a00 */
[----:B------:R-:W-:Y:S01]  /*ad00*/  IMAD.WIDE.U32 R4, R9, UR44, R4 ;  /* 0x0000002c09047c25 */ /* 0x000fe2000f8e0004 */
[----:B------:R-:W-:-:S03]  /*ad10*/  UIMAD UR7, UR43, UR10, URZ ;  /* 0x0000000a2b0772a4 */ /* 0x000fc6000f8e023f */
[----:B------:R-:W-:Y:S01]  /*ad20*/  VIADD R5, R5, UR6 ;  /* 0x0000000605057c36 */ /* 0x000fe20008000000 */
[----:B------:R-:W-:Y:S01]  /*ad30*/  UIMAD UR7, UR42, UR11, UR7 ;  /* 0x0000000b2a0772a4 */ /* 0x000fe2000f8e0207 */
[----:B------:R-:W-:Y:S02]  /*ad40*/  IMAD.U32 R9, RZ, RZ, UR10 ;  /* 0x0000000aff097e24 */ /* 0x000fe4000f8e00ff */
[----:B------:R-:W-:Y:S02]  /*ad50*/  ULDC.64 UR10, c[0x0][0xb40] ;  /* 0x0002d000000a7ab9 */ /* 0x000fe40000000a00 */
[----:B------:R-:W-:-:S04]  /*ad60*/  IMAD.WIDE.U32 R4, R9, UR42, R4 ;  /* 0x0000002a09047c25 */ /* 0x000fc8000f8e0004 */
[----:B------:R-:W-:Y:S01]  /*ad70*/  VIADD R5, R5, UR7 ;  /* 0x0000000705057c36 */ /* 0x000fe20008000000 */
[----:B------:R-:W-:-:S04]  /*ad80*/  LEA R8, P0, R4, UR10, 0x2 ;  /* 0x0000000a04087c11 */ /* 0x000fc8000f8010ff */
[----:B------:R-:W-:Y:S01]  /*ad90*/  LEA.HI.X R9, R4, UR11, R5, 0x2, P0 ;  /* 0x0000000b04097c11 */ /* 0x000fe200080f1405 */
[----:B------:R-:W-:-:S05]  /*ada0*/  IMAD.MOV.U32 R5, RZ, RZ, -0x800000 ;  /* 0xff800000ff057424 */ /* 0x000fca00078e00ff */
[----:B------:R0:W-:Y:S03]  /*adb0*/  STG.E desc[UR48][R8.64], R5 ;  /* 0x0000000508007986 */ /* 0x0001e6000c101930 */
.L_x_6126:
[----:B------:R-:W-:Y:S05]  /*adc0*/  BSYNC B1 ;  /* 0x0000000000017941 */ /* 0x000fea0003800000 */
.L_x_6125:
[----:B------:R-:W-:Y:S01]  /*add0*/  ULDC.64 UR6, c[0x0][0xaa0] ;  /* 0x0002a80000067ab9 */ /* 0x000fe20000000a00 */
[----:B------:R-:W-:Y:S01]  /*ade0*/  MOV R4, R17 ;  /* 0x0000001100047202 */ /* 0x000fe20000000f00 */
        /* <DEDUP_REMOVED lines=9> */
[----:B------:R-:W-:Y:S01]  /*ae80*/  VIADD R8, R17, 0x180 ;  /* 0x0000018011087836 */ /* 0x000fe20000000000 */
[----:B------:R-:W-:Y:S01]  /*ae90*/  SEL R0, RZ, 0x10, P0 ;  /* 0x00000010ff007807 */ /* 0x000fe20000000000 */
[----:B------:R-:W-:-:S02]  /*aea0*/  IMAD.IADD R5, R5, 0x1, R3 ;  /* 0x0000000105057824 */ /* 0x000fc400078e0203 */
[----:B------:R-:W-:Y:S01]  /*aeb0*/  IMAD.U32 R3, RZ, RZ, UR6 ;  /* 0x00000006ff037e24 */ /* 0x000fe2000f8e00ff */
[----:B------:R-:W-:Y:S01]  /*aec0*/  UIMAD UR6, UR8, UR6, URZ ;  /* 0x00000006080672a4 */ /* 0x000fe2000f8e023f */
[----:B------:R-:W-:Y:S02]  /*aed0*/  ISETP.GE.AND P0, PT, R8, UR12, PT ;  /* 0x0000000c08007c0c */ /* 0x000fe4000bf06270 */
[----:B------:R-:W-:Y:S01]  /*aee0*/  IMAD.WIDE.U32 R4, R3, UR44, R4 ;  /* 0x0000002c03047c25 */ /* 0x000fe2000f8e0004 */
[----:B------:R-:W-:Y:S01]  /*aef0*/  UIMAD UR6, UR44, UR7, UR6 ;  /* 0x000000072c0672a4 */ /* 0x000fe2000f8e0206 */
[----:B------:R-:W-:Y:S01]  /*af00*/  IADD3 R3, R17, 0x1c0, RZ ;  /* 0x000001c011037810 */ /* 0x000fe20007ffe0ff */
[----:B------:R-:W-:Y:S01]  /*af10*/  UIMAD UR7, UR45, -0x40, UR4 ;  /* 0xffffffc02d0778a4 */ /* 0x000fe2000f8e0204 */
[----:B------:R-:W-:Y:S01]  /*af20*/  LOP3.LUT R11, R6, R11, R0, 0xfe, !PT ;  /* 0x0000000b060b7212 */ /* 0x000fe200078efe00 */
[----:B------:R-:W-:Y:S01]  /*af30*/  ULDC.64 UR8, c[0x0][0xae8] ;  /* 0x0002ba0000087ab9 */ /* 0x000fe20000000a00 */
[----:B------:R-:W-:Y:S01]  /*af40*/  SEL R0, RZ, 0x40, P0 ;  /* 0x00000040ff007807 */ /* 0x000fe20000000000 */
[----:B------:R-:W-:Y:S01]  /*af50*/  UIMAD UR4, UR43, UR8, URZ ;  /* 0x000000082b0472a4 */ /* 0x000fe2000f8e023f */
[----:B------:R-:W-:Y:S01]  /*af60*/  VIADD R5, R5, UR6 ;  /* 0x0000000605057c36 */ /* 0x000fe20008000000 */
[C---:B------:R-:W-:Y:S01]  /*af70*/  ISETP.GE.AND P1, PT, R186.reuse, UR7, PT ;  /* 0x00000007ba007c0c */ /* 0x040fe2000bf26270 */
[----:B------:R-:W-:Y:S01]  /*af80*/  IMAD.U32 R9, RZ, RZ, UR8 ;  /* 0x00000008ff097e24 */ /* 0x000fe2000f8e00ff */
[----:B------:R-:W-:Y:S01]  /*af90*/  UIMAD UR4, UR42, UR9, UR4 ;  /* 0x000000092a0472a4 */ /* 0x000fe2000f8e0204 */
[----:B------:R-:W-:Y:S01]  /*afa0*/  ISETP.GE.AND P2, PT, R3, UR12, PT ;  /* 0x0000000c03007c0c */ /* 0x000fe2000bf46270 */
[----:B------:R-:W-:Y:S01]  /*afb0*/  VIADD R6, R186, 0x20 ;  /* 0x00000020ba067836 */ /* 0x000fe20000000000 */
[----:B------:R-:W-:Y:S01]  /*afc0*/  LOP3.LUT R21, R11, R0, RZ, 0xfc, !PT ;  /* 0x000000000b157212 */ /* 0x000fe200078efcff */
[----:B------:R-:W-:Y:S01]  /*afd0*/  IMAD.WIDE.U32 R8, R9, UR42, R4 ;  /* 0x0000002a09087c25 */ /* 0x000fe2000f8e0004 */
[----:B------:R-:W-:-:S02]  /*afe0*/  SHF.R.S32.HI R5, RZ, 0x1f, R186 ;  /* 0x0000001fff057819 */ /* 0x000fc400000114ba */
[----:B------:R-:W-:Y:S01]  /*aff0*/  MOV R4, R186 ;  /* 0x000000ba00047202 */ /* 0x000fe20000000f00 */
[----:B------:R-:W-:Y:S01]  /*b000*/  IMAD.U32 R11, RZ, RZ, UR45 ;  /* 0x0000002dff0b7e24 */ /* 0x000fe2000f8e00ff */
[----:B------:R-:W-:Y:S01]  /*b010*/  SEL R0, RZ, 0x80, P2 ;  /* 0x00000080ff007807 */ /* 0x000fe20001000000 */
[----:B------:R-:W-:Y:S01]  /*b020*/  VIADD R13, R9, UR4 ;  /* 0x00000004090d7c36 */ /* 0x000fe20008000000 */
[----:B------:R-:W-:Y:S01]  /*b030*/  ISETP.GE.AND P0, PT, R6, UR7, PT ;  /* 0x0000000706007c0c */ /* 0x000fe2000bf06270 */
[----:B------:R-:W-:Y:S01]  /*b040*/  IMAD.WIDE R10, R11, 0x40, R4 ;  /* 0x000000400b0a7825 */ /* 0x000fe200078e0204 */
[----:B------:R-:W-:Y:S01]  /*b050*/  LOP3.LUT R0, R21, R0, RZ, 0xfc, !PT ;  /* 0x0000000015007212 */ /* 0x000fe200078efcff */
[----:B------:R-:W-:Y:S10]  /*b060*/  @P1 BRA `(.L_x_6128) ;  /* 0x0000000000681947 */ /* 0x000ff40003800000 */
        /* <DEDUP_REMOVED lines=26> */
.L_x_6128:
[----:B------:R-:W-:Y:S05]  /*b210*/  BSYNC B1 ;  /* 0x0000000000017941 */ /* 0x000fea0003800000 */
.L_x_6127:
        /* <DEDUP_REMOVED lines=29> */
.L_x_6123:
[----:B------:R-:W-:Y:S05]  /*b3f0*/  BSYNC B0 ;  /* 0x0000000000007941 */ /* 0x000fea0003800000 */
.L_x_6117:
[----:B------:R-:W-:Y:S02]  /*b400*/  ULDC UR4, c[0x0][0xc14] ;  /* 0x0003050000047ab9 */ /* 0x000fe40000000800 */
[----:B------:R-:W-:-:S13]  /*b410*/  ISETP.GE.AND P0, PT, R7, UR4, PT ;  /* 0x0000000407007c0c */ /* 0x000fda000bf06270 */
[----:B------:R-:W-:Y:S05]  /*b420*/  @!P0 BRA `(.L_x_6129) ;  /* 0xffffff5800c08947 */ /* 0x000fea000383ffff */
[----:B------:R-:W-:Y:S05]  /*b430*/  EXIT ;  /* 0x000000000000794d */ /* 0x000fea0003800000 */
.L_x_6072:
        /* <DEDUP_REMOVED lines=28> */
[----:B0-----:R-:W-:-:S04]  /*b600*/  SEL R5, R4, RZ, P1 ;  /* 0x000000ff04057207 */ /* 0x001fc80000800000 */
[----:B------:R-:W-:-:S05]  /*b610*/  IADD3 R5, R8, R5, RZ ;  /* 0x0000000508057210 */ /* 0x000fca0007ffe0ff */
[----:B------:R-:W0:Y:S02]  /*b620*/  SHFL.UP PT, R4, R5, 0x2, RZ ;  /* 0x0440000005047989 */ /* 0x000e2400000e00ff */
[----:B0-----:R-:W-:Y:S02]  /*b630*/  SEL R4, R4, RZ, P0 ;  /* 0x000000ff04047207 */ /* 0x001fe40000000000 */
[----:B------:R-:W-:-:S03]  /*b640*/  ISETP.GE.U32.AND P0, PT, R7, 0x4, PT ;  /* 0x000000040700780c */ /* 0x000fc60003f06070 */
[----:B------:R-:W-:-:S05]  /*b650*/  IMAD.IADD R4, R5, 0x1, R4 ;  /* 0x0000000105047824 */ /* 0x000fca00078e0204 */
[----:B------:R-:W0:Y:S05]  /*b660*/  SHFL.UP PT, R6, R4, 0x4, RZ ;  /* 0x0480000004067989 */ /* 0x000e2a00000e00ff */
[----:B------:R-:W-:-:S04]  /*b670*/  @P0 LOP3.LUT R0, R0, 0x8, RZ, 0xfc, !PT ;  /* 0x0000000800000812 */ /* 0x000fc800078efcff */
[----:B------:R-:W-:Y:S02]  /*b680*/  LOP3.LUT R0, R0, 0xfffffffb, RZ, 0xc0, !PT ;  /* 0xfffffffb00007812 */ /* 0x000fe400078ec0ff */
[----:B0-----:R-:W-:Y:S01]  /*b690*/  SEL R3, R6, RZ, P0 ;  /* 0x000000ff06037207 */ /* 0x001fe20000000000 */
[----:B------:R-:W-:Y:S01]  /*b6a0*/  IMAD.MOV.U32 R6, RZ, RZ, RZ ;  /* 0x000000ffff067224 */ /* 0x000fe200078e00ff */
        /* <DEDUP_REMOVED lines=22> */
.L_x_6134:
[----:B------:R-:W-:Y:S01]  /*b810*/  IADD3 R6, R6, 0x1f, RZ ;  /* 0x0000001f06067810 */ /* 0x000fe20007ffe0ff */
        /* <DEDUP_REMOVED lines=14> */
.L_x_6133:
[----:B------:R-:W-:Y:S05]  /*b900*/  BSYNC B0 ;  /* 0x0000000000007941 */ /* 0x000fea0003800000 */
.L_x_6132:
        /* <DEDUP_REMOVED lines=25> */
.L_x_6130:
        /* <DEDUP_REMOVED lines=20> */
.L_x_6135:
[----:B-1----:R-:W-:Y:S01]  /*bbe0*/  IMAD.MOV R2, RZ, RZ, -R3 ;  /* 0x000000ffff027224 */ /* 0x002fe200078e0a03 */
[----:B--2---:R-:W-:Y:S01]  /*bbf0*/  IABS R4, R6 ;  /* 0x0000000600047213 */ /* 0x004fe20000000000 */
[----:B---3--:R-:W-:Y:S02]  /*bc00*/  IMAD R16, R16, UR4, R7 ;  /* 0x0000000410107c24 */ /* 0x008fe4000f8e0207 */
[----:B------:R-:W-:Y:S01]  /*bc10*/  IMAD R5, R2, R11, RZ ;  /* 0x0000000b02057224 */ /* 0x000fe200078e02ff */
[----:B------:R-:W-:Y:S01]  /*bc20*/  MOV R2, RZ ;  /* 0x000000ff00027202 */ /* 0x000fe20000000f00 */
[----:B------:R-:W-:-:S04]  /*bc30*/  IMAD.MOV R4, RZ, RZ, -R4 ;  /* 0x000000ffff047224 */ /* 0x000fc800078e0a04 */
        /* <DEDUP_REMOVED lines=28> */
[----:B------:R-:W-:Y:S01]  /*be00*/  IMAD R9, R2, R7, RZ ;  /* 0x0000000702097224 */ /* 0x000fe200078e02ff */
[----:B------:R-:W-:-:S05]  /*be10*/  MOV R2, RZ ;  /* 0x000000ff00027202 */ /* 0x000fca0000000f00 */
        /* <DEDUP_REMOVED lines=20> */
.L_x_6131:
[----:B------:R-:W-:Y:S01]  /*bf60*/  IMAD.MOV.U32 R17, RZ, RZ, RZ ;  /* 0x000000ffff117224 */ /* 0x000fe200078e00ff */
[----:B------:R-:W-:Y:S01]  /*bf70*/  MOV R16, UR6 ;  /* 0x0000000600107c02 */ /* 0x000fe20008000f00 */
[----:B------:R-:W-:-:S07]  /*bf80*/  IMAD.MOV.U32 R18, RZ, RZ, RZ ;  /* 0x000000ffff127224 */ /* 0x000fce00078e00ff */
.L_x_6136:
        /* <DEDUP_REMOVED lines=20> */
.L_x_6202:
[----:B--2---:R-:W2:Y:S02]  /*c0d0*/  LDC.64 R2, c[0x0][0xc60] ;  /* 0x00031800ff027b82 */ /* 0x004ea40000000a00 */
[----:B--2---:R-:W-:-:S05]  /*c0e0*/  IMAD.WIDE R2, R19, 0x4, R2 ;  /* 0x0000000413027825 */ /* 0x004fca00078e0202 */
[----:B------:R-:W2:Y:S01]  /*c0f0*/  LDG.E R5, desc[UR48][R2.64] ;  /* 0x0000003002057981 */ /* 0x000ea2000c1e1900 */
[----:B------:R-:W-:Y:S05]  /*c100*/  YIELD ;  /* 0x0000000000007946 */ /* 0x000fea0003800000 */
[----:B------:R-:W-:Y:S01]  /*c110*/  ULDC.64 UR4, c[0x0][0xa28] ;  /* 0x00028a0000047ab9 */ /* 0x000fe20000000a00 */
[----:B-1----:R-:W-:Y:S01]  /*c120*/  IMAD.MOV.U32 R0, RZ, RZ, RZ ;  /* 0x000000ffff007224 */ /* 0x002fe200078e00ff */
[----:B------:R-:W-:Y:S01]  /*c130*/  ISETP.NE.U32.AND P0, PT, RZ, UR4, PT ;  /* 0x00000004ff007c0c */ /* 0x000fe2000bf05070 */
[----:B------:R-:W-:Y:S01]  /*c140*/  IMAD.MOV.U32 R6, RZ, RZ, RZ ;  /* 0x000000ffff067224 */ /* 0x000fe200078e00ff */
[----:B------:R-:W-:-:S02]  /*c150*/  ULDC.64 UR6, c[0x0][0xa08] ;  /* 0x0002820000067ab9 */ /* 0x000fc40000000a00 */
[----:B------:R-:W-:Y:S02]  /*c160*/  ISETP.NE.AND.EX P0, PT, RZ, UR5, PT, P0 ;  /* 0x00000005ff007c0c */ /* 0x000fe4000bf05300 */
[----:B--2---:R-:W-:Y:S01]  /*c170*/  SHF.R.S32.HI R4, RZ, 0x1f, R5 ;  /* 0x0000001fff047819 */ /* 0x004fe20000011405 */
[----:B------:R1:W-:Y:S10]  /*c180*/  STL [R1+0x10], R5 ;  /* 0x0000100501007387 */ /* 0x0003f40000100800 */
[----:B------:R-:W-:-:S04]  /*c190*/  @P0 LEA R2, P1, R5, UR4, 0x2 ;  /* 0x0000000405020c11 */ /* 0x000fc8000f8210ff */
[C-C-:B------:R-:W-:Y:S01]  /*c1a0*/  @P0 LEA.HI.X R3, R5.reuse, UR5, R4.reuse, 0x2, P1 ;  /* 0x0000000505030c11 */ /* 0x140fe200088f1404 */
[----:B------:R-:W-:Y:S02]  /*c1b0*/  ULDC.64 UR4, c[0x0][0xa18] ;  /* 0x0002860000047ab9 */ /* 0x000fe40000000a00 */
[----:B------:R-:W-:Y:S02]  /*c1c0*/  ISETP.NE.U32.AND P1, PT, RZ, UR4, PT ;  /* 0x00000004ff007c0c */ /* 0x000fe4000bf25070 */
[C---:B------:R-:W-:Y:S01]  /*c1d0*/  SHF.L.U32 R11, R5.reuse, 0x2, RZ ;  /* 0x00000002050b7819 */ /* 0x040fe200000006ff */
[----:B------:R2:W5:Y:S01]  /*c1e0*/  @P0 LDG.E R0, desc[UR48][R2.64] ;  /* 0x0000003002000981 */ /* 0x000562000c1e1900 */
[----:B------:R-:W-:Y:S02]  /*c1f0*/  ISETP.NE.AND.EX P1, PT, RZ, UR5, PT, P1 ;  /* 0x00000005ff007c0c */ /* 0x000fe4000bf25310 */
[----:B------:R-:W-:Y:S01]  /*c200*/  SHF.L.U64.HI R10, R5, 0x2, R4 ;  /* 0x00000002050a7819 */ /* 0x000fe20000010204 */
[----:B------:R-:W-:Y:S04]  /*c210*/  STL [R1+0x18], R11 ;  /* 0x0000180b01007387 */ /* 0x000fe80000100800 */
[----:B------:R-:W-:Y:S06]  /*c220*/  STL [R1+0x1c], R10 ;  /* 0x00001c0a01007387 */ /* 0x000fec0000100800 */
        /* <DEDUP_REMOVED lines=11> */
[----:B------:R-:W-:-:S03]  /*c2e0*/  ISETP.NE.U32.AND P0, PT, RZ, UR6, PT ;  /* 0x00000006ff007c0c */ /* 0x000fc6000bf05070 */
[----:B--2---:R1:W-:Y:S02]  /*c2f0*/  STL [R1+0x24], R6 ;  /* 0x0000240601007387 */ /* 0x0043e40000100800 */
[----:B-1----:R-:W-:Y:S01]  /*c300*/  IMAD.U32 R6, RZ, RZ, UR4 ;  /* 0x00000004ff067e24 */ /* 0x002fe2000f8e00ff */
[----:B------:R-:W-:-:S05]  /*c310*/  ULDC.64 UR4, c[0x0][0x3f8] ;  /* 0x0000fe0000047ab9 */ /* 0x000fca0000000a00 */
[----:B------:R1:W5:Y:S01]  /*c320*/  @P1 LDG.E R6, desc[UR48][R8.64] ;  /* 0x0000003008061981 */ /* 0x000362000c1e1900 */
[----:B------:R-:W-:Y:S01]  /*c330*/  UISETP.NE.U32.AND UP0, UPT, UR4, URZ, UPT ;  /* 0x0000003f0400728c */ /* 0x000fe2000bf05070 */
[----:B------:R-:W-:Y:S02]  /*c340*/  ISETP.NE.AND.EX P0, PT, RZ, UR7, PT, P0 ;  /* 0x00000007ff007c0c */ /* 0x000fe4000bf05300 */
[----:B------:R-:W-:Y:S01]  /*c350*/  ULDC UR4, c[0x0][0x404] ;  /* 0x0001010000047ab9 */ /* 0x000fe20000000800 */
[----:B------:R-:W-:-:S03]  /*c360*/  UISETP.NE.AND.EX UP0, UPT, UR5, URZ, UPT, UP0 ;  /* 0x0000003f0500728c */ /* 0x000fc6000bf05300 */
[----:B------:R-:W-:Y:S01]  /*c370*/  ULDC UR5, c[0x0][0x2e0] ;  /* 0x0000b80000057ab9 */ /* 0x000fe20000000800 */
[----:B------:R-:W-:-:S04]  /*c380*/  USEL UR4, UR4, 0x1, UP0 ;  /* 0x0000000104047887 */ /* 0x000fc80008000000 */
[----:B------:R-:W-:-:S06]  /*c390*/  UIMAD UR4, UR4, UR5, URZ ;  /* 0x00000005040472a4 */ /* 0x000fcc000f8e023f */
[----:B------:R-:W-:Y:S01]  /*c3a0*/  IMAD.U32 R7, RZ, RZ, UR4 ;  /* 0x00000004ff077e24 */ /* 0x000fe2000f8e00ff */
[----:B-1----:R-:W-:Y:S06]  /*c3b0*/  @P1 BRA `(.L_x_6138) ;  /* 0x0000000000101947 */ /* 0x002fec0003800000 */
[----:B------:R-:W-:Y:S05]  /*c3c0*/  @!P2 BRA `(.L_x_6138) ;  /* 0x00000000000ca947 */ /* 0x000fea0003800000 */
[----:B-----5:R-:W2:Y:S04]  /*c3d0*/  LDG.E R6, desc[UR48][R2.64] ;  /* 0x0000003002067981 */ /* 0x020ea8000c1e1900 */
[----:B------:R-:W2:Y:S02]  /*c3e0*/  LDG.E R9, desc[UR48][R2.64+0x4] ;  /* 0x0000043002097981 */ /* 0x000ea4000c1e1900 */
[----:B--2---:R-:W-:-:S07]  /*c3f0*/  IMAD.IADD R6, R9, 0x1, -R6 ;  /* 0x0000000109067824 */ /* 0x004fce00078e0a06 */
.L_x_6138:
[----:B------:R-:W-:Y:S01]  /*c400*/  MOV R3, RZ ;  /* 0x000000ff00037202 */ /* 0x000fe20000000f00 */
[----:B------:R-:W-:-:S05]  /*c410*/  ULDC.64 UR4, c[0x0][0xa20] ;  /* 0x0002880000047ab9 */ /* 0x000fca0000000a00 */
[----:B------:R-:W2:Y:S01]  /*c420*/  @P0 LDG.E R3, desc[UR48][R4.64] ;  /* 0x0000003004030981 */ /* 0x000ea2000c1e1900 */
[----:B------:R-:W-:-:S04]  /*c430*/  ISETP.NE.U32.AND P1, PT, RZ, UR4, PT ;  /* 0x00000004ff007c0c */ /* 0x000fc8000bf25070 */
[----:B------:R-:W-:Y:S01]  /*c440*/  ISETP.NE.AND.EX P1, PT, RZ, UR5, PT, P1 ;  /* 0x00000005ff007c0c */ /* 0x000fe2000bf25310 */
[----:B--2--5:R-:W-:-:S05]  /*c450*/  IMAD.IADD R2, R3, 0x1, R0 ;  /* 0x0000000103027824 */ /* 0x024fca00078e0200 */
[----:B------:R1:W-:Y:S07]  /*c460*/  STL [R1+0x8], R2 ;  /* 0x0000080201007387 */ /* 0x0003ee0000100800 */
[----:B------:R-:W-:Y:S05]  /*c470*/  @!P1 BRA `(.L_x_6139) ;  /* 0x0000000000109947 */ /* 0x000fea0003800000 */
[----:B-1----:R-:W-:-:S04]  /*c480*/  IADD3 R2, P0, R11, UR4, RZ ;  /* 0x000000040b027c10 */ /* 0x002fc8000ff1e0ff */
[----:B------:R-:W-:-:S05]  /*c490*/  IADD3.X R3, R10, UR5, RZ, P0, !PT ;  /* 0x000000050a037c10 */ /* 0x000fca00087fe4ff */
[----:B------:R2:W5:Y:S01]  /*c4a0*/  LDG.E R7, desc[UR48][R2.64] ;  /* 0x0000003002077981 */ /* 0x000562000c1e1900 */
[----:B------:R-:W-:Y:S05]  /*c4b0*/  BRA `(.L_x_6140) ;  /* 0x0000000000107947 */ /* 0x000fea0003800000 */
.L_x_6139:
[----:B------:R-:W-:Y:S05]  /*c4c0*/  @!P0 BRA `(.L_x_6140) ;  /* 0x00000000000c8947 */ /* 0x000fea0003800000 */
[----:B-1----:R-:W2:Y:S04]  /*c4d0*/  LDG.E R2, desc[UR48][R4.64] ;  /* 0x0000003004027981 */ /* 0x002ea8000c1e1900 */
[----:B------:R-:W2:Y:S02]  /*c4e0*/  LDG.E R7, desc[UR48][R4.64+0x4] ;  /* 0x0000043004077981 */ /* 0x000ea4000c1e1900 */
[----:B--2---:R-:W-:-:S07]  /*c4f0*/  IMAD.IADD R7, R7, 0x1, -R2 ;  /* 0x0000000107077824 */ /* 0x004fce00078e0a02 */
.L_x_6140:
[----:B-----5:R-:W-:Y:S01]  /*c500*/  IMAD.IADD R7, R7, 0x1, -R0 ;  /* 0x0000000107077824 */ /* 0x020fe200078e0a00 */
[----:B------:R-:W-:Y:S01]  /*c510*/  LEA R0, R17, 0x7f, 0x6 ;  /* 0x0000007f11007811 */ /* 0x000fe200078e30ff */
[----:B------:R-:W-:Y:S03]  /*c520*/  BSSY B6, `(.L_x_6141) ;  /* 0x0000300000067945 */ /* 0x000fe60003800000 */
[C---:B------:R-:W-:Y:S01]  /*c530*/  IADD3 R6, R7.reuse, R0, -R6 ;  /* 0x0000000007067210 */ /* 0x040fe20007ffe806 */
[----:B------:R-:W-:-:S03]  /*c540*/  VIADD R7, R7, 0x3f ;  /* 0x0000003f07077836 */ /* 0x000fc60000000000 */
[----:B--2---:R-:W-:Y:S02]  /*c550*/  SHF.R.S32.HI R3, RZ, 0x1f, R6 ;  /* 0x0000001fff037819 */ /* 0x004fe40000011406 */
[----:B------:R-:W-:Y:S02]  /*c560*/  SHF.R.S32.HI R0, RZ, 0x1f, R7 ;  /* 0x0000001fff007819 */ /* 0x000fe40000011407 */
[----:B------:R-:W-:Y:S02]  /*c570*/  LEA.HI R3, R3, R6, RZ, 0x6 ;  /* 0x0000000603037211 */ /* 0x000fe400078f30ff */
[----:B------:R-:W-:Y:S02]  /*c580*/  LEA.HI R0, R0, R7, RZ, 0x6 ;  /* 0x0000000700007211 */ /* 0x000fe400078f30ff */
[----:B------:R-:W-:Y:S02]  /*c590*/  SHF.R.S32.HI R3, RZ, 0x6, R3 ;  /* 0x00000006ff037819 */ /* 0x000fe40000011403 */
[----:B------:R-:W-:-:S04]  /*c5a0*/  SHF.R.S32.HI R0, RZ, 0x6, R0 ;  /* 0x00000006ff007819 */ /* 0x000fc80000011400 */
[----:B-1----:R-:W-:-:S04]  /*c5b0*/  VIMNMX R2, R0, R3, PT ;  /* 0x0000000300027248 */ /* 0x002fc80003fe0100 */
        /* <DEDUP_REMOVED lines=20> */
.L_x_6142:
        /* <DEDUP_REMOVED lines=23> */
.L_x_6144:
        /* <DEDUP_REMOVED lines=17> */
[----:B01----:R-:W-:-:S07]  /*c980*/  IMAD.MOV.U32 R13, RZ, RZ, RZ ;  /* 0x000000ffff0d7224 */ /* 0x003fce00078e00ff */
[----:B------:R-:W-:-:S07]  /*c990*/  LEPC R20, `(.L_x_6146) ;  /* 0x000000001014794e */ /* 0x000fce0000000000 */
[----:B--2---:R-:W-:Y:S05]  /*c9a0*/  CALL.ABS.NOINC R2 ;  /* 0x0000000002007343 */ /* 0x004fea0003c00000 */
.L_x_6146:
        /* <DEDUP_REMOVED lines=15> */
[----:B0-----:R-:W-:Y:S05]  /*caa0*/  CALL.ABS.NOINC R2 ;  /* 0x0000000002007343 */ /* 0x001fea0003c00000 */
.L_x_6145:
[----:B------:R-:W2:Y:S01]  /*cab0*/  LDL.LU R2, [R1+0x18] ;  /* 0x0000180001027983 */ /* 0x000ea20000300800 */
[----:B------:R-:W-:Y:S01]  /*cac0*/  ULDC.64 UR4, c[0x0][0x9f8] ;  /* 0x00027e0000047ab9 */ /* 0x000fe20000000a00 */
[----:B------:R-:W1:Y:S02]  /*cad0*/  LDC R4, c[0x0][0x428] ;  /* 0x00010a00ff047b82 */ /* 0x000e640000000800 */
        /* <DEDUP_REMOVED lines=17> */
[----:B-1----:R-:W-:Y:S01]  /*cbf0*/  ISETP.NE.AND P0, PT, R4, 0x1, PT ;  /* 0x000000010400780c */ /* 0x002fe20003f05270 */
[----:B------:R-:W-:Y:S01]  /*cc00*/  IMAD R17, R17, 0x40, R7 ;  /* 0x0000004011117824 */ /* 0x000fe200078e0207 */
[----:B------:R-:W-:Y:S02]  /*cc10*/  MOV R4, R18 ;  /* 0x0000001200047202 */ /* 0x000fe40000000f00 */
[----:B------:R-:W-:-:S09]  /*cc20*/  PLOP3.LUT P1, PT, P6, PT, PT, 0x8, 0x0 ;  /* 0x000000000000781c */ /* 0x000fd2000372e170 */
[----:B------:R-:W1:Y:S08]  /*cc30*/  @P0 LDC R5, c[0x0][0x42c] ;  /* 0x00010b00ff050b82 */ /* 0x000e700000000800 */
[----:B------:R-:W2:Y:S01]  /*cc40*/  @P0 LDC R6, c[0x0][0x430] ;  /* 0x00010c00ff060b82 */ /* 0x000ea20000000800 */
[----:B-1----:R-:W-:-:S05]  /*cc50*/  @P0 IMAD.HI.U32 R5, R18, R5, RZ ;  /* 0x0000000512050227 */ /* 0x002fca00078e00ff */
[----:B--2---:R-:W-:Y:S02]  /*cc60*/  @P0 SHF.R.U32.HI R4, RZ, R6, R5 ;  /* 0x00000006ff040219 */ /* 0x004fe40000011605 */
[----:B------:R-:W-:-:S04]  /*cc70*/  ISETP.NE.U32.AND P0, PT, RZ, UR4, PT ;  /* 0x00000004ff007c0c */ /* 0x000fc8000bf05070 */
[----:B------:R-:W-:-:S04]  /*cc80*/  ISETP.NE.AND.EX P0, PT, RZ, UR5, PT, P0 ;  /* 0x00000005ff007c0c */ /* 0x000fc8000bf05300 */
[----:B0-----:R-:W-:-:S09]  /*cc90*/  SEL R6, R8, RZ, !P0 ;  /* 0x000000ff08067207 */ /* 0x001fd20004000000 */
.L_x_6147:
        /* <DEDUP_REMOVED lines=19> */
.L_x_6219:
[----:B------:R-:W-:Y:S01]  /*cdd0*/  UMOV UR4, 0xffffffff ;  /* 0xffffffff00047882 */ /* 0x000fe20000000000 */
[----:B------:R-:W-:Y:S02]  /*cde0*/  SHF.R.S32.HI R5, RZ, 0x1f, R0 ;  /* 0x0000001fff057819 */ /* 0x000fe40000011400 */
[----:B------:R-:W-:Y:S05]  /*cdf0*/  BRA.DIV UR4, `(.L_x_6149) ;  /* 0x0000003a04c07947 */ /* 0x000fea000b800000 */
[----:B------:R-:W-:-:S13]  /*ce00*/  ELECT P6, URZ, PT ;  /* 0x00000000003f782f */ /* 0x000fda00038c0000 */
.L_x_6222:
        /* <DEDUP_REMOVED lines=18> */
[----:B------:R-:W-:-:S04]  /*cf30*/  LEA R10, P0, R8, R2, 0x2 ;  /* 0x00000002080a7211 */ /* 0x000fc800078010ff */
[----:B------:R-:W-:-:S05]  /*cf40*/  LEA.HI.X R11, R8, R3, R9, 0x2, P0 ;  /* 0x00000003080b7211 */ /* 0x000fca00000f1409 */
[----:B------:R0:W5:Y:S04]  /*cf50*/  LDG.E R9, desc[UR48][R10.64] ;  /* 0x000000300a097981 */ /* 0x000168000c1e1900 */
.L_x_6151:
        /* <DEDUP_REMOVED lines=9> */
.L_x_6223:
        /* <DEDUP_REMOVED lines=11> */
.L_x_6153:
        /* <DEDUP_REMOVED lines=22> */
.L_x_6150:
        /* <DEDUP_REMOVED lines=30> */
.L_x_6224:
[----:B------:R-:W-:Y:S05]  /*d3e0*/  BSYNC B0 ;  /* 0x0000000000007941 */ /* 0x000fea0003800000 */
.L_x_6154:
        /* <DEDUP_REMOVED lines=11> */
.L_x_6225:
        /* <DEDUP_REMOVED lines=11> */
.L_x_6159:
[----:B0-----:R-:W2:Y:S01]  /*d550*/  LDL R6, [R1] ;  /* 0x0000000001067983 */ /* 0x001ea20000100800 */
        /* <DEDUP_REMOVED lines=56> */
.L_x_6157:
[----:B------:R-:W-:Y:S05]  /*d8e0*/  BSYNC B0 ;  /* 0x0000000000007941 */ /* 0x000fea0003800000 */
.L_x_6156:
[----:B------:R-:W2:Y:S01]  /*d8f0*/  LDL R7, [R1+0x14] ;  /* 0x0000140001077983 */ /* 0x000ea20000100800 */
[----:B------:R-:W-:Y:S01]  /*d900*/  BSSY B0, `(.L_x_6160) ;  /* 0x00001a6000007945 */ /* 0x000fe20003800000 */
[----:B--2---:R-:W-:-:S13]  /*d910*/  ISETP.GE.AND P0, PT, R7, 0x2, PT ;  /* 0x000000020700780c */ /* 0x004fda0003f06270 */
[----:B------:R-:W-:Y:S05]  /*d920*/  @!P0 BRA `(.L_x_6161) ;  /* 0x00000018008c8947 */ /* 0x000fea0003800000 */
[C---:B0-----:R-:W-:Y:S01]  /*d930*/  LOP3.LUT R6, R7.reuse, 0x1, RZ, 0xc0, !PT ;  /* 0x0000000107067812 */ /* 0x041fe200078ec0ff */
[----:B------:R-:W-:Y:S01]  /*d940*/  BSSY B1, `(.L_x_6162) ;  /* 0x000008f000017945 */ /* 0x000fe20003800000 */
[----:B------:R-:W-:Y:S02]  /*d950*/  IADD3 R10, R7, -0x2, RZ ;  /* 0xfffffffe070a7810 */ /* 0x000fe40007ffe0ff */
[----:B------:R-:W-:-:S03]  /*d960*/  ISETP.NE.U32.AND P0, PT, R6, 0x1, PT ;  /* 0x000000010600780c */ /* 0x000fc60003f05070 */
[----:B------:R-:W-:-:S10]  /*d970*/  IMAD.MOV.U32 R8, RZ, RZ, R10 ;  /* 0x000000ffff087224 */ /* 0x000fd400078e000a */
[----:B------:R-:W-:Y:S05]  /*d980*/  @!P0 BRA `(.L_x_6163) ;  /* 0x0000000800288947 */ /* 0x000fea0003800000 */
        /* <DEDUP_REMOVED lines=11> */
[----:B------:R-:W-:Y:S01]  /*da40*/  ISETP.NE.U32.AND P0, PT, R2, RZ, PT ;  /* 0x000000ff0200720c */ /* 0x000fe20003f05070 */
[----:B------:R-:W-:-:S03]  /*da50*/  IMAD.MOV.U32 R11, RZ, RZ, R10 ;  /* 0x000000ffff0b7224 */ /* 0x000fc600078e000a */
        /* <DEDUP_REMOVED lines=16> */
[----:B------:R-:W-:Y:S01]  /*db60*/  LEA.HI.X R3, R6, R3, R9, 0x2, P0 ;  /* 0x0000000306037211 */ /* 0x000fe200000f1409 */
[----:B------:R-:W-:-:S04]  /*db70*/  IMAD.MOV R6, RZ, RZ, -R8 ;  /* 0x000000ffff067224 */ /* 0x000fc800078e0a08 */
[----:B------:R1:W5:Y:S01]  /*db80*/  LDG.E R9, desc[UR48][R2.64] ;  /* 0x0000003002097981 */ /* 0x000362000c1e1900 */
[----:B------:R-:W-:-:S07]  /*db90*/  IMAD R11, R11, R6, R10 ;  /* 0x000000060b0b7224 */ /* 0x000fce00078e020a */
.L_x_6166:
[----:B-1----:R-:W1:Y:S01]  /*dba0*/  S2R R3, SR_CgaCtaId ;  /* 0x0000000000037919 */ /* 0x002e620000008800 */
[----:B------:R-:W-:-:S04]  /*dbb0*/  MOV R2, 0x400 ;  /* 0x0000040000027802 */ /* 0x000fc80000000f00 */
[----:B-1----:R-:W-:Y:S02]  /*dbc0*/  LEA R2, R3, R2, 0x18 ;  /* 0x0000000203027211 */ /* 0x002fe400078ec0ff */
[----:B------:R-:W-:-:S03]  /*dbd0*/  SHF.L.U32 R3, R12, 0x1f, RZ ;  /* 0x0000001f0c037819 */ /* 0x000fc600000006ff */
[----:B------:R-:W-:-:S04]  /*dbe0*/  IMAD R2, R13, 0x8, R2 ;  /* 0x000000080d027824 */ /* 0x000fc800078e0202 */
[----:B------:R-:W1:Y:S02]  /*dbf0*/  SYNCS.PHASECHK.TRANS64.TRYWAIT P0, [R2+URZ+0x28c40], R3 ;  /* 0x028c4003020075a7 */ /* 0x000e64000800017f */
[----:B-1----:R-:W-:Y:S05]  /*dc00*/  @!P0 BRA `(.L_x_6167) ;  /* 0x0000002c00a48947 */ /* 0x002fea0003800000 */
.L_x_6226:
        /* <DEDUP_REMOVED lines=11> */
.L_x_6168:
[----:B------:R-:W2:Y:S01]  /*dcc0*/  LDL R6, [R1] ;  /* 0x0000000001067983 */ /* 0x000ea20000100800 */
[----:B------:R-:W-:-:S03]  /*dcd0*/  MOV R8, 0x400 ;  /* 0x0000040000087802 */ /* 0x000fc60000000f00 */
[----:B------:R-:W3:Y:S01]  /*dce0*/  LDL R7, [R1+0x8] ;  /* 0x0000080001077983 */ /* 0x000ee20000100800 */
        /* <DEDUP_REMOVED lines=17> */
[----:B------:R-:W2:Y:S02]  /*de00*/  SYNCS.PHASECHK.TRANS64.TRYWAIT P0, [R2+URZ+0x28c60], R3 ;  /* 0x028c6003020075a7 */ /* 0x000ea4000800017f */
[----:B0-2---:R-:W-:Y:S05]  /*de10*/  @!P0 BRA `(.L_x_6169) ;  /* 0x0000002c00348947 */ /* 0x005fea0003800000 */
.L_x_6227:
        /* <DEDUP_REMOVED lines=8> */
.L_x_6170:
[----:B01----:R-:W2:Y:S01]  /*dea0*/  LDL R3, [R1] ;  /* 0x0000000001037983 */ /* 0x003ea20000100800 */
        /* <DEDUP_REMOVED lines=53> */
.L_x_6165:
[----:B------:R-:W-:Y:S05]  /*e200*/  BSYNC B2 ;  /* 0x0000000000027941 */ /* 0x000fea0003800000 */
.L_x_6164:
[----:B------:R-:W2:Y:S02]  /*e210*/  LDL.LU R2, [R1+0x14] ;  /* 0x0000140001027983 */ /* 0x000ea40000300800 */
[----:B--2---:R-:W-:-:S07]  /*e220*/  VIADD R8, R2, 0xfffffffd ;  /* 0xfffffffd02087836 */ /* 0x004fce0000000000 */
.L_x_6163:
[----:B------:R-:W-:Y:S05]  /*e230*/  BSYNC B1 ;  /* 0x0000000000017941 */ /* 0x000fea0003800000 */
.L_x_6162:
[----:B------:R-:W-:-:S13]  /*e240*/  ISETP.NE.AND P0, PT, R10, RZ, PT ;  /* 0x000000ff0a00720c */ /* 0x000fda0003f05270 */
[----:B------:R-:W-:Y:S05]  /*e250*/  @!P0 BRA `(.L_x_6161) ;  /* 0x0000001000408947 */ /* 0x000fea0003800000 */
.L_x_6185:
[----:B------:R-:W2:Y:S04]  /*e260*/  LDL.LU R3, [R1] ;  /* 0x0000000001037983 */ /* 0x000ea80000300800 */
[----:B------:R-:W3:Y:S01]  /*e270*/  LDL.LU R2, [R1+0x4] ;  /* 0x0000040001027983 */ /* 0x000ee20000300800 */
[----:B------:R-:W-:Y:S05]  /*e280*/  YIELD ;  /* 0x0000000000007946 */ /* 0x000fea0003800000 */
[----:B------:R-:W-:Y:S01]  /*e290*/  BSSY B1, `(.L_x_6171) ;  /* 0x0000082000017945 */ /* 0x000fe20003800000 */
[----:B--2---:R-:W-:-:S04]  /*e2a0*/  IADD3 R10, R3, 0x1, RZ ;  /* 0x00000001030a7810 */ /* 0x004fc80007ffe0ff */
[----:B------:R-:W-:-:S04]  /*e2b0*/  ISETP.NE.AND P0, PT, R10, 0x2, PT ;  /* 0x000000020a00780c */ /* 0x000fc80003f05270 */
[----:B0-----:R-:W-:Y:S02]  /*e2c0*/  SEL R11, RZ, 0x1, P0 ;  /* 0x00000001ff0b7807 */ /* 0x001fe40000000000 */
        /* <DEDUP_REMOVED lines=8> */
[----:B------:R-:W1:Y:S01]  /*e350*/  LDC R9, c[0x0][0x41c] ;  /* 0x00010700ff097b82 */ /* 0x000e620000000800 */
[----:B0-----:R-:W-:Y:S01]  /*e360*/  IMAD.MOV.U32 R12, RZ, RZ, R8 ;  /* 0x000000ffff0c7224 */ /* 0x001fe200078e0008 */
[----:B------:R-:W-:Y:S02]  /*e370*/  ULDC.64 UR6, c[0x0][0x408] ;  /* 0x0001020000067ab9 */ /* 0x000fe40000000a00 */
[----:B------:R-:W-:-:S04]  /*e380*/  IMAD R7, R5, UR6, RZ ;  /* 0x0000000605077c24 */ /* 0x000fc8000f8e02ff */
[----:B------:R-:W-:Y:S01]  /*e390*/  IMAD R7, R0, UR7, R7 ;  /* 0x0000000700077c24 */ /* 0x000fe2000f8e0207 */
[----:B-1----:R-:W-:-:S13]  /*e3a0*/  ISETP.NE.AND P0, PT, R9, 0x1, PT ;  /* 0x000000010900780c */ /* 0x002fda0003f05270 */
[----:B------:R-:W0:Y:S02]  /*e3b0*/  @P0 LDC.64 R2, c[0x0][0x420] ;  /* 0x00010800ff020b82 */ /* 0x000e240000000a00 */
[----:B0-----:R-:W-:-:S05]  /*e3c0*/  @P0 IMAD.HI.U32 R2, R8, R2, RZ ;  /* 0x0000000208020227 */ /* 0x001fca00078e00ff */
[----:B------:R-:W-:-:S04]  /*e3d0*/  @P0 SHF.R.U32.HI R12, RZ, R3, R2 ;  /* 0x00000003ff0c0219 */ /* 0x000fc80000011602 */
[--C-:B------:R-:W-:Y:S01]  /*e3e0*/  SHF.R.S32.HI R3, RZ, 0x1f, R12.reuse ;  /* 0x0000001fff037819 */ /* 0x100fe2000001140c */
[----:B------:R-:W-:-:S04]  /*e3f0*/  IMAD.MOV.U32 R2, RZ, RZ, R12 ;  /* 0x000000ffff027224 */ /* 0x000fc800078e000c */
[----:B------:R-:W-:-:S04]  /*e400*/  IMAD.WIDE.U32 R2, R0, UR6, R2 ;  /* 0x0000000600027c25 */ /* 0x000fc8000f8e0002 */
[----:B------:R-:W-:Y:S01]  /*e410*/  IMAD.IADD R3, R7, 0x1, R3 ;  /* 0x0000000107037824 */ /* 0x000fe200078e0203 */
[----:B------:R-:W-:-:S04]  /*e420*/  LEA R6, P0, R2, UR4, 0x2 ;  /* 0x0000000402067c11 */ /* 0x000fc8000f8010ff */
[----:B------:R-:W-:Y:S02]  /*e430*/  LEA.HI.X R7, R2, UR5, R3, 0x2, P0 ;  /* 0x0000000502077c11 */ /* 0x000fe400080f1403 */
[----:B------:R-:W-:-:S05]  /*e440*/  IADD3 R3, -R12, RZ, RZ ;  /* 0x000000ff0c037210 */ /* 0x000fca0007ffe1ff */
[----:B------:R-:W-:Y:S02]  /*e450*/  IMAD R3, R9, R3, R8 ;  /* 0x0000000309037224 */ /* 0x000fe400078e0208 */
[----:B------:R1:W5:Y:S05]  /*e460*/  LDG.E R9, desc[UR48][R6.64] ;  /* 0x0000003006097981 */ /* 0x00036a000c1e1900 */
.L_x_6173:
[----:B-1----:R-:W1:Y:S01]  /*e470*/  S2R R6, SR_CgaCtaId ;  /* 0x0000000000067919 */ /* 0x002e620000008800 */
[----:B------:R-:W-:Y:S02]  /*e480*/  MOV R2, 0x400 ;  /* 0x0000040000027802 */ /* 0x000fe40000000f00 */
[----:B------:R-:W-:Y:S02]  /*e490*/  SHF.L.U32 R7, R11, 0x1f, RZ ;  /* 0x0000001f0b077819 */ /* 0x000fe400000006ff */
[----:B-1----:R-:W-:-:S05]  /*e4a0*/  LEA R2, R6, R2, 0x18 ;  /* 0x0000000206027211 */ /* 0x002fca00078ec0ff */
[----:B------:R-:W-:-:S04]  /*e4b0*/  IMAD R2, R10, 0x8, R2 ;  /* 0x000000080a027824 */ /* 0x000fc800078e0202 */
[----:B------:R-:W1:Y:S02]  /*e4c0*/  SYNCS.PHASECHK.TRANS64.TRYWAIT P0, [R2+URZ+0x28c40], R7 ;  /* 0x028c4007020075a7 */ /* 0x000e64000800017f */
[----:B-1----:R-:W-:Y:S05]  /*e4d0*/  @!P0 BRA `(.L_x_6174) ;  /* 0x0000002400988947 */ /* 0x002fea0003800000 */
.L_x_6228:
[----:B------:R-:W2:Y:S02]  /*e4e0*/  S2R R6, SR_TID.X ;  /* 0x0000000000067919 */ /* 0x000ea40000002100 */
[----:B--2---:R-:W-:-:S04]  /*e4f0*/  LOP3.LUT R6, R6, 0x7f, RZ, 0xc0, !PT ;  /* 0x0000007f06067812 */ /* 0x004fc800078ec0ff */
[----:B------:R-:W-:-:S13]  /*e500*/  ISETP.NE.AND P0, PT, R6, RZ, PT ;  /* 0x000000ff0600720c */ /* 0x000fda0003f05270 */
[----:B------:R-:W-:Y:S05]  /*e510*/  @P0 BRA `(.L_x_6175) ;  /* 0x00000000001c0947 */ /* 0x000fea0003800000 */
[----:B------:R-:W2:Y:S01]  /*e520*/  S2R R6, SR_TID.X ;  /* 0x0000000000067919 */ /* 0x000ea20000002100 */
[----:B0-----:R-:W-:-:S04]  /*e530*/  IMAD.MOV.U32 R13, RZ, RZ, 0x2000 ;  /* 0x00002000ff0d7424 */ /* 0x001fc800078e00ff */
[----:B------:R3:W-:Y:S01]  /*e540*/  SYNCS.ARRIVE.TRANS64 RZ, [R2+URZ+0x28c30], R13 ;  /* 0x028c300d02ff79a7 */ /* 0x0007e2000800003f */
[----:B--2---:R-:W-:-:S04]  /*e550*/  LOP3.LUT R6, R6, 0x1f, RZ, 0xc0, !PT ;  /* 0x0000001f06067812 */ /* 0x004fc800078ec0ff */
[----:B------:R-:W-:-:S13]  /*e560*/  ISETP.NE.AND P1, PT, R6, RZ, PT ;  /* 0x000000ff0600720c */ /* 0x000fda0003f25270 */
[----:B---3--:R-:W-:Y:S05]  /*e570*/  @!P1 BRA `(.L_x_6175) ;  /* 0x0000000000049947 */ /* 0x008fea0003800000 */
[----:B------:R-:W-:Y:S01]  /*e580*/  BPT.TRAP 0x1 ;  /* 0x000000040000795c */ /* 0x000fe20000300000 */
.L_x_6175:
[----:B0-----:R-:W2:Y:S01]  /*e590*/  LDL R12, [R1+0x8] ;  /* 0x00000800010c7983 */ /* 0x001ea20000100800 */
[----:B------:R-:W-:Y:S01]  /*e5a0*/  MOV R6, 0x400 ;  /* 0x0000040000067802 */ /* 0x000fe20000000f00 */
[----:B------:R-:W0:Y:S01]  /*e5b0*/  S2R R13, SR_CgaCtaId ;  /* 0x00000000000d7919 */ /* 0x000e220000008800 */
        /* <DEDUP_REMOVED lines=13> */
[----:B--2---:R-:W-:-:S05]  /*e690*/  IMAD R6, R3, 0x40, R12 ;  /* 0x0000004003067824 */ /* 0x004fca00078e020c */
[----:B------:R-:W-:-:S13]  /*e6a0*/  R2UR UR11, R6 ;  /* 0x00000000060b72ca */ /* 0x000fda00000e0000 */
[----:B------:R0:W-:Y:S01]  /*e6b0*/  UTMALDG.4D [UR8], [UR4], desc[UR6] ;  /* 0x00000608040075b4 */ /* 0x0001e20008019000 */
[----:B------:R-:W2:Y:S02]  /*e6c0*/  SYNCS.PHASECHK.TRANS64.TRYWAIT P1, [R2+URZ+0x28c60], R7 ;  /* 0x028c6007020075a7 */ /* 0x000ea4000802017f */
[----:B0-2---:R-:W-:Y:S05]  /*e6d0*/  @!P1 BRA `(.L_x_6176) ;  /* 0x00000024002c9947 */ /* 0x005fea0003800000 */
.L_x_6229:
        /* <DEDUP_REMOVED lines=8> */
.L_x_6177:
[----:B01----:R-:W0:Y:S01]  /*e760*/  S2R R7, SR_CgaCtaId ;  /* 0x0000000000077919 */ /* 0x003e220000008800 */
        /* <DEDUP_REMOVED lines=16> */
[----:B0-----:R-:W-:-:S05]  /*e870*/  LEA R3, R7, R3, 0x18 ;  /* 0x0000000307037211 */ /* 0x001fca00078ec0ff */
        /* <DEDUP_REMOVED lines=35> */
.L_x_6172:
[----:B------:R-:W-:Y:S05]  /*eab0*/  BSYNC B1 ;  /* 0x0000000000017941 */ /* 0x000fea0003800000 */
.L_x_6171:
[----:B------:R-:W-:Y:S01]  /*eac0*/  VIADD R10, R10, 0x1 ;  /* 0x000000010a0a7836 */ /* 0x000fe20000000000 */
[----:B------:R-:W-:Y:S04]  /*ead0*/  BSSY B1, `(.L_x_6178) ;  /* 0x0000084000017945 */ /* 0x000fe80003800000 */
[----:B------:R-:W-:-:S04]  /*eae0*/  ISETP.NE.AND P0, PT, R10, 0x2, PT ;  /* 0x000000020a00780c */ /* 0x000fc80003f05270 */
[----:B------:R-:W-:Y:S02]  /*eaf0*/  SEL R2, RZ, 0x1, P0 ;  /* 0x00000001ff027807 */ /* 0x000fe40000000000 */
[----:B0-----:R-:W-:Y:S02]  /*eb00*/  SEL R12, R10, RZ, P0 ;  /* 0x000000ff0a0c7207 */ /* 0x001fe40000000000 */
        /* <DEDUP_REMOVED lines=16> */
[----:B------:R-:W-:-:S05]  /*ec10*/  IADD3 R3, -R2, RZ, RZ ;  /* 0x000000ff02037210 */ /* 0x000fca0007ffe1ff */
        /* <DEDUP_REMOVED lines=9> */
.L_x_6180:
[----:B------:R-:W2:Y:S01]  /*ecb0*/  S2R R3, SR_CgaCtaId ;  /* 0x0000000000037919 */ /* 0x000ea20000008800 */
[----:B------:R-:W-:-:S04]  /*ecc0*/  MOV R2, 0x400 ;  /* 0x0000040000027802 */ /* 0x000fc80000000f00 */
[----:B--2---:R-:W-:Y:S02]  /*ecd0*/  LEA R2, R3, R2, 0x18 ;  /* 0x0000000203027211 */ /* 0x004fe400078ec0ff */
[----:B------:R-:W-:-:S03]  /*ece0*/  SHF.L.U32 R3, R11, 0x1f, RZ ;  /* 0x0000001f0b037819 */ /* 0x000fc600000006ff */
[----:B------:R-:W-:-:S04]  /*ecf0*/  IMAD R2, R12, 0x8, R2 ;  /* 0x000000080c027824 */ /* 0x000fc800078e0202 */
[----:B------:R-:W2:Y:S02]  /*ed00*/  SYNCS.PHASECHK.TRANS64.TRYWAIT P0, [R2+URZ+0x28c40], R3 ;  /* 0x028c4003020075a7 */ /* 0x000ea4000800017f */
[----:B--2---:R-:W-:Y:S05]  /*ed10*/  @!P0 BRA `(.L_x_6181) ;  /* 0x0000001c00b08947 */ /* 0x004fea0003800000 */
.L_x_6230:
        /* <DEDUP_REMOVED lines=11> */
.L_x_6182:
[----:B------:R-:W3:Y:S01]  /*edd0*/  LDL R6, [R1] ;  /* 0x0000000001067983 */ /* 0x000ee20000100800 */
        /* <DEDUP_REMOVED lines=19> */
[----:B------:R-:W1:Y:S02]  /*ef10*/  SYNCS.PHASECHK.TRANS64.TRYWAIT P1, [R2+URZ+0x28c60], R3 ;  /* 0x028c6003020075a7 */ /* 0x000e64000802017f */
[----:B01----:R-:W-:Y:S05]  /*ef20*/  @!P1 BRA `(.L_x_6183) ;  /* 0x0000001c00409947 */ /* 0x003fea0003800000 */
.L_x_6231:
        /* <DEDUP_REMOVED lines=8> */
.L_x_6184:
        /* <DEDUP_REMOVED lines=54> */
.L_x_6179:
[----:B------:R-:W-:Y:S05]  /*f310*/  BSYNC B1 ;  /* 0x0000000000017941 */ /* 0x000fea0003800000 */
.L_x_6178:
[C---:B------:R-:W-:Y:S01]  /*f320*/  ISETP.GT.AND P0, PT, R8.reuse, 0x1, PT ;  /* 0x000000010800780c */ /* 0x040fe20003f04270 */
[----:B------:R-:W-:-:S04]  /*f330*/  VIADD R2, R8, 0xfffffffe ;  /* 0xfffffffe08027836 */ /* 0x000fc80000000000 */
[----:B------:R-:W-:-:S08]  /*f340*/  IMAD.MOV.U32 R8, RZ, RZ, R2 ;  /* 0x000000ffff087224 */ /* 0x000fd000078e0002 */
[----:B------:R-:W-:Y:S05]  /*f350*/  @P0 BRA `(.L_x_6185) ;  /* 0xffffffec00c00947 */ /* 0x000fea000383ffff */
.L_x_6161:
[----:B------:R-:W-:Y:S05]  /*f360*/  BSYNC B0 ;  /* 0x0000000000007941 */ /* 0x000fea0003800000 */
.L_x_6160:
[----:B------:R-:W2:Y:S01]  /*f370*/  LDL.LU R3, [R1] ;  /* 0x0000000001037983 */ /* 0x000ea20000300800 */
[----:B------:R-:W-:Y:S01]  /*f380*/  BSSY B0, `(.L_x_6186) ;  /* 0x0000016000007945 */ /* 0x000fe20003800000 */
[----:B------:R-:W1:Y:S02]  /*f390*/  S2R R2, SR_TID.X ;  /* 0x0000000000027919 */ /* 0x000e640000002100 */
[----:B-1----:R-:W-:-:S04]  /*f3a0*/  LOP3.LUT R2, R2, 0x1f, RZ, 0xc0, !PT ;  /* 0x0000001f02027812 */ /* 0x002fc800078ec0ff */
[----:B------:R-:W-:Y:S02]  /*f3b0*/  ISETP.NE.AND P1, PT, R2, RZ, PT ;  /* 0x000000ff0200720c */ /* 0x000fe40003f25270 */
[----:B--2---:R-:W-:-:S04]  /*f3c0*/  IADD3 R0, R3, 0x1, RZ ;  /* 0x0000000103007810 */ /* 0x004fc80007ffe0ff */
[----:B------:R-:W-:-:S04]  /*f3d0*/  ISETP.NE.AND P0, PT, R0, 0x2, PT ;  /* 0x000000020000780c */ /* 0x000fc80003f05270 */
[----:B------:R-:W-:Y:S02]  /*f3e0*/  SEL R2, R0, RZ, P0 ;  /* 0x000000ff00027207 */ /* 0x000fe40000000000 */
[----:B------:R-:W-:-:S03]  /*f3f0*/  SEL R0, RZ, 0x1, P0 ;  /* 0x00000001ff007807 */ /* 0x000fc60000000000 */
[----:B------:R1:W-:Y:S01]  /*f400*/  STL [R1], R2 ;  /* 0x0000000201007387 */ /* 0x0003e20000100800 */
[----:B------:R-:W-:Y:S05]  /*f410*/  @P1 BRA `(.L_x_6187) ;  /* 0x0000000000301947 */ /* 0x000fea0003800000 */
[----:B------:R-:W2:Y:S01]  /*f420*/  S2R R7, SR_LANEID ;  /* 0x0000000000077919 */ /* 0x000ea20000000000 */
[----:B------:R-:W-:Y:S01]  /*f430*/  VOTEU.ANY UR4, UPT, PT ;  /* 0x0000000000047886 */ /* 0x000fe200038e0100 */
[----:B-1----:R-:W1:Y:S01]  /*f440*/  LDC.64 R2, c[0x0][0xc38] ;  /* 0x00030e00ff027b82 */ /* 0x002e620000000a00 */
[----:B------:R-:W2:Y:S08]  /*f450*/  FLO.U32 R4, UR4 ;  /* 0x0000000400047d00 */ /* 0x000eb000080e0000 */
[----:B------:R-:W1:Y:S01]  /*f460*/  POPC R5, UR4 ;  /* 0x0000000400057d09 */ /* 0x000e620008000000 */
[----:B--2---:R-:W-:-:S13]  /*f470*/  ISETP.EQ.U32.AND P0, PT, R4, R7, PT ;  /* 0x000000070400720c */ /* 0x004fda0003f02070 */
[----:B-1----:R-:W2:Y:S01]  /*f480*/  @P0 ATOMG.E.ADD.STRONG.GPU PT, R3, desc[UR48][R2.64], R5 ;  /* 0x00000005020309a8 */ /* 0x002ea200081ee1f0 */
[----:B0-----:R-:W0:Y:S02]  /*f490*/  S2R R6, SR_LTMASK ;  /* 0x0000000000067919 */ /* 0x001e240000003900 */
[----:B0-----:R-:W-:-:S04]  /*f4a0*/  LOP3.LUT R6, R6, UR4, RZ, 0xc0, !PT ;  /* 0x0000000406067c12 */ /* 0x001fc8000f8ec0ff */
[----:B------:R-:W0:Y:S01]  /*f4b0*/  POPC R7, R6 ;  /* 0x0000000600077309 */ /* 0x000e220000000000 */
[----:B--2---:R-:W0:Y:S02]  /*f4c0*/  SHFL.IDX PT, R4, R3, R4, 0x1f ;  /* 0x00001f0403047589 */ /* 0x004e2400000e0000 */
[----:B0-----:R-:W-:-:S07]  /*f4d0*/  IADD3 R16, R4, UR37, R7 ;  /* 0x0000002504107c10 */ /* 0x001fce000fffe007 */
.L_x_6187:
[----:B------:R-:W-:Y:S05]  /*f4e0*/  BSYNC B0 ;  /* 0x0000000000007941 */ /* 0x000fea0003800000 */
.L_x_6186:
[----:B-1----:R-:W2:Y:S02]  /*f4f0*/  LDL.LU R2, [R1+0x4] ;  /* 0x0000040001027983 */ /* 0x002ea40000300800 */
[----:B--2---:R-:W-:-:S05]  /*f500*/  LOP3.LUT R2, R2, R0, RZ, 0x3c, !PT ;  /* 0x0000000002027212 */ /* 0x004fca00078e3cff */
[----:B------:R1:W-:Y:S02]  /*f510*/  STL [R1+0x4], R2 ;  /* 0x0000040201007387 */ /* 0x0003e40000100800 */
.L_x_6143:
[----:B------:R-:W-:Y:S05]  /*f520*/  BSYNC B6 ;  /* 0x0000000000067941 */ /* 0x000fea0003800000 */
.L_x_6141:
[----:B------:R-:W-:-:S03]  /*f530*/  UMOV UR4, 0xffffffff ;  /* 0xffffffff00047882 */ /* 0x000fc60000000000 */
[----:B------:R-:W-:Y:S05]  /*f540*/  BRA.DIV UR4, `(.L_x_6188) ;  /* 0x0000001604cc7947 */ /* 0x000fea000b800000 */
[----:B------:R2:W3:Y:S04]  /*f550*/  SHFL.IDX PT, R4, R16, RZ, 0x1f ;  /* 0x00001fff10047589 */ /* 0x0004e800000e0000 */
[----:B------:R2:W4:Y:S02]  /*f560*/  SHFL.IDX PT, R7, R16, 0x1, 0x1f ;  /* 0x00201f0010077f89 */ /* 0x00052400000e0000 */
.L_x_6235:
        /* <DEDUP_REMOVED lines=10> */
[----:B-1----:R-:W0:Y:S02]  /*f610*/  LDC.64 R2, c[0x0][0xc58] ;  /* 0x00031600ff027b82 */ /* 0x002e240000000a00 */
[----:B0-----:R-:W-:-:S05]  /*f620*/  IMAD.WIDE R2, R5, 0x4, R2 ;  /* 0x0000000405027825 */ /* 0x001fca00078e0202 */
[----:B------:R0:W5:Y:S02]  /*f630*/  LDG.E R17, desc[UR48][R2.64] ;  /* 0x0000003002117981 */ /* 0x000164000c1e1900 */
.L_x_6190:
[----:B------:R-:W-:Y:S05]  /*f640*/  BSYNC B0 ;  /* 0x0000000000007941 */ /* 0x000fea0003800000 */
.L_x_6189:
        /* <DEDUP_REMOVED lines=8> */
[----:B------:R-:W1:Y:S02]  /*f6d0*/  SHFL.UP PT, R14, R13, 0x2, RZ ;  /* 0x044000000d0e7989 */ /* 0x000e6400000e00ff */
[----:B-1----:R-:W-:Y:S02]  /*f6e0*/  SEL R2, R14, RZ, P1 ;  /* 0x000000ff0e027207 */ /* 0x002fe40000800000 */
        /* <DEDUP_REMOVED lines=13> */
.L_x_6243:
[----:B------:R-:W-:Y:S02]  /*f7c0*/  ULDC UR4, c[0x0][0xc10] ;  /* 0x0003040000047ab9 */ /* 0x000fe40000000800 */
[----:B------:R-:W-:-:S04]  /*f7d0*/  IMAD.U32 R5, RZ, RZ, UR4 ;  /* 0x00000004ff057e24 */ /* 0x000fc8000f8e00ff */
[----:B-1----:R-:W-:-:S05]  /*f7e0*/  IMAD R14, R14, R5, RZ ;  /* 0x000000050e0e7224 */ /* 0x002fca00078e02ff */
[----:B----4-:R-:W-:-:S04]  /*f7f0*/  IADD3 R7, R7, R14, RZ ;  /* 0x0000000e07077210 */ /* 0x010fc80007ffe0ff */
[----:B---3--:R-:W-:-:S13]  /*f800*/  ISETP.GT.AND P0, PT, R7, R4, PT ;  /* 0x000000040700720c */ /* 0x008fda0003f04270 */
[----:B------:R-:W-:Y:S05]  /*f810*/  @P0 BRA `(.L_x_6192) ;  /* 0x0000000000b40947 */ /* 0x000fea0003800000 */
[----:B------:R-:W1:Y:S02]  /*f820*/  LDC R0, c[0x0][0xc14] ;  /* 0x00030500ff007b82 */ /* 0x000e640000000800 */
.L_x_6197:
        /* <DEDUP_REMOVED lines=14> */
.L_x_6195:
[----:B------:R-:W-:Y:S05]  /*f910*/  BSYNC B0 ;  /* 0x0000000000007941 */ /* 0x000fea0003800000 */
.L_x_6194:
        /* <DEDUP_REMOVED lines=23> */
.L_x_6251:
[----:B------:R-:W-:Y:S02]  /*fa90*/  ULDC UR4, c[0x0][0xc10] ;  /* 0x0003040000047ab9 */ /* 0x000fe40000000800 */
[----:B------:R-:W-:-:S04]  /*faa0*/  IMAD.U32 R5, RZ, RZ, UR4 ;  /* 0x00000004ff057e24 */ /* 0x000fc8000f8e00ff */
[----:B-1----:R-:W-:-:S05]  /*fab0*/  IMAD R14, R14, R5, RZ ;  /* 0x000000050e0e7224 */ /* 0x002fca00078e02ff */
[----:B------:R-:W-:-:S04]  /*fac0*/  IADD3 R7, R14, R7, RZ ;  /* 0x000000070e077210 */ /* 0x000fc80007ffe0ff */
[----:B------:R-:W-:-:S13]  /*fad0*/  ISETP.GT.AND P0, PT, R7, R4, PT ;  /* 0x000000040700720c */ /* 0x000fda0003f04270 */
[----:B------:R-:W-:Y:S05]  /*fae0*/  @!P0 BRA `(.L_x_6197) ;  /* 0xfffffffc00508947 */ /* 0x000fea000383ffff */
.L_x_6192:
[----:B--2---:R-:W-:Y:S01]  /*faf0*/  IMAD.IADD R16, R7, 0x1, -R14 ;  /* 0x0000000107107824 */ /* 0x004fe200078e0a0e */
[----:B------:R-:W-:-:S03]  /*fb00*/  UMOV UR4, 0xffffffff ;  /* 0xffffffff00047882 */ /* 0x000fc60000000000 */
[----:B------:R-:W-:-:S05]  /*fb10*/  IMAD R3, R2, R5, R16 ;  /* 0x0000000502037224 */ /* 0x000fca00078e0210 */
[----:B------:R-:W-:Y:S01]  /*fb20*/  ISETP.GT.AND P6, PT, R3, R4, PT ;  /* 0x000000040300720c */ /* 0x000fe20003fc4270 */
[----:B------:R-:W-:-:S12]  /*fb30*/  BRA.DIV UR4, `(.L_x_6198) ;  /* 0x0000001a043c7947 */ /* 0x000fd8000b800000 */
[----:B------:R-:W-:-:S04]  /*fb40*/  VOTE.ANY R3, PT, !P6 ;  /* 0x0000000000037806 */ /* 0x000fc800070e0100 */
[----:B------:R-:W1:Y:S02]  /*fb50*/  POPC R6, R3 ;  /* 0x0000000300067309 */ /* 0x000e640000000000 */
[----:B-1----:R1:W2:Y:S02]  /*fb60*/  SHFL.IDX PT, R17, R17, R6, 0x1f ;  /* 0x00001f0611117589 */ /* 0x0022a400000e0000 */
.L_x_6255:
[----:B------:R-:W-:Y:S01]  /*fb70*/  ISETP.NE.AND P0, PT, R3, RZ, PT ;  /* 0x000000ff0300720c */ /* 0x000fe20003f05270 */
[----:B------:R-:W-:-:S12]  /*fb80*/  IMAD.MOV.U32 R7, RZ, RZ, RZ ;  /* 0x000000ffff077224 */ /* 0x000fd800078e00ff */
[----:B------:R-:W-:Y:S05]  /*fb90*/  @!P0 BRA `(.L_x_6199) ;  /* 0x0000000000108947 */ /* 0x000fea0003800000 */
[----:B------:R-:W-:Y:S01]  /*fba0*/  UMOV UR4, 0xffffffff ;  /* 0xffffffff00047882 */ /* 0x000fe20000000000 */
[----:B------:R-:W-:Y:S02]  /*fbb0*/  VIADD R12, R6, 0xffffffff ;  /* 0xffffffff060c7836 */ /* 0x000fe40000000000 */
[----:B------:R-:W-:Y:S05]  /*fbc0*/  BRA.DIV UR4, `(.L_x_6200) ;  /* 0x0000001a04607947 */ /* 0x000fea000b800000 */
[----:B------:R3:W4:Y:S02]  /*fbd0*/  SHFL.IDX PT, R7, R2, R12, 0x1f ;  /* 0x00001f0c02077589 */ /* 0x00072400000e0000 */
.L_x_6199:
        /* <DEDUP_REMOVED lines=10> */
[----:B------:R-:W0:Y:S02]  /*fc80*/  I2F.RP R10, R9 ;  /* 0x00000009000a7306 */ /* 0x000e240000209400 */
[----:B------:R-:W-:-:S06]  /*fc90*/  IADD3 R4, RZ, -R4, RZ ;  /* 0x80000004ff047210 */ /* 0x000fcc0007ffe0ff */
        /* <DEDUP_REMOVED lines=15> */
[----:B------:R-:W-:-:S04]  /*fd90*/  ISETP.GE.AND P0, PT, R3, RZ, PT ;  /* 0x000000ff0300720c */ /* 0x000fc80003f06270 */
[----:B------:R-:W-:-:S09]  /*fda0*/  MOV R9, R2 ;  /* 0x0000000200097202 */ /* 0x000fd20000000f00 */
[----:B------:R-:W-:Y:S01]  /*fdb0*/  @!P0 IMAD.MOV R9, RZ, RZ, -R9 ;  /* 0x000000ffff098224 */ /* 0x000fe200078e0a09 */
[----:B------:R-:W-:-:S13]  /*fdc0*/  ISETP.NE.AND P0, PT, R6, RZ, PT ;  /* 0x000000ff0600720c */ /* 0x000fda0003f05270 */
[----:B------:R-:W-:-:S05]  /*fdd0*/  @!P0 LOP3.LUT R9, RZ, R6, RZ, 0x33, !PT ;  /* 0x00000006ff098212 */ /* 0x000fca00078e33ff */
[----:B------:R-:W-:Y:S01]  /*fde0*/  IMAD R4, R8, R9, RZ ;  /* 0x0000000908047224 */ /* 0x000fe200078e02ff */
[----:B------:R-:W-:-:S03]  /*fdf0*/  IADD3 R9, -R9, RZ, RZ ;  /* 0x000000ff09097210 */ /* 0x000fc60007ffe1ff */
[----:B------:R-:W-:Y:S02]  /*fe00*/  IMAD.MOV R2, RZ, RZ, -R4 ;  /* 0x000000ffff027224 */ /* 0x000fe400078e0a04 */
[----:B------:R-:W-:-:S03]  /*fe10*/  IMAD R7, R6, R9, R7 ;  /* 0x0000000906077224 */ /* 0x000fc600078e0207 */
[----:B------:R-:W-:Y:S02]  /*fe20*/  VIADDMNMX R8, R2, R5, R8, PT ;  /* 0x0000000502087246 */ /* 0x000fe40003800108 */
[----:B------:R-:W-:Y:S02]  /*fe30*/  IADD3 R4, R7, R4, RZ ;  /* 0x0000000407047210 */ /* 0x000fe40007ffe0ff */
        /* <DEDUP_REMOVED lines=29> */
.L_x_6193:
[----:B------:R-:W-:Y:S01]  /*10010*/  UMOV UR4, URZ ;  /* 0x0000003f00047c82 */ /* 0x000fe20008000000 */
[----:B------:R-:W-:Y:S01]  /*10020*/  UMOV UR5, URZ ;  /* 0x0000003f00057c82 */ /* 0x000fe20008000000 */
[----:B------:R-:W-:Y:S01]  /*10030*/  ULDC UR6, c[0x0][0xc14] ;  /* 0x0003050000067ab9 */ /* 0x000fe20000000800 */
[----:B--2---:R-:W-:Y:S01]  /*10040*/  IMAD.MOV.U32 R16, RZ, RZ, R4 ;  /* 0x000000ffff107224 */ /* 0x004fe200078e0004 */
[----:B------:R-:W-:Y:S01]  /*10050*/  MOV R17, UR4 ;  /* 0x0000000400117c02 */ /* 0x000fe20008000f00 */
[----:B------:R-:W-:Y:S02]  /*10060*/  IMAD.U32 R18, RZ, RZ, UR5 ;  /* 0x00000005ff127e24 */ /* 0x000fe4000f8e00ff */
[----:B------:R-:W-:-:S07]  /*10070*/  IMAD.U32 R19, RZ, RZ, UR6 ;  /* 0x00000006ff137e24 */ /* 0x000fce000f8e00ff */
.L_x_6201:
        /* <DEDUP_REMOVED lines=12> */
.L_x_6137:
[----:B-1----:R-:W3:Y:S01]  /*10140*/  LDL.LU R0, [R1+0x20] ;  /* 0x0000200001007983 */ /* 0x002ee20000300800 */
[----:B------:R-:W-:Y:S01]  /*10150*/  BSSY B0, `(.L_x_6203) ;  /* 0x000000b000007945 */ /* 0x000fe20003800000 */
[----:B------:R-:W1:Y:S01]  /*10160*/  S2R R5, SR_CgaCtaId ;  /* 0x0000000000057919 */ /* 0x000e620000008800 */
[----:B---3--:R-:W-:-:S05]  /*10170*/  VIADD R0, R0, 0x1 ;  /* 0x0000000100007836 */ /* 0x008fca0000000000 */
[----:B--2---:R-:W-:-:S04]  /*10180*/  LEA.HI R2, R0, R0, RZ, 0x1 ;  /* 0x0000000000027211 */ /* 0x004fc800078f08ff */
[----:B------:R-:W-:-:S04]  /*10190*/  LOP3.LUT R3, R2, 0xfffffffe, RZ, 0xc0, !PT ;  /* 0xfffffffe02037812 */ /* 0x000fc800078ec0ff */
[----:B------:R-:W-:Y:S02]  /*101a0*/  IADD3 R3, R0, -R3, RZ ;  /* 0x8000000300037210 */ /* 0x000fe40007ffe0ff */
[----:B------:R-:W-:Y:S02]  /*101b0*/  MOV R0, 0x400 ;  /* 0x0000040000007802 */ /* 0x000fe40000000f00 */
[----:B------:R-:W-:Y:S02]  /*101c0*/  SHF.L.U32 R3, R3, 0x1f, RZ ;  /* 0x0000001f03037819 */ /* 0x000fe400000006ff */
[----:B-1----:R-:W-:-:S04]  /*101d0*/  LEA R0, R5, R0, 0x18 ;  /* 0x0000000005007211 */ /* 0x002fc800078ec0ff */
[----:B------:R-:W1:Y:S02]  /*101e0*/  SYNCS.PHASECHK.TRANS64.TRYWAIT P0, [R0+URZ+0x28c20], R3 ;  /* 0x028c2003000075a7 */ /* 0x000e64000800017f */
[----:B-1----:R-:W-:Y:S05]  /*101f0*/  @!P0 BRA `(.L_x_6204) ;  /* 0x0000001000fc8947 */ /* 0x002fea0003800000 */
.L_x_6258:
[----:B------:R-:W-:Y:S05]  /*10200*/  BSYNC B0 ;  /* 0x0000000000007941 */ /* 0x000fea0003800000 */
.L_x_6203:
[----:B------:R-:W-:-:S03]  /*10210*/  UMOV UR4, 0xffffffff ;  /* 0xffffffff00047882 */ /* 0x000fc60000000000 */
[----:B------:R-:W-:Y:S05]  /*10220*/  BRA.DIV UR4, `(.L_x_6205) ;  /* 0x0000001604047947 */ /* 0x000fea000b800000 */
[----:B------:R-:W2:Y:S02]  /*10230*/  S2R R2, SR_TID.X ;  /* 0x0000000000027919 */ /* 0x000ea40000002100 */
[----:B--2---:R-:W-:-:S04]  /*10240*/  SHF.R.U32.HI R2, RZ, 0x5, R2 ;  /* 0x00000005ff027819 */ /* 0x004fc80000011602 */
[----:B------:R-:W-:-:S05]  /*10250*/  LOP3.LUT R2, R2, 0x3, RZ, 0xc0, !PT ;  /* 0x0000000302027812 */ /* 0x000fca00078ec0ff */
[----:B------:R2:W3:Y:S02]  /*10260*/  SHFL.IDX PT, R14, R2, RZ, 0x1f ;  /* 0x00001fff020e7589 */ /* 0x0004e400000e0000 */
.L_x_6261:
[----:B---3--:R-:W-:Y:S01]  /*10270*/  ISETP.NE.AND P0, PT, R14, RZ, PT ;  /* 0x000000ff0e00720c */ /* 0x008fe20003f05270 */
[----:B------:R-:W-:-:S12]  /*10280*/  BSSY B0, `(.L_x_6206) ;  /* 0x0000027000007945 */ /* 0x000fd80003800000 */
[----:B------:R-:W-:Y:S05]  /*10290*/  @P0 BRA `(.L_x_6207) ;  /* 0x0000000000940947 */ /* 0x000fea0003800000 */
[----:B------:R-:W-:-:S03]  /*102a0*/  UMOV UR4, 0xffffffff ;  /* 0xffffffff00047882 */ /* 0x000fc60000000000 */
[----:B------:R-:W-:Y:S05]  /*102b0*/  BRA.DIV UR4, `(.L_x_6208) ;  /* 0x0000001604147947 */ /* 0x000fea000b800000 */
[----:B------:R-:W-:-:S13]  /*102c0*/  ELECT P6, URZ, PT ;  /* 0x00000000003f782f */ /* 0x000fda00038c0000 */
.L_x_6264:
[----:B------:R-:W-:Y:S05]  /*102d0*/  @!P6 BRA `(.L_x_6207) ;  /* 0x000000000084e947 */ /* 0x000fea0003800000 */
[----:B------:R-:W-:-:S06]  /*102e0*/  ULOP3.LUT UR4, UR36, 0x2, URZ, 0xfc, !UPT ;  /* 0x0000000224047892 */ /* 0x000fcc000f8efc3f */
[----:B--2---:R-:W-:-:S05]  /*102f0*/  IMAD.U32 R2, RZ, RZ, UR4 ;  /* 0x00000004ff027e24 */ /* 0x004fca000f8e00ff */
[----:B------:R-:W-:-:S13]  /*10300*/  ISETP.NE.AND P2, PT, R2, 0x3, PT ;  /* 0x000000030200780c */ /* 0x000fda0003f45270 */
[----:B------:R-:W-:Y:S05]  /*10310*/  @!P2 BRA `(.L_x_6209) ;  /* 0x000000000004a947 */ /* 0x000fea0003800000 */
[----:B------:R-:W-:Y:S01]  /*10320*/  BPT.TRAP 0x1 ;  /* 0x000000040000795c */ /* 0x000fe20000300000 */
.L_x_6209:
[----:B-1----:R-:W2:Y:S04]  /*10330*/  LDL R3, [R1] ;  /* 0x0000000001037983 */ /* 0x002ea80000100800 */
[----:B------:R-:W3:Y:S01]  /*10340*/  LDL.LU R7, [R1+0x4] ;  /* 0x0000040001077983 */ /* 0x000ee20000300800 */
[----:B------:R-:W-:-:S04]  /*10350*/  VIADD R2, R0, 0x28c40 ;  /* 0x00028c4000027836 */ /* 0x000fc80000000000 */
[C---:B--2---:R-:W-:Y:S01]  /*10360*/  IMAD R6, R3.reuse, 0x8, R2 ;  /* 0x0000000803067824 */ /* 0x044fe200078e0202 */
[----:B------:R-:W-:Y:S02]  /*10370*/  IADD3 R3, R3, 0x1, RZ ;  /* 0x0000000103037810 */ /* 0x000fe40007ffe0ff */
[----:B---3--:R-:W-:Y:S02]  /*10380*/  SHF.L.U32 R5, R7, 0x1f, RZ ;  /* 0x0000001f07057819 */ /* 0x008fe400000006ff */
[C---:B------:R-:W-:Y:S02]  /*10390*/  ISETP.NE.AND P1, PT, R3.reuse, 0x2, PT ;  /* 0x000000020300780c */ /* 0x040fe40003f25270 */
[----:B------:R-:W1:Y:S02]  /*103a0*/  SYNCS.PHASECHK.TRANS64.TRYWAIT P0, [R6+URZ], R5 ;  /* 0x00000005060075a7 */ /* 0x000e64000800017f */
[----:B------:R-:W-:Y:S02]  /*103b0*/  SEL R4, RZ, 0x1, P1 ;  /* 0x00000001ff047807 */ /* 0x000fe40000800000 */
[----:B------:R-:W-:-:S02]  /*103c0*/  SEL R3, R3, RZ, P1 ;  /* 0x000000ff03037207 */ /* 0x000fc40000800000 */
[----:B------:R-:W-:-:S03]  /*103d0*/  LOP3.LUT R4, R7, R4, RZ, 0x3c, !PT ;  /* 0x0000000407047212 */ /* 0x000fc600078e3cff */
[----:B------:R-:W-:Y:S01]  /*103e0*/  IMAD R7, R3, 0x8, R2 ;  /* 0x0000000803077824 */ /* 0x000fe200078e0202 */
[----:B------:R-:W-:Y:S01]  /*103f0*/  SHF.L.U32 R2, R4, 0x1f, RZ ;  /* 0x0000001f04027819 */ /* 0x000fe200000006ff */
[----:B-1----:R-:W-:Y:S06]  /*10400*/  @!P0 BRA `(.L_x_6210) ;  /* 0x0000001000e08947 */ /* 0x002fec0003800000 */
.L_x_6265:
[----:B------:R-:W2:Y:S02]  /*10410*/  SYNCS.PHASECHK.TRANS64.TRYWAIT P0, [R7+URZ], R2 ;  /* 0x00000002070075a7 */ /* 0x000ea4000800017f */
[----:B--2---:R-:W-:Y:S05]  /*10420*/  @!P0 BRA `(.L_x_6211) ;  /* 0x0000001000ec8947 */ /* 0x004fea0003800000 */
.L_x_6266:
[----:B------:R-:W-:Y:S05]  /*10430*/  @!P2 BRA `(.L_x_6212) ;  /* 0x000000000004a947 */ /* 0x000fea0003800000 */
[----:B------:R-:W-:Y:S01]  /*10440*/  BPT.TRAP 0x1 ;  /* 0x000000040000795c */ /* 0x000fe20000300000 */
.L_x_6212:
[----:B------:R-:W3:Y:S01]  /*10450*/  LDL.LU R4, [R1] ;  /* 0x0000000001047983 */ /* 0x000ee20000300800 */
[----:B------:R-:W-:-:S04]  /*10460*/  VIADD R0, R0, 0x28c60 ;  /* 0x00028c6000007836 */ /* 0x000fc80000000000 */
[----:B---3--:R-:W-:-:S04]  /*10470*/  IMAD R4, R4, 0x8, R0 ;  /* 0x0000000804047824 */ /* 0x008fc800078e0200 */
[----:B------:R-:W3:Y:S02]  /*10480*/  SYNCS.PHASECHK.TRANS64.TRYWAIT P0, [R4+URZ], R5 ;  /* 0x00000005040075a7 */ /* 0x000ee4000800017f */
[----:B---3--:R-:W-:Y:S05]  /*10490*/  @!P0 BRA `(.L_x_6213) ;  /* 0x0000001000e48947 */ /* 0x008fea0003800000 */
.L_x_6267:
[----:B------:R-:W-:-:S07]  /*104a0*/  LEA R3, R3, R0, 0x3 ;  /* 0x0000000003037211 */ /* 0x000fce00078e18ff */
.L_x_6214:
[----:B----4-:R4:W0:Y:S02]  /*104b0*/  SYNCS.PHASECHK.TRANS64.TRYWAIT P0, [R3+URZ], R2 ;  /* 0x00000002030075a7 */ /* 0x010824000800017f */
[----:B0-----:R-:W-:Y:S05]  /*104c0*/  @!P0 NANOSLEEP.SYNCS 0x989680 ;  /* 0x009896800000895d */ /* 0x001fea0003900000 */
[----:B------:R-:W0:Y:S02]  /*104d0*/  @!P0 SYNCS.PHASECHK.TRANS64 P0, [R3+URZ], R2 ;  /* 0x00000002030085a7 */ /* 0x000e24000800007f */
[----:B0-----:R-:W-:Y:S05]  /*104e0*/  @!P0 BRA `(.L_x_6214) ;  /* 0xfffffffc00f08947 */ /* 0x001fea000383ffff */
.L_x_6207:
[----:B------:R-:W-:Y:S05]  /*104f0*/  BSYNC B0 ;  /* 0x0000000000007941 */ /* 0x000fea0003800000 */
.L_x_6206:
[----:B------:R-:W-:Y:S05]  /*10500*/  EXIT ;  /* 0x000000000000794d */ /* 0x000fea0003800000 */
.L_x_6080:
[----:B0-----:R-:W-:-:S04]  /*10510*/  IMAD.U32 R5, RZ, RZ, UR21 ;  /* 0x00000015ff057e24 */ /* 0x001fc8000f8e00ff */
[----:B------:R0:W1:Y:S03]  /*10520*/  SYNCS.PHASECHK.TRANS64.TRYWAIT P1, [R5+URZ+0x28c50], R4 ;  /* 0x028c5004050075a7 */ /* 0x000066000802017f */
[----:B-1----:R-:W-:Y:S05]  /*10530*/  @!P1 NANOSLEEP.SYNCS 0x989680 ;  /* 0x009896800000995d */ /* 0x002fea0003900000 */
[----:B------:R-:W1:Y:S02]  /*10540*/  @!P1 SYNCS.PHASECHK.TRANS64 P1, [R5+URZ+0x28c50], R4 ;  /* 0x028c5004050095a7 */ /* 0x000e64000802007f */
[----:B-1----:R-:W-:Y:S05]  /*10550*/  @!P1 BRA `(.L_x_6080) ;  /* 0xfffffffc00ec9947 */ /* 0x002fea000383ffff */
[----:B------:R-:W-:Y:S05]  /*10560*/  BRA `(.L_x_6215) ;  /* 0xffffff1400387947 */ /* 0x000fea000383ffff */
.L_x_6085:
[----:B-1----:R-:W-:-:S04]  /*10570*/  IMAD.U32 R6, RZ, RZ, UR21 ;  /* 0x00000015ff067e24 */ /* 0x002fc8000f8e00ff */
[----:B------:R1:W2:Y:S03]  /*10580*/  SYNCS.PHASECHK.TRANS64.TRYWAIT P1, [R6+URZ+0x28c50], R5 ;  /* 0x028c5005060075a7 */ /* 0x0002a6000802017f */
[----:B--2---:R-:W-:Y:S05]  /*10590*/  @!P1 NANOSLEEP.SYNCS 0x989680 ;  /* 0x009896800000995d */ /* 0x004fea0003900000 */
[----:B------:R-:W2:Y:S02]  /*105a0*/  @!P1 SYNCS.PHASECHK.TRANS64 P1, [R6+URZ+0x28c50], R5 ;  /* 0x028c5005060095a7 */ /* 0x000ea4000802007f */
[----:B--2---:R-:W-:Y:S05]  /*105b0*/  @!P1 BRA `(.L_x_6085) ;  /* 0xfffffffc00ec9947 */ /* 0x004fea000383ffff */
[----:B------:R-:W-:Y:S05]  /*105c0*/  BRA `(.L_x_6084) ;  /* 0xffffff20003c7947 */ /* 0x000fea000383ffff */
.L_x_6088:
[----:B0-----:R-:W-:-:S04]  /*105d0*/  IMAD.U32 R3, RZ, RZ, UR40 ;  /* 0x00000028ff037e24 */ /* 0x001fc8000f8e00ff */
[----:B------:R0:W1:Y:S03]  /*105e0*/  SYNCS.PHASECHK.TRANS64.TRYWAIT P1, [R3+URZ+0x28c00], R0 ;  /* 0x028c0000030075a7 */ /* 0x000066000802017f */
[----:B-1----:R-:W-:Y:S05]  /*105f0*/  @!P1 NANOSLEEP.SYNCS 0x989680 ;  /* 0x009896800000995d */ /* 0x002fea0003900000 */
[----:B------:R-:W1:Y:S02]  /*10600*/  @!P1 SYNCS.PHASECHK.TRANS64 P1, [R3+URZ+0x28c00], R0 ;  /* 0x028c0000030095a7 */ /* 0x000e64000802007f */
[----:B-1----:R-:W-:Y:S05]  /*10610*/  @!P1 BRA `(.L_x_6088) ;  /* 0xfffffffc00ec9947 */ /* 0x002fea000383ffff */
[----:B------:R-:W-:Y:S05]  /*10620*/  BRA `(.L_x_6216) ;  /* 0xffffff2c007c7947 */ /* 0x000fea000383ffff */
.L_x_6092:
[----:B--2---:R2:W3:Y:S02]  /*10630*/  SYNCS.PHASECHK.TRANS64.TRYWAIT P1, [R7+URZ+0x28c30], R8 ;  /* 0x028c3008070075a7 */ /* 0x0044e4000802017f */
[----:B---3--:R-:W-:Y:S05]  /*10640*/  @!P1 NANOSLEEP.SYNCS 0x989680 ;  /* 0x009896800000995d */ /* 0x008fea0003900000 */
[----:B------:R-:W3:Y:S02]  /*10650*/  @!P1 SYNCS.PHASECHK.TRANS64 P1, [R7+URZ+0x28c30], R8 ;  /* 0x028c3008070095a7 */ /* 0x000ee4000802007f */
[----:B---3--:R-:W-:Y:S05]  /*10660*/  @!P1 BRA `(.L_x_6092) ;  /* 0xfffffffc00f09947 */ /* 0x008fea000383ffff */
[----:B------:R-:W-:Y:S05]  /*10670*/  BRA `(.L_x_6091) ;  /* 0xffffff2c00987947 */ /* 0x000fea000383ffff */
.L_x_6096:
[----:B----4-:R4:W0:Y:S02]  /*10680*/  SYNCS.PHASECHK.TRANS64.TRYWAIT P2, [R7+URZ+0x28c50], R8 ;  /* 0x028c5008070075a7 */ /* 0x010824000804017f */
[----:B0-----:R-:W-:Y:S05]  /*10690*/  @!P2 NANOSLEEP.SYNCS 0x989680 ;  /* 0x009896800000a95d */ /* 0x001fea0003900000 */
[----:B------:R-:W0:Y:S02]  /*106a0*/  @!P2 SYNCS.PHASECHK.TRANS64 P2, [R7+URZ+0x28c50], R8 ;  /* 0x028c50080700a5a7 */ /* 0x000e24000804007f */
[----:B0-----:R-:W-:Y:S05]  /*106b0*/  @!P2 BRA `(.L_x_6096) ;  /* 0xfffffffc00f0a947 */ /* 0x001fea000383ffff */
[----:B------:R-:W-:Y:S05]  /*106c0*/  BRA `(.L_x_6095) ;  /* 0xffffff4000047947 */ /* 0x000fea000383ffff */
.L_x_6101:
[----:B--2---:R-:W-:-:S04]  /*106d0*/  MOV R4, UR24 ;  /* 0x0000001800047c02 */ /* 0x004fc80008000f00 */
[----:B------:R2:W3:Y:S03]  /*106e0*/  SYNCS.PHASECHK.TRANS64.TRYWAIT P2, [R4+URZ+0x28c30], R7 ;  /* 0x028c3007040075a7 */ /* 0x0004e6000804017f */
[----:B---3--:R-:W-:Y:S05]  /*106f0*/  @!P2 NANOSLEEP.SYNCS 0x989680 ;  /* 0x009896800000a95d */ /* 0x008fea0003900000 */
[----:B------:R-:W3:Y:S02]  /*10700*/  @!P2 SYNCS.PHASECHK.TRANS64 P2, [R4+URZ+0x28c30], R7 ;  /* 0x028c30070400a5a7 */ /* 0x000ee4000804007f */
[----:B---3--:R-:W-:Y:S05]  /*10710*/  @!P2 BRA `(.L_x_6101) ;  /* 0xfffffffc00eca947 */ /* 0x008fea000383ffff */
[----:B------:R-:W-:Y:S05]  /*10720*/  BRA `(.L_x_6100) ;  /* 0xffffff4000f47947 */ /* 0x000fea000383ffff */
.L_x_6105:
[----:B-1----:R1:W2:Y:S02]  /*10730*/  SYNCS.PHASECHK.TRANS64.TRYWAIT P2, [R168+URZ+0x28c50], R7 ;  /* 0x028c5007a80075a7 */ /* 0x0022a4000804017f */
[----:B--2---:R-:W-:Y:S05]  /*10740*/  @!P2 NANOSLEEP.SYNCS 0x989680 ;  /* 0x009896800000a95d */ /* 0x004fea0003900000 */
[----:B------:R-:W2:Y:S02]  /*10750*/  @!P2 SYNCS.PHASECHK.TRANS64 P2, [R168+URZ+0x28c50], R7 ;  /* 0x028c5007a800a5a7 */ /* 0x000ea4000804007f */
[----:B--2---:R-:W-:Y:S05]  /*10760*/  @!P2 BRA `(.L_x_6105) ;  /* 0xfffffffc00f0a947 */ /* 0x004fea000383ffff */
[----:B------:R-:W-:Y:S05]  /*10770*/  BRA `(.L_x_6104) ;  /* 0xffffff5c00487947 */ /* 0x000fea000383ffff */
.L_x_6111:
[----:B-1----:R-:W-:-:S04]  /*10780*/  IMAD.U32 R4, RZ, RZ, UR23 ;  /* 0x00000017ff047e24 */ /* 0x002fc8000f8e00ff */
[----:B------:R1:W4:Y:S03]  /*10790*/  SYNCS.PHASECHK.TRANS64.TRYWAIT P2, [R4+URZ+0x28c30], R7 ;  /* 0x028c3007040075a7 */ /* 0x000326000804017f */
[----:B----4-:R-:W-:Y:S05]  /*107a0*/  @!P2 NANOSLEEP.SYNCS 0x989680 ;  /* 0x009896800000a95d */ /* 0x010fea0003900000 */
[----:B------:R-:W4:Y:S02]  /*107b0*/  @!P2 SYNCS.PHASECHK.TRANS64 P2, [R4+URZ+0x28c30], R7 ;  /* 0x028c30070400a5a7 */ /* 0x000f24000804007f */
[----:B----4-:R-:W-:Y:S05]  /*107c0*/  @!P2 BRA `(.L_x_6111) ;  /* 0xfffffffc00eca947 */ /* 0x010fea000383ffff */
[----:B------:R-:W-:Y:S05]  /*107d0*/  BRA `(.L_x_6110) ;  /* 0xffffff6000307947 */ /* 0x000fea000383ffff */
.L_x_6115:
[----:B---3--:R3:W4:Y:S02]  /*107e0*/  SYNCS.PHASECHK.TRANS64.TRYWAIT P2, [R170+URZ+0x28c50], R7 ;  /* 0x028c5007aa0075a7 */ /* 0x008724000804017f */
[----:B----4-:R-:W-:Y:S05]  /*107f0*/  @!P2 NANOSLEEP.SYNCS 0x989680 ;  /* 0x009896800000a95d */ /* 0x010fea0003900000 */
[----:B------:R-:W4:Y:S02]  /*10800*/  @!P2 SYNCS.PHASECHK.TRANS64 P2, [R170+URZ+0x28c50], R7 ;  /* 0x028c5007aa00a5a7 */ /* 0x000f24000804007f */
[----:B----4-:R-:W-:Y:S05]  /*10810*/  @!P2 BRA `(.L_x_6115) ;  /* 0xfffffffc00f0a947 */ /* 0x010fea000383ffff */
[----:B------:R-:W-:Y:S05]  /*10820*/  BRA `(.L_x_6114) ;  /* 0xffffff7400547947 */ /* 0x000fea000383ffff */
.L_x_6148:
        /* <DEDUP_REMOVED lines=11> */
.L_x_6218:
[----:B------:R-:W-:Y:S05]  /*108e0*/  BSYNC B0 ;  /* 0x0000000000007941 */ /* 0x000fea0003800000 */
.L_x_6217:
[----:B------:R-:W-:Y:S05]  /*108f0*/  BRA `(.L_x_6219) ;  /* 0xffffffc400347947 */ /* 0x000fea000383ffff */
.L_x_6149:
[----:B------:R-:W-:Y:S01]  /*10900*/  BSSY B0, `(.L_x_6220) ;  /* 0x0000006000007945 */ /* 0x000fe20003800000 */
[----:B------:R-:W-:-:S07]  /*10910*/  IMAD.MOV.U32 R15, RZ, RZ, -0x1 ;  /* 0xffffffffff0f7424 */ /* 0x000fce00078e00ff */
[----:B------:R-:W-:Y:S05]  /*10920*/  WARPSYNC.COLLECTIVE R15, `(.L_x_6221) ;  /* 0x000000000f0c7348 */ /* 0x000fea0003c00000 */
[----:B------:R-:W-:Y:S02]  /*10930*/  ELECT P6, UR62, PT ;  /* 0x00000000003e782f */ /* 0x000fe400038c0000 */
[----:B------:R-:W-:Y:S01]  /*10940*/  MOV R14, UR62 ;  /* 0x0000003e000e7c02 */ /* 0x000fe20008000f00 */
[----:B------:R-:W-:Y:S10]  /*10950*/  ENDCOLLECTIVE ;  /* 0x000000000000791b */ /* 0x000ff40003800000 */
.L_x_6221:
[----:B------:R-:W-:Y:S05]  /*10960*/  BSYNC B0 ;  /* 0x0000000000007941 */ /* 0x000fea0003800000 */
.L_x_6220:
[----:B------:R-:W-:Y:S05]  /*10970*/  BRA `(.L_x_6222) ;  /* 0xffffffc400247947 */ /* 0x000fea000383ffff */
.L_x_6152:
[----:B0-----:R0:W1:Y:S02]  /*10980*/  SYNCS.PHASECHK.TRANS64.TRYWAIT P0, [R8+URZ+0x28c40], R10 ;  /* 0x028c400a080075a7 */ /* 0x001064000800017f */
[----:B-1----:R-:W-:Y:S05]  /*10990*/  @!P0 NANOSLEEP.SYNCS 0x989680 ;  /* 0x009896800000895d */ /* 0x002fea0003900000 */
[----:B------:R-:W1:Y:S02]  /*109a0*/  @!P0 SYNCS.PHASECHK.TRANS64 P0, [R8+URZ+0x28c40], R10 ;  /* 0x028c400a080085a7 */ /* 0x000e64000800007f */
[----:B-1----:R-:W-:Y:S05]  /*109b0*/  @!P0 BRA `(.L_x_6152) ;  /* 0xfffffffc00f08947 */ /* 0x002fea000383ffff */
[----:B------:R-:W-:Y:S05]  /*109c0*/  BRA `(.L_x_6223) ;  /* 0xffffffc400887947 */ /* 0x000fea000383ffff */
.L_x_6155:
        /* <DEDUP_REMOVED lines=8> */
.L_x_6158:
[----:B0-----:R0:W1:Y:S02]  /*10a50*/  SYNCS.PHASECHK.TRANS64.TRYWAIT P0, [R11+URZ+0x28c60], R6 ;  /* 0x028c60060b0075a7 */ /* 0x001064000800017f */
[----:B-1----:R-:W-:Y:S05]  /*10a60*/  @!P0 NANOSLEEP.SYNCS 0x989680 ;  /* 0x009896800000895d */ /* 0x002fea0003900000 */
[----:B------:R-:W1:Y:S02]  /*10a70*/  @!P0 SYNCS.PHASECHK.TRANS64 P0, [R11+URZ+0x28c60], R6 ;  /* 0x028c60060b0085a7 */ /* 0x000e64000800007f */
[----:B-1----:R-:W-:Y:S05]  /*10a80*/  @!P0 BRA `(.L_x_6158) ;  /* 0xfffffffc00f08947 */ /* 0x002fea000383ffff */
[----:B------:R-:W-:Y:S05]  /*10a90*/  BRA `(.L_x_6225) ;  /* 0xffffffc800807947 */ /* 0x000fea000383ffff */
.L_x_6167:
[----:B-1----:R1:W2:Y:S02]  /*10aa0*/  SYNCS.PHASECHK.TRANS64.TRYWAIT P0, [R2+URZ+0x28c40], R3 ;  /* 0x028c4003020075a7 */ /* 0x0022a4000800017f */
[----:B--2---:R-:W-:Y:S05]  /*10ab0*/  @!P0 NANOSLEEP.SYNCS 0x989680 ;  /* 0x009896800000895d */ /* 0x004fea0003900000 */
[----:B------:R-:W2:Y:S02]  /*10ac0*/  @!P0 SYNCS.PHASECHK.TRANS64 P0, [R2+URZ+0x28c40], R3 ;  /* 0x028c4003020085a7 */ /* 0x000ea4000800007f */
[----:B--2---:R-:W-:Y:S05]  /*10ad0*/  @!P0 BRA `(.L_x_6167) ;  /* 0xfffffffc00f08947 */ /* 0x004fea000383ffff */
[----:B------:R-:W-:Y:S05]  /*10ae0*/  BRA `(.L_x_6226) ;  /* 0xffffffd000487947 */ /* 0x000fea000383ffff */
.L_x_6169:
[----:B0-----:R0:W2:Y:S02]  /*10af0*/  SYNCS.PHASECHK.TRANS64.TRYWAIT P0, [R2+URZ+0x28c60], R3 ;  /* 0x028c6003020075a7 */ /* 0x0010a4000800017f */
[----:B--2---:R-:W-:Y:S05]  /*10b00*/  @!P0 NANOSLEEP.SYNCS 0x989680 ;  /* 0x009896800000895d */ /* 0x004fea0003900000 */
[----:B------:R-:W2:Y:S02]  /*10b10*/  @!P0 SYNCS.PHASECHK.TRANS64 P0, [R2+URZ+0x28c60], R3 ;  /* 0x028c6003020085a7 */ /* 0x000ea4000800007f */
[----:B--2---:R-:W-:Y:S05]  /*10b20*/  @!P0 BRA `(.L_x_6169) ;  /* 0xfffffffc00f08947 */ /* 0x004fea000383ffff */
[----:B------:R-:W-:Y:S05]  /*10b30*/  BRA `(.L_x_6227) ;  /* 0xffffffd000b87947 */ /* 0x000fea000383ffff */
.L_x_6174:
[----:B-1----:R1:W2:Y:S02]  /*10b40*/  SYNCS.PHASECHK.TRANS64.TRYWAIT P0, [R2+URZ+0x28c40], R7 ;  /* 0x028c4007020075a7 */ /* 0x0022a4000800017f */
[----:B--2---:R-:W-:Y:S05]  /*10b50*/  @!P0 NANOSLEEP.SYNCS 0x989680 ;  /* 0x009896800000895d */ /* 0x004fea0003900000 */
[----:B------:R-:W2:Y:S02]  /*10b60*/  @!P0 SYNCS.PHASECHK.TRANS64 P0, [R2+URZ+0x28c40], R7 ;  /* 0x028c4007020085a7 */ /* 0x000ea4000800007f */
[----:B--2---:R-:W-:Y:S05]  /*10b70*/  @!P0 BRA `(.L_x_6174) ;  /* 0xfffffffc00f08947 */ /* 0x004fea000383ffff */
[----:B------:R-:W-:Y:S05]  /*10b80*/  BRA `(.L_x_6228) ;  /* 0xffffffd800547947 */ /* 0x000fea000383ffff */
.L_x_6176:
[----:B0-----:R0:W2:Y:S02]  /*10b90*/  SYNCS.PHASECHK.TRANS64.TRYWAIT P1, [R2+URZ+0x28c60], R7 ;  /* 0x028c6007020075a7 */ /* 0x0010a4000802017f */
[----:B--2---:R-:W-:Y:S05]  /*10ba0*/  @!P1 NANOSLEEP.SYNCS 0x989680 ;  /* 0x009896800000995d */ /* 0x004fea0003900000 */
[----:B------:R-:W2:Y:S02]  /*10bb0*/  @!P1 SYNCS.PHASECHK.TRANS64 P1, [R2+URZ+0x28c60], R7 ;  /* 0x028c6007020095a7 */ /* 0x000ea4000802007f */
[----:B--2---:R-:W-:Y:S05]  /*10bc0*/  @!P1 BRA `(.L_x_6176) ;  /* 0xfffffffc00f09947 */ /* 0x004fea000383ffff */
[----:B------:R-:W-:Y:S05]  /*10bd0*/  BRA `(.L_x_6229) ;  /* 0xffffffd800c07947 */ /* 0x000fea000383ffff */
.L_x_6181:
[----:B--2---:R2:W3:Y:S02]  /*10be0*/  SYNCS.PHASECHK.TRANS64.TRYWAIT P0, [R2+URZ+0x28c40], R3 ;  /* 0x028c4003020075a7 */ /* 0x0044e4000800017f */
[----:B---3--:R-:W-:Y:S05]  /*10bf0*/  @!P0 NANOSLEEP.SYNCS 0x989680 ;  /* 0x009896800000895d */ /* 0x008fea0003900000 */
[----:B------:R-:W3:Y:S02]  /*10c00*/  @!P0 SYNCS.PHASECHK.TRANS64 P0, [R2+URZ+0x28c40], R3 ;  /* 0x028c4003020085a7 */ /* 0x000ee4000800007f */
[----:B---3--:R-:W-:Y:S05]  /*10c10*/  @!P0 BRA `(.L_x_6181) ;  /* 0xfffffffc00f08947 */ /* 0x008fea000383ffff */
[----:B------:R-:W-:Y:S05]  /*10c20*/  BRA `(.L_x_6230) ;  /* 0xffffffe0003c7947 */ /* 0x000fea000383ffff */
.L_x_6183:
[----:B0-----:R0:W1:Y:S02]  /*10c30*/  SYNCS.PHASECHK.TRANS64.TRYWAIT P1, [R2+URZ+0x28c60], R3 ;  /* 0x028c6003020075a7 */ /* 0x001064000802017f */
[----:B-1----:R-:W-:Y:S05]  /*10c40*/  @!P1 NANOSLEEP.SYNCS 0x989680 ;  /* 0x009896800000995d */ /* 0x002fea0003900000 */
[----:B------:R-:W1:Y:S02]  /*10c50*/  @!P1 SYNCS.PHASECHK.TRANS64 P1, [R2+URZ+0x28c60], R3 ;  /* 0x028c6003020095a7 */ /* 0x000e64000802007f */
[----:B-1----:R-:W-:Y:S05]  /*10c60*/  @!P1 BRA `(.L_x_6183) ;  /* 0xfffffffc00f09947 */ /* 0x002fea000383ffff */
[----:B------:R-:W-:Y:S05]  /*10c70*/  BRA `(.L_x_6231) ;  /* 0xffffffe000ac7947 */ /* 0x000fea000383ffff */
.L_x_6188:
[----:B------:R-:W-:Y:S01]  /*10c80*/  BSSY B0, `(.L_x_6232) ;  /* 0x0000008000007945 */ /* 0x000fe20003800000 */
[----:B0-----:R-:W-:Y:S01]  /*10c90*/  IMAD.MOV.U32 R13, RZ, RZ, R16 ;  /* 0x000000ffff0d7224 */ /* 0x001fe200078e0010 */
[----:B------:R-:W-:Y:S01]  /*10ca0*/  MOV R12, RZ ;  /* 0x000000ff000c7202 */ /* 0x000fe20000000f00 */
[----:B------:R-:W-:Y:S02]  /*10cb0*/  IMAD.MOV.U32 R11, RZ, RZ, 0x1f ;  /* 0x0000001fff0b7424 */ /* 0x000fe400078e00ff */
[----:B------:R-:W-:-:S07]  /*10cc0*/  IMAD.MOV.U32 R15, RZ, RZ, -0x1 ;  /* 0xffffffffff0f7424 */ /* 0x000fce00078e00ff */
[----:B-1----:R-:W-:Y:S05]  /*10cd0*/  WARPSYNC.COLLECTIVE R15, `(.L_x_6233) ;  /* 0x000000000f087348 */ /* 0x002fea0003c00000 */
[----:B------:R0:W2:Y:S02]  /*10ce0*/  SHFL.IDX P6, R14, R13, R12, R11 ;  /* 0x0000000c0d0e7389 */ /* 0x0000a400000c000b */
[----:B012---:R-:W-:Y:S01]  /*10cf0*/  ENDCOLLECTIVE ;  /* 0x000000000000791b */ /* 0x007fe20003800000 */
.L_x_6233:
[----:B------:R-:W-:Y:S05]  /*10d00*/  BSYNC B0 ;  /* 0x0000000000007941 */ /* 0x000fea0003800000 */
.L_x_6232:
        /* <DEDUP_REMOVED lines=8> */
.L_x_6234:
[----:B------:R-:W-:Y:S01]  /*10d90*/  MOV R7, R14 ;  /* 0x0000000e00077202 */ /* 0x000fe20000000f00 */
[----:B------:R-:W-:Y:S06]  /*10da0*/  BRA `(.L_x_6235) ;  /* 0xffffffe400f07947 */ /* 0x000fec000383ffff */
.L_x_6191:
[----:B------:R-:W-:Y:S01]  /*10db0*/  BSSY B0, `(.L_x_6236) ;  /* 0x0000008000007945 */ /* 0x000fe20003800000 */
[----:B-----5:R-:W-:Y:S01]  /*10dc0*/  IMAD.MOV.U32 R13, RZ, RZ, R17 ;  /* 0x000000ffff0d7224 */ /* 0x020fe200078e0011 */
[----:B------:R-:W-:Y:S01]  /*10dd0*/  MOV R15, 0xffffffff ;  /* 0xffffffff000f7802 */ /* 0x000fe20000000f00 */
[----:B------:R-:W-:Y:S02]  /*10de0*/  IMAD.MOV.U32 R12, RZ, RZ, 0x1 ;  /* 0x00000001ff0c7424 */ /* 0x000fe400078e00ff */
[----:B------:R-:W-:-:S07]  /*10df0*/  IMAD.MOV.U32 R11, RZ, RZ, RZ ;  /* 0x000000ffff0b7224 */ /* 0x000fce00078e00ff */
[----:B01234-:R-:W-:Y:S05]  /*10e00*/  WARPSYNC.COLLECTIVE R15, `(.L_x_6237) ;  /* 0x000000000f087348 */ /* 0x01ffea0003c00000 */
[----:B------:R0:W0:Y:S02]  /*10e10*/  SHFL.UP P6, R14, R13, R12, R11 ;  /* 0x0400000c0d0e7389 */ /* 0x00002400000c000b */
[----:B01234-:R-:W-:Y:S01]  /*10e20*/  ENDCOLLECTIVE ;  /* 0x000000000000791b */ /* 0x01ffe20003800000 */
.L_x_6237:
[----:B------:R-:W-:Y:S05]  /*10e30*/  BSYNC B0 ;  /* 0x0000000000007941 */ /* 0x000fea0003800000 */
.L_x_6236:
        /* <DEDUP_REMOVED lines=10> */
.L_x_6238:
        /* <DEDUP_REMOVED lines=8> */
.L_x_6239:
        /* <DEDUP_REMOVED lines=8> */
.L_x_6240:
        /* <DEDUP_REMOVED lines=8> */
.L_x_6241:
        /* <DEDUP_REMOVED lines=8> */
.L_x_6242:
[----:B------:R-:W-:Y:S05]  /*110e0*/  BRA `(.L_x_6243) ;  /* 0xffffffe400b47947 */ /* 0x000fea000383ffff */
.L_x_6196:
[----:B------:R-:W-:Y:S01]  /*110f0*/  BSSY B0, `(.L_x_6244) ;  /* 0x0000008000007945 */ /* 0x000fe20003800000 */
[----:B-----5:R-:W-:Y:S01]  /*11100*/  IMAD.MOV.U32 R13, RZ, RZ, R17 ;  /* 0x000000ffff0d7224 */ /* 0x020fe200078e0011 */
[----:B------:R-:W-:Y:S01]  /*11110*/  MOV R11, RZ ;  /* 0x000000ff000b7202 */ /* 0x000fe20000000f00 */
[----:B------:R-:W-:Y:S02]  /*11120*/  IMAD.MOV.U32 R12, RZ, RZ, 0x1 ;  /* 0x00000001ff0c7424 */ /* 0x000fe400078e00ff */
[----:B------:R-:W-:-:S07]  /*11130*/  IMAD.MOV.U32 R15, RZ, RZ, -0x1 ;  /* 0xffffffffff0f7424 */ /* 0x000fce00078e00ff */
[----:B0-2---:R-:W-:Y:S05]  /*11140*/  WARPSYNC.COLLECTIVE R15, `(.L_x_6245) ;  /* 0x000000000f087348 */ /* 0x005fea0003c00000 */
[----:B------:R1:W3:Y:S02]  /*11150*/  SHFL.UP P6, R14, R13, R12, R11 ;  /* 0x0400000c0d0e7389 */ /* 0x0002e400000c000b */
[----:B0123--:R-:W-:Y:S01]  /*11160*/  ENDCOLLECTIVE ;  /* 0x000000000000791b */ /* 0x00ffe20003800000 */
.L_x_6245:
[----:B------:R-:W-:Y:S05]  /*11170*/  BSYNC B0 ;  /* 0x0000000000007941 */ /* 0x000fea0003800000 */
.L_x_6244:
        /* <DEDUP_REMOVED lines=10> */
.L_x_6246:
        /* <DEDUP_REMOVED lines=8> */
.L_x_6247:
        /* <DEDUP_REMOVED lines=8> */
.L_x_6248:
        /* <DEDUP_REMOVED lines=8> */
.L_x_6249:
        /* <DEDUP_REMOVED lines=8> */
.L_x_6250:
[----:B------:R-:W-:Y:S05]  /*11420*/  BRA `(.L_x_6251) ;  /* 0xffffffe400987947 */ /* 0x000fea000383ffff */
.L_x_6198:
[----:B------:R-:W-:Y:S01]  /*11430*/  BSSY B0, `(.L_x_6252) ;  /* 0x0000006000007945 */ /* 0x000fe20003800000 */
[----:B------:R-:W-:Y:S01]  /*11440*/  PLOP3.LUT P6, PT, P6, PT, PT, 0x8, 0x0 ;  /* 0x000000000000781c */ /* 0x000fe200037ce170 */
[----:B------:R-:W-:-:S12]  /*11450*/  IMAD.MOV.U32 R15, RZ, RZ, -0x1 ;  /* 0xffffffffff0f7424 */ /* 0x000fd800078e00ff */
[----:B0-----:R-:W-:Y:S05]  /*11460*/  WARPSYNC.COLLECTIVE R15, `(.L_x_6253) ;  /* 0x000000000f087348 */ /* 0x001fea0003c00000 */
[----:B------:R-:W-:Y:S01]  /*11470*/  VOTE.ANY R14, PT, P6 ;  /* 0x00000000000e7806 */ /* 0x000fe200030e0100 */
[----:B0-----:R-:W-:Y:S06]  /*11480*/  ENDCOLLECTIVE ;  /* 0x000000000000791b */ /* 0x001fec0003800000 */
.L_x_6253:
[----:B------:R-:W-:Y:S05]  /*11490*/  BSYNC B0 ;  /* 0x0000000000007941 */ /* 0x000fea0003800000 */
.L_x_6252:
[----:B------:R-:W-:Y:S01]  /*114a0*/  MOV R3, R14 ;  /* 0x0000000e00037202 */ /* 0x000fe20000000f00 */
[----:B------:R-:W-:Y:S01]  /*114b0*/  IMAD.MOV.U32 R13, RZ, RZ, R17 ;  /* 0x000000ffff0d7224 */ /* 0x000fe200078e0011 */
[----:B------:R-:W-:Y:S01]  /*114c0*/  MOV R15, 0xffffffff ;  /* 0xffffffff000f7802 */ /* 0x000fe20000000f00 */
[----:B------:R-:W-:Y:S01]  /*114d0*/  IMAD.MOV.U32 R11, RZ, RZ, 0x1f ;  /* 0x0000001fff0b7424 */ /* 0x000fe200078e00ff */
[----:B------:R-:W0:Y:S02]  /*114e0*/  POPC R6, R3 ;  /* 0x0000000300067309 */ /* 0x000e240000000000 */
[----:B0-----:R-:W-:-:S07]  /*114f0*/  IMAD.MOV.U32 R12, RZ, RZ, R6 ;  /* 0x000000ffff0c7224 */ /* 0x001fce00078e0006 */
[----:B------:R-:W-:Y:S05]  /*11500*/  WARPSYNC.COLLECTIVE R15, `(.L_x_6254) ;  /* 0x000000000f087348 */ /* 0x000fea0003c00000 */
[----:B------:R0:W1:Y:S02]  /*11510*/  SHFL.IDX P6, R14, R13, R12, R11 ;  /* 0x0000000c0d0e7389 */ /* 0x00006400000c000b */
[----:B01----:R-:W-:Y:S01]  /*11520*/  ENDCOLLECTIVE ;  /* 0x000000000000791b */ /* 0x003fe20003800000 */
.L_x_6254:
[----:B------:R-:W-:Y:S01]  /*11530*/  IMAD.MOV.U32 R17, RZ, RZ, R14 ;  /* 0x000000ffff117224 */ /* 0x000fe200078e000e */
[----:B------:R-:W-:Y:S06]  /*11540*/  BRA `(.L_x_6255) ;  /* 0xffffffe400887947 */ /* 0x000fec000383ffff */
.L_x_6200:
[----:B------:R-:W-:Y:S01]  /*11550*/  BSSY B0, `(.L_x_6256) ;  /* 0x0000007000007945 */ /* 0x000fe20003800000 */
[----:B------:R-:W-:Y:S01]  /*11560*/  IMAD.MOV.U32 R13, RZ, RZ, R2 ;  /* 0x000000ffff0d7224 */ /* 0x000fe200078e0002 */
[----:B------:R-:W-:Y:S01]  /*11570*/  MOV R15, 0xffffffff ;  /* 0xffffffff000f7802 */ /* 0x000fe20000000f00 */
[----:B------:R-:W-:-:S07]  /*11580*/  IMAD.MOV.U32 R11, RZ, RZ, 0x1f ;  /* 0x0000001fff0b7424 */ /* 0x000fce00078e00ff */
[----:B012---:R-:W-:Y:S05]  /*11590*/  WARPSYNC.COLLECTIVE R15, `(.L_x_6257) ;  /* 0x000000000f087348 */ /* 0x007fea0003c00000 */
[----:B------:R3:W4:Y:S02]  /*115a0*/  SHFL.IDX P6, R14, R13, R12, R11 ;  /* 0x0000000c0d0e7389 */ /* 0x00072400000c000b */
[----:B01234-:R-:W-:Y:S01]  /*115b0*/  ENDCOLLECTIVE ;  /* 0x000000000000791b */ /* 0x01ffe20003800000 */
.L_x_6257:
[----:B------:R-:W-:Y:S05]  /*115c0*/  BSYNC B0 ;  /* 0x0000000000007941 */ /* 0x000fea0003800000 */
.L_x_6256:
[----:B------:R-:W-:Y:S01]  /*115d0*/  IMAD.MOV.U32 R7, RZ, RZ, R14 ;  /* 0x000000ffff077224 */ /* 0x000fe200078e000e */
[----:B------:R-:W-:Y:S06]  /*115e0*/  BRA `(.L_x_6199) ;  /* 0xffffffe4007c7947 */ /* 0x000fec000383ffff */
.L_x_6204:
[----:B-1----:R1:W2:Y:S02]  /*115f0*/  SYNCS.PHASECHK.TRANS64.TRYWAIT P0, [R0+URZ+0x28c20], R3 ;  /* 0x028c2003000075a7 */ /* 0x0022a4000800017f */
[----:B--2---:R-:W-:Y:S05]  /*11600*/  @!P0 NANOSLEEP.SYNCS 0x989680 ;  /* 0x009896800000895d */ /* 0x004fea0003900000 */
[----:B------:R-:W2:Y:S02]  /*11610*/  @!P0 SYNCS.PHASECHK.TRANS64 P0, [R0+URZ+0x28c20], R3 ;  /* 0x028c2003000085a7 */ /* 0x000ea4000800007f */
[----:B--2---:R-:W-:Y:S05]  /*11620*/  @!P0 BRA `(.L_x_6204) ;  /* 0xfffffffc00f08947 */ /* 0x004fea000383ffff */
[----:B------:R-:W-:Y:S05]  /*11630*/  BRA `(.L_x_6258) ;  /* 0xffffffe800f07947 */ /* 0x000fea000383ffff */
.L_x_6205:
[----:B------:R-:W2:Y:S01]  /*11640*/  S2R R2, SR_TID.X ;  /* 0x0000000000027919 */ /* 0x000ea20000002100 */
[----:B------:R-:W-:Y:S01]  /*11650*/  BSSY B0, `(.L_x_6259) ;  /* 0x000000a000007945 */ /* 0x000fe20003800000 */
[----:B------:R-:W-:Y:S01]  /*11660*/  IMAD.MOV.U32 R12, RZ, RZ, RZ ;  /* 0x000000ffff0c7224 */ /* 0x000fe200078e00ff */
[----:B------:R-:W-:Y:S01]  /*11670*/  MOV R11, 0x1f ;  /* 0x0000001f000b7802 */ /* 0x000fe20000000f00 */
[----:B------:R-:W-:Y:S01]  /*11680*/  IMAD.MOV.U32 R15, RZ, RZ, -0x1 ;  /* 0xffffffffff0f7424 */ /* 0x000fe200078e00ff */
[----:B--2---:R-:W-:-:S04]  /*11690*/  SHF.R.U32.HI R2, RZ, 0x5, R2 ;  /* 0x00000005ff027819 */ /* 0x004fc80000011602 */
[----:B------:R-:W-:-:S05]  /*116a0*/  LOP3.LUT R2, R2, 0x3, RZ, 0xc0, !PT ;  /* 0x0000000302027812 */ /* 0x000fca00078ec0ff */
[----:B0-----:R-:W-:-:S07]  /*116b0*/  IMAD.MOV.U32 R13, RZ, RZ, R2 ;  /* 0x000000ffff0d7224 */ /* 0x001fce00078e0002 */
[----:B-1----:R-:W-:Y:S05]  /*116c0*/  WARPSYNC.COLLECTIVE R15, `(.L_x_6260) ;  /* 0x000000000f087348 */ /* 0x002fea0003c00000 */
[----:B------:R0:W2:Y:S02]  /*116d0*/  SHFL.IDX P6, R14, R13, R12, R11 ;  /* 0x0000000c0d0e7389 */ /* 0x0000a400000c000b */
[----:B012---:R-:W-:Y:S01]  /*116e0*/  ENDCOLLECTIVE ;  /* 0x000000000000791b */ /* 0x007fe20003800000 */
.L_x_6260:
[----:B------:R-:W-:Y:S05]  /*116f0*/  BSYNC B0 ;  /* 0x0000000000007941 */ /* 0x000fea0003800000 */
.L_x_6259:
[----:B------:R-:W-:Y:S05]  /*11700*/  BRA `(.L_x_6261) ;  /* 0xffffffe800d87947 */ /* 0x000fea000383ffff */
.L_x_6208:
[----:B------:R-:W-:Y:S01]  /*11710*/  BSSY B1, `(.L_x_6262) ;  /* 0x0000006000017945 */ /* 0x000fe20003800000 */
[----:B------:R-:W-:-:S07]  /*11720*/  IMAD.MOV.U32 R15, RZ, RZ, -0x1 ;  /* 0xffffffffff0f7424 */ /* 0x000fce00078e00ff */
[----:B012---:R-:W-:Y:S05]  /*11730*/  WARPSYNC.COLLECTIVE R15, `(.L_x_6263) ;  /* 0x000000000f0c7348 */ /* 0x007fea0003c00000 */
[----:B------:R-:W-:Y:S02]  /*11740*/  ELECT P6, UR62, PT ;  /* 0x00000000003e782f */ /* 0x000fe400038c0000 */
[----:B------:R-:W-:Y:S01]  /*11750*/  MOV R14, UR62 ;  /* 0x0000003e000e7c02 */ /* 0x000fe20008000f00 */
[----:B012---:R-:W-:Y:S10]  /*11760*/  ENDCOLLECTIVE ;  /* 0x000000000000791b */ /* 0x007ff40003800000 */
.L_x_6263:
[----:B------:R-:W-:Y:S05]  /*11770*/  BSYNC B1 ;  /* 0x0000000000017941 */ /* 0x000fea0003800000 */
.L_x_6262:
[----:B------:R-:W-:Y:S05]  /*11780*/  BRA `(.L_x_6264) ;  /* 0xffffffe800d07947 */ /* 0x000fea000383ffff */
.L_x_6210:
[----:B-1----:R1:W2:Y:S02]  /*11790*/  SYNCS.PHASECHK.TRANS64.TRYWAIT P0, [R6+URZ], R5 ;  /* 0x00000005060075a7 */ /* 0x0022a4000800017f */
[----:B--2---:R-:W-:Y:S05]  /*117a0*/  @!P0 NANOSLEEP.SYNCS 0x989680 ;  /* 0x009896800000895d */ /* 0x004fea0003900000 */
[----:B------:R-:W2:Y:S02]  /*117b0*/  @!P0 SYNCS.PHASECHK.TRANS64 P0, [R6+URZ], R5 ;  /* 0x00000005060085a7 */ /* 0x000ea4000800007f */
[----:B--2---:R-:W-:Y:S05]  /*117c0*/  @!P0 BRA `(.L_x_6210) ;  /* 0xfffffffc00f08947 */ /* 0x004fea000383ffff */
[----:B------:R-:W-:Y:S05]  /*117d0*/  BRA `(.L_x_6265) ;  /* 0xffffffec000c7947 */ /* 0x000fea000383ffff */
.L_x_6211:
[----:B--2---:R2:W3:Y:S02]  /*117e0*/  SYNCS.PHASECHK.TRANS64.TRYWAIT P0, [R7+URZ], R2 ;  /* 0x00000002070075a7 */ /* 0x0044e4000800017f */
[----:B---3--:R-:W-:Y:S05]  /*117f0*/  @!P0 NANOSLEEP.SYNCS 0x989680 ;  /* 0x009896800000895d */ /* 0x008fea0003900000 */
[----:B------:R-:W3:Y:S02]  /*11800*/  @!P0 SYNCS.PHASECHK.TRANS64 P0, [R7+URZ], R2 ;  /* 0x00000002070085a7 */ /* 0x000ee4000800007f */
[----:B---3--:R-:W-:Y:S05]  /*11810*/  @!P0 BRA `(.L_x_6211) ;  /* 0xfffffffc00f08947 */ /* 0x008fea000383ffff */
[----:B------:R-:W-:Y:S05]  /*11820*/  BRA `(.L_x_6266) ;  /* 0xffffffec00007947 */ /* 0x000fea000383ffff */
.L_x_6213:
[----:B---3--:R3:W4:Y:S02]  /*11830*/  SYNCS.PHASECHK.TRANS64.TRYWAIT P0, [R4+URZ], R5 ;  /* 0x00000005040075a7 */ /* 0x008724000800017f */
[----:B----4-:R-:W-:Y:S05]  /*11840*/  @!P0 NANOSLEEP.SYNCS 0x989680 ;  /* 0x009896800000895d */ /* 0x010fea0003900000 */
[----:B------:R-:W4:Y:S02]  /*11850*/  @!P0 SYNCS.PHASECHK.TRANS64 P0, [R4+URZ], R5 ;  /* 0x00000005040085a7 */ /* 0x000f24000800007f */
[----:B----4-:R-:W-:Y:S05]  /*11860*/  @!P0 BRA `(.L_x_6213) ;  /* 0xfffffffc00f08947 */ /* 0x010fea000383ffff */
[----:B------:R-:W-:Y:S05]  /*11870*/  BRA `(.L_x_6267) ;  /* 0xffffffec00087947 */ /* 0x000fea000383ffff */
.L_x_6268:
        /* <DEDUP_REMOVED lines=16> */
.L_x_11954:


//--------------------- .text._ZN7cutlass13device_kernelIN5flash11enable_sm90INS1_16FlashAttnFwdSm90INS1_25CollectiveMainloopFwdSm90ILi2EN4cute5tupleIJNS5_1CILi1EEES8_S8_EEENS6_IJNS7_ILi64EEESA_SA_EEELi512ENS_6half_tEfNS_4arch4Sm90ELb1ELb0ELb0ELb1ELb0ELb1ELb0ELb0ELb0ELb0ELb0ELb0EEENS1_21CollectiveEpilogueFwdINS6_IJSA_NS7_ILi512EEESA_EEES9_SC_SE_Li256ELb1ELb0ELb0ELb0EEENS1_36VarlenDynamicPersistentTileSchedulerILi64ELi64ELi256ELi32ELb0ELb0ELb1ELb1ELb1ELb1EEEEEEEEEvNT_6ParamsE --------------------------
	.section	.text._ZN7cutlass13device_kernelIN5flash11enable_sm90INS1_16FlashAttnFwdSm90INS1_25CollectiveMainloopFwdSm90ILi2EN4cute5tupleIJNS5_1CILi1EEES8_S8_EEENS6_IJNS7_ILi64EEESA_SA_EEELi512ENS_6half_tEfNS_4arch4Sm90ELb1ELb0ELb0ELb1ELb0ELb1ELb0ELb0ELb0ELb0ELb0ELb0EEENS1_21CollectiveEpilogueFwdINS6_IJSA_NS7_ILi512EEESA_EEES9_SC_SE_Li256ELb1ELb0ELb0ELb0EEENS1_36VarlenDynamicPersistentTileSchedulerILi64ELi64ELi256ELi32ELb0ELb0ELb1ELb1ELb1ELb1EEEEEEEEEvNT_6ParamsE,"ax",@progbits
	.align	128
.text._ZN7cutlass13device_kernelIN5flash11enable_sm90INS1_16FlashAttnFwdSm90INS1_25CollectiveMainloopFwdSm90ILi2EN4cute5tupleIJNS5_1CILi1EEES8_S8_EEENS6_IJNS7_ILi64EEESA_SA_EEELi512ENS_6half_tEfNS_4arch4Sm90ELb1ELb0ELb0ELb1ELb0ELb1ELb0ELb0ELb0ELb0ELb0ELb0EEENS1_21CollectiveEpilogueFwdINS6_IJSA_NS7_ILi512EEESA_EEES9_SC_SE_Li256ELb1ELb0ELb0ELb0EEENS1_36VarlenDynamicPersistentTileSchedulerILi64ELi64ELi256ELi32ELb0ELb0ELb1ELb1ELb1ELb1EEEEEEEEEvNT_6ParamsE:
        .type           _ZN7cutlass13device_kernelIN5flash11enable_sm90INS1_16FlashAttnFwdSm90INS1_25CollectiveMainloopFwdSm90ILi2EN4cute5tupleIJNS5_1CILi1EEES8_S8_EEENS6_IJNS7_ILi64EEESA_SA_EEELi512ENS_6half_tEfNS_4arch4Sm90ELb1ELb0ELb0ELb1ELb0ELb1ELb0ELb0ELb0ELb0ELb0ELb0EEENS1_21CollectiveEpilogueFwdINS6_IJSA_NS7_ILi512EEESA_EEES9_SC_SE_Li256ELb1ELb0ELb0ELb0EEENS1_36VarlenDynamicPersistentTileSchedulerILi64ELi64ELi256ELi32ELb0ELb0ELb1ELb1ELb1ELb1EEEEEEEEEvNT_6ParamsE,@function
        .size           _ZN7cutlass13device_kernelIN5flash11enable_sm90INS1_16FlashAttnFwdSm90INS1_25CollectiveMainloopFwdSm90ILi2EN4cute5tupleIJNS5_1CILi1EEES8_S8_EEENS6_IJNS7_ILi64EEESA_SA_EEELi512ENS_6half_tEfNS_4arch4Sm90ELb1ELb0ELb0ELb1ELb0ELb1ELb0ELb0ELb0ELb0ELb0ELb0EEENS1_21CollectiveEpilogueFwdINS6_IJSA_NS7_ILi512EEESA_EEES9_SC_SE_Li256ELb1ELb0ELb0ELb0EEENS1_36VarlenDynamicPersistentTileSchedulerILi64ELi64ELi256ELi32ELb0ELb0ELb1ELb1ELb1ELb1EEEEEEEEEvNT_6ParamsE,(.L_x_11955 - _ZN7cutlass13device_kernelIN5flash11enable_sm90INS1_16FlashAttnFwdSm90INS1_25CollectiveMainloopFwdSm90ILi2EN4cute5tupleIJNS5_1CILi1EEES8_S8_EEENS6_IJNS7_ILi64EEESA_SA_EEELi512ENS_6half_tEfNS_4arch4Sm90ELb1ELb0ELb0ELb1ELb0ELb1ELb0ELb0ELb0ELb0ELb0ELb0EEENS1_21CollectiveEpilogueFwdINS6_IJSA_NS7_ILi512EEESA_EEES9_SC_SE_Li256ELb1ELb0ELb0ELb0EEENS1_36VarlenDynamicPersistentTileSchedulerILi64ELi64ELi256ELi32ELb0ELb0ELb1ELb1ELb1ELb1EEEEEEEEEvNT_6ParamsE)
        .other          _ZN7cutlass13device_kernelIN5flash11enable_sm90INS1_16FlashAttnFwdSm90INS1_25CollectiveMainloopFwdSm90ILi2EN4cute5tupleIJNS5_1CILi1EEES8_S8_EEENS6_IJNS7_ILi64EEESA_SA_EEELi512ENS_6half_tEfNS_4arch4Sm90ELb1ELb0ELb0ELb1ELb0ELb1ELb0ELb0ELb0ELb0ELb0ELb0EEENS1_21CollectiveEpilogueFwdINS6_IJSA_NS7_ILi512EEESA_EEES9_SC_SE_Li256ELb1ELb0ELb0ELb0EEENS1_36VarlenDynamicPersistentTileSchedulerILi64ELi64ELi256ELi32ELb0ELb0ELb1ELb1ELb1ELb1EEEEEEEEEvNT_6ParamsE,@"STO_CUDA_ENTRY STV_DEFAULT"
_ZN7cutlass13device_kernelIN5flash11enable_sm90INS1_16FlashAttnFwdSm90INS1_25CollectiveMainloopFwdSm90ILi2EN4cute5tupleIJNS5_1CILi1EEES8_S8_EEENS6_IJNS7_ILi64EEESA_SA_EEELi512ENS_6half_tEfNS_4arch4Sm90ELb1ELb0ELb0ELb1ELb0ELb1ELb0ELb0ELb0ELb0ELb0ELb0EEENS1_21CollectiveEpilogueFwdINS6_IJSA_NS7_ILi512EEESA_EEES9_SC_SE_Li256ELb1ELb0ELb0ELb0EEENS1_36VarlenDynamicPersistentTileSchedulerILi64ELi64ELi256ELi32ELb0ELb0ELb1ELb1ELb1ELb1EEEEEEEEEvNT_6ParamsE:
        /* <DEDUP_REMOVED lines=26> */
.L_x_6270:
[----:B------:R-:W-:Y:S05]  /*01a0*/  BSYNC B0 ;  /* 0x0000000000007941 */ /* 0x000fea0003800000 */
.L_x_6269:
        /* <DEDUP_REMOVED lines=37> */
.L_x_6271:
        /* <DEDUP_REMOVED lines=22> */
.L_x_6272:
        /* <DEDUP_REMOVED lines=18> */
.L_x_6273:
        /* <DEDUP_REMOVED lines=22> */
.L_x_6274:
        /* <DEDUP_REMOVED lines=22> */
.L_x_6275:
        /* <DEDUP_REMOVED lines=9> */
.L_x_6278:
        /* <DEDUP_REMOVED lines=42> */
[----:B------:R-:W-:-:S04]  /*0c70*/  LEA.HI R8, R8, R7, RZ, 0x3 ;  /* 0x0000000708087211 */ /* 0x000fc800078f18ff */
[----:B------:R-:W-:Y:S02]  /*0c80*/  LOP3.LUT R8, R8, 0xfffffff8, RZ, 0xc0, !PT ;  /* 0xfffffff808087812 */ /* 0x000fe400078ec0ff */
[----:B------:R-:W-:Y:S02]  /*0c90*/  LEA.HI R13, R12, R199, RZ, 0x2 ;  /* 0x000000c70c0d7211 */ /* 0x000fe400078f10ff */
[----:B------:R-:W-:Y:S01]  /*0ca0*/  LOP3.LUT R12, R10, 0xfffffff8, RZ, 0xc0, !PT ;  /* 0xfffffff80a0c7812 */ /* 0x000fe200078ec0ff */
[----:B------:R-:W-:Y:S01]  /*0cb0*/  IMAD.IADD R8, R7, 0x1, -R8 ;  /* 0x0000000107087824 */ /* 0x000fe200078e0a08 */
[----:B------:R-:W-:Y:S02]  /*0cc0*/  LOP3.LUT R7, R6, 0x7ffffffc, RZ, 0xc0, !PT ;  /* 0x7ffffffc06077812 */ /* 0x000fe400078ec0ff */
[----:B------:R-:W-:Y:S01]  /*0cd0*/  LOP3.LUT R16, R13, 0x3ffffc, RZ, 0xc0, !PT ;  /* 0x003ffffc0d107812 */ /* 0x000fe200078ec0ff */
[----:B------:R-:W-:Y:S01]  /*0ce0*/  IMAD.IADD R12, R9, 0x1, -R12 ;  /* 0x00000001090c7824 */ /* 0x000fe200078e0a0c */
[----:B------:R-:W-:Y:S01]  /*0cf0*/  SHF.R.S32.HI R212, RZ, 0x7, R3 ;  /* 0x00000007ffd47819 */ /* 0x000fe20000011403 */
[----:B------:R-:W-:Y:S01]  /*0d00*/  IMAD.IADD R7, R4, 0x1, -R7 ;  /* 0x0000000104077824 */ /* 0x000fe200078e0a07 */
[----:B------:R-:W-:-:S02]  /*0d10*/  LEA.HI R5, R5, R4, RZ, 0x5 ;  /* 0x0000000405057211 */ /* 0x000fc400078f28ff */
[----:B------:R-:W-:Y:S01]  /*0d20*/  LEA.HI R4, R0, R221, RZ, 0x3 ;  /* 0x000000dd00047211 */ /* 0x000fe200078f18ff */
[----:B------:R-:W-:Y:S01]  /*0d30*/  IMAD.IADD R16, R199, 0x1, -R16 ;  /* 0x00000001c7107824 */ /* 0x000fe200078e0a10 */
[----:B------:R-:W-:Y:S01]  /*0d40*/  LEA R13, R212, R9, 0x8 ;  /* 0x00000009d40d7211 */ /* 0x000fe200078e40ff */
[----:B------:R-:W-:Y:S01]  /*0d50*/  IMAD.IADD R14, R11, 0x1, -R14 ;  /* 0x000000010b0e7824 */ /* 0x000fe200078e0a0e */
[----:B------:R-:W-:Y:S01]  /*0d60*/  LEA.HI R0, R0, R221, RZ, 0x2 ;  /* 0x000000dd00007211 */ /* 0x000fe200078f10ff */
[----:B------:R-:W-:Y:S01]  /*0d70*/  IMAD.SHL.U32 R9, R12, 0x40, RZ ;  /* 0x000000400c097824 */ /* 0x000fe200078e00ff */
[----:B------:R-:W-:Y:S01]  /*0d80*/  SHF.R.S32.HI R200, RZ, 0x3, R4 ;  /* 0x00000003ffc87819 */ /* 0x000fe20000011404 */
[----:B------:R-:W-:Y:S01]  /*0d90*/  IMAD.SHL.U32 R14, R14, 0x8, RZ ;  /* 0x000000080e0e7824 */ /* 0x000fe200078e00ff */
[----:B------:R-:W-:Y:S01]  /*0da0*/  LOP3.LUT R4, R4, 0x1ffffff8, RZ, 0xc0, !PT ;  /* 0x1ffffff804047812 */ /* 0x000fe200078ec0ff */
[----:B------:R-:W-:Y:S01]  /*0db0*/  IMAD.SHL.U32 R10, R10, 0x40, RZ ;  /* 0x000000400a0a7824 */ /* 0x000fe200078e00ff */
[----:B------:R-:W-:-:S02]  /*0dc0*/  SHF.R.S32.HI R23, RZ, 0x2, R0 ;  /* 0x00000002ff177819 */ /* 0x000fc40000011400 */
[----:B------:R-:W-:Y:S02]  /*0dd0*/  LEA R13, R16, R13, 0x4 ;  /* 0x0000000d100d7211 */ /* 0x000fe400078e20ff */
[----:B------:R-:W-:Y:S01]  /*0de0*/  LOP3.LUT R9, R9, 0x1c0, RZ, 0xc0, !PT ;  /* 0x000001c009097812 */ /* 0x000fe200078ec0ff */
[----:B------:R-:W-:Y:S01]  /*0df0*/  IMAD.IADD R4, R221, 0x1, -R4 ;  /* 0x00000001dd047824 */ /* 0x000fe200078e0a04 */
[----:B------:R-:W-:Y:S01]  /*0e00*/  LEA R220, R13, R14, 0x6 ;  /* 0x0000000e0ddc7211 */ /* 0x000fe200078e30ff */
[----:B------:R-:W-:Y:S01]  /*0e10*/  VIADD R223, R23, 0x20 ;  /* 0x0000002017df7836 */ /* 0x000fe20000000000 */
[----:B------:R-:W-:Y:S02]  /*0e20*/  LOP3.LUT R10, R10, 0x7ffffe00, RZ, 0xc0, !PT ;  /* 0x7ffffe000a0a7812 */ /* 0x000fe400078ec0ff */
[----:B------:R-:W-:Y:S02]  /*0e30*/  LOP3.LUT R14, R9, 0x8, R14, 0xf8, !PT ;  /* 0x00000008090e7812 */ /* 0x000fe400078ef80e */
[----:B------:R-:W-:Y:S01]  /*0e40*/  SHF.R.U32.HI R9, RZ, 0x3, R9 ;  /* 0x00000003ff097819 */ /* 0x000fe20000011609 */
[----:B------:R-:W-:Y:S01]  /*0e50*/  IMAD R10, R199, 0x400, R10 ;  /* 0x00000400c70a7824 */ /* 0x000fe200078e020a */
[----:B------:R-:W-:-:S02]  /*0e60*/  SHF.L.U32 R193, R4, 0x3, RZ ;  /* 0x0000000304c17819 */ /* 0x000fc400000006ff */
[----:B------:R-:W-:Y:S02]  /*0e70*/  LOP3.LUT R6, R0, 0xfffffffc, RZ, 0xc0, !PT ;  /* 0xfffffffc00067812 */ /* 0x000fe400078ec0ff */
[----:B------:R-:W-:Y:S02]  /*0e80*/  SHF.R.S32.HI R4, RZ, 0x1f, R223 ;  /* 0x0000001fff047819 */ /* 0x000fe400000114df */
[----:B------:R-:W-:Y:S02]  /*0e90*/  LOP3.LUT R9, R14, R9, RZ, 0x3c, !PT ;  /* 0x000000090e097212 */ /* 0x000fe400078e3cff */
[----:B------:R-:W-:Y:S01]  /*0ea0*/  SHF.R.S32.HI R0, RZ, 0x1f, R0 ;  /* 0x0000001fff007819 */ /* 0x000fe20000011400 */
[----:B------:R-:W-:Y:S01]  /*0eb0*/  IMAD.IADD R211, R221, 0x1, -R6 ;  /* 0x00000001ddd37824 */ /* 0x000fe200078e0a06 */
[----:B------:R-:W-:Y:S01]  /*0ec0*/  LEA.HI R4, R4, R223, RZ, 0x3 ;  /* 0x000000df04047211 */ /* 0x000fe200078f18ff */
[----:B------:R-:W-:Y:S01]  /*0ed0*/  IMAD.SHL.U32 R218, R223, 0x40, RZ ;  /* 0x00000040dfda7824 */ /* 0x000fe200078e00ff */
[----:B------:R-:W-:-:S02]  /*0ee0*/  R2P PR, R12, 0x6 ;  /* 0x000000060c007804 */ /* 0x000fc40000000000 */
[----:B------:R-:W-:Y:S02]  /*0ef0*/  IADD3 R9, R10, R9, RZ ;  /* 0x000000090a097210 */ /* 0x000fe40007ffe0ff */
[----:B------:R-:W-:Y:S01]  /*0f00*/  LEA.HI R0, R0, R23, RZ, 0x3 ;  /* 0x0000001700007211 */ /* 0x000fe200078f18ff */
[----:B------:R-:W-:Y:S01]  /*0f10*/  IMAD.SHL.U32 R16, R211, 0x8, RZ ;  /* 0x00000008d3107824 */ /* 0x000fe200078e00ff */
[----:B------:R-:W-:Y:S01]  /*0f20*/  LEA.HI R3, R3, R212, RZ, 0x1 ;  /* 0x000000d403037211 */ /* 0x000fe200078f08ff */
[----:B------:R-:W-:Y:S01]  /*0f30*/  IMAD.SHL.U32 R4, R4, 0x40, RZ ;  /* 0x0000004004047824 */ /* 0x000fe200078e00ff */
[----:B------:R-:W-:Y:S01]  /*0f40*/  LOP3.LUT R0, R0, 0xfffffff8, RZ, 0xc0, !PT ;  /* 0xfffffff800007812 */ /* 0x000fe200078ec0ff */
[----:B------:R-:W-:Y:S01]  /*0f50*/  IMAD R195, R9, 0x2, R2 ;  /* 0x0000000209c37824 */ /* 0x000fe200078e0202 */
[----:B------:R-:W-:Y:S01]  /*0f60*/  LOP3.LUT R218, R218, 0x1c0, RZ, 0xc0, !PT ;  /* 0x000001c0dada7812 */ /* 0x000fe200078ec0ff */
[----:B------:R-:W-:Y:S01]  /*0f70*/  IMAD.MOV.U32 R197, RZ, RZ, 0x20 ;  /* 0x00000020ffc57424 */ /* 0x000fe200078e00ff */
[----:B------:R-:W-:Y:S01]  /*0f80*/  LOP3.LUT R3, R3, 0xfffffe, RZ, 0xc0, !PT ;  /* 0x00fffffe03037812 */ /* 0x000fe200078ec0ff */
[----:B------:R-:W-:Y:S01]  /*0f90*/  VIADD R198, R195, 0x26800 ;  /* 0x00026800c3c67836 */ /* 0x000fe20000000000 */
[----:B------:R-:W-:-:S02]  /*0fa0*/  IADD3 R191, R23, -R0, RZ ;  /* 0x8000000017bf7210 */ /* 0x000fc40007ffe0ff */
[----:B------:R-:W-:Y:S02]  /*0fb0*/  LOP3.LUT R0, R218, 0x38, R16, 0xf8, !PT ;  /* 0x00000038da007812 */ /* 0x000fe400078ef810 */
[----:B------:R-:W-:Y:S02]  /*0fc0*/  SHF.R.U32.HI R222, RZ, 0x3, R218 ;  /* 0x00000003ffde7819 */ /* 0x000fe400000116da */
[----:B------:R-:W-:Y:S02]  /*0fd0*/  LOP3.LUT R219, R4, 0xfffffe00, RZ, 0xc0, !PT ;  /* 0xfffffe0004db7812 */ /* 0x000fe400078ec0ff */
[----:B------:R-:W-:Y:S01]  /*0fe0*/  SEL R197, R197, 0xffffffe0, !P1 ;  /* 0xffffffe0c5c57807 */ /* 0x000fe20004800000 */
[----:B------:R-:W-:Y:S01]  /*0ff0*/  IMAD.IADD R3, R212, 0x1, -R3 ;  /* 0x00000001d4037824 */ /* 0x000fe200078e0a03 */
[----:B------:R-:W-:Y:S02]  /*1000*/  SHF.R.S32.HI R5, RZ, 0x5, R5 ;  /* 0x00000005ff057819 */ /* 0x000fe40000011405 */
[----:B------:R-:W-:Y:S01]  /*1010*/  IADD3 R196, R195, 0x26840, RZ ;  /* 0x00026840c3c47810 */ /* 0x000fe20007ffe0ff */
[C---:B------:R-:W-:Y:S01]  /*1020*/  @P2 VIADD R196, R198.reuse, 0xffffffc0 ;  /* 0xffffffc0c6c42836 */ /* 0x040fe20000000000 */
[----:B------:R-:W-:Y:S01]  /*1030*/  LOP3.LUT R217, R219, R0, R222, 0xf6, !PT ;  /* 0x00000000dbd97212 */ /* 0x000fe200078ef6de */
[----:B------:R-:W-:Y:S01]  /*1040*/  IMAD.IADD R198, R198, 0x1, R197 ;  /* 0x00000001c6c67824 */ /* 0x000fe200078e02c5 */
[----:B------:R-:W-:Y:S01]  /*1050*/  MOV R189, RZ ;  /* 0x000000ff00bd7202 */ /* 0x000fe20000000f00 */
[----:B------:R-:W-:Y:S01]  /*1060*/  IMAD R190, R5, 0x10, R8 ;  /* 0x0000001005be7824 */ /* 0x000fe200078e0208 */
[----:B------:R-:W-:Y:S01]  /*1070*/  CS2R R18, SRZ ;  /* 0x0000000000127805 */ /* 0x000fe2000001ff00 */
[----:B------:R-:W-:Y:S01]  /*1080*/  IMAD.MOV.U32 R206, RZ, RZ, RZ ;  /* 0x000000ffffce7224 */ /* 0x000fe200078e00ff */
[----:B------:R-:W-:Y:S01]  /*1090*/  SHF.R.S32.HI R216, RZ, 0x1f, R23 ;  /* 0x0000001fffd87819 */ /* 0x000fe20000011417 */
[----:B------:R-:W-:Y:S01]  /*10a0*/  IMAD.MOV.U32 R22, RZ, RZ, RZ ;  /* 0x000000ffff167224 */ /* 0x000fe200078e00ff */
[----:B------:R-:W-:Y:S01]  /*10b0*/  LEA R217, R217, R2, 0x1 ;  /* 0x00000002d9d97211 */ /* 0x000fe200078e08ff */
[----:B------:R-:W-:-:S02]  /*10c0*/  IMAD.SHL.U32 R194, R3, 0x100, RZ ;  /* 0x0000010003c27824 */ /* 0x000fc400078e00ff */
[----:B------:R-:W-:Y:S02]  /*10d0*/  IMAD.SHL.U32 R192, R7, 0x2, RZ ;  /* 0x0000000207c07824 */ /* 0x000fe400078e00ff */
[----:B------:R-:W-:Y:S01]  /*10e0*/  IMAD.IADD R197, R197, 0x1, R196 ;  /* 0x00000001c5c57824 */ /* 0x000fe200078e02c4 */
[----:B--2---:R-:W-:-:S07]  /*10f0*/  LOP3.LUT R188, R15, 0x1, RZ, 0xfc, !PT ;  /* 0x000000010fbc7812 */ /* 0x004fce00078efcff */
.L_x_6425:
[----:B0----5:R-:W0:Y:S01]  /*1100*/  LDC.64 R4, c[0x0][0xc60] ;  /* 0x00031800ff047b82 */ /* 0x021e220000000a00 */
[----:B------:R-:W-:Y:S01]  /*1110*/  ULDC.64 UR4, c[0x0][0xa28] ;  /* 0x00028a0000047ab9 */ /* 0x000fe20000000a00 */
[----:B------:R-:W-:Y:S01]  /*1120*/  ULDC.64 UR8, c[0x0][0xa18] ;  /* 0x0002860000087ab9 */ /* 0x000fe20000000a00 */
[----:B------:R-:W-:Y:S01]  /*1130*/  ULDC.64 UR6, c[0x0][0xa08] ;  /* 0x0002820000067ab9 */ /* 0x000fe20000000a00 */
[----:B0-----:R-:W-:-:S05]  /*1140*/  IMAD.WIDE R4, R187, 0x4, R4 ;  /* 0x00000004bb047825 */ /* 0x001fca00078e0204 */
[----:B------:R-:W2:Y:S01]  /*1150*/  LDG.E R205, desc[UR40][R4.64] ;  /* 0x0000002804cd7981 */ /* 0x000ea2000c1e1900 */
        /* <DEDUP_REMOVED lines=16> */
[----:B-1--4-:R-:W-:Y:S01]  /*1260*/  @P1 IADD3 R6, P2, R203, UR8, RZ ;  /* 0x00000008cb061c10 */ /* 0x012fe2000ff5e0ff */
        /* <DEDUP_REMOVED lines=19> */
[----:B0--3--:R-:W-:Y:S06]  /*13a0*/  @P1 BRA `(.L_x_6280) ;  /* 0x0000000000241947 */ /* 0x009fec0003800000 */
        /* <DEDUP_REMOVED lines=9> */
.L_x_6280:
[----:B------:R-:W-:Y:S01]  /*1440*/  IMAD.U32 R32, RZ, RZ, UR5 ;  /* 0x00000005ff207e24 */ /* 0x000fe2000f8e00ff */
[----:B------:R-:W-:Y:S01]  /*1450*/  MOV R24, UR4 ;  /* 0x0000000400187c02 */ /* 0x000fe20008000f00 */
[----:B------:R-:W-:Y:S06]  /*1460*/  @!P2 BRA `(.L_x_6281) ;  /* 0x000000000010a947 */ /* 0x000fec0003800000 */
[----:B------:R-:W-:-:S04]  /*1470*/  IADD3 R4, P0, R203, UR8, RZ ;  /* 0x00000008cb047c10 */ /* 0x000fc8000ff1e0ff */
[----:B------:R-:W-:-:S05]  /*1480*/  IADD3.X R5, R204, UR9, RZ, P0, !PT ;  /* 0x00000009cc057c10 */ /* 0x000fca00087fe4ff */
[----:B------:R0:W5:Y:S01]  /*1490*/  LDG.E R24, desc[UR40][R4.64] ;  /* 0x0000002804187981 */ /* 0x000162000c1e1900 */
[----:B------:R-:W-:Y:S05]  /*14a0*/  BRA `(.L_x_6282) ;  /* 0x0000000000107947 */ /* 0x000fea0003800000 */
.L_x_6281:
[----:B------:R-:W-:Y:S05]  /*14b0*/  @!P0 BRA `(.L_x_6282) ;  /* 0x00000000000c8947 */ /* 0x000fea0003800000 */
[----:B------:R-:W2:Y:S04]  /*14c0*/  LDG.E R5, desc[UR40][R8.64] ;  /* 0x0000002808057981 */ /* 0x000ea8000c1e1900 */
[----:B------:R-:W2:Y:S02]  /*14d0*/  LDG.E R24, desc[UR40][R8.64+0x4] ;  /* 0x0000042808187981 */ /* 0x000ea4000c1e1900 */
[----:B--2---:R-:W-:-:S07]  /*14e0*/  IMAD.IADD R24, R24, 0x1, -R5 ;  /* 0x0000000118187824 */ /* 0x004fce00078e0a05 */
.L_x_6282:
        /* <DEDUP_REMOVED lines=9> */
[----:B------:R-:W-:Y:S01]  /*1580*/  LEA R3, R185, 0x7f, 0x6 ;  /* 0x0000007fb9037811 */ /* 0x000fe200078e30ff */
        /* <DEDUP_REMOVED lines=51> */
.L_x_6285:
[----:B------:R-:W-:Y:S05]  /*18c0*/  BSYNC B6 ;  /* 0x0000000000067941 */ /* 0x000fea0003800000 */
.L_x_6284:
        /* <DEDUP_REMOVED lines=20> */
.L_x_6287:
[----:B------:R-:W-:Y:S05]  /*1a10*/  BSYNC B6 ;  /* 0x0000000000067941 */ /* 0x000fea0003800000 */
.L_x_6286:
        /* <DEDUP_REMOVED lines=19> */
[-C--:B-1----:R-:W-:Y:S01]  /*1b50*/  IMAD.WIDE.U32 R48, R23, R28.reuse, R16 ;  /* 0x0000001c17307225 */ /* 0x082fe200078e0010 */
[----:B------:R-:W-:Y:S02]  /*1b60*/  SHF.L.U64.HI R50, R28, 0x6, R29 ;  /* 0x000000061c327819 */ /* 0x000fe4000001021d */
[----:B------:R-:W-:Y:S01]  /*1b70*/  SHF.R.S32.HI R39, RZ, 0x1f, R38 ;  /* 0x0000001fff277819 */ /* 0x000fe20000011426 */
[-C--:B------:R-:W-:Y:S01]  /*1b80*/  IMAD R3, R15, R28.reuse, RZ ;  /* 0x0000001c0f037224 */ /* 0x080fe200078e02ff */
[----:B--2---:R-:W-:Y:S01]  /*1b90*/  SHF.L.U64.HI R52, R54, 0x6, R55 ;  /* 0x0000000636347819 */ /* 0x004fe20000010237 */
[C---:B----4-:R-:W-:Y:S01]  /*1ba0*/  IMAD.WIDE.U32 R4, R44.reuse, R28, RZ ;  /* 0x0000001c2c047225 */ /* 0x050fe200078e00ff */
[----:B------:R-:W-:Y:S01]  /*1bb0*/  SHF.L.U32 R58, R191, 0x6, RZ ;  /* 0x00000006bf3a7819 */ /* 0x000fe200000006ff */
[----:B------:R-:W1:Y:S02]  /*1bc0*/  @P0 LDC R7, c[0x0][0x42c] ;  /* 0x00010b00ff070b82 */ /* 0x000e640000000800 */
[----:B------:R-:W-:Y:S01]  /*1bd0*/  IMAD R3, R44, R29, R3 ;  /* 0x0000001d2c037224 */ /* 0x000fe200078e0203 */
[----:B---3--:R-:W-:Y:S01]  /*1be0*/  ISETP.GE.AND P2, PT, R16, R27, PT ;  /* 0x0000001b1000720c */ /* 0x008fe20003f46270 */
[----:B------:R-:W-:Y:S01]  /*1bf0*/  IMAD.SHL.U32 R51, R28, 0x40, RZ ;  /* 0x000000401c337824 */ /* 0x000fe200078e00ff */
[----:B------:R-:W-:Y:S01]  /*1c00*/  LOP3.LUT R58, R58, 0x1c0, RZ, 0xc0, !PT ;  /* 0x000001c03a3a7812 */ /* 0x000fe200078ec0ff */
[----:B------:R-:W-:Y:S01]  /*1c10*/  VIADD R80, R16, 0x20 ;  /* 0x0000002010507836 */ /* 0x000fe20000000000 */
[----:B------:R-:W-:Y:S01]  /*1c20*/  IADD3 R5, R5, R3, RZ ;  /* 0x0000000305057210 */ /* 0x000fe20007ffe0ff */
[----:B------:R-:W2:Y:S01]  /*1c30*/  @P0 LDC R9, c[0x0][0x430] ;  /* 0x00010c00ff090b82 */ /* 0x000ea20000000800 */
[----:B------:R-:W-:-:S02]  /*1c40*/  SEL R13, R27, RZ, P2 ;  /* 0x000000ff1b0d7207 */ /* 0x000fc40001000000 */
[----:B------:R-:W-:Y:S01]  /*1c50*/  SHF.R.U32.HI R60, RZ, 0x3, R58 ;  /* 0x00000003ff3c7819 */ /* 0x000fe2000001163a */
[----:B0-----:R-:W-:Y:S01]  /*1c60*/  IMAD.WIDE.U32 R10, R23, R42, R16 ;  /* 0x0000002a170a7225 */ /* 0x001fe200078e0010 */
[----:B------:R-:W-:Y:S02]  /*1c70*/  IADD3 R13, R16, R13, RZ ;  /* 0x0000000d100d7210 */ /* 0x000fe40007ffe0ff */
[----:B------:R-:W-:Y:S01]  /*1c80*/  SHF.L.U64.HI R53, R42, 0x6, R43 ;  /* 0x000000062a357819 */ /* 0x000fe2000001022b */
[----:B------:R-:W0:Y:S01]  /*1c90*/  LDC R61, c[0x0][0x3d4] ;  /* 0x0000f500ff3d7b82 */ /* 0x000e220000000800 */
[----:B------:R-:W-:Y:S02]  /*1ca0*/  SHF.R.S32.HI R12, RZ, 0x1f, R13 ;  /* 0x0000001fff0c7819 */ /* 0x000fe4000001140d */
[----:B------:R-:W-:Y:S02]  /*1cb0*/  P2R R72, PR, RZ, 0x4 ;  /* 0x00000004ff487803 */ /* 0x000fe40000000000 */
[----:B------:R-:W-:-:S02]  /*1cc0*/  SHF.L.U32 R62, R27, 0x1, RZ ;  /* 0x000000011b3e7819 */ /* 0x000fc400000006ff */
[----:B------:R-:W-:Y:S01]  /*1cd0*/  SHF.R.U32.HI R26, RZ, 0x7, R26 ;  /* 0x00000007ff1a7819 */ /* 0x000fe2000001161a */
[----:B-1----:R-:W-:Y:S01]  /*1ce0*/  @P0 IMAD.HI.U32 R0, R186, R7, RZ ;  /* 0x00000007ba000227 */ /* 0x002fe200078e00ff */
[----:B------:R-:W1:Y:S03]  /*1cf0*/  LDC R63, c[0x0][0x2e4] ;  /* 0x0000b900ff3f7b82 */ /* 0x000e660000000800 */
[----:B------:R-:W-:Y:S01]  /*1d00*/  VIADD R59, R26, 0x8 ;  /* 0x000000081a3b7836 */ /* 0x000fe20000000000 */
[----:B--2---:R-:W-:Y:S02]  /*1d10*/  @P0 SHF.R.U32.HI R186, RZ, R9, R0 ;  /* 0x00000009ffba0219 */ /* 0x004fe40000011600 */
[----:B------:R-:W-:Y:S02]  /*1d20*/  ISETP.NE.U32.AND P0, PT, RZ, UR6, PT ;  /* 0x00000006ff007c0c */ /* 0x000fe4000bf05070 */
[----:B------:R-:W-:Y:S01]  /*1d30*/  SHF.R.S32.HI R0, RZ, 0x1f, R186 ;  /* 0x0000001fff007819 */ /* 0x000fe200000114ba */
[----:B------:R-:W-:Y:S01]  /*1d40*/  IMAD.WIDE.U32 R4, R186, UR4, R4 ;  /* 0x00000004ba047c25 */ /* 0x000fe2000f8e0004 */
[----:B------:R-:W-:Y:S01]  /*1d50*/  ISETP.NE.AND.EX P0, PT, RZ, UR7, PT, P0 ;  /* 0x00000007ff007c0c */ /* 0x000fe2000bf05300 */
[----:B------:R-:W-:-:S02]  /*1d60*/  ULDC.64 UR6, c[0x0][0x320] ;  /* 0x0000c80000067ab9 */ /* 0x000fc40000000a00 */
[C---:B------:R-:W-:Y:S02]  /*1d70*/  IMAD R7, R0.reuse, UR6, RZ ;  /* 0x0000000600077c24 */ /* 0x040fe4000f8e02ff */
[----:B------:R-:W-:Y:S02]  /*1d80*/  IMAD R3, R0, UR4, RZ ;  /* 0x0000000400037c24 */ /* 0x000fe4000f8e02ff */
[C---:B------:R-:W-:Y:S02]  /*1d90*/  IMAD R9, R186.reuse, UR7, R7 ;  /* 0x00000007ba097c24 */ /* 0x040fe4000f8e0207 */
[----:B------:R-:W-:-:S04]  /*1da0*/  IMAD.WIDE.U32 R6, R186, UR6, R16 ;  /* 0x00000006ba067c25 */ /* 0x000fc8000f8e0010 */
[----:B------:R-:W-:Y:S01]  /*1db0*/  IMAD R3, R186, UR5, R3 ;  /* 0x00000005ba037c24 */ /* 0x000fe2000f8e0203 */
[----:B------:R-:W-:Y:S01]  /*1dc0*/  ULDC.64 UR4, c[0x0][0x300] ;  /* 0x0000c00000047ab9 */ /* 0x000fe20000000a00 */
[----:B------:R-:W-:Y:S02]  /*1dd0*/  IMAD.IADD R7, R7, 0x1, R9 ;  /* 0x0000000107077824 */ /* 0x000fe400078e0209 */
[----:B------:R-:W-:Y:S01]  /*1de0*/  IMAD.IADD R5, R5, 0x1, R3 ;  /* 0x0000000105057824 */ /* 0x000fe200078e0203 */
[----:B------:R-:W-:Y:S02]  /*1df0*/  SHF.R.S32.HI R0, RZ, 0x1f, R25 ;  /* 0x0000001fff007819 */ /* 0x000fe40000011419 */
[----:B------:R-:W-:Y:S02]  /*1e00*/  SEL R9, R25, RZ, !P0 ;  /* 0x000000ff19097207 */ /* 0x000fe40004000000 */
[----:B------:R-:W-:-:S03]  /*1e10*/  SEL R0, R0, RZ, !P0 ;  /* 0x000000ff00007207 */ /* 0x000fc60004000000 */
[----:B------:R-:W-:-:S04]  /*1e20*/  IMAD.WIDE.U32 R40, R9, UR4, R4 ;  /* 0x0000000409287c25 */ /* 0x000fc8000f8e0004 */
[----:B------:R-:W-:Y:S02]  /*1e30*/  IMAD R8, R0, UR4, RZ ;  /* 0x0000000400087c24 */ /* 0x000fe4000f8e02ff */
[----:B------:R-:W-:Y:S02]  /*1e40*/  IMAD R4, R216, R28, RZ ;  /* 0x0000001cd8047224 */ /* 0x000fe400078e02ff */
[----:B------:R-:W-:Y:S01]  /*1e50*/  IMAD R3, R9, UR5, R8 ;  /* 0x0000000509037c24 */ /* 0x000fe2000f8e0208 */
[----:B------:R-:W-:Y:S01]  /*1e60*/  ULDC.64 UR4, c[0x0][0x328] ;  /* 0x0000ca0000047ab9 */ /* 0x000fe20000000a00 */
[----:B------:R-:W-:Y:S02]  /*1e70*/  IMAD R5, R23, R29, R4 ;  /* 0x0000001d17057224 */ /* 0x000fe400078e0204 */
[----:B------:R-:W-:Y:S01]  /*1e80*/  IMAD R8, R0, UR4, RZ ;  /* 0x0000000400087c24 */ /* 0x000fe2000f8e02ff */
[----:B------:R-:W-:Y:S01]  /*1e90*/  IADD3 R0, R41, R3, RZ ;  /* 0x0000000329007210 */ /* 0x000fe20007ffe0ff */
[----:B------:R-:W-:Y:S01]  /*1ea0*/  IMAD R4, R216, R54, RZ ;  /* 0x00000036d8047224 */ /* 0x000fe200078e02ff */
[----:B------:R-:W-:Y:S01]  /*1eb0*/  IADD3 R3, P0, R40, R48, RZ ;  /* 0x0000003028037210 */ /* 0x000fe20007f1e0ff */
[----:B------:R-:W-:Y:S01]  /*1ec0*/  IMAD.WIDE.U32 R36, R9, UR4, R6 ;  /* 0x0000000409247c25 */ /* 0x000fe2000f8e0006 */
[----:B------:R-:W-:-:S02]  /*1ed0*/  ULDC UR4, c[0x0][0x2e4] ;  /* 0x0000b90000047ab9 */ /* 0x000fc40000000800 */
[----:B------:R-:W-:Y:S01]  /*1ee0*/  IADD3.X R48, R0, R49, R5, P0, !PT ;  /* 0x0000003100307210 */ /* 0x000fe200007fe405 */
[----:B------:R-:W-:Y:S01]  /*1ef0*/  IMAD R75, R9, UR5, R8 ;  /* 0x00000005094b7c24 */ /* 0x000fe2000f8e0208 */
[----:B------:R-:W-:Y:S01]  /*1f00*/  LEA.HI R49, R12, R13, RZ, 0x3 ;  /* 0x0000000d0c317211 */ /* 0x000fe200078f18ff */
[C---:B------:R-:W-:Y:S01]  /*1f10*/  IMAD R21, R23.reuse, R55, R4 ;  /* 0x0000003717157224 */ /* 0x040fe200078e0204 */
[C---:B------:R-:W-:Y:S01]  /*1f20*/  IADD3 R44, P0, R23.reuse, R44, RZ ;  /* 0x0000002c172c7210 */ /* 0x040fe20007f1e0ff */
[-C--:B------:R-:W-:Y:S01]  /*1f30*/  IMAD.WIDE.U32 R8, R23, R54.reuse, R16 ;  /* 0x0000003617087225 */ /* 0x080fe200078e0010 */
[----:B------:R-:W-:Y:S02]  /*1f40*/  LOP3.LUT R69, R49, 0xfffffff8, RZ, 0xc0, !PT ;  /* 0xfffffff831457812 */ /* 0x000fe400078ec0ff */
[----:B------:R-:W-:Y:S01]  /*1f50*/  ISETP.GE.AND P4, PT, R16, UR4, PT ;  /* 0x0000000410007c0c */ /* 0x000fe2000bf86270 */
[----:B------:R-:W-:Y:S01]  /*1f60*/  IMAD.WIDE.U32 R4, R23, R54, R38 ;  /* 0x0000003617047225 */ /* 0x000fe200078e0026 */
[----:B------:R-:W-:-:S02]  /*1f70*/  ISETP.GE.AND P3, PT, R80, UR4, PT ;  /* 0x0000000450007c0c */ /* 0x000fc4000bf66270 */
[----:B------:R-:W-:Y:S01]  /*1f80*/  SHF.R.S32.HI R73, RZ, 0x1f, R69 ;  /* 0x0000001fff497819 */ /* 0x000fe20000011445 */
[-C--:B------:R-:W-:Y:S01]  /*1f90*/  IMAD R6, R216, R42.reuse, RZ ;  /* 0x0000002ad8067224 */ /* 0x080fe200078e02ff */
[----:B------:R-:W-:Y:S01]  /*1fa0*/  IADD3 R75, R37, R75, RZ ;  /* 0x0000004b254b7210 */ /* 0x000fe20007ffe0ff */
[----:B------:R-:W-:Y:S02]  /*1fb0*/  IMAD.IADD R9, R21, 0x1, R9 ;  /* 0x0000000115097824 */ /* 0x000fe400078e0209 */
[----:B------:R-:W-:Y:S01]  /*1fc0*/  IMAD.IADD R5, R5, 0x1, R21 ;  /* 0x0000000105057824 */ /* 0x000fe200078e0215 */
[----:B-----5:R-:W-:Y:S01]  /*1fd0*/  SHF.R.S32.HI R21, RZ, 0x1f, R33 ;  /* 0x0000001fff157819 */ /* 0x020fe20000011421 */
[C---:B------:R-:W-:Y:S02]  /*1fe0*/  IMAD R25, R23.reuse, R43, R6 ;  /* 0x0000002b17197224 */ /* 0x040fe400078e0206 */
[----:B------:R-:W-:-:S04]  /*1ff0*/  IMAD.WIDE.U32 R6, R23, R42, R38 ;  /* 0x0000002a17067225 */ /* 0x000fc800078e0026 */
[----:B------:R-:W-:Y:S02]  /*2000*/  IMAD R14, R21, R54, RZ ;  /* 0x00000036150e7224 */ /* 0x000fe400078e02ff */
[----:B------:R-:W-:Y:S02]  /*2010*/  IMAD.IADD R11, R25, 0x1, R11 ;  /* 0x00000001190b7824 */ /* 0x000fe400078e020b */
[----:B------:R-:W-:Y:S02]  /*2020*/  IMAD.IADD R7, R7, 0x1, R25 ;  /* 0x0000000107077824 */ /* 0x000fe400078e0219 */
[----:B------:R-:W-:Y:S02]  /*2030*/  IMAD R12, R21, R42, RZ ;  /* 0x0000002a150c7224 */ /* 0x000fe400078e02ff */
[C---:B------:R-:W-:Y:S02]  /*2040*/  IMAD R13, R33.reuse, R55, R14 ;  /* 0x00000037210d7224 */ /* 0x040fe400078e020e */
[----:B------:R-:W-:-:S02]  /*2050*/  IMAD R71, R33, R43, R12 ;  /* 0x0000002b21477224 */ /* 0x000fc400078e020c */
[----:B------:R-:W-:-:S04]  /*2060*/  IMAD.WIDE.U32 R28, R33, R42, R10 ;  /* 0x0000002a211c7225 */ /* 0x000fc800078e000a */
[----:B------:R-:W-:Y:S01]  /*2070*/  IMAD.WIDE.U32 R20, R33, R42, R6 ;  /* 0x0000002a21147225 */ /* 0x000fe200078e0006 */
[----:B------:R-:W-:-:S03]  /*2080*/  IADD3 R67, R71, R29, RZ ;  /* 0x0000001d47437210 */ /* 0x000fc60007ffe0ff */
[----:B------:R-:W-:Y:S02]  /*2090*/  IMAD.SHL.U32 R55, R42, 0x40, RZ ;  /* 0x000000402a377824 */ /* 0x000fe400078e00ff */
[----:B------:R-:W2:Y:S01]  /*20a0*/  LDC.64 R42, c[0x0][0x2d8] ;  /* 0x0000b600ff2a7b82 */ /* 0x000ea20000000a00 */
[----:B------:R-:W-:Y:S01]  /*20b0*/  IMAD.WIDE.U32 R30, R33, R54, R4 ;  /* 0x00000036211e7225 */ /* 0x000fe200078e0004 */
[----:B------:R-:W-:-:S03]  /*20c0*/  LOP3.LUT R5, R58, 0x18, R16, 0xf8, !PT ;  /* 0x000000183a057812 */ /* 0x000fc600078ef810 */
[----:B------:R-:W-:Y:S01]  /*20d0*/  IMAD.WIDE.U32 R34, R33, R54, R8 ;  /* 0x0000003621227225 */ /* 0x000fe200078e0008 */
[-C--:B------:R-:W-:Y:S02]  /*20e0*/  LOP3.LUT R4, R5, R60.reuse, RZ, 0x3c, !PT ;  /* 0x0000003c05047212 */ /* 0x080fe400078e3cff */
[----:B------:R-:W-:Y:S01]  /*20f0*/  LOP3.LUT R5, R58, 0x38, R49, 0xf8, !PT ;  /* 0x000000383a057812 */ /* 0x000fe200078ef831 */
[----:B------:R-:W-:Y:S02]  /*2100*/  IMAD.SHL.U32 R54, R54, 0x40, RZ ;  /* 0x0000004036367824 */ /* 0x000fe400078e00ff */
[----:B------:R-:W-:Y:S01]  /*2110*/  IMAD.X R45, R216, 0x1, R15, P0 ;  /* 0x00000001d82d7824 */ /* 0x000fe200000e060f */
[----:B------:R-:W-:Y:S01]  /*2120*/  LOP3.LUT R68, R5, R60, RZ, 0x3c, !PT ;  /* 0x0000003c05447212 */ /* 0x000fe200078e3cff */
[----:B------:R-:W-:Y:S02]  /*2130*/  IMAD R65, R199, 0x200, R4 ;  /* 0x00000200c7417824 */ /* 0x000fe400078e0204 */
[----:B------:R-:W-:-:S02]  /*2140*/  IMAD.IADD R64, R13, 0x1, R35 ;  /* 0x000000010d407824 */ /* 0x000fc400078e0223 */
[----:B------:R-:W-:Y:S02]  /*2150*/  IMAD.IADD R66, R31, 0x1, R13 ;  /* 0x000000011f427824 */ /* 0x000fe400078e020d */
[----:B------:R-:W-:Y:S02]  /*2160*/  IMAD.IADD R71, R21, 0x1, R71 ;  /* 0x0000000115477824 */ /* 0x000fe400078e0247 */
[----:B01----:R-:W-:-:S07]  /*2170*/  IMAD R68, R199, 0x200, R68 ;  /* 0x00000200c7447824 */ /* 0x003fce00078e0244 */
.L_x_6317:
[----:B------:R-:W-:Y:S01]  /*2180*/  VIADD R47, R47, 0xffffffff ;  /* 0xffffffff2f2f7836 */ /* 0x000fe20000000000 */
[----:B------:R-:W-:Y:S05]  /*2190*/  YIELD ;  /* 0x0000000000007946 */ /* 0x000fea0003800000 */
[----:B------:R-:W-:Y:S01]  /*21a0*/  SHF.R.S32.HI R56, RZ, 0x1f, R47 ;  /* 0x0000001fff387819 */ /* 0x000fe2000001142f */
[-C--:B------:R-:W-:Y:S01]  /*21b0*/  IMAD R4, R50, R47.reuse, RZ ;  /* 0x0000002f32047224 */ /* 0x080fe200078e02ff */
[----:B------:R-:W-:Y:S01]  /*21c0*/  BSSY B0, `(.L_x_6288) ;  /* 0x000017a000007945 */ /* 0x000fe20003800000 */
[----:B---3--:R-:W-:Y:S01]  /*21d0*/  IMAD.WIDE.U32 R14, R51, R47, RZ ;  /* 0x0000002f330e7225 */ /* 0x008fe200078e00ff */
[----:B------:R-:W-:-:S03]  /*21e0*/  ISETP.GT.AND P2, PT, R47, R46, PT ;  /* 0x0000002e2f00720c */ /* 0x000fc60003f44270 */
[----:B------:R-:W-:Y:S01]  /*21f0*/  IMAD R5, R56, R51, R4 ;  /* 0x0000003338057224 */ /* 0x000fe200078e0204 */
[----:B------:R-:W-:Y:S01]  /*2200*/  IADD3 R4, P0, R3, R14, RZ ;  /* 0x0000000e03047210 */ /* 0x000fe20007f1e0ff */
[----:B--2---:R-:W-:Y:S02]  /*2210*/  IMAD.SHL.U32 R24, R22, 0x1000, RZ ;  /* 0x0000100016187824 */ /* 0x004fe400078e00ff */
[----:B------:R-:W-:Y:S01]  /*2220*/  IMAD.IADD R77, R15, 0x1, R5 ;  /* 0x000000010f4d7824 */ /* 0x000fe200078e0205 */
[----:B--2---:R-:W-:Y:S01]  /*2230*/  LEA R12, P1, R4, R42, 0x1 ;  /* 0x0000002a040c7211 */ /* 0x004fe200078208ff */
[----:B------:R-:W-:-:S03]  /*2240*/  IMAD.IADD R5, R65, 0x1, R24 ;  /* 0x0000000141057824 */ /* 0x000fc600078e0218 */
[----:B------:R-:W-:Y:S01]  /*2250*/  IADD3.X R6, R77, R48, RZ, P0, !PT ;  /* 0x000000304d067210 */ /* 0x000fe200007fe4ff */
[----:B------:R-:W-:Y:S01]  /*2260*/  IMAD R25, R5, 0x2, R2 ;  /* 0x0000000205197824 */ /* 0x000fe200078e0202 */
[----:B------:R-:W-:Y:S02]  /*2270*/  ISETP.GE.AND P0, PT, R61, 0x1, PT ;  /* 0x000000013d00780c */ /* 0x000fe40003f06270 */
[----:B------:R-:W-:-:S11]  /*2280*/  LEA.HI.X R13, R4, R43, R6, 0x1, P1 ;  /* 0x0000002b040d7211 */ /* 0x000fd600008f0c06 */
[----:B0-----:R-:W-:Y:S05]  /*2290*/  @!P0 BRA `(.L_x_6289) ;  /* 0x0000001400508947 */ /* 0x001fea0003800000 */
        /* <DEDUP_REMOVED lines=16> */
[----:B------:R-:W-:Y:S01]  /*23a0*/  MOV R70, R20 ;  /* 0x0000001400467202 */ /* 0x000fe20000000f00 */
[----:B------:R-:W-:Y:S01]  /*23b0*/  IMAD R6, R53, R47, RZ ;  /* 0x0000002f35067224 */ /* 0x000fe200078e02ff */
[----:B------:R-:W-:Y:S01]  /*23c0*/  IADD3 R7, P0, R30, R4, RZ ;  /* 0x000000041e077210 */ /* 0x000fe20007f1e0ff */
[----:B------:R-:W-:Y:S01]  /*23d0*/  ULDC.64 UR4, c[0x0][0x3c8] ;  /* 0x0000f20000047ab9 */ /* 0x000fe20000000a00 */
[----:B------:R-:W-:Y:S01]  /*23e0*/  ULDC.64 UR6, c[0x0][0x3e0] ;  /* 0x0000f80000067ab9 */ /* 0x000fe20000000a00 */
[-C--:B------:R-:W-:Y:S02]  /*23f0*/  IMAD R9, R56, R55.reuse, R6 ;  /* 0x0000003738097224 */ /* 0x080fe400078e0206 */
        /* <DEDUP_REMOVED lines=16> */
.L_x_6292:
[----:B------:R-:W-:Y:S05]  /*2500*/  BSYNC B1 ;  /* 0x0000000000017941 */ /* 0x000fea0003800000 */
.L_x_6291:
        /* <DEDUP_REMOVED lines=15> */
.L_x_6293:
[----:B------:R-:W-:Y:S01]  /*2600*/  LEA R70, R22, R2, 0x3 ;  /* 0x0000000216467211 */ /* 0x000fe200078e18ff */
[----:B------:R-:W-:Y:S01]  /*2610*/  BSSY B1, `(.L_x_6294) ;  /* 0x0000004000017945 */ /* 0x000fe20003800000 */
[----:B------:R-:W-:-:S04]  /*2620*/  SHF.L.U32 R57, R189, 0x1f, RZ ;  /* 0x0000001fbd397819 */ /* 0x000fc800000006ff */
[----:B------:R-:W0:Y:S02]  /*2630*/  SYNCS.PHASECHK.TRANS64.TRYWAIT P5, [R70+URZ+0x28c90], R57 ;  /* 0x028c9039460075a7 */ /* 0x000e2400080a017f */
[----:B0-----:R-:W-:Y:S05]  /*2640*/  @!P5 BRA `(.L_x_6295) ;  /* 0x0000014c00a0d947 */ /* 0x001fea0003800000 */
.L_x_6528:
[----:B------:R-:W-:Y:S05]  /*2650*/  BSYNC B1 ;  /* 0x0000000000017941 */ /* 0x000fea0003800000 */
.L_x_6294:
        /* <DEDUP_REMOVED lines=16> */
[CC--:B------:R-:W-:Y:S01]  /*2760*/  FMUL.FTZ R74, R6.reuse, R27.reuse ;  /* 0x0000001b064a7220 */ /* 0x0c0fe20000410000 */
[----:B------:R-:W-:Y:S02]  /*2770*/  HADD2.F32 R56, -RZ, R56.H0_H0 ;  /* 0x20000038ff387230 */ /* 0x000fe40000004100 */
[C---:B------:R-:W-:Y:S01]  /*2780*/  FMUL.FTZ R27, R5.reuse, R27 ;  /* 0x0000001b051b7220 */ /* 0x040fe20000410000 */
[--C-:B------:R-:W-:Y:S02]  /*2790*/  HADD2.F32 R15, -RZ, R7.reuse.H1_H1 ;  /* 0x30000007ff0f7230 */ /* 0x100fe40000004100 */
[-C--:B------:R-:W-:Y:S01]  /*27a0*/  FFMA.FTZ R74, R5, R25.reuse, -R74 ;  /* 0x00000019054a7223 */ /* 0x080fe2000001084a */
[----:B------:R-:W-:Y:S02]  /*27b0*/  HADD2.F32 R7, -RZ, R7.H0_H0 ;  /* 0x20000007ff077230 */ /* 0x000fe40000004100 */
[----:B------:R-:W-:Y:S01]  /*27c0*/  FFMA.FTZ R79, R6, R25, R27 ;  /* 0x00000019064f7223 */ /* 0x000fe2000001001b */
[----:B------:R-:W-:-:S02]  /*27d0*/  HADD2.F32 R26, -RZ, R26.H0_H0 ;  /* 0x2000001aff1a7230 */ /* 0x000fc40000004100 */
[-C--:B------:R-:W-:Y:S01]  /*27e0*/  FMUL.FTZ R76, R15, R56.reuse ;  /* 0x000000380f4c7220 */ /* 0x080fe20000410000 */
[--C-:B------:R-:W-:Y:S02]  /*27f0*/  HADD2.F32 R5, -RZ, R4.reuse.H1_H1 ;  /* 0x30000004ff057230 */ /* 0x100fe40000004100 */
[C---:B------:R-:W-:Y:S01]  /*2800*/  FMUL.FTZ R56, R7.reuse, R56 ;  /* 0x0000003807387220 */ /* 0x040fe20000410000 */
[--C-:B------:R-:W-:Y:S02]  /*2810*/  HADD2.F32 R25, -RZ, R83.reuse.H0_H0 ;  /* 0x20000053ff197230 */ /* 0x100fe40000004100 */
[-C--:B------:R-:W-:Y:S01]  /*2820*/  FFMA.FTZ R76, R7, R26.reuse, -R76 ;  /* 0x0000001a074c7223 */ /* 0x080fe2000001084c */
[----:B------:R-:W-:Y:S02]  /*2830*/  HADD2.F32 R4, -RZ, R4.H0_H0 ;  /* 0x20000004ff047230 */ /* 0x000fe40000004100 */
[----:B------:R-:W-:Y:S01]  /*2840*/  FFMA.FTZ R81, R15, R26, R56 ;  /* 0x0000001a0f517223 */ /* 0x000fe20000010038 */
[----:B------:R-:W-:-:S02]  /*2850*/  HADD2.F32 R27, -RZ, R83.H1_H1 ;  /* 0x30000053ff1b7230 */ /* 0x000fc40000004100 */
[--C-:B------:R-:W-:Y:S02]  /*2860*/  HADD2.F32 R6, -RZ, R14.reuse.H1_H1 ;  /* 0x3000000eff067230 */ /* 0x100fe40000004100 */
[-C--:B------:R-:W-:Y:S01]  /*2870*/  FMUL.FTZ R26, R4, R25.reuse ;  /* 0x00000019041a7220 */ /* 0x080fe20000410000 */
[----:B------:R-:W-:Y:S02]  /*2880*/  HADD2.F32 R14, -RZ, R14.H0_H0 ;  /* 0x2000000eff0e7230 */ /* 0x000fe40000004100 */
[--C-:B------:R-:W-:Y:S02]  /*2890*/  HADD2.F32 R7, -RZ, R77.reuse.H0_H0 ;  /* 0x2000004dff077230 */ /* 0x100fe40000004100 */
[----:B------:R-:W-:Y:S02]  /*28a0*/  HADD2.F32 R15, -RZ, R77.H1_H1 ;  /* 0x3000004dff0f7230 */ /* 0x000fe40000004100 */
[C---:B------:R-:W-:Y:S01]  /*28b0*/  FMUL.FTZ R77, R5.reuse, R25 ;  /* 0x00000019054d7220 */ /* 0x040fe20000410000 */
[-C--:B------:R-:W-:Y:S01]  /*28c0*/  FMUL.FTZ R25, R6, R27.reuse ;  /* 0x0000001b06197220 */ /* 0x080fe20000410000 */
[----:B------:R-:W-:Y:S01]  /*28d0*/  FMUL.FTZ R27, R14, R27 ;  /* 0x0000001b0e1b7220 */ /* 0x000fe20000410000 */
[-C--:B------:R-:W-:Y:S01]  /*28e0*/  FFMA.FTZ R26, R5, R7.reuse, R26 ;  /* 0x00000007051a7223 */ /* 0x080fe2000001001a */
[----:B------:R-:W-:Y:S01]  /*28f0*/  FFMA.FTZ R77, R4, R7, -R77 ;  /* 0x00000007044d7223 */ /* 0x000fe2000001084d */
[-C--:B------:R-:W-:Y:S01]  /*2900*/  FFMA.FTZ R25, R14, R15.reuse, -R25 ;  /* 0x0000000f0e197223 */ /* 0x080fe20000010819 */
[----:B------:R-:W-:Y:S01]  /*2910*/  FFMA.FTZ R6, R6, R15, R27 ;  /* 0x0000000f06067223 */ /* 0x000fe2000001001b */
[----:B------:R-:W-:-:S02]  /*2920*/  F2FP.F16.F32.PACK_AB R5, R79, R74 ;  /* 0x0000004a4f05723e */ /* 0x000fc400000000ff */
[----:B------:R-:W-:Y:S02]  /*2930*/  F2FP.F16.F32.PACK_AB R7, R81, R76 ;  /* 0x0000004c5107723e */ /* 0x000fe400000000ff */
[----:B------:R-:W-:Y:S02]  /*2940*/  F2FP.F16.F32.PACK_AB R4, R26, R77 ;  /* 0x0000004d1a04723e */ /* 0x000fe400000000ff */
[----:B------:R-:W-:-:S07]  /*2950*/  F2FP.F16.F32.PACK_AB R6, R6, R25 ;  /* 0x000000190606723e */ /* 0x000fce00000000ff */
.L_x_6300:
[----:B------:R-:W-:Y:S05]  /*2960*/  BSYNC B2 ;  /* 0x0000000000027941 */ /* 0x000fea0003800000 */
.L_x_6299:
[----:B--2---:R1:W-:Y:S02]  /*2970*/  STG.E.128 desc[UR40][R12.64], R4 ;  /* 0x000000040c007986 */ /* 0x0043e4000c101d28 */
.L_x_6298:
[----:B------:R-:W-:Y:S05]  /*2980*/  BSYNC B1 ;  /* 0x0000000000017941 */ /* 0x000fea0003800000 */
.L_x_6297:
[----:B------:R-:W-:Y:S05]  /*2990*/  @P3 BRA `(.L_x_6296) ;  /* 0x0000000c00f03947 */ /* 0x000fea0003800000 */
[----:B-1----:R-:W-:Y:S01]  /*29a0*/  IMAD.MOV.U32 R5, RZ, RZ, 0x20 ;  /* 0x00000020ff057424 */ /* 0x002fe200078e00ff */
[----:B------:R-:W-:Y:S01]  /*29b0*/  LOP3.LUT P5, RZ, R191, 0x4, RZ, 0xc0, !PT ;  /* 0x00000004bfff7812 */ /* 0x000fe200078ac0ff */
[----:B------:R-:W-:Y:S01]  /*29c0*/  BSSY B1, `(.L_x_6301) ;  /* 0x0000031000017945 */ /* 0x000fe20003800000 */
[----:B------:R-:W-:Y:S02]  /*29d0*/  IADD3 R14, R38, 0x10, RZ ;  /* 0x00000010260e7810 */ /* 0x000fe40007ffe0ff */
        /* <DEDUP_REMOVED lines=47> */
.L_x_6302:
[----:B------:R-:W-:Y:S05]  /*2cd0*/  BSYNC B1 ;  /* 0x0000000000017941 */ /* 0x000fea0003800000 */
.L_x_6301:
[----:B-1----:R1:W-:Y:S01]  /*2ce0*/  STG.E.128 desc[UR40][R12.64+0x40], R4 ;  /* 0x000040040c007986 */ /* 0x0023e2000c101d28 */
[----:B------:R-:W-:Y:S05]  /*2cf0*/  BRA `(.L_x_6296) ;  /* 0x0000000c00187947 */ /* 0x000fea0003800000 */
.L_x_6290:
        /* <DEDUP_REMOVED lines=43> */
.L_x_6303:
[----:B------:R-:W-:Y:S01]  /*2fb0*/  IMAD R70, R22, 0x8, R2 ;  /* 0x0000000816467824 */ /* 0x000fe200078e0202 */
[----:B------:R-:W-:Y:S01]  /*2fc0*/  SHF.L.U32 R57, R189, 0x1f, RZ ;  /* 0x0000001fbd397819 */ /* 0x000fe200000006ff */
[----:B------:R-:W-:Y:S03]  /*2fd0*/  BSSY B1, `(.L_x_6304) ;  /* 0x0000003000017945 */ /* 0x000fe60003800000 */
[----:B------:R-:W0:Y:S02]  /*2fe0*/  SYNCS.PHASECHK.TRANS64.TRYWAIT P5, [R70+URZ+0x28c90], R57 ;  /* 0x028c9039460075a7 */ /* 0x000e2400080a017f */
[----:B0-----:R-:W-:Y:S05]  /*2ff0*/  @!P5 BRA `(.L_x_6305) ;  /* 0x000001440048d947 */ /* 0x001fea0003800000 */
.L_x_6529:
[----:B------:R-:W-:Y:S05]  /*3000*/  BSYNC B1 ;  /* 0x0000000000017941 */ /* 0x000fea0003800000 */
.L_x_6304:
        /* <DEDUP_REMOVED lines=23> */
[----:B------:R-:W-:Y:S02]  /*3180*/  LOP3.LUT R12, R13, R60, RZ, 0x3c, !PT ;  /* 0x0000003c0d0c7212 */ /* 0x000fe400078e3cff */
[----:B------:R-:W-:-:S03]  /*3190*/  IADD3 R13, R68, R24, RZ ;  /* 0x00000018440d7210 */ /* 0x000fc60007ffe0ff */
        /* <DEDUP_REMOVED lines=41> */
[-C--:B------:R-:W-:Y:S01]  /*3430*/  FMUL.FTZ R9, R5, R7.reuse ;  /* 0x0000000705097220 */ /* 0x080fe20000410000 */
[----:B------:R-:W-:Y:S02]  /*3440*/  HADD2.F32 R8, -RZ, R84.H0_H0 ;  /* 0x20000054ff087230 */ /* 0x000fe40000004100 */
[C---:B------:R-:W-:Y:S01]  /*3450*/  FMUL.FTZ R84, R4.reuse, R7 ;  /* 0x0000000704547220 */ /* 0x040fe20000410000 */
[----:B------:R-:W-:Y:S01]  /*3460*/  FMUL.FTZ R10, R15, R10 ;  /* 0x0000000a0f0a7220 */ /* 0x000fe20000410000 */
[-C--:B------:R-:W-:Y:S01]  /*3470*/  FFMA.FTZ R82, R4, R6.reuse, -R9 ;  /* 0x0000000604527223 */ /* 0x080fe20000010809 */
[----:B------:R-:W-:Y:S02]  /*3480*/  HADD2.F32 R9, -RZ, R89.H0_H0 ;  /* 0x20000059ff097230 */ /* 0x000fe40000004100 */
[----:B------:R-:W-:Y:S01]  /*3490*/  FFMA.FTZ R84, R5, R6, R84 ;  /* 0x0000000605547223 */ /* 0x000fe20000010054 */
[-C--:B------:R-:W-:Y:S01]  /*34a0*/  FFMA.FTZ R85, R15, R8.reuse, -R86 ;  /* 0x000000080f557223 */ /* 0x080fe20000010856 */
[----:B------:R-:W-:Y:S01]  /*34b0*/  FFMA.FTZ R87, R27, R8, R10 ;  /* 0x000000081b577223 */ /* 0x000fe2000001000a */
[----:B------:R-:W-:-:S02]  /*34c0*/  HADD2.F32 R8, -RZ, R93.H0_H0 ;  /* 0x2000005dff087230 */ /* 0x000fc40000004100 */
[----:B------:R-:W-:Y:S01]  /*34d0*/  HADD2.F32 R5, -RZ, R24.H0_H0 ;  /* 0x20000018ff057230 */ /* 0x000fe20000004100 */
[----:B------:R-:W-:Y:S01]  /*34e0*/  F2FP.F16.F32.PACK_AB R82, R85, R82 ;  /* 0x000000525552723e */ /* 0x000fe200000000ff */
[----:B------:R-:W-:Y:S02]  /*34f0*/  HADD2.F32 R4, -RZ, R12.H0_H0 ;  /* 0x2000000cff047230 */ /* 0x000fe40000004100 */
[----:B------:R-:W-:Y:S02]  /*3500*/  HADD2.F32 R24, -RZ, R24.H1_H1 ;  /* 0x30000018ff187230 */ /* 0x000fe40000004100 */
[-C--:B------:R-:W-:Y:S01]  /*3510*/  FMUL.FTZ R11, R5, R8.reuse ;  /* 0x00000008050b7220 */ /* 0x080fe20000410000 */
        /* <DEDUP_REMOVED lines=16> */
[C---:B------:R-:W-:Y:S01]  /*3620*/  FMUL.FTZ R15, R5.reuse, R8 ;  /* 0x00000008050f7220 */ /* 0x040fe20000410000 */
[----:B------:R-:W-:Y:S01]  /*3630*/  HADD2.F32 R26, -RZ, R26.H1_H1 ;  /* 0x3000001aff1a7230 */ /* 0x000fe20000004100 */
[----:B------:R-:W-:Y:S01]  /*3640*/  MOV R13, R56 ;  /* 0x00000038000d7202 */ /* 0x000fe20000000f00 */
[----:B------:R-:W-:Y:S02]  /*3650*/  HADD2.F32 R14, -RZ, R14.H1_H1 ;  /* 0x3000000eff0e7230 */ /* 0x000fe40000004100 */
[----:B------:R-:W-:Y:S01]  /*3660*/  FMUL.FTZ R8, R4, R8 ;  /* 0x0000000804087220 */ /* 0x000fe20000410000 */
[----:B------:R-:W-:Y:S02]  /*3670*/  HADD2.F32 R6, -RZ, R94.H1_H1 ;  /* 0x3000005eff067230 */ /* 0x000fe40000004100 */
[-C--:B------:R-:W-:Y:S01]  /*3680*/  FMUL.FTZ R27, R26, R9.reuse ;  /* 0x000000091a1b7220 */ /* 0x080fe20000410000 */
[----:B------:R-:W-:Y:S02]  /*3690*/  HADD2.F32 R7, -RZ, R90.H0_H0 ;  /* 0x2000005aff077230 */ /* 0x000fe40000004100 */
[----:B------:R-:W-:Y:S01]  /*36a0*/  FMUL.FTZ R9, R14, R9 ;  /* 0x000000090e097220 */ /* 0x000fe20000410000 */
        /* <DEDUP_REMOVED lines=8> */
.L_x_6307:
[----:B------:R-:W-:Y:S05]  /*3730*/  BSYNC B1 ;  /* 0x0000000000017941 */ /* 0x000fea0003800000 */
.L_x_6306:
        /* <DEDUP_REMOVED lines=10> */
.L_x_6289:
[----:B------:R-:W-:-:S13]  /*37e0*/  ISETP.NE.AND P0, PT, R188, 0x3, PT ;  /* 0x00000003bc00780c */ /* 0x000fda0003f05270 */
[----:B------:R-:W-:Y:S05]  /*37f0*/  @!P0 BRA `(.L_x_6308) ;  /* 0x0000000000048947 */ /* 0x000fea0003800000 */
[----:B------:R-:W-:Y:S01]  /*3800*/  BPT.TRAP 0x1 ;  /* 0x000000040000795c */ /* 0x000fe20000300000 */
.L_x_6308:
        /* <DEDUP_REMOVED lines=8> */
.L_x_6530:
[----:B------:R-:W-:Y:S05]  /*3890*/  BSYNC B1 ;  /* 0x0000000000017941 */ /* 0x000fea0003800000 */
.L_x_6309:
[----:B------:R-:W-:Y:S05]  /*38a0*/  @P1 BRA `(.L_x_6296) ;  /* 0x00000000002c1947 */ /* 0x000fea0003800000 */
[----:B------:R-:W-:Y:S01]  /*38b0*/  @!P3 LOP3.LUT P5, RZ, R191, 0x4, RZ, 0xc0, !PT ;  /* 0x00000004bfffb812 */ /* 0x000fe200078ac0ff */
[----:B------:R-:W-:Y:S01]  /*38c0*/  @!P3 VIADD R4, R65, 0x20 ;  /* 0x000000204104b836 */ /* 0x000fe20000000000 */
[----:B------:R-:W-:Y:S02]  /*38d0*/  PLOP3.LUT P6, PT, PT, PT, PT, 0x8, 0x0 ;  /* 0x000000000000781c */ /* 0x000fe40003fce170 */
[----:B------:R-:W-:-:S13]  /*38e0*/  @!P3 PLOP3.LUT P6, PT, P5, PT, PT, 0x80, 0x0 ;  /* 0x000000000000b81c */ /* 0x000fda0002fcf070 */
[----:B------:R-:W-:-:S05]  /*38f0*/  @P6 IADD3 R4, R65, -0x20, RZ ;  /* 0xffffffe041046810 */ /* 0x000fca0007ffe0ff */
[----:B------:R-:W-:-:S04]  /*3900*/  @!P3 IMAD.IADD R5, R24, 0x1, R4 ;  /* 0x000000011805b824 */ /* 0x000fc800078e0204 */
[----:B------:R-:W-:Y:S02]  /*3910*/  @!P3 IMAD R8, R5, 0x2, R2 ;  /* 0x000000020508b824 */ /* 0x000fe400078e0202 */
[----:B------:R-:W1:Y:S04]  /*3920*/  @!P4 LDS.128 R4, [R25+0x22400] ;  /* 0x022400001904c984 */ /* 0x000e680000000c00 */
[----:B------:R-:W2:Y:S04]  /*3930*/  @!P3 LDS.128 R8, [R8+0x22400] ;  /* 0x022400000808b984 */ /* 0x000ea80000000c00 */
[----:B-1----:R1:W-:Y:S04]  /*3940*/  @!P4 STG.E.128 desc[UR40][R12.64], R4 ;  /* 0x000000040c00c986 */ /* 0x0023e8000c101d28 */
[----:B--2---:R1:W-:Y:S02]  /*3950*/  @!P3 STG.E.128 desc[UR40][R12.64+0x40], R8 ;  /* 0x000040080c00b986 */ /* 0x0043e4000c101d28 */
.L_x_6296:
[----:B------:R-:W-:Y:S05]  /*3960*/  BSYNC B0 ;  /* 0x0000000000007941 */ /* 0x000fea0003800000 */
.L_x_6288:
        /* <DEDUP_REMOVED lines=17> */
.L_x_6312:
[----:B------:R-:W-:Y:S05]  /*3a80*/  BSYNC B0 ;  /* 0x0000000000007941 */ /* 0x000fea0003800000 */
.L_x_6311:
[----:B------:R-:W4:Y:S01]  /*3a90*/  SYNCS.PHASECHK.TRANS64.TRYWAIT P0, [R70+URZ+0x28cb0], R57 ;  /* 0x028cb039460075a7 */ /* 0x000f22000800017f */
[----:B------:R-:W-:Y:S04]  /*3aa0*/  BSSY B0, `(.L_x_6313) ;  /* 0x0000002000007945 */ /* 0x000fe80003800000 */
[----:B----4-:R-:W-:Y:S05]  /*3ab0*/  @!P0 BRA `(.L_x_6314) ;  /* 0x0000013800c08947 */ /* 0x010fea0003800000 */
.L_x_6531:
[----:B------:R-:W-:Y:S05]  /*3ac0*/  BSYNC B0 ;  /* 0x0000000000007941 */ /* 0x000fea0003800000 */
.L_x_6313:
[----:B------:R-:W-:Y:S04]  /*3ad0*/  BSSY B0, `(.L_x_6315) ;  /* 0x0000051000007945 */ /* 0x000fe80003800000 */
[----:B------:R-:W-:Y:S05]  /*3ae0*/  @P1 BRA `(.L_x_6316) ;  /* 0x00000004003c1947 */ /* 0x000fea0003800000 */
[----:B-1----:R-:W-:Y:S01]  /*3af0*/  IMAD.WIDE R4, R47, 0x40, R44 ;  /* 0x000000402f047825 */ /* 0x002fe200078e022c */
[----:B------:R-:W-:Y:S01]  /*3b00*/  ULDC.64 UR4, c[0x0][0x318] ;  /* 0x0000c60000047ab9 */ /* 0x000fe20000000a00 */
[----:B------:R-:W-:Y:S02]  /*3b10*/  MOV R74, R36 ;  /* 0x00000024004a7202 */ /* 0x000fe40000000f00 */
[----:B------:R-:W-:Y:S01]  /*3b20*/  IMAD R5, R5, UR4, RZ ;  /* 0x0000000405057c24 */ /* 0x000fe2000f8e02ff */
[----:B------:R-:W-:Y:S01]  /*3b30*/  LOP3.LUT P0, RZ, R191, 0x4, RZ, 0xc0, !PT ;  /* 0x00000004bfff7812 */ /* 0x000fe2000780c0ff */
[----:B------:R-:W-:Y:S01]  /*3b40*/  IMAD R9, R22, 0x8000, R65 ;  /* 0x0000800016097824 */ /* 0x000fe200078e0241 */
[----:B---3--:R-:W-:Y:S01]  /*3b50*/  IADD3 R13, R16, 0xc0, RZ ;  /* 0x000000c0100d7810 */ /* 0x008fe20007ffe0ff */
[----:B------:R-:W-:-:S04]  /*3b60*/  IMAD.WIDE.U32 R6, R4, UR4, R74 ;  /* 0x0000000404067c25 */ /* 0x000fc8000f8e004a */
[----:B------:R-:W-:Y:S01]  /*3b70*/  IMAD R5, R4, UR5, R5 ;  /* 0x0000000504057c24 */ /* 0x000fe2000f8e0205 */
[----:B------:R-:W-:Y:S01]  /*3b80*/  ULDC.64 UR4, c[0x0][0x308] ;  /* 0x0000c20000047ab9 */ /* 0x000fe20000000a00 */
[----:B------:R-:W-:Y:S01]  /*3b90*/  IADD3 R4, R16, 0x40, RZ ;  /* 0x0000004010047810 */ /* 0x000fe20007ffe0ff */
[----:B------:R-:W-:Y:S01]  /*3ba0*/  VIADD R77, R9, 0x20 ;  /* 0x00000020094d7836 */ /* 0x000fe20000000000 */
[----:B------:R-:W-:Y:S01]  /*3bb0*/  LEA R56, P1, R6, UR4, 0x1 ;  /* 0x0000000406387c11 */ /* 0x000fe2000f8208ff */
[----:B------:R-:W-:Y:S01]  /*3bc0*/  IMAD.IADD R5, R7, 0x1, R5 ;  /* 0x0000000107057824 */ /* 0x000fe200078e0205 */
[----:B------:R-:W-:Y:S01]  /*3bd0*/  ULDC UR4, c[0x0][0x310] ;  /* 0x0000c40000047ab9 */ /* 0x000fe20000000800 */
[C---:B------:R-:W-:Y:S01]  /*3be0*/  @P0 VIADD R77, R9.reuse, 0xffffffe0 ;  /* 0xffffffe0094d0836 */ /* 0x040fe20000000000 */
[----:B------:R-:W-:Y:S01]  /*3bf0*/  ISETP.GE.AND P0, PT, R4, UR4, PT ;  /* 0x0000000404007c0c */ /* 0x000fe2000bf06270 */
[----:B------:R-:W-:Y:S01]  /*3c00*/  IMAD R78, R9, 0x2, R2 ;  /* 0x00000002094e7824 */ /* 0x000fe200078e0202 */
[----:B0---4-:R-:W-:Y:S01]  /*3c10*/  LEA.HI.X R57, R6, UR5, R5, 0x1, P1 ;  /* 0x0000000506397c11 */ /* 0x011fe200088f0c05 */
[C---:B------:R-:W-:Y:S01]  /*3c20*/  VIADD R12, R16.reuse, 0x80 ;  /* 0x00000080100c7836 */ /* 0x040fe20000000000 */
[C---:B------:R-:W-:Y:S01]  /*3c30*/  ISETP.GE.AND P1, PT, R16.reuse, UR4, PT ;  /* 0x0000000410007c0c */ /* 0x040fe2000bf26270 */
[----:B------:R-:W-:-:S02]  /*3c40*/  VIADD R74, R16, 0x100 ;  /* 0x00000100104a7836 */ /* 0x000fc40000000000 */
[----:B------:R-:W-:Y:S02]  /*3c50*/  VIADD R76, R16, 0x140 ;  /* 0x00000140104c7836 */ /* 0x000fe40000000000 */
[----:B------:R-:W-:-:S04]  /*3c60*/  IMAD R77, R77, 0x2, R2 ;  /* 0x000000024d4d7824 */ /* 0x000fc800078e0202 */
[----:B------:R-:W0:Y:S04]  /*3c70*/  @!P0 LDS.128 R8, [R78+0x2400] ;  /* 0x002400004e088984 */ /* 0x000e280000000c00 */
[----:B------:R-:W1:Y:S04]  /*3c80*/  @!P1 LDS.128 R4, [R78+0x400] ;  /* 0x000400004e049984 */ /* 0x000e680000000c00 */
[----:B0-----:R-:W-:Y:S01]  /*3c90*/  @!P0 STG.E.128 desc[UR40][R56.64+0x80], R8 ;  /* 0x0000800838008986 */ /* 0x001fe2000c101d28 */
[----:B------:R-:W-:-:S03]  /*3ca0*/  ISETP.GE.AND P0, PT, R13, UR4, PT ;  /* 0x000000040d007c0c */ /* 0x000fc6000bf06270 */
[----:B-1----:R-:W-:Y:S01]  /*3cb0*/  @!P1 STG.E.128 desc[UR40][R56.64], R4 ;  /* 0x0000000438009986 */ /* 0x002fe2000c101d28 */
[----:B------:R-:W-:-:S09]  /*3cc0*/  ISETP.GE.AND P1, PT, R12, UR4, PT ;  /* 0x000000040c007c0c */ /* 0x000fd2000bf26270 */
[----:B--2---:R-:W0:Y:S04]  /*3cd0*/  @!P0 LDS.128 R24, [R78+0x6400] ;  /* 0x006400004e188984 */ /* 0x004e280000000c00 */
        /* <DEDUP_REMOVED lines=48> */
.L_x_6316:
[----:B------:R-:W-:Y:S05]  /*3fe0*/  BSYNC B0 ;  /* 0x0000000000007941 */ /* 0x000fea0003800000 */
.L_x_6315:
        /* <DEDUP_REMOVED lines=17> */
.L_x_6283:
[----:B------:R-:W4:Y:S01]  /*4100*/  LDL R4, [R1] ;  /* 0x0000000001047983 */ /* 0x000f220000100800 */
[----:B------:R-:W-:Y:S01]  /*4110*/  BSSY B0, `(.L_x_6318) ;  /* 0x000004a000007945 */ /* 0x000fe20003800000 */
        /* <DEDUP_REMOVED lines=30> */
[----:B------:R-:W-:Y:S01]  /*4300*/  MOV R3, RZ ;  /* 0x000000ff00037202 */ /* 0x000fe20000000f00 */
[----:B------:R-:W-:Y:S01]  /*4310*/  IMAD.MOV.U32 R0, RZ, RZ, RZ ;  /* 0x000000ffff007224 */ /* 0x000fe200078e00ff */
        /* <DEDUP_REMOVED lines=14> */
[----:B------:R-:W-:Y:S01]  /*4400*/  CS2R R156, SRZ ;  /* 0x00000000009c7805 */ /* 0x000fe2000001ff00 */
        /* <DEDUP_REMOVED lines=15> */
[----:B--2---:R-:W-:-:S02]  /*4500*/  CS2R R24, SRZ ;  /* 0x0000000000187805 */ /* 0x004fc4000001ff00 */
[----:B------:R-:W-:Y:S02]  /*4510*/  CS2R R174, SRZ ;  /* 0x0000000000ae7805 */ /* 0x000fe4000001ff00 */
[----:B------:R-:W-:Y:S01]  /*4520*/  MOV R31, RZ ;  /* 0x000000ff001f7202 */ /* 0x000fe20000000f00 */
[----:B------:R-:W-:Y:S01]  /*4530*/  IMAD.MOV.U32 R7, RZ, RZ, RZ ;  /* 0x000000ffff077224 */ /* 0x000fe200078e00ff */
[----:B------:R-:W-:Y:S01]  /*4540*/  MOV R5, RZ ;  /* 0x000000ff00057202 */ /* 0x000fe20000000f00 */
[----:B------:R-:W-:Y:S02]  /*4550*/  IMAD.MOV.U32 R177, RZ, RZ, RZ ;  /* 0x000000ffffb17224 */ /* 0x000fe400078e00ff */
[----:B------:R-:W-:Y:S01]  /*4560*/  IMAD.MOV.U32 R27, RZ, RZ, RZ ;  /* 0x000000ffff1b7224 */ /* 0x000fe200078e00ff */
[----:B----4-:R-:W-:Y:S01]  /*4570*/  ISETP.NE.AND P1, PT, R4, 0x1, PT ;  /* 0x000000010400780c */ /* 0x010fe20003f25270 */
[----:B------:R-:W-:-:S12]  /*4580*/  @P0 BRA `(.L_x_6319) ;  /* 0x0000000000080947 */ /* 0x000fd80003800000 */
[----:B------:R-:W0:Y:S02]  /*4590*/  FENCE.VIEW.ASYNC.G ;  /* 0x00000000000073c6 */ /* 0x000e240000000100 */
[----:B0-----:R-:W-:Y:S06]  /*45a0*/  BAR.ARV 0xc, 0x120 ;  /* 0x0304800000007b1d */ /* 0x001fec0000002000 */
.L_x_6319:
[----:B------:R-:W-:Y:S05]  /*45b0*/  BSYNC B0 ;  /* 0x0000000000007941 */ /* 0x000fea0003800000 */
.L_x_6318:
        /* <DEDUP_REMOVED lines=10> */
[----:B------:R-:W-:-:S05]  /*4660*/  LOP3.LUT R3, R3, 0x1fffe, RZ, 0xc0, !PT ;  /* 0x0001fffe03037812 */ /* 0x000fca00078ec0ff */
[----:B------:R-:W-:-:S05]  /*4670*/  IMAD.IADD R3, R0, 0x1, -R3 ;  /* 0x0000000100037824 */ /* 0x000fca00078e0a03 */
[----:B------:R-:W-:-:S05]  /*4680*/  LEA R3, R3, R2, 0xf ;  /* 0x0000000203037211 */ /* 0x000fca00078e78ff */
[----:B------:R-:W-:-:S05]  /*4690*/  VIADD R3, R3, 0x400 ;  /* 0x0000040003037836 */ /* 0x000fca0000000000 */
[----:B------:R-:W-:-:S04]  /*46a0*/  SHF.R.U32.HI R3, RZ, 0x4, R3 ;  /* 0x00000004ff037819 */ /* 0x000fc80000011603 */
[----:B------:R-:W-:-:S04]  /*46b0*/  LOP3.LUT R3, R3, 0x3fff, RZ, 0xc0, !PT ;  /* 0x00003fff03037812 */ /* 0x000fc800078ec0ff */
[----:B------:R-:W-:Y:S01]  /*46c0*/  LOP3.LUT R15, R3, 0x2000000, RZ, 0xfc, !PT ;  /* 0x02000000030f7812 */ /* 0x000fe200078efcff */
[----:B------:R-:W-:Y:S06]  /*46d0*/  @!P0 BRA `(.L_x_6323) ;  /* 0x0000000000048947 */ /* 0x000fec0003800000 */
[----:B------:R-:W-:Y:S01]  /*46e0*/  BPT.TRAP 0x1 ;  /* 0x000000040000795c */ /* 0x000fe20000300000 */
.L_x_6323:
[----:B------:R-:W-:Y:S01]  /*46f0*/  IMAD R14, R18, 0x8, R2 ;  /* 0x00000008120e7824 */ /* 0x000fe200078e0202 */
[----:B------:R-:W-:Y:S01]  /*4700*/  SHF.L.U32 R3, R19, 0x1f, RZ ;  /* 0x0000001f13037819 */ /* 0x000fe200000006ff */
[----:B------:R-:W-:Y:S01]  /*4710*/  VIADD R0, R2, 0x26800 ;  /* 0x0002680002007836 */ /* 0x000fe20000000000 */
[----:B------:R-:W-:Y:S01]  /*4720*/  BSSY B0, `(.L_x_6324) ;  /* 0x0000008000007945 */ /* 0x000fe20003800000 */
[----:B------:R-:W-:Y:S01]  /*4730*/  LEA R6, R18, R15, 0xc ;  /* 0x0000000f12067211 */ /* 0x000fe200078e60ff */
[----:B------:R-:W0:Y:S01]  /*4740*/  SYNCS.PHASECHK.TRANS64.TRYWAIT P1, [R14+URZ+0x28c50], R3 ;  /* 0x028c50030e0075a7 */ /* 0x000e22000802017f */
[----:B------:R-:W-:Y:S01]  /*4750*/  IMAD.MOV.U32 R7, RZ, RZ, 0x40000040 ;  /* 0x40000040ff077424 */ /* 0x000fe200078e00ff */
[----:B------:R-:W-:-:S04]  /*4760*/  SHF.R.U32.HI R0, RZ, 0x4, R0 ;  /* 0x00000004ff007819 */ /* 0x000fc80000011600 */
[----:B------:R-:W-:-:S04]  /*4770*/  LOP3.LUT R0, R0, 0x3fff, RZ, 0xc0, !PT ;  /* 0x00003fff00007812 */ /* 0x000fc800078ec0ff */
[----:B------:R-:W-:Y:S01]  /*4780*/  LOP3.LUT R4, R0, 0x10000, RZ, 0xfc, !PT ;  /* 0x0001000000047812 */ /* 0x000fe200078efcff */
[----:B0-----:R-:W-:Y:S06]  /*4790*/  @!P1 BRA `(.L_x_6325) ;  /* 0x0000012c009c9947 */ /* 0x001fec0003800000 */
.L_x_6532:
[----:B------:R-:W-:Y:S05]  /*47a0*/  BSYNC B0 ;  /* 0x0000000000007941 */ /* 0x000fea0003800000 */
.L_x_6324:
        /* <DEDUP_REMOVED lines=14> */
[----:B------:R-:W-:Y:S01]  /*4890*/  ISETP.GE.AND P2, PT, R168, 0x2, PT ;  /* 0x00000002a800780c */ /* 0x000fe20003f46270 */
[----:B------:R-:W-:Y:S01]  /*48a0*/  IMAD.MOV.U32 R7, RZ, RZ, 0x40000040 ;  /* 0x40000040ff077424 */ /* 0x000fe200078e00ff */
[----:B------:R-:W-:Y:S01]  /*48b0*/  BSSY B0, `(.L_x_6326) ;  /* 0x00000eb000007945 */ /* 0x000fe20003800000 */
[----:B-----5:R-:W-:-:S06]  /*48c0*/  WARPGROUP.ARRIVE ;  /* 0x00000000000079c5 */ /* 0x020fcc0000000000 */
[----:B------:R-:W-:Y:S01]  /*48d0*/  HGMMA.64x256x16.F32 R24, gdesc[UR4].tnspB, RZ, !UPT, gsb0 ;  /* 0x43e00000041879f0 */ /* 0x000fe2000c0008ff */
[----:B------:R-:W-:Y:S02]  /*48e0*/  R2UR UR6, R8 ;  /* 0x00000000080672ca */ /* 0x000fe400000e0000 */
[----:B------:R-:W-:Y:S01]  /*48f0*/  R2UR UR7, R9 ;  /* 0x00000000090772ca */ /* 0x000fe200000e0000 */
[----:B------:R-:W-:Y:S01]  /*4900*/  IMAD.MOV.U32 R9, RZ, RZ, 0x40000040 ;  /* 0x40000040ff097424 */ /* 0x000fe200078e00ff */
[----:B------:R-:W-:Y:S02]  /*4910*/  R2UR UR4, R10 ;  /* 0x000000000a0472ca */ /* 0x000fe400000e0000 */
[----:B------:R-:W-:Y:S02]  /*4920*/  R2UR UR5, R11 ;  /* 0x000000000b0572ca */ /* 0x000fe400000e0000 */
[----:B------:R-:W-:Y:S02]  /*4930*/  IADD3 R8, R4, 0x4, RZ ;  /* 0x0000000404087810 */ /* 0x000fe40007ffe0ff */
[----:B-1----:R-:W-:-:S04]  /*4940*/  LOP3.LUT R0, R0, 0x7f, RZ, 0xc0, !PT ;  /* 0x0000007f00007812 */ /* 0x002fc800078ec0ff */
[----:B------:R-:W-:-:S13]  /*4950*/  ISETP.NE.AND P1, PT, R0, RZ, PT ;  /* 0x000000ff0000720c */ /* 0x000fda0003f25270 */
[----:B------:R-:W-:-:S05]  /*4960*/  @!P1 VIADD R0, R14, 0x28c60 ;  /* 0x00028c600e009836 */ /* 0x000fca0000000000 */
[----:B------:R-:W-:Y:S01]  /*4970*/  @!P1 PRMT R0, RZ, 0x654, R0 ;  /* 0x00000654ff009816 */ /* 0x000fe20000000000 */
[----:B------:R-:W-:Y:S02]  /*4980*/  WARPGROUP.DEPBAR.LE gsb0, 0x0 ;  /* 0x00008000000079c5 */ /* 0x000fe40000010000 */
[----:B------:R-:W-:-:S06]  /*4990*/  WARPGROUP.ARRIVE ;  /* 0x00000000000079c5 */ /* 0x000fcc0000000000 */
[----:B------:R-:W-:Y:S01]  /*49a0*/  HGMMA.64x256x16.F32 R24, gdesc[UR4].tnspB, R24, gsb0 ;  /* 0x43e00000041879f0 */ /* 0x000fe20008000818 */
[----:B------:R-:W-:Y:S02]  /*49b0*/  R2UR UR6, R12 ;  /* 0x000000000c0672ca */ /* 0x000fe400000e0000 */
[----:B------:R-:W-:Y:S01]  /*49c0*/  R2UR UR7, R13 ;  /* 0x000000000d0772ca */ /* 0x000fe200000e0000 */
[----:B------:R-:W-:Y:S01]  /*49d0*/  IMAD.MOV.U32 R13, RZ, RZ, 0x40000040 ;  /* 0x40000040ff0d7424 */ /* 0x000fe200078e00ff */
[----:B------:R-:W-:Y:S02]  /*49e0*/  R2UR UR4, R8 ;  /* 0x00000000080472ca */ /* 0x000fe400000e0000 */
[----:B------:R-:W-:Y:S02]  /*49f0*/  R2UR UR5, R9 ;  /* 0x00000000090572ca */ /* 0x000fe400000e0000 */
        /* <DEDUP_REMOVED lines=17> */
[----:B------:R-:W-:-:S07]  /*4b10*/  IADD3 R168, R168, -0x2, RZ ;  /* 0xfffffffea8a87810 */ /* 0x000fce0007ffe0ff */
.L_x_6333:
[----:B------:R-:W-:Y:S01]  /*4b20*/  BAR.SYNC.DEFER_BLOCKING 0xe, 0x100 ;  /* 0x0384000000007b1d */ /* 0x000fe20000010000 */
[----:B0-----:R-:W-:Y:S01]  /*4b30*/  IMAD R3, R18, 0x40, R190 ;  /* 0x0000004012037824 */ /* 0x001fe200078e02be */
[----:B------:R-:W-:Y:S01]  /*4b40*/  ISETP.GT.AND P3, PT, R168, RZ, PT ;  /* 0x000000ffa800720c */ /* 0x000fe20003f64270 */
[----:B------:R-:W-:Y:S01]  /*4b50*/  VIADD R18, R18, 0x1 ;  /* 0x0000000112127836 */ /* 0x000fe20000000000 */
[----:B------:R-:W-:Y:S01]  /*4b60*/  IADD3 R168, R168, -0x1, RZ ;  /* 0xffffffffa8a87810 */ /* 0x000fe20007ffe0ff */
[----:B------:R-:W-:-:S03]  /*4b70*/  IMAD R3, R3, 0x4, R2 ;  /* 0x0000000403037824 */ /* 0x000fc600078e0202 */
[----:B------:R-:W-:-:S04]  /*4b80*/  ISETP.NE.AND P2, PT, R18, 0x2, PT ;  /* 0x000000021200780c */ /* 0x000fc80003f45270 */
[----:B------:R-:W-:Y:S02]  /*4b90*/  SEL R6, RZ, 0x1, P2 ;  /* 0x00000001ff067807 */ /* 0x000fe40001000000 */
[----:B------:R-:W-:Y:S02]  /*4ba0*/  SEL R18, R18, RZ, P2 ;  /* 0x000000ff12127207 */ /* 0x000fe40001000000 */
[----:B------:R-:W-:Y:S01]  /*4bb0*/  LOP3.LUT R19, R19, R6, RZ, 0x3c, !PT ;  /* 0x0000000613137212 */ /* 0x000fe200078e3cff */
[----:B-12---:R-:W0:Y:S04]  /*4bc0*/  LDS R0, [R3+0x28800] ;  /* 0x0288000003007984 */ /* 0x006e280000000800 */
        /* <DEDUP_REMOVED lines=131> */
.L_x_6328:
[----:B------:R-:W-:Y:S01]  /*5400*/  IMAD R0, R18, 0x8, R2 ;  /* 0x0000000812007824 */ /* 0x000fe200078e0202 */
[----:B------:R-:W-:-:S04]  /*5410*/  SHF.L.U32 R3, R19, 0x1f, RZ ;  /* 0x0000001f13037819 */ /* 0x000fc800000006ff */
[----:B------:R0:W1:Y:S01]  /*5420*/  SYNCS.PHASECHK.TRANS64.TRYWAIT P2, [R0+URZ+0x28c50], R3 ;  /* 0x028c5003000075a7 */ /* 0x000062000804017f */
[----:B------:R-:W-:Y:S05]  /*5430*/  @!P0 BRA `(.L_x_6329) ;  /* 0x0000000000048947 */ /* 0x000fea0003800000 */
[----:B------:R-:W-:Y:S01]  /*5440*/  BPT.TRAP 0x1 ;  /* 0x000000040000795c */ /* 0x000fe20000300000 */
.L_x_6329:
[----:B------:R-:W-:Y:S04]  /*5450*/  BSSY B1, `(.L_x_6330) ;  /* 0x0000004000017945 */ /* 0x000fe80003800000 */
[----:B-1----:R-:W-:Y:S05]  /*5460*/  @P2 BRA `(.L_x_6331) ;  /* 0x0000000000082947 */ /* 0x002fea0003800000 */
[----:B------:R-:W1:Y:S02]  /*5470*/  SYNCS.PHASECHK.TRANS64.TRYWAIT P2, [R0+URZ+0x28c50], R3 ;  /* 0x028c5003000075a7 */ /* 0x000e64000804017f */
[----:B-1----:R-:W-:Y:S05]  /*5480*/  @!P2 BRA `(.L_x_6332) ;  /* 0x000001200074a947 */ /* 0x002fea0003800000 */
.L_x_6331:
[----:B------:R-:W-:Y:S05]  /*5490*/  BSYNC B1 ;  /* 0x0000000000017941 */ /* 0x000fea0003800000 */
.L_x_6330:
[----:B------:R-:W-:Y:S01]  /*54a0*/  IMAD R6, R18, 0x1000, R15 ;  /* 0x0000100012067824 */ /* 0x000fe200078e020f */
[----:B------:R-:W-:Y:S01]  /*54b0*/  R2UR UR4, R4 ;  /* 0x00000000040472ca */ /* 0x000fe200000e0000 */
[----:B------:R-:W-:Y:S01]  /*54c0*/  IMAD.MOV.U32 R7, RZ, RZ, 0x40000040 ;  /* 0x40000040ff077424 */ /* 0x000fe200078e00ff */
[----:B------:R-:W-:Y:S01]  /*54d0*/  R2UR UR5, R5 ;  /* 0x00000000050572ca */ /* 0x000fe200000e0000 */
[----:B------:R-:W-:Y:S01]  /*54e0*/  WARPGROUP.ARRIVE ;  /* 0x00000000000079c5 */ /* 0x000fe20000000000 */
[C---:B------:R-:W-:Y:S01]  /*54f0*/  R2UR UR6, R6.reuse ;  /* 0x00000000060672ca */ /* 0x040fe200000e0000 */
[----:B------:R-:W-:Y:S01]  /*5500*/  IMAD.MOV.U32 R21, RZ, RZ, 0x40000040 ;  /* 0x40000040ff157424 */ /* 0x000fe200078e00ff */
[----:B------:R-:W-:Y:S01]  /*5510*/  R2UR UR7, R7 ;  /* 0x00000000070772ca */ /* 0x000fe200000e0000 */
[----:B------:R-:W-:Y:S01]  /*5520*/  IMAD.MOV.U32 R7, RZ, RZ, 0x40000040 ;  /* 0x40000040ff077424 */ /* 0x000fe200078e00ff */
[----:B------:R-:W-:Y:S01]  /*5530*/  IADD3 R20, R6, 0x80, RZ ;  /* 0x0000008006147810 */ /* 0x000fe20007ffe0ff */
[----:B01----:R-:W-:-:S05]  /*5540*/  @!P1 VIADD R0, R0, 0x28c60 ;  /* 0x00028c6000009836 */ /* 0x003fca0000000000 */
[----:B------:R-:W-:-:S05]  /*5550*/  @!P1 PRMT R0, RZ, 0x654, R0 ;  /* 0x00000654ff009816 */ /* 0x000fca0000000000 */
        /* <DEDUP_REMOVED lines=32> */
.L_x_6327:
[----:B------:R-:W-:Y:S05]  /*5760*/  BSYNC B0 ;  /* 0x0000000000007941 */ /* 0x000fea0003800000 */
.L_x_6326:
[----:B------:R-:W-:Y:S01]  /*5770*/  BAR.SYNC.DEFER_BLOCKING 0xe, 0x100 ;  /* 0x0384000000007b1d */ /* 0x000fe20000010000 */
[C---:B0-----:R-:W-:Y:S01]  /*5780*/  IMAD R3, R18.reuse, 0x40, R190 ;  /* 0x0000004012037824 */ /* 0x041fe200078e02be */
[----:B------:R-:W-:Y:S01]  /*5790*/  PLOP3.LUT P0, PT, PT, PT, PT, 0x8, 0x0 ;  /* 0x000000000000781c */ /* 0x000fe20003f0e170 */
[----:B------:R-:W-:-:S03]  /*57a0*/  VIADD R18, R18, 0x1 ;  /* 0x0000000112127836 */ /* 0x000fc60000000000 */
[----:B------:R-:W-:Y:S02]  /*57b0*/  LEA R3, R3, R2, 0x2 ;  /* 0x0000000203037211 */ /* 0x000fe400078e10ff */
        /* <DEDUP_REMOVED lines=136> */
.L_x_6321:
[----:B------:R-:W-:Y:S02]  /*6040*/  ISETP.GE.AND P1, PT, R168, 0x1, PT ;  /* 0x00000001a800780c */ /* 0x000fe40003f26270 */
[----:B------:R-:W-:-:S11]  /*6050*/  PLOP3.LUT P0, PT, PT, PT, PT, 0x80, 0x0 ;  /* 0x000000000000781c */ /* 0x000fd60003f0f070 */
[----:B------:R-:W-:Y:S05]  /*6060*/  @!P1 BRA `(.L_x_6322) ;  /* 0x0000008800ac9947 */ /* 0x000fea0003800000 */
[----:B------:R-:W0:Y:S01]  /*6070*/  SHFL.IDX PT, R0, R212, RZ, 0x1f ;  /* 0x00001fffd4007589 */ /* 0x000e2200000e0000 */
[----:B------:R-:W-:Y:S01]  /*6080*/  BSSY B6, `(.L_x_6334) ;  /* 0x000001b000067945 */ /* 0x000fe20003800000 */
[----:B0-----:R-:W-:-:S04]  /*6090*/  LEA.HI R3, R0, R0, RZ, 0x1 ;  /* 0x0000000000037211 */ /* 0x001fc800078f08ff */
[----:B------:R-:W-:-:S05]  /*60a0*/  LOP3.LUT R3, R3, 0x1fffe, RZ, 0xc0, !PT ;  /* 0x0001fffe03037812 */ /* 0x000fca00078ec0ff */
[----:B------:R-:W-:Y:S01]  /*60b0*/  IMAD.IADD R3, R0, 0x1, -R3 ;  /* 0x0000000100037824 */ /* 0x000fe200078e0a03 */
[----:B------:R-:W-:-:S03]  /*60c0*/  IADD3 R0, R2, 0x26800, RZ ;  /* 0x0002680002007810 */ /* 0x000fc60007ffe0ff */
[----:B------:R-:W-:Y:S01]  /*60d0*/  IMAD R3, R3, 0x8000, R2 ;  /* 0x0000800003037824 */ /* 0x000fe200078e0202 */
        /* <DEDUP_REMOVED lines=21> */
.L_x_6335:
[----:B------:R-:W-:Y:S05]  /*6230*/  BSYNC B6 ;  /* 0x0000000000067941 */ /* 0x000fea0003800000 */
.L_x_6334:
        /* <DEDUP_REMOVED lines=12> */
.L_x_6339:
[----:B-1----:R1:W2:Y:S02]  /*6300*/  SYNCS.PHASECHK.TRANS64.TRYWAIT P0, [R2+URZ+0x28c00], R3 ;  /* 0x028c0003020075a7 */ /* 0x0022a4000800017f */
[----:B--2---:R-:W-:Y:S05]  /*6310*/  @!P0 NANOSLEEP.SYNCS 0x989680 ;  /* 0x009896800000895d */ /* 0x004fea0003900000 */
[----:B------:R-:W2:Y:S02]  /*6320*/  @!P0 SYNCS.PHASECHK.TRANS64 P0, [R2+URZ+0x28c00], R3 ;  /* 0x028c0003020085a7 */ /* 0x000ea4000800007f */
[----:B--2---:R-:W-:Y:S05]  /*6330*/  @!P0 BRA `(.L_x_6339) ;  /* 0xfffffffc00f08947 */ /* 0x004fea000383ffff */
.L_x_6338:
[----:B------:R-:W-:Y:S05]  /*6340*/  BSYNC B0 ;  /* 0x0000000000007941 */ /* 0x000fea0003800000 */
.L_x_6337:
[----:B------:R-:W-:Y:S05]  /*6350*/  BRA `(.L_x_6340) ;  /* 0x0000002c004c7947 */ /* 0x000fea0003800000 */
.L_x_6336:
[----:B------:R-:W0:Y:S01]  /*6360*/  LDC.64 R46, c[0x0][0x3d8] ;  /* 0x0000f600ff2e7b82 */ /* 0x000e220000000a00 */
[----:B------:R-:W-:Y:S01]  /*6370*/  VIADD R0, R2, 0x20400 ;  /* 0x0002040002007836 */ /* 0x000fe20000000000 */
[----:B-----5:R-:W-:Y:S01]  /*6380*/  SHF.R.S32.HI R3, RZ, 0x1f, R33 ;  /* 0x0000001fff037819 */ /* 0x020fe20000011421 */
[--C-:B------:R-:W-:Y:S01]  /*6390*/  IMAD.MOV.U32 R4, RZ, RZ, R16.reuse ;  /* 0x000000ffff047224 */ /* 0x100fe200078e0010 */
[----:B------:R-:W-:Y:S01]  /*63a0*/  SHF.L.U32 R24, R211, 0x2, RZ ;  /* 0x00000002d3187819 */ /* 0x000fe200000006ff */
[----:B------:R-:W-:Y:S01]  /*63b0*/  BSSY B6, `(.L_x_6341) ;  /* 0x0000032000067945 */ /* 0x000fe20003800000 */
[----:B------:R-:W-:Y:S02]  /*63c0*/  SHF.R.S32.HI R5, RZ, 0x1f, R16 ;  /* 0x0000001fff057819 */ /* 0x000fe40000011410 */
[----:B------:R-:W1:Y:S01]  /*63d0*/  LDC.64 R44, c[0x0][0x3e8] ;  /* 0x0000fa00ff2c7b82 */ /* 0x000e620000000a00 */
[----:B------:R-:W-:Y:S02]  /*63e0*/  LOP3.LUT P0, RZ, R0, 0x3ff, RZ, 0xc0, !PT ;  /* 0x000003ff00ff7812 */ /* 0x000fe4000780c0ff */
        /* <DEDUP_REMOVED lines=46> */
.L_x_6342:
[----:B------:R-:W-:Y:S05]  /*66d0*/  BSYNC B6 ;  /* 0x0000000000067941 */ /* 0x000fea0003800000 */
.L_x_6341:
        /* <DEDUP_REMOVED lines=22> */
[-C--:B------:R-:W-:Y:S01]  /*6840*/  ISETP.GE.AND P0, PT, R23, R8.reuse, PT ;  /* 0x000000081700720c */ /* 0x080fe20003f06270 */
[----:B------:R-:W-:Y:S01]  /*6850*/  BSSY B1, `(.L_x_6345) ;  /* 0x000002d000017945 */ /* 0x000fe20003800000 */
[----:B------:R-:W-:Y:S01]  /*6860*/  ISETP.GE.AND P1, PT, R223, R8, PT ;  /* 0x00000008df00720c */ /* 0x000fe20003f26270 */
[----:B------:R-:W-:Y:S01]  /*6870*/  IMAD.MOV.U32 R11, RZ, RZ, R49 ;  /* 0x000000ffff0b7224 */ /* 0x000fe200078e0031 */
[----:B------:R-:W-:Y:S01]  /*6880*/  MOV R12, R40 ;  /* 0x00000028000c7202 */ /* 0x000fe20000000f00 */
[----:B------:R-:W-:Y:S01]  /*6890*/  IMAD.MOV.U32 R13, RZ, RZ, R51 ;  /* 0x000000ffff0d7224 */ /* 0x000fe200078e0033 */
[----:B------:R-:W-:Y:S02]  /*68a0*/  CS2R R32, SRZ ;  /* 0x0000000000207805 */ /* 0x000fe4000001ff00 */
[----:B------:R-:W-:Y:S02]  /*68b0*/  CS2R R36, SRZ ;  /* 0x0000000000247805 */ /* 0x000fe4000001ff00 */
[----:B------:R-:W-:-:S02]  /*68c0*/  CS2R R30, SRZ ;  /* 0x00000000001e7805 */ /* 0x000fc4000001ff00 */
[----:B------:R-:W-:Y:S02]  /*68d0*/  CS2R R26, SRZ ;  /* 0x00000000001a7805 */ /* 0x000fe4000001ff00 */
[----:B------:R-:W-:Y:S02]  /*68e0*/  CS2R R20, SRZ ;  /* 0x0000000000147805 */ /* 0x000fe4000001ff00 */
[----:B------:R-:W-:Y:S02]  /*68f0*/  CS2R R28, SRZ ;  /* 0x00000000001c7805 */ /* 0x000fe4000001ff00 */
[----:B------:R-:W-:Y:S02]  /*6900*/  CS2R R34, SRZ ;  /* 0x0000000000227805 */ /* 0x000fe4000001ff00 */
[----:B0-----:R-:W-:Y:S02]  /*6910*/  ISETP.NE.AND P2, PT, R0, 0x1, PT ;  /* 0x000000010000780c */ /* 0x001fe40003f45270 */
[----:B------:R-:W-:-:S05]  /*6920*/  LEA R0, R185, R23, 0x6 ;  /* 0x00000017b9007211 */ /* 0x000fca00078e30ff */
[----:B------:R-:W-:-:S06]  /*6930*/  IMAD R3, R211, 0x20, R0 ;  /* 0x00000020d3037824 */ /* 0x000fcc00078e0200 */
[----:B------:R-:W0:Y:S08]  /*6940*/  @P2 LDC R10, c[0x0][0x42c] ;  /* 0x00010b00ff0a2b82 */ /* 0x000e300000000800 */
[----:B------:R-:W1:Y:S01]  /*6950*/  @P2 LDC R9, c[0x0][0x430] ;  /* 0x00010c00ff092b82 */ /* 0x000e620000000800 */
[----:B0-----:R-:W-:-:S04]  /*6960*/  @P2 IMAD.HI.U32 R0, R3, R10, RZ ;  /* 0x0000000a03002227 */ /* 0x001fc800078e00ff */
[----:B------:R-:W-:Y:S01]  /*6970*/  IMAD.MOV.U32 R10, RZ, RZ, R42 ;  /* 0x000000ffff0a7224 */ /* 0x000fe200078e002a */
        /* <DEDUP_REMOVED lines=26> */
.L_x_6346:
[----:B------:R-:W-:Y:S05]  /*6b20*/  BSYNC B1 ;  /* 0x0000000000017941 */ /* 0x000fea0003800000 */
.L_x_6345:
        /* <DEDUP_REMOVED lines=24> */
.L_x_6348:
[----:B------:R-:W-:Y:S05]  /*6cb0*/  BSYNC B1 ;  /* 0x0000000000017941 */ /* 0x000fea0003800000 */
.L_x_6347:
[C---:B------:R-:W-:Y:S01]  /*6cc0*/  IMAD.WIDE.U32 R10, R3.reuse, R4, R10 ;  /* 0x00000004030a7225 */ /* 0x040fe200078e000a */
[----:B------:R-:W-:Y:S01]  /*6cd0*/  LEA.HI R0, R206, R206, RZ, 0x1 ;  /* 0x000000cece007211 */ /* 0x000fe200078f08ff */
[----:B------:R-:W-:Y:S01]  /*6ce0*/  ULDC.64 UR4, c[0x0][0x3c8] ;  /* 0x0000f20000047ab9 */ /* 0x000fe20000000a00 */
[----:B------:R-:W-:Y:S01]  /*6cf0*/  ULDC.64 UR6, c[0x0][0x3e0] ;  /* 0x0000f80000067ab9 */ /* 0x000fe20000000a00 */
[----:B------:R-:W-:-:S04]  /*6d00*/  IMAD.WIDE.U32 R12, R3, R6, R12 ;  /* 0x00000006030c7225 */ /* 0x000fc800078e000c */
[C---:B------:R-:W-:Y:S02]  /*6d10*/  IMAD R4, R41.reuse, R4, RZ ;  /* 0x0000000429047224 */ /* 0x040fe400078e02ff */
[----:B------:R-:W-:Y:S02]  /*6d20*/  IMAD R6, R41, R6, RZ ;  /* 0x0000000629067224 */ /* 0x000fe400078e02ff */
[----:B01----:R-:W-:Y:S02]  /*6d30*/  IMAD.SHL.U32 R14, R191, 0x40, RZ ;  /* 0x00000040bf0e7824 */ /* 0x003fe400078e00ff */
[C---:B------:R-:W-:Y:S01]  /*6d40*/  IMAD R5, R3.reuse, R5, R4 ;  /* 0x0000000503057224 */ /* 0x040fe200078e0204 */
[----:B------:R-:W-:Y:S01]  /*6d50*/  LEA R4, P2, R10, UR4, 0x1 ;  /* 0x000000040a047c11 */ /* 0x000fe2000f8408ff */
[----:B------:R-:W-:Y:S01]  /*6d60*/  IMAD R3, R3, R7, R6 ;  /* 0x0000000703037224 */ /* 0x000fe200078e0206 */
[----:B------:R-:W-:Y:S01]  /*6d70*/  LOP3.LUT R7, R0, 0xfffffffe, RZ, 0xc0, !PT ;  /* 0xfffffffe00077812 */ /* 0x000fe200078ec0ff */
[----:B------:R-:W-:Y:S01]  /*6d80*/  IMAD.IADD R5, R11, 0x1, R5 ;  /* 0x000000010b057824 */ /* 0x000fe200078e0205 */
[----:B------:R-:W-:Y:S01]  /*6d90*/  LOP3.LUT R15, R14, 0x1c0, RZ, 0xc0, !PT ;  /* 0x000001c00e0f7812 */ /* 0x000fe200078ec0ff */
[----:B------:R-:W-:Y:S01]  /*6da0*/  UMOV UR4, 0xffffffff ;  /* 0xffffffff00047882 */ /* 0x000fe20000000000 */
[----:B------:R-:W-:Y:S01]  /*6db0*/  LEA R0, P3, R12, UR6, 0x1 ;  /* 0x000000060c007c11 */ /* 0x000fe2000f8608ff */
[----:B------:R-:W-:Y:S01]  /*6dc0*/  IMAD.IADD R7, R206, 0x1, -R7 ;  /* 0x00000001ce077824 */ /* 0x000fe200078e0a07 */
[----:B------:R-:W-:-:S02]  /*6dd0*/  IADD3 R3, R13, R3, RZ ;  /* 0x000000030d037210 */ /* 0x000fc40007ffe0ff */
[----:B------:R-:W-:Y:S02]  /*6de0*/  LOP3.LUT R6, R15, 0x18, R16, 0xf8, !PT ;  /* 0x000000180f067812 */ /* 0x000fe400078ef810 */
[----:B------:R-:W-:Y:S02]  /*6df0*/  SHF.R.U32.HI R15, RZ, 0x3, R15 ;  /* 0x00000003ff0f7819 */ /* 0x000fe4000001160f */
[----:B------:R-:W-:Y:S02]  /*6e00*/  LEA.HI.X R5, R10, UR5, R5, 0x1, P2 ;  /* 0x000000050a057c11 */ /* 0x000fe400090f0c05 */
[----:B------:R-:W-:Y:S02]  /*6e10*/  LEA.HI.X R3, R12, UR7, R3, 0x1, P3 ;  /* 0x000000070c037c11 */ /* 0x000fe400098f0c03 */
[----:B------:R-:W-:Y:S02]  /*6e20*/  LOP3.LUT R6, R6, R15, RZ, 0x3c, !PT ;  /* 0x0000000f06067212 */ /* 0x000fe400078e3cff */
[----:B------:R-:W-:Y:S01]  /*6e30*/  SHF.L.U32 R7, R7, 0x1f, RZ ;  /* 0x0000001f07077819 */ /* 0x000fe200000006ff */
[----:B------:R-:W-:Y:S06]  /*6e40*/  BRA.DIV UR4, `(.L_x_6349) ;  /* 0x0000010a04187947 */ /* 0x000fec000b800000 */
.L_x_6535:
[----:B------:R-:W-:-:S03]  /*6e50*/  UMOV UR4, 0xffffffff ;  /* 0xffffffff00047882 */ /* 0x000fc60000000000 */
[----:B------:R-:W-:Y:S05]  /*6e60*/  BRA.DIV UR4, `(.L_x_6350) ;  /* 0x0000010a04387947 */ /* 0x000fea000b800000 */
.L_x_6538:
[----:B------:R-:W-:-:S03]  /*6e70*/  UMOV UR4, 0xffffffff ;  /* 0xffffffff00047882 */ /* 0x000fc60000000000 */
[----:B------:R-:W-:Y:S05]  /*6e80*/  BRA.DIV UR4, `(.L_x_6351) ;  /* 0x0000010a04587947 */ /* 0x000fea000b800000 */
.L_x_6541:
[----:B------:R-:W-:-:S03]  /*6e90*/  UMOV UR4, 0xffffffff ;  /* 0xffffffff00047882 */ /* 0x000fc60000000000 */
[----:B------:R-:W-:Y:S05]  /*6ea0*/  BRA.DIV UR4, `(.L_x_6352) ;  /* 0x0000010a04787947 */ /* 0x000fea000b800000 */
.L_x_6544:
[----:B------:R-:W-:-:S03]  /*6eb0*/  UMOV UR4, 0xffffffff ;  /* 0xffffffff00047882 */ /* 0x000fc60000000000 */
[----:B------:R-:W-:Y:S05]  /*6ec0*/  BRA.DIV UR4, `(.L_x_6353) ;  /* 0x0000010a04987947 */ /* 0x000fea000b800000 */
.L_x_6547:
[----:B------:R-:W-:-:S03]  /*6ed0*/  UMOV UR4, 0xffffffff ;  /* 0xffffffff00047882 */ /* 0x000fc60000000000 */
[----:B------:R-:W-:Y:S05]  /*6ee0*/  BRA.DIV UR4, `(.L_x_6354) ;  /* 0x0000010a04b87947 */ /* 0x000fea000b800000 */
.L_x_6550:
[----:B------:R-:W-:-:S03]  /*6ef0*/  UMOV UR4, 0xffffffff ;  /* 0xffffffff00047882 */ /* 0x000fc60000000000 */
[----:B------:R-:W-:Y:S05]  /*6f00*/  BRA.DIV UR4, `(.L_x_6355) ;  /* 0x0000010a04d87947 */ /* 0x000fea000b800000 */
.L_x_6553:
[----:B------:R-:W-:-:S03]  /*6f10*/  UMOV UR4, 0xffffffff ;  /* 0xffffffff00047882 */ /* 0x000fc60000000000 */
[----:B------:R-:W-:Y:S05]  /*6f20*/  BRA.DIV UR4, `(.L_x_6356) ;  /* 0x0000010a04f87947 */ /* 0x000fea000b800000 */
.L_x_6556:
[----:B------:R-:W0:Y:S01]  /*6f30*/  SYNCS.PHASECHK.TRANS64.TRYWAIT P2, [R2+URZ+0x28c00], R7 ;  /* 0x028c0007020075a7 */ /* 0x000e22000804017f */
[----:B-----5:R-:W-:Y:S01]  /*6f40*/  IMAD.MOV.U32 R0, RZ, RZ, R32 ;  /* 0x000000ffff007224 */ /* 0x020fe200078e0020 */
[----:B------:R-:W-:Y:S01]  /*6f50*/  MOV R4, R36 ;  /* 0x0000002400047202 */ /* 0x000fe20000000f00 */
[----:B------:R-:W-:Y:S01]  /*6f60*/  IMAD.MOV.U32 R3, RZ, RZ, R33 ;  /* 0x000000ffff037224 */ /* 0x000fe200078e0021 */
[----:B------:R-:W-:Y:S01]  /*6f70*/  LOP3.LUT P3, RZ, R191, 0x4, RZ, 0xc0, !PT ;  /* 0x00000004bfff7812 */ /* 0x000fe2000786c0ff */
[----:B------:R-:W-:Y:S01]  /*6f80*/  IMAD.MOV.U32 R5, RZ, RZ, R37 ;  /* 0x000000ffff057224 */ /* 0x000fe200078e0025 */
[----:B------:R-:W-:Y:S01]  /*6f90*/  PRMT R15, R4, 0x7610, R15 ;  /* 0x00007610040f7816 */ /* 0x000fe2000000000f */
[----:B------:R-:W-:Y:S01]  /*6fa0*/  BSSY B1, `(.L_x_6357) ;  /* 0x000001c000017945 */ /* 0x000fe20003800000 */
[----:B------:R-:W-:Y:S01]  /*6fb0*/  PRMT R42, R0, 0x5410, R3 ;  /* 0x00005410002a7816 */ /* 0x000fe20000000003 */
[----:B------:R-:W-:Y:S01]  /*6fc0*/  IMAD R3, R199, 0x200, R6 ;  /* 0x00000200c7037824 */ /* 0x000fe200078e0206 */
[----:B------:R-:W-:Y:S01]  /*6fd0*/  PRMT R43, R5, 0x7610, R43 ;  /* 0x00007610052b7816 */ /* 0x000fe2000000002b */
[----:B------:R-:W-:Y:S01]  /*6fe0*/  IMAD.MOV.U32 R5, RZ, RZ, R34 ;  /* 0x000000ffff057224 */ /* 0x000fe200078e0022 */
[----:B------:R-:W-:Y:S01]  /*6ff0*/  MOV R4, R31 ;  /* 0x0000001f00047202 */ /* 0x000fe20000000f00 */
[----:B------:R-:W-:Y:S01]  /*7000*/  IMAD R10, R3, 0x2, R2 ;  /* 0x00000002030a7824 */ /* 0x000fe200078e0202 */
[----:B------:R-:W-:Y:S01]  /*7010*/  MOV R12, R21 ;  /* 0x00000015000c7202 */ /* 0x000fe20000000f00 */
[----:B------:R-:W-:Y:S01]  /*7020*/  IMAD.MOV.U32 R0, RZ, RZ, R30 ;  /* 0x000000ffff007224 */ /* 0x000fe200078e001e */
[----:B------:R-:W-:Y:S01]  /*7030*/  PRMT R44, R4, 0x7610, R44 ;  /* 0x00007610042c7816 */ /* 0x000fe2000000002c */
[----:B------:R-:W-:Y:S01]  /*7040*/  IMAD.MOV.U32 R4, RZ, RZ, R35 ;  /* 0x000000ffff047224 */ /* 0x000fe200078e0023 */
[----:B------:R-:W-:Y:S01]  /*7050*/  PRMT R11, R5, 0x7610, R11 ;  /* 0x00007610050b7816 */ /* 0x000fe2000000000b */
[----:B------:R-:W-:Y:S01]  /*7060*/  IMAD.MOV.U32 R5, RZ, RZ, R8 ;  /* 0x000000ffff057224 */ /* 0x000fe200078e0008 */
[C---:B------:R-:W-:Y:S01]  /*7070*/  IADD3 R3, R10.reuse, 0x20400, RZ ;  /* 0x000204000a037810 */ /* 0x040fe20007ffe0ff */
[----:B------:R-:W-:Y:S01]  /*7080*/  IMAD.MOV.U32 R6, RZ, RZ, R9 ;  /* 0x000000ffff067224 */ /* 0x000fe200078e0009 */
[----:B------:R-:W-:Y:S01]  /*7090*/  PRMT R43, R43, 0x5410, R0 ;  /* 0x000054102b2b7816 */ /* 0x000fe20000000000 */
[----:B------:R-:W-:Y:S01]  /*70a0*/  VIADD R0, R10, 0x20440 ;  /* 0x000204400a007836 */ /* 0x000fe20000000000 */
[----:B------:R-:W-:-:S02]  /*70b0*/  @P3 IADD3 R0, R3, -0x40, RZ ;  /* 0xffffffc003003810 */ /* 0x000fc40007ffe0ff */
        /* <DEDUP_REMOVED lines=8> */
[----:B------:R-:W-:Y:S01]  /*7140*/  IMAD.MOV.U32 R5, RZ, RZ, R29 ;  /* 0x000000ffff057224 */ /* 0x000fe200078e001d */
[----:B0-----:R-:W-:Y:S06]  /*7150*/  @!P2 BRA `(.L_x_6358) ;  /* 0x000001080094a947 */ /* 0x001fec0003800000 */
.L_x_6557:
[----:B------:R-:W-:Y:S05]  /*7160*/  BSYNC B1 ;  /* 0x0000000000017941 */ /* 0x000fea0003800000 */
.L_x_6357:
        /* <DEDUP_REMOVED lines=10> */
[--C-:B------:R-:W-:Y:S01]  /*7210*/  SHF.R.U64 R41, R36, 0x10, R37.reuse ;  /* 0x0000001024297819 */ /* 0x100fe20000001225 */
[----:B------:R-:W-:Y:S01]  /*7220*/  HADD2.F32 R15, -RZ, R15.H0_H0 ;  /* 0x2000000fff0f7230 */ /* 0x000fe20000004100 */
[----:B------:R-:W-:Y:S02]  /*7230*/  SHF.R.U32.HI R37, RZ, 0x10, R37 ;  /* 0x00000010ff257819 */ /* 0x000fe40000011625 */
[--C-:B------:R-:W-:Y:S02]  /*7240*/  SHF.R.U32.HI R36, RZ, 0x10, R35.reuse ;  /* 0x00000010ff247819 */ /* 0x100fe40000011623 */
[----:B------:R-:W-:Y:S01]  /*7250*/  SHF.R.U64 R40, R34, 0x10, R35 ;  /* 0x0000001022287819 */ /* 0x000fe20000001223 */
[----:B------:R-:W-:Y:S02]  /*7260*/  HADD2.F32 R34, -RZ, R37.H0_H0 ;  /* 0x20000025ff227230 */ /* 0x000fe40000004100 */
[----:B------:R-:W-:-:S02]  /*7270*/  HADD2.F32 R36, -RZ, R36.H0_H0 ;  /* 0x20000024ff247230 */ /* 0x000fc40000004100 */
        /* <DEDUP_REMOVED lines=8> */
[C---:B------:R-:W-:Y:S01]  /*7300*/  FMUL.FTZ R14, R4.reuse, R35 ;  /* 0x00000023040e7220 */ /* 0x040fe20000410000 */
[C---:B------:R-:W-:Y:S01]  /*7310*/  FFMA.FTZ R38, R13.reuse, R34, -R38 ;  /* 0x000000220d267223 */ /* 0x040fe20000010826 */
[----:B------:R-:W-:Y:S01]  /*7320*/  FFMA.FTZ R39, R13, R36, R37 ;  /* 0x000000240d277223 */ /* 0x000fe20000010025 */
[----:B------:R-:W-:Y:S02]  /*7330*/  HADD2.F32 R12, -RZ, R6.H1_H1 ;  /* 0x30000006ff0c7230 */ /* 0x000fe40000004100 */
[-C--:B------:R-:W-:Y:S01]  /*7340*/  FMUL.FTZ R36, R4, R15.reuse ;  /* 0x0000000f04247220 */ /* 0x080fe20000410000 */
[C---:B------:R-:W-:Y:S01]  /*7350*/  FFMA.FTZ R34, R7.reuse, R15, -R14 ;  /* 0x0000000f07227223 */ /* 0x040fe2000001080e */
[--C-:B------:R-:W-:Y:S02]  /*7360*/  HADD2.F32 R6, -RZ, R5.reuse.H0_H0 ;  /* 0x20000005ff067230 */ /* 0x100fe40000004100 */
        /* <DEDUP_REMOVED lines=8> */
[----:B------:R-:W-:Y:S01]  /*73f0*/  FFMA.FTZ R36, R11, R13, -R36 ;  /* 0x0000000d0b247223 */ /* 0x000fe20000010824 */
[C---:B------:R-:W-:Y:S01]  /*7400*/  FMUL.FTZ R7, R5.reuse, R14 ;  /* 0x0000000e05077220 */ /* 0x040fe20000410000 */
[----:B------:R-:W-:Y:S01]  /*7410*/  FMUL.FTZ R37, R5, R4 ;  /* 0x0000000405257220 */ /* 0x000fe20000410000 */
[----:B------:R-:W-:-:S02]  /*7420*/  FFMA.FTZ R11, R11, R15, R12 ;  /* 0x0000000f0b0b7223 */ /* 0x000fc4000001000c */
[C---:B------:R-:W-:Y:S01]  /*7430*/  FFMA.FTZ R5, R6.reuse, R4, -R7 ;  /* 0x0000000406057223 */ /* 0x040fe20000010807 */
[----:B------:R-:W-:Y:S01]  /*7440*/  F2FP.F16.F32.PACK_AB R7, R39, R38 ;  /* 0x000000262707723e */ /* 0x000fe200000000ff */
[----:B------:R-:W-:Y:S01]  /*7450*/  FFMA.FTZ R14, R6, R14, R37 ;  /* 0x0000000e060e7223 */ /* 0x000fe20000010025 */
[----:B------:R-:W-:Y:S02]  /*7460*/  F2FP.F16.F32.PACK_AB R4, R35, R34 ;  /* 0x000000222304723e */ /* 0x000fe400000000ff */
[----:B------:R-:W-:Y:S02]  /*7470*/  F2FP.F16.F32.PACK_AB R6, R11, R36 ;  /* 0x000000240b06723e */ /* 0x000fe400000000ff */
[----:B------:R-:W-:-:S05]  /*7480*/  F2FP.F16.F32.PACK_AB R5, R14, R5 ;  /* 0x000000050e05723e */ /* 0x000fca00000000ff */
[----:B------:R1:W-:Y:S02]  /*7490*/  STS.128 [R10+0x20400], R4 ;  /* 0x020400040a007388 */ /* 0x0003e40000000c00 */
.L_x_6362:
[----:B------:R-:W-:Y:S05]  /*74a0*/  BSYNC B2 ;  /* 0x0000000000027941 */ /* 0x000fea0003800000 */
.L_x_6361:
[----:B------:R-:W-:Y:S05]  /*74b0*/  @P2 BRA `(.L_x_6360) ;  /* 0x0000000000a82947 */ /* 0x000fea0003800000 */
[----:B01----:R-:W0:Y:S01]  /*74c0*/  LDS.128 R4, [R0] ;  /* 0x0000000000047984 */ /* 0x003e220000000c00 */
[--C-:B------:R-:W-:Y:S01]  /*74d0*/  SHF.R.U64 R37, R32, 0x10, R33.reuse ;  /* 0x0000001020257819 */ /* 0x100fe20000001221 */
[----:B------:R-:W-:Y:S01]  /*74e0*/  HADD2.F32 R15, -RZ, R42.H0_H0 ;  /* 0x2000002aff0f7230 */ /* 0x000fe20000004100 */
[----:B------:R-:W-:Y:S02]  /*74f0*/  SHF.R.U32.HI R33, RZ, 0x10, R33 ;  /* 0x00000010ff217819 */ /* 0x000fe40000011621 */
[--C-:B------:R-:W-:Y:S02]  /*7500*/  SHF.R.U32.HI R32, RZ, 0x10, R31.reuse ;  /* 0x00000010ff207819 */ /* 0x100fe4000001161f */
[----:B------:R-:W-:Y:S01]  /*7510*/  SHF.R.U64 R36, R30, 0x10, R31 ;  /* 0x000000101e247819 */ /* 0x000fe2000000121f */
[----:B------:R-:W-:Y:S02]  /*7520*/  HADD2.F32 R30, -RZ, R33.H0_H0 ;  /* 0x20000021ff1e7230 */ /* 0x000fe40000004100 */
[----:B------:R-:W-:-:S02]  /*7530*/  HADD2.F32 R32, -RZ, R32.H0_H0 ;  /* 0x20000020ff207230 */ /* 0x000fc40000004100 */
[----:B------:R-:W-:Y:S02]  /*7540*/  HADD2.F32 R31, -RZ, R43.H1_H1 ;  /* 0x3000002bff1f7230 */ /* 0x000fe40000004100 */
        /* <DEDUP_REMOVED lines=32> */
[----:B------:R2:W-:Y:S02]  /*7750*/  STS.128 [R0], R4 ;  /* 0x0000000400007388 */ /* 0x0005e40000000c00 */
.L_x_6360:
[----:B------:R-:W-:Y:S05]  /*7760*/  BSYNC B1 ;  /* 0x0000000000017941 */ /* 0x000fea0003800000 */
.L_x_6359:
[----:B------:R-:W-:Y:S05]  /*7770*/  @P1 BRA `(.L_x_6363) ;  /* 0x0000001800201947 */ /* 0x000fea0003800000 */
[----:B-12---:R-:W1:Y:S01]  /*7780*/  LDC R5, c[0x0][0x3d4] ;  /* 0x0000f500ff057b82 */ /* 0x006e620000000800 */
[C---:B------:R-:W-:Y:S01]  /*7790*/  IADD3 R4, R24.reuse, 0x10, RZ ;  /* 0x0000001018047810 */ /* 0x040fe20007ffe0ff */
[----:B------:R-:W-:Y:S01]  /*77a0*/  BSSY B1, `(.L_x_6364) ;  /* 0x000002e000017945 */ /* 0x000fe20003800000 */
[-C--:B-1----:R-:W-:Y:S02]  /*77b0*/  ISETP.GE.AND P0, PT, R24, R5.reuse, PT ;  /* 0x000000051800720c */ /* 0x082fe40003f06270 */
[----:B------:R-:W-:-:S11]  /*77c0*/  ISETP.GE.AND P1, PT, R4, R5, PT ;  /* 0x000000050400720c */ /* 0x000fd60003f26270 */
[----:B------:R-:W-:Y:S05]  /*77d0*/  @P0 BRA `(.L_x_6365) ;  /* 0x0000000000a80947 */ /* 0x000fea0003800000 */
[----:B0-----:R-:W0:Y:S01]  /*77e0*/  LDS.128 R4, [R10+0x21400] ;  /* 0x021400000a047984 */ /* 0x001e220000000c00 */
[--C-:B------:R-:W-:Y:S01]  /*77f0*/  SHF.R.U64 R31, R26, 0x10, R27.reuse ;  /* 0x000000101a1f7819 */ /* 0x100fe2000000121b */
[----:B------:R-:W-:Y:S01]  /*7800*/  HADD2.F32 R25, -RZ, R47.H0_H0 ;  /* 0x2000002fff197230 */ /* 0x000fe20000004100 */
[----:B------:R-:W-:Y:S01]  /*7810*/  SHF.R.U32.HI R24, RZ, 0x10, R27 ;  /* 0x00000010ff187819 */ /* 0x000fe2000001161b */
[----:B------:R-:W-:Y:S01]  /*7820*/  HADD2.F32 R15, -RZ, R45.H0_H0 ;  /* 0x2000002dff0f7230 */ /* 0x000fe20000004100 */
[--C-:B------:R-:W-:Y:S02]  /*7830*/  SHF.R.U32.HI R26, RZ, 0x10, R29.reuse ;  /* 0x00000010ff1a7819 */ /* 0x100fe4000001161d */
[----:B------:R-:W-:Y:S01]  /*7840*/  SHF.R.U64 R30, R28, 0x10, R29 ;  /* 0x000000101c1e7819 */ /* 0x000fe2000000121d */
[----:B------:R-:W-:Y:S02]  /*7850*/  HADD2.F32 R24, -RZ, R24.H0_H0 ;  /* 0x20000018ff187230 */ /* 0x000fe40000004100 */
[----:B------:R-:W-:-:S02]  /*7860*/  HADD2.F32 R26, -RZ, R26.H0_H0 ;  /* 0x2000001aff1a7230 */ /* 0x000fc40000004100 */
        /* <DEDUP_REMOVED lines=13> */
[----:B------:R-:W-:Y:S02]  /*7940*/  HADD2.F32 R6, -RZ, R5.H0_H0 ;  /* 0x20000005ff067230 */ /* 0x000fe40000004100 */
[----:B------:R-:W-:Y:S02]  /*7950*/  HADD2.F32 R15, -RZ, R47.H1_H1 ;  /* 0x3000002fff0f7230 */ /* 0x000fe40000004100 */
        /* <DEDUP_REMOVED lines=18> */
.L_x_6365:
[----:B------:R-:W-:Y:S05]  /*7a80*/  BSYNC B1 ;  /* 0x0000000000017941 */ /* 0x000fea0003800000 */
.L_x_6364:
[----:B------:R-:W-:Y:S05]  /*7a90*/  @P1 BRA `(.L_x_6363) ;  /* 0x0000001400581947 */ /* 0x000fea0003800000 */
[----:B01----:R-:W0:Y:S01]  /*7aa0*/  LDS.128 R4, [R0+0x1000] ;  /* 0x0010000000047984 */ /* 0x003e220000000c00 */
[----:B------:R-:W-:Y:S01]  /*7ab0*/  SHF.R.U32.HI R13, RZ, 0x10, R9 ;  /* 0x00000010ff0d7819 */ /* 0x000fe20000011609 */
[----:B------:R-:W-:Y:S01]  /*7ac0*/  HADD2.F32 R12, -RZ, R3.H1_H1 ;  /* 0x30000003ff0c7230 */ /* 0x000fe20000004100 */
        /* <DEDUP_REMOVED lines=15> */
[C---:B------:R-:W-:Y:S01]  /*7bc0*/  FMUL.FTZ R20, R4.reuse, R14 ;  /* 0x0000000e04147220 */ /* 0x040fe20000410000 */
[-C--:B------:R-:W-:Y:S01]  /*7bd0*/  FMUL.FTZ R24, R4, R12.reuse ;  /* 0x0000000c04187220 */ /* 0x080fe20000410000 */
[----:B------:R-:W-:Y:S02]  /*7be0*/  HADD2.F32 R6, -RZ, R5.H0_H0 ;  /* 0x20000005ff067230 */ /* 0x000fe40000004100 */
[----:B------:R-:W-:Y:S01]  /*7bf0*/  FFMA.FTZ R21, R10, R13, -R21 ;  /* 0x0000000d0a157223 */ /* 0x000fe20000010815 */
[----:B------:R-:W-:Y:S02]  /*7c00*/  HADD2.F32 R11, -RZ, R46.H1_H1 ;  /* 0x3000002eff0b7230 */ /* 0x000fe40000004100 */
[C---:B------:R-:W-:Y:S01]  /*7c10*/  FFMA.FTZ R20, R7.reuse, R12, -R20 ;  /* 0x0000000c07147223 */ /* 0x040fe20000010814 */
[----:B------:R-:W-:Y:S02]  /*7c20*/  HADD2.F32 R4, -RZ, R3.H0_H0 ;  /* 0x20000003ff047230 */ /* 0x000fe40000004100 */
[----:B------:R-:W-:Y:S01]  /*7c30*/  FFMA.FTZ R7, R7, R14, R24 ;  /* 0x0000000e07077223 */ /* 0x000fe20000010018 */
[----:B------:R-:W-:-:S02]  /*7c40*/  HADD2.F32 R5, -RZ, R5.H1_H1 ;  /* 0x30000005ff057230 */ /* 0x000fc40000004100 */
[CC--:B------:R-:W-:Y:S01]  /*7c50*/  FMUL.FTZ R13, R9.reuse, R11.reuse ;  /* 0x0000000b090d7220 */ /* 0x0c0fe20000410000 */
[----:B------:R-:W-:Y:S02]  /*7c60*/  HADD2.F32 R10, -RZ, R25.H0_H0 ;  /* 0x20000019ff0a7230 */ /* 0x000fe40000004100 */
[-C--:B------:R-:W-:Y:S01]  /*7c70*/  FMUL.FTZ R12, R9, R4.reuse ;  /* 0x00000004090c7220 */ /* 0x080fe20000410000 */
[----:B------:R-:W-:Y:S02]  /*7c80*/  HADD2.F32 R3, -RZ, R27.H0_H0 ;  /* 0x2000001bff037230 */ /* 0x000fe40000004100 */
[C---:B------:R-:W-:Y:S01]  /*7c90*/  FFMA.FTZ R13, R8.reuse, R4, -R13 ;  /* 0x00000004080d7223 */ /* 0x040fe2000001080d */
[C---:B------:R-:W-:Y:S01]  /*7ca0*/  FMUL.FTZ R9, R5.reuse, R10 ;  /* 0x0000000a05097220 */ /* 0x040fe20000410000 */
[----:B------:R-:W-:Y:S01]  /*7cb0*/  FFMA.FTZ R12, R8, R11, R12 ;  /* 0x0000000b080c7223 */ /* 0x000fe2000001000c */
[----:B------:R-:W-:Y:S01]  /*7cc0*/  FMUL.FTZ R5, R5, R3 ;  /* 0x0000000305057220 */ /* 0x000fe20000410000 */
[----:B------:R-:W-:Y:S01]  /*7cd0*/  F2FP.F16.F32.PACK_AB R11, R26, R21 ;  /* 0x000000151a0b723e */ /* 0x000fe200000000ff */
[C---:B------:R-:W-:Y:S01]  /*7ce0*/  FFMA.FTZ R9, R6.reuse, R3, -R9 ;  /* 0x0000000306097223 */ /* 0x040fe20000010809 */
[----:B------:R-:W-:Y:S01]  /*7cf0*/  F2FP.F16.F32.PACK_AB R8, R7, R20 ;  /* 0x000000140708723e */ /* 0x000fe200000000ff */
[----:B------:R-:W-:Y:S01]  /*7d00*/  FFMA.FTZ R6, R6, R10, R5 ;  /* 0x0000000a06067223 */ /* 0x000fe20000010005 */
[----:B------:R-:W-:-:S04]  /*7d10*/  F2FP.F16.F32.PACK_AB R10, R12, R13 ;  /* 0x0000000d0c0a723e */ /* 0x000fc800000000ff */
[----:B------:R-:W-:-:S05]  /*7d20*/  F2FP.F16.F32.PACK_AB R9, R6, R9 ;  /* 0x000000090609723e */ /* 0x000fca00000000ff */
[----:B------:R3:W-:Y:S01]  /*7d30*/  STS.128 [R0+0x1000], R8 ;  /* 0x0010000800007388 */ /* 0x0007e20000000c00 */
[----:B------:R-:W-:Y:S05]  /*7d40*/  BRA `(.L_x_6363) ;  /* 0x0000001000ac7947 */ /* 0x000fea0003800000 */
.L_x_6344:
        /* <DEDUP_REMOVED lines=17> */
[----:B------:R-:W-:Y:S02]  /*7e60*/  @!P0 IADD3 R11, P5, R54, R29, RZ ;  /* 0x0000001d360b8210 */ /* 0x000fe40007fbe0ff */
[----:B------:R-:W-:Y:S02]  /*7e70*/  @!P0 LEA.HI.X R9, R9, UR5, R10, 0x1, P4 ;  /* 0x0000000509098c11 */ /* 0x000fe4000a0f0c0a */
[----:B------:R-:W-:Y:S01]  /*7e80*/  @!P0 LEA R10, P2, R11, UR6, 0x1 ;  /* 0x000000060b0a8c11 */ /* 0x000fe2000f8408ff */
[----:B------:R-:W-:Y:S01]  /*7e90*/  @!P0 IMAD.X R24, R59, 0x1, R28, P5 ;  /* 0x000000013b188824 */ /* 0x000fe200028e061c */
[----:B0-----:R-:W-:Y:S02]  /*7ea0*/  @!P1 LEA R12, P3, R13, R14, 0x1 ;  /* 0x0000000e0d0c9211 */ /* 0x001fe400078608ff */
[----:B------:R-:W-:-:S02]  /*7eb0*/  CS2R R28, SRZ ;  /* 0x00000000001c7805 */ /* 0x000fc4000001ff00 */
[----:B------:R-:W-:Y:S01]  /*7ec0*/  @!P0 LEA.HI.X R11, R11, UR7, R24, 0x1, P2 ;  /* 0x000000070b0b8c11 */ /* 0x000fe200090f0c18 */
[----:B------:R0:W5:Y:S01]  /*7ed0*/  @!P0 LDG.E.128 R32, desc[UR40][R8.64] ;  /* 0x0000002808208981 */ /* 0x000162000c1e1d00 */
[----:B------:R-:W-:Y:S02]  /*7ee0*/  @!P1 LEA.HI.X R13, R13, R15, R20, 0x1, P3 ;  /* 0x0000000f0d0d9211 */ /* 0x000fe400018f0c14 */
[----:B-1----:R-:W-:-:S04]  /*7ef0*/  @!P1 LEA R14, P4, R0, R30, 0x1 ;  /* 0x0000001e000e9211 */ /* 0x002fc800078808ff */
[----:B------:R-:W-:Y:S02]  /*7f00*/  @!P1 LEA.HI.X R15, R0, R31, R3, 0x1, P4 ;  /* 0x0000001f000f9211 */ /* 0x000fe400020f0c03 */
[----:B------:R-:W-:Y:S01]  /*7f10*/  CS2R R30, SRZ ;  /* 0x00000000001e7805 */ /* 0x000fe2000001ff00 */
[----:B------:R-:W1:Y:S05]  /*7f20*/  LDC R0, c[0x0][0x428] ;  /* 0x00010a00ff007b82 */ /* 0x000e6a0000000800 */
[----:B------:R-:W5:Y:S01]  /*7f30*/  @!P1 LDG.E.128 R28, desc[UR40][R14.64] ;  /* 0x000000280e1c9981 */ /* 0x000f62000c1e1d00 */
[----:B-1----:R-:W-:-:S13]  /*7f40*/  ISETP.NE.AND P2, PT, R0, 0x1, PT ;  /* 0x000000010000780c */ /* 0x002fda0003f45270 */
[----:B0-----:R-:W0:Y:S08]  /*7f50*/  @P2 LDC R8, c[0x0][0x42c] ;  /* 0x00010b00ff082b82 */ /* 0x001e300000000800 */
[----:B------:R-:W1:Y:S01]  /*7f60*/  @P2 LDC R9, c[0x0][0x430] ;  /* 0x00010c00ff092b82 */ /* 0x000e620000000800 */
[----:B------:R-:W-:-:S05]  /*7f70*/  IMAD R0, R185, 0x40, R23 ;  /* 0x00000040b9007824 */ /* 0x000fca00078e0217 */
[----:B------:R-:W-:Y:S02]  /*7f80*/  LEA R3, R211, R0, 0x5 ;  /* 0x00000000d3037211 */ /* 0x000fe400078e28ff */
[----:B------:R-:W-:Y:S02]  /*7f90*/  CS2R R36, SRZ ;  /* 0x0000000000247805 */ /* 0x000fe4000001ff00 */
[----:B------:R-:W-:Y:S02]  /*7fa0*/  CS2R R38, SRZ ;  /* 0x0000000000267805 */ /* 0x000fe4000001ff00 */
[----:B------:R-:W-:Y:S02]  /*7fb0*/  CS2R R24, SRZ ;  /* 0x0000000000187805 */ /* 0x000fe4000001ff00 */
[----:B------:R-:W-:Y:S02]  /*7fc0*/  CS2R R26, SRZ ;  /* 0x00000000001a7805 */ /* 0x000fe4000001ff00 */
        /* <DEDUP_REMOVED lines=24> */
.L_x_6560:
[----:B------:R-:W-:-:S03]  /*8150*/  UMOV UR4, 0xffffffff ;  /* 0xffffffff00047882 */ /* 0x000fc60000000000 */
[----:B------:R-:W-:Y:S05]  /*8160*/  BRA.DIV UR4, `(.L_x_6367) ;  /* 0x000000fa04cc7947 */ /* 0x000fea000b800000 */
.L_x_6563:
[----:B------:R-:W-:-:S03]  /*8170*/  UMOV UR4, 0xffffffff ;  /* 0xffffffff00047882 */ /* 0x000fc60000000000 */
[----:B------:R-:W-:Y:S05]  /*8180*/  BRA.DIV UR4, `(.L_x_6368) ;  /* 0x000000fa04ec7947 */ /* 0x000fea000b800000 */
.L_x_6566:
[----:B------:R-:W-:-:S03]  /*8190*/  UMOV UR4, 0xffffffff ;  /* 0xffffffff00047882 */ /* 0x000fc60000000000 */
[----:B------:R-:W-:Y:S05]  /*81a0*/  BRA.DIV UR4, `(.L_x_6369) ;  /* 0x000000fe040c7947 */ /* 0x000fea000b800000 */
.L_x_6569:
[----:B------:R-:W-:-:S03]  /*81b0*/  UMOV UR4, 0xffffffff ;  /* 0xffffffff00047882 */ /* 0x000fc60000000000 */
[----:B------:R-:W-:Y:S05]  /*81c0*/  BRA.DIV UR4, `(.L_x_6370) ;  /* 0x000000fe042c7947 */ /* 0x000fea000b800000 */
.L_x_6572:
[----:B------:R-:W-:Y:S01]  /*81d0*/  UMOV UR4, 0xffffffff ;  /* 0xffffffff00047882 */ /* 0x000fe20000000000 */
[----:B------:R-:W-:Y:S02]  /*81e0*/  LOP3.LUT R5, R6, 0xfffffffe, RZ, 0xc0, !PT ;  /* 0xfffffffe06057812 */ /* 0x000fe400078ec0ff */
[----:B------:R-:W-:Y:S05]  /*81f0*/  BRA.DIV UR4, `(.L_x_6371) ;  /* 0x000000fe04487947 */ /* 0x000fea000b800000 */
.L_x_6575:
[----:B------:R-:W-:Y:S01]  /*8200*/  UMOV UR4, 0xffffffff ;  /* 0xffffffff00047882 */ /* 0x000fe20000000000 */
[----:B------:R-:W-:Y:S02]  /*8210*/  IMAD.IADD R5, R206, 0x1, -R5 ;  /* 0x00000001ce057824 */ /* 0x000fe400078e0a05 */
[----:B------:R-:W-:Y:S05]  /*8220*/  BRA.DIV UR4, `(.L_x_6372) ;  /* 0x000000fe04647947 */ /* 0x000fea000b800000 */
.L_x_6578:
[----:B------:R-:W-:Y:S01]  /*8230*/  UMOV UR4, 0xffffffff ;  /* 0xffffffff00047882 */ /* 0x000fe20000000000 */
[----:B------:R-:W-:Y:S02]  /*8240*/  SHF.L.U32 R3, R5, 0x1f, RZ ;  /* 0x0000001f05037819 */ /* 0x000fe400000006ff */
[----:B------:R-:W-:Y:S05]  /*8250*/  BRA.DIV UR4, `(.L_x_6373) ;  /* 0x000000fe04807947 */ /* 0x000fea000b800000 */
.L_x_6581:
        /* <DEDUP_REMOVED lines=8> */
[----:B------:R-:W-:Y:S02]  /*82e0*/  PRMT R50, R50, 0x5410, R0 ;  /* 0x0000541032327816 */ /* 0x000fe40000000000 */
        /* <DEDUP_REMOVED lines=10> */
[----:B------:R-:W-:-:S02]  /*8390*/  PRMT R49, R49, 0x5410, R0 ;  /* 0x0000541031317816 */ /* 0x000fc40000000000 */
[----:B------:R-:W-:Y:S01]  /*83a0*/  PRMT R53, R5, 0x5410, R6 ;  /* 0x0000541005357816 */ /* 0x000fe20000000006 */
[----:B------:R-:W-:Y:S01]  /*83b0*/  IMAD.MOV.U32 R5, RZ, RZ, R26 ;  /* 0x000000ffff057224 */ /* 0x000fe200078e001a */
[----:B------:R-:W-:Y:S01]  /*83c0*/  MOV R0, R28 ;  /* 0x0000001c00007202 */ /* 0x000fe20000000f00 */
[----:B------:R-:W-:-:S03]  /*83d0*/  IMAD.MOV.U32 R6, RZ, RZ, R27 ;  /* 0x000000ffff067224 */ /* 0x000fc600078e001b */
[----:B------:R-:W-:Y:S01]  /*83e0*/  PRMT R52, R0, 0x5410, R4 ;  /* 0x0000541000347816 */ /* 0x000fe20000000004 */
[----:B------:R-:W-:Y:S01]  /*83f0*/  IMAD.IADD R0, R16, 0x1, R41 ;  /* 0x0000000110007824 */ /* 0x000fe200078e0229 */
[----:B------:R-:W-:Y:S01]  /*8400*/  PRMT R54, R5, 0x5410, R6 ;  /* 0x0000541005367816 */ /* 0x000fe20000000006 */
[----:B0-----:R-:W-:Y:S06]  /*8410*/  @!P2 BRA `(.L_x_6375) ;  /* 0x000000fc0038a947 */ /* 0x001fec0003800000 */
.L_x_6582:
[----:B------:R-:W-:Y:S05]  /*8420*/  BSYNC B1 ;  /* 0x0000000000017941 */ /* 0x000fea0003800000 */
.L_x_6374:
[----:B------:R-:W-:Y:S01]  /*8430*/  BSSY B1, `(.L_x_6376) ;  /* 0x0000063000017945 */ /* 0x000fe20003800000 */
[----:B------:R-:W-:Y:S01]  /*8440*/  IMAD.MOV.U32 R55, RZ, RZ, R30 ;  /* 0x000000ffff377224 */ /* 0x000fe200078e001e */
[----:B------:R-:W-:Y:S02]  /*8450*/  MOV R57, R31 ;  /* 0x0000001f00397202 */ /* 0x000fe40000000f00 */
[----:B0-----:R-:W-:Y:S01]  /*8460*/  LOP3.LUT R3, R0, 0x38, RZ, 0xc0, !PT ;  /* 0x0000003800037812 */ /* 0x001fe200078ec0ff */
        /* <DEDUP_REMOVED lines=13> */
[--C-:B------:R-:W-:Y:S01]  /*8540*/  SHF.R.U64 R44, R38, 0x10, R39.reuse ;  /* 0x00000010262c7819 */ /* 0x100fe20000001227 */
[----:B------:R-:W-:Y:S01]  /*8550*/  IMAD R5, R199, 0x200, R0 ;  /* 0x00000200c7057824 */ /* 0x000fe200078e0200 */
[----:B------:R-:W-:Y:S02]  /*8560*/  LOP3.LUT R0, R7, R3, R4, 0x1e, !PT ;  /* 0x0000000307007212 */ /* 0x000fe400078e1e04 */
[----:B------:R-:W-:Y:S01]  /*8570*/  SHF.R.U32.HI R41, RZ, 0x10, R39 ;  /* 0x00000010ff297819 */ /* 0x000fe20000011627 */
[----:B------:R-:W-:Y:S01]  /*8580*/  IMAD R42, R5, 0x2, R2 ;  /* 0x00000002052a7824 */ /* 0x000fe200078e0202 */
[----:B------:R-:W-:-:S02]  /*8590*/  LEA R9, R199, R0, 0x9 ;  /* 0x00000000c7097211 */ /* 0x000fc400078e48ff */
[----:B------:R-:W-:Y:S01]  /*85a0*/  SHF.R.U32.HI R46, RZ, 0x10, R35 ;  /* 0x00000010ff2e7819 */ /* 0x000fe20000011623 */
[----:B------:R-:W-:Y:S01]  /*85b0*/  HADD2.F32 R35, -RZ, R36.H0_H0 ;  /* 0x20000024ff237230 */ /* 0x000fe20000004100 */
[----:B------:R-:W0:Y:S01]  /*85c0*/  LDS.128 R4, [R42+0x20400] ;  /* 0x020400002a047984 */ /* 0x000e220000000c00 */
[----:B------:R-:W-:Y:S02]  /*85d0*/  IMAD R43, R9, 0x2, R2 ;  /* 0x00000002092b7824 */ /* 0x000fe400078e0202 */
[----:B------:R-:W-:-:S03]  /*85e0*/  HADD2.F32 R36, -RZ, R50.H0_H0 ;  /* 0x20000032ff247230 */ /* 0x000fc60000004100 */
[----:B------:R-:W1:Y:S01]  /*85f0*/  LDS.128 R8, [R43+0x20400] ;  /* 0x020400002b087984 */ /* 0x000e620000000c00 */
[--C-:B0-----:R-:W-:Y:S02]  /*8600*/  HADD2.F32 R12, -RZ, R5.reuse.H0_H0 ;  /* 0x20000005ff0c7230 */ /* 0x101fe40000004100 */
[----:B------:R-:W-:Y:S02]  /*8610*/  HADD2.F32 R5, -RZ, R5.H1_H1 ;  /* 0x30000005ff057230 */ /* 0x000fe40000004100 */
[----:B------:R-:W-:Y:S02]  /*8620*/  HADD2.F32 R13, -RZ, R7.H0_H0 ;  /* 0x20000007ff0d7230 */ /* 0x000fe40000004100 */
[--C-:B-1----:R-:W-:Y:S02]  /*8630*/  HADD2.F32 R15, -RZ, R9.reuse.H0_H0 ;  /* 0x20000009ff0f7230 */ /* 0x102fe40000004100 */
[----:B------:R-:W-:Y:S02]  /*8640*/  HADD2.F32 R20, -RZ, R9.H1_H1 ;  /* 0x30000009ff147230 */ /* 0x000fe40000004100 */
[----:B------:R-:W-:-:S02]  /*8650*/  HADD2.F32 R21, -RZ, R11.H0_H0 ;  /* 0x2000000bff157230 */ /* 0x000fc40000004100 */
[CC--:B------:R-:W-:Y:S01]  /*8660*/  FMUL.FTZ R37, R15.reuse, R34.reuse ;  /* 0x000000220f257220 */ /* 0x0c0fe20000410000 */
[----:B------:R-:W-:Y:S01]  /*8670*/  FMUL.FTZ R39, R15, R33 ;  /* 0x000000210f277220 */ /* 0x000fe20000410000 */
[----:B------:R-:W-:Y:S02]  /*8680*/  HADD2.F32 R15, -RZ, R40.H0_H0 ;  /* 0x20000028ff0f7230 */ /* 0x000fe40000004100 */
[----:B------:R-:W-:Y:S01]  /*8690*/  FMUL.FTZ R38, R20, R35 ;  /* 0x0000002314267220 */ /* 0x000fe20000410000 */
[C---:B------:R-:W-:Y:S01]  /*86a0*/  FFMA.FTZ R37, R12.reuse, R33, -R37 ;  /* 0x000000210c257223 */ /* 0x040fe20000010825 */
[----:B------:R-:W-:Y:S01]  /*86b0*/  FFMA.FTZ R39, R12, R34, R39 ;  /* 0x000000220c277223 */ /* 0x000fe20000010027 */
[----:B------:R-:W-:Y:S02]  /*86c0*/  HADD2.F32 R12, -RZ, R51.H1_H1 ;  /* 0x30000033ff0c7230 */ /* 0x000fe40000004100 */
[----:B------:R-:W-:Y:S01]  /*86d0*/  FMUL.FTZ R40, R21, R36 ;  /* 0x0000002415287220 */ /* 0x000fe20000410000 */
[----:B------:R-:W-:-:S02]  /*86e0*/  HADD2.F32 R32, -RZ, R11.H1_H1 ;  /* 0x3000000bff207230 */ /* 0x000fc40000004100 */
[-C--:B------:R-:W-:Y:S01]  /*86f0*/  FMUL.FTZ R20, R20, R15.reuse ;  /* 0x0000000f14147220 */ /* 0x080fe20000410000 */
[----:B------:R-:W-:Y:S02]  /*8700*/  HADD2.F32 R33, -RZ, R41.H0_H0 ;  /* 0x20000029ff217230 */ /* 0x000fe40000004100 */
[-C--:B------:R-:W-:Y:S01]  /*8710*/  FMUL.FTZ R21, R21, R12.reuse ;  /* 0x0000000c15157220 */ /* 0x080fe20000410000 */
[C---:B------:R-:W-:Y:S01]  /*8720*/  FFMA.FTZ R38, R5.reuse, R15, -R38 ;  /* 0x0000000f05267223 */ /* 0x040fe20000010826 */
[----:B------:R-:W-:Y:S02]  /*8730*/  HADD2.F32 R14, -RZ, R7.H1_H1 ;  /* 0x30000007ff0e7230 */ /* 0x000fe40000004100 */
[----:B------:R-:W-:Y:S01]  /*8740*/  FFMA.FTZ R34, R5, R35, R20 ;  /* 0x0000002305227223 */ /* 0x000fe20000010014 */
[C---:B------:R-:W-:Y:S01]  /*8750*/  FFMA.FTZ R40, R13.reuse, R12, -R40 ;  /* 0x0000000c0d287223 */ /* 0x040fe20000010828 */
[----:B------:R-:W-:Y:S02]  /*8760*/  HADD2.F32 R15, -RZ, R46.H0_H0 ;  /* 0x2000002eff0f7230 */ /* 0x000fe40000004100 */
[----:B------:R-:W-:Y:S01]  /*8770*/  FFMA.FTZ R36, R13, R36, R21 ;  /* 0x000000240d247223 */ /* 0x000fe20000010015 */
[----:B------:R-:W-:-:S02]  /*8780*/  HADD2.F32 R9, -RZ, R8.H0_H0 ;  /* 0x20000008ff097230 */ /* 0x000fc40000004100 */
[C---:B------:R-:W-:Y:S01]  /*8790*/  FMUL.FTZ R21, R32.reuse, R33 ;  /* 0x0000002120157220 */ /* 0x040fe20000410000 */
[----:B------:R-:W-:Y:S02]  /*87a0*/  HADD2.F32 R5, -RZ, R50.H1_H1 ;  /* 0x30000032ff057230 */ /* 0x000fe40000004100 */
[-C--:B------:R-:W-:Y:S01]  /*87b0*/  FMUL.FTZ R41, R32, R15.reuse ;  /* 0x0000000f20297220 */ /* 0x080fe20000410000 */
[----:B------:R-:W-:Y:S02]  /*87c0*/  HADD2.F32 R13, -RZ, R49.H0_H0 ;  /* 0x20000031ff0d7230 */ /* 0x000fe40000004100 */
[----:B------:R-:W-:Y:S01]  /*87d0*/  FFMA.FTZ R35, R14, R15, -R21 ;  /* 0x0000000f0e237223 */ /* 0x000fe20000010815 */
[----:B------:R-:W-:Y:S02]  /*87e0*/  HADD2.F32 R0, -RZ, R4.H0_H0 ;  /* 0x20000004ff007230 */ /* 0x000fe40000004100 */
[----:B------:R-:W-:Y:S01]  /*87f0*/  FMUL.FTZ R32, R9, R5 ;  /* 0x0000000509207220 */ /* 0x000fe20000410000 */
[----:B------:R-:W-:-:S02]  /*8800*/  HADD2.F32 R11, -RZ, R10.H0_H0 ;  /* 0x2000000aff0b7230 */ /* 0x000fc40000004100 */
[----:B------:R-:W-:Y:S01]  /*8810*/  FMUL.FTZ R15, R9, R13 ;  /* 0x0000000d090f7220 */ /* 0x000fe20000410000 */
[----:B------:R-:W-:Y:S02]  /*8820*/  HADD2.F32 R20, -RZ, R49.H1_H1 ;  /* 0x30000031ff147230 */ /* 0x000fe40000004100 */
[----:B------:R-:W-:Y:S01]  /*8830*/  FFMA.FTZ R41, R14, R33, R41 ;  /* 0x000000210e297223 */ /* 0x000fe20000010029 */
[----:B------:R-:W-:Y:S02]  /*8840*/  HADD2.F32 R12, -RZ, R51.H0_H0 ;  /* 0x20000033ff0c7230 */ /* 0x000fe40000004100 */
[C---:B------:R-:W-:Y:S01]  /*8850*/  FFMA.FTZ R15, R0.reuse, R5, -R15 ;  /* 0x00000005000f7223 */ /* 0x040fe2000001080f */
[----:B------:R-:W-:Y:S01]  /*8860*/  FFMA.FTZ R32, R0, R13, R32 ;  /* 0x0000000d00207223 */ /* 0x000fe20000010020 */
[----:B------:R-:W-:Y:S02]  /*8870*/  HADD2.F32 R7, -RZ, R6.H0_H0 ;  /* 0x20000006ff077230 */ /* 0x000fe40000004100 */
        /* <DEDUP_REMOVED lines=30> */
.L_x_6377:
[----:B------:R-:W-:Y:S05]  /*8a60*/  BSYNC B1 ;  /* 0x0000000000017941 */ /* 0x000fea0003800000 */
.L_x_6376:
        /* <DEDUP_REMOVED lines=43> */
[----:B------:R-:W-:Y:S02]  /*8d20*/  HADD2.F32 R12, -RZ, R54.H0_H0 ;  /* 0x20000036ff0c7230 */ /* 0x000fe40000004100 */
[----:B------:R-:W-:Y:S01]  /*8d30*/  FFMA.FTZ R30, R5, R27, R30 ;  /* 0x0000001b051e7223 */ /* 0x000fe2000001001e */
[----:B------:R-:W-:Y:S02]  /*8d40*/  HADD2.F32 R24, -RZ, R11.H0_H0 ;  /* 0x2000000bff187230 */ /* 0x000fe40000004100 */
[----:B------:R-:W-:Y:S01]  /*8d50*/  FFMA.FTZ R26, R0, R25, R26 ;  /* 0x00000019001a7223 */ /* 0x000fe2000001001a */
[----:B------:R-:W-:-:S02]  /*8d60*/  HADD2.F32 R9, -RZ, R39.H1_H1 ;  /* 0x30000027ff097230 */ /* 0x000fc40000004100 */
[C---:B------:R-:W-:Y:S01]  /*8d70*/  FMUL.FTZ R0, R21.reuse, R20 ;  /* 0x0000001415007220 */ /* 0x040fe20000410000 */
[----:B------:R-:W-:Y:S02]  /*8d80*/  HADD2.F32 R5, -RZ, R54.H1_H1 ;  /* 0x30000036ff057230 */ /* 0x000fe40000004100 */
[-C--:B------:R-:W-:Y:S01]  /*8d90*/  FMUL.FTZ R32, R21, R12.reuse ;  /* 0x0000000c15207220 */ /* 0x080fe20000410000 */
[----:B------:R-:W-:Y:S02]  /*8da0*/  HADD2.F32 R11, -RZ, R11.H1_H1 ;  /* 0x3000000bff0b7230 */ /* 0x000fe40000004100 */
[----:B------:R-:W-:Y:S01]  /*8db0*/  FFMA.FTZ R21, R13, R12, -R0 ;  /* 0x0000000c0d157223 */ /* 0x000fe20000010800 */
[C---:B------:R-:W-:Y:S01]  /*8dc0*/  FMUL.FTZ R25, R24.reuse, R9 ;  /* 0x0000000918197220 */ /* 0x040fe20000410000 */
[----:B------:R-:W-:Y:S02]  /*8dd0*/  HADD2.F32 R12, -RZ, R33.H0_H0 ;  /* 0x20000021ff0c7230 */ /* 0x000fe40000004100 */
[----:B------:R-:W-:Y:S01]  /*8de0*/  FMUL.FTZ R24, R24, R5 ;  /* 0x0000000518187220 */ /* 0x000fe20000410000 */
[----:B------:R-:W-:-:S02]  /*8df0*/  HADD2.F32 R0, -RZ, R34.H0_H0 ;  /* 0x20000022ff007230 */ /* 0x000fc40000004100 */
[----:B------:R-:W-:Y:S01]  /*8e00*/  FFMA.FTZ R32, R13, R20, R32 ;  /* 0x000000140d207223 */ /* 0x000fe20000010020 */
[C---:B------:R-:W-:Y:S01]  /*8e10*/  FFMA.FTZ R20, R14.reuse, R5, -R25 ;  /* 0x000000050e147223 */ /* 0x040fe20000010819 */
[----:B------:R-:W-:Y:S01]  /*8e20*/  FFMA.FTZ R24, R14, R9, R24 ;  /* 0x000000090e187223 */ /* 0x000fe20000010018 */
[C---:B------:R-:W-:Y:S01]  /*8e30*/  FMUL.FTZ R34, R11.reuse, R12 ;  /* 0x0000000c0b227220 */ /* 0x040fe20000410000 */
[-C--:B------:R-:W-:Y:S01]  /*8e40*/  FMUL.FTZ R14, R11, R0.reuse ;  /* 0x000000000b0e7220 */ /* 0x080fe20000410000 */
[----:B------:R-:W-:Y:S02]  /*8e50*/  HADD2.F32 R8, -RZ, R8.H1_H1 ;  /* 0x30000008ff087230 */ /* 0x000fe40000004100 */
[----:B------:R-:W-:Y:S02]  /*8e60*/  HADD2.F32 R11, -RZ, R36.H0_H0 ;  /* 0x20000024ff0b7230 */ /* 0x000fe40000004100 */
[----:B------:R-:W-:Y:S01]  /*8e70*/  FFMA.FTZ R27, R7, R0, -R34 ;  /* 0x00000000071b7223 */ /* 0x000fe20000010822 */
[----:B------:R-:W-:-:S02]  /*8e80*/  HADD2.F32 R5, -RZ, R38.H0_H0 ;  /* 0x20000026ff057230 */ /* 0x000fc40000004100 */
[----:B------:R-:W-:Y:S01]  /*8e90*/  FFMA.FTZ R33, R7, R12, R14 ;  /* 0x0000000c07217223 */ /* 0x000fe2000001000e */
[----:B------:R-:W-:Y:S02]  /*8ea0*/  HADD2.F32 R10, -RZ, R10.H1_H1 ;  /* 0x3000000aff0a7230 */ /* 0x000fe40000004100 */
[C---:B------:R-:W-:Y:S01]  /*8eb0*/  FMUL.FTZ R7, R8.reuse, R11 ;  /* 0x0000000b08077220 */ /* 0x040fe20000410000 */
[----:B------:R-:W-:Y:S02]  /*8ec0*/  HADD2.F32 R13, -RZ, R35.H0_H0 ;  /* 0x20000023ff0d7230 */ /* 0x000fe40000004100 */
[-C--:B------:R-:W-:Y:S01]  /*8ed0*/  FMUL.FTZ R8, R8, R5.reuse ;  /* 0x0000000508087220 */ /* 0x080fe20000410000 */
[----:B------:R-:W-:Y:S02]  /*8ee0*/  HADD2.F32 R9, -RZ, R37.H0_H0 ;  /* 0x20000025ff097230 */ /* 0x000fe40000004100 */
[----:B------:R-:W-:Y:S01]  /*8ef0*/  FFMA.FTZ R0, R4, R5, -R7 ;  /* 0x0000000504007223 */ /* 0x000fe20000010807 */
[----:B------:R-:W-:-:S02]  /*8f00*/  HADD2.F32 R6, -RZ, R6.H1_H1 ;  /* 0x30000006ff067230 */ /* 0x000fc40000004100 */
[----:B------:R-:W-:Y:S01]  /*8f10*/  FMUL.FTZ R25, R10, R13 ;  /* 0x0000000d0a197220 */ /* 0x000fe20000410000 */
[----:B------:R-:W-:Y:S01]  /*8f20*/  FFMA.FTZ R11, R4, R11, R8 ;  /* 0x0000000b040b7223 */ /* 0x000fe20000010008 */
[-C--:B------:R-:W-:Y:S01]  /*8f30*/  FMUL.FTZ R10, R10, R9.reuse ;  /* 0x000000090a0a7220 */ /* 0x080fe20000410000 */
[----:B------:R-:W-:Y:S01]  /*8f40*/  F2FP.F16.F32.PACK_AB R7, R27, R20 ;  /* 0x000000141b07723e */ /* 0x000fe200000000ff */
[C---:B------:R-:W-:Y:S01]  /*8f50*/  FFMA.FTZ R8, R6.reuse, R9, -R25 ;  /* 0x0000000906087223 */ /* 0x040fe20000010819 */
[----:B------:R-:W-:Y:S01]  /*8f60*/  F2FP.F16.F32.PACK_AB R27, R33, R24 ;  /* 0x00000018211b723e */ /* 0x000fe200000000ff */
[----:B------:R-:W-:Y:S01]  /*8f70*/  FFMA.FTZ R13, R6, R13, R10 ;  /* 0x0000000d060d7223 */ /* 0x000fe2000001000a */
[----:B------:R-:W-:Y:S02]  /*8f80*/  F2FP.F16.F32.PACK_AB R5, R28, R29 ;  /* 0x0000001d1c05723e */ /* 0x000fe400000000ff */
[----:B------:R-:W-:Y:S02]  /*8f90*/  F2FP.F16.F32.PACK_AB R4, R0, R15 ;  /* 0x0000000f0004723e */ /* 0x000fe400000000ff */
[----:B------:R-:W-:-:S02]  /*8fa0*/  F2FP.F16.F32.PACK_AB R24, R11, R26 ;  /* 0x0000001a0b18723e */ /* 0x000fc400000000ff */
[----:B------:R-:W-:Y:S02]  /*8fb0*/  F2FP.F16.F32.PACK_AB R6, R8, R21 ;  /* 0x000000150806723e */ /* 0x000fe400000000ff */
[----:B------:R-:W-:Y:S02]  /*8fc0*/  F2FP.F16.F32.PACK_AB R25, R30, R31 ;  /* 0x0000001f1e19723e */ /* 0x000fe400000000ff */
[----:B------:R-:W-:Y:S01]  /*8fd0*/  F2FP.F16.F32.PACK_AB R26, R13, R32 ;  /* 0x000000200d1a723e */ /* 0x000fe200000000ff */
[----:B------:R4:W-:Y:S04]  /*8fe0*/  STS.128 [R217+0x20400], R4 ;  /* 0x02040004d9007388 */ /* 0x0009e80000000c00 */
[----:B------:R4:W-:Y:S02]  /*8ff0*/  STS.128 [R3+0x20400], R24 ;  /* 0x0204001803007388 */ /* 0x0009e40000000c00 */
.L_x_6363:
[----:B------:R-:W-:Y:S05]  /*9000*/  BSYNC B0 ;  /* 0x0000000000007941 */ /* 0x000fea0003800000 */
.L_x_6343:
        /* <DEDUP_REMOVED lines=8> */
.L_x_6340:
[----:B------:R-:W-:-:S13]  /*9090*/  ISETP.NE.AND P0, PT, R188, 0x3, PT ;  /* 0x00000003bc00780c */ /* 0x000fda0003f05270 */
[----:B------:R-:W-:Y:S05]  /*90a0*/  @!P0 BRA `(.L_x_6378) ;  /* 0x0000000000048947 */ /* 0x000fea0003800000 */
[----:B------:R-:W-:Y:S01]  /*90b0*/  BPT.TRAP 0x1 ;  /* 0x000000040000795c */ /* 0x000fe20000300000 */
.L_x_6378:
[----:B------:R-:W-:Y:S02]  /*90c0*/  LEA R21, R18, R2, 0x3 ;  /* 0x0000000212157211 */ /* 0x000fe400078e18ff */
[----:B------:R-:W-:-:S04]  /*90d0*/  SHF.L.U32 R58, R19, 0x1f, RZ ;  /* 0x0000001f133a7819 */ /* 0x000fc800000006ff */
[----:B------:R0:W0:Y:S01]  /*90e0*/  SYNCS.PHASECHK.TRANS64.TRYWAIT P1, [R21+URZ+0x28c30], R58 ;  /* 0x028c303a150075a7 */ /* 0x000022000802017f */
[----:B------:R-:W-:Y:S05]  /*90f0*/  @!P0 BRA `(.L_x_6379) ;  /* 0x0000000000048947 */ /* 0x000fea0003800000 */
[----:B------:R-:W-:Y:S01]  /*9100*/  BPT.TRAP 0x1 ;  /* 0x000000040000795c */ /* 0x000fe20000300000 */
.L_x_6379:
[C---:B--23--:R-:W-:Y:S02]  /*9110*/  VIADD R0, R2.reuse, 0x22400 ;  /* 0x0002240002007836 */ /* 0x04cfe40000000000 */
        /* <DEDUP_REMOVED lines=9> */
.L_x_6380:
[----:B------:R-:W-:Y:S01]  /*91b0*/  IMAD R12, R18, 0x200, R15 ;  /* 0x00000200120c7824 */ /* 0x000fe200078e020f */
[----:B------:R-:W-:Y:S01]  /*91c0*/  LOP3.LUT R4, R3, 0x10000, RZ, 0xfc, !PT ;  /* 0x0001000003047812 */ /* 0x000fe200078efcff */
[----:B------:R-:W-:Y:S01]  /*91d0*/  IMAD.MOV.U32 R13, RZ, RZ, 0x40000040 ;  /* 0x40000040ff0d7424 */ /* 0x000fe200078e00ff */
[----:B------:R-:W-:Y:S01]  /*91e0*/  MOV R5, 0x40000040 ;  /* 0x4000004000057802 */ /* 0x000fe20000000f00 */
[----:B------:R-:W-:Y:S05]  /*91f0*/  WARPSYNC.ALL ;  /* 0x0000000000007948 */ /* 0x000fea0003800000 */
[C---:B------:R-:W-:Y:S01]  /*9200*/  R2UR UR4, R4.reuse ;  /* 0x00000000040472ca */ /* 0x040fe200000e0000 */
[----:B-----5:R-:W-:Y:S01]  /*9210*/  WARPGROUP.ARRIVE ;  /* 0x00000000000079c5 */ /* 0x020fe20000000000 */
[----:B------:R-:W-:Y:S01]  /*9220*/  R2UR UR5, R5 ;  /* 0x00000000050572ca */ /* 0x000fe200000e0000 */
[----:B------:R-:W-:Y:S01]  /*9230*/  VIADD R10, R4, 0x2 ;  /* 0x00000002040a7836 */ /* 0x000fe20000000000 */
[C---:B------:R-:W-:Y:S01]  /*9240*/  R2UR UR6, R12.reuse ;  /* 0x000000000c0672ca */ /* 0x040fe200000e0000 */
[----:B------:R-:W-:Y:S01]  /*9250*/  VIADD R6, R12, 0x2 ;  /* 0x000000020c067836 */ /* 0x000fe20000000000 */
[----:B------:R-:W-:Y:S01]  /*9260*/  R2UR UR7, R13 ;  /* 0x000000000d0772ca */ /* 0x000fe200000e0000 */
[----:B------:R-:W-:Y:S01]  /*9270*/  IMAD.MOV.U32 R7, RZ, RZ, 0x40000040 ;  /* 0x40000040ff077424 */ /* 0x000fe200078e00ff */
[----:B------:R-:W-:Y:S01]  /*9280*/  MOV R11, 0x40000040 ;  /* 0x40000040000b7802 */ /* 0x000fe20000000f00 */
[----:B------:R-:W-:Y:S01]  /*9290*/  VIADD R8, R4, 0x4 ;  /* 0x0000000404087836 */ /* 0x000fe20000000000 */
[----:B------:R-:W-:Y:S01]  /*92a0*/  MOV R9, 0x40000040 ;  /* 0x4000004000097802 */ /* 0x000fe20000000f00 */
[----:B------:R-:W-:Y:S01]  /*92b0*/  IMAD.MOV.U32 R13, RZ, RZ, 0x40000040 ;  /* 0x40000040ff0d7424 */ /* 0x000fe200078e00ff */
[----:B------:R-:W1:Y:S01]  /*92c0*/  S2R R60, SR_TID.X ;  /* 0x00000000003c7919 */ /* 0x000e620000002100 */
[----:B------:R-:W-:-:S04]  /*92d0*/  IMAD.MOV.U32 R3, RZ, RZ, 0x40 ;  /* 0x00000040ff037424 */ /* 0x000fc800078e00ff */
[----:B------:R-:W-:Y:S02]  /*92e0*/  IMAD R0, R168, -0x40, R3 ;  /* 0xffffffc0a8007824 */ /* 0x000fe400078e0203 */
[----:B------:R-:W-:Y:S01]  /*92f0*/  HGMMA.64x64x16.F32 R24, gdesc[UR4], RZ, !UPT, gsb0 ;  /* 0x00e00000041879f0 */ /* 0x000fe2000c0008ff */
[----:B------:R-:W-:Y:S02]  /*9300*/  R2UR UR4, R10 ;  /* 0x000000000a0472ca */ /* 0x000fe400000e0000 */
[----:B------:R-:W-:Y:S02]  /*9310*/  R2UR UR5, R11 ;  /* 0x000000000b0572ca */ /* 0x000fe400000e0000 */
[----:B------:R-:W-:Y:S01]  /*9320*/  R2UR UR6, R6 ;  /* 0x00000000060672ca */ /* 0x000fe200000e0000 */
[C---:B------:R-:W-:Y:S01]  /*9330*/  VIADD R6, R12.reuse, 0x4 ;  /* 0x000000040c067836 */ /* 0x040fe20000000000 */
[----:B------:R-:W-:Y:S01]  /*9340*/  R2UR UR7, R7 ;  /* 0x00000000070772ca */ /* 0x000fe200000e0000 */
[----:B------:R-:W-:Y:S01]  /*9350*/  IMAD.MOV.U32 R7, RZ, RZ, 0x40000040 ;  /* 0x40000040ff077424 */ /* 0x000fe200078e00ff */
[----:B------:R-:W-:Y:S01]  /*9360*/  IADD3 R3, R187, 0x1, R0 ;  /* 0x00000001bb037810 */ /* 0x000fe20007ffe000 */
[----:B------:R-:W-:Y:S01]  /*9370*/  VIADD R12, R12, 0x6 ;  /* 0x000000060c0c7836 */ /* 0x000fe20000000000 */
[----:B------:R-:W-:-:S02]  /*9380*/  IADD3 R0, -R192, R0, R187 ;  /* 0x00000000c0007210 */ /* 0x000fc40007ffe1bb */
[----:B------:R-:W-:Y:S02]  /*9390*/  IADD3 R3, -R192, R3, -R184 ;  /* 0x00000003c0037210 */ /* 0x000fe40007ffe9b8 */
[----:B-1----:R-:W-:Y:S01]  /*93a0*/  LOP3.LUT R60, R60, 0x7f, RZ, 0xc0, !PT ;  /* 0x0000007f3c3c7812 */ /* 0x002fe200078ec0ff */
[----:B------:R-:W-:Y:S02]  /*93b0*/  WARPGROUP.DEPBAR.LE gsb0, 0x0 ;  /* 0x00008000000079c5 */ /* 0x000fe40000010000 */
[----:B------:R-:W-:-:S06]  /*93c0*/  WARPGROUP.ARRIVE ;  /* 0x00000000000079c5 */ /* 0x000fcc0000000000 */
[----:B------:R-:W-:Y:S01]  /*93d0*/  HGMMA.64x64x16.F32 R24, gdesc[UR4], R24, gsb0 ;  /* 0x00e00000041879f0 */ /* 0x000fe20008000818 */
[----:B------:R-:W-:Y:S02]  /*93e0*/  R2UR UR4, R8 ;  /* 0x00000000080472ca */ /* 0x000fe400000e0000 */
[----:B------:R-:W-:Y:S02]  /*93f0*/  R2UR UR5, R9 ;  /* 0x00000000090572ca */ /* 0x000fe400000e0000 */
[----:B------:R-:W-:Y:S01]  /*9400*/  R2UR UR6, R6 ;  /* 0x00000000060672ca */ /* 0x000fe200000e0000 */
[----:B------:R-:W-:Y:S01]  /*9410*/  VIADD R6, R4, 0x6 ;  /* 0x0000000604067836 */ /* 0x000fe20000000000 */
[----:B------:R-:W-:Y:S02]  /*9420*/  R2UR UR7, R7 ;  /* 0x00000000070772ca */ /* 0x000fe400000e0000 */
[----:B------:R-:W-:Y:S01]  /*9430*/  MOV R7, 0x40000040 ;  /* 0x4000004000077802 */ /* 0x000fe20000000f00 */
[----:B------:R-:W-:-:S02]  /*9440*/  WARPGROUP.DEPBAR.LE gsb0, 0x0 ;  /* 0x00008000000079c5 */ /* 0x000fc40000010000 */
[----:B------:R-:W-:-:S08]  /*9450*/  WARPGROUP.ARRIVE ;  /* 0x00000000000079c5 */ /* 0x000fd00000000000 */
[----:B------:R-:W-:Y:S01]  /*9460*/  HGMMA.64x64x16.F32 R24, gdesc[UR4], R24, gsb0 ;  /* 0x00e00000041879f0 */ /* 0x000fe20008000818 */
[----:B------:R-:W-:Y:S02]  /*9470*/  R2UR UR4, R6 ;  /* 0x00000000060472ca */ /* 0x000fe400000e0000 */
[----:B------:R-:W-:Y:S02]  /*9480*/  R2UR UR5, R7 ;  /* 0x00000000070572ca */ /* 0x000fe400000e0000 */
[----:B------:R-:W-:Y:S01]  /*9490*/  R2UR UR6, R12 ;  /* 0x000000000c0672ca */ /* 0x000fe200000e0000 */
[----:B------:R-:W-:Y:S01]  /*94a0*/  IMAD R12, R185, 0x40, R190 ;  /* 0x00000040b90c7824 */ /* 0x000fe200078e02be */
[----:B------:R-:W-:-:S04]  /*94b0*/  R2UR UR7, R13 ;  /* 0x000000000d0772ca */ /* 0x000fc800000e0000 */
        /* <DEDUP_REMOVED lines=54> */
[C---:B------:R-:W-:Y:S02]  /*9820*/  ISETP.GT.AND P1, PT, R0.reuse, RZ, PT ;  /* 0x000000ff0000720c */ /* 0x040fe40003f24270 */
[----:B------:R-:W-:Y:S02]  /*9830*/  FMNMX.FTZ R20, R55, R20, !PT ;  /* 0x0000001437147209 */ /* 0x000fe40007810000 */
[----:B------:R-:W-:-:S02]  /*9840*/  ISETP.GT.AND P2, PT, R0, 0x1, PT ;  /* 0x000000010000780c */ /* 0x000fc40003f44270 */
[----:B------:R-:W-:Y:S01]  /*9850*/  ISETP.GT.AND P3, PT, R0, 0x8, PT ;  /* 0x000000080000780c */ /* 0x000fe20003f64270 */
[----:B------:R-:W1:Y:S01]  /*9860*/  SHFL.BFLY PT, R13, R20, 0x2, 0x1f ;  /* 0x0c401f00140d7f89 */ /* 0x000e6200000e0000 */
[----:B------:R-:W-:Y:S02]  /*9870*/  FSEL R3, R24, -INF , P1 ;  /* 0xff80000018037808 */ /* 0x000fe40000800000 */
[----:B------:R-:W-:Y:S02]  /*9880*/  FSEL R25, R25, -INF , P2 ;  /* 0xff80000019197808 */ /* 0x000fe40001000000 */
[C---:B------:R-:W-:Y:S02]  /*9890*/  ISETP.GT.AND P1, PT, R0.reuse, 0x9, PT ;  /* 0x000000090000780c */ /* 0x040fe40003f24270 */
[----:B------:R-:W-:Y:S02]  /*98a0*/  FMNMX.FTZ R12, R3, R25, !PT ;  /* 0x00000019030c7209 */ /* 0x000fe40007810000 */
[----:B------:R-:W-:-:S02]  /*98b0*/  ISETP.GT.AND P2, PT, R0, 0x10, PT ;  /* 0x000000100000780c */ /* 0x000fc40003f44270 */
[----:B------:R-:W-:Y:S02]  /*98c0*/  FSEL R29, R29, -INF , P1 ;  /* 0xff8000001d1d7808 */ /* 0x000fe40000800000 */
[----:B------:R-:W-:Y:S02]  /*98d0*/  ISETP.GT.AND P1, PT, R0, 0x11, PT ;  /* 0x000000110000780c */ /* 0x000fe40003f24270 */
[----:B------:R-:W-:Y:S02]  /*98e0*/  FSEL R27, R32, -INF , P2 ;  /* 0xff800000201b7808 */ /* 0x000fe40001000000 */
[C---:B------:R-:W-:Y:S02]  /*98f0*/  ISETP.GT.AND P2, PT, R0.reuse, 0x18, PT ;  /* 0x000000180000780c */ /* 0x040fe40003f44270 */
[----:B------:R-:W-:Y:S02]  /*9900*/  FSEL R33, R33, -INF , P1 ;  /* 0xff80000021217808 */ /* 0x000fe40000800000 */
[----:B------:R-:W-:-:S02]  /*9910*/  ISETP.GT.AND P1, PT, R0, 0x19, PT ;  /* 0x000000190000780c */ /* 0x000fc40003f24270 */
[----:B-1----:R-:W-:Y:S02]  /*9920*/  FMNMX.FTZ R26, R20, R13, !PT ;  /* 0x0000000d141a7209 */ /* 0x002fe40007810000 */
[----:B------:R-:W-:Y:S02]  /*9930*/  FSEL R13, R28, -INF , P3 ;  /* 0xff8000001c0d7808 */ /* 0x000fe40001800000 */
[----:B------:R-:W-:Y:S01]  /*9940*/  FSEL R37, R37, -INF , P1 ;  /* 0xff80000025257808 */ /* 0x000fe20000800000 */
[----:B------:R-:W1:Y:S01]  /*9950*/  SHFL.BFLY PT, R31, R26, 0x1, 0x1f ;  /* 0x0c201f001a1f7f89 */ /* 0x000e6200000e0000 */
[----:B------:R-:W-:Y:S02]  /*9960*/  FMNMX.FTZ R12, R13, R12, !PT ;  /* 0x0000000c0d0c7209 */ /* 0x000fe40007810000 */
[----:B------:R-:W-:Y:S02]  /*9970*/  ISETP.GT.AND P1, PT, R0, 0x21, PT ;  /* 0x000000210000780c */ /* 0x000fe40003f24270 */
[----:B------:R-:W-:-:S02]  /*9980*/  FMNMX.FTZ R12, R29, R12, !PT ;  /* 0x0000000c1d0c7209 */ /* 0x000fc40007810000 */
[----:B------:R-:W-:Y:S02]  /*9990*/  FSEL R41, R41, -INF , P1 ;  /* 0xff80000029297808 */ /* 0x000fe40000800000 */
[----:B------:R-:W-:Y:S02]  /*99a0*/  FMNMX.FTZ R12, R27, R12, !PT ;  /* 0x0000000c1b0c7209 */ /* 0x000fe40007810000 */
[C---:B------:R-:W-:Y:S02]  /*99b0*/  ISETP.GT.AND P3, PT, R0.reuse, 0x29, PT ;  /* 0x000000290000780c */ /* 0x040fe40003f64270 */
[----:B------:R-:W-:Y:S02]  /*99c0*/  FMNMX.FTZ R12, R33, R12, !PT ;  /* 0x0000000c210c7209 */ /* 0x000fe40007810000 */
[----:B------:R-:W-:Y:S02]  /*99d0*/  ISETP.GT.AND P1, PT, R0, 0x30, PT ;  /* 0x000000300000780c */ /* 0x000fe40003f24270 */
[----:B------:R-:W-:-:S02]  /*99e0*/  FSEL R45, R45, -INF , P3 ;  /* 0xff8000002d2d7808 */ /* 0x000fc40001800000 */
[----:B------:R-:W-:Y:S02]  /*99f0*/  FSEL R43, R48, -INF , P1 ;  /* 0xff800000302b7808 */ /* 0x000fe40000800000 */
[----:B------:R-:W-:Y:S02]  /*9a00*/  ISETP.GT.AND P1, PT, R0, 0x38, PT ;  /* 0x000000380000780c */ /* 0x000fe40003f24270 */
[----:B-1----:R-:W-:Y:S02]  /*9a10*/  FMNMX.FTZ R20, R26, R31, !PT ;  /* 0x0000001f1a147209 */ /* 0x002fe40007810000 */
[----:B------:R-:W-:Y:S02]  /*9a20*/  FSEL R31, R36, -INF , P2 ;  /* 0xff800000241f7808 */ /* 0x000fe40001000000 */
        /* <DEDUP_REMOVED lines=8> */
[----:B------:R-:W-:Y:S02]  /*9ab0*/  MOV R12, UR4 ;  /* 0x00000004000c7c02 */ /* 0x000fe40008000f00 */
[----:B------:R-:W-:Y:S02]  /*9ac0*/  FMNMX.FTZ R24, R39, R24, !PT ;  /* 0x0000001827187209 */ /* 0x000fe40007810000 */
[----:B------:R-:W-:Y:S01]  /*9ad0*/  ISETP.GT.AND P2, PT, R0, 0x31, PT ;  /* 0x000000310000780c */ /* 0x000fe20003f44270 */
[----:B------:R-:W-:Y:S01]  /*9ae0*/  FMUL.FTZ R26, R20, R12 ;  /* 0x0000000c141a7220 */ /* 0x000fe20000410000 */
[----:B------:R-:W-:Y:S02]  /*9af0*/  FMNMX.FTZ R24, R45, R24, !PT ;  /* 0x000000182d187209 */ /* 0x000fe40007810000 */
[----:B------:R-:W-:Y:S02]  /*9b00*/  FSEL R49, R49, -INF , P2 ;  /* 0xff80000031317808 */ /* 0x000fe40001000000 */
[----:B------:R-:W-:-:S02]  /*9b10*/  FMNMX.FTZ R24, R43, R24, !PT ;  /* 0x000000182b187209 */ /* 0x000fc40007810000 */
[----:B------:R-:W-:Y:S02]  /*9b20*/  FSETP.NEU.FTZ.AND P4, PT, R20, -INF , PT ;  /* 0xff8000001400780b */ /* 0x000fe40003f9d000 */
[----:B------:R-:W-:Y:S02]  /*9b30*/  ISETP.GT.AND P2, PT, R0, 0x39, PT ;  /* 0x000000390000780c */ /* 0x000fe40003f44270 */
[----:B------:R-:W-:Y:S02]  /*9b40*/  FSEL R47, R52, -INF , P1 ;  /* 0xff800000342f7808 */ /* 0x000fe40000800000 */
[----:B------:R-:W-:Y:S02]  /*9b50*/  FMNMX.FTZ R24, R49, R24, !PT ;  /* 0x0000001831187209 */ /* 0x000fe40007810000 */
[----:B------:R-:W-:Y:S02]  /*9b60*/  FSEL R26, R26, RZ, P4 ;  /* 0x000000ff1a1a7208 */ /* 0x000fe40002000000 */
[----:B------:R-:W-:-:S02]  /*9b70*/  FSEL R53, R53, -INF , P2 ;  /* 0xff80000035357808 */ /* 0x000fc40001000000 */
[----:B------:R-:W-:Y:S01]  /*9b80*/  FMNMX.FTZ R24, R47, R24, !PT ;  /* 0x000000182f187209 */ /* 0x000fe20007810000 */
[-CC-:B------:R-:W-:Y:S01]  /*9b90*/  FFMA.FTZ R57, R57, R12.reuse, -R26.reuse ;  /* 0x0000000c39397223 */ /* 0x180fe2000001081a */
[-CC-:B------:R-:W-:Y:S01]  /*9ba0*/  FFMA.FTZ R14, R14, R12.reuse, -R26.reuse ;  /* 0x0000000c0e0e7223 */ /* 0x180fe2000001081a */
[--C-:B------:R-:W-:Y:S01]  /*9bb0*/  FFMA.FTZ R59, R59, R12, -R26.reuse ;  /* 0x0000000c3b3b7223 */ /* 0x100fe2000001081a */
[----:B------:R-:W-:Y:S01]  /*9bc0*/  FMNMX.FTZ R24, R53, R24, !PT ;  /* 0x0000001835187209 */ /* 0x000fe20007810000 */
        /* <DEDUP_REMOVED lines=9> */
[----:B-1----:R-:W1:Y:S01]  /*9c60*/  SHFL.BFLY PT, R57, R24, 0x2, 0x1f ;  /* 0x0c401f0018397f89 */ /* 0x002e6200000e0000 */
[-CC-:B------:R-:W-:Y:S01]  /*9c70*/  FFMA.FTZ R75, R75, R12.reuse, -R26.reuse ;  /* 0x0000000c4b4b7223 */ /* 0x180fe2000001081a */
[-CC-:B------:R-:W-:Y:S01]  /*9c80*/  FFMA.FTZ R77, R77, R12.reuse, -R26.reuse ;  /* 0x0000000c4d4d7223 */ /* 0x180fe2000001081a */
[-CC-:B------:R-:W-:Y:S01]  /*9c90*/  FFMA.FTZ R79, R79, R12.reuse, -R26.reuse ;  /* 0x0000000c4f4f7223 */ /* 0x180fe2000001081a */
[-CC-:B------:R-:W-:Y:S01]  /*9ca0*/  FFMA.FTZ R51, R51, R12.reuse, -R26.reuse ;  /* 0x0000000c33337223 */ /* 0x180fe2000001081a */
[-CC-:B------:R-:W-:Y:S01]  /*9cb0*/  FFMA.FTZ R81, R81, R12.reuse, -R26.reuse ;  /* 0x0000000c51517223 */ /* 0x180fe2000001081a */
[----:B------:R-:W-:Y:S01]  /*9cc0*/  FFMA.FTZ R26, R55, R12, -R26 ;  /* 0x0000000c371a7223 */ /* 0x000fe2000001081a */
[----:B------:R-:W-:Y:S08]  /*9cd0*/  MUFU.EX2 R59, R59 ;  /* 0x0000003b003b7308 */ /* 0x000ff00000000800 */
[----:B------:R-:W3:Y:S08]  /*9ce0*/  MUFU.EX2 R30, R61 ;  /* 0x0000003d001e7308 */ /* 0x000ef00000000800 */
[----:B------:R-:W-:Y:S01]  /*9cf0*/  MUFU.EX2 R63, R63 ;  /* 0x0000003f003f7308 */ /* 0x000fe20000000800 */
[----:B-1----:R-:W-:-:S05]  /*9d00*/  FMNMX.FTZ R57, R24, R57, !PT ;  /* 0x0000003918397209 */ /* 0x002fca0007810000 */
[----:B--2---:R-:W1:Y:S02]  /*9d10*/  SHFL.BFLY PT, R14, R57, 0x1, 0x1f ;  /* 0x0c201f00390e7f89 */ /* 0x004e6400000e0000 */
[----:B------:R-:W2:Y:S01]  /*9d20*/  MUFU.EX2 R32, R65 ;  /* 0x0000004100207308 */ /* 0x000ea20000000800 */
[----:B---3--:R-:W-:-:S07]  /*9d30*/  F2FP.F16.F32.PACK_AB R155, R30, R59 ;  /* 0x0000003b1e9b723e */ /* 0x008fce00000000ff */
[----:B------:R-:W-:Y:S08]  /*9d40*/  MUFU.EX2 R42, R26 ;  /* 0x0000001a002a7308 */ /* 0x000ff00000000800 */
[----:B------:R-:W-:Y:S01]  /*9d50*/  MUFU.EX2 R67, R67 ;  /* 0x0000004300437308 */ /* 0x000fe20000000800 */
[----:B--2---:R-:W-:Y:S02]  /*9d60*/  F2FP.F16.F32.PACK_AB R157, R32, R63 ;  /* 0x0000003f209d723e */ /* 0x004fe400000000ff */
[----:B-1----:R-:W-:-:S05]  /*9d70*/  FMNMX.FTZ R14, R57, R14, !PT ;  /* 0x0000000e390e7209 */ /* 0x002fca0007810000 */
[----:B------:R-:W1:Y:S01]  /*9d80*/  MUFU.EX2 R34, R69 ;  /* 0x0000004500227308 */ /* 0x000e620000000800 */
[C---:B------:R-:W-:Y:S01]  /*9d90*/  FSETP.NEU.FTZ.AND P1, PT, R14.reuse, -INF , PT ;  /* 0xff8000000e00780b */ /* 0x040fe20003f3d000 */
[----:B------:R-:W-:-:S05]  /*9da0*/  FMUL.FTZ R0, R14, R12 ;  /* 0x0000000c0e007220 */ /* 0x000fca0000410000 */
[----:B------:R-:W-:Y:S01]  /*9db0*/  FSEL R24, R0, RZ, P1 ;  /* 0x000000ff00187208 */ /* 0x000fe20000800000 */
[----:B------:R-:W-:Y:S01]  /*9dc0*/  FADD.FTZ R0, R153, R28 ;  /* 0x0000001c99007221 */ /* 0x000fe20000010000 */
        /* <DEDUP_REMOVED lines=20> */
[----:B------:R-:W-:Y:S01]  /*9f10*/  FFMA.FTZ R24, R53, R12, -R24 ;  /* 0x0000000c35187223 */ /* 0x000fe20000010818 */
[----:B-1----:R-:W-:-:S04]  /*9f20*/  F2FP.F16.F32.PACK_AB R159, R34, R67 ;  /* 0x00000043229f723e */ /* 0x002fc800000000ff */
[----:B------:R-:W1:Y:S01]  /*9f30*/  MUFU.EX2 R13, R13 ;  /* 0x0000000d000d7308 */ /* 0x000e620000000800 */
[----:B--2---:R-:W-:-:S04]  /*9f40*/  FADD.FTZ R25, R59, R0 ;  /* 0x000000003b197221 */ /* 0x004fc80000010000 */
[----:B------:R-:W-:-:S03]  /*9f50*/  FADD.FTZ R26, R30, R25 ;  /* 0x000000191e1a7221 */ /* 0x000fc60000010000 */
[----:B------:R2:W4:Y:S01]  /*9f60*/  MUFU.EX2 R154, R29 ;  /* 0x0000001d009a7308 */ /* 0x0005220000000800 */
[----:B---3--:R-:W-:Y:S01]  /*9f70*/  FADD.FTZ R0, R3, R152 ;  /* 0x0000009803007221 */ /* 0x008fe20000010000 */
[----:B------:R-:W-:-:S06]  /*9f80*/  F2FP.F16.F32.PACK_AB R152, R152, R3 ;  /* 0x000000039898723e */ /* 0x000fcc00000000ff */
[----:B------:R-:W3:Y:S01]  /*9f90*/  MUFU.EX2 R27, R27 ;  /* 0x0000001b001b7308 */ /* 0x000ee20000000800 */
[----:B-1----:R-:W-:Y:S01]  /*9fa0*/  FADD.FTZ R25, R13, R0 ;  /* 0x000000000d197221 */ /* 0x002fe20000010000 */
[----:B------:R-:W-:Y:S02]  /*9fb0*/  @!P1 VIADD R0, R21, 0x28c40 ;  /* 0x00028c4015009836 */ /* 0x000fe40000000000 */
[----:B--2---:R-:W-:-:S03]  /*9fc0*/  FADD.FTZ R29, R63, R26 ;  /* 0x0000001a3f1d7221 */ /* 0x004fc60000010000 */
[----:B------:R-:W-:Y:S01]  /*9fd0*/  @!P1 PRMT R0, RZ, 0x654, R0 ;  /* 0x00000654ff009816 */ /* 0x000fe20000000000 */
[----:B------:R-:W1:Y:S01]  /*9fe0*/  MUFU.EX2 R156, R33 ;  /* 0x00000021009c7308 */ /* 0x000e620000000800 */
[----:B----4-:R-:W-:Y:S01]  /*9ff0*/  FADD.FTZ R44, R154, R25 ;  /* 0x000000199a2c7221 */ /* 0x010fe20000010000 */
[----:B------:R-:W-:Y:S01]  /*a000*/  FADD.FTZ R46, R32, R29 ;  /* 0x0000001d202e7221 */ /* 0x000fe20000010000 */
[----:B------:R1:W-:Y:S01]  /*a010*/  @!P1 SYNCS.ARRIVE.TRANS64.RED.A1T0 RZ, [R0+URZ], RZ ;  /* 0x000000ff00ff99a7 */ /* 0x0003e2000810043f */
[----:B------:R-:W-:Y:S01]  /*a020*/  F2FP.F16.F32.PACK_AB R154, R154, R13 ;  /* 0x0000000d9a9a723e */ /* 0x000fe200000000ff */
[----:B------:R-:W-:Y:S01]  /*a030*/  BAR.SYNC.DEFER_BLOCKING 0xf, 0x100 ;  /* 0x03c4000000007b1d */ /* 0x000fe20000010000 */
[----:B------:R-:W-:Y:S01]  /*a040*/  FADD.FTZ R29, R67, R46 ;  /* 0x0000002e431d7221 */ /* 0x000fe20000010000 */
[----:B---3--:R-:W-:-:S03]  /*a050*/  FADD.FTZ R25, R27, R44 ;  /* 0x0000002c1b197221 */ /* 0x008fc60000010000 */
[----:B------:R-:W-:Y:S01]  /*a060*/  FADD.FTZ R44, R34, R29 ;  /* 0x0000001d222c7221 */ /* 0x000fe20000010000 */
[----:B------:R-:W2:Y:S03]  /*a070*/  MUFU.EX2 R31, R31 ;  /* 0x0000001f001f7308 */ /* 0x000ea60000000800 */
[----:B------:R-:W-:Y:S01]  /*a080*/  FADD.FTZ R29, R71, R44 ;  /* 0x0000002c471d7221 */ /* 0x000fe20000010000 */
[C---:B-1----:R-:W-:Y:S01]  /*a090*/  FADD.FTZ R0, R156.reuse, R25 ;  /* 0x000000199c007221 */ /* 0x042fe20000010000 */
[----:B------:R-:W-:-:S03]  /*a0a0*/  F2FP.F16.F32.PACK_AB R156, R156, R27 ;  /* 0x0000001b9c9c723e */ /* 0x000fc600000000ff */
[----:B------:R-:W1:Y:S08]  /*a0b0*/  MUFU.EX2 R158, R37 ;  /* 0x00000025009e7308 */ /* 0x000e700000000800 */
[----:B------:R-:W3:Y:S01]  /*a0c0*/  MUFU.EX2 R35, R35 ;  /* 0x0000002300237308 */ /* 0x000ee20000000800 */
[----:B--2---:R-:W-:Y:S01]  /*a0d0*/  FADD.FTZ R25, R31, R0 ;  /* 0x000000001f197221 */ /* 0x004fe20000010000 */
[----:B------:R2:W-:Y:S06]  /*a0e0*/  STSM.16.M88.4 [R195+0x26800], R152 ;  /* 0x02680098c3007844 */ /* 0x0005ec0000000200 */
[----:B------:R-:W4:Y:S01]  /*a0f0*/  MUFU.EX2 R36, R73 ;  /* 0x0000004900247308 */ /* 0x000f220000000800 */
[C---:B-1----:R-:W-:Y:S01]  /*a100*/  FADD.FTZ R0, R158.reuse, R25 ;  /* 0x000000199e007221 */ /* 0x042fe20000010000 */
[----:B------:R-:W-:-:S05]  /*a110*/  F2FP.F16.F32.PACK_AB R158, R158, R31 ;  /* 0x0000001f9e9e723e */ /* 0x000fca00000000ff */
[----:B------:R2:W-:Y:S01]  /*a120*/  STSM.16.M88.4 [R198], R156 ;  /* 0x0000009cc6007844 */ /* 0x0005e20000000200 */
[----:B------:R-:W1:Y:S01]  /*a130*/  MUFU.EX2 R160, R41 ;  /* 0x0000002900a07308 */ /* 0x000e620000000800 */
[----:B---3--:R-:W-:-:S07]  /*a140*/  FADD.FTZ R25, R35, R0 ;  /* 0x0000000023197221 */ /* 0x008fce0000010000 */
[----:B------:R-:W3:Y:S01]  /*a150*/  MUFU.EX2 R75, R75 ;  /* 0x0000004b004b7308 */ /* 0x000ee20000000800 */
[C---:B----4-:R-:W-:Y:S01]  /*a160*/  FADD.FTZ R28, R36.reuse, R29 ;  /* 0x0000001d241c7221 */ /* 0x050fe20000010000 */
[----:B------:R-:W-:-:S06]  /*a170*/  F2FP.F16.F32.PACK_AB R161, R36, R71 ;  /* 0x0000004724a1723e */ /* 0x000fcc00000000ff */
[----:B------:R-:W4:Y:S01]  /*a180*/  MUFU.EX2 R39, R39 ;  /* 0x0000002700277308 */ /* 0x000f220000000800 */
[C---:B-1----:R-:W-:Y:S01]  /*a190*/  FADD.FTZ R0, R160.reuse, R25 ;  /* 0x00000019a0007221 */ /* 0x042fe20000010000 */
[----:B------:R-:W-:-:S06]  /*a1a0*/  F2FP.F16.F32.PACK_AB R160, R160, R35 ;  /* 0x00000023a0a0723e */ /* 0x000fcc00000000ff */
[----:B------:R-:W1:Y:S01]  /*a1b0*/  MUFU.EX2 R38, R77 ;  /* 0x0000004d00267308 */ /* 0x000e620000000800 */
[----:B---3--:R-:W-:-:S07]  /*a1c0*/  FADD.FTZ R29, R75, R28 ;  /* 0x0000001c4b1d7221 */ /* 0x008fce0000010000 */
[----:B------:R-:W3:Y:S01]  /*a1d0*/  MUFU.EX2 R162, R45 ;  /* 0x0000002d00a27308 */ /* 0x000ee20000000800 */
[----:B----4-:R-:W-:-:S07]  /*a1e0*/  FADD.FTZ R3, R39, R0 ;  /* 0x0000000027037221 */ /* 0x010fce0000010000 */
[----:B------:R-:W-:Y:S01]  /*a1f0*/  MUFU.EX2 R79, R79 ;  /* 0x0000004f004f7308 */ /* 0x000fe20000000800 */
[C---:B-1----:R-:W-:Y:S01]  /*a200*/  FADD.FTZ R28, R38.reuse, R29 ;  /* 0x0000001d261c7221 */ /* 0x042fe20000010000 */
[----:B------:R-:W-:-:S06]  /*a210*/  F2FP.F16.F32.PACK_AB R163, R38, R75 ;  /* 0x0000004b26a3723e */ /* 0x000fcc00000000ff */
[----:B------:R-:W1:Y:S01]  /*a220*/  MUFU.EX2 R40, R51 ;  /* 0x0000003300287308 */ /* 0x000e620000000800 */
[C---:B---3--:R-:W-:Y:S01]  /*a230*/  FADD.FTZ R0, R162.reuse, R3 ;  /* 0x00000003a2007221 */ /* 0x048fe20000010000 */
[----:B------:R-:W-:-:S05]  /*a240*/  F2FP.F16.F32.PACK_AB R162, R162, R39 ;  /* 0x00000027a2a2723e */ /* 0x000fca00000000ff */
[----:B------:R2:W-:Y:S01]  /*a250*/  STSM.16.M88.4 [R196], R160 ;  /* 0x000000a0c4007844 */ /* 0x0005e20000000200 */
        /* <DEDUP_REMOVED lines=9> */
[----:B------:R-:W-:Y:S02]  /*a2f0*/  FADD.FTZ R26, R26, R43 ;  /* 0x0000002b1a1a7221 */ /* 0x000fe40000010000 */
[----:B------:R-:W3:Y:S01]  /*a300*/  MUFU.EX2 R24, R24 ;  /* 0x0000001800187308 */ /* 0x000ee20000000800 */
[----:B-1----:R-:W-:Y:S01]  /*a310*/  F2FP.F16.F32.PACK_AB R167, R42, R81 ;  /* 0x000000512aa7723e */ /* 0x002fe200000000ff */
[----:B------:R-:W-:-:S04]  /*a320*/  FADD.FTZ R3, R81, R40 ;  /* 0x0000002851037221 */ /* 0x000fc80000010000 */
[----:B------:R-:W-:Y:S01]  /*a330*/  FADD.FTZ R3, R42, R3 ;  /* 0x000000032a037221 */ /* 0x000fe20000010000 */
[----:B---3--:R-:W-:Y:S01]  /*a340*/  F2FP.F16.F32.PACK_AB R166, R24, R47 ;  /* 0x0000002f18a6723e */ /* 0x008fe200000000ff */
[----:B------:R-:W-:-:S04]  /*a350*/  FADD.FTZ R47, R47, R26 ;  /* 0x0000001a2f2f7221 */ /* 0x000fc80000010000 */
[----:B------:R2:W-:Y:S01]  /*a360*/  STSM.16.M88.4 [R197], R164 ;  /* 0x000000a4c5007844 */ /* 0x0005e20000000200 */
[----:B------:R-:W-:Y:S01]  /*a370*/  FADD.FTZ R0, R24, R47 ;  /* 0x0000002f18007221 */ /* 0x000fe20000010000 */
[----:B------:R-:W-:Y:S06]  /*a380*/  @!P0 BRA `(.L_x_6382) ;  /* 0x0000000000048947 */ /* 0x000fec0003800000 */
[----:B------:R-:W-:Y:S01]  /*a390*/  BPT.TRAP 0x1 ;  /* 0x000000040000795c */ /* 0x000fe20000300000 */
.L_x_6382:
[----:B------:R1:W3:Y:S01]  /*a3a0*/  SYNCS.PHASECHK.TRANS64.TRYWAIT P2, [R21+URZ+0x28c50], R58 ;  /* 0x028c503a150075a7 */ /* 0x0002e2000804017f */
[----:B------:R-:W-:Y:S05]  /*a3b0*/  @!P0 BRA `(.L_x_6383) ;  /* 0x0000000000048947 */ /* 0x000fea0003800000 */
[----:B------:R-:W-:Y:S01]  /*a3c0*/  BPT.TRAP 0x1 ;  /* 0x000000040000795c */ /* 0x000fe20000300000 */
.L_x_6383:
[----:B------:R-:W-:Y:S01]  /*a3d0*/  LOP3.LUT R13, R56, 0x2000000, RZ, 0xfc, !PT ;  /* 0x02000000380d7812 */ /* 0x000fe200078efcff */
[----:B------:R-:W-:Y:S01]  /*a3e0*/  ULDC UR36, c[0x0][0x988] ;  /* 0x0002620000247ab9 */ /* 0x000fe20000000800 */
[----:B------:R-:W-:Y:S01]  /*a3f0*/  ULDC UR37, c[0x0][0x988] ;  /* 0x0002620000257ab9 */ /* 0x000fe20000000800 */
[----:B------:R-:W-:Y:S01]  /*a400*/  BSSY B0, `(.L_x_6384) ;  /* 0x0000006000007945 */ /* 0x000fe20003800000 */
[----:B------:R-:W-:Y:S02]  /*a410*/  IMAD.MOV.U32 R171, RZ, RZ, 0x40000040 ;  /* 0x40000040ffab7424 */ /* 0x000fe400078e00ff */
[----:B------:R-:W-:Y:S01]  /*a420*/  IMAD R170, R18, 0x1000, R13 ;  /* 0x0000100012aa7824 */ /* 0x000fe200078e020d */
[----:B---3--:R-:W-:Y:S06]  /*a430*/  @P2 BRA `(.L_x_6385) ;  /* 0x0000000000082947 */ /* 0x008fec0003800000 */
[----:B------:R-:W3:Y:S02]  /*a440*/  SYNCS.PHASECHK.TRANS64.TRYWAIT P2, [R21+URZ+0x28c50], R58 ;  /* 0x028c503a150075a7 */ /* 0x000ee4000804017f */
[----:B---3--:R-:W-:Y:S05]  /*a450*/  @!P2 BRA `(.L_x_6386) ;  /* 0x000000dc0050a947 */ /* 0x008fea0003800000 */
.L_x_6385:
[----:B------:R-:W-:Y:S05]  /*a460*/  BSYNC B0 ;  /* 0x0000000000007941 */ /* 0x000fea0003800000 */
.L_x_6384:
[----:B------:R-:W-:Y:S01]  /*a470*/  R2UR UR6, R170 ;  /* 0x00000000aa0672ca */ /* 0x000fe200000e0000 */
[----:B01-3--:R-:W-:Y:S01]  /*a480*/  WARPGROUP.ARRIVE ;  /* 0x00000000000079c5 */ /* 0x00bfe20000000000 */
[----:B------:R-:W-:Y:S01]  /*a490*/  R2UR UR7, R171 ;  /* 0x00000000ab0772ca */ /* 0x000fe200000e0000 */
[----:B------:R-:W-:Y:S01]  /*a4a0*/  IMAD.MOV.U32 R171, RZ, RZ, 0x40000040 ;  /* 0x40000040ffab7424 */ /* 0x000fe200078e00ff */
[----:B------:R-:W-:Y:S01]  /*a4b0*/  @!P1 IADD3 R21, R21, 0x28c60, RZ ;  /* 0x00028c6015159810 */ /* 0x000fe20007ffe0ff */
[----:B------:R-:W-:Y:S01]  /*a4c0*/  VIADD R213, R168, 0xfffffffe ;  /* 0xfffffffea8d57836 */ /* 0x000fe20000000000 */
[----:B------:R-:W-:Y:S02]  /*a4d0*/  BSSY B1, `(.L_x_6387) ;  /* 0x0000218000017945 */ /* 0x000fe40003800000 */
[----:B------:R-:W-:-:S07]  /*a4e0*/  @!P1 PRMT R21, RZ, 0x654, R21 ;  /* 0x00000654ff159816 */ /* 0x000fce0000000015 */
[----:B------:R-:W-:Y:S03]  /*a4f0*/  HGMMA.64x256x16.F32 R24, R152, gdesc[UR4].tnspB, RZ, !UPT, gsb0 ;  /* 0x43e0000498187df0 */ /* 0x000fe6000c0008ff */
[----:B------:R-:W-:Y:S02]  /*a500*/  WARPGROUP.DEPBAR.LE gsb0, 0x0 ;  /* 0x00008000000079c5 */ /* 0x000fe40000010000 */
[----:B--2---:R-:W-:Y:S01]  /*a510*/  IMAD.MOV.U32 R153, RZ, RZ, 0x40000040 ;  /* 0x40000040ff997424 */ /* 0x004fe200078e00ff */
[----:B------:R-:W-:Y:S01]  /*a520*/  IADD3 R152, R170, 0x80, RZ ;  /* 0x00000080aa987810 */ /* 0x000fe20007ffe0ff */
[----:B------:R-:W-:-:S03]  /*a530*/  WARPGROUP.ARRIVE ;  /* 0x00000000000079c5 */ /* 0x000fc60000000000 */
[----:B------:R-:W-:Y:S01]  /*a540*/  R2UR UR6, R152 ;  /* 0x00000000980672ca */ /* 0x000fe200000e0000 */
[C---:B------:R-:W-:Y:S01]  /*a550*/  VIADD R152, R170.reuse, 0x100 ;  /* 0x00000100aa987836 */ /* 0x040fe20000000000 */
[----:B------:R-:W-:Y:S01]  /*a560*/  R2UR UR7, R153 ;  /* 0x00000000990772ca */ /* 0x000fe200000e0000 */
[----:B------:R-:W-:Y:S01]  /*a570*/  IMAD.MOV.U32 R153, RZ, RZ, 0x40000040 ;  /* 0x40000040ff997424 */ /* 0x000fe200078e00ff */
[----:B------:R-:W-:-:S14]  /*a580*/  IADD3 R170, R170, 0x180, RZ ;  /* 0x00000180aaaa7810 */ /* 0x000fdc0007ffe0ff */
[----:B------:R-:W-:Y:S01]  /*a590*/  HGMMA.64x256x16.F32 R24, R156, gdesc[UR4].tnspB, R24, gsb0 ;  /* 0x43e000049c187df0 */ /* 0x000fe20008000818 */
[----:B------:R-:W-:Y:S01]  /*a5a0*/  R2UR UR6, R152 ;  /* 0x00000000980672ca */ /* 0x000fe200000e0000 */
[----:B------:R-:W-:Y:S01]  /*a5b0*/  IMAD.IADD R152, R187, 0x1, -R184 ;  /* 0x00000001bb987824 */ /* 0x000fe200078e0ab8 */
[----:B------:R-:W-:-:S03]  /*a5c0*/  R2UR UR7, R153 ;  /* 0x00000000990772ca */ /* 0x000fc600000e0000 */
[----:B------:R-:W-:-:S05]  /*a5d0*/  IMAD R152, R185, 0x40, R152 ;  /* 0x00000040b9987824 */ /* 0x000fca00078e0298 */
[----:B------:R-:W-:-:S04]  /*a5e0*/  SHF.R.S32.HI R153, RZ, 0x1f, R152 ;  /* 0x0000001fff997819 */ /* 0x000fc80000011498 */
[----:B------:R-:W-:-:S04]  /*a5f0*/  LEA.HI R153, R153, R152, RZ, 0x6 ;  /* 0x0000009899997211 */ /* 0x000fc800078f30ff */
[----:B------:R-:W-:-:S04]  /*a600*/  SHF.R.S32.HI R153, RZ, 0x6, R153 ;  /* 0x00000006ff997819 */ /* 0x000fc80000011499 */
[----:B------:R-:W-:-:S04]  /*a610*/  VIMNMX R186, RZ, R153, !PT ;  /* 0x00000099ffba7248 */ /* 0x000fc80007fe0100 */
[----:B------:R-:W-:Y:S01]  /*a620*/  ISETP.GE.AND P2, PT, R213, R186, PT ;  /* 0x000000bad500720c */ /* 0x000fe20003f46270 */
[----:B------:R-:W-:Y:S02]  /*a630*/  WARPGROUP.DEPBAR.LE gsb0, 0x0 ;  /* 0x00008000000079c5 */ /* 0x000fe40000010000 */
[----:B------:R-:W-:-:S06]  /*a640*/  WARPGROUP.ARRIVE ;  /* 0x00000000000079c5 */ /* 0x000fcc0000000000 */
        /* <DEDUP_REMOVED lines=18> */
[----:B------:R-:W-:Y:S01]  /*a770*/  BSSY B0, `(.L_x_6388) ;  /* 0x00001ed000007945 */ /* 0x000fe20003800000 */
[----:B------:R-:W-:Y:S01]  /*a780*/  IMAD.MOV.U32 R224, RZ, RZ, R20 ;  /* 0x000000ffffe07224 */ /* 0x000fe200078e0014 */
[----:B------:R-:W-:Y:S01]  /*a790*/  MOV R226, R18 ;  /* 0x0000001200e27202 */ /* 0x000fe20000000f00 */
[----:B------:R-:W-:-:S07]  /*a7a0*/  IMAD.MOV.U32 R225, RZ, RZ, R14 ;  /* 0x000000ffffe17224 */ /* 0x000fce00078e000e */
.L_x_6399:
[----:B------:R-:W-:-:S05]  /*a7b0*/  VIADD R18, R226, 0x1 ;  /* 0x00000001e2127836 */ /* 0x000fca0000000000 */
[----:B------:R-:W-:-:S04]  /*a7c0*/  ISETP.NE.AND P2, PT, R18, 0x2, PT ;  /* 0x000000021200780c */ /* 0x000fc80003f45270 */
[----:B------:R-:W-:Y:S02]  /*a7d0*/  SEL R12, RZ, 0x1, P2 ;  /* 0x00000001ff0c7807 */ /* 0x000fe40001000000 */
[----:B------:R-:W-:Y:S02]  /*a7e0*/  SEL R18, R18, RZ, P2 ;  /* 0x000000ff12127207 */ /* 0x000fe40001000000 */
[----:B------:R-:W-:Y:S01]  /*a7f0*/  LOP3.LUT R19, R19, R12, RZ, 0x3c, !PT ;  /* 0x0000000c13137212 */ /* 0x000fe200078e3cff */
[----:B-1----:R-:W-:Y:S06]  /*a800*/  @!P0 BRA `(.L_x_6389) ;  /* 0x0000000000048947 */ /* 0x002fec0003800000 */
[----:B------:R-:W-:Y:S01]  /*a810*/  BPT.TRAP 0x1 ;  /* 0x000000040000795c */ /* 0x000fe20000300000 */
.L_x_6389:
[----:B------:R-:W-:Y:S01]  /*a820*/  IMAD R214, R18, 0x8, R2 ;  /* 0x0000000812d67824 */ /* 0x000fe200078e0202 */
[----:B------:R-:W-:-:S04]  /*a830*/  SHF.L.U32 R215, R19, 0x1f, RZ ;  /* 0x0000001f13d77819 */ /* 0x000fc800000006ff */
[----:B------:R1:W2:Y:S01]  /*a840*/  SYNCS.PHASECHK.TRANS64.TRYWAIT P2, [R214+URZ+0x28c30], R215 ;  /* 0x028c30d7d60075a7 */ /* 0x0002a2000804017f */
[----:B------:R-:W-:Y:S05]  /*a850*/  @!P0 BRA `(.L_x_6390) ;  /* 0x0000000000048947 */ /* 0x000fea0003800000 */
[----:B------:R-:W-:Y:S01]  /*a860*/  BPT.TRAP 0x1 ;  /* 0x000000040000795c */ /* 0x000fe20000300000 */
.L_x_6390:
[----:B------:R-:W-:Y:S01]  /*a870*/  BSSY B2, `(.L_x_6391) ;  /* 0x0000006000027945 */ /* 0x000fe20003800000 */
[----:B------:R-:W-:Y:S01]  /*a880*/  IMAD R20, R18, 0x200, R15 ;  /* 0x0000020012147824 */ /* 0x000fe200078e020f */
[----:B0-----:R-:W-:Y:S02]  /*a890*/  MOV R21, 0x40000040 ;  /* 0x4000004000157802 */ /* 0x001fe40000000f00 */
[----:B--2---:R-:W-:Y:S05]  /*a8a0*/  @P2 BRA `(.L_x_6392) ;  /* 0x0000000000082947 */ /* 0x004fea0003800000 */
[----:B------:R-:W0:Y:S02]  /*a8b0*/  SYNCS.PHASECHK.TRANS64.TRYWAIT P2, [R214+URZ+0x28c30], R215 ;  /* 0x028c30d7d60075a7 */ /* 0x000e24000804017f */
[----:B0-----:R-:W-:Y:S05]  /*a8c0*/  @!P2 BRA `(.L_x_6393) ;  /* 0x000000d80048a947 */ /* 0x001fea0003800000 */
.L_x_6392:
[----:B------:R-:W-:Y:S05]  /*a8d0*/  BSYNC B2 ;  /* 0x0000000000027941 */ /* 0x000fea0003800000 */
.L_x_6391:
[C---:B------:R-:W-:Y:S01]  /*a8e0*/  R2UR UR6, R20.reuse ;  /* 0x00000000140672ca */ /* 0x040fe200000e0000 */
[----:B------:R-:W-:Y:S01]  /*a8f0*/  WARPGROUP.ARRIVE ;  /* 0x00000000000079c5 */ /* 0x000fe20000000000 */
[----:B------:R-:W-:Y:S01]  /*a900*/  R2UR UR7, R21 ;  /* 0x00000000150772ca */ /* 0x000fe200000e0000 */
[----:B------:R-:W-:Y:S01]  /*a910*/  VIADD R208, R20, 0x2 ;  /* 0x0000000214d07836 */ /* 0x000fe20000000000 */
[----:B------:R-:W-:Y:S01]  /*a920*/  R2UR UR4, R4 ;  /* 0x00000000040472ca */ /* 0x000fe200000e0000 */
[----:B------:R-:W-:Y:S01]  /*a930*/  IMAD.MOV.U32 R209, RZ, RZ, 0x40000040 ;  /* 0x40000040ffd17424 */ /* 0x000fe200078e00ff */
[----:B------:R-:W-:Y:S01]  /*a940*/  R2UR UR5, R5 ;  /* 0x00000000050572ca */ /* 0x000fe200000e0000 */
[----:B------:R-:W-:Y:S02]  /*a950*/  IMAD.MOV.U32 R21, RZ, RZ, 0x40000040 ;  /* 0x40000040ff157424 */ /* 0x000fe400078e00ff */
[----:B------:R-:W-:-:S04]  /*a960*/  IMAD.MOV.U32 R12, RZ, RZ, 0x1 ;  /* 0x00000001ff0c7424 */ /* 0x000fc800078e00ff */
[----:B------:R-:W-:-:S05]  /*a970*/  IMAD R12, R213, -0x40, R12 ;  /* 0xffffffc0d50c7824 */ /* 0x000fca00078e020c */
[----:B------:R-:W-:Y:S01]  /*a980*/  LEA R12, R185, R12, 0x6 ;  /* 0x0000000cb90c7211 */ /* 0x000fe200078e30ff */
        /* <DEDUP_REMOVED lines=22> */
[----:B------:R-:W-:-:S04]  /*aaf0*/  IADD3 R21, -R184, R12, R187 ;  /* 0x0000000cb8157210 */ /* 0x000fc80007ffe1bb */
[----:B------:R-:W-:-:S04]  /*ab00*/  IADD3 R12, R190, R21, -R192 ;  /* 0x00000015be0c7210 */ /* 0x000fc80007ffe8c0 */
        /* <DEDUP_REMOVED lines=46> */
[C---:B------:R-:W-:Y:S01]  /*adf0*/  ISETP.GT.AND P3, PT, R12.reuse, 0x39, PT ;  /* 0x000000390c00780c */ /* 0x040fe20003f64270 */
[----:B------:R-:W-:Y:S01]  /*ae00*/  VIADD R12, R12, 0x8 ;  /* 0x000000080c0c7836 */ /* 0x000fe20000000000 */
[----:B------:R-:W-:Y:S02]  /*ae10*/  FSEL R180, R180, -INF , P2 ;  /* 0xff800000b4b47808 */ /* 0x000fe40001000000 */
[----:B------:R-:W-:Y:S02]  /*ae20*/  FMNMX.FTZ R21, R177, R14, !PT ;  /* 0x0000000eb1157209 */ /* 0x000fe40007810000 */
[----:B------:R-:W-:Y:S02]  /*ae30*/  FSEL R181, R181, -INF , P3 ;  /* 0xff800000b5b57808 */ /* 0x000fe40001800000 */
[----:B------:R-:W-:Y:S02]  /*ae40*/  FMNMX.FTZ R14, R180, R21, !PT ;  /* 0x00000015b40e7209 */ /* 0x000fe40007810000 */
[----:B------:R-:W-:-:S02]  /*ae50*/  ISETP.GT.AND P3, PT, R12, RZ, PT ;  /* 0x000000ff0c00720c */ /* 0x000fc40003f64270 */
[----:B------:R-:W-:Y:S02]  /*ae60*/  FMNMX.FTZ R20, R181, R14, !PT ;  /* 0x0000000eb5147209 */ /* 0x000fe40007810000 */
[----:B------:R-:W-:Y:S02]  /*ae70*/  ISETP.GT.AND P6, PT, R12, 0x1, PT ;  /* 0x000000010c00780c */ /* 0x000fe40003fc4270 */
[----:B------:R-:W-:Y:S01]  /*ae80*/  FSEL R154, R154, -INF , P3 ;  /* 0xff8000009a9a7808 */ /* 0x000fe20001800000 */
[----:B------:R-:W2:Y:S01]  /*ae90*/  SHFL.BFLY PT, R21, R20, 0x2, 0x1f ;  /* 0x0c401f0014157f89 */ /* 0x000ea200000e0000 */
[C---:B------:R-:W-:Y:S02]  /*aea0*/  ISETP.GT.AND P5, PT, R12.reuse, 0x8, PT ;  /* 0x000000080c00780c */ /* 0x040fe40003fa4270 */
[----:B------:R-:W-:Y:S02]  /*aeb0*/  FSEL R155, R155, -INF , P6 ;  /* 0xff8000009b9b7808 */ /* 0x000fe40003000000 */
[----:B------:R-:W-:-:S02]  /*aec0*/  ISETP.GT.AND P2, PT, R12, 0x9, PT ;  /* 0x000000090c00780c */ /* 0x000fc40003f44270 */
[----:B------:R-:W-:Y:S02]  /*aed0*/  FSEL R158, R158, -INF , P5 ;  /* 0xff8000009e9e7808 */ /* 0x000fe40002800000 */
[C---:B------:R-:W-:Y:S02]  /*aee0*/  ISETP.GT.AND P4, PT, R12.reuse, 0x10, PT ;  /* 0x000000100c00780c */ /* 0x040fe40003f84270 */
[----:B------:R-:W-:Y:S02]  /*aef0*/  FSEL R159, R159, -INF , P2 ;  /* 0xff8000009f9f7808 */ /* 0x000fe40001000000 */
[----:B------:R-:W-:Y:S02]  /*af00*/  ISETP.GT.AND P3, PT, R12, 0x11, PT ;  /* 0x000000110c00780c */ /* 0x000fe40003f64270 */
[----:B------:R-:W-:Y:S02]  /*af10*/  FSEL R162, R162, -INF , P4 ;  /* 0xff800000a2a27808 */ /* 0x000fe40002000000 */
[----:B------:R-:W-:-:S02]  /*af20*/  ISETP.GT.AND P6, PT, R12, 0x18, PT ;  /* 0x000000180c00780c */ /* 0x000fc40003fc4270 */
[----:B------:R-:W-:Y:S02]  /*af30*/  FSEL R163, R163, -INF , P3 ;  /* 0xff800000a3a37808 */ /* 0x000fe40001800000 */
[----:B------:R-:W-:Y:S02]  /*af40*/  ISETP.GT.AND P5, PT, R12, 0x19, PT ;  /* 0x000000190c00780c */ /* 0x000fe40003fa4270 */
[----:B------:R-:W-:Y:S02]  /*af50*/  FSEL R166, R166, -INF , P6 ;  /* 0xff800000a6a67808 */ /* 0x000fe40003000000 */
[----:B--2---:R-:W-:Y:S02]  /*af60*/  FMNMX.FTZ R14, R20, R21, !PT ;  /* 0x00000015140e7209 */ /* 0x004fe40007810000 */
[----:B------:R-:W-:Y:S02]  /*af70*/  FMNMX.FTZ R20, R154, R224, !PT ;  /* 0x000000e09a147209 */ /* 0x000fe40007810000 */
[----:B------:R-:W-:Y:S01]  /*af80*/  ISETP.GT.AND P2, PT, R12, 0x20, PT ;  /* 0x000000200c00780c */ /* 0x000fe20003f44270 */
[----:B------:R-:W2:Y:S01]  /*af90*/  SHFL.BFLY PT, R21, R14, 0x1, 0x1f ;  /* 0x0c201f000e157f89 */ /* 0x000ea200000e0000 */
[----:B------:R-:W-:-:S02]  /*afa0*/  FMNMX.FTZ R209, R155, R20, !PT ;  /* 0x000000149bd17209 */ /* 0x000fc40007810000 */
[----:B------:R-:W-:Y:S02]  /*afb0*/  FSEL R167, R167, -INF , P5 ;  /* 0xff800000a7a77808 */ /* 0x000fe40002800000 */
[----:B------:R-:W-:Y:S02]  /*afc0*/  FMNMX.FTZ R20, R158, R209, !PT ;  /* 0x000000d19e147209 */ /* 0x000fe40007810000 */
[----:B------:R-:W-:Y:S02]  /*afd0*/  ISETP.GT.AND P4, PT, R12, 0x21, PT ;  /* 0x000000210c00780c */ /* 0x000fe40003f84270 */
[----:B------:R-:W-:Y:S02]  /*afe0*/  FMNMX.FTZ R209, R159, R20, !PT ;  /* 0x000000149fd17209 */ /* 0x000fe40007810000 */
[----:B------:R-:W-:Y:S02]  /*aff0*/  FSEL R170, R170, -INF , P2 ;  /* 0xff800000aaaa7808 */ /* 0x000fe40001000000 */
[----:B------:R-:W-:-:S02]  /*b000*/  FMNMX.FTZ R20, R162, R209, !PT ;  /* 0x000000d1a2147209 */ /* 0x000fc40007810000 */
[C---:B------:R-:W-:Y:S02]  /*b010*/  ISETP.GT.AND P3, PT, R12.reuse, 0x28, PT ;  /* 0x000000280c00780c */ /* 0x040fe40003f64270 */
[----:B------:R-:W-:Y:S02]  /*b020*/  FSEL R171, R171, -INF , P4 ;  /* 0xff800000abab7808 */ /* 0x000fe40002000000 */
[----:B------:R-:W-:Y:S02]  /*b030*/  ISETP.GT.AND P6, PT, R12, 0x29, PT ;  /* 0x000000290c00780c */ /* 0x000fe40003fc4270 */
[----:B------:R-:W-:Y:S02]  /*b040*/  FSEL R174, R174, -INF , P3 ;  /* 0xff800000aeae7808 */ /* 0x000fe40001800000 */
[----:B------:R-:W-:Y:S02]  /*b050*/  ISETP.GT.AND P5, PT, R12, 0x30, PT ;  /* 0x000000300c00780c */ /* 0x000fe40003fa4270 */
[----:B--2---:R-:W-:-:S02]  /*b060*/  FMNMX.FTZ R14, R14, R21, !PT ;  /* 0x000000150e0e7209 */ /* 0x004fc40007810000 */
[----:B------:R-:W-:Y:S02]  /*b070*/  FMNMX.FTZ R21, R163, R20, !PT ;  /* 0x00000014a3157209 */ /* 0x000fe40007810000 */
[----:B------:R-:W-:Y:S02]  /*b080*/  FSEL R175, R175, -INF , P6 ;  /* 0xff800000afaf7808 */ /* 0x000fe40003000000 */
[----:B------:R-:W-:Y:S02]  /*b090*/  FMNMX.FTZ R20, R166, R21, !PT ;  /* 0x00000015a6147209 */ /* 0x000fe40007810000 */
[----:B------:R-:W-:Y:S02]  /*b0a0*/  ISETP.GT.AND P2, PT, R12, 0x31, PT ;  /* 0x000000310c00780c */ /* 0x000fe40003f44270 */
[----:B------:R-:W-:Y:S02]  /*b0b0*/  FMNMX.FTZ R209, R167, R20, !PT ;  /* 0x00000014a7d17209 */ /* 0x000fe40007810000 */
[----:B------:R-:W-:-:S02]  /*b0c0*/  FSEL R178, R178, -INF , P5 ;  /* 0xff800000b2b27808 */ /* 0x000fc40002800000 */
[----:B------:R-:W-:Y:S02]  /*b0d0*/  FMNMX.FTZ R20, R170, R209, !PT ;  /* 0x000000d1aa147209 */ /* 0x000fe40007810000 */
[----:B------:R-:W-:Y:S02]  /*b0e0*/  ISETP.GT.AND P4, PT, R12, 0x38, PT ;  /* 0x000000380c00780c */ /* 0x000fe40003f84270 */
[----:B------:R-:W-:Y:S02]  /*b0f0*/  FMNMX.FTZ R209, R171, R20, !PT ;  /* 0x00000014abd17209 */ /* 0x000fe40007810000 */
[----:B------:R-:W-:Y:S02]  /*b100*/  FSEL R179, R179, -INF , P2 ;  /* 0xff800000b3b37808 */ /* 0x000fe40001000000 */
[----:B------:R-:W-:Y:S02]  /*b110*/  FMNMX.FTZ R20, R174, R209, !PT ;  /* 0x000000d1ae147209 */ /* 0x000fe40007810000 */
[----:B------:R-:W-:Y:S01]  /*b120*/  ISETP.GT.AND P3, PT, R12, 0x39, PT ;  /* 0x000000390c00780c */ /* 0x000fe20003f64270 */
[----:B------:R-:W-:Y:S01]  /*b130*/  IMAD.U32 R12, RZ, RZ, UR37 ;  /* 0x00000025ff0c7e24 */ /* 0x000fe2000f8e00ff */
[----:B------:R-:W-:-:S02]  /*b140*/  FMNMX.FTZ R209, R175, R20, !PT ;  /* 0x00000014afd17209 */ /* 0x000fc40007810000 */
[----:B------:R-:W-:Y:S01]  /*b150*/  FSEL R182, R182, -INF , P4 ;  /* 0xff800000b6b67808 */ /* 0x000fe20002000000 */
[----:B------:R-:W-:Y:S01]  /*b160*/  FMUL.FTZ R208, R14, R12 ;  /* 0x0000000c0ed07220 */ /* 0x000fe20000410000 */
[----:B------:R-:W-:Y:S02]  /*b170*/  FMNMX.FTZ R20, R178, R209, !PT ;  /* 0x000000d1b2147209 */ /* 0x000fe40007810000 */
[----:B------:R-:W-:Y:S02]  /*b180*/  FSEL R183, R183, -INF , P3 ;  /* 0xff800000b7b77808 */ /* 0x000fe40001800000 */
[----:B------:R-:W-:Y:S02]  /*b190*/  FMNMX.FTZ R209, R179, R20, !PT ;  /* 0x00000014b3d17209 */ /* 0x000fe40007810000 */
[----:B------:R-:W-:Y:S02]  /*b1a0*/  FSETP.NEU.FTZ.AND P6, PT, R14, -INF , PT ;  /* 0xff8000000e00780b */ /* 0x000fe40003fdd000 */
[----:B------:R-:W-:-:S02]  /*b1b0*/  FMNMX.FTZ R20, R182, R209, !PT ;  /* 0x000000d1b6147209 */ /* 0x000fc40007810000 */
[----:B------:R-:W-:Y:S02]  /*b1c0*/  FSEL R21, R208, RZ, P6 ;  /* 0x000000ffd0157208 */ /* 0x000fe40003000000 */
[----:B------:R-:W-:-:S03]  /*b1d0*/  FMNMX.FTZ R20, R183, R20, !PT ;  /* 0x00000014b7147209 */ /* 0x000fc60007810000 */
[-CC-:B------:R-:W-:Y:S01]  /*b1e0*/  FFMA.FTZ R208, R164, R12.reuse, -R21.reuse ;  /* 0x0000000ca4d07223 */ /* 0x180fe20000010815 */
[-CC-:B------:R-:W-:Y:S01]  /*b1f0*/  FFMA.FTZ R164, R172, R12.reuse, -R21.reuse ;  /* 0x0000000caca47223 */ /* 0x180fe20000010815 */
[----:B------:R-:W2:Y:S01]  /*b200*/  SHFL.BFLY PT, R229, R20, 0x2, 0x1f ;  /* 0x0c401f0014e57f89 */ /* 0x000ea200000e0000 */
        /* <DEDUP_REMOVED lines=15> */
[----:B------:R3:W-:Y:S01]  /*b300*/  MUFU.EX2 R21, R173 ;  /* 0x000000ad00157308 */ /* 0x0007e20000000800 */
[----:B--2---:R-:W-:-:S05]  /*b310*/  FMNMX.FTZ R229, R20, R229, !PT ;  /* 0x000000e514e57209 */ /* 0x004fca0007810000 */
[----:B------:R-:W2:Y:S02]  /*b320*/  SHFL.BFLY PT, R20, R229, 0x1, 0x1f ;  /* 0x0c201f00e5147f89 */ /* 0x000ea400000e0000 */
[----:B------:R-:W-:Y:S08]  /*b330*/  MUFU.EX2 R153, R153 ;  /* 0x0000009900997308 */ /* 0x000ff00000000800 */
[----:B------:R-:W-:Y:S08]  /*b340*/  MUFU.EX2 R156, R156 ;  /* 0x0000009c009c7308 */ /* 0x000ff00000000800 */
[----:B------:R-:W-:Y:S01]  /*b350*/  MUFU.EX2 R157, R157 ;  /* 0x0000009d009d7308 */ /* 0x000fe20000000800 */
[----:B--2---:R-:W-:Y:S01]  /*b360*/  FMNMX.FTZ R20, R229, R20, !PT ;  /* 0x00000014e5147209 */ /* 0x004fe20007810000 */
[----:B------:R-:W-:-:S06]  /*b370*/  IMAD.MOV R229, RZ, RZ, -R194 ;  /* 0x000000ffffe57224 */ /* 0x000fcc00078e0ac2 */
[----:B------:R-:W-:Y:S01]  /*b380*/  MUFU.EX2 R160, R160 ;  /* 0x000000a000a07308 */ /* 0x000fe20000000800 */
[C---:B------:R-:W-:Y:S01]  /*b390*/  FSETP.NEU.FTZ.AND P2, PT, R20.reuse, -INF , PT ;  /* 0xff8000001400780b */ /* 0x040fe20003f5d000 */
[----:B------:R-:W-:-:S05]  /*b3a0*/  FMUL.FTZ R181, R20, R12 ;  /* 0x0000000c14b57220 */ /* 0x000fca0000410000 */
[----:B------:R-:W-:Y:S01]  /*b3b0*/  FSEL R181, R181, RZ, P2 ;  /* 0x000000ffb5b57208 */ /* 0x000fe20001000000 */
[----:B------:R-:W-:Y:S04]  /*b3c0*/  MUFU.EX2 R161, R161 ;  /* 0x000000a100a17308 */ /* 0x000fe80000000800 */
[-CC-:B------:R-:W-:Y:S01]  /*b3d0*/  FFMA.FTZ R177, R154, R12.reuse, -R181.reuse ;  /* 0x0000000c9ab17223 */ /* 0x180fe200000108b5 */
[----:B------:R-:W-:Y:S01]  /*b3e0*/  FSEL R154, R14, RZ, P6 ;  /* 0x000000ff0e9a7208 */ /* 0x000fe20003000000 */
[-CC-:B------:R-:W-:Y:S01]  /*b3f0*/  FFMA.FTZ R180, R155, R12.reuse, -R181.reuse ;  /* 0x0000000c9bb47223 */ /* 0x180fe200000108b5 */
[-CC-:B------:R-:W-:Y:S01]  /*b400*/  FFMA.FTZ R155, R158, R12.reuse, -R181.reuse ;  /* 0x0000000c9e9b7223 */ /* 0x180fe200000108b5 */
[-CC-:B------:R-:W-:Y:S01]  /*b410*/  FFMA.FTZ R230, R159, R12.reuse, -R181.reuse ;  /* 0x0000000c9fe67223 */ /* 0x180fe200000108b5 */
[-C--:B------:R-:W-:Y:S01]  /*b420*/  FFMA.FTZ R159, R162, R12.reuse, -R181 ;  /* 0x0000000ca29f7223 */ /* 0x080fe200000108b5 */
[----:B---3--:R-:W-:Y:S01]  /*b430*/  FADD.FTZ R173, -R154, R225 ;  /* 0x000000e19aad7221 */ /* 0x008fe20000010100 */
[----:B------:R-:W-:Y:S01]  /*b440*/  FSEL R225, R20, RZ, P2 ;  /* 0x000000ff14e17208 */ /* 0x000fe20001000000 */
[----:B------:R-:W-:Y:S01]  /*b450*/  MUFU.EX2 R177, R177 ;  /* 0x000000b100b17308 */ /* 0x000fe20000000800 */
[----:B------:R-:W-:Y:S01]  /*b460*/  @!P1 IADD3 R154, R214, 0x28c40, RZ ;  /* 0x00028c40d69a9810 */ /* 0x000fe20007ffe0ff */
[-C--:B------:R-:W-:Y:S01]  /*b470*/  FMUL.FTZ R173, R173, R12.reuse ;  /* 0x0000000cadad7220 */ /* 0x080fe20000410000 */
[----:B------:R-:W-:Y:S01]  /*b480*/  ISETP.NE.AND P2, PT, R192, R229, PT ;  /* 0x000000e5c000720c */ /* 0x000fe20003f45270 */
[----:B------:R-:W-:Y:S01]  /*b490*/  FADD.FTZ R225, -R225, R224 ;  /* 0x000000e0e1e17221 */ /* 0x000fe20000010100 */
[----:B------:R-:W-:Y:S01]  /*b4a0*/  @!P1 PRMT R154, RZ, 0x654, R154 ;  /* 0x00000654ff9a9816 */ /* 0x000fe2000000009a */
[-CC-:B------:R-:W-:Y:S01]  /*b4b0*/  FFMA.FTZ R162, R163, R12.reuse, -R181.reuse ;  /* 0x0000000ca3a27223 */ /* 0x180fe200000108b5 */
[-CC-:B------:R-:W-:Y:S01]  /*b4c0*/  FFMA.FTZ R163, R166, R12.reuse, -R181.reuse ;  /* 0x0000000ca6a37223 */ /* 0x180fe200000108b5 */
[-C--:B------:R-:W-:Y:S01]  /*b4d0*/  FMUL.FTZ R176, R225, R12.reuse ;  /* 0x0000000ce1b07220 */ /* 0x080fe20000410000 */
[----:B------:R-:W2:Y:S01]  /*b4e0*/  MUFU.EX2 R173, R173 ;  /* 0x000000ad00ad7308 */ /* 0x000ea20000000800 */
[----:B------:R2:W-:Y:S01]  /*b4f0*/  @!P1 SYNCS.ARRIVE.TRANS64.RED.A1T0 RZ, [R154+URZ], RZ ;  /* 0x000000ff9aff99a7 */ /* 0x0005e2000810043f */
        /* <DEDUP_REMOVED lines=9> */
[----:B------:R-:W-:Y:S01]  /*b590*/  FFMA.FTZ R181, R183, R12, -R181 ;  /* 0x0000000cb7b57223 */ /* 0x000fe200000108b5 */
[----:B------:R-:W-:-:S04]  /*b5a0*/  @!P2 IMAD R225, R226, 0x40, R190 ;  /* 0x00000040e2e1a824 */ /* 0x000fc800078e02be */
[----:B------:R-:W4:Y:S01]  /*b5b0*/  MUFU.EX2 R180, R180 ;  /* 0x000000b400b47308 */ /* 0x000f220000000800 */
[----:B--2---:R-:W-:Y:S01]  /*b5c0*/  FFMA.FTZ R154, R173, R0, R152 ;  /* 0x00000000ad9a7223 */ /* 0x004fe20000010098 */
[----:B------:R-:W-:Y:S01]  /*b5d0*/  F2FP.F16.F32.PACK_AB R152, R153, R152 ;  /* 0x000000989998723e */ /* 0x000fe200000000ff */
[----:B------:R-:W-:Y:S02]  /*b5e0*/  @!P2 IMAD R158, R225, 0x4, R2 ;  /* 0x00000004e19ea824 */ /* 0x000fe400078e0202 */
[-C--:B------:R-:W-:Y:S01]  /*b5f0*/  FMUL.FTZ R24, R24, R173.reuse ;  /* 0x000000ad18187220 */ /* 0x080fe20000410000 */
[----:B------:R-:W-:Y:S01]  /*b600*/  FADD.FTZ R183, R153, R154 ;  /* 0x0000009a99b77221 */ /* 0x000fe20000010000 */
[-C--:B------:R-:W-:Y:S01]  /*b610*/  FMUL.FTZ R25, R25, R173.reuse ;  /* 0x000000ad19197220 */ /* 0x080fe20000410000 */
[----:B------:R-:W-:Y:S01]  /*b620*/  FMUL.FTZ R28, R28, R173 ;  /* 0x000000ad1c1c7220 */ /* 0x000fe20000410000 */
[----:B------:R-:W2:Y:S01]  /*b630*/  MUFU.EX2 R155, R155 ;  /* 0x0000009b009b7308 */ /* 0x000ea20000000800 */
[----:B---3--:R-:W-:Y:S01]  /*b640*/  FFMA.FTZ R153, R176, R3, R177 ;  /* 0x00000003b0997223 */ /* 0x008fe200000100b1 */
[----:B------:R-:W-:Y:S01]  /*b650*/  FADD.FTZ R154, R156, R183 ;  /* 0x000000b79c9a7221 */ /* 0x000fe20000010000 */
[----:B------:R-:W-:Y:S01]  /*b660*/  @!P2 STS [R158+0x28800], R173 ;  /* 0x028800ad9e00a388 */ /* 0x000fe20000000800 */
[-C--:B------:R-:W-:Y:S01]  /*b670*/  FMUL.FTZ R29, R29, R173.reuse ;  /* 0x000000ad1d1d7220 */ /* 0x080fe20000410000 */
[-C--:B------:R-:W-:Y:S01]  /*b680*/  FMUL.FTZ R32, R32, R173.reuse ;  /* 0x000000ad20207220 */ /* 0x080fe20000410000 */
[C---:B------:R-:W-:Y:S01]  /*b690*/  FADD.FTZ R183, R157.reuse, R154 ;  /* 0x0000009a9db77221 */ /* 0x040fe20000010000 */
[----:B------:R3:W-:Y:S01]  /*b6a0*/  @!P2 STS [R158+0x28820], R176 ;  /* 0x028820b09e00a388 */ /* 0x0007e20000000800 */
[----:B------:R-:W3:Y:S01]  /*b6b0*/  MUFU.EX2 R230, R230 ;  /* 0x000000e600e67308 */ /* 0x000ee20000000800 */
[----:B----4-:R-:W-:Y:S01]  /*b6c0*/  FADD.FTZ R170, R180, R153 ;  /* 0x00000099b4aa7221 */ /* 0x010fe20000010000 */
[----:B------:R-:W-:Y:S01]  /*b6d0*/  F2FP.F16.F32.PACK_AB R154, R157, R156 ;  /* 0x0000009c9d9a723e */ /* 0x000fe200000000ff */
[----:B------:R-:W-:Y:S01]  /*b6e0*/  FADD.FTZ R156, R160, R183 ;  /* 0x000000b7a09c7221 */ /* 0x000fe20000010000 */
[-C--:B------:R-:W-:Y:S01]  /*b6f0*/  FMUL.FTZ R33, R33, R173.reuse ;  /* 0x000000ad21217220 */ /* 0x080fe20000410000 */
[-C--:B------:R-:W-:Y:S01]  /*b700*/  FMUL.FTZ R36, R36, R173.reuse ;  /* 0x000000ad24247220 */ /* 0x080fe20000410000 */
[-C--:B------:R-:W-:Y:S01]  /*b710*/  FMUL.FTZ R37, R37, R173.reuse ;  /* 0x000000ad25257220 */ /* 0x080fe20000410000 */
[----:B------:R-:W-:Y:S01]  /*b720*/  FADD.FTZ R157, R161, R156 ;  /* 0x0000009ca19d7221 */ /* 0x000fe20000010000 */
[----:B------:R-:W4:Y:S01]  /*b730*/  MUFU.EX2 R159, R159 ;  /* 0x0000009f009f7308 */ /* 0x000f220000000800 */
[----:B--2---:R-:W-:Y:S01]  /*b740*/  FADD.FTZ R153, R155, R170 ;  /* 0x000000aa9b997221 */ /* 0x004fe20000010000 */
        /* <DEDUP_REMOVED lines=87> */
[C---:B---3--:R-:W-:Y:S01]  /*bcc0*/  FADD.FTZ R174, R209.reuse, R158 ;  /* 0x0000009ed1ae7221 */ /* 0x048fe20000010000 */
[----:B------:R-:W-:Y:S01]  /*bcd0*/  F2FP.F16.F32.PACK_AB R158, R209, R208 ;  /* 0x000000d0d19e723e */ /* 0x000fe200000000ff */
[-C--:B------:R-:W-:Y:S01]  /*bce0*/  FMUL.FTZ R47, R47, R176.reuse ;  /* 0x000000b02f2f7220 */ /* 0x080fe20000410000 */
[----:B--2---:R-:W-:Y:S01]  /*bcf0*/  F2FP.F16.F32.PACK_AB R160, R228, R227 ;  /* 0x000000e3e4a0723e */ /* 0x004fe200000000ff */
[----:B------:R-:W-:Y:S01]  /*bd00*/  FADD.FTZ R153, R227, R174 ;  /* 0x000000aee3997221 */ /* 0x000fe20000010000 */
[----:B------:R-:W-:Y:S01]  /*bd10*/  FADD.FTZ R174, R0, R157 ;  /* 0x0000009d00ae7221 */ /* 0x000fe20000010000 */
[-C--:B------:R-:W-:Y:S01]  /*bd20*/  FMUL.FTZ R50, R50, R176.reuse ;  /* 0x000000b032327220 */ /* 0x080fe20000410000 */
[----:B------:R-:W2:Y:S01]  /*bd30*/  MUFU.EX2 R170, R175 ;  /* 0x000000af00aa7308 */ /* 0x000ea20000000800 */
[----:B------:R-:W-:Y:S01]  /*bd40*/  FADD.FTZ R153, R228, R153 ;  /* 0x00000099e4997221 */ /* 0x000fe20000010000 */
[----:B----4-:R-:W-:Y:S01]  /*bd50*/  FADD.FTZ R161, R3, R174 ;  /* 0x000000ae03a17221 */ /* 0x010fe20000010000 */
[-C--:B------:R-:W-:Y:S01]  /*bd60*/  FMUL.FTZ R51, R51, R176.reuse ;  /* 0x000000b033337220 */ /* 0x080fe20000410000 */
[-C--:B------:R-:W-:Y:S01]  /*bd70*/  FMUL.FTZ R54, R54, R176.reuse ;  /* 0x000000b036367220 */ /* 0x080fe20000410000 */
[-C--:B------:R-:W-:Y:S01]  /*bd80*/  FMUL.FTZ R55, R55, R176.reuse ;  /* 0x000000b037377220 */ /* 0x080fe20000410000 */
[-C--:B------:R-:W-:Y:S01]  /*bd90*/  FMUL.FTZ R58, R58, R176.reuse ;  /* 0x000000b03a3a7220 */ /* 0x080fe20000410000 */
[-C--:B------:R-:W-:Y:S01]  /*bda0*/  FMUL.FTZ R59, R59, R176.reuse ;  /* 0x000000b03b3b7220 */ /* 0x080fe20000410000 */
[----:B------:R-:W3:Y:S01]  /*bdb0*/  MUFU.EX2 R168, R168 ;  /* 0x000000a800a87308 */ /* 0x000ee20000000800 */
[----:B-----5:R-:W-:Y:S01]  /*bdc0*/  FADD.FTZ R157, R164, R153 ;  /* 0x00000099a49d7221 */ /* 0x020fe20000010000 */
        /* <DEDUP_REMOVED lines=17> */
[----:B------:R-:W-:Y:S01]  /*bee0*/  F2FP.F16.F32.PACK_AB R157, R162, R159 ;  /* 0x0000009fa29d723e */ /* 0x000fe200000000ff */
[-C--:B------:R-:W-:Y:S01]  /*bef0*/  FMUL.FTZ R83, R83, R176.reuse ;  /* 0x000000b053537220 */ /* 0x080fe20000410000 */
[----:B------:R-:W-:Y:S01]  /*bf00*/  F2FP.F16.F32.PACK_AB R159, R166, R163 ;  /* 0x000000a3a69f723e */ /* 0x000fe200000000ff */
[----:B------:R-:W-:Y:S01]  /*bf10*/  FMUL.FTZ R86, R86, R176 ;  /* 0x000000b056567220 */ /* 0x000fe20000410000 */
[----:B------:R-:W-:Y:S01]  /*bf20*/  F2FP.F16.F32.PACK_AB R162, R168, R164 ;  /* 0x000000a4a8a2723e */ /* 0x000fe200000000ff */
[-C--:B------:R-:W-:Y:S01]  /*bf30*/  FMUL.FTZ R87, R87, R176.reuse ;  /* 0x000000b057577220 */ /* 0x080fe20000410000 */
[----:B------:R-:W3:Y:S01]  /*bf40*/  MUFU.EX2 R179, R179 ;  /* 0x000000b300b37308 */ /* 0x000ee20000000800 */
[----:B----4-:R-:W-:Y:S01]  /*bf50*/  FADD.FTZ R166, R178, R161 ;  /* 0x000000a1b2a67221 */ /* 0x010fe20000010000 */
[----:B------:R-:W-:Y:S01]  /*bf60*/  F2FP.F16.F32.PACK_AB R161, R0, R167 ;  /* 0x000000a700a1723e */ /* 0x000fe200000000ff */
[----:B------:R4:W-:Y:S01]  /*bf70*/  STSM.16.M88.4 [R195+0x26800], R152 ;  /* 0x02680098c3007844 */ /* 0x0009e20000000200 */
[----:B------:R-:W-:Y:S01]  /*bf80*/  F2FP.F16.F32.PACK_AB R163, R170, R3 ;  /* 0x00000003aaa3723e */ /* 0x000fe200000000ff */
[-C--:B------:R-:W-:Y:S01]  /*bf90*/  FMUL.FTZ R90, R90, R176.reuse ;  /* 0x000000b05a5a7220 */ /* 0x080fe20000410000 */
[-C--:B------:R-:W-:Y:S01]  /*bfa0*/  FMUL.FTZ R91, R91, R176.reuse ;  /* 0x000000b05b5b7220 */ /* 0x080fe20000410000 */
[----:B------:R4:W-:Y:S01]  /*bfb0*/  STSM.16.M88.4 [R198], R156 ;  /* 0x0000009cc6007844 */ /* 0x0009e20000000200 */
[----:B------:R-:W5:Y:S01]  /*bfc0*/  MUFU.EX2 R169, R169 ;  /* 0x000000a900a97308 */ /* 0x000f620000000800 */
[----:B--2---:R-:W-:Y:S01]  /*bfd0*/  FADD.FTZ R174, R165, R174 ;  /* 0x000000aea5ae7221 */ /* 0x004fe20000010000 */
[-C--:B------:R-:W-:Y:S01]  /*bfe0*/  FMUL.FTZ R94, R94, R176.reuse ;  /* 0x000000b05e5e7220 */ /* 0x080fe20000410000 */
[----:B------:R4:W-:Y:S01]  /*bff0*/  STSM.16.M88.4 [R196], R160 ;  /* 0x000000a0c4007844 */ /* 0x0009e20000000200 */
        /* <DEDUP_REMOVED lines=13> */
[C---:B-----5:R-:W-:Y:S01]  /*c0d0*/  FADD.FTZ R174, R169.reuse, R174 ;  /* 0x000000aea9ae7221 */ /* 0x060fe20000010000 */
[----:B------:R-:W-:Y:S01]  /*c0e0*/  F2FP.F16.F32.PACK_AB R164, R169, R165 ;  /* 0x000000a5a9a4723e */ /* 0x000fe200000000ff */
[----:B------:R-:W-:Y:S01]  /*c0f0*/  FMUL.FTZ R115, R115, R176 ;  /* 0x000000b073737220 */ /* 0x000fe20000410000 */
[----:B------:R-:W-:Y:S01]  /*c100*/  F2FP.F16.F32.PACK_AB R165, R179, R178 ;  /* 0x000000b2b3a5723e */ /* 0x000fe200000000ff */
[----:B------:R-:W-:Y:S01]  /*c110*/  FADD.FTZ R3, R21, R174 ;  /* 0x000000ae15037221 */ /* 0x000fe20000010000 */
[-C--:B------:R-:W-:Y:S01]  /*c120*/  FMUL.FTZ R118, R118, R176.reuse ;  /* 0x000000b076767220 */ /* 0x080fe20000410000 */
[-C--:B------:R-:W-:Y:S01]  /*c130*/  FMUL.FTZ R119, R119, R176.reuse ;  /* 0x000000b077777220 */ /* 0x080fe20000410000 */
[----:B------:R-:W5:Y:S01]  /*c140*/  MUFU.EX2 R181, R181 ;  /* 0x000000b500b57308 */ /* 0x000f620000000800 */
[----:B--2---:R-:W-:Y:S01]  /*c150*/  FADD.FTZ R168, R182, R167 ;  /* 0x000000a7b6a87221 */ /* 0x004fe20000010000 */
[-C--:B------:R-:W-:Y:S01]  /*c160*/  FMUL.FTZ R122, R122, R176.reuse ;  /* 0x000000b07a7a7220 */ /* 0x080fe20000410000 */
[-C--:B------:R-:W-:Y:S01]  /*c170*/  FMUL.FTZ R123, R123, R176.reuse ;  /* 0x000000b07b7b7220 */ /* 0x080fe20000410000 */
[-C--:B------:R-:W-:Y:S01]  /*c180*/  FMUL.FTZ R126, R126, R176.reuse ;  /* 0x000000b07e7e7220 */ /* 0x080fe20000410000 */
[-C--:B------:R-:W-:Y:S01]  /*c190*/  FMUL.FTZ R127, R127, R176.reuse ;  /* 0x000000b07f7f7220 */ /* 0x080fe20000410000 */
[-C--:B------:R-:W-:Y:S01]  /*c1a0*/  FMUL.FTZ R130, R130, R176.reuse ;  /* 0x000000b082827220 */ /* 0x080fe20000410000 */
[-C--:B------:R-:W-:Y:S01]  /*c1b0*/  FMUL.FTZ R131, R131, R176.reuse ;  /* 0x000000b083837220 */ /* 0x080fe20000410000 */
[-C--:B------:R-:W-:Y:S01]  /*c1c0*/  FMUL.FTZ R134, R134, R176.reuse ;  /* 0x000000b086867220 */ /* 0x080fe20000410000 */
[C---:B---3--:R-:W-:Y:S01]  /*c1d0*/  F2FP.F16.F32.PACK_AB R166, R172.reuse, R21 ;  /* 0x00000015aca6723e */ /* 0x048fe200000000ff */
[----:B------:R-:W-:Y:S01]  /*c1e0*/  FADD.FTZ R0, R172, R3 ;  /* 0x00000003ac007221 */ /* 0x000fe20000010000 */
[-C--:B------:R-:W-:Y:S01]  /*c1f0*/  FMUL.FTZ R135, R135, R176.reuse ;  /* 0x000000b087877220 */ /* 0x080fe20000410000 */
[-C--:B------:R-:W-:Y:S01]  /*c200*/  FMUL.FTZ R138, R138, R176.reuse ;  /* 0x000000b08a8a7220 */ /* 0x080fe20000410000 */
[-C--:B------:R-:W-:Y:S01]  /*c210*/  FMUL.FTZ R139, R139, R176.reuse ;  /* 0x000000b08b8b7220 */ /* 0x080fe20000410000 */
[-C--:B------:R-:W-:Y:S01]  /*c220*/  FMUL.FTZ R142, R142, R176.reuse ;  /* 0x000000b08e8e7220 */ /* 0x080fe20000410000 */
[-C--:B------:R-:W-:Y:S01]  /*c230*/  FMUL.FTZ R143, R143, R176.reuse ;  /* 0x000000b08f8f7220 */ /* 0x080fe20000410000 */
[----:B------:R-:W-:Y:S01]  /*c240*/  FMUL.FTZ R146, R146, R176 ;  /* 0x000000b092927220 */ /* 0x000fe20000410000 */
[C---:B-----5:R-:W-:Y:S01]  /*c250*/  F2FP.F16.F32.PACK_AB R167, R181.reuse, R182 ;  /* 0x000000b6b5a7723e */ /* 0x060fe200000000ff */
[----:B------:R-:W-:Y:S01]  /*c260*/  FADD.FTZ R3, R181, R168 ;  /* 0x000000a8b5037221 */ /* 0x000fe20000010000 */
[-C--:B------:R-:W-:Y:S01]  /*c270*/  FMUL.FTZ R147, R147, R176.reuse ;  /* 0x000000b093937220 */ /* 0x080fe20000410000 */
[-C--:B------:R-:W-:Y:S01]  /*c280*/  FMUL.FTZ R150, R150, R176.reuse ;  /* 0x000000b096967220 */ /* 0x080fe20000410000 */
[----:B------:R-:W-:Y:S01]  /*c290*/  FMUL.FTZ R151, R151, R176 ;  /* 0x000000b097977220 */ /* 0x000fe20000410000 */
[----:B------:R4:W-:Y:S01]  /*c2a0*/  STSM.16.M88.4 [R197], R164 ;  /* 0x000000a4c5007844 */ /* 0x0009e20000000200 */
[----:B------:R-:W-:Y:S05]  /*c2b0*/  @!P0 BRA `(.L_x_6394) ;  /* 0x0000000000048947 */ /* 0x000fea0003800000 */
[----:B------:R-:W-:Y:S01]  /*c2c0*/  BPT.TRAP 0x1 ;  /* 0x000000040000795c */ /* 0x000fe20000300000 */
.L_x_6394:
[----:B------:R2:W3:Y:S01]  /*c2d0*/  SYNCS.PHASECHK.TRANS64.TRYWAIT P2, [R214+URZ+0x28c50], R215 ;  /* 0x028c50d7d60075a7 */ /* 0x0004e2000804017f */
[----:B------:R-:W-:Y:S05]  /*c2e0*/  @!P0 BRA `(.L_x_6395) ;  /* 0x0000000000048947 */ /* 0x000fea0003800000 */
[----:B------:R-:W-:Y:S01]  /*c2f0*/  BPT.TRAP 0x1 ;  /* 0x000000040000795c */ /* 0x000fe20000300000 */
.L_x_6395:
[----:B------:R-:W-:Y:S04]  /*c300*/  BSSY B2, `(.L_x_6396) ;  /* 0x0000004000027945 */ /* 0x000fe80003800000 */
[----:B---3--:R-:W-:Y:S05]  /*c310*/  @P2 BRA `(.L_x_6397) ;  /* 0x0000000000082947 */ /* 0x008fea0003800000 */
[----:B------:R-:W3:Y:S02]  /*c320*/  SYNCS.PHASECHK.TRANS64.TRYWAIT P2, [R214+URZ+0x28c50], R215 ;  /* 0x028c50d7d60075a7 */ /* 0x000ee4000804017f */
[----:B---3--:R-:W-:Y:S05]  /*c330*/  @!P2 BRA `(.L_x_6398) ;  /* 0x000000bc00c0a947 */ /* 0x008fea0003800000 */
.L_x_6397:
[----:B------:R-:W-:Y:S05]  /*c340*/  BSYNC B2 ;  /* 0x0000000000027941 */ /* 0x000fea0003800000 */
.L_x_6396:
[----:B------:R-:W-:Y:S01]  /*c350*/  IMAD R168, R18, 0x1000, R13 ;  /* 0x0000100012a87824 */ /* 0x000fe200078e020d */
[----:B------:R-:W-:Y:S01]  /*c360*/  MOV R169, 0x40000040 ;  /* 0x4000004000a97802 */ /* 0x000fe20000000f00 */
[----:B------:R-:W-:Y:S01]  /*c370*/  WARPGROUP.ARRIVE ;  /* 0x00000000000079c5 */ /* 0x000fe20000000000 */
[----:B------:R-:W-:Y:S01]  /*c380*/  ISETP.GT.AND P2, PT, R213, R186, PT ;  /* 0x000000bad500720c */ /* 0x000fe20003f44270 */
[----:B0123--:R-:W-:Y:S01]  /*c390*/  @!P1 VIADD R214, R214, 0x28c60 ;  /* 0x00028c60d6d69836 */ /* 0x00ffe20000000000 */
[----:B------:R-:W-:Y:S01]  /*c3a0*/  R2UR UR6, R168 ;  /* 0x00000000a80672ca */ /* 0x000fe200000e0000 */
[----:B------:R-:W-:Y:S01]  /*c3b0*/  IMAD.MOV.U32 R224, RZ, RZ, R20 ;  /* 0x000000ffffe07224 */ /* 0x000fe200078e0014 */
[----:B------:R-:W-:Y:S01]  /*c3c0*/  R2UR UR7, R169 ;  /* 0x00000000a90772ca */ /* 0x000fe200000e0000 */
[----:B------:R-:W-:Y:S01]  /*c3d0*/  IMAD.MOV.U32 R169, RZ, RZ, 0x40000040 ;  /* 0x40000040ffa97424 */ /* 0x000fe200078e00ff */
[----:B------:R-:W-:Y:S01]  /*c3e0*/  @!P1 PRMT R214, RZ, 0x654, R214 ;  /* 0x00000654ffd69816 */ /* 0x000fe200000000d6 */
[----:B------:R-:W-:Y:S01]  /*c3f0*/  IMAD.MOV.U32 R225, RZ, RZ, R14 ;  /* 0x000000ffffe17224 */ /* 0x000fe200078e000e */
[----:B------:R-:W-:Y:S01]  /*c400*/  IADD3 R213, R213, -0x1, RZ ;  /* 0xffffffffd5d57810 */ /* 0x000fe20007ffe0ff */
[----:B------:R-:W-:-:S08]  /*c410*/  IMAD.MOV.U32 R226, RZ, RZ, R18 ;  /* 0x000000ffffe27224 */ /* 0x000fd000078e0012 */
[----:B------:R-:W-:Y:S03]  /*c420*/  HGMMA.64x256x16.F32 R24, R152, gdesc[UR4].tnspB, R24, gsb0 ;  /* 0x43e0000498187df0 */ /* 0x000fe60008000818 */
[----:B------:R-:W-:Y:S02]  /*c430*/  WARPGROUP.DEPBAR.LE gsb0, 0x0 ;  /* 0x00008000000079c5 */ /* 0x000fe40000010000 */
[----:B----4-:R-:W-:Y:S01]  /*c440*/  VIADD R152, R168, 0x80 ;  /* 0x00000080a8987836 */ /* 0x010fe20000000000 */
        /* <DEDUP_REMOVED lines=32> */
.L_x_6388:
[----:B------:R-:W-:Y:S05]  /*c650*/  BSYNC B1 ;  /* 0x0000000000017941 */ /* 0x000fea0003800000 */
.L_x_6387:
[----:B------:R-:W-:Y:S01]  /*c660*/  ISETP.GE.AND P2, PT, R213, RZ, PT ;  /* 0x000000ffd500720c */ /* 0x000fe20003f46270 */
[----:B------:R-:W-:-:S12]  /*c670*/  BSSY B0, `(.L_x_6400) ;  /* 0x00001a2000007945 */ /* 0x000fd80003800000 */
[----:B------:R-:W-:Y:S05]  /*c680*/  @!P2 BRA `(.L_x_6401) ;  /* 0x000000180080a947 */ /* 0x000fea0003800000 */
[----:B------:R-:W-:Y:S01]  /*c690*/  MOV R215, R20 ;  /* 0x0000001400d77202 */ /* 0x000fe20000000f00 */
[----:B------:R-:W-:Y:S02]  /*c6a0*/  IMAD.MOV.U32 R225, RZ, RZ, R14 ;  /* 0x000000ffffe17224 */ /* 0x000fe400078e000e */
[----:B------:R-:W-:-:S07]  /*c6b0*/  IMAD.MOV.U32 R209, RZ, RZ, R18 ;  /* 0x000000ffffd17224 */ /* 0x000fce00078e0012 */
.L_x_6412:
[----:B------:R-:W-:-:S05]  /*c6c0*/  VIADD R18, R209, 0x1 ;  /* 0x00000001d1127836 */ /* 0x000fca0000000000 */
[----:B------:R-:W-:-:S04]  /*c6d0*/  ISETP.NE.AND P2, PT, R18, 0x2, PT ;  /* 0x000000021200780c */ /* 0x000fc80003f45270 */
[----:B------:R-:W-:Y:S02]  /*c6e0*/  SEL R12, RZ, 0x1, P2 ;  /* 0x00000001ff0c7807 */ /* 0x000fe40001000000 */
[----:B------:R-:W-:Y:S02]  /*c6f0*/  SEL R18, R18, RZ, P2 ;  /* 0x000000ff12127207 */ /* 0x000fe40001000000 */
[----:B------:R-:W-:Y:S01]  /*c700*/  LOP3.LUT R19, R19, R12, RZ, 0x3c, !PT ;  /* 0x0000000c13137212 */ /* 0x000fe200078e3cff */
[----:B--2---:R-:W-:Y:S06]  /*c710*/  @!P0 BRA `(.L_x_6402) ;  /* 0x0000000000048947 */ /* 0x004fec0003800000 */
[----:B------:R-:W-:Y:S01]  /*c720*/  BPT.TRAP 0x1 ;  /* 0x000000040000795c */ /* 0x000fe20000300000 */
.L_x_6402:
[----:B------:R-:W-:Y:S02]  /*c730*/  LEA R186, R18, R2, 0x3 ;  /* 0x0000000212ba7211 */ /* 0x000fe400078e18ff */
[----:B------:R-:W-:-:S04]  /*c740*/  SHF.L.U32 R187, R19, 0x1f, RZ ;  /* 0x0000001f13bb7819 */ /* 0x000fc800000006ff */
[----:B------:R2:W3:Y:S01]  /*c750*/  SYNCS.PHASECHK.TRANS64.TRYWAIT P2, [R186+URZ+0x28c30], R187 ;  /* 0x028c30bbba0075a7 */ /* 0x0004e2000804017f */
[----:B------:R-:W-:Y:S05]  /*c760*/  @!P0 BRA `(.L_x_6403) ;  /* 0x0000000000048947 */ /* 0x000fea0003800000 */
[----:B------:R-:W-:Y:S01]  /*c770*/  BPT.TRAP 0x1 ;  /* 0x000000040000795c */ /* 0x000fe20000300000 */
.L_x_6403:
[----:B------:R-:W-:Y:S01]  /*c780*/  BSSY B1, `(.L_x_6404) ;  /* 0x0000006000017945 */ /* 0x000fe20003800000 */
[----:B------:R-:W-:Y:S02]  /*c790*/  IMAD R20, R18, 0x200, R15 ;  /* 0x0000020012147824 */ /* 0x000fe400078e020f */
[----:B0-----:R-:W-:Y:S01]  /*c7a0*/  IMAD.MOV.U32 R21, RZ, RZ, 0x40000040 ;  /* 0x40000040ff157424 */ /* 0x001fe200078e00ff */
[----:B---3--:R-:W-:Y:S06]  /*c7b0*/  @P2 BRA `(.L_x_6405) ;  /* 0x0000000000082947 */ /* 0x008fec0003800000 */
[----:B------:R-:W0:Y:S02]  /*c7c0*/  SYNCS.PHASECHK.TRANS64.TRYWAIT P2, [R186+URZ+0x28c30], R187 ;  /* 0x028c30bbba0075a7 */ /* 0x000e24000804017f */
[----:B0-----:R-:W-:Y:S05]  /*c7d0*/  @!P2 BRA `(.L_x_6406) ;  /* 0x000000b800aca947 */ /* 0x001fea0003800000 */
.L_x_6405:
[----:B------:R-:W-:Y:S05]  /*c7e0*/  BSYNC B1 ;  /* 0x0000000000017941 */ /* 0x000fea0003800000 */
.L_x_6404:
[C---:B------:R-:W-:Y:S01]  /*c7f0*/  R2UR UR6, R20.reuse ;  /* 0x00000000140672ca */ /* 0x040fe200000e0000 */
[----:B------:R-:W-:Y:S01]  /*c800*/  WARPGROUP.ARRIVE ;  /* 0x00000000000079c5 */ /* 0x000fe20000000000 */
[----:B------:R-:W-:Y:S01]  /*c810*/  R2UR UR7, R21 ;  /* 0x00000000150772ca */ /* 0x000fe200000e0000 */
[----:B------:R-:W-:Y:S01]  /*c820*/  VIADD R184, R20, 0x2 ;  /* 0x0000000214b87836 */ /* 0x000fe20000000000 */
[----:B------:R-:W-:Y:S02]  /*c830*/  R2UR UR4, R4 ;  /* 0x00000000040472ca */ /* 0x000fe400000e0000 */
[----:B------:R-:W-:Y:S02]  /*c840*/  R2UR UR5, R5 ;  /* 0x00000000050572ca */ /* 0x000fe400000e0000 */
[----:B------:R-:W-:Y:S02]  /*c850*/  MOV R185, 0x40000040 ;  /* 0x4000004000b97802 */ /* 0x000fe40000000f00 */
[----:B------:R-:W-:-:S09]  /*c860*/  MOV R21, 0x40000040 ;  /* 0x4000004000157802 */ /* 0x000fd20000000f00 */
        /* <DEDUP_REMOVED lines=43> */
[----:B------:R-:W3:Y:S02]  /*cb20*/  SHFL.BFLY PT, R21, R20, 0x2, 0x1f ;  /* 0x0c401f0014157f89 */ /* 0x000ee400000e0000 */
[----:B---3--:R-:W-:Y:S02]  /*cb30*/  FMNMX.FTZ R184, R20, R21, !PT ;  /* 0x0000001514b87209 */ /* 0x008fe40007810000 */
[----:B------:R-:W-:-:S03]  /*cb40*/  FMNMX.FTZ R21, R155, R12, !PT ;  /* 0x0000000c9b157209 */ /* 0x000fc60007810000 */
[----:B------:R-:W3:Y:S01]  /*cb50*/  SHFL.BFLY PT, R185, R184, 0x1, 0x1f ;  /* 0x0c201f00b8b97f89 */ /* 0x000ee200000e0000 */
[----:B------:R-:W-:-:S04]  /*cb60*/  FMNMX.FTZ R12, R158, R21, !PT ;  /* 0x000000159e0c7209 */ /* 0x000fc80007810000 */
[----:B------:R-:W-:-:S04]  /*cb70*/  FMNMX.FTZ R21, R159, R12, !PT ;  /* 0x0000000c9f157209 */ /* 0x000fc80007810000 */
[----:B------:R-:W-:-:S04]  /*cb80*/  FMNMX.FTZ R12, R162, R21, !PT ;  /* 0x00000015a20c7209 */ /* 0x000fc80007810000 */
[----:B------:R-:W-:Y:S01]  /*cb90*/  FMNMX.FTZ R21, R163, R12, !PT ;  /* 0x0000000ca3157209 */ /* 0x000fe20007810000 */
[----:B------:R-:W-:-:S03]  /*cba0*/  IMAD.U32 R12, RZ, RZ, UR36 ;  /* 0x00000024ff0c7e24 */ /* 0x000fc6000f8e00ff */
[----:B------:R-:W-:Y:S02]  /*cbb0*/  FMNMX.FTZ R20, R166, R21, !PT ;  /* 0x00000015a6147209 */ /* 0x000fe40007810000 */
[----:B---3--:R-:W-:-:S05]  /*cbc0*/  FMNMX.FTZ R14, R184, R185, !PT ;  /* 0x000000b9b80e7209 */ /* 0x008fca0007810000 */
[----:B------:R-:W-:Y:S01]  /*cbd0*/  FADD.FTZ R185, -R14, R225 ;  /* 0x000000e10eb97221 */ /* 0x000fe20000010100 */
[----:B------:R-:W-:-:S03]  /*cbe0*/  FMNMX.FTZ R225, R167, R20, !PT ;  /* 0x00000014a7e17209 */ /* 0x000fc60007810000 */
[-C--:B------:R-:W-:Y:S01]  /*cbf0*/  FMUL.FTZ R21, R185, R12.reuse ;  /* 0x0000000cb9157220 */ /* 0x080fe20000410000 */
        /* <DEDUP_REMOVED lines=24> */
[----:B------:R-:W3:Y:S02]  /*cd80*/  MUFU.EX2 R21, R21 ;  /* 0x0000001500157308 */ /* 0x000ee40000000800 */
[----:B------:R-:W-:-:S05]  /*cd90*/  FMNMX.FTZ R20, R183, R20, !PT ;  /* 0x00000014b7147209 */ /* 0x000fca0007810000 */
[----:B------:R-:W4:Y:S01]  /*cda0*/  SHFL.BFLY PT, R225, R20, 0x2, 0x1f ;  /* 0x0c401f0014e17f89 */ /* 0x000f2200000e0000 */
[----:B------:R-:W5:Y:S08]  /*cdb0*/  MUFU.EX2 R152, R152 ;  /* 0x0000009800987308 */ /* 0x000f700000000800 */
[----:B------:R-:W0:Y:S01]  /*cdc0*/  MUFU.EX2 R153, R153 ;  /* 0x0000009900997308 */ /* 0x000e220000000800 */
[-C--:B---3--:R-:W-:Y:S01]  /*cdd0*/  FMUL.FTZ R24, R24, R21.reuse ;  /* 0x0000001518187220 */ /* 0x088fe20000410000 */
[-C--:B------:R-:W-:Y:S01]  /*cde0*/  FMUL.FTZ R25, R25, R21.reuse ;  /* 0x0000001519197220 */ /* 0x080fe20000410000 */
[-C--:B------:R-:W-:Y:S01]  /*cdf0*/  FMUL.FTZ R28, R28, R21.reuse ;  /* 0x000000151c1c7220 */ /* 0x080fe20000410000 */
[-C--:B------:R-:W-:Y:S01]  /*ce00*/  FMUL.FTZ R29, R29, R21.reuse ;  /* 0x000000151d1d7220 */ /* 0x080fe20000410000 */
[-C--:B------:R-:W-:Y:S01]  /*ce10*/  FMUL.FTZ R32, R32, R21.reuse ;  /* 0x0000001520207220 */ /* 0x080fe20000410000 */
[-C--:B------:R-:W-:Y:S01]  /*ce20*/  FMUL.FTZ R33, R33, R21.reuse ;  /* 0x0000001521217220 */ /* 0x080fe20000410000 */
[-C--:B------:R-:W-:Y:S01]  /*ce30*/  FMUL.FTZ R36, R36, R21.reuse ;  /* 0x0000001524247220 */ /* 0x080fe20000410000 */
[----:B------:R-:W3:Y:S01]  /*ce40*/  MUFU.EX2 R156, R156 ;  /* 0x0000009c009c7308 */ /* 0x000ee20000000800 */
[----:B-----5:R-:W-:Y:S01]  /*ce50*/  FFMA.FTZ R0, R21, R0, R152 ;  /* 0x0000000015007223 */ /* 0x020fe20000010098 */
[-C--:B------:R-:W-:Y:S01]  /*ce60*/  FMUL.FTZ R37, R37, R21.reuse ;  /* 0x0000001525257220 */ /* 0x080fe20000410000 */
[-C--:B------:R-:W-:Y:S01]  /*ce70*/  FMUL.FTZ R40, R40, R21.reuse ;  /* 0x0000001528287220 */ /* 0x080fe20000410000 */
[-C--:B------:R-:W-:Y:S01]  /*ce80*/  FMUL.FTZ R41, R41, R21.reuse ;  /* 0x0000001529297220 */ /* 0x080fe20000410000 */
[-C--:B------:R-:W-:Y:S01]  /*ce90*/  FMUL.FTZ R44, R44, R21.reuse ;  /* 0x000000152c2c7220 */ /* 0x080fe20000410000 */
[----:B------:R-:W-:Y:S01]  /*cea0*/  FMUL.FTZ R45, R45, R21 ;  /* 0x000000152d2d7220 */ /* 0x000fe20000410000 */
[----:B----4-:R-:W-:Y:S01]  /*ceb0*/  FMNMX.FTZ R225, R20, R225, !PT ;  /* 0x000000e114e17209 */ /* 0x010fe20007810000 */
[----:B------:R-:W4:Y:S01]  /*cec0*/  MUFU.EX2 R157, R157 ;  /* 0x0000009d009d7308 */ /* 0x000f220000000800 */
[-C--:B------:R-:W-:Y:S01]  /*ced0*/  FMUL.FTZ R48, R48, R21.reuse ;  /* 0x0000001530307220 */ /* 0x080fe20000410000 */
[-C--:B------:R-:W-:Y:S01]  /*cee0*/  FMUL.FTZ R49, R49, R21.reuse ;  /* 0x0000001531317220 */ /* 0x080fe20000410000 */
[-C--:B------:R-:W-:Y:S01]  /*cef0*/  FMUL.FTZ R52, R52, R21.reuse ;  /* 0x0000001534347220 */ /* 0x080fe20000410000 */
[----:B------:R-:W5:Y:S01]  /*cf00*/  SHFL.BFLY PT, R20, R225, 0x1, 0x1f ;  /* 0x0c201f00e1147f89 */ /* 0x000f6200000e0000 */
        /* <DEDUP_REMOVED lines=23> */
[----:B-----5:R-:W-:Y:S01]  /*d080*/  FMNMX.FTZ R20, R225, R20, !PT ;  /* 0x00000014e1147209 */ /* 0x020fe20007810000 */
[----:B------:R-:W-:-:S02]  /*d090*/  IMAD.MOV R225, RZ, RZ, -R194 ;  /* 0x000000ffffe17224 */ /* 0x000fc400078e0ac2 */
[-C--:B------:R-:W-:Y:S01]  /*d0a0*/  FMUL.FTZ R93, R93, R21.reuse ;  /* 0x000000155d5d7220 */ /* 0x080fe20000410000 */
[----:B------:R-:W-:Y:S01]  /*d0b0*/  FMUL.FTZ R96, R96, R21 ;  /* 0x0000001560607220 */ /* 0x000fe20000410000 */
[----:B------:R-:W-:Y:S01]  /*d0c0*/  MUFU.EX2 R165, R165 ;  /* 0x000000a500a57308 */ /* 0x000fe20000000800 */
[C---:B------:R-:W-:Y:S01]  /*d0d0*/  FADD.FTZ R185, -R20.reuse, R215 ;  /* 0x000000d714b97221 */ /* 0x040fe20000010100 */
[-C--:B------:R-:W-:Y:S01]  /*d0e0*/  FMUL.FTZ R215, R20, R12.reuse ;  /* 0x0000000c14d77220 */ /* 0x080fe20000410000 */
[----:B------:R-:W-:Y:S01]  /*d0f0*/  ISETP.NE.AND P2, PT, R192, R225, PT ;  /* 0x000000e1c000720c */ /* 0x000fe20003f45270 */
[----:B------:R-:W-:Y:S01]  /*d100*/  FMUL.FTZ R97, R97, R21 ;  /* 0x0000001561617220 */ /* 0x000fe20000410000 */
[-C--:B------:R-:W-:Y:S01]  /*d110*/  FMUL.FTZ R168, R185, R12.reuse ;  /* 0x0000000cb9a87220 */ /* 0x080fe20000410000 */
[-CC-:B------:R-:W-:Y:S01]  /*d120*/  FFMA.FTZ R185, R154, R12.reuse, -R215.reuse ;  /* 0x0000000c9ab97223 */ /* 0x180fe200000108d7 */
[-CC-:B------:R-:W-:Y:S01]  /*d130*/  FFMA.FTZ R208, R155, R12.reuse, -R215.reuse ;  /* 0x0000000c9bd07223 */ /* 0x180fe200000108d7 */
[-CC-:B------:R-:W-:Y:S01]  /*d140*/  FFMA.FTZ R155, R158, R12.reuse, -R215.reuse ;  /* 0x0000000c9e9b7223 */ /* 0x180fe200000108d7 */
[-CC-:B-1----:R-:W-:Y:S01]  /*d150*/  FFMA.FTZ R214, R159, R12.reuse, -R215.reuse ;  /* 0x0000000c9fd67223 */ /* 0x182fe200000108d7 */
[-CC-:B------:R-:W-:Y:S01]  /*d160*/  FFMA.FTZ R226, R167, R12.reuse, -R215.reuse ;  /* 0x0000000ca7e27223 */ /* 0x180fe200000108d7 */
[----:B------:R-:W-:Y:S01]  /*d170*/  MUFU.EX2 R168, R168 ;  /* 0x000000a800a87308 */ /* 0x000fe20000000800 */
[-CC-:B------:R-:W-:Y:S01]  /*d180*/  FFMA.FTZ R167, R170, R12.reuse, -R215.reuse ;  /* 0x0000000caaa77223 */ /* 0x180fe200000108d7 */
[----:B------:R-:W-:Y:S01]  /*d190*/  FFMA.FTZ R170, R171, R12, -R215 ;  /* 0x0000000cabaa7223 */ /* 0x000fe200000108d7 */
[----:B------:R-:W-:-:S02]  /*d1a0*/  @!P1 VIADD R154, R186, 0x28c40 ;  /* 0x00028c40ba9a9836 */ /* 0x000fc40000000000 */
[-CC-:B------:R-:W-:Y:S01]  /*d1b0*/  FFMA.FTZ R171, R174, R12.reuse, -R215.reuse ;  /* 0x0000000caeab7223 */ /* 0x180fe200000108d7 */
[-CC-:B------:R-:W-:Y:S01]  /*d1c0*/  FFMA.FTZ R159, R162, R12.reuse, -R215.reuse ;  /* 0x0000000ca29f7223 */ /* 0x180fe200000108d7 */
[--C-:B------:R-:W-:Y:S01]  /*d1d0*/  FFMA.FTZ R174, R175, R12, -R215.reuse ;  /* 0x0000000cafae7223 */ /* 0x100fe200000108d7 */
[----:B------:R-:W-:Y:S01]  /*d1e0*/  @!P2 LEA R175, R209, R190, 0x6 ;  /* 0x000000bed1afa211 */ /* 0x000fe200078e30ff */
[----:B------:R-:W1:Y:S01]  /*d1f0*/  MUFU.EX2 R185, R185 ;  /* 0x000000b900b97308 */ /* 0x000e620000000800 */
[----:B0-----:R-:W-:Y:S01]  /*d200*/  FADD.FTZ R209, R153, R0 ;  /* 0x0000000099d17221 */ /* 0x001fe20000010000 */
[----:B------:R-:W-:Y:S01]  /*d210*/  @!P1 PRMT R154, RZ, 0x654, R154 ;  /* 0x00000654ff9a9816 */ /* 0x000fe2000000009a */
[-CC-:B------:R-:W-:Y:S01]  /*d220*/  FFMA.FTZ R224, R163, R12.reuse, -R215.reuse ;  /* 0x0000000ca3e07223 */ /* 0x180fe200000108d7 */
[----:B------:R-:W-:Y:S01]  /*d230*/  FFMA.FTZ R163, R166, R12, -R215 ;  /* 0x0000000ca6a37223 */ /* 0x000fe200000108d7 */
[----:B---3--:R-:W-:Y:S01]  /*d240*/  FADD.FTZ R0, R156, R209 ;  /* 0x000000d19c007221 */ /* 0x008fe20000010000 */
[----:B------:R0:W-:Y:S01]  /*d250*/  @!P1 SYNCS.ARRIVE.TRANS64.RED.A1T0 RZ, [R154+URZ], RZ ;  /* 0x000000ff9aff99a7 */ /* 0x0001e2000810043f */
[-C--:B------:R-:W-:Y:S01]  /*d260*/  FMUL.FTZ R100, R100, R21.reuse ;  /* 0x0000001564647220 */ /* 0x080fe20000410000 */
[----:B------:R-:W3:Y:S01]  /*d270*/  MUFU.EX2 R208, R208 ;  /* 0x000000d000d07308 */ /* 0x000ee20000000800 */
[----:B----4-:R-:W-:Y:S01]  /*d280*/  FADD.FTZ R209, R157, R0 ;  /* 0x000000009dd17221 */ /* 0x010fe20000010000 */
[-C--:B------:R-:W-:Y:S01]  /*d290*/  FMUL.FTZ R101, R101, R21.reuse ;  /* 0x0000001565657220 */ /* 0x080fe20000410000 */
[-C--:B------:R-:W-:Y:S01]  /*d2a0*/  FMUL.FTZ R104, R104, R21.reuse ;  /* 0x0000001568687220 */ /* 0x080fe20000410000 */
[-C--:B------:R-:W-:Y:S01]  /*d2b0*/  FMUL.FTZ R105, R105, R21.reuse ;  /* 0x0000001569697220 */ /* 0x080fe20000410000 */
[----:B------:R-:W-:Y:S01]  /*d2c0*/  FMUL.FTZ R108, R108, R21 ;  /* 0x000000156c6c7220 */ /* 0x000fe20000410000 */
[----:B0-----:R-:W-:-:S02]  /*d2d0*/  @!P2 IMAD R154, R175, 0x4, R2 ;  /* 0x00000004af9aa824 */ /* 0x001fc400078e0202 */
[-C--:B------:R-:W-:Y:S01]  /*d2e0*/  FFMA.FTZ R175, R178, R12.reuse, -R215 ;  /* 0x0000000cb2af7223 */ /* 0x080fe200000108d7 */
[----:B------:R-:W0:Y:S01]  /*d2f0*/  MUFU.EX2 R155, R155 ;  /* 0x0000009b009b7308 */ /* 0x000e220000000800 */
[----:B-1----:R-:W-:Y:S01]  /*d300*/  FFMA.FTZ R3, R168, R3, R185 ;  /* 0x00000003a8037223 */ /* 0x002fe200000100b9 */
[-C--:B------:R-:W-:Y:S01]  /*d310*/  FMUL.FTZ R109, R109, R21.reuse ;  /* 0x000000156d6d7220 */ /* 0x080fe20000410000 */
[----:B------:R-:W-:Y:S01]  /*d320*/  @!P2 STS [R154+0x28800], R21 ;  /* 0x028800159a00a388 */ /* 0x000fe20000000800 */
[-C--:B------:R-:W-:Y:S01]  /*d330*/  FMUL.FTZ R112, R112, R21.reuse ;  /* 0x0000001570707220 */ /* 0x080fe20000410000 */
[-C--:B------:R-:W-:Y:S01]  /*d340*/  FMUL.FTZ R113, R113, R21.reuse ;  /* 0x0000001571717220 */ /* 0x080fe20000410000 */
[-C--:B------:R-:W-:Y:S01]  /*d350*/  FMUL.FTZ R116, R116, R21.reuse ;  /* 0x0000001574747220 */ /* 0x080fe20000410000 */
[----:B------:R1:W-:Y:S01]  /*d360*/  @!P2 STS [R154+0x28820], R168 ;  /* 0x028820a89a00a388 */ /* 0x0003e20000000800 */
        /* <DEDUP_REMOVED lines=10> */
[----:B0-----:R-:W-:Y:S01]  /*d410*/  FADD.FTZ R3, R155, R0 ;  /* 0x000000009b037221 */ /* 0x001fe20000010000 */
[-C--:B------:R-:W-:Y:S01]  /*d420*/  FMUL.FTZ R129, R129, R21.reuse ;  /* 0x0000001581817220 */ /* 0x080fe20000410000 */
[-C--:B------:R-:W-:Y:S01]  /*d430*/  FMUL.FTZ R132, R132, R21.reuse ;  /* 0x0000001584847220 */ /* 0x080fe20000410000 */
[----:B------:R-:W-:Y:S01]  /*d440*/  FADD.FTZ R209, R161, R154 ;  /* 0x0000009aa1d17221 */ /* 0x000fe20000010000 */
        /* <DEDUP_REMOVED lines=8> */
[----:B------:R-:W-:Y:S01]  /*d4d0*/  FADD.FTZ R209, R165, R154 ;  /* 0x0000009aa5d17221 */ /* 0x000fe20000010000 */
[-C--:B------:R-:W-:Y:S01]  /*d4e0*/  FMUL.FTZ R144, R144, R21.reuse ;  /* 0x0000001590907220 */ /* 0x080fe20000410000 */
[----:B------:R-:W1:Y:S01]  /*d4f0*/  MUFU.EX2 R184, R184 ;  /* 0x000000b800b87308 */ /* 0x000e620000000800 */
[----:B---3--:R-:W-:Y:S01]  /*d500*/  FADD.FTZ R3, R159, R0 ;  /* 0x000000009f037221 */ /* 0x008fe20000010000 */
[-C--:B------:R-:W-:Y:S01]  /*d510*/  FMUL.FTZ R145, R145, R21.reuse ;  /* 0x0000001591917220 */ /* 0x080fe20000410000 */
[-C--:B------:R-:W-:Y:S01]  /*d520*/  FMUL.FTZ R148, R148, R21.reuse ;  /* 0x0000001594947220 */ /* 0x080fe20000410000 */
[----:B------:R-:W-:Y:S01]  /*d530*/  FMUL.FTZ R149, R149, R21 ;  /* 0x0000001595957220 */ /* 0x000fe20000410000 */
[-CC-:B------:R-:W-:Y:S01]  /*d540*/  FFMA.FTZ R182, R182, R12.reuse, -R215.reuse ;  /* 0x0000000cb6b67223 */ /* 0x180fe200000108d7 */
[-CC-:B------:R-:W-:Y:S01]  /*d550*/  FFMA.FTZ R183, R183, R12.reuse, -R215.reuse ;  /* 0x0000000cb7b77223 */ /* 0x180fe200000108d7 */
[----:B------:R-:W-:Y:S01]  /*d560*/  FFMA.FTZ R179, R179, R12, -R215 ;  /* 0x0000000cb3b37223 */ /* 0x000fe200000108d7 */
[----:B------:R-:W3:Y:S01]  /*d570*/  MUFU.EX2 R163, R163 ;  /* 0x000000a300a37308 */ /* 0x000ee20000000800 */
[----:B0-----:R-:W-:Y:S01]  /*d580*/  FADD.FTZ R0, R224, R3 ;  /* 0x00000003e0007221 */ /* 0x001fe20000010000 */
[----:B------:R-:W-:Y:S01]  /*d590*/  F2FP.F16.F32.PACK_AB R152, R153, R152 ;  /* 0x000000989998723e */ /* 0x000fe200000000ff */
[-C--:B------:R-:W-:Y:S01]  /*d5a0*/  FMUL.FTZ R26, R26, R168.reuse ;  /* 0x000000a81a1a7220 */ /* 0x080fe20000410000 */
[----:B------:R-:W-:Y:S01]  /*d5b0*/  F2FP.F16.F32.PACK_AB R153, R208, R185 ;  /* 0x000000b9d099723e */ /* 0x000fe200000000ff */
[-C--:B------:R-:W-:Y:S01]  /*d5c0*/  FMUL.FTZ R27, R27, R168.reuse ;  /* 0x000000a81b1b7220 */ /* 0x080fe20000410000 */
[----:B------:R-:W-:Y:S01]  /*d5d0*/  F2FP.F16.F32.PACK_AB R155, R214, R155 ;  /* 0x0000009bd69b723e */ /* 0x000fe200000000ff */
[----:B------:R-:W-:Y:S01]  /*d5e0*/  FMUL.FTZ R30, R30, R168 ;  /* 0x000000a81e1e7220 */ /* 0x000fe20000410000 */
[----:B------:R-:W0:Y:S01]  /*d5f0*/  MUFU.EX2 R169, R169 ;  /* 0x000000a900a97308 */ /* 0x000e220000000800 */
[----:B-1----:R-:W-:Y:S01]  /*d600*/  FADD.FTZ R154, R184, R209 ;  /* 0x000000d1b89a7221 */ /* 0x002fe20000010000 */
[----:B------:R-:W-:Y:S01]  /*d610*/  F2FP.F16.F32.PACK_AB R158, R165, R164 ;  /* 0x000000a4a59e723e */ /* 0x000fe200000000ff */
[-C--:B------:R-:W-:Y:S01]  /*d620*/  FMUL.FTZ R31, R31, R168.reuse ;  /* 0x000000a81f1f7220 */ /* 0x080fe20000410000 */
[-C--:B------:R-:W-:Y:S01]  /*d630*/  FMUL.FTZ R34, R34, R168.reuse ;  /* 0x000000a822227220 */ /* 0x080fe20000410000 */
[-C--:B------:R-:W-:Y:S01]  /*d640*/  FMUL.FTZ R35, R35, R168.reuse ;  /* 0x000000a823237220 */ /* 0x080fe20000410000 */
[-C--:B------:R-:W-:Y:S01]  /*d650*/  FMUL.FTZ R38, R38, R168.reuse ;  /* 0x000000a826267220 */ /* 0x080fe20000410000 */
[-C--:B------:R-:W-:Y:S01]  /*d660*/  FMUL.FTZ R39, R39, R168.reuse ;  /* 0x000000a827277220 */ /* 0x080fe20000410000 */
[----:B------:R-:W1:Y:S01]  /*d670*/  MUFU.EX2 R226, R226 ;  /* 0x000000e200e27308 */ /* 0x000e620000000800 */
        /* <DEDUP_REMOVED lines=40> */
[----:B-1----:R-:W-:Y:S01]  /*d900*/  FADD.FTZ R21, R173, R154 ;  /* 0x0000009aad157221 */ /* 0x002fe20000010000 */
[----:B------:R-:W-:Y:S01]  /*d910*/  F2FP.F16.F32.PACK_AB R154, R157, R156 ;  /* 0x0000009c9d9a723e */ /* 0x000fe200000000ff */
[----:B------:R-:W-:Y:S01]  /*d920*/  BAR.SYNC.DEFER_BLOCKING 0xf, 0x100 ;  /* 0x03c4000000007b1d */ /* 0x000fe20000010000 */
[----:B------:R-:W-:Y:S01]  /*d930*/  F2FP.F16.F32.PACK_AB R157, R224, R159 ;  /* 0x0000009fe09d723e */ /* 0x000fe200000000ff */
[----:B------:R-:W-:Y:S01]  /*d940*/  FMUL.FTZ R102, R102, R168 ;  /* 0x000000a866667220 */ /* 0x000fe20000410000 */
[----:B------:R-:W-:Y:S01]  /*d950*/  F2FP.F16.F32.PACK_AB R156, R161, R160 ;  /* 0x000000a0a19c723e */ /* 0x000fe200000000ff */
[----:B------:R-:W-:Y:S01]  /*d960*/  FMUL.FTZ R103, R103, R168 ;  /* 0x000000a867677220 */ /* 0x000fe20000410000 */
[----:B------:R-:W-:Y:S01]  /*d970*/  F2FP.F16.F32.PACK_AB R159, R226, R163 ;  /* 0x000000a3e29f723e */ /* 0x000fe200000000ff */
[----:B------:R-:W1:Y:S01]  /*d980*/  MUFU.EX2 R171, R171 ;  /* 0x000000ab00ab7308 */ /* 0x000e620000000800 */
[----:B---3--:R-:W-:Y:S01]  /*d990*/  FADD.FTZ R0, R170, R3 ;  /* 0x00000003aa007221 */ /* 0x008fe20000010000 */
[----:B------:R-:W-:Y:S01]  /*d9a0*/  F2FP.F16.F32.PACK_AB R160, R169, R184 ;  /* 0x000000b8a9a0723e */ /* 0x000fe200000000ff */
[-C--:B------:R-:W-:Y:S01]  /*d9b0*/  FMUL.FTZ R106, R106, R168.reuse ;  /* 0x000000a86a6a7220 */ /* 0x080fe20000410000 */
[----:B------:R-:W-:Y:S01]  /*d9c0*/  F2FP.F16.F32.PACK_AB R161, R170, R167 ;  /* 0x000000a7aaa1723e */ /* 0x000fe200000000ff */
        /* <DEDUP_REMOVED lines=13> */
[----:B------:R1:W-:Y:S01]  /*daa0*/  STSM.16.M88.4 [R195+0x26800], R152 ;  /* 0x02680098c3007844 */ /* 0x0003e20000000200 */
[-C--:B------:R-:W-:Y:S01]  /*dab0*/  FMUL.FTZ R126, R126, R168.reuse ;  /* 0x000000a87e7e7220 */ /* 0x080fe20000410000 */
[-C--:B------:R-:W-:Y:S01]  /*dac0*/  FMUL.FTZ R127, R127, R168.reuse ;  /* 0x000000a87f7f7220 */ /* 0x080fe20000410000 */
[-C--:B------:R-:W-:Y:S01]  /*dad0*/  FMUL.FTZ R130, R130, R168.reuse ;  /* 0x000000a882827220 */ /* 0x080fe20000410000 */
[----:B------:R1:W-:Y:S01]  /*dae0*/  STSM.16.M88.4 [R198], R156 ;  /* 0x0000009cc6007844 */ /* 0x0003e20000000200 */
[----:B------:R-:W-:Y:S01]  /*daf0*/  FMUL.FTZ R131, R131, R168 ;  /* 0x000000a883837220 */ /* 0x000fe20000410000 */
[----:B------:R-:W4:Y:S01]  /*db00*/  MUFU.EX2 R180, R180 ;  /* 0x000000b400b47308 */ /* 0x000f220000000800 */
[----:B---3--:R-:W-:Y:S01]  /*db10*/  FADD.FTZ R21, R177, R162 ;  /* 0x000000a2b1157221 */ /* 0x008fe20000010000 */
[----:B------:R-:W-:Y:S01]  /*db20*/  F2FP.F16.F32.PACK_AB R162, R173, R172 ;  /* 0x000000acada2723e */ /* 0x000fe200000000ff */
[----:B------:R-:W-:Y:S01]  /*db30*/  FMUL.FTZ R134, R134, R168 ;  /* 0x000000a886867220 */ /* 0x000fe20000410000 */
[----:B------:R-:W-:Y:S01]  /*db40*/  F2FP.F16.F32.PACK_AB R164, R177, R176 ;  /* 0x000000b0b1a4723e */ /* 0x000fe200000000ff */
[-C--:B------:R-:W-:Y:S01]  /*db50*/  FMUL.FTZ R135, R135, R168.reuse ;  /* 0x000000a887877220 */ /* 0x080fe20000410000 */
[-C--:B------:R-:W-:Y:S01]  /*db60*/  FMUL.FTZ R138, R138, R168.reuse ;  /* 0x000000a88a8a7220 */ /* 0x080fe20000410000 */
[-C--:B------:R-:W-:Y:S01]  /*db70*/  FMUL.FTZ R139, R139, R168.reuse ;  /* 0x000000a88b8b7220 */ /* 0x080fe20000410000 */
[----:B------:R-:W3:Y:S01]  /*db80*/  MUFU.EX2 R175, R175 ;  /* 0x000000af00af7308 */ /* 0x000ee20000000800 */
        /* <DEDUP_REMOVED lines=8> */
[----:B----4-:R-:W-:Y:S01]  /*dc10*/  FADD.FTZ R166, R180, R21 ;  /* 0x00000015b4a67221 */ /* 0x010fe20000010000 */
[-C--:B------:R-:W-:Y:S01]  /*dc20*/  FMUL.FTZ R150, R150, R168.reuse ;  /* 0x000000a896967220 */ /* 0x080fe20000410000 */
[----:B------:R-:W-:-:S05]  /*dc30*/  FMUL.FTZ R151, R151, R168 ;  /* 0x000000a897977220 */ /* 0x000fca0000410000 */
[----:B------:R-:W4:Y:S01]  /*dc40*/  MUFU.EX2 R178, R179 ;  /* 0x000000b300b27308 */ /* 0x000f220000000800 */
[----:B---3--:R-:W-:-:S07]  /*dc50*/  FADD.FTZ R3, R175, R0 ;  /* 0x00000000af037221 */ /* 0x008fce0000010000 */
[----:B------:R-:W3:Y:S01]  /*dc60*/  MUFU.EX2 R182, R182 ;  /* 0x000000b600b67308 */ /* 0x000ee20000000800 */
[C---:B0-----:R-:W-:Y:S01]  /*dc70*/  FADD.FTZ R0, R181.reuse, R166 ;  /* 0x000000a6b5007221 */ /* 0x041fe20000010000 */
[----:B------:R-:W-:-:S06]  /*dc80*/  F2FP.F16.F32.PACK_AB R166, R181, R180 ;  /* 0x000000b4b5a6723e */ /* 0x000fcc00000000ff */
[----:B------:R-:W0:Y:S01]  /*dc90*/  MUFU.EX2 R183, R183 ;  /* 0x000000b700b77308 */ /* 0x000e220000000800 */
[C---:B----4-:R-:W-:Y:S01]  /*dca0*/  FADD.FTZ R3, R178.reuse, R3 ;  /* 0x00000003b2037221 */ /* 0x050fe20000010000 */
[----:B------:R-:W-:-:S03]  /*dcb0*/  F2FP.F16.F32.PACK_AB R165, R178, R175 ;  /* 0x000000afb2a5723e */ /* 0x000fc600000000ff */
[----:B---3--:R-:W-:Y:S01]  /*dcc0*/  FADD.FTZ R172, R182, R3 ;  /* 0x00000003b6ac7221 */ /* 0x008fe20000010000 */
[----:B0-----:R-:W-:-:S03]  /*dcd0*/  F2FP.F16.F32.PACK_AB R167, R183, R182 ;  /* 0x000000b6b7a7723e */ /* 0x001fc600000000ff */
[----:B------:R-:W-:Y:S02]  /*dce0*/  FADD.FTZ R3, R183, R172 ;  /* 0x000000acb7037221 */ /* 0x000fe40000010000 */
[----:B------:R1:W-:Y:S01]  /*dcf0*/  STSM.16.M88.4 [R197], R164 ;  /* 0x000000a4c5007844 */ /* 0x0003e20000000200 */
[----:B------:R-:W-:Y:S05]  /*dd00*/  @!P0 BRA `(.L_x_6407) ;  /* 0x0000000000048947 */ /* 0x000fea0003800000 */
[----:B------:R-:W-:Y:S01]  /*dd10*/  BPT.TRAP 0x1 ;  /* 0x000000040000795c */ /* 0x000fe20000300000 */
.L_x_6407:
[----:B------:R0:W3:Y:S01]  /*dd20*/  SYNCS.PHASECHK.TRANS64.TRYWAIT P2, [R186+URZ+0x28c50], R187 ;  /* 0x028c50bbba0075a7 */ /* 0x0000e2000804017f */
[----:B------:R-:W-:Y:S05]  /*dd30*/  @!P0 BRA `(.L_x_6408) ;  /* 0x0000000000048947 */ /* 0x000fea0003800000 */
[----:B------:R-:W-:Y:S01]  /*dd40*/  BPT.TRAP 0x1 ;  /* 0x000000040000795c */ /* 0x000fe20000300000 */
.L_x_6408:
[----:B------:R-:W-:Y:S04]  /*dd50*/  BSSY B1, `(.L_x_6409) ;  /* 0x0000004000017945 */ /* 0x000fe80003800000 */
[----:B---3--:R-:W-:Y:S05]  /*dd60*/  @P2 BRA `(.L_x_6410) ;  /* 0x0000000000082947 */ /* 0x008fea0003800000 */
[----:B------:R-:W3:Y:S02]  /*dd70*/  SYNCS.PHASECHK.TRANS64.TRYWAIT P2, [R186+URZ+0x28c50], R187 ;  /* 0x028c50bbba0075a7 */ /* 0x000ee4000804017f */
[----:B---3--:R-:W-:Y:S05]  /*dd80*/  @!P2 BRA `(.L_x_6411) ;  /* 0x000000a40054a947 */ /* 0x008fea0003800000 */
.L_x_6410:
[----:B------:R-:W-:Y:S05]  /*dd90*/  BSYNC B1 ;  /* 0x0000000000017941 */ /* 0x000fea0003800000 */
.L_x_6409:
[----:B------:R-:W-:Y:S01]  /*dda0*/  IMAD R168, R18, 0x1000, R13 ;  /* 0x0000100012a87824 */ /* 0x000fe200078e020d */
[----:B------:R-:W-:Y:S01]  /*ddb0*/  WARPGROUP.ARRIVE ;  /* 0x00000000000079c5 */ /* 0x000fe20000000000 */
[----:B------:R-:W-:Y:S01]  /*ddc0*/  IMAD.MOV.U32 R169, RZ, RZ, 0x40000040 ;  /* 0x40000040ffa97424 */ /* 0x000fe200078e00ff */
[C---:B------:R-:W-:Y:S01]  /*ddd0*/  ISETP.GT.AND P2, PT, R213.reuse, RZ, PT ;  /* 0x000000ffd500720c */ /* 0x040fe20003f44270 */
[----:B0-23--:R-:W-:Y:S01]  /*dde0*/  @!P1 VIADD R186, R186, 0x28c60 ;  /* 0x00028c60baba9836 */ /* 0x00dfe20000000000 */
        /* <DEDUP_REMOVED lines=10> */
[----:B-1----:R-:W-:Y:S01]  /*de90*/  IMAD.MOV.U32 R153, RZ, RZ, 0x40000040 ;  /* 0x40000040ff997424 */ /* 0x002fe200078e00ff */
        /* <DEDUP_REMOVED lines=31> */
.L_x_6401:
[----:B------:R-:W-:Y:S05]  /*e090*/  BSYNC B0 ;  /* 0x0000000000007941 */ /* 0x000fea0003800000 */
.L_x_6400:
[----:B------:R-:W3:Y:S01]  /*e0a0*/  SHFL.BFLY PT, R5, R0, 0x2, 0x1f ;  /* 0x0c401f0000057f89 */ /* 0x000ee200000e0000 */
[----:B------:R-:W-:Y:S02]  /*e0b0*/  IMAD.MOV R11, RZ, RZ, -R194 ;  /* 0x000000ffff0b7224 */ /* 0x000fe400078e0ac2 */
[----:B------:R-:W-:Y:S01]  /*e0c0*/  IMAD.MOV.U32 R169, RZ, RZ, -0x800000 ;  /* 0xff800000ffa97424 */ /* 0x000fe200078e00ff */
[----:B------:R-:W4:Y:S01]  /*e0d0*/  SHFL.BFLY PT, R6, R3, 0x2, 0x1f ;  /* 0x0c401f0003067f89 */ /* 0x000f2200000e0000 */
[----:B------:R-:W-:Y:S01]  /*e0e0*/  IMAD.MOV.U32 R170, RZ, RZ, -0x800000 ;  /* 0xff800000ffaa7424 */ /* 0x000fe200078e00ff */
[----:B------:R-:W-:Y:S08]  /*e0f0*/  BAR.ARV 0x8, 0xa0 ;  /* 0x0202800000007b1d */ /* 0x000ff00000002000 */
[----:B------:R-:W-:Y:S01]  /*e100*/  BAR.SYNC.DEFER_BLOCKING 0xf, 0x100 ;  /* 0x03c4000000007b1d */ /* 0x000fe20000010000 */
[----:B------:R-:W-:Y:S01]  /*e110*/  ISETP.NE.AND P0, PT, R192, R11, PT ;  /* 0x0000000bc000720c */ /* 0x000fe20003f05270 */
[----:B------:R-:W-:-:S02]  /*e120*/  VIADD R206, R206, 0x1 ;  /* 0x00000001cece7836 */ /* 0x000fc40000000000 */
[----:B---3--:R-:W-:Y:S01]  /*e130*/  FADD.FTZ R5, R5, R0 ;  /* 0x0000000005057221 */ /* 0x008fe20000010000 */
[----:B----4-:R-:W-:-:S04]  /*e140*/  FADD.FTZ R7, R6, R3 ;  /* 0x0000000306077221 */ /* 0x010fc80000010000 */
[----:B------:R-:W3:Y:S01]  /*e150*/  SHFL.BFLY PT, R4, R5, 0x1, 0x1f ;  /* 0x0c201f0005047f89 */ /* 0x000ee200000e0000 */
[----:B------:R-:W-:-:S03]  /*e160*/  MOV R3, RZ ;  /* 0x000000ff00037202 */ /* 0x000fc60000000f00 */
[----:B------:R-:W4:Y:S01]  /*e170*/  SHFL.BFLY PT, R6, R7, 0x1, 0x1f ;  /* 0x0c201f0007067f89 */ /* 0x000f2200000e0000 */
[----:B---3--:R-:W-:Y:S01]  /*e180*/  FADD.FTZ R9, R5, R4 ;  /* 0x0000000405097221 */ /* 0x008fe20000010000 */
[C---:B------:R-:W-:Y:S02]  /*e190*/  @!P0 IMAD R5, R18.reuse, 0x40, R190 ;  /* 0x0000004012058824 */ /* 0x040fe400078e02be */
[----:B------:R-:W-:Y:S02]  /*e1a0*/  VIADD R4, R18, 0x1 ;  /* 0x0000000112047836 */ /* 0x000fe40000000000 */
[----:B----4-:R-:W-:Y:S01]  /*e1b0*/  FADD.FTZ R0, R7, R6 ;  /* 0x0000000607007221 */ /* 0x010fe20000010000 */
[----:B------:R-:W-:Y:S01]  /*e1c0*/  FSETP.NE.FTZ.AND P2, PT, R9, RZ, PT ;  /* 0x000000ff0900720b */ /* 0x000fe20003f55000 */
[----:B------:R-:W-:Y:S01]  /*e1d0*/  IMAD.MOV.U32 R6, RZ, RZ, RZ ;  /* 0x000000ffff067224 */ /* 0x000fe200078e00ff */
[----:B------:R-:W-:Y:S02]  /*e1e0*/  @!P0 LEA R5, R5, R2, 0x2 ;  /* 0x0000000205058211 */ /* 0x000fe400078e10ff */
[----:B------:R-:W-:-:S02]  /*e1f0*/  FSETP.NE.FTZ.AND P3, PT, R0, RZ, PT ;  /* 0x000000ff0000720b */ /* 0x000fc40003f75000 */
[----:B------:R-:W-:-:S04]  /*e200*/  ISETP.NE.AND P1, PT, R4, 0x2, PT ;  /* 0x000000020400780c */ /* 0x000fc80003f25270 */
[----:B------:R-:W-:-:S03]  /*e210*/  SEL R8, RZ, 0x1, P1 ;  /* 0x00000001ff087807 */ /* 0x000fc60000800000 */
[----:B------:R-:W3:Y:S01]  /*e220*/  @P2 MUFU.RCP R3, R9 ;  /* 0x0000000900032308 */ /* 0x000ee20000001000 */
[C---:B------:R-:W-:Y:S01]  /*e230*/  @P2 FMUL.FTZ R18, R12.reuse, 0.69314718246459960938 ;  /* 0x3f3172180c122820 */ /* 0x040fe20000410000 */
[----:B------:R-:W-:Y:S02]  /*e240*/  LOP3.LUT R19, R19, R8, RZ, 0x3c, !PT ;  /* 0x0000000813137212 */ /* 0x000fe400078e3cff */
[----:B------:R-:W-:-:S04]  /*e250*/  @P3 FMUL.FTZ R12, R12, 0.69314718246459960938 ;  /* 0x3f3172180c0c3820 */ /* 0x000fc80000410000 */
[----:B------:R-:W4:Y:S08]  /*e260*/  @P3 MUFU.RCP R6, R0 ;  /* 0x0000000000063308 */ /* 0x000f300000001000 */
[----:B------:R-:W5:Y:S01]  /*e270*/  @P2 MUFU.LG2 R2, R9 ;  /* 0x0000000900022308 */ /* 0x000f620000000c00 */
[----:B---3--:R-:W-:Y:S01]  /*e280*/  @!P0 STS [R5+0x28800], R3 ;  /* 0x0288000305008388 */ /* 0x008fe20000000800 */
[-C--:B------:R-:W-:Y:S01]  /*e290*/  FMUL.FTZ R178, R24, R3.reuse ;  /* 0x0000000318b27220 */ /* 0x080fe20000410000 */
[-C--:B------:R-:W-:Y:S01]  /*e2a0*/  FMUL.FTZ R24, R33, R3.reuse ;  /* 0x0000000321187220 */ /* 0x080fe20000410000 */
[-C--:B------:R-:W-:Y:S01]  /*e2b0*/  FMUL.FTZ R176, R25, R3.reuse ;  /* 0x0000000319b07220 */ /* 0x080fe20000410000 */
[-C--:B------:R-:W-:Y:S01]  /*e2c0*/  FMUL.FTZ R177, R28, R3.reuse ;  /* 0x000000031cb17220 */ /* 0x080fe20000410000 */
[-C--:B------:R-:W-:Y:S01]  /*e2d0*/  FMUL.FTZ R174, R29, R3.reuse ;  /* 0x000000031dae7220 */ /* 0x080fe20000410000 */
[-C--:B------:R-:W-:Y:S01]  /*e2e0*/  FMUL.FTZ R175, R32, R3.reuse ;  /* 0x0000000320af7220 */ /* 0x080fe20000410000 */
[----:B0-----:R-:W0:Y:S01]  /*e2f0*/  @P3 MUFU.LG2 R21, R0 ;  /* 0x0000000000153308 */ /* 0x001e220000000c00 */
        /* <DEDUP_REMOVED lines=67> */
[----:B------:R-:W-:Y:S01]  /*e730*/  @P2 FFMA.FTZ R169, R18, R14, R33 ;  /* 0x0000000e12a92223 */ /* 0x000fe20000010021 */
[----:B------:R-:W-:Y:S01]  /*e740*/  PLOP3.LUT P0, PT, PT, PT, PT, 0x8, 0x0 ;  /* 0x000000000000781c */ /* 0x000fe20003f0e170 */
        /* <DEDUP_REMOVED lines=61> */
.L_x_6322:
[----:B------:R-:W-:Y:S05]  /*eb20*/  BSYNC B7 ;  /* 0x0000000000077941 */ /* 0x000fea0003800000 */
.L_x_6320:
[----:B------:R-:W0:Y:S08]  /*eb30*/  S2UR UR5, SR_CgaCtaId ;  /* 0x00000000000579c3 */ /* 0x000e300000008800 */
[----:B------:R-:W-:Y:S06]  /*eb40*/  BAR.SYNC.DEFER_BLOCKING 0x5, 0x120 ;  /* 0x0144800000007b1d */ /* 0x000fec0000010000 */
[----:B------:R-:W-:Y:S01]  /*eb50*/  UMOV UR4, 0x400 ;  /* 0x0000040000047882 */ /* 0x000fe20000000000 */
[----:B------:R-:W-:Y:S01]  /*eb60*/  BSSY B0, `(.L_x_6413) ;  /* 0x000026d000007945 */ /* 0x000fe20003800000 */
[----:B0-----:R-:W-:-:S06]  /*eb70*/  ULEA UR4, UR5, UR4, 0x18 ;  /* 0x0000000405047291 */ /* 0x001fcc000f8ec03f */
[----:B------:R-:W-:-:S05]  /*eb80*/  MOV R2, UR4 ;  /* 0x0000000400027c02 */ /* 0x000fca0008000f00 */
[----:B--2---:R0:W2:Y:S01]  /*eb90*/  LDS.128 R184, [R2+0x28cd0] ;  /* 0x028cd00002b87984 */ /* 0x0040a20000000c00 */
[----:B------:R-:W-:Y:S06]  /*eba0*/  BAR.ARV 0x4, 0x120 ;  /* 0x0104800000007b1d */ /* 0x000fec0000002000 */
[----:B------:R-:W-:Y:S05]  /*ebb0*/  @P0 BRA `(.L_x_6414) ;  /* 0x0000001c00100947 */ /* 0x000fea0003800000 */
[----:B-----5:R-:W3:Y:S01]  /*ebc0*/  S2R R33, SR_SWINHI ;  /* 0x0000000000217919 */ /* 0x020ee20000002f00 */
        /* <DEDUP_REMOVED lines=18> */
[----:B---3--:R-:W-:-:S02]  /*ecf0*/  MOV R21, R33 ;  /* 0x0000002100157202 */ /* 0x008fc40000000f00 */
        /* <DEDUP_REMOVED lines=9> */
[C---:B------:R-:W-:Y:S02]  /*ed90*/  IADD3 R179, P1, R118.reuse, 0x20, RZ ;  /* 0x0000002076b37810 */ /* 0x040fe40007f3e0ff */
[----:B------:R-:W-:Y:S02]  /*eda0*/  LOP3.LUT R52, R209, 0x380, RZ, 0xc0, !PT ;  /* 0x00000380d1347812 */ /* 0x000fe400078ec0ff */
[----:B------:R-:W-:Y:S01]  /*edb0*/  IADD3 R183, P4, R118, 0x60, RZ ;  /* 0x0000006076b77810 */ /* 0x000fe20007f9e0ff */
[--C-:B------:R-:W-:Y:S01]  /*edc0*/  IMAD.X R41, RZ, RZ, R119.reuse, P1 ;  /* 0x000000ffff297224 */ /* 0x100fe200008e0677 */
[----:B------:R-:W-:Y:S02]  /*edd0*/  SHF.R.U64 R44, R44, 0x3, RZ ;  /* 0x000000032c2c7819 */ /* 0x000fe400000012ff */
[----:B------:R-:W-:Y:S01]  /*ede0*/  IADD3 R60, P5, R118, 0x2040, RZ ;  /* 0x00002040763c7810 */ /* 0x000fe20007fbe0ff */
[----:B------:R-:W-:Y:S01]  /*edf0*/  IMAD.X R49, RZ, RZ, R119, P4 ;  /* 0x000000ffff317224 */ /* 0x000fe200020e0677 */
[----:B------:R-:W-:-:S02]  /*ee00*/  LOP3.LUT R40, R179, 0x380, RZ, 0xc0, !PT ;  /* 0x00000380b3287812 */ /* 0x000fc400078ec0ff */
[----:B------:R-:W-:Y:S01]  /*ee10*/  SHF.R.U64 R52, R52, 0x3, RZ ;  /* 0x0000000334347819 */ /* 0x000fe200000012ff */
[----:B------:R-:W-:Y:S01]  /*ee20*/  IMAD.X R61, RZ, RZ, R119, P5 ;  /* 0x000000ffff3d7224 */ /* 0x000fe200028e0677 */
[----:B------:R-:W-:Y:S02]  /*ee30*/  IADD3 R68, P1, R118, 0x4000, RZ ;  /* 0x0000400076447810 */ /* 0x000fe40007f3e0ff */
[----:B------:R-:W-:Y:S02]  /*ee40*/  LOP3.LUT R48, R183, 0x380, RZ, 0xc0, !PT ;  /* 0x00000380b7307812 */ /* 0x000fe400078ec0ff */
[----:B------:R-:W-:Y:S02]  /*ee50*/  LOP3.LUT R44, R44, R181, RZ, 0x3c, !PT ;  /* 0x000000b52c2c7212 */ /* 0x000fe400078e3cff */
[----:B------:R-:W-:Y:S02]  /*ee60*/  LOP3.LUT R181, R60, 0x380, RZ, 0xc0, !PT ;  /* 0x000003803cb57812 */ /* 0x000fe400078ec0ff */
[----:B------:R-:W-:-:S02]  /*ee70*/  IADD3 R36, P6, R118, 0x2020, RZ ;  /* 0x0000202076247810 */ /* 0x000fc40007fde0ff */
[----:B------:R-:W-:Y:S02]  /*ee80*/  SHF.R.U64 R40, R40, 0x3, RZ ;  /* 0x0000000328287819 */ /* 0x000fe400000012ff */
[----:B------:R-:W-:Y:S01]  /*ee90*/  LOP3.LUT R52, R52, R209, RZ, 0x3c, !PT ;  /* 0x000000d134347212 */ /* 0x000fe200078e3cff */
[----:B------:R-:W-:Y:S01]  /*eea0*/  IMAD.X R57, RZ, RZ, R119, P6 ;  /* 0x000000ffff397224 */ /* 0x000fe200030e0677 */
[----:B------:R-:W-:Y:S02]  /*eeb0*/  SHF.R.U64 R48, R48, 0x3, RZ ;  /* 0x0000000330307819 */ /* 0x000fe400000012ff */
[----:B------:R-:W-:Y:S02]  /*eec0*/  LOP3.LUT R209, R68, 0x380, RZ, 0xc0, !PT ;  /* 0x0000038044d17812 */ /* 0x000fe400078ec0ff */
[----:B------:R-:W-:Y:S02]  /*eed0*/  IADD3 R64, P2, R118, 0x2060, RZ ;  /* 0x0000206076407810 */ /* 0x000fe40007f5e0ff */
[----:B------:R-:W-:-:S02]  /*eee0*/  SHF.R.U64 R181, R181, 0x3, RZ ;  /* 0x00000003b5b57819 */ /* 0x000fc400000012ff */
[C---:B------:R-:W-:Y:S01]  /*eef0*/  LOP3.LUT R33, R118.reuse, 0x380, RZ, 0xc0, !PT ;  /* 0x0000038076217812 */ /* 0x040fe200078ec0ff */
[--C-:B------:R-:W-:Y:S01]  /*ef00*/  IMAD.X R65, RZ, RZ, R119.reuse, P2 ;  /* 0x000000ffff417224 */ /* 0x100fe200010e0677 */
[----:B------:R-:W-:Y:S02]  /*ef10*/  IADD3 R30, P4, R118, 0x4040, RZ ;  /* 0x00004040761e7810 */ /* 0x000fe40007f9e0ff */
[----:B------:R-:W-:Y:S02]  /*ef20*/  LOP3.LUT R40, R40, R179, RZ, 0x3c, !PT ;  /* 0x000000b328287212 */ /* 0x000fe400078e3cff */
[----:B------:R-:W-:Y:S01]  /*ef30*/  LOP3.LUT R48, R48, R183, RZ, 0x3c, !PT ;  /* 0x000000b730307212 */ /* 0x000fe200078e3cff */
[----:B------:R-:W-:Y:S01]  /*ef40*/  IMAD.X R103, RZ, RZ, R119, P4 ;  /* 0x000000ffff677224 */ /* 0x000fe200020e0677 */
[----:B------:R-:W-:Y:S02]  /*ef50*/  LOP3.LUT R179, R36, 0x380, RZ, 0xc0, !PT ;  /* 0x0000038024b37812 */ /* 0x000fe400078ec0ff */
[----:B------:R-:W-:-:S02]  /*ef60*/  SHF.R.U64 R209, R209, 0x3, RZ ;  /* 0x00000003d1d17819 */ /* 0x000fc400000012ff */
[----:B------:R-:W-:Y:S02]  /*ef70*/  IADD3 R6, P6, R118, 0x6000, RZ ;  /* 0x0000600076067810 */ /* 0x000fe40007fde0ff */
[----:B------:R-:W-:Y:S02]  /*ef80*/  LOP3.LUT R183, R64, 0x380, RZ, 0xc0, !PT ;  /* 0x0000038040b77812 */ /* 0x000fe400078ec0ff */
[----:B------:R-:W-:Y:S02]  /*ef90*/  LOP3.LUT R60, R181, R60, RZ, 0x3c, !PT ;  /* 0x0000003cb53c7212 */ /* 0x000fe400078e3cff */
[----:B------:R-:W-:Y:S02]  /*efa0*/  SHF.R.U64 R33, R33, 0x3, RZ ;  /* 0x0000000321217819 */ /* 0x000fe400000012ff */
[----:B------:R-:W-:Y:S02]  /*efb0*/  LOP3.LUT R181, R30, 0x380, RZ, 0xc0, !PT ;  /* 0x000003801eb57812 */ /* 0x000fe400078ec0ff */
[----:B------:R-:W-:-:S02]  /*efc0*/  IADD3.X R53, RZ, R119, RZ, P3, !PT ;  /* 0x00000077ff357210 */ /* 0x000fc40001ffe4ff */
[----:B------:R-:W-:Y:S02]  /*efd0*/  IADD3.X R69, RZ, R119, RZ, P1, !PT ;  /* 0x00000077ff457210 */ /* 0x000fe40000ffe4ff */
[----:B------:R-:W-:Y:S02]  /*efe0*/  SHF.R.U64 R179, R179, 0x3, RZ ;  /* 0x00000003b3b37819 */ /* 0x000fe400000012ff */
[----:B------:R-:W-:Y:S02]  /*eff0*/  LOP3.LUT R68, R209, R68, RZ, 0x3c, !PT ;  /* 0x00000044d1447212 */ /* 0x000fe400078e3cff */
        /* <DEDUP_REMOVED lines=9> */
[----:B------:R-:W-:Y:S01]  /*f090*/  LOP3.LUT R209, R6, 0x380, RZ, 0xc0, !PT ;  /* 0x0000038006d17812 */ /* 0x000fe200078ec0ff */
[--C-:B------:R-:W-:Y:S01]  /*f0a0*/  IMAD.X R37, RZ, RZ, R119.reuse, P1 ;  /* 0x000000ffff257224 */ /* 0x100fe200008e0677 */
[----:B------:R-:W-:Y:S01]  /*f0b0*/  LOP3.LUT R118, R33, R118, RZ, 0x3c, !PT ;  /* 0x0000007621767212 */ /* 0x000fe200078e3cff */
[----:B------:R-:W-:Y:S01]  /*f0c0*/  IMAD.X R33, RZ, RZ, R119, P2 ;  /* 0x000000ffff217224 */ /* 0x000fe200010e0677 */
[----:B------:R-:W-:Y:S02]  /*f0d0*/  SHF.R.U64 R181, R181, 0x3, RZ ;  /* 0x00000003b5b57819 */ /* 0x000fe400000012ff */
[----:B------:R-:W-:Y:S02]  /*f0e0*/  LOP3.LUT R56, R179, R36, RZ, 0x3c, !PT ;  /* 0x00000024b3387212 */ /* 0x000fe400078e3cff */
[----:B------:R-:W-:Y:S02]  /*f0f0*/  LOP3.LUT R64, R183, R64, RZ, 0x3c, !PT ;  /* 0x00000040b7407212 */ /* 0x000fe400078e3cff */
[----:B------:R-:W-:-:S02]  /*f100*/  LOP3.LUT R179, R4, 0x380, RZ, 0xc0, !PT ;  /* 0x0000038004b37812 */ /* 0x000fc400078ec0ff */
[----:B------:R-:W-:Y:S02]  /*f110*/  SHF.R.U64 R209, R209, 0x3, RZ ;  /* 0x00000003d1d17819 */ /* 0x000fe400000012ff */
[-C--:B------:R-:W-:Y:S02]  /*f120*/  IADD3.X R111, RZ, R119.reuse, RZ, P6, !PT ;  /* 0x00000077ff6f7210 */ /* 0x080fe400037fe4ff */
[----:B------:R-:W-:Y:S02]  /*f130*/  LOP3.LUT R183, R32, 0x380, RZ, 0xc0, !PT ;  /* 0x0000038020b77812 */ /* 0x000fe400078ec0ff */
[----:B------:R-:W-:Y:S02]  /*f140*/  LOP3.LUT R102, R181, R30, RZ, 0x3c, !PT ;  /* 0x0000001eb5667212 */ /* 0x000fe400078e3cff */
[----:B------:R-:W-:Y:S02]  /*f150*/  MOV R118, R118 ;  /* 0x0000007600767202 */ /* 0x000fe40000000f00 */
[----:B------:R-:W-:-:S02]  /*f160*/  LOP3.LUT R27, R12, 0x380, RZ, 0xc0, !PT ;  /* 0x000003800c1b7812 */ /* 0x000fc400078ec0ff */
[----:B------:R-:W-:Y:S02]  /*f170*/  LOP3.LUT R119, R14, 0x380, RZ, 0xc0, !PT ;  /* 0x000003800e777812 */ /* 0x000fe400078ec0ff */
[----:B------:R-:W-:Y:S02]  /*f180*/  LOP3.LUT R30, R26, 0x380, RZ, 0xc0, !PT ;  /* 0x000003801a1e7812 */ /* 0x000fe400078ec0ff */
[----:B------:R-:W-:Y:S02]  /*f190*/  SHF.R.U64 R179, R179, 0x3, RZ ;  /* 0x00000003b3b37819 */ /* 0x000fe400000012ff */
[----:B------:R-:W-:Y:S02]  /*f1a0*/  LOP3.LUT R110, R209, R6, RZ, 0x3c, !PT ;  /* 0x00000006d16e7212 */ /* 0x000fe400078e3cff */
[----:B------:R-:W-:Y:S02]  /*f1b0*/  SHF.R.U64 R183, R183, 0x3, RZ ;  /* 0x00000003b7b77819 */ /* 0x000fe400000012ff */
[----:B------:R-:W-:-:S02]  /*f1c0*/  F2FP.F16.F32.PACK_AB R6, R174, R177 ;  /* 0x000000b1ae06723e */ /* 0x000fc400000000ff */
[----:B------:R-:W-:Y:S02]  /*f1d0*/  SHF.R.U64 R27, R27, 0x3, RZ ;  /* 0x000000031b1b7819 */ /* 0x000fe400000012ff */
[----:B------:R-:W-:Y:S02]  /*f1e0*/  SHF.R.U64 R119, R119, 0x3, RZ ;  /* 0x0000000377777819 */ /* 0x000fe400000012ff */
[----:B------:R-:W-:Y:S02]  /*f1f0*/  SHF.R.U64 R177, R30, 0x3, RZ ;  /* 0x000000031eb17819 */ /* 0x000fe400000012ff */
[----:B------:R-:W-:Y:S02]  /*f200*/  LOP3.LUT R72, R179, R4, RZ, 0x3c, !PT ;  /* 0x00000004b3487212 */ /* 0x000fe400078e3cff */
[----:B------:R-:W-:Y:S02]  /*f210*/  LOP3.LUT R106, R183, R32, RZ, 0x3c, !PT ;  /* 0x00000020b76a7212 */ /* 0x000fe400078e3cff */
[----:B------:R-:W-:Y:S01]  /*f220*/  F2FP.F16.F32.PACK_AB R4, R176, R178 ;  /* 0x000000b2b004723e */ /* 0x000fe200000000ff */
[----:B------:R-:W-:Y:S01]  /*f230*/  BAR.SYNC.DEFER_BLOCKING 0x1, 0x100 ;  /* 0x0044000000007b1d */ /* 0x000fe20000010000 */
[----:B------:R-:W-:-:S02]  /*f240*/  LOP3.LUT R114, R27, R12, RZ, 0x3c, !PT ;  /* 0x0000000c1b727212 */ /* 0x000fc400078e3cff */
[----:B------:R-:W-:Y:S02]  /*f250*/  LOP3.LUT R32, R119, R14, RZ, 0x3c, !PT ;  /* 0x0000000e77207212 */ /* 0x000fe400078e3cff */
[----:B------:R-:W-:Y:S02]  /*f260*/  LOP3.LUT R36, R177, R26, RZ, 0x3c, !PT ;  /* 0x0000001ab1247212 */ /* 0x000fe400078e3cff */
[----:B------:R-:W-:Y:S02]  /*f270*/  MOV R14, R40 ;  /* 0x00000028000e7202 */ /* 0x000fe40000000f00 */
[----:B------:R-:W-:Y:S02]  /*f280*/  F2FP.F16.F32.PACK_AB R26, R171, R173 ;  /* 0x000000adab1a723e */ /* 0x000fe400000000ff */
[----:B------:R-:W-:Y:S02]  /*f290*/  F2FP.F16.F32.PACK_AB R27, R39, R38 ;  /* 0x00000026271b723e */ /* 0x000fe400000000ff */
[----:B------:R-:W-:-:S02]  /*f2a0*/  MOV R44, R44 ;  /* 0x0000002c002c7202 */ /* 0x000fc40000000f00 */
[----:B------:R-:W-:Y:S02]  /*f2b0*/  F2FP.F16.F32.PACK_AB R30, R165, R167 ;  /* 0x000000a7a51e723e */ /* 0x000fe400000000ff */
[----:B------:R-:W-:Y:S02]  /*f2c0*/  MOV R48, R48 ;  /* 0x0000003000307202 */ /* 0x000fe40000000f00 */
[----:B------:R-:W-:Y:S02]  /*f2d0*/  MOV R52, R52 ;  /* 0x0000003400347202 */ /* 0x000fe40000000f00 */
[----:B------:R-:W-:Y:S02]  /*f2e0*/  MOV R56, R56 ;  /* 0x0000003800387202 */ /* 0x000fe40000000f00 */
[----:B------:R-:W-:Y:S01]  /*f2f0*/  F2FP.F16.F32.PACK_AB R12, R157, R159 ;  /* 0x0000009f9d0c723e */ /* 0x000fe200000000ff */
[----:B------:R3:W-:Y:S01]  /*f300*/  STSM.16.M88.4 [R118], R4 ;  /* 0x0000000476007844 */ /* 0x0007e20000000200 */
[----:B------:R-:W-:-:S02]  /*f310*/  MOV R60, R60 ;  /* 0x0000003c003c7202 */ /* 0x000fc40000000f00 */
[----:B------:R-:W-:Y:S01]  /*f320*/  MOV R64, R64 ;  /* 0x0000004000407202 */ /* 0x000fe20000000f00 */
[----:B------:R4:W-:Y:S01]  /*f330*/  STSM.16.M88.4 [R14], R24 ;  /* 0x000000180e007844 */ /* 0x0009e20000000200 */
[----:B------:R-:W-:Y:S02]  /*f340*/  MOV R68, R68 ;  /* 0x0000004400447202 */ /* 0x000fe40000000f00 */
[----:B------:R-:W-:Y:S01]  /*f350*/  MOV R72, R72 ;  /* 0x0000004800487202 */ /* 0x000fe20000000f00 */
[----:B------:R1:W-:Y:S01]  /*f360*/  STSM.16.M88.4 [R44], R28 ;  /* 0x0000001c2c007844 */ /* 0x0003e20000000200 */
[----:B------:R-:W-:Y:S02]  /*f370*/  MOV R41, R106 ;  /* 0x0000006a00297202 */ /* 0x000fe40000000f00 */
[----:B------:R-:W-:Y:S02]  /*f380*/  F2FP.F16.F32.PACK_AB R99, R3, R0 ;  /* 0x000000000363723e */ /* 0x000fe400000000ff */
[----:B------:R-:W-:-:S02]  /*f390*/  F2FP.F16.F32.PACK_AB R104, R105, R104 ;  /* 0x000000686968723e */ /* 0x000fc400000000ff */
[----:B------:R-:W-:Y:S02]  /*f3a0*/  MOV R102, R102 ;  /* 0x0000006600667202 */ /* 0x000fe40000000f00 */
[----:B---3--:R-:W-:Y:S02]  /*f3b0*/  F2FP.F16.F32.PACK_AB R4, R163, R166 ;  /* 0x000000a6a304723e */ /* 0x008fe400000000ff */
[----:B------:R-:W-:Y:S02]  /*f3c0*/  F2FP.F16.F32.PACK_AB R5, R51, R50 ;  /* 0x000000323305723e */ /* 0x000fe400000000ff */
[----:B------:R-:W-:Y:S02]  /*f3d0*/  F2FP.F16.F32.PACK_AB R6, R161, R164 ;  /* 0x000000a4a106723e */ /* 0x000fe400000000ff */
[----:B------:R-:W-:Y:S02]  /*f3e0*/  F2FP.F16.F32.PACK_AB R7, R55, R54 ;  /* 0x000000363707723e */ /* 0x000fe400000000ff */
[----:B----4-:R-:W-:-:S02]  /*f3f0*/  F2FP.F16.F32.PACK_AB R14, R155, R158 ;  /* 0x0000009e9b0e723e */ /* 0x010fc400000000ff */
[----:B------:R-:W-:Y:S01]  /*f400*/  F2FP.F16.F32.PACK_AB R24, R153, R156 ;  /* 0x0000009c9918723e */ /* 0x000fe200000000ff */
[----:B------:R3:W-:Y:S01]  /*f410*/  STSM.16.M88.4 [R48], R4 ;  /* 0x0000000430007844 */ /* 0x0007e20000000200 */
[----:B------:R-:W-:Y:S02]  /*f420*/  F2FP.F16.F32.PACK_AB R25, R75, R74 ;  /* 0x0000004a4b19723e */ /* 0x000fe400000000ff */
[----:B------:R-:W-:Y:S01]  /*f430*/  F2FP.F16.F32.PACK_AB R26, R77, R154 ;  /* 0x0000009a4d1a723e */ /* 0x000fe200000000ff */
[----:B------:R4:W-:Y:S01]  /*f440*/  STSM.16.M88.4 [R52], R8 ;  /* 0x0000000834007844 */ /* 0x0009e20000000200 */
[----:B------:R-:W-:Y:S02]  /*f450*/  F2FP.F16.F32.PACK_AB R27, R79, R78 ;  /* 0x0000004e4f1b723e */ /* 0x000fe400000000ff */
[----:B-1----:R-:W-:Y:S01]  /*f460*/  F2FP.F16.F32.PACK_AB R28, R81, R80 ;  /* 0x00000050511c723e */ /* 0x002fe200000000ff */
[----:B------:R1:W-:Y:S01]  /*f470*/  STSM.16.M88.4 [R56], R12 ;  /* 0x0000000c38007844 */ /* 0x0003e20000000200 */
[----:B------:R-:W-:-:S02]  /*f480*/  F2FP.F16.F32.PACK_AB R29, R83, R82 ;  /* 0x00000052531d723e */ /* 0x000fc400000000ff */
[----:B------:R-:W-:Y:S01]  /*f490*/  F2FP.F16.F32.PACK_AB R30, R85, R84 ;  /* 0x00000054551e723e */ /* 0x000fe200000000ff */
[----:B------:R0:W-:Y:S01]  /*f4a0*/  STSM.16.M88.4 [R60], R24 ;  /* 0x000000183c007844 */ /* 0x0001e20000000200 */
[----:B------:R-:W-:Y:S02]  /*f4b0*/  F2FP.F16.F32.PACK_AB R31, R87, R86 ;  /* 0x00000056571f723e */ /* 0x000fe400000000ff */
[----:B------:R-:W-:Y:S02]  /*f4c0*/  MOV R40, R114 ;  /* 0x0000007200287202 */ /* 0x000fe40000000f00 */
[----:B------:R-:W-:Y:S01]  /*f4d0*/  F2FP.F16.F32.PACK_AB R105, R42, R34 ;  /* 0x000000222a69723e */ /* 0x000fe200000000ff */
[----:B------:R2:W-:Y:S01]  /*f4e0*/  STSM.16.M88.4 [R64], R28 ;  /* 0x0000001c40007844 */ /* 0x0005e20000000200 */
        /* <DEDUP_REMOVED lines=20> */
[----:B---3--:R-:W-:-:S02]  /*f630*/  IADD3 R6, P1, R203, UR4, RZ ;  /* 0x00000004cb067c10 */ /* 0x008fc4000ff3e0ff */
[----:B------:R-:W-:Y:S02]  /*f640*/  F2FP.F16.F32.PACK_AB R130, R133, R132 ;  /* 0x000000848582723e */ /* 0x000fe400000000ff */
[----:B------:R-:W-:Y:S02]  /*f650*/  F2FP.F16.F32.PACK_AB R131, R135, R134 ;  /* 0x000000868783723e */ /* 0x000fe400000000ff */
[----:B------:R-:W-:Y:S02]  /*f660*/  F2FP.F16.F32.PACK_AB R137, R139, R138 ;  /* 0x0000008a8b89723e */ /* 0x000fe400000000ff */
[----:B------:R-:W-:Y:S01]  /*f670*/  F2FP.F16.F32.PACK_AB R144, R145, R144 ;  /* 0x000000909190723e */ /* 0x000fe200000000ff */
[----:B------:R-:W-:Y:S01]  /*f680*/  STSM.16.M88.4 [R40], R128 ;  /* 0x0000008028007844 */ /* 0x000fe20000000200 */
[----:B------:R-:W-:Y:S02]  /*f690*/  MOV R32, R32 ;  /* 0x0000002000207202 */ /* 0x000fe40000000f00 */
[----:B------:R-:W-:-:S02]  /*f6a0*/  F2FP.F16.F32.PACK_AB R138, R141, R140 ;  /* 0x0000008c8d8a723e */ /* 0x000fc400000000ff */
[----:B------:R-:W-:Y:S02]  /*f6b0*/  F2FP.F16.F32.PACK_AB R139, R143, R142 ;  /* 0x0000008e8f8b723e */ /* 0x000fe400000000ff */
[----:B------:R-:W-:Y:S02]  /*f6c0*/  F2FP.F16.F32.PACK_AB R145, R147, R146 ;  /* 0x000000929391723e */ /* 0x000fe400000000ff */
[----:B------:R-:W-:Y:S01]  /*f6d0*/  MOV R36, R36 ;  /* 0x0000002400247202 */ /* 0x000fe20000000f00 */
[----:B------:R3:W-:Y:S01]  /*f6e0*/  STSM.16.M88.4 [R32], R136 ;  /* 0x0000008820007844 */ /* 0x0007e20000000200 */
[----:B------:R-:W-:Y:S02]  /*f6f0*/  F2FP.F16.F32.PACK_AB R146, R149, R148 ;  /* 0x000000949592723e */ /* 0x000fe400000000ff */
[----:B------:R-:W-:Y:S02]  /*f700*/  F2FP.F16.F32.PACK_AB R147, R151, R150 ;  /* 0x000000969793723e */ /* 0x000fe400000000ff */
[----:B------:R-:W-:-:S02]  /*f710*/  ISETP.NE.AND.EX P0, PT, RZ, UR5, PT, P0 ;  /* 0x00000005ff007c0c */ /* 0x000fc4000bf05300 */
[----:B------:R-:W-:Y:S01]  /*f720*/  IADD3.X R7, R204, UR5, RZ, P1, !PT ;  /* 0x00000005cc077c10 */ /* 0x000fe20008ffe4ff */
[----:B------:R-:W-:Y:S01]  /*f730*/  ULDC.64 UR4, c[0x0][0xbe0] ;  /* 0x0002f80000047ab9 */ /* 0x000fe20000000a00 */
[----:B------:R3:W-:Y:S01]  /*f740*/  STSM.16.M88.4 [R36], R144 ;  /* 0x0000009024007844 */ /* 0x0007e20000000200 */
[----:B------:R-:W-:Y:S01]  /*f750*/  BAR.SYNC.DEFER_BLOCKING 0x1, 0x100 ;  /* 0x0044000000007b1d */ /* 0x000fe20000010000 */
[----:B------:R-:W-:Y:S02]  /*f760*/  ISETP.NE.U32.AND P6, PT, RZ, UR4, PT ;  /* 0x00000004ff007c0c */ /* 0x000fe4000bfc5070 */
[----:B------:R-:W-:Y:S02]  /*f770*/  MOV R0, RZ ;  /* 0x000000ff00007202 */ /* 0x000fe40000000f00 */
[----:B------:R-:W-:-:S13]  /*f780*/  ISETP.NE.AND.EX P6, PT, RZ, UR5, PT, P6 ;  /* 0x00000005ff007c0c */ /* 0x000fda000bfc5360 */
[----:B------:R-:W-:Y:S01]  /*f790*/  @P6 IADD3 R4, P4, R203, UR4, RZ ;  /* 0x00000004cb046c10 */ /* 0x000fe2000ff9e0ff */
[----:B------:R-:W-:Y:S02]  /*f7a0*/  ULDC UR4, c[0x0][0xa88] ;  /* 0x0002a20000047ab9 */ /* 0x000fe40000000800 */
[----:B------:R-:W-:Y:S01]  /*f7b0*/  IMAD.U32 R76, RZ, RZ, UR4 ;  /* 0x00000004ff4c7e24 */ /* 0x000fe2000f8e00ff */
[----:B------:R-:W-:Y:S01]  /*f7c0*/  @P6 IADD3.X R5, R204, UR5, RZ, P4, !PT ;  /* 0x00000005cc056c10 */ /* 0x000fe2000a7fe4ff */
[----:B------:R0:W5:Y:S01]  /*f7d0*/  @P0 LDG.E R0, desc[UR40][R6.64] ;  /* 0x0000002806000981 */ /* 0x000162000c1e1900 */
[----:B------:R-:W-:-:S03]  /*f7e0*/  IMAD R3, R200, 0x40, R193 ;  /* 0x00000040c8037824 */ /* 0x000fc600078e02c1 */
[----:B------:R2:W5:Y:S01]  /*f7f0*/  @P6 LDG.E R76, desc[UR40][R4.64] ;  /* 0x00000028044c6981 */ /* 0x000562000c1e1900 */
[----:B------:R-:W-:-:S03]  /*f800*/  IMAD.WIDE R20, R3, 0x2, R20 ;  /* 0x0000000203147825 */ /* 0x000fc600078e0214 */
[C---:B----4-:R-:W-:Y:S02]  /*f810*/  IADD3 R9, P1, R20.reuse, 0x1000, RZ ;  /* 0x0000100014097810 */ /* 0x050fe40007f3e0ff */
[C---:B-1----:R-:W-:Y:S02]  /*f820*/  IADD3 R13, P2, R20.reuse, 0x2000, RZ ;  /* 0x00002000140d7810 */ /* 0x042fe40007f5e0ff */
[C---:B0-----:R-:W-:Y:S02]  /*f830*/  IADD3 R25, P3, R20.reuse, 0x3000, RZ ;  /* 0x0000300014197810 */ /* 0x041fe40007f7e0ff */
[----:B--2---:R-:W-:Y:S02]  /*f840*/  IADD3 R29, P4, R20, 0x4000, RZ ;  /* 0x00004000141d7810 */ /* 0x004fe40007f9e0ff */
        /* <DEDUP_REMOVED lines=11> */
[----:B------:R-:W-:Y:S01]  /*f900*/  LOP3.LUT R12, R12, R13, RZ, 0x3c, !PT ;  /* 0x0000000d0c0c7212 */ /* 0x000fe200078e3cff */
[--C-:B------:R-:W-:Y:S01]  /*f910*/  IMAD.X R13, RZ, RZ, R21.reuse, P2 ;  /* 0x000000ffff0d7224 */ /* 0x100fe200010e0615 */
[----:B------:R-:W-:Y:S02]  /*f920*/  LOP3.LUT R24, R24, R25, RZ, 0x3c, !PT ;  /* 0x0000001918187212 */ /* 0x000fe400078e3cff */
        /* <DEDUP_REMOVED lines=9> */
[----:B---3--:R-:W-:Y:S02]  /*f9c0*/  LOP3.LUT R32, R33, 0x380, RZ, 0xc0, !PT ;  /* 0x0000038021207812 */ /* 0x008fe400078ec0ff */
        /* <DEDUP_REMOVED lines=17> */
[----:B------:R-:W-:Y:S06]  /*fae0*/  @P6 BRA `(.L_x_6415) ;  /* 0x0000000000106947 */ /* 0x000fec0003800000 */
[----:B------:R-:W-:Y:S05]  /*faf0*/  @!P0 BRA `(.L_x_6415) ;  /* 0x00000000000c8947 */ /* 0x000fea0003800000 */
[----:B------:R-:W2:Y:S04]  /*fb00*/  LDG.E R3, desc[UR40][R6.64] ;  /* 0x0000002806037981 */ /* 0x000ea8000c1e1900 */
[----:B-----5:R-:W2:Y:S02]  /*fb10*/  LDG.E R76, desc[UR40][R6.64+0x4] ;  /* 0x00000428064c7981 */ /* 0x020ea4000c1e1900 */
[----:B--2---:R-:W-:-:S07]  /*fb20*/  IMAD.IADD R76, R76, 0x1, -R3 ;  /* 0x000000014c4c7824 */ /* 0x004fce00078e0a03 */
.L_x_6415:
[----:B------:R-:W0:Y:S01]  /*fb30*/  SHFL.IDX PT, R3, R212, RZ, 0x1f ;  /* 0x00001fffd4037589 */ /* 0x000e2200000e0000 */
[----:B------:R-:W-:Y:S01]  /*fb40*/  ISETP.NE.AND P6, PT, R10, RZ, PT ;  /* 0x000000ff0a00720c */ /* 0x000fe20003fc5270 */
[--C-:B------:R-:W-:Y:S01]  /*fb50*/  IMAD.X R53, RZ, RZ, R21.reuse, P5 ;  /* 0x000000ffff357224 */ /* 0x100fe200028e0615 */
[-C--:B------:R-:W-:Y:S01]  /*fb60*/  IADD3.X R49, RZ, R21.reuse, RZ, P4, !PT ;  /* 0x00000015ff317210 */ /* 0x080fe200027fe4ff */
[--C-:B------:R-:W-:Y:S01]  /*fb70*/  IMAD.X R37, RZ, RZ, R21.reuse, P1 ;  /* 0x000000ffff257224 */ /* 0x100fe200008e0615 */
[----:B------:R-:W-:Y:S01]  /*fb80*/  IADD3.X R33, RZ, R21, RZ, P6, !PT ;  /* 0x00000015ff217210 */ /* 0x000fe200037fe4ff */
[--C-:B------:R-:W-:Y:S01]  /*fb90*/  IMAD.X R41, RZ, RZ, R21.reuse, P2 ;  /* 0x000000ffff297224 */ /* 0x100fe200010e0615 */
[C---:B------:R-:W-:Y:S01]  /*fba0*/  IADD3 R57, P6, R20.reuse, 0xb000, RZ ;  /* 0x0000b00014397810 */ /* 0x040fe20007fde0ff */
[----:B------:R-:W-:Y:S01]  /*fbb0*/  IMAD.X R45, RZ, RZ, R21, P3 ;  /* 0x000000ffff2d7224 */ /* 0x000fe200018e0615 */
[C---:B------:R-:W-:Y:S02]  /*fbc0*/  IADD3 R61, P1, R20.reuse, 0xc000, RZ ;  /* 0x0000c000143d7810 */ /* 0x040fe40007f3e0ff */
[----:B------:R-:W-:-:S02]  /*fbd0*/  IADD3 R65, P2, R20, 0xd000, RZ ;  /* 0x0000d00014417810 */ /* 0x000fc40007f5e0ff */
[C---:B------:R-:W-:Y:S02]  /*fbe0*/  IADD3 R69, P3, R20.reuse, 0xe000, RZ ;  /* 0x0000e00014457810 */ /* 0x040fe40007f7e0ff */
[----:B------:R-:W-:Y:S02]  /*fbf0*/  IADD3 R4, P4, R20, 0xf000, RZ ;  /* 0x0000f00014047810 */ /* 0x000fe40007f9e0ff */
[----:B------:R-:W-:Y:S02]  /*fc00*/  LOP3.LUT R56, R57, 0x380, RZ, 0xc0, !PT ;  /* 0x0000038039387812 */ /* 0x000fe400078ec0ff */
[----:B------:R-:W-:Y:S01]  /*fc10*/  LOP3.LUT R60, R61, 0x380, RZ, 0xc0, !PT ;  /* 0x000003803d3c7812 */ /* 0x000fe200078ec0ff */
[----:B------:R-:W-:Y:S01]  /*fc20*/  IMAD.X R73, RZ, RZ, R21, P4 ;  /* 0x000000ffff497224 */ /* 0x000fe200020e0615 */
        /* <DEDUP_REMOVED lines=11> */
[----:B------:R-:W-:Y:S01]  /*fce0*/  LOP3.LUT R56, R56, R57, RZ, 0x3c, !PT ;  /* 0x0000003938387212 */ /* 0x000fe200078e3cff */
[--C-:B------:R-:W-:Y:S01]  /*fcf0*/  IMAD.X R57, RZ, RZ, R21.reuse, P6 ;  /* 0x000000ffff397224 */ /* 0x100fe200030e0615 */
[----:B------:R-:W-:Y:S01]  /*fd00*/  LOP3.LUT R60, R60, R61, RZ, 0x3c, !PT ;  /* 0x0000003d3c3c7212 */ /* 0x000fe200078e3cff */
[----:B------:R-:W-:Y:S01]  /*fd10*/  IMAD.X R61, RZ, RZ, R21, P1 ;  /* 0x000000ffff3d7224 */ /* 0x000fe200008e0615 */
[----:B------:R-:W-:-:S02]  /*fd20*/  LOP3.LUT R64, R64, R65, RZ, 0x3c, !PT ;  /* 0x0000004140407212 */ /* 0x000fc400078e3cff */
[----:B------:R-:W-:Y:S01]  /*fd30*/  LOP3.LUT R68, R68, R69, RZ, 0x3c, !PT ;  /* 0x0000004544447212 */ /* 0x000fe200078e3cff */
[----:B------:R-:W-:Y:S01]  /*fd40*/  IMAD.X R69, RZ, RZ, R21, P3 ;  /* 0x000000ffff457224 */ /* 0x000fe200018e0615 */
[----:B------:R-:W-:Y:S02]  /*fd50*/  LOP3.LUT R20, R5, R20, RZ, 0x3c, !PT ;  /* 0x0000001405147212 */ /* 0x000fe400078e3cff */
[----:B------:R-:W-:Y:S02]  /*fd60*/  IADD3.X R65, RZ, R21, RZ, P2, !PT ;  /* 0x00000015ff417210 */ /* 0x000fe400017fe4ff */
[----:B------:R-:W-:Y:S02]  /*fd70*/  LOP3.LUT R72, R3, R4, RZ, 0x3c, !PT ;  /* 0x0000000403487212 */ /* 0x000fe400078e3cff */
[----:B------:R-:W-:Y:S02]  /*fd80*/  SHF.R.S32.HI R78, RZ, 0x1f, R202 ;  /* 0x0000001fff4e7819 */ /* 0x000fe400000114ca */
[----:B------:R-:W-:-:S02]  /*fd90*/  SEL R205, R205, RZ, !P0 ;  /* 0x000000ffcdcd7207 */ /* 0x000fc40004000000 */
[----:B------:R-:W-:Y:S02]  /*fda0*/  SEL R210, R210, RZ, !P0 ;  /* 0x000000ffd2d27207 */ /* 0x000fe40004000000 */
[----:B-----5:R-:W-:Y:S01]  /*fdb0*/  SHF.R.S32.HI R77, RZ, 0x1f, R0 ;  /* 0x0000001fff4d7819 */ /* 0x020fe20000011400 */
[----:B------:R-:W-:Y:S06]  /*fdc0*/  @P5 BRA `(.L_x_6416) ;  /* 0x0000000000645947 */ /* 0x000fec0003800000 */
[----:B------:R-:W-:Y:S01]  /*fdd0*/  ULDC.64 UR4, c[0x0][0xb70] ;  /* 0x0002dc0000047ab9 */ /* 0x000fe20000000a00 */
[----:B------:R-:W-:Y:S01]  /*fde0*/  MOV R5, R77 ;  /* 0x0000004d00057202 */ /* 0x000fe20000000f00 */
[----:B------:R-:W-:Y:S02]  /*fdf0*/  IMAD R3, R78, UR4, RZ ;  /* 0x000000044e037c24 */ /* 0x000fe4000f8e02ff */
[----:B------:R-:W-:Y:S02]  /*fe00*/  IMAD.MOV.U32 R4, RZ, RZ, R0 ;  /* 0x000000ffff047224 */ /* 0x000fe400078e0000 */
[C---:B------:R-:W-:Y:S02]  /*fe10*/  IMAD R3, R202.reuse, UR5, R3 ;  /* 0x00000005ca037c24 */ /* 0x040fe4000f8e0203 */
[----:B------:R-:W-:Y:S01]  /*fe20*/  IMAD.WIDE.U32 R4, R202, UR4, R4 ;  /* 0x00000004ca047c25 */ /* 0x000fe2000f8e0004 */
[----:B------:R-:W-:-:S03]  /*fe30*/  ULDC.64 UR4, c[0x0][0xb78] ;  /* 0x0002de0000047ab9 */ /* 0x000fc60000000a00 */
[----:B------:R-:W-:Y:S02]  /*fe40*/  IMAD.IADD R5, R5, 0x1, R3 ;  /* 0x0000000105057824 */ /* 0x000fe400078e0203 */
[----:B------:R-:W-:Y:S02]  /*fe50*/  IMAD.MOV R7, RZ, RZ, -R194 ;  /* 0x000000ffff077224 */ /* 0x000fe400078e0ac2 */
[----:B------:R-:W-:Y:S02]  /*fe60*/  IMAD R3, R210, UR4, RZ ;  /* 0x00000004d2037c24 */ /* 0x000fe4000f8e02ff */
[----:B------:R-:W-:Y:S01]  /*fe70*/  IMAD R11, R207, 0x40, R190 ;  /* 0x00000040cf0b7824 */ /* 0x000fe200078e02be */
[----:B------:R-:W-:Y:S01]  /*fe80*/  ISETP.NE.AND P0, PT, R192, R7, PT ;  /* 0x00000007c000720c */ /* 0x000fe20003f05270 */
[----:B------:R-:W-:-:S03]  /*fe90*/  IMAD.WIDE.U32 R4, R205, UR4, R4 ;  /* 0x00000004cd047c25 */ /* 0x000fc6000f8e0004 */
[----:B------:R-:W-:Y:S01]  /*fea0*/  SHF.R.S32.HI R7, RZ, 0x1f, R11 ;  /* 0x0000001fff077819 */ /* 0x000fe2000001140b */
[----:B------:R-:W-:Y:S01]  /*feb0*/  IMAD R10, R205, UR5, R3 ;  /* 0x00000005cd0a7c24 */ /* 0x000fe2000f8e0203 */
[C---:B------:R-:W-:Y:S01]  /*fec0*/  IADD3 R3, R11.reuse, 0x8, RZ ;  /* 0x000000080b037810 */ /* 0x040fe20007ffe0ff */
[----:B------:R-:W-:Y:S01]  /*fed0*/  ULDC.64 UR4, c[0x0][0xb40] ;  /* 0x0002d00000047ab9 */ /* 0x000fe20000000a00 */
[C---:B------:R-:W-:Y:S02]  /*fee0*/  IADD3 R6, P2, R11.reuse, R4, RZ ;  /* 0x000000040b067210 */ /* 0x040fe40007f5e0ff */
[-C--:B------:R-:W-:Y:S02]  /*fef0*/  ISETP.GE.OR P1, PT, R11, R76.reuse, P0 ;  /* 0x0000004c0b00720c */ /* 0x080fe40000726670 */
[----:B------:R-:W-:Y:S02]  /*ff00*/  ISETP.GE.OR P0, PT, R3, R76, P0 ;  /* 0x0000004c0300720c */ /* 0x000fe40000706670 */
[----:B------:R-:W-:-:S02]  /*ff10*/  IADD3.X R7, R7, R5, R10, P2, !PT ;  /* 0x0000000507077210 */ /* 0x000fc400017fe40a */
[----:B------:R-:W-:-:S04]  /*ff20*/  LEA R4, P2, R6, UR4, 0x2 ;  /* 0x0000000406047c11 */ /* 0x000fc8000f8410ff */
[----:B------:R-:W-:-:S05]  /*ff30*/  LEA.HI.X R5, R6, UR5, R7, 0x2, P2 ;  /* 0x0000000506057c11 */ /* 0x000fca00090f1407 */
[----:B------:R0:W-:Y:S04]  /*ff40*/  @!P1 STG.E desc[UR40][R4.64], R169 ;  /* 0x000000a904009986 */ /* 0x0001e8000c101928 */
[----:B------:R0:W-:Y:S02]  /*ff50*/  @!P0 STG.E desc[UR40][R4.64+0x20], R170 ;  /* 0x000020aa04008986 */ /* 0x0001e4000c101928 */
.L_x_6416:
        /* <DEDUP_REMOVED lines=12> */
[----:B------:R-:W5:Y:S02]  /*10020*/  LD.E.128 R28, desc[UR40][R28.64] ;  /* 0x000000281c1c7980 */ /* 0x000f64000c101d00 */
[----:B------:R-:W-:Y:S02]  /*10030*/  IMAD.IADD R21, R21, 0x1, R3 ;  /* 0x0000000115157824 */ /* 0x000fe400078e0203 */
[----:B------:R-:W-:Y:S01]  /*10040*/  VIADD R3, R193, 0x40 ;  /* 0x00000040c1037836 */ /* 0x000fe20000000000 */
[----:B------:R-:W5:Y:S01]  /*10050*/  LD.E.128 R32, desc[UR40][R32.64] ;  /* 0x0000002820207980 */ /* 0x000f62000c101d00 */
[----:B------:R-:W-:-:S03]  /*10060*/  IMAD R77, R78, UR4, RZ ;  /* 0x000000044e4d7c24 */ /* 0x000fc6000f8e02ff */
[-C--:B-1----:R-:W-:Y:S01]  /*10070*/  ISETP.GE.AND P3, PT, R3, R88.reuse, PT ;  /* 0x000000580300720c */ /* 0x082fe20003f66270 */
[----:B------:R-:W5:Y:S01]  /*10080*/  LD.E.128 R36, desc[UR40][R36.64] ;  /* 0x0000002824247980 */ /* 0x000f62000c101d00 */
[----:B------:R-:W-:Y:S01]  /*10090*/  IMAD R79, R207, -0x40, R76 ;  /* 0xffffffc0cf4f7824 */ /* 0x000fe200078e024c */
[----:B------:R-:W-:Y:S01]  /*100a0*/  IADD3 R0, R200, 0x20, RZ ;  /* 0x00000020c8007810 */ /* 0x000fe20007ffe0ff */
[C---:B------:R-:W-:Y:S01]  /*100b0*/  IMAD R77, R202.reuse, UR5, R77 ;  /* 0x00000005ca4d7c24 */ /* 0x040fe2000f8e024d */
[----:B------:R-:W5:Y:S01]  /*100c0*/  LD.E.128 R40, desc[UR40][R40.64] ;  /* 0x0000002828287980 */ /* 0x000f62000c101d00 */
[----:B------:R-:W-:Y:S01]  /*100d0*/  IMAD.WIDE.U32 R20, R202, UR4, R20 ;  /* 0x00000004ca147c25 */ /* 0x000fe2000f8e0014 */
[C---:B------:R-:W-:Y:S01]  /*100e0*/  ISETP.GE.AND P2, PT, R193.reuse, R88, PT ;  /* 0x00000058c100720c */ /* 0x040fe20003f46270 */
[----:B------:R-:W-:Y:S01]  /*100f0*/  ULDC.64 UR4, c[0x0][0xae8] ;  /* 0x0002ba0000047ab9 */ /* 0x000fe20000000a00 */
[----:B------:R-:W5:Y:S01]  /*10100*/  LD.E.128 R44, desc[UR40][R44.64] ;  /* 0x000000282c2c7980 */ /* 0x000f62000c101d00 */
[----:B------:R-:W-:Y:S01]  /*10110*/  SEL R76, RZ, 0xffffffff, P3 ;  /* 0xffffffffff4c7807 */ /* 0x000fe20001800000 */
        /* <DEDUP_REMOVED lines=32> */
[----:B------:R-:W-:Y:S02]  /*10320*/  ISETP.GE.AND P1, PT, R200, R79, PT ;  /* 0x0000004fc800720c */ /* 0x000fe40003f26270 */
[----:B------:R-:W-:-:S02]  /*10330*/  ISETP.GE.AND P4, PT, R78, R88, PT ;  /* 0x000000584e00720c */ /* 0x000fc40003f86270 */
[----:B------:R-:W-:Y:S02]  /*10340*/  SEL R77, RZ, 0x10, P2 ;  /* 0x00000010ff4d7807 */ /* 0x000fe40001000000 */
[----:B------:R-:W-:Y:S02]  /*10350*/  SEL R78, RZ, 0x20, P3 ;  /* 0x00000020ff4e7807 */ /* 0x000fe40001800000 */
[----:B------:R-:W-:Y:S02]  /*10360*/  PRMT R0, RZ, 0x654, R0 ;  /* 0x00000654ff007816 */ /* 0x000fe40000000000 */
[----:B------:R-:W-:Y:S02]  /*10370*/  IADD3 R79, R193, 0x1c0, RZ ;  /* 0x000001c0c14f7810 */ /* 0x000fe40007ffe0ff */
[----:B------:R-:W-:Y:S01]  /*10380*/  LOP3.LUT R77, R78, R76, R77, 0xfe, !PT ;  /* 0x0000004c4e4d7212 */ /* 0x000fe200078efe4d */
[----:B0-----:R0:W-:Y:S01]  /*10390*/  SYNCS.ARRIVE.TRANS64.RED.A1T0 RZ, [R0+URZ], RZ ;  /* 0x000000ff00ff79a7 */ /* 0x0011e2000810043f */
[----:B------:R-:W-:Y:S01]  /*103a0*/  ISETP.GE.AND P2, PT, R79, R88, PT ;  /* 0x000000584f00720c */ /* 0x000fe20003f46270 */
[----:B------:R-:W-:Y:S01]  /*103b0*/  IMAD R76, R210, UR4, RZ ;  /* 0x00000004d24c7c24 */ /* 0x000fe2000f8e02ff */
[----:B------:R-:W-:Y:S01]  /*103c0*/  SHF.R.S32.HI R201, RZ, 0x1f, R200 ;  /* 0x0000001fffc97819 */ /* 0x000fe200000114c8 */
[----:B------:R-:W-:Y:S01]  /*103d0*/  IMAD.WIDE.U32 R78, R205, UR4, R20 ;  /* 0x00000004cd4e7c25 */ /* 0x000fe2000f8e0014 */
[----:B------:R-:W-:-:S02]  /*103e0*/  SEL R21, RZ, 0x80, P2 ;  /* 0x00000080ff157807 */ /* 0x000fc40001000000 */
[----:B0-----:R-:W-:Y:S01]  /*103f0*/  SEL R0, RZ, 0x40, P4 ;  /* 0x00000040ff007807 */ /* 0x001fe20002000000 */
[----:B------:R-:W-:-:S03]  /*10400*/  IMAD R81, R205, UR5, R76 ;  /* 0x00000005cd517c24 */ /* 0x000fc6000f8e024c */
[----:B------:R-:W-:Y:S01]  /*10410*/  LOP3.LUT R0, R77, R0, RZ, 0xfc, !PT ;  /* 0x000000004d007212 */ /* 0x000fe200078efcff */
[----:B------:R-:W-:-:S03]  /*10420*/  IMAD.WIDE R76, R207, 0x40, R200 ;  /* 0x00000040cf4c7825 */ /* 0x000fc600078e02c8 */
[----:B------:R-:W-:Y:S01]  /*10430*/  LOP3.LUT R86, R0, R21, RZ, 0xfc, !PT ;  /* 0x0000001500567212 */ /* 0x000fe200078efcff */
[----:B------:R-:W-:Y:S01]  /*10440*/  IMAD.IADD R87, R79, 0x1, R81 ;  /* 0x000000014f577824 */ /* 0x000fe200078e0251 */
        /* <DEDUP_REMOVED lines=13> */
[----:B------:R-:W-:Y:S02]  /*10520*/  LEA R80, P1, R20, UR4, 0x1 ;  /* 0x0000000414507c11 */ /* 0x000fe4000f8208ff */
        /* <DEDUP_REMOVED lines=13> */
.L_x_6418:
[----:B------:R-:W-:Y:S05]  /*10600*/  BSYNC B1 ;  /* 0x0000000000017941 */ /* 0x000fea0003800000 */
.L_x_6417:
        /* <DEDUP_REMOVED lines=31> */
.L_x_6414:
[----:B------:R-:W-:Y:S01]  /*10800*/  ULDC.64 UR4, c[0x0][0xbd8] ;  /* 0x0002f60000047ab9 */ /* 0x000fe20000000a00 */
[----:B------:R-:W-:Y:S01]  /*10810*/  IMAD.MOV.U32 R3, RZ, RZ, RZ ;  /* 0x000000ffff037224 */ /* 0x000fe200078e00ff */
[----:B------:R-:W-:Y:S01]  /*10820*/  ISETP.NE.U32.AND P0, PT, RZ, UR4, PT ;  /* 0x00000004ff007c0c */ /* 0x000fe2000bf05070 */
[----:B------:R-:W3:Y:S01]  /*10830*/  LDC R12, c[0x0][0xa8c] ;  /* 0x0002a300ff0c7b82 */ /* 0x000ee20000000800 */
        /* <DEDUP_REMOVED lines=15> */
[----:B----4-:R-:W4:Y:S04]  /*10930*/  LDG.E R7, desc[UR40][R4.64] ;  /* 0x0000002804077981 */ /* 0x010f28000c1e1900 */
[----:B-----5:R-:W4:Y:S02]  /*10940*/  LDG.E R0, desc[UR40][R4.64+0x4] ;  /* 0x0000042804007981 */ /* 0x020f24000c1e1900 */
[----:B----4-:R-:W-:-:S07]  /*10950*/  IADD3 R0, -R7, R0, RZ ;  /* 0x0000000007007210 */ /* 0x010fce0007ffe1ff */
.L_x_6420:
[----:B------:R-:W-:Y:S01]  /*10960*/  BSSY B1, `(.L_x_6421) ;  /* 0x000001d000017945 */ /* 0x000fe20003800000 */
[----:B------:R-:W-:Y:S02]  /*10970*/  SHF.R.S32.HI R9, RZ, 0x1f, R202 ;  /* 0x0000001fff097819 */ /* 0x000fe400000114ca */
[----:B------:R-:W-:Y:S02]  /*10980*/  SHF.R.S32.HI R10, RZ, 0x1f, R193 ;  /* 0x0000001fff0a7819 */ /* 0x000fe400000114c1 */
[----:B------:R-:W-:Y:S02]  /*10990*/  SEL R205, R205, RZ, !P0 ;  /* 0x000000ffcdcd7207 */ /* 0x000fe40004000000 */
[----:B------:R-:W-:Y:S02]  /*109a0*/  SEL R210, R210, RZ, !P0 ;  /* 0x000000ffd2d27207 */ /* 0x000fe40004000000 */
[----:B-----5:R-:W-:Y:S01]  /*109b0*/  SHF.R.S32.HI R8, RZ, 0x1f, R3 ;  /* 0x0000001fff087819 */ /* 0x020fe20000011403 */
[----:B------:R-:W-:Y:S06]  /*109c0*/  @P2 BRA `(.L_x_6422) ;  /* 0x0000000000582947 */ /* 0x000fec0003800000 */
[----:B----4-:R-:W4:Y:S02]  /*109d0*/  S2R R4, SR_TID.X ;  /* 0x0000000000047919 */ /* 0x010f240000002100 */
[----:B----4-:R-:W-:-:S04]  /*109e0*/  IMAD R4, R207, 0x40, R4 ;  /* 0x00000040cf047824 */ /* 0x010fc800078e0204 */
        /* <DEDUP_REMOVED lines=20> */
.L_x_6422:
[----:B------:R-:W-:Y:S05]  /*10b30*/  BSYNC B1 ;  /* 0x0000000000017941 */ /* 0x000fea0003800000 */
.L_x_6421:
[----:B------:R-:W-:Y:S01]  /*10b40*/  ULDC.64 UR4, c[0x0][0xaa0] ;  /* 0x0002a80000047ab9 */ /* 0x000fe20000000a00 */
[----:B----4-:R-:W-:Y:S01]  /*10b50*/  IMAD.MOV.U32 R4, RZ, RZ, R193 ;  /* 0x000000ffff047224 */ /* 0x010fe200078e00c1 */
[C---:B------:R-:W-:Y:S01]  /*10b60*/  IADD3 R13, R193.reuse, 0x40, RZ ;  /* 0x00000040c10d7810 */ /* 0x040fe20007ffe0ff */
[----:B------:R-:W-:Y:S01]  /*10b70*/  IMAD.MOV.U32 R5, RZ, RZ, R10 ;  /* 0x000000ffff057224 */ /* 0x000fe200078e000a */
[-C--:B---3--:R-:W-:Y:S01]  /*10b80*/  ISETP.GE.AND P2, PT, R193, R12.reuse, PT ;  /* 0x0000000cc100720c */ /* 0x088fe20003f46270 */
[----:B------:R-:W-:Y:S01]  /*10b90*/  IMAD R6, R8, UR4, RZ ;  /* 0x0000000408067c24 */ /* 0x000fe2000f8e02ff */
[----:B------:R-:W-:Y:S01]  /*10ba0*/  ISETP.GE.AND P0, PT, R13, R12, PT ;  /* 0x0000000c0d00720c */ /* 0x000fe20003f06270 */
[C---:B------:R-:W-:Y:S01]  /*10bb0*/  IMAD.WIDE.U32 R4, R3.reuse, UR4, R4 ;  /* 0x0000000403047c25 */ /* 0x040fe2000f8e0004 */
[----:B------:R-:W-:Y:S03]  /*10bc0*/  BSSY B1, `(.L_x_6423) ;  /* 0x0000049000017945 */ /* 0x000fe60003800000 */
[----:B------:R-:W-:Y:S01]  /*10bd0*/  IMAD R3, R3, UR5, R6 ;  /* 0x0000000503037c24 */ /* 0x000fe2000f8e0206 */
[----:B------:R-:W-:Y:S01]  /*10be0*/  ULDC.64 UR4, c[0x0][0xae0] ;  /* 0x0002b80000047ab9 */ /* 0x000fe20000000a00 */
[----:B------:R-:W-:Y:S01]  /*10bf0*/  SEL R6, RZ, 0xffffffff, P0 ;  /* 0xffffffffff067807 */ /* 0x000fe20000000000 */
[----:B------:R-:W-:-:S02]  /*10c00*/  IMAD R7, R9, UR4, RZ ;  /* 0x0000000409077c24 */ /* 0x000fc4000f8e02ff */
[----:B------:R-:W-:Y:S02]  /*10c10*/  IMAD.IADD R5, R5, 0x1, R3 ;  /* 0x0000000105057824 */ /* 0x000fe400078e0203 */
[----:B------:R-:W-:Y:S02]  /*10c20*/  IMAD R3, R207, -0x40, R0 ;  /* 0xffffffc0cf037824 */ /* 0x000fe400078e0200 */
[C---:B------:R-:W-:Y:S02]  /*10c30*/  VIADD R0, R200.reuse, 0x20 ;  /* 0x00000020c8007836 */ /* 0x040fe40000000000 */
[C---:B------:R-:W-:Y:S01]  /*10c40*/  VIADD R15, R193.reuse, 0x80 ;  /* 0x00000080c10f7836 */ /* 0x040fe20000000000 */
[-C--:B------:R-:W-:Y:S01]  /*10c50*/  ISETP.GE.AND P1, PT, R200, R3.reuse, PT ;  /* 0x00000003c800720c */ /* 0x080fe20003f26270 */
[----:B------:R-:W-:Y:S01]  /*10c60*/  VIADD R21, R193, 0xc0 ;  /* 0x000000c0c1157836 */ /* 0x000fe20000000000 */
[----:B------:R-:W-:Y:S01]  /*10c70*/  ISETP.GE.AND P0, PT, R0, R3, PT ;  /* 0x000000030000720c */ /* 0x000fe20003f06270 */
[C---:B------:R-:W-:Y:S01]  /*10c80*/  IMAD R7, R202.reuse, UR5, R7 ;  /* 0x00000005ca077c24 */ /* 0x040fe2000f8e0207 */
[----:B------:R-:W-:Y:S01]  /*10c90*/  SEL R0, RZ, 0x1, P2 ;  /* 0x00000001ff007807 */ /* 0x000fe20001000000 */
[----:B------:R-:W-:Y:S01]  /*10ca0*/  IMAD.WIDE.U32 R4, R202, UR4, R4 ;  /* 0x00000004ca047c25 */ /* 0x000fe2000f8e0004 */
[----:B------:R-:W-:Y:S01]  /*10cb0*/  SHF.L.U32 R3, R6, 0x1, RZ ;  /* 0x0000000106037819 */ /* 0x000fe200000006ff */
[----:B------:R-:W-:Y:S01]  /*10cc0*/  ULDC.64 UR4, c[0x0][0xae8] ;  /* 0x0002ba0000047ab9 */ /* 0x000fe20000000a00 */
[-C--:B------:R-:W-:Y:S01]  /*10cd0*/  ISETP.GE.AND P2, PT, R15, R12.reuse, PT ;  /* 0x0000000c0f00720c */ /* 0x080fe20003f46270 */
[----:B------:R-:W-:Y:S01]  /*10ce0*/  VIADD R25, R193, 0x100 ;  /* 0x00000100c1197836 */ /* 0x000fe20000000000 */
[----:B------:R-:W-:Y:S01]  /*10cf0*/  ISETP.GE.AND P3, PT, R21, R12, PT ;  /* 0x0000000c1500720c */ /* 0x000fe20003f66270 */
[----:B------:R-:W-:Y:S01]  /*10d00*/  VIADD R27, R193, 0x140 ;  /* 0x00000140c11b7836 */ /* 0x000fe20000000000 */
[----:B------:R-:W-:Y:S01]  /*10d10*/  LOP3.LUT R0, R3, 0x2, R0, 0xe2, !PT ;  /* 0x0000000203007812 */ /* 0x000fe200078ee200 */
[----:B------:R-:W-:Y:S01]  /*10d20*/  IMAD.IADD R5, R5, 0x1, R7 ;  /* 0x0000000105057824 */ /* 0x000fe200078e0207 */
[C---:B------:R-:W-:Y:S01]  /*10d30*/  IADD3 R7, R193.reuse, 0x180, RZ ;  /* 0x00000180c1077810 */ /* 0x040fe20007ffe0ff */
[----:B------:R-:W-:Y:S01]  /*10d40*/  VIADD R9, R193, 0x1c0 ;  /* 0x000001c0c1097836 */ /* 0x000fe20000000000 */
[----:B------:R-:W-:-:S02]  /*10d50*/  SEL R3, RZ, 0x4, P2 ;  /* 0x00000004ff037807 */ /* 0x000fc40001000000 */
[----:B------:R-:W-:Y:S02]  /*10d60*/  SEL R6, RZ, 0x8, P3 ;  /* 0x00000008ff067807 */ /* 0x000fe40001800000 */
[-C--:B------:R-:W-:Y:S02]  /*10d70*/  ISETP.GE.AND P2, PT, R25, R12.reuse, PT ;  /* 0x0000000c1900720c */ /* 0x080fe40003f46270 */
        /* <DEDUP_REMOVED lines=45> */
.L_x_6424:
[----:B------:R-:W-:Y:S05]  /*11050*/  BSYNC B1 ;  /* 0x0000000000017941 */ /* 0x000fea0003800000 */
.L_x_6423:
[----:B------:R-:W-:Y:S05]  /*11060*/  @P0 BRA `(.L_x_6419) ;  /* 0x0000000000700947 */ /* 0x000fea0003800000 */
[----:B------:R-:W-:Y:S01]  /*11070*/  IADD3 R3, P0, R8, 0x20, RZ ;  /* 0x0000002008037810 */ /* 0x000fe20007f1e0ff */
        /* <DEDUP_REMOVED lines=27> */
.L_x_6419:
[----:B------:R-:W-:Y:S05]  /*11230*/  BSYNC B0 ;  /* 0x0000000000007941 */ /* 0x000fea0003800000 */
.L_x_6413:
[----:B------:R-:W-:Y:S02]  /*11240*/  ULDC UR4, c[0x0][0xc14] ;  /* 0x0003050000047ab9 */ /* 0x000fe40000000800 */
[----:B--2---:R-:W-:-:S13]  /*11250*/  ISETP.GE.AND P0, PT, R187, UR4, PT ;  /* 0x00000004bb007c0c */ /* 0x004fda000bf06270 */
[----:B------:R-:W-:Y:S05]  /*11260*/  @!P0 BRA `(.L_x_6425) ;  /* 0xfffffefc00a48947 */ /* 0x000fea000383ffff */
[----:B------:R-:W-:Y:S05]  /*11270*/  BRA `(.L_x_6279) ;  /* 0x00000060008c7947 */ /* 0x000fea0003800000 */
.L_x_6277:
        /* <DEDUP_REMOVED lines=52> */
[----:B0-----:R-:W-:-:S05]  /*115c0*/  IMAD R5, R5, UR4, RZ ;  /* 0x0000000405057c24 */ /* 0x001fca000f8e02ff */
[----:B-1----:R-:W-:Y:S02]  /*115d0*/  ISETP.GT.AND P0, PT, R5, UR6, PT ;  /* 0x0000000605007c0c */ /* 0x002fe4000bf04270 */
[----:B------:R-:W-:-:S11]  /*115e0*/  MOV R2, R5 ;  /* 0x0000000500027202 */ /* 0x000fd60000000f00 */
[----:B------:R-:W-:Y:S05]  /*115f0*/  @P0 BRA `(.L_x_6426) ;  /* 0x0000000000b80947 */ /* 0x000fea0003800000 */
[----:B------:R-:W-:Y:S01]  /*11600*/  IMAD.MOV.U32 R5, RZ, RZ, R2 ;  /* 0x000000ffff057224 */ /* 0x000fe200078e0002 */
[----:B------:R-:W-:Y:S01]  /*11610*/  ULDC UR5, c[0x0][0xc14] ;  /* 0x0003050000057ab9 */ /* 0x000fe20000000800 */
[----:B------:R-:W-:Y:S01]  /*11620*/  IMAD.MOV.U32 R6, RZ, RZ, RZ ;  /* 0x000000ffff067224 */ /* 0x000fe200078e00ff */
[----:B------:R-:W-:Y:S01]  /*11630*/  ULDC UR7, c[0x0][0xc14] ;  /* 0x0003050000077ab9 */ /* 0x000fe20000000800 */
[----:B------:R-:W-:-:S05]  /*11640*/  ULDC UR4, c[0x0][0xc10] ;  /* 0x0003040000047ab9 */ /* 0x000fca0000000800 */
.L_x_6430:
[----:B------:R-:W-:Y:S01]  /*11650*/  VIADD R6, R6, 0x1f ;  /* 0x0000001f06067836 */ /* 0x000fe20000000000 */
[----:B------:R-:W-:-:S04]  /*11660*/  MOV R19, UR7 ;  /* 0x0000000700137c02 */ /* 0x000fc80008000f00 */
        /* <DEDUP_REMOVED lines=13> */
.L_x_6429:
[----:B------:R-:W-:Y:S05]  /*11740*/  BSYNC B0 ;  /* 0x0000000000007941 */ /* 0x000fea0003800000 */
.L_x_6428:
        /* <DEDUP_REMOVED lines=25> */
.L_x_6426:
        /* <DEDUP_REMOVED lines=20> */
.L_x_6431:
        /* <DEDUP_REMOVED lines=22> */
[----:B------:R-:W-:-:S03]  /*11b80*/  IMAD.MOV R9, RZ, RZ, -R9 ;  /* 0x000000ffff097224 */ /* 0x000fc600078e0a09 */
[----:B------:R-:W-:Y:S01]  /*11b90*/  IADD3 R3, -R4, RZ, RZ ;  /* 0x000000ff04037210 */ /* 0x000fe20007ffe1ff */
        /* <DEDUP_REMOVED lines=8> */
[----:B-1----:R-:W-:Y:S01]  /*11c20*/  MOV R2, RZ ;  /* 0x000000ff00027202 */ /* 0x002fe20000000f00 */
        /* <DEDUP_REMOVED lines=23> */
.L_x_6427:
[----:B------:R-:W-:Y:S02]  /*11da0*/  IMAD.MOV.U32 R17, RZ, RZ, RZ ;  /* 0x000000ffff117224 */ /* 0x000fe400078e00ff */
[----:B------:R-:W-:Y:S02]  /*11db0*/  IMAD.U32 R16, RZ, RZ, UR6 ;  /* 0x00000006ff107e24 */ /* 0x000fe4000f8e00ff */
[----:B------:R-:W-:-:S07]  /*11dc0*/  IMAD.MOV.U32 R18, RZ, RZ, RZ ;  /* 0x000000ffff127224 */ /* 0x000fce00078e00ff */
.L_x_6432:
        /* <DEDUP_REMOVED lines=9> */
[----:B------:R-:W-:Y:S02]  /*11e60*/  ISETP.GE.AND P0, PT, R19, UR5, PT ;  /* 0x0000000513007c0c */ /* 0x000fe4000bf06270 */
[----:B-1----:R-:W-:-:S05]  /*11e70*/  MOV R0, 0x1 ;  /* 0x0000000100007802 */ /* 0x002fca0000000f00 */
[----:B------:R1:W-:Y:S04]  /*11e80*/  STL [R1+0x8], R0 ;  /* 0x0000080001007387 */ /* 0x0003e80000100800 */
[----:B------:R1:W-:Y:S02]  /*11e90*/  STL [R1], RZ ;  /* 0x000000ff01007387 */ /* 0x0003e40000100800 */
[----:B------:R-:W-:Y:S05]  /*11ea0*/  @P0 BRA `(.L_x_6433) ;  /* 0x0000005000980947 */ /* 0x000fea0003800000 */
[----:B-1----:R-:W-:Y:S01]  /*11eb0*/  IMAD.MOV.U32 R0, RZ, RZ, 0x1 ;  /* 0x00000001ff007424 */ /* 0x002fe200078e00ff */
[----:B------:R1:W-:Y:S01]  /*11ec0*/  STL [R1], RZ ;  /* 0x000000ff01007387 */ /* 0x0003e20000100800 */
[----:B------:R-:W-:Y:S01]  /*11ed0*/  ULDC.64 UR38, c[0x0][0x198] ;  /* 0x0000660000267ab9 */ /* 0x000fe20000000a00 */
[----:B------:R-:W-:Y:S02]  /*11ee0*/  ULDC UR36, c[0x0][0xc] ;  /* 0x0000030000247ab9 */ /* 0x000fe40000000800 */
[----:B------:R1:W-:Y:S04]  /*11ef0*/  STL [R1+0x8], R0 ;  /* 0x0000080001007387 */ /* 0x0003e80000100800 */
[----:B------:R1:W-:Y:S04]  /*11f00*/  STL [R1+0x4], RZ ;  /* 0x000004ff01007387 */ /* 0x0003e80000100800 */
[----:B------:R1:W-:Y:S04]  /*11f10*/  STL [R1+0xc], R0 ;  /* 0x00000c0001007387 */ /* 0x0003e80000100800 */
[----:B------:R1:W-:Y:S02]  /*11f20*/  STL [R1+0x28], RZ ;  /* 0x000028ff01007387 */ /* 0x0003e40000100800 */
.L_x_6517:
[----:B--2---:R-:W2:Y:S02]  /*11f30*/  LDC.64 R2, c[0x0][0xc60] ;  /* 0x00031800ff027b82 */ /* 0x004ea40000000a00 */
[----:B--2---:R-:W-:-:S05]  /*11f40*/  IMAD.WIDE R2, R19, 0x4, R2 ;  /* 0x0000000413027825 */ /* 0x004fca00078e0202 */
[----:B-1----:R-:W1:Y:S01]  /*11f50*/  LDG.E R11, desc[UR40][R2.64] ;  /* 0x00000028020b7981 */ /* 0x002e62000c1e1900 */
[----:B------:R-:W-:Y:S05]  /*11f60*/  YIELD ;  /* 0x0000000000007946 */ /* 0x000fea0003800000 */
[----:B------:R-:W-:Y:S01]  /*11f70*/  ULDC.64 UR4, c[0x0][0xa28] ;  /* 0x00028a0000047ab9 */ /* 0x000fe20000000a00 */
[----:B------:R-:W-:Y:S02]  /*11f80*/  CS2R R8, SRZ ;  /* 0x0000000000087805 */ /* 0x000fe4000001ff00 */
[----:B------:R-:W-:Y:S01]  /*11f90*/  ISETP.NE.U32.AND P0, PT, RZ, UR4, PT ;  /* 0x00000004ff007c0c */ /* 0x000fe2000bf05070 */
[----:B------:R-:W-:Y:S01]  /*11fa0*/  ULDC.64 UR8, c[0x0][0xa08] ;  /* 0x0002820000087ab9 */ /* 0x000fe20000000a00 */
[----:B------:R-:W-:-:S02]  /*11fb0*/  ULDC.64 UR10, c[0x0][0xa10] ;  /* 0x00028400000a7ab9 */ /* 0x000fc40000000a00 */
[----:B------:R-:W-:Y:S02]  /*11fc0*/  ISETP.NE.AND.EX P0, PT, RZ, UR5, PT, P0 ;  /* 0x00000005ff007c0c */ /* 0x000fe4000bf05300 */
[----:B-1----:R-:W-:Y:S01]  /*11fd0*/  SHF.R.S32.HI R0, RZ, 0x1f, R11 ;  /* 0x0000001fff007819 */ /* 0x002fe2000001140b */
        /* <DEDUP_REMOVED lines=13> */
[C---:B0-----:R-:W-:Y:S01]  /*120b0*/  @P0 IADD3.X R13, R14.reuse, UR5, RZ, P1, !PT ;  /* 0x000000050e0d0c10 */ /* 0x041fe20008ffe4ff */
[----:B------:R-:W-:Y:S02]  /*120c0*/  ULDC.64 UR4, c[0x0][0xa00] ;  /* 0x0002800000047ab9 */ /* 0x000fe40000000a00 */
[----:B------:R-:W-:Y:S02]  /*120d0*/  ISETP.NE.U32.AND P2, PT, RZ, UR4, PT ;  /* 0x00000004ff007c0c */ /* 0x000fe4000bf45070 */
[C---:B-1----:R-:W-:Y:S02]  /*120e0*/  IADD3 R2, P1, R15.reuse, UR4, RZ ;  /* 0x000000040f027c10 */ /* 0x042fe4000ff3e0ff */
[----:B------:R-:W-:Y:S02]  /*120f0*/  ISETP.NE.AND.EX P2, PT, RZ, UR5, PT, P2 ;  /* 0x00000005ff007c0c */ /* 0x000fe4000bf45320 */
[----:B------:R-:W-:Y:S01]  /*12100*/  IADD3.X R3, R14, UR5, RZ, P1, !PT ;  /* 0x000000050e037c10 */ /* 0x000fe20008ffe4ff */
[----:B------:R-:W-:Y:S01]  /*12110*/  ULDC UR4, c[0x0][0x288] ;  /* 0x0000a20000047ab9 */ /* 0x000fe20000000800 */
[----:B------:R-:W-:Y:S01]  /*12120*/  IADD3 R6, P1, R15, UR8, RZ ;  /* 0x000000080f067c10 */ /* 0x000fe2000ff3e0ff */
[----:B------:R-:W-:Y:S01]  /*12130*/  IMAD.U32 R10, RZ, RZ, UR4 ;  /* 0x00000004ff0a7e24 */ /* 0x000fe2000f8e00ff */
[----:B------:R-:W-:-:S02]  /*12140*/  ULDC.64 UR4, c[0x0][0x3f8] ;  /* 0x0000fe0000047ab9 */ /* 0x000fc40000000a00 */
[----:B------:R-:W-:-:S03]  /*12150*/  IADD3.X R7, R14, UR9, RZ, P1, !PT ;  /* 0x000000090e077c10 */ /* 0x000fc60008ffe4ff */
        /* <DEDUP_REMOVED lines=12> */
[----:B------:R-:W-:Y:S02]  /*12220*/  ISETP.NE.U32.AND P1, PT, RZ, UR10, PT ;  /* 0x0000000aff007c0c */ /* 0x000fe4000bf25070 */
[----:B------:R-:W-:Y:S02]  /*12230*/  MOV R0, UR6 ;  /* 0x0000000600007c02 */ /* 0x000fe40008000f00 */
[----:B------:R-:W-:Y:S01]  /*12240*/  ISETP.NE.AND.EX P1, PT, RZ, UR11, PT, P1 ;  /* 0x0000000bff007c0c */ /* 0x000fe2000bf25310 */
[----:B--2---:R1:W-:Y:S02]  /*12250*/  STL [R1+0x2c], R9 ;  /* 0x00002c0901007387 */ /* 0x0043e40000100800 */
[----:B-1----:R-:W-:Y:S01]  /*12260*/  IMAD.U32 R9, RZ, RZ, UR4 ;  /* 0x00000004ff097e24 */ /* 0x002fe2000f8e00ff */
[----:B0-----:R-:W-:Y:S09]  /*12270*/  @P0 BRA `(.L_x_6434) ;  /* 0x0000000000100947 */ /* 0x001ff20003800000 */
[----:B------:R-:W-:Y:S05]  /*12280*/  @!P2 BRA `(.L_x_6434) ;  /* 0x00000000000ca947 */ /* 0x000fea0003800000 */
[----:B-----5:R-:W2:Y:S04]  /*12290*/  LDG.E R10, desc[UR40][R2.64] ;  /* 0x00000028020a7981 */ /* 0x020ea8000c1e1900 */
[----:B------:R-:W2:Y:S02]  /*122a0*/  LDG.E R2, desc[UR40][R2.64+0x4] ;  /* 0x0000042802027981 */ /* 0x000ea4000c1e1900 */
[----:B--2---:R-:W-:-:S07]  /*122b0*/  IMAD.IADD R10, R2, 0x1, -R10 ;  /* 0x00000001020a7824 */ /* 0x004fce00078e0a0a */
.L_x_6434:
[----:B------:R-:W-:Y:S01]  /*122c0*/  IMAD.MOV.U32 R2, RZ, RZ, RZ ;  /* 0x000000ffff027224 */ /* 0x000fe200078e00ff */
[----:B------:R-:W-:Y:S01]  /*122d0*/  MOV R20, RZ ;  /* 0x000000ff00147202 */ /* 0x000fe20000000f00 */
[----:B------:R-:W-:-:S04]  /*122e0*/  ULDC.64 UR4, c[0x0][0xa20] ;  /* 0x0002880000047ab9 */ /* 0x000fc80000000a00 */
[----:B------:R-:W2:Y:S04]  /*122f0*/  @P3 LDG.E R2, desc[UR40][R6.64] ;  /* 0x0000002806023981 */ /* 0x000ea8000c1e1900 */
[----:B------:R0:W5:Y:S01]  /*12300*/  @P1 LDG.E R20, desc[UR40][R4.64] ;  /* 0x0000002804141981 */ /* 0x000162000c1e1900 */
[----:B------:R-:W-:-:S04]  /*12310*/  ISETP.NE.U32.AND P0, PT, RZ, UR4, PT ;  /* 0x00000004ff007c0c */ /* 0x000fc8000bf05070 */
[----:B------:R-:W-:Y:S01]  /*12320*/  ISETP.NE.AND.EX P0, PT, RZ, UR5, PT, P0 ;  /* 0x00000005ff007c0c */ /* 0x000fe2000bf05300 */
[----:B--2--5:R-:W-:-:S05]  /*12330*/  IMAD.IADD R2, R2, 0x1, R8 ;  /* 0x0000000102027824 */ /* 0x024fca00078e0208 */
[----:B------:R0:W-:Y:S07]  /*12340*/  STL [R1+0x10], R2 ;  /* 0x0000100201007387 */ /* 0x0001ee0000100800 */
[----:B------:R-:W-:Y:S05]  /*12350*/  @!P0 BRA `(.L_x_6435) ;  /* 0x0000000000108947 */ /* 0x000fea0003800000 */
[----:B0-----:R-:W-:-:S04]  /*12360*/  IADD3 R2, P0, R15, UR4, RZ ;  /* 0x000000040f027c10 */ /* 0x001fc8000ff1e0ff */
[----:B------:R-:W-:-:S05]  /*12370*/  IADD3.X R3, R14, UR5, RZ, P0, !PT ;  /* 0x000000050e037c10 */ /* 0x000fca00087fe4ff */
[----:B------:R0:W5:Y:S01]  /*12380*/  LDG.E R9, desc[UR40][R2.64] ;  /* 0x0000002802097981 */ /* 0x000162000c1e1900 */
[----:B------:R-:W-:Y:S05]  /*12390*/  BRA `(.L_x_6436) ;  /* 0x0000000000107947 */ /* 0x000fea0003800000 */
.L_x_6435:
[----:B------:R-:W-:Y:S05]  /*123a0*/  @!P3 BRA `(.L_x_6436) ;  /* 0x00000000000cb947 */ /* 0x000fea0003800000 */
[----:B------:R-:W2:Y:S04]  /*123b0*/  LDG.E R9, desc[UR40][R6.64] ;  /* 0x0000002806097981 */ /* 0x000ea8000c1e1900 */
[----:B------:R-:W2:Y:S02]  /*123c0*/  LDG.E R6, desc[UR40][R6.64+0x4] ;  /* 0x0000042806067981 */ /* 0x000ea4000c1e1900 */
[----:B--2---:R-:W-:-:S07]  /*123d0*/  IMAD.IADD R9, R6, 0x1, -R9 ;  /* 0x0000000106097824 */ /* 0x004fce00078e0a09 */
.L_x_6436:
        /* <DEDUP_REMOVED lines=16> */
[----:B------:R-:W-:-:S05]  /*124e0*/  VIMNMX R6, R4, R2, PT ;  /* 0x0000000204067248 */ /* 0x000fca0003fe0100 */
[----:B------:R-:W-:Y:S01]  /*124f0*/  IMAD R2, R6, 0x40, -R9 ;  /* 0x0000004006027824 */ /* 0x000fe200078e0a09 */
[----:B------:R-:W-:-:S04]  /*12500*/  IADD3 R9, -R9, RZ, RZ ;  /* 0x000000ff09097210 */ /* 0x000fc80007ffe1ff */
[----:B------:R-:W-:Y:S02]  /*12510*/  VIMNMX R2, R2, R0, PT ;  /* 0x0000000002027248 */ /* 0x000fe40003fe0100 */
[----:B------:R-:W-:-:S04]  /*12520*/  VIMNMX R9, RZ, R9, !PT ;  /* 0x00000009ff097248 */ /* 0x000fc80007fe0100 */
[----:B------:R-:W-:Y:S02]  /*12530*/  ISETP.GT.AND P0, PT, R2, R9, PT ;  /* 0x000000090200720c */ /* 0x000fe40003f04270 */
[----:B------:R-:W-:-:S11]  /*12540*/  SHF.R.U32.HI R0, RZ, 0x6, R9 ;  /* 0x00000006ff007819 */ /* 0x000fd60000011609 */
[----:B------:R-:W-:-:S05]  /*12550*/  @P0 VIADD R2, R2, 0x3f ;  /* 0x0000003f02020836 */ /* 0x000fca0000000000 */
[----:B------:R-:W-:Y:S01]  /*12560*/  @P0 SHF.R.S32.HI R3, RZ, 0x1f, R2 ;  /* 0x0000001fff030819 */ /* 0x000fe20000011402 */
[----:B------:R0:W-:Y:S03]  /*12570*/  STL [R1+0x1c], R6 ;  /* 0x00001c0601007387 */ /* 0x0001e60000100800 */
[----:B------:R-:W-:Y:S01]  /*12580*/  @P0 LEA.HI R3, R3, R2, RZ, 0x6 ;  /* 0x0000000203030211 */ /* 0x000fe200078f30ff */
[----:B------:R-:W-:-:S03]  /*12590*/  IMAD.MOV.U32 R2, RZ, RZ, R0 ;  /* 0x000000ffff027224 */ /* 0x000fc600078e0000 */
[----:B------:R-:W-:-:S04]  /*125a0*/  @P0 SHF.R.S32.HI R2, RZ, 0x6, R3 ;  /* 0x00000006ff020819 */ /* 0x000fc80000011403 */
[----:B------:R-:W-:-:S13]  /*125b0*/  ISETP.GT.AND P0, PT, R2, R0, PT ;  /* 0x000000000200720c */ /* 0x000fda0003f04270 */
[----:B0-----:R-:W-:Y:S05]  /*125c0*/  @!P0 BRA `(.L_x_6438) ;  /* 0x0000000c00e88947 */ /* 0x001fea0003800000 */
        /* <DEDUP_REMOVED lines=10> */
.L_x_6585:
[----:B------:R-:W-:-:S03]  /*12670*/  UMOV UR4, 0xffffffff ;  /* 0xffffffff00047882 */ /* 0x000fc60000000000 */
[----:B------:R-:W-:Y:S05]  /*12680*/  BRA.DIV UR4, `(.L_x_6440) ;  /* 0x0000005e045c7947 */ /* 0x000fea000b800000 */
[----:B------:R-:W-:-:S13]  /*12690*/  ELECT P6, URZ, PT ;  /* 0x00000000003f782f */ /* 0x000fda00038c0000 */
.L_x_6588:
[----:B------:R-:W2:Y:S01]  /*126a0*/  LDL R5, [R1+0x28] ;  /* 0x0000280001057983 */ /* 0x000ea20000100800 */
[----:B------:R-:W-:Y:S01]  /*126b0*/  BSSY B1, `(.L_x_6441) ;  /* 0x000000b000017945 */ /* 0x000fe20003800000 */
[----:B------:R-:W0:Y:S01]  /*126c0*/  S2R R9, SR_CgaCtaId ;  /* 0x0000000000097919 */ /* 0x000e220000008800 */
[----:B--2---:R-:W-:-:S04]  /*126d0*/  IADD3 R5, R5, 0x1, RZ ;  /* 0x0000000105057810 */ /* 0x004fc80007ffe0ff */
        /* <DEDUP_REMOVED lines=8> */
.L_x_6589:
[----:B------:R-:W-:Y:S05]  /*12760*/  BSYNC B1 ;  /* 0x0000000000017941 */ /* 0x000fea0003800000 */
.L_x_6441:
        /* <DEDUP_REMOVED lines=8> */
.L_x_6590:
        /* <DEDUP_REMOVED lines=11> */
.L_x_6446:
        /* <DEDUP_REMOVED lines=12> */
[----:B------:R-:W-:-:S04]  /*12960*/  IMAD R6, R2, 0x40, R20 ;  /* 0x0000004002067824 */ /* 0x000fc800078e0214 */
[----:B------:R-:W-:-:S05]  /*12970*/  VIADD R6, R6, 0xffffffc0 ;  /* 0xffffffc006067836 */ /* 0x000fca0000000000 */
[----:B------:R-:W-:-:S03]  /*12980*/  R2UR UR11, R6 ;  /* 0x00000000060b72ca */ /* 0x000fc600000e0000 */
[----:B------:R-:W-:-:S10]  /*12990*/  UIADD3 UR8, UR8, 0x22400, URZ ;  /* 0x0002240008087890 */ /* 0x000fd4000fffe03f */
[----:B------:R1:W-:Y:S01]  /*129a0*/  UTMALDG.4D [UR8], [UR4], desc[UR6] ;  /* 0x00000608040075b4 */ /* 0x0003e20008019000 */
[----:B------:R-:W2:Y:S02]  /*129b0*/  SYNCS.PHASECHK.TRANS64.TRYWAIT P0, [R5+URZ+0x28cc0], R7 ;  /* 0x028cc007050075a7 */ /* 0x000ea4000800017f */
[----:B-12---:R-:W-:Y:S05]  /*129c0*/  @!P0 BRA `(.L_x_6447) ;  /* 0x0000005800d48947 */ /* 0x006fea0003800000 */
.L_x_6591:
        /* <DEDUP_REMOVED lines=8> */
.L_x_6448:
        /* <DEDUP_REMOVED lines=51> */
.L_x_6444:
[----:B------:R-:W-:Y:S05]  /*12d80*/  BSYNC B1 ;  /* 0x0000000000017941 */ /* 0x000fea0003800000 */
.L_x_6443:
        /* <DEDUP_REMOVED lines=16> */
.L_x_6455:
        /* <DEDUP_REMOVED lines=9> */
.L_x_6592:
        /* <DEDUP_REMOVED lines=11> */
.L_x_6452:
        /* <DEDUP_REMOVED lines=17> */
.L_x_6593:
        /* <DEDUP_REMOVED lines=8> */
.L_x_6454:
        /* <DEDUP_REMOVED lines=51> */
.L_x_6450:
[----:B------:R-:W-:Y:S05]  /*13490*/  BSYNC B1 ;  /* 0x0000000000017941 */ /* 0x000fea0003800000 */
.L_x_6449:
        /* <DEDUP_REMOVED lines=13> */
.L_x_6438:
[----:B------:R-:W-:Y:S05]  /*13570*/  BSYNC B0 ;  /* 0x0000000000007941 */ /* 0x000fea0003800000 */
.L_x_6437:
        /* <DEDUP_REMOVED lines=23> */
.L_x_6457:
        /* <DEDUP_REMOVED lines=16> */
[----:B0-----:R-:W-:Y:S02]  /*137f0*/  IMAD.U32 R7, RZ, RZ, UR9 ;  /* 0x00000009ff077e24 */ /* 0x001fe4000f8e00ff */
[----:B------:R-:W-:-:S02]  /*13800*/  IMAD.U32 R10, RZ, RZ, UR4 ;  /* 0x00000004ff0a7e24 */ /* 0x000fc4000f8e00ff */
[----:B------:R-:W-:Y:S02]  /*13810*/  IMAD.MOV.U32 R8, RZ, RZ, 0x70 ;  /* 0x00000070ff087424 */ /* 0x000fe400078e00ff */
[----:B------:R-:W-:Y:S02]  /*13820*/  IMAD.MOV.U32 R12, RZ, RZ, 0x1 ;  /* 0x00000001ff0c7424 */ /* 0x000fe400078e00ff */
[----:B------:R-:W-:-:S07]  /*13830*/  IMAD.MOV.U32 R13, RZ, RZ, RZ ;  /* 0x000000ffff0d7224 */ /* 0x000fce00078e00ff */
[----:B------:R-:W-:-:S07]  /*13840*/  LEPC R20, `(.L_x_6459) ;  /* 0x000000001014794e */ /* 0x000fce0000000000 */
[----:B-1----:R-:W-:Y:S05]  /*13850*/  CALL.ABS.NOINC R2 ;  /* 0x0000000002007343 */ /* 0x002fea0003c00000 */
.L_x_6459:
        /* <DEDUP_REMOVED lines=10> */
[----:B0-----:R-:W-:Y:S01]  /*13900*/  MOV R7, UR9 ;  /* 0x0000000900077c02 */ /* 0x001fe20008000f00 */
[----:B------:R-:W-:Y:S01]  /*13910*/  IMAD.U32 R5, RZ, RZ, UR7 ;  /* 0x00000007ff057e24 */ /* 0x000fe2000f8e00ff */
[----:B------:R-:W-:Y:S01]  /*13920*/  MOV R12, 0x1 ;  /* 0x00000001000c7802 */ /* 0x000fe20000000f00 */
[----:B------:R-:W-:Y:S02]  /*13930*/  IMAD.U32 R6, RZ, RZ, UR8 ;  /* 0x00000008ff067e24 */ /* 0x000fe4000f8e00ff */
[----:B------:R-:W-:-:S02]  /*13940*/  IMAD.U32 R10, RZ, RZ, UR4 ;  /* 0x00000004ff0a7e24 */ /* 0x000fc4000f8e00ff */
[----:B------:R-:W-:Y:S02]  /*13950*/  IMAD.U32 R11, RZ, RZ, UR5 ;  /* 0x00000005ff0b7e24 */ /* 0x000fe4000f8e00ff */
[----:B------:R-:W-:Y:S02]  /*13960*/  IMAD.MOV.U32 R8, RZ, RZ, 0x70 ;  /* 0x00000070ff087424 */ /* 0x000fe400078e00ff */
[----:B-1----:R-:W-:-:S07]  /*13970*/  IMAD.MOV.U32 R13, RZ, RZ, RZ ;  /* 0x000000ffff0d7224 */ /* 0x002fce00078e00ff */
[----:B------:R-:W-:-:S07]  /*13980*/  LEPC R20, `(.L_x_6461) ;  /* 0x000000001014794e */ /* 0x000fce0000000000 */
[----:B--2---:R-:W-:Y:S05]  /*13990*/  CALL.ABS.NOINC R2 ;  /* 0x0000000002007343 */ /* 0x004fea0003c00000 */
.L_x_6461:
        /* <DEDUP_REMOVED lines=16> */
.L_x_6460:
[----:B------:R-:W2:Y:S01]  /*13aa0*/  LDL.LU R2, [R1+0x20] ;  /* 0x0000200001027983 */ /* 0x000ea20000300800 */
[----:B------:R-:W-:-:S03]  /*13ab0*/  ULDC.64 UR4, c[0x0][0x9f8] ;  /* 0x00027e0000047ab9 */ /* 0x000fc60000000a00 */
[----:B------:R-:W3:Y:S04]  /*13ac0*/  LDL.LU R0, [R1+0x24] ;  /* 0x0000240001007983 */ /* 0x000ee80000300800 */
[----:B------:R-:W4:Y:S04]  /*13ad0*/  LDL.LU R4, [R1+0x2c] ;  /* 0x00002c0001047983 */ /* 0x000f280000300800 */
[----:B0-----:R-:W4:Y:S01]  /*13ae0*/  LDL.LU R8, [R1+0x18] ;  /* 0x0000180001087983 */ /* 0x001f220000300800 */
        /* <DEDUP_REMOVED lines=26> */
.L_x_6462:
        /* <DEDUP_REMOVED lines=19> */
.L_x_6596:
[----:B------:R-:W-:Y:S01]  /*13dc0*/  UMOV UR4, 0xffffffff ;  /* 0xffffffff00047882 */ /* 0x000fe20000000000 */
[----:B------:R-:W-:Y:S02]  /*13dd0*/  SHF.R.S32.HI R8, RZ, 0x1f, R0 ;  /* 0x0000001fff087819 */ /* 0x000fe40000011400 */
[----:B------:R-:W-:Y:S05]  /*13de0*/  BRA.DIV UR4, `(.L_x_6464) ;  /* 0x0000004a043c7947 */ /* 0x000fea000b800000 */
[----:B------:R-:W-:-:S13]  /*13df0*/  ELECT P6, URZ, PT ;  /* 0x00000000003f782f */ /* 0x000fda00038c0000 */
.L_x_6599:
[----:B------:R-:W-:Y:S05]  /*13e00*/  @!P6 BRA `(.L_x_6465) ;  /* 0x0000000000fce947 */ /* 0x000fea0003800000 */
[----:B------:R-:W-:-:S04]  /*13e10*/  ISETP.NE.U32.AND P0, PT, R20, RZ, PT ;  /* 0x000000ff1400720c */ /* 0x000fc80003f05070 */
[----:B------:R-:W-:-:S13]  /*13e20*/  ISETP.NE.AND.EX P0, PT, R21, RZ, PT, P0 ;  /* 0x000000ff1500720c */ /* 0x000fda0003f05300 */
[----:B------:R-:W-:Y:S05]  /*13e30*/  @!P0 BRA `(.L_x_6466) ;  /* 0x0000000000488947 */ /* 0x000fea0003800000 */
[----:B------:R-:W0:Y:S01]  /*13e40*/  LDC R9, c[0x0][0x41c] ;  /* 0x00010700ff097b82 */ /* 0x000e220000000800 */
[----:B------:R-:W-:Y:S01]  /*13e50*/  IMAD.MOV.U32 R5, RZ, RZ, R3 ;  /* 0x000000ffff057224 */ /* 0x000fe200078e0003 */
[----:B------:R-:W-:Y:S01]  /*13e60*/  ULDC.64 UR4, c[0x0][0x408] ;  /* 0x0001020000047ab9 */ /* 0x000fe20000000a00 */
[----:B0-----:R-:W-:-:S13]  /*13e70*/  ISETP.NE.AND P0, PT, R9, 0x1, PT ;  /* 0x000000010900780c */ /* 0x001fda0003f05270 */
[----:B------:R-:W0:Y:S02]  /*13e80*/  @P0 LDC.64 R6, c[0x0][0x420] ;  /* 0x00010800ff060b82 */ /* 0x000e240000000a00 */
[----:B0-----:R-:W-:-:S05]  /*13e90*/  @P0 IMAD.HI.U32 R6, R3, R6, RZ ;  /* 0x0000000603060227 */ /* 0x001fca00078e00ff */
[----:B------:R-:W-:-:S04]  /*13ea0*/  @P0 SHF.R.U32.HI R5, RZ, R7, R6 ;  /* 0x00000007ff050219 */ /* 0x000fc80000011606 */
[----:B------:R-:W-:Y:S02]  /*13eb0*/  IADD3 R6, -R5, RZ, RZ ;  /* 0x000000ff05067210 */ /* 0x000fe40007ffe1ff */
[----:B------:R-:W-:-:S03]  /*13ec0*/  SHF.R.S32.HI R7, RZ, 0x1f, R5 ;  /* 0x0000001fff077819 */ /* 0x000fc60000011405 */
        /* <DEDUP_REMOVED lines=9> */
.L_x_6466:
        /* <DEDUP_REMOVED lines=9> */
.L_x_6600:
        /* <DEDUP_REMOVED lines=11> */
.L_x_6468:
        /* <DEDUP_REMOVED lines=22> */
.L_x_6465:
        /* <DEDUP_REMOVED lines=30> */
.L_x_6601:
[----:B------:R-:W-:Y:S05]  /*143e0*/  BSYNC B0 ;  /* 0x0000000000007941 */ /* 0x000fea0003800000 */
.L_x_6469:
        /* <DEDUP_REMOVED lines=11> */
.L_x_6602:
        /* <DEDUP_REMOVED lines=11> */
.L_x_6474:
        /* <DEDUP_REMOVED lines=57> */
.L_x_6472:
[----:B------:R-:W-:Y:S05]  /*148e0*/  BSYNC B0 ;  /* 0x0000000000007941 */ /* 0x000fea0003800000 */
.L_x_6471:
        /* <DEDUP_REMOVED lines=33> */
[--C-:B------:R-:W-:Y:S01]  /*14b00*/  SHF.R.S32.HI R3, RZ, 0x1f, R2.reuse ;  /* 0x0000001fff037819 */ /* 0x100fe20000011402 */
        /* <DEDUP_REMOVED lines=8> */
.L_x_6481:
[----:B------:R-:W2:Y:S01]  /*14b90*/  S2R R5, SR_CgaCtaId ;  /* 0x0000000000057919 */ /* 0x000ea20000008800 */
[----:B------:R-:W-:-:S04]  /*14ba0*/  MOV R3, 0x400 ;  /* 0x0000040000037802 */ /* 0x000fc80000000f00 */
[----:B--2---:R-:W-:Y:S02]  /*14bb0*/  LEA R3, R5, R3, 0x18 ;  /* 0x0000000305037211 */ /* 0x004fe400078ec0ff */
[----:B------:R-:W-:-:S03]  /*14bc0*/  SHF.L.U32 R5, R9, 0x1f, RZ ;  /* 0x0000001f09057819 */ /* 0x000fc600000006ff */
[----:B------:R-:W-:-:S04]  /*14bd0*/  IMAD R3, R12, 0x8, R3 ;  /* 0x000000080c037824 */ /* 0x000fc800078e0203 */
[----:B------:R-:W2:Y:S02]  /*14be0*/  SYNCS.PHASECHK.TRANS64.TRYWAIT P0, [R3+URZ+0x28c40], R5 ;  /* 0x028c4005030075a7 */ /* 0x000ea4000800017f */
[----:B--2---:R-:W-:Y:S05]  /*14bf0*/  @!P0 BRA `(.L_x_6482) ;  /* 0x0000003c00208947 */ /* 0x004fea0003800000 */
.L_x_6603:
[----:B0-----:R-:W0:Y:S02]  /*14c00*/  S2R R9, SR_TID.X ;  /* 0x0000000000097919 */ /* 0x001e240000002100 */
[----:B0-----:R-:W-:-:S04]  /*14c10*/  LOP3.LUT R9, R9, 0x7f, RZ, 0xc0, !PT ;  /* 0x0000007f09097812 */ /* 0x001fc800078ec0ff */
[----:B------:R-:W-:-:S13]  /*14c20*/  ISETP.NE.AND P1, PT, R9, RZ, PT ;  /* 0x000000ff0900720c */ /* 0x000fda0003f25270 */
[----:B------:R-:W-:Y:S05]  /*14c30*/  @P1 BRA `(.L_x_6483) ;  /* 0x00000000001c1947 */ /* 0x000fea0003800000 */
[----:B------:R-:W0:Y:S02]  /*14c40*/  S2R R9, SR_TID.X ;  /* 0x0000000000097919 */ /* 0x000e240000002100 */
[----:B0-----:R-:W-:-:S04]  /*14c50*/  LOP3.LUT R9, R9, 0x1f, RZ, 0xc0, !PT ;  /* 0x0000001f09097812 */ /* 0x001fc800078ec0ff */
[----:B------:R-:W-:Y:S02]  /*14c60*/  ISETP.NE.AND P0, PT, R9, RZ, PT ;  /* 0x000000ff0900720c */ /* 0x000fe40003f05270 */
[----:B------:R-:W-:-:S04]  /*14c70*/  MOV R9, 0x2000 ;  /* 0x0000200000097802 */ /* 0x000fc80000000f00 */
[----:B------:R0:W-:Y:S07]  /*14c80*/  SYNCS.ARRIVE.TRANS64 RZ, [R3+URZ+0x28c30], R9 ;  /* 0x028c300903ff79a7 */ /* 0x0001ee000800003f */
[----:B------:R-:W-:Y:S05]  /*14c90*/  @!P0 BRA `(.L_x_6483) ;  /* 0x0000000000048947 */ /* 0x000fea0003800000 */
[----:B------:R-:W-:Y:S01]  /*14ca0*/  BPT.TRAP 0x1 ;  /* 0x000000040000795c */ /* 0x000fe20000300000 */
.L_x_6483:
[----:B0-----:R-:W3:Y:S01]  /*14cb0*/  LDL R9, [R1] ;  /* 0x0000000001097983 */ /* 0x001ee20000100800 */
[----:B------:R-:W-:-:S03]  /*14cc0*/  MOV R11, 0x400 ;  /* 0x00000400000b7802 */ /* 0x000fc60000000f00 */
        /* <DEDUP_REMOVED lines=20> */
.L_x_6604:
        /* <DEDUP_REMOVED lines=8> */
.L_x_6485:
[----:B0-2---:R-:W2:Y:S01]  /*14e90*/  LDL R5, [R1] ;  /* 0x0000000001057983 */ /* 0x005ea20000100800 */
[----:B------:R-:W-:Y:S01]  /*14ea0*/  MOV R9, 0x400 ;  /* 0x0000040000097802 */ /* 0x000fe20000000f00 */
[----:B------:R-:W0:Y:S01]  /*14eb0*/  S2R R10, SR_CgaCtaId ;  /* 0x00000000000a7919 */ /* 0x000e220000008800 */
[----:B------:R-:W-:Y:S02]  /*14ec0*/  R2UR UR11, R2 ;  /* 0x00000000020b72ca */ /* 0x000fe400000e0000 */
[----:B------:R-:W-:Y:S01]  /*14ed0*/  R2UR UR9, R3 ;  /* 0x00000000030972ca */ /* 0x000fe200000e0000 */
[----:B------:R-:W-:Y:S01]  /*14ee0*/  UIADD3 UR4, UP0, UR38, 0x470, URZ ;  /* 0x0000047026047890 */ /* 0x000fe2000ff1e03f */
[----:B------:R-:W-:Y:S02]  /*14ef0*/  R2UR UR12, R4 ;  /* 0x00000000040c72ca */ /* 0x000fe400000e0000 */
[----:B------:R-:W-:Y:S01]  /*14f00*/  R2UR UR13, R6 ;  /* 0x00000000060d72ca */ /* 0x000fe200000e0000 */
[----:B------:R-:W-:Y:S01]  /*14f10*/  UIADD3.X UR5, URZ, UR39, URZ, UP0, !UPT ;  /* 0x000000273f057290 */ /* 0x000fe200087fe43f */
        /* <DEDUP_REMOVED lines=45> */
.L_x_6480:
[----:B------:R-:W-:Y:S05]  /*151f0*/  BSYNC B2 ;  /* 0x0000000000027941 */ /* 0x000fea0003800000 */
.L_x_6479:
[----:B------:R-:W2:Y:S02]  /*15200*/  LDL.LU R2, [R1+0x1c] ;  /* 0x00001c0001027983 */ /* 0x000ea40000300800 */
[----:B--2---:R-:W-:-:S07]  /*15210*/  VIADD R5, R2, 0xfffffffd ;  /* 0xfffffffd02057836 */ /* 0x004fce0000000000 */
.L_x_6478:
[----:B------:R-:W-:Y:S05]  /*15220*/  BSYNC B1 ;  /* 0x0000000000017941 */ /* 0x000fea0003800000 */
.L_x_6477:
[----:B------:R-:W-:-:S13]  /*15230*/  ISETP.NE.AND P0, PT, R7, RZ, PT ;  /* 0x000000ff0700720c */ /* 0x000fda0003f05270 */
[----:B------:R-:W-:Y:S05]  /*15240*/  @!P0 BRA `(.L_x_6476) ;  /* 0x0000001000388947 */ /* 0x000fea0003800000 */
.L_x_6500:
[----:B0-----:R-:W0:Y:S04]  /*15250*/  LDL.LU R3, [R1] ;  /* 0x0000000001037983 */ /* 0x001e280000300800 */
[----:B------:R-:W2:Y:S01]  /*15260*/  LDL.LU R2, [R1+0x8] ;  /* 0x0000080001027983 */ /* 0x000ea20000300800 */
[----:B------:R-:W-:Y:S05]  /*15270*/  YIELD ;  /* 0x0000000000007946 */ /* 0x000fea0003800000 */
[----:B------:R-:W-:Y:S01]  /*15280*/  BSSY B1, `(.L_x_6486) ;  /* 0x0000081000017945 */ /* 0x000fe20003800000 */
[----:B0-----:R-:W-:-:S05]  /*15290*/  VIADD R9, R3, 0x1 ;  /* 0x0000000103097836 */ /* 0x001fca0000000000 */
[----:B------:R-:W-:-:S04]  /*152a0*/  ISETP.NE.AND P0, PT, R9, 0x2, PT ;  /* 0x000000020900780c */ /* 0x000fc80003f05270 */
[----:B------:R-:W-:Y:S02]  /*152b0*/  SEL R10, RZ, 0x1, P0 ;  /* 0x00000001ff0a7807 */ /* 0x000fe40000000000 */
[----:B------:R-:W-:Y:S02]  /*152c0*/  SEL R9, R9, RZ, P0 ;  /* 0x000000ff09097207 */ /* 0x000fe40000000000 */
[----:B--2---:R-:W-:Y:S01]  /*152d0*/  LOP3.LUT R10, R2, R10, RZ, 0x3c, !PT ;  /* 0x0000000a020a7212 */ /* 0x004fe200078e3cff */
[----:B------:R-:W-:Y:S06]  /*152e0*/  @!P6 BRA `(.L_x_6487) ;  /* 0x0000000400e8e947 */ /* 0x000fec0003800000 */
        /* <DEDUP_REMOVED lines=22> */
.L_x_6488:
[----:B------:R-:W2:Y:S01]  /*15450*/  S2R R3, SR_CgaCtaId ;  /* 0x0000000000037919 */ /* 0x000ea20000008800 */
[----:B------:R-:W-:-:S04]  /*15460*/  MOV R2, 0x400 ;  /* 0x0000040000027802 */ /* 0x000fc80000000f00 */
[----:B--2---:R-:W-:Y:S02]  /*15470*/  LEA R2, R3, R2, 0x18 ;  /* 0x0000000203027211 */ /* 0x004fe400078ec0ff */
[----:B------:R-:W-:-:S03]  /*15480*/  SHF.L.U32 R3, R10, 0x1f, RZ ;  /* 0x0000001f0a037819 */ /* 0x000fc600000006ff */
[----:B------:R-:W-:-:S04]  /*15490*/  IMAD R2, R9, 0x8, R2 ;  /* 0x0000000809027824 */ /* 0x000fc800078e0202 */
[----:B------:R-:W2:Y:S02]  /*154a0*/  SYNCS.PHASECHK.TRANS64.TRYWAIT P0, [R2+URZ+0x28c40], R3 ;  /* 0x028c4003020075a7 */ /* 0x000ea4000800017f */
[----:B--2---:R-:W-:Y:S05]  /*154b0*/  @!P0 BRA `(.L_x_6489) ;  /* 0x0000003400188947 */ /* 0x004fea0003800000 */
.L_x_6605:
        /* <DEDUP_REMOVED lines=11> */
.L_x_6490:
[----:B------:R-:W3:Y:S01]  /*15570*/  LDL R12, [R1+0x10] ;  /* 0x00001000010c7983 */ /* 0x000ee20000100800 */
[----:B0-----:R-:W-:Y:S01]  /*15580*/  MOV R7, 0x400 ;  /* 0x0000040000077802 */ /* 0x001fe20000000f00 */
        /* <DEDUP_REMOVED lines=18> */
[----:B0--3--:R-:W-:Y:S05]  /*156b0*/  @!P1 BRA `(.L_x_6491) ;  /* 0x0000003000ac9947 */ /* 0x009fea0003800000 */
.L_x_6606:
        /* <DEDUP_REMOVED lines=8> */
.L_x_6492:
[----:B------:R-:W3:Y:S01]  /*15740*/  S2R R11, SR_CgaCtaId ;  /* 0x00000000000b7919 */ /* 0x000ee20000008800 */
        /* <DEDUP_REMOVED lines=52> */
.L_x_6487:
[----:B------:R-:W-:Y:S05]  /*15a90*/  BSYNC B1 ;  /* 0x0000000000017941 */ /* 0x000fea0003800000 */
.L_x_6486:
        /* <DEDUP_REMOVED lines=31> */
.L_x_6495:
[----:B------:R-:W3:Y:S01]  /*15c90*/  S2R R3, SR_CgaCtaId ;  /* 0x0000000000037919 */ /* 0x000ee20000008800 */
[----:B------:R-:W-:-:S04]  /*15ca0*/  MOV R2, 0x400 ;  /* 0x0000040000027802 */ /* 0x000fc80000000f00 */
[----:B---3--:R-:W-:Y:S02]  /*15cb0*/  LEA R2, R3, R2, 0x18 ;  /* 0x0000000203027211 */ /* 0x008fe400078ec0ff */
[----:B------:R-:W-:-:S03]  /*15cc0*/  SHF.L.U32 R3, R10, 0x1f, RZ ;  /* 0x0000001f0a037819 */ /* 0x000fc600000006ff */
[----:B------:R-:W-:-:S04]  /*15cd0*/  IMAD R2, R11, 0x8, R2 ;  /* 0x000000080b027824 */ /* 0x000fc800078e0202 */
[----:B------:R-:W3:Y:S02]  /*15ce0*/  SYNCS.PHASECHK.TRANS64.TRYWAIT P0, [R2+URZ+0x28c40], R3 ;  /* 0x028c4003020075a7 */ /* 0x000ee4000800017f */
[----:B---3--:R-:W-:Y:S05]  /*15cf0*/  @!P0 BRA `(.L_x_6496) ;  /* 0x0000002c00308947 */ /* 0x008fea0003800000 */
.L_x_6607:
        /* <DEDUP_REMOVED lines=11> */
.L_x_6497:
        /* <DEDUP_REMOVED lines=22> */
.L_x_6608:
        /* <DEDUP_REMOVED lines=8> */
.L_x_6499:
        /* <DEDUP_REMOVED lines=54> */
.L_x_6494:
[----:B------:R-:W-:Y:S05]  /*162f0*/  BSYNC B1 ;  /* 0x0000000000017941 */ /* 0x000fea0003800000 */
.L_x_6493:
[C---:B------:R-:W-:Y:S02]  /*16300*/  ISETP.GT.AND P0, PT, R5.reuse, 0x1, PT ;  /* 0x000000010500780c */ /* 0x040fe40003f04270 */
[----:B------:R-:W-:-:S11]  /*16310*/  IADD3 R5, R5, -0x2, RZ ;  /* 0xfffffffe05057810 */ /* 0x000fd60007ffe0ff */
[----:B------:R-:W-:Y:S05]  /*16320*/  @P0 BRA `(.L_x_6500) ;  /* 0xffffffec00c80947 */ /* 0x000fea000383ffff */
.L_x_6476:
[----:B------:R-:W-:Y:S05]  /*16330*/  BSYNC B0 ;  /* 0x0000000000007941 */ /* 0x000fea0003800000 */
.L_x_6475:
[----:B------:R-:W2:Y:S01]  /*16340*/  LDL.LU R3, [R1] ;  /* 0x0000000001037983 */ /* 0x000ea20000300800 */
[----:B------:R-:W-:Y:S01]  /*16350*/  BSSY B0, `(.L_x_6501) ;  /* 0x0000016000007945 */ /* 0x000fe20003800000 */
[----:B0-----:R-:W0:Y:S02]  /*16360*/  S2R R2, SR_TID.X ;  /* 0x0000000000027919 */ /* 0x001e240000002100 */
[----:B0-----:R-:W-:-:S04]  /*16370*/  LOP3.LUT R2, R2, 0x1f, RZ, 0xc0, !PT ;  /* 0x0000001f02027812 */ /* 0x001fc800078ec0ff */
[----:B------:R-:W-:Y:S01]  /*16380*/  ISETP.NE.AND P1, PT, R2, RZ, PT ;  /* 0x000000ff0200720c */ /* 0x000fe20003f25270 */
[----:B--2---:R-:W-:-:S05]  /*16390*/  VIADD R0, R3, 0x1 ;  /* 0x0000000103007836 */ /* 0x004fca0000000000 */
[----:B------:R-:W-:-:S04]  /*163a0*/  ISETP.NE.AND P0, PT, R0, 0x2, PT ;  /* 0x000000020000780c */ /* 0x000fc80003f05270 */
[----:B------:R-:W-:Y:S02]  /*163b0*/  SEL R2, R0, RZ, P0 ;  /* 0x000000ff00027207 */ /* 0x000fe40000000000 */
[----:B------:R-:W-:-:S03]  /*163c0*/  SEL R0, RZ, 0x1, P0 ;  /* 0x00000001ff007807 */ /* 0x000fc60000000000 */
[----:B------:R0:W-:Y:S01]  /*163d0*/  STL [R1], R2 ;  /* 0x0000000201007387 */ /* 0x0001e20000100800 */
        /* <DEDUP_REMOVED lines=12> */
[----:B0-----:R-:W-:-:S07]  /*164a0*/  IADD3 R16, R4, UR36, R7 ;  /* 0x0000002404107c10 */ /* 0x001fce000fffe007 */
.L_x_6502:
[----:B------:R-:W-:Y:S05]  /*164b0*/  BSYNC B0 ;  /* 0x0000000000007941 */ /* 0x000fea0003800000 */
.L_x_6501:
[----:B0-----:R-:W2:Y:S02]  /*164c0*/  LDL.LU R2, [R1+0x8] ;  /* 0x0000080001027983 */ /* 0x001ea40000300800 */
[----:B--2---:R-:W-:-:S05]  /*164d0*/  LOP3.LUT R2, R2, R0, RZ, 0x3c, !PT ;  /* 0x0000000002027212 */ /* 0x004fca00078e3cff */
[----:B------:R0:W-:Y:S02]  /*164e0*/  STL [R1+0x8], R2 ;  /* 0x0000080201007387 */ /* 0x0001e40000100800 */
.L_x_6458:
[----:B------:R-:W-:Y:S05]  /*164f0*/  BSYNC B6 ;  /* 0x0000000000067941 */ /* 0x000fea0003800000 */
.L_x_6456:
[----:B------:R-:W-:-:S03]  /*16500*/  UMOV UR4, 0xffffffff ;  /* 0xffffffff00047882 */ /* 0x000fc60000000000 */
[----:B------:R-:W-:Y:S05]  /*16510*/  BRA.DIV UR4, `(.L_x_6503) ;  /* 0x0000002604507947 */ /* 0x000fea000b800000 */
[----:B------:R2:W3:Y:S04]  /*16520*/  SHFL.IDX PT, R4, R16, RZ, 0x1f ;  /* 0x00001fff10047589 */ /* 0x0004e800000e0000 */
[----:B------:R-:W4:Y:S02]  /*16530*/  SHFL.IDX PT, R16, R16, 0x1, 0x1f ;  /* 0x00201f0010107f89 */ /* 0x000f2400000e0000 */
.L_x_6612:
[----:B------:R-:W0:Y:S01]  /*16540*/  S2R R0, SR_TID.X ;  /* 0x0000000000007919 */ /* 0x000e220000002100 */
[----:B------:R-:W-:Y:S01]  /*16550*/  ULDC UR4, c[0x0][0xc14] ;  /* 0x0003050000047ab9 */ /* 0x000fe20000000800 */
[----:B------:R-:W-:Y:S01]  /*16560*/  BSSY B0, `(.L_x_6504) ;  /* 0x000000b000007945 */ /* 0x000fe20003800000 */
[----:B------:R-:W-:Y:S02]  /*16570*/  MOV R17, RZ ;  /* 0x000000ff00117202 */ /* 0x000fe40000000f00 */
[----:B0-----:R-:W-:Y:S01]  /*16580*/  LOP3.LUT R7, R0, 0x1f, RZ, 0xc0, !PT ;  /* 0x0000001f00077812 */ /* 0x001fe200078ec0ff */
[----:B------:R-:W-:-:S03]  /*16590*/  IMAD.U32 R0, RZ, RZ, UR4 ;  /* 0x00000004ff007e24 */ /* 0x000fc6000f8e00ff */
[C---:B------:R-:W-:Y:S01]  /*165a0*/  ISETP.NE.AND P0, PT, R7.reuse, 0x1f, PT ;  /* 0x0000001f0700780c */ /* 0x040fe20003f05270 */
[----:B------:R-:W-:-:S05]  /*165b0*/  IMAD.IADD R5, R7, 0x1, R19 ;  /* 0x0000000107057824 */ /* 0x000fca00078e0213 */
[----:B------:R-:W-:-:S13]  /*165c0*/  ISETP.GE.OR P0, PT, R5, R0, !P0 ;  /* 0x000000000500720c */ /* 0x000fda0004706670 */
[----:B------:R-:W-:Y:S05]  /*165d0*/  @P0 BRA `(.L_x_6505) ;  /* 0x00000000000c0947 */ /* 0x000fea0003800000 */
[----:B------:R-:W0:Y:S02]  /*165e0*/  LDC.64 R2, c[0x0][0xc58] ;  /* 0x00031600ff027b82 */ /* 0x000e240000000a00 */
[----:B0-----:R-:W-:-:S05]  /*165f0*/  IMAD.WIDE R2, R5, 0x4, R2 ;  /* 0x0000000405027825 */ /* 0x001fca00078e0202 */
[----:B------:R0:W5:Y:S02]  /*16600*/  LDG.E R17, desc[UR40][R2.64] ;  /* 0x0000002802117981 */ /* 0x000164000c1e1900 */
.L_x_6505:
[----:B------:R-:W-:Y:S05]  /*16610*/  BSYNC B0 ;  /* 0x0000000000007941 */ /* 0x000fea0003800000 */
.L_x_6504:
        /* <DEDUP_REMOVED lines=22> */
[----:B------:R0:W0:Y:S02]  /*16780*/  SHFL.IDX PT, R14, R2, 0x1f, 0x1f ;  /* 0x03e01f00020e7f89 */ /* 0x00002400000e0000 */
.L_x_6620:
[----:B------:R-:W-:Y:S02]  /*16790*/  ULDC UR4, c[0x0][0xc10] ;  /* 0x0003040000047ab9 */ /* 0x000fe40000000800 */
[----:B------:R-:W-:-:S04]  /*167a0*/  IMAD.U32 R5, RZ, RZ, UR4 ;  /* 0x00000004ff057e24 */ /* 0x000fc8000f8e00ff */
[----:B0-----:R-:W-:-:S04]  /*167b0*/  IMAD R3, R14, R5, RZ ;  /* 0x000000050e037224 */ /* 0x001fc800078e02ff */
[----:B--2-4-:R-:W-:-:S05]  /*167c0*/  IMAD.IADD R16, R16, 0x1, R3 ;  /* 0x0000000110107824 */ /* 0x014fca00078e0203 */
[----:B---3--:R-:W-:-:S13]  /*167d0*/  ISETP.GT.AND P0, PT, R16, R4, PT ;  /* 0x000000041000720c */ /* 0x008fda0003f04270 */
[----:B------:R-:W-:Y:S05]  /*167e0*/  @P0 BRA `(.L_x_6507) ;  /* 0x0000000000b40947 */ /* 0x000fea0003800000 */
[----:B------:R-:W0:Y:S02]  /*167f0*/  LDC R0, c[0x0][0xc14] ;  /* 0x00030500ff007b82 */ /* 0x000e240000000800 */
.L_x_6512:
[----:B------:R-:W-:-:S04]  /*16800*/  IADD3 R19, R19, 0x1f, RZ ;  /* 0x0000001f13137810 */ /* 0x000fc80007ffe0ff */
[----:B0-----:R-:W-:-:S13]  /*16810*/  ISETP.GE.AND P0, PT, R19, R0, PT ;  /* 0x000000001300720c */ /* 0x001fda0003f06270 */
[----:B------:R-:W-:Y:S05]  /*16820*/  @P0 BRA `(.L_x_6508) ;  /* 0x0000000400ec0947 */ /* 0x000fea0003800000 */
[----:B------:R-:W0:Y:S01]  /*16830*/  S2R R2, SR_TID.X ;  /* 0x0000000000027919 */ /* 0x000e220000002100 */
        /* <DEDUP_REMOVED lines=10> */
.L_x_6510:
[----:B------:R-:W-:Y:S05]  /*168e0*/  BSYNC B0 ;  /* 0x0000000000007941 */ /* 0x000fea0003800000 */
.L_x_6509:
        /* <DEDUP_REMOVED lines=10> */
[----:B------:R-:W-:Y:S02]  /*16990*/  ISETP.GE.U32.AND P1, PT, R7, 0x8, PT ;  /* 0x000000080700780c */ /* 0x000fe40003f26070 */
[----:B0-----:R-:W-:-:S05]  /*169a0*/  IADD3 R3, R13, R14, RZ ;  /* 0x0000000e0d037210 */ /* 0x001fca0007ffe0ff */
        /* <DEDUP_REMOVED lines=11> */
.L_x_6628:
[----:B------:R-:W-:Y:S02]  /*16a60*/  ULDC UR4, c[0x0][0xc10] ;  /* 0x0003040000047ab9 */ /* 0x000fe40000000800 */
[----:B------:R-:W-:-:S05]  /*16a70*/  MOV R5, UR4 ;  /* 0x0000000400057c02 */ /* 0x000fca0008000f00 */
[----:B--2---:R-:W-:-:S04]  /*16a80*/  IMAD R3, R14, R5, RZ ;  /* 0x000000050e037224 */ /* 0x004fc800078e02ff */
[----:B------:R-:W-:-:S05]  /*16a90*/  IMAD.IADD R16, R3, 0x1, R16 ;  /* 0x0000000103107824 */ /* 0x000fca00078e0210 */
[----:B------:R-:W-:-:S13]  /*16aa0*/  ISETP.GT.AND P0, PT, R16, R4, PT ;  /* 0x000000041000720c */ /* 0x000fda0003f04270 */
[----:B------:R-:W-:Y:S05]  /*16ab0*/  @!P0 BRA `(.L_x_6512) ;  /* 0xfffffffc00508947 */ /* 0x000fea000383ffff */
.L_x_6507:
        /* <DEDUP_REMOVED lines=8> */
.L_x_6632:
[----:B------:R-:W-:Y:S01]  /*16b40*/  ISETP.NE.AND P0, PT, R3, RZ, PT ;  /* 0x000000ff0300720c */ /* 0x000fe20003f05270 */
[----:B------:R-:W-:-:S12]  /*16b50*/  IMAD.MOV.U32 R7, RZ, RZ, RZ ;  /* 0x000000ffff077224 */ /* 0x000fd800078e00ff */
[----:B------:R-:W-:Y:S05]  /*16b60*/  @!P0 BRA `(.L_x_6514) ;  /* 0x0000000000108947 */ /* 0x000fea0003800000 */
[----:B------:R-:W-:Y:S01]  /*16b70*/  UMOV UR4, 0xffffffff ;  /* 0xffffffff00047882 */ /* 0x000fe20000000000 */
[----:B------:R-:W-:Y:S02]  /*16b80*/  IADD3 R12, R6, -0x1, RZ ;  /* 0xffffffff060c7810 */ /* 0x000fe40007ffe0ff */
[----:B------:R-:W-:Y:S05]  /*16b90*/  BRA.DIV UR4, `(.L_x_6515) ;  /* 0x0000002604e47947 */ /* 0x000fea000b800000 */
[----:B------:R4:W0:Y:S02]  /*16ba0*/  SHFL.IDX PT, R7, R2, R12, 0x1f ;  /* 0x00001f0c02077589 */ /* 0x00082400000e0000 */
.L_x_6514:
[----:B0---4-:R-:W0:Y:S01]  /*16bb0*/  LDC.64 R2, c[0x0][0xc68] ;  /* 0x00031a00ff027b82 */ /* 0x011e220000000a00 */
[----:B------:R-:W-:-:S04]  /*16bc0*/  IMAD.IADD R19, R6, 0x1, R19 ;  /* 0x0000000106137824 */ /* 0x000fc800078e0213 */
[----:B0-----:R-:W-:-:S05]  /*16bd0*/  IMAD.WIDE R2, R19, 0x4, R2 ;  /* 0x0000000413027825 */ /* 0x001fca00078e0202 */
[----:B------:R-:W2:Y:S01]  /*16be0*/  LDG.E R9, desc[UR40][R2.64] ;  /* 0x0000002802097981 */ /* 0x000ea2000c1e1900 */
[----:B------:R-:W-:-:S04]  /*16bf0*/  IMAD R16, R7, R5, R16 ;  /* 0x0000000507107224 */ /* 0x000fc800078e0210 */
[----:B------:R-:W-:Y:S02]  /*16c00*/  IMAD.IADD R7, R4, 0x1, -R16 ;  /* 0x0000000104077824 */ /* 0x000fe400078e0a10 */
[----:B--23--:R-:W-:-:S05]  /*16c10*/  IMAD R6, R17, R9, RZ ;  /* 0x0000000911067224 */ /* 0x00cfca00078e02ff */
[----:B------:R-:W-:-:S04]  /*16c20*/  IABS R8, R6 ;  /* 0x0000000600087213 */ /* 0x000fc80000000000 */
[----:B------:R-:W0:Y:S08]  /*16c30*/  I2F.RP R11, R8 ;  /* 0x00000008000b7306 */ /* 0x000e300000209400 */
[----:B0-----:R-:W0:Y:S02]  /*16c40*/  MUFU.RCP R11, R11 ;  /* 0x0000000b000b7308 */ /* 0x001e240000001000 */
[----:B0-----:R-:W-:-:S06]  /*16c50*/  VIADD R12, R11, 0xffffffe ;  /* 0x0ffffffe0b0c7836 */ /* 0x001fcc0000000000 */
[----:B------:R-:W0:Y:S02]  /*16c60*/  F2I.FTZ.U32.TRUNC.NTZ R3, R12 ;  /* 0x0000000c00037305 */ /* 0x000e24000021f000 */
[----:B0-----:R-:W-:-:S04]  /*16c70*/  IMAD.MOV R2, RZ, RZ, -R3 ;  /* 0x000000ffff027224 */ /* 0x001fc800078e0a03 */
[----:B------:R-:W-:Y:S01]  /*16c80*/  IMAD R10, R2, R8, RZ ;  /* 0x00000008020a7224 */ /* 0x000fe200078e02ff */
[----:B------:R-:W-:-:S05]  /*16c90*/  MOV R2, RZ ;  /* 0x000000ff00027202 */ /* 0x000fca0000000f00 */
[----:B------:R-:W-:Y:S01]  /*16ca0*/  IMAD.HI.U32 R10, R3, R10, R2 ;  /* 0x0000000a030a7227 */ /* 0x000fe200078e0002 */
[----:B------:R-:W-:Y:S02]  /*16cb0*/  IABS R3, R7 ;  /* 0x0000000700037213 */ /* 0x000fe40000000000 */
[----:B------:R-:W-:-:S03]  /*16cc0*/  IABS R2, R6 ;  /* 0x0000000600027213 */ /* 0x000fc60000000000 */
[----:B------:R-:W-:-:S04]  /*16cd0*/  IMAD.HI.U32 R10, R10, R3, RZ ;  /* 0x000000030a0a7227 */ /* 0x000fc800078e00ff */
[----:B------:R-:W-:-:S04]  /*16ce0*/  IMAD.MOV R2, RZ, RZ, -R2 ;  /* 0x000000ffff027224 */ /* 0x000fc800078e0a02 */
        /* <DEDUP_REMOVED lines=13> */
[----:B------:R-:W-:-:S03]  /*16dc0*/  IMAD.MOV R2, RZ, RZ, -R2 ;  /* 0x000000ffff027224 */ /* 0x000fc600078e0a02 */
[----:B------:R-:W-:Y:S01]  /*16dd0*/  IADD3 R8, -R4, RZ, RZ ;  /* 0x000000ff04087210 */ /* 0x000fe20007ffe1ff */
        /* <DEDUP_REMOVED lines=18> */
[----:B------:R-:W-:Y:S01]  /*16f00*/  @!P0 IMAD.IADD R8, R8, 0x1, -R5 ;  /* 0x0000000108088824 */ /* 0x000fe200078e0a05 */
[----:B------:R-:W-:-:S04]  /*16f10*/  @!P0 IADD3 R2, R2, 0x1, RZ ;  /* 0x0000000102028810 */ /* 0x000fc80007ffe0ff */
[----:B------:R-:W-:-:S13]  /*16f20*/  ISETP.GE.U32.AND P0, PT, R8, R5, PT ;  /* 0x000000050800720c */ /* 0x000fda0003f06070 */
[----:B------:R-:W-:Y:S01]  /*16f30*/  @P0 VIADD R2, R2, 0x1 ;  /* 0x0000000102020836 */ /* 0x000fe20000000000 */
[----:B------:R-:W-:Y:S02]  /*16f40*/  ISETP.GE.AND P0, PT, R3, RZ, PT ;  /* 0x000000ff0300720c */ /* 0x000fe40003f06270 */
[----:B------:R-:W-:-:S11]  /*16f50*/  IADD3 R3, R6, R4, RZ ;  /* 0x0000000406037210 */ /* 0x000fd60007ffe0ff */
        /* <DEDUP_REMOVED lines=8> */
.L_x_6508:
[----:B------:R-:W-:Y:S01]  /*16fe0*/  UMOV UR4, URZ ;  /* 0x0000003f00047c82 */ /* 0x000fe20008000000 */
[----:B------:R-:W-:Y:S01]  /*16ff0*/  UMOV UR5, URZ ;  /* 0x0000003f00057c82 */ /* 0x000fe20008000000 */
[----:B------:R-:W-:Y:S01]  /*17000*/  ULDC UR6, c[0x0][0xc14] ;  /* 0x0003050000067ab9 */ /* 0x000fe20000000800 */
[----:B------:R-:W-:Y:S01]  /*17010*/  MOV R16, R4 ;  /* 0x0000000400107202 */ /* 0x000fe20000000f00 */
[----:B------:R-:W-:Y:S01]  /*17020*/  IMAD.U32 R17, RZ, RZ, UR4 ;  /* 0x00000004ff117e24 */ /* 0x000fe2000f8e00ff */
[----:B------:R-:W-:Y:S01]  /*17030*/  MOV R19, UR6 ;  /* 0x0000000600137c02 */ /* 0x000fe20008000f00 */
[----:B------:R-:W-:-:S07]  /*17040*/  IMAD.U32 R18, RZ, RZ, UR5 ;  /* 0x00000005ff127e24 */ /* 0x000fce000f8e00ff */
.L_x_6516:
[----:B------:R-:W0:Y:S01]  /*17050*/  S2R R2, SR_TID.X ;  /* 0x0000000000027919 */ /* 0x000e220000002100 */
        /* <DEDUP_REMOVED lines=11> */
.L_x_6433:
        /* <DEDUP_REMOVED lines=12> */
.L_x_6635:
[----:B------:R-:W-:Y:S05]  /*171d0*/  BSYNC B0 ;  /* 0x0000000000007941 */ /* 0x000fea0003800000 */
.L_x_6518:
[----:B------:R-:W-:-:S03]  /*171e0*/  UMOV UR4, 0xffffffff ;  /* 0xffffffff00047882 */ /* 0x000fc60000000000 */
[----:B------:R-:W-:Y:S05]  /*171f0*/  BRA.DIV UR4, `(.L_x_6520) ;  /* 0x0000002204887947 */ /* 0x000fea000b800000 */
[----:B------:R-:W2:Y:S02]  /*17200*/  S2R R2, SR_TID.X ;  /* 0x0000000000027919 */ /* 0x000ea40000002100 */
[----:B--2---:R-:W-:-:S04]  /*17210*/  SHF.R.U32.HI R2, RZ, 0x5, R2 ;  /* 0x00000005ff027819 */ /* 0x004fc80000011602 */
[----:B------:R-:W-:-:S05]  /*17220*/  LOP3.LUT R2, R2, 0x3, RZ, 0xc0, !PT ;  /* 0x0000000302027812 */ /* 0x000fca00078ec0ff */
[----:B------:R2:W3:Y:S02]  /*17230*/  SHFL.IDX PT, R14, R2, RZ, 0x1f ;  /* 0x00001fff020e7589 */ /* 0x0004e400000e0000 */
.L_x_6638:
[----:B---3--:R-:W-:-:S13]  /*17240*/  ISETP.NE.AND P0, PT, R14, RZ, PT ;  /* 0x000000ff0e00720c */ /* 0x008fda0003f05270 */
[----:B------:R-:W-:Y:S05]  /*17250*/  @P0 BRA `(.L_x_6279) ;  /* 0x0000000000940947 */ /* 0x000fea0003800000 */
[----:B------:R-:W-:-:S03]  /*17260*/  UMOV UR4, 0xffffffff ;  /* 0xffffffff00047882 */ /* 0x000fc60000000000 */
[----:B------:R-:W-:Y:S05]  /*17270*/  BRA.DIV UR4, `(.L_x_6521) ;  /* 0x00000022049c7947 */ /* 0x000fea000b800000 */
[----:B------:R-:W-:-:S13]  /*17280*/  ELECT P6, URZ, PT ;  /* 0x00000000003f782f */ /* 0x000fda00038c0000 */
.L_x_6641:
[----:B------:R-:W-:Y:S05]  /*17290*/  @!P6 BRA `(.L_x_6279) ;  /* 0x000000000084e947 */ /* 0x000fea0003800000 */
[----:B--2---:R-:W2:Y:S02]  /*172a0*/  LDL.LU R2, [R1+0x30] ;  /* 0x0000300001027983 */ /* 0x004ea40000300800 */
[----:B--2---:R-:W-:-:S04]  /*172b0*/  LOP3.LUT R2, R2, 0x2, RZ, 0xfc, !PT ;  /* 0x0000000202027812 */ /* 0x004fc800078efcff */
[----:B------:R-:W-:-:S13]  /*172c0*/  ISETP.NE.AND P2, PT, R2, 0x3, PT ;  /* 0x000000030200780c */ /* 0x000fda0003f45270 */
[----:B------:R-:W-:Y:S05]  /*172d0*/  @!P2 BRA `(.L_x_6522) ;  /* 0x000000000004a947 */ /* 0x000fea0003800000 */
[----:B------:R-:W-:Y:S01]  /*172e0*/  BPT.TRAP 0x1 ;  /* 0x000000040000795c */ /* 0x000fe20000300000 */
.L_x_6522:
        /* <DEDUP_REMOVED lines=14> */
.L_x_6642:
[----:B------:R-:W2:Y:S02]  /*173d0*/  SYNCS.PHASECHK.TRANS64.TRYWAIT P0, [R7+URZ], R2 ;  /* 0x00000002070075a7 */ /* 0x000ea4000800017f */
[----:B--2---:R-:W-:Y:S05]  /*173e0*/  @!P0 BRA `(.L_x_6524) ;  /* 0x0000002000748947 */ /* 0x004fea0003800000 */
.L_x_6643:
[----:B------:R-:W-:Y:S05]  /*173f0*/  @!P2 BRA `(.L_x_6525) ;  /* 0x000000000004a947 */ /* 0x000fea0003800000 */
[----:B------:R-:W-:Y:S01]  /*17400*/  BPT.TRAP 0x1 ;  /* 0x000000040000795c */ /* 0x000fe20000300000 */
.L_x_6525:
[----:B------:R-:W3:Y:S01]  /*17410*/  LDL.LU R4, [R1] ;  /* 0x0000000001047983 */ /* 0x000ee20000300800 */
[----:B------:R-:W-:-:S04]  /*17420*/  VIADD R0, R0, 0x28c60 ;  /* 0x00028c6000007836 */ /* 0x000fc80000000000 */
[----:B---3--:R-:W-:-:S04]  /*17430*/  IMAD R4, R4, 0x8, R0 ;  /* 0x0000000804047824 */ /* 0x008fc800078e0200 */
[----:B------:R-:W3:Y:S02]  /*17440*/  SYNCS.PHASECHK.TRANS64.TRYWAIT P0, [R4+URZ], R5 ;  /* 0x00000005040075a7 */ /* 0x000ee4000800017f */
[----:B---3--:R-:W-:Y:S05]  /*17450*/  @!P0 BRA `(.L_x_6526) ;  /* 0x00000020006c8947 */ /* 0x008fea0003800000 */
.L_x_6644:
[----:B------:R-:W-:-:S07]  /*17460*/  LEA R3, R3, R0, 0x3 ;  /* 0x0000000003037211 */ /* 0x000fce00078e18ff */
.L_x_6527:
[----:B----4-:R4:W0:Y:S02]  /*17470*/  SYNCS.PHASECHK.TRANS64.TRYWAIT P0, [R3+URZ], R2 ;  /* 0x00000002030075a7 */ /* 0x010824000800017f */
[----:B0-----:R-:W-:Y:S05]  /*17480*/  @!P0 NANOSLEEP.SYNCS 0x989680 ;  /* 0x009896800000895d */ /* 0x001fea0003900000 */
[----:B------:R-:W0:Y:S02]  /*17490*/  @!P0 SYNCS.PHASECHK.TRANS64 P0, [R3+URZ], R2 ;  /* 0x00000002030085a7 */ /* 0x000e24000800007f */
[----:B0-----:R-:W-:Y:S05]  /*174a0*/  @!P0 BRA `(.L_x_6527) ;  /* 0xfffffffc00f08947 */ /* 0x001fea000383ffff */
.L_x_6279:
[----:B------:R-:W-:Y:S05]  /*174b0*/  BSYNC B8 ;  /* 0x0000000000087941 */ /* 0x000fea0003800000 */
.L_x_6276:
[----:B------:R-:W-:Y:S05]  /*174c0*/  EXIT ;  /* 0x000000000000794d */ /* 0x000fea0003800000 */
.L_x_6295:
[----:B0-----:R0:W1:Y:S02]  /*174d0*/  SYNCS.PHASECHK.TRANS64.TRYWAIT P5, [R70+URZ+0x28c90], R57 ;  /* 0x028c9039460075a7 */ /* 0x00106400080a017f */
[----:B-1----:R-:W-:Y:S05]  /*174e0*/  @!P5 NANOSLEEP.SYNCS 0x989680 ;  /* 0x009896800000d95d */ /* 0x002fea0003900000 */
[----:B------:R-:W1:Y:S02]  /*174f0*/  @!P5 SYNCS.PHASECHK.TRANS64 P5, [R70+URZ+0x28c90], R57 ;  /* 0x028c90394600d5a7 */ /* 0x000e6400080a007f */
[----:B-1----:R-:W-:Y:S05]  /*17500*/  @!P5 BRA `(.L_x_6295) ;  /* 0xfffffffc00f0d947 */ /* 0x002fea000383ffff */
[----:B------:R-:W-:Y:S05]  /*17510*/  BRA `(.L_x_6528) ;  /* 0xfffffeb0004c7947 */ /* 0x000fea000383ffff */
.L_x_6305:
[----:B0-----:R0:W1:Y:S02]  /*17520*/  SYNCS.PHASECHK.TRANS64.TRYWAIT P5, [R70+URZ+0x28c90], R57 ;  /* 0x028c9039460075a7 */ /* 0x00106400080a017f */
[----:B-1----:R-:W-:Y:S05]  /*17530*/  @!P5 NANOSLEEP.SYNCS 0x989680 ;  /* 0x009896800000d95d */ /* 0x002fea0003900000 */
[----:B------:R-:W1:Y:S02]  /*17540*/  @!P5 SYNCS.PHASECHK.TRANS64 P5, [R70+URZ+0x28c90], R57 ;  /* 0x028c90394600d5a7 */ /* 0x000e6400080a007f */
[----:B-1----:R-:W-:Y:S05]  /*17550*/  @!P5 BRA `(.L_x_6305) ;  /* 0xfffffffc00f0d947 */ /* 0x002fea000383ffff */
[----:B------:R-:W-:Y:S05]  /*17560*/  BRA `(.L_x_6529) ;  /* 0xfffffeb800a47947 */ /* 0x000fea000383ffff */
.L_x_6310:
[----:B0-----:R0:W1:Y:S02]  /*17570*/  SYNCS.PHASECHK.TRANS64.TRYWAIT P5, [R70+URZ+0x28c90], R57 ;  /* 0x028c9039460075a7 */ /* 0x00106400080a017f */
[----:B-1----:R-:W-:Y:S05]  /*17580*/  @!P5 NANOSLEEP.SYNCS 0x989680 ;  /* 0x009896800000d95d */ /* 0x002fea0003900000 */
[----:B------:R-:W1:Y:S02]  /*17590*/  @!P5 SYNCS.PHASECHK.TRANS64 P5, [R70+URZ+0x28c90], R57 ;  /* 0x028c90394600d5a7 */ /* 0x000e6400080a007f */
[----:B-1----:R-:W-:Y:S05]  /*175a0*/  @!P5 BRA `(.L_x_6310) ;  /* 0xfffffffc00f0d947 */ /* 0x002fea000383ffff */
[----:B------:R-:W-:Y:S05]  /*175b0*/  BRA `(.L_x_6530) ;  /* 0xfffffec000b47947 */ /* 0x000fea000383ffff */
.L_x_6314:
[----:B----4-:R4:W0:Y:S02]  /*175c0*/  SYNCS.PHASECHK.TRANS64.TRYWAIT P0, [R70+URZ+0x28cb0], R57 ;  /* 0x028cb039460075a7 */ /* 0x010824000800017f */
[----:B0-----:R-:W-:Y:S05]  /*175d0*/  @!P0 NANOSLEEP.SYNCS 0x989680 ;  /* 0x009896800000895d */ /* 0x001fea0003900000 */
[----:B------:R-:W0:Y:S02]  /*175e0*/  @!P0 SYNCS.PHASECHK.TRANS64 P0, [R70+URZ+0x28cb0], R57 ;  /* 0x028cb039460085a7 */ /* 0x000e24000800007f */
[----:B0-----:R-:W-:Y:S05]  /*175f0*/  @!P0 BRA `(.L_x_6314) ;  /* 0xfffffffc00f08947 */ /* 0x001fea000383ffff */
[----:B------:R-:W-:Y:S05]  /*17600*/  BRA `(.L_x_6531) ;  /* 0xfffffec4002c7947 */ /* 0x000fea000383ffff */
.L_x_6325:
[----:B0-----:R0:W1:Y:S02]  /*17610*/  SYNCS.PHASECHK.TRANS64.TRYWAIT P1, [R14+URZ+0x28c50], R3 ;  /* 0x028c50030e0075a7 */ /* 0x001064000802017f */
[----:B-1----:R-:W-:Y:S05]  /*17620*/  @!P1 NANOSLEEP.SYNCS 0x989680 ;  /* 0x009896800000995d */ /* 0x002fea0003900000 */
[----:B------:R-:W1:Y:S02]  /*17630*/  @!P1 SYNCS.PHASECHK.TRANS64 P1, [R14+URZ+0x28c50], R3 ;  /* 0x028c50030e0095a7 */ /* 0x000e64000802007f */
[----:B-1----:R-:W-:Y:S05]  /*17640*/  @!P1 BRA `(.L_x_6325) ;  /* 0xfffffffc00f09947 */ /* 0x002fea000383ffff */
[----:B------:R-:W-:Y:S05]  /*17650*/  BRA `(.L_x_6532) ;  /* 0xfffffed000507947 */ /* 0x000fea000383ffff */
.L_x_6332:
[----:B-1----:R1:W2:Y:S02]  /*17660*/  SYNCS.PHASECHK.TRANS64.TRYWAIT P2, [R0+URZ+0x28c50], R3 ;  /* 0x028c5003000075a7 */ /* 0x0022a4000804017f */
[----:B--2---:R-:W-:Y:S05]  /*17670*/  @!P2 NANOSLEEP.SYNCS 0x989680 ;  /* 0x009896800000a95d */ /* 0x004fea0003900000 */
[----:B------:R-:W2:Y:S02]  /*17680*/  @!P2 SYNCS.PHASECHK.TRANS64 P2, [R0+URZ+0x28c50], R3 ;  /* 0x028c50030000a5a7 */ /* 0x000ea4000804007f */
[----:B--2---:R-:W-:Y:S05]  /*17690*/  @!P2 BRA `(.L_x_6332) ;  /* 0xfffffffc00f0a947 */ /* 0x004fea000383ffff */
[----:B------:R-:W-:Y:S05]  /*176a0*/  BRA `(.L_x_6331) ;  /* 0xfffffedc00787947 */ /* 0x000fea000383ffff */
.L_x_6349:
[----:B------:R-:W-:Y:S01]  /*176b0*/  BSSY B1, `(.L_x_6533) ;  /* 0x0000008000017945 */ /* 0x000fe20003800000 */
[----:B------:R-:W-:Y:S01]  /*176c0*/  IMAD.MOV.U32 R13, RZ, RZ, R5 ;  /* 0x000000ffff0d7224 */ /* 0x000fe200078e0005 */
[----:B------:R-:W-:Y:S01]  /*176d0*/  MOV R11, 0x1c1f ;  /* 0x00001c1f000b7802 */ /* 0x000fe20000000f00 */
[----:B------:R-:W-:Y:S02]  /*176e0*/  IMAD.MOV.U32 R12, RZ, RZ, RZ ;  /* 0x000000ffff0c7224 */ /* 0x000fe400078e00ff */
[----:B------:R-:W-:-:S07]  /*176f0*/  IMAD.MOV.U32 R15, RZ, RZ, -0x1 ;  /* 0xffffffffff0f7424 */ /* 0x000fce00078e00ff */
[----:B-----5:R-:W-:Y:S05]  /*17700*/  WARPSYNC.COLLECTIVE R15, `(.L_x_6534) ;  /* 0x000000000f087348 */ /* 0x020fea0003c00000 */
[----:B------:R0:W1:Y:S02]  /*17710*/  SHFL.IDX P6, R14, R13, R12, R11 ;  /* 0x0000000c0d0e7389 */ /* 0x00006400000c000b */
[----:B01---5:R-:W-:Y:S01]  /*17720*/  ENDCOLLECTIVE ;  /* 0x000000000000791b */ /* 0x023fe20003800000 */
.L_x_6534:
[----:B------:R-:W-:Y:S05]  /*17730*/  BSYNC B1 ;  /* 0x0000000000017941 */ /* 0x000fea0003800000 */
.L_x_6533:
[----:B------:R-:W-:Y:S05]  /*17740*/  BRA `(.L_x_6535) ;  /* 0xfffffef400c07947 */ /* 0x000fea000383ffff */
.L_x_6350:
        /* <DEDUP_REMOVED lines=8> */
.L_x_6537:
[----:B------:R-:W-:Y:S05]  /*177d0*/  BSYNC B1 ;  /* 0x0000000000017941 */ /* 0x000fea0003800000 */
.L_x_6536:
[----:B------:R-:W-:Y:S05]  /*177e0*/  BRA `(.L_x_6538) ;  /* 0xfffffef400a07947 */ /* 0x000fea000383ffff */
.L_x_6351:
[----:B------:R-:W-:Y:S01]  /*177f0*/  BSSY B1, `(.L_x_6539) ;  /* 0x0000008000017945 */ /* 0x000fe20003800000 */
[----:B------:R-:W-:Y:S01]  /*17800*/  MOV R13, R3 ;  /* 0x00000003000d7202 */ /* 0x000fe20000000f00 */
[----:B------:R-:W-:Y:S01]  /*17810*/  IMAD.MOV.U32 R12, RZ, RZ, RZ ;  /* 0x000000ffff0c7224 */ /* 0x000fe200078e00ff */
[----:B------:R-:W-:Y:S01]  /*17820*/  MOV R15, 0xffffffff ;  /* 0xffffffff000f7802 */ /* 0x000fe20000000f00 */
[----:B------:R-:W-:-:S07]  /*17830*/  IMAD.MOV.U32 R11, RZ, RZ, 0x1c1f ;  /* 0x00001c1fff0b7424 */ /* 0x000fce00078e00ff */
[----:B-----5:R-:W-:Y:S05]  /*17840*/  WARPSYNC.COLLECTIVE R15, `(.L_x_6540) ;  /* 0x000000000f087348 */ /* 0x020fea0003c00000 */
[----:B------:R0:W1:Y:S02]  /*17850*/  SHFL.IDX P6, R14, R13, R12, R11 ;  /* 0x0000000c0d0e7389 */ /* 0x00006400000c000b */
[----:B01---5:R-:W-:Y:S01]  /*17860*/  ENDCOLLECTIVE ;  /* 0x000000000000791b */ /* 0x023fe20003800000 */
.L_x_6540:
[----:B------:R-:W-:Y:S05]  /*17870*/  BSYNC B1 ;  /* 0x0000000000017941 */ /* 0x000fea0003800000 */
.L_x_6539:
[----:B------:R-:W-:Y:S05]  /*17880*/  BRA `(.L_x_6541) ;  /* 0xfffffef400807947 */ /* 0x000fea000383ffff */
.L_x_6352:
        /* <DEDUP_REMOVED lines=8> */
.L_x_6543:
[----:B------:R-:W-:Y:S05]  /*17910*/  BSYNC B1 ;  /* 0x0000000000017941 */ /* 0x000fea0003800000 */
.L_x_6542:
[----:B------:R-:W-:Y:S05]  /*17920*/  BRA `(.L_x_6544) ;  /* 0xfffffef400607947 */ /* 0x000fea000383ffff */
.L_x_6353:
        /* <DEDUP_REMOVED lines=8> */
.L_x_6546:
[----:B------:R-:W-:Y:S05]  /*179b0*/  BSYNC B1 ;  /* 0x0000000000017941 */ /* 0x000fea0003800000 */
.L_x_6545:
[----:B------:R-:W-:Y:S05]  /*179c0*/  BRA `(.L_x_6547) ;  /* 0xfffffef400407947 */ /* 0x000fea000383ffff */
.L_x_6354:
[----:B------:R-:W-:Y:S01]  /*179d0*/  BSSY B1, `(.L_x_6548) ;  /* 0x0000008000017945 */ /* 0x000fe20003800000 */
[----:B------:R-:W-:Y:S01]  /*179e0*/  MOV R13, R4 ;  /* 0x00000004000d7202 */ /* 0x000fe20000000f00 */
[----:B------:R-:W-:Y:S01]  /*179f0*/  IMAD.MOV.U32 R12, RZ, RZ, 0x1 ;  /* 0x00000001ff0c7424 */ /* 0x000fe200078e00ff */
[----:B------:R-:W-:Y:S01]  /*17a00*/  MOV R15, 0xffffffff ;  /* 0xffffffff000f7802 */ /* 0x000fe20000000f00 */
[----:B------:R-:W-:-:S07]  /*17a10*/  IMAD.MOV.U32 R11, RZ, RZ, 0x1c1f ;  /* 0x00001c1fff0b7424 */ /* 0x000fce00078e00ff */
[----:B-----5:R-:W-:Y:S05]  /*17a20*/  WARPSYNC.COLLECTIVE R15, `(.L_x_6549) ;  /* 0x000000000f087348 */ /* 0x020fea0003c00000 */
[----:B------:R0:W1:Y:S02]  /*17a30*/  SHFL.IDX P6, R14, R13, R12, R11 ;  /* 0x0000000c0d0e7389 */ /* 0x00006400000c000b */
[----:B01---5:R-:W-:Y:S01]  /*17a40*/  ENDCOLLECTIVE ;  /* 0x000000000000791b */ /* 0x023fe20003800000 */
.L_x_6549:
[----:B------:R-:W-:Y:S05]  /*17a50*/  BSYNC B1 ;  /* 0x0000000000017941 */ /* 0x000fea0003800000 */
.L_x_6548:
[----:B------:R-:W-:Y:S05]  /*17a60*/  BRA `(.L_x_6550) ;  /* 0xfffffef400207947 */ /* 0x000fea000383ffff */
.L_x_6355:
        /* <DEDUP_REMOVED lines=8> */
.L_x_6552:
[----:B------:R-:W-:Y:S05]  /*17af0*/  BSYNC B1 ;  /* 0x0000000000017941 */ /* 0x000fea0003800000 */
.L_x_6551:
[----:B------:R-:W-:Y:S05]  /*17b00*/  BRA `(.L_x_6553) ;  /* 0xfffffef400007947 */ /* 0x000fea000383ffff */
.L_x_6356:
        /* <DEDUP_REMOVED lines=8> */
.L_x_6555:
[----:B------:R-:W-:Y:S05]  /*17b90*/  BSYNC B1 ;  /* 0x0000000000017941 */ /* 0x000fea0003800000 */
.L_x_6554:
[----:B------:R-:W-:Y:S05]  /*17ba0*/  BRA `(.L_x_6556) ;  /* 0xfffffef000e07947 */ /* 0x000fea000383ffff */
.L_x_6358:
[----:B0-----:R0:W1:Y:S02]  /*17bb0*/  SYNCS.PHASECHK.TRANS64.TRYWAIT P2, [R2+URZ+0x28c00], R7 ;  /* 0x028c0007020075a7 */ /* 0x001064000804017f */
[----:B-1----:R-:W-:Y:S05]  /*17bc0*/  @!P2 NANOSLEEP.SYNCS 0x989680 ;  /* 0x009896800000a95d */ /* 0x002fea0003900000 */
[----:B------:R-:W1:Y:S02]  /*17bd0*/  @!P2 SYNCS.PHASECHK.TRANS64 P2, [R2+URZ+0x28c00], R7 ;  /* 0x028c00070200a5a7 */ /* 0x000e64000804007f */
[----:B-1----:R-:W-:Y:S05]  /*17be0*/  @!P2 BRA `(.L_x_6358) ;  /* 0xfffffffc00f0a947 */ /* 0x002fea000383ffff */
[----:B------:R-:W-:Y:S05]  /*17bf0*/  BRA `(.L_x_6557) ;  /* 0xfffffef400587947 */ /* 0x000fea000383ffff */
.L_x_6366:
        /* <DEDUP_REMOVED lines=8> */
.L_x_6559:
[----:B------:R-:W-:Y:S05]  /*17c80*/  BSYNC B1 ;  /* 0x0000000000017941 */ /* 0x000fea0003800000 */
.L_x_6558:
[----:B------:R-:W-:Y:S05]  /*17c90*/  BRA `(.L_x_6560) ;  /* 0xffffff04002c7947 */ /* 0x000fea000383ffff */
.L_x_6367:
        /* <DEDUP_REMOVED lines=8> */
.L_x_6562:
[----:B------:R-:W-:Y:S05]  /*17d20*/  BSYNC B1 ;  /* 0x0000000000017941 */ /* 0x000fea0003800000 */
.L_x_6561:
[----:B------:R-:W-:Y:S05]  /*17d30*/  BRA `(.L_x_6563) ;  /* 0xffffff04000c7947 */ /* 0x000fea000383ffff */
.L_x_6368:
        /* <DEDUP_REMOVED lines=8> */
.L_x_6565:
[----:B------:R-:W-:Y:S05]  /*17dc0*/  BSYNC B1 ;  /* 0x0000000000017941 */ /* 0x000fea0003800000 */
.L_x_6564:
[----:B------:R-:W-:Y:S05]  /*17dd0*/  BRA `(.L_x_6566) ;  /* 0xffffff0000ec7947 */ /* 0x000fea000383ffff */
.L_x_6369:
        /* <DEDUP_REMOVED lines=8> */
.L_x_6568:
[----:B------:R-:W-:Y:S05]  /*17e60*/  BSYNC B1 ;  /* 0x0000000000017941 */ /* 0x000fea0003800000 */
.L_x_6567:
[----:B------:R-:W-:Y:S05]  /*17e70*/  BRA `(.L_x_6569) ;  /* 0xffffff0000cc7947 */ /* 0x000fea000383ffff */
.L_x_6370:
        /* <DEDUP_REMOVED lines=8> */
.L_x_6571:
[----:B------:R-:W-:Y:S05]  /*17f00*/  BSYNC B1 ;  /* 0x0000000000017941 */ /* 0x000fea0003800000 */
.L_x_6570:
[----:B------:R-:W-:Y:S05]  /*17f10*/  BRA `(.L_x_6572) ;  /* 0xffffff0000ac7947 */ /* 0x000fea000383ffff */
.L_x_6371:
        /* <DEDUP_REMOVED lines=8> */
.L_x_6574:
[----:B------:R-:W-:Y:S05]  /*17fa0*/  BSYNC B1 ;  /* 0x0000000000017941 */ /* 0x000fea0003800000 */
.L_x_6573:
[----:B------:R-:W-:Y:S05]  /*17fb0*/  BRA `(.L_x_6575) ;  /* 0xffffff0000907947 */ /* 0x000fea000383ffff */
.L_x_6372:
        /* <DEDUP_REMOVED lines=8> */
.L_x_6577:
[----:B------:R-:W-:Y:S05]  /*18040*/  BSYNC B1 ;  /* 0x0000000000017941 */ /* 0x000fea0003800000 */
.L_x_6576:
[----:B------:R-:W-:Y:S05]  /*18050*/  BRA `(.L_x_6578) ;  /* 0xffffff0000747947 */ /* 0x000fea000383ffff */
.L_x_6373:
        /* <DEDUP_REMOVED lines=8> */
.L_x_6580:
[----:B------:R-:W-:Y:S05]  /*180e0*/  BSYNC B1 ;  /* 0x0000000000017941 */ /* 0x000fea0003800000 */
.L_x_6579:
[----:B------:R-:W-:Y:S05]  /*180f0*/  BRA `(.L_x_6581) ;  /* 0xffffff0000587947 */ /* 0x000fea000383ffff */
.L_x_6375:
[----:B0-----:R0:W1:Y:S02]  /*18100*/  SYNCS.PHASECHK.TRANS64.TRYWAIT P2, [R2+URZ+0x28c00], R3 ;  /* 0x028c0003020075a7 */ /* 0x001064000804017f */
[----:B-1----:R-:W-:Y:S05]  /*18110*/  @!P2 NANOSLEEP.SYNCS 0x989680 ;  /* 0x009896800000a95d */ /* 0x002fea0003900000 */
[----:B------:R-:W1:Y:S02]  /*18120*/  @!P2 SYNCS.PHASECHK.TRANS64 P2, [R2+URZ+0x28c00], R3 ;  /* 0x028c00030200a5a7 */ /* 0x000e64000804007f */
[----:B-1----:R-:W-:Y:S05]  /*18130*/  @!P2 BRA `(.L_x_6375) ;  /* 0xfffffffc00f0a947 */ /* 0x002fea000383ffff */
[----:B------:R-:W-:Y:S05]  /*18140*/  BRA `(.L_x_6582) ;  /* 0xffffff0000b47947 */ /* 0x000fea000383ffff */
.L_x_6381:
[----:B0-----:R0:W1:Y:S02]  /*18150*/  SYNCS.PHASECHK.TRANS64.TRYWAIT P1, [R21+URZ+0x28c30], R58 ;  /* 0x028c303a150075a7 */ /* 0x001064000802017f */
[----:B-1----:R-:W-:Y:S05]  /*18160*/  @!P1 NANOSLEEP.SYNCS 0x989680 ;  /* 0x009896800000995d */ /* 0x002fea0003900000 */
[----:B------:R-:W1:Y:S02]  /*18170*/  @!P1 SYNCS.PHASECHK.TRANS64 P1, [R21+URZ+0x28c30], R58 ;  /* 0x028c303a150095a7 */ /* 0x000e64000802007f */
[----:B-1----:R-:W-:Y:S05]  /*18180*/  @!P1 BRA `(.L_x_6381) ;  /* 0xfffffffc00f09947 */ /* 0x002fea000383ffff */
[----:B------:R-:W-:Y:S05]  /*18190*/  BRA `(.L_x_6380) ;  /* 0xffffff1000047947 */ /* 0x000fea000383ffff */
.L_x_6386:
[----:B---3--:R3:W4:Y:S02]  /*181a0*/  SYNCS.PHASECHK.TRANS64.TRYWAIT P2, [R21+URZ+0x28c50], R58 ;  /* 0x028c503a150075a7 */ /* 0x008724000804017f */
[----:B----4-:R-:W-:Y:S05]  /*181b0*/  @!P2 NANOSLEEP.SYNCS 0x989680 ;  /* 0x009896800000a95d */ /* 0x010fea0003900000 */
[----:B------:R-:W4:Y:S02]  /*181c0*/  @!P2 SYNCS.PHASECHK.TRANS64 P2, [R21+URZ+0x28c50], R58 ;  /* 0x028c503a1500a5a7 */ /* 0x000f24000804007f */
[----:B----4-:R-:W-:Y:S05]  /*181d0*/  @!P2 BRA `(.L_x_6386) ;  /* 0xfffffffc00f0a947 */ /* 0x010fea000383ffff */
[----:B------:R-:W-:Y:S05]  /*181e0*/  BRA `(.L_x_6385) ;  /* 0xffffff20009c7947 */ /* 0x000fea000383ffff */
.L_x_6393:
[----:B0-----:R0:W2:Y:S02]  /*181f0*/  SYNCS.PHASECHK.TRANS64.TRYWAIT P2, [R214+URZ+0x28c30], R215 ;  /* 0x028c30d7d60075a7 */ /* 0x0010a4000804017f */
[----:B--2---:R-:W-:Y:S05]  /*18200*/  @!P2 NANOSLEEP.SYNCS 0x989680 ;  /* 0x009896800000a95d */ /* 0x004fea0003900000 */
[----:B------:R-:W2:Y:S02]  /*18210*/  @!P2 SYNCS.PHASECHK.TRANS64 P2, [R214+URZ+0x28c30], R215 ;  /* 0x028c30d7d600a5a7 */ /* 0x000ea4000804007f */
[----:B--2---:R-:W-:Y:S05]  /*18220*/  @!P2 BRA `(.L_x_6393) ;  /* 0xfffffffc00f0a947 */ /* 0x004fea000383ffff */
[----:B------:R-:W-:Y:S05]  /*18230*/  BRA `(.L_x_6392) ;  /* 0xffffff2400a47947 */ /* 0x000fea000383ffff */
.L_x_6398:
[----:B---3--:R3:W0:Y:S02]  /*18240*/  SYNCS.PHASECHK.TRANS64.TRYWAIT P2, [R214+URZ+0x28c50], R215 ;  /* 0x028c50d7d60075a7 */ /* 0x008624000804017f */
[----:B0-----:R-:W-:Y:S05]  /*18250*/  @!P2 NANOSLEEP.SYNCS 0x989680 ;  /* 0x009896800000a95d */ /* 0x001fea0003900000 */
[----:B------:R-:W0:Y:S02]  /*18260*/  @!P2 SYNCS.PHASECHK.TRANS64 P2, [R214+URZ+0x28c50], R215 ;  /* 0x028c50d7d600a5a7 */ /* 0x000e24000804007f */
[----:B0-----:R-:W-:Y:S05]  /*18270*/  @!P2 BRA `(.L_x_6398) ;  /* 0xfffffffc00f0a947 */ /* 0x001fea000383ffff */
[----:B------:R-:W-:Y:S05]  /*18280*/  BRA `(.L_x_6397) ;  /* 0xffffff40002c7947 */ /* 0x000fea000383ffff */
.L_x_6406:
[----:B0-----:R0:W3:Y:S02]  /*18290*/  SYNCS.PHASECHK.TRANS64.TRYWAIT P2, [R186+URZ+0x28c30], R187 ;  /* 0x028c30bbba0075a7 */ /* 0x0010e4000804017f */
[----:B---3--:R-:W-:Y:S05]  /*182a0*/  @!P2 NANOSLEEP.SYNCS 0x989680 ;  /* 0x009896800000a95d */ /* 0x008fea0003900000 */
[----:B------:R-:W3:Y:S02]  /*182b0*/  @!P2 SYNCS.PHASECHK.TRANS64 P2, [R186+URZ+0x28c30], R187 ;  /* 0x028c30bbba00a5a7 */ /* 0x000ee4000804007f */
[----:B---3--:R-:W-:Y:S05]  /*182c0*/  @!P2 BRA `(.L_x_6406) ;  /* 0xfffffffc00f0a947 */ /* 0x008fea000383ffff */
[----:B------:R-:W-:Y:S05]  /*182d0*/  BRA `(.L_x_6405) ;  /* 0xffffff4400407947 */ /* 0x000fea000383ffff */
.L_x_6411:
[----:B---3--:R3:W4:Y:S02]  /*182e0*/  SYNCS.PHASECHK.TRANS64.TRYWAIT P2, [R186+URZ+0x28c50], R187 ;  /* 0x028c50bbba0075a7 */ /* 0x008724000804017f */
[----:B----4-:R-:W-:Y:S05]  /*182f0*/  @!P2 NANOSLEEP.SYNCS 0x989680 ;  /* 0x009896800000a95d */ /* 0x010fea0003900000 */
[----:B------:R-:W4:Y:S02]  /*18300*/  @!P2 SYNCS.PHASECHK.TRANS64 P2, [R186+URZ+0x28c50], R187 ;  /* 0x028c50bbba00a5a7 */ /* 0x000f24000804007f */
[----:B----4-:R-:W-:Y:S05]  /*18310*/  @!P2 BRA `(.L_x_6411) ;  /* 0xfffffffc00f0a947 */ /* 0x010fea000383ffff */
[----:B------:R-:W-:Y:S05]  /*18320*/  BRA `(.L_x_6410) ;  /* 0xffffff5800987947 */ /* 0x000fea000383ffff */
.L_x_6439:
        /* <DEDUP_REMOVED lines=11> */
.L_x_6584:
[----:B------:R-:W-:Y:S05]  /*183e0*/  BSYNC B1 ;  /* 0x0000000000017941 */ /* 0x000fea0003800000 */
.L_x_6583:
[----:B------:R-:W-:Y:S05]  /*183f0*/  BRA `(.L_x_6585) ;  /* 0xffffffa0009c7947 */ /* 0x000fea000383ffff */
.L_x_6440:
[----:B------:R-:W-:Y:S01]  /*18400*/  BSSY B1, `(.L_x_6586) ;  /* 0x0000006000017945 */ /* 0x000fe20003800000 */
[----:B------:R-:W-:-:S07]  /*18410*/  MOV R15, 0xffffffff ;  /* 0xffffffff000f7802 */ /* 0x000fce0000000f00 */
[----:B------:R-:W-:Y:S05]  /*18420*/  WARPSYNC.COLLECTIVE R15, `(.L_x_6587) ;  /* 0x000000000f0c7348 */ /* 0x000fea0003c00000 */
[----:B------:R-:W-:Y:S02]  /*18430*/  ELECT P6, UR62, PT ;  /* 0x00000000003e782f */ /* 0x000fe400038c0000 */
[----:B------:R-:W-:Y:S01]  /*18440*/  MOV R14, UR62 ;  /* 0x0000003e000e7c02 */ /* 0x000fe20008000f00 */
[----:B------:R-:W-:Y:S10]  /*18450*/  ENDCOLLECTIVE ;  /* 0x000000000000791b */ /* 0x000ff40003800000 */
.L_x_6587:
[----:B------:R-:W-:Y:S05]  /*18460*/  BSYNC B1 ;  /* 0x0000000000017941 */ /* 0x000fea0003800000 */
.L_x_6586:
[----:B------:R-:W-:Y:S05]  /*18470*/  BRA `(.L_x_6588) ;  /* 0xffffffa000887947 */ /* 0x000fea000383ffff */
.L_x_6442:
[----:B0-----:R0:W1:Y:S02]  /*18480*/  SYNCS.PHASECHK.TRANS64.TRYWAIT P0, [R9+URZ+0x28c20], R5 ;  /* 0x028c2005090075a7 */ /* 0x001064000800017f */
[----:B-1----:R-:W-:Y:S05]  /*18490*/  @!P0 NANOSLEEP.SYNCS 0x989680 ;  /* 0x009896800000895d */ /* 0x002fea0003900000 */
[----:B------:R-:W1:Y:S02]  /*184a0*/  @!P0 SYNCS.PHASECHK.TRANS64 P0, [R9+URZ+0x28c20], R5 ;  /* 0x028c2005090085a7 */ /* 0x000e64000800007f */
[----:B-1----:R-:W-:Y:S05]  /*184b0*/  @!P0 BRA `(.L_x_6442) ;  /* 0xfffffffc00f08947 */ /* 0x002fea000383ffff */
[----:B------:R-:W-:Y:S05]  /*184c0*/  BRA `(.L_x_6589) ;  /* 0xffffffa000a47947 */ /* 0x000fea000383ffff */
.L_x_6445:
[----:B0-----:R0:W1:Y:S02]  /*184d0*/  SYNCS.PHASECHK.TRANS64.TRYWAIT P0, [R5+URZ+0x28ca0], R7 ;  /* 0x028ca007050075a7 */ /* 0x001064000800017f */
[----:B-1----:R-:W-:Y:S05]  /*184e0*/  @!P0 NANOSLEEP.SYNCS 0x989680 ;  /* 0x009896800000895d */ /* 0x002fea0003900000 */
[----:B------:R-:W1:Y:S02]  /*184f0*/  @!P0 SYNCS.PHASECHK.TRANS64 P0, [R5+URZ+0x28ca0], R7 ;  /* 0x028ca007050085a7 */ /* 0x000e64000800007f */
[----:B-1----:R-:W-:Y:S05]  /*18500*/  @!P0 BRA `(.L_x_6445) ;  /* 0xfffffffc00f08947 */ /* 0x002fea000383ffff */
[----:B------:R-:W-:Y:S05]  /*18510*/  BRA `(.L_x_6590) ;  /* 0xffffffa000b47947 */ /* 0x000fea000383ffff */
.L_x_6447:
[----:B-1----:R1:W2:Y:S02]  /*18520*/  SYNCS.PHASECHK.TRANS64.TRYWAIT P0, [R5+URZ+0x28cc0], R7 ;  /* 0x028cc007050075a7 */ /* 0x0022a4000800017f */
[----:B--2---:R-:W-:Y:S05]  /*18530*/  @!P0 NANOSLEEP.SYNCS 0x989680 ;  /* 0x009896800000895d */ /* 0x004fea0003900000 */
[----:B------:R-:W2:Y:S02]  /*18540*/  @!P0 SYNCS.PHASECHK.TRANS64 P0, [R5+URZ+0x28cc0], R7 ;  /* 0x028cc007050085a7 */ /* 0x000ea4000800007f */
[----:B--2---:R-:W-:Y:S05]  /*18550*/  @!P0 BRA `(.L_x_6447) ;  /* 0xfffffffc00f08947 */ /* 0x004fea000383ffff */
[----:B------:R-:W-:Y:S05]  /*18560*/  BRA `(.L_x_6591) ;  /* 0xffffffa400187947 */ /* 0x000fea000383ffff */
.L_x_6451:
[----:B0-----:R0:W1:Y:S02]  /*18570*/  SYNCS.PHASECHK.TRANS64.TRYWAIT P0, [R6+URZ+0x28ca0], R7 ;  /* 0x028ca007060075a7 */ /* 0x001064000800017f */
[----:B-1----:R-:W-:Y:S05]  /*18580*/  @!P0 NANOSLEEP.SYNCS 0x989680 ;  /* 0x009896800000895d */ /* 0x002fea0003900000 */
[----:B------:R-:W1:Y:S02]  /*18590*/  @!P0 SYNCS.PHASECHK.TRANS64 P0, [R6+URZ+0x28ca0], R7 ;  /* 0x028ca007060085a7 */ /* 0x000e64000800007f */
[----:B-1----:R-:W-:Y:S05]  /*185a0*/  @!P0 BRA `(.L_x_6451) ;  /* 0xfffffffc00f08947 */ /* 0x002fea000383ffff */
[----:B------:R-:W-:Y:S05]  /*185b0*/  BRA `(.L_x_6592) ;  /* 0xffffffa800587947 */ /* 0x000fea000383ffff */
.L_x_6453:
[----:B-1----:R1:W2:Y:S02]  /*185c0*/  SYNCS.PHASECHK.TRANS64.TRYWAIT P1, [R6+URZ+0x28cc0], R7 ;  /* 0x028cc007060075a7 */ /* 0x0022a4000802017f */
[----:B--2---:R-:W-:Y:S05]  /*185d0*/  @!P1 NANOSLEEP.SYNCS 0x989680 ;  /* 0x009896800000995d */ /* 0x004fea0003900000 */
[----:B------:R-:W2:Y:S02]  /*185e0*/  @!P1 SYNCS.PHASECHK.TRANS64 P1, [R6+URZ+0x28cc0], R7 ;  /* 0x028cc007060095a7 */ /* 0x000ea4000802007f */
[----:B--2---:R-:W-:Y:S05]  /*185f0*/  @!P1 BRA `(.L_x_6453) ;  /* 0xfffffffc00f09947 */ /* 0x004fea000383ffff */
[----:B------:R-:W-:Y:S05]  /*18600*/  BRA `(.L_x_6593) ;  /* 0xffffffa800b47947 */ /* 0x000fea000383ffff */
.L_x_6463:
        /* <DEDUP_REMOVED lines=11> */
.L_x_6595:
[----:B------:R-:W-:Y:S05]  /*186c0*/  BSYNC B0 ;  /* 0x0000000000007941 */ /* 0x000fea0003800000 */
.L_x_6594:
[----:B------:R-:W-:Y:S05]  /*186d0*/  BRA `(.L_x_6596) ;  /* 0xffffffb400b87947 */ /* 0x000fea000383ffff */
.L_x_6464:
[----:B------:R-:W-:Y:S01]  /*186e0*/  BSSY B0, `(.L_x_6597) ;  /* 0x0000006000007945 */ /* 0x000fe20003800000 */
[----:B------:R-:W-:-:S07]  /*186f0*/  IMAD.MOV.U32 R15, RZ, RZ, -0x1 ;  /* 0xffffffffff0f7424 */ /* 0x000fce00078e00ff */
[----:B------:R-:W-:Y:S05]  /*18700*/  WARPSYNC.COLLECTIVE R15, `(.L_x_6598) ;  /* 0x000000000f0c7348 */ /* 0x000fea0003c00000 */
[----:B------:R-:W-:Y:S02]  /*18710*/  ELECT P6, UR62, PT ;  /* 0x00000000003e782f */ /* 0x000fe400038c0000 */
[----:B------:R-:W-:Y:S01]  /*18720*/  MOV R14, UR62 ;  /* 0x0000003e000e7c02 */ /* 0x000fe20008000f00 */
[----:B------:R-:W-:Y:S10]  /*18730*/  ENDCOLLECTIVE ;  /* 0x000000000000791b */ /* 0x000ff40003800000 */
.L_x_6598:
[----:B------:R-:W-:Y:S05]  /*18740*/  BSYNC B0 ;  /* 0x0000000000007941 */ /* 0x000fea0003800000 */
.L_x_6597:
[----:B------:R-:W-:Y:S05]  /*18750*/  BRA `(.L_x_6599) ;  /* 0xffffffb400a87947 */ /* 0x000fea000383ffff */
.L_x_6467:
[----:B0-----:R0:W1:Y:S02]  /*18760*/  SYNCS.PHASECHK.TRANS64.TRYWAIT P0, [R5+URZ+0x28c40], R7 ;  /* 0x028c4007050075a7 */ /* 0x001064000800017f */
[----:B-1----:R-:W-:Y:S05]  /*18770*/  @!P0 NANOSLEEP.SYNCS 0x989680 ;  /* 0x009896800000895d */ /* 0x002fea0003900000 */
[----:B------:R-:W1:Y:S02]  /*18780*/  @!P0 SYNCS.PHASECHK.TRANS64 P0, [R5+URZ+0x28c40], R7 ;  /* 0x028c4007050085a7 */ /* 0x000e64000800007f */
[----:B-1----:R-:W-:Y:S05]  /*18790*/  @!P0 BRA `(.L_x_6467) ;  /* 0xfffffffc00f08947 */ /* 0x002fea000383ffff */
[----:B------:R-:W-:Y:S05]  /*187a0*/  BRA `(.L_x_6600) ;  /* 0xffffffb800107947 */ /* 0x000fea000383ffff */
.L_x_6470:
        /* <DEDUP_REMOVED lines=8> */
.L_x_6473:
[----:B0-----:R0:W1:Y:S02]  /*18830*/  SYNCS.PHASECHK.TRANS64.TRYWAIT P0, [R2+URZ+0x28c60], R5 ;  /* 0x028c6005020075a7 */ /* 0x001064000800017f */
[----:B-1----:R-:W-:Y:S05]  /*18840*/  @!P0 NANOSLEEP.SYNCS 0x989680 ;  /* 0x009896800000895d */ /* 0x002fea0003900000 */
[----:B------:R-:W1:Y:S02]  /*18850*/  @!P0 SYNCS.PHASECHK.TRANS64 P0, [R2+URZ+0x28c60], R5 ;  /* 0x028c6005020085a7 */ /* 0x000e64000800007f */
[----:B-1----:R-:W-:Y:S05]  /*18860*/  @!P0 BRA `(.L_x_6473) ;  /* 0xfffffffc00f08947 */ /* 0x002fea000383ffff */
[----:B------:R-:W-:Y:S05]  /*18870*/  BRA `(.L_x_6602) ;  /* 0xffffffbc00087947 */ /* 0x000fea000383ffff */
.L_x_6482:
[----:B--2---:R2:W3:Y:S02]  /*18880*/  SYNCS.PHASECHK.TRANS64.TRYWAIT P0, [R3+URZ+0x28c40], R5 ;  /* 0x028c4005030075a7 */ /* 0x0044e4000800017f */
[----:B---3--:R-:W-:Y:S05]  /*18890*/  @!P0 NANOSLEEP.SYNCS 0x989680 ;  /* 0x009896800000895d */ /* 0x008fea0003900000 */
[----:B------:R-:W3:Y:S02]  /*188a0*/  @!P0 SYNCS.PHASECHK.TRANS64 P0, [R3+URZ+0x28c40], R5 ;  /* 0x028c4005030085a7 */ /* 0x000ee4000800007f */
[----:B---3--:R-:W-:Y:S05]  /*188b0*/  @!P0 BRA `(.L_x_6482) ;  /* 0xfffffffc00f08947 */ /* 0x008fea000383ffff */
[----:B------:R-:W-:Y:S05]  /*188c0*/  BRA `(.L_x_6603) ;  /* 0xffffffc000cc7947 */ /* 0x000fea000383ffff */
.L_x_6484:
[----:B0-----:R0:W3:Y:S02]  /*188d0*/  SYNCS.PHASECHK.TRANS64.TRYWAIT P0, [R3+URZ+0x28c60], R5 ;  /* 0x028c6005030075a7 */ /* 0x0010e4000800017f */
[----:B---3--:R-:W-:Y:S05]  /*188e0*/  @!P0 NANOSLEEP.SYNCS 0x989680 ;  /* 0x009896800000895d */ /* 0x008fea0003900000 */
[----:B------:R-:W3:Y:S02]  /*188f0*/  @!P0 SYNCS.PHASECHK.TRANS64 P0, [R3+URZ+0x28c60], R5 ;  /* 0x028c6005030085a7 */ /* 0x000ee4000800007f */
[----:B---3--:R-:W-:Y:S05]  /*18900*/  @!P0 BRA `(.L_x_6484) ;  /* 0xfffffffc00f08947 */ /* 0x008fea000383ffff */
[----:B------:R-:W-:Y:S05]  /*18910*/  BRA `(.L_x_6604) ;  /* 0xffffffc4003c7947 */ /* 0x000fea000383ffff */
.L_x_6489:
[----:B--2---:R2:W3:Y:S02]  /*18920*/  SYNCS.PHASECHK.TRANS64.TRYWAIT P0, [R2+URZ+0x28c40], R3 ;  /* 0x028c4003020075a7 */ /* 0x0044e4000800017f */
[----:B---3--:R-:W-:Y:S05]  /*18930*/  @!P0 NANOSLEEP.SYNCS 0x989680 ;  /* 0x009896800000895d */ /* 0x008fea0003900000 */
[----:B------:R-:W3:Y:S02]  /*18940*/  @!P0 SYNCS.PHASECHK.TRANS64 P0, [R2+URZ+0x28c40], R3 ;  /* 0x028c4003020085a7 */ /* 0x000ee4000800007f */
[----:B---3--:R-:W-:Y:S05]  /*18950*/  @!P0 BRA `(.L_x_6489) ;  /* 0xfffffffc00f08947 */ /* 0x008fea000383ffff */
[----:B------:R-:W-:Y:S05]  /*18960*/  BRA `(.L_x_6605) ;  /* 0xffffffc800d47947 */ /* 0x000fea000383ffff */
.L_x_6491:
[----:B0-----:R0:W3:Y:S02]  /*18970*/  SYNCS.PHASECHK.TRANS64.TRYWAIT P1, [R2+URZ+0x28c60], R3 ;  /* 0x028c6003020075a7 */ /* 0x0010e4000802017f */
[----:B---3--:R-:W-:Y:S05]  /*18980*/  @!P1 NANOSLEEP.SYNCS 0x989680 ;  /* 0x009896800000995d */ /* 0x008fea0003900000 */
[----:B------:R-:W3:Y:S02]  /*18990*/  @!P1 SYNCS.PHASECHK.TRANS64 P1, [R2+URZ+0x28c60], R3 ;  /* 0x028c6003020095a7 */ /* 0x000ee4000802007f */
[----:B---3--:R-:W-:Y:S05]  /*189a0*/  @!P1 BRA `(.L_x_6491) ;  /* 0xfffffffc00f09947 */ /* 0x008fea000383ffff */
[----:B------:R-:W-:Y:S05]  /*189b0*/  BRA `(.L_x_6606) ;  /* 0xffffffcc00407947 */ /* 0x000fea000383ffff */
.L_x_6496:
[----:B---3--:R3:W4:Y:S02]  /*189c0*/  SYNCS.PHASECHK.TRANS64.TRYWAIT P0, [R2+URZ+0x28c40], R3 ;  /* 0x028c4003020075a7 */ /* 0x008724000800017f */
[----:B----4-:R-:W-:Y:S05]  /*189d0*/  @!P0 NANOSLEEP.SYNCS 0x989680 ;  /* 0x009896800000895d */ /* 0x010fea0003900000 */
[----:B------:R-:W4:Y:S02]  /*189e0*/  @!P0 SYNCS.PHASECHK.TRANS64 P0, [R2+URZ+0x28c40], R3 ;  /* 0x028c4003020085a7 */ /* 0x000f24000800007f */
[----:B----4-:R-:W-:Y:S05]  /*189f0*/  @!P0 BRA `(.L_x_6496) ;  /* 0xfffffffc00f08947 */ /* 0x010fea000383ffff */
[----:B------:R-:W-:Y:S05]  /*18a00*/  BRA `(.L_x_6607) ;  /* 0xffffffd000bc7947 */ /* 0x000fea000383ffff */
.L_x_6498:
[----:B0-----:R0:W2:Y:S02]  /*18a10*/  SYNCS.PHASECHK.TRANS64.TRYWAIT P1, [R2+URZ+0x28c60], R3 ;  /* 0x028c6003020075a7 */ /* 0x0010a4000802017f */
[----:B--2---:R-:W-:Y:S05]  /*18a20*/  @!P1 NANOSLEEP.SYNCS 0x989680 ;  /* 0x009896800000995d */ /* 0x004fea0003900000 */
[----:B------:R-:W2:Y:S02]  /*18a30*/  @!P1 SYNCS.PHASECHK.TRANS64 P1, [R2+URZ+0x28c60], R3 ;  /* 0x028c6003020095a7 */ /* 0x000ea4000802007f */
[----:B--2---:R-:W-:Y:S05]  /*18a40*/  @!P1 BRA `(.L_x_6498) ;  /* 0xfffffffc00f09947 */ /* 0x004fea000383ffff */
[----:B------:R-:W-:Y:S05]  /*18a50*/  BRA `(.L_x_6608) ;  /* 0xffffffd4002c7947 */ /* 0x000fea000383ffff */
.L_x_6503:
[----:B------:R-:W-:Y:S01]  /*18a60*/  BSSY B0, `(.L_x_6609) ;  /* 0x0000008000007945 */ /* 0x000fe20003800000 */
[----:B------:R-:W-:Y:S01]  /*18a70*/  MOV R13, R16 ;  /* 0x00000010000d7202 */ /* 0x000fe20000000f00 */
[----:B------:R-:W-:Y:S01]  /*18a80*/  IMAD.MOV.U32 R12, RZ, RZ, RZ ;  /* 0x000000ffff0c7224 */ /* 0x000fe200078e00ff */
[----:B------:R-:W-:Y:S01]  /*18a90*/  MOV R15, 0xffffffff ;  /* 0xffffffff000f7802 */ /* 0x000fe20000000f00 */
[----:B------:R-:W-:-:S07]  /*18aa0*/  IMAD.MOV.U32 R11, RZ, RZ, 0x1f ;  /* 0x0000001fff0b7424 */ /* 0x000fce00078e00ff */
[----:B01----:R-:W-:Y:S05]  /*18ab0*/  WARPSYNC.COLLECTIVE R15, `(.L_x_6610) ;  /* 0x000000000f087348 */ /* 0x003fea0003c00000 */
[----:B------:R2:W3:Y:S02]  /*18ac0*/  SHFL.IDX P6, R14, R13, R12, R11 ;  /* 0x0000000c0d0e7389 */ /* 0x0004e400000c000b */
[----:B0123--:R-:W-:Y:S01]  /*18ad0*/  ENDCOLLECTIVE ;  /* 0x000000000000791b */ /* 0x00ffe20003800000 */
.L_x_6610:
[----:B------:R-:W-:Y:S05]  /*18ae0*/  BSYNC B0 ;  /* 0x0000000000007941 */ /* 0x000fea0003800000 */
.L_x_6609:
        /* <DEDUP_REMOVED lines=8> */
.L_x_6611:
[----:B------:R-:W-:Y:S01]  /*18b70*/  MOV R16, R14 ;  /* 0x0000000e00107202 */ /* 0x000fe20000000f00 */
[----:B------:R-:W-:Y:S06]  /*18b80*/  BRA `(.L_x_6612) ;  /* 0xffffffd8006c7947 */ /* 0x000fec000383ffff */
.L_x_6506:
[----:B------:R-:W-:Y:S01]  /*18b90*/  BSSY B0, `(.L_x_6613) ;  /* 0x0000008000007945 */ /* 0x000fe20003800000 */
[----:B-----5:R-:W-:Y:S01]  /*18ba0*/  IMAD.MOV.U32 R13, RZ, RZ, R17 ;  /* 0x000000ffff0d7224 */ /* 0x020fe200078e0011 */
[----:B------:R-:W-:Y:S01]  /*18bb0*/  MOV R11, RZ ;  /* 0x000000ff000b7202 */ /* 0x000fe20000000f00 */
[----:B------:R-:W-:Y:S02]  /*18bc0*/  IMAD.MOV.U32 R12, RZ, RZ, 0x1 ;  /* 0x00000001ff0c7424 */ /* 0x000fe400078e00ff */
[----:B------:R-:W-:-:S07]  /*18bd0*/  IMAD.MOV.U32 R15, RZ, RZ, -0x1 ;  /* 0xffffffffff0f7424 */ /* 0x000fce00078e00ff */
[----:B01234-:R-:W-:Y:S05]  /*18be0*/  WARPSYNC.COLLECTIVE R15, `(.L_x_6614) ;  /* 0x000000000f087348 */ /* 0x01ffea0003c00000 */
[----:B------:R0:W0:Y:S02]  /*18bf0*/  SHFL.UP P6, R14, R13, R12, R11 ;  /* 0x0400000c0d0e7389 */ /* 0x00002400000c000b */
[----:B01234-:R-:W-:Y:S01]  /*18c00*/  ENDCOLLECTIVE ;  /* 0x000000000000791b */ /* 0x01ffe20003800000 */
.L_x_6614:
[----:B------:R-:W-:Y:S05]  /*18c10*/  BSYNC B0 ;  /* 0x0000000000007941 */ /* 0x000fea0003800000 */
.L_x_6613:
        /* <DEDUP_REMOVED lines=10> */
.L_x_6615:
        /* <DEDUP_REMOVED lines=8> */
.L_x_6616:
        /* <DEDUP_REMOVED lines=8> */
.L_x_6617:
        /* <DEDUP_REMOVED lines=8> */
.L_x_6618:
        /* <DEDUP_REMOVED lines=8> */
.L_x_6619:
[----:B------:R-:W-:Y:S05]  /*18ec0*/  BRA `(.L_x_6620) ;  /* 0xffffffd800307947 */ /* 0x000fea000383ffff */
.L_x_6511:
        /* <DEDUP_REMOVED lines=8> */
.L_x_6622:
[----:B------:R-:W-:Y:S05]  /*18f50*/  BSYNC B0 ;  /* 0x0000000000007941 */ /* 0x000fea0003800000 */
.L_x_6621:
        /* <DEDUP_REMOVED lines=10> */
.L_x_6623:
        /* <DEDUP_REMOVED lines=8> */
.L_x_6624:
        /* <DEDUP_REMOVED lines=8> */
.L_x_6625:
        /* <DEDUP_REMOVED lines=8> */
.L_x_6626:
        /* <DEDUP_REMOVED lines=8> */
.L_x_6627:
[----:B------:R-:W-:Y:S05]  /*19200*/  BRA `(.L_x_6628) ;  /* 0xffffffd800147947 */ /* 0x000fea000383ffff */
.L_x_6513:
[----:B------:R-:W-:Y:S01]  /*19210*/  BSSY B0, `(.L_x_6629) ;  /* 0x0000006000007945 */ /* 0x000fe20003800000 */
[----:B------:R-:W-:Y:S01]  /*19220*/  PLOP3.LUT P6, PT, P6, PT, PT, 0x8, 0x0 ;  /* 0x000000000000781c */ /* 0x000fe200037ce170 */
[----:B------:R-:W-:-:S12]  /*19230*/  IMAD.MOV.U32 R15, RZ, RZ, -0x1 ;  /* 0xffffffffff0f7424 */ /* 0x000fd800078e00ff */
[----:B01----:R-:W-:Y:S05]  /*19240*/  WARPSYNC.COLLECTIVE R15, `(.L_x_6630) ;  /* 0x000000000f087348 */ /* 0x003fea0003c00000 */
[----:B------:R-:W-:Y:S01]  /*19250*/  VOTE.ANY R14, PT, P6 ;  /* 0x00000000000e7806 */ /* 0x000fe200030e0100 */
[----:B01----:R-:W-:Y:S06]  /*19260*/  ENDCOLLECTIVE ;  /* 0x000000000000791b */ /* 0x003fec0003800000 */
.L_x_6630:
[----:B------:R-:W-:Y:S05]  /*19270*/  BSYNC B0 ;  /* 0x0000000000007941 */ /* 0x000fea0003800000 */
.L_x_6629:
        /* <DEDUP_REMOVED lines=9> */
.L_x_6631:
[----:B------:R-:W-:Y:S01]  /*19310*/  IMAD.MOV.U32 R17, RZ, RZ, R14 ;  /* 0x000000ffff117224 */ /* 0x000fe200078e000e */
[----:B------:R-:W-:Y:S06]  /*19320*/  BRA `(.L_x_6632) ;  /* 0xffffffd800047947 */ /* 0x000fec000383ffff */
.L_x_6515:
[----:B------:R-:W-:Y:S01]  /*19330*/  BSSY B0, `(.L_x_6633) ;  /* 0x0000007000007945 */ /* 0x000fe20003800000 */
[----:B------:R-:W-:Y:S01]  /*19340*/  IMAD.MOV.U32 R13, RZ, RZ, R2 ;  /* 0x000000ffff0d7224 */ /* 0x000fe200078e0002 */
[----:B------:R-:W-:Y:S01]  /*19350*/  MOV R11, 0x1f ;  /* 0x0000001f000b7802 */ /* 0x000fe20000000f00 */
[----:B------:R-:W-:-:S07]  /*19360*/  IMAD.MOV.U32 R15, RZ, RZ, -0x1 ;  /* 0xffffffffff0f7424 */ /* 0x000fce00078e00ff */
[----:B0123--:R-:W-:Y:S05]  /*19370*/  WARPSYNC.COLLECTIVE R15, `(.L_x_6634) ;  /* 0x000000000f087348 */ /* 0x00ffea0003c00000 */
[----:B------:R4:W0:Y:S02]  /*19380*/  SHFL.IDX P6, R14, R13, R12, R11 ;  /* 0x0000000c0d0e7389 */ /* 0x00082400000c000b */
[----:B01234-:R-:W-:Y:S01]  /*19390*/  ENDCOLLECTIVE ;  /* 0x000000000000791b */ /* 0x01ffe20003800000 */
.L_x_6634:
[----:B------:R-:W-:Y:S05]  /*193a0*/  BSYNC B0 ;  /* 0x0000000000007941 */ /* 0x000fea0003800000 */
.L_x_6633:
[----:B------:R-:W-:Y:S01]  /*193b0*/  IMAD.MOV.U32 R7, RZ, RZ, R14 ;  /* 0x000000ffff077224 */ /* 0x000fe200078e000e */
[----:B------:R-:W-:Y:S06]  /*193c0*/  BRA `(.L_x_6514) ;  /* 0xffffffd400f87947 */ /* 0x000fec000383ffff */
.L_x_6519:
[----:B-1----:R1:W2:Y:S02]  /*193d0*/  SYNCS.PHASECHK.TRANS64.TRYWAIT P0, [R0+URZ+0x28c20], R3 ;  /* 0x028c2003000075a7 */ /* 0x0022a4000800017f */
[----:B--2---:R-:W-:Y:S05]  /*193e0*/  @!P0 NANOSLEEP.SYNCS 0x989680 ;  /* 0x009896800000895d */ /* 0x004fea0003900000 */
[----:B------:R-:W2:Y:S02]  /*193f0*/  @!P0 SYNCS.PHASECHK.TRANS64 P0, [R0+URZ+0x28c20], R3 ;  /* 0x028c2003000085a7 */ /* 0x000ea4000800007f */
[----:B--2---:R-:W-:Y:S05]  /*19400*/  @!P0 BRA `(.L_x_6519) ;  /* 0xfffffffc00f08947 */ /* 0x004fea000383ffff */
[----:B------:R-:W-:Y:S05]  /*19410*/  BRA `(.L_x_6635) ;  /* 0xffffffdc006c7947 */ /* 0x000fea000383ffff */
.L_x_6520:
[----:B------:R-:W2:Y:S01]  /*19420*/  S2R R2, SR_TID.X ;  /* 0x0000000000027919 */ /* 0x000ea20000002100 */
[----:B------:R-:W-:Y:S01]  /*19430*/  BSSY B0, `(.L_x_6636) ;  /* 0x000000a000007945 */ /* 0x000fe20003800000 */
[----:B------:R-:W-:Y:S01]  /*19440*/  IMAD.MOV.U32 R12, RZ, RZ, RZ ;  /* 0x000000ffff0c7224 */ /* 0x000fe200078e00ff */
[----:B------:R-:W-:Y:S01]  /*19450*/  MOV R15, 0xffffffff ;  /* 0xffffffff000f7802 */ /* 0x000fe20000000f00 */
[----:B------:R-:W-:Y:S01]  /*19460*/  IMAD.MOV.U32 R11, RZ, RZ, 0x1f ;  /* 0x0000001fff0b7424 */ /* 0x000fe200078e00ff */
[----:B--2---:R-:W-:-:S04]  /*19470*/  SHF.R.U32.HI R2, RZ, 0x5, R2 ;  /* 0x00000005ff027819 */ /* 0x004fc80000011602 */
[----:B------:R-:W-:-:S04]  /*19480*/  LOP3.LUT R2, R2, 0x3, RZ, 0xc0, !PT ;  /* 0x0000000302027812 */ /* 0x000fc800078ec0ff */
[----:B0-----:R-:W-:-:S07]  /*19490*/  MOV R13, R2 ;  /* 0x00000002000d7202 */ /* 0x001fce0000000f00 */
[----:B-1----:R-:W-:Y:S05]  /*194a0*/  WARPSYNC.COLLECTIVE R15, `(.L_x_6637) ;  /* 0x000000000f087348 */ /* 0x002fea0003c00000 */
[----:B------:R0:W2:Y:S02]  /*194b0*/  SHFL.IDX P6, R14, R13, R12, R11 ;  /* 0x0000000c0d0e7389 */ /* 0x0000a400000c000b */
[----:B012---:R-:W-:Y:S01]  /*194c0*/  ENDCOLLECTIVE ;  /* 0x000000000000791b */ /* 0x007fe20003800000 */
.L_x_6637:
[----:B------:R-:W-:Y:S05]  /*194d0*/  BSYNC B0 ;  /* 0x0000000000007941 */ /* 0x000fea0003800000 */
.L_x_6636:
[----:B------:R-:W-:Y:S05]  /*194e0*/  BRA `(.L_x_6638) ;  /* 0xffffffdc00547947 */ /* 0x000fea000383ffff */
.L_x_6521:
[----:B------:R-:W-:Y:S01]  /*194f0*/  BSSY B0, `(.L_x_6639) ;  /* 0x0000006000007945 */ /* 0x000fe20003800000 */
[----:B------:R-:W-:-:S07]  /*19500*/  IMAD.MOV.U32 R15, RZ, RZ, -0x1 ;  /* 0xffffffffff0f7424 */ /* 0x000fce00078e00ff */
[----:B012---:R-:W-:Y:S05]  /*19510*/  WARPSYNC.COLLECTIVE R15, `(.L_x_6640) ;  /* 0x000000000f0c7348 */ /* 0x007fea0003c00000 */
[----:B------:R-:W-:Y:S02]  /*19520*/  ELECT P6, UR62, PT ;  /* 0x00000000003e782f */ /* 0x000fe400038c0000 */
[----:B------:R-:W-:Y:S01]  /*19530*/  MOV R14, UR62 ;  /* 0x0000003e000e7c02 */ /* 0x000fe20008000f00 */
[----:B012---:R-:W-:Y:S10]  /*19540*/  ENDCOLLECTIVE ;  /* 0x000000000000791b */ /* 0x007ff40003800000 */
.L_x_6640:
[----:B------:R-:W-:Y:S05]  /*19550*/  BSYNC B0 ;  /* 0x0000000000007941 */ /* 0x000fea0003800000 */
.L_x_6639:
[----:B------:R-:W-:Y:S05]  /*19560*/  BRA `(.L_x_6641) ;  /* 0xffffffdc00487947 */ /* 0x000fea000383ffff */
.L_x_6523:
[----:B-1----:R1:W2:Y:S02]  /*19570*/  SYNCS.PHASECHK.TRANS64.TRYWAIT P0, [R6+URZ], R5 ;  /* 0x00000005060075a7 */ /* 0x0022a4000800017f */
[----:B--2---:R-:W-:Y:S05]  /*19580*/  @!P0 NANOSLEEP.SYNCS 0x989680 ;  /* 0x009896800000895d */ /* 0x004fea0003900000 */
[----:B------:R-:W2:Y:S02]  /*19590*/  @!P0 SYNCS.PHASECHK.TRANS64 P0, [R6+URZ], R5 ;  /* 0x00000005060085a7 */ /* 0x000ea4000800007f */
[----:B--2---:R-:W-:Y:S05]  /*195a0*/  @!P0 BRA `(.L_x_6523) ;  /* 0xfffffffc00f08947 */ /* 0x004fea000383ffff */
[----:B------:R-:W-:Y:S05]  /*195b0*/  BRA `(.L_x_6642) ;  /* 0xffffffdc00847947 */ /* 0x000fea000383ffff */
.L_x_6524:
[----:B--2---:R2:W3:Y:S02]  /*195c0*/  SYNCS.PHASECHK.TRANS64.TRYWAIT P0, [R7+URZ], R2 ;  /* 0x00000002070075a7 */ /* 0x0044e4000800017f */
[----:B---3--:R-:W-:Y:S05]  /*195d0*/  @!P0 NANOSLEEP.SYNCS 0x989680 ;  /* 0x009896800000895d */ /* 0x008fea0003900000 */
[----:B------:R-:W3:Y:S02]  /*195e0*/  @!P0 SYNCS.PHASECHK.TRANS64 P0, [R7+URZ], R2 ;  /* 0x00000002070085a7 */ /* 0x000ee4000800007f */
[----:B---3--:R-:W-:Y:S05]  /*195f0*/  @!P0 BRA `(.L_x_6524) ;  /* 0xfffffffc00f08947 */ /* 0x008fea000383ffff */
[----:B------:R-:W-:Y:S05]  /*19600*/  BRA `(.L_x_6643) ;  /* 0xffffffdc00787947 */ /* 0x000fea000383ffff */
.L_x_6526:
[----:B---3--:R3:W4:Y:S02]  /*19610*/  SYNCS.PHASECHK.TRANS64.TRYWAIT P0, [R4+URZ], R5 ;  /* 0x00000005040075a7 */ /* 0x008724000800017f */
[----:B----4-:R-:W-:Y:S05]  /*19620*/  @!P0 NANOSLEEP.SYNCS 0x989680 ;  /* 0x009896800000895d */ /* 0x010fea0003900000 */
[----:B------:R-:W4:Y:S02]  /*19630*/  @!P0 SYNCS.PHASECHK.TRANS64 P0, [R4+URZ], R5 ;  /* 0x00000005040085a7 */ /* 0x000f24000800007f */
[----:B----4-:R-:W-:Y:S05]  /*19640*/  @!P0 BRA `(.L_x_6526) ;  /* 0xfffffffc00f08947 */ /* 0x010fea000383ffff */
[----:B------:R-:W-:Y:S05]  /*19650*/  BRA `(.L_x_6644) ;  /* 0xffffffdc00807947 */ /* 0x000fea000383ffff */
.L_x_6645:
        /* <DEDUP_REMOVED lines=10> */
.L_x_11955:


//--------------------- .text._ZN7cutlass13device_kernelIN5flash11enable_sm90INS1_16FlashAttnFwdSm90INS1_25CollectiveMainloopFwdSm90ILi2EN4cute5tupleIJNS5_1CILi1EEES8_S8_EEENS6_IJNS7_ILi64EEESA_SA_EEELi512ENS_6half_tEfNS_4arch4Sm90ELb1ELb0ELb0ELb1ELb0ELb0ELb1ELb0ELb0ELb0ELb0ELb0EEENS1_21CollectiveEpilogueFwdINS6_IJSA_NS7_ILi512EEESA_EEES9_SC_SE_Li256ELb1ELb0ELb0ELb0EEENS1_36VarlenDynamicPersistentTileSchedulerILi64ELi64ELi256ELi32ELb0ELb0ELb1ELb1ELb1ELb1EEEEEEEEEvNT_6ParamsE --------------------------
	.section	.text._ZN7cutlass13device_kernelIN5flash11enable_sm90INS1_16FlashAttnFwdSm90INS1_25CollectiveMainloopFwdSm90ILi2EN4cute5tupleIJNS5_1CILi1EEES8_S8_EEENS6_IJNS7_ILi64EEESA_SA_EEELi512ENS_6half_tEfNS_4arch4Sm90ELb1ELb0ELb0ELb1ELb0ELb0ELb1ELb0ELb0ELb0ELb0ELb0EEENS1_21CollectiveEpilogueFwdINS6_IJSA_NS7_ILi512EEESA_EEES9_SC_SE_Li256ELb1ELb0ELb0ELb0EEENS1_36VarlenDynamicPersistentTileSchedulerILi64ELi64ELi256ELi32ELb0ELb0ELb1ELb1ELb1ELb1EEEEEEEEEvNT_6ParamsE,"ax",@progbits
	.align	128
.text._ZN7cutlass13device_kernelIN5flash11enable_sm90INS1_16FlashAttnFwdSm90INS1_25CollectiveMainloopFwdSm90ILi2EN4cute5tupleIJNS5_1CILi1EEES8_S8_EEENS6_IJNS7_ILi64EEESA_SA_EEELi512ENS_6half_tEfNS_4arch4Sm90ELb1ELb0ELb0ELb1ELb0ELb0ELb1ELb0ELb0ELb0ELb0ELb0EEENS1_21CollectiveEpilogueFwdINS6_IJSA_NS7_ILi512EEESA_EEES9_SC_SE_Li256ELb1ELb0ELb0ELb0EEENS1_36VarlenDynamicPersistentTileSchedulerILi64ELi64ELi256ELi32ELb0ELb0ELb1ELb1ELb1ELb1EEEEEEEEEvNT_6ParamsE:
        .type           _ZN7cutlass13device_kernelIN5flash11enable_sm90INS1_16FlashAttnFwdSm90INS1_25CollectiveMainloopFwdSm90ILi2EN4cute5tupleIJNS5_1CILi1EEES8_S8_EEENS6_IJNS7_ILi64EEESA_SA_EEELi512ENS_6half_tEfNS_4arch4Sm90ELb1ELb0ELb0ELb1ELb0ELb0ELb1ELb0ELb0ELb0ELb0ELb0EEENS1_21CollectiveEpilogueFwdINS6_IJSA_NS7_ILi512EEESA_EEES9_SC_SE_Li256ELb1ELb0ELb0ELb0EEENS1_36VarlenDynamicPersistentTileSchedulerILi64ELi64ELi256ELi32ELb0ELb0ELb1ELb1ELb1ELb1EEEEEEEEEvNT_6ParamsE,@function
        .size           _ZN7cutlass13device_kernelIN5flash11enable_sm90INS1_16FlashAttnFwdSm90INS1_25CollectiveMainloopFwdSm90ILi2EN4cute5tupleIJNS5_1CILi1EEES8_S8_EEENS6_IJNS7_ILi64EEESA_SA_EEELi512ENS_6half_tEfNS_4arch4Sm90ELb1ELb0ELb0ELb1ELb0ELb0ELb1ELb0ELb0ELb0ELb0ELb0EEENS1_21CollectiveEpilogueFwdINS6_IJSA_NS7_ILi512EEESA_EEES9_SC_SE_Li256ELb1ELb0ELb0ELb0EEENS1_36VarlenDynamicPersistentTileSchedulerILi64ELi64ELi256ELi32ELb0ELb0ELb1ELb1ELb1ELb1EEEEEEEEEvNT_6ParamsE,(.L_x_11956 - _ZN7cutlass13device_kernelIN5flash11enable_sm90INS1_16FlashAttnFwdSm90INS1_25CollectiveMainloopFwdSm90ILi2EN4cute5tupleIJNS5_1CILi1EEES8_S8_EEENS6_IJNS7_ILi64EEESA_SA_EEELi512ENS_6half_tEfNS_4arch4Sm90ELb1ELb0ELb0ELb1ELb0ELb0ELb1ELb0ELb0ELb0ELb0ELb0EEENS1_21CollectiveEpilogueFwdINS6_IJSA_NS7_ILi512EEESA_EEES9_SC_SE_Li256ELb1ELb0ELb0ELb0EEENS1_36VarlenDynamicPersistentTileSchedulerILi64ELi64ELi256ELi32ELb0ELb0ELb1ELb1ELb1ELb1EEEEEEEEEvNT_6ParamsE)
        .other          _ZN7cutlass13device_kernelIN5flash11enable_sm90INS1_16FlashAttnFwdSm90INS1_25CollectiveMainloopFwdSm90ILi2EN4cute5tupleIJNS5_1CILi1EEES8_S8_EEENS6_IJNS7_ILi64EEESA_SA_EEELi512ENS_6half_tEfNS_4arch4Sm90ELb1ELb0ELb0ELb1ELb0ELb0ELb1ELb0ELb0ELb0ELb0ELb0EEENS1_21CollectiveEpilogueFwdINS6_IJSA_NS7_ILi512EEESA_EEES9_SC_SE_Li256ELb1ELb0ELb0ELb0EEENS1_36VarlenDynamicPersistentTileSchedulerILi64ELi64ELi256ELi32ELb0ELb0ELb1ELb1ELb1ELb1EEEEEEEEEvNT_6ParamsE,@"STO_CUDA_ENTRY STV_DEFAULT"
_ZN7cutlass13device_kernelIN5flash11enable_sm90INS1_16FlashAttnFwdSm90INS1_25CollectiveMainloopFwdSm90ILi2EN4cute5tupleIJNS5_1CILi1EEES8_S8_EEENS6_IJNS7_ILi64EEESA_SA_EEELi512ENS_6half_tEfNS_4arch4Sm90ELb1ELb0ELb0ELb1ELb0ELb0ELb1ELb0ELb0ELb0ELb0ELb0EEENS1_21CollectiveEpilogueFwdINS6_IJSA_NS7_ILi512EEESA_EEES9_SC_SE_Li256ELb1ELb0ELb0ELb0EEENS1_36VarlenDynamicPersistentTileSchedulerILi64ELi64ELi256ELi32ELb0ELb0ELb1ELb1ELb1ELb1EEEEEEEEEvNT_6ParamsE:
        /* <DEDUP_REMOVED lines=24> */
.L_x_6647:
[----:B------:R-:W-:Y:S05]  /*0180*/  BSYNC B0 ;  /* 0x0000000000007941 */ /* 0x000fea0003800000 */
.L_x_6646:
        /* <DEDUP_REMOVED lines=21> */
[----:B0-----:R0:W1:Y:S01]  /*02e0*/  @UP1 SYNCS.EXCH.64 URZ, [UR8+0x38800], UR4 ;  /* 0x03880004083f15b2 */ /* 0x0010620008000100 */
[----:B------:R0:W2:Y:S04]  /*02f0*/  @UP2 SYNCS.EXCH.64 URZ, [UR8+0x38810], UR4 ;  /* 0x03881004083f25b2 */ /* 0x0000a80008000100 */
        /* <DEDUP_REMOVED lines=16> */
.L_x_6648:
        /* <DEDUP_REMOVED lines=22> */
.L_x_6649:
        /* <DEDUP_REMOVED lines=18> */
.L_x_6650:
        /* <DEDUP_REMOVED lines=22> */
.L_x_6651:
        /* <DEDUP_REMOVED lines=22> */
.L_x_6652:
[----:B0-----:R-:W-:Y:S01]  /*0940*/  UMOV UR4, 0x1 ;  /* 0x0000000100047882 */ /* 0x001fe20000000000 */
[----:B------:R-:W-:Y:S01]  /*0950*/  PLOP3.LUT P0, PT, PT, PT, UP0, 0x80, 0x0 ;  /* 0x000000000000781c */ /* 0x000fe20003f0f008 */
[----:B------:R-:W-:Y:S01]  /*0960*/  USEL UR4, UR4, 0x2, !UP0 ;  /* 0x0000000204047887 */ /* 0x000fe2000c000000 */
[----:B------:R-:W-:-:S05]  /*0970*/  NOP ;  /* 0x0000000000007918 */ /* 0x000fca0000000000 */
[----:B------:R-:W-:-:S05]  /*0980*/  IMAD.U32 R2, RZ, RZ, UR4 ;  /* 0x00000004ff027e24 */ /* 0x000fca000f8e00ff */
[----:B------:R0:W-:Y:S01]  /*0990*/  STL [R1+0x2c], R2 ;  /* 0x00002c0201007387 */ /* 0x0001e20000100800 */
[----:B-123--:R-:W-:Y:S06]  /*09a0*/  BAR.SYNC.DEFER_BLOCKING 0x0 ;  /* 0x0000000000007b1d */ /* 0x00efec0000010000 */
[----:B------:R-:W-:Y:S05]  /*09b0*/  @!P0 BRA `(.L_x_6653) ;  /* 0x000000e8000c8947 */ /* 0x000fea0003800000 */
.L_x_6654:
[----:B------:R-:W-:-:S08]  /*09c0*/  NOP ;  /* 0x0000000000007918 */ /* 0x000fd00000000000 */
[----:B------:R-:W1:Y:S02]  /*09d0*/  USETMAXREG.TRY_ALLOC.CTAPOOL UP0, 0xf0 ;  /* 0x000000f0000079c8 */ /* 0x000e640008000600 */
[----:B-1----:R-:W-:-:S13]  /*09e0*/  PLOP3.LUT P0, PT, PT, PT, UP0, 0x80, 0x0 ;  /* 0x000000000000781c */ /* 0x002fda0003f0f008 */
[----:B------:R-:W-:Y:S05]  /*09f0*/  @!P0 BRA `(.L_x_6654) ;  /* 0xfffffffc00f08947 */ /* 0x000fea000383ffff */
[----:B0-----:R-:W0:Y:S01]  /*0a00*/  S2R R2, SR_TID.X ;  /* 0x0000000000027919 */ /* 0x001e220000002100 */
[----:B------:R-:W1:Y:S01]  /*0a10*/  S2UR UR5, SR_CgaCtaId ;  /* 0x00000000000579c3 */ /* 0x000e620000008800 */
[----:B------:R-:W-:Y:S02]  /*0a20*/  UMOV UR4, 0x400 ;  /* 0x0000040000047882 */ /* 0x000fe40000000000 */
[----:B-1----:R-:W-:-:S06]  /*0a30*/  ULEA UR4, UR5, UR4, 0x18 ;  /* 0x0000000405047291 */ /* 0x002fcc000f8ec03f */
[----:B------:R-:W-:Y:S01]  /*0a40*/  IMAD.U32 R17, RZ, RZ, UR4 ;  /* 0x00000004ff117e24 */ /* 0x000fe2000f8e00ff */
[----:B0-----:R-:W-:Y:S01]  /*0a50*/  LOP3.LUT R0, R2, 0xffffff80, RZ, 0xc0, !PT ;  /* 0xffffff8002007812 */ /* 0x001fe200078ec0ff */
[----:B------:R-:W-:-:S03]  /*0a60*/  ULDC UR4, c[0x0][0xd14] ;  /* 0x0003450000047ab9 */ /* 0x000fc60000000800 */
[----:B------:R-:W-:-:S13]  /*0a70*/  ISETP.NE.AND P0, PT, R0, 0x80, PT ;  /* 0x000000800000780c */ /* 0x000fda0003f05270 */
[----:B------:R-:W-:Y:S06]  /*0a80*/  @!P0 BAR.ARV 0x8, 0xa0 ;  /* 0x0202800000008b1d */ /* 0x000fec0000002000 */
[----:B------:R-:W-:-:S13]  /*0a90*/  ISETP.GE.U32.AND P0, PT, R2, 0x100, PT ;  /* 0x000001000200780c */ /* 0x000fda0003f06070 */
[----:B------:R-:W-:Y:S08]  /*0aa0*/  @P0 BAR.ARV 0xf, 0x100 ;  /* 0x03c4000000000b1d */ /* 0x000ff00000002000 */
[----:B------:R-:W-:Y:S06]  /*0ab0*/  BAR.SYNC.DEFER_BLOCKING 0x5, 0x120 ;  /* 0x0144800000007b1d */ /* 0x000fec0000010000 */
[----:B------:R-:W0:Y:S02]  /*0ac0*/  LDS.128 R184, [R17+0x388d0] ;  /* 0x0388d00011b87984 */ /* 0x000e240000000c00 */
[----:B------:R-:W-:Y:S06]  /*0ad0*/  BAR.ARV 0x4, 0x120 ;  /* 0x0104800000007b1d */ /* 0x000fec0000002000 */
[----:B0-----:R-:W-:-:S13]  /*0ae0*/  ISETP.GE.AND P0, PT, R187, UR4, PT ;  /* 0x00000004bb007c0c */ /* 0x001fda000bf06270 */
[----:B------:R-:W-:Y:S05]  /*0af0*/  @P0 EXIT ;  /* 0x000000000000094d */ /* 0x000fea0003800000 */
[----:B------:R-:W2:Y:S01]  /*0b00*/  LDL R3, [R1+0x2c] ;  /* 0x00002c0001037983 */ /* 0x000ea20000100800 */
[----:B------:R-:W-:Y:S01]  /*0b10*/  VIADD R198, R2, 0xffffff80 ;  /* 0xffffff8002c67836 */ /* 0x000fe20000000000 */
[----:B------:R-:W-:Y:S01]  /*0b20*/  R2UR UR5, R186 ;  /* 0x00000000ba0572ca */ /* 0x000fe200000e0000 */
[----:B------:R-:W-:Y:S01]  /*0b30*/  IMAD.MOV.U32 R191, RZ, RZ, 0x20 ;  /* 0x00000020ffbf7424 */ /* 0x000fe200078e00ff */
[----:B------:R-:W-:Y:S01]  /*0b40*/  MOV R16, RZ ;  /* 0x000000ff00107202 */ /* 0x000fe20000000f00 */
[----:B------:R-:W-:Y:S01]  /*0b50*/  UMOV UR36, URZ ;  /* 0x0000003f00247c82 */ /* 0x000fe20008000000 */
[----:B--2---:R-:W-:Y:S02]  /*0b60*/  R2UR UR4, R3 ;  /* 0x00000000030472ca */ /* 0x004fe400000e0000 */
[----:B------:R-:W-:-:S04]  /*0b70*/  SHF.R.S32.HI R3, RZ, 0x1f, R198 ;  /* 0x0000001fff037819 */ /* 0x000fc800000114c6 */
[CC--:B------:R-:W-:Y:S02]  /*0b80*/  LEA.HI R0, R3.reuse, R198.reuse, RZ, 0x4 ;  /* 0x000000c603007211 */ /* 0x0c0fe400078f20ff */
[----:B------:R-:W-:Y:S02]  /*0b90*/  LEA.HI R4, R3, R198, RZ, 0x5 ;  /* 0x000000c603047211 */ /* 0x000fe400078f28ff */
[----:B------:R-:W-:Y:S02]  /*0ba0*/  SHF.R.S32.HI R11, RZ, 0x4, R0 ;  /* 0x00000004ff0b7819 */ /* 0x000fe40000011400 */
[C---:B------:R-:W-:Y:S01]  /*0bb0*/  LOP3.LUT R7, R0.reuse, 0xfffffff0, RZ, 0xc0, !PT ;  /* 0xfffffff000077812 */ /* 0x040fe200078ec0ff */
[----:B------:R-:W-:Y:S01]  /*0bc0*/  ULOP3.LUT UR40, UR4, 0x1, URZ, 0xfc, !UPT ;  /* 0x0000000104287892 */ /* 0x000fe2000f8efc3f */
[--C-:B------:R-:W-:Y:S02]  /*0bd0*/  SHF.R.S32.HI R13, RZ, 0x5, R4.reuse ;  /* 0x00000005ff0d7819 */ /* 0x100fe40000011404 */
[----:B------:R-:W-:Y:S01]  /*0be0*/  LEA.HI R2, R0, R11, RZ, 0x1 ;  /* 0x0000000b00027211 */ /* 0x000fe200078f08ff */
[----:B------:R-:W-:Y:S01]  /*0bf0*/  IMAD.IADD R9, R198, 0x1, -R7 ;  /* 0x00000001c6097824 */ /* 0x000fe200078e0a07 */
[----:B------:R-:W-:-:S02]  /*0c00*/  SHF.R.S32.HI R4, RZ, 0x1f, R4 ;  /* 0x0000001fff047819 */ /* 0x000fc40000011404 */
[-C--:B------:R-:W-:Y:S02]  /*0c10*/  LEA.HI R5, R3, R198.reuse, RZ, 0x7 ;  /* 0x000000c603057211 */ /* 0x080fe400078f38ff */
[----:B------:R-:W-:Y:S02]  /*0c20*/  LOP3.LUT R2, R2, 0x1ffffffe, RZ, 0xc0, !PT ;  /* 0x1ffffffe02027812 */ /* 0x000fe400078ec0ff */
[----:B------:R-:W-:Y:S02]  /*0c30*/  LEA.HI R4, R4, R13, RZ, 0x2 ;  /* 0x0000000d04047211 */ /* 0x000fe400078f10ff */
[----:B------:R-:W-:Y:S01]  /*0c40*/  SHF.R.S32.HI R0, RZ, 0x1f, R9 ;  /* 0x0000001fff007819 */ /* 0x000fe20000011409 */
[----:B------:R-:W-:Y:S01]  /*0c50*/  IMAD.IADD R11, R11, 0x1, -R2 ;  /* 0x000000010b0b7824 */ /* 0x000fe200078e0a02 */
[----:B------:R-:W-:Y:S02]  /*0c60*/  SHF.R.S32.HI R196, RZ, 0x7, R5 ;  /* 0x00000007ffc47819 */ /* 0x000fe40000011405 */
[----:B------:R-:W-:Y:S01]  /*0c70*/  LOP3.LUT R4, R4, 0x3ffffc, RZ, 0xc0, !PT ;  /* 0x003ffffc04047812 */ /* 0x000fe200078ec0ff */
[----:B------:R-:W-:Y:S01]  /*0c80*/  IMAD.SHL.U32 R11, R11, 0x8, RZ ;  /* 0x000000080b0b7824 */ /* 0x000fe200078e00ff */
        /* <DEDUP_REMOVED lines=8> */
[----:B------:R-:W-:Y:S01]  /*0d10*/  LEA R12, R6, R15, 0x4 ;  /* 0x0000000f060c7211 */ /* 0x000fe200078e20ff */
[----:B------:R-:W-:Y:S01]  /*0d20*/  IMAD.IADD R6, R9, 0x1, -R4 ;  /* 0x0000000109067824 */ /* 0x000fe200078e0a04 */
[----:B------:R-:W-:-:S02]  /*0d30*/  LOP3.LUT R10, R8, 0x7ffffe00, RZ, 0xc0, !PT ;  /* 0x7ffffe00080a7812 */ /* 0x000fc400078ec0ff */
[----:B------:R-:W-:Y:S01]  /*0d40*/  SHF.R.S32.HI R0, RZ, 0x1f, R7 ;  /* 0x0000001fff007819 */ /* 0x000fe20000011407 */
[C---:B------:R-:W-:Y:S01]  /*0d50*/  IMAD.SHL.U32 R8, R6.reuse, 0x40, RZ ;  /* 0x0000004006087824 */ /* 0x040fe200078e00ff */
[----:B------:R-:W-:Y:S01]  /*0d60*/  R2P PR, R6, 0x6 ;  /* 0x0000000606007804 */ /* 0x000fe20000000000 */
[--C-:B------:R-:W-:Y:S01]  /*0d70*/  IMAD.U32 R197, R12, 0x40, R11.reuse ;  /* 0x000000400cc57824 */ /* 0x100fe200078e000b */
[----:B------:R-:W-:Y:S01]  /*0d80*/  LEA.HI R2, R0, R7, RZ, 0x2 ;  /* 0x0000000700027211 */ /* 0x000fe200078f10ff */
[----:B------:R-:W-:Y:S01]  /*0d90*/  IMAD R10, R13, 0x400, R10 ;  /* 0x000004000d0a7824 */ /* 0x000fe200078e020a */
[----:B------:R-:W-:Y:S02]  /*0da0*/  LOP3.LUT R8, R8, 0x1c0, RZ, 0xc0, !PT ;  /* 0x000001c008087812 */ /* 0x000fe400078ec0ff */
[----:B------:R-:W-:Y:S02]  /*0db0*/  SHF.R.S32.HI R4, RZ, 0x2, R2 ;  /* 0x00000002ff047819 */ /* 0x000fe40000011402 */
[----:B------:R-:W-:-:S02]  /*0dc0*/  LOP3.LUT R11, R8, 0x8, R11, 0xf8, !PT ;  /* 0x00000008080b7812 */ /* 0x000fc400078ef80b */
[----:B------:R-:W-:Y:S02]  /*0dd0*/  SHF.R.U32.HI R8, RZ, 0x3, R8 ;  /* 0x00000003ff087819 */ /* 0x000fe40000011608 */
[----:B------:R-:W-:Y:S02]  /*0de0*/  SHF.R.S32.HI R9, RZ, 0x1f, R2 ;  /* 0x0000001fff097819 */ /* 0x000fe40000011402 */
[----:B------:R-:W-:Y:S02]  /*0df0*/  LOP3.LUT R11, R11, R8, RZ, 0x3c, !PT ;  /* 0x000000080b0b7212 */ /* 0x000fe400078e3cff */
[----:B------:R-:W-:Y:S02]  /*0e00*/  LOP3.LUT R2, R2, 0x7ffffffc, RZ, 0xc0, !PT ;  /* 0x7ffffffc02027812 */ /* 0x000fe400078ec0ff */
[----:B------:R-:W-:Y:S01]  /*0e10*/  LEA.HI R9, R9, R4, RZ, 0x3 ;  /* 0x0000000409097211 */ /* 0x000fe200078f18ff */
[----:B------:R-:W-:Y:S01]  /*0e20*/  IMAD.IADD R10, R10, 0x1, R11 ;  /* 0x000000010a0a7824 */ /* 0x000fe200078e020b */
[----:B------:R-:W-:Y:S01]  /*0e30*/  LEA.HI R5, R5, R196, RZ, 0x1 ;  /* 0x000000c405057211 */ /* 0x000fe200078f08ff */
[----:B------:R-:W-:Y:S01]  /*0e40*/  IMAD.IADD R22, R7, 0x1, -R2 ;  /* 0x0000000107167824 */ /* 0x000fe200078e0a02 */
[----:B------:R-:W-:Y:S01]  /*0e50*/  LEA.HI R0, R0, R7, RZ, 0x5 ;  /* 0x0000000700007211 */ /* 0x000fe200078f28ff */
[----:B------:R-:W-:Y:S01]  /*0e60*/  IMAD R189, R10, 0x2, R17 ;  /* 0x000000020abd7824 */ /* 0x000fe200078e0211 */
[----:B------:R-:W-:Y:S01]  /*0e70*/  LOP3.LUT R9, R9, 0xfffffff8, RZ, 0xc0, !PT ;  /* 0xfffffff809097812 */ /* 0x000fe200078ec0ff */
[----:B------:R-:W-:Y:S01]  /*0e80*/  IMAD.MOV.U32 R2, RZ, RZ, RZ ;  /* 0x000000ffff027224 */ /* 0x000fe200078e00ff */
        /* <DEDUP_REMOVED lines=8> */
[----:B------:R-:W-:Y:S01]  /*0f10*/  SHF.R.S32.HI R194, RZ, 0x3, R3 ;  /* 0x00000003ffc27819 */ /* 0x000fe20000011403 */
[----:B------:R-:W-:-:S02]  /*0f20*/  IMAD.IADD R5, R196, 0x1, -R5 ;  /* 0x00000001c4057824 */ /* 0x000fc400078e0a05 */
[C---:B------:R-:W-:Y:S01]  /*0f30*/  @P2 VIADD R190, R192.reuse, 0xffffffc0 ;  /* 0xffffffc0c0be2836 */ /* 0x040fe20000000000 */
[----:B------:R-:W-:Y:S01]  /*0f40*/  IADD3 R192, R192, R191, RZ ;  /* 0x000000bfc0c07210 */ /* 0x000fe20007ffe0ff */
[----:B------:R-:W-:Y:S02]  /*0f50*/  IMAD R18, R0, 0x10, R9 ;  /* 0x0000001000127824 */ /* 0x000fe400078e0209 */
[----:B------:R-:W-:Y:S02]  /*0f60*/  IMAD.SHL.U32 R23, R7, 0x8, RZ ;  /* 0x0000000807177824 */ /* 0x000fe400078e00ff */
[----:B------:R-:W-:Y:S02]  /*0f70*/  IMAD.SHL.U32 R188, R5, 0x100, RZ ;  /* 0x0000010005bc7824 */ /* 0x000fe400078e00ff */
[----:B------:R-:W-:Y:S02]  /*0f80*/  IMAD.SHL.U32 R22, R22, 0x2, RZ ;  /* 0x0000000216167824 */ /* 0x000fe400078e00ff */
[----:B------:R-:W-:-:S07]  /*0f90*/  IMAD.IADD R191, R191, 0x1, R190 ;  /* 0x00000001bfbf7824 */ /* 0x000fce00078e02be */
.L_x_6705:
[----:B0-----:R-:W0:Y:S01]  /*0fa0*/  LDC.64 R4, c[0x0][0xd60] ;  /* 0x00035800ff047b82 */ /* 0x001e220000000a00 */
[----:B------:R-:W-:Y:S01]  /*0fb0*/  ULDC.64 UR10, c[0x0][0x208] ;  /* 0x00008200000a7ab9 */ /* 0x000fe20000000a00 */
[----:B------:R-:W-:Y:S01]  /*0fc0*/  ULDC.64 UR6, c[0x0][0xb20] ;  /* 0x0002c80000067ab9 */ /* 0x000fe20000000a00 */
[----:B------:R-:W-:-:S05]  /*0fd0*/  ULDC.64 UR8, c[0x0][0xb10] ;  /* 0x0002c40000087ab9 */ /* 0x000fca0000000a00 */
[----:B-1----:R-:W1:Y:S08]  /*0fe0*/  LDC.64 R8, c[0x0][0x3f8] ;  /* 0x0000fe00ff087b82 */ /* 0x002e700000000a00 */
[----:B--2---:R-:W2:Y:S01]  /*0ff0*/  LDC R184, c[0x0][0x288] ;  /* 0x0000a200ffb87b82 */ /* 0x004ea20000000800 */
[----:B0-----:R-:W-:-:S07]  /*1000*/  IMAD.WIDE R4, R187, 0x4, R4 ;  /* 0x00000004bb047825 */ /* 0x001fce00078e0204 */
[----:B------:R-:W0:Y:S01]  /*1010*/  LDC R0, c[0x0][0x404] ;  /* 0x00010100ff007b82 */ /* 0x000e220000000800 */
[----:B---3--:R-:W3:Y:S01]  /*1020*/  LDG.E R4, desc[UR10][R4.64] ;  /* 0x0000000a04047981 */ /* 0x008ee2000c1e1900 */
[----:B------:R-:W-:Y:S01]  /*1030*/  UISETP.NE.U32.AND UP0, UPT, UR6, URZ, UPT ;  /* 0x0000003f0600728c */ /* 0x000fe2000bf05070 */
[----:B------:R-:W-:Y:S01]  /*1040*/  IMAD.MOV.U32 R3, RZ, RZ, RZ ;  /* 0x000000ffff037224 */ /* 0x000fe200078e00ff */
[----:B------:R-:W-:-:S04]  /*1050*/  UISETP.NE.U32.AND UP1, UPT, UR8, URZ, UPT ;  /* 0x0000003f0800728c */ /* 0x000fc8000bf25070 */
[----:B------:R-:W4:Y:S01]  /*1060*/  LDC R11, c[0x0][0x2e0] ;  /* 0x0000b800ff0b7b82 */ /* 0x000f220000000800 */
[----:B------:R-:W-:Y:S02]  /*1070*/  UISETP.NE.AND.EX UP0, UPT, UR7, URZ, UPT, UP0 ;  /* 0x0000003f0700728c */ /* 0x000fe4000bf05300 */
[----:B------:R-:W-:-:S04]  /*1080*/  UISETP.NE.AND.EX UP1, UPT, UR9, URZ, UPT, UP1 ;  /* 0x0000003f0900728c */ /* 0x000fc8000bf25310 */
[----:B------:R-:W-:Y:S02]  /*1090*/  PLOP3.LUT P0, PT, PT, PT, UP0, 0x80, 0x0 ;  /* 0x000000000000781c */ /* 0x000fe40003f0f008 */
[----:B------:R-:W-:Y:S01]  /*10a0*/  PLOP3.LUT P2, PT, PT, PT, UP1, 0x80, 0x0 ;  /* 0x000000000000781c */ /* 0x000fe20003f4f018 */
[----:B------:R-:W-:Y:S01]  /*10b0*/  UMOV UR37, UR5 ;  /* 0x0000000500257c82 */ /* 0x000fe20008000000 */
[----:B---3--:R-:W-:-:S13]  /*10c0*/  R2UR UR39, R4 ;  /* 0x00000000042772ca */ /* 0x008fda00000e0000 */
[----:B------:R-:W-:Y:S02]  /*10d0*/  USHF.R.S32.HI UR38, URZ, 0x1f, UR39 ;  /* 0x0000001f3f267899 */ /* 0x000fe40008011427 */
[----:B------:R-:W-:-:S04]  /*10e0*/  @UP0 ULEA UR6, UP2, UR39, UR6, 0x2 ;  /* 0x0000000627060291 */ /* 0x000fc8000f84103f */
[----:B------:R-:W-:Y:S02]  /*10f0*/  @UP0 ULEA.HI.X UR7, UR39, UR7, UR38, 0x2, UP2 ;  /* 0x0000000727070291 */ /* 0x000fe400090f1426 */
[----:B------:R-:W-:Y:S01]  /*1100*/  @UP1 ULEA UR8, UP0, UR39, UR8, 0x2 ;  /* 0x0000000827081291 */ /* 0x000fe2000f80103f */
[----:B------:R-:W-:-:S03]  /*1110*/  IMAD.U32 R4, RZ, RZ, UR6 ;  /* 0x00000006ff047e24 */ /* 0x000fc6000f8e00ff */
[----:B------:R-:W-:Y:S01]  /*1120*/  IMAD.U32 R5, RZ, RZ, UR7 ;  /* 0x00000007ff057e24 */ /* 0x000fe2000f8e00ff */
[----:B------:R-:W-:Y:S01]  /*1130*/  @UP1 ULEA.HI.X UR9, UR39, UR9, UR38, 0x2, UP0 ;  /* 0x0000000927091291 */ /* 0x000fe200080f1426 */
[----:B------:R-:W-:Y:S01]  /*1140*/  IMAD.U32 R6, RZ, RZ, UR8 ;  /* 0x00000008ff067e24 */ /* 0x000fe2000f8e00ff */
[----:B------:R-:W-:Y:S02]  /*1150*/  ULDC.64 UR6, c[0x0][0xb18] ;  /* 0x0002c60000067ab9 */ /* 0x000fe40000000a00 */
[----:B------:R3:W5:Y:S01]  /*1160*/  @P0 LDG.E R3, desc[UR10][R4.64] ;  /* 0x0000000a04030981 */ /* 0x000762000c1e1900 */
[----:B-1----:R-:W-:Y:S01]  /*1170*/  ISETP.NE.U32.AND P0, PT, R8, RZ, PT ;  /* 0x000000ff0800720c */ /* 0x002fe20003f05070 */
[----:B------:R-:W-:Y:S01]  /*1180*/  IMAD.U32 R7, RZ, RZ, UR9 ;  /* 0x00000009ff077e24 */ /* 0x000fe2000f8e00ff */
[----:B------:R-:W-:Y:S02]  /*1190*/  ISETP.NE.U32.AND P1, PT, RZ, UR6, PT ;  /* 0x00000006ff007c0c */ /* 0x000fe4000bf25070 */
[----:B------:R-:W-:-:S02]  /*11a0*/  ISETP.NE.AND.EX P0, PT, R9, RZ, PT, P0 ;  /* 0x000000ff0900720c */ /* 0x000fc40003f05300 */
[----:B--2---:R3:W5:Y:S01]  /*11b0*/  @P2 LDG.E R184, desc[UR10][R6.64] ;  /* 0x0000000a06b82981 */ /* 0x004762000c1e1900 */
[----:B------:R-:W-:Y:S02]  /*11c0*/  ISETP.NE.AND.EX P1, PT, RZ, UR7, PT, P1 ;  /* 0x00000007ff007c0c */ /* 0x000fe4000bf25310 */
[----:B0-----:R-:W-:Y:S01]  /*11d0*/  SEL R0, R0, 0x1, P0 ;  /* 0x0000000100007807 */ /* 0x001fe20000000000 */
[----:B----4-:R-:W-:Y:S10]  /*11e0*/  @P2 BRA `(.L_x_6655) ;  /* 0x0000000000302947 */ /* 0x010ff40003800000 */
[----:B------:R-:W-:Y:S02]  /*11f0*/  ULDC.64 UR4, c[0x0][0xaf8] ;  /* 0x0002be0000047ab9 */ /* 0x000fe40000000a00 */
[----:B------:R-:W-:-:S04]  /*1200*/  ISETP.NE.U32.AND P0, PT, RZ, UR4, PT ;  /* 0x00000004ff007c0c */ /* 0x000fc8000bf05070 */
[----:B------:R-:W-:-:S13]  /*1210*/  ISETP.NE.AND.EX P0, PT, RZ, UR5, PT, P0 ;  /* 0x00000005ff007c0c */ /* 0x000fda000bf05300 */
[----:B------:R-:W-:Y:S05]  /*1220*/  @!P0 BRA `(.L_x_6655) ;  /* 0x0000000000208947 */ /* 0x000fea0003800000 */
[----:B------:R-:W-:Y:S01]  /*1230*/  ULDC.64 UR4, c[0x0][0xaf8] ;  /* 0x0002be0000047ab9 */ /* 0x000fe20000000a00 */
[----:B------:R-:W-:Y:S01]  /*1240*/  ULDC.64 UR8, c[0x0][0x208] ;  /* 0x0000820000087ab9 */ /* 0x000fe20000000a00 */
[----:B------:R-:W-:-:S06]  /*1250*/  UIMAD.WIDE UR4, UR39, 0x4, UR4 ;  /* 0x00000004270478a5 */ /* 0x000fcc000f8e0204 */
[----:B---3--:R-:W-:Y:S02]  /*1260*/  IMAD.U32 R4, RZ, RZ, UR4 ;  /* 0x00000004ff047e24 */ /* 0x008fe4000f8e00ff */
[----:B------:R-:W-:-:S05]  /*1270*/  IMAD.U32 R5, RZ, RZ, UR5 ;  /* 0x00000005ff057e24 */ /* 0x000fca000f8e00ff */
[----:B-----5:R-:W2:Y:S04]  /*1280*/  LDG.E R184, desc[UR8][R4.64] ;  /* 0x0000000804b87981 */ /* 0x020ea8000c1e1900 */
[----:B------:R-:W2:Y:S02]  /*1290*/  LDG.E R7, desc[UR8][R4.64+0x4] ;  /* 0x0000040804077981 */ /* 0x000ea4000c1e1900 */
[----:B--2---:R-:W-:-:S07]  /*12a0*/  IMAD.IADD R184, R7, 0x1, -R184 ;  /* 0x0000000107b87824 */ /* 0x004fce00078e0ab8 */
.L_x_6655:
[----:B------:R-:W-:Y:S02]  /*12b0*/  IMAD R186, R0, R11, RZ ;  /* 0x0000000b00ba7224 */ /* 0x000fe400078e02ff */
[----:B------:R-:W-:Y:S01]  /*12c0*/  IMAD.MOV.U32 R193, RZ, RZ, R185 ;  /* 0x000000ffffc17224 */ /* 0x000fe200078e00b9 */
[----:B------:R-:W-:Y:S06]  /*12d0*/  @!P1 BRA `(.L_x_6656) ;  /* 0x00000000001c9947 */ /* 0x000fec0003800000 */
[----:B------:R-:W-:Y:S01]  /*12e0*/  ULEA UR4, UP0, UR39, UR6, 0x2 ;  /* 0x0000000627047291 */ /* 0x000fe2000f80103f */
[----:B------:R-:W-:-:S03]  /*12f0*/  ULDC.64 UR8, c[0x0][0x208] ;  /* 0x0000820000087ab9 */ /* 0x000fc60000000a00 */
[----:B------:R-:W-:Y:S02]  /*1300*/  ULEA.HI.X UR5, UR39, UR7, UR38, 0x2, UP0 ;  /* 0x0000000727057291 */ /* 0x000fe400080f1426 */
[----:B---3--:R-:W-:-:S04]  /*1310*/  MOV R4, UR4 ;  /* 0x0000000400047c02 */ /* 0x008fc80008000f00 */
[----:B------:R-:W-:-:S05]  /*1320*/  IMAD.U32 R5, RZ, RZ, UR5 ;  /* 0x00000005ff057e24 */ /* 0x000fca000f8e00ff */
[----:B------:R0:W5:Y:S01]  /*1330*/  LDG.E R186, desc[UR8][R4.64] ;  /* 0x0000000804ba7981 */ /* 0x000162000c1e1900 */
[----:B------:R-:W-:Y:S05]  /*1340*/  BRA `(.L_x_6657) ;  /* 0x0000000000307947 */ /* 0x000fea0003800000 */
.L_x_6656:
        /* <DEDUP_REMOVED lines=9> */
[----:B------:R-:W2:Y:S04]  /*13e0*/  LDG.E R186, desc[UR6][R4.64] ;  /* 0x0000000604ba7981 */ /* 0x000ea8000c1e1900 */
[----:B------:R-:W2:Y:S02]  /*13f0*/  LDG.E R7, desc[UR6][R4.64+0x4] ;  /* 0x0000040604077981 */ /* 0x000ea4000c1e1900 */
[----:B--2---:R-:W-:-:S07]  /*1400*/  IMAD.IADD R186, R7, 0x1, -R186 ;  /* 0x0000000107ba7824 */ /* 0x004fce00078e0aba */
.L_x_6657:
[----:B-----5:R-:W-:Y:S01]  /*1410*/  IMAD.IADD R186, R186, 0x1, -R3 ;  /* 0x00000001baba7824 */ /* 0x020fe200078e0a03 */
[----:B------:R-:W-:Y:S01]  /*1420*/  UISETP.NE.AND UP0, UPT, UR41, 0x1, UPT ;  /* 0x000000012900788c */ /* 0x000fe2000bf05270 */
[----:B------:R-:W-:Y:S02]  /*1430*/  LEA R3, R185, 0x7f, 0x6 ;  /* 0x0000007fb9037811 */ /* 0x000fe400078e30ff */
[----:B------:R-:W-:Y:S01]  /*1440*/  CS2R R150, SRZ ;  /* 0x0000000000967805 */ /* 0x000fe2000001ff00 */
[C---:B------:R-:W-:Y:S01]  /*1450*/  VIADD R0, R186.reuse, 0x3f ;  /* 0x0000003fba007836 */ /* 0x040fe20000000000 */
[----:B------:R-:W-:Y:S02]  /*1460*/  CS2R R148, SRZ ;  /* 0x0000000000947805 */ /* 0x000fe4000001ff00 */
[----:B0--3--:R-:W-:Y:S02]  /*1470*/  IADD3 R4, R186, R3, -R184 ;  /* 0x00000003ba047210 */ /* 0x009fe40007ffe8b8 */
[----:B------:R-:W-:-:S02]  /*1480*/  CS2R R146, SRZ ;  /* 0x0000000000927805 */ /* 0x000fc4000001ff00 */
[----:B------:R-:W-:Y:S02]  /*1490*/  PLOP3.LUT P0, PT, PT, PT, UP0, 0x80, 0x0 ;  /* 0x000000000000781c */ /* 0x000fe40003f0f008 */
[----:B------:R-:W-:Y:S02]  /*14a0*/  CS2R R144, SRZ ;  /* 0x0000000000907805 */ /* 0x000fe4000001ff00 */
[----:B------:R-:W-:Y:S02]  /*14b0*/  SHF.R.S32.HI R3, RZ, 0x1f, R0 ;  /* 0x0000001fff037819 */ /* 0x000fe40000011400 */
[----:B------:R-:W-:Y:S02]  /*14c0*/  CS2R R142, SRZ ;  /* 0x00000000008e7805 */ /* 0x000fe4000001ff00 */
[----:B------:R-:W-:Y:S02]  /*14d0*/  SHF.R.S32.HI R5, RZ, 0x1f, R4 ;  /* 0x0000001fff057819 */ /* 0x000fe40000011404 */
[----:B------:R-:W-:-:S02]  /*14e0*/  CS2R R140, SRZ ;  /* 0x00000000008c7805 */ /* 0x000fc4000001ff00 */
[----:B------:R-:W-:Y:S01]  /*14f0*/  LEA.HI R3, R3, R0, RZ, 0x6 ;  /* 0x0000000003037211 */ /* 0x000fe200078f30ff */
[----:B------:R-:W-:Y:S01]  /*1500*/  IMAD.MOV.U32 R0, RZ, RZ, RZ ;  /* 0x000000ffff007224 */ /* 0x000fe200078e00ff */
[----:B------:R-:W-:Y:S02]  /*1510*/  LEA.HI R5, R5, R4, RZ, 0x6 ;  /* 0x0000000405057211 */ /* 0x000fe400078f30ff */
[----:B------:R-:W-:Y:S02]  /*1520*/  CS2R R138, SRZ ;  /* 0x00000000008a7805 */ /* 0x000fe4000001ff00 */
[----:B------:R-:W-:Y:S01]  /*1530*/  SHF.R.S32.HI R168, RZ, 0x6, R3 ;  /* 0x00000006ffa87819 */ /* 0x000fe20000011403 */
[----:B------:R-:W-:Y:S01]  /*1540*/  IMAD.MOV.U32 R3, RZ, RZ, RZ ;  /* 0x000000ffff037224 */ /* 0x000fe200078e00ff */
[----:B------:R-:W-:Y:S02]  /*1550*/  SHF.R.S32.HI R5, RZ, 0x6, R5 ;  /* 0x00000006ff057819 */ /* 0x000fe40000011405 */
[----:B------:R-:W-:-:S02]  /*1560*/  CS2R R136, SRZ ;  /* 0x0000000000887805 */ /* 0x000fc4000001ff00 */
[----:B------:R-:W-:Y:S02]  /*1570*/  CS2R R134, SRZ ;  /* 0x0000000000867805 */ /* 0x000fe4000001ff00 */
[----:B------:R-:W-:Y:S02]  /*1580*/  CS2R R132, SRZ ;  /* 0x0000000000847805 */ /* 0x000fe4000001ff00 */
[----:B------:R-:W-:Y:S02]  /*1590*/  VIMNMX R168, R168, R5, PT ;  /* 0x00000005a8a87248 */ /* 0x000fe40003fe0100 */
        /* <DEDUP_REMOVED lines=55> */
[----:B------:R-:W-:Y:S01]  /*1910*/  CS2R R26, SRZ ;  /* 0x00000000001a7805 */ /* 0x000fe2000001ff00 */
[----:B------:R-:W-:Y:S01]  /*1920*/  IMAD.MOV.U32 R172, RZ, RZ, RZ ;  /* 0x000000ffffac7224 */ /* 0x000fe200078e00ff */
[----:B------:R-:W-:Y:S06]  /*1930*/  @!P0 BRA `(.L_x_6658) ;  /* 0x0000001400e88947 */ /* 0x000fec0003800000 */
        /* <DEDUP_REMOVED lines=13> */
[----:B------:R-:W-:Y:S01]  /*1a10*/  UMOV UR7, 0x40000040 ;  /* 0x4000004000077882 */ /* 0x000fe20000000000 */
[----:B------:R-:W1:Y:S01]  /*1a20*/  S2R R20, SR_TID.X ;  /* 0x0000000000147919 */ /* 0x000e620000002100 */
[----:B0-----:R-:W-:-:S04]  /*1a30*/  LEA.HI R5, R4, R4, RZ, 0x1 ;  /* 0x0000000404057211 */ /* 0x001fc800078f08ff */
[----:B------:R-:W-:Y:S01]  /*1a40*/  LOP3.LUT R5, R5, 0x1fffe, RZ, 0xc0, !PT ;  /* 0x0001fffe05057812 */ /* 0x000fe200078ec0ff */
[----:B------:R-:W-:-:S04]  /*1a50*/  WARPGROUP.ARRIVE ;  /* 0x00000000000079c5 */ /* 0x000fc80000000000 */
        /* <DEDUP_REMOVED lines=10> */
[----:B------:R-:W-:Y:S01]  /*1b00*/  VIADD R8, R5, 0x2 ;  /* 0x0000000205087836 */ /* 0x000fe20000000000 */
[----:B------:R-:W-:-:S02]  /*1b10*/  LOP3.LUT R7, R4, 0x2000000, RZ, 0xfc, !PT ;  /* 0x0200000004077812 */ /* 0x000fc400078efcff */
[----:B-1----:R-:W-:Y:S02]  /*1b20*/  LOP3.LUT R20, R20, 0x7f, RZ, 0xc0, !PT ;  /* 0x0000007f14147812 */ /* 0x002fe400078ec0ff */
[----:B------:R-:W-:Y:S01]  /*1b30*/  R2UR UR12, R8 ;  /* 0x00000000080c72ca */ /* 0x000fe200000e0000 */
[----:B------:R-:W-:Y:S01]  /*1b40*/  IMAD R4, R2, 0x1000, R7 ;  /* 0x0000100002047824 */ /* 0x000fe200078e0207 */
[C---:B------:R-:W-:Y:S01]  /*1b50*/  IADD3 R8, R5.reuse, 0x4, RZ ;  /* 0x0000000405087810 */ /* 0x040fe20007ffe0ff */
[----:B------:R-:W-:Y:S01]  /*1b60*/  VIADD R5, R5, 0x6 ;  /* 0x0000000605057836 */ /* 0x000fe20000000000 */
[----:B------:R-:W-:Y:S01]  /*1b70*/  ISETP.NE.AND P1, PT, R20, RZ, PT ;  /* 0x000000ff1400720c */ /* 0x000fe20003f25270 */
[C---:B------:R-:W-:Y:S01]  /*1b80*/  VIADD R6, R4.reuse, 0x80 ;  /* 0x0000008004067836 */ /* 0x040fe20000000000 */
[----:B------:R-:W-:Y:S02]  /*1b90*/  R2UR UR10, R4 ;  /* 0x00000000040a72ca */ /* 0x000fe400000e0000 */
[----:B------:R-:W-:-:S02]  /*1ba0*/  R2UR UR16, R8 ;  /* 0x00000000081072ca */ /* 0x000fc400000e0000 */
[----:B------:R-:W-:Y:S01]  /*1bb0*/  R2UR UR14, R6 ;  /* 0x00000000060e72ca */ /* 0x000fe200000e0000 */
[C---:B------:R-:W-:Y:S01]  /*1bc0*/  VIADD R6, R4.reuse, 0x100 ;  /* 0x0000010004067836 */ /* 0x040fe20000000000 */
[----:B------:R-:W-:Y:S01]  /*1bd0*/  R2UR UR4, R5 ;  /* 0x00000000050472ca */ /* 0x000fe200000e0000 */
[----:B------:R-:W-:-:S03]  /*1be0*/  VIADD R4, R4, 0x180 ;  /* 0x0000018004047836 */ /* 0x000fc60000000000 */
[----:B------:R-:W-:Y:S02]  /*1bf0*/  R2UR UR18, R6 ;  /* 0x00000000061272ca */ /* 0x000fe400000e0000 */
[----:B------:R-:W-:Y:S01]  /*1c00*/  R2UR UR6, R4 ;  /* 0x00000000040672ca */ /* 0x000fe200000e0000 */
[----:B------:R-:W-:Y:S01]  /*1c10*/  HGMMA.64x256x16.F32 R24, gdesc[UR8].tnspB, RZ, !UPT, gsb0 ;  /* 0x43e00000081879f0 */ /* 0x000fe2000c0008ff */
[----:B------:R-:W-:-:S04]  /*1c20*/  @!P1 IMAD R4, R2, 0x8, R17 ;  /* 0x0000000802049824 */ /* 0x000fc800078e0211 */
[----:B------:R-:W-:-:S05]  /*1c30*/  @!P1 VIADD R4, R4, 0x38860 ;  /* 0x0003886004049836 */ /* 0x000fca0000000000 */
[----:B------:R-:W-:Y:S01]  /*1c40*/  @!P1 PRMT R4, RZ, 0x654, R4 ;  /* 0x00000654ff049816 */ /* 0x000fe20000000004 */
[----:B------:R-:W-:Y:S02]  /*1c50*/  WARPGROUP.DEPBAR.LE gsb0, 0x0 ;  /* 0x00008000000079c5 */ /* 0x000fe40000010000 */
[----:B------:R-:W-:-:S15]  /*1c60*/  WARPGROUP.ARRIVE ;  /* 0x00000000000079c5 */ /* 0x000fde0000000000 */
        /* <DEDUP_REMOVED lines=14> */
.L_x_6661:
[----:B------:R-:W-:Y:S01]  /*1d50*/  BAR.SYNC.DEFER_BLOCKING 0xe, 0x100 ;  /* 0x0384000000007b1d */ /* 0x000fe20000010000 */
[----:B01----:R-:W-:Y:S01]  /*1d60*/  IMAD R4, R2, 0x40, R18 ;  /* 0x0000004002047824 */ /* 0x003fe200078e0212 */
[----:B------:R-:W-:Y:S01]  /*1d70*/  ISETP.GT.AND P2, PT, R168, RZ, PT ;  /* 0x000000ffa800720c */ /* 0x000fe20003f44270 */
[----:B------:R-:W-:Y:S02]  /*1d80*/  VIADD R2, R2, 0x1 ;  /* 0x0000000102027836 */ /* 0x000fe40000000000 */
[----:B------:R-:W-:Y:S01]  /*1d90*/  IMAD R4, R4, 0x4, R17 ;  /* 0x0000000404047824 */ /* 0x000fe200078e0211 */
[----:B------:R-:W-:Y:S01]  /*1da0*/  UMOV UR11, 0x40000040 ;  /* 0x40000040000b7882 */ /* 0x000fe20000000000 */
[----:B------:R-:W-:Y:S01]  /*1db0*/  UMOV UR15, 0x40000040 ;  /* 0x40000040000f7882 */ /* 0x000fe20000000000 */
[----:B------:R-:W-:Y:S01]  /*1dc0*/  ISETP.NE.AND P0, PT, R2, 0x2, PT ;  /* 0x000000020200780c */ /* 0x000fe20003f05270 */
[----:B------:R-:W-:Y:S01]  /*1dd0*/  UMOV UR19, 0x40000040 ;  /* 0x4000004000137882 */ /* 0x000fe20000000000 */
[----:B------:R-:W-:Y:S01]  /*1de0*/  UMOV UR7, 0x40000040 ;  /* 0x4000004000077882 */ /* 0x000fe20000000000 */
[----:B------:R-:W-:Y:S01]  /*1df0*/  VIADD R168, R168, 0xffffffff ;  /* 0xffffffffa8a87836 */ /* 0x000fe20000000000 */
[----:B------:R-:W-:Y:S01]  /*1e00*/  SEL R2, R2, RZ, P0 ;  /* 0x000000ff02027207 */ /* 0x000fe20000000000 */
[----:B------:R-:W0:Y:S04]  /*1e10*/  LDS R5, [R4+0x38400] ;  /* 0x0384000004057984 */ /* 0x000e280000000800 */
[----:B------:R1:W2:Y:S02]  /*1e20*/  LDS R6, [R4+0x38420] ;  /* 0x0384200004067984 */ /* 0x0002a40000000800 */
[----:B-1----:R-:W-:-:S05]  /*1e30*/  IMAD R4, R2, 0x1000, R7 ;  /* 0x0000100002047824 */ /* 0x002fca00078e0207 */
[----:B------:R-:W-:Y:S01]  /*1e40*/  R2UR UR10, R4 ;  /* 0x00000000040a72ca */ /* 0x000fe200000e0000 */
        /* <DEDUP_REMOVED lines=128> */
[----:B------:R-:W-:-:S04]  /*2650*/  IADD3 R5, R4, 0x80, RZ ;  /* 0x0000008004057810 */ /* 0x000fc80007ffe0ff */
[----:B------:R-:W-:Y:S01]  /*2660*/  R2UR UR14, R5 ;  /* 0x00000000050e72ca */ /* 0x000fe200000e0000 */
[----:B------:R-:W-:Y:S01]  /*2670*/  WARPGROUP.ARRIVE ;  /* 0x00000000000079c5 */ /* 0x000fe20000000000 */
[C---:B------:R-:W-:Y:S02]  /*2680*/  VIADD R5, R4.reuse, 0x100 ;  /* 0x0000010004057836 */ /* 0x040fe40000000000 */
[----:B------:R-:W-:-:S03]  /*2690*/  VIADD R4, R4, 0x180 ;  /* 0x0000018004047836 */ /* 0x000fc60000000000 */
[----:B------:R-:W-:Y:S01]  /*26a0*/  HGMMA.64x256x16.F32 R24, gdesc[UR8].tnspB, R24, gsb0 ;  /* 0x43e00000081879f0 */ /* 0x000fe20008000818 */
[----:B------:R-:W-:Y:S02]  /*26b0*/  R2UR UR18, R5 ;  /* 0x00000000051272ca */ /* 0x000fe400000e0000 */
[----:B------:R-:W-:Y:S01]  /*26c0*/  R2UR UR6, R4 ;  /* 0x00000000040672ca */ /* 0x000fe200000e0000 */
[----:B------:R-:W-:Y:S01]  /*26d0*/  @!P1 IMAD R4, R2, 0x8, R17 ;  /* 0x0000000802049824 */ /* 0x000fe200078e0211 */
[----:B------:R-:W-:-:S03]  /*26e0*/  SEL R5, RZ, 0x1, P0 ;  /* 0x00000001ff057807 */ /* 0x000fc60000000000 */
[----:B------:R-:W-:Y:S01]  /*26f0*/  @!P1 VIADD R4, R4, 0x38860 ;  /* 0x0003886004049836 */ /* 0x000fe20000000000 */
[----:B------:R-:W-:-:S04]  /*2700*/  LOP3.LUT R16, R16, R5, RZ, 0x3c, !PT ;  /* 0x0000000510107212 */ /* 0x000fc800078e3cff */
        /* <DEDUP_REMOVED lines=16> */
.L_x_6660:
[----:B------:R-:W-:Y:S01]  /*2810*/  BAR.SYNC.DEFER_BLOCKING 0xe, 0x100 ;  /* 0x0384000000007b1d */ /* 0x000fe20000010000 */
[C---:B01----:R-:W-:Y:S01]  /*2820*/  IMAD R4, R2.reuse, 0x40, R18 ;  /* 0x0000004002047824 */ /* 0x043fe200078e0212 */
[----:B------:R-:W-:Y:S01]  /*2830*/  PLOP3.LUT P0, PT, PT, PT, PT, 0x8, 0x0 ;  /* 0x000000000000781c */ /* 0x000fe20003f0e170 */
[----:B------:R-:W-:Y:S02]  /*2840*/  VIADD R2, R2, 0x1 ;  /* 0x0000000102027836 */ /* 0x000fe40000000000 */
[----:B------:R-:W-:-:S03]  /*2850*/  IMAD R17, R4, 0x4, R17 ;  /* 0x0000000404117824 */ /* 0x000fc600078e0211 */
[----:B------:R-:W-:-:S04]  /*2860*/  ISETP.NE.AND P1, PT, R2, 0x2, PT ;  /* 0x000000020200780c */ /* 0x000fc80003f25270 */
[----:B------:R-:W-:Y:S02]  /*2870*/  SEL R7, RZ, 0x1, P1 ;  /* 0x00000001ff077807 */ /* 0x000fe40000800000 */
[----:B------:R-:W-:Y:S02]  /*2880*/  SEL R2, R2, RZ, P1 ;  /* 0x000000ff02027207 */ /* 0x000fe40000800000 */
[----:B------:R-:W-:Y:S01]  /*2890*/  LOP3.LUT R16, R16, R7, RZ, 0x3c, !PT ;  /* 0x0000000710107212 */ /* 0x000fe200078e3cff */
        /* <DEDUP_REMOVED lines=132> */
.L_x_6658:
[----:B------:R-:W-:Y:S02]  /*30e0*/  ISETP.GE.AND P1, PT, R168, 0x1, PT ;  /* 0x00000001a800780c */ /* 0x000fe40003f26270 */
[----:B------:R-:W-:-:S11]  /*30f0*/  PLOP3.LUT P0, PT, PT, PT, PT, 0x80, 0x0 ;  /* 0x000000000000781c */ /* 0x000fd60003f0f070 */
[----:B------:R-:W-:Y:S05]  /*3100*/  @!P1 BRA `(.L_x_6659) ;  /* 0x0000009400d89947 */ /* 0x000fea0003800000 */
[----:B------:R-:W0:Y:S02]  /*3110*/  SHFL.IDX PT, R0, R196, RZ, 0x1f ;  /* 0x00001fffc4007589 */ /* 0x000e2400000e0000 */
        /* <DEDUP_REMOVED lines=27> */
.L_x_6662:
[----:B------:R-:W-:Y:S01]  /*32d0*/  ULEA.HI UR4, UR36, UR36, URZ, 0x1 ;  /* 0x0000002424047291 */ /* 0x000fe2000f8f083f */
[----:B------:R-:W-:-:S03]  /*32e0*/  IMAD.U32 R0, RZ, RZ, UR40 ;  /* 0x00000028ff007e24 */ /* 0x000fc6000f8e00ff */
[----:B------:R-:W-:Y:S02]  /*32f0*/  ULOP3.LUT UR4, UR4, 0xfffffffe, URZ, 0xc0, !UPT ;  /* 0xfffffffe04047892 */ /* 0x000fe4000f8ec03f */
[----:B------:R-:W-:Y:S02]  /*3300*/  ISETP.NE.AND P0, PT, R0, 0x3, PT ;  /* 0x000000030000780c */ /* 0x000fe40003f05270 */
[----:B------:R-:W-:-:S06]  /*3310*/  UIADD3 UR4, UR36, -UR4, URZ ;  /* 0x8000000424047290 */ /* 0x000fcc000fffe03f */
[----:B------:R-:W-:-:S04]  /*3320*/  MOV R4, UR4 ;  /* 0x0000000400047c02 */ /* 0x000fc80008000f00 */
[----:B------:R-:W-:-:S04]  /*3330*/  SHF.L.U32 R4, R4, 0x1f, RZ ;  /* 0x0000001f04047819 */ /* 0x000fc800000006ff */
[----:B------:R-:W0:Y:S02]  /*3340*/  SYNCS.PHASECHK.TRANS64.TRYWAIT P1, [R17+URZ+0x38800], R4 ;  /* 0x03880004110075a7 */ /* 0x000e24000802017f */
[----:B0-----:R-:W-:Y:S05]  /*3350*/  @!P1 BRA `(.L_x_6663) ;  /* 0x0000011400489947 */ /* 0x001fea0003800000 */
.L_x_6791:
[----:B------:R-:W-:Y:S05]  /*3360*/  @!P0 BRA `(.L_x_6664) ;  /* 0x0000000000048947 */ /* 0x000fea0003800000 */
[----:B------:R-:W-:Y:S01]  /*3370*/  BPT.TRAP 0x1 ;  /* 0x000000040000795c */ /* 0x000fe20000300000 */
.L_x_6664:
[----:B------:R-:W-:Y:S01]  /*3380*/  IMAD R6, R2, 0x8, R17 ;  /* 0x0000000802067824 */ /* 0x000fe200078e0211 */
[----:B------:R-:W-:-:S04]  /*3390*/  SHF.L.U32 R7, R16, 0x1f, RZ ;  /* 0x0000001f10077819 */ /* 0x000fc800000006ff */
[----:B------:R1:W2:Y:S01]  /*33a0*/  SYNCS.PHASECHK.TRANS64.TRYWAIT P1, [R6+URZ+0x38830], R7 ;  /* 0x03883007060075a7 */ /* 0x0002a2000802017f */
[----:B------:R-:W-:Y:S05]  /*33b0*/  @!P0 BRA `(.L_x_6665) ;  /* 0x0000000000048947 */ /* 0x000fea0003800000 */
[----:B------:R-:W-:Y:S01]  /*33c0*/  BPT.TRAP 0x1 ;  /* 0x000000040000795c */ /* 0x000fe20000300000 */
.L_x_6665:
[----:B------:R-:W-:-:S05]  /*33d0*/  VIADD R0, R17, 0x22400 ;  /* 0x0002240011007836 */ /* 0x000fca0000000000 */
[----:B------:R-:W-:-:S04]  /*33e0*/  SHF.R.U32.HI R0, RZ, 0x4, R0 ;  /* 0x00000004ff007819 */ /* 0x000fc80000011600 */
[----:B------:R-:W-:Y:S01]  /*33f0*/  LOP3.LUT R0, R0, 0x3fff, RZ, 0xc0, !PT ;  /* 0x00003fff00007812 */ /* 0x000fe200078ec0ff */
[----:B--2---:R-:W-:Y:S06]  /*3400*/  @P1 BRA `(.L_x_6666) ;  /* 0x0000000000081947 */ /* 0x004fec0003800000 */
[----:B------:R-:W2:Y:S02]  /*3410*/  SYNCS.PHASECHK.TRANS64.TRYWAIT P1, [R6+URZ+0x38830], R7 ;  /* 0x03883007060075a7 */ /* 0x000ea4000802017f */
[----:B--2---:R-:W-:Y:S05]  /*3420*/  @!P1 BRA `(.L_x_6667) ;  /* 0x0000011400289947 */ /* 0x004fea0003800000 */
.L_x_6666:
[----:B------:R-:W-:Y:S05]  /*3430*/  WARPSYNC.ALL ;  /* 0x0000000000007948 */ /* 0x000fea0003800000 */
[----:B------:R-:W-:Y:S01]  /*3440*/  LOP3.LUT R0, R0, 0x10000, RZ, 0xfc, !PT ;  /* 0x0001000000007812 */ /* 0x000fe200078efcff */
[----:B------:R-:W-:Y:S01]  /*3450*/  VIADD R3, R17, 0x20400 ;  /* 0x0002040011037836 */ /* 0x000fe20000000000 */
[----:B------:R-:W-:-:S03]  /*3460*/  WARPGROUP.ARRIVE ;  /* 0x00000000000079c5 */ /* 0x000fc60000000000 */
[----:B------:R-:W-:Y:S01]  /*3470*/  IMAD R5, R2, 0x200, R0 ;  /* 0x0000020002057824 */ /* 0x000fe200078e0200 */
[----:B------:R-:W-:Y:S01]  /*3480*/  UMOV UR11, 0x40000040 ;  /* 0x40000040000b7882 */ /* 0x000fe20000000000 */
[----:B------:R-:W-:Y:S01]  /*3490*/  UMOV UR9, 0x40000040 ;  /* 0x4000004000097882 */ /* 0x000fe20000000000 */
[----:B------:R-:W-:Y:S01]  /*34a0*/  SHF.R.U32.HI R3, RZ, 0x4, R3 ;  /* 0x00000004ff037819 */ /* 0x000fe20000011603 */
[----:B------:R-:W-:Y:S01]  /*34b0*/  UMOV UR15, 0x40000040 ;  /* 0x40000040000f7882 */ /* 0x000fe20000000000 */
[----:B------:R-:W-:Y:S01]  /*34c0*/  R2UR UR10, R5 ;  /* 0x00000000050a72ca */ /* 0x000fe200000e0000 */
[----:B------:R-:W-:Y:S01]  /*34d0*/  UMOV UR13, 0x40000040 ;  /* 0x40000040000d7882 */ /* 0x000fe20000000000 */
[----:B------:R-:W-:Y:S01]  /*34e0*/  LOP3.LUT R3, R3, 0x3fff, RZ, 0xc0, !PT ;  /* 0x00003fff03037812 */ /* 0x000fe200078ec0ff */
[----:B------:R-:W-:Y:S01]  /*34f0*/  UMOV UR19, 0x40000040 ;  /* 0x4000004000137882 */ /* 0x000fe20000000000 */
[----:B------:R-:W-:Y:S01]  /*3500*/  UMOV UR17, 0x40000040 ;  /* 0x4000004000117882 */ /* 0x000fe20000000000 */
[----:B------:R-:W-:Y:S01]  /*3510*/  UMOV UR23, 0x40000040 ;  /* 0x4000004000177882 */ /* 0x000fe20000000000 */
[----:B------:R-:W-:Y:S01]  /*3520*/  LOP3.LUT R3, R3, 0x10000, RZ, 0xfc, !PT ;  /* 0x0001000003037812 */ /* 0x000fe200078efcff */
[----:B------:R-:W-:-:S03]  /*3530*/  UMOV UR21, 0x40000040 ;  /* 0x4000004000157882 */ /* 0x000fc60000000000 */
[C---:B------:R-:W-:Y:S01]  /*3540*/  R2UR UR8, R3.reuse ;  /* 0x00000000030872ca */ /* 0x040fe200000e0000 */
[----:B------:R-:W-:Y:S02]  /*3550*/  VIADD R5, R3, 0x2 ;  /* 0x0000000203057836 */ /* 0x000fe40000000000 */
[----:B------:R-:W-:Y:S02]  /*3560*/  UIADD3 UR14, UR10, 0x2, URZ ;  /* 0x000000020a0e7890 */ /* 0x000fe4000fffe03f */
[----:B------:R-:W-:Y:S01]  /*3570*/  UIADD3 UR18, UR10, 0x4, URZ ;  /* 0x000000040a127890 */ /* 0x000fe2000fffe03f */
[----:B------:R-:W-:Y:S01]  /*3580*/  R2UR UR12, R5 ;  /* 0x00000000050c72ca */ /* 0x000fe200000e0000 */
[C---:B------:R-:W-:Y:S01]  /*3590*/  VIADD R5, R3.reuse, 0x4 ;  /* 0x0000000403057836 */ /* 0x040fe20000000000 */
[----:B------:R-:W-:Y:S01]  /*35a0*/  UIADD3 UR22, UR10, 0x6, URZ ;  /* 0x000000060a167890 */ /* 0x000fe2000fffe03f */
[----:B------:R-:W-:-:S03]  /*35b0*/  VIADD R3, R3, 0x6 ;  /* 0x0000000603037836 */ /* 0x000fc60000000000 */
[----:B------:R-:W-:Y:S01]  /*35c0*/  R2UR UR16, R5 ;  /* 0x00000000051072ca */ /* 0x000fe200000e0000 */
[----:B------:R-:W-:Y:S01]  /*35d0*/  HGMMA.64x64x16.F32 R24, gdesc[UR8], RZ, !UPT, gsb0 ;  /* 0x00e00000081879f0 */ /* 0x000fe2000c0008ff */
[----:B------:R-:W-:Y:S02]  /*35e0*/  R2UR UR20, R3 ;  /* 0x00000000031472ca */ /* 0x000fe400000e0000 */
        /* <DEDUP_REMOVED lines=10> */
[----:B------:R-:W3:Y:S02]  /*3690*/  SYNCS.PHASECHK.TRANS64.TRYWAIT P1, [R17+URZ+0x38810], R4 ;  /* 0x03881004110075a7 */ /* 0x000ee4000802017f */
[----:B---3--:R-:W-:Y:S05]  /*36a0*/  @!P1 BRA `(.L_x_6668) ;  /* 0x00000110009c9947 */ /* 0x008fea0003800000 */
.L_x_6792:
[----:B------:R-:W-:Y:S05]  /*36b0*/  @!P0 BRA `(.L_x_6669) ;  /* 0x0000000000048947 */ /* 0x000fea0003800000 */
[----:B------:R-:W-:Y:S01]  /*36c0*/  BPT.TRAP 0x1 ;  /* 0x000000040000795c */ /* 0x000fe20000300000 */
.L_x_6669:
[----:B------:R4:W0:Y:S01]  /*36d0*/  SYNCS.PHASECHK.TRANS64.TRYWAIT P1, [R6+URZ+0x38850], R7 ;  /* 0x03885007060075a7 */ /* 0x000822000802017f */
[----:B------:R-:W-:Y:S05]  /*36e0*/  @!P0 BRA `(.L_x_6670) ;  /* 0x0000000000048947 */ /* 0x000fea0003800000 */
[----:B------:R-:W-:Y:S01]  /*36f0*/  BPT.TRAP 0x1 ;  /* 0x000000040000795c */ /* 0x000fe20000300000 */
.L_x_6670:
[C---:B------:R-:W-:Y:S02]  /*3700*/  VIADD R3, R17.reuse, 0x400 ;  /* 0x0000040011037836 */ /* 0x040fe40000000000 */
[----:B0--3--:R-:W-:-:S03]  /*3710*/  VIADD R4, R17, 0x26400 ;  /* 0x0002640011047836 */ /* 0x009fc60000000000 */
[----:B------:R-:W-:Y:S02]  /*3720*/  SHF.R.U32.HI R3, RZ, 0x4, R3 ;  /* 0x00000004ff037819 */ /* 0x000fe40000011603 */
[----:B------:R-:W-:Y:S02]  /*3730*/  SHF.R.U32.HI R4, RZ, 0x4, R4 ;  /* 0x00000004ff047819 */ /* 0x000fe40000011604 */
[----:B------:R-:W-:Y:S02]  /*3740*/  LOP3.LUT R3, R3, 0x3fff, RZ, 0xc0, !PT ;  /* 0x00003fff03037812 */ /* 0x000fe400078ec0ff */
[----:B------:R-:W-:Y:S02]  /*3750*/  LOP3.LUT R4, R4, 0x3fff, RZ, 0xc0, !PT ;  /* 0x00003fff04047812 */ /* 0x000fe400078ec0ff */
[----:B------:R-:W-:Y:S02]  /*3760*/  LOP3.LUT R3, R3, 0x10000, RZ, 0xfc, !PT ;  /* 0x0001000003037812 */ /* 0x000fe400078efcff */
[----:B------:R-:W-:-:S02]  /*3770*/  LOP3.LUT R4, R4, 0x10000, RZ, 0xfc, !PT ;  /* 0x0001000004047812 */ /* 0x000fc400078efcff */
[----:B------:R-:W-:Y:S01]  /*3780*/  LEA R5, R2, R3, 0xc ;  /* 0x0000000302057211 */ /* 0x000fe200078e60ff */
[----:B------:R-:W-:Y:S06]  /*3790*/  @P1 BRA `(.L_x_6671) ;  /* 0x0000000000081947 */ /* 0x000fec0003800000 */
[----:B------:R-:W0:Y:S02]  /*37a0*/  SYNCS.PHASECHK.TRANS64.TRYWAIT P1, [R6+URZ+0x38850], R7 ;  /* 0x03885007060075a7 */ /* 0x000e24000802017f */
[----:B0-----:R-:W-:Y:S05]  /*37b0*/  @!P1 BRA `(.L_x_6672) ;  /* 0x00000110006c9947 */ /* 0x001fea0003800000 */
.L_x_6671:
[C---:B------:R-:W-:Y:S01]  /*37c0*/  R2UR UR24, R4.reuse ;  /* 0x00000000041872ca */ /* 0x040fe200000e0000 */
[----:B------:R-:W-:Y:S01]  /*37d0*/  WARPGROUP.ARRIVE ;  /* 0x00000000000079c5 */ /* 0x000fe20000000000 */
[C---:B------:R-:W-:Y:S01]  /*37e0*/  R2UR UR26, R5.reuse ;  /* 0x00000000051a72ca */ /* 0x040fe200000e0000 */
[----:B------:R-:W-:Y:S01]  /*37f0*/  UMOV UR25, 0x40000040 ;  /* 0x4000004000197882 */ /* 0x000fe20000000000 */
[----:B------:R-:W-:Y:S01]  /*3800*/  UMOV UR27, 0x40000040 ;  /* 0x40000040001b7882 */ /* 0x000fe20000000000 */
[----:B------:R-:W-:Y:S01]  /*3810*/  VIADD R8, R4, 0x2 ;  /* 0x0000000204087836 */ /* 0x000fe20000000000 */
[----:B------:R-:W-:Y:S01]  /*3820*/  UMOV UR5, 0x40000040 ;  /* 0x4000004000057882 */ /* 0x000fe20000000000 */
[----:B012-4-:R-:W-:Y:S01]  /*3830*/  VIADD R7, R5, 0x2 ;  /* 0x0000000205077836 */ /* 0x017fe20000000000 */
[----:B------:R-:W-:Y:S01]  /*3840*/  UMOV UR7, 0x40000040 ;  /* 0x4000004000077882 */ /* 0x000fe20000000000 */
[----:B------:R-:W0:Y:S01]  /*3850*/  S2R R9, SR_TID.X ;  /* 0x0000000000097919 */ /* 0x000e220000002100 */
[----:B------:R-:W-:Y:S01]  /*3860*/  R2UR UR4, R8 ;  /* 0x00000000080472ca */ /* 0x000fe200000e0000 */
[----:B------:R-:W-:Y:S01]  /*3870*/  VIADD R8, R4, 0x4 ;  /* 0x0000000404087836 */ /* 0x000fe20000000000 */
[----:B------:R-:W-:Y:S01]  /*3880*/  R2UR UR6, R7 ;  /* 0x00000000070672ca */ /* 0x000fe200000e0000 */
[C---:B------:R-:W-:Y:S01]  /*3890*/  VIADD R7, R5.reuse, 0x4 ;  /* 0x0000000405077836 */ /* 0x040fe20000000000 */
[----:B------:R-:W-:Y:S01]  /*38a0*/  ULDC UR10, c[0x0][0xa80] ;  /* 0x0002a000000a7ab9 */ /* 0x000fe20000000800 */
[----:B------:R-:W-:Y:S01]  /*38b0*/  HGMMA.64x64x16.F32 R24, gdesc[UR24], R24, gsb0 ;  /* 0x00e00000181879f0 */ /* 0x000fe20008000818 */
[----:B------:R-:W-:-:S02]  /*38c0*/  VIADD R10, R5, 0x800 ;  /* 0x00000800050a7836 */ /* 0x000fc40000000000 */
[----:B------:R-:W1:Y:S01]  /*38d0*/  S2R R57, SR_TID.X ;  /* 0x0000000000397919 */ /* 0x000e620000002100 */
[----:B------:R-:W-:-:S04]  /*38e0*/  IMAD R201, R2, 0x1000, R19 ;  /* 0x0000100002c97824 */ /* 0x000fc800078e0213 */
[----:B------:R-:W-:Y:S01]  /*38f0*/  VIADD R203, R201, 0x80 ;  /* 0x00000080c9cb7836 */ /* 0x000fe20000000000 */
[----:B0-----:R-:W-:Y:S02]  /*3900*/  SHF.R.U32.HI R9, RZ, 0x7, R9 ;  /* 0x00000007ff097819 */ /* 0x001fe40000011609 */
[----:B-1----:R-:W-:Y:S01]  /*3910*/  LOP3.LUT R57, R57, 0x7f, RZ, 0xc0, !PT ;  /* 0x0000007f39397812 */ /* 0x002fe200078ec0ff */
        /* <DEDUP_REMOVED lines=124> */
[----:B------:R-:W0:Y:S01]  /*40e0*/  SHFL.IDX PT, R7, R9, RZ, 0x1f ;  /* 0x00001fff09077589 */ /* 0x000e2200000e0000 */
[----:B------:R-:W-:Y:S01]  /*40f0*/  VIADD R8, R4, 0x800 ;  /* 0x0000080004087836 */ /* 0x000fe20000000000 */
[----:B0-----:R-:W-:-:S04]  /*4100*/  ISETP.GT.AND P1, PT, R7, 0x7f, PT ;  /* 0x0000007f0700780c */ /* 0x001fc80003f24270 */
[----:B------:R-:W-:-:S04]  /*4110*/  SEL R7, RZ, 0x2, !P1 ;  /* 0x00000002ff077807 */ /* 0x000fc80004800000 */
[C---:B------:R-:W-:Y:S01]  /*4120*/  IADD3 R9, R7.reuse, R8, RZ ;  /* 0x0000000807097210 */ /* 0x040fe20007ffe0ff */
        /* <DEDUP_REMOVED lines=12> */
[----:B------:R-:W-:Y:S02]  /*41f0*/  IMAD.IADD R13, R10, 0x1, R9 ;  /* 0x000000010a0d7824 */ /* 0x000fe400078e0209 */
        /* <DEDUP_REMOVED lines=32> */
[----:B------:R-:W-:-:S03]  /*4400*/  VIADD R10, R5, 0xa00 ;  /* 0x00000a00050a7836 */ /* 0x000fc60000000000 */
        /* <DEDUP_REMOVED lines=130> */
[----:B------:R-:W-:Y:S02]  /*4c30*/  IMAD R5, R168, -0x40, R9 ;  /* 0xffffffc0a8057824 */ /* 0x000fe400078e0209 */
[----:B------:R-:W-:-:S03]  /*4c40*/  IMAD R9, R185, 0x40, R18 ;  /* 0x00000040b9097824 */ /* 0x000fc600078e0212 */
[----:B------:R-:W-:Y:S02]  /*4c50*/  IADD3 R7, R186, 0x1, R5 ;  /* 0x00000001ba077810 */ /* 0x000fe40007ffe005 */
[C---:B------:R-:W-:Y:S02]  /*4c60*/  IADD3 R5, -R22.reuse, R5, R186 ;  /* 0x0000000516057210 */ /* 0x040fe40007ffe1ba */
[----:B------:R-:W-:-:S04]  /*4c70*/  IADD3 R8, -R22, R7, -R184 ;  /* 0x0000000716087210 */ /* 0x000fc80007ffe9b8 */
[----:B------:R-:W-:Y:S02]  /*4c80*/  VIADDMNMX R11, R9, R8, R5, PT ;  /* 0x00000008090b7246 */ /* 0x000fe40003800105 */
[----:B------:R-:W-:Y:S02]  /*4c90*/  IADD3 R8, R8, 0x8, R9 ;  /* 0x0000000808087810 */ /* 0x000fe40007ffe009 */
[C---:B------:R-:W-:Y:S02]  /*4ca0*/  ISETP.GT.AND P1, PT, R11.reuse, RZ, PT ;  /* 0x000000ff0b00720c */ /* 0x040fe40003f24270 */
[C---:B------:R-:W-:Y:S02]  /*4cb0*/  ISETP.GT.AND P2, PT, R11.reuse, 0x1, PT ;  /* 0x000000010b00780c */ /* 0x040fe40003f44270 */
[----:B------:R-:W-:Y:S02]  /*4cc0*/  ISETP.GT.AND P3, PT, R11, 0x8, PT ;  /* 0x000000080b00780c */ /* 0x000fe40003f64270 */
[----:B------:R-:W-:Y:S01]  /*4cd0*/  VIMNMX R8, R5, R8, PT ;  /* 0x0000000805087248 */ /* 0x000fe20003fe0100 */
[----:B------:R-:W-:-:S02]  /*4ce0*/  WARPGROUP.DEPBAR.LE gsb0, 0x0 ;  /* 0x00008000000079c5 */ /* 0x000fc40000010000 */
[----:B------:R-:W-:-:S06]  /*4cf0*/  WARPGROUP.ARRIVE ;  /* 0x00000000000079c5 */ /* 0x000fcc0000000000 */
[----:B------:R-:W-:Y:S01]  /*4d00*/  HGMMA.64x64x16.F32 R24, gdesc[UR4], R24, gsb0 ;  /* 0x00e00000041879f0 */ /* 0x000fe20008000818 */
[----:B------:R-:W-:Y:S01]  /*4d10*/  R2UR UR4, R201 ;  /* 0x00000000c90472ca */ /* 0x000fe200000e0000 */
[----:B------:R-:W-:-:S12]  /*4d20*/  UMOV UR7, 0x40000040 ;  /* 0x4000004000077882 */ /* 0x000fd80000000000 */
[----:B------:R-:W-:Y:S01]  /*4d30*/  UMOV UR6, UR4 ;  /* 0x0000000400067c82 */ /* 0x000fe20008000000 */
[----:B------:R-:W-:Y:S01]  /*4d40*/  R2UR UR4, R203 ;  /* 0x00000000cb0472ca */ /* 0x000fe200000e0000 */
[C---:B------:R-:W-:Y:S01]  /*4d50*/  VIADD R203, R201.reuse, 0x100 ;  /* 0x00000100c9cb7836 */ /* 0x040fe20000000000 */
[----:B------:R-:W-:Y:S01]  /*4d60*/  IADD3 R201, R201, 0x180, RZ ;  /* 0x00000180c9c97810 */ /* 0x000fe20007ffe0ff */
        /* <DEDUP_REMOVED lines=48> */
[----:B------:R-:W0:Y:S01]  /*5070*/  SHFL.BFLY PT, R7, R10, 0x2, 0x1f ;  /* 0x0c401f000a077f89 */ /* 0x000e2200000e0000 */
        /* <DEDUP_REMOVED lines=12> */
[----:B0-----:R-:W-:Y:S02]  /*5140*/  FMNMX.FTZ R9, R10, R7, !PT ;  /* 0x000000070a097209 */ /* 0x001fe40007810000 */
[----:B------:R-:W-:Y:S02]  /*5150*/  FMNMX.FTZ R10, R30, R5, !PT ;  /* 0x000000051e0a7209 */ /* 0x000fe40007810000 */
[----:B------:R-:W-:Y:S01]  /*5160*/  FSEL R38, R38, -INF , P2 ;  /* 0xff80000026267808 */ /* 0x000fe20001000000 */
[----:B------:R-:W0:Y:S01]  /*5170*/  SHFL.BFLY PT, R12, R9, 0x1, 0x1f ;  /* 0x0c201f00090c7f89 */ /* 0x000e2200000e0000 */
        /* <DEDUP_REMOVED lines=12> */
[----:B0-----:R-:W-:-:S02]  /*5240*/  FMNMX.FTZ R5, R9, R12, !PT ;  /* 0x0000000c09057209 */ /* 0x001fc40007810000 */
[----:B------:R-:W-:Y:S02]  /*5250*/  ISETP.GT.AND P3, PT, R8, 0x29, PT ;  /* 0x000000290800780c */ /* 0x000fe40003f64270 */
[----:B------:R-:W-:Y:S01]  /*5260*/  FSEL R46, R46, -INF , P2 ;  /* 0xff8000002e2e7808 */ /* 0x000fe20001000000 */
[----:B------:R-:W-:Y:S01]  /*5270*/  FMUL.FTZ R9, R5, UR10 ;  /* 0x0000000a05097c20 */ /* 0x000fe20008410000 */
[----:B------:R-:W-:Y:S02]  /*5280*/  FMNMX.FTZ R7, R43, R10, !PT ;  /* 0x0000000a2b077209 */ /* 0x000fe40007810000 */
[----:B------:R-:W-:Y:S02]  /*5290*/  FSETP.NEU.FTZ.AND P4, PT, R5, -INF , PT ;  /* 0xff8000000500780b */ /* 0x000fe40003f9d000 */
[----:B------:R-:W-:Y:S02]  /*52a0*/  ISETP.GT.AND P1, PT, R8, 0x30, PT ;  /* 0x000000300800780c */ /* 0x000fe40003f24270 */
[----:B------:R-:W-:-:S02]  /*52b0*/  FSEL R47, R47, -INF , P3 ;  /* 0xff8000002f2f7808 */ /* 0x000fc40001800000 */
[----:B------:R-:W-:Y:S02]  /*52c0*/  FMNMX.FTZ R10, R46, R7, !PT ;  /* 0x000000072e0a7209 */ /* 0x000fe40007810000 */
        /* <DEDUP_REMOVED lines=28> */
[----:B------:R-:W-:Y:S01]  /*5490*/  FFMA.FTZ R176, R53, UR10, -R56 ;  /* 0x0000000a35b07c23 */ /* 0x000fe20008010838 */
[----:B------:R-:W0:Y:S01]  /*54a0*/  SHFL.BFLY PT, R15, R8, 0x2, 0x1f ;  /* 0x0c401f00080f7f89 */ /* 0x000e2200000e0000 */
[----:B------:R-:W1:Y:S08]  /*54b0*/  MUFU.EX2 R7, R7 ;  /* 0x0000000700077308 */ /* 0x000e700000000800 */
[----:B------:R-:W-:Y:S08]  /*54c0*/  MUFU.EX2 R9, R9 ;  /* 0x0000000900097308 */ /* 0x000ff00000000800 */
[----:B------:R-:W2:Y:S01]  /*54d0*/  MUFU.EX2 R12, R12 ;  /* 0x0000000c000c7308 */ /* 0x000ea20000000800 */
[----:B-1----:R-:W-:Y:S01]  /*54e0*/  F2FP.F16.F32.PACK_AB R152, R10, R7 ;  /* 0x000000070a98723e */ /* 0x002fe200000000ff */
[----:B------:R-:W-:Y:S01]  /*54f0*/  FADD.FTZ R10, R7, R10 ;  /* 0x0000000a070a7221 */ /* 0x000fe20000010000 */
[----:B0-----:R-:W-:Y:S01]  /*5500*/  FMNMX.FTZ R24, R8, R15, !PT ;  /* 0x0000000f08187209 */ /* 0x001fe20007810000 */
[----:B------:R-:W-:-:S04]  /*5510*/  FFMA.FTZ R15, R40, UR10, -R56 ;  /* 0x0000000a280f7c23 */ /* 0x000fc80008010838 */
[----:B------:R-:W-:Y:S01]  /*5520*/  MUFU.EX2 R11, R11 ;  /* 0x0000000b000b7308 */ /* 0x000fe20000000800 */
[----:B------:R-:W0:Y:S07]  /*5530*/  SHFL.BFLY PT, R25, R24, 0x1, 0x1f ;  /* 0x0c201f0018197f89 */ /* 0x000e2e00000e0000 */
[----:B------:R-:W1:Y:S01]  /*5540*/  MUFU.EX2 R14, R14 ;  /* 0x0000000e000e7308 */ /* 0x000e620000000800 */
[----:B--2---:R-:W-:Y:S01]  /*5550*/  F2FP.F16.F32.PACK_AB R154, R12, R9 ;  /* 0x000000090c9a723e */ /* 0x004fe200000000ff */
[----:B------:R-:W-:Y:S01]  /*5560*/  FADD.FTZ R9, R9, R10 ;  /* 0x0000000a09097221 */ /* 0x000fe20000010000 */
[----:B------:R-:W-:-:S03]  /*5570*/  IMAD.IADD R10, R186, 0x1, -R184 ;  /* 0x00000001ba0a7824 */ /* 0x000fc600078e0ab8 */
[----:B------:R-:W-:Y:S01]  /*5580*/  FADD.FTZ R12, R12, R9 ;  /* 0x000000090c0c7221 */ /* 0x000fe20000010000 */
[----:B------:R-:W-:Y:S01]  /*5590*/  IMAD R10, R185, 0x40, R10 ;  /* 0x00000040b90a7824 */ /* 0x000fe200078e020a */
[----:B------:R-:W-:Y:S04]  /*55a0*/  MUFU.EX2 R13, R13 ;  /* 0x0000000d000d7308 */ /* 0x000fe80000000800 */
[----:B------:R-:W-:-:S04]  /*55b0*/  SHF.R.S32.HI R7, RZ, 0x1f, R10 ;  /* 0x0000001fff077819 */ /* 0x000fc8000001140a */
[----:B------:R-:W2:Y:S01]  /*55c0*/  MUFU.EX2 R20, R20 ;  /* 0x0000001400147308 */ /* 0x000ea20000000800 */
[----:B-1----:R-:W-:Y:S01]  /*55d0*/  F2FP.F16.F32.PACK_AB R156, R14, R11 ;  /* 0x0000000b0e9c723e */ /* 0x002fe200000000ff */
[----:B------:R-:W-:Y:S01]  /*55e0*/  FADD.FTZ R11, R11, R12 ;  /* 0x0000000c0b0b7221 */ /* 0x000fe20000010000 */
[----:B0-----:R-:W-:Y:S01]  /*55f0*/  FMNMX.FTZ R8, R24, R25, !PT ;  /* 0x0000001918087209 */ /* 0x001fe20007810000 */
[----:B------:R-:W-:Y:S01]  /*5600*/  VIADD R12, R168, 0xfffffffe ;  /* 0xfffffffea80c7836 */ /* 0x000fe20000000000 */
[----:B------:R-:W-:Y:S01]  /*5610*/  LEA.HI R7, R7, R10, RZ, 0x6 ;  /* 0x0000000a07077211 */ /* 0x000fe200078f30ff */
[----:B------:R-:W-:Y:S01]  /*5620*/  FADD.FTZ R14, R14, R11 ;  /* 0x0000000b0e0e7221 */ /* 0x000fe20000010000 */
[C---:B------:R-:W-:Y:S01]  /*5630*/  FSETP.NEU.FTZ.AND P1, PT, R8.reuse, -INF , PT ;  /* 0xff8000000800780b */ /* 0x040fe20003f3d000 */
[----:B------:R-:W-:Y:S01]  /*5640*/  FMUL.FTZ R24, R8, UR10 ;  /* 0x0000000a08187c20 */ /* 0x000fe20008410000 */
[----:B------:R-:W-:Y:S01]  /*5650*/  MUFU.EX2 R15, R15 ;  /* 0x0000000f000f7308 */ /* 0x000fe20000000800 */
[----:B------:R-:W-:-:S03]  /*5660*/  SHF.R.S32.HI R7, RZ, 0x6, R7 ;  /* 0x00000006ff077819 */ /* 0x000fc60000011407 */
[----:B------:R-:W-:Y:S02]  /*5670*/  FSEL R25, R24, RZ, P1 ;  /* 0x000000ff18197208 */ /* 0x000fe40000800000 */
[----:B------:R-:W-:Y:S02]  /*5680*/  ISETP.NE.AND P1, PT, R57, RZ, PT ;  /* 0x000000ff3900720c */ /* 0x000fe40003f25270 */
[----:B------:R-:W0:Y:S01]  /*5690*/  MUFU.EX2 R170, R170 ;  /* 0x000000aa00aa7308 */ /* 0x000e220000000800 */
        /* <DEDUP_REMOVED lines=20> */
[----:B--2---:R-:W-:Y:S01]  /*57e0*/  F2FP.F16.F32.PACK_AB R158, R20, R13 ;  /* 0x0000000d149e723e */ /* 0x004fe200000000ff */
[----:B------:R-:W-:Y:S01]  /*57f0*/  FADD.FTZ R13, R13, R14 ;  /* 0x0000000e0d0d7221 */ /* 0x000fe20000010000 */
[----:B0-----:R-:W-:Y:S01]  /*5800*/  F2FP.F16.F32.PACK_AB R160, R170, R15 ;  /* 0x0000000faaa0723e */ /* 0x001fe200000000ff */
[----:B------:R-:W-:Y:S01]  /*5810*/  @!P1 VIADD R6, R6, 0x38860 ;  /* 0x0003886006069836 */ /* 0x000fe20000000000 */
[----:B------:R-:W-:Y:S01]  /*5820*/  VIMNMX R9, RZ, R7, !PT ;  /* 0x00000007ff097248 */ /* 0x000fe20007fe0100 */
[----:B------:R-:W-:Y:S01]  /*5830*/  FADD.FTZ R20, R20, R13 ;  /* 0x0000000d14147221 */ /* 0x000fe20000010000 */
[----:B------:R-:W0:Y:S02]  /*5840*/  MUFU.EX2 R178, R178 ;  /* 0x000000b200b27308 */ /* 0x000e240000000800 */
[----:B------:R-:W-:Y:S01]  /*5850*/  ISETP.GE.AND P2, PT, R12, R9, PT ;  /* 0x000000090c00720c */ /* 0x000fe20003f46270 */
[----:B------:R-:W-:Y:S01]  /*5860*/  FADD.FTZ R15, R15, R20 ;  /* 0x000000140f0f7221 */ /* 0x000fe20000010000 */
[----:B------:R-:W-:-:S03]  /*5870*/  @!P1 PRMT R6, RZ, 0x654, R6 ;  /* 0x00000654ff069816 */ /* 0x000fc60000000006 */
[----:B------:R-:W-:Y:S01]  /*5880*/  FADD.FTZ R170, R170, R15 ;  /* 0x0000000faaaa7221 */ /* 0x000fe20000010000 */
        /* <DEDUP_REMOVED lines=15> */
[----:B------:R-:W-:Y:S01]  /*5980*/  MUFU.EX2 R21, R21 ;  /* 0x0000001500157308 */ /* 0x000fe20000000800 */
[----:B------:R0:W-:Y:S07]  /*5990*/  STSM.16.M88.4 [R189+0x36400], R152 ;  /* 0x03640098bd007844 */ /* 0x0001ee0000000200 */
[----:B------:R-:W3:Y:S01]  /*59a0*/  MUFU.EX2 R172, R172 ;  /* 0x000000ac00ac7308 */ /* 0x000ee20000000800 */
[----:B--2---:R-:W-:Y:S01]  /*59b0*/  F2FP.F16.F32.PACK_AB R159, R200, R179 ;  /* 0x000000b3c89f723e */ /* 0x004fe200000000ff */
[----:B------:R-:W-:-:S04]  /*59c0*/  FADD.FTZ R179, R179, R182 ;  /* 0x000000b6b3b37221 */ /* 0x000fc80000010000 */
[----:B------:R0:W-:Y:S01]  /*59d0*/  STSM.16.M88.4 [R192], R156 ;  /* 0x0000009cc0007844 */ /* 0x0001e20000000200 */
[----:B------:R-:W-:Y:S01]  /*59e0*/  FADD.FTZ R200, R200, R179 ;  /* 0x000000b3c8c87221 */ /* 0x000fe20000010000 */
[----:B------:R-:W-:Y:S08]  /*59f0*/  MUFU.EX2 R181, R181 ;  /* 0x000000b500b57308 */ /* 0x000ff00000000800 */
[----:B------:R-:W2:Y:S01]  /*5a00*/  MUFU.EX2 R202, R202 ;  /* 0x000000ca00ca7308 */ /* 0x000ea20000000800 */
[----:B---3--:R-:W-:Y:S01]  /*5a10*/  F2FP.F16.F32.PACK_AB R162, R172, R21 ;  /* 0x00000015aca2723e */ /* 0x008fe200000000ff */
[----:B------:R-:W-:-:S04]  /*5a20*/  FADD.FTZ R21, R21, R170 ;  /* 0x000000aa15157221 */ /* 0x000fc80000010000 */
[----:B------:R-:W-:Y:S02]  /*5a30*/  FADD.FTZ R172, R172, R21 ;  /* 0x00000015acac7221 */ /* 0x000fe40000010000 */
[----:B------:R-:W-:Y:S08]  /*5a40*/  MUFU.EX2 R183, R183 ;  /* 0x000000b700b77308 */ /* 0x000ff00000000800 */
[----:B------:R-:W3:Y:S01]  /*5a50*/  MUFU.EX2 R204, R204 ;  /* 0x000000cc00cc7308 */ /* 0x000ee20000000800 */
[----:B--2---:R-:W-:Y:S01]  /*5a60*/  F2FP.F16.F32.PACK_AB R161, R202, R181 ;  /* 0x000000b5caa1723e */ /* 0x004fe200000000ff */
[----:B------:R-:W-:-:S04]  /*5a70*/  FADD.FTZ R181, R181, R200 ;  /* 0x000000c8b5b57221 */ /* 0x000fc80000010000 */
[----:B------:R-:W-:Y:S02]  /*5a80*/  FADD.FTZ R202, R202, R181 ;  /* 0x000000b5caca7221 */ /* 0x000fe40000010000 */
[----:B------:R-:W-:Y:S08]  /*5a90*/  MUFU.EX2 R169, R169 ;  /* 0x000000a900a97308 */ /* 0x000ff00000000800 */
[----:B------:R-:W2:Y:S01]  /*5aa0*/  MUFU.EX2 R174, R174 ;  /* 0x000000ae00ae7308 */ /* 0x000ea20000000800 */
[----:B---3--:R-:W-:Y:S01]  /*5ab0*/  F2FP.F16.F32.PACK_AB R163, R204, R183 ;  /* 0x000000b7cca3723e */ /* 0x008fe200000000ff */
[----:B------:R-:W-:-:S04]  /*5ac0*/  FADD.FTZ R183, R183, R202 ;  /* 0x000000cab7b77221 */ /* 0x000fc80000010000 */
[----:B------:R0:W-:Y:S01]  /*5ad0*/  STSM.16.M88.4 [R190], R160 ;  /* 0x000000a0be007844 */ /* 0x0001e20000000200 */
[----:B------:R-:W-:Y:S01]  /*5ae0*/  FADD.FTZ R183, R204, R183 ;  /* 0x000000b7ccb77221 */ /* 0x000fe20000010000 */
        /* <DEDUP_REMOVED lines=8> */
[----:B------:R-:W-:-:S06]  /*5b70*/  FADD.FTZ R171, R171, R174 ;  /* 0x000000aeabab7221 */ /* 0x000fcc0000010000 */
[----:B------:R-:W3:Y:S08]  /*5b80*/  MUFU.EX2 R199, R199 ;  /* 0x000000c700c77308 */ /* 0x000ef00000000800 */
[----:B------:R-:W4:Y:S01]  /*5b90*/  MUFU.EX2 R208, R208 ;  /* 0x000000d000d07308 */ /* 0x000f220000000800 */
[----:B--2---:R-:W-:Y:S01]  /*5ba0*/  F2FP.F16.F32.PACK_AB R165, R187, R206 ;  /* 0x000000cebba5723e */ /* 0x004fe200000000ff */
[----:B------:R-:W-:-:S04]  /*5bb0*/  FADD.FTZ R206, R206, R183 ;  /* 0x000000b7cece7221 */ /* 0x000fc80000010000 */
[----:B------:R-:W-:-:S04]  /*5bc0*/  FADD.FTZ R206, R187, R206 ;  /* 0x000000cebbce7221 */ /* 0x000fc80000010000 */
[----:B---3--:R-:W-:Y:S01]  /*5bd0*/  FADD.FTZ R7, R199, R206 ;  /* 0x000000cec7077221 */ /* 0x008fe20000010000 */
[----:B----4-:R-:W-:-:S03]  /*5be0*/  F2FP.F16.F32.PACK_AB R167, R208, R199 ;  /* 0x000000c7d0a7723e */ /* 0x010fc600000000ff */
[----:B------:R-:W-:Y:S02]  /*5bf0*/  FADD.FTZ R7, R208, R7 ;  /* 0x00000007d0077221 */ /* 0x000fe40000010000 */
[----:B------:R0:W-:Y:S01]  /*5c00*/  STSM.16.M88.4 [R191], R164 ;  /* 0x000000a4bf007844 */ /* 0x0001e20000000200 */
[----:B-1----:R-:W-:-:S06]  /*5c10*/  WARPGROUP.ARRIVE ;  /* 0x00000000000079c5 */ /* 0x002fcc0000000000 */
        /* <DEDUP_REMOVED lines=32> */
[----:B0-----:R-:W-:Y:S06]  /*5e20*/  @!P2 BRA `(.L_x_6673) ;  /* 0x000000300088a947 */ /* 0x001fec0003800000 */
[----:B------:R-:W-:Y:S01]  /*5e30*/  IMAD.MOV.U32 R11, RZ, RZ, R8 ;  /* 0x000000ffff0b7224 */ /* 0x000fe200078e0008 */
[----:B------:R-:W-:Y:S01]  /*5e40*/  ULDC UR10, c[0x0][0xa80] ;  /* 0x0002a000000a7ab9 */ /* 0x000fe20000000800 */
[----:B------:R-:W-:Y:S02]  /*5e50*/  IMAD.MOV.U32 R13, RZ, RZ, R5 ;  /* 0x000000ffff0d7224 */ /* 0x000fe400078e0005 */
[----:B------:R-:W-:-:S07]  /*5e60*/  IMAD.MOV.U32 R15, RZ, RZ, R2 ;  /* 0x000000ffff0f7224 */ /* 0x000fce00078e0002 */
.L_x_6682:
[----:B------:R-:W-:-:S05]  /*5e70*/  VIADD R2, R15, 0x1 ;  /* 0x000000010f027836 */ /* 0x000fca0000000000 */
[----:B------:R-:W-:-:S04]  /*5e80*/  ISETP.NE.AND P2, PT, R2, 0x2, PT ;  /* 0x000000020200780c */ /* 0x000fc80003f45270 */
[----:B------:R-:W-:Y:S02]  /*5e90*/  SEL R5, RZ, 0x1, P2 ;  /* 0x00000001ff057807 */ /* 0x000fe40001000000 */
[----:B------:R-:W-:Y:S02]  /*5ea0*/  SEL R2, R2, RZ, P2 ;  /* 0x000000ff02027207 */ /* 0x000fe40001000000 */
[----:B------:R-:W-:Y:S01]  /*5eb0*/  LOP3.LUT R16, R16, R5, RZ, 0x3c, !PT ;  /* 0x0000000510107212 */ /* 0x000fe200078e3cff */
[----:B------:R-:W-:Y:S06]  /*5ec0*/  @!P0 BRA `(.L_x_6674) ;  /* 0x0000000000048947 */ /* 0x000fec0003800000 */
[----:B------:R-:W-:Y:S01]  /*5ed0*/  BPT.TRAP 0x1 ;  /* 0x000000040000795c */ /* 0x000fe20000300000 */
.L_x_6674:
[----:B------:R-:W-:Y:S01]  /*5ee0*/  IMAD R10, R2, 0x8, R17 ;  /* 0x00000008020a7824 */ /* 0x000fe200078e0211 */
[----:B------:R-:W-:-:S04]  /*5ef0*/  SHF.L.U32 R5, R16, 0x1f, RZ ;  /* 0x0000001f10057819 */ /* 0x000fc800000006ff */
[----:B------:R0:W1:Y:S01]  /*5f00*/  SYNCS.PHASECHK.TRANS64.TRYWAIT P2, [R10+URZ+0x38830], R5 ;  /* 0x038830050a0075a7 */ /* 0x000062000804017f */
[----:B------:R-:W-:Y:S05]  /*5f10*/  @!P0 BRA `(.L_x_6675) ;  /* 0x0000000000048947 */ /* 0x000fea0003800000 */
[----:B------:R-:W-:Y:S01]  /*5f20*/  BPT.TRAP 0x1 ;  /* 0x000000040000795c */ /* 0x000fe20000300000 */
.L_x_6675:
[----:B------:R-:W-:Y:S01]  /*5f30*/  IMAD R8, R2, 0x200, R0 ;  /* 0x0000020002087824 */ /* 0x000fe200078e0200 */
[----:B-1----:R-:W-:Y:S06]  /*5f40*/  @P2 BRA `(.L_x_6676) ;  /* 0x0000000000082947 */ /* 0x002fec0003800000 */
[----:B------:R-:W1:Y:S02]  /*5f50*/  SYNCS.PHASECHK.TRANS64.TRYWAIT P2, [R10+URZ+0x38830], R5 ;  /* 0x038830050a0075a7 */ /* 0x000e64000804017f */
[----:B-1----:R-:W-:Y:S05]  /*5f60*/  @!P2 BRA `(.L_x_6677) ;  /* 0x000000e80094a947 */ /* 0x002fea0003800000 */
.L_x_6676:
[----:B------:R-:W-:Y:S01]  /*5f70*/  R2UR UR6, R8 ;  /* 0x00000000080672ca */ /* 0x000fe200000e0000 */
[----:B------:R-:W-:Y:S01]  /*5f80*/  WARPGROUP.ARRIVE ;  /* 0x00000000000079c5 */ /* 0x000fe20000000000 */
[----:B------:R-:W-:Y:S01]  /*5f90*/  UMOV UR4, UR8 ;  /* 0x0000000800047c82 */ /* 0x000fe20008000000 */
[----:B------:R-:W-:Y:S01]  /*5fa0*/  UMOV UR5, UR9 ;  /* 0x0000000900057c82 */ /* 0x000fe20008000000 */
[----:B------:R-:W-:Y:S01]  /*5fb0*/  UMOV UR7, 0x40000040 ;  /* 0x4000004000077882 */ /* 0x000fe20000000000 */
[----:B------:R-:W-:Y:S01]  /*5fc0*/  UMOV UR15, 0x40000040 ;  /* 0x40000040000f7882 */ /* 0x000fe20000000000 */
[----:B------:R-:W-:Y:S01]  /*5fd0*/  UMOV UR19, 0x40000040 ;  /* 0x4000004000137882 */ /* 0x000fe20000000000 */
[----:B------:R-:W-:-:S06]  /*5fe0*/  UMOV UR23, 0x40000040 ;  /* 0x4000004000177882 */ /* 0x000fcc0000000000 */
        /* <DEDUP_REMOVED lines=16> */
.L_x_6678:
[----:B------:R2:W3:Y:S01]  /*60f0*/  SYNCS.PHASECHK.TRANS64.TRYWAIT P2, [R10+URZ+0x38850], R5 ;  /* 0x038850050a0075a7 */ /* 0x0004e2000804017f */
[----:B------:R-:W-:Y:S05]  /*6100*/  @!P0 BRA `(.L_x_6679) ;  /* 0x0000000000048947 */ /* 0x000fea0003800000 */
[----:B------:R-:W-:Y:S01]  /*6110*/  BPT.TRAP 0x1 ;  /* 0x000000040000795c */ /* 0x000fe20000300000 */
.L_x_6679:
[----:B---3--:R-:W-:Y:S05]  /*6120*/  @P2 BRA `(.L_x_6680) ;  /* 0x0000000000082947 */ /* 0x008fea0003800000 */
[----:B------:R-:W3:Y:S02]  /*6130*/  SYNCS.PHASECHK.TRANS64.TRYWAIT P2, [R10+URZ+0x38850], R5 ;  /* 0x038850050a0075a7 */ /* 0x000ee4000804017f */
[----:B---3--:R-:W-:Y:S05]  /*6140*/  @!P2 BRA `(.L_x_6681) ;  /* 0x000000e80030a947 */ /* 0x008fea0003800000 */
.L_x_6680:
[----:B0123--:R-:W-:Y:S01]  /*6150*/  LEA R5, R2, R3, 0xc ;  /* 0x0000000302057211 */ /* 0x00ffe200078e60ff */
[----:B------:R-:W-:Y:S01]  /*6160*/  WARPGROUP.ARRIVE ;  /* 0x00000000000079c5 */ /* 0x000fe20000000000 */
[----:B------:R-:W-:Y:S01]  /*6170*/  UMOV UR27, 0x40000040 ;  /* 0x40000040001b7882 */ /* 0x000fe20000000000 */
[----:B------:R-:W-:Y:S01]  /*6180*/  VIADD R14, R4, 0x2 ;  /* 0x00000002040e7836 */ /* 0x000fe20000000000 */
[C---:B------:R-:W-:Y:S01]  /*6190*/  R2UR UR26, R5.reuse ;  /* 0x00000000051a72ca */ /* 0x040fe200000e0000 */
[C---:B------:R-:W-:Y:S01]  /*61a0*/  VIADD R8, R5.reuse, 0x2 ;  /* 0x0000000205087836 */ /* 0x040fe20000000000 */
[----:B------:R-:W-:Y:S01]  /*61b0*/  UMOV UR5, 0x40000040 ;  /* 0x4000004000057882 */ /* 0x000fe20000000000 */
[----:B------:R-:W-:Y:S01]  /*61c0*/  UMOV UR7, 0x40000040 ;  /* 0x4000004000077882 */ /* 0x000fe20000000000 */
[----:B------:R-:W-:Y:S01]  /*61d0*/  R2UR UR4, R14 ;  /* 0x000000000e0472ca */ /* 0x000fe200000e0000 */
[----:B------:R-:W-:Y:S01]  /*61e0*/  VIADD R14, R4, 0x4 ;  /* 0x00000004040e7836 */ /* 0x000fe20000000000 */
[----:B------:R-:W-:Y:S01]  /*61f0*/  R2UR UR6, R8 ;  /* 0x00000000080672ca */ /* 0x000fe200000e0000 */
[----:B------:R-:W-:Y:S01]  /*6200*/  VIADD R8, R5, 0x4 ;  /* 0x0000000405087836 */ /* 0x000fe20000000000 */
[----:B------:R-:W0:Y:S01]  /*6210*/  S2R R20, SR_TID.X ;  /* 0x0000000000147919 */ /* 0x000e220000002100 */
[----:B------:R-:W-:-:S02]  /*6220*/  VIADD R187, R4, 0x800 ;  /* 0x0000080004bb7836 */ /* 0x000fc40000000000 */
[----:B------:R-:W-:Y:S02]  /*6230*/  VIADD R21, R5, 0x800 ;  /* 0x0000080005157836 */ /* 0x000fe40000000000 */
[----:B------:R-:W-:Y:S01]  /*6240*/  HGMMA.64x64x16.F32 R152, gdesc[UR24], R152, gsb0 ;  /* 0x00e00000189879f0 */ /* 0x000fe20008000898 */
[----:B------:R-:W-:Y:S01]  /*6250*/  IMAD R211, R2, 0x1000, R19 ;  /* 0x0000100002d37824 */ /* 0x000fe200078e0213 */
[----:B0-----:R-:W-:Y:S01]  /*6260*/  SHF.R.U32.HI R20, RZ, 0x7, R20 ;  /* 0x00000007ff147819 */ /* 0x001fe20000011614 */
        /* <DEDUP_REMOVED lines=124> */
[----:B------:R-:W0:Y:S02]  /*6a30*/  SHFL.IDX PT, R8, R20, RZ, 0x1f ;  /* 0x00001fff14087589 */ /* 0x000e2400000e0000 */
[----:B0-----:R-:W-:-:S04]  /*6a40*/  ISETP.GT.AND P2, PT, R8, 0x7f, PT ;  /* 0x0000007f0800780c */ /* 0x001fc80003f44270 */
        /* <DEDUP_REMOVED lines=58> */
[--C-:B------:R-:W-:Y:S02]  /*6df0*/  IMAD.IADD R200, R20, 0x1, R21.reuse ;  /* 0x0000000114c87824 */ /* 0x100fe400078e0215 */
        /* <DEDUP_REMOVED lines=87> */
[----:B------:R-:W-:Y:S01]  /*7370*/  IMAD.IADD R20, R20, 0x1, R21 ;  /* 0x0000000114147824 */ /* 0x000fe200078e0215 */
        /* <DEDUP_REMOVED lines=32> */
[----:B------:R-:W-:-:S04]  /*7580*/  IMAD R8, R12, R5, 0x1 ;  /* 0x000000010c087424 */ /* 0x000fc800078e0205 */
[----:B------:R-:W-:-:S05]  /*7590*/  IMAD R5, R185, 0x40, R8 ;  /* 0x00000040b9057824 */ /* 0x000fca00078e0208 */
[----:B------:R-:W-:-:S04]  /*75a0*/  IADD3 R5, -R184, R5, R186 ;  /* 0x00000005b8057210 */ /* 0x000fc80007ffe1ba */
[----:B------:R-:W-:-:S04]  /*75b0*/  IADD3 R5, R18, R5, -R22 ;  /* 0x0000000512057210 */ /* 0x000fc80007ffe816 */
[C---:B------:R-:W-:Y:S02]  /*75c0*/  ISETP.GT.AND P2, PT, R5.reuse, RZ, PT ;  /* 0x000000ff0500720c */ /* 0x040fe40003f44270 */
[----:B------:R-:W-:Y:S01]  /*75d0*/  ISETP.GT.AND P3, PT, R5, 0x1, PT ;  /* 0x000000010500780c */ /* 0x000fe20003f64270 */
[----:B------:R-:W-:Y:S02]  /*75e0*/  WARPGROUP.DEPBAR.LE gsb0, 0x0 ;  /* 0x00008000000079c5 */ /* 0x000fe40000010000 */
[----:B------:R-:W-:-:S06]  /*75f0*/  WARPGROUP.ARRIVE ;  /* 0x00000000000079c5 */ /* 0x000fcc0000000000 */
[----:B------:R-:W-:Y:S01]  /*7600*/  HGMMA.64x64x16.F32 R152, gdesc[UR4], R152, gsb0 ;  /* 0x00e00000049879f0 */ /* 0x000fe20008000898 */
[----:B------:R-:W-:Y:S01]  /*7610*/  R2UR UR4, R211 ;  /* 0x00000000d30472ca */ /* 0x000fe200000e0000 */
[----:B------:R-:W-:-:S12]  /*7620*/  UMOV UR7, 0x40000040 ;  /* 0x4000004000077882 */ /* 0x000fd80000000000 */
[----:B------:R-:W-:Y:S01]  /*7630*/  UMOV UR6, UR4 ;  /* 0x0000000400067c82 */ /* 0x000fe20008000000 */
[----:B------:R-:W-:Y:S02]  /*7640*/  WARPGROUP.DEPBAR.LE gsb0, 0x0 ;  /* 0x00008000000079c5 */ /* 0x000fe40000010000 */
[----:B------:R-:W-:Y:S02]  /*7650*/  FSEL R152, R152, -INF , P2 ;  /* 0xff80000098987808 */ /* 0x000fe40001000000 */
        /* <DEDUP_REMOVED lines=43> */
[----:B------:R-:W-:-:S04]  /*7910*/  FMNMX.FTZ R14, R180, R21, !PT ;  /* 0x00000015b40e7209 */ /* 0x000fc80007810000 */
[----:B------:R-:W-:Y:S01]  /*7920*/  FMNMX.FTZ R21, R181, R14, !PT ;  /* 0x0000000eb5157209 */ /* 0x000fe20007810000 */
[----:B------:R-:W-:-:S04]  /*7930*/  VIADD R14, R5, 0x8 ;  /* 0x00000008050e7836 */ /* 0x000fc80000000000 */
[----:B------:R-:W0:Y:S01]  /*7940*/  SHFL.BFLY PT, R20, R21, 0x2, 0x1f ;  /* 0x0c401f0015147f89 */ /* 0x000e2200000e0000 */
[C---:B------:R-:W-:Y:S02]  /*7950*/  ISETP.GT.AND P2, PT, R14.reuse, RZ, PT ;  /* 0x000000ff0e00720c */ /* 0x040fe40003f44270 */
[----:B------:R-:W-:Y:S02]  /*7960*/  ISETP.GT.AND P3, PT, R14, 0x1, PT ;  /* 0x000000010e00780c */ /* 0x000fe40003f64270 */
[----:B------:R-:W-:Y:S02]  /*7970*/  FSEL R154, R154, -INF , P2 ;  /* 0xff8000009a9a7808 */ /* 0x000fe40001000000 */
        /* <DEDUP_REMOVED lines=9> */
[----:B0-----:R-:W-:Y:S02]  /*7a10*/  FMNMX.FTZ R168, R21, R20, !PT ;  /* 0x0000001415a87209 */ /* 0x001fe40007810000 */
[----:B------:R-:W-:Y:S02]  /*7a20*/  FMNMX.FTZ R20, R154, R11, !PT ;  /* 0x0000000b9a147209 */ /* 0x000fe40007810000 */
[----:B------:R-:W-:Y:S01]  /*7a30*/  FSEL R163, R163, -INF , P3 ;  /* 0xff800000a3a37808 */ /* 0x000fe20001800000 */
[----:B------:R-:W0:Y:S01]  /*7a40*/  SHFL.BFLY PT, R169, R168, 0x1, 0x1f ;  /* 0x0c201f00a8a97f89 */ /* 0x000e2200000e0000 */
        /* <DEDUP_REMOVED lines=16> */
[----:B0-----:R-:W-:Y:S02]  /*7b50*/  FMNMX.FTZ R5, R168, R169, !PT ;  /* 0x000000a9a8057209 */ /* 0x001fe40007810000 */
[----:B------:R-:W-:Y:S02]  /*7b60*/  ISETP.GT.AND P5, PT, R14, 0x29, PT ;  /* 0x000000290e00780c */ /* 0x000fe40003fa4270 */
[----:B------:R-:W-:Y:S01]  /*7b70*/  FSEL R204, R174, -INF , P4 ;  /* 0xff800000aecc7808 */ /* 0x000fe20002000000 */
[----:B------:R-:W-:Y:S01]  /*7b80*/  FMUL.FTZ R206, R5, UR10 ;  /* 0x0000000a05ce7c20 */ /* 0x000fe20008410000 */
        /* <DEDUP_REMOVED lines=28> */
[----:B------:R0:W-:Y:S01]  /*7d50*/  MUFU.EX2 R20, R156 ;  /* 0x0000009c00147308 */ /* 0x0001e20000000800 */
[--C-:B------:R-:W-:Y:S01]  /*7d60*/  FFMA.FTZ R170, R164, UR10, -R206.reuse ;  /* 0x0000000aa4aa7c23 */ /* 0x100fe200080108ce */
[--C-:B------:R-:W-:Y:S01]  /*7d70*/  FFMA.FTZ R173, R165, UR10, -R206.reuse ;  /* 0x0000000aa5ad7c23 */ /* 0x100fe200080108ce */
[----:B------:R-:W1:Y:S01]  /*7d80*/  SHFL.BFLY PT, R153, R152, 0x2, 0x1f ;  /* 0x0c401f0098997f89 */ /* 0x000e6200000e0000 */
[--C-:B------:R-:W-:Y:S01]  /*7d90*/  FFMA.FTZ R174, R199, UR10, -R206.reuse ;  /* 0x0000000ac7ae7c23 */ /* 0x100fe200080108ce */
[--C-:B------:R-:W-:Y:S01]  /*7da0*/  FFMA.FTZ R176, R176, UR10, -R206.reuse ;  /* 0x0000000ab0b07c23 */ /* 0x100fe200080108ce */
[--C-:B------:R-:W-:Y:S01]  /*7db0*/  FFMA.FTZ R180, R180, UR10, -R206.reuse ;  /* 0x0000000ab4b47c23 */ /* 0x100fe200080108ce */
[----:B------:R-:W-:Y:S01]  /*7dc0*/  FFMA.FTZ R181, R181, UR10, -R206 ;  /* 0x0000000ab5b57c23 */ /* 0x000fe200080108ce */
[----:B------:R-:W-:Y:S08]  /*7dd0*/  MUFU.EX2 R21, R21 ;  /* 0x0000001500157308 */ /* 0x000ff00000000800 */
[----:B------:R-:W-:Y:S08]  /*7de0*/  MUFU.EX2 R14, R14 ;  /* 0x0000000e000e7308 */ /* 0x000ff00000000800 */
[----:B------:R-:W-:Y:S01]  /*7df0*/  MUFU.EX2 R169, R169 ;  /* 0x000000a900a97308 */ /* 0x000fe20000000800 */
[----:B-1----:R-:W-:-:S05]  /*7e00*/  FMNMX.FTZ R153, R152, R153, !PT ;  /* 0x0000009998997209 */ /* 0x002fca0007810000 */
[----:B------:R-:W1:Y:S02]  /*7e10*/  SHFL.BFLY PT, R152, R153, 0x1, 0x1f ;  /* 0x0c201f0099987f89 */ /* 0x000e6400000e0000 */
[----:B------:R-:W-:Y:S08]  /*7e20*/  MUFU.EX2 R168, R168 ;  /* 0x000000a800a87308 */ /* 0x000ff00000000800 */
[----:B------:R-:W-:Y:S08]  /*7e30*/  MUFU.EX2 R171, R171 ;  /* 0x000000ab00ab7308 */ /* 0x000ff00000000800 */
[----:B------:R-:W-:Y:S01]  /*7e40*/  MUFU.EX2 R170, R170 ;  /* 0x000000aa00aa7308 */ /* 0x000fe20000000800 */
[----:B-1----:R-:W-:Y:S01]  /*7e50*/  FMNMX.FTZ R8, R153, R152, !PT ;  /* 0x0000009899087209 */ /* 0x002fe20007810000 */
[----:B------:R-:W-:-:S06]  /*7e60*/  IMAD.MOV R153, RZ, RZ, -R188 ;  /* 0x000000ffff997224 */ /* 0x000fcc00078e0abc */
[----:B------:R-:W-:Y:S01]  /*7e70*/  MUFU.EX2 R173, R173 ;  /* 0x000000ad00ad7308 */ /* 0x000fe20000000800 */
[C---:B------:R-:W-:Y:S01]  /*7e80*/  FSETP.NEU.FTZ.AND P3, PT, R8.reuse, -INF , PT ;  /* 0xff8000000800780b */ /* 0x040fe20003f7d000 */
[----:B------:R-:W-:-:S03]  /*7e90*/  FMUL.FTZ R152, R8, UR10 ;  /* 0x0000000a08987c20 */ /* 0x000fc60008410000 */
[----:B0-----:R-:W-:Y:S02]  /*7ea0*/  FSEL R156, R8, RZ, P3 ;  /* 0x000000ff089c7208 */ /* 0x001fe40001800000 */
[----:B------:R-:W-:Y:S01]  /*7eb0*/  FSEL R152, R152, RZ, P3 ;  /* 0x000000ff98987208 */ /* 0x000fe20001800000 */
[----:B------:R-:W-:Y:S02]  /*7ec0*/  MUFU.EX2 R172, R172 ;  /* 0x000000ac00ac7308 */ /* 0x000fe40000000800 */
[----:B------:R-:W-:Y:S01]  /*7ed0*/  FADD.FTZ R156, -R156, R11 ;  /* 0x0000000b9c9c7221 */ /* 0x000fe20000010100 */
[----:B------:R-:W-:Y:S01]  /*7ee0*/  @!P1 IADD3 R11, R10, 0x38840, RZ ;  /* 0x000388400a0b9810 */ /* 0x000fe20007ffe0ff */
[--C-:B------:R-:W-:Y:S01]  /*7ef0*/  FFMA.FTZ R200, R154, UR10, -R152.reuse ;  /* 0x0000000a9ac87c23 */ /* 0x100fe20008010898 */
[----:B------:R-:W-:Y:S01]  /*7f00*/  FSEL R154, R5, RZ, P2 ;  /* 0x000000ff059a7208 */ /* 0x000fe20001000000 */
[----:B------:R-:W-:Y:S01]  /*7f10*/  FMUL.FTZ R156, R156, UR10 ;  /* 0x0000000a9c9c7c20 */ /* 0x000fe20008410000 */
[----:B------:R-:W-:Y:S01]  /*7f20*/  ISETP.NE.AND P2, PT, R22, R153, PT ;  /* 0x000000991600720c */ /* 0x000fe20003f45270 */
[--C-:B------:R-:W-:Y:S01]  /*7f30*/  FFMA.FTZ R201, R158, UR10, -R152.reuse ;  /* 0x0000000a9ec97c23 */ /* 0x100fe20008010898 */
[--C-:B------:R-:W-:Y:S01]  /*7f40*/  FFMA.FTZ R199, R155, UR10, -R152.reuse ;  /* 0x0000000a9bc77c23 */ /* 0x100fe20008010898 */
[----:B------:R-:W-:Y:S01]  /*7f50*/  FADD.FTZ R154, -R154, R13 ;  /* 0x0000000d9a9a7221 */ /* 0x000fe20000010100 */
[----:B------:R-:W0:Y:S01]  /*7f60*/  MUFU.EX2 R213, R156 ;  /* 0x0000009c00d57308 */ /* 0x000e220000000800 */
[--C-:B------:R-:W-:Y:S01]  /*7f70*/  FFMA.FTZ R206, R159, UR10, -R152.reuse ;  /* 0x0000000a9fce7c23 */ /* 0x100fe20008010898 */
[--C-:B------:R-:W-:Y:S01]  /*7f80*/  FFMA.FTZ R207, R162, UR10, -R152.reuse ;  /* 0x0000000aa2cf7c23 */ /* 0x100fe20008010898 */
[----:B------:R-:W-:Y:S01]  /*7f90*/  FMUL.FTZ R154, R154, UR10 ;  /* 0x0000000a9a9a7c20 */ /* 0x000fe20008410000 */
[--C-:B------:R-:W-:Y:S01]  /*7fa0*/  FFMA.FTZ R208, R163, UR10, -R152.reuse ;  /* 0x0000000aa3d07c23 */ /* 0x100fe20008010898 */
[--C-:B------:R-:W-:Y:S01]  /*7fb0*/  FFMA.FTZ R209, R166, UR10, -R152.reuse ;  /* 0x0000000aa6d17c23 */ /* 0x100fe20008010898 */
[--C-:B------:R-:W-:Y:S01]  /*7fc0*/  FFMA.FTZ R210, R167, UR10, -R152.reuse ;  /* 0x0000000aa7d27c23 */ /* 0x100fe20008010898 */
[----:B------:R-:W-:Y:S01]  /*7fd0*/  FFMA.FTZ R202, R202, UR10, -R152 ;  /* 0x0000000acaca7c23 */ /* 0x000fe20008010898 */
[----:B------:R1:W2:Y:S01]  /*7fe0*/  MUFU.EX2 R212, R154 ;  /* 0x0000009a00d47308 */ /* 0x0002a20000000800 */
[----:B------:R-:W-:Y:S01]  /*7ff0*/  @!P2 IMAD R158, R15, 0x40, R18 ;  /* 0x000000400f9ea824 */ /* 0x000fe200078e0212 */
[----:B------:R-:W-:Y:S01]  /*8000*/  @!P1 PRMT R15, RZ, 0x654, R11 ;  /* 0x00000654ff0f9816 */ /* 0x000fe2000000000b */
[--C-:B------:R-:W-:Y:S01]  /*8010*/  FFMA.FTZ R203, R203, UR10, -R152.reuse ;  /* 0x0000000acbcb7c23 */ /* 0x100fe20008010898 */
[----:B------:R-:W-:Y:S01]  /*8020*/  FFMA.FTZ R204, R204, UR10, -R152 ;  /* 0x0000000acccc7c23 */ /* 0x000fe20008010898 */
[----:B------:R-:W-:-:S02]  /*8030*/  @!P2 IMAD R160, R158, 0x4, R17 ;  /* 0x000000049ea0a824 */ /* 0x000fc400078e0211 */
[--C-:B------:R-:W-:Y:S01]  /*8040*/  FFMA.FTZ R205, R205, UR10, -R152.reuse ;  /* 0x0000000acdcd7c23 */ /* 0x100fe20008010898 */
[--C-:B------:R-:W-:Y:S01]  /*8050*/  FFMA.FTZ R155, R182, UR10, -R152.reuse ;  /* 0x0000000ab69b7c23 */ /* 0x100fe20008010898 */
[----:B------:R3:W-:Y:S01]  /*8060*/  @!P1 SYNCS.ARRIVE.TRANS64.RED.A1T0 RZ, [R15+URZ], RZ ;  /* 0x000000ff0fff99a7 */ /* 0x0007e2000810043f */
[--C-:B------:R-:W-:Y:S01]  /*8070*/  FFMA.FTZ R178, R178, UR10, -R152.reuse ;  /* 0x0000000ab2b27c23 */ /* 0x100fe20008010898 */
[--C-:B------:R-:W-:Y:S01]  /*8080*/  FFMA.FTZ R182, R183, UR10, -R152.reuse ;  /* 0x0000000ab7b67c23 */ /* 0x100fe20008010898 */
[----:B0-----:R-:W-:Y:S01]  /*8090*/  @!P2 STS [R160+0x38420], R213 ;  /* 0x038420d5a000a388 */ /* 0x001fe20000000800 */
[----:B------:R-:W-:Y:S01]  /*80a0*/  FFMA.FTZ R179, R179, UR10, -R152 ;  /* 0x0000000ab3b37c23 */ /* 0x000fe20008010898 */
[----:B------:R-:W-:Y:S01]  /*80b0*/  MUFU.EX2 R200, R200 ;  /* 0x000000c800c87308 */ /* 0x000fe20000000800 */
[----:B------:R-:W-:Y:S01]  /*80c0*/  F2FP.F16.F32.PACK_AB R152, R14, R21 ;  /* 0x000000150e98723e */ /* 0x000fe200000000ff */
[-C--:B------:R-:W-:Y:S01]  /*80d0*/  FMUL.FTZ R26, R26, R213.reuse ;  /* 0x000000d51a1a7220 */ /* 0x080fe20000410000 */
[----:B-1----:R-:W-:Y:S01]  /*80e0*/  F2FP.F16.F32.PACK_AB R154, R169, R20 ;  /* 0x00000014a99a723e */ /* 0x002fe200000000ff */
[----:B--2---:R0:W-:Y:S01]  /*80f0*/  @!P2 STS [R160+0x38400], R212 ;  /* 0x038400d4a000a388 */ /* 0x0041e20000000800 */
[----:B------:R-:W-:Y:S01]  /*8100*/  F2FP.F16.F32.PACK_AB R156, R171, R168 ;  /* 0x000000a8ab9c723e */ /* 0x000fe200000000ff */
[----:B------:R-:W-:Y:S01]  /*8110*/  FMUL.FTZ R24, R24, R212 ;  /* 0x000000d418187220 */ /* 0x000fe20000410000 */
[----:B------:R-:W-:Y:S01]  /*8120*/  F2FP.F16.F32.PACK_AB R158, R173, R170 ;  /* 0x000000aaad9e723e */ /* 0x000fe200000000ff */
        /* <DEDUP_REMOVED lines=150> */
[----:B------:R-:W-:Y:S01]  /*8a90*/  FMUL.FTZ R149, R149, R212 ;  /* 0x000000d495957220 */ /* 0x000fe20000410000 */
[-C--:B------:R-:W-:Y:S01]  /*8aa0*/  FMUL.FTZ R150, R150, R213.reuse ;  /* 0x000000d596967220 */ /* 0x080fe20000410000 */
[----:B------:R-:W0:Y:S01]  /*8ab0*/  MUFU.EX2 R178, R179 ;  /* 0x000000b300b27308 */ /* 0x000e220000000800 */
[----:B------:R-:W-:Y:S01]  /*8ac0*/  FMUL.FTZ R151, R151, R213 ;  /* 0x000000d597977220 */ /* 0x000fe20000410000 */
[----:B---3--:R-:W-:-:S02]  /*8ad0*/  VIADD R15, R211, 0x80 ;  /* 0x00000080d30f7836 */ /* 0x008fc40000000000 */
[----:B------:R-:W-:Y:S01]  /*8ae0*/  FFMA.FTZ R21, R212, R6, R21 ;  /* 0x00000006d4157223 */ /* 0x000fe20000010015 */
[----:B------:R-:W-:Y:S01]  /*8af0*/  FFMA.FTZ R200, R213, R7, R200 ;  /* 0x00000007d5c87223 */ /* 0x000fe200000100c8 */
[----:B------:R-:W-:Y:S01]  /*8b00*/  ISETP.GT.AND P2, PT, R12, R9, PT ;  /* 0x000000090c00720c */ /* 0x000fe20003f44270 */
[----:B------:R-:W-:Y:S01]  /*8b10*/  @!P1 VIADD R10, R10, 0x38860 ;  /* 0x000388600a0a9836 */ /* 0x000fe20000000000 */
[----:B------:R-:W-:Y:S01]  /*8b20*/  R2UR UR4, R15 ;  /* 0x000000000f0472ca */ /* 0x000fe200000e0000 */
[----:B------:R2:W-:Y:S01]  /*8b30*/  MUFU.EX2 R11, R155 ;  /* 0x0000009b000b7308 */ /* 0x0005e20000000800 */
[----:B-1----:R-:W-:Y:S01]  /*8b40*/  F2FP.F16.F32.PACK_AB R166, R181, R180 ;  /* 0x000000b4b5a6723e */ /* 0x002fe200000000ff */
[C---:B------:R-:W-:Y:S02]  /*8b50*/  VIADD R15, R211.reuse, 0x100 ;  /* 0x00000100d30f7836 */ /* 0x040fe40000000000 */
[----:B------:R-:W-:Y:S01]  /*8b60*/  FADD.FTZ R21, R14, R21 ;  /* 0x000000150e157221 */ /* 0x000fe20000010000 */
[----:B------:R-:W-:-:S02]  /*8b70*/  VIADD R211, R211, 0x180 ;  /* 0x00000180d3d37836 */ /* 0x000fc40000000000 */
[----:B------:R-:W-:Y:S01]  /*8b80*/  FADD.FTZ R200, R199, R200 ;  /* 0x000000c8c7c87221 */ /* 0x000fe20000010000 */
[----:B------:R-:W-:Y:S01]  /*8b90*/  @!P1 PRMT R10, RZ, 0x654, R10 ;  /* 0x00000654ff0a9816 */ /* 0x000fe2000000000a */
[----:B------:R-:W-:Y:S01]  /*8ba0*/  FADD.FTZ R20, R20, R21 ;  /* 0x0000001514147221 */ /* 0x000fe20000010000 */
[----:B------:R-:W1:Y:S01]  /*8bb0*/  MUFU.EX2 R182, R182 ;  /* 0x000000b600b67308 */ /* 0x000e620000000800 */
[----:B--2---:R-:W-:Y:S01]  /*8bc0*/  F2FP.F16.F32.PACK_AB R155, R206, R201 ;  /* 0x000000c9ce9b723e */ /* 0x004fe200000000ff */
[----:B------:R-:W-:Y:S01]  /*8bd0*/  BAR.SYNC.DEFER_BLOCKING 0xf, 0x100 ;  /* 0x03c4000000007b1d */ /* 0x000fe20000010000 */
[----:B0-----:R-:W-:Y:S01]  /*8be0*/  F2FP.F16.F32.PACK_AB R165, R178, R13 ;  /* 0x0000000db2a5723e */ /* 0x001fe200000000ff */
        /* <DEDUP_REMOVED lines=29> */
[----:B------:R-:W-:Y:S01]  /*8dc0*/  R2UR UR4, R15 ;  /* 0x000000000f0472ca */ /* 0x000fe200000e0000 */
[----:B------:R-:W-:Y:S01]  /*8dd0*/  FADD.FTZ R13, R13, R204 ;  /* 0x000000cc0d0d7221 */ /* 0x000fe20000010000 */
[----:B------:R-:W-:Y:S01]  /*8de0*/  FADD.FTZ R187, R187, R176 ;  /* 0x000000b0bbbb7221 */ /* 0x000fe20000010000 */
[----:B------:R-:W-:Y:S02]  /*8df0*/  IMAD.MOV.U32 R15, RZ, RZ, R2 ;  /* 0x000000ffff0f7224 */ /* 0x000fe400078e0002 */
[----:B------:R-:W-:Y:S01]  /*8e00*/  FADD.FTZ R178, R178, R13 ;  /* 0x0000000db2b27221 */ /* 0x000fe20000010000 */
[----:B------:R-:W-:Y:S01]  /*8e10*/  FADD.FTZ R6, R180, R187 ;  /* 0x000000bbb4067221 */ /* 0x000fe20000010000 */
[----:B------:R-:W-:-:S02]  /*8e20*/  MOV R13, R5 ;  /* 0x00000005000d7202 */ /* 0x000fc40000000f00 */
[----:B------:R-:W-:Y:S01]  /*8e30*/  FADD.FTZ R7, R11, R178 ;  /* 0x000000b20b077221 */ /* 0x000fe20000010000 */
[----:B------:R-:W-:Y:S01]  /*8e40*/  FADD.FTZ R6, R181, R6 ;  /* 0x00000006b5067221 */ /* 0x000fe20000010000 */
[----:B------:R-:W-:Y:S02]  /*8e50*/  IMAD.MOV.U32 R11, RZ, RZ, R8 ;  /* 0x000000ffff0b7224 */ /* 0x000fe400078e0008 */
[----:B------:R-:W-:Y:S01]  /*8e60*/  FADD.FTZ R7, R182, R7 ;  /* 0x00000007b6077221 */ /* 0x000fe20000010000 */
[----:B------:R-:W-:Y:S02]  /*8e70*/  WARPGROUP.DEPBAR.LE gsb0, 0x0 ;  /* 0x00008000000079c5 */ /* 0x000fe40000010000 */
[----:B------:R-:W-:-:S09]  /*8e80*/  WARPGROUP.ARRIVE ;  /* 0x00000000000079c5 */ /* 0x000fd20000000000 */
        /* <DEDUP_REMOVED lines=26> */
[----:B0-----:R-:W-:Y:S06]  /*9030*/  @P2 BRA `(.L_x_6682) ;  /* 0xffffffcc008c2947 */ /* 0x001fec000383ffff */
[----:B------:R-:W-:-:S07]  /*9040*/  IMAD.MOV.U32 R12, RZ, RZ, R10 ;  /* 0x000000ffff0c7224 */ /* 0x000fce00078e000a */
.L_x_6673:
[----:B------:R-:W-:-:S13]  /*9050*/  ISETP.GE.AND P2, PT, R12, RZ, PT ;  /* 0x000000ff0c00720c */ /* 0x000fda0003f46270 */
[----:B------:R-:W-:Y:S05]  /*9060*/  @!P2 BRA `(.L_x_6683) ;  /* 0x0000002c0058a947 */ /* 0x000fea0003800000 */
[----:B------:R-:W-:Y:S01]  /*9070*/  IMAD.MOV.U32 R187, RZ, RZ, R8 ;  /* 0x000000ffffbb7224 */ /* 0x000fe200078e0008 */
[----:B------:R-:W-:Y:S01]  /*9080*/  ULDC UR10, c[0x0][0xa80] ;  /* 0x0002a000000a7ab9 */ /* 0x000fe20000000800 */
[----:B------:R-:W-:Y:S02]  /*9090*/  IMAD.MOV.U32 R10, RZ, RZ, R5 ;  /* 0x000000ffff0a7224 */ /* 0x000fe400078e0005 */
[----:B------:R-:W-:-:S07]  /*90a0*/  IMAD.MOV.U32 R185, RZ, RZ, R2 ;  /* 0x000000ffffb97224 */ /* 0x000fce00078e0002 */
.L_x_6692:
[----:B------:R-:W-:-:S05]  /*90b0*/  VIADD R2, R185, 0x1 ;  /* 0x00000001b9027836 */ /* 0x000fca0000000000 */
[----:B------:R-:W-:-:S04]  /*90c0*/  ISETP.NE.AND P2, PT, R2, 0x2, PT ;  /* 0x000000020200780c */ /* 0x000fc80003f45270 */
[----:B------:R-:W-:Y:S02]  /*90d0*/  SEL R5, RZ, 0x1, P2 ;  /* 0x00000001ff057807 */ /* 0x000fe40001000000 */
[----:B------:R-:W-:Y:S02]  /*90e0*/  SEL R2, R2, RZ, P2 ;  /* 0x000000ff02027207 */ /* 0x000fe40001000000 */
[----:B------:R-:W-:Y:S01]  /*90f0*/  LOP3.LUT R16, R16, R5, RZ, 0x3c, !PT ;  /* 0x0000000510107212 */ /* 0x000fe200078e3cff */
[----:B------:R-:W-:Y:S06]  /*9100*/  @!P0 BRA `(.L_x_6684) ;  /* 0x0000000000048947 */ /* 0x000fec0003800000 */
[----:B------:R-:W-:Y:S01]  /*9110*/  BPT.TRAP 0x1 ;  /* 0x000000040000795c */ /* 0x000fe20000300000 */
.L_x_6684:
[----:B------:R-:W-:Y:S01]  /*9120*/  IMAD R9, R2, 0x8, R17 ;  /* 0x0000000802097824 */ /* 0x000fe200078e0211 */
[----:B------:R-:W-:-:S04]  /*9130*/  SHF.L.U32 R8, R16, 0x1f, RZ ;  /* 0x0000001f10087819 */ /* 0x000fc800000006ff */
[----:B------:R0:W1:Y:S01]  /*9140*/  SYNCS.PHASECHK.TRANS64.TRYWAIT P2, [R9+URZ+0x38830], R8 ;  /* 0x03883008090075a7 */ /* 0x000062000804017f */
[----:B------:R-:W-:Y:S05]  /*9150*/  @!P0 BRA `(.L_x_6685) ;  /* 0x0000000000048947 */ /* 0x000fea0003800000 */
[----:B------:R-:W-:Y:S01]  /*9160*/  BPT.TRAP 0x1 ;  /* 0x000000040000795c */ /* 0x000fe20000300000 */
.L_x_6685:
[----:B------:R-:W-:Y:S01]  /*9170*/  IMAD R5, R2, 0x200, R0 ;  /* 0x0000020002057824 */ /* 0x000fe200078e0200 */
[----:B-1----:R-:W-:Y:S06]  /*9180*/  @P2 BRA `(.L_x_6686) ;  /* 0x0000000000082947 */ /* 0x002fec0003800000 */
[----:B------:R-:W1:Y:S02]  /*9190*/  SYNCS.PHASECHK.TRANS64.TRYWAIT P2, [R9+URZ+0x38830], R8 ;  /* 0x03883008090075a7 */ /* 0x000e64000804017f */
[----:B-1----:R-:W-:Y:S05]  /*91a0*/  @!P2 BRA `(.L_x_6687) ;  /* 0x000000b8002ca947 */ /* 0x002fea0003800000 */
.L_x_6686:
        /* <DEDUP_REMOVED lines=24> */
.L_x_6688:
[----:B------:R2:W3:Y:S01]  /*9330*/  SYNCS.PHASECHK.TRANS64.TRYWAIT P2, [R9+URZ+0x38850], R8 ;  /* 0x03885008090075a7 */ /* 0x0004e2000804017f */
[----:B------:R-:W-:Y:S05]  /*9340*/  @!P0 BRA `(.L_x_6689) ;  /* 0x0000000000048947 */ /* 0x000fea0003800000 */
[----:B------:R-:W-:Y:S01]  /*9350*/  BPT.TRAP 0x1 ;  /* 0x000000040000795c */ /* 0x000fe20000300000 */
.L_x_6689:
[----:B---3--:R-:W-:Y:S05]  /*9360*/  @P2 BRA `(.L_x_6690) ;  /* 0x0000000000082947 */ /* 0x008fea0003800000 */
[----:B------:R-:W3:Y:S02]  /*9370*/  SYNCS.PHASECHK.TRANS64.TRYWAIT P2, [R9+URZ+0x38850], R8 ;  /* 0x03885008090075a7 */ /* 0x000ee4000804017f */
[----:B---3--:R-:W-:Y:S05]  /*9380*/  @!P2 BRA `(.L_x_6691) ;  /* 0x000000b400c8a947 */ /* 0x008fea0003800000 */
.L_x_6690:
[----:B------:R-:W-:Y:S01]  /*9390*/  IMAD R5, R2, 0x1000, R3 ;  /* 0x0000100002057824 */ /* 0x000fe200078e0203 */
[----:B------:R-:W-:Y:S01]  /*93a0*/  WARPGROUP.ARRIVE ;  /* 0x00000000000079c5 */ /* 0x000fe20000000000 */
[----:B------:R-:W-:Y:S01]  /*93b0*/  UMOV UR27, 0x40000040 ;  /* 0x40000040001b7882 */ /* 0x000fe20000000000 */
[C---:B------:R-:W-:Y:S01]  /*93c0*/  VIADD R11, R4.reuse, 0x2 ;  /* 0x00000002040b7836 */ /* 0x040fe20000000000 */
[----:B------:R-:W-:Y:S01]  /*93d0*/  UMOV UR5, 0x40000040 ;  /* 0x4000004000057882 */ /* 0x000fe20000000000 */
[C---:B------:R-:W-:Y:S01]  /*93e0*/  R2UR UR26, R5.reuse ;  /* 0x00000000051a72ca */ /* 0x040fe200000e0000 */
[----:B0123--:R-:W-:Y:S01]  /*93f0*/  VIADD R8, R5, 0x2 ;  /* 0x0000000205087836 */ /* 0x00ffe20000000000 */
[----:B------:R-:W-:Y:S01]  /*9400*/  UMOV UR7, 0x40000040 ;  /* 0x4000004000077882 */ /* 0x000fe20000000000 */
[----:B------:R-:W-:Y:S01]  /*9410*/  R2UR UR4, R11 ;  /* 0x000000000b0472ca */ /* 0x000fe200000e0000 */
[----:B------:R-:W0:Y:S01]  /*9420*/  S2R R13, SR_TID.X ;  /* 0x00000000000d7919 */ /* 0x000e220000002100 */
[C---:B------:R-:W-:Y:S01]  /*9430*/  IADD3 R11, R4.reuse, 0x4, RZ ;  /* 0x00000004040b7810 */ /* 0x040fe20007ffe0ff */
[----:B------:R-:W-:Y:S01]  /*9440*/  VIADD R20, R4, 0x800 ;  /* 0x0000080004147836 */ /* 0x000fe20000000000 */
[----:B------:R-:W-:Y:S01]  /*9450*/  R2UR UR6, R8 ;  /* 0x00000000080672ca */ /* 0x000fe200000e0000 */
[----:B------:R-:W-:-:S02]  /*9460*/  VIADD R8, R5, 0x4 ;  /* 0x0000000405087836 */ /* 0x000fc40000000000 */
[----:B------:R-:W-:Y:S02]  /*9470*/  VIADD R14, R5, 0x800 ;  /* 0x00000800050e7836 */ /* 0x000fe40000000000 */
[----:B------:R-:W-:Y:S01]  /*9480*/  IMAD R207, R2, 0x1000, R19 ;  /* 0x0000100002cf7824 */ /* 0x000fe200078e0213 */
[----:B------:R-:W-:Y:S01]  /*9490*/  HGMMA.64x64x16.F32 R152, gdesc[UR24], R152, gsb0 ;  /* 0x00e00000189879f0 */ /* 0x000fe20008000898 */
[----:B0-----:R-:W-:Y:S02]  /*94a0*/  SHF.R.U32.HI R13, RZ, 0x7, R13 ;  /* 0x00000007ff0d7819 */ /* 0x001fe4000001160d */
        /* <DEDUP_REMOVED lines=329> */
[----:B------:R-:W-:-:S03]  /*a940*/  FMNMX.FTZ R8, R154, R187, !PT ;  /* 0x000000bb9a087209 */ /* 0x000fc60007810000 */
[----:B------:R-:W0:Y:S01]  /*a950*/  SHFL.BFLY PT, R11, R14, 0x1, 0x1f ;  /* 0x0c201f000e0b7f89 */ /* 0x000e2200000e0000 */
        /* <DEDUP_REMOVED lines=29> */
[----:B------:R-:W-:Y:S01]  /*ab30*/  FFMA.FTZ R181, R181, UR10, -R186 ;  /* 0x0000000ab5b57c23 */ /* 0x000fe200080108ba */
[----:B------:R-:W-:Y:S01]  /*ab40*/  FMNMX.FTZ R8, R178, R15, !PT ;  /* 0x0000000fb2087209 */ /* 0x000fe20007810000 */
[----:B------:R-:W0:Y:S03]  /*ab50*/  MUFU.EX2 R11, R11 ;  /* 0x0000000b000b7308 */ /* 0x000e260000000800 */
[----:B------:R-:W-:-:S04]  /*ab60*/  FMNMX.FTZ R15, R179, R8, !PT ;  /* 0x00000008b30f7209 */ /* 0x000fc80007810000 */
[----:B------:R-:W-:Y:S01]  /*ab70*/  FMNMX.FTZ R8, R182, R15, !PT ;  /* 0x0000000fb6087209 */ /* 0x000fe20007810000 */
[----:B------:R-:W-:Y:S01]  /*ab80*/  FFMA.FTZ R15, R157, UR10, -R186 ;  /* 0x0000000a9d0f7c23 */ /* 0x000fe200080108ba */
[----:B------:R-:W-:Y:S02]  /*ab90*/  MUFU.EX2 R10, R10 ;  /* 0x0000000a000a7308 */ /* 0x000fe40000000800 */
[----:B------:R-:W-:-:S05]  /*aba0*/  FMNMX.FTZ R8, R183, R8, !PT ;  /* 0x00000008b7087209 */ /* 0x000fca0007810000 */
[----:B------:R-:W1:Y:S01]  /*abb0*/  SHFL.BFLY PT, R153, R8, 0x2, 0x1f ;  /* 0x0c401f0008997f89 */ /* 0x000e6200000e0000 */
[----:B------:R-:W-:Y:S01]  /*abc0*/  MUFU.EX2 R13, R13 ;  /* 0x0000000d000d7308 */ /* 0x000fe20000000800 */
[-C--:B0-----:R-:W-:Y:S01]  /*abd0*/  FMUL.FTZ R24, R24, R11.reuse ;  /* 0x0000000b18187220 */ /* 0x081fe20000410000 */
        /* <DEDUP_REMOVED lines=63> */
[----:B------:R0:W2:Y:S01]  /*afd0*/  MUFU.EX2 R186, R152 ;  /* 0x0000009800ba7308 */ /* 0x0000a20000000800 */
        /* <DEDUP_REMOVED lines=8> */
[----:B0-----:R-:W-:Y:S02]  /*b060*/  @!P1 VIADD R152, R9, 0x38840 ;  /* 0x0003884009989836 */ /* 0x001fe40000000000 */
[--C-:B------:R-:W-:Y:S01]  /*b070*/  FFMA.FTZ R171, R171, UR10, -R156.reuse ;  /* 0x0000000aabab7c23 */ /* 0x100fe2000801089c */
[----:B------:R-:W-:Y:S02]  /*b080*/  @!P2 IMAD R154, R154, 0x4, R17 ;  /* 0x000000049a9aa824 */ /* 0x000fe400078e0211 */
        /* <DEDUP_REMOVED lines=10> */
[----:B-1----:R-:W-:Y:S01]  /*b130*/  F2FP.F16.F32.PACK_AB R156, R21, R20 ;  /* 0x00000014159c723e */ /* 0x002fe200000000ff */
[----:B--2---:R-:W-:Y:S01]  /*b140*/  FMUL.FTZ R26, R26, R186 ;  /* 0x000000ba1a1a7220 */ /* 0x004fe20000410000 */
[----:B------:R1:W-:Y:S01]  /*b150*/  @!P2 STS [R154+0x38420], R186 ;  /* 0x038420ba9a00a388 */ /* 0x0003e20000000800 */
[----:B------:R-:W-:Y:S01]  /*b160*/  F2FP.F16.F32.PACK_AB R158, R199, R184 ;  /* 0x000000b8c79e723e */ /* 0x000fe200000000ff */
[----:B------:R-:W-:Y:S01]  /*b170*/  FMUL.FTZ R27, R27, R186 ;  /* 0x000000ba1b1b7220 */ /* 0x000fe20000410000 */
[----:B0-----:R-:W-:Y:S01]  /*b180*/  F2FP.F16.F32.PACK_AB R152, R13, R10 ;  /* 0x0000000a0d98723e */ /* 0x001fe200000000ff */
[-C--:B------:R-:W-:Y:S01]  /*b190*/  FMUL.FTZ R30, R30, R186.reuse ;  /* 0x000000ba1e1e7220 */ /* 0x080fe20000410000 */
[----:B------:R-:W0:Y:S01]  /*b1a0*/  MUFU.EX2 R200, R200 ;  /* 0x000000c800c87308 */ /* 0x000e220000000800 */
[-C--:B------:R-:W-:Y:S01]  /*b1b0*/  FMUL.FTZ R31, R31, R186.reuse ;  /* 0x000000ba1f1f7220 */ /* 0x080fe20000410000 */
[-C--:B------:R-:W-:Y:S01]  /*b1c0*/  FMUL.FTZ R34, R34, R186.reuse ;  /* 0x000000ba22227220 */ /* 0x080fe20000410000 */
        /* <DEDUP_REMOVED lines=92> */
[----:B------:R-:W-:Y:S01]  /*b790*/  FMUL.FTZ R149, R149, R11 ;  /* 0x0000000b95957220 */ /* 0x000fe20000410000 */
[----:B------:R-:W-:Y:S01]  /*b7a0*/  MUFU.EX2 R174, R174 ;  /* 0x000000ae00ae7308 */ /* 0x000fe20000000800 */
[-C--:B------:R-:W-:Y:S01]  /*b7b0*/  FMUL.FTZ R150, R150, R186.reuse ;  /* 0x000000ba96967220 */ /* 0x080fe20000410000 */
[----:B------:R-:W-:Y:S01]  /*b7c0*/  FMUL.FTZ R151, R151, R186 ;  /* 0x000000ba97977220 */ /* 0x000fe20000410000 */
[----:B------:R1:W-:Y:S01]  /*b7d0*/  STSM.16.M88.4 [R189+0x36400], R152 ;  /* 0x03640098bd007844 */ /* 0x0003e20000000200 */
[----:B------:R-:W-:-:S02]  /*b7e0*/  VIADD R185, R207, 0x80 ;  /* 0x00000080cfb97836 */ /* 0x000fc40000000000 */
[----:B------:R-:W-:Y:S01]  /*b7f0*/  FFMA.FTZ R6, R11, R6, R10 ;  /* 0x000000060b067223 */ /* 0x000fe2000001000a */
[----:B------:R-:W-:Y:S01]  /*b800*/  FFMA.FTZ R7, R186, R7, R187 ;  /* 0x00000007ba077223 */ /* 0x000fe200000100bb */
[----:B------:R1:W-:Y:S01]  /*b810*/  STSM.16.M88.4 [R192], R156 ;  /* 0x0000009cc0007844 */ /* 0x0003e20000000200 */
[----:B------:R-:W2:Y:S01]  /*b820*/  MUFU.EX2 R175, R175 ;  /* 0x000000af00af7308 */ /* 0x000ea20000000800 */
[----:B0-----:R-:W-:Y:S01]  /*b830*/  F2FP.F16.F32.PACK_AB R161, R171, R170 ;  /* 0x000000aaaba1723e */ /* 0x001fe200000000ff */
[----:B------:R-:W-:Y:S01]  /*b840*/  FADD.FTZ R13, R13, R6 ;  /* 0x000000060d0d7221 */ /* 0x000fe20000010000 */
[----:B------:R-:W-:Y:S01]  /*b850*/  R2UR UR4, R185 ;  /* 0x00000000b90472ca */ /* 0x000fe200000e0000 */
[C---:B------:R-:W-:Y:S02]  /*b860*/  VIADD R185, R207.reuse, 0x100 ;  /* 0x00000100cfb97836 */ /* 0x040fe40000000000 */
[----:B------:R-:W-:Y:S01]  /*b870*/  FADD.FTZ R200, R200, R7 ;  /* 0x00000007c8c87221 */ /* 0x000fe20000010000 */
[----:B------:R-:W-:-:S02]  /*b880*/  VIADD R207, R207, 0x180 ;  /* 0x00000180cfcf7836 */ /* 0x000fc40000000000 */
[----:B------:R-:W-:Y:S01]  /*b890*/  FADD.FTZ R14, R14, R13 ;  /* 0x0000000d0e0e7221 */ /* 0x000fe20000010000 */
[----:B------:R-:W-:Y:S01]  /*b8a0*/  MUFU.EX2 R176, R176 ;  /* 0x000000b000b07308 */ /* 0x000fe20000000800 */
[----:B------:R-:W-:Y:S01]  /*b8b0*/  FADD.FTZ R201, R201, R200 ;  /* 0x000000c8c9c97221 */ /* 0x000fe20000010000 */
[----:B------:R-:W-:Y:S01]  /*b8c0*/  ISETP.GT.AND P2, PT, R12, RZ, PT ;  /* 0x000000ff0c00720c */ /* 0x000fe20003f44270 */
[----:B------:R-:W-:Y:S01]  /*b8d0*/  FADD.FTZ R15, R15, R14 ;  /* 0x0000000e0f0f7221 */ /* 0x000fe20000010000 */
[----:B------:R-:W-:Y:S01]  /*b8e0*/  @!P1 IADD3 R9, R9, 0x38860, RZ ;  /* 0x0003886009099810 */ /* 0x000fe20007ffe0ff */
[----:B------:R-:W-:Y:S01]  /*b8f0*/  FADD.FTZ R202, R202, R201 ;  /* 0x000000c9caca7221 */ /* 0x000fe20000010000 */
[----:B------:R-:W-:Y:S02]  /*b900*/  IMAD.MOV.U32 R187, RZ, RZ, R8 ;  /* 0x000000ffffbb7224 */ /* 0x000fe400078e0008 */
[----:B------:R-:W-:Y:S01]  /*b910*/  FADD.FTZ R20, R20, R15 ;  /* 0x0000000f14147221 */ /* 0x000fe20000010000 */
[----:B------:R-:W0:Y:S01]  /*b920*/  MUFU.EX2 R177, R177 ;  /* 0x000000b100b17308 */ /* 0x000e220000000800 */
[----:B--2---:R-:W-:Y:S01]  /*b930*/  F2FP.F16.F32.PACK_AB R163, R175, R174 ;  /* 0x000000aeafa3723e */ /* 0x004fe200000000ff */
        /* <DEDUP_REMOVED lines=70> */
[----:B0-----:R-:W-:-:S04]  /*bda0*/  VIADD R9, R12, 0xffffffff ;  /* 0xffffffff0c097836 */ /* 0x001fc80000000000 */
[----:B------:R-:W-:Y:S01]  /*bdb0*/  IMAD.MOV.U32 R12, RZ, RZ, R9 ;  /* 0x000000ffff0c7224 */ /* 0x000fe200078e0009 */
[----:B-1----:R-:W-:Y:S06]  /*bdc0*/  @P2 BRA `(.L_x_6692) ;  /* 0xffffffd000b82947 */ /* 0x002fec000383ffff */
.L_x_6683:
[----:B------:R-:W0:Y:S01]  /*bdd0*/  SHFL.BFLY PT, R3, R6, 0x2, 0x1f ;  /* 0x0c401f0006037f89 */ /* 0x000e2200000e0000 */
[----:B------:R-:W-:Y:S01]  /*bde0*/  IMAD.MOV R13, RZ, RZ, -R188 ;  /* 0x000000ffff0d7224 */ /* 0x000fe200078e0abc */
[----:B------:R-:W-:Y:S02]  /*bdf0*/  UIADD3 UR36, UR36, 0x1, URZ ;  /* 0x0000000124247890 */ /* 0x000fe4000fffe03f */
[----:B------:R-:W1:Y:S01]  /*be00*/  SHFL.BFLY PT, R4, R7, 0x2, 0x1f ;  /* 0x0c401f0007047f89 */ /* 0x000e6200000e0000 */
[----:B------:R-:W-:Y:S08]  /*be10*/  BAR.ARV 0x8, 0xa0 ;  /* 0x0202800000007b1d */ /* 0x000ff00000002000 */
[----:B------:R-:W-:Y:S01]  /*be20*/  BAR.SYNC.DEFER_BLOCKING 0xf, 0x100 ;  /* 0x03c4000000007b1d */ /* 0x000fe20000010000 */
[----:B------:R-:W-:Y:S01]  /*be30*/  ISETP.NE.AND P0, PT, R22, R13, PT ;  /* 0x0000000d1600720c */ /* 0x000fe20003f05270 */
[----:B0-----:R-:W-:Y:S01]  /*be40*/  FADD.FTZ R3, R3, R6 ;  /* 0x0000000603037221 */ /* 0x001fe20000010000 */
[----:B------:R-:W-:-:S02]  /*be50*/  IMAD.MOV.U32 R6, RZ, RZ, RZ ;  /* 0x000000ffff067224 */ /* 0x000fc400078e00ff */
[----:B-1----:R-:W-:Y:S02]  /*be60*/  FADD.FTZ R9, R4, R7 ;  /* 0x0000000704097221 */ /* 0x002fe40000010000 */
[----:B------:R-:W0:Y:S04]  /*be70*/  SHFL.BFLY PT, R0, R3, 0x1, 0x1f ;  /* 0x0c201f0003007f89 */ /* 0x000e2800000e0000 */
[----:B------:R-:W1:Y:S01]  /*be80*/  SHFL.BFLY PT, R4, R9, 0x1, 0x1f ;  /* 0x0c201f0009047f89 */ /* 0x000e6200000e0000 */
[----:B0-----:R-:W-:Y:S01]  /*be90*/  FADD.FTZ R11, R3, R0 ;  /* 0x00000000030b7221 */ /* 0x001fe20000010000 */
[----:B------:R-:W-:Y:S02]  /*bea0*/  IMAD.MOV.U32 R0, RZ, RZ, RZ ;  /* 0x000000ffff007224 */ /* 0x000fe400078e00ff */
[----:B-1----:R-:W-:-:S02]  /*beb0*/  FADD.FTZ R20, R9, R4 ;  /* 0x0000000409147221 */ /* 0x002fc40000010000 */
[----:B------:R-:W-:Y:S01]  /*bec0*/  FSETP.NE.FTZ.AND P2, PT, R11, RZ, PT ;  /* 0x000000ff0b00720b */ /* 0x000fe20003f55000 */
[C---:B------:R-:W-:Y:S02]  /*bed0*/  VIADD R4, R2.reuse, 0x1 ;  /* 0x0000000102047836 */ /* 0x040fe40000000000 */
[----:B------:R-:W-:Y:S01]  /*bee0*/  @!P0 IMAD R2, R2, 0x40, R18 ;  /* 0x0000004002028824 */ /* 0x000fe200078e0212 */
[----:B------:R-:W-:Y:S02]  /*bef0*/  FSETP.NE.FTZ.AND P3, PT, R20, RZ, PT ;  /* 0x000000ff1400720b */ /* 0x000fe40003f75000 */
[----:B------:R-:W-:Y:S02]  /*bf00*/  ISETP.NE.AND P1, PT, R4, 0x2, PT ;  /* 0x000000020400780c */ /* 0x000fe40003f25270 */
[----:B------:R-:W-:Y:S01]  /*bf10*/  @!P0 LEA R17, R2, R17, 0x2 ;  /* 0x0000001102118211 */ /* 0x000fe200078e10ff */
[----:B------:R-:W-:Y:S01]  /*bf20*/  IMAD.U32 R2, RZ, RZ, UR10 ;  /* 0x0000000aff027e24 */ /* 0x000fe2000f8e00ff */
[----:B------:R-:W-:-:S03]  /*bf30*/  SEL R3, RZ, 0x1, P1 ;  /* 0x00000001ff037807 */ /* 0x000fc60000800000 */
[----:B------:R-:W0:Y:S01]  /*bf40*/  @P2 MUFU.RCP R0, R11 ;  /* 0x0000000b00002308 */ /* 0x000e220000001000 */
[----:B------:R-:W-:Y:S01]  /*bf50*/  @P2 FMUL.FTZ R2, R2, 0.69314718246459960938 ;  /* 0x3f31721802022820 */ /* 0x000fe20000410000 */
[----:B------:R-:W-:Y:S01]  /*bf60*/  LOP3.LUT R16, R16, R3, RZ, 0x3c, !PT ;  /* 0x0000000310107212 */ /* 0x000fe200078e3cff */
[----:B------:R-:W-:-:S05]  /*bf70*/  IMAD.MOV.U32 R3, RZ, RZ, -0x800000 ;  /* 0xff800000ff037424 */ /* 0x000fca00078e00ff */
[----:B------:R-:W1:Y:S08]  /*bf80*/  @P3 MUFU.RCP R6, R20 ;  /* 0x0000001400063308 */ /* 0x000e700000001000 */
[----:B------:R-:W2:Y:S01]  /*bf90*/  @P3 MUFU.LG2 R20, R20 ;  /* 0x0000001400143308 */ /* 0x000ea20000000c00 */
[----:B0-----:R-:W-:Y:S01]  /*bfa0*/  @!P0 STS [R17+0x38400], R0 ;  /* 0x0384000011008388 */ /* 0x001fe20000000800 */
[----:B------:R-:W-:Y:S01]  /*bfb0*/  FMUL.FTZ R171, R28, R0 ;  /* 0x000000001cab7220 */ /* 0x000fe20000410000 */
[----:B------:R-:W-:-:S02]  /*bfc0*/  IMAD.U32 R28, RZ, RZ, UR10 ;  /* 0x0000000aff1c7e24 */ /* 0x000fc4000f8e00ff */
[-C--:B------:R-:W-:Y:S01]  /*bfd0*/  FMUL.FTZ R172, R24, R0.reuse ;  /* 0x0000000018ac7220 */ /* 0x080fe20000410000 */
[-C--:B------:R-:W-:Y:S01]  /*bfe0*/  FMUL.FTZ R170, R25, R0.reuse ;  /* 0x0000000019aa7220 */ /* 0x080fe20000410000 */
[-C--:B------:R-:W-:Y:S01]  /*bff0*/  FMUL.FTZ R24, R29, R0.reuse ;  /* 0x000000001d187220 */ /* 0x080fe20000410000 */
[----:B------:R-:W-:Y:S01]  /*c000*/  @P3 FMUL.FTZ R28, R28, 0.69314718246459960938 ;  /* 0x3f3172181c1c3820 */ /* 0x000fe20000410000 */
[-C--:B------:R-:W-:Y:S01]  /*c010*/  FMUL.FTZ R169, R32, R0.reuse ;  /* 0x0000000020a97220 */ /* 0x080fe20000410000 */
        /* <DEDUP_REMOVED lines=10> */
[----:B0-----:R-:W0:Y:S01]  /*c0c0*/  @P2 MUFU.LG2 R17, R11 ;  /* 0x0000000b00112308 */ /* 0x001e220000000c00 */
        /* <DEDUP_REMOVED lines=122> */
.L_x_6659:
        /* <DEDUP_REMOVED lines=19> */
[----:B------:R-:W-:Y:S01]  /*c9a0*/  USHF.L.U64.HI UR9, UR39, 0x2, UR38 ;  /* 0x0000000227097899 */ /* 0x000fe20008010226 */
[----:B------:R-:W-:Y:S01]  /*c9b0*/  F2FP.F16.F32.PACK_AB R13, R51, R13 ;  /* 0x0000000d330d723e */ /* 0x000fe200000000ff */
[----:B------:R-:W-:Y:S01]  /*c9c0*/  UIADD3 UR4, UP1, UR8, UR6, URZ ;  /* 0x0000000608047290 */ /* 0x000fe2000ff3e03f */
[----:B------:R-:W-:Y:S01]  /*c9d0*/  F2FP.F16.F32.PACK_AB R14, R53, R14 ;  /* 0x0000000e350e723e */ /* 0x000fe200000000ff */
[----:B------:R-:W-:Y:S01]  /*c9e0*/  ULDC.64 UR10, c[0x0][0x208] ;  /* 0x00008200000a7ab9 */ /* 0x000fe20000000a00 */
[----:B------:R-:W-:Y:S01]  /*c9f0*/  F2FP.F16.F32.PACK_AB R15, R55, R15 ;  /* 0x0000000f370f723e */ /* 0x000fe200000000ff */
[----:B------:R-:W-:Y:S01]  /*ca00*/  UIADD3.X UR6, UR9, UR7, URZ, UP1, !UPT ;  /* 0x0000000709067290 */ /* 0x000fe20008ffe43f */
        /* <DEDUP_REMOVED lines=8> */
[----:B------:R-:W-:Y:S02]  /*ca90*/  MOV R20, R17 ;  /* 0x0000001100147202 */ /* 0x000fe40000000f00 */
[----:B0-----:R-:W-:Y:S02]  /*caa0*/  MOV R21, R4 ;  /* 0x0000000400157202 */ /* 0x001fe40000000f00 */
[----:B------:R-:W-:Y:S02]  /*cab0*/  F2FP.F16.F32.PACK_AB R73, R75, R74 ;  /* 0x0000004a4b49723e */ /* 0x000fe400000000ff */
[----:B------:R-:W-:Y:S01]  /*cac0*/  F2FP.F16.F32.PACK_AB R80, R81, R80 ;  /* 0x000000505150723e */ /* 0x000fe200000000ff */
[----:B------:R-:W-:Y:S01]  /*cad0*/  IMAD.WIDE R4, R197, 0x2, R20 ;  /* 0x00000002c5047825 */ /* 0x000fe200078e0214 */
[----:B------:R-:W-:-:S02]  /*cae0*/  F2FP.F16.F32.PACK_AB R74, R77, R76 ;  /* 0x0000004c4d4a723e */ /* 0x000fc400000000ff */
        /* <DEDUP_REMOVED lines=10> */
[----:B------:R-:W-:Y:S02]  /*cb90*/  LOP3.LUT R28, R6, R173, RZ, 0x3c, !PT ;  /* 0x000000ad061c7212 */ /* 0x000fe400078e3cff */
[----:B------:R-:W-:Y:S02]  /*cba0*/  LOP3.LUT R6, R181, 0x380, RZ, 0xc0, !PT ;  /* 0x00000380b5067812 */ /* 0x000fe400078ec0ff */
        /* <DEDUP_REMOVED lines=10> */
[----:B------:R-:W-:-:S02]  /*cc50*/  SHF.R.U64 R6, R6, 0x3, RZ ;  /* 0x0000000306067819 */ /* 0x000fc400000012ff */
[C---:B------:R-:W-:Y:S02]  /*cc60*/  IADD3 R203, P0, R4.reuse, 0x4020, RZ ;  /* 0x0000402004cb7810 */ /* 0x040fe40007f1e0ff */
[----:B------:R-:W-:Y:S02]  /*cc70*/  IADD3.X R99, RZ, R5, RZ, P2, !PT ;  /* 0x00000005ff637210 */ /* 0x000fe400017fe4ff */
[C---:B------:R-:W-:Y:S01]  /*cc80*/  IADD3 R205, P4, R4.reuse, 0x4040, RZ ;  /* 0x0000404004cd7810 */ /* 0x040fe20007f9e0ff */
[--C-:B------:R-:W-:Y:S01]  /*cc90*/  IMAD.X R107, RZ, RZ, R5.reuse, P0 ;  /* 0x000000ffff6b7224 */ /* 0x100fe200000e0605 */
        /* <DEDUP_REMOVED lines=15> */
[----:B------:R-:W-:Y:S02]  /*cd90*/  MOV R173, R4 ;  /* 0x0000000400ad7202 */ /* 0x000fe40000000f00 */
[----:B------:R-:W-:Y:S02]  /*cda0*/  LOP3.LUT R36, R177, 0x380, RZ, 0xc0, !PT ;  /* 0x00000380b1247812 */ /* 0x000fe400078ec0ff */
[----:B------:R-:W-:Y:S02]  /*cdb0*/  SHF.R.U64 R6, R6, 0x3, RZ ;  /* 0x0000000306067819 */ /* 0x000fe400000012ff */
[----:B------:R-:W-:Y:S02]  /*cdc0*/  F2FP.F16.F32.PACK_AB R5, R27, R26 ;  /* 0x0000001a1b05723e */ /* 0x000fe400000000ff */
[----:B------:R-:W-:-:S02]  /*cdd0*/  LOP3.LUT R40, R179, 0x380, RZ, 0xc0, !PT ;  /* 0x00000380b3287812 */ /* 0x000fc400078ec0ff */
[----:B------:R-:W-:Y:S02]  /*cde0*/  LOP3.LUT R27, R8, 0x380, RZ, 0xc0, !PT ;  /* 0x00000380081b7812 */ /* 0x000fe400078ec0ff */
[----:B------:R-:W-:Y:S02]  /*cdf0*/  SHF.R.U64 R32, R32, 0x3, RZ ;  /* 0x0000000320207819 */ /* 0x000fe400000012ff */
[----:B------:R-:W-:Y:S02]  /*ce00*/  LOP3.LUT R94, R183, 0x380, RZ, 0xc0, !PT ;  /* 0x00000380b75e7812 */ /* 0x000fe400078ec0ff */
[----:B------:R-:W-:Y:S02]  /*ce10*/  SHF.R.U64 R36, R36, 0x3, RZ ;  /* 0x0000000324247819 */ /* 0x000fe400000012ff */
[----:B------:R-:W-:Y:S02]  /*ce20*/  LOP3.LUT R98, R199, 0x380, RZ, 0xc0, !PT ;  /* 0x00000380c7627812 */ /* 0x000fe400078ec0ff */
[----:B------:R-:W-:-:S02]  /*ce30*/  LOP3.LUT R106, R6, R203, RZ, 0x3c, !PT ;  /* 0x000000cb066a7212 */ /* 0x000fc400078e3cff */
[----:B------:R-:W-:Y:S02]  /*ce40*/  SHF.R.U64 R40, R40, 0x3, RZ ;  /* 0x0000000328287819 */ /* 0x000fe400000012ff */
[----:B------:R-:W-:Y:S02]  /*ce50*/  LOP3.LUT R102, R201, 0x380, RZ, 0xc0, !PT ;  /* 0x00000380c9667812 */ /* 0x000fe400078ec0ff */
[----:B------:R-:W-:Y:S02]  /*ce60*/  F2FP.F16.F32.PACK_AB R4, R170, R172 ;  /* 0x000000acaa04723e */ /* 0x000fe400000000ff */
[----:B------:R-:W-:Y:S01]  /*ce70*/  F2FP.F16.F32.PACK_AB R6, R24, R171 ;  /* 0x000000ab1806723e */ /* 0x000fe200000000ff */
[----:B------:R-:W-:Y:S01]  /*ce80*/  BAR.SYNC.DEFER_BLOCKING 0x1, 0x100 ;  /* 0x0044000000007b1d */ /* 0x000fe20000010000 */
[----:B------:R-:W-:Y:S02]  /*ce90*/  SHF.R.U64 R27, R27, 0x3, RZ ;  /* 0x000000031b1b7819 */ /* 0x000fe400000012ff */
[----:B------:R-:W-:-:S02]  /*cea0*/  LOP3.LUT R32, R32, R175, RZ, 0x3c, !PT ;  /* 0x000000af20207212 */ /* 0x000fc400078e3cff */
[----:B------:R-:W-:Y:S02]  /*ceb0*/  SHF.R.U64 R94, R94, 0x3, RZ ;  /* 0x000000035e5e7819 */ /* 0x000fe400000012ff */
[----:B------:R-:W-:Y:S02]  /*cec0*/  LOP3.LUT R110, R205, 0x380, RZ, 0xc0, !PT ;  /* 0x00000380cd6e7812 */ /* 0x000fe400078ec0ff */
[----:B------:R-:W-:Y:S02]  /*ced0*/  LOP3.LUT R36, R36, R177, RZ, 0x3c, !PT ;  /* 0x000000b124247212 */ /* 0x000fe400078e3cff */
[----:B------:R-:W-:Y:S02]  /*cee0*/  SHF.R.U64 R98, R98, 0x3, RZ ;  /* 0x0000000362627819 */ /* 0x000fe400000012ff */
[----:B------:R-:W-:Y:S02]  /*cef0*/  LOP3.LUT R114, R207, 0x380, RZ, 0xc0, !PT ;  /* 0x00000380cf727812 */ /* 0x000fe400078ec0ff */
[----:B------:R-:W-:-:S02]  /*cf00*/  LOP3.LUT R40, R40, R179, RZ, 0x3c, !PT ;  /* 0x000000b328287212 */ /* 0x000fc400078e3cff */
[----:B------:R-:W-:Y:S02]  /*cf10*/  SHF.R.U64 R102, R102, 0x3, RZ ;  /* 0x0000000366667819 */ /* 0x000fe400000012ff */
[----:B------:R-:W-:Y:S02]  /*cf20*/  LOP3.LUT R118, R209, 0x380, RZ, 0xc0, !PT ;  /* 0x00000380d1767812 */ /* 0x000fe400078ec0ff */
[----:B------:R-:W-:Y:S02]  /*cf30*/  LOP3.LUT R122, R27, R8, RZ, 0x3c, !PT ;  /* 0x000000081b7a7212 */ /* 0x000fe400078e3cff */
[----:B------:R-:W-:Y:S01]  /*cf40*/  MOV R28, R28 ;  /* 0x0000001c001c7202 */ /* 0x000fe20000000f00 */
[----:B------:R0:W-:Y:S01]  /*cf50*/  STSM.16.M88.4 [R173], R4 ;  /* 0x00000004ad007844 */ /* 0x0001e20000000200 */
[----:B------:R-:W-:Y:S02]  /*cf60*/  F2FP.F16.F32.PACK_AB R8, R166, R169 ;  /* 0x000000a9a608723e */ /* 0x000fe400000000ff */
[----:B------:R-:W-:-:S02]  /*cf70*/  LOP3.LUT R94, R94, R183, RZ, 0x3c, !PT ;  /* 0x000000b75e5e7212 */ /* 0x000fc400078e3cff */
[----:B------:R-:W-:Y:S01]  /*cf80*/  SHF.R.U64 R110, R110, 0x3, RZ ;  /* 0x000000036e6e7819 */ /* 0x000fe200000012ff */
[----:B------:R-:W-:Y:S01]  /*cf90*/  STSM.16.M88.4 [R28], R8 ;  /* 0x000000081c007844 */ /* 0x000fe20000000200 */
[----:B------:R-:W-:Y:S02]  /*cfa0*/  LOP3.LUT R26, R126, 0x380, RZ, 0xc0, !PT ;  /* 0x000003807e1a7812 */ /* 0x000fe400078ec0ff */
[----:B------:R-:W-:Y:S02]  /*cfb0*/  MOV R32, R32 ;  /* 0x0000002000207202 */ /* 0x000fe40000000f00 */
[----:B------:R-:W-:Y:S02]  /*cfc0*/  LOP3.LUT R98, R98, R199, RZ, 0x3c, !PT ;  /* 0x000000c762627212 */ /* 0x000fe400078e3cff */
[----:B------:R-:W-:Y:S02]  /*cfd0*/  SHF.R.U64 R114, R114, 0x3, RZ ;  /* 0x0000000372727819 */ /* 0x000fe400000012ff */
[----:B------:R-:W-:-:S02]  /*cfe0*/  LOP3.LUT R175, R168, 0x380, RZ, 0xc0, !PT ;  /* 0x00000380a8af7812 */ /* 0x000fc400078ec0ff */
[----:B0-----:R-:W-:Y:S02]  /*cff0*/  F2FP.F16.F32.PACK_AB R4, R156, R165 ;  /* 0x000000a59c04723e */ /* 0x001fe400000000ff */
[----:B------:R-:W-:Y:S02]  /*d000*/  F2FP.F16.F32.PACK_AB R5, R43, R42 ;  /* 0x0000002a2b05723e */ /* 0x000fe400000000ff */
[----:B------:R-:W-:Y:S02]  /*d010*/  F2FP.F16.F32.PACK_AB R6, R12, R158 ;  /* 0x0000009e0c06723e */ /* 0x000fe400000000ff */
[----:B------:R-:W-:Y:S02]  /*d020*/  F2FP.F16.F32.PACK_AB R7, R47, R46 ;  /* 0x0000002e2f07723e */ /* 0x000fe400000000ff */
[----:B------:R-:W-:Y:S02]  /*d030*/  MOV R36, R36 ;  /* 0x0000002400247202 */ /* 0x000fe40000000f00 */
[----:B------:R-:W-:Y:S01]  /*d040*/  F2FP.F16.F32.PACK_AB R12, R49, R154 ;  /* 0x0000009a310c723e */ /* 0x000fe200000000ff */
[----:B------:R0:W-:Y:S01]  /*d050*/  STSM.16.M88.4 [R32], R4 ;  /* 0x0000000420007844 */ /* 0x0001e20000000200 */
[----:B------:R-:W-:-:S02]  /*d060*/  LOP3.LUT R102, R102, R201, RZ, 0x3c, !PT ;  /* 0x000000c966667212 */ /* 0x000fc400078e3cff */
[----:B------:R-:W-:Y:S01]  /*d070*/  SHF.R.U64 R118, R118, 0x3, RZ ;  /* 0x0000000376767819 */ /* 0x000fe200000012ff */
[----:B------:R1:W-:Y:S01]  /*d080*/  STSM.16.M88.4 [R36], R12 ;  /* 0x0000000c24007844 */ /* 0x0003e20000000200 */
[----:B------:R-:W-:Y:S02]  /*d090*/  MOV R40, R40 ;  /* 0x0000002800287202 */ /* 0x000fe40000000f00 */
[----:B------:R-:W-:Y:S02]  /*d0a0*/  MOV R44, R44 ;  /* 0x0000002c002c7202 */ /* 0x000fe40000000f00 */
[----:B------:R-:W-:Y:S01]  /*d0b0*/  LOP3.LUT R110, R110, R205, RZ, 0x3c, !PT ;  /* 0x000000cd6e6e7212 */ /* 0x000fe200078e3cff */
[----:B------:R-:W-:Y:S01]  /*d0c0*/  STSM.16.M88.4 [R40], R56 ;  /* 0x0000003828007844 */ /* 0x000fe20000000200 */
[----:B------:R-:W-:Y:S02]  /*d0d0*/  SHF.R.U64 R171, R26, 0x3, RZ ;  /* 0x000000031aab7819 */ /* 0x000fe400000012ff */
[----:B------:R-:W-:Y:S01]  /*d0e0*/  MOV R94, R94 ;  /* 0x0000005e005e7202 */ /* 0x000fe20000000f00 */
[----:B------:R-:W-:Y:S01]  /*d0f0*/  STSM.16.M88.4 [R44], R64 ;  /* 0x000000402c007844 */ /* 0x000fe20000000200 */
[----:B------:R-:W-:Y:S01]  /*d100*/  F2FP.F16.F32.PACK_AB R81, R83, R82 ;  /* 0x000000525351723e */ /* 0x000fe200000000ff */
[----:B0-----:R-:W-:Y:S01]  /*d110*/  IMAD.U32 R4, RZ, RZ, UR4 ;  /* 0x00000004ff047e24 */ /* 0x001fe2000f8e00ff */
[----:B------:R-:W-:Y:S01]  /*d120*/  F2FP.F16.F32.PACK_AB R88, R89, R88 ;  /* 0x000000585958723e */ /* 0x000fe200000000ff */
[----:B------:R-:W-:Y:S01]  /*d130*/  STSM.16.M88.4 [R94], R72 ;  /* 0x000000485e007844 */ /* 0x000fe20000000200 */
[----:B------:R-:W-:Y:S01]  /*d140*/  LOP3.LUT R114, R114, R207, RZ, 0x3c, !PT ;  /* 0x000000cf72727212 */ /* 0x000fe200078e3cff */
[----:B------:R-:W-:Y:S01]  /*d150*/  IMAD.U32 R5, RZ, RZ, UR6 ;  /* 0x00000006ff057e24 */ /* 0x000fe2000f8e00ff */
[----:B------:R-:W-:Y:S01]  /*d160*/  SHF.R.U64 R175, R175, 0x3, RZ ;  /* 0x00000003afaf7819 */ /* 0x000fe200000012ff */
[----:B------:R-:W-:Y:S01]  /*d170*/  ULDC.64 UR6, c[0x0][0xce0] ;  /* 0x0003380000067ab9 */ /* 0x000fe20000000a00 */
        /* <DEDUP_REMOVED lines=22> */
[----:B------:R-:W-:Y:S02]  /*d2e0*/  LOP3.LUT R24, R175, R168, RZ, 0x3c, !PT ;  /* 0x000000a8af187212 */ /* 0x000fe400078e3cff */
[----:B------:R-:W-:Y:S01]  /*d2f0*/  MOV R114, R114 ;  /* 0x0000007200727202 */ /* 0x000fe20000000f00 */
[----:B------:R-:W-:Y:S01]  /*d300*/  STSM.16.M88.4 [R110], R104 ;  /* 0x000000686e007844 */ /* 0x000fe20000000200 */
[----:B------:R-:W-:Y:S02]  /*d310*/  F2FP.F16.F32.PACK_AB R156, R113, R112 ;  /* 0x00000070719c723e */ /* 0x000fe400000000ff */
[----:B------:R-:W-:Y:S02]  /*d320*/  F2FP.F16.F32.PACK_AB R157, R157, R155 ;  /* 0x0000009b9d9d723e */ /* 0x000fe400000000ff */
[----:B------:R-:W-:Y:S02]  /*d330*/  F2FP.F16.F32.PACK_AB R158, R117, R116 ;  /* 0x00000074759e723e */ /* 0x000fe400000000ff */
[----:B------:R-:W-:-:S02]  /*d340*/  F2FP.F16.F32.PACK_AB R159, R160, R159 ;  /* 0x0000009fa09f723e */ /* 0x000fc400000000ff */
[----:B------:R-:W-:Y:S02]  /*d350*/  F2FP.F16.F32.PACK_AB R161, R162, R161 ;  /* 0x000000a1a2a1723e */ /* 0x000fe400000000ff */
[----:B------:R-:W-:Y:S01]  /*d360*/  F2FP.F16.F32.PACK_AB R128, R129, R128 ;  /* 0x000000808180723e */ /* 0x000fe200000000ff */
        /* <DEDUP_REMOVED lines=12> */
[----:B------:R-:W-:Y:S01]  /*d430*/  F2FP.F16.F32.PACK_AB R144, R145, R144 ;  /* 0x000000909190723e */ /* 0x000fe200000000ff */
[----:B------:R-:W-:Y:S01]  /*d440*/  STSM.16.M88.4 [R122], R128 ;  /* 0x000000807a007844 */ /* 0x000fe20000000200 */
        /* <DEDUP_REMOVED lines=8> */
[----:B------:R-:W-:-:S03]  /*d4d0*/  PLOP3.LUT P0, PT, PT, PT, UP0, 0x80, 0x0 ;  /* 0x000000000000781c */ /* 0x000fc60003f0f008 */
[----:B------:R0:W-:Y:S01]  /*d4e0*/  STSM.16.M88.4 [R24], R144 ;  /* 0x0000009018007844 */ /* 0x0001e20000000200 */
[----:B------:R-:W-:Y:S09]  /*d4f0*/  BAR.SYNC.DEFER_BLOCKING 0x1, 0x100 ;  /* 0x0044000000007b1d */ /* 0x000ff20000010000 */
[----:B------:R-:W2:Y:S01]  /*d500*/  @P0 LDG.E R6, desc[UR10][R4.64] ;  /* 0x0000000a04060981 */ /* 0x000ea2000c1e1900 */
[----:B------:R-:W-:Y:S01]  /*d510*/  UISETP.NE.U32.AND UP1, UPT, UR6, URZ, UPT ;  /* 0x0000003f0600728c */ /* 0x000fe2000bf25070 */
[----:B------:R-:W-:Y:S01]  /*d520*/  LEA R7, R194, R23, 0x6 ;  /* 0x00000017c2077211 */ /* 0x000fe200078e30ff */
[----:B------:R-:W3:Y:S02]  /*d530*/  LDC R76, c[0x0][0xb88] ;  /* 0x0002e200ff4c7b82 */ /* 0x000ee40000000800 */
[----:B------:R-:W-:-:S02]  /*d540*/  UISETP.NE.AND.EX UP1, UPT, UR7, URZ, UPT, UP1 ;  /* 0x0000003f0700728c */ /* 0x000fc4000bf25310 */
[----:B------:R-:W-:-:S04]  /*d550*/  IMAD.WIDE R20, R7, 0x2, R20 ;  /* 0x0000000207147825 */ /* 0x000fc800078e0214 */
[----:B------:R-:W-:Y:S02]  /*d560*/  PLOP3.LUT P6, PT, PT, PT, UP1, 0x80, 0x0 ;  /* 0x000000000000781c */ /* 0x000fe40003fcf018 */
[C---:B------:R-:W-:Y:S02]  /*d570*/  IADD3 R9, P2, R20.reuse, 0x1000, RZ ;  /* 0x0000100014097810 */ /* 0x040fe40007f5e0ff */
[C---:B------:R-:W-:Y:S01]  /*d580*/  IADD3 R25, P1, R20.reuse, 0x2000, RZ ;  /* 0x0000200014197810 */ /* 0x040fe20007f3e0ff */
[----:B------:R-:W-:Y:S01]  /*d590*/  @UP1 UIADD3 UR6, UP2, UR8, UR6, URZ ;  /* 0x0000000608061290 */ /* 0x000fe2000ff5e03f */
[----:B------:R-:W-:Y:S02]  /*d5a0*/  P2R R10, PR, RZ, 0x4 ;  /* 0x00000004ff0a7803 */ /* 0x000fe40000000000 */
[C---:B-1----:R-:W-:Y:S01]  /*d5b0*/  IADD3 R13, P2, R20.reuse, 0x3000, RZ ;  /* 0x00003000140d7810 */ /* 0x042fe20007f5e0ff */
[----:B------:R-:W-:Y:S01]  /*d5c0*/  @UP1 UIADD3.X UR7, UR9, UR7, URZ, UP2, !UPT ;  /* 0x0000000709071290 */ /* 0x000fe200097fe43f */
[C---:B------:R-:W-:Y:S01]  /*d5d0*/  IADD3 R33, P3, R20.reuse, 0x4000, RZ ;  /* 0x0000400014217810 */ /* 0x040fe20007f7e0ff */
[----:B------:R-:W-:Y:S01]  /*d5e0*/  IMAD.U32 R14, RZ, RZ, UR6 ;  /* 0x00000006ff0e7e24 */ /* 0x000fe2000f8e00ff */
[----:B------:R-:W-:-:S02]  /*d5f0*/  IADD3 R29, P4, R20, 0x5000, RZ ;  /* 0x00005000141d7810 */ /* 0x000fc40007f9e0ff */
[----:B------:R-:W-:Y:S01]  /*d600*/  IADD3 R41, P5, R20, 0x6000, RZ ;  /* 0x0000600014297810 */ /* 0x000fe20007fbe0ff */
[----:B------:R-:W-:Y:S01]  /*d610*/  IMAD.U32 R15, RZ, RZ, UR7 ;  /* 0x00000007ff0f7e24 */ /* 0x000fe2000f8e00ff */
[----:B------:R-:W-:Y:S02]  /*d620*/  LOP3.LUT R8, R9, 0x380, RZ, 0xc0, !PT ;  /* 0x0000038009087812 */ /* 0x000fe400078ec0ff */
[----:B0-----:R-:W-:Y:S02]  /*d630*/  LOP3.LUT R24, R25, 0x380, RZ, 0xc0, !PT ;  /* 0x0000038019187812 */ /* 0x001fe400078ec0ff */
[----:B------:R-:W-:Y:S01]  /*d640*/  LOP3.LUT R12, R13, 0x380, RZ, 0xc0, !PT ;  /* 0x000003800d0c7812 */ /* 0x000fe200078ec0ff */
[----:B------:R-:W-:Y:S01]  /*d650*/  UMOV UR4, URZ ;  /* 0x0000003f00047c82 */ /* 0x000fe20008000000 */
[----:B------:R-:W-:Y:S01]  /*d660*/  LOP3.LUT R32, R33, 0x380, RZ, 0xc0, !PT ;  /* 0x0000038021207812 */ /* 0x000fe200078ec0ff */
[----:B---3--:R0:W5:Y:S01]  /*d670*/  @P6 LDG.E R76, desc[UR10][R14.64] ;  /* 0x0000000a0e4c6981 */ /* 0x008162000c1e1900 */
        /* <DEDUP_REMOVED lines=14> */
[----:B--2---:R-:W-:Y:S01]  /*d760*/  @P0 R2UR UR4, R6 ;  /* 0x00000000060402ca */ /* 0x004fe200000e0000 */
[----:B0-----:R-:W-:-:S14]  /*d770*/  @P6 BRA `(.L_x_6695) ;  /* 0x0000000000146947 */ /* 0x001fdc0003800000 */
[----:B------:R-:W-:Y:S05]  /*d780*/  @!P0 BRA `(.L_x_6695) ;  /* 0x0000000000108947 */ /* 0x000fea0003800000 */
[----:B------:R-:W-:Y:S02]  /*d790*/  ULDC.64 UR6, c[0x0][0x208] ;  /* 0x0000820000067ab9 */ /* 0x000fe40000000a00 */
[----:B------:R-:W2:Y:S04]  /*d7a0*/  LDG.E R7, desc[UR6][R4.64] ;  /* 0x0000000604077981 */ /* 0x000ea8000c1e1900 */
[----:B-----5:R-:W2:Y:S02]  /*d7b0*/  LDG.E R76, desc[UR6][R4.64+0x4] ;  /* 0x00000406044c7981 */ /* 0x020ea4000c1e1900 */
[----:B--2---:R-:W-:-:S07]  /*d7c0*/  IMAD.IADD R76, R76, 0x1, -R7 ;  /* 0x000000014c4c7824 */ /* 0x004fce00078e0a07 */
.L_x_6695:
        /* <DEDUP_REMOVED lines=12> */
[----:B------:R-:W-:Y:S01]  /*d890*/  IMAD.X R41, RZ, RZ, R21, P5 ;  /* 0x000000ffff297224 */ /* 0x000fe200028e0615 */
[----:B------:R-:W-:Y:S01]  /*d8a0*/  LOP3.LUT R44, R45, 0x380, RZ, 0xc0, !PT ;  /* 0x000003802d2c7812 */ /* 0x000fe200078ec0ff */
[----:B------:R-:W-:Y:S01]  /*d8b0*/  USHF.R.S32.HI UR9, URZ, 0x1f, UR4 ;  /* 0x0000001f3f097899 */ /* 0x000fe20008011404 */
[----:B------:R-:W-:Y:S01]  /*d8c0*/  SHF.R.U64 R52, R52, 0x3, RZ ;  /* 0x0000000334347819 */ /* 0x000fe200000012ff */
[----:B------:R-:W-:Y:S01]  /*d8d0*/  USHF.R.S32.HI UR12, URZ, 0x1f, UR37 ;  /* 0x0000001f3f0c7899 */ /* 0x000fe20008011425 */
[----:B------:R-:W-:Y:S01]  /*d8e0*/  SHF.R.U64 R36, R36, 0x3, RZ ;  /* 0x0000000324247819 */ /* 0x000fe200000012ff */
[----:B------:R-:W-:Y:S01]  /*d8f0*/  USEL UR39, UR39, URZ, !UP0 ;  /* 0x0000003f27277287 */ /* 0x000fe2000c000000 */
[----:B------:R-:W-:Y:S01]  /*d900*/  SHF.R.U64 R44, R44, 0x3, RZ ;  /* 0x000000032c2c7819 */ /* 0x000fe200000012ff */
[----:B------:R-:W-:Y:S01]  /*d910*/  USEL UR38, UR38, URZ, !UP0 ;  /* 0x0000003f26267287 */ /* 0x000fe2000c000000 */
[----:B------:R-:W-:-:S02]  /*d920*/  LOP3.LUT R52, R52, R53, RZ, 0x3c, !PT ;  /* 0x0000003534347212 */ /* 0x000fc400078e3cff */
[----:B------:R-:W-:Y:S02]  /*d930*/  IADD3.X R53, RZ, R21, RZ, P6, !PT ;  /* 0x00000015ff357210 */ /* 0x000fe400037fe4ff */
[----:B------:R-:W-:Y:S01]  /*d940*/  LOP3.LUT R36, R36, R37, RZ, 0x3c, !PT ;  /* 0x0000002524247212 */ /* 0x000fe200078e3cff */
[--C-:B------:R-:W-:Y:S01]  /*d950*/  IMAD.X R37, RZ, RZ, R21.reuse, P0 ;  /* 0x000000ffff257224 */ /* 0x100fe200000e0615 */
[----:B0-----:R-:W-:Y:S02]  /*d960*/  ISETP.NE.AND P6, PT, R4, RZ, PT ;  /* 0x000000ff0400720c */ /* 0x001fe40003fc5270 */
[----:B------:R-:W-:Y:S01]  /*d970*/  LOP3.LUT R44, R44, R45, RZ, 0x3c, !PT ;  /* 0x0000002d2c2c7212 */ /* 0x000fe200078e3cff */
[----:B------:R-:W-:Y:S01]  /*d980*/  IMAD.X R45, RZ, RZ, R21, P1 ;  /* 0x000000ffff2d7224 */ /* 0x000fe200008e0615 */
[C---:B------:R-:W-:Y:S02]  /*d990*/  IADD3 R57, P2, R20.reuse, 0xa000, RZ ;  /* 0x0000a00014397810 */ /* 0x040fe40007f5e0ff */
[----:B------:R-:W-:-:S02]  /*d9a0*/  IADD3 R49, P3, R20, 0xb000, RZ ;  /* 0x0000b00014317810 */ /* 0x000fc40007f7e0ff */
[C---:B------:R-:W-:Y:S02]  /*d9b0*/  IADD3 R65, P4, R20.reuse, 0xc000, RZ ;  /* 0x0000c00014417810 */ /* 0x040fe40007f9e0ff */
[C---:B------:R-:W-:Y:S02]  /*d9c0*/  IADD3 R61, P5, R20.reuse, 0xd000, RZ ;  /* 0x0000d000143d7810 */ /* 0x040fe40007fbe0ff */
[C---:B------:R-:W-:Y:S02]  /*d9d0*/  IADD3 R73, P0, R20.reuse, 0xe000, RZ ;  /* 0x0000e00014497810 */ /* 0x040fe40007f1e0ff */
[----:B------:R-:W-:Y:S02]  /*d9e0*/  IADD3 R5, P1, R20, 0xf000, RZ ;  /* 0x0000f00014057810 */ /* 0x000fe40007f3e0ff */
[----:B------:R-:W-:Y:S02]  /*d9f0*/  LOP3.LUT R56, R57, 0x380, RZ, 0xc0, !PT ;  /* 0x0000038039387812 */ /* 0x000fe400078ec0ff */
[----:B------:R-:W-:Y:S01]  /*da00*/  LOP3.LUT R48, R49, 0x380, RZ, 0xc0, !PT ;  /* 0x0000038031307812 */ /* 0x000fe200078ec0ff */
[----:B------:R-:W-:Y:S01]  /*da10*/  IMAD.X R69, RZ, RZ, R21, P1 ;  /* 0x000000ffff457224 */ /* 0x000fe200008e0615 */
[----:B------:R-:W-:-:S02]  /*da20*/  LOP3.LUT R64, R65, 0x380, RZ, 0xc0, !PT ;  /* 0x0000038041407812 */ /* 0x000fc400078ec0ff */
        /* <DEDUP_REMOVED lines=8> */
[----:B------:R-:W-:Y:S02]  /*dab0*/  SHF.R.U64 R72, R72, 0x3, RZ ;  /* 0x0000000348487819 */ /* 0x000fe400000012ff */
        /* <DEDUP_REMOVED lines=13> */
[----:B------:R-:W-:Y:S01]  /*db90*/  LOP3.LUT R68, R4, R5, RZ, 0x3c, !PT ;  /* 0x0000000504447212 */ /* 0x000fe200078e3cff */
        /* <DEDUP_REMOVED lines=22> */
[----:B------:R-:W-:-:S04]  /*dd00*/  MOV R11, UR8 ;  /* 0x00000008000b7c02 */ /* 0x000fc80008000f00 */
[----:B------:R-:W-:Y:S02]  /*dd10*/  IADD3.X R5, R4, UR7, R11, P2, !PT ;  /* 0x0000000704057c10 */ /* 0x000fe400097fe40b */
[----:B------:R-:W-:-:S04]  /*dd20*/  LEA R4, P2, R6, UR10, 0x2 ;  /* 0x0000000a06047c11 */ /* 0x000fc8000f8410ff */
[----:B------:R-:W-:-:S05]  /*dd30*/  LEA.HI.X R5, R6, UR11, R5, 0x2, P2 ;  /* 0x0000000b06057c11 */ /* 0x000fca00090f1405 */
[----:B------:R0:W-:Y:S04]  /*dd40*/  @!P1 STG.E desc[UR14][R4.64], R0 ;  /* 0x0000000004009986 */ /* 0x0001e8000c10190e */
[----:B------:R0:W-:Y:S02]  /*dd50*/  @!P0 STG.E desc[UR14][R4.64+0x20], R3 ;  /* 0x0000200304008986 */ /* 0x0001e4000c10190e */
.L_x_6696:
[C---:B0-----:R-:W-:Y:S01]  /*dd60*/  VIADD R3, R23.reuse, 0x40 ;  /* 0x0000004017037836 */ /* 0x041fe20000000000 */
[----:B------:R-:W-:Y:S01]  /*dd70*/  ULDC UR10, c[0x0][0xb8c] ;  /* 0x0002e300000a7ab9 */ /* 0x000fe20000000800 */
[C---:B------:R-:W-:Y:S01]  /*dd80*/  VIADD R82, R23.reuse, 0x80 ;  /* 0x0000008017527836 */ /* 0x040fe20000000000 */
[----:B------:R-:W-:Y:S01]  /*dd90*/  ULDC.64 UR6, c[0x0][0x208] ;  /* 0x0000820000067ab9 */ /* 0x000fe20000000a00 */
[----:B------:R-:W-:Y:S01]  /*dda0*/  VIADD R83, R23, 0xc0 ;  /* 0x000000c017537836 */ /* 0x000fe20000000000 */
[----:B------:R-:W-:Y:S01]  /*ddb0*/  ISETP.GE.AND P1, PT, R3, UR10, PT ;  /* 0x0000000a03007c0c */ /* 0x000fe2000bf26270 */
[----:B------:R0:W5:Y:S01]  /*ddc0*/  LD.E.128 R4, desc[UR6][R20.64] ;  /* 0x0000000614047980 */ /* 0x000162000c101d00 */
[C---:B------:R-:W-:Y:S01]  /*ddd0*/  ISETP.GE.AND P0, PT, R23.reuse, UR10, PT ;  /* 0x0000000a17007c0c */ /* 0x040fe2000bf06270 */
[----:B------:R-:W-:Y:S01]  /*dde0*/  ULDC.64 UR14, c[0x0][0xba0] ;  /* 0x0002e800000e7ab9 */ /* 0x000fe20000000a00 */
[----:B------:R-:W-:Y:S01]  /*ddf0*/  SEL R19, RZ, 0xffffffff, P1 ;  /* 0xffffffffff137807 */ /* 0x000fe20000800000 */
[C---:B------:R-:W-:Y:S01]  /*de00*/  VIADD R84, R23.reuse, 0x100 ;  /* 0x0000010017547836 */ /* 0x040fe20000000000 */
[----:B------:R-:W-:Y:S01]  /*de10*/  SEL R0, RZ, 0x1, P0 ;  /* 0x00000001ff007807 */ /* 0x000fe20000000000 */
[----:B------:R-:W-:Y:S01]  /*de20*/  VIADD R86, R23, 0x140 ;  /* 0x0000014017567836 */ /* 0x000fe20000000000 */
[----:B------:R-:W5:Y:S01]  /*de30*/  LD.E.128 R8, desc[UR6][R8.64] ;  /* 0x0000000608087980 */ /* 0x000f62000c101d00 */
[----:B------:R-:W-:Y:S01]  /*de40*/  IMAD.SHL.U32 R19, R19, 0x2, RZ ;  /* 0x0000000213137824 */ /* 0x000fe200078e00ff */
[----:B------:R-:W-:-:S02]  /*de50*/  ISETP.GE.AND P0, PT, R82, UR10, PT ;  /* 0x0000000a52007c0c */ /* 0x000fc4000bf06270 */
[----:B------:R-:W-:Y:S01]  /*de60*/  ISETP.GE.AND P1, PT, R83, UR10, PT ;  /* 0x0000000a53007c0c */ /* 0x000fe2000bf26270 */
[----:B------:R-:W5:Y:S01]  /*de70*/  LD.E.128 R24, desc[UR6][R24.64] ;  /* 0x0000000618187980 */ /* 0x000f62000c101d00 */
[----:B------:R-:W-:Y:S02]  /*de80*/  LOP3.LUT R0, R19, 0x2, R0, 0xe2, !PT ;  /* 0x0000000213007812 */ /* 0x000fe400078ee200 */
[----:B------:R-:W-:Y:S01]  /*de90*/  SEL R19, RZ, 0x4, P0 ;  /* 0x00000004ff137807 */ /* 0x000fe20000000000 */
[----:B------:R-:W5:Y:S01]  /*dea0*/  LD.E.128 R12, desc[UR6][R12.64] ;  /* 0x000000060c0c7980 */ /* 0x000f62000c101d00 */
[----:B0-----:R-:W-:-:S03]  /*deb0*/  SEL R20, RZ, 0x8, P1 ;  /* 0x00000008ff147807 */ /* 0x001fc60000800000 */
        /* <DEDUP_REMOVED lines=17> */
[----:B------:R-:W-:Y:S01]  /*dfd0*/  ISETP.GE.AND P0, PT, R84, UR10, PT ;  /* 0x0000000a54007c0c */ /* 0x000fe2000bf06270 */
[----:B------:R-:W-:Y:S01]  /*dfe0*/  VIADD R78, R23, 0x180 ;  /* 0x00000180174e7836 */ /* 0x000fe20000000000 */
[----:B------:R-:W-:Y:S01]  /*dff0*/  ISETP.GE.AND P1, PT, R86, UR10, PT ;  /* 0x0000000a56007c0c */ /* 0x000fe2000bf26270 */
[----:B------:R-:W-:Y:S01]  /*e000*/  @!PT LDS RZ, [RZ] ;  /* 0x00000000fffff984 */ /* 0x000fe20000000800 */
[----:B------:R-:W-:Y:S01]  /*e010*/  @!PT LDS RZ, [RZ] ;  /* 0x00000000fffff984 */ /* 0x000fe20000000800 */
[----:B------:R-:W-:Y:S01]  /*e020*/  @!PT LDS RZ, [RZ] ;  /* 0x00000000fffff984 */ /* 0x000fe20000000800 */
[----:B------:R-:W-:Y:S01]  /*e030*/  @!PT LDS RZ, [RZ] ;  /* 0x00000000fffff984 */ /* 0x000fe20000000800 */
[----:B------:R0:W-:Y:S06]  /*e040*/  MEMBAR.ALL.CTA ;  /* 0x0000000000007992 */ /* 0x0001ec0000008000 */
[----:B0-----:R-:W0:Y:S01]  /*e050*/  FENCE.VIEW.ASYNC.S ;  /* 0x00000000000073c6 */ /* 0x001e220000000000 */
[----:B------:R-:W-:-:S02]  /*e060*/  UIMAD UR6, UR4, UR15, UR6 ;  /* 0x0000000f040672a4 */ /* 0x000fc4000f8e0206 */
[----:B------:R-:W-:Y:S01]  /*e070*/  IMAD.WIDE.U32 R20, R19, UR4, R20 ;  /* 0x0000000413147c25 */ /* 0x000fe2000f8e0014 */
[----:B------:R-:W-:Y:S01]  /*e080*/  ULDC.64 UR8, c[0x0][0xbe0] ;  /* 0x0002f80000087ab9 */ /* 0x000fe20000000a00 */
[----:B------:R-:W-:Y:S01]  /*e090*/  SEL R19, RZ, 0x10, P0 ;  /* 0x00000010ff137807 */ /* 0x000fe20000000000 */
[----:B------:R-:W-:Y:S01]  /*e0a0*/  UIMAD UR4, UR12, UR8, URZ ;  /* 0x000000080c0472a4 */ /* 0x000fe2000f8e023f */
[----:B------:R-:W-:Y:S01]  /*e0b0*/  SEL R77, RZ, 0x20, P1 ;  /* 0x00000020ff4d7807 */ /* 0x000fe20000800000 */
[----:B------:R-:W-:Y:S01]  /*e0c0*/  VIADD R21, R21, UR6 ;  /* 0x0000000615157c36 */ /* 0x000fe20008000000 */
[----:B------:R-:W-:Y:S01]  /*e0d0*/  MOV R79, UR8 ;  /* 0x00000008004f7c02 */ /* 0x000fe20008000f00 */
[----:B------:R-:W-:Y:S01]  /*e0e0*/  UIMAD UR4, UR37, UR9, UR4 ;  /* 0x00000009250472a4 */ /* 0x000fe2000f8e0204 */
[----:B------:R-:W-:Y:S01]  /*e0f0*/  ISETP.GE.AND P0, PT, R78, UR10, PT ;  /* 0x0000000a4e007c0c */ /* 0x000fe2000bf06270 */
[----:B------:R-:W-:Y:S01]  /*e100*/  ULDC.64 UR6, c[0x0][0xbe8] ;  /* 0x0002fa0000067ab9 */ /* 0x000fe20000000a00 */
[----:B------:R-:W-:Y:S01]  /*e110*/  LOP3.LUT R19, R77, R0, R19, 0xfe, !PT ;  /* 0x000000004d137212 */ /* 0x000fe200078efe13 */
[----:B-----5:R-:W-:Y:S01]  /*e120*/  IMAD R77, R193, -0x40, R76 ;  /* 0xffffffc0c14d7824 */ /* 0x020fe200078e024c */
[----:B------:R-:W-:Y:S01]  /*e130*/  SEL R0, RZ, 0x40, P0 ;  /* 0x00000040ff007807 */ /* 0x000fe20000000000 */
[----:B------:R-:W-:Y:S01]  /*e140*/  IMAD.WIDE.U32 R20, R79, UR37, R20 ;  /* 0x000000254f147c25 */ /* 0x000fe2000f8e0014 */
[----:B------:R-:W-:Y:S01]  /*e150*/  SHF.R.S32.HI R195, RZ, 0x1f, R194 ;  /* 0x0000001fffc37819 */ /* 0x000fe200000114c2 */
[----:B------:R-:W-:Y:S01]  /*e160*/  BSSY B1, `(.L_x_6697) ;  /* 0x000002f000017945 */ /* 0x000fe20003800000 */
[----:B------:R-:W-:Y:S01]  /*e170*/  LOP3.LUT R19, R19, R0, RZ, 0xfc, !PT ;  /* 0x0000000013137212 */ /* 0x000fe200078efcff */
[----:B------:R-:W-:Y:S01]  /*e180*/  VIADD R21, R21, UR4 ;  /* 0x0000000415157c36 */ /* 0x000fe20008000000 */
[----:B------:R-:W-:Y:S01]  /*e190*/  ISETP.GE.AND P2, PT, R194, R77, PT ;  /* 0x0000004dc200720c */ /* 0x000fe20003f46270 */
[----:B------:R-:W-:Y:S01]  /*e1a0*/  VIADD R0, R17, 0x38820 ;  /* 0x0003882011007836 */ /* 0x000fe20000000000 */
[----:B------:R-:W-:Y:S01]  /*e1b0*/  UIMAD UR4, UR38, UR6, URZ ;  /* 0x00000006260472a4 */ /* 0x000fe2000f8e023f */
[----:B------:R-:W-:-:S02]  /*e1c0*/  VIADD R78, R23, 0x1c0 ;  /* 0x000001c0174e7836 */ /* 0x000fc40000000000 */
[----:B------:R-:W-:Y:S01]  /*e1d0*/  IMAD.U32 R79, RZ, RZ, UR6 ;  /* 0x00000006ff4f7e24 */ /* 0x000fe2000f8e00ff */
[----:B------:R-:W-:Y:S01]  /*e1e0*/  PRMT R0, RZ, 0x654, R0 ;  /* 0x00000654ff007816 */ /* 0x000fe20000000000 */
[----:B------:R-:W-:Y:S01]  /*e1f0*/  UIMAD UR4, UR39, UR7, UR4 ;  /* 0x00000007270472a4 */ /* 0x000fe2000f8e0204 */
[----:B------:R-:W-:Y:S01]  /*e200*/  ISETP.GE.AND P1, PT, R78, UR10, PT ;  /* 0x0000000a4e007c0c */ /* 0x000fe2000bf26270 */
[----:B------:R-:W-:Y:S01]  /*e210*/  IMAD.WIDE.U32 R78, R79, UR39, R20 ;  /* 0x000000274f4e7c25 */ /* 0x000fe2000f8e0014 */
[----:B0-----:R0:W-:Y:S03]  /*e220*/  SYNCS.ARRIVE.TRANS64.RED.A1T0 RZ, [R0+URZ], RZ ;  /* 0x000000ff00ff79a7 */ /* 0x0011e6000810043f */
[----:B------:R-:W-:Y:S02]  /*e230*/  VIADD R76, R194, 0x20 ;  /* 0x00000020c24c7836 */ /* 0x000fe40000000000 */
[----:B------:R-:W-:Y:S01]  /*e240*/  VIADD R85, R79, UR4 ;  /* 0x000000044f557c36 */ /* 0x000fe20008000000 */
[----:B0-----:R-:W-:-:S02]  /*e250*/  SEL R0, RZ, 0x80, P1 ;  /* 0x00000080ff007807 */ /* 0x001fc40000800000 */
[----:B------:R-:W-:Y:S01]  /*e260*/  ISETP.GE.AND P0, PT, R76, R77, PT ;  /* 0x0000004d4c00720c */ /* 0x000fe20003f06270 */
        /* <DEDUP_REMOVED lines=30> */
.L_x_6698:
[----:B------:R-:W-:Y:S05]  /*e450*/  BSYNC B1 ;  /* 0x0000000000017941 */ /* 0x000fea0003800000 */
.L_x_6697:
        /* <DEDUP_REMOVED lines=33> */
.L_x_6694:
        /* <DEDUP_REMOVED lines=22> */
[----:B------:R-:W-:-:S05]  /*e7d0*/  IMAD.U32 R7, RZ, RZ, UR7 ;  /* 0x00000007ff077e24 */ /* 0x000fca000f8e00ff */
[----:B0-----:R0:W5:Y:S01]  /*e7e0*/  @P2 LDG.E R0, desc[UR10][R6.64] ;  /* 0x0000000a06002981 */ /* 0x001162000c1e1900 */
[----:B------:R-:W-:Y:S01]  /*e7f0*/  ULDC UR10, c[0x0][0xb8c] ;  /* 0x0002e300000a7ab9 */ /* 0x000fe20000000800 */
[C---:B------:R-:W-:Y:S01]  /*e800*/  VIADD R13, R23.reuse, 0x80 ;  /* 0x00000080170d7836 */ /* 0x040fe20000000000 */
[----:B------:R-:W-:Y:S01]  /*e810*/  ISETP.GE.AND P3, PT, R12, UR10, PT ;  /* 0x0000000a0c007c0c */ /* 0x000fe2000bf66270 */
[C---:B------:R-:W-:Y:S01]  /*e820*/  VIADD R10, R23.reuse, 0x180 ;  /* 0x00000180170a7836 */ /* 0x040fe20000000000 */
[C---:B------:R-:W-:Y:S02]  /*e830*/  ISETP.GE.AND P0, PT, R23.reuse, UR10, PT ;  /* 0x0000000a17007c0c */ /* 0x040fe4000bf06270 */
[----:B------:R-:W-:Y:S02]  /*e840*/  SEL R9, RZ, 0xffffffff, P3 ;  /* 0xffffffffff097807 */ /* 0x000fe40001800000 */
[----:B------:R-:W-:Y:S02]  /*e850*/  IADD3 R14, R23, 0xc0, RZ ;  /* 0x000000c0170e7810 */ /* 0x000fe40007ffe0ff */
[----:B------:R-:W-:Y:S01]  /*e860*/  SEL R8, RZ, 0x1, P0 ;  /* 0x00000001ff087807 */ /* 0x000fe20000000000 */
[----:B------:R-:W-:Y:S01]  /*e870*/  IMAD.SHL.U32 R9, R9, 0x2, RZ ;  /* 0x0000000209097824 */ /* 0x000fe200078e00ff */
[----:B------:R-:W-:-:S02]  /*e880*/  ISETP.GE.AND P4, PT, R13, UR10, PT ;  /* 0x0000000a0d007c0c */ /* 0x000fc4000bf86270 */
[----:B------:R-:W-:Y:S02]  /*e890*/  ISETP.GE.AND P5, PT, R14, UR10, PT ;  /* 0x0000000a0e007c0c */ /* 0x000fe4000bfa6270 */
[----:B------:R-:W-:Y:S02]  /*e8a0*/  LOP3.LUT R8, R9, 0x2, R8, 0xe2, !PT ;  /* 0x0000000209087812 */ /* 0x000fe400078ee208 */
[----:B0-----:R-:W-:Y:S02]  /*e8b0*/  SEL R7, RZ, 0x4, P4 ;  /* 0x00000004ff077807 */ /* 0x001fe40002000000 */
[----:B------:R-:W-:Y:S02]  /*e8c0*/  SEL R6, RZ, 0x8, P5 ;  /* 0x00000008ff067807 */ /* 0x000fe40002800000 */
[----:B------:R-:W-:Y:S02]  /*e8d0*/  ISETP.GE.AND P0, PT, R10, UR10, PT ;  /* 0x0000000a0a007c0c */ /* 0x000fe4000bf06270 */
[----:B------:R-:W-:-:S02]  /*e8e0*/  ISETP.GT.AND P3, PT, R198, 0x3f, PT ;  /* 0x0000003fc600780c */ /* 0x000fc40003f64270 */
[----:B------:R-:W-:Y:S01]  /*e8f0*/  LOP3.LUT R9, R6, R8, R7, 0xfe, !PT ;  /* 0x0000000806097212 */ /* 0x000fe200078efe07 */
[----:B------:R-:W-:Y:S10]  /*e900*/  @P2 BRA `(.L_x_6700) ;  /* 0x0000000000142947 */ /* 0x000ff40003800000 */
[----:B------:R-:W-:Y:S05]  /*e910*/  @!P1 BRA `(.L_x_6700) ;  /* 0x0000000000109947 */ /* 0x000fea0003800000 */
[----:B------:R-:W-:Y:S02]  /*e920*/  ULDC.64 UR6, c[0x0][0x208] ;  /* 0x0000820000067ab9 */ /* 0x000fe40000000a00 */
[----:B------:R-:W2:Y:S04]  /*e930*/  LDG.E R7, desc[UR6][R4.64] ;  /* 0x0000000604077981 */ /* 0x000ea8000c1e1900 */
[----:B-----5:R-:W2:Y:S02]  /*e940*/  LDG.E R0, desc[UR6][R4.64+0x4] ;  /* 0x0000040604007981 */ /* 0x020ea4000c1e1900 */
[----:B--2---:R-:W-:-:S07]  /*e950*/  IMAD.IADD R0, R0, 0x1, -R7 ;  /* 0x0000000100007824 */ /* 0x004fce00078e0a07 */
.L_x_6700:
        /* <DEDUP_REMOVED lines=34> */
.L_x_6702:
[----:B------:R-:W-:Y:S05]  /*eb80*/  BSYNC B1 ;  /* 0x0000000000017941 */ /* 0x000fea0003800000 */
.L_x_6701:
        /* <DEDUP_REMOVED lines=10> */
[----:B------:R-:W-:Y:S01]  /*ec30*/  ULDC.64 UR8, c[0x0][0xbe0] ;  /* 0x0002f80000087ab9 */ /* 0x000fe20000000a00 */
[----:B------:R-:W-:Y:S01]  /*ec40*/  SEL R6, RZ, 0x10, P1 ;  /* 0x00000010ff067807 */ /* 0x000fe20000800000 */
[----:B------:R-:W-:Y:S01]  /*ec50*/  UIMAD UR4, UR7, UR8, URZ ;  /* 0x00000008070472a4 */ /* 0x000fe2000f8e023f */
[----:B------:R-:W-:Y:S02]  /*ec60*/  IMAD.IADD R5, R5, 0x1, R3 ;  /* 0x0000000105057824 */ /* 0x000fe400078e0203 */
[----:B------:R-:W-:Y:S01]  /*ec70*/  IMAD.U32 R3, RZ, RZ, UR8 ;  /* 0x00000008ff037e24 */ /* 0x000fe2000f8e00ff */
[----:B------:R-:W-:Y:S01]  /*ec80*/  UIMAD UR4, UR37, UR9, UR4 ;  /* 0x00000009250472a4 */ /* 0x000fe2000f8e0204 */
[----:B------:R-:W-:Y:S01]  /*ec90*/  LOP3.LUT R7, R7, R9, R6, 0xfe, !PT ;  /* 0x0000000907077212 */ /* 0x000fe200078efe06 */
[----:B------:R-:W-:Y:S01]  /*eca0*/  ULDC.64 UR6, c[0x0][0xbe8] ;  /* 0x0002fa0000067ab9 */ /* 0x000fe20000000a00 */
[----:B------:R-:W-:Y:S01]  /*ecb0*/  IMAD.WIDE.U32 R4, R3, UR37, R4 ;  /* 0x0000002503047c25 */ /* 0x000fe2000f8e0004 */
[----:B------:R-:W-:-:S02]  /*ecc0*/  SEL R6, RZ, 0x40, P0 ;  /* 0x00000040ff067807 */ /* 0x000fc40000000000 */
[----:B------:R-:W-:Y:S01]  /*ecd0*/  SHF.R.S32.HI R9, RZ, 0x1f, R194 ;  /* 0x0000001fff097819 */ /* 0x000fe200000114c2 */
[----:B------:R-:W-:Y:S01]  /*ece0*/  IMAD R3, R193, -0x40, R0 ;  /* 0xffffffc0c1037824 */ /* 0x000fe200078e0200 */
[----:B------:R-:W-:Y:S01]  /*ecf0*/  LOP3.LUT R15, R7, R6, RZ, 0xfc, !PT ;  /* 0x00000006070f7212 */ /* 0x000fe200078efcff */
[----:B------:R-:W-:Y:S01]  /*ed00*/  VIADD R5, R5, UR4 ;  /* 0x0000000405057c36 */ /* 0x000fe20008000000 */
[----:B------:R-:W-:Y:S01]  /*ed10*/  UIMAD UR4, UR38, UR6, URZ ;  /* 0x00000006260472a4 */ /* 0x000fe2000f8e023f */
[----:B------:R-:W-:Y:S01]  /*ed20*/  VIADD R8, R23, 0x1c0 ;  /* 0x000001c017087836 */ /* 0x000fe20000000000 */
[C---:B------:R-:W-:Y:S01]  /*ed30*/  ISETP.GE.AND P1, PT, R194.reuse, R3, PT ;  /* 0x00000003c200720c */ /* 0x040fe20003f26270 */
[----:B------:R-:W-:Y:S01]  /*ed40*/  IMAD.U32 R7, RZ, RZ, UR6 ;  /* 0x00000006ff077e24 */ /* 0x000fe2000f8e00ff */
[----:B------:R-:W-:Y:S01]  /*ed50*/  UIMAD UR4, UR39, UR7, UR4 ;  /* 0x00000007270472a4 */ /* 0x000fe2000f8e0204 */
[----:B------:R-:W-:Y:S01]  /*ed60*/  VIADD R0, R194, 0x20 ;  /* 0x00000020c2007836 */ /* 0x000fe20000000000 */
[----:B------:R-:W-:Y:S01]  /*ed70*/  ISETP.GE.AND P2, PT, R8, UR10, PT ;  /* 0x0000000a08007c0c */ /* 0x000fe2000bf46270 */
[----:B------:R-:W-:-:S03]  /*ed80*/  IMAD.WIDE.U32 R6, R7, UR39, R4 ;  /* 0x0000002707067c25 */ /* 0x000fc6000f8e0004 */
[----:B------:R-:W-:Y:S01]  /*ed90*/  ISETP.GE.AND P0, PT, R0, R3, PT ;  /* 0x000000030000720c */ /* 0x000fe20003f06270 */
[----:B------:R-:W-:Y:S01]  /*eda0*/  IMAD.MOV.U32 R8, RZ, RZ, R194 ;  /* 0x000000ffff087224 */ /* 0x000fe200078e00c2 */
[----:B------:R-:W-:Y:S01]  /*edb0*/  SEL R0, RZ, 0x80, P2 ;  /* 0x00000080ff007807 */ /* 0x000fe20001000000 */
[----:B------:R-:W-:Y:S02]  /*edc0*/  VIADD R11, R7, UR4 ;  /* 0x00000004070b7c36 */ /* 0x000fe40008000000 */
[----:B------:R-:W-:Y:S01]  /*edd0*/  IMAD.WIDE R8, R193, 0x40, R8 ;  /* 0x00000040c1087825 */ /* 0x000fe200078e0208 */
        /* <DEDUP_REMOVED lines=9> */
[----:B------:R-:W-:Y:S01]  /*ee70*/  ULDC.64 UR8, c[0x0][0x208] ;  /* 0x0000820000087ab9 */ /* 0x000fe20000000a00 */
[----:B------:R-:W-:Y:S01]  /*ee80*/  IMAD.WIDE.U32 R4, R8, UR6, R4 ;  /* 0x0000000608047c25 */ /* 0x000fe2000f8e0004 */
[----:B------:R-:W-:Y:S01]  /*ee90*/  ULDC.64 UR6, c[0x0][0xb80] ;  /* 0x0002e00000067ab9 */ /* 0x000fe20000000a00 */
[----:B------:R-:W-:-:S02]  /*eea0*/  ISETP.GE.AND P4, PT, R14, UR10, PT ;  /* 0x0000000a0e007c0c */ /* 0x000fc4000bf86270 */
[----:B------:R-:W-:Y:S01]  /*eeb0*/  IMAD.IADD R3, R5, 0x1, R3 ;  /* 0x0000000105037824 */ /* 0x000fe200078e0203 */
[C---:B------:R-:W-:Y:S02]  /*eec0*/  LEA R20, P1, R4.reuse, UR6, 0x1 ;  /* 0x0000000604147c11 */ /* 0x040fe4000f8208ff */
[----:B------:R-:W-:Y:S02]  /*eed0*/  ISETP.GE.AND P3, PT, R19, UR10, PT ;  /* 0x0000000a13007c0c */ /* 0x000fe4000bf66270 */
[----:B------:R-:W-:Y:S02]  /*eee0*/  LEA.HI.X R21, R4, UR7, R3, 0x1, P1 ;  /* 0x0000000704157c11 */ /* 0x000fe400088f0c03 */
[----:B------:R-:W-:Y:S02]  /*eef0*/  ISETP.GE.AND P1, PT, R13, UR10, PT ;  /* 0x0000000a0d007c0c */ /* 0x000fe4000bf26270 */
[----:B------:R-:W-:Y:S01]  /*ef00*/  ISETP.GE.AND P2, PT, R24, UR10, PT ;  /* 0x0000000a18007c0c */ /* 0x000fe2000bf46270 */
        /* <DEDUP_REMOVED lines=10> */
.L_x_6704:
[----:B------:R-:W-:Y:S05]  /*efb0*/  BSYNC B1 ;  /* 0x0000000000017941 */ /* 0x000fea0003800000 */
.L_x_6703:
[----:B------:R-:W-:Y:S05]  /*efc0*/  @P0 BRA `(.L_x_6699) ;  /* 0x0000000000740947 */ /* 0x000fea0003800000 */
[----:B------:R-:W-:Y:S01]  /*efd0*/  IADD3 R3, P0, R8, 0x20, RZ ;  /* 0x0000002008037810 */ /* 0x000fe20007f1e0ff */
[----:B------:R-:W-:Y:S01]  /*efe0*/  ULDC.64 UR6, c[0x0][0xbd8] ;  /* 0x0002f60000067ab9 */ /* 0x000fe20000000a00 */
[----:B------:R-:W-:Y:S01]  /*eff0*/  IMAD.MOV.U32 R4, RZ, RZ, R6 ;  /* 0x000000ffff047224 */ /* 0x000fe200078e0006 */
[----:B------:R-:W-:Y:S01]  /*f000*/  ULDC.64 UR8, c[0x0][0x208] ;  /* 0x0000820000087ab9 */ /* 0x000fe20000000a00 */
        /* <DEDUP_REMOVED lines=25> */
.L_x_6699:
[----:B------:R-:W-:Y:S05]  /*f1a0*/  BSYNC B0 ;  /* 0x0000000000007941 */ /* 0x000fea0003800000 */
.L_x_6693:
[----:B------:R-:W-:Y:S02]  /*f1b0*/  ULDC UR4, c[0x0][0xd14] ;  /* 0x0003450000047ab9 */ /* 0x000fe40000000800 */
[----:B------:R-:W-:-:S13]  /*f1c0*/  ISETP.GE.AND P0, PT, R187, UR4, PT ;  /* 0x00000004bb007c0c */ /* 0x000fda000bf06270 */
[----:B------:R-:W-:Y:S05]  /*f1d0*/  @!P0 BRA `(.L_x_6705) ;  /* 0xffffff1c00708947 */ /* 0x000fea000383ffff */
[----:B------:R-:W-:Y:S05]  /*f1e0*/  EXIT ;  /* 0x000000000000794d */ /* 0x000fea0003800000 */
.L_x_6653:
        /* <DEDUP_REMOVED lines=62> */
.L_x_6710:
        /* <DEDUP_REMOVED lines=16> */
.L_x_6709:
[----:B------:R-:W-:Y:S05]  /*f6d0*/  BSYNC B0 ;  /* 0x0000000000007941 */ /* 0x000fea0003800000 */
.L_x_6708:
        /* <DEDUP_REMOVED lines=25> */
.L_x_6706:
        /* <DEDUP_REMOVED lines=21> */
.L_x_6711:
        /* <DEDUP_REMOVED lines=32> */
[----:B-1----:R-:W-:Y:S01]  /*fbc0*/  IMAD.MOV.U32 R2, RZ, RZ, RZ ;  /* 0x000000ffff027224 */ /* 0x002fe200078e00ff */
[----:B--2---:R-:W-:-:S05]  /*fbd0*/  IADD3 R6, RZ, -R3, RZ ;  /* 0x80000003ff067210 */ /* 0x004fca0007ffe0ff */
        /* <DEDUP_REMOVED lines=22> */
.L_x_6707:
[----:B------:R-:W-:Y:S01]  /*fd40*/  MOV R17, RZ ;  /* 0x000000ff00117202 */ /* 0x000fe20000000f00 */
[----:B------:R-:W-:Y:S02]  /*fd50*/  IMAD.U32 R16, RZ, RZ, UR6 ;  /* 0x00000006ff107e24 */ /* 0x000fe4000f8e00ff */
[----:B------:R-:W-:-:S07]  /*fd60*/  IMAD.MOV.U32 R18, RZ, RZ, RZ ;  /* 0x000000ffff127224 */ /* 0x000fce00078e00ff */
.L_x_6712:
        /* <DEDUP_REMOVED lines=26> */
.L_x_6779:
        /* <DEDUP_REMOVED lines=9> */
[----:B------:R-:W-:Y:S01]  /*ffa0*/  MOV R8, RZ ;  /* 0x000000ff00087202 */ /* 0x000fe20000000f00 */
        /* <DEDUP_REMOVED lines=37> */
[----:B-1----:R-:W-:Y:S01]  /*10200*/  IMAD.U32 R6, RZ, RZ, UR4 ;  /* 0x00000004ff067e24 */ /* 0x002fe2000f8e00ff */
[----:B------:R-:W-:Y:S06]  /*10210*/  @P1 BRA `(.L_x_6714) ;  /* 0x0000000000141947 */ /* 0x000fec0003800000 */
[----:B------:R-:W-:Y:S05]  /*10220*/  @!P2 BRA `(.L_x_6714) ;  /* 0x000000000010a947 */ /* 0x000fea0003800000 */
[----:B------:R-:W-:Y:S02]  /*10230*/  ULDC.64 UR4, c[0x0][0x208] ;  /* 0x0000820000047ab9 */ /* 0x000fe40000000a00 */
[----:B-----5:R-:W2:Y:S04]  /*10240*/  LDG.E R8, desc[UR4][R2.64] ;  /* 0x0000000402087981 */ /* 0x020ea8000c1e1900 */
[----:B------:R-:W2:Y:S02]  /*10250*/  LDG.E R2, desc[UR4][R2.64+0x4] ;  /* 0x0000040402027981 */ /* 0x000ea4000c1e1900 */
[----:B--2---:R-:W-:-:S07]  /*10260*/  IMAD.IADD R8, R2, 0x1, -R8 ;  /* 0x0000000102087824 */ /* 0x004fce00078e0a08 */
.L_x_6714:
        /* <DEDUP_REMOVED lines=14> */
.L_x_6715:
[----:B------:R-:W-:Y:S05]  /*10350*/  @!P0 BRA `(.L_x_6716) ;  /* 0x0000000000108947 */ /* 0x000fea0003800000 */
[----:B------:R-:W-:Y:S02]  /*10360*/  ULDC.64 UR4, c[0x0][0x208] ;  /* 0x0000820000047ab9 */ /* 0x000fe40000000a00 */
[----:B------:R-:W2:Y:S04]  /*10370*/  LDG.E R6, desc[UR4][R4.64] ;  /* 0x0000000404067981 */ /* 0x000ea8000c1e1900 */
[----:B------:R-:W2:Y:S02]  /*10380*/  LDG.E R3, desc[UR4][R4.64+0x4] ;  /* 0x0000040404037981 */ /* 0x000ea4000c1e1900 */
[----:B--2---:R-:W-:-:S07]  /*10390*/  IMAD.IADD R6, R3, 0x1, -R6 ;  /* 0x0000000103067824 */ /* 0x004fce00078e0a06 */
.L_x_6716:
[----:B-1---5:R-:W-:Y:S01]  /*103a0*/  IMAD.IADD R3, R6, 0x1, -R0 ;  /* 0x0000000106037824 */ /* 0x022fe200078e0a00 */
[----:B------:R-:W-:Y:S01]  /*103b0*/  LEA R0, R17, 0x7f, 0x6 ;  /* 0x0000007f11007811 */ /* 0x000fe200078e30ff */
[----:B------:R-:W-:Y:S03]  /*103c0*/  BSSY B6, `(.L_x_6717) ;  /* 0x0000349000067945 */ /* 0x000fe60003800000 */
[C---:B------:R-:W-:Y:S01]  /*103d0*/  IADD3 R8, R3.reuse, R0, -R8 ;  /* 0x0000000003087210 */ /* 0x040fe20007ffe808 */
[----:B------:R-:W-:-:S05]  /*103e0*/  VIADD R3, R3, 0x3f ;  /* 0x0000003f03037836 */ /* 0x000fca0000000000 */
[----:B------:R-:W-:-:S04]  /*103f0*/  SHF.R.S32.HI R0, RZ, 0x1f, R3 ;  /* 0x0000001fff007819 */ /* 0x000fc80000011403 */
[----:B------:R-:W-:Y:S02]  /*10400*/  LEA.HI R0, R0, R3, RZ, 0x6 ;  /* 0x0000000300007211 */ /* 0x000fe400078f30ff */
[----:B------:R-:W-:Y:S02]  /*10410*/  SHF.R.S32.HI R3, RZ, 0x1f, R8 ;  /* 0x0000001fff037819 */ /* 0x000fe40000011408 */
[----:B------:R-:W-:Y:S02]  /*10420*/  SHF.R.S32.HI R0, RZ, 0x6, R0 ;  /* 0x00000006ff007819 */ /* 0x000fe40000011400 */
[----:B------:R-:W-:-:S04]  /*10430*/  LEA.HI R3, R3, R8, RZ, 0x6 ;  /* 0x0000000803037211 */ /* 0x000fc800078f30ff */
        /* <DEDUP_REMOVED lines=9> */
[----:B------:R-:W2:Y:S01]  /*104d0*/  LDL R2, [R1+0x28] ;  /* 0x0000280001027983 */ /* 0x000ea20000100800 */
[----:B------:R-:W-:Y:S01]  /*104e0*/  VOTEU.ANY UR4, UPT, PT ;  /* 0x0000000000047886 */ /* 0x000fe200038e0100 */
[----:B------:R-:W-:Y:S01]  /*104f0*/  ULDC.64 UR6, c[0x0][0x208] ;  /* 0x0000820000067ab9 */ /* 0x000fe20000000a00 */
[----:B------:R-:W1:Y:S01]  /*10500*/  FLO.U32 R0, UR4 ;  /* 0x0000000400007d00 */ /* 0x000e6200080e0000 */
[----:B------:R-:W1:Y:S07]  /*10510*/  S2R R7, SR_LANEID ;  /* 0x0000000000077919 */ /* 0x000e6e0000000000 */
[----:B------:R-:W3:Y:S01]  /*10520*/  POPC R5, UR4 ;  /* 0x0000000400057d09 */ /* 0x000ee20008000000 */
[----:B-1----:R-:W-:-:S02]  /*10530*/  ISETP.EQ.U32.AND P0, PT, R0, R7, PT ;  /* 0x000000070000720c */ /* 0x002fc40003f02070 */
[----:B--2---:R-:W-:Y:S02]  /*10540*/  R2UR UR5, R2 ;  /* 0x00000000020572ca */ /* 0x004fe400000e0000 */
[----:B------:R-:W3:Y:S09]  /*10550*/  LDC.64 R2, c[0x0][0xd38] ;  /* 0x00034e00ff027b82 */ /* 0x000ef20000000a00 */
[----:B---3--:R-:W2:Y:S01]  /*10560*/  @P0 ATOMG.E.ADD.STRONG.GPU PT, R3, desc[UR6][R2.64], R5 ;  /* 0x00000005020309a8 */ /* 0x008ea200081ee1c6 */
[----:B------:R-:W1:Y:S02]  /*10570*/  S2R R4, SR_LTMASK ;  /* 0x0000000000047919 */ /* 0x000e640000003900 */
[----:B-1----:R-:W-:-:S04]  /*10580*/  LOP3.LUT R4, R4, UR4, RZ, 0xc0, !PT ;  /* 0x0000000404047c12 */ /* 0x002fc8000f8ec0ff */
[----:B------:R-:W1:Y:S01]  /*10590*/  POPC R7, R4 ;  /* 0x0000000400077309 */ /* 0x000e620000000000 */
[----:B--2---:R-:W1:Y:S02]  /*105a0*/  SHFL.IDX PT, R0, R3, R0, 0x1f ;  /* 0x00001f0003007589 */ /* 0x004e6400000e0000 */
[----:B-1----:R-:W-:Y:S01]  /*105b0*/  IADD3 R16, R0, UR5, R7 ;  /* 0x0000000500107c10 */ /* 0x002fe2000fffe007 */
[----:B------:R-:W-:Y:S06]  /*105c0*/  BRA `(.L_x_6719) ;  /* 0x0000003000a07947 */ /* 0x000fec0003800000 */
.L_x_6718:
        /* <DEDUP_REMOVED lines=23> */
.L_x_6720:
        /* <DEDUP_REMOVED lines=20> */
.L_x_6722:
        /* <DEDUP_REMOVED lines=16> */
.L_x_6721:
[----:B------:R-:W2:Y:S01]  /*10980*/  LDL.LU R2, [R1+0x18] ;  /* 0x0000180001027983 */ /* 0x000ea20000300800 */
[----:B------:R-:W-:Y:S01]  /*10990*/  ULDC.64 UR4, c[0x0][0xaf0] ;  /* 0x0002bc0000047ab9 */ /* 0x000fe20000000a00 */
[----:B------:R-:W1:Y:S02]  /*109a0*/  LDC R4, c[0x0][0x428] ;  /* 0x00010a00ff047b82 */ /* 0x000e640000000800 */
        /* <DEDUP_REMOVED lines=19> */
[----:B------:R-:W-:Y:S01]  /*10ae0*/  IMAD.MOV.U32 R4, RZ, RZ, R18 ;  /* 0x000000ffff047224 */ /* 0x000fe200078e0012 */
[----:B------:R-:W-:Y:S02]  /*10af0*/  LEA R17, R17, R8, 0x6 ;  /* 0x0000000811117211 */ /* 0x000fe400078e30ff */
        /* <DEDUP_REMOVED lines=8> */
.L_x_6723:
        /* <DEDUP_REMOVED lines=19> */
.L_x_6795:
[----:B------:R-:W-:Y:S01]  /*10cb0*/  UMOV UR4, 0xffffffff ;  /* 0xffffffff00047882 */ /* 0x000fe20000000000 */
[----:B------:R-:W-:Y:S02]  /*10cc0*/  SHF.R.S32.HI R5, RZ, 0x1f, R0 ;  /* 0x0000001fff057819 */ /* 0x000fe40000011400 */
[----:B------:R-:W-:Y:S05]  /*10cd0*/  BRA.DIV UR4, `(.L_x_6725) ;  /* 0x0000003e04bc7947 */ /* 0x000fea000b800000 */
[----:B------:R-:W-:-:S13]  /*10ce0*/  ELECT P6, URZ, PT ;  /* 0x00000000003f782f */ /* 0x000fda00038c0000 */
.L_x_6798:
        /* <DEDUP_REMOVED lines=22> */
.L_x_6727:
        /* <DEDUP_REMOVED lines=9> */
.L_x_6799:
        /* <DEDUP_REMOVED lines=11> */
.L_x_6729:
        /* <DEDUP_REMOVED lines=22> */
.L_x_6726:
        /* <DEDUP_REMOVED lines=27> */
[----:B0-----:R-:W-:Y:S01]  /*112a0*/  IMAD.MOV.U32 R6, RZ, RZ, 0x10000 ;  /* 0x00010000ff067424 */ /* 0x001fe200078e00ff */
        /* <DEDUP_REMOVED lines=23> */
[----:B0-----:R-:W-:Y:S01]  /*11420*/  UIADD3 UR8, UR16, 0x26400, URZ ;  /* 0x0002640010087890 */ /* 0x001fe2000fffe03f */
[----:B-1----:R-:W-:Y:S01]  /*11430*/  MOV R6, UR47 ;  /* 0x0000002f00067c02 */ /* 0x002fe20008000f00 */
        /* <DEDUP_REMOVED lines=28> */
.L_x_6731:
[----:B------:R-:W-:Y:S05]  /*11600*/  BSYNC B0 ;  /* 0x0000000000007941 */ /* 0x000fea0003800000 */
.L_x_6730:
[----:B------:R-:W2:Y:S02]  /*11610*/  LDL.LU R6, [R1+0x24] ;  /* 0x0000240001067983 */ /* 0x000ea40000300800 */
[----:B--2---:R-:W-:-:S13]  /*11620*/  R2UR UR5, R6 ;  /* 0x00000000060572ca */ /* 0x004fda00000e0000 */
[----:B------:R-:W-:-:S04]  /*11630*/  UIADD3 UR5, UR5, 0x1, URZ ;  /* 0x0000000105057890 */ /* 0x000fc8000fffe03f */
[----:B------:R-:W-:Y:S02]  /*11640*/  ULEA.HI UR4, UR5, UR5, URZ, 0x1 ;  /* 0x0000000505047291 */ /* 0x000fe4000f8f083f */
[----:B------:R-:W-:Y:S02]  /*11650*/  MOV R6, UR5 ;  /* 0x0000000500067c02 */ /* 0x000fe40008000f00 */
[----:B------:R-:W-:-:S03]  /*11660*/  ULOP3.LUT UR4, UR4, 0xfffffffe, URZ, 0xc0, !UPT ;  /* 0xfffffffe04047892 */ /* 0x000fc6000f8ec03f */
[----:B------:R0:W-:Y:S01]  /*11670*/  STL [R1+0x24], R6 ;  /* 0x0000240601007387 */ /* 0x0001e20000100800 */
[----:B------:R-:W-:-:S06]  /*11680*/  UIADD3 UR4, UR5, -UR4, URZ ;  /* 0x8000000405047290 */ /* 0x000fcc000fffe03f */
[----:B0-----:R-:W-:-:S05]  /*11690*/  IMAD.U32 R6, RZ, RZ, UR4 ;  /* 0x00000004ff067e24 */ /* 0x001fca000f8e00ff */
[----:B------:R-:W-:-:S04]  /*116a0*/  SHF.L.U32 R6, R6, 0x1f, RZ ;  /* 0x0000001f06067819 */ /* 0x000fc800000006ff */
[----:B------:R-:W0:Y:S02]  /*116b0*/  SYNCS.PHASECHK.TRANS64.TRYWAIT P0, [R11+URZ+0x38820], R6 ;  /* 0x038820060b0075a7 */ /* 0x000e24000800017f */
[----:B0-----:R-:W-:Y:S05]  /*116c0*/  @!P0 BRA `(.L_x_6732) ;  /* 0x0000003400748947 */ /* 0x001fea0003800000 */
.L_x_6800:
        /* <DEDUP_REMOVED lines=13> */
.L_x_6801:
        /* <DEDUP_REMOVED lines=11> */
.L_x_6736:
        /* <DEDUP_REMOVED lines=57> */
.L_x_6734:
[----:B------:R-:W-:Y:S05]  /*11be0*/  BSYNC B0 ;  /* 0x0000000000007941 */ /* 0x000fea0003800000 */
.L_x_6733:
[----:B------:R-:W2:Y:S01]  /*11bf0*/  LDL R7, [R1+0x14] ;  /* 0x0000140001077983 */ /* 0x000ea20000100800 */
[----:B------:R-:W-:Y:S01]  /*11c00*/  BSSY B0, `(.L_x_6737) ;  /* 0x00001a6000007945 */ /* 0x000fe20003800000 */
[----:B--2---:R-:W-:-:S13]  /*11c10*/  ISETP.GE.AND P0, PT, R7, 0x2, PT ;  /* 0x000000020700780c */ /* 0x004fda0003f06270 */
[----:B------:R-:W-:Y:S05]  /*11c20*/  @!P0 BRA `(.L_x_6738) ;  /* 0x00000018008c8947 */ /* 0x000fea0003800000 */
[C---:B0-----:R-:W-:Y:S01]  /*11c30*/  LOP3.LUT R6, R7.reuse, 0x1, RZ, 0xc0, !PT ;  /* 0x0000000107067812 */ /* 0x041fe200078ec0ff */
[----:B------:R-:W-:Y:S01]  /*11c40*/  VIADD R10, R7, 0xfffffffe ;  /* 0xfffffffe070a7836 */ /* 0x000fe20000000000 */
[----:B------:R-:W-:Y:S02]  /*11c50*/  BSSY B1, `(.L_x_6739) ;  /* 0x000008f000017945 */ /* 0x000fe40003800000 */
[----:B------:R-:W-:Y:S01]  /*11c60*/  ISETP.NE.U32.AND P0, PT, R6, 0x1, PT ;  /* 0x000000010600780c */ /* 0x000fe20003f05070 */
[----:B------:R-:W-:-:S12]  /*11c70*/  IMAD.MOV.U32 R8, RZ, RZ, R10 ;  /* 0x000000ffff087224 */ /* 0x000fd800078e000a */
        /* <DEDUP_REMOVED lines=35> */
.L_x_6743:
[----:B-1----:R-:W1:Y:S01]  /*11eb0*/  S2R R3, SR_CgaCtaId ;  /* 0x0000000000037919 */ /* 0x002e620000008800 */
[----:B------:R-:W-:-:S04]  /*11ec0*/  MOV R2, 0x400 ;  /* 0x0000040000027802 */ /* 0x000fc80000000f00 */
[----:B-1----:R-:W-:Y:S02]  /*11ed0*/  LEA R2, R3, R2, 0x18 ;  /* 0x0000000203027211 */ /* 0x002fe400078ec0ff */
[----:B------:R-:W-:-:S03]  /*11ee0*/  SHF.L.U32 R3, R12, 0x1f, RZ ;  /* 0x0000001f0c037819 */ /* 0x000fc600000006ff */
[----:B------:R-:W-:-:S04]  /*11ef0*/  IMAD R2, R13, 0x8, R2 ;  /* 0x000000080d027824 */ /* 0x000fc800078e0202 */
[----:B------:R-:W1:Y:S02]  /*11f00*/  SYNCS.PHASECHK.TRANS64.TRYWAIT P0, [R2+URZ+0x38840], R3 ;  /* 0x03884003020075a7 */ /* 0x000e64000800017f */
[----:B-1----:R-:W-:Y:S05]  /*11f10*/  @!P0 BRA `(.L_x_6744) ;  /* 0x0000002c00948947 */ /* 0x002fea0003800000 */
.L_x_6802:
        /* <DEDUP_REMOVED lines=11> */
.L_x_6745:
[----:B--2---:R-:W2:Y:S01]  /*11fd0*/  LDL R6, [R1] ;  /* 0x0000000001067983 */ /* 0x004ea20000100800 */
        /* <DEDUP_REMOVED lines=19> */
[----:B------:R-:W2:Y:S02]  /*12110*/  SYNCS.PHASECHK.TRANS64.TRYWAIT P0, [R2+URZ+0x38860], R3 ;  /* 0x03886003020075a7 */ /* 0x000ea4000800017f */
[----:B0-2---:R-:W-:Y:S05]  /*12120*/  @!P0 BRA `(.L_x_6746) ;  /* 0x0000002c00248947 */ /* 0x005fea0003800000 */
.L_x_6803:
        /* <DEDUP_REMOVED lines=8> */
.L_x_6747:
        /* <DEDUP_REMOVED lines=54> */
.L_x_6742:
[----:B------:R-:W-:Y:S05]  /*12510*/  BSYNC B2 ;  /* 0x0000000000027941 */ /* 0x000fea0003800000 */
.L_x_6741:
[----:B------:R-:W2:Y:S02]  /*12520*/  LDL.LU R2, [R1+0x14] ;  /* 0x0000140001027983 */ /* 0x000ea40000300800 */
[----:B--2---:R-:W-:-:S07]  /*12530*/  VIADD R8, R2, 0xfffffffd ;  /* 0xfffffffd02087836 */ /* 0x004fce0000000000 */
.L_x_6740:
[----:B------:R-:W-:Y:S05]  /*12540*/  BSYNC B1 ;  /* 0x0000000000017941 */ /* 0x000fea0003800000 */
.L_x_6739:
[----:B------:R-:W-:-:S13]  /*12550*/  ISETP.NE.AND P0, PT, R10, RZ, PT ;  /* 0x000000ff0a00720c */ /* 0x000fda0003f05270 */
[----:B------:R-:W-:Y:S05]  /*12560*/  @!P0 BRA `(.L_x_6738) ;  /* 0x00000010003c8947 */ /* 0x000fea0003800000 */
.L_x_6762:
        /* <DEDUP_REMOVED lines=9> */
[----:B------:R-:W-:Y:S06]  /*12600*/  @!P6 BRA `(.L_x_6749) ;  /* 0x0000000400e8e947 */ /* 0x000fec0003800000 */
[----:B------:R-:W-:Y:S01]  /*12610*/  ISETP.NE.U32.AND P0, PT, RZ, UR38, PT ;  /* 0x00000026ff007c0c */ /* 0x000fe2000bf05070 */
[----:B0-----:R-:W-:-:S03]  /*12620*/  IMAD.MOV.U32 R12, RZ, RZ, R8 ;  /* 0x000000ffff0c7224 */ /* 0x001fc600078e0008 */
[----:B------:R-:W-:-:S13]  /*12630*/  ISETP.NE.AND.EX P0, PT, RZ, UR39, PT, P0 ;  /* 0x00000027ff007c0c */ /* 0x000fda000bf05300 */
[----:B------:R-:W-:Y:S05]  /*12640*/  @!P0 BRA `(.L_x_6750) ;  /* 0x0000000000488947 */ /* 0x000fea0003800000 */
[----:B------:R-:W0:Y:S01]  /*12650*/  LDC R12, c[0x0][0x41c] ;  /* 0x00010700ff0c7b82 */ /* 0x000e220000000800 */
[----:B------:R-:W-:Y:S01]  /*12660*/  IMAD.MOV.U32 R9, RZ, RZ, R8 ;  /* 0x000000ffff097224 */ /* 0x000fe200078e0008 */
[----:B------:R-:W-:Y:S01]  /*12670*/  ULDC.64 UR4, c[0x0][0x208] ;  /* 0x0000820000047ab9 */ /* 0x000fe20000000a00 */
[----:B------:R-:W-:-:S04]  /*12680*/  IMAD R7, R5, UR46, RZ ;  /* 0x0000002e05077c24 */ /* 0x000fc8000f8e02ff */
[----:B------:R-:W-:Y:S01]  /*12690*/  IMAD R6, R0, UR47, R7 ;  /* 0x0000002f00067c24 */ /* 0x000fe2000f8e0207 */
[----:B0-----:R-:W-:-:S13]  /*126a0*/  ISETP.NE.AND P0, PT, R12, 0x1, PT ;  /* 0x000000010c00780c */ /* 0x001fda0003f05270 */
        /* <DEDUP_REMOVED lines=10> */
[----:B------:R0:W5:Y:S01]  /*12750*/  LDG.E R9, desc[UR4][R6.64] ;  /* 0x0000000406097981 */ /* 0x000162000c1e1900 */
[----:B------:R-:W-:-:S07]  /*12760*/  IMAD R12, R12, R3, R8 ;  /* 0x000000030c0c7224 */ /* 0x000fce00078e0208 */
.L_x_6750:
[----:B------:R-:W1:Y:S01]  /*12770*/  S2R R3, SR_CgaCtaId ;  /* 0x0000000000037919 */ /* 0x000e620000008800 */
[----:B------:R-:W-:-:S04]  /*12780*/  MOV R2, 0x400 ;  /* 0x0000040000027802 */ /* 0x000fc80000000f00 */
[----:B-1----:R-:W-:Y:S02]  /*12790*/  LEA R2, R3, R2, 0x18 ;  /* 0x0000000203027211 */ /* 0x002fe400078ec0ff */
[----:B------:R-:W-:-:S03]  /*127a0*/  SHF.L.U32 R3, R11, 0x1f, RZ ;  /* 0x0000001f0b037819 */ /* 0x000fc600000006ff */
[----:B------:R-:W-:-:S04]  /*127b0*/  IMAD R2, R10, 0x8, R2 ;  /* 0x000000080a027824 */ /* 0x000fc800078e0202 */
[----:B------:R-:W1:Y:S02]  /*127c0*/  SYNCS.PHASECHK.TRANS64.TRYWAIT P0, [R2+URZ+0x38840], R3 ;  /* 0x03884003020075a7 */ /* 0x000e64000800017f */
[----:B-1----:R-:W-:Y:S05]  /*127d0*/  @!P0 BRA `(.L_x_6751) ;  /* 0x00000024008c8947 */ /* 0x002fea0003800000 */
.L_x_6804:
[----:B0-----:R-:W0:Y:S02]  /*127e0*/  S2R R6, SR_TID.X ;  /* 0x0000000000067919 */ /* 0x001e240000002100 */
[----:B0-----:R-:W-:-:S04]  /*127f0*/  LOP3.LUT R6, R6, 0x7f, RZ, 0xc0, !PT ;  /* 0x0000007f06067812 */ /* 0x001fc800078ec0ff */
[----:B------:R-:W-:-:S13]  /*12800*/  ISETP.NE.AND P0, PT, R6, RZ, PT ;  /* 0x000000ff0600720c */ /* 0x000fda0003f05270 */
[----:B------:R-:W-:Y:S05]  /*12810*/  @P0 BRA `(.L_x_6752) ;  /* 0x00000000001c0947 */ /* 0x000fea0003800000 */
[----:B------:R-:W0:Y:S01]  /*12820*/  S2R R6, SR_TID.X ;  /* 0x0000000000067919 */ /* 0x000e220000002100 */
[----:B------:R-:W-:-:S04]  /*12830*/  IMAD.MOV.U32 R7, RZ, RZ, 0x2000 ;  /* 0x00002000ff077424 */ /* 0x000fc800078e00ff */
[----:B------:R2:W-:Y:S01]  /*12840*/  SYNCS.ARRIVE.TRANS64 RZ, [R2+URZ+0x38830], R7 ;  /* 0x0388300702ff79a7 */ /* 0x0005e2000800003f */
[----:B0-----:R-:W-:-:S04]  /*12850*/  LOP3.LUT R6, R6, 0x1f, RZ, 0xc0, !PT ;  /* 0x0000001f06067812 */ /* 0x001fc800078ec0ff */
[----:B------:R-:W-:-:S13]  /*12860*/  ISETP.NE.AND P1, PT, R6, RZ, PT ;  /* 0x000000ff0600720c */ /* 0x000fda0003f25270 */
[----:B--2---:R-:W-:Y:S05]  /*12870*/  @!P1 BRA `(.L_x_6752) ;  /* 0x0000000000049947 */ /* 0x004fea0003800000 */
[----:B------:R-:W-:Y:S01]  /*12880*/  BPT.TRAP 0x1 ;  /* 0x000000040000795c */ /* 0x000fe20000300000 */
.L_x_6752:
[----:B------:R-:W2:Y:S01]  /*12890*/  LDL R7, [R1+0x8] ;  /* 0x0000080001077983 */ /* 0x000ea20000100800 */
        /* <DEDUP_REMOVED lines=20> */
.L_x_6805:
        /* <DEDUP_REMOVED lines=8> */
.L_x_6754:
[----:B------:R-:W2:Y:S01]  /*12a60*/  S2R R7, SR_CgaCtaId ;  /* 0x0000000000077919 */ /* 0x000ea20000008800 */
[----:B01----:R-:W-:Y:S01]  /*12a70*/  MOV R3, 0x400 ;  /* 0x0000040000037802 */ /* 0x003fe20000000f00 */
        /* <DEDUP_REMOVED lines=51> */
.L_x_6749:
[----:B------:R-:W-:Y:S05]  /*12db0*/  BSYNC B1 ;  /* 0x0000000000017941 */ /* 0x000fea0003800000 */
.L_x_6748:
        /* <DEDUP_REMOVED lines=31> */
.L_x_6757:
[----:B------:R-:W2:Y:S01]  /*12fb0*/  S2R R3, SR_CgaCtaId ;  /* 0x0000000000037919 */ /* 0x000ea20000008800 */
[----:B------:R-:W-:-:S04]  /*12fc0*/  MOV R2, 0x400 ;  /* 0x0000040000027802 */ /* 0x000fc80000000f00 */
[----:B--2---:R-:W-:Y:S02]  /*12fd0*/  LEA R2, R3, R2, 0x18 ;  /* 0x0000000203027211 */ /* 0x004fe400078ec0ff */
[----:B------:R-:W-:-:S03]  /*12fe0*/  SHF.L.U32 R3, R12, 0x1f, RZ ;  /* 0x0000001f0c037819 */ /* 0x000fc600000006ff */
[----:B------:R-:W-:-:S04]  /*12ff0*/  IMAD R2, R13, 0x8, R2 ;  /* 0x000000080d027824 */ /* 0x000fc800078e0202 */
[----:B------:R-:W2:Y:S02]  /*13000*/  SYNCS.PHASECHK.TRANS64.TRYWAIT P0, [R2+URZ+0x38840], R3 ;  /* 0x03884003020075a7 */ /* 0x000ea4000800017f */
[----:B--2---:R-:W-:Y:S05]  /*13010*/  @!P0 BRA `(.L_x_6758) ;  /* 0x0000001c00a48947 */ /* 0x004fea0003800000 */
.L_x_6806:
        /* <DEDUP_REMOVED lines=11> */
.L_x_6759:
[----:B------:R-:W3:Y:S01]  /*130d0*/  LDL R6, [R1] ;  /* 0x0000000001067983 */ /* 0x000ee20000100800 */
        /* <DEDUP_REMOVED lines=13> */
[----:B---3--:R-:W-:-:S04]  /*131b0*/  LEA R6, R6, R11, 0xd ;  /* 0x0000000b06067211 */ /* 0x008fc800078e68ff */
[----:B------:R-:W-:Y:S01]  /*131c0*/  R2UR UR8, R6 ;  /* 0x00000000060872ca */ /* 0x000fe200000e0000 */
[----:B----4-:R-:W-:-:S05]  /*131d0*/  IMAD R10, R10, 0x40, R7 ;  /* 0x000000400a0a7824 */ /* 0x010fca00078e0207 */
[----:B------:R-:W-:-:S07]  /*131e0*/  R2UR UR11, R10 ;  /* 0x000000000a0b72ca */ /* 0x000fce00000e0000 */
[----:B------:R-:W-:-:S09]  /*131f0*/  UIADD3 UR8, UR8, 0x22400, URZ ;  /* 0x0002240008087890 */ /* 0x000fd2000fffe03f */
[----:B------:R0:W-:Y:S01]  /*13200*/  UTMALDG.4D [UR8], [UR4], desc[UR6] ;  /* 0x00000608040075b4 */ /* 0x0001e20008019000 */
[----:B------:R-:W1:Y:S02]  /*13210*/  SYNCS.PHASECHK.TRANS64.TRYWAIT P1, [R2+URZ+0x38860], R3 ;  /* 0x03886003020075a7 */ /* 0x000e64000802017f */
[----:B01----:R-:W-:Y:S05]  /*13220*/  @!P1 BRA `(.L_x_6760) ;  /* 0x0000001c00349947 */ /* 0x003fea0003800000 */
.L_x_6807:
        /* <DEDUP_REMOVED lines=8> */
.L_x_6761:
        /* <DEDUP_REMOVED lines=54> */
.L_x_6756:
[----:B------:R-:W-:Y:S05]  /*13610*/  BSYNC B1 ;  /* 0x0000000000017941 */ /* 0x000fea0003800000 */
.L_x_6755:
[C---:B------:R-:W-:Y:S01]  /*13620*/  ISETP.GT.AND P0, PT, R8.reuse, 0x1, PT ;  /* 0x000000010800780c */ /* 0x040fe20003f04270 */
[----:B------:R-:W-:-:S04]  /*13630*/  VIADD R2, R8, 0xfffffffe ;  /* 0xfffffffe08027836 */ /* 0x000fc80000000000 */
[----:B------:R-:W-:-:S08]  /*13640*/  IMAD.MOV.U32 R8, RZ, RZ, R2 ;  /* 0x000000ffff087224 */ /* 0x000fd000078e0002 */
[----:B------:R-:W-:Y:S05]  /*13650*/  @P0 BRA `(.L_x_6762) ;  /* 0xffffffec00c40947 */ /* 0x000fea000383ffff */
.L_x_6738:
[----:B------:R-:W-:Y:S05]  /*13660*/  BSYNC B0 ;  /* 0x0000000000007941 */ /* 0x000fea0003800000 */
.L_x_6737:
[----:B------:R-:W2:Y:S01]  /*13670*/  LDL.LU R3, [R1] ;  /* 0x0000000001037983 */ /* 0x000ea20000300800 */
[----:B------:R-:W-:Y:S01]  /*13680*/  BSSY B0, `(.L_x_6763) ;  /* 0x0000019000007945 */ /* 0x000fe20003800000 */
[----:B------:R-:W1:Y:S02]  /*13690*/  S2R R2, SR_TID.X ;  /* 0x0000000000027919 */ /* 0x000e640000002100 */
[----:B-1----:R-:W-:-:S04]  /*136a0*/  LOP3.LUT R2, R2, 0x1f, RZ, 0xc0, !PT ;  /* 0x0000001f02027812 */ /* 0x002fc800078ec0ff */
[----:B------:R-:W-:Y:S01]  /*136b0*/  ISETP.NE.AND P1, PT, R2, RZ, PT ;  /* 0x000000ff0200720c */ /* 0x000fe20003f25270 */
[----:B--2---:R-:W-:-:S05]  /*136c0*/  VIADD R0, R3, 0x1 ;  /* 0x0000000103007836 */ /* 0x004fca0000000000 */
[----:B------:R-:W-:-:S04]  /*136d0*/  ISETP.NE.AND P0, PT, R0, 0x2, PT ;  /* 0x000000020000780c */ /* 0x000fc80003f05270 */
[----:B------:R-:W-:Y:S02]  /*136e0*/  SEL R2, R0, RZ, P0 ;  /* 0x000000ff00027207 */ /* 0x000fe40000000000 */
[----:B------:R-:W-:-:S03]  /*136f0*/  SEL R0, RZ, 0x1, P0 ;  /* 0x00000001ff007807 */ /* 0x000fc60000000000 */
[----:B------:R1:W-:Y:S01]  /*13700*/  STL [R1], R2 ;  /* 0x0000000201007387 */ /* 0x0003e20000100800 */
[----:B------:R-:W-:Y:S05]  /*13710*/  @P1 BRA `(.L_x_6764) ;  /* 0x00000000003c1947 */ /* 0x000fea0003800000 */
[----:B-1----:R-:W2:Y:S01]  /*13720*/  LDL R2, [R1+0x28] ;  /* 0x0000280001027983 */ /* 0x002ea20000100800 */
        /* <DEDUP_REMOVED lines=9> */
[----:B0-----:R-:W0:Y:S02]  /*137c0*/  S2R R6, SR_LTMASK ;  /* 0x0000000000067919 */ /* 0x001e240000003900 */
[----:B0-----:R-:W-:-:S04]  /*137d0*/  LOP3.LUT R6, R6, UR4, RZ, 0xc0, !PT ;  /* 0x0000000406067c12 */ /* 0x001fc8000f8ec0ff */
[----:B------:R-:W0:Y:S01]  /*137e0*/  POPC R7, R6 ;  /* 0x0000000600077309 */ /* 0x000e220000000000 */
[----:B--2---:R-:W0:Y:S02]  /*137f0*/  SHFL.IDX PT, R4, R3, R4, 0x1f ;  /* 0x00001f0403047589 */ /* 0x004e2400000e0000 */
[----:B0-----:R-:W-:-:S07]  /*13800*/  IADD3 R16, R4, UR5, R7 ;  /* 0x0000000504107c10 */ /* 0x001fce000fffe007 */
.L_x_6764:
[----:B------:R-:W-:Y:S05]  /*13810*/  BSYNC B0 ;  /* 0x0000000000007941 */ /* 0x000fea0003800000 */
.L_x_6763:
[----:B-1----:R-:W2:Y:S02]  /*13820*/  LDL.LU R2, [R1+0x4] ;  /* 0x0000040001027983 */ /* 0x002ea40000300800 */
[----:B--2---:R-:W-:-:S05]  /*13830*/  LOP3.LUT R2, R2, R0, RZ, 0x3c, !PT ;  /* 0x0000000002027212 */ /* 0x004fca00078e3cff */
[----:B------:R1:W-:Y:S02]  /*13840*/  STL [R1+0x4], R2 ;  /* 0x0000040201007387 */ /* 0x0003e40000100800 */
.L_x_6719:
[----:B------:R-:W-:Y:S05]  /*13850*/  BSYNC B6 ;  /* 0x0000000000067941 */ /* 0x000fea0003800000 */
.L_x_6717:
[----:B------:R-:W-:-:S03]  /*13860*/  UMOV UR4, 0xffffffff ;  /* 0xffffffff00047882 */ /* 0x000fc60000000000 */
[----:B------:R-:W-:Y:S05]  /*13870*/  BRA.DIV UR4, `(.L_x_6765) ;  /* 0x0000001604b47947 */ /* 0x000fea000b800000 */
[----:B------:R2:W3:Y:S04]  /*13880*/  SHFL.IDX PT, R4, R16, RZ, 0x1f ;  /* 0x00001fff10047589 */ /* 0x0004e800000e0000 */
[----:B------:R-:W4:Y:S02]  /*13890*/  SHFL.IDX PT, R16, R16, 0x1, 0x1f ;  /* 0x00201f0010107f89 */ /* 0x000f2400000e0000 */
.L_x_6811:
        /* <DEDUP_REMOVED lines=10> */
[----:B-1----:R-:W0:Y:S01]  /*13940*/  LDC.64 R2, c[0x0][0xd58] ;  /* 0x00035600ff027b82 */ /* 0x002e220000000a00 */
[----:B------:R-:W-:Y:S01]  /*13950*/  ULDC.64 UR4, c[0x0][0x208] ;  /* 0x0000820000047ab9 */ /* 0x000fe20000000a00 */
[----:B0-----:R-:W-:-:S06]  /*13960*/  IMAD.WIDE R2, R5, 0x4, R2 ;  /* 0x0000000405027825 */ /* 0x001fcc00078e0202 */
[----:B------:R0:W5:Y:S02]  /*13970*/  LDG.E R3, desc[UR4][R2.64] ;  /* 0x0000000402037981 */ /* 0x000164000c1e1900 */
.L_x_6767:
[----:B------:R-:W-:Y:S05]  /*13980*/  BSYNC B0 ;  /* 0x0000000000007941 */ /* 0x000fea0003800000 */
.L_x_6766:
[----:B------:R-:W-:-:S03]  /*13990*/  UMOV UR4, 0xffffffff ;  /* 0xffffffff00047882 */ /* 0x000fc60000000000 */
[----:B------:R-:W-:Y:S05]  /*139a0*/  BRA.DIV UR4, `(.L_x_6768) ;  /* 0x0000001604b47947 */ /* 0x000fea000b800000 */
[----:B-----5:R-:W0:Y:S01]  /*139b0*/  SHFL.UP PT, R14, R3, 0x1, RZ ;  /* 0x04200000030e7989 */ /* 0x020e2200000e00ff */
        /* <DEDUP_REMOVED lines=17> */
[----:B-1----:R-:W-:-:S05]  /*13ad0*/  SEL R2, R14, RZ, P0 ;  /* 0x000000ff0e027207 */ /* 0x002fca0000000000 */
[----:B------:R-:W-:-:S05]  /*13ae0*/  IMAD.IADD R2, R7, 0x1, R2 ;  /* 0x0000000107027824 */ /* 0x000fca00078e0202 */
[----:B------:R0:W1:Y:S02]  /*13af0*/  SHFL.IDX PT, R14, R2, 0x1f, 0x1f ;  /* 0x03e01f00020e7f89 */ /* 0x00006400000e0000 */
.L_x_6819:
[----:B------:R-:W-:Y:S02]  /*13b00*/  ULDC UR4, c[0x0][0xd10] ;  /* 0x0003440000047ab9 */ /* 0x000fe40000000800 */
[----:B------:R-:W-:-:S04]  /*13b10*/  IMAD.U32 R5, RZ, RZ, UR4 ;  /* 0x00000004ff057e24 */ /* 0x000fc8000f8e00ff */
[----:B-1----:R-:W-:-:S04]  /*13b20*/  IMAD R7, R14, R5, RZ ;  /* 0x000000050e077224 */ /* 0x002fc800078e02ff */
[----:B--2-4-:R-:W-:-:S05]  /*13b30*/  IMAD.IADD R16, R16, 0x1, R7 ;  /* 0x0000000110107824 */ /* 0x014fca00078e0207 */
[----:B---3--:R-:W-:-:S13]  /*13b40*/  ISETP.GT.AND P0, PT, R16, R4, PT ;  /* 0x000000041000720c */ /* 0x008fda0003f04270 */
[----:B------:R-:W-:Y:S05]  /*13b50*/  @P0 BRA `(.L_x_6769) ;  /* 0x0000000000b80947 */ /* 0x000fea0003800000 */
[----:B------:R-:W1:Y:S02]  /*13b60*/  LDC R0, c[0x0][0xd14] ;  /* 0x00034500ff007b82 */ /* 0x000e640000000800 */
.L_x_6774:
        /* <DEDUP_REMOVED lines=15> */
.L_x_6772:
[----:B------:R-:W-:Y:S05]  /*13c60*/  BSYNC B0 ;  /* 0x0000000000007941 */ /* 0x000fea0003800000 */
.L_x_6771:
[----:B------:R-:W-:-:S03]  /*13c70*/  UMOV UR4, 0xffffffff ;  /* 0xffffffff00047882 */ /* 0x000fc60000000000 */
[----:B------:R-:W-:Y:S05]  /*13c80*/  BRA.DIV UR4, `(.L_x_6773) ;  /* 0x0000001604cc7947 */ /* 0x000fea000b800000 */
[----:B-----5:R-:W1:Y:S01]  /*13c90*/  SHFL.UP PT, R14, R3, 0x1, RZ ;  /* 0x04200000030e7989 */ /* 0x020e6200000e00ff */
[C---:B------:R-:W-:Y:S02]  /*13ca0*/  ISETP.NE.AND P0, PT, R7.reuse, RZ, PT ;  /* 0x000000ff0700720c */ /* 0x040fe40003f05270 */
[C---:B------:R-:W-:Y:S02]  /*13cb0*/  ISETP.GE.U32.AND P1, PT, R7.reuse, 0x2, PT ;  /* 0x000000020700780c */ /* 0x040fe40003f26070 */
        /* <DEDUP_REMOVED lines=18> */
.L_x_6827:
[----:B------:R-:W-:Y:S02]  /*13de0*/  ULDC UR4, c[0x0][0xd10] ;  /* 0x0003440000047ab9 */ /* 0x000fe40000000800 */
[----:B------:R-:W-:-:S04]  /*13df0*/  IMAD.U32 R5, RZ, RZ, UR4 ;  /* 0x00000004ff057e24 */ /* 0x000fc8000f8e00ff */
[----:B-1----:R-:W-:-:S04]  /*13e00*/  IMAD R7, R14, R5, RZ ;  /* 0x000000050e077224 */ /* 0x002fc800078e02ff */
[----:B------:R-:W-:-:S05]  /*13e10*/  IMAD.IADD R16, R7, 0x1, R16 ;  /* 0x0000000107107824 */ /* 0x000fca00078e0210 */
[----:B------:R-:W-:-:S13]  /*13e20*/  ISETP.GT.AND P0, PT, R16, R4, PT ;  /* 0x000000041000720c */ /* 0x000fda0003f04270 */
[----:B------:R-:W-:Y:S05]  /*13e30*/  @!P0 BRA `(.L_x_6774) ;  /* 0xfffffffc004c8947 */ /* 0x000fea000383ffff */
.L_x_6769:
        /* <DEDUP_REMOVED lines=8> */
.L_x_6831:
[----:B------:R-:W-:Y:S01]  /*13ec0*/  ISETP.NE.AND P0, PT, R6, RZ, PT ;  /* 0x000000ff0600720c */ /* 0x000fe20003f05270 */
[----:B------:R-:W-:-:S12]  /*13ed0*/  IMAD.MOV.U32 R8, RZ, RZ, RZ ;  /* 0x000000ffff087224 */ /* 0x000fd800078e00ff */
[----:B------:R-:W-:Y:S05]  /*13ee0*/  @!P0 BRA `(.L_x_6776) ;  /* 0x0000000000108947 */ /* 0x000fea0003800000 */
[----:B------:R-:W-:Y:S01]  /*13ef0*/  UMOV UR4, 0xffffffff ;  /* 0xffffffff00047882 */ /* 0x000fe20000000000 */
[----:B------:R-:W-:Y:S02]  /*13f00*/  VIADD R12, R7, 0xffffffff ;  /* 0xffffffff070c7836 */ /* 0x000fe40000000000 */
[----:B------:R-:W-:Y:S05]  /*13f10*/  BRA.DIV UR4, `(.L_x_6777) ;  /* 0x0000001a04407947 */ /* 0x000fea000b800000 */
[----:B------:R3:W4:Y:S02]  /*13f20*/  SHFL.IDX PT, R8, R2, R12, 0x1f ;  /* 0x00001f0c02087589 */ /* 0x00072400000e0000 */
.L_x_6776:
[----:B01-3--:R-:W0:Y:S01]  /*13f30*/  LDC.64 R2, c[0x0][0xd68] ;  /* 0x00035a00ff027b82 */ /* 0x00be220000000a00 */
[----:B------:R-:W-:Y:S01]  /*13f40*/  IADD3 R19, R7, R19, RZ ;  /* 0x0000001307137210 */ /* 0x000fe20007ffe0ff */
[----:B------:R-:W-:-:S04]  /*13f50*/  ULDC.64 UR4, c[0x0][0x208] ;  /* 0x0000820000047ab9 */ /* 0x000fc80000000a00 */
[----:B0-----:R-:W-:-:S05]  /*13f60*/  IMAD.WIDE R2, R19, 0x4, R2 ;  /* 0x0000000413027825 */ /* 0x001fca00078e0202 */
[----:B------:R-:W2:Y:S01]  /*13f70*/  LDG.E R7, desc[UR4][R2.64] ;  /* 0x0000000402077981 */ /* 0x000ea2000c1e1900 */
[----:B----4-:R-:W-:Y:S02]  /*13f80*/  IMAD R16, R8, R5, R16 ;  /* 0x0000000508107224 */ /* 0x010fe400078e0210 */
[----:B--2---:R-:W-:-:S05]  /*13f90*/  IMAD R6, R17, R7, RZ ;  /* 0x0000000711067224 */ /* 0x004fca00078e02ff */
        /* <DEDUP_REMOVED lines=29> */
[----:B------:R-:W-:Y:S02]  /*14170*/  VIADDMNMX R5, R8, R5, R7, PT ;  /* 0x0000000508057246 */ /* 0x000fe40003800107 */
[----:B------:R-:W-:Y:S02]  /*14180*/  IADD3 R4, R6, R4, RZ ;  /* 0x0000000406047210 */ /* 0x000fe40007ffe0ff */
[----:B------:R-:W-:-:S04]  /*14190*/  IABS R7, R5 ;  /* 0x0000000500077213 */ /* 0x000fc80000000000 */
[----:B------:R-:W0:Y:S08]  /*141a0*/  I2F.RP R8, R7 ;  /* 0x0000000700087306 */ /* 0x000e300000209400 */
[----:B0-----:R-:W0:Y:S02]  /*141b0*/  MUFU.RCP R8, R8 ;  /* 0x0000000800087308 */ /* 0x001e240000001000 */
[----:B0-----:R-:W-:Y:S01]  /*141c0*/  VIADD R9, R8, 0xffffffe ;  /* 0x0ffffffe08097836 */ /* 0x001fe20000000000 */
[----:B------:R-:W-:-:S05]  /*141d0*/  IABS R8, R5 ;  /* 0x0000000500087213 */ /* 0x000fca0000000000 */
[----:B------:R-:W0:Y:S01]  /*141e0*/  F2I.FTZ.U32.TRUNC.NTZ R3, R9 ;  /* 0x0000000900037305 */ /* 0x000e22000021f000 */
[----:B------:R-:W-:Y:S02]  /*141f0*/  IMAD.MOV R8, RZ, RZ, -R8 ;  /* 0x000000ffff087224 */ /* 0x000fe400078e0a08 */
[----:B0-----:R-:W-:-:S04]  /*14200*/  IMAD.MOV R2, RZ, RZ, -R3 ;  /* 0x000000ffff027224 */ /* 0x001fc800078e0a03 */
[----:B------:R-:W-:Y:S02]  /*14210*/  IMAD R11, R2, R7, RZ ;  /* 0x00000007020b7224 */ /* 0x000fe400078e02ff */
[----:B------:R-:W-:-:S04]  /*14220*/  IMAD.MOV.U32 R2, RZ, RZ, RZ ;  /* 0x000000ffff027224 */ /* 0x000fc800078e00ff */
[----:B------:R-:W-:Y:S01]  /*14230*/  IMAD.HI.U32 R3, R3, R11, R2 ;  /* 0x0000000b03037227 */ /* 0x000fe200078e0002 */
        /* <DEDUP_REMOVED lines=18> */
.L_x_6770:
[----:B------:R-:W-:Y:S01]  /*14360*/  UMOV UR4, URZ ;  /* 0x0000003f00047c82 */ /* 0x000fe20008000000 */
[----:B------:R-:W-:Y:S01]  /*14370*/  UMOV UR5, URZ ;  /* 0x0000003f00057c82 */ /* 0x000fe20008000000 */
[----:B------:R-:W-:Y:S01]  /*14380*/  ULDC UR6, c[0x0][0xd14] ;  /* 0x0003450000067ab9 */ /* 0x000fe20000000800 */
[----:B------:R-:W-:Y:S02]  /*14390*/  IMAD.MOV.U32 R16, RZ, RZ, R4 ;  /* 0x000000ffff107224 */ /* 0x000fe400078e0004 */
[----:B------:R-:W-:Y:S02]  /*143a0*/  IMAD.U32 R17, RZ, RZ, UR4 ;  /* 0x00000004ff117e24 */ /* 0x000fe4000f8e00ff */
[----:B------:R-:W-:Y:S02]  /*143b0*/  IMAD.U32 R18, RZ, RZ, UR5 ;  /* 0x00000005ff127e24 */ /* 0x000fe4000f8e00ff */
[----:B------:R-:W-:-:S07]  /*143c0*/  IMAD.U32 R19, RZ, RZ, UR6 ;  /* 0x00000006ff137e24 */ /* 0x000fce000f8e00ff */
.L_x_6778:
        /* <DEDUP_REMOVED lines=12> */
.L_x_6713:
        /* <DEDUP_REMOVED lines=13> */
.L_x_6834:
[----:B------:R-:W-:-:S03]  /*14560*/  UMOV UR4, 0xffffffff ;  /* 0xffffffff00047882 */ /* 0x000fc60000000000 */
[----:B------:R-:W-:Y:S05]  /*14570*/  BRA.DIV UR4, `(.L_x_6781) ;  /* 0x0000001204e47947 */ /* 0x000fea000b800000 */
[----:B--2---:R-:W2:Y:S02]  /*14580*/  S2R R2, SR_TID.X ;  /* 0x0000000000027919 */ /* 0x004ea40000002100 */
[----:B--2---:R-:W-:-:S04]  /*14590*/  SHF.R.U32.HI R2, RZ, 0x5, R2 ;  /* 0x00000005ff027819 */ /* 0x004fc80000011602 */
[----:B------:R-:W-:-:S05]  /*145a0*/  LOP3.LUT R2, R2, 0x3, RZ, 0xc0, !PT ;  /* 0x0000000302027812 */ /* 0x000fca00078ec0ff */
[----:B------:R2:W3:Y:S02]  /*145b0*/  SHFL.IDX PT, R14, R2, RZ, 0x1f ;  /* 0x00001fff020e7589 */ /* 0x0004e400000e0000 */
.L_x_6837:
[----:B---3--:R-:W-:Y:S01]  /*145c0*/  ISETP.NE.AND P0, PT, R14, RZ, PT ;  /* 0x000000ff0e00720c */ /* 0x008fe20003f05270 */
[----:B------:R-:W-:-:S12]  /*145d0*/  BSSY B0, `(.L_x_6782) ;  /* 0x0000029000007945 */ /* 0x000fd80003800000 */
[----:B------:R-:W-:Y:S05]  /*145e0*/  @P0 BRA `(.L_x_6783) ;  /* 0x00000000009c0947 */ /* 0x000fea0003800000 */
[----:B------:R-:W-:-:S03]  /*145f0*/  UMOV UR4, 0xffffffff ;  /* 0xffffffff00047882 */ /* 0x000fc60000000000 */
[----:B------:R-:W-:Y:S05]  /*14600*/  BRA.DIV UR4, `(.L_x_6784) ;  /* 0x0000001204f47947 */ /* 0x000fea000b800000 */
[----:B------:R-:W-:-:S13]  /*14610*/  ELECT P6, URZ, PT ;  /* 0x00000000003f782f */ /* 0x000fda00038c0000 */
.L_x_6840:
        /* <DEDUP_REMOVED lines=8> */
.L_x_6785:
        /* <DEDUP_REMOVED lines=14> */
.L_x_6841:
[----:B------:R-:W2:Y:S02]  /*14780*/  SYNCS.PHASECHK.TRANS64.TRYWAIT P0, [R7+URZ], R2 ;  /* 0x00000002070075a7 */ /* 0x000ea4000800017f */
[----:B--2---:R-:W-:Y:S05]  /*14790*/  @!P0 BRA `(.L_x_6787) ;  /* 0x0000001000c48947 */ /* 0x004fea0003800000 */
.L_x_6842:
[----:B------:R-:W-:Y:S05]  /*147a0*/  @!P2 BRA `(.L_x_6788) ;  /* 0x000000000004a947 */ /* 0x000fea0003800000 */
[----:B------:R-:W-:Y:S01]  /*147b0*/  BPT.TRAP 0x1 ;  /* 0x000000040000795c */ /* 0x000fe20000300000 */
.L_x_6788:
[----:B------:R-:W3:Y:S01]  /*147c0*/  LDL.LU R4, [R1] ;  /* 0x0000000001047983 */ /* 0x000ee20000300800 */
[----:B------:R-:W-:-:S04]  /*147d0*/  VIADD R0, R0, 0x38860 ;  /* 0x0003886000007836 */ /* 0x000fc80000000000 */
[----:B---3--:R-:W-:-:S04]  /*147e0*/  IMAD R4, R4, 0x8, R0 ;  /* 0x0000000804047824 */ /* 0x008fc800078e0200 */
[----:B------:R-:W3:Y:S02]  /*147f0*/  SYNCS.PHASECHK.TRANS64.TRYWAIT P0, [R4+URZ], R5 ;  /* 0x00000005040075a7 */ /* 0x000ee4000800017f */
[----:B---3--:R-:W-:Y:S05]  /*14800*/  @!P0 BRA `(.L_x_6789) ;  /* 0x0000001000bc8947 */ /* 0x008fea0003800000 */
.L_x_6843:
[----:B------:R-:W-:-:S07]  /*14810*/  IMAD R3, R3, 0x8, R0 ;  /* 0x0000000803037824 */ /* 0x000fce00078e0200 */
.L_x_6790:
[----:B----4-:R4:W0:Y:S02]  /*14820*/  SYNCS.PHASECHK.TRANS64.TRYWAIT P0, [R3+URZ], R2 ;  /* 0x00000002030075a7 */ /* 0x010824000800017f */
[----:B0-----:R-:W-:Y:S05]  /*14830*/  @!P0 NANOSLEEP.SYNCS 0x989680 ;  /* 0x009896800000895d */ /* 0x001fea0003900000 */
[----:B------:R-:W0:Y:S02]  /*14840*/  @!P0 SYNCS.PHASECHK.TRANS64 P0, [R3+URZ], R2 ;  /* 0x00000002030085a7 */ /* 0x000e24000800007f */
[----:B0-----:R-:W-:Y:S05]  /*14850*/  @!P0 BRA `(.L_x_6790) ;  /* 0xfffffffc00f08947 */ /* 0x001fea000383ffff */
.L_x_6783:
[----:B------:R-:W-:Y:S05]  /*14860*/  BSYNC B0 ;  /* 0x0000000000007941 */ /* 0x000fea0003800000 */
.L_x_6782:
[----:B------:R-:W-:Y:S05]  /*14870*/  EXIT ;  /* 0x000000000000794d */ /* 0x000fea0003800000 */
.L_x_6663:
[----:B0-----:R0:W1:Y:S02]  /*14880*/  SYNCS.PHASECHK.TRANS64.TRYWAIT P1, [R17+URZ+0x38800], R4 ;  /* 0x03880004110075a7 */ /* 0x001064000802017f */
[----:B-1----:R-:W-:Y:S05]  /*14890*/  @!P1 NANOSLEEP.SYNCS 0x989680 ;  /* 0x009896800000995d */ /* 0x002fea0003900000 */
[----:B------:R-:W1:Y:S02]  /*148a0*/  @!P1 SYNCS.PHASECHK.TRANS64 P1, [R17+URZ+0x38800], R4 ;  /* 0x03880004110095a7 */ /* 0x000e64000802007f */
[----:B-1----:R-:W-:Y:S05]  /*148b0*/  @!P1 BRA `(.L_x_6663) ;  /* 0xfffffffc00f09947 */ /* 0x002fea000383ffff */
[----:B------:R-:W-:Y:S05]  /*148c0*/  BRA `(.L_x_6791) ;  /* 0xfffffee800a47947 */ /* 0x000fea000383ffff */
.L_x_6667:
[----:B--2---:R2:W3:Y:S02]  /*148d0*/  SYNCS.PHASECHK.TRANS64.TRYWAIT P1, [R6+URZ+0x38830], R7 ;  /* 0x03883007060075a7 */ /* 0x0044e4000802017f */
[----:B---3--:R-:W-:Y:S05]  /*148e0*/  @!P1 NANOSLEEP.SYNCS 0x989680 ;  /* 0x009896800000995d */ /* 0x008fea0003900000 */
[----:B------:R-:W3:Y:S02]  /*148f0*/  @!P1 SYNCS.PHASECHK.TRANS64 P1, [R6+URZ+0x38830], R7 ;  /* 0x03883007060095a7 */ /* 0x000ee4000802007f */
[----:B---3--:R-:W-:Y:S05]  /*14900*/  @!P1 BRA `(.L_x_6667) ;  /* 0xfffffffc00f09947 */ /* 0x008fea000383ffff */
[----:B------:R-:W-:Y:S05]  /*14910*/  BRA `(.L_x_6666) ;  /* 0xfffffee800c47947 */ /* 0x000fea000383ffff */
.L_x_6668:
[----:B---3--:R3:W4:Y:S02]  /*14920*/  SYNCS.PHASECHK.TRANS64.TRYWAIT P1, [R17+URZ+0x38810], R4 ;  /* 0x03881004110075a7 */ /* 0x008724000802017f */
[----:B----4-:R-:W-:Y:S05]  /*14930*/  @!P1 NANOSLEEP.SYNCS 0x989680 ;  /* 0x009896800000995d */ /* 0x010fea0003900000 */
[----:B------:R-:W4:Y:S02]  /*14940*/  @!P1 SYNCS.PHASECHK.TRANS64 P1, [R17+URZ+0x38810], R4 ;  /* 0x03881004110095a7 */ /* 0x000f24000802007f */
[----:B----4-:R-:W-:Y:S05]  /*14950*/  @!P1 BRA `(.L_x_6668) ;  /* 0xfffffffc00f09947 */ /* 0x010fea000383ffff */
[----:B------:R-:W-:Y:S05]  /*14960*/  BRA `(.L_x_6792) ;  /* 0xfffffeec00507947 */ /* 0x000fea000383ffff */
.L_x_6672:
[----:B0-----:R0:W3:Y:S02]  /*14970*/  SYNCS.PHASECHK.TRANS64.TRYWAIT P1, [R6+URZ+0x38850], R7 ;  /* 0x03885007060075a7 */ /* 0x0010e4000802017f */
[----:B---3--:R-:W-:Y:S05]  /*14980*/  @!P1 NANOSLEEP.SYNCS 0x989680 ;  /* 0x009896800000995d */ /* 0x008fea0003900000 */
[----:B------:R-:W3:Y:S02]  /*14990*/  @!P1 SYNCS.PHASECHK.TRANS64 P1, [R6+URZ+0x38850], R7 ;  /* 0x03885007060095a7 */ /* 0x000ee4000802007f */
[----:B---3--:R-:W-:Y:S05]  /*149a0*/  @!P1 BRA `(.L_x_6672) ;  /* 0xfffffffc00f09947 */ /* 0x008fea000383ffff */
[----:B------:R-:W-:Y:S05]  /*149b0*/  BRA `(.L_x_6671) ;  /* 0xfffffeec00807947 */ /* 0x000fea000383ffff */
.L_x_6677:
[----:B-1----:R1:W2:Y:S02]  /*149c0*/  SYNCS.PHASECHK.TRANS64.TRYWAIT P2, [R10+URZ+0x38830], R5 ;  /* 0x038830050a0075a7 */ /* 0x0022a4000804017f */
[----:B--2---:R-:W-:Y:S05]  /*149d0*/  @!P2 NANOSLEEP.SYNCS 0x989680 ;  /* 0x009896800000a95d */ /* 0x004fea0003900000 */
[----:B------:R-:W2:Y:S02]  /*149e0*/  @!P2 SYNCS.PHASECHK.TRANS64 P2, [R10+URZ+0x38830], R5 ;  /* 0x038830050a00a5a7 */ /* 0x000ea4000804007f */
[----:B--2---:R-:W-:Y:S05]  /*149f0*/  @!P2 BRA `(.L_x_6677) ;  /* 0xfffffffc00f0a947 */ /* 0x004fea000383ffff */
[----:B------:R-:W-:Y:S05]  /*14a00*/  BRA `(.L_x_6676) ;  /* 0xffffff1400587947 */ /* 0x000fea000383ffff */
.L_x_6681:
[----:B---3--:R3:W4:Y:S02]  /*14a10*/  SYNCS.PHASECHK.TRANS64.TRYWAIT P2, [R10+URZ+0x38850], R5 ;  /* 0x038850050a0075a7 */ /* 0x008724000804017f */
[----:B----4-:R-:W-:Y:S05]  /*14a20*/  @!P2 NANOSLEEP.SYNCS 0x989680 ;  /* 0x009896800000a95d */ /* 0x010fea0003900000 */
[----:B------:R-:W4:Y:S02]  /*14a30*/  @!P2 SYNCS.PHASECHK.TRANS64 P2, [R10+URZ+0x38850], R5 ;  /* 0x038850050a00a5a7 */ /* 0x000f24000804007f */
[----:B----4-:R-:W-:Y:S05]  /*14a40*/  @!P2 BRA `(.L_x_6681) ;  /* 0xfffffffc00f0a947 */ /* 0x010fea000383ffff */
[----:B------:R-:W-:Y:S05]  /*14a50*/  BRA `(.L_x_6680) ;  /* 0xffffff1400bc7947 */ /* 0x000fea000383ffff */
.L_x_6687:
[----:B-1----:R1:W2:Y:S02]  /*14a60*/  SYNCS.PHASECHK.TRANS64.TRYWAIT P2, [R9+URZ+0x38830], R8 ;  /* 0x03883008090075a7 */ /* 0x0022a4000804017f */
[----:B--2---:R-:W-:Y:S05]  /*14a70*/  @!P2 NANOSLEEP.SYNCS 0x989680 ;  /* 0x009896800000a95d */ /* 0x004fea0003900000 */
[----:B------:R-:W2:Y:S02]  /*14a80*/  @!P2 SYNCS.PHASECHK.TRANS64 P2, [R9+URZ+0x38830], R8 ;  /* 0x038830080900a5a7 */ /* 0x000ea4000804007f */
[----:B--2---:R-:W-:Y:S05]  /*14a90*/  @!P2 BRA `(.L_x_6687) ;  /* 0xfffffffc00f0a947 */ /* 0x004fea000383ffff */
[----:B------:R-:W-:Y:S05]  /*14aa0*/  BRA `(.L_x_6686) ;  /* 0xffffff4400c07947 */ /* 0x000fea000383ffff */
.L_x_6691:
[----:B---3--:R3:W4:Y:S02]  /*14ab0*/  SYNCS.PHASECHK.TRANS64.TRYWAIT P2, [R9+URZ+0x38850], R8 ;  /* 0x03885008090075a7 */ /* 0x008724000804017f */
[----:B----4-:R-:W-:Y:S05]  /*14ac0*/  @!P2 NANOSLEEP.SYNCS 0x989680 ;  /* 0x009896800000a95d */ /* 0x010fea0003900000 */
[----:B------:R-:W4:Y:S02]  /*14ad0*/  @!P2 SYNCS.PHASECHK.TRANS64 P2, [R9+URZ+0x38850], R8 ;  /* 0x038850080900a5a7 */ /* 0x000f24000804007f */
[----:B----4-:R-:W-:Y:S05]  /*14ae0*/  @!P2 BRA `(.L_x_6691) ;  /* 0xfffffffc00f0a947 */ /* 0x010fea000383ffff */
[----:B------:R-:W-:Y:S05]  /*14af0*/  BRA `(.L_x_6690) ;  /* 0xffffff4800247947 */ /* 0x000fea000383ffff */
.L_x_6724:
        /* <DEDUP_REMOVED lines=11> */
.L_x_6794:
[----:B------:R-:W-:Y:S05]  /*14bb0*/  BSYNC B0 ;  /* 0x0000000000007941 */ /* 0x000fea0003800000 */
.L_x_6793:
[----:B------:R-:W-:Y:S05]  /*14bc0*/  BRA `(.L_x_6795) ;  /* 0xffffffc000387947 */ /* 0x000fea000383ffff */
.L_x_6725:
[----:B------:R-:W-:Y:S01]  /*14bd0*/  BSSY B0, `(.L_x_6796) ;  /* 0x0000006000007945 */ /* 0x000fe20003800000 */
[----:B------:R-:W-:-:S07]  /*14be0*/  MOV R15, 0xffffffff ;  /* 0xffffffff000f7802 */ /* 0x000fce0000000f00 */
[----:B------:R-:W-:Y:S05]  /*14bf0*/  WARPSYNC.COLLECTIVE R15, `(.L_x_6797) ;  /* 0x000000000f0c7348 */ /* 0x000fea0003c00000 */
[----:B------:R-:W-:Y:S02]  /*14c00*/  ELECT P6, UR62, PT ;  /* 0x00000000003e782f */ /* 0x000fe400038c0000 */
[----:B------:R-:W-:Y:S01]  /*14c10*/  MOV R14, UR62 ;  /* 0x0000003e000e7c02 */ /* 0x000fe20008000f00 */
[----:B------:R-:W-:Y:S10]  /*14c20*/  ENDCOLLECTIVE ;  /* 0x000000000000791b */ /* 0x000ff40003800000 */
.L_x_6797:
[----:B------:R-:W-:Y:S05]  /*14c30*/  BSYNC B0 ;  /* 0x0000000000007941 */ /* 0x000fea0003800000 */
.L_x_6796:
[----:B------:R-:W-:Y:S05]  /*14c40*/  BRA `(.L_x_6798) ;  /* 0xffffffc000287947 */ /* 0x000fea000383ffff */
.L_x_6728:
[----:B0-----:R0:W1:Y:S02]  /*14c50*/  SYNCS.PHASECHK.TRANS64.TRYWAIT P0, [R8+URZ+0x38840], R10 ;  /* 0x0388400a080075a7 */ /* 0x001064000800017f */
[----:B-1----:R-:W-:Y:S05]  /*14c60*/  @!P0 NANOSLEEP.SYNCS 0x989680 ;  /* 0x009896800000895d */ /* 0x002fea0003900000 */
[----:B------:R-:W1:Y:S02]  /*14c70*/  @!P0 SYNCS.PHASECHK.TRANS64 P0, [R8+URZ+0x38840], R10 ;  /* 0x0388400a080085a7 */ /* 0x000e64000800007f */
[----:B-1----:R-:W-:Y:S05]  /*14c80*/  @!P0 BRA `(.L_x_6728) ;  /* 0xfffffffc00f08947 */ /* 0x002fea000383ffff */
[----:B------:R-:W-:Y:S05]  /*14c90*/  BRA `(.L_x_6799) ;  /* 0xffffffc000907947 */ /* 0x000fea000383ffff */
.L_x_6732:
        /* <DEDUP_REMOVED lines=8> */
.L_x_6735:
[----:B0-----:R0:W1:Y:S02]  /*14d20*/  SYNCS.PHASECHK.TRANS64.TRYWAIT P0, [R6+URZ+0x38860], R8 ;  /* 0x03886008060075a7 */ /* 0x001064000800017f */
[----:B-1----:R-:W-:Y:S05]  /*14d30*/  @!P0 NANOSLEEP.SYNCS 0x989680 ;  /* 0x009896800000895d */ /* 0x002fea0003900000 */
[----:B------:R-:W1:Y:S02]  /*14d40*/  @!P0 SYNCS.PHASECHK.TRANS64 P0, [R6+URZ+0x38860], R8 ;  /* 0x03886008060085a7 */ /* 0x000e64000800007f */
[----:B-1----:R-:W-:Y:S05]  /*14d50*/  @!P0 BRA `(.L_x_6735) ;  /* 0xfffffffc00f08947 */ /* 0x002fea000383ffff */
[----:B------:R-:W-:Y:S05]  /*14d60*/  BRA `(.L_x_6801) ;  /* 0xffffffc8008c7947 */ /* 0x000fea000383ffff */
.L_x_6744:
[----:B-1----:R1:W2:Y:S02]  /*14d70*/  SYNCS.PHASECHK.TRANS64.TRYWAIT P0, [R2+URZ+0x38840], R3 ;  /* 0x03884003020075a7 */ /* 0x0022a4000800017f */
[----:B--2---:R-:W-:Y:S05]  /*14d80*/  @!P0 NANOSLEEP.SYNCS 0x989680 ;  /* 0x009896800000895d */ /* 0x004fea0003900000 */
[----:B------:R-:W2:Y:S02]  /*14d90*/  @!P0 SYNCS.PHASECHK.TRANS64 P0, [R2+URZ+0x38840], R3 ;  /* 0x03884003020085a7 */ /* 0x000ea4000800007f */
[----:B--2---:R-:W-:Y:S05]  /*14da0*/  @!P0 BRA `(.L_x_6744) ;  /* 0xfffffffc00f08947 */ /* 0x004fea000383ffff */
[----:B------:R-:W-:Y:S05]  /*14db0*/  BRA `(.L_x_6802) ;  /* 0xffffffd000587947 */ /* 0x000fea000383ffff */
.L_x_6746:
[----:B0-----:R0:W2:Y:S02]  /*14dc0*/  SYNCS.PHASECHK.TRANS64.TRYWAIT P0, [R2+URZ+0x38860], R3 ;  /* 0x03886003020075a7 */ /* 0x0010a4000800017f */
[----:B--2---:R-:W-:Y:S05]  /*14dd0*/  @!P0 NANOSLEEP.SYNCS 0x989680 ;  /* 0x009896800000895d */ /* 0x004fea0003900000 */
[----:B------:R-:W2:Y:S02]  /*14de0*/  @!P0 SYNCS.PHASECHK.TRANS64 P0, [R2+URZ+0x38860], R3 ;  /* 0x03886003020085a7 */ /* 0x000ea4000800007f */
[----:B--2---:R-:W-:Y:S05]  /*14df0*/  @!P0 BRA `(.L_x_6746) ;  /* 0xfffffffc00f08947 */ /* 0x004fea000383ffff */
[----:B------:R-:W-:Y:S05]  /*14e00*/  BRA `(.L_x_6803) ;  /* 0xffffffd000c87947 */ /* 0x000fea000383ffff */
.L_x_6751:
[----:B-1----:R1:W2:Y:S02]  /*14e10*/  SYNCS.PHASECHK.TRANS64.TRYWAIT P0, [R2+URZ+0x38840], R3 ;  /* 0x03884003020075a7 */ /* 0x0022a4000800017f */
[----:B--2---:R-:W-:Y:S05]  /*14e20*/  @!P0 NANOSLEEP.SYNCS 0x989680 ;  /* 0x009896800000895d */ /* 0x004fea0003900000 */
[----:B------:R-:W2:Y:S02]  /*14e30*/  @!P0 SYNCS.PHASECHK.TRANS64 P0, [R2+URZ+0x38840], R3 ;  /* 0x03884003020085a7 */ /* 0x000ea4000800007f */
[----:B--2---:R-:W-:Y:S05]  /*14e40*/  @!P0 BRA `(.L_x_6751) ;  /* 0xfffffffc00f08947 */ /* 0x004fea000383ffff */
[----:B------:R-:W-:Y:S05]  /*14e50*/  BRA `(.L_x_6804) ;  /* 0xffffffd800607947 */ /* 0x000fea000383ffff */
.L_x_6753:
[----:B0-----:R0:W2:Y:S02]  /*14e60*/  SYNCS.PHASECHK.TRANS64.TRYWAIT P1, [R2+URZ+0x38860], R3 ;  /* 0x03886003020075a7 */ /* 0x0010a4000802017f */
[----:B--2---:R-:W-:Y:S05]  /*14e70*/  @!P1 NANOSLEEP.SYNCS 0x989680 ;  /* 0x009896800000995d */ /* 0x004fea0003900000 */
[----:B------:R-:W2:Y:S02]  /*14e80*/  @!P1 SYNCS.PHASECHK.TRANS64 P1, [R2+URZ+0x38860], R3 ;  /* 0x03886003020095a7 */ /* 0x000ea4000802007f */
[----:B--2---:R-:W-:Y:S05]  /*14e90*/  @!P1 BRA `(.L_x_6753) ;  /* 0xfffffffc00f09947 */ /* 0x004fea000383ffff */
[----:B------:R-:W-:Y:S05]  /*14ea0*/  BRA `(.L_x_6805) ;  /* 0xffffffd800cc7947 */ /* 0x000fea000383ffff */
.L_x_6758:
[----:B--2---:R2:W3:Y:S02]  /*14eb0*/  SYNCS.PHASECHK.TRANS64.TRYWAIT P0, [R2+URZ+0x38840], R3 ;  /* 0x03884003020075a7 */ /* 0x0044e4000800017f */
[----:B---3--:R-:W-:Y:S05]  /*14ec0*/  @!P0 NANOSLEEP.SYNCS 0x989680 ;  /* 0x009896800000895d */ /* 0x008fea0003900000 */
[----:B------:R-:W3:Y:S02]  /*14ed0*/  @!P0 SYNCS.PHASECHK.TRANS64 P0, [R2+URZ+0x38840], R3 ;  /* 0x03884003020085a7 */ /* 0x000ee4000800007f */
[----:B---3--:R-:W-:Y:S05]  /*14ee0*/  @!P0 BRA `(.L_x_6758) ;  /* 0xfffffffc00f08947 */ /* 0x008fea000383ffff */
[----:B------:R-:W-:Y:S05]  /*14ef0*/  BRA `(.L_x_6806) ;  /* 0xffffffe000487947 */ /* 0x000fea000383ffff */
.L_x_6760:
[----:B0-----:R0:W1:Y:S02]  /*14f00*/  SYNCS.PHASECHK.TRANS64.TRYWAIT P1, [R2+URZ+0x38860], R3 ;  /* 0x03886003020075a7 */ /* 0x001064000802017f */
[----:B-1----:R-:W-:Y:S05]  /*14f10*/  @!P1 NANOSLEEP.SYNCS 0x989680 ;  /* 0x009896800000995d */ /* 0x002fea0003900000 */
[----:B------:R-:W1:Y:S02]  /*14f20*/  @!P1 SYNCS.PHASECHK.TRANS64 P1, [R2+URZ+0x38860], R3 ;  /* 0x03886003020095a7 */ /* 0x000e64000802007f */
[----:B-1----:R-:W-:Y:S05]  /*14f30*/  @!P1 BRA `(.L_x_6760) ;  /* 0xfffffffc00f09947 */ /* 0x002fea000383ffff */
[----:B------:R-:W-:Y:S05]  /*14f40*/  BRA `(.L_x_6807) ;  /* 0xffffffe000b87947 */ /* 0x000fea000383ffff */
.L_x_6765:
        /* <DEDUP_REMOVED lines=8> */
.L_x_6809:
[----:B------:R-:W-:Y:S05]  /*14fd0*/  BSYNC B0 ;  /* 0x0000000000007941 */ /* 0x000fea0003800000 */
.L_x_6808:
        /* <DEDUP_REMOVED lines=8> */
.L_x_6810:
[----:B------:R-:W-:Y:S01]  /*15060*/  MOV R16, R14 ;  /* 0x0000000e00107202 */ /* 0x000fe20000000f00 */
[----:B------:R-:W-:Y:S06]  /*15070*/  BRA `(.L_x_6811) ;  /* 0xffffffe800087947 */ /* 0x000fec000383ffff */
.L_x_6768:
[----:B------:R-:W-:Y:S01]  /*15080*/  BSSY B0, `(.L_x_6812) ;  /* 0x0000008000007945 */ /* 0x000fe20003800000 */
[----:B-----5:R-:W-:Y:S02]  /*15090*/  IMAD.MOV.U32 R13, RZ, RZ, R3 ;  /* 0x000000ffff0d7224 */ /* 0x020fe400078e0003 */
[----:B------:R-:W-:Y:S02]  /*150a0*/  IMAD.MOV.U32 R12, RZ, RZ, 0x1 ;  /* 0x00000001ff0c7424 */ /* 0x000fe400078e00ff */
[----:B------:R-:W-:Y:S02]  /*150b0*/  IMAD.MOV.U32 R11, RZ, RZ, RZ ;  /* 0x000000ffff0b7224 */ /* 0x000fe400078e00ff */
[----:B------:R-:W-:-:S07]  /*150c0*/  IMAD.MOV.U32 R15, RZ, RZ, -0x1 ;  /* 0xffffffffff0f7424 */ /* 0x000fce00078e00ff */
[----:B01234-:R-:W-:Y:S05]  /*150d0*/  WARPSYNC.COLLECTIVE R15, `(.L_x_6813) ;  /* 0x000000000f087348 */ /* 0x01ffea0003c00000 */
[----:B------:R0:W0:Y:S02]  /*150e0*/  SHFL.UP P6, R14, R13, R12, R11 ;  /* 0x0400000c0d0e7389 */ /* 0x00002400000c000b */
[----:B01234-:R-:W-:Y:S01]  /*150f0*/  ENDCOLLECTIVE ;  /* 0x000000000000791b */ /* 0x01ffe20003800000 */
.L_x_6813:
[----:B------:R-:W-:Y:S05]  /*15100*/  BSYNC B0 ;  /* 0x0000000000007941 */ /* 0x000fea0003800000 */
.L_x_6812:
        /* <DEDUP_REMOVED lines=10> */
.L_x_6814:
        /* <DEDUP_REMOVED lines=8> */
.L_x_6815:
        /* <DEDUP_REMOVED lines=8> */
.L_x_6816:
        /* <DEDUP_REMOVED lines=8> */
.L_x_6817:
        /* <DEDUP_REMOVED lines=8> */
.L_x_6818:
[----:B------:R-:W-:Y:S05]  /*153b0*/  BRA `(.L_x_6819) ;  /* 0xffffffe400d07947 */ /* 0x000fea000383ffff */
.L_x_6773:
        /* <DEDUP_REMOVED lines=8> */
.L_x_6821:
[----:B------:R-:W-:Y:S05]  /*15440*/  BSYNC B0 ;  /* 0x0000000000007941 */ /* 0x000fea0003800000 */
.L_x_6820:
        /* <DEDUP_REMOVED lines=10> */
.L_x_6822:
        /* <DEDUP_REMOVED lines=8> */
.L_x_6823:
        /* <DEDUP_REMOVED lines=8> */
.L_x_6824:
        /* <DEDUP_REMOVED lines=8> */
.L_x_6825:
        /* <DEDUP_REMOVED lines=8> */
.L_x_6826:
[----:B------:R-:W-:Y:S05]  /*156f0*/  BRA `(.L_x_6827) ;  /* 0xffffffe400b87947 */ /* 0x000fea000383ffff */
.L_x_6775:
[----:B------:R-:W-:Y:S01]  /*15700*/  BSSY B0, `(.L_x_6828) ;  /* 0x0000006000007945 */ /* 0x000fe20003800000 */
[----:B------:R-:W-:Y:S01]  /*15710*/  PLOP3.LUT P6, PT, P6, PT, PT, 0x8, 0x0 ;  /* 0x000000000000781c */ /* 0x000fe200037ce170 */
[----:B------:R-:W-:-:S12]  /*15720*/  IMAD.MOV.U32 R15, RZ, RZ, -0x1 ;  /* 0xffffffffff0f7424 */ /* 0x000fd800078e00ff */
[----:B0-----:R-:W-:Y:S05]  /*15730*/  WARPSYNC.COLLECTIVE R15, `(.L_x_6829) ;  /* 0x000000000f087348 */ /* 0x001fea0003c00000 */
[----:B------:R-:W-:Y:S01]  /*15740*/  VOTE.ANY R14, PT, P6 ;  /* 0x00000000000e7806 */ /* 0x000fe200030e0100 */
[----:B0-----:R-:W-:Y:S06]  /*15750*/  ENDCOLLECTIVE ;  /* 0x000000000000791b */ /* 0x001fec0003800000 */
.L_x_6829:
[----:B------:R-:W-:Y:S05]  /*15760*/  BSYNC B0 ;  /* 0x0000000000007941 */ /* 0x000fea0003800000 */
.L_x_6828:
        /* <DEDUP_REMOVED lines=9> */
.L_x_6830:
[----:B------:R-:W-:Y:S01]  /*15800*/  IMAD.MOV.U32 R17, RZ, RZ, R14 ;  /* 0x000000ffff117224 */ /* 0x000fe200078e000e */
[----:B------:R-:W-:Y:S06]  /*15810*/  BRA `(.L_x_6831) ;  /* 0xffffffe400a87947 */ /* 0x000fec000383ffff */
.L_x_6777:
[----:B------:R-:W-:Y:S01]  /*15820*/  BSSY B0, `(.L_x_6832) ;  /* 0x0000007000007945 */ /* 0x000fe20003800000 */
[----:B------:R-:W-:Y:S01]  /*15830*/  MOV R13, R2 ;  /* 0x00000002000d7202 */ /* 0x000fe20000000f00 */
[----:B------:R-:W-:Y:S02]  /*15840*/  IMAD.MOV.U32 R11, RZ, RZ, 0x1f ;  /* 0x0000001fff0b7424 */ /* 0x000fe400078e00ff */
[----:B------:R-:W-:-:S07]  /*15850*/  IMAD.MOV.U32 R15, RZ, RZ, -0x1 ;  /* 0xffffffffff0f7424 */ /* 0x000fce00078e00ff */
[----:B012---:R-:W-:Y:S05]  /*15860*/  WARPSYNC.COLLECTIVE R15, `(.L_x_6833) ;  /* 0x000000000f087348 */ /* 0x007fea0003c00000 */
[----:B------:R3:W4:Y:S02]  /*15870*/  SHFL.IDX P6, R14, R13, R12, R11 ;  /* 0x0000000c0d0e7389 */ /* 0x00072400000c000b */
[----:B01234-:R-:W-:Y:S01]  /*15880*/  ENDCOLLECTIVE ;  /* 0x000000000000791b */ /* 0x01ffe20003800000 */
.L_x_6833:
[----:B------:R-:W-:Y:S05]  /*15890*/  BSYNC B0 ;  /* 0x0000000000007941 */ /* 0x000fea0003800000 */
.L_x_6832:
[----:B------:R-:W-:Y:S01]  /*158a0*/  IMAD.MOV.U32 R8, RZ, RZ, R14 ;  /* 0x000000ffff087224 */ /* 0x000fe200078e000e */
[----:B------:R-:W-:Y:S06]  /*158b0*/  BRA `(.L_x_6776) ;  /* 0xffffffe4009c7947 */ /* 0x000fec000383ffff */
.L_x_6780:
[----:B-1----:R1:W3:Y:S02]  /*158c0*/  SYNCS.PHASECHK.TRANS64.TRYWAIT P0, [R0+URZ+0x38820], R3 ;  /* 0x03882003000075a7 */ /* 0x0022e4000800017f */
[----:B---3--:R-:W-:Y:S05]  /*158d0*/  @!P0 NANOSLEEP.SYNCS 0x989680 ;  /* 0x009896800000895d */ /* 0x008fea0003900000 */
[----:B------:R-:W3:Y:S02]  /*158e0*/  @!P0 SYNCS.PHASECHK.TRANS64 P0, [R0+URZ+0x38820], R3 ;  /* 0x03882003000085a7 */ /* 0x000ee4000800007f */
[----:B---3--:R-:W-:Y:S05]  /*158f0*/  @!P0 BRA `(.L_x_6780) ;  /* 0xfffffffc00f08947 */ /* 0x008fea000383ffff */
[----:B------:R-:W-:Y:S05]  /*15900*/  BRA `(.L_x_6834) ;  /* 0xffffffec00147947 */ /* 0x000fea000383ffff */
.L_x_6781:
        /* <DEDUP_REMOVED lines=11> */
.L_x_6836:
[----:B------:R-:W-:Y:S05]  /*159c0*/  BSYNC B0 ;  /* 0x0000000000007941 */ /* 0x000fea0003800000 */
.L_x_6835:
[----:B------:R-:W-:Y:S05]  /*159d0*/  BRA `(.L_x_6837) ;  /* 0xffffffe800f87947 */ /* 0x000fea000383ffff */
.L_x_6784:
[----:B------:R-:W-:Y:S01]  /*159e0*/  BSSY B1, `(.L_x_6838) ;  /* 0x0000006000017945 */ /* 0x000fe20003800000 */
[----:B------:R-:W-:-:S07]  /*159f0*/  IMAD.MOV.U32 R15, RZ, RZ, -0x1 ;  /* 0xffffffffff0f7424 */ /* 0x000fce00078e00ff */
[----:B012---:R-:W-:Y:S05]  /*15a00*/  WARPSYNC.COLLECTIVE R15, `(.L_x_6839) ;  /* 0x000000000f0c7348 */ /* 0x007fea0003c00000 */
[----:B------:R-:W-:Y:S02]  /*15a10*/  ELECT P6, UR62, PT ;  /* 0x00000000003e782f */ /* 0x000fe400038c0000 */
[----:B------:R-:W-:Y:S01]  /*15a20*/  MOV R14, UR62 ;  /* 0x0000003e000e7c02 */ /* 0x000fe20008000f00 */
[----:B012---:R-:W-:Y:S10]  /*15a30*/  ENDCOLLECTIVE ;  /* 0x000000000000791b */ /* 0x007ff40003800000 */
.L_x_6839:
[----:B------:R-:W-:Y:S05]  /*15a40*/  BSYNC B1 ;  /* 0x0000000000017941 */ /* 0x000fea0003800000 */
.L_x_6838:
[----:B------:R-:W-:Y:S05]  /*15a50*/  BRA `(.L_x_6840) ;  /* 0xffffffe800f07947 */ /* 0x000fea000383ffff */
.L_x_6786:
[----:B-1----:R1:W2:Y:S02]  /*15a60*/  SYNCS.PHASECHK.TRANS64.TRYWAIT P0, [R6+URZ], R5 ;  /* 0x00000005060075a7 */ /* 0x0022a4000800017f */
[----:B--2---:R-:W-:Y:S05]  /*15a70*/  @!P0 NANOSLEEP.SYNCS 0x989680 ;  /* 0x009896800000895d */ /* 0x004fea0003900000 */
[----:B------:R-:W2:Y:S02]  /*15a80*/  @!P0 SYNCS.PHASECHK.TRANS64 P0, [R6+URZ], R5 ;  /* 0x00000005060085a7 */ /* 0x000ea4000800007f */
[----:B--2---:R-:W-:Y:S05]  /*15a90*/  @!P0 BRA `(.L_x_6786) ;  /* 0xfffffffc00f08947 */ /* 0x004fea000383ffff */
[----:B------:R-:W-:Y:S05]  /*15aa0*/  BRA `(.L_x_6841) ;  /* 0xffffffec00347947 */ /* 0x000fea000383ffff */
.L_x_6787:
[----:B--2---:R2:W3:Y:S02]  /*15ab0*/  SYNCS.PHASECHK.TRANS64.TRYWAIT P0, [R7+URZ], R2 ;  /* 0x00000002070075a7 */ /* 0x0044e4000800017f */
[----:B---3--:R-:W-:Y:S05]  /*15ac0*/  @!P0 NANOSLEEP.SYNCS 0x989680 ;  /* 0x009896800000895d */ /* 0x008fea0003900000 */
[----:B------:R-:W3:Y:S02]  /*15ad0*/  @!P0 SYNCS.PHASECHK.TRANS64 P0, [R7+URZ], R2 ;  /* 0x00000002070085a7 */ /* 0x000ee4000800007f */
[----:B---3--:R-:W-:Y:S05]  /*15ae0*/  @!P0 BRA `(.L_x_6787) ;  /* 0xfffffffc00f08947 */ /* 0x008fea000383ffff */
[----:B------:R-:W-:Y:S05]  /*15af0*/  BRA `(.L_x_6842) ;  /* 0xffffffec00287947 */ /* 0x000fea000383ffff */
.L_x_6789:
[----:B---3--:R3:W4:Y:S02]  /*15b00*/  SYNCS.PHASECHK.TRANS64.TRYWAIT P0, [R4+URZ], R5 ;  /* 0x00000005040075a7 */ /* 0x008724000800017f */
[----:B----4-:R-:W-:Y:S05]  /*15b10*/  @!P0 NANOSLEEP.SYNCS 0x989680 ;  /* 0x009896800000895d */ /* 0x010fea0003900000 */
[----:B------:R-:W4:Y:S02]  /*15b20*/  @!P0 SYNCS.PHASECHK.TRANS64 P0, [R4+URZ], R5 ;  /* 0x00000005040085a7 */ /* 0x000f24000800007f */
[----:B----4-:R-:W-:Y:S05]  /*15b30*/  @!P0 BRA `(.L_x_6789) ;  /* 0xfffffffc00f08947 */ /* 0x010fea000383ffff */
[----:B------:R-:W-:Y:S05]  /*15b40*/  BRA `(.L_x_6843) ;  /* 0xffffffec00307947 */ /* 0x000fea000383ffff */
.L_x_6844:
        /* <DEDUP_REMOVED lines=11> */
.L_x_11956:


//--------------------- .text._ZN7cutlass13device_kernelIN5flash11enable_sm90INS1_16FlashAttnFwdSm90INS1_25CollectiveMainloopFwdSm90ILi2EN4cute5tupleIJNS5_1CILi1EEES8_S8_EEENS6_IJNS7_ILi64EEESA_SA_EEELi512ENS_6half_tEfNS_4arch4Sm90ELb1ELb0ELb0ELb1ELb0ELb1ELb1ELb0ELb0ELb0ELb0ELb0EEENS1_21CollectiveEpilogueFwdINS6_IJSA_NS7_ILi512EEESA_EEES9_SC_SE_Li256ELb1ELb0ELb0ELb0EEENS1_36VarlenDynamicPersistentTileSchedulerILi64ELi64ELi256ELi32ELb0ELb0ELb1ELb1ELb1ELb1EEEEEEEEEvNT_6ParamsE --------------------------
	.section	.text._ZN7cutlass13device_kernelIN5flash11enable_sm90INS1_16FlashAttnFwdSm90INS1_25CollectiveMainloopFwdSm90ILi2EN4cute5tupleIJNS5_1CILi1EEES8_S8_EEENS6_IJNS7_ILi64EEESA_SA_EEELi512ENS_6half_tEfNS_4arch4Sm90ELb1ELb0ELb0ELb1ELb0ELb1ELb1ELb0ELb0ELb0ELb0ELb0EEENS1_21CollectiveEpilogueFwdINS6_IJSA_NS7_ILi512EEESA_EEES9_SC_SE_Li256ELb1ELb0ELb0ELb0EEENS1_36VarlenDynamicPersistentTileSchedulerILi64ELi64ELi256ELi32ELb0ELb0ELb1ELb1ELb1ELb1EEEEEEEEEvNT_6ParamsE,"ax",@progbits
	.align	128
.text._ZN7cutlass13device_kernelIN5flash11enable_sm90INS1_16FlashAttnFwdSm90INS1_25CollectiveMainloopFwdSm90ILi2EN4cute5tupleIJNS5_1CILi1EEES8_S8_EEENS6_IJNS7_ILi64EEESA_SA_EEELi512ENS_6half_tEfNS_4arch4Sm90ELb1ELb0ELb0ELb1ELb0ELb1ELb1ELb0ELb0ELb0ELb0ELb0EEENS1_21CollectiveEpilogueFwdINS6_IJSA_NS7_ILi512EEESA_EEES9_SC_SE_Li256ELb1ELb0ELb0ELb0EEENS1_36VarlenDynamicPersistentTileSchedulerILi64ELi64ELi256ELi32ELb0ELb0ELb1ELb1ELb1ELb1EEEEEEEEEvNT_6ParamsE:
        .type           _ZN7cutlass13device_kernelIN5flash11enable_sm90INS1_16FlashAttnFwdSm90INS1_25CollectiveMainloopFwdSm90ILi2EN4cute5tupleIJNS5_1CILi1EEES8_S8_EEENS6_IJNS7_ILi64EEESA_SA_EEELi512ENS_6half_tEfNS_4arch4Sm90ELb1ELb0ELb0ELb1ELb0ELb1ELb1ELb0ELb0ELb0ELb0ELb0EEENS1_21CollectiveEpilogueFwdINS6_IJSA_NS7_ILi512EEESA_EEES9_SC_SE_Li256ELb1ELb0ELb0ELb0EEENS1_36VarlenDynamicPersistentTileSchedulerILi64ELi64ELi256ELi32ELb0ELb0ELb1ELb1ELb1ELb1EEEEEEEEEvNT_6ParamsE,@function
        .size           _ZN7cutlass13device_kernelIN5flash11enable_sm90INS1_16FlashAttnFwdSm90INS1_25CollectiveMainloopFwdSm90ILi2EN4cute5tupleIJNS5_1CILi1EEES8_S8_EEENS6_IJNS7_ILi64EEESA_SA_EEELi512ENS_6half_tEfNS_4arch4Sm90ELb1ELb0ELb0ELb1ELb0ELb1ELb1ELb0ELb0ELb0ELb0ELb0EEENS1_21CollectiveEpilogueFwdINS6_IJSA_NS7_ILi512EEESA_EEES9_SC_SE_Li256ELb1ELb0ELb0ELb0EEENS1_36VarlenDynamicPersistentTileSchedulerILi64ELi64ELi256ELi32ELb0ELb0ELb1ELb1ELb1ELb1EEEEEEEEEvNT_6ParamsE,(.L_x_11957 - _ZN7cutlass13device_kernelIN5flash11enable_sm90INS1_16FlashAttnFwdSm90INS1_25CollectiveMainloopFwdSm90ILi2EN4cute5tupleIJNS5_1CILi1EEES8_S8_EEENS6_IJNS7_ILi64EEESA_SA_EEELi512ENS_6half_tEfNS_4arch4Sm90ELb1ELb0ELb0ELb1ELb0ELb1ELb1ELb0ELb0ELb0ELb0ELb0EEENS1_21CollectiveEpilogueFwdINS6_IJSA_NS7_ILi512EEESA_EEES9_SC_SE_Li256ELb1ELb0ELb0ELb0EEENS1_36VarlenDynamicPersistentTileSchedulerILi64ELi64ELi256ELi32ELb0ELb0ELb1ELb1ELb1ELb1EEEEEEEEEvNT_6ParamsE)
        .other          _ZN7cutlass13device_kernelIN5flash11enable_sm90INS1_16FlashAttnFwdSm90INS1_25CollectiveMainloopFwdSm90ILi2EN4cute5tupleIJNS5_1CILi1EEES8_S8_EEENS6_IJNS7_ILi64EEESA_SA_EEELi512ENS_6half_tEfNS_4arch4Sm90ELb1ELb0ELb0ELb1ELb0ELb1ELb1ELb0ELb0ELb0ELb0ELb0EEENS1_21CollectiveEpilogueFwdINS6_IJSA_NS7_ILi512EEESA_EEES9_SC_SE_Li256ELb1ELb0ELb0ELb0EEENS1_36VarlenDynamicPersistentTileSchedulerILi64ELi64ELi256ELi32ELb0ELb0ELb1ELb1ELb1ELb1EEEEEEEEEvNT_6ParamsE,@"STO_CUDA_ENTRY STV_DEFAULT"
_ZN7cutlass13device_kernelIN5flash11enable_sm90INS1_16FlashAttnFwdSm90INS1_25CollectiveMainloopFwdSm90ILi2EN4cute5tupleIJNS5_1CILi1EEES8_S8_EEENS6_IJNS7_ILi64EEESA_SA_EEELi512ENS_6half_tEfNS_4arch4Sm90ELb1ELb0ELb0ELb1ELb0ELb1ELb1ELb0ELb0ELb0ELb0ELb0EEENS1_21CollectiveEpilogueFwdINS6_IJSA_NS7_ILi512EEESA_EEES9_SC_SE_Li256ELb1ELb0ELb0ELb0EEENS1_36VarlenDynamicPersistentTileSchedulerILi64ELi64ELi256ELi32ELb0ELb0ELb1ELb1ELb1ELb1EEEEEEEEEvNT_6ParamsE:
        /* <DEDUP_REMOVED lines=29> */
.L_x_6846:
[----:B------:R-:W-:Y:S05]  /*01d0*/  BSYNC B0 ;  /* 0x0000000000007941 */ /* 0x000fea0003800000 */
.L_x_6845:
        /* <DEDUP_REMOVED lines=39> */
.L_x_6847:
        /* <DEDUP_REMOVED lines=22> */
.L_x_6848:
        /* <DEDUP_REMOVED lines=18> */
.L_x_6849:
        /* <DEDUP_REMOVED lines=22> */
.L_x_6850:
        /* <DEDUP_REMOVED lines=22> */
.L_x_6851:
        /* <DEDUP_REMOVED lines=9> */
.L_x_6854:
        /* <DEDUP_REMOVED lines=46> */
[----:B------:R-:W-:Y:S02]  /*0d00*/  LOP3.LUT R11, R9, 0xfffffff8, RZ, 0xc0, !PT ;  /* 0xfffffff8090b7812 */ /* 0x000fe400078ec0ff */
[----:B------:R-:W-:-:S02]  /*0d10*/  SHF.R.S32.HI R223, RZ, 0x7, R0 ;  /* 0x00000007ffdf7819 */ /* 0x000fc40000011400 */
[----:B------:R-:W-:Y:S02]  /*0d20*/  IADD3 R7, R7, -R8, RZ ;  /* 0x8000000807077210 */ /* 0x000fe40007ffe0ff */
[----:B------:R-:W-:Y:S02]  /*0d30*/  SHF.R.S32.HI R4, RZ, 0x5, R4 ;  /* 0x00000005ff047819 */ /* 0x000fe40000011404 */
[----:B------:R-:W-:Y:S02]  /*0d40*/  LOP3.LUT R15, R14, 0x3ffffc, RZ, 0xc0, !PT ;  /* 0x003ffffc0e0f7812 */ /* 0x000fe400078ec0ff */
[----:B------:R-:W-:Y:S02]  /*0d50*/  IADD3 R11, R10, -R11, RZ ;  /* 0x8000000b0a0b7210 */ /* 0x000fe40007ffe0ff */
[----:B------:R-:W-:Y:S01]  /*0d60*/  LOP3.LUT R6, R6, 0x7ffffffc, RZ, 0xc0, !PT ;  /* 0x7ffffffc06067812 */ /* 0x000fe200078ec0ff */
[----:B------:R-:W-:Y:S02]  /*0d70*/  IMAD R14, R223, 0x100, R10 ;  /* 0x00000100df0e7824 */ /* 0x000fe400078e020a */
[----:B------:R-:W-:Y:S01]  /*0d80*/  IMAD R190, R4, 0x10, R7 ;  /* 0x0000001004be7824 */ /* 0x000fe200078e0207 */
[----:B------:R-:W-:Y:S01]  /*0d90*/  LEA.HI R4, R3, R234, RZ, 0x3 ;  /* 0x000000ea03047211 */ /* 0x000fe200078f18ff */
[----:B------:R-:W-:-:S02]  /*0da0*/  IMAD.IADD R15, R212, 0x1, -R15 ;  /* 0x00000001d40f7824 */ /* 0x000fc400078e0a0f */
[----:B------:R-:W-:Y:S02]  /*0db0*/  IMAD.IADD R12, R13, 0x1, -R12 ;  /* 0x000000010d0c7824 */ /* 0x000fe400078e0a0c */
[----:B------:R-:W-:Y:S02]  /*0dc0*/  IMAD.SHL.U32 R10, R11, 0x40, RZ ;  /* 0x000000400b0a7824 */ /* 0x000fe400078e00ff */
[----:B------:R-:W-:Y:S01]  /*0dd0*/  IMAD.IADD R6, R5, 0x1, -R6 ;  /* 0x0000000105067824 */ /* 0x000fe200078e0a06 */
[----:B------:R-:W-:Y:S01]  /*0de0*/  LEA.HI R5, R3, R234, RZ, 0x2 ;  /* 0x000000ea03057211 */ /* 0x000fe200078f10ff */
[----:B------:R-:W-:Y:S01]  /*0df0*/  IMAD R14, R15, 0x10, R14 ;  /* 0x000000100f0e7824 */ /* 0x000fe200078e020e */
[----:B------:R-:W-:Y:S01]  /*0e00*/  LOP3.LUT R3, R4, 0x1ffffff8, RZ, 0xc0, !PT ;  /* 0x1ffffff804037812 */ /* 0x000fe200078ec0ff */
[----:B------:R-:W-:Y:S01]  /*0e10*/  IMAD.SHL.U32 R13, R12, 0x8, RZ ;  /* 0x000000080c0d7824 */ /* 0x000fe200078e00ff */
[----:B------:R-:W-:Y:S01]  /*0e20*/  LOP3.LUT R10, R10, 0x1c0, RZ, 0xc0, !PT ;  /* 0x000001c00a0a7812 */ /* 0x000fe200078ec0ff */
[----:B------:R-:W-:Y:S01]  /*0e30*/  IMAD.SHL.U32 R9, R9, 0x40, RZ ;  /* 0x0000004009097824 */ /* 0x000fe200078e00ff */
[----:B------:R-:W-:Y:S01]  /*0e40*/  SHF.R.S32.HI R23, RZ, 0x2, R5 ;  /* 0x00000002ff177819 */ /* 0x000fe20000011405 */
[--C-:B------:R-:W-:Y:S01]  /*0e50*/  IMAD.U32 R233, R14, 0x40, R13.reuse ;  /* 0x000000400ee97824 */ /* 0x100fe200078e000d */
[----:B------:R-:W-:Y:S01]  /*0e60*/  LOP3.LUT R13, R10, 0x8, R13, 0xf8, !PT ;  /* 0x000000080a0d7812 */ /* 0x000fe200078ef80d */
[----:B------:R-:W-:Y:S01]  /*0e70*/  IMAD.IADD R3, R234, 0x1, -R3 ;  /* 0x00000001ea037824 */ /* 0x000fe200078e0a03 */
[----:B------:R-:W-:Y:S01]  /*0e80*/  SHF.R.U32.HI R10, RZ, 0x3, R10 ;  /* 0x00000003ff0a7819 */ /* 0x000fe2000001160a */
[----:B------:R-:W-:Y:S01]  /*0e90*/  VIADD R236, R23, 0x20 ;  /* 0x0000002017ec7836 */ /* 0x000fe20000000000 */
[----:B------:R-:W-:-:S02]  /*0ea0*/  LOP3.LUT R9, R9, 0x7ffffe00, RZ, 0xc0, !PT ;  /* 0x7ffffe0009097812 */ /* 0x000fc400078ec0ff */
[----:B------:R-:W-:Y:S02]  /*0eb0*/  LOP3.LUT R10, R13, R10, RZ, 0x3c, !PT ;  /* 0x0000000a0d0a7212 */ /* 0x000fe400078e3cff */
[----:B------:R-:W-:Y:S01]  /*0ec0*/  SHF.L.U32 R193, R3, 0x3, RZ ;  /* 0x0000000303c17819 */ /* 0x000fe200000006ff */
[----:B------:R-:W-:Y:S01]  /*0ed0*/  IMAD R9, R212, 0x400, R9 ;  /* 0x00000400d4097824 */ /* 0x000fe200078e0209 */
[----:B------:R-:W-:Y:S02]  /*0ee0*/  LOP3.LUT R7, R5, 0xfffffffc, RZ, 0xc0, !PT ;  /* 0xfffffffc05077812 */ /* 0x000fe400078ec0ff */
[----:B------:R-:W-:Y:S01]  /*0ef0*/  SHF.R.S32.HI R3, RZ, 0x1f, R236 ;  /* 0x0000001fff037819 */ /* 0x000fe200000114ec */
[----:B------:R-:W-:Y:S01]  /*0f00*/  IMAD.IADD R9, R9, 0x1, R10 ;  /* 0x0000000109097824 */ /* 0x000fe200078e020a */
[----:B------:R-:W-:Y:S01]  /*0f10*/  R2P PR, R11, 0x6 ;  /* 0x000000060b007804 */ /* 0x000fe20000000000 */
[----:B------:R-:W-:Y:S01]  /*0f20*/  IMAD.IADD R222, R234, 0x1, -R7 ;  /* 0x00000001eade7824 */ /* 0x000fe200078e0a07 */
[----:B------:R-:W-:Y:S01]  /*0f30*/  LEA.HI R3, R3, R236, RZ, 0x3 ;  /* 0x000000ec03037211 */ /* 0x000fe200078f18ff */
[----:B------:R-:W-:Y:S01]  /*0f40*/  IMAD.SHL.U32 R230, R236, 0x40, RZ ;  /* 0x00000040ece67824 */ /* 0x000fe200078e00ff */
[----:B------:R-:W-:Y:S01]  /*0f50*/  SHF.R.S32.HI R214, RZ, 0x3, R4 ;  /* 0x00000003ffd67819 */ /* 0x000fe20000011404 */
[----:B------:R-:W-:Y:S01]  /*0f60*/  IMAD R195, R9, 0x2, R2 ;  /* 0x0000000209c37824 */ /* 0x000fe200078e0202 */
[----:B------:R-:W-:Y:S01]  /*0f70*/  SHF.R.S32.HI R4, RZ, 0x1f, R5 ;  /* 0x0000001fff047819 */ /* 0x000fe20000011405 */
[----:B------:R-:W-:Y:S01]  /*0f80*/  IMAD.SHL.U32 R232, R3, 0x40, RZ ;  /* 0x0000004003e87824 */ /* 0x000fe200078e00ff */
[----:B------:R-:W-:-:S02]  /*0f90*/  LEA.HI R0, R0, R223, RZ, 0x1 ;  /* 0x000000df00007211 */ /* 0x000fc400078f08ff */
[----:B------:R-:W-:Y:S02]  /*0fa0*/  LOP3.LUT R230, R230, 0x1c0, RZ, 0xc0, !PT ;  /* 0x000001c0e6e67812 */ /* 0x000fe400078ec0ff */
[----:B------:R-:W-:Y:S02]  /*0fb0*/  MOV R209, 0x20 ;  /* 0x0000002000d17802 */ /* 0x000fe40000000f00 */
[----:B------:R-:W-:Y:S02]  /*0fc0*/  IADD3 R210, R195, 0x36400, RZ ;  /* 0x00036400c3d27810 */ /* 0x000fe40007ffe0ff */
[----:B------:R-:W-:Y:S02]  /*0fd0*/  LEA.HI R4, R4, R23, RZ, 0x3 ;  /* 0x0000001704047211 */ /* 0x000fe400078f18ff */
[----:B------:R-:W-:Y:S02]  /*0fe0*/  LOP3.LUT R0, R0, 0xfffffe, RZ, 0xc0, !PT ;  /* 0x00fffffe00007812 */ /* 0x000fe400078ec0ff */
[----:B------:R-:W-:-:S02]  /*0ff0*/  SHF.R.U32.HI R235, RZ, 0x3, R230 ;  /* 0x00000003ffeb7819 */ /* 0x000fc400000116e6 */
[----:B------:R-:W-:Y:S01]  /*1000*/  LOP3.LUT R232, R232, 0xfffffe00, RZ, 0xc0, !PT ;  /* 0xfffffe00e8e87812 */ /* 0x000fe200078ec0ff */
[----:B------:R-:W-:Y:S01]  /*1010*/  VIADD R208, R195, 0x36440 ;  /* 0x00036440c3d07836 */ /* 0x000fe20000000000 */
[----:B------:R-:W-:Y:S01]  /*1020*/  SEL R209, R209, 0xffffffe0, !P1 ;  /* 0xffffffe0d1d17807 */ /* 0x000fe20004800000 */
[----:B------:R-:W-:Y:S01]  /*1030*/  @P2 VIADD R208, R210, 0xffffffc0 ;  /* 0xffffffc0d2d02836 */ /* 0x000fe20000000000 */
[----:B------:R-:W-:Y:S01]  /*1040*/  LOP3.LUT R4, R4, 0xfffffff8, RZ, 0xc0, !PT ;  /* 0xfffffff804047812 */ /* 0x000fe200078ec0ff */
[----:B------:R-:W-:Y:S01]  /*1050*/  IMAD.IADD R0, R223, 0x1, -R0 ;  /* 0x00000001df007824 */ /* 0x000fe200078e0a00 */
[----:B------:R-:W-:Y:S01]  /*1060*/  CS2R R18, SRZ ;  /* 0x0000000000127805 */ /* 0x000fe2000001ff00 */
[----:B------:R-:W-:Y:S01]  /*1070*/  IMAD.IADD R210, R210, 0x1, R209 ;  /* 0x00000001d2d27824 */ /* 0x000fe200078e02d1 */
[----:B------:R-:W-:Y:S01]  /*1080*/  SHF.R.S32.HI R228, RZ, 0x1f, R23 ;  /* 0x0000001fffe47819 */ /* 0x000fe20000011417 */
[----:B------:R-:W-:Y:S01]  /*1090*/  IMAD.MOV.U32 R22, RZ, RZ, RZ ;  /* 0x000000ffff167224 */ /* 0x000fe200078e00ff */
[----:B------:R-:W-:Y:S01]  /*10a0*/  IADD3 R209, R209, R208, RZ ;  /* 0x000000d0d1d17210 */ /* 0x000fe20007ffe0ff */
[----:B------:R-:W-:-:S02]  /*10b0*/  IMAD.MOV.U32 R188, RZ, RZ, RZ ;  /* 0x000000ffffbc7224 */ /* 0x000fc400078e00ff */
[----:B------:R-:W-:Y:S02]  /*10c0*/  IMAD.MOV.U32 R219, RZ, RZ, RZ ;  /* 0x000000ffffdb7224 */ /* 0x000fe400078e00ff */
[----:B------:R-:W-:Y:S02]  /*10d0*/  IMAD.IADD R191, R23, 0x1, -R4 ;  /* 0x0000000117bf7824 */ /* 0x000fe400078e0a04 */
[----:B------:R-:W-:Y:S02]  /*10e0*/  IMAD.SHL.U32 R194, R0, 0x100, RZ ;  /* 0x0000010000c27824 */ /* 0x000fe400078e00ff */
[----:B------:R-:W-:Y:S01]  /*10f0*/  IMAD.SHL.U32 R192, R6, 0x2, RZ ;  /* 0x0000000206c07824 */ /* 0x000fe200078e00ff */
[----:B--2---:R-:W-:Y:S01]  /*1100*/  LOP3.LUT R189, R16, 0x1, RZ, 0xfc, !PT ;  /* 0x0000000110bd7812 */ /* 0x004fe200078efcff */
[----:B------:R-:W-:-:S05]  /*1110*/  IMAD.SHL.U32 R16, R222, 0x8, RZ ;  /* 0x00000008de107824 */ /* 0x000fca00078e00ff */
[----:B------:R-:W-:-:S04]  /*1120*/  LOP3.LUT R3, R230, 0x38, R16, 0xf8, !PT ;  /* 0x00000038e6037812 */ /* 0x000fc800078ef810 */
[----:B------:R-:W-:-:S05]  /*1130*/  LOP3.LUT R3, R232, R3, R235, 0xf6, !PT ;  /* 0x00000003e8037212 */ /* 0x000fca00078ef6eb */
[----:B------:R-:W-:-:S07]  /*1140*/  IMAD R229, R3, 0x2, R2 ;  /* 0x0000000203e57824 */ /* 0x000fce00078e0202 */
.L_x_6996:
        /* <DEDUP_REMOVED lines=9> */
[----:B----4-:R-:W-:Y:S01]  /*11e0*/  IMAD.MOV.U32 R27, RZ, RZ, RZ ;  /* 0x000000ffff1b7224 */ /* 0x010fe200078e00ff */
        /* <DEDUP_REMOVED lines=42> */
.L_x_6856:
[----:B------:R-:W-:Y:S02]  /*1490*/  IMAD.U32 R32, RZ, RZ, UR5 ;  /* 0x00000005ff207e24 */ /* 0x000fe4000f8e00ff */
[----:B------:R-:W-:Y:S01]  /*14a0*/  IMAD.U32 R24, RZ, RZ, UR4 ;  /* 0x00000004ff187e24 */ /* 0x000fe2000f8e00ff */
[----:B------:R-:W-:Y:S06]  /*14b0*/  @!P2 BRA `(.L_x_6857) ;  /* 0x000000000010a947 */ /* 0x000fec0003800000 */
[----:B------:R-:W-:-:S04]  /*14c0*/  IADD3 R4, P0, R216, UR8, RZ ;  /* 0x00000008d8047c10 */ /* 0x000fc8000ff1e0ff */
[----:B------:R-:W-:-:S05]  /*14d0*/  IADD3.X R5, R217, UR9, RZ, P0, !PT ;  /* 0x00000009d9057c10 */ /* 0x000fca00087fe4ff */
[----:B------:R0:W5:Y:S01]  /*14e0*/  LDG.E R24, desc[UR54][R4.64] ;  /* 0x0000003604187981 */ /* 0x000162000c1e1900 */
[----:B------:R-:W-:Y:S05]  /*14f0*/  BRA `(.L_x_6858) ;  /* 0x0000000000107947 */ /* 0x000fea0003800000 */
.L_x_6857:
[----:B------:R-:W-:Y:S05]  /*1500*/  @!P0 BRA `(.L_x_6858) ;  /* 0x00000000000c8947 */ /* 0x000fea0003800000 */
[----:B------:R-:W2:Y:S04]  /*1510*/  LDG.E R5, desc[UR54][R8.64] ;  /* 0x0000003608057981 */ /* 0x000ea8000c1e1900 */
[----:B------:R-:W2:Y:S02]  /*1520*/  LDG.E R24, desc[UR54][R8.64+0x4] ;  /* 0x0000043608187981 */ /* 0x000ea4000c1e1900 */
[----:B--2---:R-:W-:-:S07]  /*1530*/  IMAD.IADD R24, R24, 0x1, -R5 ;  /* 0x0000000118187824 */ /* 0x004fce00078e0a05 */
.L_x_6858:
        /* <DEDUP_REMOVED lines=28> */
[----:B------:R-:W-:-:S05]  /*1700*/  VIMNMX R197, R3, R0, PT ;  /* 0x0000000003c57248 */ /* 0x000fca0003fe0100 */
[----:B------:R-:W-:-:S05]  /*1710*/  IMAD R3, R197, 0x40, -R8 ;  /* 0x00000040c5037824 */ /* 0x000fca00078e0a08 */
        /* <DEDUP_REMOVED lines=31> */
.L_x_6861:
[----:B------:R-:W-:Y:S05]  /*1910*/  BSYNC B6 ;  /* 0x0000000000067941 */ /* 0x000fea0003800000 */
.L_x_6860:
        /* <DEDUP_REMOVED lines=20> */
.L_x_6863:
[----:B------:R-:W-:Y:S05]  /*1a60*/  BSYNC B6 ;  /* 0x0000000000067941 */ /* 0x000fea0003800000 */
.L_x_6862:
        /* <DEDUP_REMOVED lines=24> */
[----:B----4-:R-:W-:Y:S01]  /*1bf0*/  IMAD.WIDE.U32 R4, R44, R28, RZ ;  /* 0x0000001c2c047225 */ /* 0x010fe200078e00ff */
[----:B------:R-:W1:Y:S01]  /*1c00*/  LDC R61, c[0x0][0x3d4] ;  /* 0x0000f500ff3d7b82 */ /* 0x000e620000000800 */
[----:B------:R-:W-:-:S02]  /*1c10*/  IADD3 R80, R16, 0x20, RZ ;  /* 0x0000002010507810 */ /* 0x000fc40007ffe0ff */
[----:B------:R-:W-:Y:S01]  /*1c20*/  IMAD R3, R44, R29, R3 ;  /* 0x0000001d2c037224 */ /* 0x000fe200078e0203 */
[----:B---3--:R-:W-:Y:S01]  /*1c30*/  ISETP.GE.AND P2, PT, R16, R27, PT ;  /* 0x0000001b1000720c */ /* 0x008fe20003f46270 */
[----:B------:R-:W-:Y:S02]  /*1c40*/  IMAD.SHL.U32 R58, R191, 0x40, RZ ;  /* 0x00000040bf3a7824 */ /* 0x000fe400078e00ff */
[----:B------:R-:W-:Y:S01]  /*1c50*/  IMAD.SHL.U32 R51, R28, 0x40, RZ ;  /* 0x000000401c337824 */ /* 0x000fe200078e00ff */
[----:B------:R-:W2:Y:S01]  /*1c60*/  @P0 LDC R7, c[0x0][0x42c] ;  /* 0x00010b00ff070b82 */ /* 0x000ea20000000800 */
[----:B------:R-:W-:Y:S01]  /*1c70*/  IADD3 R5, R5, R3, RZ ;  /* 0x0000000305057210 */ /* 0x000fe20007ffe0ff */
[C---:B------:R-:W-:Y:S01]  /*1c80*/  IMAD.SHL.U32 R62, R27.reuse, 0x2, RZ ;  /* 0x000000021b3e7824 */ /* 0x040fe200078e00ff */
[----:B------:R-:W-:Y:S01]  /*1c90*/  SEL R13, R27, RZ, P2 ;  /* 0x000000ff1b0d7207 */ /* 0x000fe20001000000 */
[----:B0-----:R-:W-:Y:S01]  /*1ca0*/  IMAD.WIDE.U32 R10, R23, R42, R16 ;  /* 0x0000002a170a7225 */ /* 0x001fe200078e0010 */
[----:B------:R-:W-:-:S03]  /*1cb0*/  LOP3.LUT R58, R58, 0x1c0, RZ, 0xc0, !PT ;  /* 0x000001c03a3a7812 */ /* 0x000fc600078ec0ff */
[----:B------:R-:W0:Y:S01]  /*1cc0*/  @P0 LDC R9, c[0x0][0x430] ;  /* 0x00010c00ff090b82 */ /* 0x000e220000000800 */
[----:B------:R-:W-:Y:S01]  /*1cd0*/  IMAD.IADD R13, R16, 0x1, R13 ;  /* 0x00000001100d7824 */ /* 0x000fe200078e020d */
[----:B------:R-:W-:Y:S02]  /*1ce0*/  SHF.L.U64.HI R53, R42, 0x6, R43 ;  /* 0x000000062a357819 */ /* 0x000fe4000001022b */
[----:B------:R-:W-:Y:S02]  /*1cf0*/  SHF.R.U32.HI R60, RZ, 0x3, R58 ;  /* 0x00000003ff3c7819 */ /* 0x000fe4000001163a */
[----:B------:R-:W-:Y:S02]  /*1d00*/  SHF.R.S32.HI R12, RZ, 0x1f, R13 ;  /* 0x0000001fff0c7819 */ /* 0x000fe4000001140d */
[----:B------:R-:W3:Y:S01]  /*1d10*/  LDC R63, c[0x0][0x2e4] ;  /* 0x0000b900ff3f7b82 */ /* 0x000ee20000000800 */
[----:B------:R-:W-:Y:S02]  /*1d20*/  SHF.R.U32.HI R26, RZ, 0x7, R26 ;  /* 0x00000007ff1a7819 */ /* 0x000fe4000001161a */
[----:B------:R-:W-:-:S03]  /*1d30*/  P2R R72, PR, RZ, 0x4 ;  /* 0x00000004ff487803 */ /* 0x000fc60000000000 */
[----:B------:R-:W-:Y:S02]  /*1d40*/  VIADD R59, R26, 0x8 ;  /* 0x000000081a3b7836 */ /* 0x000fe40000000000 */
        /* <DEDUP_REMOVED lines=24> */
[----:B------:R-:W-:Y:S02]  /*1ed0*/  IMAD R8, R0, UR4, RZ ;  /* 0x0000000400087c24 */ /* 0x000fe4000f8e02ff */
[----:B------:R-:W-:Y:S01]  /*1ee0*/  IMAD.IADD R0, R41, 0x1, R3 ;  /* 0x0000000129007824 */ /* 0x000fe200078e0203 */
[----:B------:R-:W-:Y:S01]  /*1ef0*/  IADD3 R3, P0, R40, R48, RZ ;  /* 0x0000003028037210 */ /* 0x000fe20007f1e0ff */
[----:B------:R-:W-:-:S02]  /*1f00*/  IMAD R4, R228, R54, RZ ;  /* 0x00000036e4047224 */ /* 0x000fc400078e02ff */
[C---:B------:R-:W-:Y:S01]  /*1f10*/  IMAD.WIDE.U32 R36, R9.reuse, UR4, R6 ;  /* 0x0000000409247c25 */ /* 0x040fe2000f8e0006 */
[----:B------:R-:W-:Y:S01]  /*1f20*/  IADD3.X R48, R0, R49, R5, P0, !PT ;  /* 0x0000003100307210 */ /* 0x000fe200007fe405 */
[----:B------:R-:W-:Y:S01]  /*1f30*/  ULDC UR4, c[0x0][0x2e4] ;  /* 0x0000b90000047ab9 */ /* 0x000fe20000000800 */
[----:B------:R-:W-:Y:S01]  /*1f40*/  LEA.HI R49, R12, R13, RZ, 0x3 ;  /* 0x0000000d0c317211 */ /* 0x000fe200078f18ff */
[----:B------:R-:W-:Y:S01]  /*1f50*/  IMAD R75, R9, UR5, R8 ;  /* 0x00000005094b7c24 */ /* 0x000fe2000f8e0208 */
[C---:B------:R-:W-:Y:S01]  /*1f60*/  IADD3 R44, P0, R23.reuse, R44, RZ ;  /* 0x0000002c172c7210 */ /* 0x040fe20007f1e0ff */
[----:B------:R-:W-:Y:S01]  /*1f70*/  IMAD R21, R23, R55, R4 ;  /* 0x0000003717157224 */ /* 0x000fe200078e0204 */
[----:B------:R-:W-:Y:S01]  /*1f80*/  LOP3.LUT R69, R49, 0xfffffff8, RZ, 0xc0, !PT ;  /* 0xfffffff831457812 */ /* 0x000fe200078ec0ff */
[CC--:B------:R-:W-:Y:S01]  /*1f90*/  IMAD.WIDE.U32 R8, R23.reuse, R54.reuse, R16 ;  /* 0x0000003617087225 */ /* 0x0c0fe200078e0010 */
[----:B------:R-:W-:Y:S02]  /*1fa0*/  ISETP.GE.AND P4, PT, R16, UR4, PT ;  /* 0x0000000410007c0c */ /* 0x000fe4000bf86270 */
[----:B------:R-:W-:Y:S01]  /*1fb0*/  ISETP.GE.AND P3, PT, R80, UR4, PT ;  /* 0x0000000450007c0c */ /* 0x000fe2000bf66270 */
[----:B------:R-:W-:Y:S01]  /*1fc0*/  IMAD.WIDE.U32 R4, R23, R54, R38 ;  /* 0x0000003617047225 */ /* 0x000fe200078e0026 */
[----:B------:R-:W-:-:S03]  /*1fd0*/  SHF.R.S32.HI R73, RZ, 0x1f, R69 ;  /* 0x0000001fff497819 */ /* 0x000fc60000011445 */
[-C--:B------:R-:W-:Y:S02]  /*1fe0*/  IMAD R6, R228, R42.reuse, RZ ;  /* 0x0000002ae4067224 */ /* 0x080fe400078e02ff */
[----:B------:R-:W-:Y:S02]  /*1ff0*/  IMAD.IADD R9, R21, 0x1, R9 ;  /* 0x0000000115097824 */ /* 0x000fe400078e0209 */
[----:B------:R-:W-:Y:S01]  /*2000*/  IMAD.IADD R5, R5, 0x1, R21 ;  /* 0x0000000105057824 */ /* 0x000fe200078e0215 */
[----:B-----5:R-:W-:Y:S01]  /*2010*/  SHF.R.S32.HI R21, RZ, 0x1f, R33 ;  /* 0x0000001fff157819 */ /* 0x020fe20000011421 */
[C---:B------:R-:W-:Y:S02]  /*2020*/  IMAD R25, R23.reuse, R43, R6 ;  /* 0x0000002b17197224 */ /* 0x040fe400078e0206 */
[----:B------:R-:W-:-:S03]  /*2030*/  IMAD.WIDE.U32 R6, R23, R42, R38 ;  /* 0x0000002a17067225 */ /* 0x000fc600078e0026 */
[----:B------:R-:W-:Y:S01]  /*2040*/  IADD3 R11, R25, R11, RZ ;  /* 0x0000000b190b7210 */ /* 0x000fe20007ffe0ff */
[----:B------:R-:W-:Y:S02]  /*2050*/  IMAD R14, R21, R54, RZ ;  /* 0x00000036150e7224 */ /* 0x000fe400078e02ff */
[----:B------:R-:W-:Y:S02]  /*2060*/  IMAD.IADD R7, R7, 0x1, R25 ;  /* 0x0000000107077824 */ /* 0x000fe400078e0219 */
[-C--:B------:R-:W-:Y:S02]  /*2070*/  IMAD R12, R21, R42.reuse, RZ ;  /* 0x0000002a150c7224 */ /* 0x080fe400078e02ff */
[C---:B------:R-:W-:Y:S02]  /*2080*/  IMAD R13, R33.reuse, R55, R14 ;  /* 0x00000037210d7224 */ /* 0x040fe400078e020e */
[C---:B------:R-:W-:Y:S02]  /*2090*/  IMAD R71, R33.reuse, R43, R12 ;  /* 0x0000002b21477224 */ /* 0x040fe400078e020c */
[----:B------:R-:W-:-:S04]  /*20a0*/  IMAD.WIDE.U32 R28, R33, R42, R10 ;  /* 0x0000002a211c7225 */ /* 0x000fc800078e000a */
[----:B------:R-:W-:-:S04]  /*20b0*/  IMAD.WIDE.U32 R20, R33, R42, R6 ;  /* 0x0000002a21147225 */ /* 0x000fc800078e0006 */
[----:B------:R-:W-:Y:S02]  /*20c0*/  IMAD.SHL.U32 R55, R42, 0x40, RZ ;  /* 0x000000402a377824 */ /* 0x000fe400078e00ff */
[CC--:B------:R-:W-:Y:S01]  /*20d0*/  IMAD.WIDE.U32 R30, R33.reuse, R54.reuse, R4 ;  /* 0x00000036211e7225 */ /* 0x0c0fe200078e0004 */
[----:B------:R-:W0:Y:S01]  /*20e0*/  LDC.64 R42, c[0x0][0x2d8] ;  /* 0x0000b600ff2a7b82 */ /* 0x000e220000000a00 */
[----:B------:R-:W-:Y:S02]  /*20f0*/  LOP3.LUT R5, R58, 0x18, R16, 0xf8, !PT ;  /* 0x000000183a057812 */ /* 0x000fe400078ef810 */
[----:B------:R-:W-:Y:S01]  /*2100*/  IMAD.WIDE.U32 R34, R33, R54, R8 ;  /* 0x0000003621227225 */ /* 0x000fe200078e0008 */
[----:B------:R-:W-:Y:S02]  /*2110*/  IADD3 R66, R31, R13, RZ ;  /* 0x0000000d1f427210 */ /* 0x000fe40007ffe0ff */
[----:B------:R-:W-:Y:S01]  /*2120*/  LOP3.LUT R5, R5, R60, RZ, 0x3c, !PT ;  /* 0x0000003c05057212 */ /* 0x000fe200078e3cff */
[----:B------:R-:W-:-:S02]  /*2130*/  IMAD.IADD R67, R71, 0x1, R29 ;  /* 0x0000000147437824 */ /* 0x000fc400078e021d */
[----:B------:R-:W-:Y:S02]  /*2140*/  IMAD.SHL.U32 R54, R54, 0x40, RZ ;  /* 0x0000004036367824 */ /* 0x000fe400078e00ff */
[----:B------:R-:W-:Y:S01]  /*2150*/  IMAD R65, R212, 0x200, R5 ;  /* 0x00000200d4417824 */ /* 0x000fe200078e0205 */
[----:B------:R-:W-:Y:S01]  /*2160*/  LOP3.LUT R5, R58, 0x38, R49, 0xf8, !PT ;  /* 0x000000383a057812 */ /* 0x000fe200078ef831 */
[----:B------:R-:W-:Y:S02]  /*2170*/  IMAD.X R45, R228, 0x1, R15, P0 ;  /* 0x00000001e42d7824 */ /* 0x000fe400000e060f */
[----:B------:R-:W-:Y:S01]  /*2180*/  IMAD.IADD R64, R13, 0x1, R35 ;  /* 0x000000010d407824 */ /* 0x000fe200078e0223 */
[----:B------:R-:W-:Y:S01]  /*2190*/  LOP3.LUT R5, R5, R60, RZ, 0x3c, !PT ;  /* 0x0000003c05057212 */ /* 0x000fe200078e3cff */
[----:B------:R-:W-:Y:S02]  /*21a0*/  IMAD.IADD R71, R21, 0x1, R71 ;  /* 0x0000000115477824 */ /* 0x000fe400078e0247 */
[----:B------:R-:W-:-:S02]  /*21b0*/  IMAD.IADD R75, R37, 0x1, R75 ;  /* 0x00000001254b7824 */ /* 0x000fc400078e024b */
[----:B-1-3--:R-:W-:-:S07]  /*21c0*/  IMAD R68, R212, 0x200, R5 ;  /* 0x00000200d4447824 */ /* 0x00afce00078e0205 */
.L_x_6893:
[----:B------:R-:W-:Y:S01]  /*21d0*/  VIADD R47, R47, 0xffffffff ;  /* 0xffffffff2f2f7836 */ /* 0x000fe20000000000 */
[----:B------:R-:W-:Y:S05]  /*21e0*/  YIELD ;  /* 0x0000000000007946 */ /* 0x000fea0003800000 */
[----:B------:R-:W-:Y:S01]  /*21f0*/  SHF.R.S32.HI R56, RZ, 0x1f, R47 ;  /* 0x0000001fff387819 */ /* 0x000fe2000001142f */
[-C--:B-1----:R-:W-:Y:S01]  /*2200*/  IMAD R4, R50, R47.reuse, RZ ;  /* 0x0000002f32047224 */ /* 0x082fe200078e02ff */
[----:B------:R-:W-:Y:S01]  /*2210*/  BSSY B0, `(.L_x_6864) ;  /* 0x000017a000007945 */ /* 0x000fe20003800000 */
[----:B---3--:R-:W-:Y:S01]  /*2220*/  IMAD.WIDE.U32 R14, R51, R47, RZ ;  /* 0x0000002f330e7225 */ /* 0x008fe200078e00ff */
[----:B------:R-:W-:-:S03]  /*2230*/  ISETP.GT.AND P2, PT, R47, R46, PT ;  /* 0x0000002e2f00720c */ /* 0x000fc60003f44270 */
[----:B------:R-:W-:Y:S01]  /*2240*/  IMAD R5, R56, R51, R4 ;  /* 0x0000003338057224 */ /* 0x000fe200078e0204 */
[----:B------:R-:W-:Y:S01]  /*2250*/  IADD3 R4, P0, R3, R14, RZ ;  /* 0x0000000e03047210 */ /* 0x000fe20007f1e0ff */
[----:B--2---:R-:W-:Y:S02]  /*2260*/  IMAD.SHL.U32 R24, R22, 0x1000, RZ ;  /* 0x0000100016187824 */ /* 0x004fe400078e00ff */
[----:B------:R-:W-:Y:S01]  /*2270*/  IMAD.IADD R77, R15, 0x1, R5 ;  /* 0x000000010f4d7824 */ /* 0x000fe200078e0205 */
[----:B0-----:R-:W-:Y:S01]  /*2280*/  LEA R12, P1, R4, R42, 0x1 ;  /* 0x0000002a040c7211 */ /* 0x001fe200078208ff */
[----:B------:R-:W-:-:S03]  /*2290*/  IMAD.IADD R5, R65, 0x1, R24 ;  /* 0x0000000141057824 */ /* 0x000fc600078e0218 */
[----:B------:R-:W-:Y:S01]  /*22a0*/  IADD3.X R6, R77, R48, RZ, P0, !PT ;  /* 0x000000304d067210 */ /* 0x000fe200007fe4ff */
[----:B------:R-:W-:Y:S01]  /*22b0*/  IMAD R25, R5, 0x2, R2 ;  /* 0x0000000205197824 */ /* 0x000fe200078e0202 */
[----:B------:R-:W-:Y:S02]  /*22c0*/  ISETP.GE.AND P0, PT, R61, 0x1, PT ;  /* 0x000000013d00780c */ /* 0x000fe40003f06270 */
[----:B------:R-:W-:-:S11]  /*22d0*/  LEA.HI.X R13, R4, R43, R6, 0x1, P1 ;  /* 0x0000002b040d7211 */ /* 0x000fd600008f0c06 */
        /* <DEDUP_REMOVED lines=24> */
[----:B------:R-:W-:-:S03]  /*2460*/  IADD3 R8, R38, 0x10, RZ ;  /* 0x0000001026087810 */ /* 0x000fc60007ffe0ff */
        /* <DEDUP_REMOVED lines=14> */
.L_x_6868:
[----:B------:R-:W-:Y:S05]  /*2550*/  BSYNC B1 ;  /* 0x0000000000017941 */ /* 0x000fea0003800000 */
.L_x_6867:
[----:B------:R-:W-:Y:S01]  /*2560*/  ISETP.NE.AND P0, PT, R189, 0x3, PT ;  /* 0x00000003bd00780c */ /* 0x000fe20003f05270 */
[----:B-----5:R-:W-:Y:S02]  /*2570*/  IMAD.MOV.U32 R4, RZ, RZ, R8 ;  /* 0x000000ffff047224 */ /* 0x020fe400078e0008 */
[----:B------:R-:W-:Y:S02]  /*2580*/  IMAD.MOV.U32 R5, RZ, RZ, R9 ;  /* 0x000000ffff057224 */ /* 0x000fe400078e0009 */
        /* <DEDUP_REMOVED lines=12> */
.L_x_6869:
[----:B------:R-:W-:Y:S01]  /*2650*/  IMAD R70, R22, 0x8, R2 ;  /* 0x0000000816467824 */ /* 0x000fe200078e0202 */
[----:B------:R-:W-:Y:S01]  /*2660*/  SHF.L.U32 R57, R188, 0x1f, RZ ;  /* 0x0000001fbc397819 */ /* 0x000fe200000006ff */
[----:B------:R-:W-:Y:S03]  /*2670*/  BSSY B1, `(.L_x_6870) ;  /* 0x0000003000017945 */ /* 0x000fe60003800000 */
[----:B------:R-:W0:Y:S02]  /*2680*/  SYNCS.PHASECHK.TRANS64.TRYWAIT P5, [R70+URZ+0x38890], R57 ;  /* 0x03889039460075a7 */ /* 0x000e2400080a017f */
[----:B0-----:R-:W-:Y:S05]  /*2690*/  @!P5 BRA `(.L_x_6871) ;  /* 0x0000019c0000d947 */ /* 0x001fea0003800000 */
.L_x_7098:
[----:B------:R-:W-:Y:S05]  /*26a0*/  BSYNC B1 ;  /* 0x0000000000017941 */ /* 0x000fea0003800000 */
.L_x_6870:
        /* <DEDUP_REMOVED lines=48> */
.L_x_6876:
[----:B------:R-:W-:Y:S05]  /*29b0*/  BSYNC B2 ;  /* 0x0000000000027941 */ /* 0x000fea0003800000 */
.L_x_6875:
[----:B--2---:R1:W-:Y:S02]  /*29c0*/  STG.E.128 desc[UR54][R12.64], R4 ;  /* 0x000000040c007986 */ /* 0x0043e4000c101d36 */
.L_x_6874:
[----:B------:R-:W-:Y:S05]  /*29d0*/  BSYNC B1 ;  /* 0x0000000000017941 */ /* 0x000fea0003800000 */
.L_x_6873:
        /* <DEDUP_REMOVED lines=52> */
.L_x_6878:
[----:B------:R-:W-:Y:S05]  /*2d20*/  BSYNC B1 ;  /* 0x0000000000017941 */ /* 0x000fea0003800000 */
.L_x_6877:
[----:B-1----:R1:W-:Y:S01]  /*2d30*/  STG.E.128 desc[UR54][R12.64+0x40], R4 ;  /* 0x000040040c007986 */ /* 0x0023e2000c101d36 */
[----:B------:R-:W-:Y:S05]  /*2d40*/  BRA `(.L_x_6872) ;  /* 0x0000000c00187947 */ /* 0x000fea0003800000 */
.L_x_6866:
        /* <DEDUP_REMOVED lines=35> */
[----:B------:R-:W-:-:S02]  /*2f80*/  IMAD.MOV.U32 R13, RZ, RZ, R9 ;  /* 0x000000ffff0d7224 */ /* 0x000fc400078e0009 */
[----:B------:R-:W-:Y:S02]  /*2f90*/  IMAD.MOV.U32 R25, RZ, RZ, R10 ;  /* 0x000000ffff197224 */ /* 0x000fe400078e000a */
[----:B------:R-:W-:Y:S01]  /*2fa0*/  IMAD.MOV.U32 R26, RZ, RZ, R11 ;  /* 0x000000ffff1a7224 */ /* 0x000fe200078e000b */
[----:B------:R-:W-:Y:S02]  /*2fb0*/  PRMT R74, R13, 0x7610, R74 ;  /* 0x000076100d4a7816 */ /* 0x000fe4000000004a */
[----:B------:R-:W-:Y:S02]  /*2fc0*/  PRMT R93, R12, 0x5410, R25 ;  /* 0x000054100c5d7816 */ /* 0x000fe40000000019 */
[----:B------:R-:W-:Y:S01]  /*2fd0*/  PRMT R85, R26, 0x7610, R85 ;  /* 0x000076101a557816 */ /* 0x000fe20000000055 */
[----:B------:R-:W-:Y:S06]  /*2fe0*/  @!P0 BRA `(.L_x_6879) ;  /* 0x0000000000048947 */ /* 0x000fec0003800000 */
[----:B------:R-:W-:Y:S01]  /*2ff0*/  BPT.TRAP 0x1 ;  /* 0x000000040000795c */ /* 0x000fe20000300000 */
.L_x_6879:
[----:B------:R-:W-:Y:S01]  /*3000*/  IMAD R70, R22, 0x8, R2 ;  /* 0x0000000816467824 */ /* 0x000fe200078e0202 */
[----:B------:R-:W-:Y:S01]  /*3010*/  SHF.L.U32 R57, R188, 0x1f, RZ ;  /* 0x0000001fbc397819 */ /* 0x000fe200000006ff */
[----:B------:R-:W-:Y:S03]  /*3020*/  BSSY B1, `(.L_x_6880) ;  /* 0x0000003000017945 */ /* 0x000fe60003800000 */
[----:B------:R-:W0:Y:S02]  /*3030*/  SYNCS.PHASECHK.TRANS64.TRYWAIT P5, [R70+URZ+0x38890], R57 ;  /* 0x03889039460075a7 */ /* 0x000e2400080a017f */
[----:B0-----:R-:W-:Y:S05]  /*3040*/  @!P5 BRA `(.L_x_6881) ;  /* 0x0000019000a8d947 */ /* 0x001fea0003800000 */
.L_x_7099:
[----:B------:R-:W-:Y:S05]  /*3050*/  BSYNC B1 ;  /* 0x0000000000017941 */ /* 0x000fea0003800000 */
.L_x_6880:
[----:B------:R-:W-:Y:S01]  /*3060*/  ISETP.GE.OR P5, PT, R16, R63, P1 ;  /* 0x0000003f1000720c */ /* 0x000fe20000fa6670 */
[----:B------:R-:W-:Y:S01]  /*3070*/  ULDC.64 UR4, c[0x0][0x2f0] ;  /* 0x0000bc0000047ab9 */ /* 0x000fe20000000a00 */
[----:B------:R-:W-:Y:S01]  /*3080*/  MOV R76, R14 ;  /* 0x0000000e004c7202 */ /* 0x000fe20000000f00 */
[----:B------:R-:W-:-:S04]  /*3090*/  IMAD R12, R228, UR4, RZ ;  /* 0x00000004e40c7c24 */ /* 0x000fc8000f8e02ff */
[----:B------:R-:W-:-:S04]  /*30a0*/  IMAD.WIDE.U32 R76, R23, UR4, R76 ;  /* 0x00000004174c7c25 */ /* 0x000fc8000f8e004c */
[----:B------:R-:W-:Y:S02]  /*30b0*/  IMAD R13, R23, UR5, R12 ;  /* 0x00000005170d7c24 */ /* 0x000fe4000f8e020c */
        /* <DEDUP_REMOVED lines=108> */
.L_x_6883:
[----:B------:R-:W-:Y:S05]  /*3780*/  BSYNC B1 ;  /* 0x0000000000017941 */ /* 0x000fea0003800000 */
.L_x_6882:
        /* <DEDUP_REMOVED lines=10> */
.L_x_6865:
[----:B------:R-:W-:-:S13]  /*3830*/  ISETP.NE.AND P0, PT, R189, 0x3, PT ;  /* 0x00000003bd00780c */ /* 0x000fda0003f05270 */
[----:B------:R-:W-:Y:S05]  /*3840*/  @!P0 BRA `(.L_x_6884) ;  /* 0x0000000000048947 */ /* 0x000fea0003800000 */
[----:B------:R-:W-:Y:S01]  /*3850*/  BPT.TRAP 0x1 ;  /* 0x000000040000795c */ /* 0x000fe20000300000 */
.L_x_6884:
        /* <DEDUP_REMOVED lines=8> */
.L_x_7100:
[----:B------:R-:W-:Y:S05]  /*38e0*/  BSYNC B1 ;  /* 0x0000000000017941 */ /* 0x000fea0003800000 */
.L_x_6885:
[----:B------:R-:W-:Y:S05]  /*38f0*/  @P1 BRA `(.L_x_6872) ;  /* 0x00000000002c1947 */ /* 0x000fea0003800000 */
[----:B------:R-:W-:Y:S01]  /*3900*/  @!P3 LOP3.LUT P5, RZ, R191, 0x4, RZ, 0xc0, !PT ;  /* 0x00000004bfffb812 */ /* 0x000fe200078ac0ff */
[----:B------:R-:W-:Y:S01]  /*3910*/  @!P3 VIADD R4, R65, 0x20 ;  /* 0x000000204104b836 */ /* 0x000fe20000000000 */
[----:B------:R-:W-:Y:S02]  /*3920*/  PLOP3.LUT P6, PT, PT, PT, PT, 0x8, 0x0 ;  /* 0x000000000000781c */ /* 0x000fe40003fce170 */
[----:B------:R-:W-:-:S13]  /*3930*/  @!P3 PLOP3.LUT P6, PT, P5, PT, PT, 0x80, 0x0 ;  /* 0x000000000000b81c */ /* 0x000fda0002fcf070 */
[----:B------:R-:W-:-:S05]  /*3940*/  @P6 VIADD R4, R65, 0xffffffe0 ;  /* 0xffffffe041046836 */ /* 0x000fca0000000000 */
[----:B------:R-:W-:-:S05]  /*3950*/  @!P3 IADD3 R5, R24, R4, RZ ;  /* 0x000000041805b210 */ /* 0x000fca0007ffe0ff */
[----:B------:R-:W-:Y:S02]  /*3960*/  @!P3 IMAD R8, R5, 0x2, R2 ;  /* 0x000000020508b824 */ /* 0x000fe400078e0202 */
[----:B------:R-:W1:Y:S04]  /*3970*/  @!P4 LDS.128 R4, [R25+0x22400] ;  /* 0x022400001904c984 */ /* 0x000e680000000c00 */
[----:B------:R-:W2:Y:S04]  /*3980*/  @!P3 LDS.128 R8, [R8+0x22400] ;  /* 0x022400000808b984 */ /* 0x000ea80000000c00 */
[----:B-1----:R1:W-:Y:S04]  /*3990*/  @!P4 STG.E.128 desc[UR54][R12.64], R4 ;  /* 0x000000040c00c986 */ /* 0x0023e8000c101d36 */
[----:B--2---:R1:W-:Y:S02]  /*39a0*/  @!P3 STG.E.128 desc[UR54][R12.64+0x40], R8 ;  /* 0x000040080c00b986 */ /* 0x0043e4000c101d36 */
.L_x_6872:
[----:B------:R-:W-:Y:S05]  /*39b0*/  BSYNC B0 ;  /* 0x0000000000007941 */ /* 0x000fea0003800000 */
.L_x_6864:
        /* <DEDUP_REMOVED lines=17> */
.L_x_6888:
[----:B------:R-:W-:Y:S05]  /*3ad0*/  BSYNC B0 ;  /* 0x0000000000007941 */ /* 0x000fea0003800000 */
.L_x_6887:
[----:B------:R-:W4:Y:S01]  /*3ae0*/  SYNCS.PHASECHK.TRANS64.TRYWAIT P0, [R70+URZ+0x388b0], R57 ;  /* 0x0388b039460075a7 */ /* 0x000f22000800017f */
[----:B------:R-:W-:Y:S04]  /*3af0*/  BSSY B0, `(.L_x_6889) ;  /* 0x0000002000007945 */ /* 0x000fe80003800000 */
[----:B----4-:R-:W-:Y:S05]  /*3b00*/  @!P0 BRA `(.L_x_6890) ;  /* 0x0000018800208947 */ /* 0x010fea0003800000 */
.L_x_7101:
[----:B------:R-:W-:Y:S05]  /*3b10*/  BSYNC B0 ;  /* 0x0000000000007941 */ /* 0x000fea0003800000 */
.L_x_6889:
        /* <DEDUP_REMOVED lines=9> */
[----:B------:R-:W-:Y:S01]  /*3bb0*/  ULDC.64 UR4, c[0x0][0x308] ;  /* 0x0000c20000047ab9 */ /* 0x000fe20000000a00 */
[----:B------:R-:W-:-:S02]  /*3bc0*/  IADD3 R4, R16, 0x40, RZ ;  /* 0x0000004010047810 */ /* 0x000fc40007ffe0ff */
[----:B------:R-:W-:Y:S01]  /*3bd0*/  IMAD R9, R22, 0x8000, R65 ;  /* 0x0000800016097824 */ /* 0x000fe200078e0241 */
[C---:B------:R-:W-:Y:S01]  /*3be0*/  LEA R56, P1, R6.reuse, UR4, 0x1 ;  /* 0x0000000406387c11 */ /* 0x040fe2000f8208ff */
[----:B------:R-:W-:Y:S01]  /*3bf0*/  IMAD.IADD R5, R7, 0x1, R5 ;  /* 0x0000000107057824 */ /* 0x000fe200078e0205 */
[----:B------:R-:W-:Y:S01]  /*3c00*/  ULDC UR4, c[0x0][0x310] ;  /* 0x0000c40000047ab9 */ /* 0x000fe20000000800 */
[C---:B------:R-:W-:Y:S02]  /*3c10*/  VIADD R77, R9.reuse, 0x20 ;  /* 0x00000020094d7836 */ /* 0x040fe40000000000 */
[C---:B------:R-:W-:Y:S01]  /*3c20*/  @P0 VIADD R77, R9.reuse, 0xffffffe0 ;  /* 0xffffffe0094d0836 */ /* 0x040fe20000000000 */
[----:B0---4-:R-:W-:Y:S01]  /*3c30*/  LEA.HI.X R57, R6, UR5, R5, 0x1, P1 ;  /* 0x0000000506397c11 */ /* 0x011fe200088f0c05 */
[----:B---3--:R-:W-:Y:S01]  /*3c40*/  IMAD R78, R9, 0x2, R2 ;  /* 0x00000002094e7824 */ /* 0x008fe200078e0202 */
[C---:B------:R-:W-:Y:S01]  /*3c50*/  ISETP.GE.AND P1, PT, R16.reuse, UR4, PT ;  /* 0x0000000410007c0c */ /* 0x040fe2000bf26270 */
[----:B------:R-:W-:Y:S01]  /*3c60*/  VIADD R12, R16, 0x80 ;  /* 0x00000080100c7836 */ /* 0x000fe20000000000 */
[----:B------:R-:W-:Y:S01]  /*3c70*/  ISETP.GE.AND P0, PT, R4, UR4, PT ;  /* 0x0000000404007c0c */ /* 0x000fe2000bf06270 */
[----:B------:R-:W-:-:S02]  /*3c80*/  VIADD R13, R16, 0xc0 ;  /* 0x000000c0100d7836 */ /* 0x000fc40000000000 */
[C---:B------:R-:W-:Y:S02]  /*3c90*/  VIADD R74, R16.reuse, 0x100 ;  /* 0x00000100104a7836 */ /* 0x040fe40000000000 */
        /* <DEDUP_REMOVED lines=57> */
.L_x_6892:
[----:B------:R-:W-:Y:S05]  /*4030*/  BSYNC B0 ;  /* 0x0000000000007941 */ /* 0x000fea0003800000 */
.L_x_6891:
        /* <DEDUP_REMOVED lines=17> */
.L_x_6859:
[----:B-1----:R-:W4:Y:S01]  /*4150*/  LDL R4, [R1+0x4] ;  /* 0x0000040001047983 */ /* 0x002f220000100800 */
[----:B------:R-:W-:Y:S01]  /*4160*/  BSSY B0, `(.L_x_6894) ;  /* 0x0000049000007945 */ /* 0x000fe20003800000 */
        /* <DEDUP_REMOVED lines=61> */
[----:B--2---:R-:W-:Y:S02]  /*4540*/  CS2R R24, SRZ ;  /* 0x0000000000187805 */ /* 0x004fe4000001ff00 */
[----:B------:R-:W-:Y:S01]  /*4550*/  MOV R174, RZ ;  /* 0x000000ff00ae7202 */ /* 0x000fe20000000f00 */
[----:B------:R-:W-:Y:S02]  /*4560*/  IMAD.MOV.U32 R31, RZ, RZ, RZ ;  /* 0x000000ffff1f7224 */ /* 0x000fe400078e00ff */
[----:B------:R-:W-:Y:S02]  /*4570*/  IMAD.MOV.U32 R7, RZ, RZ, RZ ;  /* 0x000000ffff077224 */ /* 0x000fe400078e00ff */
[----:B------:R-:W-:Y:S02]  /*4580*/  IMAD.MOV.U32 R176, RZ, RZ, RZ ;  /* 0x000000ffffb07224 */ /* 0x000fe400078e00ff */
[----:B------:R-:W-:Y:S02]  /*4590*/  IMAD.MOV.U32 R27, RZ, RZ, RZ ;  /* 0x000000ffff1b7224 */ /* 0x000fe400078e00ff */
[----:B------:R-:W-:Y:S01]  /*45a0*/  IMAD.MOV.U32 R5, RZ, RZ, RZ ;  /* 0x000000ffff057224 */ /* 0x000fe200078e00ff */
[----:B----4-:R-:W-:Y:S01]  /*45b0*/  ISETP.NE.AND P1, PT, R4, 0x1, PT ;  /* 0x000000010400780c */ /* 0x010fe20003f25270 */
[----:B------:R-:W-:-:S12]  /*45c0*/  @P0 BRA `(.L_x_6895) ;  /* 0x0000000000080947 */ /* 0x000fd80003800000 */
[----:B------:R-:W0:Y:S02]  /*45d0*/  FENCE.VIEW.ASYNC.G ;  /* 0x00000000000073c6 */ /* 0x000e240000000100 */
[----:B0-----:R-:W-:Y:S06]  /*45e0*/  BAR.ARV 0xc, 0x120 ;  /* 0x0304800000007b1d */ /* 0x001fec0000002000 */
.L_x_6895:
[----:B------:R-:W-:Y:S05]  /*45f0*/  BSYNC B0 ;  /* 0x0000000000007941 */ /* 0x000fea0003800000 */
.L_x_6894:
[----:B------:R-:W-:Y:S01]  /*4600*/  BSSY B7, `(.L_x_6896) ;  /* 0x0000ee4000077945 */ /* 0x000fe20003800000 */
[----:B------:R-:W-:Y:S01]  /*4610*/  IMAD.MOV.U32 R175, RZ, RZ, RZ ;  /* 0x000000ffffaf7224 */ /* 0x000fe200078e00ff */
[----:B------:R-:W-:Y:S02]  /*4620*/  MOV R177, RZ ;  /* 0x000000ff00b17202 */ /* 0x000fe40000000f00 */
[----:B------:R-:W-:Y:S05]  /*4630*/  @!P1 BRA `(.L_x_6897) ;  /* 0x0000001800409947 */ /* 0x000fea0003800000 */
        /* <DEDUP_REMOVED lines=31> */
[----:B-1----:R-:W-:-:S03]  /*4830*/  LOP3.LUT R20, R20, 0x7f, RZ, 0xc0, !PT ;  /* 0x0000007f14147812 */ /* 0x002fc600078ec0ff */
[----:B------:R-:W-:Y:S01]  /*4840*/  IMAD R6, R18, 0x1000, R15 ;  /* 0x0000100012067824 */ /* 0x000fe200078e020f */
[----:B------:R-:W-:-:S03]  /*4850*/  ISETP.NE.AND P2, PT, R20, RZ, PT ;  /* 0x000000ff1400720c */ /* 0x000fc60003f45270 */
[C---:B------:R-:W-:Y:S01]  /*4860*/  VIADD R8, R6.reuse, 0x80 ;  /* 0x0000008006087836 */ /* 0x040fe20000000000 */
[C---:B------:R-:W-:Y:S01]  /*4870*/  R2UR UR6, R6.reuse ;  /* 0x00000000060672ca */ /* 0x040fe200000e0000 */
[C---:B------:R-:W-:Y:S02]  /*4880*/  VIADD R12, R6.reuse, 0x100 ;  /* 0x00000100060c7836 */ /* 0x040fe40000000000 */
[----:B------:R-:W-:-:S06]  /*4890*/  VIADD R6, R6, 0x180 ;  /* 0x0000018006067836 */ /* 0x000fcc0000000000 */
[----:B------:R-:W-:-:S04]  /*48a0*/  @!P2 IMAD R0, R18, 0x8, R2 ;  /* 0x000000081200a824 */ /* 0x000fc800078e0202 */
[----:B------:R-:W-:Y:S01]  /*48b0*/  HGMMA.64x256x16.F32 R24, gdesc[UR4].tnspB, RZ, !UPT, gsb0 ;  /* 0x43e00000041879f0 */ /* 0x000fe2000c0008ff */
[----:B------:R-:W-:Y:S02]  /*48c0*/  R2UR UR4, R10 ;  /* 0x000000000a0472ca */ /* 0x000fe400000e0000 */
[----:B------:R-:W-:Y:S02]  /*48d0*/  R2UR UR5, R11 ;  /* 0x000000000b0572ca */ /* 0x000fe400000e0000 */
[----:B------:R-:W-:Y:S01]  /*48e0*/  R2UR UR6, R8 ;  /* 0x00000000080672ca */ /* 0x000fe200000e0000 */
[----:B------:R-:W-:Y:S01]  /*48f0*/  VIADD R8, R4, 0x4 ;  /* 0x0000000404087836 */ /* 0x000fe20000000000 */
[----:B------:R-:W-:Y:S02]  /*4900*/  R2UR UR7, R9 ;  /* 0x00000000090772ca */ /* 0x000fe400000e0000 */
[----:B------:R-:W-:Y:S02]  /*4910*/  MOV R9, 0x40000040 ;  /* 0x4000004000097802 */ /* 0x000fe40000000f00 */
[----:B------:R-:W-:-:S04]  /*4920*/  @!P2 IADD3 R0, R0, 0x38860, RZ ;  /* 0x000388600000a810 */ /* 0x000fc80007ffe0ff */
[----:B------:R-:W-:Y:S01]  /*4930*/  @!P2 PRMT R0, RZ, 0x654, R0 ;  /* 0x00000654ff00a816 */ /* 0x000fe20000000000 */
[----:B------:R-:W-:Y:S02]  /*4940*/  WARPGROUP.DEPBAR.LE gsb0, 0x0 ;  /* 0x00008000000079c5 */ /* 0x000fe40000010000 */
[----:B------:R-:W-:-:S10]  /*4950*/  WARPGROUP.ARRIVE ;  /* 0x00000000000079c5 */ /* 0x000fd40000000000 */
[----:B------:R-:W-:Y:S01]  /*4960*/  HGMMA.64x256x16.F32 R24, gdesc[UR4].tnspB, R24, gsb0 ;  /* 0x43e00000041879f0 */ /* 0x000fe20008000818 */
[----:B------:R-:W-:Y:S02]  /*4970*/  R2UR UR4, R8 ;  /* 0x00000000080472ca */ /* 0x000fe400000e0000 */
[----:B------:R-:W-:Y:S02]  /*4980*/  R2UR UR5, R9 ;  /* 0x00000000090572ca */ /* 0x000fe400000e0000 */
[----:B------:R-:W-:Y:S01]  /*4990*/  R2UR UR6, R12 ;  /* 0x000000000c0672ca */ /* 0x000fe200000e0000 */
[----:B------:R-:W-:Y:S01]  /*49a0*/  VIADD R12, R4, 0x6 ;  /* 0x00000006040c7836 */ /* 0x000fe20000000000 */
[----:B------:R-:W-:Y:S01]  /*49b0*/  R2UR UR7, R13 ;  /* 0x000000000d0772ca */ /* 0x000fe200000e0000 */
[----:B------:R-:W-:Y:S01]  /*49c0*/  IMAD.MOV.U32 R13, RZ, RZ, 0x40000040 ;  /* 0x40000040ff0d7424 */ /* 0x000fe200078e00ff */
[----:B------:R-:W-:Y:S02]  /*49d0*/  WARPGROUP.DEPBAR.LE gsb0, 0x0 ;  /* 0x00008000000079c5 */ /* 0x000fe40000010000 */
[----:B------:R-:W-:-:S15]  /*49e0*/  WARPGROUP.ARRIVE ;  /* 0x00000000000079c5 */ /* 0x000fde0000000000 */
[----:B------:R-:W-:-:S02]  /*49f0*/  NOP ;  /* 0x0000000000007918 */ /* 0x000fc40000000000 */
        /* <DEDUP_REMOVED lines=14> */
.L_x_6901:
[----:B------:R-:W-:Y:S01]  /*4ae0*/  BAR.SYNC.DEFER_BLOCKING 0xe, 0x100 ;  /* 0x0384000000007b1d */ /* 0x000fe20000010000 */
[----:B------:R-:W-:Y:S01]  /*4af0*/  IMAD R3, R18, 0x40, R190 ;  /* 0x0000004012037824 */ /* 0x000fe200078e02be */
[----:B------:R-:W-:Y:S01]  /*4b00*/  R2UR UR4, R4 ;  /* 0x00000000040472ca */ /* 0x000fe200000e0000 */
[----:B------:R-:W-:Y:S01]  /*4b10*/  VIADD R18, R18, 0x1 ;  /* 0x0000000112127836 */ /* 0x000fe20000000000 */
[----:B------:R-:W-:Y:S01]  /*4b20*/  R2UR UR5, R5 ;  /* 0x00000000050572ca */ /* 0x000fe200000e0000 */
[----:B------:R-:W-:Y:S01]  /*4b30*/  IMAD R3, R3, 0x4, R2 ;  /* 0x0000000403037824 */ /* 0x000fe200078e0202 */
[C---:B------:R-:W-:Y:S01]  /*4b40*/  ISETP.GT.AND P1, PT, R197.reuse, RZ, PT ;  /* 0x000000ffc500720c */ /* 0x040fe20003f24270 */
[----:B------:R-:W-:Y:S01]  /*4b50*/  IMAD.MOV.U32 R7, RZ, RZ, 0x40000040 ;  /* 0x40000040ff077424 */ /* 0x000fe200078e00ff */
[C---:B------:R-:W-:Y:S01]  /*4b60*/  ISETP.NE.AND P0, PT, R18.reuse, 0x2, PT ;  /* 0x000000021200780c */ /* 0x040fe20003f05270 */
[----:B------:R-:W-:Y:S02]  /*4b70*/  IMAD.MOV.U32 R21, RZ, RZ, 0x40000040 ;  /* 0x40000040ff157424 */ /* 0x000fe400078e00ff */
[----:B------:R-:W-:Y:S01]  /*4b80*/  VIADD R197, R197, 0xffffffff ;  /* 0xffffffffc5c57836 */ /* 0x000fe20000000000 */
[----:B------:R-:W-:-:S02]  /*4b90*/  SEL R18, R18, RZ, P0 ;  /* 0x000000ff12127207 */ /* 0x000fc40000000000 */
[----:B------:R-:W-:Y:S01]  /*4ba0*/  R2UR UR7, R7 ;  /* 0x00000000070772ca */ /* 0x000fe200000e0000 */
[----:B------:R-:W-:Y:S02]  /*4bb0*/  IMAD.MOV.U32 R7, RZ, RZ, 0x40000040 ;  /* 0x40000040ff077424 */ /* 0x000fe400078e00ff */
[----:B------:R-:W-:-:S05]  /*4bc0*/  IMAD R6, R18, 0x1000, R15 ;  /* 0x0000100012067824 */ /* 0x000fca00078e020f */
[C---:B------:R-:W-:Y:S01]  /*4bd0*/  R2UR UR6, R6.reuse ;  /* 0x00000000060672ca */ /* 0x040fe200000e0000 */
[----:B0-----:R-:W0:Y:S01]  /*4be0*/  LDS R0, [R3+0x38400] ;  /* 0x0384000003007984 */ /* 0x001e220000000800 */
[----:B------:R-:W-:-:S03]  /*4bf0*/  IADD3 R20, R6, 0x80, RZ ;  /* 0x0000008006147810 */ /* 0x000fc60007ffe0ff */
        /* <DEDUP_REMOVED lines=129> */
[----:B------:R-:W-:-:S05]  /*5410*/  @!P2 IMAD R0, R18, 0x8, R2 ;  /* 0x000000081200a824 */ /* 0x000fca00078e0202 */
[----:B------:R-:W-:Y:S01]  /*5420*/  WARPGROUP.ARRIVE ;  /* 0x00000000000079c5 */ /* 0x000fe20000000000 */
[----:B------:R-:W-:-:S04]  /*5430*/  @!P2 IADD3 R0, R0, 0x38860, RZ ;  /* 0x000388600000a810 */ /* 0x000fc80007ffe0ff */
[----:B------:R-:W-:Y:S01]  /*5440*/  @!P2 PRMT R0, RZ, 0x654, R0 ;  /* 0x00000654ff00a816 */ /* 0x000fe20000000000 */
        /* <DEDUP_REMOVED lines=33> */
.L_x_6900:
[----:B------:R-:W-:Y:S05]  /*5660*/  BSYNC B0 ;  /* 0x0000000000007941 */ /* 0x000fea0003800000 */
.L_x_6899:
        /* <DEDUP_REMOVED lines=9> */
[----:B------:R-:W1:Y:S04]  /*5700*/  LDS R2, [R3+0x38400] ;  /* 0x0384000003027984 */ /* 0x000e680000000800 */
[----:B0-----:R-:W0:Y:S01]  /*5710*/  LDS R0, [R3+0x38420] ;  /* 0x0384200003007984 */ /* 0x001e220000000800 */
[-C--:B-1----:R-:W-:Y:S01]  /*5720*/  FMUL.FTZ R175, R25, R2.reuse ;  /* 0x0000000219af7220 */ /* 0x082fe20000410000 */
        /* <DEDUP_REMOVED lines=129> */
.L_x_6897:
        /* <DEDUP_REMOVED lines=31> */
.L_x_6903:
[----:B------:R-:W-:Y:S05]  /*6130*/  BSYNC B6 ;  /* 0x0000000000067941 */ /* 0x000fea0003800000 */
.L_x_6902:
        /* <DEDUP_REMOVED lines=12> */
.L_x_6907:
[----:B-1----:R1:W2:Y:S02]  /*6200*/  SYNCS.PHASECHK.TRANS64.TRYWAIT P0, [R2+URZ+0x38800], R3 ;  /* 0x03880003020075a7 */ /* 0x0022a4000800017f */
[----:B--2---:R-:W-:Y:S05]  /*6210*/  @!P0 NANOSLEEP.SYNCS 0x989680 ;  /* 0x009896800000895d */ /* 0x004fea0003900000 */
[----:B------:R-:W2:Y:S02]  /*6220*/  @!P0 SYNCS.PHASECHK.TRANS64 P0, [R2+URZ+0x38800], R3 ;  /* 0x03880003020085a7 */ /* 0x000ea4000800007f */
[----:B--2---:R-:W-:Y:S05]  /*6230*/  @!P0 BRA `(.L_x_6907) ;  /* 0xfffffffc00f08947 */ /* 0x004fea000383ffff */
.L_x_6906:
[----:B------:R-:W-:Y:S05]  /*6240*/  BSYNC B0 ;  /* 0x0000000000007941 */ /* 0x000fea0003800000 */
.L_x_6905:
[----:B------:R-:W-:Y:S05]  /*6250*/  BRA `(.L_x_6908) ;  /* 0x0000002c004c7947 */ /* 0x000fea0003800000 */
.L_x_6904:
[----:B------:R-:W0:Y:S01]  /*6260*/  LDC.64 R46, c[0x0][0x3d8] ;  /* 0x0000f600ff2e7b82 */ /* 0x000e220000000a00 */
[----:B------:R-:W-:Y:S01]  /*6270*/  VIADD R0, R2, 0x20400 ;  /* 0x0002040002007836 */ /* 0x000fe20000000000 */
[----:B-----5:R-:W-:Y:S01]  /*6280*/  SHF.R.S32.HI R3, RZ, 0x1f, R33 ;  /* 0x0000001fff037819 */ /* 0x020fe20000011421 */
[----:B------:R-:W-:Y:S01]  /*6290*/  IMAD.SHL.U32 R24, R222, 0x4, RZ ;  /* 0x00000004de187824 */ /* 0x000fe200078e00ff */
[----:B------:R-:W-:Y:S01]  /*62a0*/  SHF.R.S32.HI R5, RZ, 0x1f, R16 ;  /* 0x0000001fff057819 */ /* 0x000fe20000011410 */
[----:B------:R-:W-:Y:S01]  /*62b0*/  BSSY B6, `(.L_x_6909) ;  /* 0x0000032000067945 */ /* 0x000fe20003800000 */
[----:B------:R-:W-:Y:S02]  /*62c0*/  LOP3.LUT P0, RZ, R0, 0x3ff, RZ, 0xc0, !PT ;  /* 0x000003ff00ff7812 */ /* 0x000fe4000780c0ff */
[----:B------:R-:W1:Y:S01]  /*62d0*/  LDC.64 R44, c[0x0][0x3e8] ;  /* 0x0000fa00ff2c7b82 */ /* 0x000e620000000a00 */
[----:B------:R-:W-:Y:S02]  /*62e0*/  MOV R4, R16 ;  /* 0x0000001000047202 */ /* 0x000fe40000000f00 */
        /* <DEDUP_REMOVED lines=46> */
.L_x_6910:
[----:B------:R-:W-:Y:S05]  /*65d0*/  BSYNC B6 ;  /* 0x0000000000067941 */ /* 0x000fea0003800000 */
.L_x_6909:
        /* <DEDUP_REMOVED lines=55> */
[----:B------:R-:W-:Y:S01]  /*6950*/  LEA R14, P4, R15, UR6, 0x1 ;  /* 0x000000060f0e7c11 */ /* 0x000fe2000f8808ff */
[----:B------:R-:W-:Y:S01]  /*6960*/  IMAD.X R31, R59, 0x1, R50, P5 ;  /* 0x000000013b1f7824 */ /* 0x000fe200028e0632 */
[----:B------:R-:W-:-:S02]  /*6970*/  LEA R38, P5, R0, UR8, 0x1 ;  /* 0x0000000800267c11 */ /* 0x000fc4000f8a08ff */
[----:B------:R-:W-:Y:S02]  /*6980*/  CS2R R36, SRZ ;  /* 0x0000000000247805 */ /* 0x000fe4000001ff00 */
[----:B------:R-:W-:Y:S02]  /*6990*/  LEA.HI.X R15, R15, UR7, R30, 0x1, P4 ;  /* 0x000000070f0f7c11 */ /* 0x000fe4000a0f0c1e */
[----:B------:R-:W-:Y:S02]  /*69a0*/  CS2R R32, SRZ ;  /* 0x0000000000207805 */ /* 0x000fe4000001ff00 */
[----:B------:R-:W-:Y:S02]  /*69b0*/  LEA.HI.X R39, R0, UR9, R31, 0x1, P5 ;  /* 0x0000000900277c11 */ /* 0x000fe4000a8f0c1f */
[----:B------:R-:W-:Y:S02]  /*69c0*/  CS2R R34, SRZ ;  /* 0x0000000000227805 */ /* 0x000fe4000001ff00 */
[----:B------:R-:W-:Y:S01]  /*69d0*/  CS2R R30, SRZ ;  /* 0x00000000001e7805 */ /* 0x000fe2000001ff00 */
[----:B------:R0:W5:Y:S04]  /*69e0*/  @!P3 LDG.E.64 R36, desc[UR54][R14.64] ;  /* 0x000000360e24b981 */ /* 0x000168000c1e1b00 */
[----:B------:R0:W5:Y:S04]  /*69f0*/  @!P2 LDG.E.64 R32, desc[UR54][R14.64+0x20] ;  /* 0x000020360e20a981 */ /* 0x000168000c1e1b00 */
[----:B------:R0:W5:Y:S04]  /*6a00*/  @!P3 LDG.E.64 R34, desc[UR54][R38.64] ;  /* 0x000000362622b981 */ /* 0x000168000c1e1b00 */
[----:B------:R0:W5:Y:S02]  /*6a10*/  @!P2 LDG.E.64 R30, desc[UR54][R38.64+0x20] ;  /* 0x00002036261ea981 */ /* 0x000164000c1e1b00 */
.L_x_6914:
[----:B------:R-:W-:Y:S05]  /*6a20*/  BSYNC B1 ;  /* 0x0000000000017941 */ /* 0x000fea0003800000 */
.L_x_6913:
        /* <DEDUP_REMOVED lines=24> */
.L_x_6916:
[----:B------:R-:W-:Y:S05]  /*6bb0*/  BSYNC B1 ;  /* 0x0000000000017941 */ /* 0x000fea0003800000 */
.L_x_6915:
[----:B------:R-:W-:Y:S01]  /*6bc0*/  IMAD.WIDE.U32 R10, R3, R4, R10 ;  /* 0x00000004030a7225 */ /* 0x000fe200078e000a */
[----:B------:R-:W-:Y:S01]  /*6bd0*/  LEA.HI R0, R219, R219, RZ, 0x1 ;  /* 0x000000dbdb007211 */ /* 0x000fe200078f08ff */
[----:B------:R-:W-:Y:S01]  /*6be0*/  ULDC.64 UR4, c[0x0][0x3c8] ;  /* 0x0000f20000047ab9 */ /* 0x000fe20000000a00 */
[----:B01----:R-:W-:Y:S01]  /*6bf0*/  SHF.L.U32 R14, R191, 0x6, RZ ;  /* 0x00000006bf0e7819 */ /* 0x003fe200000006ff */
[----:B------:R-:W-:Y:S01]  /*6c00*/  IMAD.WIDE.U32 R12, R3, R6, R12 ;  /* 0x00000006030c7225 */ /* 0x000fe200078e000c */
[----:B------:R-:W-:Y:S02]  /*6c10*/  ULDC.64 UR6, c[0x0][0x3e0] ;  /* 0x0000f80000067ab9 */ /* 0x000fe40000000a00 */
[----:B------:R-:W-:Y:S01]  /*6c20*/  LOP3.LUT R15, R14, 0x1c0, RZ, 0xc0, !PT ;  /* 0x000001c00e0f7812 */ /* 0x000fe200078ec0ff */
[C---:B------:R-:W-:Y:S02]  /*6c30*/  IMAD R4, R41.reuse, R4, RZ ;  /* 0x0000000429047224 */ /* 0x040fe400078e02ff */
[----:B------:R-:W-:Y:S01]  /*6c40*/  IMAD R6, R41, R6, RZ ;  /* 0x0000000629067224 */ /* 0x000fe200078e02ff */
[----:B------:R-:W-:Y:S01]  /*6c50*/  SHF.R.U32.HI R14, RZ, 0x3, R15 ;  /* 0x00000003ff0e7819 */ /* 0x000fe2000001160f */
[C---:B------:R-:W-:Y:S01]  /*6c60*/  IMAD R5, R3.reuse, R5, R4 ;  /* 0x0000000503057224 */ /* 0x040fe200078e0204 */
[----:B------:R-:W-:Y:S01]  /*6c70*/  LEA R4, P2, R10, UR4, 0x1 ;  /* 0x000000040a047c11 */ /* 0x000fe2000f8408ff */
        /* <DEDUP_REMOVED lines=8> */
[----:B------:R-:W-:-:S02]  /*6d00*/  LEA.HI.X R5, R10, UR5, R5, 0x1, P2 ;  /* 0x000000050a057c11 */ /* 0x000fc400090f0c05 */
[----:B------:R-:W-:Y:S02]  /*6d10*/  LEA.HI.X R3, R12, UR7, R3, 0x1, P3 ;  /* 0x000000070c037c11 */ /* 0x000fe400098f0c03 */
[----:B------:R-:W-:Y:S02]  /*6d20*/  LOP3.LUT R39, R7, R14, RZ, 0x3c, !PT ;  /* 0x0000000e07277212 */ /* 0x000fe400078e3cff */
[----:B------:R-:W-:Y:S01]  /*6d30*/  SHF.L.U32 R7, R57, 0x1f, RZ ;  /* 0x0000001f39077819 */ /* 0x000fe200000006ff */
[----:B------:R-:W-:Y:S06]  /*6d40*/  BRA.DIV UR4, `(.L_x_6917) ;  /* 0x0000015604a47947 */ /* 0x000fec000b800000 */
.L_x_7104:
[----:B------:R-:W-:-:S03]  /*6d50*/  UMOV UR4, 0xffffffff ;  /* 0xffffffff00047882 */ /* 0x000fc60000000000 */
[----:B------:R-:W-:Y:S05]  /*6d60*/  BRA.DIV UR4, `(.L_x_6918) ;  /* 0x0000015604c47947 */ /* 0x000fea000b800000 */
.L_x_7107:
[----:B------:R-:W-:-:S03]  /*6d70*/  UMOV UR4, 0xffffffff ;  /* 0xffffffff00047882 */ /* 0x000fc60000000000 */
[----:B------:R-:W-:Y:S05]  /*6d80*/  BRA.DIV UR4, `(.L_x_6919) ;  /* 0x0000015604e47947 */ /* 0x000fea000b800000 */
.L_x_7110:
[----:B------:R-:W-:-:S03]  /*6d90*/  UMOV UR4, 0xffffffff ;  /* 0xffffffff00047882 */ /* 0x000fc60000000000 */
[----:B------:R-:W-:Y:S05]  /*6da0*/  BRA.DIV UR4, `(.L_x_6920) ;  /* 0x0000015a04047947 */ /* 0x000fea000b800000 */
.L_x_7113:
[----:B------:R-:W-:-:S03]  /*6db0*/  UMOV UR4, 0xffffffff ;  /* 0xffffffff00047882 */ /* 0x000fc60000000000 */
[----:B------:R-:W-:Y:S05]  /*6dc0*/  BRA.DIV UR4, `(.L_x_6921) ;  /* 0x0000015a04247947 */ /* 0x000fea000b800000 */
.L_x_7116:
[----:B------:R-:W-:-:S03]  /*6dd0*/  UMOV UR4, 0xffffffff ;  /* 0xffffffff00047882 */ /* 0x000fc60000000000 */
[----:B------:R-:W-:Y:S05]  /*6de0*/  BRA.DIV UR4, `(.L_x_6922) ;  /* 0x0000015a04447947 */ /* 0x000fea000b800000 */
.L_x_7119:
[----:B------:R-:W-:-:S03]  /*6df0*/  UMOV UR4, 0xffffffff ;  /* 0xffffffff00047882 */ /* 0x000fc60000000000 */
[----:B------:R-:W-:Y:S05]  /*6e00*/  BRA.DIV UR4, `(.L_x_6923) ;  /* 0x0000015a04647947 */ /* 0x000fea000b800000 */
.L_x_7122:
[----:B------:R-:W-:-:S03]  /*6e10*/  UMOV UR4, 0xffffffff ;  /* 0xffffffff00047882 */ /* 0x000fc60000000000 */
[----:B------:R-:W-:Y:S05]  /*6e20*/  BRA.DIV UR4, `(.L_x_6924) ;  /* 0x0000015a04847947 */ /* 0x000fea000b800000 */
.L_x_7125:
[----:B------:R-:W0:Y:S01]  /*6e30*/  SYNCS.PHASECHK.TRANS64.TRYWAIT P2, [R2+URZ+0x38800], R7 ;  /* 0x03880007020075a7 */ /* 0x000e22000804017f */
[----:B-----5:R-:W-:Y:S01]  /*6e40*/  IMAD.MOV.U32 R0, RZ, RZ, R32 ;  /* 0x000000ffff007224 */ /* 0x020fe200078e0020 */
[----:B------:R-:W-:Y:S01]  /*6e50*/  LOP3.LUT P3, RZ, R191, 0x4, RZ, 0xc0, !PT ;  /* 0x00000004bfff7812 */ /* 0x000fe2000786c0ff */
[----:B------:R-:W-:Y:S01]  /*6e60*/  IMAD.MOV.U32 R3, RZ, RZ, R33 ;  /* 0x000000ffff037224 */ /* 0x000fe200078e0021 */
[----:B------:R-:W-:Y:S01]  /*6e70*/  MOV R5, R37 ;  /* 0x0000002500057202 */ /* 0x000fe20000000f00 */
[----:B------:R-:W-:Y:S01]  /*6e80*/  IMAD.MOV.U32 R4, RZ, RZ, R36 ;  /* 0x000000ffff047224 */ /* 0x000fe200078e0024 */
[----:B------:R-:W-:Y:S01]  /*6e90*/  BSSY B1, `(.L_x_6925) ;  /* 0x000001d000017945 */ /* 0x000fe20003800000 */
[----:B------:R-:W-:Y:S01]  /*6ea0*/  IMAD R39, R212, 0x200, R39 ;  /* 0x00000200d4277824 */ /* 0x000fe200078e0227 */
[----:B------:R-:W-:Y:S01]  /*6eb0*/  PRMT R42, R0, 0x5410, R3 ;  /* 0x00005410002a7816 */ /* 0x000fe20000000003 */
[----:B------:R-:W-:Y:S01]  /*6ec0*/  IMAD.MOV.U32 R3, RZ, RZ, R31 ;  /* 0x000000ffff037224 */ /* 0x000fe200078e001f */
[----:B------:R-:W-:Y:S01]  /*6ed0*/  PRMT R15, R4, 0x7610, R15 ;  /* 0x00007610040f7816 */ /* 0x000fe2000000000f */
[----:B------:R-:W-:Y:S01]  /*6ee0*/  IMAD.MOV.U32 R4, RZ, RZ, R34 ;  /* 0x000000ffff047224 */ /* 0x000fe200078e0022 */
[----:B------:R-:W-:Y:S01]  /*6ef0*/  PRMT R43, R5, 0x7610, R43 ;  /* 0x00007610052b7816 */ /* 0x000fe2000000002b */
[----:B------:R-:W-:Y:S01]  /*6f00*/  IMAD R10, R39, 0x2, R2 ;  /* 0x00000002270a7824 */ /* 0x000fe200078e0202 */
[----:B------:R-:W-:Y:S01]  /*6f10*/  PRMT R44, R3, 0x7610, R44 ;  /* 0x00007610032c7816 */ /* 0x000fe2000000002c */
[----:B------:R-:W-:Y:S01]  /*6f20*/  IMAD.MOV.U32 R0, RZ, RZ, R30 ;  /* 0x000000ffff007224 */ /* 0x000fe200078e001e */
[----:B------:R-:W-:Y:S01]  /*6f30*/  PRMT R11, R4, 0x7610, R11 ;  /* 0x00007610040b7816 */ /* 0x000fe2000000000b */
[----:B------:R-:W-:Y:S01]  /*6f40*/  IMAD.MOV.U32 R4, RZ, RZ, R35 ;  /* 0x000000ffff047224 */ /* 0x000fe200078e0023 */
[----:B------:R-:W-:Y:S01]  /*6f50*/  IADD3 R3, R10, 0x20400, RZ ;  /* 0x000204000a037810 */ /* 0x000fe20007ffe0ff */
[----:B------:R-:W-:Y:S01]  /*6f60*/  IMAD.MOV.U32 R5, RZ, RZ, R8 ;  /* 0x000000ffff057224 */ /* 0x000fe200078e0008 */
[----:B------:R-:W-:Y:S01]  /*6f70*/  PRMT R43, R43, 0x5410, R0 ;  /* 0x000054102b2b7816 */ /* 0x000fe20000000000 */
[----:B------:R-:W-:Y:S01]  /*6f80*/  IMAD.MOV.U32 R6, RZ, RZ, R9 ;  /* 0x000000ffff067224 */ /* 0x000fe200078e0009 */
[----:B------:R-:W-:Y:S01]  /*6f90*/  PRMT R44, R44, 0x5410, R4 ;  /* 0x000054102c2c7816 */ /* 0x000fe20000000004 */
[----:B------:R-:W-:-:S02]  /*6fa0*/  VIADD R0, R10, 0x20440 ;  /* 0x000204400a007836 */ /* 0x000fc40000000000 */
[----:B------:R-:W-:Y:S01]  /*6fb0*/  @P3 VIADD R0, R3, 0xffffffc0 ;  /* 0xffffffc003003836 */ /* 0x000fe20000000000 */
[----:B------:R-:W-:Y:S01]  /*6fc0*/  PRMT R3, R6, 0x5410, R5 ;  /* 0x0000541006037816 */ /* 0x000fe20000000005 */
[----:B------:R-:W-:Y:S01]  /*6fd0*/  IMAD.MOV.U32 R4, RZ, RZ, R26 ;  /* 0x000000ffff047224 */ /* 0x000fe200078e001a */
[----:B------:R-:W-:Y:S01]  /*6fe0*/  MOV R6, R20 ;  /* 0x0000001400067202 */ /* 0x000fe20000000f00 */
[----:B------:R-:W-:Y:S02]  /*6ff0*/  IMAD.MOV.U32 R5, RZ, RZ, R27 ;  /* 0x000000ffff057224 */ /* 0x000fe400078e001b */
[----:B------:R-:W-:-:S03]  /*7000*/  IMAD.MOV.U32 R12, RZ, RZ, R21 ;  /* 0x000000ffff0c7224 */ /* 0x000fc600078e0015 */
[----:B------:R-:W-:Y:S01]  /*7010*/  PRMT R45, R4, 0x5410, R5 ;  /* 0x00005410042d7816 */ /* 0x000fe20000000005 */
[----:B------:R-:W-:Y:S01]  /*7020*/  IMAD.MOV.U32 R4, RZ, RZ, R28 ;  /* 0x000000ffff047224 */ /* 0x000fe200078e001c */
[----:B------:R-:W-:Y:S01]  /*7030*/  PRMT R46, R6, 0x5410, R12 ;  /* 0x00005410062e7816 */ /* 0x000fe2000000000c */
[----:B------:R-:W-:Y:S01]  /*7040*/  IMAD.MOV.U32 R5, RZ, RZ, R29 ;  /* 0x000000ffff057224 */ /* 0x000fe200078e001d */
[----:B0-----:R-:W-:Y:S06]  /*7050*/  @!P2 BRA `(.L_x_6926) ;  /* 0x000001580020a947 */ /* 0x001fec0003800000 */
.L_x_7126:
[----:B------:R-:W-:Y:S05]  /*7060*/  BSYNC B1 ;  /* 0x0000000000017941 */ /* 0x000fea0003800000 */
.L_x_6925:
        /* <DEDUP_REMOVED lines=51> */
.L_x_6930:
[----:B------:R-:W-:Y:S05]  /*73a0*/  BSYNC B2 ;  /* 0x0000000000027941 */ /* 0x000fea0003800000 */
.L_x_6929:
        /* <DEDUP_REMOVED lines=43> */
.L_x_6928:
[----:B------:R-:W-:Y:S05]  /*7660*/  BSYNC B1 ;  /* 0x0000000000017941 */ /* 0x000fea0003800000 */
.L_x_6927:
        /* <DEDUP_REMOVED lines=49> */
.L_x_6933:
[----:B------:R-:W-:Y:S05]  /*7980*/  BSYNC B1 ;  /* 0x0000000000017941 */ /* 0x000fea0003800000 */
.L_x_6932:
        /* <DEDUP_REMOVED lines=44> */
.L_x_6912:
        /* <DEDUP_REMOVED lines=46> */
[----:B------:R-:W-:Y:S02]  /*7f30*/  IMAD.MOV.U32 R9, RZ, RZ, R49 ;  /* 0x000000ffff097224 */ /* 0x000fe400078e0031 */
[----:B--2---:R-:W-:Y:S02]  /*7f40*/  IMAD.MOV.U32 R10, RZ, RZ, R40 ;  /* 0x000000ffff0a7224 */ /* 0x004fe400078e0028 */
[----:B------:R-:W-:Y:S02]  /*7f50*/  IMAD.MOV.U32 R11, RZ, RZ, R51 ;  /* 0x000000ffff0b7224 */ /* 0x000fe400078e0033 */
[C---:B------:R-:W-:Y:S02]  /*7f60*/  IMAD R0, R21.reuse, R4, RZ ;  /* 0x0000000415007224 */ /* 0x040fe400078e02ff */
[----:B0-----:R-:W-:Y:S02]  /*7f70*/  IMAD R12, R21, R6, RZ ;  /* 0x00000006150c7224 */ /* 0x001fe400078e02ff */
[----:B------:R-:W-:-:S04]  /*7f80*/  IMAD.WIDE.U32 R8, R3, R4, R8 ;  /* 0x0000000403087225 */ /* 0x000fc800078e0008 */
[----:B------:R-:W-:-:S04]  /*7f90*/  IMAD.WIDE.U32 R10, R3, R6, R10 ;  /* 0x00000006030a7225 */ /* 0x000fc800078e000a */
[C---:B------:R-:W-:Y:S02]  /*7fa0*/  IMAD R5, R3.reuse, R5, R0 ;  /* 0x0000000503057224 */ /* 0x040fe400078e0200 */
[----:B------:R-:W-:Y:S01]  /*7fb0*/  IMAD R3, R3, R7, R12 ;  /* 0x0000000703037224 */ /* 0x000fe200078e020c */
[----:B------:R-:W-:Y:S02]  /*7fc0*/  LEA R4, P2, R8, UR4, 0x1 ;  /* 0x0000000408047c11 */ /* 0x000fe4000f8408ff */
[----:B------:R-:W-:Y:S01]  /*7fd0*/  LEA R0, P3, R10, UR6, 0x1 ;  /* 0x000000060a007c11 */ /* 0x000fe2000f8608ff */
[----:B------:R-:W-:Y:S01]  /*7fe0*/  IMAD.IADD R3, R11, 0x1, R3 ;  /* 0x000000010b037824 */ /* 0x000fe200078e0203 */
[----:B------:R-:W-:Y:S01]  /*7ff0*/  IADD3 R5, R9, R5, RZ ;  /* 0x0000000509057210 */ /* 0x000fe20007ffe0ff */
[----:B------:R-:W-:-:S03]  /*8000*/  UMOV UR4, 0xffffffff ;  /* 0xffffffff00047882 */ /* 0x000fc60000000000 */
[----:B------:R-:W-:Y:S02]  /*8010*/  LEA.HI.X R5, R8, UR5, R5, 0x1, P2 ;  /* 0x0000000508057c11 */ /* 0x000fe400090f0c05 */
[----:B------:R-:W-:Y:S02]  /*8020*/  LEA.HI.X R3, R10, UR7, R3, 0x1, P3 ;  /* 0x000000070a037c11 */ /* 0x000fe400098f0c03 */
[----:B------:R-:W-:Y:S01]  /*8030*/  LEA.HI R6, R219, R219, RZ, 0x1 ;  /* 0x000000dbdb067211 */ /* 0x000fe200078f08ff */
[----:B------:R-:W-:Y:S06]  /*8040*/  BRA.DIV UR4, `(.L_x_6934) ;  /* 0x0000014a04387947 */ /* 0x000fec000b800000 */
.L_x_7129:
[----:B------:R-:W-:-:S03]  /*8050*/  UMOV UR4, 0xffffffff ;  /* 0xffffffff00047882 */ /* 0x000fc60000000000 */
[----:B------:R-:W-:Y:S05]  /*8060*/  BRA.DIV UR4, `(.L_x_6935) ;  /* 0x0000014a04587947 */ /* 0x000fea000b800000 */
.L_x_7132:
[----:B------:R-:W-:-:S03]  /*8070*/  UMOV UR4, 0xffffffff ;  /* 0xffffffff00047882 */ /* 0x000fc60000000000 */
[----:B------:R-:W-:Y:S05]  /*8080*/  BRA.DIV UR4, `(.L_x_6936) ;  /* 0x0000014a04787947 */ /* 0x000fea000b800000 */
.L_x_7135:
[----:B------:R-:W-:-:S03]  /*8090*/  UMOV UR4, 0xffffffff ;  /* 0xffffffff00047882 */ /* 0x000fc60000000000 */
[----:B------:R-:W-:Y:S05]  /*80a0*/  BRA.DIV UR4, `(.L_x_6937) ;  /* 0x0000014a04987947 */ /* 0x000fea000b800000 */
.L_x_7138:
[----:B------:R-:W-:-:S03]  /*80b0*/  UMOV UR4, 0xffffffff ;  /* 0xffffffff00047882 */ /* 0x000fc60000000000 */
[----:B------:R-:W-:Y:S05]  /*80c0*/  BRA.DIV UR4, `(.L_x_6938) ;  /* 0x0000014a04b87947 */ /* 0x000fea000b800000 */
.L_x_7141:
[----:B------:R-:W-:Y:S01]  /*80d0*/  UMOV UR4, 0xffffffff ;  /* 0xffffffff00047882 */ /* 0x000fe20000000000 */
[----:B------:R-:W-:Y:S02]  /*80e0*/  LOP3.LUT R6, R6, 0xfffffffe, RZ, 0xc0, !PT ;  /* 0xfffffffe06067812 */ /* 0x000fe400078ec0ff */
[----:B------:R-:W-:Y:S05]  /*80f0*/  BRA.DIV UR4, `(.L_x_6939) ;  /* 0x0000014a04d47947 */ /* 0x000fea000b800000 */
.L_x_7144:
[----:B------:R-:W-:Y:S01]  /*8100*/  UMOV UR4, 0xffffffff ;  /* 0xffffffff00047882 */ /* 0x000fe20000000000 */
[----:B------:R-:W-:Y:S02]  /*8110*/  IMAD.IADD R57, R219, 0x1, -R6 ;  /* 0x00000001db397824 */ /* 0x000fe400078e0a06 */
[----:B------:R-:W-:Y:S05]  /*8120*/  BRA.DIV UR4, `(.L_x_6940) ;  /* 0x0000014a04f07947 */ /* 0x000fea000b800000 */
.L_x_7147:
[----:B------:R-:W-:Y:S01]  /*8130*/  UMOV UR4, 0xffffffff ;  /* 0xffffffff00047882 */ /* 0x000fe20000000000 */
[----:B------:R-:W-:Y:S02]  /*8140*/  SHF.L.U32 R3, R57, 0x1f, RZ ;  /* 0x0000001f39037819 */ /* 0x000fe400000006ff */
[----:B------:R-:W-:Y:S05]  /*8150*/  BRA.DIV UR4, `(.L_x_6941) ;  /* 0x0000014e040c7947 */ /* 0x000fea000b800000 */
.L_x_7150:
        /* <DEDUP_REMOVED lines=23> */
[----:B------:R-:W-:-:S02]  /*82d0*/  MOV R6, R27 ;  /* 0x0000001b00067202 */ /* 0x000fc40000000f00 */
[----:B------:R-:W-:Y:S01]  /*82e0*/  PRMT R52, R0, 0x5410, R4 ;  /* 0x0000541000347816 */ /* 0x000fe20000000004 */
[----:B------:R-:W-:Y:S01]  /*82f0*/  IMAD.IADD R0, R16, 0x1, R41 ;  /* 0x0000000110007824 */ /* 0x000fe200078e0229 */
[----:B------:R-:W-:Y:S01]  /*8300*/  PRMT R54, R5, 0x5410, R6 ;  /* 0x0000541005367816 */ /* 0x000fe20000000006 */
[----:B0-----:R-:W-:Y:S06]  /*8310*/  @!P2 BRA `(.L_x_6943) ;  /* 0x0000014800c4a947 */ /* 0x001fec0003800000 */
.L_x_7151:
[----:B------:R-:W-:Y:S05]  /*8320*/  BSYNC B1 ;  /* 0x0000000000017941 */ /* 0x000fea0003800000 */
.L_x_6942:
[----:B------:R-:W-:Y:S01]  /*8330*/  BSSY B1, `(.L_x_6944) ;  /* 0x0000063000017945 */ /* 0x000fe20003800000 */
[----:B------:R-:W-:Y:S01]  /*8340*/  IMAD.MOV.U32 R55, RZ, RZ, R30 ;  /* 0x000000ffff377224 */ /* 0x000fe200078e001e */
[----:B------:R-:W-:Y:S01]  /*8350*/  LOP3.LUT R0, R0, 0x38, RZ, 0xc0, !PT ;  /* 0x0000003800007812 */ /* 0x000fe200078ec0ff */
[----:B------:R-:W-:Y:S01]  /*8360*/  IMAD.MOV.U32 R58, RZ, RZ, R31 ;  /* 0x000000ffff3a7224 */ /* 0x000fe200078e001f */
[----:B------:R-:W-:Y:S06]  /*8370*/  @P0 BRA `(.L_x_6945) ;  /* 0x0000000400780947 */ /* 0x000fec0003800000 */
[----:B0-----:R-:W-:Y:S01]  /*8380*/  IMAD.SHL.U32 R3, R191, 0x40, RZ ;  /* 0x00000040bf037824 */ /* 0x001fe200078e00ff */
[--C-:B------:R-:W-:Y:S02]  /*8390*/  SHF.R.U64 R48, R32, 0x10, R33.reuse ;  /* 0x0000001020307819 */ /* 0x100fe40000001221 */
[----:B------:R-:W-:Y:S01]  /*83a0*/  SHF.R.U32.HI R44, RZ, 0x10, R33 ;  /* 0x00000010ff2c7819 */ /* 0x000fe20000011621 */
[----:B------:R-:W-:Y:S01]  /*83b0*/  HADD2.F32 R33, -RZ, R15.H1_H1 ;  /* 0x3000000fff217230 */ /* 0x000fe20000004100 */
[----:B------:R-:W-:Y:S02]  /*83c0*/  LOP3.LUT R5, R3, 0x1c0, RZ, 0xc0, !PT ;  /* 0x000001c003057812 */ /* 0x000fe400078ec0ff */
[----:B------:R-:W-:Y:S02]  /*83d0*/  SHF.R.U64 R46, R36, 0x10, R37 ;  /* 0x00000010242e7819 */ /* 0x000fe40000001225 */
[----:B------:R-:W-:Y:S02]  /*83e0*/  LOP3.LUT R3, R5, 0x38, R16, 0xf8, !PT ;  /* 0x0000003805037812 */ /* 0x000fe400078ef810 */
[----:B------:R-:W-:-:S02]  /*83f0*/  SHF.R.U32.HI R4, RZ, 0x3, R5 ;  /* 0x00000003ff047819 */ /* 0x000fc40000011605 */
[----:B------:R-:W-:Y:S01]  /*8400*/  SHF.R.U64 R47, R34, 0x10, R35 ;  /* 0x00000010222f7819 */ /* 0x000fe20000001223 */
[----:B------:R-:W-:Y:S01]  /*8410*/  HADD2.F32 R34, -RZ, R15.H0_H0 ;  /* 0x2000000fff227230 */ /* 0x000fe20000004100 */
[----:B------:R-:W-:Y:S02]  /*8420*/  LOP3.LUT R3, R3, R4, RZ, 0x3c, !PT ;  /* 0x0000000403037212 */ /* 0x000fe400078e3cff */
[----:B------:R-:W-:Y:S02]  /*8430*/  SHF.R.U32.HI R36, RZ, 0x10, R37 ;  /* 0x00000010ff247819 */ /* 0x000fe40000011625 */
[----:B------:R-:W-:Y:S02]  /*8440*/  LEA R3, R212, R3, 0x9 ;  /* 0x00000003d4037211 */ /* 0x000fe400078e48ff */
[----:B------:R-:W-:Y:S01]  /*8450*/  SHF.R.U32.HI R42, RZ, 0x10, R35 ;  /* 0x00000010ff2a7819 */ /* 0x000fe20000011623 */
[----:B------:R-:W-:Y:S01]  /*8460*/  HADD2.F32 R35, -RZ, R36.H0_H0 ;  /* 0x20000024ff237230 */ /* 0x000fe20000004100 */
[----:B------:R-:W-:Y:S01]  /*8470*/  SHF.R.U64 R45, R38, 0x10, R39 ;  /* 0x00000010262d7819 */ /* 0x000fe20000001227 */
[----:B------:R-:W-:Y:S01]  /*8480*/  IMAD R41, R3, 0x2, R2 ;  /* 0x0000000203297824 */ /* 0x000fe200078e0202 */
[----:B------:R-:W-:Y:S01]  /*8490*/  LOP3.LUT R3, R4, R0, R5, 0x1e, !PT ;  /* 0x0000000004037212 */ /* 0x000fe200078e1e05 */
[----:B------:R-:W-:Y:S01]  /*84a0*/  HADD2.F32 R36, -RZ, R50.H0_H0 ;  /* 0x20000032ff247230 */ /* 0x000fe20000004100 */
[----:B------:R-:W-:-:S02]  /*84b0*/  SHF.R.U32.HI R40, RZ, 0x10, R39 ;  /* 0x00000010ff287819 */ /* 0x000fc40000011627 */
[----:B------:R-:W0:Y:S01]  /*84c0*/  LDS.128 R4, [R41+0x20400] ;  /* 0x0204000029047984 */ /* 0x000e220000000c00 */
[----:B------:R-:W-:-:S04]  /*84d0*/  IMAD R3, R212, 0x200, R3 ;  /* 0x00000200d4037824 */ /* 0x000fc800078e0203 */
        /* <DEDUP_REMOVED lines=17> */
[-C--:B------:R-:W-:Y:S01]  /*85f0*/  FMUL.FTZ R20, R20, R15.reuse ;  /* 0x0000000f14147220 */ /* 0x080fe20000410000 */
[----:B------:R-:W-:Y:S01]  /*8600*/  FMUL.FTZ R34, R21, R36 ;  /* 0x0000002415227220 */ /* 0x000fe20000410000 */
[C---:B------:R-:W-:Y:S01]  /*8610*/  FFMA.FTZ R38, R5.reuse, R15, -R38 ;  /* 0x0000000f05267223 */ /* 0x040fe20000010826 */
[----:B------:R-:W-:Y:S02]  /*8620*/  HADD2.F32 R15, -RZ, R40.H0_H0 ;  /* 0x20000028ff0f7230 */ /* 0x000fe40000004100 */
[----:B------:R-:W-:Y:S01]  /*8630*/  FFMA.FTZ R40, R5, R35, R20 ;  /* 0x0000002305287223 */ /* 0x000fe20000010014 */
[----:B------:R-:W-:Y:S02]  /*8640*/  HADD2.F32 R32, -RZ, R11.H1_H1 ;  /* 0x3000000bff207230 */ /* 0x000fe40000004100 */
[-C--:B------:R-:W-:Y:S01]  /*8650*/  FMUL.FTZ R21, R21, R12.reuse ;  /* 0x0000000c15157220 */ /* 0x080fe20000410000 */
[----:B------:R-:W-:Y:S01]  /*8660*/  FFMA.FTZ R33, R13, R12, -R34 ;  /* 0x0000000c0d217223 */ /* 0x000fe20000010822 */
[----:B------:R-:W-:-:S02]  /*8670*/  HADD2.F32 R5, -RZ, R42.H0_H0 ;  /* 0x2000002aff057230 */ /* 0x000fc40000004100 */
[----:B------:R-:W-:Y:S02]  /*8680*/  HADD2.F32 R9, -RZ, R8.H0_H0 ;  /* 0x20000008ff097230 */ /* 0x000fe40000004100 */
[----:B------:R-:W-:Y:S01]  /*8690*/  FFMA.FTZ R35, R13, R36, R21 ;  /* 0x000000240d237223 */ /* 0x000fe20000010015 */
[--C-:B------:R-:W-:Y:S02]  /*86a0*/  HADD2.F32 R34, -RZ, R49.reuse.H0_H0 ;  /* 0x20000031ff227230 */ /* 0x100fe40000004100 */
[C---:B------:R-:W-:Y:S01]  /*86b0*/  FMUL.FTZ R13, R32.reuse, R15 ;  /* 0x0000000f200d7220 */ /* 0x040fe20000410000 */
[----:B------:R-:W-:Y:S02]  /*86c0*/  HADD2.F32 R12, -RZ, R50.H1_H1 ;  /* 0x30000032ff0c7230 */ /* 0x000fe40000004100 */
[----:B------:R-:W-:Y:S01]  /*86d0*/  FMUL.FTZ R21, R32, R5 ;  /* 0x0000000520157220 */ /* 0x000fe20000410000 */
[----:B------:R-:W-:Y:S02]  /*86e0*/  HADD2.F32 R11, -RZ, R10.H0_H0 ;  /* 0x2000000aff0b7230 */ /* 0x000fe40000004100 */
[----:B------:R-:W-:Y:S01]  /*86f0*/  FMUL.FTZ R36, R9, R34 ;  /* 0x0000002209247220 */ /* 0x000fe20000410000 */
[----:B------:R-:W-:-:S02]  /*8700*/  HADD2.F32 R32, -RZ, R49.H1_H1 ;  /* 0x30000031ff207230 */ /* 0x000fc40000004100 */
[-C--:B------:R-:W-:Y:S01]  /*8710*/  FMUL.FTZ R9, R9, R12.reuse ;  /* 0x0000000c09097220 */ /* 0x080fe20000410000 */
[----:B------:R-:W-:Y:S02]  /*8720*/  HADD2.F32 R20, -RZ, R51.H0_H0 ;  /* 0x20000033ff147230 */ /* 0x000fe40000004100 */
[C---:B------:R-:W-:Y:S01]  /*8730*/  FFMA.FTZ R42, R14.reuse, R5, -R13 ;  /* 0x000000050e2a7223 */ /* 0x040fe2000001080d */
[----:B------:R-:W-:Y:S01]  /*8740*/  FFMA.FTZ R44, R14, R15, R21 ;  /* 0x0000000f0e2c7223 */ /* 0x000fe20000010015 */
[----:B------:R-:W-:Y:S01]  /*8750*/  FFMA.FTZ R36, R3, R12, -R36 ;  /* 0x0000000c03247223 */ /* 0x000fe20000010824 */
[----:B------:R-:W-:Y:S02]  /*8760*/  HADD2.F32 R7, -RZ, R6.H0_H0 ;  /* 0x20000006ff077230 */ /* 0x000fe40000004100 */
[----:B------:R-:W-:Y:S01]  /*8770*/  FMUL.FTZ R14, R11, R32 ;  /* 0x000000200b0e7220 */ /* 0x000fe20000410000 */
[----:B------:R-:W-:Y:S01]  /*8780*/  FFMA.FTZ R34, R3, R34, R9 ;  /* 0x0000002203227223 */ /* 0x000fe20000010009 */
[----:B------:R-:W-:Y:S01]  /*8790*/  FMUL.FTZ R12, R11, R20 ;  /* 0x000000140b0c7220 */ /* 0x000fe20000410000 */
[----:B------:R-:W-:-:S02]  /*87a0*/  HADD2.F32 R8, -RZ, R8.H1_H1 ;  /* 0x30000008ff087230 */ /* 0x000fc40000004100 */
[C---:B------:R-:W-:Y:S01]  /*87b0*/  FFMA.FTZ R14, R7.reuse, R20, -R14 ;  /* 0x00000014070e7223 */ /* 0x040fe2000001080e */
[----:B------:R-:W-:Y:S02]  /*87c0*/  HADD2.F32 R10, -RZ, R10.H1_H1 ;  /* 0x3000000aff0a7230 */ /* 0x000fe40000004100 */
[----:B------:R-:W-:Y:S01]  /*87d0*/  FFMA.FTZ R12, R7, R32, R12 ;  /* 0x00000020070c7223 */ /* 0x000fe2000001000c */
[----:B------:R-:W-:Y:S02]  /*87e0*/  HADD2.F32 R9, -RZ, R46.H0_H0 ;  /* 0x2000002eff097230 */ /* 0x000fe40000004100 */
        /* <DEDUP_REMOVED lines=23> */
.L_x_6945:
[----:B------:R-:W-:Y:S05]  /*8960*/  BSYNC B1 ;  /* 0x0000000000017941 */ /* 0x000fea0003800000 */
.L_x_6944:
[----:B------:R-:W-:Y:S01]  /*8970*/  PRMT R39, R55, 0x5410, R58 ;  /* 0x0000541037277816 */ /* 0x000fe2000000003a */
[----:B------:R-:W-:Y:S06]  /*8980*/  @P1 BRA `(.L_x_6931) ;  /* 0x00000004005c1947 */ /* 0x000fec0003800000 */
[----:B0-----:R-:W-:Y:S01]  /*8990*/  LOP3.LUT R3, R235, R0, R230, 0x1e, !PT ;  /* 0x00000000eb037212 */ /* 0x001fe200078e1ee6 */
[----:B-1----:R-:W0:Y:S01]  /*89a0*/  LDS.128 R4, [R229+0x20400] ;  /* 0x02040000e5047984 */ /* 0x002e220000000c00 */
        /* <DEDUP_REMOVED lines=85> */
.L_x_6931:
[----:B------:R-:W-:Y:S05]  /*8f00*/  BSYNC B0 ;  /* 0x0000000000007941 */ /* 0x000fea0003800000 */
.L_x_6911:
        /* <DEDUP_REMOVED lines=8> */
.L_x_6908:
[----:B------:R-:W-:-:S13]  /*8f90*/  ISETP.NE.AND P0, PT, R189, 0x3, PT ;  /* 0x00000003bd00780c */ /* 0x000fda0003f05270 */
[----:B------:R-:W-:Y:S05]  /*8fa0*/  @!P0 BRA `(.L_x_6946) ;  /* 0x0000000000048947 */ /* 0x000fea0003800000 */
[----:B------:R-:W-:Y:S01]  /*8fb0*/  BPT.TRAP 0x1 ;  /* 0x000000040000795c */ /* 0x000fe20000300000 */
.L_x_6946:
[----:B------:R-:W-:Y:S01]  /*8fc0*/  IMAD R21, R18, 0x8, R2 ;  /* 0x0000000812157824 */ /* 0x000fe200078e0202 */
[----:B------:R-:W-:-:S04]  /*8fd0*/  SHF.L.U32 R14, R19, 0x1f, RZ ;  /* 0x0000001f130e7819 */ /* 0x000fc800000006ff */
[----:B------:R0:W0:Y:S01]  /*8fe0*/  SYNCS.PHASECHK.TRANS64.TRYWAIT P1, [R21+URZ+0x38830], R14 ;  /* 0x0388300e150075a7 */ /* 0x000022000802017f */
[----:B------:R-:W-:Y:S05]  /*8ff0*/  @!P0 BRA `(.L_x_6947) ;  /* 0x0000000000048947 */ /* 0x000fea0003800000 */
[----:B------:R-:W-:Y:S01]  /*9000*/  BPT.TRAP 0x1 ;  /* 0x000000040000795c */ /* 0x000fe20000300000 */
.L_x_6947:
[C---:B--23--:R-:W-:Y:S01]  /*9010*/  IADD3 R0, R2.reuse, 0x22400, RZ ;  /* 0x0002240002007810 */ /* 0x04cfe20007ffe0ff */
        /* <DEDUP_REMOVED lines=9> */
.L_x_6948:
[----:B------:R-:W-:Y:S01]  /*90b0*/  IMAD R6, R18, 0x200, R15 ;  /* 0x0000020012067824 */ /* 0x000fe200078e020f */
[----:B------:R-:W-:Y:S01]  /*90c0*/  LOP3.LUT R4, R3, 0x10000, RZ, 0xfc, !PT ;  /* 0x0001000003047812 */ /* 0x000fe200078efcff */
[----:B------:R-:W-:Y:S01]  /*90d0*/  IMAD.MOV.U32 R5, RZ, RZ, 0x40000040 ;  /* 0x40000040ff057424 */ /* 0x000fe200078e00ff */
[----:B------:R-:W-:Y:S05]  /*90e0*/  WARPSYNC.ALL ;  /* 0x0000000000007948 */ /* 0x000fea0003800000 */
[----:B------:R-:W-:Y:S01]  /*90f0*/  IMAD.MOV.U32 R7, RZ, RZ, 0x40000040 ;  /* 0x40000040ff077424 */ /* 0x000fe200078e00ff */
        /* <DEDUP_REMOVED lines=10> */
[----:B------:R-:W-:Y:S01]  /*91a0*/  SHF.L.U32 R57, R57, 0x1f, RZ ;  /* 0x0000001f39397819 */ /* 0x000fe200000006ff */
[----:B------:R-:W-:Y:S01]  /*91b0*/  IMAD.MOV.U32 R11, RZ, RZ, 0x40000040 ;  /* 0x40000040ff0b7424 */ /* 0x000fe200078e00ff */
[----:B------:R-:W-:Y:S01]  /*91c0*/  BSSY B0, `(.L_x_6950) ;  /* 0x0000020000007945 */ /* 0x000fe20003800000 */
[----:B------:R-:W-:-:S06]  /*91d0*/  IMAD.MOV.U32 R7, RZ, RZ, 0x40000040 ;  /* 0x40000040ff077424 */ /* 0x000fcc00078e00ff */
[----:B------:R-:W-:Y:S01]  /*91e0*/  HGMMA.64x64x16.F32 R24, gdesc[UR4], RZ, !UPT, gsb0 ;  /* 0x00e00000041879f0 */ /* 0x000fe2000c0008ff */
        /* <DEDUP_REMOVED lines=8> */
[----:B------:R-:W-:-:S08]  /*9270*/  WARPGROUP.ARRIVE ;  /* 0x00000000000079c5 */ /* 0x000fd00000000000 */
        /* <DEDUP_REMOVED lines=20> */
.L_x_7152:
[----:B------:R-:W-:Y:S05]  /*93c0*/  BSYNC B0 ;  /* 0x0000000000007941 */ /* 0x000fea0003800000 */
.L_x_6950:
[----:B------:R-:W-:Y:S05]  /*93d0*/  @!P0 BRA `(.L_x_6952) ;  /* 0x0000000000048947 */ /* 0x000fea0003800000 */
[----:B------:R-:W-:Y:S01]  /*93e0*/  BPT.TRAP 0x1 ;  /* 0x000000040000795c */ /* 0x000fe20000300000 */
.L_x_6952:
[----:B------:R2:W3:Y:S01]  /*93f0*/  SYNCS.PHASECHK.TRANS64.TRYWAIT P1, [R21+URZ+0x38850], R14 ;  /* 0x0388500e150075a7 */ /* 0x0004e2000802017f */
[----:B------:R-:W-:Y:S05]  /*9400*/  @!P0 BRA `(.L_x_6953) ;  /* 0x0000000000048947 */ /* 0x000fea0003800000 */
[----:B------:R-:W-:Y:S01]  /*9410*/  BPT.TRAP 0x1 ;  /* 0x000000040000795c */ /* 0x000fe20000300000 */
.L_x_6953:
[C---:B------:R-:W-:Y:S01]  /*9420*/  VIADD R0, R2.reuse, 0x400 ;  /* 0x0000040002007836 */ /* 0x040fe20000000000 */
        /* <DEDUP_REMOVED lines=8> */
[----:B------:R-:W3:Y:S02]  /*94b0*/  SYNCS.PHASECHK.TRANS64.TRYWAIT P1, [R21+URZ+0x38850], R14 ;  /* 0x0388500e150075a7 */ /* 0x000ee4000802017f */
[----:B---3--:R-:W-:Y:S05]  /*94c0*/  @!P1 BRA `(.L_x_6956) ;  /* 0x0000013800949947 */ /* 0x008fea0003800000 */
.L_x_6955:
[----:B------:R-:W-:Y:S05]  /*94d0*/  BSYNC B0 ;  /* 0x0000000000007941 */ /* 0x000fea0003800000 */
.L_x_6954:
[----:B------:R-:W-:Y:S01]  /*94e0*/  IMAD R58, R18, 0x1000, R20 ;  /* 0x00001000123a7824 */ /* 0x000fe200078e0214 */
[----:B------:R-:W-:Y:S01]  /*94f0*/  LOP3.LUT R6, R3, 0x10000, RZ, 0xfc, !PT ;  /* 0x0001000003067812 */ /* 0x000fe200078efcff */
[----:B------:R-:W-:Y:S01]  /*9500*/  IMAD.MOV.U32 R7, RZ, RZ, 0x40000040 ;  /* 0x40000040ff077424 */ /* 0x000fe200078e00ff */
[----:B------:R-:W-:Y:S01]  /*9510*/  MOV R59, 0x40000040 ;  /* 0x40000040003b7802 */ /* 0x000fe20000000f00 */
[----:B------:R-:W-:Y:S05]  /*9520*/  WARPSYNC.ALL ;  /* 0x0000000000007948 */ /* 0x000fea0003800000 */
[C---:B------:R-:W-:Y:S01]  /*9530*/  R2UR UR4, R6.reuse ;  /* 0x00000000060472ca */ /* 0x040fe200000e0000 */
[----:B------:R-:W-:Y:S01]  /*9540*/  WARPGROUP.ARRIVE ;  /* 0x00000000000079c5 */ /* 0x000fe20000000000 */
[----:B------:R-:W-:Y:S01]  /*9550*/  R2UR UR5, R7 ;  /* 0x00000000070572ca */ /* 0x000fe200000e0000 */
[----:B------:R-:W-:Y:S01]  /*9560*/  VIADD R62, R6, 0x2 ;  /* 0x00000002063e7836 */ /* 0x000fe20000000000 */
[C---:B------:R-:W-:Y:S01]  /*9570*/  R2UR UR6, R58.reuse ;  /* 0x000000003a0672ca */ /* 0x040fe200000e0000 */
[C---:B------:R-:W-:Y:S01]  /*9580*/  VIADD R60, R58.reuse, 0x2 ;  /* 0x000000023a3c7836 */ /* 0x040fe20000000000 */
[----:B------:R-:W-:Y:S01]  /*9590*/  R2UR UR7, R59 ;  /* 0x000000003b0772ca */ /* 0x000fe200000e0000 */
[----:B------:R-:W-:Y:S01]  /*95a0*/  IMAD.MOV.U32 R63, RZ, RZ, 0x40000040 ;  /* 0x40000040ff3f7424 */ /* 0x000fe200078e00ff */
[----:B------:R-:W4:Y:S01]  /*95b0*/  S2R R0, SR_TID.X ;  /* 0x0000000000007919 */ /* 0x000f220000002100 */
[----:B------:R-:W-:Y:S01]  /*95c0*/  IMAD.MOV.U32 R61, RZ, RZ, 0x40000040 ;  /* 0x40000040ff3d7424 */ /* 0x000fe200078e00ff */
[----:B------:R-:W-:Y:S01]  /*95d0*/  MOV R67, 0x40000040 ;  /* 0x4000004000437802 */ /* 0x000fe20000000f00 */
[----:B-1----:R-:W-:Y:S01]  /*95e0*/  VIADD R57, R58, 0x800 ;  /* 0x000008003a397836 */ /* 0x002fe20000000000 */
[----:B------:R-:W1:Y:S01]  /*95f0*/  S2R R65, SR_TID.X ;  /* 0x0000000000417919 */ /* 0x000e620000002100 */
[----:B------:R-:W-:Y:S01]  /*9600*/  VIADD R3, R6, 0x800 ;  /* 0x0000080006037836 */ /* 0x000fe20000000000 */
[----:B------:R-:W-:Y:S01]  /*9610*/  BSSY B1, `(.L_x_6957) ;  /* 0x0000610000017945 */ /* 0x000fe20003800000 */
[----:B------:R-:W-:-:S02]  /*9620*/  IMAD.MOV.U32 R64, RZ, RZ, 0x4 ;  /* 0x00000004ff407424 */ /* 0x000fc400078e00ff */
[----:B------:R-:W-:Y:S02]  /*9630*/  IMAD.MOV.U32 R69, RZ, RZ, 0x40000040 ;  /* 0x40000040ff457424 */ /* 0x000fe400078e00ff */
        /* <DEDUP_REMOVED lines=9> */
[----:B------:R-:W-:-:S02]  /*96d0*/  MOV R63, 0x40000040 ;  /* 0x40000040003f7802 */ /* 0x000fc40000000f00 */
[----:B----4-:R-:W-:Y:S02]  /*96e0*/  SHF.R.U32.HI R0, RZ, 0x7, R0 ;  /* 0x00000007ff007819 */ /* 0x010fe40000011600 */
[----:B-1----:R-:W-:-:S04]  /*96f0*/  LOP3.LUT R65, R65, 0x7f, RZ, 0xc0, !PT ;  /* 0x0000007f41417812 */ /* 0x002fc800078ec0ff */
[----:B------:R-:W1:Y:S02]  /*9700*/  SHFL.IDX PT, R0, R0, RZ, 0x1f ;  /* 0x00001fff00007589 */ /* 0x000e6400000e0000 */
[----:B-1----:R-:W-:-:S04]  /*9710*/  ISETP.GT.AND P1, PT, R0, 0x7f, PT ;  /* 0x0000007f0000780c */ /* 0x002fc80003f24270 */
[----:B------:R-:W-:Y:S02]  /*9720*/  SEL R0, RZ, 0x2, !P1 ;  /* 0x00000002ff007807 */ /* 0x000fe40004800000 */
[C---:B0-23--:R-:W-:Y:S02]  /*9730*/  SEL R14, R64.reuse, 0x2, P1 ;  /* 0x00000002400e7807 */ /* 0x04dfe40000800000 */
        /* <DEDUP_REMOVED lines=177> */
[----:B------:R-:W-:Y:S01]  /*a250*/  MOV R57, 0xa00 ;  /* 0x00000a0000397802 */ /* 0x000fe20000000f00 */
[----:B------:R-:W-:-:S03]  /*a260*/  IMAD.MOV.U32 R3, RZ, RZ, 0x28 ;  /* 0x00000028ff037424 */ /* 0x000fc600078e00ff */
[----:B------:R-:W-:Y:S02]  /*a270*/  SEL R57, R57, 0x980, P1 ;  /* 0x0000098039397807 */ /* 0x000fe40000800000 */
[----:B------:R-:W-:Y:S02]  /*a280*/  SEL R3, R3, 0x26, P1 ;  /* 0x0000002603037807 */ /* 0x000fe40000800000 */
[----:B------:R-:W-:Y:S02]  /*a290*/  LOP3.LUT R57, R57, 0xa00, RZ, 0xc0, !PT ;  /* 0x00000a0039397812 */ /* 0x000fe400078ec0ff */
[----:B------:R-:W-:Y:S01]  /*a2a0*/  LOP3.LUT R3, R3, 0x6, RZ, 0xc0, !PT ;  /* 0x0000000603037812 */ /* 0x000fe200078ec0ff */
        /* <DEDUP_REMOVED lines=9> */
[CC--:B------:R-:W-:Y:S02]  /*a340*/  IADD3 R62, R3.reuse, R57.reuse, R6 ;  /* 0x00000039033e7210 */ /* 0x0c0fe40007ffe006 */
[----:B------:R-:W-:Y:S01]  /*a350*/  IADD3 R60, R3, R57, R58 ;  /* 0x00000039033c7210 */ /* 0x000fe20007ffe03a */
[----:B------:R-:W-:-:S02]  /*a360*/  IMAD.MOV.U32 R3, RZ, RZ, 0x30 ;  /* 0x00000030ff037424 */ /* 0x000fc400078e00ff */
        /* <DEDUP_REMOVED lines=13> */
[----:B------:R-:W-:Y:S01]  /*a440*/  VIADD R61, R6, 0xa00 ;  /* 0x00000a00063d7836 */ /* 0x000fe20000000000 */
[----:B------:R-:W-:Y:S01]  /*a450*/  IADD3 R62, R64, R63, RZ ;  /* 0x0000003f403e7210 */ /* 0x000fe20007ffe0ff */
[----:B------:R-:W-:-:S02]  /*a460*/  IMAD.IADD R68, R0, 0x1, R63 ;  /* 0x0000000100447824 */ /* 0x000fc400078e023f */
[--C-:B------:R-:W-:Y:S02]  /*a470*/  IMAD.IADD R66, R0, 0x1, R61.reuse ;  /* 0x0000000100427824 */ /* 0x100fe400078e023d */
        /* <DEDUP_REMOVED lines=34> */
[----:B------:R-:W-:Y:S01]  /*a6a0*/  IMAD.MOV.U32 R57, RZ, RZ, 0xe00 ;  /* 0x00000e00ff397424 */ /* 0x000fe200078e00ff */
[----:B------:R-:W-:-:S04]  /*a6b0*/  MOV R3, 0x38 ;  /* 0x0000003800037802 */ /* 0x000fc80000000f00 */
        /* <DEDUP_REMOVED lines=12> */
[--C-:B------:R-:W-:Y:S01]  /*a780*/  IMAD.IADD R68, R0, 0x1, R63.reuse ;  /* 0x0000000100447824 */ /* 0x100fe200078e023f */
[----:B------:R-:W-:Y:S01]  /*a790*/  IADD3 R61, R6, 0xc00, RZ ;  /* 0x00000c00063d7810 */ /* 0x000fe20007ffe0ff */
[----:B------:R-:W-:-:S04]  /*a7a0*/  IMAD.IADD R62, R64, 0x1, R63 ;  /* 0x00000001403e7824 */ /* 0x000fc800078e023f */
        /* <DEDUP_REMOVED lines=10> */
[----:B------:R-:W-:Y:S01]  /*a850*/  IMAD.MOV.U32 R61, RZ, RZ, 0x40000040 ;  /* 0x40000040ff3d7424 */ /* 0x000fe200078e00ff */
[----:B------:R-:W-:Y:S01]  /*a860*/  R2UR UR7, R69 ;  /* 0x00000000450772ca */ /* 0x000fe200000e0000 */
[----:B------:R-:W-:Y:S01]  /*a870*/  IMAD.MOV.U32 R69, RZ, RZ, 0x40000040 ;  /* 0x40000040ff457424 */ /* 0x000fe200078e00ff */
[----:B------:R-:W-:Y:S01]  /*a880*/  IADD3 R68, R14, R63, RZ ;  /* 0x0000003f0e447210 */ /* 0x000fe20007ffe0ff */
[----:B------:R-:W-:Y:S01]  /*a890*/  IMAD.MOV.U32 R63, RZ, RZ, 0x40000040 ;  /* 0x40000040ff3f7424 */ /* 0x000fe200078e00ff */
        /* <DEDUP_REMOVED lines=8> */
[----:B------:R-:W-:Y:S02]  /*a920*/  WARPGROUP.DEPBAR.LE gsb0, 0x0 ;  /* 0x00008000000079c5 */ /* 0x000fe40000010000 */
[----:B------:R-:W-:-:S10]  /*a930*/  WARPGROUP.ARRIVE ;  /* 0x00000000000079c5 */ /* 0x000fd40000000000 */
        /* <DEDUP_REMOVED lines=9> */
[----:B------:R-:W-:Y:S01]  /*a9d0*/  VIADD R3, R6, 0xe00 ;  /* 0x00000e0006037836 */ /* 0x000fe20000000000 */
[----:B------:R-:W-:-:S02]  /*a9e0*/  WARPGROUP.DEPBAR.LE gsb0, 0x0 ;  /* 0x00008000000079c5 */ /* 0x000fc40000010000 */
[----:B------:R-:W-:-:S06]  /*a9f0*/  WARPGROUP.ARRIVE ;  /* 0x00000000000079c5 */ /* 0x000fcc0000000000 */
[----:B------:R-:W-:Y:S01]  /*aa00*/  HGMMA.64x64x16.F32 R24, gdesc[UR4], R24, gsb0 ;  /* 0x00e00000041879f0 */ /* 0x000fe20008000818 */
[----:B------:R-:W-:Y:S02]  /*aa10*/  R2UR UR4, R62 ;  /* 0x000000003e0472ca */ /* 0x000fe400000e0000 */
[----:B------:R-:W-:Y:S01]  /*aa20*/  R2UR UR5, R63 ;  /* 0x000000003f0572ca */ /* 0x000fe200000e0000 */
[----:B------:R-:W-:Y:S01]  /*aa30*/  VIADD R63, R58, 0xe00 ;  /* 0x00000e003a3f7836 */ /* 0x000fe20000000000 */
[----:B------:R-:W-:Y:S02]  /*aa40*/  R2UR UR6, R60 ;  /* 0x000000003c0672ca */ /* 0x000fe400000e0000 */
[----:B------:R-:W-:Y:S01]  /*aa50*/  R2UR UR7, R61 ;  /* 0x000000003d0772ca */ /* 0x000fe200000e0000 */
[C---:B------:R-:W-:Y:S01]  /*aa60*/  IMAD.IADD R66, R0.reuse, 0x1, R63 ;  /* 0x0000000100427824 */ /* 0x040fe200078e023f */
[----:B------:R-:W-:Y:S01]  /*aa70*/  IADD3 R60, R0, R3, RZ ;  /* 0x00000003003c7210 */ /* 0x000fe20007ffe0ff */
[----:B------:R-:W-:-:S02]  /*aa80*/  IMAD.MOV.U32 R61, RZ, RZ, 0x40000040 ;  /* 0x40000040ff3d7424 */ /* 0x000fc400078e00ff */
        /* <DEDUP_REMOVED lines=13> */
[----:B------:R-:W-:-:S05]  /*ab60*/  IMAD.MOV.U32 R14, RZ, RZ, 0x40 ;  /* 0x00000040ff0e7424 */ /* 0x000fca00078e00ff */
[----:B------:R-:W-:-:S04]  /*ab70*/  SEL R0, R14, 0x3e, P1 ;  /* 0x0000003e0e007807 */ /* 0x000fc80000800000 */
[----:B------:R-:W-:Y:S01]  /*ab80*/  LOP3.LUT R59, R0, 0x6, RZ, 0xc0, !PT ;  /* 0x00000006003b7812 */ /* 0x000fe200078ec0ff */
[----:B------:R-:W-:Y:S02]  /*ab90*/  IMAD R0, R197, -0x40, R14 ;  /* 0xffffffc0c5007824 */ /* 0x000fe400078e020e */
[----:B------:R-:W-:Y:S02]  /*aba0*/  IMAD R14, R185, 0x40, R190 ;  /* 0x00000040b90e7824 */ /* 0x000fe400078e02be */
[----:B------:R-:W-:Y:S01]  /*abb0*/  VIADD R197, R197, 0xfffffffe ;  /* 0xfffffffec5c57836 */ /* 0x000fe20000000000 */
        /* <DEDUP_REMOVED lines=8> */
[----:B------:R-:W-:Y:S01]  /*ac40*/  IADD3 R60, R64, R3, RZ ;  /* 0x00000003403c7210 */ /* 0x000fe20007ffe0ff */
[----:B------:R-:W-:-:S05]  /*ac50*/  IMAD.MOV.U32 R3, RZ, RZ, 0x1000 ;  /* 0x00001000ff037424 */ /* 0x000fca00078e00ff */
[----:B------:R-:W-:-:S04]  /*ac60*/  SEL R3, R3, 0xf80, P1 ;  /* 0x00000f8003037807 */ /* 0x000fc80000800000 */
        /* <DEDUP_REMOVED lines=10> */
[----:B------:R-:W-:Y:S02]  /*ad10*/  IADD3 R60, R59, R3, R6 ;  /* 0x000000033b3c7210 */ /* 0x000fe40007ffe006 */
[----:B------:R-:W-:-:S02]  /*ad20*/  MOV R59, 0x40000040 ;  /* 0x40000040003b7802 */ /* 0x000fc40000000f00 */
[----:B------:R-:W-:Y:S02]  /*ad30*/  IADD3 R3, R187, 0x1, R0 ;  /* 0x00000001bb037810 */ /* 0x000fe40007ffe000 */
[C---:B------:R-:W-:Y:S02]  /*ad40*/  IADD3 R0, -R192.reuse, R0, R187 ;  /* 0x00000000c0007210 */ /* 0x040fe40007ffe1bb */
[----:B------:R-:W-:Y:S01]  /*ad50*/  IADD3 R3, -R192, R3, -R184 ;  /* 0x00000003c0037210 */ /* 0x000fe20007ffe9b8 */
[----:B------:R-:W-:Y:S02]  /*ad60*/  WARPGROUP.DEPBAR.LE gsb0, 0x0 ;  /* 0x00008000000079c5 */ /* 0x000fe40000010000 */
[----:B------:R-:W-:-:S06]  /*ad70*/  WARPGROUP.ARRIVE ;  /* 0x00000000000079c5 */ /* 0x000fcc0000000000 */
[----:B------:R-:W-:Y:S01]  /*ad80*/  HGMMA.64x64x16.F32 R24, gdesc[UR4], R24, gsb0 ;  /* 0x00e00000041879f0 */ /* 0x000fe20008000818 */
[----:B------:R-:W-:Y:S02]  /*ad90*/  R2UR UR4, R60 ;  /* 0x000000003c0472ca */ /* 0x000fe400000e0000 */
[----:B------:R-:W-:Y:S02]  /*ada0*/  R2UR UR5, R61 ;  /* 0x000000003d0572ca */ /* 0x000fe400000e0000 */
[----:B------:R-:W-:Y:S02]  /*adb0*/  R2UR UR6, R58 ;  /* 0x000000003a0672ca */ /* 0x000fe400000e0000 */
[----:B------:R-:W-:Y:S02]  /*adc0*/  R2UR UR7, R59 ;  /* 0x000000003b0772ca */ /* 0x000fe400000e0000 */
[----:B------:R-:W-:Y:S02]  /*add0*/  VIADDMNMX R59, R14, R3, R0, PT ;  /* 0x000000030e3b7246 */ /* 0x000fe40003800100 */
[----:B------:R-:W-:-:S02]  /*ade0*/  IADD3 R3, R3, 0x8, R14 ;  /* 0x0000000803037810 */ /* 0x000fc40007ffe00e */
[C---:B------:R-:W-:Y:S02]  /*adf0*/  ISETP.GT.AND P1, PT, R59.reuse, RZ, PT ;  /* 0x000000ff3b00720c */ /* 0x040fe40003f24270 */
[C---:B------:R-:W-:Y:S02]  /*ae00*/  ISETP.GT.AND P2, PT, R59.reuse, 0x1, PT ;  /* 0x000000013b00780c */ /* 0x040fe40003f44270 */
[----:B------:R-:W-:Y:S02]  /*ae10*/  ISETP.GT.AND P3, PT, R59, 0x8, PT ;  /* 0x000000083b00780c */ /* 0x000fe40003f64270 */
[----:B------:R-:W-:Y:S01]  /*ae20*/  VIMNMX R14, R0, R3, PT ;  /* 0x00000003000e7248 */ /* 0x000fe20003fe0100 */
[----:B------:R-:W-:Y:S02]  /*ae30*/  WARPGROUP.DEPBAR.LE gsb0, 0x0 ;  /* 0x00008000000079c5 */ /* 0x000fe40000010000 */
[----:B------:R-:W-:-:S06]  /*ae40*/  WARPGROUP.ARRIVE ;  /* 0x00000000000079c5 */ /* 0x000fcc0000000000 */
[----:B------:R-:W-:Y:S01]  /*ae50*/  HGMMA.64x64x16.F32 R24, gdesc[UR4], R24, gsb0 ;  /* 0x00e00000041879f0 */ /* 0x000fe20008000818 */
[----:B------:R-:W-:Y:S01]  /*ae60*/  ULDC UR4, c[0x0][0xa80] ;  /* 0x0002a00000047ab9 */ /* 0x000fe20000000800 */
[----:B------:R-:W-:Y:S01]  /*ae70*/  R2UR UR7, R171 ;  /* 0x00000000ab0772ca */ /* 0x000fe200000e0000 */
[----:B------:R-:W-:Y:S01]  /*ae80*/  IMAD.MOV.U32 R171, RZ, RZ, 0x40000040 ;  /* 0x40000040ffab7424 */ /* 0x000fe200078e00ff */
        /* <DEDUP_REMOVED lines=54> */
[----:B------:R-:W-:Y:S02]  /*b1f0*/  ISETP.GT.AND P2, PT, R14, 0x10, PT ;  /* 0x000000100e00780c */ /* 0x000fe40003f44270 */
[----:B------:R-:W-:Y:S02]  /*b200*/  FMNMX.FTZ R3, R30, R3, !PT ;  /* 0x000000031e037209 */ /* 0x000fe40007810000 */
[----:B------:R-:W-:Y:S02]  /*b210*/  FSEL R34, R34, -INF , P2 ;  /* 0xff80000022227808 */ /* 0x000fe40001000000 */
[C---:B------:R-:W-:Y:S02]  /*b220*/  ISETP.GT.AND P2, PT, R14.reuse, 0x18, PT ;  /* 0x000000180e00780c */ /* 0x040fe40003f44270 */
[----:B------:R-:W-:-:S02]  /*b230*/  ISETP.GT.AND P3, PT, R14, 0x29, PT ;  /* 0x000000290e00780c */ /* 0x000fc40003f64270 */
        /* <DEDUP_REMOVED lines=12> */
[----:B------:R-:W-:-:S02]  /*b300*/  ISETP.GT.AND P1, PT, R14, 0x21, PT ;  /* 0x000000210e00780c */ /* 0x000fc40003f24270 */
[----:B------:R-:W-:Y:S02]  /*b310*/  FSEL R42, R42, -INF , P2 ;  /* 0xff8000002a2a7808 */ /* 0x000fe40001000000 */
[----:B------:R-:W-:Y:S02]  /*b320*/  ISETP.GT.AND P2, PT, R14, 0x28, PT ;  /* 0x000000280e00780c */ /* 0x000fe40003f44270 */
[----:B------:R-:W-:Y:S02]  /*b330*/  FSEL R78, R43, -INF , P1 ;  /* 0xff8000002b4e7808 */ /* 0x000fe40000800000 */
[----:B------:R-:W-:Y:S02]  /*b340*/  FSEL R46, R46, -INF , P2 ;  /* 0xff8000002e2e7808 */ /* 0x000fe40001000000 */
[----:B------:R-:W-:Y:S02]  /*b350*/  ISETP.GT.AND P1, PT, R14, 0x30, PT ;  /* 0x000000300e00780c */ /* 0x000fe40003f24270 */
[----:B0-----:R-:W-:-:S02]  /*b360*/  FMNMX.FTZ R0, R29, R0, !PT ;  /* 0x000000001d007209 */ /* 0x001fc40007810000 */
[----:B------:R-:W-:Y:S01]  /*b370*/  FMNMX.FTZ R29, R38, R3, !PT ;  /* 0x00000003261d7209 */ /* 0x000fe20007810000 */
[----:B------:R-:W-:Y:S01]  /*b380*/  IMAD.U32 R3, RZ, RZ, UR4 ;  /* 0x00000004ff037e24 */ /* 0x000fe2000f8e00ff */
[----:B------:R-:W-:Y:S02]  /*b390*/  FSETP.NEU.FTZ.AND P4, PT, R0, -INF , PT ;  /* 0xff8000000000780b */ /* 0x000fe40003f9d000 */
[----:B------:R-:W-:Y:S01]  /*b3a0*/  FMNMX.FTZ R29, R76, R29, !PT ;  /* 0x0000001d4c1d7209 */ /* 0x000fe20007810000 */
[----:B------:R-:W-:Y:S01]  /*b3b0*/  FMUL.FTZ R31, R0, R3 ;  /* 0x00000003001f7220 */ /* 0x000fe20000410000 */
[----:B------:R-:W-:Y:S02]  /*b3c0*/  FSEL R80, R47, -INF , P3 ;  /* 0xff8000002f507808 */ /* 0x000fe40001800000 */
[----:B------:R-:W-:Y:S02]  /*b3d0*/  FMNMX.FTZ R29, R42, R29, !PT ;  /* 0x0000001d2a1d7209 */ /* 0x000fe40007810000 */
[----:B------:R-:W-:-:S02]  /*b3e0*/  FSEL R31, R31, RZ, P4 ;  /* 0x000000ff1f1f7208 */ /* 0x000fc40002000000 */
[----:B------:R-:W-:Y:S02]  /*b3f0*/  FMNMX.FTZ R29, R78, R29, !PT ;  /* 0x0000001d4e1d7209 */ /* 0x000fe40007810000 */
[----:B------:R-:W-:Y:S01]  /*b400*/  ISETP.GT.AND P2, PT, R14, 0x31, PT ;  /* 0x000000310e00780c */ /* 0x000fe20003f44270 */
[--C-:B------:R-:W-:Y:S01]  /*b410*/  FFMA.FTZ R33, R24, R3, -R31.reuse ;  /* 0x0000000318217223 */ /* 0x100fe2000001081f */
[----:B------:R-:W-:Y:S01]  /*b420*/  FMNMX.FTZ R29, R46, R29, !PT ;  /* 0x0000001d2e1d7209 */ /* 0x000fe20007810000 */
        /* <DEDUP_REMOVED lines=27> */
[----:B------:R-:W0:Y:S01]  /*b5e0*/  MUFU.EX2 R33, R33 ;  /* 0x0000002100217308 */ /* 0x000e220000000800 */
[----:B------:R-:W1:Y:S07]  /*b5f0*/  SHFL.BFLY PT, R14, R29, 0x2, 0x1f ;  /* 0x0c401f001d0e7f89 */ /* 0x000e6e00000e0000 */
[----:B------:R-:W-:Y:S08]  /*b600*/  MUFU.EX2 R176, R176 ;  /* 0x000000b000b07308 */ /* 0x000ff00000000800 */
[----:B------:R-:W2:Y:S01]  /*b610*/  MUFU.EX2 R177, R177 ;  /* 0x000000b100b17308 */ /* 0x000ea20000000800 */
[----:B0-----:R-:W-:Y:S01]  /*b620*/  FADD.FTZ R231, R33, R152 ;  /* 0x0000009821e77221 */ /* 0x001fe20000010000 */
[----:B------:R-:W-:-:S06]  /*b630*/  F2FP.F16.F32.PACK_AB R152, R152, R33 ;  /* 0x000000219898723e */ /* 0x000fcc00000000ff */
[----:B------:R-:W-:Y:S01]  /*b640*/  MUFU.EX2 R178, R178 ;  /* 0x000000b200b27308 */ /* 0x000fe20000000800 */
[----:B-1----:R-:W-:-:S05]  /*b650*/  FMNMX.FTZ R14, R29, R14, !PT ;  /* 0x0000000e1d0e7209 */ /* 0x002fca0007810000 */
[----:B------:R-:W0:Y:S02]  /*b660*/  SHFL.BFLY PT, R25, R14, 0x1, 0x1f ;  /* 0x0c201f000e197f89 */ /* 0x000e2400000e0000 */
[----:B------:R-:W1:Y:S01]  /*b670*/  MUFU.EX2 R179, R179 ;  /* 0x000000b300b37308 */ /* 0x000e620000000800 */
[----:B--2---:R-:W-:Y:S01]  /*b680*/  F2FP.F16.F32.PACK_AB R154, R177, R176 ;  /* 0x000000b0b19a723e */ /* 0x004fe200000000ff */
[----:B------:R-:W-:-:S04]  /*b690*/  FADD.FTZ R176, R176, R231 ;  /* 0x000000e7b0b07221 */ /* 0x000fc80000010000 */
[----:B------:R-:W-:Y:S02]  /*b6a0*/  FADD.FTZ R177, R177, R176 ;  /* 0x000000b0b1b17221 */ /* 0x000fe40000010000 */
[----:B------:R-:W-:Y:S08]  /*b6b0*/  MUFU.EX2 R180, R180 ;  /* 0x000000b400b47308 */ /* 0x000ff00000000800 */
[----:B------:R-:W2:Y:S01]  /*b6c0*/  MUFU.EX2 R181, R181 ;  /* 0x000000b500b57308 */ /* 0x000ea20000000800 */
[----:B-1----:R-:W-:Y:S01]  /*b6d0*/  F2FP.F16.F32.PACK_AB R156, R179, R178 ;  /* 0x000000b2b39c723e */ /* 0x002fe200000000ff */
[----:B------:R-:W-:Y:S01]  /*b6e0*/  FADD.FTZ R178, R178, R177 ;  /* 0x000000b1b2b27221 */ /* 0x000fe20000010000 */
[----:B0-----:R-:W-:-:S03]  /*b6f0*/  FMNMX.FTZ R168, R14, R25, !PT ;  /* 0x000000190ea87209 */ /* 0x001fc60007810000 */
[----:B------:R-:W-:Y:S02]  /*b700*/  FADD.FTZ R179, R179, R178 ;  /* 0x000000b2b3b37221 */ /* 0x000fe40000010000 */
[----:B------:R-:W-:Y:S01]  /*b710*/  MUFU.EX2 R182, R182 ;  /* 0x000000b600b67308 */ /* 0x000fe20000000800 */
[C---:B------:R-:W-:Y:S01]  /*b720*/  FSETP.NEU.FTZ.AND P1, PT, R168.reuse, -INF , PT ;  /* 0xff800000a800780b */ /* 0x040fe20003f3d000 */
[----:B------:R-:W-:-:S05]  /*b730*/  FMUL.FTZ R14, R168, R3 ;  /* 0x00000003a80e7220 */ /* 0x000fca0000410000 */
[----:B------:R-:W-:Y:S01]  /*b740*/  FSEL R29, R14, RZ, P1 ;  /* 0x000000ff0e1d7208 */ /* 0x000fe20000800000 */
[----:B------:R-:W0:Y:S01]  /*b750*/  MUFU.EX2 R183, R183 ;  /* 0x000000b700b77308 */ /* 0x000e220000000800 */
[----:B------:R-:W-:Y:S02]  /*b760*/  ISETP.NE.AND P1, PT, R65, RZ, PT ;  /* 0x000000ff4100720c */ /* 0x000fe40003f25270 */
[----:B------:R-:W-:Y:S01]  /*b770*/  LOP3.LUT R14, R56, 0x2000000, RZ, 0xfc, !PT ;  /* 0x02000000380e7812 */ /* 0x000fe200078efcff */
        /* <DEDUP_REMOVED lines=14> */
[-CC-:B------:R-:W-:Y:S01]  /*b860*/  FFMA.FTZ R227, R50, R3.reuse, -R29.reuse ;  /* 0x0000000332e37223 */ /* 0x180fe2000001081d */
[----:B------:R-:W-:Y:S01]  /*b870*/  @!P1 PRMT R25, RZ, 0x654, R24 ;  /* 0x00000654ff199816 */ /* 0x000fe20000000018 */
[-CC-:B------:R-:W-:Y:S01]  /*b880*/  FFMA.FTZ R175, R54, R3.reuse, -R29.reuse ;  /* 0x0000000336af7223 */ /* 0x180fe2000001081d */
[----:B------:R-:W-:Y:S01]  /*b890*/  FFMA.FTZ R186, R82, R3, -R29 ;  /* 0x0000000352ba7223 */ /* 0x000fe2000001081d */
[----:B------:R-:W-:Y:S01]  /*b8a0*/  MUFU.EX2 R200, R200 ;  /* 0x000000c800c87308 */ /* 0x000fe20000000800 */
[----:B------:R1:W-:Y:S01]  /*b8b0*/  @!P1 SYNCS.ARRIVE.TRANS64.RED.A1T0 RZ, [R25+URZ], RZ ;  /* 0x000000ff19ff99a7 */ /* 0x0003e2000810043f */
[----:B------:R-:W-:Y:S01]  /*b8c0*/  IMAD R170, R18, 0x1000, R14 ;  /* 0x0000100012aa7824 */ /* 0x000fe200078e020e */
[----:B--2---:R-:W-:Y:S01]  /*b8d0*/  F2FP.F16.F32.PACK_AB R158, R181, R180 ;  /* 0x000000b4b59e723e */ /* 0x004fe200000000ff */
[----:B------:R-:W-:Y:S01]  /*b8e0*/  FADD.FTZ R180, R180, R179 ;  /* 0x000000b3b4b47221 */ /* 0x000fe20000010000 */
[----:B0-----:R-:W-:Y:S01]  /*b8f0*/  F2FP.F16.F32.PACK_AB R160, R183, R182 ;  /* 0x000000b6b7a0723e */ /* 0x001fe200000000ff */
[C---:B------:R-:W-:Y:S01]  /*b900*/  VIADD R24, R170.reuse, 0x80 ;  /* 0x00000080aa187836 */ /* 0x040fe20000000000 */
[----:B------:R-:W-:Y:S01]  /*b910*/  R2UR UR6, R170 ;  /* 0x00000000aa0672ca */ /* 0x000fe200000e0000 */
[----:B------:R-:W0:Y:S01]  /*b920*/  MUFU.EX2 R201, R201 ;  /* 0x000000c900c97308 */ /* 0x000e220000000800 */
[----:B-1----:R-:W-:Y:S01]  /*b930*/  MOV R25, 0x40000040 ;  /* 0x4000004000197802 */ /* 0x002fe20000000f00 */
[----:B------:R-:W-:Y:S01]  /*b940*/  FADD.FTZ R181, R181, R180 ;  /* 0x000000b4b5b57221 */ /* 0x000fe20000010000 */
[----:B------:R-:W-:-:S02]  /*b950*/  R2UR UR10, R24 ;  /* 0x00000000180a72ca */ /* 0x000fc400000e0000 */
[----:B------:R-:W-:Y:S01]  /*b960*/  R2UR UR11, R25 ;  /* 0x00000000190b72ca */ /* 0x000fe200000e0000 */
[----:B------:R-:W-:Y:S01]  /*b970*/  FADD.FTZ R182, R182, R181 ;  /* 0x000000b5b6b67221 */ /* 0x000fe20000010000 */
[----:B------:R-:W-:Y:S01]  /*b980*/  @!P1 IADD3 R21, R21, 0x38860, RZ ;  /* 0x0003886015159810 */ /* 0x000fe20007ffe0ff */
[----:B------:R-:W-:Y:S02]  /*b990*/  MUFU.EX2 R202, R202 ;  /* 0x000000ca00ca7308 */ /* 0x000fe40000000800 */
[----:B------:R-:W-:Y:S01]  /*b9a0*/  FADD.FTZ R183, R183, R182 ;  /* 0x000000b6b7b77221 */ /* 0x000fe20000010000 */
[----:B------:R-:W-:-:S05]  /*b9b0*/  @!P1 PRMT R21, RZ, 0x654, R21 ;  /* 0x00000654ff159816 */ /* 0x000fca0000000015 */
        /* <DEDUP_REMOVED lines=16> */
[----:B------:R-:W3:Y:S01]  /*bac0*/  MUFU.EX2 R198, R198 ;  /* 0x000000c600c67308 */ /* 0x000ee20000000800 */
[----:B-1----:R-:W-:Y:S01]  /*bad0*/  F2FP.F16.F32.PACK_AB R159, R207, R206 ;  /* 0x000000cecf9f723e */ /* 0x002fe200000000ff */
[----:B------:R-:W-:-:S04]  /*bae0*/  FADD.FTZ R206, R206, R205 ;  /* 0x000000cdcece7221 */ /* 0x000fc80000010000 */
[----:B------:R1:W-:Y:S01]  /*baf0*/  STSM.16.M88.4 [R210], R156 ;  /* 0x0000009cd2007844 */ /* 0x0003e20000000200 */
[----:B------:R-:W-:Y:S01]  /*bb00*/  FADD.FTZ R206, R207, R206 ;  /* 0x000000cecfce7221 */ /* 0x000fe20000010000 */
[----:B------:R-:W-:Y:S01]  /*bb10*/  MUFU.EX2 R211, R211 ;  /* 0x000000d300d37308 */ /* 0x000fe20000000800 */
[----:B0-----:R-:W-:-:S07]  /*bb20*/  FADD.FTZ R183, R196, R183 ;  /* 0x000000b7c4b77221 */ /* 0x001fce0000010000 */
[----:B------:R-:W0:Y:S01]  /*bb30*/  MUFU.EX2 R224, R224 ;  /* 0x000000e000e07308 */ /* 0x000e220000000800 */
[C---:B---3--:R-:W-:Y:S01]  /*bb40*/  F2FP.F16.F32.PACK_AB R162, R198.reuse, R196 ;  /* 0x000000c4c6a2723e */ /* 0x048fe200000000ff */
[----:B------:R-:W-:-:S06]  /*bb50*/  FADD.FTZ R198, R198, R183 ;  /* 0x000000b7c6c67221 */ /* 0x000fcc0000010000 */
        /* <DEDUP_REMOVED lines=11> */
[----:B------:R-:W-:Y:S01]  /*bc10*/  MUFU.EX2 R172, R172 ;  /* 0x000000ac00ac7308 */ /* 0x000fe20000000800 */
[----:B0-----:R-:W-:-:S07]  /*bc20*/  FADD.FTZ R198, R199, R198 ;  /* 0x000000c6c7c67221 */ /* 0x001fce0000010000 */
[----:B------:R-:W0:Y:S01]  /*bc30*/  MUFU.EX2 R173, R173 ;  /* 0x000000ad00ad7308 */ /* 0x000e220000000800 */
[C---:B----4-:R-:W-:Y:S01]  /*bc40*/  F2FP.F16.F32.PACK_AB R164, R169.reuse, R199 ;  /* 0x000000c7a9a4723e */ /* 0x050fe200000000ff */
[----:B------:R-:W-:-:S06]  /*bc50*/  FADD.FTZ R169, R169, R198 ;  /* 0x000000c6a9a97221 */ /* 0x000fcc0000010000 */
[----:B------:R-:W-:Y:S08]  /*bc60*/  MUFU.EX2 R227, R227 ;  /* 0x000000e300e37308 */ /* 0x000ff00000000800 */
[----:B------:R-:W3:Y:S01]  /*bc70*/  MUFU.EX2 R174, R174 ;  /* 0x000000ae00ae7308 */ /* 0x000ee20000000800 */
[----:B0-----:R-:W-:Y:S01]  /*bc80*/  F2FP.F16.F32.PACK_AB R166, R173, R172 ;  /* 0x000000acada6723e */ /* 0x001fe200000000ff */
[----:B------:R-:W-:-:S06]  /*bc90*/  FADD.FTZ R172, R172, R169 ;  /* 0x000000a9acac7221 */ /* 0x000fcc0000010000 */
[----:B------:R-:W-:Y:S08]  /*bca0*/  MUFU.EX2 R175, R175 ;  /* 0x000000af00af7308 */ /* 0x000ff00000000800 */
[----:B------:R-:W0:Y:S01]  /*bcb0*/  MUFU.EX2 R186, R186 ;  /* 0x000000ba00ba7308 */ /* 0x000e220000000800 */
[----:B---3--:R-:W-:Y:S01]  /*bcc0*/  F2FP.F16.F32.PACK_AB R165, R174, R227 ;  /* 0x000000e3aea5723e */ /* 0x008fe200000000ff */
[----:B------:R-:W-:-:S04]  /*bcd0*/  FADD.FTZ R227, R227, R226 ;  /* 0x000000e2e3e37221 */ /* 0x000fc80000010000 */
[----:B------:R-:W-:Y:S01]  /*bce0*/  FADD.FTZ R174, R174, R227 ;  /* 0x000000e3aeae7221 */ /* 0x000fe20000010000 */
[----:B0-----:R-:W-:-:S03]  /*bcf0*/  F2FP.F16.F32.PACK_AB R167, R186, R175 ;  /* 0x000000afbaa7723e */ /* 0x001fc600000000ff */
[----:B------:R-:W-:Y:S02]  /*bd00*/  FADD.FTZ R175, R175, R174 ;  /* 0x000000aeafaf7221 */ /* 0x000fe40000010000 */
[----:B------:R1:W-:Y:S01]  /*bd10*/  STSM.16.M88.4 [R209], R164 ;  /* 0x000000a4d1007844 */ /* 0x0003e20000000200 */
[----:B------:R-:W-:Y:S01]  /*bd20*/  WARPGROUP.ARRIVE ;  /* 0x00000000000079c5 */ /* 0x000fe20000000000 */
[----:B------:R-:W-:-:S05]  /*bd30*/  FADD.FTZ R186, R186, R175 ;  /* 0x000000afbaba7221 */ /* 0x000fca0000010000 */
[----:B------:R-:W-:Y:S03]  /*bd40*/  HGMMA.64x256x16.F32 R24, R152, gdesc[UR4].tnspB, RZ, !UPT, gsb0 ;  /* 0x43e0000498187df0 */ /* 0x000fe6000c0008ff */
[----:B------:R-:W-:Y:S02]  /*bd50*/  WARPGROUP.DEPBAR.LE gsb0, 0x0 ;  /* 0x00008000000079c5 */ /* 0x000fe40000010000 */
[----:B------:R-:W-:Y:S01]  /*bd60*/  WARPGROUP.ARRIVE ;  /* 0x00000000000079c5 */ /* 0x000fe20000000000 */
[C---:B--2---:R-:W-:Y:S02]  /*bd70*/  VIADD R152, R170.reuse, 0x100 ;  /* 0x00000100aa987836 */ /* 0x044fe40000000000 */
[----:B------:R-:W-:Y:S02]  /*bd80*/  IMAD.MOV.U32 R153, RZ, RZ, 0x40000040 ;  /* 0x40000040ff997424 */ /* 0x000fe400078e00ff */
[----:B------:R-:W-:-:S15]  /*bd90*/  VIADD R170, R170, 0x180 ;  /* 0x00000180aaaa7836 */ /* 0x000fde0000000000 */
[----:B------:R-:W-:-:S03]  /*bda0*/  NOP ;  /* 0x0000000000007918 */ /* 0x000fc60000000000 */
        /* <DEDUP_REMOVED lines=29> */
[----:B0-----:R-:W-:Y:S01]  /*bf80*/  FADD.FTZ R21, R173, R172 ;  /* 0x000000acad157221 */ /* 0x001fe20000010000 */
[----:B-1----:R-:W-:Y:S06]  /*bf90*/  @!P2 BRA `(.L_x_6958) ;  /* 0x0000003400dca947 */ /* 0x002fec0003800000 */
[----:B------:R-:W-:Y:S01]  /*bfa0*/  BSSY B0, `(.L_x_6959) ;  /* 0x0000375000007945 */ /* 0x000fe20003800000 */
[----:B------:R-:W-:Y:S02]  /*bfb0*/  IMAD.MOV.U32 R200, RZ, RZ, R168 ;  /* 0x000000ffffc87224 */ /* 0x000fe400078e00a8 */
[----:B------:R-:W-:Y:S02]  /*bfc0*/  IMAD.MOV.U32 R198, RZ, RZ, R0 ;  /* 0x000000ffffc67224 */ /* 0x000fe400078e0000 */
[----:B------:R-:W-:-:S07]  /*bfd0*/  IMAD.MOV.U32 R199, RZ, RZ, R18 ;  /* 0x000000ffffc77224 */ /* 0x000fce00078e0012 */
.L_x_6970:
[----:B------:R-:W-:-:S05]  /*bfe0*/  VIADD R18, R199, 0x1 ;  /* 0x00000001c7127836 */ /* 0x000fca0000000000 */
[----:B------:R-:W-:-:S04]  /*bff0*/  ISETP.NE.AND P2, PT, R18, 0x2, PT ;  /* 0x000000021200780c */ /* 0x000fc80003f45270 */
[----:B------:R-:W-:Y:S02]  /*c000*/  SEL R0, RZ, 0x1, P2 ;  /* 0x00000001ff007807 */ /* 0x000fe40001000000 */
[----:B------:R-:W-:Y:S02]  /*c010*/  SEL R18, R18, RZ, P2 ;  /* 0x000000ff12127207 */ /* 0x000fe40001000000 */
[----:B------:R-:W-:Y:S01]  /*c020*/  LOP3.LUT R19, R19, R0, RZ, 0x3c, !PT ;  /* 0x0000000013137212 */ /* 0x000fe200078e3cff */
[----:B-1----:R-:W-:Y:S06]  /*c030*/  @!P0 BRA `(.L_x_6960) ;  /* 0x0000000000048947 */ /* 0x002fec0003800000 */
[----:B------:R-:W-:Y:S01]  /*c040*/  BPT.TRAP 0x1 ;  /* 0x000000040000795c */ /* 0x000fe20000300000 */
.L_x_6960:
[----:B------:R-:W-:Y:S01]  /*c050*/  IMAD R196, R18, 0x8, R2 ;  /* 0x0000000812c47824 */ /* 0x000fe200078e0202 */
[----:B------:R-:W-:-:S04]  /*c060*/  SHF.L.U32 R3, R19, 0x1f, RZ ;  /* 0x0000001f13037819 */ /* 0x000fc800000006ff */
[----:B------:R0:W1:Y:S01]  /*c070*/  SYNCS.PHASECHK.TRANS64.TRYWAIT P2, [R196+URZ+0x38830], R3 ;  /* 0x03883003c40075a7 */ /* 0x000062000804017f */
[----:B------:R-:W-:Y:S05]  /*c080*/  @!P0 BRA `(.L_x_6961) ;  /* 0x0000000000048947 */ /* 0x000fea0003800000 */
[----:B------:R-:W-:Y:S01]  /*c090*/  BPT.TRAP 0x1 ;  /* 0x000000040000795c */ /* 0x000fe20000300000 */
.L_x_6961:
[----:B------:R-:W-:Y:S01]  /*c0a0*/  BSSY B2, `(.L_x_6962) ;  /* 0x0000006000027945 */ /* 0x000fe20003800000 */
[----:B------:R-:W-:Y:S01]  /*c0b0*/  LEA R202, R18, R15, 0x9 ;  /* 0x0000000f12ca7211 */ /* 0x000fe200078e48ff */
[----:B------:R-:W-:Y:S02]  /*c0c0*/  IMAD.MOV.U32 R203, RZ, RZ, 0x40000040 ;  /* 0x40000040ffcb7424 */ /* 0x000fe400078e00ff */
[----:B-1----:R-:W-:Y:S05]  /*c0d0*/  @P2 BRA `(.L_x_6963) ;  /* 0x0000000000082947 */ /* 0x002fea0003800000 */
[----:B------:R-:W1:Y:S02]  /*c0e0*/  SYNCS.PHASECHK.TRANS64.TRYWAIT P2, [R196+URZ+0x38830], R3 ;  /* 0x03883003c40075a7 */ /* 0x000e64000804017f */
[----:B-1----:R-:W-:Y:S05]  /*c0f0*/  @!P2 BRA `(.L_x_6964) ;  /* 0x0000010c009ca947 */ /* 0x002fea0003800000 */
.L_x_6963:
[----:B------:R-:W-:Y:S05]  /*c100*/  BSYNC B2 ;  /* 0x0000000000027941 */ /* 0x000fea0003800000 */
.L_x_6962:
[C---:B------:R-:W-:Y:S01]  /*c110*/  R2UR UR6, R202.reuse ;  /* 0x00000000ca0672ca */ /* 0x040fe200000e0000 */
[----:B------:R-:W-:Y:S01]  /*c120*/  WARPGROUP.ARRIVE ;  /* 0x00000000000079c5 */ /* 0x000fe20000000000 */
[----:B------:R-:W-:Y:S01]  /*c130*/  R2UR UR7, R203 ;  /* 0x00000000cb0772ca */ /* 0x000fe200000e0000 */
[----:B------:R-:W-:Y:S01]  /*c140*/  VIADD R204, R202, 0x2 ;  /* 0x00000002cacc7836 */ /* 0x000fe20000000000 */
[----:B------:R-:W-:Y:S01]  /*c150*/  R2UR UR4, R4 ;  /* 0x00000000040472ca */ /* 0x000fe200000e0000 */
[----:B------:R-:W-:Y:S01]  /*c160*/  IMAD.MOV.U32 R205, RZ, RZ, 0x40000040 ;  /* 0x40000040ffcd7424 */ /* 0x000fe200078e00ff */
[----:B------:R-:W-:Y:S02]  /*c170*/  R2UR UR5, R5 ;  /* 0x00000000050572ca */ /* 0x000fe400000e0000 */
[----:B------:R-:W-:-:S11]  /*c180*/  MOV R203, 0x40000040 ;  /* 0x4000004000cb7802 */ /* 0x000fd60000000f00 */
        /* <DEDUP_REMOVED lines=28> */
.L_x_6965:
[----:B------:R2:W3:Y:S01]  /*c350*/  SYNCS.PHASECHK.TRANS64.TRYWAIT P2, [R196+URZ+0x38850], R3 ;  /* 0x03885003c40075a7 */ /* 0x0004e2000804017f */
[----:B------:R-:W-:Y:S05]  /*c360*/  @!P0 BRA `(.L_x_6966) ;  /* 0x0000000000048947 */ /* 0x000fea0003800000 */
[----:B------:R-:W-:Y:S01]  /*c370*/  BPT.TRAP 0x1 ;  /* 0x000000040000795c */ /* 0x000fe20000300000 */
.L_x_6966:
[----:B------:R-:W-:Y:S04]  /*c380*/  BSSY B2, `(.L_x_6967) ;  /* 0x0000004000027945 */ /* 0x000fe80003800000 */
[----:B---3--:R-:W-:Y:S05]  /*c390*/  @P2 BRA `(.L_x_6968) ;  /* 0x0000000000082947 */ /* 0x008fea0003800000 */
[----:B------:R-:W3:Y:S02]  /*c3a0*/  SYNCS.PHASECHK.TRANS64.TRYWAIT P2, [R196+URZ+0x38850], R3 ;  /* 0x03885003c40075a7 */ /* 0x000ee4000804017f */
[----:B---3--:R-:W-:Y:S05]  /*c3b0*/  @!P2 BRA `(.L_x_6969) ;  /* 0x0000010c0000a947 */ /* 0x008fea0003800000 */
.L_x_6968:
[----:B------:R-:W-:Y:S05]  /*c3c0*/  BSYNC B2 ;  /* 0x0000000000027941 */ /* 0x000fea0003800000 */
.L_x_6967:
        /* <DEDUP_REMOVED lines=10> */
[----:B------:R-:W-:Y:S01]  /*c470*/  IADD3 R203, R202, 0x800, RZ ;  /* 0x00000800cacb7810 */ /* 0x000fe20007ffe0ff */
[----:B------:R-:W-:-:S02]  /*c480*/  VIADD R206, R6, 0x800 ;  /* 0x0000080006ce7836 */ /* 0x000fc40000000000 */
[----:B0123--:R-:W-:Y:S02]  /*c490*/  IMAD.MOV.U32 R3, RZ, RZ, 0x4 ;  /* 0x00000004ff037424 */ /* 0x00ffe400078e00ff */
[----:B------:R-:W-:-:S04]  /*c4a0*/  IMAD.MOV.U32 R207, RZ, RZ, 0x40000040 ;  /* 0x40000040ffcf7424 */ /* 0x000fc800078e00ff */
        /* <DEDUP_REMOVED lines=8> */
[----:B------:R-:W-:Y:S02]  /*c530*/  IADD3 R204, R6, 0x4, RZ ;  /* 0x0000000406cc7810 */ /* 0x000fe40007ffe0ff */
        /* <DEDUP_REMOVED lines=233> */
[----:B------:R-:W-:-:S02]  /*d3d0*/  IMAD.MOV.U32 R205, RZ, RZ, 0x40000040 ;  /* 0x40000040ffcd7424 */ /* 0x000fc400078e00ff */
        /* <DEDUP_REMOVED lines=12> */
[----:B------:R-:W-:Y:S02]  /*d4a0*/  R2UR UR7, R205 ;  /* 0x00000000cd0772ca */ /* 0x000fe400000e0000 */
[----:B------:R-:W-:Y:S02]  /*d4b0*/  MOV R205, 0x40000040 ;  /* 0x4000004000cd7802 */ /* 0x000fe40000000f00 */
        /* <DEDUP_REMOVED lines=66> */
[----:B------:R-:W-:Y:S02]  /*d8e0*/  IMAD.MOV.U32 R207, RZ, RZ, 0x40000040 ;  /* 0x40000040ffcf7424 */ /* 0x000fe400078e00ff */
[----:B------:R-:W-:Y:S01]  /*d8f0*/  IMAD.IADD R204, R0, 0x1, R206 ;  /* 0x0000000100cc7824 */ /* 0x000fe200078e02ce */
[----:B------:R-:W-:-:S02]  /*d900*/  WARPGROUP.DEPBAR.LE gsb0, 0x0 ;  /* 0x00008000000079c5 */ /* 0x000fc40000010000 */
[----:B------:R-:W-:-:S07]  /*d910*/  WARPGROUP.ARRIVE ;  /* 0x00000000000079c5 */ /* 0x000fce0000000000 */
        /* <DEDUP_REMOVED lines=10> */
[----:B------:R-:W-:Y:S01]  /*d9c0*/  SEL R0, R0, 0x3e, P2 ;  /* 0x0000003e00007807 */ /* 0x000fe20001000000 */
[----:B------:R-:W-:-:S02]  /*d9d0*/  WARPGROUP.DEPBAR.LE gsb0, 0x0 ;  /* 0x00008000000079c5 */ /* 0x000fc40000010000 */
[----:B------:R-:W-:-:S08]  /*d9e0*/  WARPGROUP.ARRIVE ;  /* 0x00000000000079c5 */ /* 0x000fd00000000000 */
[----:B------:R-:W-:Y:S01]  /*d9f0*/  HGMMA.64x64x16.F32 R152, gdesc[UR4], R152, gsb0 ;  /* 0x00e00000049879f0 */ /* 0x000fe20008000898 */
[----:B------:R-:W-:Y:S01]  /*da00*/  R2UR UR4, R204 ;  /* 0x00000000cc0472ca */ /* 0x000fe200000e0000 */
[--C-:B------:R-:W-:Y:S01]  /*da10*/  IMAD.IADD R204, R201, 0x1, R206.reuse ;  /* 0x00000001c9cc7824 */ /* 0x100fe200078e02ce */
[----:B------:R-:W-:Y:S01]  /*da20*/  R2UR UR5, R205 ;  /* 0x00000000cd0572ca */ /* 0x000fe200000e0000 */
[----:B------:R-:W-:Y:S02]  /*da30*/  IMAD.MOV.U32 R205, RZ, RZ, 0x40000040 ;  /* 0x40000040ffcd7424 */ /* 0x000fe400078e00ff */
[----:B------:R-:W-:Y:S01]  /*da40*/  IMAD.IADD R206, R3, 0x1, R206 ;  /* 0x0000000103ce7824 */ /* 0x000fe200078e02ce */
[----:B------:R-:W-:Y:S02]  /*da50*/  R2UR UR6, R204 ;  /* 0x00000000cc0672ca */ /* 0x000fe400000e0000 */
[----:B------:R-:W-:Y:S01]  /*da60*/  R2UR UR7, R205 ;  /* 0x00000000cd0772ca */ /* 0x000fe200000e0000 */
[----:B------:R-:W-:Y:S01]  /*da70*/  IMAD.MOV.U32 R205, RZ, RZ, 0x40000040 ;  /* 0x40000040ffcd7424 */ /* 0x000fe200078e00ff */
[----:B------:R-:W-:Y:S01]  /*da80*/  IADD3 R204, R203, R3, RZ ;  /* 0x00000003cbcc7210 */ /* 0x000fe20007ffe0ff */
[----:B------:R-:W-:Y:S01]  /*da90*/  IMAD.MOV.U32 R3, RZ, RZ, 0x1000 ;  /* 0x00001000ff037424 */ /* 0x000fe200078e00ff */
[----:B------:R-:W-:Y:S01]  /*daa0*/  LOP3.LUT R203, R0, 0x6, RZ, 0xc0, !PT ;  /* 0x0000000600cb7812 */ /* 0x000fe200078ec0ff */
[----:B------:R-:W-:-:S03]  /*dab0*/  IMAD.MOV.U32 R0, RZ, RZ, -0x40 ;  /* 0xffffffc0ff007424 */ /* 0x000fc600078e00ff */
[----:B------:R-:W-:Y:S01]  /*dac0*/  SEL R3, R3, 0xf80, P2 ;  /* 0x00000f8003037807 */ /* 0x000fe20001000000 */
[----:B------:R-:W-:-:S03]  /*dad0*/  IMAD R0, R197, R0, 0x1 ;  /* 0x00000001c5007424 */ /* 0x000fc600078e0200 */
[----:B------:R-:W-:Y:S01]  /*dae0*/  LOP3.LUT R3, R3, 0x1e00, RZ, 0xc0, !PT ;  /* 0x00001e0003037812 */ /* 0x000fe200078ec0ff */
[----:B------:R-:W-:-:S03]  /*daf0*/  IMAD R0, R185, 0x40, R0 ;  /* 0x00000040b9007824 */ /* 0x000fc600078e0200 */
        /* <DEDUP_REMOVED lines=8> */
[----:B------:R-:W-:Y:S01]  /*db80*/  IADD3 R204, R203, R3, R6 ;  /* 0x00000003cbcc7210 */ /* 0x000fe20007ffe006 */
[----:B------:R-:W-:Y:S01]  /*db90*/  IMAD.MOV.U32 R203, RZ, RZ, 0x40000040 ;  /* 0x40000040ffcb7424 */ /* 0x000fe200078e00ff */
[----:B------:R-:W-:-:S02]  /*dba0*/  MOV R205, 0x40000040 ;  /* 0x4000004000cd7802 */ /* 0x000fc40000000f00 */
[----:B------:R-:W-:-:S04]  /*dbb0*/  IADD3 R3, -R184, R0, R187 ;  /* 0x00000000b8037210 */ /* 0x000fc80007ffe1bb */
[----:B------:R-:W-:-:S04]  /*dbc0*/  IADD3 R0, R190, R3, -R192 ;  /* 0x00000003be007210 */ /* 0x000fc80007ffe8c0 */
[C---:B------:R-:W-:Y:S02]  /*dbd0*/  ISETP.GT.AND P2, PT, R0.reuse, RZ, PT ;  /* 0x000000ff0000720c */ /* 0x040fe40003f44270 */
[----:B------:R-:W-:Y:S01]  /*dbe0*/  ISETP.GT.AND P3, PT, R0, 0x1, PT ;  /* 0x000000010000780c */ /* 0x000fe20003f64270 */
        /* <DEDUP_REMOVED lines=41> */
[C---:B------:R-:W-:Y:S02]  /*de80*/  ISETP.GT.AND P3, PT, R0.reuse, 0x29, PT ;  /* 0x000000290000780c */ /* 0x040fe40003f64270 */
[----:B------:R-:W-:Y:S02]  /*de90*/  FMNMX.FTZ R172, R169, R202, !PT ;  /* 0x000000caa9ac7209 */ /* 0x000fe40007810000 */
[----:B------:R-:W-:Y:S02]  /*dea0*/  ISETP.GT.AND P2, PT, R0, 0x30, PT ;  /* 0x000000300000780c */ /* 0x000fe40003f44270 */
[----:B------:R-:W-:Y:S01]  /*deb0*/  FSEL R202, R173, -INF , P3 ;  /* 0xff800000adca7808 */ /* 0x000fe20001800000 */
[----:B------:R-:W-:Y:S01]  /*dec0*/  IMAD.MOV.U32 R173, RZ, RZ, 0x40000040 ;  /* 0x40000040ffad7424 */ /* 0x000fe200078e00ff */
        /* <DEDUP_REMOVED lines=12> */
[----:B------:R-:W-:-:S02]  /*df90*/  IADD3 R0, R0, 0x8, RZ ;  /* 0x0000000800007810 */ /* 0x000fc40007ffe0ff */
[----:B------:R-:W-:Y:S01]  /*dfa0*/  FMNMX.FTZ R203, R181, R172, !PT ;  /* 0x000000acb5cb7209 */ /* 0x000fe20007810000 */
[----:B------:R-:W-:Y:S01]  /*dfb0*/  IMAD R172, R18, 0x1000, R14 ;  /* 0x0000100012ac7824 */ /* 0x000fe200078e020e */
[C---:B------:R-:W-:Y:S02]  /*dfc0*/  ISETP.GT.AND P3, PT, R0.reuse, RZ, PT ;  /* 0x000000ff0000720c */ /* 0x040fe40003f64270 */
[----:B------:R-:W-:Y:S01]  /*dfd0*/  ISETP.GT.AND P6, PT, R0, 0x1, PT ;  /* 0x000000010000780c */ /* 0x000fe20003fc4270 */
[----:B------:R-:W0:Y:S01]  /*dfe0*/  SHFL.BFLY PT, R204, R203, 0x2, 0x1f ;  /* 0x0c401f00cbcc7f89 */ /* 0x000e2200000e0000 */
[----:B------:R-:W-:Y:S02]  /*dff0*/  FSEL R154, R154, -INF , P3 ;  /* 0xff8000009a9a7808 */ /* 0x000fe40001800000 */
[C---:B------:R-:W-:Y:S02]  /*e000*/  ISETP.GT.AND P2, PT, R0.reuse, 0x9, PT ;  /* 0x000000090000780c */ /* 0x040fe40003f44270 */
[----:B------:R-:W-:-:S02]  /*e010*/  ISETP.GT.AND P5, PT, R0, 0x8, PT ;  /* 0x000000080000780c */ /* 0x000fc40003fa4270 */
[----:B------:R-:W-:Y:S02]  /*e020*/  FSEL R155, R155, -INF , P6 ;  /* 0xff8000009b9b7808 */ /* 0x000fe40003000000 */
[C---:B------:R-:W-:Y:S02]  /*e030*/  ISETP.GT.AND P4, PT, R0.reuse, 0x10, PT ;  /* 0x000000100000780c */ /* 0x040fe40003f84270 */
[----:B------:R-:W-:Y:S02]  /*e040*/  FSEL R159, R159, -INF , P2 ;  /* 0xff8000009f9f7808 */ /* 0x000fe40001000000 */
[----:B------:R-:W-:Y:S02]  /*e050*/  ISETP.GT.AND P2, PT, R0, 0x20, PT ;  /* 0x000000200000780c */ /* 0x000fe40003f44270 */
[----:B------:R-:W-:Y:S02]  /*e060*/  FSEL R158, R158, -INF , P5 ;  /* 0xff8000009e9e7808 */ /* 0x000fe40002800000 */
[----:B------:R-:W-:-:S02]  /*e070*/  FSEL R162, R162, -INF , P4 ;  /* 0xff800000a2a27808 */ /* 0x000fc40002000000 */
[C---:B------:R-:W-:Y:S02]  /*e080*/  ISETP.GT.AND P4, PT, R0.reuse, 0x21, PT ;  /* 0x000000210000780c */ /* 0x040fe40003f84270 */
[C---:B------:R-:W-:Y:S02]  /*e090*/  ISETP.GT.AND P3, PT, R0.reuse, 0x11, PT ;  /* 0x000000110000780c */ /* 0x040fe40003f64270 */
[----:B------:R-:W-:Y:S02]  /*e0a0*/  ISETP.GT.AND P6, PT, R0, 0x18, PT ;  /* 0x000000180000780c */ /* 0x000fe40003fc4270 */
[----:B0-----:R-:W-:Y:S02]  /*e0b0*/  FMNMX.FTZ R3, R203, R204, !PT ;  /* 0x000000cccb037209 */ /* 0x001fe40007810000 */
[----:B------:R-:W-:Y:S02]  /*e0c0*/  FMNMX.FTZ R204, R154, R200, !PT ;  /* 0x000000c89acc7209 */ /* 0x000fe40007810000 */
[----:B------:R-:W-:-:S02]  /*e0d0*/  FSEL R203, R170, -INF , P2 ;  /* 0xff800000aacb7808 */ /* 0x000fc40001000000 */
[----:B------:R-:W-:Y:S02]  /*e0e0*/  FMNMX.FTZ R205, R155, R204, !PT ;  /* 0x000000cc9bcd7209 */ /* 0x000fe40007810000 */
[----:B------:R-:W-:Y:S02]  /*e0f0*/  FSEL R204, R171, -INF , P4 ;  /* 0xff800000abcc7808 */ /* 0x000fe40002000000 */
[----:B------:R-:W-:Y:S02]  /*e100*/  FMNMX.FTZ R170, R158, R205, !PT ;  /* 0x000000cd9eaa7209 */ /* 0x000fe40007810000 */
[----:B------:R-:W-:Y:S02]  /*e110*/  FSEL R163, R163, -INF , P3 ;  /* 0xff800000a3a37808 */ /* 0x000fe40001800000 */
[----:B------:R-:W-:Y:S02]  /*e120*/  FMNMX.FTZ R171, R159, R170, !PT ;  /* 0x000000aa9fab7209 */ /* 0x000fe40007810000 */
[----:B------:R-:W-:-:S02]  /*e130*/  ISETP.GT.AND P5, PT, R0, 0x19, PT ;  /* 0x000000190000780c */ /* 0x000fc40003fa4270 */
[----:B------:R-:W-:Y:S02]  /*e140*/  FMNMX.FTZ R170, R162, R171, !PT ;  /* 0x000000aba2aa7209 */ /* 0x000fe40007810000 */
[----:B------:R-:W-:Y:S02]  /*e150*/  FSEL R166, R166, -INF , P6 ;  /* 0xff800000a6a67808 */ /* 0x000fe40003000000 */
[----:B------:R-:W-:Y:S02]  /*e160*/  FMNMX.FTZ R171, R163, R170, !PT ;  /* 0x000000aaa3ab7209 */ /* 0x000fe40007810000 */
[----:B------:R-:W-:Y:S02]  /*e170*/  R2UR UR7, R173 ;  /* 0x00000000ad0772ca */ /* 0x000fe400000e0000 */
[----:B------:R-:W0:Y:S01]  /*e180*/  SHFL.BFLY PT, R173, R3, 0x1, 0x1f ;  /* 0x0c201f0003ad7f89 */ /* 0x000e2200000e0000 */
[----:B------:R-:W-:Y:S02]  /*e190*/  FSEL R167, R167, -INF , P5 ;  /* 0xff800000a7a77808 */ /* 0x000fe40002800000 */
[----:B------:R-:W-:-:S02]  /*e1a0*/  FMNMX.FTZ R170, R166, R171, !PT ;  /* 0x000000aba6aa7209 */ /* 0x000fc40007810000 */
[C---:B------:R-:W-:Y:S02]  /*e1b0*/  ISETP.GT.AND P3, PT, R0.reuse, 0x28, PT ;  /* 0x000000280000780c */ /* 0x040fe40003f64270 */
[----:B------:R-:W-:Y:S02]  /*e1c0*/  FMNMX.FTZ R170, R167, R170, !PT ;  /* 0x000000aaa7aa7209 */ /* 0x000fe40007810000 */
[----:B------:R-:W-:Y:S02]  /*e1d0*/  ISETP.GT.AND P6, PT, R0, 0x29, PT ;  /* 0x000000290000780c */ /* 0x000fe40003fc4270 */
[----:B------:R-:W-:Y:S02]  /*e1e0*/  FMNMX.FTZ R171, R203, R170, !PT ;  /* 0x000000aacbab7209 */ /* 0x000fe40007810000 */
        /* <DEDUP_REMOVED lines=9> */
[----:B------:R-:W-:Y:S02]  /*e280*/  ISETP.GT.AND P3, PT, R0, 0x39, PT ;  /* 0x000000390000780c */ /* 0x000fe40003f64270 */
[----:B0-----:R-:W-:Y:S01]  /*e290*/  FMNMX.FTZ R0, R3, R173, !PT ;  /* 0x000000ad03007209 */ /* 0x001fe20007810000 */
[----:B------:R-:W-:Y:S01]  /*e2a0*/  IMAD.U32 R3, RZ, RZ, UR4 ;  /* 0x00000004ff037e24 */ /* 0x000fe2000f8e00ff */
[----:B------:R-:W-:Y:S02]  /*e2b0*/  FSEL R225, R179, -INF , P2 ;  /* 0xff800000b3e17808 */ /* 0x000fe40001000000 */
[----:B------:R-:W-:Y:S01]  /*e2c0*/  FMNMX.FTZ R170, R224, R171, !PT ;  /* 0x000000abe0aa7209 */ /* 0x000fe20007810000 */
[----:B------:R-:W-:Y:S01]  /*e2d0*/  FMUL.FTZ R207, R0, R3 ;  /* 0x0000000300cf7220 */ /* 0x000fe20000410000 */
[----:B------:R-:W-:-:S02]  /*e2e0*/  FSEL R226, R182, -INF , P4 ;  /* 0xff800000b6e27808 */ /* 0x000fc40002000000 */
[----:B------:R-:W-:Y:S02]  /*e2f0*/  FMNMX.FTZ R171, R225, R170, !PT ;  /* 0x000000aae1ab7209 */ /* 0x000fe40007810000 */
[----:B------:R-:W-:Y:S02]  /*e300*/  FSETP.NEU.FTZ.AND P6, PT, R0, -INF , PT ;  /* 0xff8000000000780b */ /* 0x000fe40003fdd000 */
[----:B------:R-:W-:Y:S02]  /*e310*/  FSEL R227, R183, -INF , P3 ;  /* 0xff800000b7e37808 */ /* 0x000fe40001800000 */
[----:B------:R-:W-:Y:S02]  /*e320*/  FMNMX.FTZ R170, R226, R171, !PT ;  /* 0x000000abe2aa7209 */ /* 0x000fe40007810000 */
[----:B------:R-:W-:Y:S02]  /*e330*/  FSEL R207, R207, RZ, P6 ;  /* 0x000000ffcfcf7208 */ /* 0x000fe40003000000 */
[----:B------:R-:W-:-:S02]  /*e340*/  FMNMX.FTZ R175, R227, R170, !PT ;  /* 0x000000aae3af7209 */ /* 0x000fc40007810000 */
[----:B------:R-:W-:Y:S01]  /*e350*/  R2UR UR6, R172 ;  /* 0x00000000ac0672ca */ /* 0x000fe200000e0000 */
[-CC-:B------:R-:W-:Y:S01]  /*e360*/  FFMA.FTZ R183, R157, R3.reuse, -R207.reuse ;  /* 0x000000039db77223 */ /* 0x180fe200000108cf */
[-CC-:B------:R-:W-:Y:S01]  /*e370*/  FFMA.FTZ R157, R160, R3.reuse, -R207.reuse ;  /* 0x00000003a09d7223 */ /* 0x180fe200000108cf */
[-CC-:B------:R-:W-:Y:S01]  /*e380*/  FFMA.FTZ R170, R161, R3.reuse, -R207.reuse ;  /* 0x00000003a1aa7223 */ /* 0x180fe200000108cf */
[----:B------:R-:W0:Y:S01]  /*e390*/  SHFL.BFLY PT, R160, R175, 0x2, 0x1f ;  /* 0x0c401f00afa07f89 */ /* 0x000e2200000e0000 */
        /* <DEDUP_REMOVED lines=12> */
[-CC-:B------:R-:W-:Y:S01]  /*e460*/  FFMA.FTZ R176, R176, R3.reuse, -R207.reuse ;  /* 0x00000003b0b07223 */ /* 0x180fe200000108cf */
[----:B------:R-:W-:Y:S01]  /*e470*/  @!P1 PRMT R164, RZ, 0x654, R164 ;  /* 0x00000654ffa49816 */ /* 0x000fe200000000a4 */
[----:B------:R-:W-:Y:S01]  /*e480*/  FFMA.FTZ R177, R177, R3, -R207 ;  /* 0x00000003b1b17223 */ /* 0x000fe200000108cf */
[----:B------:R-:W-:-:S02]  /*e490*/  @!P1 IADD3 R196, R196, 0x38860, RZ ;  /* 0x00038860c4c49810 */ /* 0x000fc40007ffe0ff */
[----:B------:R-:W-:Y:S01]  /*e4a0*/  MUFU.EX2 R152, R152 ;  /* 0x0000009800987308 */ /* 0x000fe20000000800 */
[----:B------:R1:W-:Y:S01]  /*e4b0*/  @!P1 SYNCS.ARRIVE.TRANS64.RED.A1T0 RZ, [R164+URZ], RZ ;  /* 0x000000ffa4ff99a7 */ /* 0x0003e2000810043f */
[----:B------:R-:W-:Y:S02]  /*e4c0*/  @!P1 PRMT R196, RZ, 0x654, R196 ;  /* 0x00000654ffc49816 */ /* 0x000fe400000000c4 */
[----:B0-----:R-:W-:Y:S01]  /*e4d0*/  FMNMX.FTZ R160, R175, R160, !PT ;  /* 0x000000a0afa07209 */ /* 0x001fe20007810000 */
[----:B------:R-:W-:-:S03]  /*e4e0*/  FFMA.FTZ R175, R201, R3, -R207 ;  /* 0x00000003c9af7223 */ /* 0x000fc600000108cf */
[----:B------:R-:W-:Y:S01]  /*e4f0*/  MUFU.EX2 R153, R153 ;  /* 0x0000009900997308 */ /* 0x000fe20000000800 */
[----:B------:R-:W0:Y:S07]  /*e500*/  SHFL.BFLY PT, R161, R160, 0x1, 0x1f ;  /* 0x0c201f00a0a17f89 */ /* 0x000e2e00000e0000 */
[----:B------:R-:W-:Y:S08]  /*e510*/  MUFU.EX2 R156, R156 ;  /* 0x0000009c009c7308 */ /* 0x000ff00000000800 */
[----:B------:R-:W-:Y:S08]  /*e520*/  MUFU.EX2 R157, R157 ;  /* 0x0000009d009d7308 */ /* 0x000ff00000000800 */
[----:B------:R-:W-:Y:S01]  /*e530*/  MUFU.EX2 R170, R170 ;  /* 0x000000aa00aa7308 */ /* 0x000fe20000000800 */
[----:B0-----:R-:W-:-:S04]  /*e540*/  FMNMX.FTZ R168, R160, R161, !PT ;  /* 0x000000a1a0a87209 */ /* 0x001fc80007810000 */
[C---:B------:R-:W-:Y:S01]  /*e550*/  FSETP.NEU.FTZ.AND P2, PT, R168.reuse, -INF , PT ;  /* 0xff800000a800780b */ /* 0x040fe20003f5d000 */
[C---:B------:R-:W-:Y:S02]  /*e560*/  FMUL.FTZ R160, R168.reuse, R3 ;  /* 0x00000003a8a07220 */ /* 0x040fe40000410000 */
[----:B------:R-:W-:Y:S01]  /*e570*/  MUFU.EX2 R171, R171 ;  /* 0x000000ab00ab7308 */ /* 0x000fe20000000800 */
[----:B------:R-:W-:Y:S02]  /*e580*/  FSEL R165, R168, RZ, P2 ;  /* 0x000000ffa8a57208 */ /* 0x000fe40001000000 */
[----:B------:R-:W-:-:S05]  /*e590*/  FSEL R160, R160, RZ, P2 ;  /* 0x000000ffa0a07208 */ /* 0x000fca0001000000 */
[----:B------:R-:W-:Y:S01]  /*e5a0*/  MUFU.EX2 R173, R173 ;  /* 0x000000ad00ad7308 */ /* 0x000fe20000000800 */
        /* <DEDUP_REMOVED lines=9> */
[-C--:B------:R-:W-:Y:S01]  /*e640*/  FFMA.FTZ R203, R203, R3.reuse, -R160 ;  /* 0x00000003cbcb7223 */ /* 0x080fe200000108a0 */
[----:B------:R-:W-:Y:S01]  /*e650*/  FMUL.FTZ R163, R162, R3 ;  /* 0x00000003a2a37220 */ /* 0x000fe20000410000 */
[----:B------:R-:W-:Y:S01]  /*e660*/  FADD.FTZ R162, -R165, R200 ;  /* 0x000000c8a5a27221 */ /* 0x000fe20000010100 */
[----:B------:R-:W-:-:S02]  /*e670*/  IMAD.MOV R165, RZ, RZ, -R194 ;  /* 0x000000ffffa57224 */ /* 0x000fc400078e0ac2 */
[-CC-:B------:R-:W-:Y:S01]  /*e680*/  FFMA.FTZ R182, R166, R3.reuse, -R160.reuse ;  /* 0x00000003a6b67223 */ /* 0x180fe200000108a0 */
[-CC-:B------:R-:W-:Y:S01]  /*e690*/  FFMA.FTZ R201, R167, R3.reuse, -R160.reuse ;  /* 0x00000003a7c97223 */ /* 0x180fe200000108a0 */
[----:B------:R-:W-:Y:S01]  /*e6a0*/  FMUL.FTZ R162, R162, R3 ;  /* 0x00000003a2a27220 */ /* 0x000fe20000410000 */
[----:B------:R-:W-:Y:S01]  /*e6b0*/  MUFU.EX2 R154, R154 ;  /* 0x0000009a009a7308 */ /* 0x000fe20000000800 */
[----:B------:R-:W-:Y:S01]  /*e6c0*/  ISETP.NE.AND P2, PT, R192, R165, PT ;  /* 0x000000a5c000720c */ /* 0x000fe20003f45270 */
[-CC-:B------:R-:W-:Y:S01]  /*e6d0*/  FFMA.FTZ R200, R204, R3.reuse, -R160.reuse ;  /* 0x00000003ccc87223 */ /* 0x180fe200000108a0 */
[-CC-:B------:R-:W-:Y:S01]  /*e6e0*/  FFMA.FTZ R202, R206, R3.reuse, -R160.reuse ;  /* 0x00000003ceca7223 */ /* 0x180fe200000108a0 */
[-CC-:B------:R-:W-:Y:S01]  /*e6f0*/  FFMA.FTZ R224, R224, R3.reuse, -R160.reuse ;  /* 0x00000003e0e07223 */ /* 0x180fe200000108a0 */
[-CC-:B------:R-:W-:Y:S01]  /*e700*/  FFMA.FTZ R225, R225, R3.reuse, -R160.reuse ;  /* 0x00000003e1e17223 */ /* 0x180fe200000108a0 */
[----:B------:R-:W-:Y:S02]  /*e710*/  FFMA.FTZ R227, R227, R3, -R160 ;  /* 0x00000003e3e37223 */ /* 0x000fe400000108a0 */
[----:B------:R-:W0:Y:S06]  /*e720*/  MUFU.EX2 R163, R163 ;  /* 0x000000a300a37308 */ /* 0x000e2c0000000800 */
[----:B------:R-:W-:-:S02]  /*e730*/  @!P2 IMAD R165, R199, 0x40, R190 ;  /* 0x00000040c7a5a824 */ /* 0x000fc400078e02be */
[----:B------:R-:W-:Y:S01]  /*e740*/  FFMA.FTZ R199, R205, R3, -R160 ;  /* 0x00000003cdc77223 */ /* 0x000fe200000108a0 */
[----:B------:R-:W2:Y:S01]  /*e750*/  MUFU.EX2 R162, R162 ;  /* 0x000000a200a27308 */ /* 0x000ea20000000800 */
[----:B-1----:R-:W-:-:S07]  /*e760*/  @!P2 IMAD R164, R165, 0x4, R2 ;  /* 0x00000004a5a4a824 */ /* 0x002fce00078e0202 */
[----:B------:R-:W1:Y:S01]  /*e770*/  MUFU.EX2 R155, R155 ;  /* 0x0000009b009b7308 */ /* 0x000e620000000800 */
[----:B0-----:R-:W-:Y:S01]  /*e780*/  @!P2 STS [R164+0x38400], R163 ;  /* 0x038400a3a400a388 */ /* 0x001fe20000000800 */
[-C--:B------:R-:W-:Y:S01]  /*e790*/  FMUL.FTZ R24, R24, R163.reuse ;  /* 0x000000a318187220 */ /* 0x080fe20000410000 */
[-C--:B------:R-:W-:Y:S01]  /*e7a0*/  FMUL.FTZ R25, R25, R163.reuse ;  /* 0x000000a319197220 */ /* 0x080fe20000410000 */
[-C--:B------:R-:W-:Y:S01]  /*e7b0*/  FMUL.FTZ R28, R28, R163.reuse ;  /* 0x000000a31c1c7220 */ /* 0x080fe20000410000 */
[-C--:B------:R-:W-:Y:S01]  /*e7c0*/  FMUL.FTZ R29, R29, R163.reuse ;  /* 0x000000a31d1d7220 */ /* 0x080fe20000410000 */
[-C--:B------:R-:W-:Y:S01]  /*e7d0*/  FMUL.FTZ R32, R32, R163.reuse ;  /* 0x000000a320207220 */ /* 0x080fe20000410000 */
[-C--:B------:R-:W-:Y:S01]  /*e7e0*/  FMUL.FTZ R33, R33, R163.reuse ;  /* 0x000000a321217220 */ /* 0x080fe20000410000 */
[----:B------:R-:W0:Y:S01]  /*e7f0*/  MUFU.EX2 R159, R159 ;  /* 0x0000009f009f7308 */ /* 0x000e220000000800 */
[----:B--2---:R-:W-:Y:S01]  /*e800*/  FFMA.FTZ R186, R162, R186, R154 ;  /* 0x000000baa2ba7223 */ /* 0x004fe2000001009a */
[----:B------:R2:W-:Y:S01]  /*e810*/  @!P2 STS [R164+0x38420], R162 ;  /* 0x038420a2a400a388 */ /* 0x0005e20000000800 */
[-C--:B------:R-:W-:Y:S01]  /*e820*/  FMUL.FTZ R36, R36, R163.reuse ;  /* 0x000000a324247220 */ /* 0x080fe20000410000 */
[-C--:B------:R-:W-:Y:S01]  /*e830*/  FMUL.FTZ R37, R37, R163.reuse ;  /* 0x000000a325257220 */ /* 0x080fe20000410000 */
[----:B------:R-:W-:Y:S01]  /*e840*/  FADD.FTZ R186, R161, R186 ;  /* 0x000000baa1ba7221 */ /* 0x000fe20000010000 */
        /* <DEDUP_REMOVED lines=11> */
[----:B---3--:R-:W-:Y:S01]  /*e900*/  FFMA.FTZ R203, R226, R3, -R160 ;  /* 0x00000003e2cb7223 */ /* 0x008fe200000108a0 */
[----:B------:R-:W-:Y:S01]  /*e910*/  FFMA.FTZ R160, R163, R21, R152 ;  /* 0x00000015a3a07223 */ /* 0x000fe20000010098 */
[----:B------:R-:W-:Y:S01]  /*e920*/  F2FP.F16.F32.PACK_AB R152, R153, R152 ;  /* 0x000000989998723e */ /* 0x000fe200000000ff */
[C---:B0-----:R-:W-:Y:S01]  /*e930*/  FADD.FTZ R205, R159.reuse, R186 ;  /* 0x000000ba9fcd7221 */ /* 0x041fe20000010000 */
[----:B------:R-:W-:Y:S01]  /*e940*/  F2FP.F16.F32.PACK_AB R155, R159, R155 ;  /* 0x0000009b9f9b723e */ /* 0x000fe200000000ff */
[----:B------:R-:W-:Y:S01]  /*e950*/  FADD.FTZ R165, R153, R160 ;  /* 0x000000a099a57221 */ /* 0x000fe20000010000 */
[----:B------:R-:W-:Y:S01]  /*e960*/  F2FP.F16.F32.PACK_AB R153, R161, R154 ;  /* 0x0000009aa199723e */ /* 0x000fe200000000ff */
[----:B------:R-:W0:Y:S01]  /*e970*/  MUFU.EX2 R181, R181 ;  /* 0x000000b500b57308 */ /* 0x000e220000000800 */
[-C--:B------:R-:W-:Y:S01]  /*e980*/  FMUL.FTZ R56, R56, R163.reuse ;  /* 0x000000a338387220 */ /* 0x080fe20000410000 */
[----:B------:R-:W-:Y:S01]  /*e990*/  FADD.FTZ R154, R156, R165 ;  /* 0x000000a59c9a7221 */ /* 0x000fe20000010000 */
[-C--:B------:R-:W-:Y:S01]  /*e9a0*/  FMUL.FTZ R57, R57, R163.reuse ;  /* 0x000000a339397220 */ /* 0x080fe20000410000 */
[-C--:B------:R-:W-:Y:S01]  /*e9b0*/  FMUL.FTZ R60, R60, R163.reuse ;  /* 0x000000a33c3c7220 */ /* 0x080fe20000410000 */
[----:B------:R-:W-:Y:S01]  /*e9c0*/  FMUL.FTZ R61, R61, R163 ;  /* 0x000000a33d3d7220 */ /* 0x000fe20000410000 */
[C---:B------:R-:W-:Y:S01]  /*e9d0*/  FADD.FTZ R204, R183.reuse, R154 ;  /* 0x0000009ab7cc7221 */ /* 0x040fe20000010000 */
[----:B------:R-:W-:Y:S01]  /*e9e0*/  F2FP.F16.F32.PACK_AB R154, R183, R156 ;  /* 0x0000009cb79a723e */ /* 0x000fe200000000ff */
[----:B------:R-:W-:Y:S01]  /*e9f0*/  BAR.SYNC.DEFER_BLOCKING 0xf, 0x100 ;  /* 0x03c4000000007b1d */ /* 0x000fe20000010000 */
[----:B------:R-:W-:Y:S01]  /*ea00*/  F2FP.F16.F32.PACK_AB R156, R170, R157 ;  /* 0x0000009daa9c723e */ /* 0x000fe200000000ff */
[----:B------:R-:W-:Y:S01]  /*ea10*/  FADD.FTZ R204, R157, R204 ;  /* 0x000000cc9dcc7221 */ /* 0x000fe20000010000 */
[----:B-1----:R-:W-:Y:S01]  /*ea20*/  FADD.FTZ R205, R158, R205 ;  /* 0x000000cd9ecd7221 */ /* 0x002fe20000010000 */
[-C--:B------:R-:W-:Y:S01]  /*ea30*/  FMUL.FTZ R64, R64, R163.reuse ;  /* 0x000000a340407220 */ /* 0x080fe20000410000 */
[-C--:B------:R-:W-:Y:S01]  /*ea40*/  FMUL.FTZ R65, R65, R163.reuse ;  /* 0x000000a341417220 */ /* 0x080fe20000410000 */
[----:B------:R-:W-:Y:S01]  /*ea50*/  MUFU.EX2 R182, R182 ;  /* 0x000000b600b67308 */ /* 0x000fe20000000800 */
[-C--:B------:R-:W-:Y:S01]  /*ea60*/  FMUL.FTZ R68, R68, R163.reuse ;  /* 0x000000a344447220 */ /* 0x080fe20000410000 */
[-C--:B------:R-:W-:Y:S01]  /*ea70*/  FMUL.FTZ R69, R69, R163.reuse ;  /* 0x000000a345457220 */ /* 0x080fe20000410000 */
[----:B0-----:R-:W-:Y:S01]  /*ea80*/  F2FP.F16.F32.PACK_AB R157, R181, R158 ;  /* 0x0000009eb59d723e */ /* 0x001fe200000000ff */
        /* <DEDUP_REMOVED lines=120> */
[----:B------:R5:W-:Y:S01]  /*f210*/  STSM.16.M88.4 [R195+0x36400], R152 ;  /* 0x03640098c3007844 */ /* 0x000be20000000200 */
[----:B0-----:R-:W-:Y:S01]  /*f220*/  F2FP.F16.F32.PACK_AB R159, R201, R182 ;  /* 0x000000b6c99f723e */ /* 0x001fe200000000ff */
[----:B------:R-:W-:Y:S01]  /*f230*/  FADD.FTZ R204, R170, R204 ;  /* 0x000000ccaacc7221 */ /* 0x000fe20000010000 */
[----:B-1----:R-:W-:Y:S01]  /*f240*/  F2FP.F16.F32.PACK_AB R160, R169, R174 ;  /* 0x000000aea9a0723e */ /* 0x002fe200000000ff */
[----:B------:R-:W0:Y:S01]  /*f250*/  MUFU.EX2 R186, R227 ;  /* 0x000000e300ba7308 */ /* 0x000e220000000800 */
[----:B---3--:R-:W-:Y:S01]  /*f260*/  F2FP.F16.F32.PACK_AB R161, R200, R198 ;  /* 0x000000c6c8a1723e */ /* 0x008fe200000000ff */
[----:B------:R1:W-:Y:S01]  /*f270*/  STSM.16.M88.4 [R210], R156 ;  /* 0x0000009cd2007844 */ /* 0x0003e20000000200 */
[----:B--2---:R-:W-:Y:S01]  /*f280*/  F2FP.F16.F32.PACK_AB R162, R178, R175 ;  /* 0x000000afb2a2723e */ /* 0x004fe200000000ff */
[----:B------:R-:W-:Y:S01]  /*f290*/  FADD.FTZ R205, R181, R205 ;  /* 0x000000cdb5cd7221 */ /* 0x000fe20000010000 */
[----:B----4-:R-:W-:Y:S01]  /*f2a0*/  F2FP.F16.F32.PACK_AB R163, R202, R199 ;  /* 0x000000c7caa3723e */ /* 0x010fe200000000ff */
[----:B------:R-:W-:Y:S01]  /*f2b0*/  FADD.FTZ R204, R171, R204 ;  /* 0x000000ccabcc7221 */ /* 0x000fe20000010000 */
[----:B-----5:R-:W-:Y:S01]  /*f2c0*/  F2FP.F16.F32.PACK_AB R164, R177, R176 ;  /* 0x000000b0b1a4723e */ /* 0x020fe200000000ff */
[----:B------:R-:W-:Y:S01]  /*f2d0*/  FADD.FTZ R182, R182, R205 ;  /* 0x000000cdb6b67221 */ /* 0x000fe20000010000 */
[----:B------:R-:W-:Y:S01]  /*f2e0*/  F2FP.F16.F32.PACK_AB R165, R183, R21 ;  /* 0x00000015b7a5723e */ /* 0x000fe200000000ff */
[----:B------:R1:W-:Y:S01]  /*f2f0*/  STSM.16.M88.4 [R208], R160 ;  /* 0x000000a0d0007844 */ /* 0x0003e20000000200 */
[----:B------:R-:W-:Y:S01]  /*f300*/  F2FP.F16.F32.PACK_AB R166, R180, R179 ;  /* 0x000000b3b4a6723e */ /* 0x000fe200000000ff */
[----:B------:R-:W-:Y:S01]  /*f310*/  FADD.FTZ R173, R173, R204 ;  /* 0x000000ccadad7221 */ /* 0x000fe20000010000 */
[----:B------:R-:W-:Y:S01]  /*f320*/  FADD.FTZ R201, R201, R182 ;  /* 0x000000b6c9c97221 */ /* 0x000fe20000010000 */
[----:B------:R-:W-:-:S02]  /*f330*/  ISETP.GT.AND P2, PT, R197, R211, PT ;  /* 0x000000d3c500720c */ /* 0x000fc40003f44270 */
[----:B------:R-:W-:Y:S01]  /*f340*/  FADD.FTZ R174, R174, R173 ;  /* 0x000000adaeae7221 */ /* 0x000fe20000010000 */
[----:B0-----:R-:W-:Y:S01]  /*f350*/  F2FP.F16.F32.PACK_AB R167, R186, R203 ;  /* 0x000000cbbaa7723e */ /* 0x001fe200000000ff */
[----:B------:R-:W-:Y:S01]  /*f360*/  FADD.FTZ R201, R198, R201 ;  /* 0x000000c9c6c97221 */ /* 0x000fe20000010000 */
[----:B------:R-:W-:Y:S02]  /*f370*/  IMAD.MOV.U32 R198, RZ, RZ, R0 ;  /* 0x000000ffffc67224 */ /* 0x000fe400078e0000 */
[----:B------:R-:W-:Y:S01]  /*f380*/  FADD.FTZ R174, R169, R174 ;  /* 0x000000aea9ae7221 */ /* 0x000fe20000010000 */
[----:B------:R1:W-:Y:S01]  /*f390*/  STSM.16.M88.4 [R209], R164 ;  /* 0x000000a4d1007844 */ /* 0x0003e20000000200 */
[----:B------:R-:W-:Y:S01]  /*f3a0*/  WARPGROUP.ARRIVE ;  /* 0x00000000000079c5 */ /* 0x000fe20000000000 */
[----:B------:R-:W-:Y:S01]  /*f3b0*/  FADD.FTZ R200, R200, R201 ;  /* 0x000000c9c8c87221 */ /* 0x000fe20000010000 */
[----:B------:R-:W-:-:S03]  /*f3c0*/  FADD.FTZ R175, R175, R174 ;  /* 0x000000aeafaf7221 */ /* 0x000fc60000010000 */
[----:B------:R-:W-:Y:S01]  /*f3d0*/  FADD.FTZ R199, R199, R200 ;  /* 0x000000c8c7c77221 */ /* 0x000fe20000010000 */
[----:B------:R-:W-:Y:S01]  /*f3e0*/  HGMMA.64x256x16.F32 R24, R152, gdesc[UR4].tnspB, R24, gsb0 ;  /* 0x43e0000498187df0 */ /* 0x000fe20008000818 */
[----:B------:R-:W-:Y:S01]  /*f3f0*/  FADD.FTZ R175, R178, R175 ;  /* 0x000000afb2af7221 */ /* 0x000fe20000010000 */
[----:B------:R-:W-:Y:S02]  /*f400*/  IMAD.MOV.U32 R200, RZ, RZ, R168 ;  /* 0x000000ffffc87224 */ /* 0x000fe400078e00a8 */
        /* <DEDUP_REMOVED lines=10> */
[----:B------:R-:W-:Y:S02]  /*f4b0*/  WARPGROUP.DEPBAR.LE gsb0, 0x0 ;  /* 0x00008000000079c5 */ /* 0x000fe40000010000 */
[----:B------:R-:W-:Y:S01]  /*f4c0*/  IMAD.MOV.U32 R153, RZ, RZ, 0x40000040 ;  /* 0x40000040ff997424 */ /* 0x000fe200078e00ff */
[----:B------:R-:W-:Y:S01]  /*f4d0*/  IADD3 R152, R172, 0x80, RZ ;  /* 0x00000080ac987810 */ /* 0x000fe20007ffe0ff */
[----:B------:R-:W-:-:S03]  /*f4e0*/  WARPGROUP.ARRIVE ;  /* 0x00000000000079c5 */ /* 0x000fc60000000000 */
[----:B------:R-:W-:Y:S01]  /*f4f0*/  R2UR UR6, R152 ;  /* 0x00000000980672ca */ /* 0x000fe200000e0000 */
[----:B------:R-:W-:Y:S01]  /*f500*/  VIADD R152, R172, 0x100 ;  /* 0x00000100ac987836 */ /* 0x000fe20000000000 */
[----:B------:R-:W-:Y:S01]  /*f510*/  R2UR UR7, R153 ;  /* 0x00000000990772ca */ /* 0x000fe200000e0000 */
[----:B------:R-:W-:-:S12]  /*f520*/  IMAD.MOV.U32 R153, RZ, RZ, 0x40000040 ;  /* 0x40000040ff997424 */ /* 0x000fd800078e00ff */
        /* <DEDUP_REMOVED lines=11> */
[----:B------:R-:W-:-:S03]  /*f5e0*/  R2UR UR7, R153 ;  /* 0x00000000990772ca */ /* 0x000fc600000e0000 */
[----:B------:R-:W-:Y:S01]  /*f5f0*/  IMAD.MOV.U32 R197, RZ, RZ, R152 ;  /* 0x000000ffffc57224 */ /* 0x000fe200078e0098 */
        /* <DEDUP_REMOVED lines=16> */
.L_x_6959:
[----:B------:R-:W-:-:S07]  /*f700*/  MOV R197, R152 ;  /* 0x0000009800c57202 */ /* 0x000fce0000000f00 */
.L_x_6958:
[----:B------:R-:W-:Y:S05]  /*f710*/  BSYNC B1 ;  /* 0x0000000000017941 */ /* 0x000fea0003800000 */
.L_x_6957:
[----:B------:R-:W-:Y:S01]  /*f720*/  ISETP.GE.AND P2, PT, R197, RZ, PT ;  /* 0x000000ffc500720c */ /* 0x000fe20003f46270 */
[----:B------:R-:W-:-:S12]  /*f730*/  BSSY B0, `(.L_x_6971) ;  /* 0x0000329000007945 */ /* 0x000fd80003800000 */
[----:B------:R-:W-:Y:S05]  /*f740*/  @!P2 BRA `(.L_x_6972) ;  /* 0x00000030009ca947 */ /* 0x000fea0003800000 */
[----:B------:R-:W-:Y:S02]  /*f750*/  IMAD.MOV.U32 R199, RZ, RZ, R168 ;  /* 0x000000ffffc77224 */ /* 0x000fe400078e00a8 */
[----:B-1----:R-:W-:Y:S02]  /*f760*/  IMAD.MOV.U32 R196, RZ, RZ, R0 ;  /* 0x000000ffffc47224 */ /* 0x002fe400078e0000 */
[----:B------:R-:W-:-:S07]  /*f770*/  IMAD.MOV.U32 R198, RZ, RZ, R18 ;  /* 0x000000ffffc67224 */ /* 0x000fce00078e0012 */
.L_x_6983:
[----:B------:R-:W-:-:S05]  /*f780*/  VIADD R18, R198, 0x1 ;  /* 0x00000001c6127836 */ /* 0x000fca0000000000 */
[----:B------:R-:W-:-:S04]  /*f790*/  ISETP.NE.AND P2, PT, R18, 0x2, PT ;  /* 0x000000021200780c */ /* 0x000fc80003f45270 */
[----:B------:R-:W-:Y:S02]  /*f7a0*/  SEL R0, RZ, 0x1, P2 ;  /* 0x00000001ff007807 */ /* 0x000fe40001000000 */
[----:B------:R-:W-:Y:S02]  /*f7b0*/  SEL R18, R18, RZ, P2 ;  /* 0x000000ff12127207 */ /* 0x000fe40001000000 */
[----:B------:R-:W-:Y:S01]  /*f7c0*/  LOP3.LUT R19, R19, R0, RZ, 0x3c, !PT ;  /* 0x0000000013137212 */ /* 0x000fe200078e3cff */
[----:B0-----:R-:W-:Y:S06]  /*f7d0*/  @!P0 BRA `(.L_x_6973) ;  /* 0x0000000000048947 */ /* 0x001fec0003800000 */
[----:B------:R-:W-:Y:S01]  /*f7e0*/  BPT.TRAP 0x1 ;  /* 0x000000040000795c */ /* 0x000fe20000300000 */
.L_x_6973:
[----:B------:R-:W-:Y:S01]  /*f7f0*/  IMAD R187, R18, 0x8, R2 ;  /* 0x0000000812bb7824 */ /* 0x000fe200078e0202 */
[----:B------:R-:W-:-:S04]  /*f800*/  SHF.L.U32 R0, R19, 0x1f, RZ ;  /* 0x0000001f13007819 */ /* 0x000fc800000006ff */
[----:B------:R0:W1:Y:S01]  /*f810*/  SYNCS.PHASECHK.TRANS64.TRYWAIT P2, [R187+URZ+0x38830], R0 ;  /* 0x03883000bb0075a7 */ /* 0x000062000804017f */
[----:B------:R-:W-:Y:S05]  /*f820*/  @!P0 BRA `(.L_x_6974) ;  /* 0x0000000000048947 */ /* 0x000fea0003800000 */
[----:B------:R-:W-:Y:S01]  /*f830*/  BPT.TRAP 0x1 ;  /* 0x000000040000795c */ /* 0x000fe20000300000 */
.L_x_6974:
[----:B------:R-:W-:Y:S01]  /*f840*/  BSSY B1, `(.L_x_6975) ;  /* 0x0000006000017945 */ /* 0x000fe20003800000 */
[----:B------:R-:W-:Y:S01]  /*f850*/  LEA R184, R18, R15, 0x9 ;  /* 0x0000000f12b87211 */ /* 0x000fe200078e48ff */
[----:B------:R-:W-:Y:S02]  /*f860*/  IMAD.MOV.U32 R185, RZ, RZ, 0x40000040 ;  /* 0x40000040ffb97424 */ /* 0x000fe400078e00ff */
[----:B-1----:R-:W-:Y:S05]  /*f870*/  @P2 BRA `(.L_x_6976) ;  /* 0x0000000000082947 */ /* 0x002fea0003800000 */
[----:B------:R-:W1:Y:S02]  /*f880*/  SYNCS.PHASECHK.TRANS64.TRYWAIT P2, [R187+URZ+0x38830], R0 ;  /* 0x03883000bb0075a7 */ /* 0x000e64000804017f */
[----:B-1----:R-:W-:Y:S05]  /*f890*/  @!P2 BRA `(.L_x_6977) ;  /* 0x000000d400dca947 */ /* 0x002fea0003800000 */
.L_x_6976:
[----:B------:R-:W-:Y:S05]  /*f8a0*/  BSYNC B1 ;  /* 0x0000000000017941 */ /* 0x000fea0003800000 */
.L_x_6975:
        /* <DEDUP_REMOVED lines=36> */
.L_x_6978:
[----:B------:R2:W3:Y:S01]  /*faf0*/  SYNCS.PHASECHK.TRANS64.TRYWAIT P2, [R187+URZ+0x38850], R0 ;  /* 0x03885000bb0075a7 */ /* 0x0004e2000804017f */
[----:B------:R-:W-:Y:S05]  /*fb00*/  @!P0 BRA `(.L_x_6979) ;  /* 0x0000000000048947 */ /* 0x000fea0003800000 */
[----:B------:R-:W-:Y:S01]  /*fb10*/  BPT.TRAP 0x1 ;  /* 0x000000040000795c */ /* 0x000fe20000300000 */
.L_x_6979:
[----:B------:R-:W-:Y:S04]  /*fb20*/  BSSY B1, `(.L_x_6980) ;  /* 0x0000004000017945 */ /* 0x000fe80003800000 */
[----:B---3--:R-:W-:Y:S05]  /*fb30*/  @P2 BRA `(.L_x_6981) ;  /* 0x0000000000082947 */ /* 0x008fea0003800000 */
[----:B------:R-:W3:Y:S02]  /*fb40*/  SYNCS.PHASECHK.TRANS64.TRYWAIT P2, [R187+URZ+0x38850], R0 ;  /* 0x03885000bb0075a7 */ /* 0x000ee4000804017f */
[----:B---3--:R-:W-:Y:S05]  /*fb50*/  @!P2 BRA `(.L_x_6982) ;  /* 0x000000d40040a947 */ /* 0x008fea0003800000 */
.L_x_6981:
[----:B------:R-:W-:Y:S05]  /*fb60*/  BSYNC B1 ;  /* 0x0000000000017941 */ /* 0x000fea0003800000 */
.L_x_6980:
[----:B------:R-:W-:Y:S01]  /*fb70*/  IMAD R200, R18, 0x1000, R20 ;  /* 0x0000100012c87824 */ /* 0x000fe200078e0214 */
[----:B------:R-:W-:Y:S01]  /*fb80*/  R2UR UR4, R6 ;  /* 0x00000000060472ca */ /* 0x000fe200000e0000 */
[----:B------:R-:W-:Y:S01]  /*fb90*/  IMAD.MOV.U32 R201, RZ, RZ, 0x40000040 ;  /* 0x40000040ffc97424 */ /* 0x000fe200078e00ff */
[----:B------:R-:W-:Y:S01]  /*fba0*/  R2UR UR5, R7 ;  /* 0x00000000070572ca */ /* 0x000fe200000e0000 */
[----:B------:R-:W-:Y:S01]  /*fbb0*/  WARPGROUP.ARRIVE ;  /* 0x00000000000079c5 */ /* 0x000fe20000000000 */
[----:B------:R-:W-:Y:S01]  /*fbc0*/  R2UR UR6, R200 ;  /* 0x00000000c80672ca */ /* 0x000fe200000e0000 */
[----:B------:R-:W-:Y:S01]  /*fbd0*/  IMAD.MOV.U32 R185, RZ, RZ, 0x40000040 ;  /* 0x40000040ffb97424 */ /* 0x000fe200078e00ff */
[----:B------:R-:W-:Y:S01]  /*fbe0*/  R2UR UR7, R201 ;  /* 0x00000000c90772ca */ /* 0x000fe200000e0000 */
[----:B------:R-:W-:Y:S02]  /*fbf0*/  VIADD R184, R6, 0x2 ;  /* 0x0000000206b87836 */ /* 0x000fe40000000000 */
[----:B------:R-:W4:Y:S01]  /*fc00*/  S2R R3, SR_TID.X ;  /* 0x0000000000037919 */ /* 0x000f220000002100 */
[----:B------:R-:W-:Y:S01]  /*fc10*/  VIADD R201, R200, 0x800 ;  /* 0x00000800c8c97836 */ /* 0x000fe20000000000 */
[----:B------:R-:W-:Y:S01]  /*fc20*/  MOV R203, 0x40000040 ;  /* 0x4000004000cb7802 */ /* 0x000fe20000000f00 */
[----:B------:R-:W-:-:S07]  /*fc30*/  VIADD R205, R6, 0x800 ;  /* 0x0000080006cd7836 */ /* 0x000fce0000000000 */
        /* <DEDUP_REMOVED lines=9> */
[----:B----4-:R-:W-:-:S05]  /*fcd0*/  SHF.R.U32.HI R3, RZ, 0x7, R3 ;  /* 0x00000007ff037819 */ /* 0x010fca0000011603 */
[----:B0123--:R0:W1:Y:S02]  /*fce0*/  SHFL.IDX PT, R0, R3, RZ, 0x1f ;  /* 0x00001fff03007589 */ /* 0x00f06400000e0000 */
[----:B0-----:R-:W-:Y:S01]  /*fcf0*/  IMAD.MOV.U32 R3, RZ, RZ, 0x4 ;  /* 0x00000004ff037424 */ /* 0x001fe200078e00ff */
[----:B-1----:R-:W-:-:S04]  /*fd00*/  ISETP.GT.AND P2, PT, R0, 0x7f, PT ;  /* 0x0000007f0000780c */ /* 0x002fc80003f44270 */
        /* <DEDUP_REMOVED lines=153> */
[----:B------:R-:W-:Y:S02]  /*106a0*/  R2UR UR7, R185 ;  /* 0x00000000b90772ca */ /* 0x000fe400000e0000 */
[----:B------:R-:W-:Y:S01]  /*106b0*/  MOV R185, 0x40000040 ;  /* 0x4000004000b97802 */ /* 0x000fe20000000f00 */
[----:B------:R-:W-:Y:S02]  /*106c0*/  WARPGROUP.DEPBAR.LE gsb0, 0x0 ;  /* 0x00008000000079c5 */ /* 0x000fe40000010000 */
[----:B------:R-:W-:-:S08]  /*106d0*/  WARPGROUP.ARRIVE ;  /* 0x00000000000079c5 */ /* 0x000fd00000000000 */
        /* <DEDUP_REMOVED lines=24> */
[----:B------:R-:W-:Y:S01]  /*10860*/  IMAD.MOV.U32 R205, RZ, RZ, 0x40000040 ;  /* 0x40000040ffcd7424 */ /* 0x000fe200078e00ff */
[----:B------:R-:W-:Y:S02]  /*10870*/  WARPGROUP.DEPBAR.LE gsb0, 0x0 ;  /* 0x00008000000079c5 */ /* 0x000fe40000010000 */
[----:B------:R-:W-:-:S07]  /*10880*/  WARPGROUP.ARRIVE ;  /* 0x00000000000079c5 */ /* 0x000fce0000000000 */
        /* <DEDUP_REMOVED lines=127> */
[----:B------:R-:W-:Y:S01]  /*11080*/  VIADD R205, R6, 0xe00 ;  /* 0x00000e0006cd7836 */ /* 0x000fe20000000000 */
[----:B------:R-:W-:Y:S01]  /*11090*/  IADD3 R202, R0, R201, RZ ;  /* 0x000000c900ca7210 */ /* 0x000fe20007ffe0ff */
[----:B------:R-:W-:-:S02]  /*110a0*/  WARPGROUP.DEPBAR.LE gsb0, 0x0 ;  /* 0x00008000000079c5 */ /* 0x000fc40000010000 */
[----:B------:R-:W-:-:S08]  /*110b0*/  WARPGROUP.ARRIVE ;  /* 0x00000000000079c5 */ /* 0x000fd00000000000 */
        /* <DEDUP_REMOVED lines=8> */
[----:B------:R-:W-:Y:S01]  /*11140*/  R2UR UR5, R203 ;  /* 0x00000000cb0572ca */ /* 0x000fe200000e0000 */
[----:B------:R-:W-:Y:S01]  /*11150*/  IMAD.IADD R184, R184, 0x1, R201 ;  /* 0x00000001b8b87824 */ /* 0x000fe200078e02c9 */
[----:B------:R-:W-:-:S02]  /*11160*/  MOV R203, 0x40000040 ;  /* 0x4000004000cb7802 */ /* 0x000fc40000000f00 */
[----:B------:R-:W-:Y:S01]  /*11170*/  SEL R0, R0, 0x3e, P2 ;  /* 0x0000003e00007807 */ /* 0x000fe20001000000 */
        /* <DEDUP_REMOVED lines=11> */
[----:B------:R-:W-:Y:S01]  /*11230*/  IMAD.MOV.U32 R3, RZ, RZ, 0x1000 ;  /* 0x00001000ff037424 */ /* 0x000fe200078e00ff */
[----:B------:R-:W-:-:S04]  /*11240*/  LOP3.LUT R201, R0, 0x6, RZ, 0xc0, !PT ;  /* 0x0000000600c97812 */ /* 0x000fc800078ec0ff */
        /* <DEDUP_REMOVED lines=12> */
[----:B------:R-:W-:Y:S01]  /*11310*/  IMAD.MOV.U32 R201, RZ, RZ, 0x40000040 ;  /* 0x40000040ffc97424 */ /* 0x000fe200078e00ff */
[----:B------:R-:W-:-:S02]  /*11320*/  WARPGROUP.DEPBAR.LE gsb0, 0x0 ;  /* 0x00008000000079c5 */ /* 0x000fc40000010000 */
[----:B------:R-:W-:-:S07]  /*11330*/  WARPGROUP.ARRIVE ;  /* 0x00000000000079c5 */ /* 0x000fce0000000000 */
[----:B------:R-:W-:Y:S01]  /*11340*/  HGMMA.64x64x16.F32 R152, gdesc[UR4], R152, gsb0 ;  /* 0x00e00000049879f0 */ /* 0x000fe20008000898 */
[----:B------:R-:W-:Y:S01]  /*11350*/  R2UR UR4, R184 ;  /* 0x00000000b80472ca */ /* 0x000fe200000e0000 */
[----:B------:R-:W-:Y:S01]  /*11360*/  IMAD R184, R18, 0x1000, R14 ;  /* 0x0000100012b87824 */ /* 0x000fe200078e020e */
[----:B------:R-:W-:Y:S02]  /*11370*/  R2UR UR5, R185 ;  /* 0x00000000b90572ca */ /* 0x000fe400000e0000 */
[----:B------:R-:W-:Y:S02]  /*11380*/  R2UR UR6, R200 ;  /* 0x00000000c80672ca */ /* 0x000fe400000e0000 */
[----:B------:R-:W-:Y:S02]  /*11390*/  R2UR UR7, R201 ;  /* 0x00000000c90772ca */ /* 0x000fe400000e0000 */
[----:B------:R-:W-:Y:S01]  /*113a0*/  MOV R185, 0x40000040 ;  /* 0x4000004000b97802 */ /* 0x000fe20000000f00 */
[----:B------:R-:W-:-:S02]  /*113b0*/  WARPGROUP.DEPBAR.LE gsb0, 0x0 ;  /* 0x00008000000079c5 */ /* 0x000fc40000010000 */
[----:B------:R-:W-:-:S08]  /*113c0*/  WARPGROUP.ARRIVE ;  /* 0x00000000000079c5 */ /* 0x000fd00000000000 */
        /* <DEDUP_REMOVED lines=30> */
[----:B------:R-:W-:Y:S02]  /*115b0*/  FMNMX.FTZ R185, R163, R200, !PT ;  /* 0x000000c8a3b97209 */ /* 0x000fe40007810000 */
[----:B0-----:R-:W-:-:S05]  /*115c0*/  FMNMX.FTZ R0, R201, R202, !PT ;  /* 0x000000cac9007209 */ /* 0x001fca0007810000 */
[----:B------:R-:W-:Y:S01]  /*115d0*/  FADD.FTZ R200, -R0, R196 ;  /* 0x000000c400c87221 */ /* 0x000fe20000010100 */
[----:B------:R-:W-:Y:S01]  /*115e0*/  FMNMX.FTZ R196, R166, R185, !PT ;  /* 0x000000b9a6c47209 */ /* 0x000fe20007810000 */
[-C--:B------:R-:W-:Y:S02]  /*115f0*/  FMUL.FTZ R205, R0, R3.reuse ;  /* 0x0000000300cd7220 */ /* 0x080fe40000410000 */
[-C--:B------:R-:W-:Y:S01]  /*11600*/  FMUL.FTZ R200, R200, R3.reuse ;  /* 0x00000003c8c87220 */ /* 0x080fe20000410000 */
[----:B------:R-:W-:Y:S01]  /*11610*/  FMNMX.FTZ R185, R167, R196, !PT ;  /* 0x000000c4a7b97209 */ /* 0x000fe20007810000 */
[-CC-:B------:R-:W-:Y:S01]  /*11620*/  FFMA.FTZ R203, R157, R3.reuse, -R205.reuse ;  /* 0x000000039dcb7223 */ /* 0x180fe200000108cd */
[--C-:B------:R-:W-:Y:S01]  /*11630*/  FFMA.FTZ R152, R152, R3, -R205.reuse ;  /* 0x0000000398987223 */ /* 0x100fe200000108cd */
[----:B------:R0:W1:Y:S01]  /*11640*/  MUFU.EX2 R204, R200 ;  /* 0x000000c800cc7308 */ /* 0x0000620000000800 */
[----:B------:R-:W-:Y:S01]  /*11650*/  FMNMX.FTZ R196, R170, R185, !PT ;  /* 0x000000b9aac47209 */ /* 0x000fe20007810000 */
[-CC-:B------:R-:W-:Y:S01]  /*11660*/  FFMA.FTZ R153, R153, R3.reuse, -R205.reuse ;  /* 0x0000000399997223 */ /* 0x180fe200000108cd */
[-CC-:B------:R-:W-:Y:S01]  /*11670*/  FFMA.FTZ R156, R156, R3.reuse, -R205.reuse ;  /* 0x000000039c9c7223 */ /* 0x180fe200000108cd */
[-CC-:B------:R-:W-:Y:S01]  /*11680*/  FFMA.FTZ R201, R164, R3.reuse, -R205.reuse ;  /* 0x00000003a4c97223 */ /* 0x180fe200000108cd */
[----:B------:R-:W-:Y:S01]  /*11690*/  FMNMX.FTZ R185, R171, R196, !PT ;  /* 0x000000c4abb97209 */ /* 0x000fe20007810000 */
[-CC-:B------:R-:W-:Y:S01]  /*116a0*/  FFMA.FTZ R202, R165, R3.reuse, -R205.reuse ;  /* 0x00000003a5ca7223 */ /* 0x180fe200000108cd */
[--C-:B------:R-:W-:Y:S01]  /*116b0*/  FFMA.FTZ R169, R169, R3, -R205.reuse ;  /* 0x00000003a9a97223 */ /* 0x100fe200000108cd */
[----:B------:R-:W2:Y:S01]  /*116c0*/  MUFU.EX2 R152, R152 ;  /* 0x0000009800987308 */ /* 0x000ea20000000800 */
[----:B------:R-:W-:Y:S01]  /*116d0*/  FMNMX.FTZ R196, R174, R185, !PT ;  /* 0x000000b9aec47209 */ /* 0x000fe20007810000 */
[-CC-:B0-----:R-:W-:Y:S01]  /*116e0*/  FFMA.FTZ R200, R161, R3.reuse, -R205.reuse ;  /* 0x00000003a1c87223 */ /* 0x181fe200000108cd */
[-CC-:B------:R-:W-:Y:S01]  /*116f0*/  FFMA.FTZ R172, R172, R3.reuse, -R205.reuse ;  /* 0x00000003acac7223 */ /* 0x180fe200000108cd */
[-CC-:B------:R-:W-:Y:S01]  /*11700*/  FFMA.FTZ R173, R173, R3.reuse, -R205.reuse ;  /* 0x00000003adad7223 */ /* 0x180fe200000108cd */
[----:B------:R-:W-:Y:S01]  /*11710*/  FMNMX.FTZ R185, R175, R196, !PT ;  /* 0x000000c4afb97209 */ /* 0x000fe20007810000 */
[-CC-:B------:R-:W-:Y:S01]  /*11720*/  FFMA.FTZ R176, R176, R3.reuse, -R205.reuse ;  /* 0x00000003b0b07223 */ /* 0x180fe200000108cd */
[--C-:B------:R-:W-:Y:S01]  /*11730*/  FFMA.FTZ R177, R177, R3, -R205.reuse ;  /* 0x00000003b1b17223 */ /* 0x100fe200000108cd */
[----:B------:R-:W0:Y:S01]  /*11740*/  MUFU.EX2 R153, R153 ;  /* 0x0000009900997308 */ /* 0x000e220000000800 */
[----:B------:R-:W-:Y:S01]  /*11750*/  FMNMX.FTZ R196, R178, R185, !PT ;  /* 0x000000b9b2c47209 */ /* 0x000fe20007810000 */
[-CC-:B------:R-:W-:Y:S01]  /*11760*/  FFMA.FTZ R180, R180, R3.reuse, -R205.reuse ;  /* 0x00000003b4b47223 */ /* 0x180fe200000108cd */
[--C-:B------:R-:W-:Y:S01]  /*11770*/  FFMA.FTZ R181, R181, R3, -R205.reuse ;  /* 0x00000003b5b57223 */ /* 0x100fe200000108cd */
[----:B-1----:R-:W-:Y:S01]  /*11780*/  FMUL.FTZ R24, R24, R204 ;  /* 0x000000cc18187220 */ /* 0x002fe20000410000 */
[----:B------:R-:W-:Y:S01]  /*11790*/  FMNMX.FTZ R185, R179, R196, !PT ;  /* 0x000000c4b3b97209 */ /* 0x000fe20007810000 */
[-C--:B------:R-:W-:Y:S01]  /*117a0*/  FMUL.FTZ R25, R25, R204.reuse ;  /* 0x000000cc19197220 */ /* 0x080fe20000410000 */
[-C--:B------:R-:W-:Y:S01]  /*117b0*/  FMUL.FTZ R28, R28, R204.reuse ;  /* 0x000000cc1c1c7220 */ /* 0x080fe20000410000 */
[----:B------:R-:W-:Y:S01]  /*117c0*/  MUFU.EX2 R156, R156 ;  /* 0x0000009c009c7308 */ /* 0x000fe20000000800 */
[----:B------:R-:W-:Y:S01]  /*117d0*/  FMNMX.FTZ R196, R182, R185, !PT ;  /* 0x000000b9b6c47209 */ /* 0x000fe20007810000 */
[-C--:B------:R-:W-:Y:S01]  /*117e0*/  FMUL.FTZ R29, R29, R204.reuse ;  /* 0x000000cc1d1d7220 */ /* 0x080fe20000410000 */
[-C--:B------:R-:W-:Y:S01]  /*117f0*/  FMUL.FTZ R32, R32, R204.reuse ;  /* 0x000000cc20207220 */ /* 0x080fe20000410000 */
[----:B------:R-:W-:Y:S01]  /*11800*/  FMUL.FTZ R33, R33, R204 ;  /* 0x000000cc21217220 */ /* 0x000fe20000410000 */
[----:B------:R-:W-:Y:S01]  /*11810*/  FMNMX.FTZ R157, R183, R196, !PT ;  /* 0x000000c4b79d7209 */ /* 0x000fe20007810000 */
[-CC-:B------:R-:W-:Y:S01]  /*11820*/  FFMA.FTZ R196, R160, R3.reuse, -R205.reuse ;  /* 0x00000003a0c47223 */ /* 0x180fe200000108cd */
[-C--:B------:R-:W-:Y:S01]  /*11830*/  FMUL.FTZ R36, R36, R204.reuse ;  /* 0x000000cc24247220 */ /* 0x080fe20000410000 */
[----:B------:R1:W-:Y:S01]  /*11840*/  MUFU.EX2 R185, R203 ;  /* 0x000000cb00b97308 */ /* 0x0003e20000000800 */
[-C--:B------:R-:W-:Y:S01]  /*11850*/  FMUL.FTZ R37, R37, R204.reuse ;  /* 0x000000cc25257220 */ /* 0x080fe20000410000 */
[----:B------:R-:W3:Y:S01]  /*11860*/  SHFL.BFLY PT, R160, R157, 0x2, 0x1f ;  /* 0x0c401f009da07f89 */ /* 0x000ee200000e0000 */
[-C--:B------:R-:W-:Y:S01]  /*11870*/  FMUL.FTZ R40, R40, R204.reuse ;  /* 0x000000cc28287220 */ /* 0x080fe20000410000 */
[-C--:B------:R-:W-:Y:S01]  /*11880*/  FMUL.FTZ R41, R41, R204.reuse ;  /* 0x000000cc29297220 */ /* 0x080fe20000410000 */
[-C--:B------:R-:W-:Y:S01]  /*11890*/  FMUL.FTZ R44, R44, R204.reuse ;  /* 0x000000cc2c2c7220 */ /* 0x080fe20000410000 */
[-C--:B------:R-:W-:Y:S01]  /*118a0*/  FMUL.FTZ R45, R45, R204.reuse ;  /* 0x000000cc2d2d7220 */ /* 0x080fe20000410000 */
[-C--:B------:R-:W-:Y:S01]  /*118b0*/  FMUL.FTZ R48, R48, R204.reuse ;  /* 0x000000cc30307220 */ /* 0x080fe20000410000 */
[----:B------:R-:W-:Y:S01]  /*118c0*/  MUFU.EX2 R196, R196 ;  /* 0x000000c400c47308 */ /* 0x000fe20000000800 */
[----:B-1----:R-:W-:Y:S01]  /*118d0*/  FFMA.FTZ R203, R168, R3, -R205 ;  /* 0x00000003a8cb7223 */ /* 0x002fe200000108cd */
        /* <DEDUP_REMOVED lines=16> */
[----:B---3--:R-:W-:Y:S01]  /*119e0*/  FMNMX.FTZ R160, R157, R160, !PT ;  /* 0x000000a09da07209 */ /* 0x008fe20007810000 */
        /* <DEDUP_REMOVED lines=42> */
[----:B------:R-:W-:Y:S01]  /*11c90*/  FFMA.FTZ R199, R159, R3, -R160 ;  /* 0x000000039fc77223 */ /* 0x000fe200000108a0 */
[----:B------:R-:W-:-:S02]  /*11ca0*/  IMAD.MOV R159, RZ, RZ, -R194 ;  /* 0x000000ffff9f7224 */ /* 0x000fc400078e0ac2 */
[-CC-:B------:R-:W-:Y:S01]  /*11cb0*/  FFMA.FTZ R154, R154, R3.reuse, -R160.reuse ;  /* 0x000000039a9a7223 */ /* 0x180fe200000108a0 */
[-CC-:B------:R-:W-:Y:S01]  /*11cc0*/  FFMA.FTZ R161, R155, R3.reuse, -R160.reuse ;  /* 0x000000039ba17223 */ /* 0x180fe200000108a0 */
[--C-:B------:R-:W-:Y:S01]  /*11cd0*/  FFMA.FTZ R155, R158, R3, -R160.reuse ;  /* 0x000000039e9b7223 */ /* 0x100fe200000108a0 */
[----:B------:R-:W-:Y:S01]  /*11ce0*/  MUFU.EX2 R157, R157 ;  /* 0x0000009d009d7308 */ /* 0x000fe20000000800 */
[----:B------:R-:W-:Y:S01]  /*11cf0*/  ISETP.NE.AND P2, PT, R192, R159, PT ;  /* 0x0000009fc000720c */ /* 0x000fe20003f45270 */
[----:B------:R-:W-:Y:S02]  /*11d00*/  @!P1 VIADD R158, R187, 0x38840 ;  /* 0x00038840bb9e9836 */ /* 0x000fe40000000000 */
[-CC-:B------:R-:W-:Y:S01]  /*11d10*/  FFMA.FTZ R205, R162, R3.reuse, -R160.reuse ;  /* 0x00000003a2cd7223 */ /* 0x180fe200000108a0 */
[-CC-:B------:R-:W-:Y:S01]  /*11d20*/  FFMA.FTZ R206, R163, R3.reuse, -R160.reuse ;  /* 0x00000003a3ce7223 */ /* 0x180fe200000108a0 */
[-CC-:B------:R-:W-:Y:S01]  /*11d30*/  FFMA.FTZ R207, R166, R3.reuse, -R160.reuse ;  /* 0x00000003a6cf7223 */ /* 0x180fe200000108a0 */
[-C--:B------:R-:W-:Y:S01]  /*11d40*/  FFMA.FTZ R211, R167, R3.reuse, -R160 ;  /* 0x00000003a7d37223 */ /* 0x080fe200000108a0 */
[----:B------:R-:W-:Y:S01]  /*11d50*/  @!P1 PRMT R158, RZ, 0x654, R158 ;  /* 0x00000654ff9e9816 */ /* 0x000fe2000000009e */
[----:B------:R-:W1:Y:S01]  /*11d60*/  MUFU.EX2 R154, R154 ;  /* 0x0000009a009a7308 */ /* 0x000e620000000800 */
[-CC-:B------:R-:W-:Y:S01]  /*11d70*/  FFMA.FTZ R170, R170, R3.reuse, -R160.reuse ;  /* 0x00000003aaaa7223 */ /* 0x180fe200000108a0 */
[-CC-:B------:R-:W-:Y:S01]  /*11d80*/  FFMA.FTZ R171, R171, R3.reuse, -R160.reuse ;  /* 0x00000003abab7223 */ /* 0x180fe200000108a0 */
[-CC-:B------:R-:W-:Y:S01]  /*11d90*/  FFMA.FTZ R174, R174, R3.reuse, -R160.reuse ;  /* 0x00000003aeae7223 */ /* 0x180fe200000108a0 */
[----:B------:R2:W-:Y:S01]  /*11da0*/  @!P1 SYNCS.ARRIVE.TRANS64.RED.A1T0 RZ, [R158+URZ], RZ ;  /* 0x000000ff9eff99a7 */ /* 0x0005e2000810043f */
[----:B------:R-:W-:Y:S01]  /*11db0*/  FFMA.FTZ R175, R175, R3, -R160 ;  /* 0x00000003afaf7223 */ /* 0x000fe200000108a0 */
[----:B------:R-:W-:-:S02]  /*11dc0*/  @!P2 IMAD R159, R198, 0x40, R190 ;  /* 0x00000040c69fa824 */ /* 0x000fc400078e02be */
[-CC-:B------:R-:W-:Y:S01]  /*11dd0*/  FFMA.FTZ R178, R178, R3.reuse, -R160.reuse ;  /* 0x00000003b2b27223 */ /* 0x180fe200000108a0 */
[----:B------:R-:W3:Y:S01]  /*11de0*/  MUFU.EX2 R161, R161 ;  /* 0x000000a100a17308 */ /* 0x000ee20000000800 */
[-C--:B------:R-:W-:Y:S01]  /*11df0*/  FFMA.FTZ R179, R179, R3.reuse, -R160 ;  /* 0x00000003b3b37223 */ /* 0x080fe200000108a0 */
[----:B------:R-:W-:Y:S02]  /*11e00*/  @!P2 IMAD R159, R159, 0x4, R2 ;  /* 0x000000049f9fa824 */ /* 0x000fe400078e0202 */
[----:B------:R-:W-:Y:S01]  /*11e10*/  FFMA.FTZ R182, R182, R3, -R160 ;  /* 0x00000003b6b67223 */ /* 0x000fe200000108a0 */
[----:B--2---:R-:W-:Y:S01]  /*11e20*/  FFMA.FTZ R158, R204, R21, R152 ;  /* 0x00000015cc9e7223 */ /* 0x004fe20000010098 */
[----:B------:R-:W-:Y:S01]  /*11e30*/  FFMA.FTZ R162, R183, R3, -R160 ;  /* 0x00000003b7a27223 */ /* 0x000fe200000108a0 */
[----:B0-----:R-:W-:Y:S01]  /*11e40*/  F2FP.F16.F32.PACK_AB R152, R153, R152 ;  /* 0x000000989998723e */ /* 0x001fe200000000ff */
[----:B------:R-:W-:Y:S01]  /*11e50*/  @!P2 STS [R159+0x38400], R204 ;  /* 0x038400cc9f00a388 */ /* 0x000fe20000000800 */
[----:B------:R-:W0:Y:S01]  /*11e60*/  MUFU.EX2 R155, R155 ;  /* 0x0000009b009b7308 */ /* 0x000e220000000800 */
[----:B-1----:R-:W-:Y:S01]  /*11e70*/  FFMA.FTZ R186, R157, R186, R154 ;  /* 0x000000ba9dba7223 */ /* 0x002fe2000001009a */
[----:B------:R-:W-:Y:S01]  /*11e80*/  FADD.FTZ R163, R153, R158 ;  /* 0x0000009e99a37221 */ /* 0x000fe20000010000 */
[----:B------:R1:W-:Y:S01]  /*11e90*/  @!P2 STS [R159+0x38420], R157 ;  /* 0x0384209d9f00a388 */ /* 0x0003e20000000800 */
        /* <DEDUP_REMOVED lines=12> */
[----:B------:R-:W-:Y:S01]  /*11f60*/  MUFU.EX2 R205, R205 ;  /* 0x000000cd00cd7308 */ /* 0x000fe20000000800 */
[----:B0-----:R-:W-:Y:S01]  /*11f70*/  FADD.FTZ R183, R155, R158 ;  /* 0x0000009e9bb77221 */ /* 0x001fe20000010000 */
        /* <DEDUP_REMOVED lines=63> */
[----:B------:R-:W-:Y:S01]  /*12370*/  F2FP.F16.F32.PACK_AB R154, R185, R156 ;  /* 0x0000009cb99a723e */ /* 0x000fe200000000ff */
[-C--:B------:R-:W-:Y:S01]  /*12380*/  FMUL.FTZ R141, R141, R204.reuse ;  /* 0x000000cc8d8d7220 */ /* 0x080fe20000410000 */
[----:B--2---:R-:W-:Y:S01]  /*12390*/  F2FP.F16.F32.PACK_AB R155, R199, R155 ;  /* 0x0000009bc79b723e */ /* 0x004fe200000000ff */
[----:B------:R-:W-:Y:S01]  /*123a0*/  BAR.SYNC.DEFER_BLOCKING 0xf, 0x100 ;  /* 0x03c4000000007b1d */ /* 0x000fe20000010000 */
[----:B-1----:R-:W-:Y:S01]  /*123b0*/  F2FP.F16.F32.PACK_AB R157, R206, R205 ;  /* 0x000000cdce9d723e */ /* 0x002fe200000000ff */
[-C--:B------:R-:W-:Y:S01]  /*123c0*/  FMUL.FTZ R144, R144, R204.reuse ;  /* 0x000000cc90907220 */ /* 0x080fe20000410000 */
[----:B------:R-:W-:Y:S01]  /*123d0*/  F2FP.F16.F32.PACK_AB R158, R202, R201 ;  /* 0x000000c9ca9e723e */ /* 0x000fe200000000ff */
[-C--:B------:R-:W-:Y:S01]  /*123e0*/  FMUL.FTZ R145, R145, R204.reuse ;  /* 0x000000cc91917220 */ /* 0x080fe20000410000 */
[----:B0-----:R-:W-:Y:S01]  /*123f0*/  F2FP.F16.F32.PACK_AB R159, R211, R207 ;  /* 0x000000cfd39f723e */ /* 0x001fe200000000ff */
[----:B------:R-:W-:Y:S01]  /*12400*/  MUFU.EX2 R176, R176 ;  /* 0x000000b000b07308 */ /* 0x000fe20000000800 */
[----:B------:R-:W-:Y:S01]  /*12410*/  F2FP.F16.F32.PACK_AB R160, R169, R203 ;  /* 0x000000cba9a0723e */ /* 0x000fe200000000ff */
[----:B------:R-:W-:Y:S01]  /*12420*/  FMUL.FTZ R148, R148, R204 ;  /* 0x000000cc94947220 */ /* 0x000fe20000410000 */
[----:B---3--:R-:W-:Y:S01]  /*12430*/  F2FP.F16.F32.PACK_AB R161, R171, R170 ;  /* 0x000000aaaba1723e */ /* 0x008fe200000000ff */
[----:B------:R-:W-:Y:S01]  /*12440*/  FMUL.FTZ R149, R149, R204 ;  /* 0x000000cc95957220 */ /* 0x000fe20000410000 */
[----:B------:R-:W-:Y:S01]  /*12450*/  ISETP.GT.AND P2, PT, R197, RZ, PT ;  /* 0x000000ffc500720c */ /* 0x000fe20003f44270 */
[----:B------:R-:W-:Y:S01]  /*12460*/  IMAD.MOV.U32 R198, RZ, RZ, R18 ;  /* 0x000000ffffc67224 */ /* 0x000fe200078e0012 */
[----:B------:R-:W-:Y:S01]  /*12470*/  @!P1 IADD3 R187, R187, 0x38860, RZ ;  /* 0x00038860bbbb9810 */ /* 0x000fe20007ffe0ff */
[----:B------:R-:W0:Y:S03]  /*12480*/  MUFU.EX2 R177, R177 ;  /* 0x000000b100b17308 */ /* 0x000e260000000800 */
[----:B------:R-:W-:-:S05]  /*12490*/  @!P1 PRMT R187, RZ, 0x654, R187 ;  /* 0x00000654ffbb9816 */ /* 0x000fca00000000bb */
[----:B------:R-:W-:Y:S01]  /*124a0*/  MUFU.EX2 R180, R180 ;  /* 0x000000b400b47308 */ /* 0x000fe20000000800 */
[----:B------:R1:W-:Y:S07]  /*124b0*/  STSM.16.M88.4 [R195+0x36400], R152 ;  /* 0x03640098c3007844 */ /* 0x0003ee0000000200 */
[----:B------:R-:W2:Y:S01]  /*124c0*/  MUFU.EX2 R181, R181 ;  /* 0x000000b500b57308 */ /* 0x000ea20000000800 */
[----:B0-----:R-:W-:-:S07]  /*124d0*/  F2FP.F16.F32.PACK_AB R164, R177, R176 ;  /* 0x000000b0b1a4723e */ /* 0x001fce00000000ff */
[----:B------:R-:W0:Y:S08]  /*124e0*/  MUFU.EX2 R178, R178 ;  /* 0x000000b200b27308 */ /* 0x000e300000000800 */
[----:B------:R3:W-:Y:S01]  /*124f0*/  MUFU.EX2 R179, R182 ;  /* 0x000000b600b37308 */ /* 0x0007e20000000800 */
[----:B--2---:R-:W-:-:S07]  /*12500*/  F2FP.F16.F32.PACK_AB R166, R181, R180 ;  /* 0x000000b4b5a6723e */ /* 0x004fce00000000ff */
[----:B------:R2:W4:Y:S01]  /*12510*/  MUFU.EX2 R186, R162 ;  /* 0x000000a200ba7308 */ /* 0x0005220000000800 */
[----:B---3--:R-:W-:Y:S01]  /*12520*/  FADD.FTZ R182, R156, R163 ;  /* 0x000000a39cb67221 */ /* 0x008fe20000010000 */
[----:B------:R-:W-:Y:S02]  /*12530*/  F2FP.F16.F32.PACK_AB R156, R200, R196 ;  /* 0x000000c4c89c723e */ /* 0x000fe400000000ff */
[----:B------:R-:W-:Y:S01]  /*12540*/  F2FP.F16.F32.PACK_AB R163, R175, R174 ;  /* 0x000000aeafa3723e */ /* 0x000fe200000000ff */
[----:B------:R-:W-:Y:S01]  /*12550*/  FADD.FTZ R185, R185, R182 ;  /* 0x000000b6b9b97221 */ /* 0x000fe20000010000 */
[----:B0-----:R-:W-:Y:S01]  /*12560*/  F2FP.F16.F32.PACK_AB R165, R21, R178 ;  /* 0x000000b215a5723e */ /* 0x001fe200000000ff */
[----:B------:R0:W-:Y:S01]  /*12570*/  STSM.16.M88.4 [R210], R156 ;  /* 0x0000009cd2007844 */ /* 0x0001e20000000200 */
[----:B--2---:R-:W-:Y:S01]  /*12580*/  F2FP.F16.F32.PACK_AB R162, R173, R172 ;  /* 0x000000acada2723e */ /* 0x004fe200000000ff */
[----:B------:R-:W-:Y:S01]  /*12590*/  FADD.FTZ R185, R196, R185 ;  /* 0x000000b9c4b97221 */ /* 0x000fe20000010000 */
[----:B------:R-:W-:-:S03]  /*125a0*/  IMAD.MOV.U32 R196, RZ, RZ, R0 ;  /* 0x000000ffffc47224 */ /* 0x000fc600078e0000 */
        /* <DEDUP_REMOVED lines=11> */
[----:B------:R-:W-:-:S04]  /*12660*/  FADD.FTZ R173, R173, R172 ;  /* 0x000000acadad7221 */ /* 0x000fc80000010000 */
[----:B------:R-:W-:-:S04]  /*12670*/  FADD.FTZ R176, R176, R173 ;  /* 0x000000adb0b07221 */ /* 0x000fc80000010000 */
[----:B------:R-:W-:-:S04]  /*12680*/  FADD.FTZ R177, R177, R176 ;  /* 0x000000b0b1b17221 */ /* 0x000fc80000010000 */
[----:B------:R-:W-:Y:S01]  /*12690*/  FADD.FTZ R180, R180, R177 ;  /* 0x000000b1b4b47221 */ /* 0x000fe20000010000 */
[----:B------:R-:W-:Y:S02]  /*126a0*/  WARPGROUP.DEPBAR.LE gsb0, 0x0 ;  /* 0x00008000000079c5 */ /* 0x000fe40000010000 */
[----:B-1----:R-:W-:Y:S01]  /*126b0*/  IMAD.MOV.U32 R153, RZ, RZ, 0x40000040 ;  /* 0x40000040ff997424 */ /* 0x002fe200078e00ff */
        /* <DEDUP_REMOVED lines=18> */
[----:B------:R-:W-:Y:S02]  /*127e0*/  IMAD.MOV.U32 R199, RZ, RZ, R168 ;  /* 0x000000ffffc77224 */ /* 0x000fe400078e00a8 */
[----:B------:R-:W-:Y:S01]  /*127f0*/  FADD.FTZ R205, R205, R152 ;  /* 0x00000098cdcd7221 */ /* 0x000fe20000010000 */
[----:B------:R-:W-:-:S03]  /*12800*/  VIADD R152, R197, 0xffffffff ;  /* 0xffffffffc5987836 */ /* 0x000fc60000000000 */
        /* <DEDUP_REMOVED lines=10> */
[----:B------:R-:W-:-:S03]  /*128b0*/  FADD.FTZ R21, R181, R180 ;  /* 0x000000b4b5157221 */ /* 0x000fc60000010000 */
[----:B------:R-:W-:-:S04]  /*128c0*/  FADD.FTZ R179, R179, R178 ;  /* 0x000000b2b3b37221 */ /* 0x000fc80000010000 */
[----:B------:R-:W-:Y:S01]  /*128d0*/  FADD.FTZ R186, R186, R179 ;  /* 0x000000b3baba7221 */ /* 0x000fe20000010000 */
[----:B------:R-:W-:Y:S02]  /*128e0*/  WARPGROUP.DEPBAR.LE gsb0, 0x0 ;  /* 0x00008000000079c5 */ /* 0x000fe40000010000 */
[----:B------:R-:W-:-:S06]  /*128f0*/  WARPGROUP.ARRIVE ;  /* 0x00000000000079c5 */ /* 0x000fcc0000000000 */
        /* <DEDUP_REMOVED lines=12> */
.L_x_6972:
[----:B------:R-:W-:Y:S05]  /*129c0*/  BSYNC B0 ;  /* 0x0000000000007941 */ /* 0x000fea0003800000 */
.L_x_6971:
[----:B------:R-:W2:Y:S01]  /*129d0*/  SHFL.BFLY PT, R4, R21, 0x2, 0x1f ;  /* 0x0c401f0015047f89 */ /* 0x000ea200000e0000 */
[----:B01----:R-:W-:Y:S01]  /*129e0*/  IMAD.MOV.U32 R167, RZ, RZ, -0x800000 ;  /* 0xff800000ffa77424 */ /* 0x003fe200078e00ff */
[----:B------:R-:W-:Y:S01]  /*129f0*/  IADD3 R219, R219, 0x1, RZ ;  /* 0x00000001dbdb7810 */ /* 0x000fe20007ffe0ff */
[----:B------:R-:W-:Y:S01]  /*12a00*/  IMAD.MOV.U32 R169, RZ, RZ, -0x800000 ;  /* 0xff800000ffa97424 */ /* 0x000fe200078e00ff */
[----:B------:R-:W0:Y:S01]  /*12a10*/  SHFL.BFLY PT, R7, R186, 0x2, 0x1f ;  /* 0x0c401f00ba077f89 */ /* 0x000e2200000e0000 */
[----:B------:R-:W-:Y:S08]  /*12a20*/  BAR.ARV 0x8, 0xa0 ;  /* 0x0202800000007b1d */ /* 0x000ff00000002000 */
[----:B------:R-:W-:Y:S01]  /*12a30*/  BAR.SYNC.DEFER_BLOCKING 0xf, 0x100 ;  /* 0x03c4000000007b1d */ /* 0x000fe20000010000 */
[----:B--2---:R-:W-:Y:S01]  /*12a40*/  FADD.FTZ R4, R4, R21 ;  /* 0x0000001504047221 */ /* 0x004fe20000010000 */
[----:B0-----:R-:W-:-:S04]  /*12a50*/  FADD.FTZ R8, R7, R186 ;  /* 0x000000ba07087221 */ /* 0x001fc80000010000 */
[----:B------:R-:W0:Y:S04]  /*12a60*/  SHFL.BFLY PT, R5, R4, 0x1, 0x1f ;  /* 0x0c201f0004057f89 */ /* 0x000e2800000e0000 */
[----:B------:R-:W1:Y:S01]  /*12a70*/  SHFL.BFLY PT, R7, R8, 0x1, 0x1f ;  /* 0x0c201f0008077f89 */ /* 0x000e6200000e0000 */
[----:B0-----:R-:W-:Y:S01]  /*12a80*/  FADD.FTZ R10, R4, R5 ;  /* 0x00000005040a7221 */ /* 0x001fe20000010000 */
[----:B------:R-:W-:Y:S02]  /*12a90*/  VIADD R4, R18, 0x1 ;  /* 0x0000000112047836 */ /* 0x000fe40000000000 */
[----:B-1----:R-:W-:Y:S02]  /*12aa0*/  FADD.FTZ R5, R8, R7 ;  /* 0x0000000708057221 */ /* 0x002fe40000010000 */
[----:B------:R-:W-:-:S02]  /*12ab0*/  FSETP.NE.FTZ.AND P2, PT, R10, RZ, PT ;  /* 0x000000ff0a00720b */ /* 0x000fc40003f55000 */
[----:B------:R-:W-:Y:S02]  /*12ac0*/  IADD3 R7, -R194, RZ, RZ ;  /* 0x000000ffc2077210 */ /* 0x000fe40007ffe1ff */
[----:B------:R-:W-:Y:S02]  /*12ad0*/  FSETP.NE.FTZ.AND P3, PT, R5, RZ, PT ;  /* 0x000000ff0500720b */ /* 0x000fe40003f75000 */
[----:B------:R-:W-:Y:S02]  /*12ae0*/  ISETP.NE.AND P0, PT, R192, R7, PT ;  /* 0x00000007c000720c */ /* 0x000fe40003f05270 */
[----:B------:R-:W-:Y:S02]  /*12af0*/  CS2R R6, SRZ ;  /* 0x0000000000067805 */ /* 0x000fe4000001ff00 */
[----:B------:R-:W-:-:S04]  /*12b00*/  ISETP.NE.AND P1, PT, R4, 0x2, PT ;  /* 0x000000020400780c */ /* 0x000fc80003f25270 */
[----:B------:R-:W-:Y:S01]  /*12b10*/  SEL R8, RZ, 0x1, P1 ;  /* 0x00000001ff087807 */ /* 0x000fe20000800000 */
[----:B------:R-:W0:Y:S03]  /*12b20*/  @P2 MUFU.RCP R7, R10 ;  /* 0x0000000a00072308 */ /* 0x000e260000001000 */
[----:B------:R-:W-:Y:S01]  /*12b30*/  LOP3.LUT R19, R19, R8, RZ, 0x3c, !PT ;  /* 0x0000000813137212 */ /* 0x000fe200078e3cff */
[C---:B------:R-:W-:Y:S01]  /*12b40*/  @P3 FMUL.FTZ R20, R3.reuse, 0.69314718246459960938 ;  /* 0x3f31721803143820 */ /* 0x040fe20000410000 */
[----:B------:R-:W-:Y:S02]  /*12b50*/  @!P0 IMAD R9, R18, 0x40, R190 ;  /* 0x0000004012098824 */ /* 0x000fe400078e02be */
[----:B------:R-:W-:Y:S01]  /*12b60*/  @P2 FMUL.FTZ R18, R3, 0.69314718246459960938 ;  /* 0x3f31721803122820 */ /* 0x000fe20000410000 */
[----:B------:R-:W1:Y:S01]  /*12b70*/  @P3 MUFU.RCP R6, R5 ;  /* 0x0000000500063308 */ /* 0x000e620000001000 */
[----:B------:R-:W-:-:S07]  /*12b80*/  @!P0 IMAD R9, R9, 0x4, R2 ;  /* 0x0000000409098824 */ /* 0x000fce00078e0202 */
[----:B------:R-:W2:Y:S01]  /*12b90*/  @P2 MUFU.LG2 R2, R10 ;  /* 0x0000000a00022308 */ /* 0x000ea20000000c00 */
[----:B0-----:R-:W-:Y:S01]  /*12ba0*/  @!P0 STS [R9+0x38400], R7 ;  /* 0x0384000709008388 */ /* 0x001fe20000000800 */
[-C--:B------:R-:W-:Y:S01]  /*12bb0*/  FMUL.FTZ R177, R24, R7.reuse ;  /* 0x0000000718b17220 */ /* 0x080fe20000410000 */
[-C--:B------:R-:W-:Y:S01]  /*12bc0*/  FMUL.FTZ R24, R33, R7.reuse ;  /* 0x0000000721187220 */ /* 0x080fe20000410000 */
[-C--:B------:R-:W-:Y:S01]  /*12bd0*/  FMUL.FTZ R175, R25, R7.reuse ;  /* 0x0000000719af7220 */ /* 0x080fe20000410000 */
[-C--:B------:R-:W-:Y:S01]  /*12be0*/  FMUL.FTZ R176, R28, R7.reuse ;  /* 0x000000071cb07220 */ /* 0x080fe20000410000 */
[-C--:B------:R-:W-:Y:S01]  /*12bf0*/  FMUL.FTZ R173, R29, R7.reuse ;  /* 0x000000071dad7220 */ /* 0x080fe20000410000 */
[-C--:B------:R-:W-:Y:S01]  /*12c00*/  FMUL.FTZ R174, R32, R7.reuse ;  /* 0x0000000720ae7220 */ /* 0x080fe20000410000 */
[----:B------:R-:W0:Y:S01]  /*12c10*/  @P3 MUFU.LG2 R21, R5 ;  /* 0x0000000500153308 */ /* 0x000e220000000c00 */
        /* <DEDUP_REMOVED lines=63> */
[-C--:B-1----:R-:W-:Y:S01]  /*13010*/  FMUL.FTZ R9, R58, R6.reuse ;  /* 0x000000063a097220 */ /* 0x082fe20000410000 */
        /* <DEDUP_REMOVED lines=66> */
.L_x_6898:
[----:B------:R-:W-:Y:S05]  /*13440*/  BSYNC B7 ;  /* 0x0000000000077941 */ /* 0x000fea0003800000 */
.L_x_6896:
        /* <DEDUP_REMOVED lines=9> */
[----:B-----5:R-:W2:Y:S01]  /*134e0*/  S2R R33, SR_SWINHI ;  /* 0x0000000000217919 */ /* 0x020ea20000002f00 */
        /* <DEDUP_REMOVED lines=26> */
[----:B------:R-:W-:Y:S01]  /*13690*/  IADD3 R197, P3, R122, 0x2000, RZ ;  /* 0x000020007ac57810 */ /* 0x000fe20007f7e0ff */
[--C-:B------:R-:W-:Y:S01]  /*136a0*/  IMAD.X R41, RZ, RZ, R123.reuse, P1 ;  /* 0x000000ffff297224 */ /* 0x100fe200008e067b */
[----:B------:R-:W-:Y:S01]  /*136b0*/  LOP3.LUT R40, R179, 0x380, RZ, 0xc0, !PT ;  /* 0x00000380b3287812 */ /* 0x000fe200078ec0ff */
[--C-:B------:R-:W-:Y:S01]  /*136c0*/  IMAD.X R45, RZ, RZ, R123.reuse, P0 ;  /* 0x000000ffff2d7224 */ /* 0x100fe200000e067b */
[----:B------:R-:W-:Y:S01]  /*136d0*/  LOP3.LUT R44, R181, 0x380, RZ, 0xc0, !PT ;  /* 0x00000380b52c7812 */ /* 0x000fe200078ec0ff */
[----:B------:R-:W-:Y:S01]  /*136e0*/  IMAD.X R53, RZ, RZ, R123, P3 ;  /* 0x000000ffff357224 */ /* 0x000fe200018e067b */
[----:B------:R-:W-:Y:S02]  /*136f0*/  LOP3.LUT R52, R197, 0x380, RZ, 0xc0, !PT ;  /* 0x00000380c5347812 */ /* 0x000fe400078ec0ff */
[----:B------:R-:W-:Y:S02]  /*13700*/  SHF.R.U64 R40, R40, 0x3, RZ ;  /* 0x0000000328287819 */ /* 0x000fe400000012ff */
[----:B------:R-:W-:-:S02]  /*13710*/  SHF.R.U64 R44, R44, 0x3, RZ ;  /* 0x000000032c2c7819 */ /* 0x000fc400000012ff */
[C---:B------:R-:W-:Y:S02]  /*13720*/  IADD3 R183, P4, R122.reuse, 0x60, RZ ;  /* 0x000000607ab77810 */ /* 0x040fe40007f9e0ff */
[C---:B------:R-:W-:Y:S02]  /*13730*/  IADD3 R56, P6, R122.reuse, 0x2020, RZ ;  /* 0x000020207a387810 */ /* 0x040fe40007fde0ff */
[----:B------:R-:W-:Y:S01]  /*13740*/  IADD3 R60, P5, R122, 0x2040, RZ ;  /* 0x000020407a3c7810 */ /* 0x000fe20007fbe0ff */
[--C-:B------:R-:W-:Y:S01]  /*13750*/  IMAD.X R49, RZ, RZ, R123.reuse, P4 ;  /* 0x000000ffff317224 */ /* 0x100fe200020e067b */
[----:B------:R-:W-:Y:S02]  /*13760*/  SHF.R.U64 R52, R52, 0x3, RZ ;  /* 0x0000000334347819 */ /* 0x000fe400000012ff */
[----:B------:R-:W-:Y:S01]  /*13770*/  IADD3 R98, P1, R122, 0x4000, RZ ;  /* 0x000040007a627810 */ /* 0x000fe20007f3e0ff */
[----:B------:R-:W-:Y:S01]  /*13780*/  IMAD.X R61, RZ, RZ, R123, P5 ;  /* 0x000000ffff3d7224 */ /* 0x000fe200028e067b */
[----:B------:R-:W-:-:S02]  /*13790*/  LOP3.LUT R40, R40, R179, RZ, 0x3c, !PT ;  /* 0x000000b328287212 */ /* 0x000fc400078e3cff */
[----:B------:R-:W-:Y:S01]  /*137a0*/  LOP3.LUT R44, R44, R181, RZ, 0x3c, !PT ;  /* 0x000000b52c2c7212 */ /* 0x000fe200078e3cff */
[----:B------:R-:W-:Y:S01]  /*137b0*/  IMAD.X R99, RZ, RZ, R123, P1 ;  /* 0x000000ffff637224 */ /* 0x000fe200008e067b */
[----:B------:R-:W-:Y:S02]  /*137c0*/  LOP3.LUT R48, R183, 0x380, RZ, 0xc0, !PT ;  /* 0x00000380b7307812 */ /* 0x000fe400078ec0ff */
[----:B------:R-:W-:Y:S02]  /*137d0*/  LOP3.LUT R179, R56, 0x380, RZ, 0xc0, !PT ;  /* 0x0000038038b37812 */ /* 0x000fe400078ec0ff */
[----:B------:R-:W-:Y:S02]  /*137e0*/  LOP3.LUT R181, R60, 0x380, RZ, 0xc0, !PT ;  /* 0x000003803cb57812 */ /* 0x000fe400078ec0ff */
[----:B------:R-:W-:Y:S02]  /*137f0*/  LOP3.LUT R52, R52, R197, RZ, 0x3c, !PT ;  /* 0x000000c534347212 */ /* 0x000fe400078e3cff */
[----:B------:R-:W-:-:S02]  /*13800*/  LOP3.LUT R197, R98, 0x380, RZ, 0xc0, !PT ;  /* 0x0000038062c57812 */ /* 0x000fc400078ec0ff */
[----:B------:R-:W-:Y:S02]  /*13810*/  SHF.R.U64 R48, R48, 0x3, RZ ;  /* 0x0000000330307819 */ /* 0x000fe400000012ff */
[----:B------:R-:W-:Y:S02]  /*13820*/  SHF.R.U64 R179, R179, 0x3, RZ ;  /* 0x00000003b3b37819 */ /* 0x000fe400000012ff */
[----:B------:R-:W-:Y:S02]  /*13830*/  SHF.R.U64 R181, R181, 0x3, RZ ;  /* 0x00000003b5b57819 */ /* 0x000fe400000012ff */
[C---:B------:R-:W-:Y:S02]  /*13840*/  IADD3 R64, P2, R122.reuse, 0x2060, RZ ;  /* 0x000020607a407810 */ /* 0x040fe40007f5e0ff */
[C---:B------:R-:W-:Y:S02]  /*13850*/  IADD3 R4, P0, R122.reuse, 0x4020, RZ ;  /* 0x000040207a047810 */ /* 0x040fe40007f1e0ff */
[C---:B------:R-:W-:Y:S01]  /*13860*/  IADD3 R32, P4, R122.reuse, 0x4040, RZ ;  /* 0x000040407a207810 */ /* 0x040fe20007f9e0ff */
[--C-:B------:R-:W-:Y:S01]  /*13870*/  IMAD.X R65, RZ, RZ, R123.reuse, P2 ;  /* 0x000000ffff417224 */ /* 0x100fe200010e067b */
[----:B------:R-:W-:Y:S01]  /*13880*/  IADD3.X R57, RZ, R123, RZ, P6, !PT ;  /* 0x0000007bff397210 */ /* 0x000fe200037fe4ff */
[--C-:B------:R-:W-:Y:S01]  /*13890*/  IMAD.X R103, RZ, RZ, R123.reuse, P0 ;  /* 0x000000ffff677224 */ /* 0x100fe200000e067b */
[----:B------:R-:W-:Y:S01]  /*138a0*/  SHF.R.U64 R197, R197, 0x3, RZ ;  /* 0x00000003c5c57819 */ /* 0x000fe200000012ff */
[----:B------:R-:W-:Y:S01]  /*138b0*/  IMAD.X R107, RZ, RZ, R123, P4 ;  /* 0x000000ffff6b7224 */ /* 0x000fe200020e067b */
[----:B------:R-:W-:-:S02]  /*138c0*/  IADD3 R6, P6, R122, 0x6000, RZ ;  /* 0x000060007a067810 */ /* 0x000fc40007fde0ff */
[----:B------:R-:W-:Y:S02]  /*138d0*/  LOP3.LUT R48, R48, R183, RZ, 0x3c, !PT ;  /* 0x000000b730307212 */ /* 0x000fe400078e3cff */
[----:B------:R-:W-:Y:S01]  /*138e0*/  LOP3.LUT R56, R179, R56, RZ, 0x3c, !PT ;  /* 0x00000038b3387212 */ /* 0x000fe200078e3cff */
[----:B------:R-:W-:Y:S01]  /*138f0*/  IMAD.X R115, RZ, RZ, R123, P6 ;  /* 0x000000ffff737224 */ /* 0x000fe200030e067b */
[----:B------:R-:W-:Y:S02]  /*13900*/  LOP3.LUT R60, R181, R60, RZ, 0x3c, !PT ;  /* 0x0000003cb53c7212 */ /* 0x000fe400078e3cff */
[----:B------:R-:W-:Y:S02]  /*13910*/  LOP3.LUT R183, R64, 0x380, RZ, 0xc0, !PT ;  /* 0x0000038040b77812 */ /* 0x000fe400078ec0ff */
[----:B------:R-:W-:Y:S02]  /*13920*/  LOP3.LUT R179, R4, 0x380, RZ, 0xc0, !PT ;  /* 0x0000038004b37812 */ /* 0x000fe400078ec0ff */
[----:B------:R-:W-:-:S02]  /*13930*/  LOP3.LUT R181, R32, 0x380, RZ, 0xc0, !PT ;  /* 0x0000038020b57812 */ /* 0x000fc400078ec0ff */
[----:B------:R-:W-:Y:S02]  /*13940*/  LOP3.LUT R33, R122, 0x380, RZ, 0xc0, !PT ;  /* 0x000003807a217812 */ /* 0x000fe400078ec0ff */
[----:B------:R-:W-:Y:S02]  /*13950*/  LOP3.LUT R98, R197, R98, RZ, 0x3c, !PT ;  /* 0x00000062c5627212 */ /* 0x000fe400078e3cff */
[----:B------:R-:W-:Y:S02]  /*13960*/  LOP3.LUT R197, R6, 0x380, RZ, 0xc0, !PT ;  /* 0x0000038006c57812 */ /* 0x000fe400078ec0ff */
[----:B------:R-:W-:Y:S02]  /*13970*/  SHF.R.U64 R183, R183, 0x3, RZ ;  /* 0x00000003b7b77819 */ /* 0x000fe400000012ff */
[----:B------:R-:W-:Y:S02]  /*13980*/  SHF.R.U64 R179, R179, 0x3, RZ ;  /* 0x00000003b3b37819 */ /* 0x000fe400000012ff */
[----:B------:R-:W-:-:S02]  /*13990*/  SHF.R.U64 R181, R181, 0x3, RZ ;  /* 0x00000003b5b57819 */ /* 0x000fc400000012ff */
[C---:B------:R-:W-:Y:S02]  /*139a0*/  IADD3 R36, P3, R122.reuse, 0x4060, RZ ;  /* 0x000040607a247810 */ /* 0x040fe40007f7e0ff */
[C---:B------:R-:W-:Y:S02]  /*139b0*/  IADD3 R0, P5, R122.reuse, 0x6020, RZ ;  /* 0x000060207a007810 */ /* 0x040fe40007fbe0ff */
[C---:B------:R-:W-:Y:S02]  /*139c0*/  IADD3 R26, P2, R122.reuse, 0x6040, RZ ;  /* 0x000060407a1a7810 */ /* 0x040fe40007f5e0ff */
[----:B------:R-:W-:Y:S01]  /*139d0*/  IADD3 R30, P1, R122, 0x6060, RZ ;  /* 0x000060607a1e7810 */ /* 0x000fe20007f3e0ff */
[--C-:B------:R-:W-:Y:S01]  /*139e0*/  IMAD.X R119, RZ, RZ, R123.reuse, P5 ;  /* 0x000000ffff777224 */ /* 0x100fe200028e067b */
[----:B------:R-:W-:Y:S02]  /*139f0*/  SHF.R.U64 R33, R33, 0x3, RZ ;  /* 0x0000000321217819 */ /* 0x000fe400000012ff */
[----:B------:R-:W-:Y:S01]  /*13a00*/  SHF.R.U64 R197, R197, 0x3, RZ ;  /* 0x00000003c5c57819 */ /* 0x000fe200000012ff */
[----:B------:R-:W-:Y:S01]  /*13a10*/  IMAD.X R37, RZ, RZ, R123, P1 ;  /* 0x000000ffff257224 */ /* 0x000fe200008e067b */
[----:B------:R-:W-:-:S02]  /*13a20*/  LOP3.LUT R64, R183, R64, RZ, 0x3c, !PT ;  /* 0x00000040b7407212 */ /* 0x000fc400078e3cff */
[----:B------:R-:W-:Y:S02]  /*13a30*/  LOP3.LUT R102, R179, R4, RZ, 0x3c, !PT ;  /* 0x00000004b3667212 */ /* 0x000fe400078e3cff */
[----:B------:R-:W-:Y:S02]  /*13a40*/  LOP3.LUT R106, R181, R32, RZ, 0x3c, !PT ;  /* 0x00000020b56a7212 */ /* 0x000fe400078e3cff */
[----:B------:R-:W-:Y:S02]  /*13a50*/  LOP3.LUT R183, R36, 0x380, RZ, 0xc0, !PT ;  /* 0x0000038024b77812 */ /* 0x000fe400078ec0ff */
[----:B------:R-:W-:Y:S02]  /*13a60*/  F2FP.F16.F32.PACK_AB R4, R175, R177 ;  /* 0x000000b1af04723e */ /* 0x000fe400000000ff */
[----:B------:R-:W-:Y:S02]  /*13a70*/  LOP3.LUT R27, R0, 0x380, RZ, 0xc0, !PT ;  /* 0x00000380001b7812 */ /* 0x000fe400078ec0ff */
[----:B------:R-:W-:-:S02]  /*13a80*/  LOP3.LUT R32, R26, 0x380, RZ, 0xc0, !PT ;  /* 0x000003801a207812 */ /* 0x000fc400078ec0ff */
[----:B------:R-:W-:Y:S01]  /*13a90*/  LOP3.LUT R122, R33, R122, RZ, 0x3c, !PT ;  /* 0x0000007a217a7212 */ /* 0x000fe200078e3cff */
[----:B------:R-:W-:Y:S01]  /*13aa0*/  IMAD.X R33, RZ, RZ, R123, P2 ;  /* 0x000000ffff217224 */ /* 0x000fe200010e067b */
[----:B------:R-:W-:Y:S02]  /*13ab0*/  LOP3.LUT R175, R30, 0x380, RZ, 0xc0, !PT ;  /* 0x000003801eaf7812 */ /* 0x000fe400078ec0ff */
[----:B------:R-:W-:Y:S02]  /*13ac0*/  LOP3.LUT R114, R197, R6, RZ, 0x3c, !PT ;  /* 0x00000006c5727212 */ /* 0x000fe400078e3cff */
[----:B------:R-:W-:Y:S02]  /*13ad0*/  F2FP.F16.F32.PACK_AB R6, R173, R176 ;  /* 0x000000b0ad06723e */ /* 0x000fe400000000ff */
[----:B------:R-:W-:Y:S02]  /*13ae0*/  IADD3.X R111, RZ, R123, RZ, P3, !PT ;  /* 0x0000007bff6f7210 */ /* 0x000fe40001ffe4ff */
[----:B------:R-:W-:-:S02]  /*13af0*/  SHF.R.U64 R183, R183, 0x3, RZ ;  /* 0x00000003b7b77819 */ /* 0x000fc400000012ff */
[----:B------:R-:W-:Y:S02]  /*13b00*/  SHF.R.U64 R27, R27, 0x3, RZ ;  /* 0x000000031b1b7819 */ /* 0x000fe400000012ff */
[----:B------:R-:W-:Y:S02]  /*13b10*/  SHF.R.U64 R173, R32, 0x3, RZ ;  /* 0x0000000320ad7819 */ /* 0x000fe400000012ff */
[----:B------:R-:W-:Y:S01]  /*13b20*/  MOV R123, R122 ;  /* 0x0000007a007b7202 */ /* 0x000fe20000000f00 */
[----:B------:R-:W-:Y:S01]  /*13b30*/  BAR.SYNC.DEFER_BLOCKING 0x1, 0x100 ;  /* 0x0044000000007b1d */ /* 0x000fe20000010000 */
[----:B------:R-:W-:Y:S02]  /*13b40*/  SHF.R.U64 R175, R175, 0x3, RZ ;  /* 0x00000003afaf7819 */ /* 0x000fe400000012ff */
[----:B------:R-:W-:Y:S02]  /*13b50*/  LOP3.LUT R110, R183, R36, RZ, 0x3c, !PT ;  /* 0x00000024b76e7212 */ /* 0x000fe400078e3cff */
        /* <DEDUP_REMOVED lines=9> */
[----:B------:R-:W-:Y:S01]  /*13bf0*/  MOV R52, R52 ;  /* 0x0000003400347202 */ /* 0x000fe20000000f00 */
[----:B------:R2:W-:Y:S01]  /*13c00*/  STSM.16.M88.4 [R123], R4 ;  /* 0x000000047b007844 */ /* 0x0005e20000000200 */
[----:B------:R-:W-:Y:S02]  /*13c10*/  MOV R56, R56 ;  /* 0x0000003800387202 */ /* 0x000fe40000000f00 */
[----:B------:R-:W-:Y:S01]  /*13c20*/  MOV R60, R60 ;  /* 0x0000003c003c7202 */ /* 0x000fe20000000f00 */
[----:B------:R-:W-:Y:S01]  /*13c30*/  STSM.16.M88.4 [R122], R24 ;  /* 0x000000187a007844 */ /* 0x000fe20000000200 */
[----:B------:R-:W-:-:S02]  /*13c40*/  F2FP.F16.F32.PACK_AB R81, R83, R82 ;  /* 0x000000525351723e */ /* 0x000fc400000000ff */
[----:B------:R-:W-:Y:S01]  /*13c50*/  F2FP.F16.F32.PACK_AB R88, R89, R88 ;  /* 0x000000585958723e */ /* 0x000fe200000000ff */
[----:B------:R-:W-:Y:S01]  /*13c60*/  STSM.16.M88.4 [R44], R28 ;  /* 0x0000001c2c007844 */ /* 0x000fe20000000200 */
[----:B------:R-:W-:Y:S02]  /*13c70*/  MOV R64, R64 ;  /* 0x0000004000407202 */ /* 0x000fe40000000f00 */
[----:B------:R-:W-:Y:S02]  /*13c80*/  F2FP.F16.F32.PACK_AB R82, R85, R84 ;  /* 0x000000545552723e */ /* 0x000fe400000000ff */
[----:B------:R-:W-:Y:S02]  /*13c90*/  F2FP.F16.F32.PACK_AB R83, R87, R86 ;  /* 0x000000565753723e */ /* 0x000fe400000000ff */
[----:B------:R-:W-:Y:S02]  /*13ca0*/  F2FP.F16.F32.PACK_AB R89, R91, R90 ;  /* 0x0000005a5b59723e */ /* 0x000fe400000000ff */
[----:B--2---:R-:W-:-:S02]  /*13cb0*/  F2FP.F16.F32.PACK_AB R4, R162, R165 ;  /* 0x000000a5a204723e */ /* 0x004fc400000000ff */
[----:B------:R-:W-:Y:S02]  /*13cc0*/  F2FP.F16.F32.PACK_AB R5, R51, R50 ;  /* 0x000000323305723e */ /* 0x000fe400000000ff */
[----:B------:R-:W-:Y:S02]  /*13cd0*/  F2FP.F16.F32.PACK_AB R6, R160, R163 ;  /* 0x000000a3a006723e */ /* 0x000fe400000000ff */
[----:B------:R-:W-:Y:S02]  /*13ce0*/  F2FP.F16.F32.PACK_AB R7, R55, R54 ;  /* 0x000000363707723e */ /* 0x000fe400000000ff */
[----:B------:R-:W-:Y:S02]  /*13cf0*/  MOV R0, R98 ;  /* 0x0000006200007202 */ /* 0x000fe40000000f00 */
        /* <DEDUP_REMOVED lines=12> */
[----:B------:R-:W-:Y:S01]  /*13dc0*/  F2FP.F16.F32.PACK_AB R104, R105, R104 ;  /* 0x000000686968723e */ /* 0x000fe200000000ff */
[----:B------:R-:W-:Y:S01]  /*13dd0*/  STSM.16.M88.4 [R64], R80 ;  /* 0x0000005040007844 */ /* 0x000fe20000000200 */
[----:B------:R-:W-:Y:S02]  /*13de0*/  MOV R41, R114 ;  /* 0x0000007200297202 */ /* 0x000fe40000000f00 */
[----:B------:R-:W-:Y:S01]  /*13df0*/  F2FP.F16.F32.PACK_AB R105, R66, R62 ;  /* 0x0000003e4269723e */ /* 0x000fe200000000ff */
[----:B------:R2:W-:Y:S01]  /*13e00*/  STSM.16.M88.4 [R0], R88 ;  /* 0x0000005800007844 */ /* 0x0005e20000000200 */
[----:B------:R-:W-:Y:S02]  /*13e10*/  F2FP.F16.F32.PACK_AB R106, R109, R108 ;  /* 0x0000006c6d6a723e */ /* 0x000fe400000000ff */
[----:B------:R-:W-:Y:S01]  /*13e20*/  F2FP.F16.F32.PACK_AB R107, R70, R68 ;  /* 0x00000044466b723e */ /* 0x000fe200000000ff */
[----:B------:R-:W-:Y:S01]  /*13e30*/  STSM.16.M88.4 [R102], R96 ;  /* 0x0000006066007844 */ /* 0x000fe20000000200 */
[----:B------:R-:W-:-:S02]  /*13e40*/  F2FP.F16.F32.PACK_AB R112, R113, R112 ;  /* 0x000000707170723e */ /* 0x000fc400000000ff */
[----:B------:R-:W-:Y:S01]  /*13e50*/  MOV R110, R110 ;  /* 0x0000006e006e7202 */ /* 0x000fe20000000f00 */
[----:B------:R-:W-:Y:S01]  /*13e60*/  STSM.16.M88.4 [R40], R104 ;  /* 0x0000006828007844 */ /* 0x000fe20000000200 */
[----:B------:R-:W-:Y:S02]  /*13e70*/  F2FP.F16.F32.PACK_AB R113, R153, R152 ;  /* 0x000000989971723e */ /* 0x000fe400000000ff */
[----:B------:R-:W-:Y:S02]  /*13e80*/  F2FP.F16.F32.PACK_AB R114, R117, R116 ;  /* 0x000000747572723e */ /* 0x000fe400000000ff */
[----:B------:R-:W-:Y:S02]  /*13e90*/  F2FP.F16.F32.PACK_AB R115, R155, R154 ;  /* 0x0000009a9b73723e */ /* 0x000fe400000000ff */
[----:B------:R-:W-:Y:S01]  /*13ea0*/  F2FP.F16.F32.PACK_AB R120, R121, R120 ;  /* 0x000000787978723e */ /* 0x000fe200000000ff */
[----:B--2---:R-:W-:Y:S01]  /*13eb0*/  IMAD.MOV.U32 R0, RZ, RZ, RZ ;  /* 0x000000ffff007224 */ /* 0x004fe200078e00ff */
        /* <DEDUP_REMOVED lines=8> */
[----:B------:R-:W-:Y:S02]  /*13f40*/  ISETP.NE.U32.AND P0, PT, RZ, UR4, PT ;  /* 0x00000004ff007c0c */ /* 0x000fe4000bf05070 */
[----:B------:R-:W-:-:S02]  /*13f50*/  IADD3 R4, P1, R216, UR4, RZ ;  /* 0x00000004d8047c10 */ /* 0x000fc4000ff3e0ff */
[----:B------:R-:W-:Y:S02]  /*13f60*/  MOV R118, R118 ;  /* 0x0000007600767202 */ /* 0x000fe40000000f00 */
        /* <DEDUP_REMOVED lines=10> */
[----:B------:R3:W-:Y:S01]  /*14010*/  STSM.16.M88.4 [R32], R136 ;  /* 0x0000008820007844 */ /* 0x0007e20000000200 */
[----:B------:R-:W-:Y:S02]  /*14020*/  F2FP.F16.F32.PACK_AB R146, R149, R148 ;  /* 0x000000949592723e */ /* 0x000fe400000000ff */
[----:B------:R-:W-:-:S02]  /*14030*/  F2FP.F16.F32.PACK_AB R147, R151, R150 ;  /* 0x000000969793723e */ /* 0x000fc400000000ff */
[----:B------:R-:W-:Y:S02]  /*14040*/  ISETP.NE.AND.EX P0, PT, RZ, UR5, PT, P0 ;  /* 0x00000005ff007c0c */ /* 0x000fe4000bf05300 */
[----:B------:R-:W-:Y:S01]  /*14050*/  IADD3.X R5, R217, UR5, RZ, P1, !PT ;  /* 0x00000005d9057c10 */ /* 0x000fe20008ffe4ff */
[----:B------:R-:W-:Y:S01]  /*14060*/  ULDC.64 UR4, c[0x0][0xce0] ;  /* 0x0003380000047ab9 */ /* 0x000fe20000000a00 */
[----:B------:R4:W-:Y:S01]  /*14070*/  STSM.16.M88.4 [R36], R144 ;  /* 0x0000009024007844 */ /* 0x0009e20000000200 */
[----:B------:R-:W-:Y:S01]  /*14080*/  BAR.SYNC.DEFER_BLOCKING 0x1, 0x100 ;  /* 0x0044000000007b1d */ /* 0x000fe20000010000 */
[----:B------:R-:W-:-:S04]  /*14090*/  ISETP.NE.U32.AND P6, PT, RZ, UR4, PT ;  /* 0x00000004ff007c0c */ /* 0x000fc8000bfc5070 */
[----:B------:R-:W-:Y:S02]  /*140a0*/  ISETP.NE.AND.EX P6, PT, RZ, UR5, PT, P6 ;  /* 0x00000005ff007c0c */ /* 0x000fe4000bfc5360 */
[----:B------:R-:W-:-:S05]  /*140b0*/  LEA R3, R214, R193, 0x6 ;  /* 0x000000c1d6037211 */ /* 0x000fca00078e30ff */
[----:B------:R-:W-:-:S06]  /*140c0*/  IMAD.WIDE R20, R3, 0x2, R20 ;  /* 0x0000000203147825 */ /* 0x000fcc00078e0214 */
        /* <DEDUP_REMOVED lines=27> */
[----:B------:R-:W-:-:S02]  /*14280*/  P2R R7, PR, RZ, 0x20 ;  /* 0x00000020ff077803 */ /* 0x000fc40000000000 */
[C---:B------:R-:W-:Y:S02]  /*14290*/  IADD3 R37, P1, R20.reuse, 0x6000, RZ ;  /* 0x0000600014257810 */ /* 0x040fe40007f3e0ff */
[C---:B--2---:R-:W-:Y:S02]  /*142a0*/  IADD3 R41, P2, R20.reuse, 0x7000, RZ ;  /* 0x0000700014297810 */ /* 0x044fe40007f5e0ff */
[C---:B------:R-:W-:Y:S02]  /*142b0*/  IADD3 R45, P3, R20.reuse, 0x8000, RZ ;  /* 0x00008000142d7810 */ /* 0x040fe40007f7e0ff */
[C---:B------:R-:W-:Y:S02]  /*142c0*/  IADD3 R49, P4, R20.reuse, 0x9000, RZ ;  /* 0x0000900014317810 */ /* 0x040fe40007f9e0ff */
[----:B------:R-:W-:Y:S02]  /*142d0*/  IADD3 R53, P5, R20, 0xa000, RZ ;  /* 0x0000a00014357810 */ /* 0x000fe40007fbe0ff */
[----:B---3--:R-:W-:-:S02]  /*142e0*/  LOP3.LUT R32, R33, 0x380, RZ, 0xc0, !PT ;  /* 0x0000038021207812 */ /* 0x008fc400078ec0ff */
[----:B----4-:R-:W-:Y:S02]  /*142f0*/  LOP3.LUT R36, R37, 0x380, RZ, 0xc0, !PT ;  /* 0x0000038025247812 */ /* 0x010fe400078ec0ff */
        /* <DEDUP_REMOVED lines=15> */
[----:B------:R-:W-:Y:S01]  /*143f0*/  LOP3.LUT R52, R52, R53, RZ, 0x3c, !PT ;  /* 0x0000003534347212 */ /* 0x000fe200078e3cff */
[----:B0-----:R-:W-:Y:S06]  /*14400*/  @P6 BRA `(.L_x_6986) ;  /* 0x0000000000106947 */ /* 0x001fec0003800000 */
[----:B------:R-:W-:Y:S05]  /*14410*/  @!P0 BRA `(.L_x_6986) ;  /* 0x00000000000c8947 */ /* 0x000fea0003800000 */
[----:B------:R-:W2:Y:S04]  /*14420*/  LDG.E R6, desc[UR54][R4.64] ;  /* 0x0000003604067981 */ /* 0x000ea8000c1e1900 */
[----:B-----5:R-:W2:Y:S02]  /*14430*/  LDG.E R3, desc[UR54][R4.64+0x4] ;  /* 0x0000043604037981 */ /* 0x020ea4000c1e1900 */
[----:B--2---:R-:W-:-:S07]  /*14440*/  IADD3 R3, -R6, R3, RZ ;  /* 0x0000000306037210 */ /* 0x004fce0007ffe1ff */
.L_x_6986:
[----:B------:R-:W0:Y:S01]  /*14450*/  SHFL.IDX PT, R4, R223, RZ, 0x1f ;  /* 0x00001fffdf047589 */ /* 0x000e2200000e0000 */
        /* <DEDUP_REMOVED lines=18> */
[----:B0-----:R-:W-:Y:S02]  /*14580*/  ISETP.NE.AND P5, PT, R4, RZ, PT ;  /* 0x000000ff0400720c */ /* 0x001fe40003fa5270 */
        /* <DEDUP_REMOVED lines=16> */
[----:B------:R-:W-:Y:S02]  /*14690*/  LOP3.LUT R72, R4, R5, RZ, 0x3c, !PT ;  /* 0x0000000504487212 */ /* 0x000fe400078e3cff */
[----:B------:R-:W-:Y:S02]  /*146a0*/  SHF.R.S32.HI R76, RZ, 0x1f, R213 ;  /* 0x0000001fff4c7819 */ /* 0x000fe400000114d5 */
[----:B------:R-:W-:Y:S02]  /*146b0*/  SEL R79, R218, RZ, !P0 ;  /* 0x000000ffda4f7207 */ /* 0x000fe40004000000 */
        /* <DEDUP_REMOVED lines=28> */
.L_x_6987:
[----:B------:R-:W2:Y:S01]  /*14880*/  LDC R87, c[0x0][0xb8c] ;  /* 0x0002e300ff577b82 */ /* 0x000ea20000000800 */
[----:B0-----:R0:W5:Y:S01]  /*14890*/  LD.E.128 R4, desc[UR54][R20.64] ;  /* 0x0000003614047980 */ /* 0x001162000c101d00 */
[----:B------:R-:W-:Y:S02]  /*148a0*/  ULDC.64 UR4, c[0x0][0xba0] ;  /* 0x0002e80000047ab9 */ /* 0x000fe40000000a00 */
[----:B------:R-:W-:Y:S01]  /*148b0*/  IMAD R77, R77, UR4, RZ ;  /* 0x000000044d4d7c24 */ /* 0x000fe2000f8e02ff */
[----:B------:R-:W5:Y:S01]  /*148c0*/  LD.E.128 R8, desc[UR54][R8.64] ;  /* 0x0000003608087980 */ /* 0x000f62000c101d00 */
[----:B------:R-:W-:-:S03]  /*148d0*/  VIADD R82, R193, 0x40 ;  /* 0x00000040c1527836 */ /* 0x000fc60000000000 */
[----:B------:R-:W5:Y:S01]  /*148e0*/  LD.E.128 R12, desc[UR54][R12.64] ;  /* 0x000000360c0c7980 */ /* 0x000f62000c101d00 */
[----:B0-----:R-:W-:Y:S02]  /*148f0*/  SHF.R.S32.HI R21, RZ, 0x1f, R193 ;  /* 0x0000001fff157819 */ /* 0x001fe400000114c1 */
[----:B------:R-:W-:Y:S01]  /*14900*/  MOV R20, R193 ;  /* 0x000000c100147202 */ /* 0x000fe20000000f00 */
[----:B------:R-:W-:Y:S01]  /*14910*/  IMAD R77, R0, UR5, R77 ;  /* 0x00000005004d7c24 */ /* 0x000fe2000f8e024d */
[----:B------:R-:W5:Y:S01]  /*14920*/  LD.E.128 R24, desc[UR54][R24.64] ;  /* 0x0000003618187980 */ /* 0x000f62000c101d00 */
[----:B------:R-:W-:Y:S02]  /*14930*/  IMAD R3, R220, -0x40, R3 ;  /* 0xffffffc0dc037824 */ /* 0x000fe400078e0203 */
[----:B------:R-:W-:Y:S01]  /*14940*/  IMAD.WIDE.U32 R20, R0, UR4, R20 ;  /* 0x0000000400147c25 */ /* 0x000fe2000f8e0014 */
[----:B------:R-:W5:Y:S01]  /*14950*/  LD.E.128 R28, desc[UR54][R28.64] ;  /* 0x000000361c1c7980 */ /* 0x000f62000c101d00 */
[----:B------:R-:W-:-:S02]  /*14960*/  ULDC.64 UR4, c[0x0][0xbe0] ;  /* 0x0002f80000047ab9 */ /* 0x000fc40000000a00 */
[----:B------:R-:W-:Y:S01]  /*14970*/  VIADD R0, R214, 0x20 ;  /* 0x00000020d6007836 */ /* 0x000fe20000000000 */
[----:B------:R-:W5:Y:S01]  /*14980*/  LD.E.128 R32, desc[UR54][R32.64] ;  /* 0x0000003620207980 */ /* 0x000f62000c101d00 */
[----:B--2---:R-:W-:Y:S02]  /*14990*/  ISETP.GE.AND P3, PT, R82, R87, PT ;  /* 0x000000575200720c */ /* 0x004fe40003f66270 */
[-C--:B------:R-:W-:Y:S01]  /*149a0*/  ISETP.GE.AND P1, PT, R214, R3.reuse, PT ;  /* 0x00000003d600720c */ /* 0x080fe20003f26270 */
[----:B------:R-:W5:Y:S01]  /*149b0*/  LD.E.128 R36, desc[UR54][R36.64] ;  /* 0x0000003624247980 */ /* 0x000f62000c101d00 */
[----:B------:R-:W-:Y:S02]  /*149c0*/  ISETP.GE.AND P0, PT, R0, R3, PT ;  /* 0x000000030000720c */ /* 0x000fe40003f06270 */
[----:B------:R-:W-:Y:S01]  /*149d0*/  SEL R3, RZ, 0xffffffff, P3 ;  /* 0xffffffffff037807 */ /* 0x000fe20001800000 */
[----:B------:R-:W5:Y:S01]  /*149e0*/  LD.E.128 R40, desc[UR54][R40.64] ;  /* 0x0000003628287980 */ /* 0x000f62000c101d00 */
[----:B------:R-:W-:-:S03]  /*149f0*/  ISETP.GE.AND P2, PT, R193, R87, PT ;  /* 0x00000057c100720c */ /* 0x000fc60003f46270 */
        /* <DEDUP_REMOVED lines=9> */
[----:B------:R-:W-:Y:S01]  /*14a90*/  IADD3 R84, R193, 0xc0, RZ ;  /* 0x000000c0c1547810 */ /* 0x000fe20007ffe0ff */
        /* <DEDUP_REMOVED lines=8> */
[----:B------:R-:W-:Y:S01]  /*14b20*/  IMAD R76, R76, UR4, RZ ;  /* 0x000000044c4c7c24 */ /* 0x000fe2000f8e02ff */
[-C--:B------:R-:W-:Y:S01]  /*14b30*/  ISETP.GE.AND P2, PT, R83, R87.reuse, PT ;  /* 0x000000575300720c */ /* 0x080fe20003f46270 */
[----:B------:R-:W-:Y:S01]  /*14b40*/  IMAD.SHL.U32 R3, R3, 0x2, RZ ;  /* 0x0000000203037824 */ /* 0x000fe200078e00ff */
[-C--:B------:R-:W-:Y:S01]  /*14b50*/  ISETP.GE.AND P3, PT, R84, R87.reuse, PT ;  /* 0x000000575400720c */ /* 0x080fe20003f66270 */
[C---:B------:R-:W-:Y:S01]  /*14b60*/  IMAD R77, R213.reuse, UR5, R76 ;  /* 0x00000005d54d7c24 */ /* 0x040fe2000f8e024c */
[----:B------:R-:W-:Y:S01]  /*14b70*/  SHF.R.S32.HI R215, RZ, 0x1f, R214 ;  /* 0x0000001fffd77819 */ /* 0x000fe200000114d6 */
[----:B------:R-:W-:Y:S01]  /*14b80*/  IMAD.WIDE.U32 R20, R213, UR4, R20 ;  /* 0x00000004d5147c25 */ /* 0x000fe2000f8e0014 */
[----:B------:R-:W-:Y:S01]  /*14b90*/  LOP3.LUT R0, R3, 0x2, R0, 0xe2, !PT ;  /* 0x0000000203007812 */ /* 0x000fe200078ee200 */
[----:B------:R-:W-:Y:S01]  /*14ba0*/  ULDC.64 UR4, c[0x0][0xbe8] ;  /* 0x0002fa0000047ab9 */ /* 0x000fe20000000a00 */
[----:B------:R-:W-:Y:S01]  /*14bb0*/  SEL R3, RZ, 0x4, P2 ;  /* 0x00000004ff037807 */ /* 0x000fe20001000000 */
[C---:B------:R-:W-:Y:S01]  /*14bc0*/  VIADD R85, R193.reuse, 0x100 ;  /* 0x00000100c1557836 */ /* 0x040fe20000000000 */
[----:B------:R-:W-:Y:S01]  /*14bd0*/  SEL R76, RZ, 0x8, P3 ;  /* 0x00000008ff4c7807 */ /* 0x000fe20001800000 */
[----:B------:R-:W-:Y:S01]  /*14be0*/  VIADD R86, R193, 0x140 ;  /* 0x00000140c1567836 */ /* 0x000fe20000000000 */
[----:B------:R-:W-:Y:S01]  /*14bf0*/  BSSY B1, `(.L_x_6988) ;  /* 0x0000033000017945 */ /* 0x000fe20003800000 */
[----:B------:R-:W-:Y:S01]  /*14c00*/  IMAD.IADD R21, R21, 0x1, R77 ;  /* 0x0000000115157824 */ /* 0x000fe200078e024d */
[----:B------:R-:W-:Y:S01]  /*14c10*/  LOP3.LUT R3, R76, R0, R3, 0xfe, !PT ;  /* 0x000000004c037212 */ /* 0x000fe200078efe03 */
[----:B------:R-:W-:Y:S01]  /*14c20*/  VIADD R77, R193, 0x180 ;  /* 0x00000180c14d7836 */ /* 0x000fe20000000000 */
[-C--:B------:R-:W-:Y:S01]  /*14c30*/  ISETP.GE.AND P2, PT, R85, R87.reuse, PT ;  /* 0x000000575500720c */ /* 0x080fe20003f46270 */
[----:B------:R-:W-:Y:S01]  /*14c40*/  VIADD R78, R193, 0x1c0 ;  /* 0x000001c0c14e7836 */ /* 0x000fe20000000000 */
[----:B------:R-:W-:-:S02]  /*14c50*/  ISETP.GE.AND P3, PT, R86, R87, PT ;  /* 0x000000575600720c */ /* 0x000fc40003f66270 */
[----:B------:R-:W-:Y:S02]  /*14c60*/  IADD3 R0, R2, 0x38820, RZ ;  /* 0x0003882002007810 */ /* 0x000fe40007ffe0ff */
[----:B------:R-:W-:Y:S02]  /*14c70*/  ISETP.GE.AND P4, PT, R77, R87, PT ;  /* 0x000000574d00720c */ /* 0x000fe40003f86270 */
[----:B------:R-:W-:Y:S02]  /*14c80*/  SEL R76, RZ, 0x10, P2 ;  /* 0x00000010ff4c7807 */ /* 0x000fe40001000000 */
[----:B------:R-:W-:Y:S02]  /*14c90*/  SEL R77, RZ, 0x20, P3 ;  /* 0x00000020ff4d7807 */ /* 0x000fe40001800000 */
[----:B------:R-:W-:Y:S02]  /*14ca0*/  PRMT R0, RZ, 0x654, R0 ;  /* 0x00000654ff007816 */ /* 0x000fe40000000000 */
[----:B------:R-:W-:Y:S01]  /*14cb0*/  LOP3.LUT R3, R77, R3, R76, 0xfe, !PT ;  /* 0x000000034d037212 */ /* 0x000fe200078efe4c */
[----:B------:R-:W-:Y:S01]  /*14cc0*/  IMAD R76, R221, UR4, RZ ;  /* 0x00000004dd4c7c24 */ /* 0x000fe2000f8e02ff */
[----:B0-----:R0:W-:Y:S01]  /*14cd0*/  SYNCS.ARRIVE.TRANS64.RED.A1T0 RZ, [R0+URZ], RZ ;  /* 0x000000ff00ff79a7 */ /* 0x0011e2000810043f */
[----:B------:R-:W-:-:S02]  /*14ce0*/  ISETP.GE.AND P2, PT, R78, R87, PT ;  /* 0x000000574e00720c */ /* 0x000fc40003f46270 */
[C---:B------:R-:W-:Y:S02]  /*14cf0*/  IMAD R81, R79.reuse, UR5, R76 ;  /* 0x000000054f517c24 */ /* 0x040fe4000f8e024c */
[----:B------:R-:W-:Y:S01]  /*14d00*/  IMAD.WIDE.U32 R78, R79, UR4, R20 ;  /* 0x000000044f4e7c25 */ /* 0x000fe2000f8e0014 */
[----:B0-----:R-:W-:-:S03]  /*14d10*/  SEL R0, RZ, 0x40, P4 ;  /* 0x00000040ff007807 */ /* 0x001fc60002000000 */
[----:B------:R-:W-:Y:S01]  /*14d20*/  IMAD.WIDE R76, R220, 0x40, R214 ;  /* 0x00000040dc4c7825 */ /* 0x000fe200078e02d6 */
[----:B------:R-:W-:-:S03]  /*14d30*/  LOP3.LUT R0, R3, R0, RZ, 0xfc, !PT ;  /* 0x0000000003007212 */ /* 0x000fc600078efcff */
[----:B------:R-:W-:Y:S01]  /*14d40*/  IMAD.IADD R89, R79, 0x1, R81 ;  /* 0x000000014f597824 */ /* 0x000fe200078e0251 */
[----:B------:R-:W-:-:S04]  /*14d50*/  SEL R3, RZ, 0x80, P2 ;  /* 0x00000080ff037807 */ /* 0x000fc80001000000 */
        /* <DEDUP_REMOVED lines=28> */
.L_x_6989:
[----:B------:R-:W-:Y:S05]  /*14f20*/  BSYNC B1 ;  /* 0x0000000000017941 */ /* 0x000fea0003800000 */
.L_x_6988:
        /* <DEDUP_REMOVED lines=31> */
.L_x_6985:
[----:B------:R-:W-:Y:S01]  /*15120*/  ULDC.64 UR4, c[0x0][0xcd8] ;  /* 0x0003360000047ab9 */ /* 0x000fe20000000a00 */
[----:B------:R-:W-:Y:S01]  /*15130*/  IMAD.MOV.U32 R9, RZ, RZ, RZ ;  /* 0x000000ffff097224 */ /* 0x000fe200078e00ff */
[----:B------:R-:W-:Y:S01]  /*15140*/  ISETP.NE.U32.AND P0, PT, RZ, UR4, PT ;  /* 0x00000004ff007c0c */ /* 0x000fe2000bf05070 */
[----:B------:R-:W2:Y:S01]  /*15150*/  LDC R14, c[0x0][0xb8c] ;  /* 0x0002e300ff0e7b82 */ /* 0x000ea20000000800 */
        /* <DEDUP_REMOVED lines=15> */
[----:B------:R-:W4:Y:S04]  /*15250*/  LDG.E R0, desc[UR54][R4.64] ;  /* 0x0000003604007981 */ /* 0x000f28000c1e1900 */
[----:B-----5:R-:W4:Y:S02]  /*15260*/  LDG.E R3, desc[UR54][R4.64+0x4] ;  /* 0x0000043604037981 */ /* 0x020f24000c1e1900 */
[----:B----4-:R-:W-:-:S07]  /*15270*/  IMAD.IADD R3, R3, 0x1, -R0 ;  /* 0x0000000103037824 */ /* 0x010fce00078e0a00 */
.L_x_6991:
        /* <DEDUP_REMOVED lines=8> */
[----:B----4-:R-:W-:-:S05]  /*15300*/  LEA R0, R220, R0, 0x6 ;  /* 0x00000000dc007211 */ /* 0x010fca00078e30ff */
        /* <DEDUP_REMOVED lines=20> */
.L_x_6993:
[----:B------:R-:W-:Y:S05]  /*15450*/  BSYNC B1 ;  /* 0x0000000000017941 */ /* 0x000fea0003800000 */
.L_x_6992:
[----:B------:R-:W-:Y:S01]  /*15460*/  ULDC.64 UR4, c[0x0][0xba0] ;  /* 0x0002e80000047ab9 */ /* 0x000fe20000000a00 */
[----:B---34-:R-:W-:Y:S01]  /*15470*/  MOV R5, R12 ;  /* 0x0000000c00057202 */ /* 0x018fe20000000f00 */
[----:B------:R-:W-:Y:S01]  /*15480*/  IMAD.MOV.U32 R4, RZ, RZ, R193 ;  /* 0x000000ffff047224 */ /* 0x000fe200078e00c1 */
[C---:B--2---:R-:W-:Y:S01]  /*15490*/  ISETP.GE.AND P2, PT, R193.reuse, R14, PT ;  /* 0x0000000ec100720c */ /* 0x044fe20003f46270 */
[----:B------:R-:W-:Y:S01]  /*154a0*/  IMAD R0, R8, UR4, RZ ;  /* 0x0000000408007c24 */ /* 0x000fe2000f8e02ff */
[----:B------:R-:W-:Y:S01]  /*154b0*/  IADD3 R15, R193, 0x80, RZ ;  /* 0x00000080c10f7810 */ /* 0x000fe20007ffe0ff */
[C---:B------:R-:W-:Y:S01]  /*154c0*/  IMAD.WIDE.U32 R4, R9.reuse, UR4, R4 ;  /* 0x0000000409047c25 */ /* 0x040fe2000f8e0004 */
[----:B------:R-:W-:Y:S03]  /*154d0*/  BSSY B1, `(.L_x_6994) ;  /* 0x000004a000017945 */ /* 0x000fe60003800000 */
[----:B------:R-:W-:Y:S01]  /*154e0*/  IMAD R9, R9, UR5, R0 ;  /* 0x0000000509097c24 */ /* 0x000fe2000f8e0200 */
[----:B------:R-:W-:Y:S01]  /*154f0*/  ULDC.64 UR4, c[0x0][0xbe0] ;  /* 0x0002f80000047ab9 */ /* 0x000fe20000000a00 */
[----:B------:R-:W-:-:S02]  /*15500*/  VIADD R13, R193, 0x40 ;  /* 0x00000040c10d7836 */ /* 0x000fc40000000000 */
[----:B------:R-:W-:Y:S02]  /*15510*/  IMAD R0, R10, UR4, RZ ;  /* 0x000000040a007c24 */ /* 0x000fe4000f8e02ff */
[----:B------:R-:W-:Y:S01]  /*15520*/  IMAD R3, R220, -0x40, R3 ;  /* 0xffffffc0dc037824 */ /* 0x000fe200078e0203 */
[-C--:B------:R-:W-:Y:S01]  /*15530*/  ISETP.GE.AND P0, PT, R13, R14.reuse, PT ;  /* 0x0000000e0d00720c */ /* 0x080fe20003f06270 */
[----:B------:R-:W-:Y:S02]  /*15540*/  IMAD R7, R213, UR5, R0 ;  /* 0x00000005d5077c24 */ /* 0x000fe4000f8e0200 */
[C---:B------:R-:W-:Y:S01]  /*15550*/  VIADD R0, R214.reuse, 0x20 ;  /* 0x00000020d6007836 */ /* 0x040fe20000000000 */
[----:B------:R-:W-:Y:S01]  /*15560*/  SEL R6, RZ, 0xffffffff, P0 ;  /* 0xffffffffff067807 */ /* 0x000fe20000000000 */
[----:B------:R-:W-:Y:S01]  /*15570*/  IMAD.IADD R5, R5, 0x1, R9 ;  /* 0x0000000105057824 */ /* 0x000fe200078e0209 */
[-C--:B------:R-:W-:Y:S01]  /*15580*/  ISETP.GE.AND P1, PT, R214, R3.reuse, PT ;  /* 0x00000003d600720c */ /* 0x080fe20003f26270 */
[----:B------:R-:W-:Y:S01]  /*15590*/  VIADD R21, R193, 0xc0 ;  /* 0x000000c0c1157836 */ /* 0x000fe20000000000 */
[----:B------:R-:W-:Y:S01]  /*155a0*/  ISETP.GE.AND P0, PT, R0, R3, PT ;  /* 0x000000030000720c */ /* 0x000fe20003f06270 */
[----:B------:R-:W-:Y:S01]  /*155b0*/  IMAD.WIDE.U32 R4, R213, UR4, R4 ;  /* 0x00000004d5047c25 */ /* 0x000fe2000f8e0004 */
[----:B------:R-:W-:Y:S01]  /*155c0*/  SEL R0, RZ, 0x1, P2 ;  /* 0x00000001ff007807 */ /* 0x000fe20001000000 */
[----:B------:R-:W-:Y:S01]  /*155d0*/  ULDC.64 UR4, c[0x0][0xbe8] ;  /* 0x0002fa0000047ab9 */ /* 0x000fe20000000a00 */
[-C--:B------:R-:W-:Y:S01]  /*155e0*/  ISETP.GE.AND P2, PT, R15, R14.reuse, PT ;  /* 0x0000000e0f00720c */ /* 0x080fe20003f46270 */
[----:B------:R-:W-:Y:S01]  /*155f0*/  IMAD.SHL.U32 R3, R6, 0x2, RZ ;  /* 0x0000000206037824 */ /* 0x000fe200078e00ff */
[----:B------:R-:W-:Y:S01]  /*15600*/  ISETP.GE.AND P3, PT, R21, R14, PT ;  /* 0x0000000e1500720c */ /* 0x000fe20003f66270 */
[----:B------:R-:W-:-:S02]  /*15610*/  VIADD R25, R193, 0x100 ;  /* 0x00000100c1197836 */ /* 0x000fc40000000000 */
[----:B------:R-:W-:Y:S01]  /*15620*/  VIADD R27, R193, 0x140 ;  /* 0x00000140c11b7836 */ /* 0x000fe20000000000 */
[----:B------:R-:W-:Y:S01]  /*15630*/  LOP3.LUT R0, R3, 0x2, R0, 0xe2, !PT ;  /* 0x0000000203007812 */ /* 0x000fe200078ee200 */
[----:B------:R-:W-:Y:S01]  /*15640*/  IMAD.IADD R5, R5, 0x1, R7 ;  /* 0x0000000105057824 */ /* 0x000fe200078e0207 */
[----:B------:R-:W-:Y:S01]  /*15650*/  SEL R3, RZ, 0x4, P2 ;  /* 0x00000004ff037807 */ /* 0x000fe20001000000 */
[C---:B------:R-:W-:Y:S01]  /*15660*/  VIADD R7, R193.reuse, 0x180 ;  /* 0x00000180c1077836 */ /* 0x040fe20000000000 */
[----:B------:R-:W-:Y:S01]  /*15670*/  SEL R6, RZ, 0x8, P3 ;  /* 0x00000008ff067807 */ /* 0x000fe20001800000 */
[----:B------:R-:W-:Y:S01]  /*15680*/  VIADD R9, R193, 0x1c0 ;  /* 0x000001c0c1097836 */ /* 0x000fe20000000000 */
[-C--:B------:R-:W-:Y:S02]  /*15690*/  ISETP.GE.AND P2, PT, R25, R14.reuse, PT ;  /* 0x0000000e1900720c */ /* 0x080fe40003f46270 */
[-C--:B------:R-:W-:Y:S02]  /*156a0*/  ISETP.GE.AND P3, PT, R27, R14.reuse, PT ;  /* 0x0000000e1b00720c */ /* 0x080fe40003f66270 */
[----:B------:R-:W-:-:S02]  /*156b0*/  ISETP.GE.AND P4, PT, R7, R14, PT ;  /* 0x0000000e0700720c */ /* 0x000fc40003f86270 */
        /* <DEDUP_REMOVED lines=9> */
[----:B------:R-:W-:-:S02]  /*15750*/  LOP3.LUT R29, R29, R8, RZ, 0xfc, !PT ;  /* 0x000000081d1d7212 */ /* 0x000fc400078efcff */
[----:B------:R-:W-:Y:S01]  /*15760*/  SHF.R.S32.HI R9, RZ, 0x1f, R214 ;  /* 0x0000001fff097819 */ /* 0x000fe200000114d6 */
[----:B------:R-:W-:Y:S01]  /*15770*/  IMAD.IADD R11, R7, 0x1, R3 ;  /* 0x00000001070b7824 */ /* 0x000fe200078e0203 */
[----:B------:R-:W-:Y:S02]  /*15780*/  MOV R8, R214 ;  /* 0x000000d600087202 */ /* 0x000fe40000000f00 */
[----:B------:R-:W-:-:S03]  /*15790*/  SEL R0, RZ, 0x80, P2 ;  /* 0x00000080ff007807 */ /* 0x000fc60001000000 */
        /* <DEDUP_REMOVED lines=29> */
.L_x_6995:
[----:B------:R-:W-:Y:S05]  /*15970*/  BSYNC B1 ;  /* 0x0000000000017941 */ /* 0x000fea0003800000 */
.L_x_6994:
        /* <DEDUP_REMOVED lines=29> */
.L_x_6990:
[----:B------:R-:W-:Y:S05]  /*15b50*/  BSYNC B0 ;  /* 0x0000000000007941 */ /* 0x000fea0003800000 */
.L_x_6984:
[----:B------:R-:W-:Y:S02]  /*15b60*/  ULDC UR4, c[0x0][0xd14] ;  /* 0x0003450000047ab9 */ /* 0x000fe40000000800 */
[----:B-1----:R-:W-:-:S13]  /*15b70*/  ISETP.GE.AND P0, PT, R187, UR4, PT ;  /* 0x00000004bb007c0c */ /* 0x002fda000bf06270 */
[----:B------:R-:W-:Y:S05]  /*15b80*/  @!P0 BRA `(.L_x_6996) ;  /* 0xfffffeb400708947 */ /* 0x000fea000383ffff */
[----:B------:R-:W-:Y:S05]  /*15b90*/  BRA `(.L_x_6855) ;  /* 0x0000006400b87947 */ /* 0x000fea0003800000 */
.L_x_6853:
        /* <DEDUP_REMOVED lines=56> */
[----:B------:R-:W-:Y:S01]  /*15f20*/  MOV R5, R2 ;  /* 0x0000000200057202 */ /* 0x000fe20000000f00 */
[----:B------:R-:W-:Y:S01]  /*15f30*/  IMAD.MOV.U32 R6, RZ, RZ, RZ ;  /* 0x000000ffff067224 */ /* 0x000fe200078e00ff */
[----:B------:R-:W-:Y:S01]  /*15f40*/  ULDC UR5, c[0x0][0xd14] ;  /* 0x0003450000057ab9 */ /* 0x000fe20000000800 */
[----:B------:R-:W-:Y:S01]  /*15f50*/  ULDC UR7, c[0x0][0xd14] ;  /* 0x0003450000077ab9 */ /* 0x000fe20000000800 */
[----:B------:R-:W-:-:S05]  /*15f60*/  ULDC UR4, c[0x0][0xd10] ;  /* 0x0003440000047ab9 */ /* 0x000fca0000000800 */
.L_x_7001:
        /* <DEDUP_REMOVED lines=15> */
.L_x_7000:
[----:B------:R-:W-:Y:S05]  /*16060*/  BSYNC B0 ;  /* 0x0000000000007941 */ /* 0x000fea0003800000 */
.L_x_6999:
        /* <DEDUP_REMOVED lines=25> */
.L_x_6997:
        /* <DEDUP_REMOVED lines=20> */
.L_x_7002:
[----:B-1----:R-:W-:Y:S01]  /*16340*/  IMAD.MOV R2, RZ, RZ, -R3 ;  /* 0x000000ffff027224 */ /* 0x002fe200078e0a03 */
[----:B--2---:R-:W-:Y:S01]  /*16350*/  IABS R4, R6 ;  /* 0x0000000600047213 */ /* 0x004fe20000000000 */
[----:B---3--:R-:W-:Y:S02]  /*16360*/  IMAD R16, R16, UR4, R7 ;  /* 0x0000000410107c24 */ /* 0x008fe4000f8e0207 */
[----:B------:R-:W-:Y:S01]  /*16370*/  IMAD R5, R2, R11, RZ ;  /* 0x0000000b02057224 */ /* 0x000fe200078e02ff */
[----:B------:R-:W-:Y:S01]  /*16380*/  IADD3 R4, RZ, -R4, RZ ;  /* 0x80000004ff047210 */ /* 0x000fe20007ffe0ff */
[----:B------:R-:W-:-:S04]  /*16390*/  IMAD.MOV.U32 R2, RZ, RZ, RZ ;  /* 0x000000ffff027224 */ /* 0x000fc800078e00ff */
        /* <DEDUP_REMOVED lines=24> */
[----:B-1----:R-:W-:-:S06]  /*16520*/  IADD3 R2, R10, 0xffffffe, RZ ;  /* 0x0ffffffe0a027810 */ /* 0x002fcc0007ffe0ff */
        /* <DEDUP_REMOVED lines=25> */
.L_x_6998:
[----:B------:R-:W-:Y:S01]  /*166c0*/  MOV R17, RZ ;  /* 0x000000ff00117202 */ /* 0x000fe20000000f00 */
[----:B------:R-:W-:Y:S02]  /*166d0*/  IMAD.U32 R16, RZ, RZ, UR6 ;  /* 0x00000006ff107e24 */ /* 0x000fe4000f8e00ff */
[----:B------:R-:W-:-:S07]  /*166e0*/  IMAD.MOV.U32 R18, RZ, RZ, RZ ;  /* 0x000000ffff127224 */ /* 0x000fce00078e00ff */
.L_x_7003:
        /* <DEDUP_REMOVED lines=15> */
[----:B------:R-:W-:Y:S01]  /*167e0*/  STL [R1+0x28], RZ ;  /* 0x000028ff01007387 */ /* 0x000fe20000100800 */
[----:B------:R-:W-:Y:S01]  /*167f0*/  ULDC UR4, c[0x0][0xc] ;  /* 0x0000030000047ab9 */ /* 0x000fe20000000800 */
[----:B------:R-:W-:Y:S02]  /*16800*/  IMAD.MOV.U32 R2, RZ, RZ, 0x1 ;  /* 0x00000001ff027424 */ /* 0x000fe400078e00ff */
[----:B------:R1:W-:Y:S04]  /*16810*/  STL [R1+0xc], R0 ;  /* 0x00000c0001007387 */ /* 0x0003e80000100800 */
[----:B------:R2:W-:Y:S04]  /*16820*/  STL [R1+0x4], RZ ;  /* 0x000004ff01007387 */ /* 0x0005e80000100800 */
[----:B------:R2:W-:Y:S01]  /*16830*/  STL [R1], RZ ;  /* 0x000000ff01007387 */ /* 0x0005e20000100800 */
[----:B-1----:R-:W-:-:S03]  /*16840*/  MOV R0, UR4 ;  /* 0x0000000400007c02 */ /* 0x002fc60008000f00 */
[----:B------:R2:W-:Y:S04]  /*16850*/  STL [R1+0x8], R2 ;  /* 0x0000080201007387 */ /* 0x0005e80000100800 */
[----:B------:R2:W-:Y:S02]  /*16860*/  STL [R1+0x30], R0 ;  /* 0x0000300001007387 */ /* 0x0005e40000100800 */
.L_x_7088:
[----:B--23--:R-:W1:Y:S02]  /*16870*/  LDC.64 R2, c[0x0][0xd60] ;  /* 0x00035800ff027b82 */ /* 0x00ce640000000a00 */
[----:B-1----:R-:W-:-:S05]  /*16880*/  IMAD.WIDE R2, R19, 0x4, R2 ;  /* 0x0000000413027825 */ /* 0x002fca00078e0202 */
[----:B------:R-:W2:Y:S01]  /*16890*/  LDG.E R11, desc[UR54][R2.64] ;  /* 0x00000036020b7981 */ /* 0x000ea2000c1e1900 */
        /* <DEDUP_REMOVED lines=54> */
.L_x_7005:
[----:B------:R-:W-:Y:S01]  /*16c00*/  MOV R2, RZ ;  /* 0x000000ff00027202 */ /* 0x000fe20000000f00 */
[----:B------:R-:W-:Y:S01]  /*16c10*/  IMAD.MOV.U32 R20, RZ, RZ, RZ ;  /* 0x000000ffff147224 */ /* 0x000fe200078e00ff */
        /* <DEDUP_REMOVED lines=12> */
.L_x_7006:
[----:B------:R-:W-:Y:S05]  /*16ce0*/  @!P3 BRA `(.L_x_7007) ;  /* 0x00000000000cb947 */ /* 0x000fea0003800000 */
[----:B------:R-:W2:Y:S04]  /*16cf0*/  LDG.E R9, desc[UR54][R6.64] ;  /* 0x0000003606097981 */ /* 0x000ea8000c1e1900 */
[----:B------:R-:W2:Y:S02]  /*16d00*/  LDG.E R6, desc[UR54][R6.64+0x4] ;  /* 0x0000043606067981 */ /* 0x000ea4000c1e1900 */
[----:B--2---:R-:W-:-:S07]  /*16d10*/  IMAD.IADD R9, R6, 0x1, -R9 ;  /* 0x0000000106097824 */ /* 0x004fce00078e0a09 */
.L_x_7007:
[----:B0-----:R-:W2:Y:S01]  /*16d20*/  @P1 LDG.E R2, desc[UR54][R4.64] ;  /* 0x0000003604021981 */ /* 0x001ea2000c1e1900 */
[----:B-----5:R-:W-:-:S03]  /*16d30*/  IMAD.IADD R9, R9, 0x1, -R8 ;  /* 0x0000000109097824 */ /* 0x020fc600078e0a08 */
[----:B------:R-:W2:Y:S01]  /*16d40*/  @P1 LDG.E R4, desc[UR54][R4.64+0x4] ;  /* 0x0000043604041981 */ /* 0x000ea2000c1e1900 */
[----:B------:R-:W-:Y:S01]  /*16d50*/  LEA R3, R17, 0x7f, 0x6 ;  /* 0x0000007f11037811 */ /* 0x000fe200078e30ff */
[----:B------:R-:W-:Y:S01]  /*16d60*/  BSSY B0, `(.L_x_7008) ;  /* 0x0000117000007945 */ /* 0x000fe20003800000 */
[----:B------:R-:W-:Y:S01]  /*16d70*/  PLOP3.LUT P2, PT, PT, PT, PT, 0x80, 0x0 ;  /* 0x000000000000781c */ /* 0x000fe20003f4f070 */
[----:B--2---:R-:W-:-:S05]  /*16d80*/  @P1 IMAD.IADD R0, R4, 0x1, -R2 ;  /* 0x0000000104001824 */ /* 0x004fca00078e0a02 */
[----:B------:R-:W-:-:S04]  /*16d90*/  IADD3 R2, R9, R0, RZ ;  /* 0x0000000009027210 */ /* 0x000fc80007ffe0ff */
        /* <DEDUP_REMOVED lines=9> */
[--C-:B------:R-:W-:Y:S02]  /*16e30*/  IMAD R2, R6, 0x40, -R9.reuse ;  /* 0x0000004006027824 */ /* 0x100fe400078e0a09 */
        /* <DEDUP_REMOVED lines=15> */
[----:B0-----:R-:W-:Y:S02]  /*16f30*/  ISETP.NE.AND P0, PT, R3, 0x1, PT ;  /* 0x000000010300780c */ /* 0x001fe40003f05270 */
[----:B------:R-:W-:-:S11]  /*16f40*/  MOV R3, R18 ;  /* 0x0000001200037202 */ /* 0x000fd60000000f00 */
[----:B------:R-:W0:Y:S08]  /*16f50*/  @P0 LDC R4, c[0x0][0x42c] ;  /* 0x00010b00ff040b82 */ /* 0x000e300000000800 */
[----:B------:R-:W1:Y:S01]  /*16f60*/  @P0 LDC R5, c[0x0][0x430] ;  /* 0x00010c00ff050b82 */ /* 0x000e620000000800 */
[----:B0-----:R-:W-:-:S05]  /*16f70*/  @P0 IMAD.HI.U32 R4, R18, R4, RZ ;  /* 0x0000000412040227 */ /* 0x001fca00078e00ff */
[----:B-1----:R-:W-:Y:S02]  /*16f80*/  @P0 SHF.R.U32.HI R3, RZ, R5, R4 ;  /* 0x00000005ff030219 */ /* 0x002fe40000011604 */
[----:B------:R-:W-:Y:S01]  /*16f90*/  SEL R4, R11, RZ, !P1 ;  /* 0x000000ff0b047207 */ /* 0x000fe20004800000 */
[----:B------:R-:W-:Y:S06]  /*16fa0*/  BRA.DIV UR4, `(.L_x_7010) ;  /* 0x0000006204407947 */ /* 0x000fec000b800000 */
.L_x_7155:
[----:B------:R-:W-:-:S03]  /*16fb0*/  UMOV UR4, 0xffffffff ;  /* 0xffffffff00047882 */ /* 0x000fc60000000000 */
[----:B------:R-:W-:Y:S05]  /*16fc0*/  BRA.DIV UR4, `(.L_x_7011) ;  /* 0x00000062046c7947 */ /* 0x000fea000b800000 */
[----:B------:R-:W-:-:S13]  /*16fd0*/  ELECT P6, URZ, PT ;  /* 0x00000000003f782f */ /* 0x000fda00038c0000 */
.L_x_7158:
[----:B------:R-:W2:Y:S01]  /*16fe0*/  LDL R5, [R1+0x28] ;  /* 0x0000280001057983 */ /* 0x000ea20000100800 */
        /* <DEDUP_REMOVED lines=10> */
.L_x_7159:
        /* <DEDUP_REMOVED lines=8> */
.L_x_7160:
        /* <DEDUP_REMOVED lines=11> */
.L_x_7016:
        /* <DEDUP_REMOVED lines=18> */
[----:B------:R-:W2:Y:S02]  /*172e0*/  SYNCS.PHASECHK.TRANS64.TRYWAIT P0, [R5+URZ+0x388c0], R7 ;  /* 0x0388c007050075a7 */ /* 0x000ea4000800017f */
[----:B-12---:R-:W-:Y:S05]  /*172f0*/  @!P0 BRA `(.L_x_7017) ;  /* 0x0000005c00e88947 */ /* 0x006fea0003800000 */
.L_x_7161:
        /* <DEDUP_REMOVED lines=8> */
.L_x_7018:
        /* <DEDUP_REMOVED lines=52> */
.L_x_7014:
[----:B------:R-:W-:Y:S05]  /*176c0*/  BSYNC B1 ;  /* 0x0000000000017941 */ /* 0x000fea0003800000 */
.L_x_7013:
        /* <DEDUP_REMOVED lines=12> */
[----:B0-----:R-:W-:Y:S05]  /*17790*/  @!P0 BRA `(.L_x_7009) ;  /* 0x0000000400cc8947 */ /* 0x001fea0003800000 */
[C---:B------:R-:W-:Y:S01]  /*177a0*/  LEA R5, R2.reuse, R20, 0x6 ;  /* 0x0000001402057211 */ /* 0x040fe200078e30ff */
[----:B------:R-:W-:-:S04]  /*177b0*/  VIADD R2, R2, 0xffffffff ;  /* 0xffffffff02027836 */ /* 0x000fc80000000000 */
[----:B------:R-:W-:-:S07]  /*177c0*/  VIADD R5, R5, 0xffffff80 ;  /* 0xffffff8005057836 */ /* 0x000fce0000000000 */
.L_x_7025:
        /* <DEDUP_REMOVED lines=9> */
.L_x_7162:
        /* <DEDUP_REMOVED lines=11> */
.L_x_7022:
        /* <DEDUP_REMOVED lines=18> */
.L_x_7163:
        /* <DEDUP_REMOVED lines=8> */
.L_x_7024:
        /* <DEDUP_REMOVED lines=52> */
.L_x_7020:
[----:B------:R-:W-:Y:S05]  /*17df0*/  BSYNC B1 ;  /* 0x0000000000017941 */ /* 0x000fea0003800000 */
.L_x_7019:
        /* <DEDUP_REMOVED lines=13> */
.L_x_7009:
[----:B------:R-:W-:Y:S05]  /*17ed0*/  BSYNC B0 ;  /* 0x0000000000007941 */ /* 0x000fea0003800000 */
.L_x_7008:
[----:B0-----:R-:W2:Y:S01]  /*17ee0*/  LDL R6, [R1+0x1c] ;  /* 0x00001c0001067983 */ /* 0x001ea20000100800 */
[----:B------:R-:W-:Y:S05]  /*17ef0*/  @!P2 WARPSYNC.ALL ;  /* 0x000000000000a948 */ /* 0x000fea0003800000 */
[----:B------:R-:W-:Y:S01]  /*17f00*/  BSSY B6, `(.L_x_7026) ;  /* 0x000033e000067945 */ /* 0x000fe20003800000 */
[----:B------:R-:W-:Y:S01]  /*17f10*/  @!P2 BAR.SYNC.DEFER_BLOCKING 0xc, 0x120 ;  /* 0x030480000000ab1d */ /* 0x000fe20000010000 */
[----:B--2---:R-:W-:-:S13]  /*17f20*/  ISETP.GT.AND P0, PT, R6, RZ, PT ;  /* 0x000000ff0600720c */ /* 0x004fda0003f04270 */
[----:B------:R-:W-:Y:S05]  /*17f30*/  @P0 BRA `(.L_x_7027) ;  /* 0x00000000004c0947 */ /* 0x000fea0003800000 */
[----:B------:R-:W0:Y:S02]  /*17f40*/  S2R R6, SR_TID.X ;  /* 0x0000000000067919 */ /* 0x000e240000002100 */
[----:B0-----:R-:W-:-:S04]  /*17f50*/  LOP3.LUT R6, R6, 0x1f, RZ, 0xc0, !PT ;  /* 0x0000001f06067812 */ /* 0x001fc800078ec0ff */
[----:B------:R-:W-:-:S13]  /*17f60*/  ISETP.NE.AND P1, PT, R6, RZ, PT ;  /* 0x000000ff0600720c */ /* 0x000fda0003f25270 */
[----:B------:R-:W-:Y:S05]  /*17f70*/  @P1 BRA `(.L_x_7028) ;  /* 0x0000003000d81947 */ /* 0x000fea0003800000 */
[----:B------:R-:W0:Y:S01]  /*17f80*/  S2R R7, SR_LANEID ;  /* 0x0000000000077919 */ /* 0x000e220000000000 */
[----:B------:R-:W-:Y:S02]  /*17f90*/  VOTEU.ANY UR4, UPT, PT ;  /* 0x0000000000047886 */ /* 0x000fe400038e0100 */
[----:B------:R-:W0:Y:S01]  /*17fa0*/  FLO.U32 R0, UR4 ;  /* 0x0000000400007d00 */ /* 0x000e2200080e0000 */
[----:B------:R-:W1:Y:S01]  /*17fb0*/  LDC.64 R2, c[0x0][0xd38] ;  /* 0x00034e00ff027b82 */ /* 0x000e620000000a00 */
[----:B------:R-:W2:Y:S06]  /*17fc0*/  LDL R6, [R1+0x30] ;  /* 0x0000300001067983 */ /* 0x000eac0000100800 */
[----:B------:R-:W1:Y:S01]  /*17fd0*/  POPC R5, UR4 ;  /* 0x0000000400057d09 */ /* 0x000e620008000000 */
[----:B0-----:R-:W-:-:S13]  /*17fe0*/  ISETP.EQ.U32.AND P0, PT, R0, R7, PT ;  /* 0x000000070000720c */ /* 0x001fda0003f02070 */
[----:B-1----:R-:W3:Y:S01]  /*17ff0*/  @P0 ATOMG.E.ADD.STRONG.GPU PT, R3, desc[UR54][R2.64], R5 ;  /* 0x00000005020309a8 */ /* 0x002ee200081ee1f6 */
[----:B------:R-:W0:Y:S02]  /*18000*/  S2R R4, SR_LTMASK ;  /* 0x0000000000047919 */ /* 0x000e240000003900 */
[----:B0-----:R-:W-:-:S04]  /*18010*/  LOP3.LUT R4, R4, UR4, RZ, 0xc0, !PT ;  /* 0x0000000404047c12 */ /* 0x001fc8000f8ec0ff */
[----:B------:R-:W0:Y:S01]  /*18020*/  POPC R7, R4 ;  /* 0x0000000400077309 */ /* 0x000e220000000000 */
[----:B--2---:R-:W-:Y:S01]  /*18030*/  R2UR UR5, R6 ;  /* 0x00000000060572ca */ /* 0x004fe200000e0000 */
[----:B---3--:R-:W0:-:S12]  /*18040*/  SHFL.IDX PT, R0, R3, R0, 0x1f ;  /* 0x00001f0003007589 */ /* 0x008e1800000e0000 */
[----:B0-----:R-:W-:Y:S01]  /*18050*/  IADD3 R16, R0, UR5, R7 ;  /* 0x0000000500107c10 */ /* 0x001fe2000fffe007 */
[----:B------:R-:W-:Y:S06]  /*18060*/  BRA `(.L_x_7028) ;  /* 0x00000030009c7947 */ /* 0x000fec0003800000 */
.L_x_7027:
[----:B------:R-:W0:Y:S01]  /*18070*/  S2R R0, SR_CgaCtaId ;  /* 0x0000000000007919 */ /* 0x000e220000008800 */
[----:B------:R-:W-:-:S04]  /*18080*/  MOV R2, 0x400 ;  /* 0x0000040000027802 */ /* 0x000fc80000000f00 */
[----:B0-----:R-:W-:-:S05]  /*18090*/  LEA R3, R0, R2, 0x18 ;  /* 0x0000000200037211 */ /* 0x001fca00078ec0ff */
        /* <DEDUP_REMOVED lines=20> */
.L_x_7029:
        /* <DEDUP_REMOVED lines=19> */
[----:B-1----:R-:W-:Y:S05]  /*18310*/  CALL.ABS.NOINC R2 ;  /* 0x0000000002007343 */ /* 0x002fea0003c00000 */
.L_x_7031:
        /* <DEDUP_REMOVED lines=16> */
.L_x_7030:
        /* <DEDUP_REMOVED lines=23> */
[----:B0-----:R-:W-:Y:S02]  /*18590*/  ISETP.NE.AND P0, PT, R4, 0x1, PT ;  /* 0x000000010400780c */ /* 0x001fe40003f05270 */
[----:B------:R-:W-:-:S11]  /*185a0*/  MOV R4, R18 ;  /* 0x0000001200047202 */ /* 0x000fd60000000f00 */
[----:B------:R-:W0:Y:S08]  /*185b0*/  @P0 LDC R5, c[0x0][0x42c] ;  /* 0x00010b00ff050b82 */ /* 0x000e300000000800 */
[----:B-1----:R-:W1:Y:S01]  /*185c0*/  @P0 LDC R2, c[0x0][0x430] ;  /* 0x00010c00ff020b82 */ /* 0x002e620000000800 */
[----:B0-----:R-:W-:-:S05]  /*185d0*/  @P0 IMAD.HI.U32 R3, R18, R5, RZ ;  /* 0x0000000512030227 */ /* 0x001fca00078e00ff */
[----:B-1----:R-:W-:Y:S02]  /*185e0*/  @P0 SHF.R.U32.HI R4, RZ, R2, R3 ;  /* 0x00000002ff040219 */ /* 0x002fe40000011603 */
[----:B------:R-:W-:-:S04]  /*185f0*/  ISETP.NE.U32.AND P0, PT, RZ, UR4, PT ;  /* 0x00000004ff007c0c */ /* 0x000fc8000bf05070 */
[----:B------:R-:W-:-:S04]  /*18600*/  ISETP.NE.AND.EX P0, PT, RZ, UR5, PT, P0 ;  /* 0x00000005ff007c0c */ /* 0x000fc8000bf05300 */
[----:B------:R-:W-:-:S09]  /*18610*/  SEL R5, R6, RZ, !P0 ;  /* 0x000000ff06057207 */ /* 0x000fd20004000000 */
.L_x_7032:
        /* <DEDUP_REMOVED lines=19> */
.L_x_7166:
[----:B------:R-:W-:Y:S01]  /*18750*/  UMOV UR4, 0xffffffff ;  /* 0xffffffff00047882 */ /* 0x000fe20000000000 */
[----:B------:R-:W-:Y:S02]  /*18760*/  SHF.R.S32.HI R8, RZ, 0x1f, R0 ;  /* 0x0000001fff087819 */ /* 0x000fe40000011400 */
[----:B------:R-:W-:Y:S05]  /*18770*/  BRA.DIV UR4, `(.L_x_7034) ;  /* 0x0000004e04387947 */ /* 0x000fea000b800000 */
[----:B------:R-:W-:-:S13]  /*18780*/  ELECT P6, URZ, PT ;  /* 0x00000000003f782f */ /* 0x000fda00038c0000 */
.L_x_7169:
        /* <DEDUP_REMOVED lines=22> */
.L_x_7036:
[----:B------:R-:W2:Y:S01]  /*188f0*/  LDL R9, [R1] ;  /* 0x0000000001097983 */ /* 0x000ea20000100800 */
[----:B------:R-:W-:-:S03]  /*18900*/  MOV R11, 0x400 ;  /* 0x00000400000b7802 */ /* 0x000fc60000000f00 */
[----:B------:R-:W3:Y:S01]  /*18910*/  LDL R10, [R1+0x8] ;  /* 0x00000800010a7983 */ /* 0x000ee20000100800 */
[----:B0-----:R-:W0:Y:S02]  /*18920*/  S2R R12, SR_CgaCtaId ;  /* 0x00000000000c7919 */ /* 0x001e240000008800 */
[----:B0-----:R-:W-:-:S04]  /*18930*/  LEA R11, R12, R11, 0x18 ;  /* 0x0000000b0c0b7211 */ /* 0x001fc800078ec0ff */
[----:B--2---:R-:W-:Y:S02]  /*18940*/  LEA R9, R9, R11, 0x3 ;  /* 0x0000000b09097211 */ /* 0x004fe400078e18ff */
[----:B---3--:R-:W-:-:S04]  /*18950*/  SHF.L.U32 R10, R10, 0x1f, RZ ;  /* 0x0000001f0a0a7819 */ /* 0x008fc800000006ff */
[----:B------:R-:W0:Y:S02]  /*18960*/  SYNCS.PHASECHK.TRANS64.TRYWAIT P0, [R9+URZ+0x38840], R10 ;  /* 0x0388400a090075a7 */ /* 0x000e24000800017f */
[----:B0-----:R-:W-:Y:S05]  /*18970*/  @!P0 BRA `(.L_x_7037) ;  /* 0x0000004800d88947 */ /* 0x001fea0003800000 */
.L_x_7170:
        /* <DEDUP_REMOVED lines=11> */
.L_x_7038:
        /* <DEDUP_REMOVED lines=14> */
[----:B0-----:R-:W-:-:S05]  /*18b10*/  LEA R12, R13, R12, 0x18 ;  /* 0x0000000c0d0c7211 */ /* 0x001fca00078ec0ff */
        /* <DEDUP_REMOVED lines=8> */
.L_x_7035:
        /* <DEDUP_REMOVED lines=82> */
.L_x_7040:
[----:B------:R-:W-:Y:S05]  /*190c0*/  BSYNC B0 ;  /* 0x0000000000007941 */ /* 0x000fea0003800000 */
.L_x_7039:
[----:B------:R-:W2:Y:S02]  /*190d0*/  LDL.LU R9, [R1+0x28] ;  /* 0x0000280001097983 */ /* 0x000ea40000300800 */
        /* <DEDUP_REMOVED lines=8> */
.L_x_7171:
        /* <DEDUP_REMOVED lines=13> */
.L_x_7172:
        /* <DEDUP_REMOVED lines=11> */
.L_x_7045:
        /* <DEDUP_REMOVED lines=58> */
.L_x_7043:
[----:B------:R-:W-:Y:S05]  /*19680*/  BSYNC B0 ;  /* 0x0000000000007941 */ /* 0x000fea0003800000 */
.L_x_7042:
        /* <DEDUP_REMOVED lines=43> */
.L_x_7052:
[----:B-1----:R-:W1:Y:S01]  /*19940*/  S2R R3, SR_CgaCtaId ;  /* 0x0000000000037919 */ /* 0x002e620000008800 */
[----:B------:R-:W-:-:S04]  /*19950*/  MOV R2, 0x400 ;  /* 0x0000040000027802 */ /* 0x000fc80000000f00 */
[----:B-1----:R-:W-:Y:S02]  /*19960*/  LEA R2, R3, R2, 0x18 ;  /* 0x0000000203027211 */ /* 0x002fe400078ec0ff */
[----:B------:R-:W-:Y:S02]  /*19970*/  SHF.L.U32 R3, R12, 0x1f, RZ ;  /* 0x0000001f0c037819 */ /* 0x000fe400000006ff */
[----:B------:R-:W-:-:S04]  /*19980*/  LEA R2, R13, R2, 0x3 ;  /* 0x000000020d027211 */ /* 0x000fc800078e18ff */
[----:B------:R-:W1:Y:S02]  /*19990*/  SYNCS.PHASECHK.TRANS64.TRYWAIT P0, [R2+URZ+0x38840], R3 ;  /* 0x03884003020075a7 */ /* 0x000e64000800017f */
[----:B-1----:R-:W-:Y:S05]  /*199a0*/  @!P0 BRA `(.L_x_7053) ;  /* 0x0000003c00148947 */ /* 0x002fea0003800000 */
.L_x_7173:
        /* <DEDUP_REMOVED lines=11> */
.L_x_7054:
[----:B--2---:R-:W2:Y:S01]  /*19a60*/  LDL R7, [R1] ;  /* 0x0000000001077983 */ /* 0x004ea20000100800 */
[----:B------:R-:W-:-:S03]  /*19a70*/  MOV R11, 0x400 ;  /* 0x00000400000b7802 */ /* 0x000fc60000000f00 */
[----:B------:R-:W3:Y:S01]  /*19a80*/  LDL R10, [R1+0x10] ;  /* 0x00001000010a7983 */ /* 0x000ee20000100800 */
        /* <DEDUP_REMOVED lines=20> */
.L_x_7174:
        /* <DEDUP_REMOVED lines=8> */
.L_x_7056:
[----:B01----:R-:W2:Y:S01]  /*19c50*/  LDL R3, [R1] ;  /* 0x0000000001037983 */ /* 0x003ea20000100800 */
        /* <DEDUP_REMOVED lines=54> */
.L_x_7051:
[----:B------:R-:W-:Y:S05]  /*19fc0*/  BSYNC B2 ;  /* 0x0000000000027941 */ /* 0x000fea0003800000 */
.L_x_7050:
[----:B------:R-:W2:Y:S02]  /*19fd0*/  LDL.LU R2, [R1+0x1c] ;  /* 0x00001c0001027983 */ /* 0x000ea40000300800 */
[----:B--2---:R-:W-:-:S07]  /*19fe0*/  IADD3 R5, R2, -0x3, RZ ;  /* 0xfffffffd02057810 */ /* 0x004fce0007ffe0ff */
.L_x_7049:
[----:B------:R-:W-:Y:S05]  /*19ff0*/  BSYNC B1 ;  /* 0x0000000000017941 */ /* 0x000fea0003800000 */
.L_x_7048:
[----:B------:R-:W-:-:S13]  /*1a000*/  ISETP.NE.AND P0, PT, R9, RZ, PT ;  /* 0x000000ff0900720c */ /* 0x000fda0003f05270 */
[----:B------:R-:W-:Y:S05]  /*1a010*/  @!P0 BRA `(.L_x_7047) ;  /* 0x0000001000388947 */ /* 0x000fea0003800000 */
.L_x_7071:
        /* <DEDUP_REMOVED lines=30> */
.L_x_7059:
[----:B------:R-:W2:Y:S01]  /*1a200*/  S2R R3, SR_CgaCtaId ;  /* 0x0000000000037919 */ /* 0x000ea20000008800 */
[----:B------:R-:W-:-:S04]  /*1a210*/  MOV R2, 0x400 ;  /* 0x0000040000027802 */ /* 0x000fc80000000f00 */
[----:B--2---:R-:W-:Y:S02]  /*1a220*/  LEA R2, R3, R2, 0x18 ;  /* 0x0000000203027211 */ /* 0x004fe400078ec0ff */
[----:B------:R-:W-:Y:S02]  /*1a230*/  SHF.L.U32 R3, R9, 0x1f, RZ ;  /* 0x0000001f09037819 */ /* 0x000fe400000006ff */
[----:B------:R-:W-:-:S04]  /*1a240*/  LEA R2, R10, R2, 0x3 ;  /* 0x000000020a027211 */ /* 0x000fc800078e18ff */
[----:B------:R-:W2:Y:S02]  /*1a250*/  SYNCS.PHASECHK.TRANS64.TRYWAIT P0, [R2+URZ+0x38840], R3 ;  /* 0x03884003020075a7 */ /* 0x000ea4000800017f */
[----:B--2---:R-:W-:Y:S05]  /*1a260*/  @!P0 BRA `(.L_x_7060) ;  /* 0x00000034000c8947 */ /* 0x004fea0003800000 */
.L_x_7175:
        /* <DEDUP_REMOVED lines=11> */
.L_x_7061:
[----:B0-----:R-:W3:Y:S01]  /*1a320*/  LDL R12, [R1+0x10] ;  /* 0x00001000010c7983 */ /* 0x001ee20000100800 */
[----:B-1----:R-:W-:Y:S01]  /*1a330*/  MOV R7, 0x400 ;  /* 0x0000040000077802 */ /* 0x002fe20000000f00 */
        /* <DEDUP_REMOVED lines=20> */
.L_x_7176:
        /* <DEDUP_REMOVED lines=8> */
.L_x_7063:
[----:B------:R-:W1:Y:S01]  /*1a500*/  S2R R11, SR_CgaCtaId ;  /* 0x00000000000b7919 */ /* 0x000e620000008800 */
[----:B0-2---:R-:W-:Y:S01]  /*1a510*/  MOV R3, 0x400 ;  /* 0x0000040000037802 */ /* 0x005fe20000000f00 */
        /* <DEDUP_REMOVED lines=52> */
.L_x_7058:
[----:B------:R-:W-:Y:S05]  /*1a860*/  BSYNC B1 ;  /* 0x0000000000017941 */ /* 0x000fea0003800000 */
.L_x_7057:
[----:B------:R-:W-:Y:S01]  /*1a870*/  IADD3 R10, R10, 0x1, RZ ;  /* 0x000000010a0a7810 */ /* 0x000fe20007ffe0ff */
[----:B------:R-:W-:Y:S03]  /*1a880*/  BSSY B1, `(.L_x_7064) ;  /* 0x0000084000017945 */ /* 0x000fe60003800000 */
        /* <DEDUP_REMOVED lines=11> */
[----:B------:R-:W1:Y:S02]  /*1a940*/  LDC R6, c[0x0][0x41c] ;  /* 0x00010700ff067b82 */ /* 0x000e640000000800 */
[----:B-1----:R-:W-:-:S13]  /*1a950*/  ISETP.NE.AND P0, PT, R6, 0x1, PT ;  /* 0x000000010600780c */ /* 0x002fda0003f05270 */
[----:B------:R-:W1:Y:S02]  /*1a960*/  @P0 LDC.64 R2, c[0x0][0x420] ;  /* 0x00010800ff020b82 */ /* 0x000e640000000a00 */
[----:B-1----:R-:W-:-:S04]  /*1a970*/  @P0 IMAD.HI.U32 R7, R9, R2, RZ ;  /* 0x0000000209070227 */ /* 0x002fc800078e00ff */
        /* <DEDUP_REMOVED lines=12> */
.L_x_7066:
[----:B------:R-:W2:Y:S01]  /*1aa40*/  S2R R3, SR_CgaCtaId ;  /* 0x0000000000037919 */ /* 0x000ea20000008800 */
[----:B------:R-:W-:-:S04]  /*1aa50*/  MOV R2, 0x400 ;  /* 0x0000040000027802 */ /* 0x000fc80000000f00 */
[----:B--2---:R-:W-:Y:S02]  /*1aa60*/  LEA R2, R3, R2, 0x18 ;  /* 0x0000000203027211 */ /* 0x004fe400078ec0ff */
[----:B------:R-:W-:-:S03]  /*1aa70*/  SHF.L.U32 R3, R11, 0x1f, RZ ;  /* 0x0000001f0b037819 */ /* 0x000fc600000006ff */
[----:B------:R-:W-:-:S04]  /*1aa80*/  IMAD R2, R12, 0x8, R2 ;  /* 0x000000080c027824 */ /* 0x000fc800078e0202 */
[----:B------:R-:W2:Y:S02]  /*1aa90*/  SYNCS.PHASECHK.TRANS64.TRYWAIT P0, [R2+URZ+0x38840], R3 ;  /* 0x03884003020075a7 */ /* 0x000ea4000800017f */
[----:B--2---:R-:W-:Y:S05]  /*1aaa0*/  @!P0 BRA `(.L_x_7067) ;  /* 0x0000002c00248947 */ /* 0x004fea0003800000 */
.L_x_7177:
[----:B-1----:R-:W1:Y:S02]  /*1aab0*/  S2R R7, SR_TID.X ;  /* 0x0000000000077919 */ /* 0x002e640000002100 */
        /* <DEDUP_REMOVED lines=10> */
.L_x_7068:
[----:B-1----:R-:W3:Y:S01]  /*1ab60*/  LDL R7, [R1] ;  /* 0x0000000001077983 */ /* 0x002ee20000100800 */
        /* <DEDUP_REMOVED lines=20> */
[----:B------:R-:W1:Y:S02]  /*1acb0*/  SYNCS.PHASECHK.TRANS64.TRYWAIT P1, [R2+URZ+0x38860], R3 ;  /* 0x03886003020075a7 */ /* 0x000e64000802017f */
[----:B01----:R-:W-:Y:S05]  /*1acc0*/  @!P1 BRA `(.L_x_7069) ;  /* 0x0000002800b09947 */ /* 0x003fea0003800000 */
.L_x_7178:
        /* <DEDUP_REMOVED lines=8> */
.L_x_7070:
        /* <DEDUP_REMOVED lines=55> */
.L_x_7065:
[----:B------:R-:W-:Y:S05]  /*1b0c0*/  BSYNC B1 ;  /* 0x0000000000017941 */ /* 0x000fea0003800000 */
.L_x_7064:
[C---:B------:R-:W-:Y:S01]  /*1b0d0*/  ISETP.GT.AND P0, PT, R5.reuse, 0x1, PT ;  /* 0x000000010500780c */ /* 0x040fe20003f04270 */
[----:B------:R-:W-:-:S12]  /*1b0e0*/  VIADD R5, R5, 0xfffffffe ;  /* 0xfffffffe05057836 */ /* 0x000fd80000000000 */
[----:B------:R-:W-:Y:S05]  /*1b0f0*/  @P0 BRA `(.L_x_7071) ;  /* 0xffffffec00c80947 */ /* 0x000fea000383ffff */
.L_x_7047:
[----:B------:R-:W-:Y:S05]  /*1b100*/  BSYNC B0 ;  /* 0x0000000000007941 */ /* 0x000fea0003800000 */
.L_x_7046:
        /* <DEDUP_REMOVED lines=11> */
[----:B-1----:R-:W2:Y:S01]  /*1b1c0*/  LDL R2, [R1+0x30] ;  /* 0x0000300001027983 */ /* 0x002ea20000100800 */
[----:B------:R-:W-:Y:S02]  /*1b1d0*/  VOTEU.ANY UR4, UPT, PT ;  /* 0x0000000000047886 */ /* 0x000fe400038e0100 */
[----:B------:R-:W1:Y:S01]  /*1b1e0*/  FLO.U32 R4, UR4 ;  /* 0x0000000400047d00 */ /* 0x000e6200080e0000 */
[----:B------:R-:W1:Y:S07]  /*1b1f0*/  S2R R7, SR_LANEID ;  /* 0x0000000000077919 */ /* 0x000e6e0000000000 */
[----:B0-----:R-:W0:Y:S01]  /*1b200*/  POPC R5, UR4 ;  /* 0x0000000400057d09 */ /* 0x001e220008000000 */
[----:B-1----:R-:W-:-:S02]  /*1b210*/  ISETP.EQ.U32.AND P0, PT, R4, R7, PT ;  /* 0x000000070400720c */ /* 0x002fc40003f02070 */
[----:B--2---:R-:W-:Y:S02]  /*1b220*/  R2UR UR5, R2 ;  /* 0x00000000020572ca */ /* 0x004fe400000e0000 */
[----:B------:R-:W0:Y:S09]  /*1b230*/  LDC.64 R2, c[0x0][0xd38] ;  /* 0x00034e00ff027b82 */ /* 0x000e320000000a00 */
[----:B0-----:R-:W2:Y:S01]  /*1b240*/  @P0 ATOMG.E.ADD.STRONG.GPU PT, R3, desc[UR54][R2.64], R5 ;  /* 0x00000005020309a8 */ /* 0x001ea200081ee1f6 */
[----:B------:R-:W0:Y:S02]  /*1b250*/  S2R R6, SR_LTMASK ;  /* 0x0000000000067919 */ /* 0x000e240000003900 */
[----:B0-----:R-:W-:-:S04]  /*1b260*/  LOP3.LUT R6, R6, UR4, RZ, 0xc0, !PT ;  /* 0x0000000406067c12 */ /* 0x001fc8000f8ec0ff */
[----:B------:R-:W0:Y:S01]  /*1b270*/  POPC R7, R6 ;  /* 0x0000000600077309 */ /* 0x000e220000000000 */
[----:B--2---:R-:W0:Y:S02]  /*1b280*/  SHFL.IDX PT, R4, R3, R4, 0x1f ;  /* 0x00001f0403047589 */ /* 0x004e2400000e0000 */
[----:B0-----:R-:W-:-:S07]  /*1b290*/  IADD3 R16, R4, UR5, R7 ;  /* 0x0000000504107c10 */ /* 0x001fce000fffe007 */
.L_x_7073:
[----:B------:R-:W-:Y:S05]  /*1b2a0*/  BSYNC B0 ;  /* 0x0000000000007941 */ /* 0x000fea0003800000 */
.L_x_7072:
[----:B-1----:R-:W2:Y:S02]  /*1b2b0*/  LDL.LU R2, [R1+0x8] ;  /* 0x0000080001027983 */ /* 0x002ea40000300800 */
[----:B--2---:R-:W-:-:S05]  /*1b2c0*/  LOP3.LUT R2, R2, R0, RZ, 0x3c, !PT ;  /* 0x0000000002027212 */ /* 0x004fca00078e3cff */
[----:B------:R1:W-:Y:S02]  /*1b2d0*/  STL [R1+0x8], R2 ;  /* 0x0000080201007387 */ /* 0x0003e40000100800 */
.L_x_7028:
[----:B------:R-:W-:Y:S05]  /*1b2e0*/  BSYNC B6 ;  /* 0x0000000000067941 */ /* 0x000fea0003800000 */
.L_x_7026:
[----:B------:R-:W-:-:S03]  /*1b2f0*/  UMOV UR4, 0xffffffff ;  /* 0xffffffff00047882 */ /* 0x000fc60000000000 */
[----:B------:R-:W-:Y:S05]  /*1b300*/  BRA.DIV UR4, `(.L_x_7074) ;  /* 0x0000002604347947 */ /* 0x000fea000b800000 */
[----:B------:R2:W3:Y:S04]  /*1b310*/  SHFL.IDX PT, R4, R16, RZ, 0x1f ;  /* 0x00001fff10047589 */ /* 0x0004e800000e0000 */
[----:B------:R-:W4:Y:S02]  /*1b320*/  SHFL.IDX PT, R16, R16, 0x1, 0x1f ;  /* 0x00201f0010107f89 */ /* 0x000f2400000e0000 */
.L_x_7182:
[----:B------:R-:W5:Y:S01]  /*1b330*/  S2R R0, SR_TID.X ;  /* 0x0000000000007919 */ /* 0x000f620000002100 */
[----:B------:R-:W-:Y:S01]  /*1b340*/  ULDC UR4, c[0x0][0xd14] ;  /* 0x0003450000047ab9 */ /* 0x000fe20000000800 */
[----:B------:R-:W-:Y:S01]  /*1b350*/  BSSY B0, `(.L_x_7075) ;  /* 0x000000b000007945 */ /* 0x000fe20003800000 */
[----:B------:R-:W-:Y:S01]  /*1b360*/  IMAD.MOV.U32 R17, RZ, RZ, RZ ;  /* 0x000000ffff117224 */ /* 0x000fe200078e00ff */
[----:B-----5:R-:W-:Y:S01]  /*1b370*/  LOP3.LUT R7, R0, 0x1f, RZ, 0xc0, !PT ;  /* 0x0000001f00077812 */ /* 0x020fe200078ec0ff */
[----:B------:R-:W-:-:S03]  /*1b380*/  IMAD.U32 R0, RZ, RZ, UR4 ;  /* 0x00000004ff007e24 */ /* 0x000fc6000f8e00ff */
[C---:B------:R-:W-:Y:S01]  /*1b390*/  ISETP.NE.AND P0, PT, R7.reuse, 0x1f, PT ;  /* 0x0000001f0700780c */ /* 0x040fe20003f05270 */
[----:B0-----:R-:W-:-:S05]  /*1b3a0*/  IMAD.IADD R5, R7, 0x1, R19 ;  /* 0x0000000107057824 */ /* 0x001fca00078e0213 */
[----:B------:R-:W-:-:S13]  /*1b3b0*/  ISETP.GE.OR P0, PT, R5, R0, !P0 ;  /* 0x000000000500720c */ /* 0x000fda0004706670 */
[----:B------:R-:W-:Y:S05]  /*1b3c0*/  @P0 BRA `(.L_x_7076) ;  /* 0x00000000000c0947 */ /* 0x000fea0003800000 */
[----:B-1----:R-:W0:Y:S02]  /*1b3d0*/  LDC.64 R2, c[0x0][0xd58] ;  /* 0x00035600ff027b82 */ /* 0x002e240000000a00 */
[----:B0-----:R-:W-:-:S05]  /*1b3e0*/  IMAD.WIDE R2, R5, 0x4, R2 ;  /* 0x0000000405027825 */ /* 0x001fca00078e0202 */
[----:B------:R0:W5:Y:S02]  /*1b3f0*/  LDG.E R17, desc[UR54][R2.64] ;  /* 0x0000003602117981 */ /* 0x000164000c1e1900 */
.L_x_7076:
[----:B------:R-:W-:Y:S05]  /*1b400*/  BSYNC B0 ;  /* 0x0000000000007941 */ /* 0x000fea0003800000 */
.L_x_7075:
        /* <DEDUP_REMOVED lines=21> */
[----:B-1----:R-:W-:-:S05]  /*1b560*/  IMAD.IADD R2, R6, 0x1, R7 ;  /* 0x0000000106027824 */ /* 0x002fca00078e0207 */
[----:B------:R0:W1:Y:S02]  /*1b570*/  SHFL.IDX PT, R14, R2, 0x1f, 0x1f ;  /* 0x03e01f00020e7f89 */ /* 0x00006400000e0000 */
.L_x_7190:
[----:B------:R-:W-:Y:S02]  /*1b580*/  ULDC UR4, c[0x0][0xd10] ;  /* 0x0003440000047ab9 */ /* 0x000fe40000000800 */
[----:B------:R-:W-:-:S04]  /*1b590*/  IMAD.U32 R5, RZ, RZ, UR4 ;  /* 0x00000004ff057e24 */ /* 0x000fc8000f8e00ff */
[----:B-1----:R-:W-:-:S04]  /*1b5a0*/  IMAD R3, R14, R5, RZ ;  /* 0x000000050e037224 */ /* 0x002fc800078e02ff */
[----:B--2-4-:R-:W-:-:S05]  /*1b5b0*/  IMAD.IADD R16, R16, 0x1, R3 ;  /* 0x0000000110107824 */ /* 0x014fca00078e0203 */
[----:B---3--:R-:W-:-:S13]  /*1b5c0*/  ISETP.GT.AND P0, PT, R16, R4, PT ;  /* 0x000000041000720c */ /* 0x008fda0003f04270 */
[----:B------:R-:W-:Y:S05]  /*1b5d0*/  @P0 BRA `(.L_x_7078) ;  /* 0x0000000000b40947 */ /* 0x000fea0003800000 */
[----:B------:R-:W1:Y:S02]  /*1b5e0*/  LDC R0, c[0x0][0xd14] ;  /* 0x00034500ff007b82 */ /* 0x000e640000000800 */
.L_x_7083:
        /* <DEDUP_REMOVED lines=14> */
.L_x_7081:
[----:B------:R-:W-:Y:S05]  /*1b6d0*/  BSYNC B0 ;  /* 0x0000000000007941 */ /* 0x000fea0003800000 */
.L_x_7080:
        /* <DEDUP_REMOVED lines=20> */
[----:B0-----:R-:W-:-:S04]  /*1b820*/  SEL R7, R14, RZ, P0 ;  /* 0x000000ff0e077207 */ /* 0x001fc80000000000 */
[----:B------:R-:W-:-:S05]  /*1b830*/  IADD3 R2, R6, R7, RZ ;  /* 0x0000000706027210 */ /* 0x000fca0007ffe0ff */
[----:B------:R0:W1:Y:S02]  /*1b840*/  SHFL.IDX PT, R14, R2, 0x1f, 0x1f ;  /* 0x03e01f00020e7f89 */ /* 0x00006400000e0000 */
.L_x_7198:
[----:B------:R-:W-:Y:S02]  /*1b850*/  ULDC UR4, c[0x0][0xd10] ;  /* 0x0003440000047ab9 */ /* 0x000fe40000000800 */
[----:B------:R-:W-:-:S04]  /*1b860*/  IMAD.U32 R5, RZ, RZ, UR4 ;  /* 0x00000004ff057e24 */ /* 0x000fc8000f8e00ff */
[----:B-1----:R-:W-:-:S04]  /*1b870*/  IMAD R3, R14, R5, RZ ;  /* 0x000000050e037224 */ /* 0x002fc800078e02ff */
[----:B------:R-:W-:-:S05]  /*1b880*/  IMAD.IADD R16, R3, 0x1, R16 ;  /* 0x0000000103107824 */ /* 0x000fca00078e0210 */
[----:B------:R-:W-:-:S13]  /*1b890*/  ISETP.GT.AND P0, PT, R16, R4, PT ;  /* 0x000000041000720c */ /* 0x000fda0003f04270 */
[----:B------:R-:W-:Y:S05]  /*1b8a0*/  @!P0 BRA `(.L_x_7083) ;  /* 0xfffffffc00508947 */ /* 0x000fea000383ffff */
.L_x_7078:
        /* <DEDUP_REMOVED lines=8> */
.L_x_7202:
[----:B------:R-:W-:Y:S01]  /*1b930*/  ISETP.NE.AND P0, PT, R3, RZ, PT ;  /* 0x000000ff0300720c */ /* 0x000fe20003f05270 */
[----:B------:R-:W-:-:S12]  /*1b940*/  IMAD.MOV.U32 R7, RZ, RZ, RZ ;  /* 0x000000ffff077224 */ /* 0x000fd800078e00ff */
[----:B------:R-:W-:Y:S05]  /*1b950*/  @!P0 BRA `(.L_x_7085) ;  /* 0x0000000000108947 */ /* 0x000fea0003800000 */
[----:B------:R-:W-:Y:S01]  /*1b960*/  UMOV UR4, 0xffffffff ;  /* 0xffffffff00047882 */ /* 0x000fe20000000000 */
[----:B------:R-:W-:Y:S02]  /*1b970*/  VIADD R12, R6, 0xffffffff ;  /* 0xffffffff060c7836 */ /* 0x000fe40000000000 */
[----:B------:R-:W-:Y:S05]  /*1b980*/  BRA.DIV UR4, `(.L_x_7086) ;  /* 0x0000002604c87947 */ /* 0x000fea000b800000 */
[----:B------:R3:W4:Y:S02]  /*1b990*/  SHFL.IDX PT, R7, R2, R12, 0x1f ;  /* 0x00001f0c02077589 */ /* 0x00072400000e0000 */
.L_x_7085:
[----:B0--3--:R-:W0:Y:S01]  /*1b9a0*/  LDC.64 R2, c[0x0][0xd68] ;  /* 0x00035a00ff027b82 */ /* 0x009e220000000a00 */
[----:B------:R-:W-:-:S05]  /*1b9b0*/  IADD3 R19, R6, R19, RZ ;  /* 0x0000001306137210 */ /* 0x000fca0007ffe0ff */
[----:B0-----:R-:W-:-:S05]  /*1b9c0*/  IMAD.WIDE R2, R19, 0x4, R2 ;  /* 0x0000000413027825 */ /* 0x001fca00078e0202 */
[----:B------:R-:W1:Y:S01]  /*1b9d0*/  LDG.E R9, desc[UR54][R2.64] ;  /* 0x0000003602097981 */ /* 0x000e62000c1e1900 */
[----:B----4-:R-:W-:Y:S02]  /*1b9e0*/  IMAD R16, R7, R5, R16 ;  /* 0x0000000507107224 */ /* 0x010fe400078e0210 */
[----:B-12---:R-:W-:-:S05]  /*1b9f0*/  IMAD R6, R17, R9, RZ ;  /* 0x0000000911067224 */ /* 0x006fca00078e02ff */
        /* <DEDUP_REMOVED lines=49> */
[C---:B------:R-:W-:Y:S01]  /*1bd10*/  LOP3.LUT R2, R4.reuse, R9, RZ, 0x3c, !PT ;  /* 0x0000000904027212 */ /* 0x040fe200078e3cff */
[----:B------:R-:W-:-:S10]  /*1bd20*/  IMAD.IADD R4, R4, 0x1, R7 ;  /* 0x0000000104047824 */ /* 0x000fd400078e0207 */
        /* <DEDUP_REMOVED lines=10> */
.L_x_7079:
[----:B------:R-:W-:Y:S01]  /*1bdd0*/  UMOV UR4, URZ ;  /* 0x0000003f00047c82 */ /* 0x000fe20008000000 */
[----:B------:R-:W-:Y:S01]  /*1bde0*/  UMOV UR5, URZ ;  /* 0x0000003f00057c82 */ /* 0x000fe20008000000 */
[----:B------:R-:W-:Y:S01]  /*1bdf0*/  ULDC UR6, c[0x0][0xd14] ;  /* 0x0003450000067ab9 */ /* 0x000fe20000000800 */
[----:B------:R-:W-:Y:S01]  /*1be00*/  MOV R16, R4 ;  /* 0x0000000400107202 */ /* 0x000fe20000000f00 */
[----:B------:R-:W-:Y:S02]  /*1be10*/  IMAD.U32 R17, RZ, RZ, UR4 ;  /* 0x00000004ff117e24 */ /* 0x000fe4000f8e00ff */
[----:B------:R-:W-:Y:S02]  /*1be20*/  IMAD.U32 R18, RZ, RZ, UR5 ;  /* 0x00000005ff127e24 */ /* 0x000fe4000f8e00ff */
[----:B------:R-:W-:-:S07]  /*1be30*/  IMAD.U32 R19, RZ, RZ, UR6 ;  /* 0x00000006ff137e24 */ /* 0x000fce000f8e00ff */
.L_x_7087:
        /* <DEDUP_REMOVED lines=12> */
.L_x_7004:
[----:B-1----:R-:W2:Y:S01]  /*1bf00*/  LDL.LU R0, [R1+0x28] ;  /* 0x0000280001007983 */ /* 0x002ea20000300800 */
[----:B------:R-:W1:Y:S01]  /*1bf10*/  S2R R5, SR_CgaCtaId ;  /* 0x0000000000057919 */ /* 0x000e620000008800 */
[----:B--2---:R-:W-:-:S05]  /*1bf20*/  VIADD R0, R0, 0x1 ;  /* 0x0000000100007836 */ /* 0x004fca0000000000 */
[----:B---3--:R-:W-:-:S04]  /*1bf30*/  LEA.HI R2, R0, R0, RZ, 0x1 ;  /* 0x0000000000027211 */ /* 0x008fc800078f08ff */
[----:B------:R-:W-:-:S05]  /*1bf40*/  LOP3.LUT R3, R2, 0xfffffffe, RZ, 0xc0, !PT ;  /* 0xfffffffe02037812 */ /* 0x000fca00078ec0ff */
[----:B------:R-:W-:Y:S01]  /*1bf50*/  IMAD.IADD R3, R0, 0x1, -R3 ;  /* 0x0000000100037824 */ /* 0x000fe200078e0a03 */
[----:B------:R-:W-:-:S04]  /*1bf60*/  MOV R0, 0x400 ;  /* 0x0000040000007802 */ /* 0x000fc80000000f00 */
[----:B-1----:R-:W-:Y:S02]  /*1bf70*/  LEA R0, R5, R0, 0x18 ;  /* 0x0000000005007211 */ /* 0x002fe400078ec0ff */
[----:B------:R-:W-:-:S04]  /*1bf80*/  SHF.L.U32 R3, R3, 0x1f, RZ ;  /* 0x0000001f03037819 */ /* 0x000fc800000006ff */
[----:B------:R-:W1:Y:S02]  /*1bf90*/  SYNCS.PHASECHK.TRANS64.TRYWAIT P0, [R0+URZ+0x38820], R3 ;  /* 0x03882003000075a7 */ /* 0x000e64000800017f */
[----:B-1----:R-:W-:Y:S05]  /*1bfa0*/  @!P0 BRA `(.L_x_7089) ;  /* 0x0000002000688947 */ /* 0x002fea0003800000 */
.L_x_7205:
[----:B------:R-:W-:-:S03]  /*1bfb0*/  UMOV UR4, 0xffffffff ;  /* 0xffffffff00047882 */ /* 0x000fc60000000000 */
[----:B------:R-:W-:Y:S05]  /*1bfc0*/  BRA.DIV UR4, `(.L_x_7090) ;  /* 0x0000002204747947 */ /* 0x000fea000b800000 */
[----:B------:R-:W2:Y:S02]  /*1bfd0*/  S2R R2, SR_TID.X ;  /* 0x0000000000027919 */ /* 0x000ea40000002100 */
[----:B--2---:R-:W-:-:S04]  /*1bfe0*/  SHF.R.U32.HI R2, RZ, 0x5, R2 ;  /* 0x00000005ff027819 */ /* 0x004fc80000011602 */
[----:B------:R-:W-:-:S05]  /*1bff0*/  LOP3.LUT R2, R2, 0x3, RZ, 0xc0, !PT ;  /* 0x0000000302027812 */ /* 0x000fca00078ec0ff */
[----:B------:R2:W3:Y:S02]  /*1c000*/  SHFL.IDX PT, R14, R2, RZ, 0x1f ;  /* 0x00001fff020e7589 */ /* 0x0004e400000e0000 */
.L_x_7208:
[----:B---3--:R-:W-:-:S13]  /*1c010*/  ISETP.NE.AND P0, PT, R14, RZ, PT ;  /* 0x000000ff0e00720c */ /* 0x008fda0003f05270 */
[----:B------:R-:W-:Y:S05]  /*1c020*/  @P0 BRA `(.L_x_6855) ;  /* 0x0000000000940947 */ /* 0x000fea0003800000 */
[----:B------:R-:W-:-:S03]  /*1c030*/  UMOV UR4, 0xffffffff ;  /* 0xffffffff00047882 */ /* 0x000fc60000000000 */
[----:B------:R-:W-:Y:S05]  /*1c040*/  BRA.DIV UR4, `(.L_x_7091) ;  /* 0x0000002204887947 */ /* 0x000fea000b800000 */
[----:B------:R-:W-:-:S13]  /*1c050*/  ELECT P6, URZ, PT ;  /* 0x00000000003f782f */ /* 0x000fda00038c0000 */
.L_x_7211:
[----:B------:R-:W-:Y:S05]  /*1c060*/  @!P6 BRA `(.L_x_6855) ;  /* 0x000000000084e947 */ /* 0x000fea0003800000 */
[----:B--2---:R-:W2:Y:S02]  /*1c070*/  LDL.LU R2, [R1+0x34] ;  /* 0x0000340001027983 */ /* 0x004ea40000300800 */
[----:B--2---:R-:W-:-:S04]  /*1c080*/  LOP3.LUT R2, R2, 0x2, RZ, 0xfc, !PT ;  /* 0x0000000202027812 */ /* 0x004fc800078efcff */
[----:B------:R-:W-:-:S13]  /*1c090*/  ISETP.NE.AND P2, PT, R2, 0x3, PT ;  /* 0x000000030200780c */ /* 0x000fda0003f45270 */
[----:B------:R-:W-:Y:S05]  /*1c0a0*/  @!P2 BRA `(.L_x_7092) ;  /* 0x000000000004a947 */ /* 0x000fea0003800000 */
[----:B------:R-:W-:Y:S01]  /*1c0b0*/  BPT.TRAP 0x1 ;  /* 0x000000040000795c */ /* 0x000fe20000300000 */
.L_x_7092:
        /* <DEDUP_REMOVED lines=14> */
.L_x_7212:
[----:B------:R-:W2:Y:S02]  /*1c1a0*/  SYNCS.PHASECHK.TRANS64.TRYWAIT P0, [R7+URZ], R2 ;  /* 0x00000002070075a7 */ /* 0x000ea4000800017f */
[----:B--2---:R-:W-:Y:S05]  /*1c1b0*/  @!P0 BRA `(.L_x_7094) ;  /* 0x0000002000608947 */ /* 0x004fea0003800000 */
.L_x_7213:
[----:B------:R-:W-:Y:S05]  /*1c1c0*/  @!P2 BRA `(.L_x_7095) ;  /* 0x000000000004a947 */ /* 0x000fea0003800000 */
[----:B------:R-:W-:Y:S01]  /*1c1d0*/  BPT.TRAP 0x1 ;  /* 0x000000040000795c */ /* 0x000fe20000300000 */
.L_x_7095:
[----:B------:R-:W3:Y:S01]  /*1c1e0*/  LDL.LU R4, [R1] ;  /* 0x0000000001047983 */ /* 0x000ee20000300800 */
[----:B------:R-:W-:-:S04]  /*1c1f0*/  VIADD R0, R0, 0x38860 ;  /* 0x0003886000007836 */ /* 0x000fc80000000000 */
[----:B---3--:R-:W-:-:S04]  /*1c200*/  IMAD R4, R4, 0x8, R0 ;  /* 0x0000000804047824 */ /* 0x008fc800078e0200 */
[----:B------:R-:W3:Y:S02]  /*1c210*/  SYNCS.PHASECHK.TRANS64.TRYWAIT P0, [R4+URZ], R5 ;  /* 0x00000005040075a7 */ /* 0x000ee4000800017f */
[----:B---3--:R-:W-:Y:S05]  /*1c220*/  @!P0 BRA `(.L_x_7096) ;  /* 0x0000002000588947 */ /* 0x008fea0003800000 */
.L_x_7214:
[----:B------:R-:W-:-:S07]  /*1c230*/  LEA R3, R3, R0, 0x3 ;  /* 0x0000000003037211 */ /* 0x000fce00078e18ff */
.L_x_7097:
[----:B----4-:R4:W0:Y:S02]  /*1c240*/  SYNCS.PHASECHK.TRANS64.TRYWAIT P0, [R3+URZ], R2 ;  /* 0x00000002030075a7 */ /* 0x010824000800017f */
[----:B0-----:R-:W-:Y:S05]  /*1c250*/  @!P0 NANOSLEEP.SYNCS 0x989680 ;  /* 0x009896800000895d */ /* 0x001fea0003900000 */
[----:B------:R-:W0:Y:S02]  /*1c260*/  @!P0 SYNCS.PHASECHK.TRANS64 P0, [R3+URZ], R2 ;  /* 0x00000002030085a7 */ /* 0x000e24000800007f */
[----:B0-----:R-:W-:Y:S05]  /*1c270*/  @!P0 BRA `(.L_x_7097) ;  /* 0xfffffffc00f08947 */ /* 0x001fea000383ffff */
.L_x_6855:
[----:B------:R-:W-:Y:S05]  /*1c280*/  BSYNC B8 ;  /* 0x0000000000087941 */ /* 0x000fea0003800000 */
.L_x_6852:
[----:B------:R-:W-:Y:S05]  /*1c290*/  EXIT ;  /* 0x000000000000794d */ /* 0x000fea0003800000 */
.L_x_6871:
[----:B0-----:R0:W1:Y:S02]  /*1c2a0*/  SYNCS.PHASECHK.TRANS64.TRYWAIT P5, [R70+URZ+0x38890], R57 ;  /* 0x03889039460075a7 */ /* 0x00106400080a017f */
[----:B-1----:R-:W-:Y:S05]  /*1c2b0*/  @!P5 NANOSLEEP.SYNCS 0x989680 ;  /* 0x009896800000d95d */ /* 0x002fea0003900000 */
[----:B------:R-:W1:Y:S02]  /*1c2c0*/  @!P5 SYNCS.PHASECHK.TRANS64 P5, [R70+URZ+0x38890], R57 ;  /* 0x038890394600d5a7 */ /* 0x000e6400080a007f */
[----:B-1----:R-:W-:Y:S05]  /*1c2d0*/  @!P5 BRA `(.L_x_6871) ;  /* 0xfffffffc00f0d947 */ /* 0x002fea000383ffff */
[----:B------:R-:W-:Y:S05]  /*1c2e0*/  BRA `(.L_x_7098) ;  /* 0xfffffe6000ec7947 */ /* 0x000fea000383ffff */
.L_x_6881:
[----:B0-----:R0:W1:Y:S02]  /*1c2f0*/  SYNCS.PHASECHK.TRANS64.TRYWAIT P5, [R70+URZ+0x38890], R57 ;  /* 0x03889039460075a7 */ /* 0x00106400080a017f */
[----:B-1----:R-:W-:Y:S05]  /*1c300*/  @!P5 NANOSLEEP.SYNCS 0x989680 ;  /* 0x009896800000d95d */ /* 0x002fea0003900000 */
[----:B------:R-:W1:Y:S02]  /*1c310*/  @!P5 SYNCS.PHASECHK.TRANS64 P5, [R70+URZ+0x38890], R57 ;  /* 0x038890394600d5a7 */ /* 0x000e6400080a007f */
[----:B-1----:R-:W-:Y:S05]  /*1c320*/  @!P5 BRA `(.L_x_6881) ;  /* 0xfffffffc00f0d947 */ /* 0x002fea000383ffff */
[----:B------:R-:W-:Y:S05]  /*1c330*/  BRA `(.L_x_7099) ;  /* 0xfffffe6c00447947 */ /* 0x000fea000383ffff */
.L_x_6886:
[----:B0-----:R0:W1:Y:S02]  /*1c340*/  SYNCS.PHASECHK.TRANS64.TRYWAIT P5, [R70+URZ+0x38890], R57 ;  /* 0x03889039460075a7 */ /* 0x00106400080a017f */
[----:B-1----:R-:W-:Y:S05]  /*1c350*/  @!P5 NANOSLEEP.SYNCS 0x989680 ;  /* 0x009896800000d95d */ /* 0x002fea0003900000 */
[----:B------:R-:W1:Y:S02]  /*1c360*/  @!P5 SYNCS.PHASECHK.TRANS64 P5, [R70+URZ+0x38890], R57 ;  /* 0x038890394600d5a7 */ /* 0x000e6400080a007f */
[----:B-1----:R-:W-:Y:S05]  /*1c370*/  @!P5 BRA `(.L_x_6886) ;  /* 0xfffffffc00f0d947 */ /* 0x002fea000383ffff */
[----:B------:R-:W-:Y:S05]  /*1c380*/  BRA `(.L_x_7100) ;  /* 0xfffffe7400547947 */ /* 0x000fea000383ffff */
.L_x_6890:
[----:B----4-:R4:W0:Y:S02]  /*1c390*/  SYNCS.PHASECHK.TRANS64.TRYWAIT P0, [R70+URZ+0x388b0], R57 ;  /* 0x0388b039460075a7 */ /* 0x010824000800017f */
[----:B0-----:R-:W-:Y:S05]  /*1c3a0*/  @!P0 NANOSLEEP.SYNCS 0x989680 ;  /* 0x009896800000895d */ /* 0x001fea0003900000 */
[----:B------:R-:W0:Y:S02]  /*1c3b0*/  @!P0 SYNCS.PHASECHK.TRANS64 P0, [R70+URZ+0x388b0], R57 ;  /* 0x0388b039460085a7 */ /* 0x000e24000800007f */
[----:B0-----:R-:W-:Y:S05]  /*1c3c0*/  @!P0 BRA `(.L_x_6890) ;  /* 0xfffffffc00f08947 */ /* 0x001fea000383ffff */
[----:B------:R-:W-:Y:S05]  /*1c3d0*/  BRA `(.L_x_7101) ;  /* 0xfffffe7400cc7947 */ /* 0x000fea000383ffff */
.L_x_6917:
        /* <DEDUP_REMOVED lines=8> */
.L_x_7103:
[----:B------:R-:W-:Y:S05]  /*1c460*/  BSYNC B1 ;  /* 0x0000000000017941 */ /* 0x000fea0003800000 */
.L_x_7102:
[----:B------:R-:W-:Y:S05]  /*1c470*/  BRA `(.L_x_7104) ;  /* 0xfffffea800347947 */ /* 0x000fea000383ffff */
.L_x_6918:
        /* <DEDUP_REMOVED lines=8> */
.L_x_7106:
[----:B------:R-:W-:Y:S05]  /*1c500*/  BSYNC B1 ;  /* 0x0000000000017941 */ /* 0x000fea0003800000 */
.L_x_7105:
[----:B------:R-:W-:Y:S05]  /*1c510*/  BRA `(.L_x_7107) ;  /* 0xfffffea800147947 */ /* 0x000fea000383ffff */
.L_x_6919:
        /* <DEDUP_REMOVED lines=8> */
.L_x_7109:
[----:B------:R-:W-:Y:S05]  /*1c5a0*/  BSYNC B1 ;  /* 0x0000000000017941 */ /* 0x000fea0003800000 */
.L_x_7108:
[----:B------:R-:W-:Y:S05]  /*1c5b0*/  BRA `(.L_x_7110) ;  /* 0xfffffea400f47947 */ /* 0x000fea000383ffff */
.L_x_6920:
        /* <DEDUP_REMOVED lines=8> */
.L_x_7112:
[----:B------:R-:W-:Y:S05]  /*1c640*/  BSYNC B1 ;  /* 0x0000000000017941 */ /* 0x000fea0003800000 */
.L_x_7111:
[----:B------:R-:W-:Y:S05]  /*1c650*/  BRA `(.L_x_7113) ;  /* 0xfffffea400d47947 */ /* 0x000fea000383ffff */
.L_x_6921:
        /* <DEDUP_REMOVED lines=8> */
.L_x_7115:
[----:B------:R-:W-:Y:S05]  /*1c6e0*/  BSYNC B1 ;  /* 0x0000000000017941 */ /* 0x000fea0003800000 */
.L_x_7114:
[----:B------:R-:W-:Y:S05]  /*1c6f0*/  BRA `(.L_x_7116) ;  /* 0xfffffea400b47947 */ /* 0x000fea000383ffff */
.L_x_6922:
        /* <DEDUP_REMOVED lines=8> */
.L_x_7118:
[----:B------:R-:W-:Y:S05]  /*1c780*/  BSYNC B1 ;  /* 0x0000000000017941 */ /* 0x000fea0003800000 */
.L_x_7117:
[----:B------:R-:W-:Y:S05]  /*1c790*/  BRA `(.L_x_7119) ;  /* 0xfffffea400947947 */ /* 0x000fea000383ffff */
.L_x_6923:
        /* <DEDUP_REMOVED lines=8> */
.L_x_7121:
[----:B------:R-:W-:Y:S05]  /*1c820*/  BSYNC B1 ;  /* 0x0000000000017941 */ /* 0x000fea0003800000 */
.L_x_7120:
[----:B------:R-:W-:Y:S05]  /*1c830*/  BRA `(.L_x_7122) ;  /* 0xfffffea400747947 */ /* 0x000fea000383ffff */
.L_x_6924:
        /* <DEDUP_REMOVED lines=8> */
.L_x_7124:
[----:B------:R-:W-:Y:S05]  /*1c8c0*/  BSYNC B1 ;  /* 0x0000000000017941 */ /* 0x000fea0003800000 */
.L_x_7123:
[----:B------:R-:W-:Y:S05]  /*1c8d0*/  BRA `(.L_x_7125) ;  /* 0xfffffea400547947 */ /* 0x000fea000383ffff */
.L_x_6926:
[----:B0-----:R0:W1:Y:S02]  /*1c8e0*/  SYNCS.PHASECHK.TRANS64.TRYWAIT P2, [R2+URZ+0x38800], R7 ;  /* 0x03880007020075a7 */ /* 0x001064000804017f */
[----:B-1----:R-:W-:Y:S05]  /*1c8f0*/  @!P2 NANOSLEEP.SYNCS 0x989680 ;  /* 0x009896800000a95d */ /* 0x002fea0003900000 */
[----:B------:R-:W1:Y:S02]  /*1c900*/  @!P2 SYNCS.PHASECHK.TRANS64 P2, [R2+URZ+0x38800], R7 ;  /* 0x038800070200a5a7 */ /* 0x000e64000804007f */
[----:B-1----:R-:W-:Y:S05]  /*1c910*/  @!P2 BRA `(.L_x_6926) ;  /* 0xfffffffc00f0a947 */ /* 0x002fea000383ffff */
[----:B------:R-:W-:Y:S05]  /*1c920*/  BRA `(.L_x_7126) ;  /* 0xfffffea400cc7947 */ /* 0x000fea000383ffff */
.L_x_6934:
        /* <DEDUP_REMOVED lines=8> */
.L_x_7128:
[----:B------:R-:W-:Y:S05]  /*1c9b0*/  BSYNC B1 ;  /* 0x0000000000017941 */ /* 0x000fea0003800000 */
.L_x_7127:
[----:B------:R-:W-:Y:S05]  /*1c9c0*/  BRA `(.L_x_7129) ;  /* 0xfffffeb400a07947 */ /* 0x000fea000383ffff */
.L_x_6935:
        /* <DEDUP_REMOVED lines=8> */
.L_x_7131:
[----:B------:R-:W-:Y:S05]  /*1ca50*/  BSYNC B1 ;  /* 0x0000000000017941 */ /* 0x000fea0003800000 */
.L_x_7130:
[----:B------:R-:W-:Y:S05]  /*1ca60*/  BRA `(.L_x_7132) ;  /* 0xfffffeb400807947 */ /* 0x000fea000383ffff */
.L_x_6936:
        /* <DEDUP_REMOVED lines=8> */
.L_x_7134:
[----:B------:R-:W-:Y:S05]  /*1caf0*/  BSYNC B1 ;  /* 0x0000000000017941 */ /* 0x000fea0003800000 */
.L_x_7133:
[----:B------:R-:W-:Y:S05]  /*1cb00*/  BRA `(.L_x_7135) ;  /* 0xfffffeb400607947 */ /* 0x000fea000383ffff */
.L_x_6937:
        /* <DEDUP_REMOVED lines=8> */
.L_x_7137:
[----:B------:R-:W-:Y:S05]  /*1cb90*/  BSYNC B1 ;  /* 0x0000000000017941 */ /* 0x000fea0003800000 */
.L_x_7136:
[----:B------:R-:W-:Y:S05]  /*1cba0*/  BRA `(.L_x_7138) ;  /* 0xfffffeb400407947 */ /* 0x000fea000383ffff */
.L_x_6938:
        /* <DEDUP_REMOVED lines=8> */
.L_x_7140:
[----:B------:R-:W-:Y:S05]  /*1cc30*/  BSYNC B1 ;  /* 0x0000000000017941 */ /* 0x000fea0003800000 */
.L_x_7139:
[----:B------:R-:W-:Y:S05]  /*1cc40*/  BRA `(.L_x_7141) ;  /* 0xfffffeb400207947 */ /* 0x000fea000383ffff */
.L_x_6939:
        /* <DEDUP_REMOVED lines=8> */
.L_x_7143:
[----:B------:R-:W-:Y:S05]  /*1ccd0*/  BSYNC B1 ;  /* 0x0000000000017941 */ /* 0x000fea0003800000 */
.L_x_7142:
[----:B------:R-:W-:Y:S05]  /*1cce0*/  BRA `(.L_x_7144) ;  /* 0xfffffeb400047947 */ /* 0x000fea000383ffff */
.L_x_6940:
        /* <DEDUP_REMOVED lines=8> */
.L_x_7146:
[----:B------:R-:W-:Y:S05]  /*1cd70*/  BSYNC B1 ;  /* 0x0000000000017941 */ /* 0x000fea0003800000 */
.L_x_7145:
[----:B------:R-:W-:Y:S05]  /*1cd80*/  BRA `(.L_x_7147) ;  /* 0xfffffeb000e87947 */ /* 0x000fea000383ffff */
.L_x_6941:
        /* <DEDUP_REMOVED lines=8> */
.L_x_7149:
[----:B------:R-:W-:Y:S05]  /*1ce10*/  BSYNC B1 ;  /* 0x0000000000017941 */ /* 0x000fea0003800000 */
.L_x_7148:
[----:B------:R-:W-:Y:S05]  /*1ce20*/  BRA `(.L_x_7150) ;  /* 0xfffffeb000cc7947 */ /* 0x000fea000383ffff */
.L_x_6943:
[----:B0-----:R0:W1:Y:S02]  /*1ce30*/  SYNCS.PHASECHK.TRANS64.TRYWAIT P2, [R2+URZ+0x38800], R3 ;  /* 0x03880003020075a7 */ /* 0x001064000804017f */
[----:B-1----:R-:W-:Y:S05]  /*1ce40*/  @!P2 NANOSLEEP.SYNCS 0x989680 ;  /* 0x009896800000a95d */ /* 0x002fea0003900000 */
[----:B------:R-:W1:Y:S02]  /*1ce50*/  @!P2 SYNCS.PHASECHK.TRANS64 P2, [R2+URZ+0x38800], R3 ;  /* 0x038800030200a5a7 */ /* 0x000e64000804007f */
[----:B-1----:R-:W-:Y:S05]  /*1ce60*/  @!P2 BRA `(.L_x_6943) ;  /* 0xfffffffc00f0a947 */ /* 0x002fea000383ffff */
[----:B------:R-:W-:Y:S05]  /*1ce70*/  BRA `(.L_x_7151) ;  /* 0xfffffeb400287947 */ /* 0x000fea000383ffff */
.L_x_6949:
[----:B0-----:R0:W1:Y:S02]  /*1ce80*/  SYNCS.PHASECHK.TRANS64.TRYWAIT P1, [R21+URZ+0x38830], R14 ;  /* 0x0388300e150075a7 */ /* 0x001064000802017f */
[----:B-1----:R-:W-:Y:S05]  /*1ce90*/  @!P1 NANOSLEEP.SYNCS 0x989680 ;  /* 0x009896800000995d */ /* 0x002fea0003900000 */
[----:B------:R-:W1:Y:S02]  /*1cea0*/  @!P1 SYNCS.PHASECHK.TRANS64 P1, [R21+URZ+0x38830], R14 ;  /* 0x0388300e150095a7 */ /* 0x000e64000802007f */
[----:B-1----:R-:W-:Y:S05]  /*1ceb0*/  @!P1 BRA `(.L_x_6949) ;  /* 0xfffffffc00f09947 */ /* 0x002fea000383ffff */
[----:B------:R-:W-:Y:S05]  /*1cec0*/  BRA `(.L_x_6948) ;  /* 0xfffffec000787947 */ /* 0x000fea000383ffff */
.L_x_6951:
[----:B-1----:R1:W2:Y:S02]  /*1ced0*/  SYNCS.PHASECHK.TRANS64.TRYWAIT P1, [R2+URZ+0x38810], R57 ;  /* 0x03881039020075a7 */ /* 0x0022a4000802017f */
[----:B--2---:R-:W-:Y:S05]  /*1cee0*/  @!P1 NANOSLEEP.SYNCS 0x989680 ;  /* 0x009896800000995d */ /* 0x004fea0003900000 */
[----:B------:R-:W2:Y:S02]  /*1cef0*/  @!P1 SYNCS.PHASECHK.TRANS64 P1, [R2+URZ+0x38810], R57 ;  /* 0x03881039020095a7 */ /* 0x000ea4000802007f */
[----:B--2---:R-:W-:Y:S05]  /*1cf00*/  @!P1 BRA `(.L_x_6951) ;  /* 0xfffffffc00f09947 */ /* 0x004fea000383ffff */
[----:B------:R-:W-:Y:S05]  /*1cf10*/  BRA `(.L_x_7152) ;  /* 0xfffffec400287947 */ /* 0x000fea000383ffff */
.L_x_6956:
[----:B---3--:R3:W4:Y:S02]  /*1cf20*/  SYNCS.PHASECHK.TRANS64.TRYWAIT P1, [R21+URZ+0x38850], R14 ;  /* 0x0388500e150075a7 */ /* 0x008724000802017f */
[----:B----4-:R-:W-:Y:S05]  /*1cf30*/  @!P1 NANOSLEEP.SYNCS 0x989680 ;  /* 0x009896800000995d */ /* 0x010fea0003900000 */
[----:B------:R-:W4:Y:S02]  /*1cf40*/  @!P1 SYNCS.PHASECHK.TRANS64 P1, [R21+URZ+0x38850], R14 ;  /* 0x0388500e150095a7 */ /* 0x000f24000802007f */
[----:B----4-:R-:W-:Y:S05]  /*1cf50*/  @!P1 BRA `(.L_x_6956) ;  /* 0xfffffffc00f09947 */ /* 0x010fea000383ffff */
[----:B------:R-:W-:Y:S05]  /*1cf60*/  BRA `(.L_x_6955) ;  /* 0xfffffec400587947 */ /* 0x000fea000383ffff */
.L_x_6964:
[----:B-1----:R1:W2:Y:S02]  /*1cf70*/  SYNCS.PHASECHK.TRANS64.TRYWAIT P2, [R196+URZ+0x38830], R3 ;  /* 0x03883003c40075a7 */ /* 0x0022a4000804017f */
[----:B--2---:R-:W-:Y:S05]  /*1cf80*/  @!P2 NANOSLEEP.SYNCS 0x989680 ;  /* 0x009896800000a95d */ /* 0x004fea0003900000 */
[----:B------:R-:W2:Y:S02]  /*1cf90*/  @!P2 SYNCS.PHASECHK.TRANS64 P2, [R196+URZ+0x38830], R3 ;  /* 0x03883003c400a5a7 */ /* 0x000ea4000804007f */
[----:B--2---:R-:W-:Y:S05]  /*1cfa0*/  @!P2 BRA `(.L_x_6964) ;  /* 0xfffffffc00f0a947 */ /* 0x004fea000383ffff */
[----:B------:R-:W-:Y:S05]  /*1cfb0*/  BRA `(.L_x_6963) ;  /* 0xfffffef000507947 */ /* 0x000fea000383ffff */
.L_x_6969:
[----:B---3--:R3:W4:Y:S02]  /*1cfc0*/  SYNCS.PHASECHK.TRANS64.TRYWAIT P2, [R196+URZ+0x38850], R3 ;  /* 0x03885003c40075a7 */ /* 0x008724000804017f */
[----:B----4-:R-:W-:Y:S05]  /*1cfd0*/  @!P2 NANOSLEEP.SYNCS 0x989680 ;  /* 0x009896800000a95d */ /* 0x010fea0003900000 */
[----:B------:R-:W4:Y:S02]  /*1cfe0*/  @!P2 SYNCS.PHASECHK.TRANS64 P2, [R196+URZ+0x38850], R3 ;  /* 0x03885003c400a5a7 */ /* 0x000f24000804007f */
[----:B----4-:R-:W-:Y:S05]  /*1cff0*/  @!P2 BRA `(.L_x_6969) ;  /* 0xfffffffc00f0a947 */ /* 0x010fea000383ffff */
[----:B------:R-:W-:Y:S05]  /*1d000*/  BRA `(.L_x_6968) ;  /* 0xfffffef000ec7947 */ /* 0x000fea000383ffff */
.L_x_6977:
[----:B-1----:R1:W2:Y:S02]  /*1d010*/  SYNCS.PHASECHK.TRANS64.TRYWAIT P2, [R187+URZ+0x38830], R0 ;  /* 0x03883000bb0075a7 */ /* 0x0022a4000804017f */
[----:B--2---:R-:W-:Y:S05]  /*1d020*/  @!P2 NANOSLEEP.SYNCS 0x989680 ;  /* 0x009896800000a95d */ /* 0x004fea0003900000 */
[----:B------:R-:W2:Y:S02]  /*1d030*/  @!P2 SYNCS.PHASECHK.TRANS64 P2, [R187+URZ+0x38830], R0 ;  /* 0x03883000bb00a5a7 */ /* 0x000ea4000804007f */
[----:B--2---:R-:W-:Y:S05]  /*1d040*/  @!P2 BRA `(.L_x_6977) ;  /* 0xfffffffc00f0a947 */ /* 0x004fea000383ffff */
[----:B------:R-:W-:Y:S05]  /*1d050*/  BRA `(.L_x_6976) ;  /* 0xffffff2800107947 */ /* 0x000fea000383ffff */
.L_x_6982:
[----:B---3--:R3:W4:Y:S02]  /*1d060*/  SYNCS.PHASECHK.TRANS64.TRYWAIT P2, [R187+URZ+0x38850], R0 ;  /* 0x03885000bb0075a7 */ /* 0x008724000804017f */
[----:B----4-:R-:W-:Y:S05]  /*1d070*/  @!P2 NANOSLEEP.SYNCS 0x989680 ;  /* 0x009896800000a95d */ /* 0x010fea0003900000 */
[----:B------:R-:W4:Y:S02]  /*1d080*/  @!P2 SYNCS.PHASECHK.TRANS64 P2, [R187+URZ+0x38850], R0 ;  /* 0x03885000bb00a5a7 */ /* 0x000f24000804007f */
[----:B----4-:R-:W-:Y:S05]  /*1d090*/  @!P2 BRA `(.L_x_6982) ;  /* 0xfffffffc00f0a947 */ /* 0x010fea000383ffff */
[----:B------:R-:W-:Y:S05]  /*1d0a0*/  BRA `(.L_x_6981) ;  /* 0xffffff2800ac7947 */ /* 0x000fea000383ffff */
.L_x_7010:
        /* <DEDUP_REMOVED lines=11> */
.L_x_7154:
[----:B------:R-:W-:Y:S05]  /*1d160*/  BSYNC B1 ;  /* 0x0000000000017941 */ /* 0x000fea0003800000 */
.L_x_7153:
[----:B------:R-:W-:Y:S05]  /*1d170*/  BRA `(.L_x_7155) ;  /* 0xffffff9c008c7947 */ /* 0x000fea000383ffff */
.L_x_7011:
[----:B------:R-:W-:Y:S01]  /*1d180*/  BSSY B1, `(.L_x_7156) ;  /* 0x0000006000017945 */ /* 0x000fe20003800000 */
[----:B------:R-:W-:-:S07]  /*1d190*/  IMAD.MOV.U32 R15, RZ, RZ, -0x1 ;  /* 0xffffffffff0f7424 */ /* 0x000fce00078e00ff */
[----:B------:R-:W-:Y:S05]  /*1d1a0*/  WARPSYNC.COLLECTIVE R15, `(.L_x_7157) ;  /* 0x000000000f0c7348 */ /* 0x000fea0003c00000 */
[----:B------:R-:W-:Y:S02]  /*1d1b0*/  ELECT P6, UR62, PT ;  /* 0x00000000003e782f */ /* 0x000fe400038c0000 */
[----:B------:R-:W-:Y:S01]  /*1d1c0*/  MOV R14, UR62 ;  /* 0x0000003e000e7c02 */ /* 0x000fe20008000f00 */
[----:B------:R-:W-:Y:S10]  /*1d1d0*/  ENDCOLLECTIVE ;  /* 0x000000000000791b */ /* 0x000ff40003800000 */
.L_x_7157:
[----:B------:R-:W-:Y:S05]  /*1d1e0*/  BSYNC B1 ;  /* 0x0000000000017941 */ /* 0x000fea0003800000 */
.L_x_7156:
[----:B------:R-:W-:Y:S05]  /*1d1f0*/  BRA `(.L_x_7158) ;  /* 0xffffff9c00787947 */ /* 0x000fea000383ffff */
.L_x_7012:
[----:B0-----:R0:W1:Y:S02]  /*1d200*/  SYNCS.PHASECHK.TRANS64.TRYWAIT P0, [R9+URZ+0x38820], R5 ;  /* 0x03882005090075a7 */ /* 0x001064000800017f */
[----:B-1----:R-:W-:Y:S05]  /*1d210*/  @!P0 NANOSLEEP.SYNCS 0x989680 ;  /* 0x009896800000895d */ /* 0x002fea0003900000 */
[----:B------:R-:W1:Y:S02]  /*1d220*/  @!P0 SYNCS.PHASECHK.TRANS64 P0, [R9+URZ+0x38820], R5 ;  /* 0x03882005090085a7 */ /* 0x000e64000800007f */
[----:B-1----:R-:W-:Y:S05]  /*1d230*/  @!P0 BRA `(.L_x_7012) ;  /* 0xfffffffc00f08947 */ /* 0x002fea000383ffff */
[----:B------:R-:W-:Y:S05]  /*1d240*/  BRA `(.L_x_7159) ;  /* 0xffffff9c00907947 */ /* 0x000fea000383ffff */
.L_x_7015:
[----:B0-----:R0:W1:Y:S02]  /*1d250*/  SYNCS.PHASECHK.TRANS64.TRYWAIT P0, [R5+URZ+0x388a0], R7 ;  /* 0x0388a007050075a7 */ /* 0x001064000800017f */
[----:B-1----:R-:W-:Y:S05]  /*1d260*/  @!P0 NANOSLEEP.SYNCS 0x989680 ;  /* 0x009896800000895d */ /* 0x002fea0003900000 */
[----:B------:R-:W1:Y:S02]  /*1d270*/  @!P0 SYNCS.PHASECHK.TRANS64 P0, [R5+URZ+0x388a0], R7 ;  /* 0x0388a007050085a7 */ /* 0x000e64000800007f */
[----:B-1----:R-:W-:Y:S05]  /*1d280*/  @!P0 BRA `(.L_x_7015) ;  /* 0xfffffffc00f08947 */ /* 0x002fea000383ffff */
[----:B------:R-:W-:Y:S05]  /*1d290*/  BRA `(.L_x_7160) ;  /* 0xffffff9c009c7947 */ /* 0x000fea000383ffff */
.L_x_7017:
[----:B-1----:R1:W2:Y:S02]  /*1d2a0*/  SYNCS.PHASECHK.TRANS64.TRYWAIT P0, [R5+URZ+0x388c0], R7 ;  /* 0x0388c007050075a7 */ /* 0x0022a4000800017f */
[----:B--2---:R-:W-:Y:S05]  /*1d2b0*/  @!P0 NANOSLEEP.SYNCS 0x989680 ;  /* 0x009896800000895d */ /* 0x004fea0003900000 */
[----:B------:R-:W2:Y:S02]  /*1d2c0*/  @!P0 SYNCS.PHASECHK.TRANS64 P0, [R5+URZ+0x388c0], R7 ;  /* 0x0388c007050085a7 */ /* 0x000ea4000800007f */
[----:B--2---:R-:W-:Y:S05]  /*1d2d0*/  @!P0 BRA `(.L_x_7017) ;  /* 0xfffffffc00f08947 */ /* 0x004fea000383ffff */
[----:B------:R-:W-:Y:S05]  /*1d2e0*/  BRA `(.L_x_7161) ;  /* 0xffffffa000047947 */ /* 0x000fea000383ffff */
.L_x_7021:
[----:B0-----:R0:W1:Y:S02]  /*1d2f0*/  SYNCS.PHASECHK.TRANS64.TRYWAIT P0, [R6+URZ+0x388a0], R7 ;  /* 0x0388a007060075a7 */ /* 0x001064000800017f */
[----:B-1----:R-:W-:Y:S05]  /*1d300*/  @!P0 NANOSLEEP.SYNCS 0x989680 ;  /* 0x009896800000895d */ /* 0x002fea0003900000 */
[----:B------:R-:W1:Y:S02]  /*1d310*/  @!P0 SYNCS.PHASECHK.TRANS64 P0, [R6+URZ+0x388a0], R7 ;  /* 0x0388a007060085a7 */ /* 0x000e64000800007f */
[----:B-1----:R-:W-:Y:S05]  /*1d320*/  @!P0 BRA `(.L_x_7021) ;  /* 0xfffffffc00f08947 */ /* 0x002fea000383ffff */
[----:B------:R-:W-:Y:S05]  /*1d330*/  BRA `(.L_x_7162) ;  /* 0xffffffa400487947 */ /* 0x000fea000383ffff */
.L_x_7023:
[----:B-1----:R1:W2:Y:S02]  /*1d340*/  SYNCS.PHASECHK.TRANS64.TRYWAIT P1, [R6+URZ+0x388c0], R7 ;  /* 0x0388c007060075a7 */ /* 0x0022a4000802017f */
[----:B--2---:R-:W-:Y:S05]  /*1d350*/  @!P1 NANOSLEEP.SYNCS 0x989680 ;  /* 0x009896800000995d */ /* 0x004fea0003900000 */
[----:B------:R-:W2:Y:S02]  /*1d360*/  @!P1 SYNCS.PHASECHK.TRANS64 P1, [R6+URZ+0x388c0], R7 ;  /* 0x0388c007060095a7 */ /* 0x000ea4000802007f */
[----:B--2---:R-:W-:Y:S05]  /*1d370*/  @!P1 BRA `(.L_x_7023) ;  /* 0xfffffffc00f09947 */ /* 0x004fea000383ffff */
[----:B------:R-:W-:Y:S05]  /*1d380*/  BRA `(.L_x_7163) ;  /* 0xffffffa400a87947 */ /* 0x000fea000383ffff */
.L_x_7033:
        /* <DEDUP_REMOVED lines=11> */
.L_x_7165:
[----:B------:R-:W-:Y:S05]  /*1d440*/  BSYNC B0 ;  /* 0x0000000000007941 */ /* 0x000fea0003800000 */
.L_x_7164:
[----:B------:R-:W-:Y:S05]  /*1d450*/  BRA `(.L_x_7166) ;  /* 0xffffffb000bc7947 */ /* 0x000fea000383ffff */
.L_x_7034:
[----:B------:R-:W-:Y:S01]  /*1d460*/  BSSY B0, `(.L_x_7167) ;  /* 0x0000006000007945 */ /* 0x000fe20003800000 */
[----:B------:R-:W-:-:S07]  /*1d470*/  IMAD.MOV.U32 R15, RZ, RZ, -0x1 ;  /* 0xffffffffff0f7424 */ /* 0x000fce00078e00ff */
[----:B------:R-:W-:Y:S05]  /*1d480*/  WARPSYNC.COLLECTIVE R15, `(.L_x_7168) ;  /* 0x000000000f0c7348 */ /* 0x000fea0003c00000 */
[----:B------:R-:W-:Y:S02]  /*1d490*/  ELECT P6, UR62, PT ;  /* 0x00000000003e782f */ /* 0x000fe400038c0000 */
[----:B------:R-:W-:Y:S01]  /*1d4a0*/  MOV R14, UR62 ;  /* 0x0000003e000e7c02 */ /* 0x000fe20008000f00 */
[----:B------:R-:W-:Y:S10]  /*1d4b0*/  ENDCOLLECTIVE ;  /* 0x000000000000791b */ /* 0x000ff40003800000 */
.L_x_7168:
[----:B------:R-:W-:Y:S05]  /*1d4c0*/  BSYNC B0 ;  /* 0x0000000000007941 */ /* 0x000fea0003800000 */
.L_x_7167:
[----:B------:R-:W-:Y:S05]  /*1d4d0*/  BRA `(.L_x_7169) ;  /* 0xffffffb000ac7947 */ /* 0x000fea000383ffff */
.L_x_7037:
[----:B0-----:R0:W1:Y:S02]  /*1d4e0*/  SYNCS.PHASECHK.TRANS64.TRYWAIT P0, [R9+URZ+0x38840], R10 ;  /* 0x0388400a090075a7 */ /* 0x001064000800017f */
[----:B-1----:R-:W-:Y:S05]  /*1d4f0*/  @!P0 NANOSLEEP.SYNCS 0x989680 ;  /* 0x009896800000895d */ /* 0x002fea0003900000 */
[----:B------:R-:W1:Y:S02]  /*1d500*/  @!P0 SYNCS.PHASECHK.TRANS64 P0, [R9+URZ+0x38840], R10 ;  /* 0x0388400a090085a7 */ /* 0x000e64000800007f */
[----:B-1----:R-:W-:Y:S05]  /*1d510*/  @!P0 BRA `(.L_x_7037) ;  /* 0xfffffffc00f08947 */ /* 0x002fea000383ffff */
[----:B------:R-:W-:Y:S05]  /*1d520*/  BRA `(.L_x_7170) ;  /* 0xffffffb400147947 */ /* 0x000fea000383ffff */
.L_x_7041:
        /* <DEDUP_REMOVED lines=8> */
.L_x_7044:
[----:B0-----:R0:W1:Y:S02]  /*1d5b0*/  SYNCS.PHASECHK.TRANS64.TRYWAIT P0, [R5+URZ+0x38860], R9 ;  /* 0x03886009050075a7 */ /* 0x001064000800017f */
[----:B-1----:R-:W-:Y:S05]  /*1d5c0*/  @!P0 NANOSLEEP.SYNCS 0x989680 ;  /* 0x009896800000895d */ /* 0x002fea0003900000 */
[----:B------:R-:W1:Y:S02]  /*1d5d0*/  @!P0 SYNCS.PHASECHK.TRANS64 P0, [R5+URZ+0x38860], R9 ;  /* 0x03886009050085a7 */ /* 0x000e64000800007f */
[----:B-1----:R-:W-:Y:S05]  /*1d5e0*/  @!P0 BRA `(.L_x_7044) ;  /* 0xfffffffc00f08947 */ /* 0x002fea000383ffff */
[----:B------:R-:W-:Y:S05]  /*1d5f0*/  BRA `(.L_x_7172) ;  /* 0xffffffbc000c7947 */ /* 0x000fea000383ffff */
.L_x_7053:
[----:B-1----:R1:W2:Y:S02]  /*1d600*/  SYNCS.PHASECHK.TRANS64.TRYWAIT P0, [R2+URZ+0x38840], R3 ;  /* 0x03884003020075a7 */ /* 0x0022a4000800017f */
[----:B--2---:R-:W-:Y:S05]  /*1d610*/  @!P0 NANOSLEEP.SYNCS 0x989680 ;  /* 0x009896800000895d */ /* 0x004fea0003900000 */
[----:B------:R-:W2:Y:S02]  /*1d620*/  @!P0 SYNCS.PHASECHK.TRANS64 P0, [R2+URZ+0x38840], R3 ;  /* 0x03884003020085a7 */ /* 0x000ea4000800007f */
[----:B--2---:R-:W-:Y:S05]  /*1d630*/  @!P0 BRA `(.L_x_7053) ;  /* 0xfffffffc00f08947 */ /* 0x004fea000383ffff */
[----:B------:R-:W-:Y:S05]  /*1d640*/  BRA `(.L_x_7173) ;  /* 0xffffffc000d87947 */ /* 0x000fea000383ffff */
.L_x_7055:
[----:B0-----:R0:W2:Y:S02]  /*1d650*/  SYNCS.PHASECHK.TRANS64.TRYWAIT P0, [R2+URZ+0x38860], R3 ;  /* 0x03886003020075a7 */ /* 0x0010a4000800017f */
[----:B--2---:R-:W-:Y:S05]  /*1d660*/  @!P0 NANOSLEEP.SYNCS 0x989680 ;  /* 0x009896800000895d */ /* 0x004fea0003900000 */
[----:B------:R-:W2:Y:S02]  /*1d670*/  @!P0 SYNCS.PHASECHK.TRANS64 P0, [R2+URZ+0x38860], R3 ;  /* 0x03886003020085a7 */ /* 0x000ea4000800007f */
[----:B--2---:R-:W-:Y:S05]  /*1d680*/  @!P0 BRA `(.L_x_7055) ;  /* 0xfffffffc00f08947 */ /* 0x004fea000383ffff */
[----:B------:R-:W-:Y:S05]  /*1d690*/  BRA `(.L_x_7174) ;  /* 0xffffffc4004c7947 */ /* 0x000fea000383ffff */
.L_x_7060:
[----:B--2---:R2:W3:Y:S02]  /*1d6a0*/  SYNCS.PHASECHK.TRANS64.TRYWAIT P0, [R2+URZ+0x38840], R3 ;  /* 0x03884003020075a7 */ /* 0x0044e4000800017f */
[----:B---3--:R-:W-:Y:S05]  /*1d6b0*/  @!P0 NANOSLEEP.SYNCS 0x989680 ;  /* 0x009896800000895d */ /* 0x008fea0003900000 */
[----:B------:R-:W3:Y:S02]  /*1d6c0*/  @!P0 SYNCS.PHASECHK.TRANS64 P0, [R2+URZ+0x38840], R3 ;  /* 0x03884003020085a7 */ /* 0x000ee4000800007f */
[----:B---3--:R-:W-:Y:S05]  /*1d6d0*/  @!P0 BRA `(.L_x_7060) ;  /* 0xfffffffc00f08947 */ /* 0x008fea000383ffff */
[----:B------:R-:W-:Y:S05]  /*1d6e0*/  BRA `(.L_x_7175) ;  /* 0xffffffc800e07947 */ /* 0x000fea000383ffff */
.L_x_7062:
[----:B0-----:R0:W1:Y:S02]  /*1d6f0*/  SYNCS.PHASECHK.TRANS64.TRYWAIT P1, [R2+URZ+0x38860], R3 ;  /* 0x03886003020075a7 */ /* 0x001064000802017f */
[----:B-1----:R-:W-:Y:S05]  /*1d700*/  @!P1 NANOSLEEP.SYNCS 0x989680 ;  /* 0x009896800000995d */ /* 0x002fea0003900000 */
[----:B------:R-:W1:Y:S02]  /*1d710*/  @!P1 SYNCS.PHASECHK.TRANS64 P1, [R2+URZ+0x38860], R3 ;  /* 0x03886003020095a7 */ /* 0x000e64000802007f */
[----:B-1----:R-:W-:Y:S05]  /*1d720*/  @!P1 BRA `(.L_x_7062) ;  /* 0xfffffffc00f09947 */ /* 0x002fea000383ffff */
[----:B------:R-:W-:Y:S05]  /*1d730*/  BRA `(.L_x_7176) ;  /* 0xffffffcc00507947 */ /* 0x000fea000383ffff */
.L_x_7067:
[----:B--2---:R2:W3:Y:S02]  /*1d740*/  SYNCS.PHASECHK.TRANS64.TRYWAIT P0, [R2+URZ+0x38840], R3 ;  /* 0x03884003020075a7 */ /* 0x0044e4000800017f */
[----:B---3--:R-:W-:Y:S05]  /*1d750*/  @!P0 NANOSLEEP.SYNCS 0x989680 ;  /* 0x009896800000895d */ /* 0x008fea0003900000 */
[----:B------:R-:W3:Y:S02]  /*1d760*/  @!P0 SYNCS.PHASECHK.TRANS64 P0, [R2+URZ+0x38840], R3 ;  /* 0x03884003020085a7 */ /* 0x000ee4000800007f */
[----:B---3--:R-:W-:Y:S05]  /*1d770*/  @!P0 BRA `(.L_x_7067) ;  /* 0xfffffffc00f08947 */ /* 0x008fea000383ffff */
[----:B------:R-:W-:Y:S05]  /*1d780*/  BRA `(.L_x_7177) ;  /* 0xffffffd000c87947 */ /* 0x000fea000383ffff */
.L_x_7069:
[----:B0-----:R0:W1:Y:S02]  /*1d790*/  SYNCS.PHASECHK.TRANS64.TRYWAIT P1, [R2+URZ+0x38860], R3 ;  /* 0x03886003020075a7 */ /* 0x001064000802017f */
[----:B-1----:R-:W-:Y:S05]  /*1d7a0*/  @!P1 NANOSLEEP.SYNCS 0x989680 ;  /* 0x009896800000995d */ /* 0x002fea0003900000 */
[----:B------:R-:W1:Y:S02]  /*1d7b0*/  @!P1 SYNCS.PHASECHK.TRANS64 P1, [R2+URZ+0x38860], R3 ;  /* 0x03886003020095a7 */ /* 0x000e64000802007f */
[----:B-1----:R-:W-:Y:S05]  /*1d7c0*/  @!P1 BRA `(.L_x_7069) ;  /* 0xfffffffc00f09947 */ /* 0x002fea000383ffff */
[----:B------:R-:W-:Y:S05]  /*1d7d0*/  BRA `(.L_x_7178) ;  /* 0xffffffd4003c7947 */ /* 0x000fea000383ffff */
.L_x_7074:
[----:B------:R-:W-:Y:S01]  /*1d7e0*/  BSSY B0, `(.L_x_7179) ;  /* 0x0000008000007945 */ /* 0x000fe20003800000 */
[----:B0-----:R-:W-:Y:S01]  /*1d7f0*/  IMAD.MOV.U32 R13, RZ, RZ, R16 ;  /* 0x000000ffff0d7224 */ /* 0x001fe200078e0010 */
[----:B------:R-:W-:Y:S01]  /*1d800*/  MOV R15, 0xffffffff ;  /* 0xffffffff000f7802 */ /* 0x000fe20000000f00 */
[----:B------:R-:W-:Y:S02]  /*1d810*/  IMAD.MOV.U32 R12, RZ, RZ, RZ ;  /* 0x000000ffff0c7224 */ /* 0x000fe400078e00ff */
[----:B------:R-:W-:-:S07]  /*1d820*/  IMAD.MOV.U32 R11, RZ, RZ, 0x1f ;  /* 0x0000001fff0b7424 */ /* 0x000fce00078e00ff */
[----:B-1----:R-:W-:Y:S05]  /*1d830*/  WARPSYNC.COLLECTIVE R15, `(.L_x_7180) ;  /* 0x000000000f087348 */ /* 0x002fea0003c00000 */
[----:B------:R0:W2:Y:S02]  /*1d840*/  SHFL.IDX P6, R14, R13, R12, R11 ;  /* 0x0000000c0d0e7389 */ /* 0x0000a400000c000b */
[----:B012---:R-:W-:Y:S01]  /*1d850*/  ENDCOLLECTIVE ;  /* 0x000000000000791b */ /* 0x007fe20003800000 */
.L_x_7180:
[----:B------:R-:W-:Y:S05]  /*1d860*/  BSYNC B0 ;  /* 0x0000000000007941 */ /* 0x000fea0003800000 */
.L_x_7179:
        /* <DEDUP_REMOVED lines=8> */
.L_x_7181:
[----:B------:R-:W-:Y:S01]  /*1d8f0*/  MOV R16, R14 ;  /* 0x0000000e00107202 */ /* 0x000fe20000000f00 */
[----:B------:R-:W-:Y:S06]  /*1d900*/  BRA `(.L_x_7182) ;  /* 0xffffffd800887947 */ /* 0x000fec000383ffff */
.L_x_7077:
        /* <DEDUP_REMOVED lines=8> */
.L_x_7184:
[----:B------:R-:W-:Y:S05]  /*1d990*/  BSYNC B0 ;  /* 0x0000000000007941 */ /* 0x000fea0003800000 */
.L_x_7183:
        /* <DEDUP_REMOVED lines=10> */
.L_x_7185:
        /* <DEDUP_REMOVED lines=8> */
.L_x_7186:
        /* <DEDUP_REMOVED lines=8> */
.L_x_7187:
        /* <DEDUP_REMOVED lines=8> */
.L_x_7188:
        /* <DEDUP_REMOVED lines=8> */
.L_x_7189:
[----:B------:R-:W-:Y:S05]  /*1dc40*/  BRA `(.L_x_7190) ;  /* 0xffffffd8004c7947 */ /* 0x000fea000383ffff */
.L_x_7082:
[----:B------:R-:W-:Y:S01]  /*1dc50*/  BSSY B0, `(.L_x_7191) ;  /* 0x0000008000007945 */ /* 0x000fe20003800000 */
[----:B-----5:R-:W-:Y:S01]  /*1dc60*/  IMAD.MOV.U32 R13, RZ, RZ, R17 ;  /* 0x000000ffff0d7224 */ /* 0x020fe200078e0011 */
[----:B------:R-:W-:Y:S01]  /*1dc70*/  MOV R11, RZ ;  /* 0x000000ff000b7202 */ /* 0x000fe20000000f00 */
[----:B------:R-:W-:Y:S02]  /*1dc80*/  IMAD.MOV.U32 R12, RZ, RZ, 0x1 ;  /* 0x00000001ff0c7424 */ /* 0x000fe400078e00ff */
[----:B------:R-:W-:-:S07]  /*1dc90*/  IMAD.MOV.U32 R15, RZ, RZ, -0x1 ;  /* 0xffffffffff0f7424 */ /* 0x000fce00078e00ff */
[----:B0-----:R-:W-:Y:S05]  /*1dca0*/  WARPSYNC.COLLECTIVE R15, `(.L_x_7192) ;  /* 0x000000000f087348 */ /* 0x001fea0003c00000 */
[----:B------:R1:W2:Y:S02]  /*1dcb0*/  SHFL.UP P6, R14, R13, R12, R11 ;  /* 0x0400000c0d0e7389 */ /* 0x0002a400000c000b */
[----:B012---:R-:W-:Y:S01]  /*1dcc0*/  ENDCOLLECTIVE ;  /* 0x000000000000791b */ /* 0x007fe20003800000 */
.L_x_7192:
[----:B------:R-:W-:Y:S05]  /*1dcd0*/  BSYNC B0 ;  /* 0x0000000000007941 */ /* 0x000fea0003800000 */
.L_x_7191:
        /* <DEDUP_REMOVED lines=10> */
.L_x_7193:
        /* <DEDUP_REMOVED lines=8> */
.L_x_7194:
        /* <DEDUP_REMOVED lines=8> */
.L_x_7195:
        /* <DEDUP_REMOVED lines=8> */
.L_x_7196:
        /* <DEDUP_REMOVED lines=8> */
.L_x_7197:
[----:B------:R-:W-:Y:S05]  /*1df80*/  BRA `(.L_x_7198) ;  /* 0xffffffd800307947 */ /* 0x000fea000383ffff */
.L_x_7084:
[----:B------:R-:W-:Y:S01]  /*1df90*/  BSSY B0, `(.L_x_7199) ;  /* 0x0000006000007945 */ /* 0x000fe20003800000 */
[----:B------:R-:W-:Y:S01]  /*1dfa0*/  PLOP3.LUT P6, PT, P6, PT, PT, 0x8, 0x0 ;  /* 0x000000000000781c */ /* 0x000fe200037ce170 */
[----:B------:R-:W-:-:S12]  /*1dfb0*/  IMAD.MOV.U32 R15, RZ, RZ, -0x1 ;  /* 0xffffffffff0f7424 */ /* 0x000fd800078e00ff */
[----:B0-----:R-:W-:Y:S05]  /*1dfc0*/  WARPSYNC.COLLECTIVE R15, `(.L_x_7200) ;  /* 0x000000000f087348 */ /* 0x001fea0003c00000 */
[----:B------:R-:W-:Y:S01]  /*1dfd0*/  VOTE.ANY R14, PT, P6 ;  /* 0x00000000000e7806 */ /* 0x000fe200030e0100 */
[----:B0-----:R-:W-:Y:S06]  /*1dfe0*/  ENDCOLLECTIVE ;  /* 0x000000000000791b */ /* 0x001fec0003800000 */
.L_x_7200:
[----:B------:R-:W-:Y:S05]  /*1dff0*/  BSYNC B0 ;  /* 0x0000000000007941 */ /* 0x000fea0003800000 */
.L_x_7199:
        /* <DEDUP_REMOVED lines=9> */
.L_x_7201:
[----:B------:R-:W-:Y:S01]  /*1e090*/  IMAD.MOV.U32 R17, RZ, RZ, R14 ;  /* 0x000000ffff117224 */ /* 0x000fe200078e000e */
[----:B------:R-:W-:Y:S06]  /*1e0a0*/  BRA `(.L_x_7202) ;  /* 0xffffffd800207947 */ /* 0x000fec000383ffff */
.L_x_7086:
[----:B------:R-:W-:Y:S01]  /*1e0b0*/  BSSY B0, `(.L_x_7203) ;  /* 0x0000007000007945 */ /* 0x000fe20003800000 */
[----:B------:R-:W-:Y:S02]  /*1e0c0*/  IMAD.MOV.U32 R13, RZ, RZ, R2 ;  /* 0x000000ffff0d7224 */ /* 0x000fe400078e0002 */
[----:B------:R-:W-:Y:S02]  /*1e0d0*/  IMAD.MOV.U32 R11, RZ, RZ, 0x1f ;  /* 0x0000001fff0b7424 */ /* 0x000fe400078e00ff */
[----:B------:R-:W-:-:S07]  /*1e0e0*/  IMAD.MOV.U32 R15, RZ, RZ, -0x1 ;  /* 0xffffffffff0f7424 */ /* 0x000fce00078e00ff */
[----:B012---:R-:W-:Y:S05]  /*1e0f0*/  WARPSYNC.COLLECTIVE R15, `(.L_x_7204) ;  /* 0x000000000f087348 */ /* 0x007fea0003c00000 */
[----:B------:R3:W4:Y:S02]  /*1e100*/  SHFL.IDX P6, R14, R13, R12, R11 ;  /* 0x0000000c0d0e7389 */ /* 0x00072400000c000b */
[----:B01234-:R-:W-:Y:S01]  /*1e110*/  ENDCOLLECTIVE ;  /* 0x000000000000791b */ /* 0x01ffe20003800000 */
.L_x_7204:
[----:B------:R-:W-:Y:S05]  /*1e120*/  BSYNC B0 ;  /* 0x0000000000007941 */ /* 0x000fea0003800000 */
.L_x_7203:
[----:B------:R-:W-:Y:S01]  /*1e130*/  IMAD.MOV.U32 R7, RZ, RZ, R14 ;  /* 0x000000ffff077224 */ /* 0x000fe200078e000e */
[----:B------:R-:W-:Y:S06]  /*1e140*/  BRA `(.L_x_7085) ;  /* 0xffffffd800147947 */ /* 0x000fec000383ffff */
.L_x_7089:
[----:B-1----:R1:W2:Y:S02]  /*1e150*/  SYNCS.PHASECHK.TRANS64.TRYWAIT P0, [R0+URZ+0x38820], R3 ;  /* 0x03882003000075a7 */ /* 0x0022a4000800017f */
[----:B--2---:R-:W-:Y:S05]  /*1e160*/  @!P0 NANOSLEEP.SYNCS 0x989680 ;  /* 0x009896800000895d */ /* 0x004fea0003900000 */
[----:B------:R-:W2:Y:S02]  /*1e170*/  @!P0 SYNCS.PHASECHK.TRANS64 P0, [R0+URZ+0x38820], R3 ;  /* 0x03882003000085a7 */ /* 0x000ea4000800007f */
[----:B--2---:R-:W-:Y:S05]  /*1e180*/  @!P0 BRA `(.L_x_7089) ;  /* 0xfffffffc00f08947 */ /* 0x004fea000383ffff */
[----:B------:R-:W-:Y:S05]  /*1e190*/  BRA `(.L_x_7205) ;  /* 0xffffffdc00847947 */ /* 0x000fea000383ffff */
.L_x_7090:
        /* <DEDUP_REMOVED lines=11> */
.L_x_7207:
[----:B------:R-:W-:Y:S05]  /*1e250*/  BSYNC B0 ;  /* 0x0000000000007941 */ /* 0x000fea0003800000 */
.L_x_7206:
[----:B------:R-:W-:Y:S05]  /*1e260*/  BRA `(.L_x_7208) ;  /* 0xffffffdc00687947 */ /* 0x000fea000383ffff */
.L_x_7091:
[----:B------:R-:W-:Y:S01]  /*1e270*/  BSSY B0, `(.L_x_7209) ;  /* 0x0000006000007945 */ /* 0x000fe20003800000 */
[----:B------:R-:W-:-:S07]  /*1e280*/  IMAD.MOV.U32 R15, RZ, RZ, -0x1 ;  /* 0xffffffffff0f7424 */ /* 0x000fce00078e00ff */
[----:B012---:R-:W-:Y:S05]  /*1e290*/  WARPSYNC.COLLECTIVE R15, `(.L_x_7210) ;  /* 0x000000000f0c7348 */ /* 0x007fea0003c00000 */
[----:B------:R-:W-:Y:S02]  /*1e2a0*/  ELECT P6, UR62, PT ;  /* 0x00000000003e782f */ /* 0x000fe400038c0000 */
[----:B------:R-:W-:Y:S01]  /*1e2b0*/  MOV R14, UR62 ;  /* 0x0000003e000e7c02 */ /* 0x000fe20008000f00 */
[----:B012---:R-:W-:Y:S10]  /*1e2c0*/  ENDCOLLECTIVE ;  /* 0x000000000000791b */ /* 0x007ff40003800000 */
.L_x_7210:
[----:B------:R-:W-:Y:S05]  /*1e2d0*/  BSYNC B0 ;  /* 0x0000000000007941 */ /* 0x000fea0003800000 */
.L_x_7209:
[----:B------:R-:W-:Y:S05]  /*1e2e0*/  BRA `(.L_x_7211) ;  /* 0xffffffdc005c7947 */ /* 0x000fea000383ffff */
.L_x_7093:
[----:B-1----:R1:W2:Y:S02]  /*1e2f0*/  SYNCS.PHASECHK.TRANS64.TRYWAIT P0, [R6+URZ], R5 ;  /* 0x00000005060075a7 */ /* 0x0022a4000800017f */
[----:B--2---:R-:W-:Y:S05]  /*1e300*/  @!P0 NANOSLEEP.SYNCS 0x989680 ;  /* 0x009896800000895d */ /* 0x004fea0003900000 */
[----:B------:R-:W2:Y:S02]  /*1e310*/  @!P0 SYNCS.PHASECHK.TRANS64 P0, [R6+URZ], R5 ;  /* 0x00000005060085a7 */ /* 0x000ea4000800007f */
[----:B--2---:R-:W-:Y:S05]  /*1e320*/  @!P0 BRA `(.L_x_7093) ;  /* 0xfffffffc00f08947 */ /* 0x004fea000383ffff */
[----:B------:R-:W-:Y:S05]  /*1e330*/  BRA `(.L_x_7212) ;  /* 0xffffffdc00987947 */ /* 0x000fea000383ffff */
.L_x_7094:
[----:B--2---:R2:W3:Y:S02]  /*1e340*/  SYNCS.PHASECHK.TRANS64.TRYWAIT P0, [R7+URZ], R2 ;  /* 0x00000002070075a7 */ /* 0x0044e4000800017f */
[----:B---3--:R-:W-:Y:S05]  /*1e350*/  @!P0 NANOSLEEP.SYNCS 0x989680 ;  /* 0x009896800000895d */ /* 0x008fea0003900000 */
[----:B------:R-:W3:Y:S02]  /*1e360*/  @!P0 SYNCS.PHASECHK.TRANS64 P0, [R7+URZ], R2 ;  /* 0x00000002070085a7 */ /* 0x000ee4000800007f */
[----:B---3--:R-:W-:Y:S05]  /*1e370*/  @!P0 BRA `(.L_x_7094) ;  /* 0xfffffffc00f08947 */ /* 0x008fea000383ffff */
[----:B------:R-:W-:Y:S05]  /*1e380*/  BRA `(.L_x_7213) ;  /* 0xffffffdc008c7947 */ /* 0x000fea000383ffff */
.L_x_7096:
[----:B---3--:R3:W4:Y:S02]  /*1e390*/  SYNCS.PHASECHK.TRANS64.TRYWAIT P0, [R4+URZ], R5 ;  /* 0x00000005040075a7 */ /* 0x008724000800017f */
[----:B----4-:R-:W-:Y:S05]  /*1e3a0*/  @!P0 NANOSLEEP.SYNCS 0x989680 ;  /* 0x009896800000895d */ /* 0x010fea0003900000 */
[----:B------:R-:W4:Y:S02]  /*1e3b0*/  @!P0 SYNCS.PHASECHK.TRANS64 P0, [R4+URZ], R5 ;  /* 0x00000005040085a7 */ /* 0x000f24000800007f */
[----:B----4-:R-:W-:Y:S05]  /*1e3c0*/  @!P0 BRA `(.L_x_7096) ;  /* 0xfffffffc00f08947 */ /* 0x010fea000383ffff */
[----:B------:R-:W-:Y:S05]  /*1e3d0*/  BRA `(.L_x_7214) ;  /* 0xffffffdc00947947 */ /* 0x000fea000383ffff */
.L_x_7215:
        /* <DEDUP_REMOVED lines=10> */
.L_x_11957:


//--------------------- .text._ZN7cutlass13device_kernelIN5flash11enable_sm90INS1_16FlashAttnFwdSm90INS1_25CollectiveMainloopFwdSm90ILi2EN4cute5tupleIJNS5_1CILi1EEES8_S8_EEENS6_IJNS7_ILi128EEENS7_ILi96EEENS7_ILi64EEEEEELi256ENS_6half_tEfNS_4arch4Sm90ELb0ELb0ELb0ELb0ELb0ELb0ELb0ELb1ELb0ELb0ELb0ELb0EEENS1_21CollectiveEpilogueFwdINS6_IJSA_NS7_ILi256EEESB_EEES9_SE_SG_Li256ELb0ELb0ELb0ELb0EEENS1_29StaticPersistentTileSchedulerILb0EEEEEEEEEvNT_6ParamsE --------------------------
	.section	.text._ZN7cutlass13device_kernelIN5flash11enable_sm90INS1_16FlashAttnFwdSm90INS1_25CollectiveMainloopFwdSm90ILi2EN4cute5tupleIJNS5_1CILi1EEES8_S8_EEENS6_IJNS7_ILi128EEENS7_ILi96EEENS7_ILi64EEEEEELi256ENS_6half_tEfNS_4arch4Sm90ELb0ELb0ELb0ELb0ELb0ELb0ELb0ELb1ELb0ELb0ELb0ELb0EEENS1_21CollectiveEpilogueFwdINS6_IJSA_NS7_ILi256EEESB_EEES9_SE_SG_Li256ELb0ELb0ELb0ELb0EEENS1_29StaticPersistentTileSchedulerILb0EEEEEEEEEvNT_6ParamsE,"ax",@progbits
	.align	128
.text._ZN7cutlass13device_kernelIN5flash11enable_sm90INS1_16FlashAttnFwdSm90INS1_25CollectiveMainloopFwdSm90ILi2EN4cute5tupleIJNS5_1CILi1EEES8_S8_EEENS6_IJNS7_ILi128EEENS7_ILi96EEENS7_ILi64EEEEEELi256ENS_6half_tEfNS_4arch4Sm90ELb0ELb0ELb0ELb0ELb0ELb0ELb0ELb1ELb0ELb0ELb0ELb0EEENS1_21CollectiveEpilogueFwdINS6_IJSA_NS7_ILi256EEESB_EEES9_SE_SG_Li256ELb0ELb0ELb0ELb0EEENS1_29StaticPersistentTileSchedulerILb0EEEEEEEEEvNT_6ParamsE:
        .type           _ZN7cutlass13device_kernelIN5flash11enable_sm90INS1_16FlashAttnFwdSm90INS1_25CollectiveMainloopFwdSm90ILi2EN4cute5tupleIJNS5_1CILi1EEES8_S8_EEENS6_IJNS7_ILi128EEENS7_ILi96EEENS7_ILi64EEEEEELi256ENS_6half_tEfNS_4arch4Sm90ELb0ELb0ELb0ELb0ELb0ELb0ELb0ELb1ELb0ELb0ELb0ELb0EEENS1_21CollectiveEpilogueFwdINS6_IJSA_NS7_ILi256EEESB_EEES9_SE_SG_Li256ELb0ELb0ELb0ELb0EEENS1_29StaticPersistentTileSchedulerILb0EEEEEEEEEvNT_6ParamsE,@function
        .size           _ZN7cutlass13device_kernelIN5flash11enable_sm90INS1_16FlashAttnFwdSm90INS1_25CollectiveMainloopFwdSm90ILi2EN4cute5tupleIJNS5_1CILi1EEES8_S8_EEENS6_IJNS7_ILi128EEENS7_ILi96EEENS7_ILi64EEEEEELi256ENS_6half_tEfNS_4arch4Sm90ELb0ELb0ELb0ELb0ELb0ELb0ELb0ELb1ELb0ELb0ELb0ELb0EEENS1_21CollectiveEpilogueFwdINS6_IJSA_NS7_ILi256EEESB_EEES9_SE_SG_Li256ELb0ELb0ELb0ELb0EEENS1_29StaticPersistentTileSchedulerILb0EEEEEEEEEvNT_6ParamsE,(.L_x_11958 - _ZN7cutlass13device_kernelIN5flash11enable_sm90INS1_16FlashAttnFwdSm90INS1_25CollectiveMainloopFwdSm90ILi2EN4cute5tupleIJNS5_1CILi1EEES8_S8_EEENS6_IJNS7_ILi128EEENS7_ILi96EEENS7_ILi64EEEEEELi256ENS_6half_tEfNS_4arch4Sm90ELb0ELb0ELb0ELb0ELb0ELb0ELb0ELb1ELb0ELb0ELb0ELb0EEENS1_21CollectiveEpilogueFwdINS6_IJSA_NS7_ILi256EEESB_EEES9_SE_SG_Li256ELb0ELb0ELb0ELb0EEENS1_29StaticPersistentTileSchedulerILb0EEEEEEEEEvNT_6ParamsE)
        .other          _ZN7cutlass13device_kernelIN5flash11enable_sm90INS1_16FlashAttnFwdSm90INS1_25CollectiveMainloopFwdSm90ILi2EN4cute5tupleIJNS5_1CILi1EEES8_S8_EEENS6_IJNS7_ILi128EEENS7_ILi96EEENS7_ILi64EEEEEELi256ENS_6half_tEfNS_4arch4Sm90ELb0ELb0ELb0ELb0ELb0ELb0ELb0ELb1ELb0ELb0ELb0ELb0EEENS1_21CollectiveEpilogueFwdINS6_IJSA_NS7_ILi256EEESB_EEES9_SE_SG_Li256ELb0ELb0ELb0ELb0EEENS1_29StaticPersistentTileSchedulerILb0EEEEEEEEEvNT_6ParamsE,@"STO_CUDA_ENTRY STV_DEFAULT"
_ZN7cutlass13device_kernelIN5flash11enable_sm90INS1_16FlashAttnFwdSm90INS1_25CollectiveMainloopFwdSm90ILi2EN4cute5tupleIJNS5_1CILi1EEES8_S8_EEENS6_IJNS7_ILi128EEENS7_ILi96EEENS7_ILi64EEEEEELi256ENS_6half_tEfNS_4arch4Sm90ELb0ELb0ELb0ELb0ELb0ELb0ELb0ELb1ELb0ELb0ELb0ELb0EEENS1_21CollectiveEpilogueFwdINS6_IJSA_NS7_ILi256EEESB_EEES9_SE_SG_Li256ELb0ELb0ELb0ELb0EEENS1_29StaticPersistentTileSchedulerILb0EEEEEEEEEvNT_6ParamsE:
        /* <DEDUP_REMOVED lines=24> */
.L_x_7217:
[----:B------:R-:W-:Y:S05]  /*0180*/  BSYNC B0 ;  /* 0x0000000000007941 */ /* 0x000fea0003800000 */
.L_x_7216:
        /* <DEDUP_REMOVED lines=37> */
.L_x_7218:
        /* <DEDUP_REMOVED lines=22> */
.L_x_7219:
        /* <DEDUP_REMOVED lines=18> */
.L_x_7220:
        /* <DEDUP_REMOVED lines=22> */
.L_x_7221:
        /* <DEDUP_REMOVED lines=22> */
.L_x_7222:
[----:B------:R-:W-:Y:S01]  /*0920*/  PLOP3.LUT P0, PT, PT, PT, UP0, 0x80, 0x0 ;  /* 0x000000000000781c */ /* 0x000fe20003f0f008 */
[----:B------:R-:W-:Y:S01]  /*0930*/  UMOV UR38, 0x1 ;  /* 0x0000000100267882 */ /* 0x000fe20000000000 */
[----:B------:R-:W-:Y:S01]  /*0940*/  NOP ;  /* 0x0000000000007918 */ /* 0x000fe20000000000 */
[----:B------:R-:W-:Y:S01]  /*0950*/  USEL UR38, UR38, 0x2, !UP0 ;  /* 0x0000000226267887 */ /* 0x000fe2000c000000 */
[----:B------:R-:W-:Y:S01]  /*0960*/  ULDC.64 UR40, c[0x0][0x208] ;  /* 0x0000820000287ab9 */ /* 0x000fe20000000a00 */
[----:B-123--:R-:W-:Y:S08]  /*0970*/  BAR.SYNC.DEFER_BLOCKING 0x0 ;  /* 0x0000000000007b1d */ /* 0x00eff00000010000 */
[----:B------:R-:W-:Y:S05]  /*0980*/  @!P0 BRA `(.L_x_7223) ;  /* 0x0000005800348947 */ /* 0x000fea0003800000 */
.L_x_7224:
[----:B------:R-:W-:-:S08]  /*0990*/  NOP ;  /* 0x0000000000007918 */ /* 0x000fd00000000000 */
[----:B------:R-:W1:Y:S02]  /*09a0*/  USETMAXREG.TRY_ALLOC.CTAPOOL UP0, 0xf0 ;  /* 0x000000f0000079c8 */ /* 0x000e640008000600 */
[----:B-1----:R-:W-:-:S13]  /*09b0*/  PLOP3.LUT P0, PT, PT, PT, UP0, 0x80, 0x0 ;  /* 0x000000000000781c */ /* 0x002fda0003f0f008 */
[----:B------:R-:W-:Y:S05]  /*09c0*/  @!P0 BRA `(.L_x_7224) ;  /* 0xfffffffc00f08947 */ /* 0x000fea000383ffff */
[----:B------:R-:W1:Y:S08]  /*09d0*/  S2UR UR44, SR_CTAID.X ;  /* 0x00000000002c79c3 */ /* 0x000e700000002500 */
[----:B------:R-:W-:Y:S06]  /*09e0*/  BAR.ARV 0x8, 0x120 ;  /* 0x0204800000007b1d */ /* 0x000fec0000002000 */
[----:B------:R-:W-:-:S02]  /*09f0*/  ISETP.NE.AND P0, PT, R18, 0x1, PT ;  /* 0x000000011200780c */ /* 0x000fc40003f05270 */
[----:B------:R-:W1:Y:S11]  /*0a00*/  LDC R0, c[0x0][0xda4] ;  /* 0x00036900ff007b82 */ /* 0x000e760000000800 */
[----:B------:R-:W-:Y:S06]  /*0a10*/  @!P0 BAR.ARV 0x9, 0x100 ;  /* 0x0244000000008b1d */ /* 0x000fec0000002000 */
[----:B-1----:R-:W-:-:S13]  /*0a20*/  ISETP.LE.AND P0, PT, R0, UR44, PT ;  /* 0x0000002c00007c0c */ /* 0x002fda000bf03270 */
[----:B------:R-:W-:Y:S05]  /*0a30*/  @P0 EXIT ;  /* 0x000000000000094d */ /* 0x000fea0003800000 */
[----:B------:R-:W-:Y:S01]  /*0a40*/  VIADD R0, R3, 0xffffff80 ;  /* 0xffffff8003007836 */ /* 0x000fe20000000000 */
[----:B------:R-:W1:Y:S01]  /*0a50*/  S2UR UR4, SR_CgaCtaId ;  /* 0x00000000000479c3 */ /* 0x000e620000008800 */
[----:B------:R-:W-:Y:S01]  /*0a60*/  UMOV UR46, 0x400 ;  /* 0x00000400002e7882 */ /* 0x000fe20000000000 */
[----:B------:R-:W-:Y:S02]  /*0a70*/  ULOP3.LUT UR45, UR38, 0x1, URZ, 0xfc, !UPT ;  /* 0x00000001262d7892 */ /* 0x000fe4000f8efc3f */
[----:B------:R-:W-:Y:S01]  /*0a80*/  SHF.R.S32.HI R3, RZ, 0x1f, R0 ;  /* 0x0000001fff037819 */ /* 0x000fe20000011400 */
[----:B------:R-:W-:Y:S01]  /*0a90*/  ULDC.64 UR48, c[0x0][0x198] ;  /* 0x0000660000307ab9 */ /* 0x000fe20000000a00 */
[----:B------:R-:W-:Y:S01]  /*0aa0*/  UMOV UR43, URZ ;  /* 0x0000003f002b7c82 */ /* 0x000fe20008000000 */
[----:B------:R-:W-:Y:S01]  /*0ab0*/  UMOV UR42, URZ ;  /* 0x0000003f002a7c82 */ /* 0x000fe20008000000 */
[CC--:B------:R-:W-:Y:S01]  /*0ac0*/  LEA.HI R4, R3.reuse, R0.reuse, RZ, 0x7 ;  /* 0x0000000003047211 */ /* 0x0c0fe200078f38ff */
[----:B------:R-:W2:Y:S01]  /*0ad0*/  S2UR UR6, SR_SWINHI ;  /* 0x00000000000679c3 */ /* 0x000ea20000002f00 */
[----:B------:R-:W-:Y:S01]  /*0ae0*/  LEA.HI R6, R3, R0, RZ, 0x4 ;  /* 0x0000000003067211 */ /* 0x000fe200078f20ff */
[----:B------:R-:W-:Y:S01]  /*0af0*/  UMOV UR39, URZ ;  /* 0x0000003f00277c82 */ /* 0x000fe20008000000 */
        /* <DEDUP_REMOVED lines=8> */
[----:B------:R-:W-:Y:S01]  /*0b80*/  LOP3.LUT R8, R8, 0x1ffffffe, RZ, 0xc0, !PT ;  /* 0x1ffffffe08087812 */ /* 0x000fe200078ec0ff */
[----:B-1----:R-:W-:Y:S01]  /*0b90*/  ULEA UR46, UR4, UR46, 0x18 ;  /* 0x0000002e042e7291 */ /* 0x002fe2000f8ec03f */
[----:B------:R-:W-:-:S02]  /*0ba0*/  LEA.HI R0, R9, R2, RZ, 0x2 ;  /* 0x0000000209007211 */ /* 0x000fc400078f10ff */
[----:B------:R-:W-:Y:S01]  /*0bb0*/  SHF.R.S32.HI R22, RZ, 0x5, R22 ;  /* 0x00000005ff167819 */ /* 0x000fe20000011416 */
[----:B------:R-:W-:Y:S01]  /*0bc0*/  IMAD.IADD R8, R7, 0x1, -R8 ;  /* 0x0000000107087824 */ /* 0x000fe200078e0a08 */
[--C-:B------:R-:W-:Y:S02]  /*0bd0*/  SHF.R.S32.HI R3, RZ, 0x2, R0.reuse ;  /* 0x00000002ff037819 */ /* 0x100fe40000011400 */
[----:B------:R-:W-:Y:S01]  /*0be0*/  SHF.R.S32.HI R6, RZ, 0x1f, R0 ;  /* 0x0000001fff067819 */ /* 0x000fe20000011400 */
[----:B------:R-:W-:Y:S01]  /*0bf0*/  IMAD R5, R22, 0x10, R5 ;  /* 0x0000001016057824 */ /* 0x000fe200078e0205 */
[----:B------:R-:W-:Y:S01]  /*0c00*/  SHF.R.S32.HI R19, RZ, 0x7, R4 ;  /* 0x00000007ff137819 */ /* 0x000fe20000011404 */
[----:B------:R-:W-:Y:S01]  /*0c10*/  UMOV UR4, UR46 ;  /* 0x0000002e00047c82 */ /* 0x000fe20008000000 */
[----:B--2---:R-:W-:Y:S01]  /*0c20*/  UMOV UR5, UR6 ;  /* 0x0000000600057c82 */ /* 0x004fe20008000000 */
        /* <DEDUP_REMOVED lines=10> */
[----:B------:R-:W-:Y:S01]  /*0cd0*/  MOV R16, UR4 ;  /* 0x0000000400107c02 */ /* 0x000fe20008000f00 */
[----:B------:R-:W-:Y:S01]  /*0ce0*/  IMAD R9, R9, 0x10, R6 ;  /* 0x0000001009097824 */ /* 0x000fe200078e0206 */
[----:B------:R-:W-:Y:S01]  /*0cf0*/  LOP3.LUT R23, R0, 0x7ffffffc, RZ, 0xc0, !PT ;  /* 0x7ffffffc00177812 */ /* 0x000fe200078ec0ff */
[----:B------:R-:W-:Y:S02]  /*0d00*/  IMAD.IADD R4, R19, 0x1, -R4 ;  /* 0x0000000113047824 */ /* 0x000fe400078e0a04 */
[----:B------:R-:W-:-:S04]  /*0d10*/  IMAD.WIDE R16, R3, 0x2, R16 ;  /* 0x0000000203107825 */ /* 0x000fc800078e0210 */
[----:B------:R-:W-:Y:S02]  /*0d20*/  IMAD R200, R4, 0x40, R9 ;  /* 0x0000004004c87824 */ /* 0x000fe400078e0209 */
[----:B------:R-:W-:-:S07]  /*0d30*/  IMAD.IADD R23, R2, 0x1, -R23 ;  /* 0x0000000102177824 */ /* 0x000fce00078e0a17 */
.L_x_7247:
[----:B------:R-:W1:Y:S01]  /*0d40*/  SHFL.IDX PT, R0, R19, RZ, 0x1f ;  /* 0x00001fff13007589 */ /* 0x000e6200000e0000 */
[----:B------:R-:W-:Y:S01]  /*0d50*/  ULDC.64 UR6, c[0x0][0x3f8] ;  /* 0x0000fe0000067ab9 */ /* 0x000fe20000000a00 */
[----:B------:R-:W-:Y:S01]  /*0d60*/  ULDC UR4, c[0x0][0xda8] ;  /* 0x00036a0000047ab9 */ /* 0x000fe20000000800 */
[----:B------:R-:W-:Y:S02]  /*0d70*/  UISETP.NE.U32.AND UP0, UPT, UR6, URZ, UPT ;  /* 0x0000003f0600728c */ /* 0x000fe4000bf05070 */
[----:B------:R-:W-:Y:S02]  /*0d80*/  UISETP.NE.AND UP1, UPT, UR4, 0x1, UPT ;  /* 0x000000010400788c */ /* 0x000fe4000bf25270 */
[----:B------:R-:W-:Y:S01]  /*0d90*/  UISETP.NE.AND.EX UP0, UPT, UR7, URZ, UPT, UP0 ;  /* 0x0000003f0700728c */ /* 0x000fe2000bf05300 */
[----:B------:R-:W-:Y:S01]  /*0da0*/  ULDC UR4, c[0x0][0xdb4] ;  /* 0x00036d0000047ab9 */ /* 0x000fe20000000800 */
[----:B------:R-:W-:Y:S01]  /*0db0*/  ULDC UR50, c[0x0][0x404] ;  /* 0x0001010000327ab9 */ /* 0x000fe20000000800 */
[----:B------:R-:W-:-:S02]  /*0dc0*/  UISETP.NE.AND UP2, UPT, UR4, 0x1, UPT ;  /* 0x000000010400788c */ /* 0x000fc4000bf45270 */
[----:B------:R-:W-:Y:S02]  /*0dd0*/  UIADD3 UR11, UR46, 0x18400, URZ ;  /* 0x000184002e0b7890 */ /* 0x000fe4000fffe03f */
[----:B------:R-:W-:Y:S01]  /*0de0*/  USEL UR50, UR50, 0x1, UP0 ;  /* 0x0000000132327887 */ /* 0x000fe20008000000 */
[----:B------:R-:W-:Y:S01]  /*0df0*/  ULDC UR10, c[0x0][0x2e0] ;  /* 0x0000b800000a7ab9 */ /* 0x000fe20000000800 */
[----:B------:R-:W-:Y:S02]  /*0e00*/  ULOP3.LUT UP0, URZ, UR11, 0x1bf, URZ, 0xc0, !UPT ;  /* 0x000001bf0b3f7892 */ /* 0x000fe4000f80c03f */
[----:B------:R-:W-:Y:S01]  /*0e10*/  UIMAD UR50, UR50, UR10, URZ ;  /* 0x0000000a323272a4 */ /* 0x000fe2000f8e023f */
[----:B------:R-:W-:Y:S01]  /*0e20*/  @UP1 ULDC UR6, c[0x0][0xdac] ;  /* 0x00036b0000061ab9 */ /* 0x000fe20000000800 */
[----:B------:R-:W-:Y:S01]  /*0e30*/  @UP1 ULDC UR12, c[0x0][0xdb0] ;  /* 0x00036c00000c1ab9 */ /* 0x000fe20000000800 */
[----:B-1----:R-:W-:Y:S01]  /*0e40*/  R2UR UR8, R0 ;  /* 0x00000000000872ca */ /* 0x002fe200000e0000 */
[----:B------:R-:W-:Y:S01]  /*0e50*/  UIMAD.WIDE.U32 UR6, UR44, UR6, URZ ;  /* 0x000000062c0672a5 */ /* 0x000fe2000f8e003f */
[----:B------:R-:W-:Y:S01]  /*0e60*/  PLOP3.LUT P0, PT, PT, PT, UP0, 0x80, 0x0 ;  /* 0x000000000000781c */ /* 0x000fe20003f0f008 */
[----:B------:R-:W-:-:S02]  /*0e70*/  UMOV UR37, UR44 ;  /* 0x0000002c00257c82 */ /* 0x000fc40008000000 */
[----:B------:R-:W-:-:S07]  /*0e80*/  @UP1 USHF.R.U32.HI UR37, URZ, UR12, UR7 ;  /* 0x0000000c3f251299 */ /* 0x000fce0008011607 */
[----:B------:R-:W-:Y:S01]  /*0e90*/  UMOV UR36, UR37 ;  /* 0x0000002500247c82 */ /* 0x000fe20008000000 */
[----:B------:R-:W-:-:S04]  /*0ea0*/  ULEA.HI UR4, UR8, UR8, URZ, 0x1 ;  /* 0x0000000808047291 */ /* 0x000fc8000f8f083f */
[----:B------:R-:W-:-:S03]  /*0eb0*/  ULOP3.LUT UR9, UR4, 0x1e, URZ, 0xc0, !UPT ;  /* 0x0000001e04097892 */ /* 0x000fc6000f8ec03f */
[----:B------:R-:W-:Y:S01]  /*0ec0*/  @UP2 ULDC.64 UR4, c[0x0][0xdb8] ;  /* 0x00036e0000042ab9 */ /* 0x000fe20000000a00 */
[----:B------:R-:W-:Y:S02]  /*0ed0*/  UIADD3 UR9, UR8, -UR9, URZ ;  /* 0x8000000908097290 */ /* 0x000fe4000fffe03f */
[----:B------:R-:W-:Y:S02]  /*0ee0*/  UIADD3 UR8, UR50, 0x5f, URZ ;  /* 0x0000005f32087890 */ /* 0x000fe4000fffe03f */
[----:B------:R-:W-:Y:S02]  /*0ef0*/  ULEA UR10, UR9, UR11, 0xd ;  /* 0x0000000b090a7291 */ /* 0x000fe4000f8e683f */
[----:B------:R-:W-:Y:S02]  /*0f00*/  UIMAD.WIDE UR8, UR8, 0x2aaaaaab, URZ ;  /* 0x2aaaaaab080878a5 */ /* 0x000fe4000f8e023f */
[----:B------:R-:W-:Y:S02]  /*0f10*/  UIMAD.WIDE.U32 UR6, UR37, UR4, URZ ;  /* 0x00000004250672a5 */ /* 0x000fe4000f8e003f */
[----:B------:R-:W-:-:S02]  /*0f20*/  USHF.R.U32.HI UR10, URZ, 0x4, UR10 ;  /* 0x000000043f0a7899 */ /* 0x000fc4000801160a */
[----:B------:R-:W-:Y:S02]  /*0f30*/  USHF.R.U32.HI UR47, URZ, 0x1f, UR9 ;  /* 0x0000001f3f2f7899 */ /* 0x000fe40008011609 */
[----:B------:R-:W-:Y:S02]  /*0f40*/  ULOP3.LUT UR51, UR10, 0x3fff, URZ, 0xc0, !UPT ;  /* 0x00003fff0a337892 */ /* 0x000fe4000f8ec03f */
[----:B------:R-:W-:Y:S02]  /*0f50*/  @UP2 USHF.R.U32.HI UR36, URZ, UR5, UR7 ;  /* 0x000000053f242299 */ /* 0x000fe40008011607 */
[----:B------:R-:W-:Y:S01]  /*0f60*/  ULEA.HI.SX32 UR47, UR9, UR47, 0x1c ;  /* 0x0000002f092f7291 */ /* 0x000fe2000f8fe23f */
        /* <DEDUP_REMOVED lines=17> */
.L_x_7225:
[----:B------:R-:W-:Y:S01]  /*1080*/  ULOP3.LUT UR4, UR43, 0x1, URZ, 0xc0, !UPT ;  /* 0x000000012b047892 */ /* 0x000fe2000f8ec03f */
[----:B------:R-:W-:-:S05]  /*1090*/  VIADD R6, R18, 0x8 ;  /* 0x0000000812067836 */ /* 0x000fca0000000000 */
[----:B------:R-:W-:-:S05]  /*10a0*/  IMAD.U32 R0, RZ, RZ, UR4 ;  /* 0x00000004ff007e24 */ /* 0x000fca000f8e00ff */
[----:B------:R-:W-:-:S04]  /*10b0*/  SHF.L.U32 R0, R0, 0x1f, RZ ;  /* 0x0000001f00007819 */ /* 0x000fc800000006ff */
[----:B------:R-:W1:Y:S02]  /*10c0*/  SYNCS.PHASECHK.TRANS64.TRYWAIT P0, [UR46+0x22800], R0 ;  /* 0x02280000ff0075a7 */ /* 0x000e64000800016e */
[----:B-1----:R-:W-:Y:S05]  /*10d0*/  @!P0 BRA `(.L_x_7226) ;  /* 0x0000007c00808947 */ /* 0x002fea0003800000 */
.L_x_7303:
[----:B-1----:R-:W-:Y:S01]  /*10e0*/  MOV R0, UR45 ;  /* 0x0000002d00007c02 */ /* 0x002fe20008000f00 */
[----:B------:R-:W-:Y:S05]  /*10f0*/  WARPSYNC.ALL ;  /* 0x0000000000007948 */ /* 0x000fea0003800000 */
[----:B------:R1:W-:Y:S01]  /*1100*/  BAR.SYNC.DEFER_BLOCKING R6, 0x100 ;  /* 0x000400060000751d */ /* 0x0003e20000010000 */
[----:B------:R-:W-:-:S13]  /*1110*/  ISETP.NE.AND P0, PT, R0, 0x3, PT ;  /* 0x000000030000780c */ /* 0x000fda0003f05270 */
[----:B-1----:R-:W-:Y:S05]  /*1120*/  @!P0 BRA `(.L_x_7227) ;  /* 0x0000000000048947 */ /* 0x002fea0003800000 */
[----:B------:R-:W-:Y:S01]  /*1130*/  BPT.TRAP 0x1 ;  /* 0x000000040000795c */ /* 0x000fe20000300000 */
.L_x_7227:
[----:B------:R-:W-:Y:S01]  /*1140*/  ULEA UR21, UR39, UR46, 0x3 ;  /* 0x0000002e27157291 */ /* 0x000fe2000f8e183f */
[----:B------:R-:W-:-:S05]  /*1150*/  IMAD.U32 R7, RZ, RZ, UR42 ;  /* 0x0000002aff077e24 */ /* 0x000fca000f8e00ff */
[----:B------:R-:W-:-:S04]  /*1160*/  SHF.L.U32 R7, R7, 0x1f, RZ ;  /* 0x0000001f07077819 */ /* 0x000fc800000006ff */
[----:B------:R1:W2:Y:S01]  /*1170*/  SYNCS.PHASECHK.TRANS64.TRYWAIT P1, [UR21+0x22830], R7 ;  /* 0x02283007ff0075a7 */ /* 0x0002a20008020155 */
[----:B------:R-:W-:Y:S05]  /*1180*/  @!P0 BRA `(.L_x_7228) ;  /* 0x0000000000048947 */ /* 0x000fea0003800000 */
[----:B------:R-:W-:Y:S01]  /*1190*/  BPT.TRAP 0x1 ;  /* 0x000000040000795c */ /* 0x000fe20000300000 */
.L_x_7228:
[----:B--2---:R-:W-:Y:S05]  /*11a0*/  @P1 BRA `(.L_x_7229) ;  /* 0x0000000000081947 */ /* 0x004fea0003800000 */
[----:B------:R-:W2:Y:S02]  /*11b0*/  SYNCS.PHASECHK.TRANS64.TRYWAIT P1, [UR21+0x22830], R7 ;  /* 0x02283007ff0075a7 */ /* 0x000ea40008020155 */
[----:B--2---:R-:W-:Y:S05]  /*11c0*/  @!P1 BRA `(.L_x_7230) ;  /* 0x0000007c005c9947 */ /* 0x004fea0003800000 */
.L_x_7229:
[----:B------:R-:W-:Y:S01]  /*11d0*/  UIADD3 UR4, UR46, 0x1c400, URZ ;  /* 0x0001c4002e047890 */ /* 0x000fe2000fffe03f */
[----:B------:R-:W-:Y:S01]  /*11e0*/  WARPGROUP.ARRIVE ;  /* 0x00000000000079c5 */ /* 0x000fe20000000000 */
[----:B------:R-:W-:Y:S01]  /*11f0*/  ULOP3.LUT UR16, UR51, 0x10000, URZ, 0xfc, !UPT ;  /* 0x0001000033107892 */ /* 0x000fe2000f8efc3f */
[----:B------:R-:W-:Y:S01]  /*1200*/  P2R R10, PR, RZ, 0x1 ;  /* 0x00000001ff0a7803 */ /* 0x000fe20000000000 */
[----:B------:R-:W-:-:S03]  /*1210*/  USHF.R.U32.HI UR4, URZ, 0x4, UR4 ;  /* 0x000000043f047899 */ /* 0x000fc60008011604 */
[----:B------:R-:W3:Y:S01]  /*1220*/  S2R R12, SR_TID.X ;  /* 0x00000000000c7919 */ /* 0x000ee20000002100 */
[----:B------:R-:W-:Y:S01]  /*1230*/  UMOV UR17, 0x40000040 ;  /* 0x4000004000117882 */ /* 0x000fe20000000000 */
[----:B------:R-:W-:Y:S01]  /*1240*/  UMOV UR19, 0x40000040 ;  /* 0x4000004000137882 */ /* 0x000fe20000000000 */
[----:B------:R-:W-:Y:S01]  /*1250*/  ULOP3.LUT UR4, UR4, 0x3fff, URZ, 0xc0, !UPT ;  /* 0x00003fff04047892 */ /* 0x000fe2000f8ec03f */
[----:B------:R-:W-:Y:S01]  /*1260*/  UMOV UR5, 0x40000040 ;  /* 0x4000004000057882 */ /* 0x000fe20000000000 */
[----:B------:R-:W-:Y:S02]  /*1270*/  UMOV UR7, 0x40000040 ;  /* 0x4000004000077882 */ /* 0x000fe40000000000 */
[----:B------:R-:W-:Y:S02]  /*1280*/  ULOP3.LUT UR20, UR4, 0x10000, URZ, 0xfc, !UPT ;  /* 0x0001000004147892 */ /* 0x000fe4000f8efc3f */
[----:B------:R-:W-:Y:S02]  /*1290*/  UIADD3 UR4, UR16, 0x2, URZ ;  /* 0x0000000210047890 */ /* 0x000fe4000fffe03f */
[----:B------:R-:W-:-:S02]  /*12a0*/  UIMAD UR18, UR39, 0x300, UR20 ;  /* 0x00000300271278a4 */ /* 0x000fc4000f8e0214 */
[----:B------:R-:W-:Y:S02]  /*12b0*/  UIADD3 UR8, UR16, 0x4, URZ ;  /* 0x0000000410087890 */ /* 0x000fe4000fffe03f */
[----:B------:R-:W-:Y:S02]  /*12c0*/  UIADD3 UR6, UR18, 0x2, URZ ;  /* 0x0000000212067890 */ /* 0x000fe4000fffe03f */
[----:B------:R-:W-:Y:S01]  /*12d0*/  UIADD3 UR10, UR18, 0x4, URZ ;  /* 0x00000004120a7890 */ /* 0x000fe2000fffe03f */
[----:B------:R-:W-:Y:S02]  /*12e0*/  UMOV UR9, 0x40000040 ;  /* 0x4000004000097882 */ /* 0x000fe40000000000 */
[----:B------:R-:W-:Y:S01]  /*12f0*/  HGMMA.64x96x16.F32 R24, gdesc[UR16], RZ, !UPT, gsb0 ;  /* 0x01600000101879f0 */ /* 0x000fe2000c0008ff */
[----:B------:R-:W-:Y:S01]  /*1300*/  UMOV UR11, 0x40000040 ;  /* 0x40000040000b7882 */ /* 0x000fe20000000000 */
[----:B------:R-:W-:Y:S02]  /*1310*/  UIADD3 UR12, UR16, 0x6, URZ ;  /* 0x00000006100c7890 */ /* 0x000fe4000fffe03f */
[----:B------:R-:W-:Y:S01]  /*1320*/  UIADD3 UR14, UR18, 0x6, URZ ;  /* 0x00000006120e7890 */ /* 0x000fe2000fffe03f */
[----:B------:R-:W-:Y:S01]  /*1330*/  UMOV UR13, 0x40000040 ;  /* 0x40000040000d7882 */ /* 0x000fe20000000000 */
[----:B------:R-:W-:Y:S01]  /*1340*/  UMOV UR15, 0x40000040 ;  /* 0x40000040000f7882 */ /* 0x000fe20000000000 */
[----:B---3--:R-:W-:Y:S01]  /*1350*/  LOP3.LUT R12, R12, 0x7f, RZ, 0xc0, !PT ;  /* 0x0000007f0c0c7812 */ /* 0x008fe200078ec0ff */
[----:B------:R-:W-:-:S02]  /*1360*/  WARPGROUP.DEPBAR.LE gsb0, 0x0 ;  /* 0x00008000000079c5 */ /* 0x000fc40000010000 */
[----:B------:R-:W-:-:S06]  /*1370*/  WARPGROUP.ARRIVE ;  /* 0x00000000000079c5 */ /* 0x000fcc0000000000 */
[----:B------:R-:W-:Y:S01]  /*1380*/  HGMMA.64x96x16.F32 R24, gdesc[UR4], R24, gsb0 ;  /* 0x01600000041879f0 */ /* 0x000fe20008000818 */
[----:B------:R-:W-:-:S04]  /*1390*/  UIMAD UR6, UR47, -0x60, UR50 ;  /* 0xffffffa02f0678a4 */ /* 0x000fc8000f8e0232 */
[----:B------:R-:W-:-:S06]  /*13a0*/  UIADD3 UR6, UR6, 0x60, URZ ;  /* 0x0000006006067890 */ /* 0x000fcc000fffe03f */
[----:B--2---:R-:W-:-:S04]  /*13b0*/  IMAD.U32 R0, RZ, RZ, UR6 ;  /* 0x00000006ff007e24 */ /* 0x004fc8000f8e00ff */
[----:B------:R-:W-:-:S05]  /*13c0*/  IMAD R0, R23, -0x2, R0 ;  /* 0xfffffffe17007824 */ /* 0x000fca00078e0200 */
        /* <DEDUP_REMOVED lines=8> */
[----:B------:R-:W-:Y:S01]  /*1450*/  HGMMA.64x96x16.F32 R24, gdesc[UR8], R24, gsb0 ;  /* 0x01600000081879f0 */ /* 0x000fe20008000818 */
[----:B------:R-:W-:Y:S02]  /*1460*/  ULDC UR10, c[0x0][0x988] ;  /* 0x00026200000a7ab9 */ /* 0x000fe40000000800 */
[----:B------:R-:W-:Y:S02]  /*1470*/  WARPGROUP.DEPBAR.LE gsb0, 0x0 ;  /* 0x00008000000079c5 */ /* 0x000fe40000010000 */
[----:B------:R-:W-:-:S06]  /*1480*/  WARPGROUP.ARRIVE ;  /* 0x00000000000079c5 */ /* 0x000fcc0000000000 */
[----:B------:R-:W-:Y:S03]  /*1490*/  HGMMA.64x96x16.F32 R24, gdesc[UR12], R24, gsb0 ;  /* 0x016000000c1879f0 */ /* 0x000fe60008000818 */
        /* <DEDUP_REMOVED lines=83> */
[----:B------:R-:W-:Y:S02]  /*19d0*/  FSEL R62, R62, -INF , P6 ;  /* 0xff8000003e3e7808 */ /* 0x000fe40003000000 */
[----:B------:R-:W-:Y:S02]  /*19e0*/  FMNMX.FTZ R5, R69, R0, !PT ;  /* 0x0000000045057209 */ /* 0x000fe40007810000 */
[----:B------:R-:W-:Y:S02]  /*19f0*/  FSEL R63, R63, -INF , P5 ;  /* 0xff8000003f3f7808 */ /* 0x000fe40002800000 */
[----:B------:R-:W-:Y:S01]  /*1a00*/  FSEL R66, R66, -INF , P4 ;  /* 0xff80000042427808 */ /* 0x000fe20002000000 */
[----:B------:R-:W2:Y:S01]  /*1a10*/  SHFL.BFLY PT, R0, R5, 0x2, 0x1f ;  /* 0x0c401f0005007f89 */ /* 0x000ea200000e0000 */
[----:B------:R-:W-:Y:S02]  /*1a20*/  FSEL R67, R67, -INF , P3 ;  /* 0xff80000043437808 */ /* 0x000fe40001800000 */
[----:B------:R-:W-:-:S02]  /*1a30*/  FSEL R70, R70, -INF , P2 ;  /* 0xff80000046467808 */ /* 0x000fc40001000000 */
[----:B------:R-:W-:Y:S02]  /*1a40*/  FSEL R71, R71, -INF , P1 ;  /* 0xff80000047477808 */ /* 0x000fe40000800000 */
[----:B--2---:R-:W-:-:S05]  /*1a50*/  FMNMX.FTZ R8, R5, R0, !PT ;  /* 0x0000000005087209 */ /* 0x004fca0007810000 */
[----:B------:R-:W2:Y:S02]  /*1a60*/  SHFL.BFLY PT, R3, R8, 0x1, 0x1f ;  /* 0x0c201f0008037f89 */ /* 0x000ea400000e0000 */
[----:B--2---:R-:W-:Y:S01]  /*1a70*/  FMNMX.FTZ R0, R8, R3, !PT ;  /* 0x0000000308007209 */ /* 0x004fe20007810000 */
[----:B------:R-:W-:-:S03]  /*1a80*/  IMAD.U32 R8, RZ, RZ, UR21 ;  /* 0x00000015ff087e24 */ /* 0x000fc6000f8e00ff */
[C---:B------:R-:W-:Y:S01]  /*1a90*/  FSETP.NEU.FTZ.AND P0, PT, R0.reuse, -INF , PT ;  /* 0xff8000000000780b */ /* 0x040fe20003f1d000 */
[----:B------:R-:W-:-:S05]  /*1aa0*/  FMUL.FTZ R3, R0, UR10 ;  /* 0x0000000a00037c20 */ /* 0x000fca0008410000 */
[----:B------:R-:W-:Y:S02]  /*1ab0*/  FSEL R9, R3, RZ, P0 ;  /* 0x000000ff03097208 */ /* 0x000fe40000000000 */
[----:B------:R-:W-:Y:S02]  /*1ac0*/  FMNMX.FTZ R3, R26, R27, !PT ;  /* 0x0000001b1a037209 */ /* 0x000fe40007810000 */
[----:B------:R-:W-:Y:S01]  /*1ad0*/  ISETP.NE.AND P0, PT, R10, RZ, PT ;  /* 0x000000ff0a00720c */ /* 0x000fe20003f05270 */
        /* <DEDUP_REMOVED lines=28> */
[----:B------:R-:W-:Y:S01]  /*1ca0*/  FFMA.FTZ R60, R60, UR10, -R9 ;  /* 0x0000000a3c3c7c23 */ /* 0x000fe20008010809 */
[----:B------:R-:W-:Y:S01]  /*1cb0*/  FMNMX.FTZ R3, R43, R4, !PT ;  /* 0x000000042b037209 */ /* 0x000fe20007810000 */
[----:B------:R-:W3:Y:S01]  /*1cc0*/  MUFU.EX2 R29, R29 ;  /* 0x0000001d001d7308 */ /* 0x000ee20000000800 */
[----:B--2---:R-:W-:Y:S01]  /*1cd0*/  FADD.FTZ R11, R24, R25 ;  /* 0x00000019180b7221 */ /* 0x004fe20000010000 */
[--C-:B------:R-:W-:Y:S01]  /*1ce0*/  FFMA.FTZ R61, R61, UR10, -R9.reuse ;  /* 0x0000000a3d3d7c23 */ /* 0x100fe20008010809 */
[----:B------:R-:W-:Y:S01]  /*1cf0*/  FMNMX.FTZ R4, R46, R3, !PT ;  /* 0x000000032e047209 */ /* 0x000fe20007810000 */
[--C-:B------:R-:W-:Y:S01]  /*1d00*/  FFMA.FTZ R64, R64, UR10, -R9.reuse ;  /* 0x0000000a40407c23 */ /* 0x100fe20008010809 */
[--C-:B------:R-:W-:Y:S01]  /*1d10*/  FFMA.FTZ R65, R65, UR10, -R9.reuse ;  /* 0x0000000a41417c23 */ /* 0x100fe20008010809 */
[--C-:B------:R-:W-:Y:S01]  /*1d20*/  FFMA.FTZ R68, R68, UR10, -R9.reuse ;  /* 0x0000000a44447c23 */ /* 0x100fe20008010809 */
[----:B------:R-:W-:Y:S01]  /*1d30*/  FMNMX.FTZ R3, R47, R4, !PT ;  /* 0x000000042f037209 */ /* 0x000fe20007810000 */
[----:B------:R-:W-:Y:S01]  /*1d40*/  MUFU.EX2 R32, R32 ;  /* 0x0000002000207308 */ /* 0x000fe20000000800 */
[----:B------:R-:W-:Y:S01]  /*1d50*/  FFMA.FTZ R9, R69, UR10, -R9 ;  /* 0x0000000a45097c23 */ /* 0x000fe20008010809 */
[----:B------:R-:W-:-:S02]  /*1d60*/  F2FP.F16.F32.PACK_AB R152, R25, R24 ;  /* 0x000000181998723e */ /* 0x000fc400000000ff */
[----:B------:R-:W-:-:S04]  /*1d70*/  FMNMX.FTZ R4, R50, R3, !PT ;  /* 0x0000000332047209 */ /* 0x000fc80007810000 */
[----:B------:R-:W-:Y:S01]  /*1d80*/  FMNMX.FTZ R3, R51, R4, !PT ;  /* 0x0000000433037209 */ /* 0x000fe20007810000 */
[----:B------:R-:W2:Y:S01]  /*1d90*/  MUFU.EX2 R33, R33 ;  /* 0x0000002100217308 */ /* 0x000ea20000000800 */
[----:B---3--:R-:W-:Y:S02]  /*1da0*/  F2FP.F16.F32.PACK_AB R154, R29, R28 ;  /* 0x0000001c1d9a723e */ /* 0x008fe400000000ff */
[----:B------:R-:W-:-:S04]  /*1db0*/  FMNMX.FTZ R4, R54, R3, !PT ;  /* 0x0000000336047209 */ /* 0x000fc80007810000 */
[----:B------:R-:W-:Y:S01]  /*1dc0*/  FMNMX.FTZ R3, R55, R4, !PT ;  /* 0x0000000437037209 */ /* 0x000fe20007810000 */
[----:B------:R-:W-:Y:S03]  /*1dd0*/  MUFU.EX2 R36, R36 ;  /* 0x0000002400247308 */ /* 0x000fe60000000800 */
[----:B------:R-:W-:-:S04]  /*1de0*/  FMNMX.FTZ R4, R58, R3, !PT ;  /* 0x000000033a047209 */ /* 0x000fc80007810000 */
[----:B------:R-:W-:Y:S01]  /*1df0*/  FMNMX.FTZ R3, R59, R4, !PT ;  /* 0x000000043b037209 */ /* 0x000fe20007810000 */
[----:B------:R-:W3:Y:S01]  /*1e00*/  MUFU.EX2 R37, R37 ;  /* 0x0000002500257308 */ /* 0x000ee20000000800 */
[----:B--2---:R-:W-:Y:S02]  /*1e10*/  F2FP.F16.F32.PACK_AB R156, R33, R32 ;  /* 0x00000020219c723e */ /* 0x004fe400000000ff */
[----:B------:R-:W-:-:S04]  /*1e20*/  FMNMX.FTZ R4, R62, R3, !PT ;  /* 0x000000033e047209 */ /* 0x000fc80007810000 */
[----:B------:R-:W-:Y:S01]  /*1e30*/  FMNMX.FTZ R3, R63, R4, !PT ;  /* 0x000000043f037209 */ /* 0x000fe20007810000 */
[----:B------:R-:W-:Y:S03]  /*1e40*/  MUFU.EX2 R40, R40 ;  /* 0x0000002800287308 */ /* 0x000fe60000000800 */
[----:B------:R-:W-:-:S04]  /*1e50*/  FMNMX.FTZ R4, R66, R3, !PT ;  /* 0x0000000342047209 */ /* 0x000fc80007810000 */
[----:B------:R-:W-:Y:S01]  /*1e60*/  FMNMX.FTZ R3, R67, R4, !PT ;  /* 0x0000000443037209 */ /* 0x000fe20007810000 */
[----:B------:R-:W2:Y:S01]  /*1e70*/  MUFU.EX2 R41, R41 ;  /* 0x0000002900297308 */ /* 0x000ea20000000800 */
[----:B---3--:R-:W-:Y:S02]  /*1e80*/  F2FP.F16.F32.PACK_AB R158, R37, R36 ;  /* 0x00000024259e723e */ /* 0x008fe400000000ff */
[----:B------:R-:W-:-:S04]  /*1e90*/  FMNMX.FTZ R4, R70, R3, !PT ;  /* 0x0000000346047209 */ /* 0x000fc80007810000 */
[----:B------:R-:W-:Y:S01]  /*1ea0*/  FMNMX.FTZ R4, R71, R4, !PT ;  /* 0x0000000447047209 */ /* 0x000fe20007810000 */
[----:B------:R-:W-:Y:S04]  /*1eb0*/  MUFU.EX2 R44, R44 ;  /* 0x0000002c002c7308 */ /* 0x000fe80000000800 */
[----:B------:R-:W3:Y:S04]  /*1ec0*/  SHFL.BFLY PT, R3, R4, 0x2, 0x1f ;  /* 0x0c401f0004037f89 */ /* 0x000ee800000e0000 */
[----:B------:R-:W4:Y:S01]  /*1ed0*/  MUFU.EX2 R45, R45 ;  /* 0x0000002d002d7308 */ /* 0x000f220000000800 */
[----:B--2---:R-:W-:-:S07]  /*1ee0*/  F2FP.F16.F32.PACK_AB R160, R41, R40 ;  /* 0x0000002829a0723e */ /* 0x004fce00000000ff */
[----:B------:R-:W-:Y:S08]  /*1ef0*/  MUFU.EX2 R48, R48 ;  /* 0x0000003000307308 */ /* 0x000ff00000000800 */
[----:B------:R-:W2:Y:S01]  /*1f00*/  MUFU.EX2 R49, R49 ;  /* 0x0000003100317308 */ /* 0x000ea20000000800 */
[----:B----4-:R-:W-:Y:S02]  /*1f10*/  F2FP.F16.F32.PACK_AB R162, R45, R44 ;  /* 0x0000002c2da2723e */ /* 0x010fe400000000ff */
[----:B---3--:R-:W-:-:S05]  /*1f20*/  FMNMX.FTZ R5, R4, R3, !PT ;  /* 0x0000000304057209 */ /* 0x008fca0007810000 */
[----:B------:R-:W-:Y:S01]  /*1f30*/  MUFU.EX2 R52, R52 ;  /* 0x0000003400347308 */ /* 0x000fe20000000800 */
[----:B------:R-:W3:Y:S07]  /*1f40*/  SHFL.BFLY PT, R4, R5, 0x1, 0x1f ;  /* 0x0c201f0005047f89 */ /* 0x000eee00000e0000 */
[----:B------:R-:W4:Y:S01]  /*1f50*/  MUFU.EX2 R53, R53 ;  /* 0x0000003500357308 */ /* 0x000f220000000800 */
[----:B--2---:R-:W-:-:S07]  /*1f60*/  F2FP.F16.F32.PACK_AB R164, R49, R48 ;  /* 0x0000003031a4723e */ /* 0x004fce00000000ff */
[----:B------:R-:W-:Y:S08]  /*1f70*/  MUFU.EX2 R56, R56 ;  /* 0x0000003800387308 */ /* 0x000ff00000000800 */
[----:B------:R-:W-:Y:S01]  /*1f80*/  MUFU.EX2 R57, R57 ;  /* 0x0000003900397308 */ /* 0x000fe20000000800 */
[----:B---3--:R-:W-:Y:S02]  /*1f90*/  FMNMX.FTZ R3, R5, R4, !PT ;  /* 0x0000000405037209 */ /* 0x008fe40007810000 */
[----:B----4-:R-:W-:-:S02]  /*1fa0*/  F2FP.F16.F32.PACK_AB R166, R53, R52 ;  /* 0x0000003435a6723e */ /* 0x010fc400000000ff */
[C---:B------:R-:W-:Y:S01]  /*1fb0*/  FSETP.NEU.FTZ.AND P1, PT, R3.reuse, -INF , PT ;  /* 0xff8000000300780b */ /* 0x040fe20003f3d000 */
[----:B------:R-:W-:Y:S02]  /*1fc0*/  FMUL.FTZ R4, R3, UR10 ;  /* 0x0000000a03047c20 */ /* 0x000fe40008410000 */
[----:B------:R-:W-:Y:S03]  /*1fd0*/  MUFU.EX2 R60, R60 ;  /* 0x0000003c003c7308 */ /* 0x000fe60000000800 */
[----:B------:R-:W-:Y:S01]  /*1fe0*/  FSEL R5, R4, RZ, P1 ;  /* 0x000000ff04057208 */ /* 0x000fe20000800000 */
[----:B------:R-:W-:Y:S01]  /*1ff0*/  FADD.FTZ R4, R28, R11 ;  /* 0x0000000b1c047221 */ /* 0x000fe20000010000 */
[----:B------:R-:W-:Y:S02]  /*2000*/  ISETP.NE.AND P1, PT, R12, RZ, PT ;  /* 0x000000ff0c00720c */ /* 0x000fe40003f25270 */
[----:B------:R-:W-:Y:S01]  /*2010*/  IADD3 R12, -R18, 0xb, RZ ;  /* 0x0000000b120c7810 */ /* 0x000fe20007ffe1ff */
[--C-:B------:R-:W-:Y:S01]  /*2020*/  FFMA.FTZ R26, R26, UR10, -R5.reuse ;  /* 0x0000000a1a1a7c23 */ /* 0x100fe20008010805 */
[--C-:B------:R-:W-:Y:S01]  /*2030*/  FFMA.FTZ R27, R27, UR10, -R5.reuse ;  /* 0x0000000a1b1b7c23 */ /* 0x100fe20008010805 */
[--C-:B------:R-:W-:Y:S01]  /*2040*/  FFMA.FTZ R30, R30, UR10, -R5.reuse ;  /* 0x0000000a1e1e7c23 */ /* 0x100fe20008010805 */
[--C-:B------:R-:W-:Y:S01]  /*2050*/  FFMA.FTZ R31, R31, UR10, -R5.reuse ;  /* 0x0000000a1f1f7c23 */ /* 0x100fe20008010805 */
[--C-:B------:R-:W-:Y:S01]  /*2060*/  FFMA.FTZ R34, R34, UR10, -R5.reuse ;  /* 0x0000000a22227c23 */ /* 0x100fe20008010805 */
[--C-:B------:R-:W-:Y:S01]  /*2070*/  FFMA.FTZ R35, R35, UR10, -R5.reuse ;  /* 0x0000000a23237c23 */ /* 0x100fe20008010805 */
[----:B------:R-:W-:Y:S01]  /*2080*/  MUFU.EX2 R26, R26 ;  /* 0x0000001a001a7308 */ /* 0x000fe20000000800 */
[----:B------:R-:W-:Y:S01]  /*2090*/  FADD.FTZ R11, R29, R4 ;  /* 0x000000041d0b7221 */ /* 0x000fe20000010000 */
[--C-:B------:R-:W-:Y:S01]  /*20a0*/  FFMA.FTZ R38, R38, UR10, -R5.reuse ;  /* 0x0000000a26267c23 */ /* 0x100fe20008010805 */
[--C-:B------:R-:W-:Y:S01]  /*20b0*/  FFMA.FTZ R39, R39, UR10, -R5.reuse ;  /* 0x0000000a27277c23 */ /* 0x100fe20008010805 */
[----:B------:R-:W-:Y:S01]  /*20c0*/  FFMA.FTZ R42, R42, UR10, -R5 ;  /* 0x0000000a2a2a7c23 */ /* 0x000fe20008010805 */
[----:B------:R-:W-:Y:S01]  /*20d0*/  FADD.FTZ R4, R32, R11 ;  /* 0x0000000b20047221 */ /* 0x000fe20000010000 */
[--C-:B------:R-:W-:Y:S01]  /*20e0*/  FFMA.FTZ R43, R43, UR10, -R5.reuse ;  /* 0x0000000a2b2b7c23 */ /* 0x100fe20008010805 */
[--C-:B------:R-:W-:Y:S01]  /*20f0*/  FFMA.FTZ R46, R46, UR10, -R5.reuse ;  /* 0x0000000a2e2e7c23 */ /* 0x100fe20008010805 */
[----:B------:R-:W2:Y:S01]  /*2100*/  MUFU.EX2 R27, R27 ;  /* 0x0000001b001b7308 */ /* 0x000ea20000000800 */
[----:B------:R-:W-:Y:S01]  /*2110*/  FADD.FTZ R13, R33, R4 ;  /* 0x00000004210d7221 */ /* 0x000fe20000010000 */
[--C-:B------:R-:W-:Y:S01]  /*2120*/  FFMA.FTZ R47, R47, UR10, -R5.reuse ;  /* 0x0000000a2f2f7c23 */ /* 0x100fe20008010805 */
[--C-:B------:R-:W-:Y:S01]  /*2130*/  FFMA.FTZ R50, R50, UR10, -R5.reuse ;  /* 0x0000000a32327c23 */ /* 0x100fe20008010805 */
[----:B------:R-:W-:Y:S01]  /*2140*/  FFMA.FTZ R51, R51, UR10, -R5 ;  /* 0x0000000a33337c23 */ /* 0x000fe20008010805 */
[----:B------:R-:W-:Y:S01]  /*2150*/  FADD.FTZ R10, R36, R13 ;  /* 0x0000000d240a7221 */ /* 0x000fe20000010000 */
[--C-:B------:R-:W-:Y:S01]  /*2160*/  FFMA.FTZ R54, R54, UR10, -R5.reuse ;  /* 0x0000000a36367c23 */ /* 0x100fe20008010805 */
[--C-:B------:R-:W-:Y:S01]  /*2170*/  FFMA.FTZ R55, R55, UR10, -R5.reuse ;  /* 0x0000000a37377c23 */ /* 0x100fe20008010805 */
[----:B------:R-:W3:Y:S01]  /*2180*/  MUFU.EX2 R30, R30 ;  /* 0x0000001e001e7308 */ /* 0x000ee20000000800 */
[----:B------:R-:W-:Y:S01]  /*2190*/  FADD.FTZ R13, R37, R10 ;  /* 0x0000000a250d7221 */ /* 0x000fe20000010000 */
[--C-:B------:R-:W-:Y:S01]  /*21a0*/  FFMA.FTZ R58, R58, UR10, -R5.reuse ;  /* 0x0000000a3a3a7c23 */ /* 0x100fe20008010805 */
[--C-:B------:R-:W-:Y:S01]  /*21b0*/  FFMA.FTZ R59, R59, UR10, -R5.reuse ;  /* 0x0000000a3b3b7c23 */ /* 0x100fe20008010805 */
[----:B------:R-:W-:Y:S01]  /*21c0*/  FFMA.FTZ R62, R62, UR10, -R5 ;  /* 0x0000000a3e3e7c23 */ /* 0x000fe20008010805 */
[----:B------:R-:W-:Y:S01]  /*21d0*/  FADD.FTZ R14, R40, R13 ;  /* 0x0000000d280e7221 */ /* 0x000fe20000010000 */
[--C-:B------:R-:W-:Y:S01]  /*21e0*/  FFMA.FTZ R63, R63, UR10, -R5.reuse ;  /* 0x0000000a3f3f7c23 */ /* 0x100fe20008010805 */
[----:B------:R-:W-:Y:S01]  /*21f0*/  FFMA.FTZ R66, R66, UR10, -R5 ;  /* 0x0000000a42427c23 */ /* 0x000fe20008010805 */
[----:B------:R-:W4:Y:S01]  /*2200*/  MUFU.EX2 R31, R31 ;  /* 0x0000001f001f7308 */ /* 0x000f220000000800 */
[----:B--2---:R-:W-:Y:S01]  /*2210*/  FADD.FTZ R11, R26, R27 ;  /* 0x0000001b1a0b7221 */ /* 0x004fe20000010000 */
[----:B------:R-:W-:Y:S01]  /*2220*/  FADD.FTZ R13, R41, R14 ;  /* 0x0000000e290d7221 */ /* 0x000fe20000010000 */
[--C-:B------:R-:W-:Y:S01]  /*2230*/  FFMA.FTZ R67, R67, UR10, -R5.reuse ;  /* 0x0000000a43437c23 */ /* 0x100fe20008010805 */
[--C-:B------:R-:W-:Y:S01]  /*2240*/  FFMA.FTZ R70, R70, UR10, -R5.reuse ;  /* 0x0000000a46467c23 */ /* 0x100fe20008010805 */
[----:B------:R-:W-:Y:S01]  /*2250*/  FFMA.FTZ R71, R71, UR10, -R5 ;  /* 0x0000000a47477c23 */ /* 0x000fe20008010805 */
[----:B------:R-:W-:Y:S01]  /*2260*/  FADD.FTZ R14, R44, R13 ;  /* 0x0000000d2c0e7221 */ /* 0x000fe20000010000 */
[----:B------:R-:W-:Y:S01]  /*2270*/  F2FP.F16.F32.PACK_AB R168, R57, R56 ;  /* 0x0000003839a8723e */ /* 0x000fe200000000ff */
[----:B------:R-:W2:Y:S01]  /*2280*/  MUFU.EX2 R34, R34 ;  /* 0x0000002200227308 */ /* 0x000ea20000000800 */
[----:B---3--:R-:W-:Y:S01]  /*2290*/  FADD.FTZ R4, R30, R11 ;  /* 0x0000000b1e047221 */ /* 0x008fe20000010000 */
[----:B------:R-:W-:Y:S01]  /*22a0*/  FADD.FTZ R13, R45, R14 ;  /* 0x0000000e2d0d7221 */ /* 0x000fe20000010000 */
[----:B------:R-:W-:-:S05]  /*22b0*/  F2FP.F16.F32.PACK_AB R153, R27, R26 ;  /* 0x0000001a1b99723e */ /* 0x000fca00000000ff */
[----:B------:R-:W3:Y:S01]  /*22c0*/  MUFU.EX2 R35, R35 ;  /* 0x0000002300237308 */ /* 0x000ee20000000800 */
[C---:B----4-:R-:W-:Y:S01]  /*22d0*/  FADD.FTZ R11, R31.reuse, R4 ;  /* 0x000000041f0b7221 */ /* 0x050fe20000010000 */
[----:B------:R-:W-:Y:S01]  /*22e0*/  @!P1 VIADD R4, R8, 0x22840 ;  /* 0x0002284008049836 */ /* 0x000fe20000000000 */
[----:B------:R-:W-:-:S04]  /*22f0*/  F2FP.F16.F32.PACK_AB R155, R31, R30 ;  /* 0x0000001e1f9b723e */ /* 0x000fc800000000ff */
[----:B------:R-:W-:Y:S01]  /*2300*/  @!P1 PRMT R4, RZ, 0x654, R4 ;  /* 0x00000654ff049816 */ /* 0x000fe20000000004 */
[----:B------:R-:W4:Y:S01]  /*2310*/  MUFU.EX2 R38, R38 ;  /* 0x0000002600267308 */ /* 0x000f220000000800 */
[----:B--2---:R-:W-:Y:S01]  /*2320*/  FADD.FTZ R10, R34, R11 ;  /* 0x0000000b220a7221 */ /* 0x004fe20000010000 */
[----:B------:R2:W-:Y:S06]  /*2330*/  BAR.ARV R12, 0x100 ;  /* 0x0004000c0000751d */ /* 0x0005ec0000002000 */
[----:B------:R-:W5:Y:S01]  /*2340*/  MUFU.EX2 R39, R39 ;  /* 0x0000002700277308 */ /* 0x000f620000000800 */
[C---:B---3--:R-:W-:Y:S01]  /*2350*/  FADD.FTZ R11, R35.reuse, R10 ;  /* 0x0000000a230b7221 */ /* 0x048fe20000010000 */
[----:B------:R3:W-:Y:S01]  /*2360*/  @!P1 SYNCS.ARRIVE.TRANS64.RED.A1T0 RZ, [R4+URZ], RZ ;  /* 0x000000ff04ff99a7 */ /* 0x0007e2000810043f */
[----:B------:R-:W-:-:S05]  /*2370*/  F2FP.F16.F32.PACK_AB R157, R35, R34 ;  /* 0x00000022239d723e */ /* 0x000fca00000000ff */
[----:B------:R-:W3:Y:S01]  /*2380*/  MUFU.EX2 R42, R42 ;  /* 0x0000002a002a7308 */ /* 0x000ee20000000800 */
[----:B----4-:R-:W-:-:S07]  /*2390*/  FADD.FTZ R10, R38, R11 ;  /* 0x0000000b260a7221 */ /* 0x010fce0000010000 */
[----:B------:R-:W4:Y:S01]  /*23a0*/  MUFU.EX2 R43, R43 ;  /* 0x0000002b002b7308 */ /* 0x000f220000000800 */
[C---:B-----5:R-:W-:Y:S01]  /*23b0*/  FADD.FTZ R11, R39.reuse, R10 ;  /* 0x0000000a270b7221 */ /* 0x060fe20000010000 */
[----:B------:R-:W-:Y:S01]  /*23c0*/  FADD.FTZ R10, R48, R13 ;  /* 0x0000000d300a7221 */ /* 0x000fe20000010000 */
[----:B------:R-:W-:-:S03]  /*23d0*/  F2FP.F16.F32.PACK_AB R159, R39, R38 ;  /* 0x00000026279f723e */ /* 0x000fc600000000ff */
[----:B------:R-:W-:Y:S02]  /*23e0*/  FADD.FTZ R13, R49, R10 ;  /* 0x0000000a310d7221 */ /* 0x000fe40000010000 */
[----:B------:R-:W5:Y:S01]  /*23f0*/  MUFU.EX2 R46, R46 ;  /* 0x0000002e002e7308 */ /* 0x000f620000000800 */
[----:B---3--:R-:W-:Y:S01]  /*2400*/  FADD.FTZ R4, R42, R11 ;  /* 0x0000000b2a047221 */ /* 0x008fe20000010000 */
[----:B------:R-:W-:-:S04]  /*2410*/  FADD.FTZ R10, R52, R13 ;  /* 0x0000000d340a7221 */ /* 0x000fc80000010000 */
[----:B------:R-:W-:Y:S02]  /*2420*/  FADD.FTZ R13, R53, R10 ;  /* 0x0000000a350d7221 */ /* 0x000fe40000010000 */
[----:B------:R-:W3:Y:S01]  /*2430*/  MUFU.EX2 R47, R47 ;  /* 0x0000002f002f7308 */ /* 0x000ee20000000800 */
[C---:B----4-:R-:W-:Y:S01]  /*2440*/  FADD.FTZ R11, R43.reuse, R4 ;  /* 0x000000042b0b7221 */ /* 0x050fe20000010000 */
[----:B------:R-:W-:Y:S01]  /*2450*/  FADD.FTZ R10, R56, R13 ;  /* 0x0000000d380a7221 */ /* 0x000fe20000010000 */
[----:B------:R-:W-:-:S05]  /*2460*/  F2FP.F16.F32.PACK_AB R161, R43, R42 ;  /* 0x0000002a2ba1723e */ /* 0x000fca00000000ff */
[----:B------:R-:W4:Y:S01]  /*2470*/  MUFU.EX2 R50, R50 ;  /* 0x0000003200327308 */ /* 0x000f220000000800 */
[----:B-----5:R-:W-:-:S07]  /*2480*/  FADD.FTZ R4, R46, R11 ;  /* 0x0000000b2e047221 */ /* 0x020fce0000010000 */
[----:B------:R-:W5:Y:S01]  /*2490*/  MUFU.EX2 R51, R51 ;  /* 0x0000003300337308 */ /* 0x000f620000000800 */
[C---:B---3--:R-:W-:Y:S01]  /*24a0*/  FADD.FTZ R11, R47.reuse, R4 ;  /* 0x000000042f0b7221 */ /* 0x048fe20000010000 */
[----:B------:R-:W-:-:S06]  /*24b0*/  F2FP.F16.F32.PACK_AB R163, R47, R46 ;  /* 0x0000002e2fa3723e */ /* 0x000fcc00000000ff */
[----:B------:R-:W3:Y:S01]  /*24c0*/  MUFU.EX2 R54, R54 ;  /* 0x0000003600367308 */ /* 0x000ee20000000800 */
[----:B----4-:R-:W-:Y:S01]  /*24d0*/  FADD.FTZ R4, R50, R11 ;  /* 0x0000000b32047221 */ /* 0x010fe20000010000 */
[----:B------:R-:W-:-:S04]  /*24e0*/  FADD.FTZ R11, R57, R10 ;  /* 0x0000000a390b7221 */ /* 0x000fc80000010000 */
[----:B------:R-:W-:Y:S02]  /*24f0*/  FADD.FTZ R10, R60, R11 ;  /* 0x0000000b3c0a7221 */ /* 0x000fe40000010000 */
[----:B------:R-:W4:Y:S01]  /*2500*/  MUFU.EX2 R55, R55 ;  /* 0x0000003700377308 */ /* 0x000f220000000800 */
[C---:B-----5:R-:W-:Y:S01]  /*2510*/  FADD.FTZ R5, R51.reuse, R4 ;  /* 0x0000000433057221 */ /* 0x060fe20000010000 */
[----:B------:R-:W-:-:S06]  /*2520*/  F2FP.F16.F32.PACK_AB R165, R51, R50 ;  /* 0x0000003233a5723e */ /* 0x000fcc00000000ff */
[----:B------:R-:W5:Y:S01]  /*2530*/  MUFU.EX2 R61, R61 ;  /* 0x0000003d003d7308 */ /* 0x000f620000000800 */
[----:B---3--:R-:W-:-:S07]  /*2540*/  FADD.FTZ R4, R54, R5 ;  /* 0x0000000536047221 */ /* 0x008fce0000010000 */
[----:B------:R-:W3:Y:S01]  /*2550*/  MUFU.EX2 R58, R58 ;  /* 0x0000003a003a7308 */ /* 0x000ee20000000800 */
[C---:B----4-:R-:W-:Y:S01]  /*2560*/  FADD.FTZ R5, R55.reuse, R4 ;  /* 0x0000000437057221 */ /* 0x050fe20000010000 */
[----:B------:R-:W-:-:S06]  /*2570*/  F2FP.F16.F32.PACK_AB R167, R55, R54 ;  /* 0x0000003637a7723e */ /* 0x000fcc00000000ff */
[----:B------:R-:W4:Y:S01]  /*2580*/  MUFU.EX2 R64, R64 ;  /* 0x0000004000407308 */ /* 0x000f220000000800 */
[C---:B-----5:R-:W-:Y:S01]  /*2590*/  FADD.FTZ R11, R61.reuse, R10 ;  /* 0x0000000a3d0b7221 */ /* 0x060fe20000010000 */
[----:B------:R-:W-:-:S06]  /*25a0*/  F2FP.F16.F32.PACK_AB R170, R61, R60 ;  /* 0x0000003c3daa723e */ /* 0x000fcc00000000ff */
[----:B------:R-:W5:Y:S01]  /*25b0*/  MUFU.EX2 R59, R59 ;  /* 0x0000003b003b7308 */ /* 0x000f620000000800 */
[----:B---3--:R-:W-:-:S07]  /*25c0*/  FADD.FTZ R4, R58, R5 ;  /* 0x000000053a047221 */ /* 0x008fce0000010000 */
[----:B------:R-:W3:Y:S01]  /*25d0*/  MUFU.EX2 R65, R65 ;  /* 0x0000004100417308 */ /* 0x000ee20000000800 */
[----:B----4-:R-:W-:-:S07]  /*25e0*/  FADD.FTZ R10, R64, R11 ;  /* 0x0000000b400a7221 */ /* 0x010fce0000010000 */
[----:B------:R-:W4:Y:S01]  /*25f0*/  MUFU.EX2 R62, R62 ;  /* 0x0000003e003e7308 */ /* 0x000f220000000800 */
[C---:B-----5:R-:W-:Y:S01]  /*2600*/  FADD.FTZ R5, R59.reuse, R4 ;  /* 0x000000043b057221 */ /* 0x060fe20000010000 */
[----:B------:R-:W-:-:S06]  /*2610*/  F2FP.F16.F32.PACK_AB R169, R59, R58 ;  /* 0x0000003a3ba9723e */ /* 0x000fcc00000000ff */
        /* <DEDUP_REMOVED lines=9> */
[----:B------:R-:W-:-:S06]  /*26b0*/  F2FP.F16.F32.PACK_AB R171, R63, R62 ;  /* 0x0000003e3fab723e */ /* 0x000fcc00000000ff */
[----:B------:R-:W3:Y:S01]  /*26c0*/  MUFU.EX2 R67, R67 ;  /* 0x0000004300437308 */ /* 0x000ee20000000800 */
[----:B----4-:R-:W-:-:S07]  /*26d0*/  FADD.FTZ R4, R66, R11 ;  /* 0x0000000b42047221 */ /* 0x010fce0000010000 */
[----:B------:R-:W4:Y:S01]  /*26e0*/  MUFU.EX2 R70, R70 ;  /* 0x0000004600467308 */ /* 0x000f220000000800 */
[C---:B-----5:R-:W-:Y:S01]  /*26f0*/  FADD.FTZ R5, R9.reuse, R10 ;  /* 0x0000000a09057221 */ /* 0x060fe20000010000 */
[----:B------:R-:W-:-:S06]  /*2700*/  F2FP.F16.F32.PACK_AB R174, R9, R68 ;  /* 0x0000004409ae723e */ /* 0x000fcc00000000ff */
[----:B------:R-:W5:Y:S01]  /*2710*/  MUFU.EX2 R71, R71 ;  /* 0x0000004700477308 */ /* 0x000f620000000800 */
[C---:B---3--:R-:W-:Y:S01]  /*2720*/  FADD.FTZ R9, R67.reuse, R4 ;  /* 0x0000000443097221 */ /* 0x048fe20000010000 */
[----:B------:R-:W-:-:S03]  /*2730*/  F2FP.F16.F32.PACK_AB R173, R67, R66 ;  /* 0x0000004243ad723e */ /* 0x000fc600000000ff */
[----:B----4-:R-:W-:-:S04]  /*2740*/  FADD.FTZ R4, R70, R9 ;  /* 0x0000000946047221 */ /* 0x010fc80000010000 */
[C---:B-----5:R-:W-:Y:S01]  /*2750*/  FADD.FTZ R4, R71.reuse, R4 ;  /* 0x0000000447047221 */ /* 0x060fe20000010000 */
[----:B------:R-:W-:Y:S01]  /*2760*/  F2FP.F16.F32.PACK_AB R175, R71, R70 ;  /* 0x0000004647af723e */ /* 0x000fe200000000ff */
[----:B--2---:R-:W-:Y:S06]  /*2770*/  @!P0 BRA `(.L_x_7231) ;  /* 0x0000000000048947 */ /* 0x004fec0003800000 */
[----:B------:R-:W-:Y:S01]  /*2780*/  BPT.TRAP 0x1 ;  /* 0x000000040000795c */ /* 0x000fe20000300000 */
.L_x_7231:
[----:B------:R2:W3:Y:S01]  /*2790*/  SYNCS.PHASECHK.TRANS64.TRYWAIT P2, [UR21+0x22850], R7 ;  /* 0x02285007ff0075a7 */ /* 0x0004e20008040155 */
[----:B------:R-:W-:Y:S05]  /*27a0*/  @!P0 BRA `(.L_x_7232) ;  /* 0x0000000000048947 */ /* 0x000fea0003800000 */
[----:B------:R-:W-:Y:S01]  /*27b0*/  BPT.TRAP 0x1 ;  /* 0x000000040000795c */ /* 0x000fe20000300000 */
.L_x_7232:
[----:B---3--:R-:W-:Y:S05]  /*27c0*/  @P2 BRA `(.L_x_7233) ;  /* 0x0000000000082947 */ /* 0x008fea0003800000 */
[----:B------:R-:W3:Y:S02]  /*27d0*/  SYNCS.PHASECHK.TRANS64.TRYWAIT P2, [UR21+0x22850], R7 ;  /* 0x02285007ff0075a7 */ /* 0x000ee40008040155 */
[----:B---3--:R-:W-:Y:S05]  /*27e0*/  @!P2 BRA `(.L_x_7234) ;  /* 0x0000006400eca947 */ /* 0x008fea0003800000 */
.L_x_7233:
[----:B------:R4:W-:Y:S01]  /*27f0*/  BAR.SYNC.DEFER_BLOCKING R6, 0x100 ;  /* 0x000400060000751d */ /* 0x0009e20000010000 */
[----:B------:R-:W-:Y:S01]  /*2800*/  UIADD3 UR6, UR46, 0x400, URZ ;  /* 0x000004002e067890 */ /* 0x000fe2000fffe03f */
[----:B---3--:R-:W-:Y:S01]  /*2810*/  @!P1 VIADD R8, R8, 0x22860 ;  /* 0x0002286008089836 */ /* 0x008fe20000000000 */
[----:B------:R-:W-:Y:S02]  /*2820*/  UISETP.GE.AND UP0, UPT, UR50, 0x61, UPT ;  /* 0x000000613200788c */ /* 0x000fe4000bf06270 */
[----:B------:R-:W-:Y:S01]  /*2830*/  USHF.R.U32.HI UR6, URZ, 0x4, UR6 ;  /* 0x000000043f067899 */ /* 0x000fe20008011606 */
[----:B------:R-:W-:Y:S01]  /*2840*/  UMOV UR7, 0x40000040 ;  /* 0x4000004000077882 */ /* 0x000fe20000000000 */
[----:B------:R-:W-:Y:S02]  /*2850*/  @!P1 PRMT R8, RZ, 0x654, R8 ;  /* 0x00000654ff089816 */ /* 0x000fe40000000008 */
[----:B------:R-:W-:Y:S01]  /*2860*/  ULOP3.LUT UR6, UR6, 0x3fff, URZ, 0xc0, !UPT ;  /* 0x00003fff06067892 */ /* 0x000fe2000f8ec03f */
[----:B------:R-:W-:-:S03]  /*2870*/  PLOP3.LUT P2, PT, PT, PT, UP0, 0x80, 0x0 ;  /* 0x000000000000781c */ /* 0x000fc60003f4f008 */
[----:B------:R-:W-:-:S04]  /*2880*/  ULOP3.LUT UR21, UR6, 0x3000000, URZ, 0xfc, !UPT ;  /* 0x0300000006157892 */ /* 0x000fc8000f8efc3f */
[----:B------:R-:W-:Y:S01]  /*2890*/  UIMAD UR11, UR39, 0xc00, UR21 ;  /* 0x00000c00270b78a4 */ /* 0x000fe2000f8e0215 */
[----:B------:R-:W-:-:S06]  /*28a0*/  WARPGROUP.ARRIVE ;  /* 0x00000000000079c5 */ /* 0x000fcc0000000000 */
[----:B------:R-:W-:Y:S02]  /*28b0*/  UMOV UR6, UR11 ;  /* 0x0000000b00067c82 */ /* 0x000fe40008000000 */
        /* <DEDUP_REMOVED lines=32> */
[----:B------:R4:W-:Y:S01]  /*2ac0*/  @!P1 SYNCS.ARRIVE.TRANS64.RED.A1T0 RZ, [R8+URZ], RZ ;  /* 0x000000ff08ff99a7 */ /* 0x0009e2000810043f */
[----:B------:R-:W-:Y:S05]  /*2ad0*/  @!P2 BRA `(.L_x_7235) ;  /* 0x0000001c004ca947 */ /* 0x000fea0003800000 */
[----:B------:R-:W-:Y:S01]  /*2ae0*/  IMAD.MOV.U32 R20, RZ, RZ, R3 ;  /* 0x000000ffff147224 */ /* 0x000fe200078e0003 */
[----:B------:R-:W-:Y:S01]  /*2af0*/  UIADD3 UR47, UR47, -0x2, URZ ;  /* 0xfffffffe2f2f7890 */ /* 0x000fe2000fffe03f */
[----:B-12---:R-:W-:Y:S01]  /*2b00*/  IMAD.MOV.U32 R7, RZ, RZ, R0 ;  /* 0x000000ffff077224 */ /* 0x006fe200078e0000 */
[----:B------:R-:W-:-:S10]  /*2b10*/  ULDC UR22, c[0x0][0x988] ;  /* 0x0002620000167ab9 */ /* 0x000fd40000000800 */
.L_x_7244:
[----:B------:R-:W-:Y:S01]  /*2b20*/  UIADD3 UR39, UR39, 0x1, URZ ;  /* 0x0000000127277890 */ /* 0x000fe2000fffe03f */
[----:B------:R-:W-:Y:S01]  /*2b30*/  IMAD.U32 R0, RZ, RZ, UR47 ;  /* 0x0000002fff007e24 */ /* 0x000fe2000f8e00ff */
[----:B------:R-:W-:Y:S02]  /*2b40*/  UIADD3 UR47, UR47, -0x1, URZ ;  /* 0xffffffff2f2f7890 */ /* 0x000fe4000fffe03f */
[----:B------:R-:W-:Y:S02]  /*2b50*/  UISETP.NE.AND UP0, UPT, UR39, 0x2, UPT ;  /* 0x000000022700788c */ /* 0x000fe4000bf05270 */
[----:B------:R-:W-:Y:S02]  /*2b60*/  ISETP.GT.AND P2, PT, R0, RZ, PT ;  /* 0x000000ff0000720c */ /* 0x000fe40003f44270 */
[----:B------:R-:W-:Y:S02]  /*2b70*/  USEL UR6, URZ, 0x1, UP0 ;  /* 0x000000013f067887 */ /* 0x000fe40008000000 */
[----:B------:R-:W-:-:S02]  /*2b80*/  USEL UR39, UR39, URZ, UP0 ;  /* 0x0000003f27277287 */ /* 0x000fc40008000000 */
[----:B------:R-:W-:Y:S01]  /*2b90*/  ULOP3.LUT UR42, UR42, UR6, URZ, 0x3c, !UPT ;  /* 0x000000062a2a7292 */ /* 0x000fe2000f8e3c3f */
[----:B---3--:R-:W-:Y:S11]  /*2ba0*/  @!P0 BRA `(.L_x_7236) ;  /* 0x0000000000048947 */ /* 0x008ff60003800000 */
[----:B------:R-:W-:Y:S01]  /*2bb0*/  BPT.TRAP 0x1 ;  /* 0x000000040000795c */ /* 0x000fe20000300000 */
.L_x_7236:
[----:B------:R-:W-:Y:S01]  /*2bc0*/  MOV R0, UR42 ;  /* 0x0000002a00007c02 */ /* 0x000fe20008000f00 */
[----:B------:R-:W-:-:S03]  /*2bd0*/  ULEA UR23, UR39, UR46, 0x3 ;  /* 0x0000002e27177291 */ /* 0x000fc6000f8e183f */
[----:B------:R-:W-:-:S04]  /*2be0*/  SHF.L.U32 R0, R0, 0x1f, RZ ;  /* 0x0000001f00007819 */ /* 0x000fc800000006ff */
[----:B------:R-:W-:-:S13]  /*2bf0*/  R2UR UR24, R0 ;  /* 0x00000000001872ca */ /* 0x000fda00000e0000 */
[----:B------:R-:W-:-:S04]  /*2c00*/  IMAD.U32 R0, RZ, RZ, UR24 ;  /* 0x00000018ff007e24 */ /* 0x000fc8000f8e00ff */
[----:B------:R1:W2:Y:S01]  /*2c10*/  SYNCS.PHASECHK.TRANS64.TRYWAIT P3, [UR23+0x22830], R0 ;  /* 0x02283000ff0075a7 */ /* 0x0002a20008060157 */
[----:B------:R-:W-:Y:S05]  /*2c20*/  @!P0 BRA `(.L_x_7237) ;  /* 0x0000000000048947 */ /* 0x000fea0003800000 */
[----:B------:R-:W-:Y:S01]  /*2c30*/  BPT.TRAP 0x1 ;  /* 0x000000040000795c */ /* 0x000fe20000300000 */
.L_x_7237:
[----:B--2---:R-:W-:Y:S05]  /*2c40*/  @P3 BRA `(.L_x_7238) ;  /* 0x00000000000c3947 */ /* 0x004fea0003800000 */
[----:B-1----:R-:W-:-:S04]  /*2c50*/  IMAD.U32 R0, RZ, RZ, UR24 ;  /* 0x00000018ff007e24 */ /* 0x002fc8000f8e00ff */
[----:B------:R-:W1:Y:S02]  /*2c60*/  SYNCS.PHASECHK.TRANS64.TRYWAIT P3, [UR23+0x22830], R0 ;  /* 0x02283000ff0075a7 */ /* 0x000e640008060157 */
[----:B-1----:R-:W-:Y:S05]  /*2c70*/  @!P3 BRA `(.L_x_7239) ;  /* 0x0000006000dcb947 */ /* 0x002fea0003800000 */
.L_x_7238:
[----:B------:R-:W-:Y:S01]  /*2c80*/  UIMAD UR18, UR39, 0x300, UR20 ;  /* 0x00000300271278a4 */ /* 0x000fe2000f8e0214 */
[----:B------:R-:W-:Y:S01]  /*2c90*/  WARPGROUP.ARRIVE ;  /* 0x00000000000079c5 */ /* 0x000fe20000000000 */
[----:B------:R-:W-:Y:S01]  /*2ca0*/  UMOV UR19, 0x40000040 ;  /* 0x4000004000137882 */ /* 0x000fe20000000000 */
[----:B------:R-:W-:Y:S01]  /*2cb0*/  UMOV UR7, 0x40000040 ;  /* 0x4000004000077882 */ /* 0x000fe20000000000 */
[----:B------:R-:W-:Y:S02]  /*2cc0*/  UIADD3 UR6, UR18, 0x2, URZ ;  /* 0x0000000212067890 */ /* 0x000fe4000fffe03f */
[----:B------:R-:W-:Y:S01]  /*2cd0*/  UIADD3 UR10, UR18, 0x4, URZ ;  /* 0x00000004120a7890 */ /* 0x000fe2000fffe03f */
[----:B------:R-:W-:Y:S02]  /*2ce0*/  UMOV UR11, 0x40000040 ;  /* 0x40000040000b7882 */ /* 0x000fe40000000000 */
[----:B------:R-:W-:Y:S01]  /*2cf0*/  HGMMA.64x96x16.F32 R152, gdesc[UR16], RZ, !UPT, gsb0 ;  /* 0x01600000109879f0 */ /* 0x000fe2000c0008ff */
[----:B------:R-:W-:Y:S01]  /*2d00*/  UIADD3 UR14, UR18, 0x6, URZ ;  /* 0x00000006120e7890 */ /* 0x000fe2000fffe03f */
[----:B------:R-:W-:Y:S01]  /*2d10*/  UMOV UR15, 0x40000040 ;  /* 0x40000040000f7882 */ /* 0x000fe20000000000 */
[----:B------:R-:W-:-:S02]  /*2d20*/  WARPGROUP.DEPBAR.LE gsb0, 0x0 ;  /* 0x00008000000079c5 */ /* 0x000fc40000010000 */
[----:B------:R-:W-:-:S06]  /*2d30*/  WARPGROUP.ARRIVE ;  /* 0x00000000000079c5 */ /* 0x000fcc0000000000 */
[----:B------:R-:W-:Y:S03]  /*2d40*/  HGMMA.64x96x16.F32 R152, gdesc[UR4], R152, gsb0 ;  /* 0x01600000049879f0 */ /* 0x000fe60008000898 */
[----:B------:R-:W-:Y:S02]  /*2d50*/  WARPGROUP.DEPBAR.LE gsb0, 0x0 ;  /* 0x00008000000079c5 */ /* 0x000fe40000010000 */
[----:B------:R-:W-:-:S06]  /*2d60*/  WARPGROUP.ARRIVE ;  /* 0x00000000000079c5 */ /* 0x000fcc0000000000 */
[----:B------:R-:W-:Y:S01]  /*2d70*/  HGMMA.64x96x16.F32 R152, gdesc[UR8], R152, gsb0 ;  /* 0x01600000089879f0 */ /* 0x000fe20008000898 */
[----:B------:R-:W-:Y:S02]  /*2d80*/  UMOV UR10, UR22 ;  /* 0x00000016000a7c82 */ /* 0x000fe40008000000 */
[----:B------:R-:W-:Y:S02]  /*2d90*/  WARPGROUP.DEPBAR.LE gsb0, 0x0 ;  /* 0x00008000000079c5 */ /* 0x000fe40000010000 */
[----:B------:R-:W-:-:S06]  /*2da0*/  WARPGROUP.ARRIVE ;  /* 0x00000000000079c5 */ /* 0x000fcc0000000000 */
[----:B------:R-:W-:Y:S03]  /*2db0*/  HGMMA.64x96x16.F32 R152, gdesc[UR12], R152, gsb0 ;  /* 0x016000000c9879f0 */ /* 0x000fe60008000898 */
[----:B------:R-:W-:Y:S02]  /*2dc0*/  WARPGROUP.DEPBAR.LE gsb0, 0x0 ;  /* 0x00008000000079c5 */ /* 0x000fe40000010000 */
[----:B-1----:R-:W-:Y:S02]  /*2dd0*/  FMNMX.FTZ R0, R152, R7, !PT ;  /* 0x0000000798007209 */ /* 0x002fe40007810000 */
[----:B----4-:R-:W-:Y:S02]  /*2de0*/  FMNMX.FTZ R8, R154, R20, !PT ;  /* 0x000000149a087209 */ /* 0x010fe40007810000 */
        /* <DEDUP_REMOVED lines=66> */
[----:B------:R-:W-:Y:S01]  /*3210*/  FFMA.FTZ R197, R197, UR10, -R12 ;  /* 0x0000000ac5c57c23 */ /* 0x000fe2000801080c */
[----:B------:R-:W-:Y:S01]  /*3220*/  FMNMX.FTZ R3, R187, R14, !PT ;  /* 0x0000000ebb037209 */ /* 0x000fe20007810000 */
[----:B------:R-:W-:-:S02]  /*3230*/  FMUL.FTZ R6, R6, UR10 ;  /* 0x0000000a06067c20 */ /* 0x000fc40008410000 */
[----:B------:R-:W-:Y:S01]  /*3240*/  MUFU.EX2 R7, R7 ;  /* 0x0000000700077308 */ /* 0x000fe20000000800 */
[----:B------:R-:W-:Y:S01]  /*3250*/  FMNMX.FTZ R14, R190, R3, !PT ;  /* 0x00000003be0e7209 */ /* 0x000fe20007810000 */
[----:B-1----:R-:W-:-:S03]  /*3260*/  FFMA.FTZ R161, R184, UR10, -R12 ;  /* 0x0000000ab8a17c23 */ /* 0x002fc6000801080c */
[----:B------:R-:W-:-:S03]  /*3270*/  FMNMX.FTZ R3, R191, R14, !PT ;  /* 0x0000000ebf037209 */ /* 0x000fc60007810000 */
[----:B------:R-:W1:Y:S01]  /*3280*/  MUFU.EX2 R6, R6 ;  /* 0x0000000600067308 */ /* 0x000e620000000800 */
[----:B------:R-:W-:-:S04]  /*3290*/  FMNMX.FTZ R14, R194, R3, !PT ;  /* 0x00000003c20e7209 */ /* 0x000fc80007810000 */
[----:B------:R-:W-:-:S03]  /*32a0*/  FMNMX.FTZ R3, R195, R14, !PT ;  /* 0x0000000ec3037209 */ /* 0x000fc60007810000 */
[----:B------:R-:W-:Y:S01]  /*32b0*/  MUFU.EX2 R14, R157 ;  /* 0x0000009d000e7308 */ /* 0x000fe20000000800 */
[----:B------:R-:W-:-:S04]  /*32c0*/  FMNMX.FTZ R164, R198, R3, !PT ;  /* 0x00000003c6a47209 */ /* 0x000fc80007810000 */
[----:B------:R-:W-:Y:S01]  /*32d0*/  FMNMX.FTZ R3, R199, R164, !PT ;  /* 0x000000a4c7037209 */ /* 0x000fe20007810000 */
[--C-:B------:R-:W-:Y:S01]  /*32e0*/  FFMA.FTZ R164, R176, UR10, -R12.reuse ;  /* 0x0000000ab0a47c23 */ /* 0x100fe2000801080c */
[--C-:B------:R-:W-:Y:S01]  /*32f0*/  FFMA.FTZ R176, R189, UR10, -R12.reuse ;  /* 0x0000000abdb07c23 */ /* 0x100fe2000801080c */
[----:B------:R2:W-:Y:S01]  /*3300*/  MUFU.EX2 R157, R180 ;  /* 0x000000b4009d7308 */ /* 0x0005e20000000800 */
[----:B-1----:R-:W-:Y:S01]  /*3310*/  FFMA.FTZ R5, R6, R5, R7 ;  /* 0x0000000506057223 */ /* 0x002fe20000010007 */
[----:B------:R-:W1:Y:S01]  /*3320*/  SHFL.BFLY PT, R172, R3, 0x2, 0x1f ;  /* 0x0c401f0003ac7f89 */ /* 0x000e6200000e0000 */
[-C--:B------:R-:W-:Y:S01]  /*3330*/  FMUL.FTZ R24, R24, R6.reuse ;  /* 0x0000000618187220 */ /* 0x080fe20000410000 */
[-C--:B------:R-:W-:Y:S01]  /*3340*/  FMUL.FTZ R25, R25, R6.reuse ;  /* 0x0000000619197220 */ /* 0x080fe20000410000 */
[-C--:B------:R-:W-:Y:S01]  /*3350*/  FMUL.FTZ R28, R28, R6.reuse ;  /* 0x000000061c1c7220 */ /* 0x080fe20000410000 */
[-C--:B------:R-:W-:Y:S01]  /*3360*/  FMUL.FTZ R29, R29, R6.reuse ;  /* 0x000000061d1d7220 */ /* 0x080fe20000410000 */
[-C--:B------:R-:W-:Y:S01]  /*3370*/  FMUL.FTZ R32, R32, R6.reuse ;  /* 0x0000000620207220 */ /* 0x080fe20000410000 */
[----:B------:R-:W3:Y:S01]  /*3380*/  MUFU.EX2 R152, R152 ;  /* 0x0000009800987308 */ /* 0x000ee20000000800 */
[--C-:B--2---:R-:W-:Y:S01]  /*3390*/  FFMA.FTZ R180, R193, UR10, -R12.reuse ;  /* 0x0000000ac1b47c23 */ /* 0x104fe2000801080c */
        /* <DEDUP_REMOVED lines=15> */
[C---:B---3--:R-:W-:Y:S01]  /*3490*/  FADD.FTZ R5, R152.reuse, R5 ;  /* 0x0000000598057221 */ /* 0x048fe20000010000 */
[----:B-1----:R-:W-:Y:S01]  /*34a0*/  FMNMX.FTZ R173, R3, R172, !PT ;  /* 0x000000ac03ad7209 */ /* 0x002fe20007810000 */
[----:B------:R-:W-:Y:S01]  /*34b0*/  FFMA.FTZ R172, R185, UR10, -R12 ;  /* 0x0000000ab9ac7c23 */ /* 0x000fe2000801080c */
[----:B------:R-:W-:Y:S01]  /*34c0*/  F2FP.F16.F32.PACK_AB R152, R152, R7 ;  /* 0x000000079898723e */ /* 0x000fe200000000ff */
        /* <DEDUP_REMOVED lines=31> */
[C---:B------:R-:W-:Y:S01]  /*36c0*/  FMUL.FTZ R185, R3.reuse, UR10 ;  /* 0x0000000a03b97c20 */ /* 0x040fe20008410000 */
[----:B------:R-:W-:Y:S01]  /*36d0*/  FADD.FTZ R12, -R3, R20 ;  /* 0x00000014030c7221 */ /* 0x000fe20000010100 */
[-C--:B------:R-:W-:Y:S01]  /*36e0*/  FMUL.FTZ R109, R109, R6.reuse ;  /* 0x000000066d6d7220 */ /* 0x080fe20000410000 */
[----:B------:R-:W-:Y:S01]  /*36f0*/  FMUL.FTZ R112, R112, R6 ;  /* 0x0000000670707220 */ /* 0x000fe20000410000 */
[--C-:B------:R-:W-:Y:S01]  /*3700*/  FFMA.FTZ R184, R154, UR10, -R185.reuse ;  /* 0x0000000a9ab87c23 */ /* 0x100fe200080108b9 */
[----:B------:R-:W-:Y:S01]  /*3710*/  FMUL.FTZ R12, R12, UR10 ;  /* 0x0000000a0c0c7c20 */ /* 0x000fe20008410000 */
[--C-:B------:R-:W-:Y:S01]  /*3720*/  FFMA.FTZ R155, R155, UR10, -R185.reuse ;  /* 0x0000000a9b9b7c23 */ /* 0x100fe200080108b9 */
        /* <DEDUP_REMOVED lines=9> */
[----:B------:R-:W-:Y:S01]  /*37c0*/  IMAD.U32 R183, RZ, RZ, UR23 ;  /* 0x00000017ffb77e24 */ /* 0x000fe2000f8e00ff */
[----:B------:R-:W2:Y:S01]  /*37d0*/  MUFU.EX2 R184, R184 ;  /* 0x000000b800b87308 */ /* 0x000ea20000000800 */
[--C-:B------:R-:W-:Y:S01]  /*37e0*/  FFMA.FTZ R192, R163, UR10, -R185.reuse ;  /* 0x0000000aa3c07c23 */ /* 0x100fe200080108b9 */
[--C-:B------:R-:W-:Y:S01]  /*37f0*/  FFMA.FTZ R163, R166, UR10, -R185.reuse ;  /* 0x0000000aa6a37c23 */ /* 0x100fe200080108b9 */
[----:B------:R-:W-:Y:S01]  /*3800*/  @!P1 VIADD R154, R183, 0x22840 ;  /* 0x00022840b79a9836 */ /* 0x000fe20000000000 */
[----:B-1----:R-:W-:Y:S01]  /*3810*/  IADD3 R12, -R18, 0xb, RZ ;  /* 0x0000000b120c7810 */ /* 0x002fe20007ffe1ff */
[--C-:B------:R-:W-:Y:S01]  /*3820*/  FFMA.FTZ R202, R171, UR10, -R185.reuse ;  /* 0x0000000aabca7c23 */ /* 0x100fe200080108b9 */
[--C-:B------:R-:W-:Y:S01]  /*3830*/  FFMA.FTZ R171, R174, UR10, -R185.reuse ;  /* 0x0000000aaeab7c23 */ /* 0x100fe200080108b9 */
[--C-:B------:R-:W-:Y:S01]  /*3840*/  FFMA.FTZ R186, R186, UR10, -R185.reuse ;  /* 0x0000000ababa7c23 */ /* 0x100fe200080108b9 */
[----:B------:R-:W1:Y:S01]  /*3850*/  MUFU.EX2 R155, R155 ;  /* 0x0000009b009b7308 */ /* 0x000e620000000800 */
[----:B------:R-:W-:Y:S01]  /*3860*/  @!P1 PRMT R154, RZ, 0x654, R154 ;  /* 0x00000654ff9a9816 */ /* 0x000fe2000000009a */
[----:B------:R3:W-:Y:S06]  /*3870*/  BAR.ARV R12, 0x100 ;  /* 0x0004000c0000751d */ /* 0x0007ec0000002000 */
[----:B------:R-:W4:Y:S01]  /*3880*/  MUFU.EX2 R181, R181 ;  /* 0x000000b500b57308 */ /* 0x000f220000000800 */
[----:B--2---:R-:W-:Y:S01]  /*3890*/  FFMA.FTZ R4, R177, R4, R184 ;  /* 0x00000004b1047223 */ /* 0x004fe200000100b8 */
[----:B------:R2:W-:Y:S01]  /*38a0*/  @!P1 SYNCS.ARRIVE.TRANS64.RED.A1T0 RZ, [R154+URZ], RZ ;  /* 0x000000ff9aff99a7 */ /* 0x0005e2000810043f */
[--C-:B------:R-:W-:Y:S01]  /*38b0*/  FFMA.FTZ R187, R187, UR10, -R185.reuse ;  /* 0x0000000abbbb7c23 */ /* 0x100fe200080108b9 */
[--C-:B------:R-:W-:Y:S01]  /*38c0*/  FFMA.FTZ R189, R190, UR10, -R185.reuse ;  /* 0x0000000abebd7c23 */ /* 0x100fe200080108b9 */
[--C-:B------:R-:W-:Y:S01]  /*38d0*/  FFMA.FTZ R190, R191, UR10, -R185.reuse ;  /* 0x0000000abfbe7c23 */ /* 0x100fe200080108b9 */
[--C-:B------:R-:W-:Y:S01]  /*38e0*/  FFMA.FTZ R194, R194, UR10, -R185.reuse ;  /* 0x0000000ac2c27c23 */ /* 0x100fe200080108b9 */
[----:B------:R-:W-:Y:S01]  /*38f0*/  FFMA.FTZ R195, R195, UR10, -R185 ;  /* 0x0000000ac3c37c23 */ /* 0x000fe200080108b9 */
[----:B------:R-:W5:Y:S01]  /*3900*/  MUFU.EX2 R188, R188 ;  /* 0x000000bc00bc7308 */ /* 0x000f620000000800 */
[----:B-1----:R-:W-:Y:S01]  /*3910*/  FADD.FTZ R4, R155, R4 ;  /* 0x000000049b047221 */ /* 0x002fe20000010000 */
[----:B--2---:R-:W-:Y:S01]  /*3920*/  FADD.FTZ R154, R8, R5 ;  /* 0x00000005089a7221 */ /* 0x004fe20000010000 */
[--C-:B------:R-:W-:Y:S01]  /*3930*/  FFMA.FTZ R198, R198, UR10, -R185.reuse ;  /* 0x0000000ac6c67c23 */ /* 0x100fe200080108b9 */
[----:B------:R-:W-:Y:S01]  /*3940*/  FFMA.FTZ R199, R199, UR10, -R185 ;  /* 0x0000000ac7c77c23 */ /* 0x000fe200080108b9 */
[-C--:B------:R-:W-:Y:S01]  /*3950*/  FMUL.FTZ R113, R113, R6.reuse ;  /* 0x0000000671717220 */ /* 0x080fe20000410000 */
[----:B------:R-:W-:Y:S01]  /*3960*/  FADD.FTZ R5, R9, R154 ;  /* 0x0000009a09057221 */ /* 0x000fe20000010000 */
[-C--:B------:R-:W-:Y:S01]  /*3970*/  FMUL.FTZ R116, R116, R6.reuse ;  /* 0x0000000674747220 */ /* 0x080fe20000410000 */
[----:B------:R-:W1:Y:S01]  /*3980*/  MUFU.EX2 R159, R159 ;  /* 0x0000009f009f7308 */ /* 0x000e620000000800 */
[----:B----4-:R-:W-:Y:S01]  /*3990*/  FADD.FTZ R7, R181, R4 ;  /* 0x00000004b5077221 */ /* 0x010fe20000010000 */
[----:B------:R-:W-:Y:S01]  /*39a0*/  FADD.FTZ R154, R156, R5 ;  /* 0x000000059c9a7221 */ /* 0x000fe20000010000 */
[-C--:B------:R-:W-:Y:S01]  /*39b0*/  FMUL.FTZ R117, R117, R6.reuse ;  /* 0x0000000675757220 */ /* 0x080fe20000410000 */
[-C--:B------:R-:W-:Y:S01]  /*39c0*/  FMUL.FTZ R120, R120, R6.reuse ;  /* 0x0000000678787220 */ /* 0x080fe20000410000 */
[-C--:B------:R-:W-:Y:S01]  /*39d0*/  FMUL.FTZ R121, R121, R6.reuse ;  /* 0x0000000679797220 */ /* 0x080fe20000410000 */
[----:B------:R-:W-:Y:S01]  /*39e0*/  FADD.FTZ R5, R11, R154 ;  /* 0x0000009a0b057221 */ /* 0x000fe20000010000 */
[-C--:B------:R-:W-:Y:S01]  /*39f0*/  FMUL.FTZ R124, R124, R6.reuse ;  /* 0x000000067c7c7220 */ /* 0x080fe20000410000 */
[----:B------:R-:W2:Y:S01]  /*3a00*/  MUFU.EX2 R192, R192 ;  /* 0x000000c000c07308 */ /* 0x000ea20000000800 */
[----:B-----5:R-:W-:Y:S01]  /*3a10*/  FADD.FTZ R4, R188, R7 ;  /* 0x00000007bc047221 */ /* 0x020fe20000010000 */
[----:B------:R-:W-:Y:S01]  /*3a20*/  FADD.FTZ R154, R10, R5 ;  /* 0x000000050a9a7221 */ /* 0x000fe20000010000 */
[-C--:B------:R-:W-:Y:S01]  /*3a30*/  FMUL.FTZ R125, R125, R6.reuse ;  /* 0x000000067d7d7220 */ /* 0x080fe20000410000 */
[-C--:B------:R-:W-:Y:S01]  /*3a40*/  FMUL.FTZ R128, R128, R6.reuse ;  /* 0x0000000680807220 */ /* 0x080fe20000410000 */
[-C--:B------:R-:W-:Y:S01]  /*3a50*/  FMUL.FTZ R129, R129, R6.reuse ;  /* 0x0000000681817220 */ /* 0x080fe20000410000 */
[----:B------:R-:W-:Y:S01]  /*3a60*/  FADD.FTZ R5, R13, R154 ;  /* 0x0000009a0d057221 */ /* 0x000fe20000010000 */
[-C--:B------:R-:W-:Y:S01]  /*3a70*/  FMUL.FTZ R132, R132, R6.reuse ;  /* 0x0000000684847220 */ /* 0x080fe20000410000 */
[----:B------:R4:W-:Y:S01]  /*3a80*/  MUFU.EX2 R173, R196 ;  /* 0x000000c400ad7308 */ /* 0x0009e20000000800 */
[----:B-1----:R-:W-:Y:S01]  /*3a90*/  FADD.FTZ R7, R159, R4 ;  /* 0x000000049f077221 */ /* 0x002fe20000010000 */
[----:B------:R-:W-:Y:S01]  /*3aa0*/  FADD.FTZ R154, R160, R5 ;  /* 0x00000005a09a7221 */ /* 0x000fe20000010000 */
[-C--:B------:R-:W-:Y:S01]  /*3ab0*/  FMUL.FTZ R133, R133, R6.reuse ;  /* 0x0000000685857220 */ /* 0x080fe20000410000 */
[-C--:B------:R-:W-:Y:S01]  /*3ac0*/  FMUL.FTZ R136, R136, R6.reuse ;  /* 0x0000000688887220 */ /* 0x080fe20000410000 */
[-C--:B------:R-:W-:Y:S01]  /*3ad0*/  FMUL.FTZ R137, R137, R6.reuse ;  /* 0x0000000689897220 */ /* 0x080fe20000410000 */
[----:B------:R-:W-:Y:S01]  /*3ae0*/  FADD.FTZ R5, R15, R154 ;  /* 0x0000009a0f057221 */ /* 0x000fe20000010000 */
[-C--:B------:R-:W-:Y:S01]  /*3af0*/  FMUL.FTZ R140, R140, R6.reuse ;  /* 0x000000068c8c7220 */ /* 0x080fe20000410000 */
[----:B------:R-:W1:Y:S01]  /*3b00*/  MUFU.EX2 R163, R163 ;  /* 0x000000a300a37308 */ /* 0x000e620000000800 */
[--C-:B----4-:R-:W-:Y:S01]  /*3b10*/  FFMA.FTZ R196, R167, UR10, -R185.reuse ;  /* 0x0000000aa7c47c23 */ /* 0x110fe200080108b9 */
[----:B------:R-:W-:Y:S01]  /*3b20*/  FFMA.FTZ R167, R170, UR10, -R185 ;  /* 0x0000000aaaa77c23 */ /* 0x000fe200080108b9 */
[----:B--2---:R-:W-:Y:S01]  /*3b30*/  FADD.FTZ R4, R192, R7 ;  /* 0x00000007c0047221 */ /* 0x004fe20000010000 */
[----:B------:R-:W-:Y:S01]  /*3b40*/  FADD.FTZ R154, R14, R5 ;  /* 0x000000050e9a7221 */ /* 0x000fe20000010000 */
[-C--:B------:R-:W-:Y:S01]  /*3b50*/  FMUL.FTZ R141, R141, R6.reuse ;  /* 0x000000068d8d7220 */ /* 0x080fe20000410000 */
[-C--:B------:R-:W-:Y:S01]  /*3b60*/  FMUL.FTZ R144, R144, R6.reuse ;  /* 0x0000000690907220 */ /* 0x080fe20000410000 */
[-C--:B------:R-:W-:Y:S01]  /*3b70*/  FMUL.FTZ R145, R145, R6.reuse ;  /* 0x0000000691917220 */ /* 0x080fe20000410000 */
[----:B------:R-:W2:Y:S01]  /*3b80*/  MUFU.EX2 R196, R196 ;  /* 0x000000c400c47308 */ /* 0x000ea20000000800 */
[----:B------:R-:W-:Y:S01]  /*3b90*/  FADD.FTZ R5, R21, R154 ;  /* 0x0000009a15057221 */ /* 0x000fe20000010000 */
[-C--:B------:R-:W-:Y:S01]  /*3ba0*/  FMUL.FTZ R148, R148, R6.reuse ;  /* 0x0000000694947220 */ /* 0x080fe20000410000 */
[----:B------:R-:W-:Y:S01]  /*3bb0*/  FMUL.FTZ R149, R149, R6 ;  /* 0x0000000695957220 */ /* 0x000fe20000410000 */
[----:B------:R-:W-:Y:S01]  /*3bc0*/  F2FP.F16.F32.PACK_AB R156, R11, R156 ;  /* 0x0000009c0b9c723e */ /* 0x000fe200000000ff */
[-C--:B------:R-:W-:Y:S01]  /*3bd0*/  FMUL.FTZ R26, R26, R177.reuse ;  /* 0x000000b11a1a7220 */ /* 0x080fe20000410000 */
[----:B------:R-:W-:Y:S01]  /*3be0*/  F2FP.F16.F32.PACK_AB R160, R15, R160 ;  /* 0x000000a00fa0723e */ /* 0x000fe200000000ff */
[-C--:B------:R-:W-:Y:S01]  /*3bf0*/  FMUL.FTZ R27, R27, R177.reuse ;  /* 0x000000b11b1b7220 */ /* 0x080fe20000410000 */
[----:B------:R-:W4:Y:S01]  /*3c00*/  MUFU.EX2 R167, R167 ;  /* 0x000000a700a77308 */ /* 0x000f220000000800 */
        /* <DEDUP_REMOVED lines=64> */
[C---:B----4-:R-:W-:Y:S01]  /*4010*/  FADD.FTZ R154, R153.reuse, R154 ;  /* 0x0000009a999a7221 */ /* 0x050fe20000010000 */
[----:B------:R-:W-:Y:S01]  /*4020*/  F2FP.F16.F32.PACK_AB R164, R153, R164 ;  /* 0x000000a499a4723e */ /* 0x000fe200000000ff */
[-C--:B------:R-:W-:Y:S01]  /*4030*/  FMUL.FTZ R123, R123, R177.reuse ;  /* 0x000000b17b7b7220 */ /* 0x080fe20000410000 */
[----:B------:R-:W-:Y:S01]  /*4040*/  F2FP.F16.F32.PACK_AB R153, R155, R184 ;  /* 0x000000b89b99723e */ /* 0x000fe200000000ff */
[----:B------:R-:W-:Y:S01]  /*4050*/  FADD.FTZ R5, R157, R154 ;  /* 0x0000009a9d057221 */ /* 0x000fe20000010000 */
        /* <DEDUP_REMOVED lines=19> */
[C---:B----4-:R-:W-:Y:S01]  /*4190*/  FADD.FTZ R154, R168.reuse, R5 ;  /* 0x00000005a89a7221 */ /* 0x050fe20000010000 */
[----:B------:R-:W-:-:S02]  /*41a0*/  F2FP.F16.F32.PACK_AB R166, R168, R157 ;  /* 0x0000009da8a6723e */ /* 0x000fc400000000ff */
[----:B------:R-:W-:Y:S02]  /*41b0*/  F2FP.F16.F32.PACK_AB R157, R192, R159 ;  /* 0x0000009fc09d723e */ /* 0x000fe400000000ff */
[----:B------:R-:W-:Y:S02]  /*41c0*/  F2FP.F16.F32.PACK_AB R159, R196, R163 ;  /* 0x000000a3c49f723e */ /* 0x000fe400000000ff */
[----:B------:R-:W4:Y:S01]  /*41d0*/  MUFU.EX2 R186, R186 ;  /* 0x000000ba00ba7308 */ /* 0x000f220000000800 */
[----:B-1----:R-:W-:Y:S01]  /*41e0*/  FADD.FTZ R7, R182, R7 ;  /* 0x00000007b6077221 */ /* 0x002fe20000010000 */
[----:B------:R-:W-:Y:S02]  /*41f0*/  F2FP.F16.F32.PACK_AB R163, R204, R171 ;  /* 0x000000abcca3723e */ /* 0x000fe400000000ff */
[----:B------:R-:W-:-:S04]  /*4200*/  F2FP.F16.F32.PACK_AB R155, R188, R181 ;  /* 0x000000b5bc9b723e */ /* 0x000fc800000000ff */
[----:B------:R-:W1:Y:S01]  /*4210*/  MUFU.EX2 R172, R172 ;  /* 0x000000ac00ac7308 */ /* 0x000e620000000800 */
[----:B--2---:R-:W-:-:S07]  /*4220*/  FADD.FTZ R5, R161, R154 ;  /* 0x0000009aa1057221 */ /* 0x004fce0000010000 */
[----:B------:R-:W2:Y:S01]  /*4230*/  MUFU.EX2 R187, R187 ;  /* 0x000000bb00bb7308 */ /* 0x000ea20000000800 */
[----:B----4-:R-:W-:-:S07]  /*4240*/  FADD.FTZ R4, R186, R7 ;  /* 0x00000007ba047221 */ /* 0x010fce0000010000 */
[----:B------:R-:W4:Y:S01]  /*4250*/  MUFU.EX2 R165, R165 ;  /* 0x000000a500a57308 */ /* 0x000f220000000800 */
[C---:B-1----:R-:W-:Y:S01]  /*4260*/  FADD.FTZ R154, R172.reuse, R5 ;  /* 0x00000005ac9a7221 */ /* 0x042fe20000010000 */
[----:B------:R-:W-:Y:S02]  /*4270*/  F2FP.F16.F32.PACK_AB R168, R172, R161 ;  /* 0x000000a1aca8723e */ /* 0x000fe400000000ff */
[----:B------:R-:W-:Y:S02]  /*4280*/  F2FP.F16.F32.PACK_AB R161, R202, R167 ;  /* 0x000000a7caa1723e */ /* 0x000fe400000000ff */
[----:B------:R-:W-:Y:S02]  /*4290*/  F2FP.F16.F32.PACK_AB R167, R182, R179 ;  /* 0x000000b3b6a7723e */ /* 0x000fe400000000ff */
[----:B------:R-:W1:Y:S01]  /*42a0*/  MUFU.EX2 R189, R189 ;  /* 0x000000bd00bd7308 */ /* 0x000e620000000800 */
[----:B--2---:R-:W-:-:S07]  /*42b0*/  FADD.FTZ R4, R187, R4 ;  /* 0x00000004bb047221 */ /* 0x004fce0000010000 */
[----:B------:R-:W2:Y:S01]  /*42c0*/  MUFU.EX2 R176, R176 ;  /* 0x000000b000b07308 */ /* 0x000ea20000000800 */
[----:B----4-:R-:W-:Y:S01]  /*42d0*/  FADD.FTZ R5, R165, R154 ;  /* 0x0000009aa5057221 */ /* 0x010fe20000010000 */
[----:B------:R-:W-:-:S06]  /*42e0*/  F2FP.F16.F32.PACK_AB R154, R9, R8 ;  /* 0x00000008099a723e */ /* 0x000fcc00000000ff */
[----:B------:R-:W4:Y:S01]  /*42f0*/  MUFU.EX2 R190, R190 ;  /* 0x000000be00be7308 */ /* 0x000f220000000800 */
[----:B-1----:R-:W-:-:S07]  /*4300*/  FADD.FTZ R7, R189, R4 ;  /* 0x00000004bd077221 */ /* 0x002fce0000010000 */
[----:B------:R-:W1:Y:S01]  /*4310*/  MUFU.EX2 R169, R169 ;  /* 0x000000a900a97308 */ /* 0x000e620000000800 */
[C---:B--2---:R-:W-:Y:S01]  /*4320*/  FADD.FTZ R158, R176.reuse, R5 ;  /* 0x00000005b09e7221 */ /* 0x044fe20000010000 */
[----:B------:R-:W-:Y:S02]  /*4330*/  F2FP.F16.F32.PACK_AB R170, R176, R165 ;  /* 0x000000a5b0aa723e */ /* 0x000fe400000000ff */
[----:B------:R-:W-:-:S04]  /*4340*/  F2FP.F16.F32.PACK_AB R165, R178, R175 ;  /* 0x000000afb2a5723e */ /* 0x000fc800000000ff */
[----:B------:R-:W2:Y:S01]  /*4350*/  MUFU.EX2 R185, R194 ;  /* 0x000000c200b97308 */ /* 0x000ea20000000800 */
[C---:B----4-:R-:W-:Y:S01]  /*4360*/  FADD.FTZ R4, R190.reuse, R7 ;  /* 0x00000007be047221 */ /* 0x050fe20000010000 */
[----:B------:R-:W-:-:S06]  /*4370*/  F2FP.F16.F32.PACK_AB R171, R190, R189 ;  /* 0x000000bdbeab723e */ /* 0x000fcc00000000ff */
[----:B------:R-:W4:Y:S01]  /*4380*/  MUFU.EX2 R180, R180 ;  /* 0x000000b400b47308 */ /* 0x000f220000000800 */
[----:B-1----:R-:W-:Y:S01]  /*4390*/  FADD.FTZ R5, R169, R158 ;  /* 0x0000009ea9057221 */ /* 0x002fe20000010000 */
[----:B------:R-:W-:-:S06]  /*43a0*/  F2FP.F16.F32.PACK_AB R158, R13, R10 ;  /* 0x0000000a0d9e723e */ /* 0x000fcc00000000ff */
[----:B------:R-:W1:Y:S01]  /*43b0*/  MUFU.EX2 R6, R195 ;  /* 0x000000c300067308 */ /* 0x000e620000000800 */
[----:B--2---:R-:W-:-:S07]  /*43c0*/  FADD.FTZ R7, R185, R4 ;  /* 0x00000004b9077221 */ /* 0x004fce0000010000 */
[----:B------:R-:W2:Y:S01]  /*43d0*/  MUFU.EX2 R198, R198 ;  /* 0x000000c600c67308 */ /* 0x000ea20000000800 */
[C---:B----4-:R-:W-:Y:S01]  /*43e0*/  FADD.FTZ R8, R180.reuse, R5 ;  /* 0x00000005b4087221 */ /* 0x050fe20000010000 */
[----:B------:R-:W-:Y:S02]  /*43f0*/  F2FP.F16.F32.PACK_AB R172, R180, R169 ;  /* 0x000000a9b4ac723e */ /* 0x000fe400000000ff */
[----:B------:R-:W-:Y:S01]  /*4400*/  F2FP.F16.F32.PACK_AB R169, R187, R186 ;  /* 0x000000babba9723e */ /* 0x000fe200000000ff */
[----:B------:R-:W-:-:S03]  /*4410*/  FADD.FTZ R5, R173, R8 ;  /* 0x00000008ad057221 */ /* 0x000fc60000010000 */
[----:B------:R-:W4:Y:S01]  /*4420*/  MUFU.EX2 R20, R197 ;  /* 0x000000c500147308 */ /* 0x000f220000000800 */
[----:B-1----:R-:W-:-:S07]  /*4430*/  FADD.FTZ R7, R6, R7 ;  /* 0x0000000706077221 */ /* 0x002fce0000010000 */
[----:B------:R-:W1:Y:S01]  /*4440*/  MUFU.EX2 R199, R199 ;  /* 0x000000c700c77308 */ /* 0x000e620000000800 */
[----:B--2---:R-:W-:Y:S01]  /*4450*/  FADD.FTZ R4, R198, R7 ;  /* 0x00000007c6047221 */ /* 0x004fe20000010000 */
[C---:B----4-:R-:W-:Y:S01]  /*4460*/  F2FP.F16.F32.PACK_AB R174, R20.reuse, R173 ;  /* 0x000000ad14ae723e */ /* 0x050fe200000000ff */
[----:B------:R-:W-:Y:S01]  /*4470*/  FADD.FTZ R5, R20, R5 ;  /* 0x0000000514057221 */ /* 0x000fe20000010000 */
[----:B------:R-:W-:Y:S01]  /*4480*/  F2FP.F16.F32.PACK_AB R173, R6, R185 ;  /* 0x000000b906ad723e */ /* 0x000fe200000000ff */
[C---:B-1----:R-:W-:Y:S01]  /*4490*/  FADD.FTZ R4, R199.reuse, R4 ;  /* 0x00000004c7047221 */ /* 0x042fe20000010000 */
[----:B------:R-:W-:Y:S01]  /*44a0*/  F2FP.F16.F32.PACK_AB R175, R199, R198 ;  /* 0x000000c6c7af723e */ /* 0x000fe200000000ff */
[----:B---3--:R-:W-:Y:S06]  /*44b0*/  @!P0 BRA `(.L_x_7240) ;  /* 0x0000000000048947 */ /* 0x008fec0003800000 */
[----:B------:R-:W-:Y:S01]  /*44c0*/  BPT.TRAP 0x1 ;  /* 0x000000040000795c */ /* 0x000fe20000300000 */
.L_x_7240:
[----:B------:R-:W-:-:S04]  /*44d0*/  IMAD.U32 R6, RZ, RZ, UR24 ;  /* 0x00000018ff067e24 */ /* 0x000fc8000f8e00ff */
[----:B------:R1:W2:Y:S01]  /*44e0*/  SYNCS.PHASECHK.TRANS64.TRYWAIT P3, [UR23+0x22850], R6 ;  /* 0x02285006ff0075a7 */ /* 0x0002a20008060157 */
[----:B------:R-:W-:Y:S05]  /*44f0*/  @!P0 BRA `(.L_x_7241) ;  /* 0x0000000000048947 */ /* 0x000fea0003800000 */
[----:B------:R-:W-:Y:S01]  /*4500*/  BPT.TRAP 0x1 ;  /* 0x000000040000795c */ /* 0x000fe20000300000 */
.L_x_7241:
[----:B--2---:R-:W-:Y:S05]  /*4510*/  @P3 BRA `(.L_x_7242) ;  /* 0x00000000000c3947 */ /* 0x004fea0003800000 */
[----:B-1----:R-:W-:-:S04]  /*4520*/  IMAD.U32 R6, RZ, RZ, UR24 ;  /* 0x00000018ff067e24 */ /* 0x002fc8000f8e00ff */
[----:B------:R-:W1:Y:S02]  /*4530*/  SYNCS.PHASECHK.TRANS64.TRYWAIT P3, [UR23+0x22850], R6 ;  /* 0x02285006ff0075a7 */ /* 0x000e640008060157 */
[----:B-1----:R-:W-:Y:S05]  /*4540*/  @!P3 BRA `(.L_x_7243) ;  /* 0x0000004800c4b947 */ /* 0x002fea0003800000 */
.L_x_7242:
[----:B-1----:R-:W-:Y:S01]  /*4550*/  VIADD R6, R18, 0x8 ;  /* 0x0000000812067836 */ /* 0x002fe20000000000 */
[----:B------:R-:W-:Y:S01]  /*4560*/  UIMAD UR11, UR39, 0xc00, UR21 ;  /* 0x00000c00270b78a4 */ /* 0x000fe2000f8e0215 */
[----:B------:R-:W-:Y:S01]  /*4570*/  @!P1 VIADD R183, R183, 0x22860 ;  /* 0x00022860b7b79836 */ /* 0x000fe20000000000 */
[----:B------:R-:W-:Y:S01]  /*4580*/  UMOV UR7, 0x40000040 ;  /* 0x4000004000077882 */ /* 0x000fe20000000000 */
[----:B------:R-:W-:Y:S01]  /*4590*/  MOV R20, R3 ;  /* 0x0000000300147202 */ /* 0x000fe20000000f00 */
[----:B------:R3:W-:Y:S01]  /*45a0*/  BAR.SYNC.DEFER_BLOCKING R6, 0x100 ;  /* 0x000400060000751d */ /* 0x0007e20000010000 */
[----:B------:R-:W-:Y:S01]  /*45b0*/  IMAD.MOV.U32 R7, RZ, RZ, R0 ;  /* 0x000000ffff077224 */ /* 0x000fe200078e0000 */
[----:B------:R-:W-:-:S04]  /*45c0*/  @!P1 PRMT R183, RZ, 0x654, R183 ;  /* 0x00000654ffb79816 */ /* 0x000fc800000000b7 */
[----:B------:R-:W-:Y:S01]  /*45d0*/  UMOV UR6, UR11 ;  /* 0x0000000b00067c82 */ /* 0x000fe20008000000 */
[----:B------:R-:W-:-:S06]  /*45e0*/  WARPGROUP.ARRIVE ;  /* 0x00000000000079c5 */ /* 0x000fcc0000000000 */
        /* <DEDUP_REMOVED lines=33> */
[----:B------:R-:W-:Y:S05]  /*4800*/  @P2 BRA `(.L_x_7244) ;  /* 0xffffffe000c42947 */ /* 0x000fea000383ffff */
.L_x_7235:
[----:B---34-:R-:W3:Y:S01]  /*4810*/  SHFL.BFLY PT, R6, R5, 0x2, 0x1f ;  /* 0x0c401f0005067f89 */ /* 0x018ee200000e0000 */
[C---:B------:R-:W-:Y:S01]  /*4820*/  IADD3 R11, P0, R16.reuse, 0x20, RZ ;  /* 0x00000020100b7810 */ /* 0x040fe20007f1e0ff */
[----:B------:R-:W-:Y:S01]  /*4830*/  UIADD3 UR34, -UR37, URZ, URZ ;  /* 0x0000003f25227290 */ /* 0x000fe2000fffe13f */
[C---:B------:R-:W-:Y:S01]  /*4840*/  IADD3 R165, P3, R16.reuse, 0x4000, RZ ;  /* 0x0000400010a57810 */ /* 0x040fe20007f7e0ff */
[----:B-12---:R-:W1:Y:S01]  /*4850*/  SHFL.BFLY PT, R7, R4, 0x2, 0x1f ;  /* 0x0c401f0004077f89 */ /* 0x006e6200000e0000 */
[----:B------:R-:W-:Y:S01]  /*4860*/  LOP3.LUT R9, R11, 0x380, RZ, 0xc0, !PT ;  /* 0x000003800b097812 */ /* 0x000fe200078ec0ff */
[----:B------:R-:W-:Y:S01]  /*4870*/  ULDC UR4, c[0x0][0xda8] ;  /* 0x00036a0000047ab9 */ /* 0x000fe20000000800 */
[----:B------:R-:W-:Y:S01]  /*4880*/  LOP3.LUT R164, R165, 0x380, RZ, 0xc0, !PT ;  /* 0x00000380a5a47812 */ /* 0x000fe200078ec0ff */
[----:B------:R-:W-:Y:S01]  /*4890*/  UIADD3 UR35, -UR36, URZ, URZ ;  /* 0x0000003f24237290 */ /* 0x000fe2000fffe13f */
[----:B------:R-:W-:Y:S01]  /*48a0*/  IADD3 R13, P4, R16, 0x60, RZ ;  /* 0x00000060100d7810 */ /* 0x000fe20007f9e0ff */
[----:B------:R-:W-:Y:S01]  /*48b0*/  UIMAD UR34, UR4, UR34, UR44 ;  /* 0x00000022042272a4 */ /* 0x000fe2000f8e022c */
[----:B------:R-:W-:Y:S01]  /*48c0*/  SHF.R.U64 R164, R164, 0x3, RZ ;  /* 0x00000003a4a47819 */ /* 0x000fe200000012ff */
[----:B------:R-:W-:Y:S01]  /*48d0*/  ULDC.64 UR8, c[0x0][0xb70] ;  /* 0x0002dc0000087ab9 */ /* 0x000fe20000000a00 */
[----:B------:R-:W-:Y:S01]  /*48e0*/  IADD3 R163, P1, R16, 0x40, RZ ;  /* 0x0000004010a37810 */ /* 0x000fe20007f3e0ff */
[----:B------:R-:W-:Y:S01]  /*48f0*/  ULDC UR4, c[0x0][0xdb4] ;  /* 0x00036d0000047ab9 */ /* 0x000fe20000000800 */
[----:B------:R-:W-:Y:S01]  /*4900*/  LOP3.LUT R164, R164, R165, RZ, 0x3c, !PT ;  /* 0x000000a5a4a47212 */ /* 0x000fe200078e3cff */
[----:B------:R-:W-:Y:S01]  /*4910*/  IMAD.X R165, RZ, RZ, R17, P3 ;  /* 0x000000ffffa57224 */ /* 0x000fe200018e0611 */
[----:B------:R-:W-:Y:S01]  /*4920*/  IADD3 R177, P3, R16, 0x8060, RZ ;  /* 0x0000806010b17810 */ /* 0x000fe20007f7e0ff */
[----:B------:R-:W-:Y:S01]  /*4930*/  UIMAD UR35, UR4, UR35, UR37 ;  /* 0x00000023042372a4 */ /* 0x000fe2000f8e0225 */
[----:B------:R-:W-:Y:S01]  /*4940*/  LOP3.LUT R162, R163, 0x380, RZ, 0xc0, !PT ;  /* 0x00000380a3a27812 */ /* 0x000fe200078ec0ff */
[----:B------:R-:W-:Y:S01]  /*4950*/  USHF.L.U32 UR34, UR34, 0x7, URZ ;  /* 0x0000000722227899 */ /* 0x000fe2000800063f */
[----:B------:R-:W-:Y:S01]  /*4960*/  LOP3.LUT R176, R177, 0x380, RZ, 0xc0, !PT ;  /* 0x00000380b1b07812 */ /* 0x000fe200078ec0ff */
[----:B------:R-:W-:Y:S01]  /*4970*/  USHF.R.S32.HI UR4, URZ, 0x1f, UR35 ;  /* 0x0000001f3f047899 */ /* 0x000fe20008011423 */
[----:B------:R-:W-:Y:S01]  /*4980*/  SHF.R.U64 R162, R162, 0x3, RZ ;  /* 0x00000003a2a27819 */ /* 0x000fe200000012ff */
[----:B---3--:R-:W-:Y:S01]  /*4990*/  FADD.FTZ R6, R6, R5 ;  /* 0x0000000506067221 */ /* 0x008fe20000010000 */
[----:B------:R-:W-:Y:S01]  /*49a0*/  LOP3.LUT R5, R13, 0x380, RZ, 0xc0, !PT ;  /* 0x000003800d057812 */ /* 0x000fe200078ec0ff */
[----:B------:R-:W-:Y:S01]  /*49b0*/  UIMAD UR6, UR4, UR8, URZ ;  /* 0x00000008040672a4 */ /* 0x000fe2000f8e023f */
[----:B------:R-:W-:Y:S01]  /*49c0*/  SHF.R.U64 R176, R176, 0x3, RZ ;  /* 0x00000003b0b07819 */ /* 0x000fe200000012ff */
[----:B-1----:R-:W-:Y:S01]  /*49d0*/  FADD.FTZ R7, R7, R4 ;  /* 0x0000000407077221 */ /* 0x002fe20000010000 */
[----:B------:R-:W1:Y:S01]  /*49e0*/  SHFL.BFLY PT, R169, R6, 0x1, 0x1f ;  /* 0x0c201f0006a97f89 */ /* 0x000e6200000e0000 */
[----:B------:R-:W-:Y:S01]  /*49f0*/  SHF.R.U64 R4, R9, 0x3, RZ ;  /* 0x0000000309047819 */ /* 0x000fe200000012ff */
[----:B------:R-:W-:Y:S01]  /*4a00*/  UIMAD.WIDE.U32 UR4, UR35, UR8, URZ ;  /* 0x00000008230472a5 */ /* 0x000fe2000f8e003f */
[----:B------:R-:W-:Y:S01]  /*4a10*/  IADD3 R9, P6, R16, 0x4020, RZ ;  /* 0x0000402010097810 */ /* 0x000fe20007fde0ff */
[----:B------:R-:W2:Y:S01]  /*4a20*/  SHFL.BFLY PT, R8, R7, 0x1, 0x1f ;  /* 0x0c201f0007087f89 */ /* 0x000ea200000e0000 */
[----:B------:R-:W-:Y:S01]  /*4a30*/  LOP3.LUT R4, R4, R11, RZ, 0x3c, !PT ;  /* 0x0000000b04047212 */ /* 0x000fe200078e3cff */
[----:B------:R-:W-:Y:S01]  /*4a40*/  ULDC UR7, c[0x0][0xa88] ;  /* 0x0002a20000077ab9 */ /* 0x000fe20000000800 */
[----:B------:R-:W-:Y:S01]  /*4a50*/  IADD3 R11, P2, R16, 0x4060, RZ ;  /* 0x00004060100b7810 */ /* 0x000fe20007f5e0ff */
[----:B------:R-:W-:Y:S01]  /*4a60*/  UIMAD UR6, UR35, UR9, UR6 ;  /* 0x00000009230672a4 */ /* 0x000fe2000f8e0206 */
[----:B------:R-:W-:Y:S01]  /*4a70*/  LOP3.LUT R176, R176, R177, RZ, 0x3c, !PT ;  /* 0x000000b1b0b07212 */ /* 0x000fe200078e3cff */
[----:B------:R-:W-:Y:S01]  /*4a80*/  IMAD.X R177, RZ, RZ, R17, P3 ;  /* 0x000000ffffb17224 */ /* 0x000fe200018e0611 */
[----:B------:R-:W-:-:S02]  /*4a90*/  LOP3.LUT R10, R11, 0x380, RZ, 0xc0, !PT ;  /* 0x000003800b0a7812 */ /* 0x000fc400078ec0ff */
[----:B------:R-:W-:Y:S01]  /*4aa0*/  LOP3.LUT R162, R162, R163, RZ, 0x3c, !PT ;  /* 0x000000a3a2a27212 */ /* 0x000fe200078e3cff */
[--C-:B------:R-:W-:Y:S01]  /*4ab0*/  IMAD.X R163, RZ, RZ, R17.reuse, P1 ;  /* 0x000000ffffa37224 */ /* 0x100fe200008e0611 */
[----:B------:R-:W-:Y:S02]  /*4ac0*/  SHF.R.U64 R10, R10, 0x3, RZ ;  /* 0x000000030a0a7819 */ /* 0x000fe400000012ff */
[----:B------:R-:W-:Y:S02]  /*4ad0*/  IADD3 R159, P5, R16, 0x4040, RZ ;  /* 0x00004040109f7810 */ /* 0x000fe40007fbe0ff */
[----:B------:R-:W-:Y:S01]  /*4ae0*/  LOP3.LUT R10, R10, R11, RZ, 0x3c, !PT ;  /* 0x0000000b0a0a7212 */ /* 0x000fe200078e3cff */
[----:B------:R-:W-:Y:S01]  /*4af0*/  IMAD.X R11, RZ, RZ, R17, P2 ;  /* 0x000000ffff0b7224 */ /* 0x000fe200010e0611 */
[----:B------:R-:W-:Y:S02]  /*4b00*/  IADD3 R173, P2, R16, 0xc040, RZ ;  /* 0x0000c04010ad7810 */ /* 0x000fe40007f5e0ff */
[----:B------:R-:W-:Y:S01]  /*4b10*/  MOV R162, R162 ;  /* 0x000000a200a27202 */ /* 0x000fe20000000f00 */
[----:B-1----:R-:W-:Y:S01]  /*4b20*/  FADD.FTZ R169, R6, R169 ;  /* 0x000000a906a97221 */ /* 0x002fe20000010000 */
[----:B------:R-:W-:Y:S01]  /*4b30*/  SHF.R.U64 R6, R5, 0x3, RZ ;  /* 0x0000000305067819 */ /* 0x000fe200000012ff */
[--C-:B------:R-:W-:Y:S01]  /*4b40*/  IMAD.X R5, RZ, RZ, R17.reuse, P0 ;  /* 0x000000ffff057224 */ /* 0x100fe200000e0611 */
[----:B------:R-:W-:Y:S01]  /*4b50*/  LOP3.LUT R172, R173, 0x380, RZ, 0xc0, !PT ;  /* 0x00000380adac7812 */ /* 0x000fe200078ec0ff */
[----:B--2---:R-:W-:Y:S01]  /*4b60*/  FADD.FTZ R167, R7, R8 ;  /* 0x0000000807a77221 */ /* 0x004fe20000010000 */
[----:B------:R-:W-:Y:S01]  /*4b70*/  LOP3.LUT R8, R9, 0x380, RZ, 0xc0, !PT ;  /* 0x0000038009087812 */ /* 0x000fe200078ec0ff */
[----:B------:R-:W-:Y:S01]  /*4b80*/  IMAD.X R7, RZ, RZ, R17, P4 ;  /* 0x000000ffff077224 */ /* 0x000fe200020e0611 */
[----:B------:R-:W-:-:S02]  /*4b90*/  LOP3.LUT R6, R6, R13, RZ, 0x3c, !PT ;  /* 0x0000000d06067212 */ /* 0x000fc400078e3cff */
[----:B------:R-:W-:Y:S02]  /*4ba0*/  SHF.R.U64 R172, R172, 0x3, RZ ;  /* 0x00000003acac7819 */ /* 0x000fe400000012ff */
[----:B------:R-:W-:Y:S01]  /*4bb0*/  IADD3 R13, P0, R16, 0x8000, RZ ;  /* 0x00008000100d7810 */ /* 0x000fe20007f1e0ff */
[----:B------:R1:W-:Y:S06]  /*4bc0*/  BAR.ARV R12, 0x100 ;  /* 0x0004000c0000751d */ /* 0x0003ec0000002000 */
[----:B------:R-:W-:Y:S02]  /*4bd0*/  SHF.R.U64 R8, R8, 0x3, RZ ;  /* 0x0000000308087819 */ /* 0x000fe400000012ff */
[----:B------:R-:W-:Y:S01]  /*4be0*/  FSETP.NE.FTZ.AND P3, PT, R169, RZ, PT ;  /* 0x000000ffa900720b */ /* 0x000fe20003f75000 */
[----:B------:R-:W-:Y:S06]  /*4bf0*/  BAR.ARV 0x8, 0x120 ;  /* 0x0204800000007b1d */ /* 0x000fec0000002000 */
[----:B------:R-:W-:Y:S01]  /*4c00*/  LOP3.LUT R172, R172, R173, RZ, 0x3c, !PT ;  /* 0x000000adacac7212 */ /* 0x000fe200078e3cff */
[--C-:B------:R-:W-:Y:S01]  /*4c10*/  IMAD.X R173, RZ, RZ, R17.reuse, P2 ;  /* 0x000000ffffad7224 */ /* 0x100fe200010e0611 */
[----:B-1----:R-:W-:Y:S01]  /*4c20*/  LOP3.LUT R12, R13, 0x380, RZ, 0xc0, !PT ;  /* 0x000003800d0c7812 */ /* 0x002fe200078ec0ff */
[----:B------:R-:W-:Y:S01]  /*4c30*/  BAR.SYNC.DEFER_BLOCKING 0x1, 0x100 ;  /* 0x0044000000007b1d */ /* 0x000fe20000010000 */
[----:B------:R-:W-:Y:S01]  /*4c40*/  LOP3.LUT R8, R8, R9, RZ, 0x3c, !PT ;  /* 0x0000000908087212 */ /* 0x000fe200078e3cff */
[----:B------:R-:W-:Y:S01]  /*4c50*/  IMAD.X R9, RZ, RZ, R17, P6 ;  /* 0x000000ffff097224 */ /* 0x000fe200030e0611 */
[----:B------:R-:W-:-:S02]  /*4c60*/  FSETP.NE.FTZ.AND P2, PT, R167, RZ, PT ;  /* 0x000000ffa700720b */ /* 0x000fc40003f55000 */
[----:B------:R-:W-:Y:S02]  /*4c70*/  IADD3 R155, P6, R16, 0xc000, RZ ;  /* 0x0000c000109b7810 */ /* 0x000fe40007fde0ff */
[----:B------:R-:W-:Y:S02]  /*4c80*/  SHF.R.U64 R12, R12, 0x3, RZ ;  /* 0x000000030c0c7819 */ /* 0x000fe400000012ff */
[----:B------:R-:W-:Y:S01]  /*4c90*/  MOV R161, R4 ;  /* 0x0000000400a17202 */ /* 0x000fe20000000f00 */
[----:B------:R-:W-:Y:S01]  /*4ca0*/  IMAD.MOV.U32 R4, RZ, RZ, RZ ;  /* 0x000000ffff047224 */ /* 0x000fe200078e00ff */
[----:B------:R-:W-:Y:S02]  /*4cb0*/  LOP3.LUT R154, R155, 0x380, RZ, 0xc0, !PT ;  /* 0x000003809b9a7812 */ /* 0x000fe400078ec0ff */
[----:B------:R-:W-:Y:S01]  /*4cc0*/  MOV R163, R6 ;  /* 0x0000000600a37202 */ /* 0x000fe20000000f00 */
[----:B------:R-:W-:Y:S01]  /*4cd0*/  IMAD.MOV.U32 R6, RZ, RZ, RZ ;  /* 0x000000ffff067224 */ /* 0x000fe200078e00ff */
[----:B------:R-:W-:Y:S01]  /*4ce0*/  IADD3 R21, P1, R16, 0x8020, RZ ;  /* 0x0000802010157810 */ /* 0x000fe20007f3e0ff */
[----:B------:R-:W1:Y:S01]  /*4cf0*/  @P3 MUFU.RCP R4, R169 ;  /* 0x000000a900043308 */ /* 0x000e620000001000 */
[----:B------:R-:W-:-:S02]  /*4d00*/  LOP3.LUT R12, R12, R13, RZ, 0x3c, !PT ;  /* 0x0000000d0c0c7212 */ /* 0x000fc400078e3cff */
[----:B------:R-:W-:Y:S02]  /*4d10*/  IADD3.X R13, RZ, R17, RZ, P0, !PT ;  /* 0x00000011ff0d7210 */ /* 0x000fe400007fe4ff */
[----:B------:R-:W-:Y:S02]  /*4d20*/  IADD3 R171, P0, R16, 0xc060, RZ ;  /* 0x0000c06010ab7810 */ /* 0x000fe40007f1e0ff */
[----:B------:R-:W-:Y:S01]  /*4d30*/  LOP3.LUT R158, R159, 0x380, RZ, 0xc0, !PT ;  /* 0x000003809f9e7812 */ /* 0x000fe200078ec0ff */
[----:B------:R-:W2:Y:S01]  /*4d40*/  @P2 MUFU.RCP R6, R167 ;  /* 0x000000a700062308 */ /* 0x000ea20000001000 */
[----:B------:R-:W-:Y:S02]  /*4d50*/  SHF.R.U64 R154, R154, 0x3, RZ ;  /* 0x000000039a9a7819 */ /* 0x000fe400000012ff */
[----:B------:R-:W-:Y:S02]  /*4d60*/  LOP3.LUT R20, R21, 0x380, RZ, 0xc0, !PT ;  /* 0x0000038015147812 */ /* 0x000fe400078ec0ff */
[----:B------:R-:W-:-:S02]  /*4d70*/  LOP3.LUT R15, R16, 0x380, RZ, 0xc0, !PT ;  /* 0x00000380100f7812 */ /* 0x000fc400078ec0ff */
[----:B------:R-:W-:Y:S01]  /*4d80*/  LOP3.LUT R170, R171, 0x380, RZ, 0xc0, !PT ;  /* 0x00000380abaa7812 */ /* 0x000fe200078ec0ff */
[----:B------:R-:W3:Y:S01]  /*4d90*/  @P3 MUFU.LG2 R169, R169 ;  /* 0x000000a900a93308 */ /* 0x000ee20000000c00 */
[----:B------:R-:W-:Y:S01]  /*4da0*/  SHF.R.U64 R158, R158, 0x3, RZ ;  /* 0x000000039e9e7819 */ /* 0x000fe200000012ff */
[-C--:B-1----:R-:W-:Y:S01]  /*4db0*/  FMUL.FTZ R168, R32, R4.reuse ;  /* 0x0000000420a87220 */ /* 0x082fe20000410000 */
[----:B------:R-:W-:Y:S01]  /*4dc0*/  LOP3.LUT R154, R154, R155, RZ, 0x3c, !PT ;  /* 0x0000009b9a9a7212 */ /* 0x000fe200078e3cff */
[--C-:B------:R-:W-:Y:S01]  /*4dd0*/  IMAD.X R155, RZ, RZ, R17.reuse, P6 ;  /* 0x000000ffff9b7224 */ /* 0x100fe200030e0611 */
[----:B------:R-:W-:Y:S01]  /*4de0*/  SHF.R.U64 R20, R20, 0x3, RZ ;  /* 0x0000000314147819 */ /* 0x000fe200000012ff */
[-C--:B------:R-:W-:Y:S01]  /*4df0*/  FMUL.FTZ R7, R37, R4.reuse ;  /* 0x0000000425077220 */ /* 0x080fe20000410000 */
[----:B------:R-:W-:Y:S01]  /*4e00*/  SHF.R.U64 R15, R15, 0x3, RZ ;  /* 0x000000030f0f7819 */ /* 0x000fe200000012ff */
[----:B------:R-:W1:Y:S01]  /*4e10*/  @P2 MUFU.LG2 R167, R167 ;  /* 0x000000a700a72308 */ /* 0x000e620000000c00 */
[----:B------:R-:W-:Y:S01]  /*4e20*/  SHF.R.U64 R170, R170, 0x3, RZ ;  /* 0x00000003aaaa7819 */ /* 0x000fe200000012ff */
[----:B------:R-:W-:Y:S01]  /*4e30*/  FMUL.FTZ R166, R36, R4 ;  /* 0x0000000424a67220 */ /* 0x000fe20000410000 */
[----:B------:R-:W-:Y:S01]  /*4e40*/  LOP3.LUT R158, R158, R159, RZ, 0x3c, !PT ;  /* 0x0000009f9e9e7212 */ /* 0x000fe200078e3cff */
[--C-:B------:R-:W-:Y:S01]  /*4e50*/  IMAD.X R159, RZ, RZ, R17.reuse, P5 ;  /* 0x000000ffff9f7224 */ /* 0x100fe200028e0611 */
[----:B------:R-:W-:Y:S01]  /*4e60*/  LOP3.LUT R20, R20, R21, RZ, 0x3c, !PT ;  /* 0x0000001514147212 */ /* 0x000fe200078e3cff */
[--C-:B------:R-:W-:Y:S01]  /*4e70*/  IMAD.X R21, RZ, RZ, R17.reuse, P1 ;  /* 0x000000ffff157224 */ /* 0x100fe200008e0611 */
[----:B------:R-:W-:Y:S01]  /*4e80*/  LOP3.LUT R14, R15, R16, RZ, 0x3c, !PT ;  /* 0x000000100f0e7212 */ /* 0x000fe200078e3cff */
[----:B------:R-:W-:Y:S01]  /*4e90*/  IMAD.MOV.U32 R15, RZ, RZ, R17 ;  /* 0x000000ffff0f7224 */ /* 0x000fe200078e0011 */
[----:B------:R-:W-:Y:S01]  /*4ea0*/  MOV R155, R154 ;  /* 0x0000009a009b7202 */ /* 0x000fe20000000f00 */
[----:B------:R-:W-:Y:S01]  /*4eb0*/  VIADD R154, R200, UR34 ;  /* 0x00000022c89a7c36 */ /* 0x000fe20008000000 */
[----:B------:R-:W-:Y:S01]  /*4ec0*/  LOP3.LUT R170, R170, R171, RZ, 0x3c, !PT ;  /* 0x000000abaaaa7212 */ /* 0x000fe200078e3cff */
[----:B------:R-:W-:Y:S01]  /*4ed0*/  FMUL.FTZ R25, R25, R4 ;  /* 0x0000000419197220 */ /* 0x000fe20000410000 */
[----:B------:R-:W-:Y:S01]  /*4ee0*/  IADD3.X R171, RZ, R17, RZ, P0, !PT ;  /* 0x00000011ffab7210 */ /* 0x000fe200007fe4ff */
[----:B------:R-:W-:Y:S01]  /*4ef0*/  VIADD R5, R154, 0x8 ;  /* 0x000000089a057836 */ /* 0x000fe20000000000 */
[----:B------:R-:W-:Y:S01]  /*4f00*/  MOV R158, R158 ;  /* 0x0000009e009e7202 */ /* 0x000fe20000000f00 */
[----:B------:R-:W-:Y:S01]  /*4f10*/  FMUL.FTZ R24, R24, R4 ;  /* 0x0000000418187220 */ /* 0x000fe20000410000 */
        /* <DEDUP_REMOVED lines=11> */
[-C--:B------:R-:W-:Y:S01]  /*4fd0*/  FMUL.FTZ R170, R28, R4.reuse ;  /* 0x000000041caa7220 */ /* 0x080fe20000410000 */
[----:B------:R-:W-:Y:S01]  /*4fe0*/  LOP3.LUT P0, RZ, R2, 0x3, RZ, 0xc0, !PT ;  /* 0x0000000302ff7812 */ /* 0x000fe2000780c0ff */
[----:B------:R-:W-:Y:S01]  /*4ff0*/  FMUL.FTZ R8, R41, R4 ;  /* 0x0000000429087220 */ /* 0x000fe20000410000 */
[----:B------:R-:W-:Y:S01]  /*5000*/  MOV R160, R12 ;  /* 0x0000000c00a07202 */ /* 0x000fe20000000f00 */
        /* <DEDUP_REMOVED lines=52> */
[----:B------:R-:W-:Y:S01]  /*5350*/  IMAD.U32 R40, RZ, RZ, UR10 ;  /* 0x0000000aff287e24 */ /* 0x000fe2000f8e00ff */
[----:B------:R-:W-:Y:S01]  /*5360*/  ISETP.GE.OR P1, PT, R5, UR7, P0 ;  /* 0x0000000705007c0c */ /* 0x000fe20008726670 */
[----:B------:R-:W-:-:S02]  /*5370*/  IMAD.U32 R4, RZ, RZ, UR4 ;  /* 0x00000004ff047e24 */ /* 0x000fc4000f8e00ff */
[-C--:B--2---:R-:W-:Y:S01]  /*5380*/  FMUL.FTZ R43, R43, R6.reuse ;  /* 0x000000062b2b7220 */ /* 0x084fe20000410000 */
[-C--:B------:R-:W-:Y:S01]  /*5390*/  FMUL.FTZ R42, R42, R6.reuse ;  /* 0x000000062a2a7220 */ /* 0x080fe20000410000 */
[----:B------:R-:W-:Y:S01]  /*53a0*/  MOV R5, UR5 ;  /* 0x0000000500057c02 */ /* 0x000fe20008000f00 */
[----:B------:R-:W-:Y:S01]  /*53b0*/  @P3 FMUL.FTZ R5, R40, 0.69314718246459960938 ;  /* 0x3f31721828053820 */ /* 0x000fe20000410000 */
[----:B------:R-:W-:Y:S02]  /*53c0*/  IMAD.MOV.U32 R40, RZ, RZ, R4 ;  /* 0x000000ffff287224 */ /* 0x000fe400078e0004 */
[-C--:B------:R-:W-:Y:S01]  /*53d0*/  FMUL.FTZ R27, R27, R6.reuse ;  /* 0x000000061b1b7220 */ /* 0x080fe20000410000 */
[----:B------:R-:W-:Y:S01]  /*53e0*/  FMUL.FTZ R64, R26, R6 ;  /* 0x000000061a407220 */ /* 0x000fe20000410000 */
[----:B------:R-:W-:Y:S01]  /*53f0*/  F2FP.F16.F32.PACK_AB R4, R9, R168 ;  /* 0x000000a80904723e */ /* 0x000fe200000000ff */
[-C--:B------:R-:W-:Y:S01]  /*5400*/  FMUL.FTZ R31, R31, R6.reuse ;  /* 0x000000061f1f7220 */ /* 0x080fe20000410000 */
[----:B------:R-:W-:Y:S01]  /*5410*/  IADD3 R153, P4, R16, 0x8040, RZ ;  /* 0x0000804010997810 */ /* 0x000fe20007f9e0ff */
[----:B------:R-:W-:Y:S01]  /*5420*/  FMUL.FTZ R72, R30, R6 ;  /* 0x000000061e487220 */ /* 0x000fe20000410000 */
[----:B---3--:R-:W-:Y:S01]  /*5430*/  @P3 FMUL.FTZ R26, R169, 0.69314718246459960938 ;  /* 0x3f317218a91a3820 */ /* 0x008fe20000410000 */
[----:B------:R-:W-:Y:S01]  /*5440*/  F2FP.F16.F32.PACK_AB R9, R43, R42 ;  /* 0x0000002a2b09723e */ /* 0x000fe200000000ff */
[----:B------:R-:W-:Y:S01]  /*5450*/  IMAD.MOV.U32 R48, RZ, RZ, -0x800000 ;  /* 0xff800000ff307424 */ /* 0x000fe200078e00ff */
[----:B------:R-:W2:Y:S01]  /*5460*/  LDC.64 R42, c[0x0][0xb78] ;  /* 0x0002de00ff2a7b82 */ /* 0x000ea20000000a00 */
[----:B------:R-:W-:Y:S01]  /*5470*/  IADD3 R175, P5, R16, 0xc020, RZ ;  /* 0x0000c02010af7810 */ /* 0x000fe20007fbe0ff */
[----:B------:R-:W-:Y:S01]  /*5480*/  IMAD.U32 R49, RZ, RZ, UR10 ;  /* 0x0000000aff317e24 */ /* 0x000fe2000f8e00ff */
[----:B------:R-:W-:Y:S01]  /*5490*/  F2FP.F16.F32.PACK_AB R24, R25, R24 ;  /* 0x000000181918723e */ /* 0x000fe200000000ff */
[-C--:B------:R-:W-:Y:S01]  /*54a0*/  FMUL.FTZ R35, R35, R6.reuse ;  /* 0x0000000623237220 */ /* 0x080fe20000410000 */
[----:B------:R-:W-:Y:S01]  /*54b0*/  LOP3.LUT R152, R153, 0x380, RZ, 0xc0, !PT ;  /* 0x0000038099987812 */ /* 0x000fe200078ec0ff */
[-C--:B------:R-:W-:Y:S01]  /*54c0*/  FMUL.FTZ R34, R34, R6.reuse ;  /* 0x0000000622227220 */ /* 0x080fe20000410000 */
[-C--:B------:R-:W-:Y:S01]  /*54d0*/  FMUL.FTZ R39, R39, R6.reuse ;  /* 0x0000000627277220 */ /* 0x080fe20000410000 */
[----:B------:R-:W-:Y:S01]  /*54e0*/  FMUL.FTZ R38, R38, R6 ;  /* 0x0000000626267220 */ /* 0x000fe20000410000 */
[----:B------:R-:W-:Y:S01]  /*54f0*/  @P3 FFMA.FTZ R48, R5, R0, R26 ;  /* 0x0000000005303223 */ /* 0x000fe2000001001a */
[----:B------:R-:W-:Y:S01]  /*5500*/  F2FP.F16.F32.PACK_AB R25, R27, R64 ;  /* 0x000000401b19723e */ /* 0x000fe200000000ff */
[-C--:B------:R-:W-:Y:S01]  /*5510*/  FMUL.FTZ R47, R47, R6.reuse ;  /* 0x000000062f2f7220 */ /* 0x080fe20000410000 */
[----:B------:R-:W-:Y:S01]  /*5520*/  FMUL.FTZ R46, R46, R6 ;  /* 0x000000062e2e7220 */ /* 0x000fe20000410000 */
[----:B------:R-:W-:Y:S01]  /*5530*/  F2FP.F16.F32.PACK_AB R26, R29, R170 ;  /* 0x000000aa1d1a723e */ /* 0x000fe200000000ff */
[----:B------:R-:W-:Y:S01]  /*5540*/  FMUL.FTZ R51, R51, R6 ;  /* 0x0000000633337220 */ /* 0x000fe20000410000 */
[----:B------:R-:W-:Y:S01]  /*5550*/  F2FP.F16.F32.PACK_AB R27, R31, R72 ;  /* 0x000000481f1b723e */ /* 0x000fe200000000ff */
[-C--:B------:R-:W-:Y:S01]  /*5560*/  FMUL.FTZ R50, R50, R6.reuse ;  /* 0x0000000632327220 */ /* 0x080fe20000410000 */
[-C--:B------:R-:W-:Y:S01]  /*5570*/  FMUL.FTZ R55, R55, R6.reuse ;  /* 0x0000000637377220 */ /* 0x080fe20000410000 */
        /* <DEDUP_REMOVED lines=50> */
[----:B------:R-:W-:Y:S01]  /*58a0*/  SHF.R.U64 R152, R152, 0x3, RZ ;  /* 0x0000000398987819 */ /* 0x000fe200000012ff */
[----:B------:R-:W-:Y:S01]  /*58b0*/  @P2 FMUL.FTZ R49, R49, 0.69314718246459960938 ;  /* 0x3f31721831312820 */ /* 0x000fe20000410000 */
[----:B-1----:R-:W-:Y:S01]  /*58c0*/  @P2 FMUL.FTZ R30, R167, 0.69314718246459960938 ;  /* 0x3f317218a71e2820 */ /* 0x002fe20000410000 */
[----:B------:R-:W-:Y:S01]  /*58d0*/  F2FP.F16.F32.PACK_AB R6, R7, R166 ;  /* 0x000000a60706723e */ /* 0x000fe200000000ff */
[----:B------:R1:W-:Y:S01]  /*58e0*/  STSM.16.M88.4 [R14], R24 ;  /* 0x000000180e007844 */ /* 0x0003e20000000200 */
[----:B------:R-:W-:Y:S01]  /*58f0*/  F2FP.F16.F32.PACK_AB R5, R35, R34 ;  /* 0x000000222305723e */ /* 0x000fe200000000ff */
[----:B------:R-:W-:Y:S01]  /*5900*/  IMAD.MOV.U32 R44, RZ, RZ, -0x800000 ;  /* 0xff800000ff2c7424 */ /* 0x000fe200078e00ff */
[----:B------:R-:W-:Y:S01]  /*5910*/  F2FP.F16.F32.PACK_AB R7, R39, R38 ;  /* 0x000000262707723e */ /* 0x000fe200000000ff */
[----:B------:R-:W-:Y:S01]  /*5920*/  UIADD3 UR4, UR5, UR6, URZ ;  /* 0x0000000605047290 */ /* 0x000fe2000fffe03f */
[----:B------:R-:W-:Y:S01]  /*5930*/  F2FP.F16.F32.PACK_AB R10, R10, R11 ;  /* 0x0000000b0a0a723e */ /* 0x000fe200000000ff */
[----:B------:R-:W-:Y:S01]  /*5940*/  @P2 FFMA.FTZ R44, R49, R3, R30 ;  /* 0x00000003312c2223 */ /* 0x000fe2000001001e */
[----:B------:R-:W-:Y:S01]  /*5950*/  F2FP.F16.F32.PACK_AB R8, R8, R15 ;  /* 0x0000000f0808723e */ /* 0x000fe200000000ff */
[----:B------:R3:W-:Y:S01]  /*5960*/  STSM.16.M88.4 [R161], R4 ;  /* 0x00000004a1007844 */ /* 0x0007e20000000200 */
[----:B------:R-:W-:Y:S01]  /*5970*/  F2FP.F16.F32.PACK_AB R11, R47, R46 ;  /* 0x0000002e2f0b723e */ /* 0x000fe200000000ff */
[----:B------:R-:W-:Y:S01]  /*5980*/  IMAD.U32 R41, RZ, RZ, UR4 ;  /* 0x00000004ff297e24 */ /* 0x000fe2000f8e00ff */
[----:B------:R-:W-:Y:S01]  /*5990*/  F2FP.F16.F32.PACK_AB R12, R12, R13 ;  /* 0x0000000d0c0c723e */ /* 0x000fe200000000ff */
[----:B------:R-:W-:Y:S01]  /*59a0*/  USHF.R.S32.HI UR4, URZ, 0x1f, UR36 ;  /* 0x0000001f3f047899 */ /* 0x000fe20008011424 */
[----:B------:R-:W-:Y:S01]  /*59b0*/  SHF.R.U64 R174, R174, 0x3, RZ ;  /* 0x00000003aeae7819 */ /* 0x000fe200000012ff */
[----:B------:R4:W-:Y:S01]  /*59c0*/  STSM.16.M88.4 [R162], R8 ;  /* 0x00000008a2007844 */ /* 0x0009e20000000200 */
[----:B------:R-:W-:Y:S01]  /*59d0*/  F2FP.F16.F32.PACK_AB R13, R51, R50 ;  /* 0x00000032330d723e */ /* 0x000fe200000000ff */
[----:B--2---:R-:W-:Y:S01]  /*59e0*/  IMAD.WIDE.U32 R40, R42, UR36, R40 ;  /* 0x000000242a287c25 */ /* 0x004fe2000f8e0028 */
[----:B-1----:R-:W-:-:S02]  /*59f0*/  F2FP.F16.F32.PACK_AB R14, R53, R52 ;  /* 0x00000034350e723e */ /* 0x002fc400000000ff */
[----:B------:R-:W-:Y:S01]  /*5a00*/  F2FP.F16.F32.PACK_AB R15, R55, R54 ;  /* 0x00000036370f723e */ /* 0x000fe200000000ff */
[----:B------:R-:W-:Y:S01]  /*5a10*/  IMAD R0, R42, UR4, RZ ;  /* 0x000000042a007c24 */ /* 0x000fe2000f8e02ff */
[----:B------:R-:W-:Y:S01]  /*5a20*/  LOP3.LUT R152, R152, R153, RZ, 0x3c, !PT ;  /* 0x0000009998987212 */ /* 0x000fe200078e3cff */
[----:B------:R-:W-:Y:S01]  /*5a30*/  IMAD.X R153, RZ, RZ, R17, P4 ;  /* 0x000000ffff997224 */ /* 0x000fe200020e0611 */
[----:B------:R-:W-:Y:S01]  /*5a40*/  F2FP.F16.F32.PACK_AB R24, R57, R56 ;  /* 0x000000383918723e */ /* 0x000fe200000000ff */
[----:B------:R-:W-:Y:S01]  /*5a50*/  STSM.16.M88.4 [R163], R12 ;  /* 0x0000000ca3007844 */ /* 0x000fe20000000200 */
[----:B------:R-:W-:Y:S01]  /*5a60*/  F2FP.F16.F32.PACK_AB R25, R59, R58 ;  /* 0x0000003a3b19723e */ /* 0x000fe200000000ff */
[----:B------:R-:W-:Y:S01]  /*5a70*/  IMAD R0, R43, UR36, R0 ;  /* 0x000000242b007c24 */ /* 0x000fe2000f8e0200 */
[----:B------:R-:W-:Y:S01]  /*5a80*/  F2FP.F16.F32.PACK_AB R26, R61, R60 ;  /* 0x0000003c3d1a723e */ /* 0x000fe200000000ff */
[----:B------:R-:W-:Y:S01]  /*5a90*/  ULDC.64 UR4, c[0x0][0xb40] ;  /* 0x0002d00000047ab9 */ /* 0x000fe20000000a00 */
        /* <DEDUP_REMOVED lines=12> */
[----:B------:R-:W-:Y:S01]  /*5b60*/  LOP3.LUT R174, R174, R175, RZ, 0x3c, !PT ;  /* 0x000000afaeae7212 */ /* 0x000fe200078e3cff */
[----:B------:R-:W-:Y:S01]  /*5b70*/  IMAD.X R175, RZ, RZ, R17, P5 ;  /* 0x000000ffffaf7224 */ /* 0x000fe200028e0611 */
[----:B------:R-:W-:Y:S01]  /*5b80*/  F2FP.F16.F32.PACK_AB R37, R83, R82 ;  /* 0x000000525325723e */ /* 0x000fe200000000ff */
[----:B------:R-:W-:Y:S01]  /*5b90*/  STSM.16.M88.4 [R158], R32 ;  /* 0x000000209e007844 */ /* 0x000fe20000000200 */
[----:B------:R-:W-:Y:S02]  /*5ba0*/  F2FP.F16.F32.PACK_AB R38, R85, R84 ;  /* 0x000000545526723e */ /* 0x000fe400000000ff */
[----:B------:R-:W-:-:S02]  /*5bb0*/  F2FP.F16.F32.PACK_AB R39, R87, R86 ;  /* 0x000000565727723e */ /* 0x000fc400000000ff */
[----:B---3--:R-:W-:Y:S02]  /*5bc0*/  F2FP.F16.F32.PACK_AB R4, R89, R88 ;  /* 0x000000585904723e */ /* 0x008fe400000000ff */
[----:B------:R-:W-:Y:S01]  /*5bd0*/  F2FP.F16.F32.PACK_AB R5, R91, R90 ;  /* 0x0000005a5b05723e */ /* 0x000fe200000000ff */
[----:B------:R-:W-:Y:S01]  /*5be0*/  STSM.16.M88.4 [R157], R36 ;  /* 0x000000249d007844 */ /* 0x000fe20000000200 */
[----:B------:R-:W-:Y:S02]  /*5bf0*/  F2FP.F16.F32.PACK_AB R6, R93, R92 ;  /* 0x0000005c5d06723e */ /* 0x000fe400000000ff */
[----:B------:R-:W-:Y:S02]  /*5c00*/  F2FP.F16.F32.PACK_AB R7, R95, R94 ;  /* 0x0000005e5f07723e */ /* 0x000fe400000000ff */
[----:B------:R-:W-:Y:S02]  /*5c10*/  F2FP.F16.F32.PACK_AB R104, R105, R104 ;  /* 0x000000686968723e */ /* 0x000fe400000000ff */
[----:B----4-:R-:W-:Y:S01]  /*5c20*/  F2FP.F16.F32.PACK_AB R8, R97, R96 ;  /* 0x000000606108723e */ /* 0x010fe200000000ff */
[----:B------:R1:W-:Y:S01]  /*5c30*/  STSM.16.M88.4 [R160], R4 ;  /* 0x00000004a0007844 */ /* 0x0003e20000000200 */
[----:B------:R-:W-:-:S02]  /*5c40*/  F2FP.F16.F32.PACK_AB R9, R99, R98 ;  /* 0x000000626309723e */ /* 0x000fc400000000ff */
        /* <DEDUP_REMOVED lines=34> */
[----:B------:R-:W-:Y:S02]  /*5e70*/  F2FP.F16.F32.PACK_AB R147, R151, R150 ;  /* 0x000000969793723e */ /* 0x000fe400000000ff */
[C---:B------:R-:W-:Y:S02]  /*5e80*/  ISETP.GE.OR P0, PT, R154.reuse, UR7, P0 ;  /* 0x000000079a007c0c */ /* 0x040fe40008706670 */
[----:B------:R-:W-:Y:S01]  /*5e90*/  SHF.R.S32.HI R3, RZ, 0x1f, R154 ;  /* 0x0000001fff037819 */ /* 0x000fe2000001149a */
[----:B------:R-:W-:Y:S01]  /*5ea0*/  STSM.16.M88.4 [R21], R144 ;  /* 0x0000009015007844 */ /* 0x000fe20000000200 */
[----:B------:R-:W-:Y:S01]  /*5eb0*/  IADD3 R154, P2, R154, R40, RZ ;  /* 0x000000289a9a7210 */ /* 0x000fe20007f5e0ff */
[----:B------:R-:W-:Y:S01]  /*5ec0*/  @!PT LDS RZ, [RZ] ;  /* 0x00000000fffff984 */ /* 0x000fe20000000800 */
[----:B------:R-:W-:Y:S01]  /*5ed0*/  @!PT LDS RZ, [RZ] ;  /* 0x00000000fffff984 */ /* 0x000fe20000000800 */
[----:B------:R-:W-:Y:S01]  /*5ee0*/  @!PT LDS RZ, [RZ] ;  /* 0x00000000fffff984 */ /* 0x000fe20000000800 */
[----:B------:R-:W-:Y:S01]  /*5ef0*/  @!PT LDS RZ, [RZ] ;  /* 0x00000000fffff984 */ /* 0x000fe20000000800 */
[----:B------:R2:W-:Y:S06]  /*5f00*/  MEMBAR.ALL.CTA ;  /* 0x0000000000007992 */ /* 0x0005ec0000008000 */
[----:B--2---:R-:W2:Y:S01]  /*5f10*/  FENCE.VIEW.ASYNC.S ;  /* 0x00000000000073c6 */ /* 0x004ea20000000000 */
[----:B------:R-:W-:Y:S01]  /*5f20*/  IADD3.X R3, R3, R41, R0, P2, !PT ;  /* 0x0000002903037210 */ /* 0x000fe200017fe400 */
[----:B--2---:R-:W-:Y:S06]  /*5f30*/  BAR.ARV 0x1, 0x120 ;  /* 0x0044800000007b1d */ /* 0x004fec0000002000 */
[C---:B-1----:R-:W-:Y:S01]  /*5f40*/  LEA R4, P2, R154.reuse, UR4, 0x2 ;  /* 0x000000049a047c11 */ /* 0x042fe2000f8410ff */
[----:B------:R-:W-:Y:S01]  /*5f50*/  ULDC UR4, c[0x0][0xc] ;  /* 0x0000030000047ab9 */ /* 0x000fe20000000800 */
[----:B------:R-:W1:Y:S01]  /*5f60*/  SHFL.IDX PT, R0, R22, RZ, 0x1f ;  /* 0x00001fff16007589 */ /* 0x000e6200000e0000 */
[----:B------:R-:W-:Y:S01]  /*5f70*/  UIADD3 UR44, UR4, UR44, URZ ;  /* 0x0000002c042c7290 */ /* 0x000fe2000fffe03f */
        /* <DEDUP_REMOVED lines=35> */
.L_x_7246:
[----:B------:R-:W-:Y:S05]  /*61b0*/  BSYNC B0 ;  /* 0x0000000000007941 */ /* 0x000fea0003800000 */
.L_x_7245:
[----:B------:R-:W1:Y:S01]  /*61c0*/  LDC R0, c[0x0][0xda4] ;  /* 0x00036900ff007b82 */ /* 0x000e620000000800 */
[----:B------:R-:W-:Y:S02]  /*61d0*/  UIADD3 UR39, UR39, 0x1, URZ ;  /* 0x0000000127277890 */ /* 0x000fe4000fffe03f */
[----:B------:R-:W-:Y:S02]  /*61e0*/  UIADD3 UR43, UR43, 0x1, URZ ;  /* 0x000000012b2b7890 */ /* 0x000fe4000fffe03f */
[----:B------:R-:W-:-:S04]  /*61f0*/  UISETP.NE.AND UP0, UPT, UR39, 0x2, UPT ;  /* 0x000000022700788c */ /* 0x000fc8000bf05270 */
[----:B------:R-:W-:Y:S02]  /*6200*/  USEL UR4, URZ, 0x1, UP0 ;  /* 0x000000013f047887 */ /* 0x000fe40008000000 */
[----:B------:R-:W-:Y:S02]  /*6210*/  USEL UR39, UR39, URZ, UP0 ;  /* 0x0000003f27277287 */ /* 0x000fe40008000000 */
[----:B------:R-:W-:Y:S01]  /*6220*/  ULOP3.LUT UR42, UR42, UR4, URZ, 0x3c, !UPT ;  /* 0x000000042a2a7292 */ /* 0x000fe2000f8e3c3f */
[----:B-1----:R-:W-:-:S13]  /*6230*/  ISETP.LE.AND P0, PT, R0, UR44, PT ;  /* 0x0000002c00007c0c */ /* 0x002fda000bf03270 */
[----:B------:R-:W-:Y:S05]  /*6240*/  @!P0 BRA `(.L_x_7247) ;  /* 0xffffffa800bc8947 */ /* 0x000fea000383ffff */
[----:B------:R-:W-:Y:S05]  /*6250*/  EXIT ;  /* 0x000000000000794d */ /* 0x000fea0003800000 */
.L_x_7223:
[----:B------:R-:W-:-:S08]  /*6260*/  NOP ;  /* 0x0000000000007918 */ /* 0x000fd00000000000 */
[----:B------:R-:W1:-:S00]  /*6270*/  USETMAXREG.DEALLOC.CTAPOOL 0x18 ;  /* 0x00000018000079c8 */ /* 0x000e4000080e0500 */
        /* <DEDUP_REMOVED lines=12> */
[----:B------:R-:W-:Y:S01]  /*6340*/  ULDC.64 UR42, c[0x0][0x198] ;  /* 0x00006600002a7ab9 */ /* 0x000fe20000000a00 */
[----:B------:R-:W-:Y:S01]  /*6350*/  IMAD.MOV.U32 R16, RZ, RZ, RZ ;  /* 0x000000ffff107224 */ /* 0x000fe200078e00ff */
[----:B------:R-:W-:Y:S01]  /*6360*/  ULDC UR36, c[0x0][0xc] ;  /* 0x0000030000247ab9 */ /* 0x000fe20000000800 */
[----:B------:R-:W-:Y:S01]  /*6370*/  IMAD.MOV.U32 R17, RZ, RZ, 0x1 ;  /* 0x00000001ff117424 */ /* 0x000fe200078e00ff */
[----:B------:R1:W-:Y:S04]  /*6380*/  STL [R1+0xc], R0 ;  /* 0x00000c0001007387 */ /* 0x0003e80000100800 */
[----:B------:R1:W-:Y:S02]  /*6390*/  STL [R1+0x18], RZ ;  /* 0x000018ff01007387 */ /* 0x0003e40000100800 */
.L_x_7290:
[----:B------:R-:W2:Y:S01]  /*63a0*/  LDL R2, [R1+0xc] ;  /* 0x00000c0001027983 */ /* 0x000ea20000100800 */
[----:B-1----:R-:W1:Y:S01]  /*63b0*/  LDC R0, c[0x0][0xda8] ;  /* 0x00036a00ff007b82 */ /* 0x002e620000000800 */
[----:B------:R-:W-:Y:S05]  /*63c0*/  YIELD ;  /* 0x0000000000007946 */ /* 0x000fea0003800000 */
[----:B------:R-:W3:Y:S01]  /*63d0*/  S2R R5, SR_CgaCtaId ;  /* 0x0000000000057919 */ /* 0x000ee20000008800 */
[----:B------:R-:W-:Y:S01]  /*63e0*/  ULDC.64 UR4, c[0x0][0x3f8] ;  /* 0x0000fe0000047ab9 */ /* 0x000fe20000000a00 */
[----:B------:R-:W4:Y:S01]  /*63f0*/  LDC R19, c[0x0][0xdb4] ;  /* 0x00036d00ff137b82 */ /* 0x000f220000000800 */
[----:B------:R-:W-:-:S03]  /*6400*/  UISETP.NE.U32.AND UP0, UPT, UR4, URZ, UPT ;  /* 0x0000003f0400728c */ /* 0x000fc6000bf05070 */
[----:B------:R-:W-:Y:S01]  /*6410*/  ULDC UR4, c[0x0][0x404] ;  /* 0x0001010000047ab9 */ /* 0x000fe20000000800 */
[----:B------:R-:W-:-:S04]  /*6420*/  UISETP.NE.AND.EX UP0, UPT, UR5, URZ, UPT, UP0 ;  /* 0x0000003f0500728c */ /* 0x000fc8000bf05300 */
[----:B------:R-:W-:Y:S01]  /*6430*/  USEL UR4, UR4, 0x1, UP0 ;  /* 0x0000000104047887 */ /* 0x000fe20008000000 */
[----:B-1----:R-:W-:Y:S02]  /*6440*/  ISETP.NE.AND P0, PT, R0, 0x1, PT ;  /* 0x000000010000780c */ /* 0x002fe40003f05270 */
[----:B----4-:R-:W-:-:S11]  /*6450*/  ISETP.NE.AND P1, PT, R19, 0x1, PT ;  /* 0x000000011300780c */ /* 0x010fd60003f25270 */
[----:B------:R-:W2:Y:S08]  /*6460*/  @P0 LDC R0, c[0x0][0xdac] ;  /* 0x00036b00ff000b82 */ /* 0x000eb00000000800 */
[----:B------:R-:W1:Y:S01]  /*6470*/  @P0 LDC R3, c[0x0][0xdb0] ;  /* 0x00036c00ff030b82 */ /* 0x000e620000000800 */
[----:B--2---:R-:W-:Y:S01]  /*6480*/  @P0 IMAD.HI.U32 R0, R2, R0, RZ ;  /* 0x0000000002000227 */ /* 0x004fe200078e00ff */
[----:B------:R-:W-:-:S04]  /*6490*/  MOV R4, R2 ;  /* 0x0000000200047202 */ /* 0x000fc80000000f00 */
[----:B-1----:R-:W-:Y:S02]  /*64a0*/  @P0 SHF.R.U32.HI R4, RZ, R3, R0 ;  /* 0x00000003ff040219 */ /* 0x002fe40000011600 */
[----:B------:R-:W1:Y:S03]  /*64b0*/  LDC R0, c[0x0][0x2e0] ;  /* 0x0000b800ff007b82 */ /* 0x000e660000000800 */
[----:B------:R-:W-:Y:S01]  /*64c0*/  IMAD.MOV.U32 R18, RZ, RZ, R4 ;  /* 0x000000ffff127224 */ /* 0x000fe200078e0004 */
[----:B------:R2:W-:Y:S04]  /*64d0*/  STL [R1+0x4], R4 ;  /* 0x0000040401007387 */ /* 0x0005e80000100800 */
[----:B------:R-:W4:Y:S01]  /*64e0*/  @P1 LDC.64 R2, c[0x0][0xdb8] ;  /* 0x00036e00ff021b82 */ /* 0x000f220000000a00 */
[----:B-1----:R-:W-:Y:S01]  /*64f0*/  IMAD R7, R0, UR4, RZ ;  /* 0x0000000400077c24 */ /* 0x002fe2000f8e02ff */
[----:B------:R-:W-:-:S04]  /*6500*/  MOV R0, 0x400 ;  /* 0x0000040000007802 */ /* 0x000fc80000000f00 */
[----:B---3--:R-:W-:Y:S01]  /*6510*/  LEA R6, R5, R0, 0x18 ;  /* 0x0000000005067211 */ /* 0x008fe200078ec0ff */
[----:B------:R-:W-:Y:S01]  /*6520*/  VIADD R0, R7, 0x5f ;  /* 0x0000005f07007836 */ /* 0x000fe20000000000 */
[----:B------:R2:W-:Y:S01]  /*6530*/  STL [R1+0x14], R7 ;  /* 0x0000140701007387 */ /* 0x0005e20000100800 */
[----:B----4-:R-:W-:-:S03]  /*6540*/  @P1 IMAD.HI.U32 R2, R4, R2, RZ ;  /* 0x0000000204021227 */ /* 0x010fc600078e00ff */
[----:B------:R2:W-:Y:S02]  /*6550*/  STL [R1], R6 ;  /* 0x0000000601007387 */ /* 0x0005e40000100800 */
[----:B------:R-:W-:Y:S01]  /*6560*/  @P1 SHF.R.U32.HI R18, RZ, R3, R2 ;  /* 0x00000003ff121219 */ /* 0x000fe20000011602 */
[----:B------:R-:W-:Y:S02]  /*6570*/  VIADD R3, R6, 0x1c400 ;  /* 0x0001c40006037836 */ /* 0x000fe40000000000 */
[----:B------:R-:W-:-:S03]  /*6580*/  IMAD.HI R2, R0, 0x2aaaaaab, RZ ;  /* 0x2aaaaaab00027827 */ /* 0x000fc600078e02ff */
[----:B------:R-:W-:Y:S01]  /*6590*/  LOP3.LUT P0, RZ, R3, 0x3ff, RZ, 0xc0, !PT ;  /* 0x000003ff03ff7812 */ /* 0x000fe2000780c0ff */
[----:B------:R-:W-:Y:S01]  /*65a0*/  IMAD.MOV R0, RZ, RZ, -R18 ;  /* 0x000000ffff007224 */ /* 0x000fe200078e0a12 */
[----:B------:R-:W-:-:S03]  /*65b0*/  SHF.R.U32.HI R3, RZ, 0x1f, R2 ;  /* 0x0000001fff037819 */ /* 0x000fc60000011602 */
[----:B------:R-:W-:Y:S01]  /*65c0*/  IMAD R19, R19, R0, R4 ;  /* 0x0000000013137224 */ /* 0x000fe200078e0204 */
[----:B------:R-:W-:-:S05]  /*65d0*/  LEA.HI.SX32 R0, R2, R3, 0x1c ;  /* 0x0000000302007211 */ /* 0x000fca00078fe2ff */
[----:B------:R2:W-:Y:S02]  /*65e0*/  STL [R1+0x8], R0 ;  /* 0x0000080001007387 */ /* 0x0005e40000100800 */
        /* <DEDUP_REMOVED lines=17> */
.L_x_7249:
        /* <DEDUP_REMOVED lines=20> */
.L_x_7251:
        /* <DEDUP_REMOVED lines=15> */
[----:B-1----:R-:W-:Y:S05]  /*6930*/  CALL.ABS.NOINC R2 ;  /* 0x0000000002007343 */ /* 0x002fea0003c00000 */
.L_x_7250:
[----:B------:R-:W1:Y:S01]  /*6940*/  LDC R0, c[0x0][0x428] ;  /* 0x00010a00ff007b82 */ /* 0x000e620000000800 */
[----:B------:R-:W-:Y:S01]  /*6950*/  ULDC.64 UR4, c[0x0][0x9f8] ;  /* 0x00027e0000047ab9 */ /* 0x000fe20000000a00 */
[----:B------:R-:W2:Y:S01]  /*6960*/  LDL.LU R5, [R1+0x4] ;  /* 0x0000040001057983 */ /* 0x000ea20000300800 */
[----:B-1----:R-:W-:-:S03]  /*6970*/  ISETP.NE.AND P1, PT, R0, 0x1, PT ;  /* 0x000000010000780c */ /* 0x002fc60003f25270 */
[----:B------:R-:W3:Y:S01]  /*6980*/  LDL R4, [R1+0xc] ;  /* 0x00000c0001047983 */ /* 0x000ee20000100800 */
[----:B------:R-:W-:Y:S01]  /*6990*/  ISETP.NE.U32.AND P0, PT, RZ, UR4, PT ;  /* 0x00000004ff007c0c */ /* 0x000fe2000bf05070 */
[----:B------:R-:W-:Y:S01]  /*69a0*/  IMAD.MOV.U32 R0, RZ, RZ, R19 ;  /* 0x000000ffff007224 */ /* 0x000fe200078e0013 */
[----:B------:R-:W-:Y:S01]  /*69b0*/  ULDC UR4, c[0x0][0xda8] ;  /* 0x00036a0000047ab9 */ /* 0x000fe20000000800 */
[----:B------:R-:W-:Y:S01]  /*69c0*/  IMAD.MOV.U32 R6, RZ, RZ, R18 ;  /* 0x000000ffff067224 */ /* 0x000fe200078e0012 */
[----:B------:R-:W-:Y:S01]  /*69d0*/  ISETP.NE.AND.EX P0, PT, RZ, UR5, PT, P0 ;  /* 0x00000005ff007c0c */ /* 0x000fe2000bf05300 */
[----:B------:R-:W1:Y:S04]  /*69e0*/  S2R R7, SR_TID.X ;  /* 0x0000000000077919 */ /* 0x000e680000002100 */
[----:B------:R-:W4:Y:S08]  /*69f0*/  @P1 LDC R2, c[0x0][0x42c] ;  /* 0x00010b00ff021b82 */ /* 0x000f300000000800 */
[----:B------:R-:W1:Y:S01]  /*6a00*/  @P1 LDC R3, c[0x0][0x430] ;  /* 0x00010c00ff031b82 */ /* 0x000e620000000800 */
[----:B----4-:R-:W-:Y:S01]  /*6a10*/  @P1 IMAD.HI.U32 R2, R19, R2, RZ ;  /* 0x0000000213021227 */ /* 0x010fe200078e00ff */
[----:B-1----:R-:W-:-:S04]  /*6a20*/  LOP3.LUT R7, R7, 0x1f, RZ, 0xc0, !PT ;  /* 0x0000001f07077812 */ /* 0x002fc800078ec0ff */
[----:B------:R-:W-:Y:S02]  /*6a30*/  @P1 SHF.R.U32.HI R0, RZ, R3, R2 ;  /* 0x00000003ff001219 */ /* 0x000fe40000011602 */
[----:B------:R-:W1:Y:S02]  /*6a40*/  @P0 LDC.64 R2, c[0x0][0x9f8] ;  /* 0x00027e00ff020b82 */ /* 0x000e640000000a00 */
[----:B-1----:R-:W-:-:S05]  /*6a50*/  @P0 IMAD.WIDE R2, R18, 0x4, R2 ;  /* 0x0000000412020825 */ /* 0x002fca00078e0202 */
[----:B------:R1:W5:Y:S01]  /*6a60*/  @P0 LDG.E R6, desc[UR40][R2.64] ;  /* 0x0000002802060981 */ /* 0x000362000c1e1900 */
[----:B------:R-:W-:-:S04]  /*6a70*/  ISETP.NE.AND P1, PT, R7, RZ, PT ;  /* 0x000000ff0700720c */ /* 0x000fc80003f25270 */
[----:B------:R-:W-:-:S09]  /*6a80*/  PLOP3.LUT P2, PT, P1, PT, PT, 0x8, 0x0 ;  /* 0x000000000000781c */ /* 0x000fd20000f4e170 */
[----:B------:R-:W-:-:S05]  /*6a90*/  VOTEU.ALL UP1, P1 ;  /* 0x00000000003f7886 */ /* 0x000fca0000820000 */
[----:B------:R-:W-:-:S04]  /*6aa0*/  @!UP1 UIADD3 UR8, UP0, UR42, 0x270, URZ ;  /* 0x000002702a089890 */ /* 0x000fc8000ff1e03f */
[----:B------:R-:W-:-:S03]  /*6ab0*/  @!UP1 UIADD3.X UR9, URZ, UR43, URZ, UP0, !UPT ;  /* 0x0000002b3f099290 */ /* 0x000fc600087fe43f */
[----:B------:R-:W-:Y:S01]  /*6ac0*/  VOTEU.ALL UP0, P1 ;  /* 0x00000000003f7886 */ /* 0x000fe20000800000 */
[----:B--2---:R-:W-:-:S04]  /*6ad0*/  IMAD.MOV R8, RZ, RZ, -R5 ;  /* 0x000000ffff087224 */ /* 0x004fc800078e0a05 */
[----:B---3--:R-:W-:-:S04]  /*6ae0*/  IMAD R8, R8, UR4, R4 ;  /* 0x0000000408087c24 */ /* 0x008fc8000f8e0204 */
[----:B-1----:R-:W-:-:S07]  /*6af0*/  IMAD.SHL.U32 R8, R8, 0x80, RZ ;  /* 0x0000008008087824 */ /* 0x002fce00078e00ff */
.L_x_7252:
        /* <DEDUP_REMOVED lines=16> */
.L_x_7306:
[----:B------:R-:W2:Y:S01]  /*6c00*/  LDL R5, [R1+0x8] ;  /* 0x0000080001057983 */ /* 0x000ea20000100800 */
[----:B------:R-:W-:Y:S01]  /*6c10*/  UMOV UR4, 0xffffffff ;  /* 0xffffffff00047882 */ /* 0x000fe20000000000 */
[----:B------:R-:W-:Y:S01]  /*6c20*/  SHF.R.S32.HI R7, RZ, 0x1f, R6 ;  /* 0x0000001fff077819 */ /* 0x000fe20000011406 */
[----:B--2---:R-:W-:Y:S01]  /*6c30*/  VIADD R9, R5, 0xffffffff ;  /* 0xffffffff05097836 */ /* 0x004fe20000000000 */
[----:B------:R-:W-:Y:S06]  /*6c40*/  BRA.DIV UR4, `(.L_x_7254) ;  /* 0x0000002604507947 */ /* 0x000fec000b800000 */
[----:B------:R-:W-:-:S13]  /*6c50*/  ELECT P6, URZ, PT ;  /* 0x00000000003f782f */ /* 0x000fda00038c0000 */
.L_x_7309:
        /* <DEDUP_REMOVED lines=22> */
.L_x_7256:
[----:B--2---:R-:W2:Y:S01]  /*6dc0*/  S2R R10, SR_CgaCtaId ;  /* 0x00000000000a7919 */ /* 0x004ea20000008800 */
[----:B------:R-:W-:-:S04]  /*6dd0*/  MOV R5, 0x400 ;  /* 0x0000040000057802 */ /* 0x000fc80000000f00 */
[----:B--2---:R-:W-:Y:S02]  /*6de0*/  LEA R5, R10, R5, 0x18 ;  /* 0x000000050a057211 */ /* 0x004fe400078ec0ff */
[----:B------:R-:W-:-:S03]  /*6df0*/  SHF.L.U32 R10, R17, 0x1f, RZ ;  /* 0x0000001f110a7819 */ /* 0x000fc600000006ff */
[----:B------:R-:W-:-:S04]  /*6e00*/  IMAD R5, R16, 0x8, R5 ;  /* 0x0000000810057824 */ /* 0x000fc800078e0205 */
[----:B------:R-:W2:Y:S02]  /*6e10*/  SYNCS.PHASECHK.TRANS64.TRYWAIT P1, [R5+URZ+0x22840], R10 ;  /* 0x0228400a050075a7 */ /* 0x000ea4000802017f */
[----:B--2---:R-:W-:Y:S05]  /*6e20*/  @!P1 BRA `(.L_x_7257) ;  /* 0x0000002000f89947 */ /* 0x004fea0003800000 */
.L_x_7310:
        /* <DEDUP_REMOVED lines=11> */
.L_x_7258:
        /* <DEDUP_REMOVED lines=17> */
[----:B------:R-:W-:-:S09]  /*6ff0*/  UIMAD UR11, UR11, 0x60, URZ ;  /* 0x000000600b0b78a4 */ /* 0x000fd2000f8e023f */
[----:B------:R2:W-:Y:S02]  /*7000*/  UTMALDG.4D [UR8], [UR4], desc[UR6] ;  /* 0x00000608040075b4 */ /* 0x0005e40008019000 */
[----:B--2---:R-:W-:Y:S01]  /*7010*/  NOP ;  /* 0x0000000000007918 */ /* 0x004fe20000000000 */
.L_x_7255:
        /* <DEDUP_REMOVED lines=15> */
[----:B------:R-:W-:Y:S01]  /*7110*/  @P1 IMAD.MOV.U32 R5, RZ, RZ, 0x4000 ;  /* 0x00004000ff051424 */ /* 0x000fe200078e00ff */
        /* <DEDUP_REMOVED lines=10> */
.L_x_7311:
[----:B------:R-:W-:Y:S05]  /*71c0*/  BSYNC B0 ;  /* 0x0000000000007941 */ /* 0x000fea0003800000 */
.L_x_7259:
[----:B------:R-:W-:Y:S04]  /*71d0*/  BSSY B0, `(.L_x_7261) ;  /* 0x0000037000007945 */ /* 0x000fe80003800000 */
[----:B------:R-:W-:Y:S05]  /*71e0*/  @!P6 BRA `(.L_x_7262) ;  /* 0x0000000000d4e947 */ /* 0x000fea0003800000 */
[----:B------:R-:W3:Y:S01]  /*71f0*/  S2R R11, SR_CgaCtaId ;  /* 0x00000000000b7919 */ /* 0x000ee20000008800 */
[----:B--2---:R-:W-:Y:S02]  /*7200*/  MOV R8, 0x400 ;  /* 0x0000040000087802 */ /* 0x004fe40000000f00 */
[----:B------:R-:W-:Y:S01]  /*7210*/  SHF.L.U32 R5, R17, 0x1f, RZ ;  /* 0x0000001f11057819 */ /* 0x000fe200000006ff */
[----:B------:R-:W2:Y:S01]  /*7220*/  S2R R10, SR_TID.X ;  /* 0x00000000000a7919 */ /* 0x000ea20000002100 */
[----:B---3--:R-:W-:Y:S02]  /*7230*/  LEA R8, R11, R8, 0x18 ;  /* 0x000000080b087211 */ /* 0x008fe400078ec0ff */
[----:B--2---:R-:W-:-:S03]  /*7240*/  LOP3.LUT R10, R10, 0x7f, RZ, 0xc0, !PT ;  /* 0x0000007f0a0a7812 */ /* 0x004fc600078ec0ff */
[----:B------:R-:W-:Y:S01]  /*7250*/  IMAD R8, R16, 0x8, R8 ;  /* 0x0000000810087824 */ /* 0x000fe200078e0208 */
[----:B------:R-:W-:-:S03]  /*7260*/  ISETP.NE.AND P2, PT, R10, RZ, PT ;  /* 0x000000ff0a00720c */ /* 0x000fc60003f45270 */
[----:B------:R-:W2:Y:S02]  /*7270*/  SYNCS.PHASECHK.TRANS64.TRYWAIT P1, [R8+URZ+0x22860], R5 ;  /* 0x02286005080075a7 */ /* 0x000ea4000802017f */
[----:B--2---:R-:W-:Y:S08]  /*7280*/  @!P1 BRA `(.L_x_7263) ;  /* 0x0000002000149947 */ /* 0x004ff00003800000 */
.L_x_7312:
        /* <DEDUP_REMOVED lines=8> */
.L_x_7264:
        /* <DEDUP_REMOVED lines=8> */
[----:B--2---:R-:W-:-:S05]  /*7390*/  LEA R5, R11, R5, 0x18 ;  /* 0x000000050b057211 */ /* 0x004fca00078ec0ff */
        /* <DEDUP_REMOVED lines=10> */
[----:B------:R-:W-:-:S03]  /*7440*/  UIADD3 UR18, UR14, 0x9400, URZ ;  /* 0x000094000e127890 */ /* 0x000fc6000fffe03f */
[----:B------:R-:W-:Y:S01]  /*7450*/  UMOV UR14, 0x80 ;  /* 0x00000080000e7882 */ /* 0x000fe20000000000 */
[----:B---3--:R-:W-:-:S13]  /*7460*/  R2UR UR11, R10 ;  /* 0x000000000a0b72ca */ /* 0x008fda00000e0000 */
[----:B------:R-:W-:-:S09]  /*7470*/  UIMAD UR11, UR11, 0x60, URZ ;  /* 0x000000600b0b78a4 */ /* 0x000fd2000f8e023f */
[----:B------:R2:W-:Y:S02]  /*7480*/  UTMALDG.4D [UR8], [UR4], desc[UR6] ;  /* 0x00000608040075b4 */ /* 0x0005e40008019000 */
        /* <DEDUP_REMOVED lines=11> */
.L_x_7262:
[----:B------:R-:W-:Y:S05]  /*7540*/  BSYNC B0 ;  /* 0x0000000000007941 */ /* 0x000fea0003800000 */
.L_x_7261:
        /* <DEDUP_REMOVED lines=9> */
[----:B------:R-:W-:Y:S01]  /*75e0*/  IMAD.MOV.U32 R5, RZ, RZ, 0x1 ;  /* 0x00000001ff057424 */ /* 0x000fe200078e00ff */
[C---:B--2---:R-:W-:Y:S01]  /*75f0*/  IADD3 R10, -R11.reuse, RZ, RZ ;  /* 0x000000ff0b0a7210 */ /* 0x044fe20007ffe1ff */
        /* <DEDUP_REMOVED lines=26> */
.L_x_7269:
[----:B--2---:R-:W2:Y:S01]  /*77a0*/  S2R R3, SR_CgaCtaId ;  /* 0x0000000000037919 */ /* 0x004ea20000008800 */
[----:B------:R-:W-:Y:S01]  /*77b0*/  MOV R2, 0x400 ;  /* 0x0000040000027802 */ /* 0x000fe20000000f00 */
[----:B------:R-:W3:Y:S03]  /*77c0*/  S2R R5, SR_TID.X ;  /* 0x0000000000057919 */ /* 0x000ee60000002100 */
[----:B--2---:R-:W-:Y:S02]  /*77d0*/  LEA R2, R3, R2, 0x18 ;  /* 0x0000000203027211 */ /* 0x004fe400078ec0ff */
[----:B------:R-:W-:Y:S02]  /*77e0*/  SHF.L.U32 R3, R17, 0x1f, RZ ;  /* 0x0000001f11037819 */ /* 0x000fe400000006ff */
[----:B---3--:R-:W-:Y:S01]  /*77f0*/  LOP3.LUT R5, R5, 0x7f, RZ, 0xc0, !PT ;  /* 0x0000007f05057812 */ /* 0x008fe200078ec0ff */
[----:B------:R-:W-:-:S03]  /*7800*/  IMAD R2, R16, 0x8, R2 ;  /* 0x0000000810027824 */ /* 0x000fc600078e0202 */
[----:B------:R-:W-:Y:S01]  /*7810*/  ISETP.NE.AND P1, PT, R5, RZ, PT ;  /* 0x000000ff0500720c */ /* 0x000fe20003f25270 */
[----:B------:R-:W2:Y:S02]  /*7820*/  SYNCS.PHASECHK.TRANS64.TRYWAIT P2, [R2+URZ+0x22840], R3 ;  /* 0x02284003020075a7 */ /* 0x000ea4000804017f */
[----:B--2---:R-:W-:Y:S10]  /*7830*/  @!P2 BRA `(.L_x_7270) ;  /* 0x0000001800bca947 */ /* 0x004ff40003800000 */
.L_x_7313:
        /* <DEDUP_REMOVED lines=8> */
.L_x_7271:
[----:B------:R-:W3:Y:S01]  /*78c0*/  S2R R11, SR_CgaCtaId ;  /* 0x00000000000b7919 */ /* 0x000ee20000008800 */
[----:B------:R-:W-:Y:S01]  /*78d0*/  MOV R5, 0x400 ;  /* 0x0000040000057802 */ /* 0x000fe20000000f00 */
[----:B------:R-:W-:Y:S01]  /*78e0*/  IMAD R8, R8, 0x60, RZ ;  /* 0x0000006008087824 */ /* 0x000fe200078e02ff */
        /* <DEDUP_REMOVED lines=8> */
[----:B------:R-:W-:-:S05]  /*7970*/  UMOV UR10, URZ ;  /* 0x0000003f000a7c82 */ /* 0x000fca0008000000 */
        /* <DEDUP_REMOVED lines=8> */
.L_x_7314:
        /* <DEDUP_REMOVED lines=8> */
.L_x_7273:
        /* <DEDUP_REMOVED lines=11> */
[----:B------:R-:W-:-:S05]  /*7b30*/  UMOV UR17, 0x40 ;  /* 0x0000004000117882 */ /* 0x000fca0000000000 */
        /* <DEDUP_REMOVED lines=11> */
[----:B------:R-:W-:Y:S01]  /*7bf0*/  UMOV UR15, 0x80 ;  /* 0x00000080000f7882 */ /* 0x000fe20000000000 */
        /* <DEDUP_REMOVED lines=8> */
[----:B--2---:R-:W-:Y:S01]  /*7c80*/  NOP ;  /* 0x0000000000007918 */ /* 0x004fe20000000000 */
.L_x_7268:
[----:B------:R-:W-:Y:S05]  /*7c90*/  BSYNC B0 ;  /* 0x0000000000007941 */ /* 0x000fea0003800000 */
.L_x_7267:
[----:B------:R-:W2:Y:S01]  /*7ca0*/  LDL.LU R3, [R1+0x8] ;  /* 0x0000080001037983 */ /* 0x000ea20000300800 */
[----:B------:R-:W-:-:S05]  /*7cb0*/  VIADD R16, R16, 0x1 ;  /* 0x0000000110107836 */ /* 0x000fca0000000000 */
[----:B------:R-:W-:-:S04]  /*7cc0*/  ISETP.NE.AND P1, PT, R16, 0x2, PT ;  /* 0x000000021000780c */ /* 0x000fc80003f25270 */
[----:B------:R-:W-:Y:S02]  /*7cd0*/  SEL R2, RZ, 0x1, P1 ;  /* 0x00000001ff027807 */ /* 0x000fe40000800000 */
[----:B------:R-:W-:Y:S02]  /*7ce0*/  SEL R16, R16, RZ, P1 ;  /* 0x000000ff10107207 */ /* 0x000fe40000800000 */
[----:B------:R-:W-:Y:S01]  /*7cf0*/  LOP3.LUT R17, R17, R2, RZ, 0x3c, !PT ;  /* 0x0000000211117212 */ /* 0x000fe200078e3cff */
[----:B--2---:R-:W-:-:S07]  /*7d00*/  VIADD R8, R3, 0xfffffffd ;  /* 0xfffffffd03087836 */ /* 0x004fce0000000000 */
.L_x_7266:
[----:B------:R-:W-:Y:S01]  /*7d10*/  IMAD.MOV R10, RZ, RZ, -R10 ;  /* 0x000000ffff0a7224 */ /* 0x000fe200078e0a0a */
[----:B------:R-:W-:Y:S04]  /*7d20*/  BSSY B0, `(.L_x_7265) ;  /* 0x00000dc000007945 */ /* 0x000fe80003800000 */
[----:B------:R-:W-:-:S13]  /*7d30*/  ISETP.NE.AND P1, PT, R9, R10, PT ;  /* 0x0000000a0900720c */ /* 0x000fda0003f25270 */
[----:B------:R-:W-:Y:S05]  /*7d40*/  @!P1 BRA `(.L_x_7274) ;  /* 0x0000000c00649947 */ /* 0x000fea0003800000 */
.L_x_7289:
[----:B------:R-:W-:Y:S04]  /*7d50*/  BSSY B1, `(.L_x_7275) ;  /* 0x0000065000017945 */ /* 0x000fe80003800000 */
[----:B------:R-:W-:Y:S05]  /*7d60*/  @!P6 BRA `(.L_x_7276) ;  /* 0x00000004008ce947 */ /* 0x000fea0003800000 */
[----:B-1----:R-:W-:Y:S01]  /*7d70*/  IMAD.MOV.U32 R9, RZ, RZ, R8 ;  /* 0x000000ffff097224 */ /* 0x002fe200078e0008 */
[----:B------:R-:W-:Y:S06]  /*7d80*/  @!P0 BRA `(.L_x_7277) ;  /* 0x0000000000488947 */ /* 0x000fec0003800000 */
[----:B------:R-:W1:Y:S01]  /*7d90*/  LDC R10, c[0x0][0x41c] ;  /* 0x00010700ff0a7b82 */ /* 0x000e620000000800 */
[----:B------:R-:W-:Y:S02]  /*7da0*/  ULDC.64 UR4, c[0x0][0x408] ;  /* 0x0001020000047ab9 */ /* 0x000fe40000000a00 */
[----:B------:R-:W-:-:S04]  /*7db0*/  IMAD R11, R7, UR4, RZ ;  /* 0x00000004070b7c24 */ /* 0x000fc8000f8e02ff */
[----:B------:R-:W-:Y:S01]  /*7dc0*/  IMAD R11, R6, UR5, R11 ;  /* 0x00000005060b7c24 */ /* 0x000fe2000f8e020b */
[----:B-1----:R-:W-:-:S13]  /*7dd0*/  ISETP.NE.AND P1, PT, R10, 0x1, PT ;  /* 0x000000010a00780c */ /* 0x002fda0003f25270 */
[----:B------:R-:W1:Y:S02]  /*7de0*/  @P1 LDC.64 R2, c[0x0][0x420] ;  /* 0x00010800ff021b82 */ /* 0x000e640000000a00 */
[----:B-1----:R-:W-:-:S04]  /*7df0*/  @P1 IMAD.HI.U32 R4, R8, R2, RZ ;  /* 0x0000000208041227 */ /* 0x002fc800078e00ff */
[----:B------:R-:W-:Y:S01]  /*7e00*/  IMAD.MOV.U32 R2, RZ, RZ, R8 ;  /* 0x000000ffff027224 */ /* 0x000fe200078e0008 */
        /* <DEDUP_REMOVED lines=10> */
.L_x_7277:
[----:B------:R-:W2:Y:S01]  /*7eb0*/  S2R R3, SR_CgaCtaId ;  /* 0x0000000000037919 */ /* 0x000ea20000008800 */
[----:B------:R-:W-:Y:S01]  /*7ec0*/  MOV R2, 0x400 ;  /* 0x0000040000027802 */ /* 0x000fe20000000f00 */
[----:B-1----:R-:W1:Y:S03]  /*7ed0*/  S2R R5, SR_TID.X ;  /* 0x0000000000057919 */ /* 0x002e660000002100 */
[----:B--2---:R-:W-:Y:S02]  /*7ee0*/  LEA R2, R3, R2, 0x18 ;  /* 0x0000000203027211 */ /* 0x004fe400078ec0ff */
[----:B-1----:R-:W-:-:S03]  /*7ef0*/  LOP3.LUT R5, R5, 0x7f, RZ, 0xc0, !PT ;  /* 0x0000007f05057812 */ /* 0x002fc600078ec0ff */
[----:B------:R-:W-:Y:S01]  /*7f00*/  IMAD R3, R16, 0x8, R2 ;  /* 0x0000000810037824 */ /* 0x000fe200078e0202 */
[----:B------:R-:W-:Y:S02]  /*7f10*/  SHF.L.U32 R2, R17, 0x1f, RZ ;  /* 0x0000001f11027819 */ /* 0x000fe400000006ff */
[----:B------:R-:W-:Y:S02]  /*7f20*/  ISETP.NE.AND P1, PT, R5, RZ, PT ;  /* 0x000000ff0500720c */ /* 0x000fe40003f25270 */
[----:B------:R-:W1:Y:S02]  /*7f30*/  SYNCS.PHASECHK.TRANS64.TRYWAIT P2, [R3+URZ+0x22840], R2 ;  /* 0x02284002030075a7 */ /* 0x000e64000804017f */
[----:B-1----:R-:W-:Y:S09]  /*7f40*/  @!P2 BRA `(.L_x_7278) ;  /* 0x000000140020a947 */ /* 0x002ff20003800000 */
.L_x_7315:
        /* <DEDUP_REMOVED lines=8> */
.L_x_7279:
        /* <DEDUP_REMOVED lines=11> */
[----:B--2---:R-:W-:-:S05]  /*8080*/  LEA R5, R10, R5, 0x18 ;  /* 0x000000050a057211 */ /* 0x004fca00078ec0ff */
[----:B------:R-:W-:-:S05]  /*8090*/  IMAD R5, R16, 0x3000, R5 ;  /* 0x0000300010057824 */ /* 0x000fca00078e0205 */
[----:B------:R-:W-:Y:S01]  /*80a0*/  R2UR UR8, R5 ;  /* 0x00000000050872ca */ /* 0x000fe200000e0000 */
[----:B------:R-:W-:-:S05]  /*80b0*/  IMAD R5, R9, 0x60, RZ ;  /* 0x0000006009057824 */ /* 0x000fca00078e02ff */
[----:B------:R-:W-:-:S07]  /*80c0*/  R2UR UR11, R5 ;  /* 0x00000000050b72ca */ /* 0x000fce00000e0000 */
[----:B------:R-:W-:-:S09]  /*80d0*/  UIADD3 UR8, UR8, 0x1c400, URZ ;  /* 0x0001c40008087890 */ /* 0x000fd2000fffe03f */
[----:B------:R2:W-:Y:S01]  /*80e0*/  UTMALDG.4D [UR8], [UR4], desc[UR6] ;  /* 0x00000608040075b4 */ /* 0x0005e20008019000 */
[----:B------:R-:W3:Y:S02]  /*80f0*/  SYNCS.PHASECHK.TRANS64.TRYWAIT P2, [R3+URZ+0x22860], R2 ;  /* 0x02286002030075a7 */ /* 0x000ee4000804017f */
[----:B--23--:R-:W-:Y:S05]  /*8100*/  @!P2 BRA `(.L_x_7280) ;  /* 0x0000001000c4a947 */ /* 0x00cfea0003800000 */
.L_x_7316:
        /* <DEDUP_REMOVED lines=8> */
.L_x_7281:
        /* <DEDUP_REMOVED lines=23> */
[----:B------:R-:W-:Y:S01]  /*8300*/  UMOV UR15, 0x80 ;  /* 0x00000080000f7882 */ /* 0x000fe20000000000 */
        /* <DEDUP_REMOVED lines=9> */
.L_x_7276:
[----:B------:R-:W-:Y:S05]  /*83a0*/  BSYNC B1 ;  /* 0x0000000000017941 */ /* 0x000fea0003800000 */
.L_x_7275:
        /* <DEDUP_REMOVED lines=22> */
[----:B------:R-:W-:-:S05]  /*8510*/  IMAD.WIDE.U32 R2, R6, UR4, R2 ;  /* 0x0000000406027c25 */ /* 0x000fca000f8e0002 */
[----:B------:R-:W-:Y:S02]  /*8520*/  IADD3 R11, R11, R3, RZ ;  /* 0x000000030b0b7210 */ /* 0x000fe40007ffe0ff */
[----:B-1----:R-:W-:-:S04]  /*8530*/  LEA R4, P1, R2, R4, 0x2 ;  /* 0x0000000402047211 */ /* 0x002fc800078210ff */
[----:B------:R-:W-:-:S05]  /*8540*/  LEA.HI.X R5, R2, R5, R11, 0x2, P1 ;  /* 0x0000000502057211 */ /* 0x000fca00008f140b */
[----:B------:R1:W5:Y:S04]  /*8550*/  LDG.E R4, desc[UR40][R4.64] ;  /* 0x0000002804047981 */ /* 0x000368000c1e1900 */
.L_x_7284:
        /* <DEDUP_REMOVED lines=10> */
.L_x_7317:
        /* <DEDUP_REMOVED lines=8> */
.L_x_7286:
[----:B------:R-:W2:Y:S01]  /*8680*/  S2R R11, SR_CgaCtaId ;  /* 0x00000000000b7919 */ /* 0x000ea20000008800 */
        /* <DEDUP_REMOVED lines=19> */
.L_x_7318:
        /* <DEDUP_REMOVED lines=8> */
.L_x_7288:
        /* <DEDUP_REMOVED lines=33> */
.L_x_7283:
[----:B------:R-:W-:Y:S05]  /*8a50*/  BSYNC B1 ;  /* 0x0000000000017941 */ /* 0x000fea0003800000 */
.L_x_7282:
[C---:B------:R-:W-:Y:S01]  /*8a60*/  ISETP.GT.AND P2, PT, R8.reuse, 0x1, PT ;  /* 0x000000010800780c */ /* 0x040fe20003f44270 */
[----:B------:R-:W-:Y:S02]  /*8a70*/  VIADD R9, R9, 0x1 ;  /* 0x0000000109097836 */ /* 0x000fe40000000000 */
[----:B------:R-:W-:-:S03]  /*8a80*/  VIADD R8, R8, 0xfffffffe ;  /* 0xfffffffe08087836 */ /* 0x000fc60000000000 */
[----:B------:R-:W-:-:S04]  /*8a90*/  ISETP.NE.AND P1, PT, R9, 0x2, PT ;  /* 0x000000020900780c */ /* 0x000fc80003f25270 */
[----:B------:R-:W-:Y:S02]  /*8aa0*/  SEL R2, RZ, 0x1, P1 ;  /* 0x00000001ff027807 */ /* 0x000fe40000800000 */
[----:B------:R-:W-:Y:S02]  /*8ab0*/  SEL R16, R9, RZ, P1 ;  /* 0x000000ff09107207 */ /* 0x000fe40000800000 */
[----:B------:R-:W-:Y:S01]  /*8ac0*/  LOP3.LUT R17, R17, R2, RZ, 0x3c, !PT ;  /* 0x0000000211117212 */ /* 0x000fe200078e3cff */
[----:B------:R-:W-:Y:S06]  /*8ad0*/  @P2 BRA `(.L_x_7289) ;  /* 0xfffffff0009c2947 */ /* 0x000fec000383ffff */
.L_x_7274:
[----:B------:R-:W-:Y:S05]  /*8ae0*/  BSYNC B0 ;  /* 0x0000000000007941 */ /* 0x000fea0003800000 */
.L_x_7265:
[----:B------:R-:W2:Y:S01]  /*8af0*/  LDL.LU R2, [R1+0xc] ;  /* 0x00000c0001027983 */ /* 0x000ea20000300800 */
[----:B------:R-:W-:-:S03]  /*8b00*/  ULDC UR4, c[0x0][0xda4] ;  /* 0x0003690000047ab9 */ /* 0x000fc60000000800 */
[----:B------:R-:W3:Y:S01]  /*8b10*/  LDL.LU R0, [R1+0x18] ;  /* 0x0000180001007983 */ /* 0x000ee20000300800 */
[----:B--2---:R-:W-:Y:S02]  /*8b20*/  VIADD R2, R2, UR36 ;  /* 0x0000002402027c36 */ /* 0x004fe40008000000 */
[----:B---3--:R-:W-:-:S03]  /*8b30*/  VIADD R0, R0, 0x1 ;  /* 0x0000000100007836 */ /* 0x008fc60000000000 */
[----:B------:R2:W-:Y:S01]  /*8b40*/  STL [R1+0xc], R2 ;  /* 0x00000c0201007387 */ /* 0x0005e20000100800 */
[----:B------:R-:W-:-:S03]  /*8b50*/  ISETP.GE.AND P0, PT, R2, UR4, PT ;  /* 0x0000000402007c0c */ /* 0x000fc6000bf06270 */
[----:B------:R2:W-:Y:S10]  /*8b60*/  STL [R1+0x18], R0 ;  /* 0x0000180001007387 */ /* 0x0005f40000100800 */
[----:B--2---:R-:W-:Y:S05]  /*8b70*/  @!P0 BRA `(.L_x_7290) ;  /* 0xffffffd800088947 */ /* 0x004fea000383ffff */
[----:B------:R-:W-:-:S07]  /*8b80*/  LOP3.LUT R2, R0, 0x1, RZ, 0xc, !PT ;  /* 0x0000000100027812 */ /* 0x000fce00078e0cff */
.L_x_7248:
[----:B------:R-:W2:Y:S01]  /*8b90*/  S2R R3, SR_CgaCtaId ;  /* 0x0000000000037919 */ /* 0x000ea20000008800 */
[----:B------:R-:W-:Y:S01]  /*8ba0*/  MOV R0, 0x400 ;  /* 0x0000040000007802 */ /* 0x000fe20000000f00 */
[----:B------:R-:W-:Y:S03]  /*8bb0*/  BSSY B0, `(.L_x_7291) ;  /* 0x0000005000007945 */ /* 0x000fe60003800000 */
[----:B--2---:R-:W-:Y:S02]  /*8bc0*/  LEA R0, R3, R0, 0x18 ;  /* 0x0000000003007211 */ /* 0x004fe400078ec0ff */
[----:B------:R-:W-:-:S04]  /*8bd0*/  SHF.L.U32 R3, R2, 0x1f, RZ ;  /* 0x0000001f02037819 */ /* 0x000fc800000006ff */
[----:B------:R-:W2:Y:S02]  /*8be0*/  SYNCS.PHASECHK.TRANS64.TRYWAIT P0, [R0+URZ+0x22820], R3 ;  /* 0x02282003000075a7 */ /* 0x000ea4000800017f */
[----:B--2---:R-:W-:Y:S05]  /*8bf0*/  @!P0 BRA `(.L_x_7292) ;  /* 0x0000000800448947 */ /* 0x004fea0003800000 */
.L_x_7319:
[----:B------:R-:W-:Y:S05]  /*8c00*/  BSYNC B0 ;  /* 0x0000000000007941 */ /* 0x000fea0003800000 */
.L_x_7291:
[----:B------:R-:W-:-:S03]  /*8c10*/  UMOV UR4, 0xffffffff ;  /* 0xffffffff00047882 */ /* 0x000fc60000000000 */
[----:B------:R-:W-:Y:S05]  /*8c20*/  BRA.DIV UR4, `(.L_x_7293) ;  /* 0x0000000a044c7947 */ /* 0x000fea000b800000 */
[----:B------:R-:W3:Y:S02]  /*8c30*/  S2R R2, SR_TID.X ;  /* 0x0000000000027919 */ /* 0x000ee40000002100 */
[----:B---3--:R-:W-:-:S04]  /*8c40*/  SHF.R.U32.HI R2, RZ, 0x5, R2 ;  /* 0x00000005ff027819 */ /* 0x008fc80000011602 */
[----:B------:R-:W-:-:S05]  /*8c50*/  LOP3.LUT R2, R2, 0x3, RZ, 0xc0, !PT ;  /* 0x0000000302027812 */ /* 0x000fca00078ec0ff */
[----:B------:R3:W4:Y:S02]  /*8c60*/  SHFL.IDX PT, R14, R2, RZ, 0x1f ;  /* 0x00001fff020e7589 */ /* 0x00072400000e0000 */
.L_x_7322:
[----:B----4-:R-:W-:Y:S01]  /*8c70*/  ISETP.NE.AND P0, PT, R14, RZ, PT ;  /* 0x000000ff0e00720c */ /* 0x010fe20003f05270 */
[----:B------:R-:W-:-:S12]  /*8c80*/  BSSY B0, `(.L_x_7294) ;  /* 0x0000024000007945 */ /* 0x000fd80003800000 */
[----:B------:R-:W-:Y:S05]  /*8c90*/  @P0 BRA `(.L_x_7295) ;  /* 0x0000000000880947 */ /* 0x000fea0003800000 */
[----:B------:R-:W-:-:S03]  /*8ca0*/  UMOV UR4, 0xffffffff ;  /* 0xffffffff00047882 */ /* 0x000fc60000000000 */
[----:B------:R-:W-:Y:S05]  /*8cb0*/  BRA.DIV UR4, `(.L_x_7296) ;  /* 0x0000000a045c7947 */ /* 0x000fea000b800000 */
[----:B------:R-:W-:-:S13]  /*8cc0*/  ELECT P6, URZ, PT ;  /* 0x00000000003f782f */ /* 0x000fda00038c0000 */
.L_x_7325:
[----:B------:R-:W-:Y:S05]  /*8cd0*/  @!P6 BRA `(.L_x_7295) ;  /* 0x000000000078e947 */ /* 0x000fea0003800000 */
[----:B------:R-:W-:-:S06]  /*8ce0*/  ULOP3.LUT UR4, UR38, 0x2, URZ, 0xfc, !UPT ;  /* 0x0000000226047892 */ /* 0x000fcc000f8efc3f */
[----:B---3--:R-:W-:-:S04]  /*8cf0*/  MOV R2, UR4 ;  /* 0x0000000400027c02 */ /* 0x008fc80008000f00 */
[----:B------:R-:W-:-:S13]  /*8d00*/  ISETP.NE.AND P2, PT, R2, 0x3, PT ;  /* 0x000000030200780c */ /* 0x000fda0003f45270 */
[----:B------:R-:W-:Y:S05]  /*8d10*/  @!P2 BRA `(.L_x_7297) ;  /* 0x000000000004a947 */ /* 0x000fea0003800000 */
[----:B------:R-:W-:Y:S01]  /*8d20*/  BPT.TRAP 0x1 ;  /* 0x000000040000795c */ /* 0x000fe20000300000 */
.L_x_7297:
[----:B--2---:R-:W-:Y:S01]  /*8d30*/  VIADD R3, R0, 0x22840 ;  /* 0x0002284000037836 */ /* 0x004fe20000000000 */
        /* <DEDUP_REMOVED lines=11> */
.L_x_7326:
[----:B------:R-:W3:Y:S02]  /*8df0*/  SYNCS.PHASECHK.TRANS64.TRYWAIT P0, [R3+URZ], R2 ;  /* 0x00000002030075a7 */ /* 0x000ee4000800017f */
[----:B---3--:R-:W-:Y:S05]  /*8e00*/  @!P0 BRA `(.L_x_7299) ;  /* 0x00000008003c8947 */ /* 0x008fea0003800000 */
.L_x_7327:
[----:B------:R-:W-:Y:S05]  /*8e10*/  @!P2 BRA `(.L_x_7300) ;  /* 0x000000000004a947 */ /* 0x000fea0003800000 */
[----:B------:R-:W-:Y:S01]  /*8e20*/  BPT.TRAP 0x1 ;  /* 0x000000040000795c */ /* 0x000fe20000300000 */
.L_x_7300:
[----:B---3--:R-:W-:-:S04]  /*8e30*/  VIADD R3, R0, 0x22860 ;  /* 0x0002286000037836 */ /* 0x008fc80000000000 */
[----:B------:R-:W-:-:S04]  /*8e40*/  IMAD R16, R16, 0x8, R3 ;  /* 0x0000000810107824 */ /* 0x000fc800078e0203 */
[----:B------:R-:W3:Y:S02]  /*8e50*/  SYNCS.PHASECHK.TRANS64.TRYWAIT P0, [R16+URZ], R5 ;  /* 0x00000005100075a7 */ /* 0x000ee4000800017f */
[----:B---3--:R-:W-:Y:S05]  /*8e60*/  @!P0 BRA `(.L_x_7301) ;  /* 0x0000000800388947 */ /* 0x008fea0003800000 */
.L_x_7328:
[----:B------:R-:W-:-:S07]  /*8e70*/  IMAD R3, R4, 0x8, R3 ;  /* 0x0000000804037824 */ /* 0x000fce00078e0203 */
.L_x_7302:
[----:B----4-:R4:W1:Y:S02]  /*8e80*/  SYNCS.PHASECHK.TRANS64.TRYWAIT P0, [R3+URZ], R2 ;  /* 0x00000002030075a7 */ /* 0x010864000800017f */
[----:B-1----:R-:W-:Y:S05]  /*8e90*/  @!P0 NANOSLEEP.SYNCS 0x989680 ;  /* 0x009896800000895d */ /* 0x002fea0003900000 */
[----:B------:R-:W1:Y:S02]  /*8ea0*/  @!P0 SYNCS.PHASECHK.TRANS64 P0, [R3+URZ], R2 ;  /* 0x00000002030085a7 */ /* 0x000e64000800007f */
[----:B-1----:R-:W-:Y:S05]  /*8eb0*/  @!P0 BRA `(.L_x_7302) ;  /* 0xfffffffc00f08947 */ /* 0x002fea000383ffff */
.L_x_7295:
[----:B------:R-:W-:Y:S05]  /*8ec0*/  BSYNC B0 ;  /* 0x0000000000007941 */ /* 0x000fea0003800000 */
.L_x_7294:
[----:B------:R-:W-:Y:S05]  /*8ed0*/  EXIT ;  /* 0x000000000000794d */ /* 0x000fea0003800000 */
.L_x_7226:
[----:B-1----:R-:W-:-:S04]  /*8ee0*/  MOV R3, UR46 ;  /* 0x0000002e00037c02 */ /* 0x002fc80008000f00 */
[----:B------:R1:W2:Y:S03]  /*8ef0*/  SYNCS.PHASECHK.TRANS64.TRYWAIT P0, [R3+URZ+0x22800], R0 ;  /* 0x02280000030075a7 */ /* 0x0002a6000800017f */
[----:B--2---:R-:W-:Y:S05]  /*8f00*/  @!P0 NANOSLEEP.SYNCS 0x989680 ;  /* 0x009896800000895d */ /* 0x004fea0003900000 */
[----:B------:R-:W2:Y:S02]  /*8f10*/  @!P0 SYNCS.PHASECHK.TRANS64 P0, [R3+URZ+0x22800], R0 ;  /* 0x02280000030085a7 */ /* 0x000ea4000800007f */
[----:B--2---:R-:W-:Y:S05]  /*8f20*/  @!P0 BRA `(.L_x_7226) ;  /* 0xfffffffc00ec8947 */ /* 0x004fea000383ffff */
[----:B------:R-:W-:Y:S05]  /*8f30*/  BRA `(.L_x_7303) ;  /* 0xffffff8000687947 */ /* 0x000fea000383ffff */
.L_x_7230:
[----:B--2---:R-:W-:-:S04]  /*8f40*/  IMAD.U32 R0, RZ, RZ, UR21 ;  /* 0x00000015ff007e24 */ /* 0x004fc8000f8e00ff */
[----:B------:R2:W3:Y:S03]  /*8f50*/  SYNCS.PHASECHK.TRANS64.TRYWAIT P1, [R0+URZ+0x22830], R7 ;  /* 0x02283007000075a7 */ /* 0x0004e6000802017f */
[----:B---3--:R-:W-:Y:S05]  /*8f60*/  @!P1 NANOSLEEP.SYNCS 0x989680 ;  /* 0x009896800000995d */ /* 0x008fea0003900000 */
[----:B------:R-:W3:Y:S02]  /*8f70*/  @!P1 SYNCS.PHASECHK.TRANS64 P1, [R0+URZ+0x22830], R7 ;  /* 0x02283007000095a7 */ /* 0x000ee4000802007f */
[----:B---3--:R-:W-:Y:S05]  /*8f80*/  @!P1 BRA `(.L_x_7230) ;  /* 0xfffffffc00ec9947 */ /* 0x008fea000383ffff */
[----:B------:R-:W-:Y:S05]  /*8f90*/  BRA `(.L_x_7229) ;  /* 0xffffff80008c7947 */ /* 0x000fea000383ffff */
.L_x_7234:
[----:B---3--:R3:W4:Y:S02]  /*8fa0*/  SYNCS.PHASECHK.TRANS64.TRYWAIT P2, [R8+URZ+0x22850], R7 ;  /* 0x02285007080075a7 */ /* 0x008724000804017f */
[----:B----4-:R-:W-:Y:S05]  /*8fb0*/  @!P2 NANOSLEEP.SYNCS 0x989680 ;  /* 0x009896800000a95d */ /* 0x010fea0003900000 */
[----:B------:R-:W4:Y:S02]  /*8fc0*/  @!P2 SYNCS.PHASECHK.TRANS64 P2, [R8+URZ+0x22850], R7 ;  /* 0x022850070800a5a7 */ /* 0x000f24000804007f */
[----:B----4-:R-:W-:Y:S05]  /*8fd0*/  @!P2 BRA `(.L_x_7234) ;  /* 0xfffffffc00f0a947 */ /* 0x010fea000383ffff */
[----:B------:R-:W-:Y:S05]  /*8fe0*/  BRA `(.L_x_7233) ;  /* 0xffffff9800007947 */ /* 0x000fea000383ffff */
.L_x_7239:
[----:B-1----:R-:W-:Y:S02]  /*8ff0*/  IMAD.U32 R0, RZ, RZ, UR23 ;  /* 0x00000017ff007e24 */ /* 0x002fe4000f8e00ff */
[----:B------:R-:W-:-:S04]  /*9000*/  IMAD.U32 R3, RZ, RZ, UR24 ;  /* 0x00000018ff037e24 */ /* 0x000fc8000f8e00ff */
[----:B------:R1:W2:Y:S03]  /*9010*/  SYNCS.PHASECHK.TRANS64.TRYWAIT P3, [R0+URZ+0x22830], R3 ;  /* 0x02283003000075a7 */ /* 0x0002a6000806017f */
[----:B--2---:R-:W-:Y:S05]  /*9020*/  @!P3 NANOSLEEP.SYNCS 0x989680 ;  /* 0x009896800000b95d */ /* 0x004fea0003900000 */
[----:B------:R-:W2:Y:S02]  /*9030*/  @!P3 SYNCS.PHASECHK.TRANS64 P3, [R0+URZ+0x22830], R3 ;  /* 0x022830030000b5a7 */ /* 0x000ea4000806007f */
[----:B--2---:R-:W-:Y:S05]  /*9040*/  @!P3 BRA `(.L_x_7239) ;  /* 0xfffffffc00e8b947 */ /* 0x004fea000383ffff */
[----:B------:R-:W-:Y:S05]  /*9050*/  BRA `(.L_x_7238) ;  /* 0xffffff9c00087947 */ /* 0x000fea000383ffff */
.L_x_7243:
[----:B-1----:R-:W-:-:S04]  /*9060*/  IMAD.U32 R6, RZ, RZ, UR24 ;  /* 0x00000018ff067e24 */ /* 0x002fc8000f8e00ff */
[----:B------:R1:W2:Y:S03]  /*9070*/  SYNCS.PHASECHK.TRANS64.TRYWAIT P3, [R183+URZ+0x22850], R6 ;  /* 0x02285006b70075a7 */ /* 0x0002a6000806017f */
[----:B--2---:R-:W-:Y:S05]  /*9080*/  @!P3 NANOSLEEP.SYNCS 0x989680 ;  /* 0x009896800000b95d */ /* 0x004fea0003900000 */
[----:B------:R-:W2:Y:S02]  /*9090*/  @!P3 SYNCS.PHASECHK.TRANS64 P3, [R183+URZ+0x22850], R6 ;  /* 0x02285006b700b5a7 */ /* 0x000ea4000806007f */
[----:B--2---:R-:W-:Y:S05]  /*90a0*/  @!P3 BRA `(.L_x_7243) ;  /* 0xfffffffc00ecb947 */ /* 0x004fea000383ffff */
[----:B------:R-:W-:Y:S05]  /*90b0*/  BRA `(.L_x_7242) ;  /* 0xffffffb400247947 */ /* 0x000fea000383ffff */
.L_x_7253:
[----:B------:R-:W1:Y:S01]  /*90c0*/  S2R R5, SR_TID.X ;  /* 0x0000000000057919 */ /* 0x000e620000002100 */
[----:B------:R-:W-:Y:S01]  /*90d0*/  BSSY B0, `(.L_x_7304) ;  /* 0x000000a000007945 */ /* 0x000fe20003800000 */
[----:B------:R-:W-:Y:S01]  /*90e0*/  IMAD.MOV.U32 R12, RZ, RZ, RZ ;  /* 0x000000ffff0c7224 */ /* 0x000fe200078e00ff */
[----:B------:R-:W-:Y:S01]  /*90f0*/  MOV R15, 0xffffffff ;  /* 0xffffffff000f7802 */ /* 0x000fe20000000f00 */
[----:B------:R-:W-:Y:S01]  /*9100*/  IMAD.MOV.U32 R11, RZ, RZ, 0x1f ;  /* 0x0000001fff0b7424 */ /* 0x000fe200078e00ff */
[----:B-1----:R-:W-:-:S04]  /*9110*/  SHF.R.U32.HI R5, RZ, 0x5, R5 ;  /* 0x00000005ff057819 */ /* 0x002fc80000011605 */
[----:B------:R-:W-:-:S05]  /*9120*/  LOP3.LUT R5, R5, 0x3, RZ, 0xc0, !PT ;  /* 0x0000000305057812 */ /* 0x000fca00078ec0ff */
[----:B------:R-:W-:-:S07]  /*9130*/  IMAD.MOV.U32 R13, RZ, RZ, R5 ;  /* 0x000000ffff0d7224 */ /* 0x000fce00078e0005 */
[----:B------:R-:W-:Y:S05]  /*9140*/  WARPSYNC.COLLECTIVE R15, `(.L_x_7305) ;  /* 0x000000000f087348 */ /* 0x000fea0003c00000 */
[----:B------:R1:W2:Y:S02]  /*9150*/  SHFL.IDX P6, R14, R13, R12, R11 ;  /* 0x0000000c0d0e7389 */ /* 0x0002a400000c000b */
[----:B-12---:R-:W-:Y:S01]  /*9160*/  ENDCOLLECTIVE ;  /* 0x000000000000791b */ /* 0x006fe20003800000 */
.L_x_7305:
[----:B------:R-:W-:Y:S05]  /*9170*/  BSYNC B0 ;  /* 0x0000000000007941 */ /* 0x000fea0003800000 */
.L_x_7304:
[----:B------:R-:W-:Y:S05]  /*9180*/  BRA `(.L_x_7306) ;  /* 0xffffffd8009c7947 */ /* 0x000fea000383ffff */
.L_x_7254:
[----:B------:R-:W-:Y:S01]  /*9190*/  BSSY B0, `(.L_x_7307) ;  /* 0x0000006000007945 */ /* 0x000fe20003800000 */
[----:B------:R-:W-:-:S07]  /*91a0*/  IMAD.MOV.U32 R15, RZ, RZ, -0x1 ;  /* 0xffffffffff0f7424 */ /* 0x000fce00078e00ff */
[----:B------:R-:W-:Y:S05]  /*91b0*/  WARPSYNC.COLLECTIVE R15, `(.L_x_7308) ;  /* 0x000000000f0c7348 */ /* 0x000fea0003c00000 */
[----:B------:R-:W-:Y:S02]  /*91c0*/  ELECT P6, UR62, PT ;  /* 0x00000000003e782f */ /* 0x000fe400038c0000 */
[----:B------:R-:W-:Y:S01]  /*91d0*/  MOV R14, UR62 ;  /* 0x0000003e000e7c02 */ /* 0x000fe20008000f00 */
[----:B------:R-:W-:Y:S10]  /*91e0*/  ENDCOLLECTIVE ;  /* 0x000000000000791b */ /* 0x000ff40003800000 */
.L_x_7308:
[----:B------:R-:W-:Y:S05]  /*91f0*/  BSYNC B0 ;  /* 0x0000000000007941 */ /* 0x000fea0003800000 */
.L_x_7307:
[----:B------:R-:W-:Y:S05]  /*9200*/  BRA `(.L_x_7309) ;  /* 0xffffffd800947947 */ /* 0x000fea000383ffff */
.L_x_7257:
[----:B--2---:R2:W3:Y:S02]  /*9210*/  SYNCS.PHASECHK.TRANS64.TRYWAIT P1, [R5+URZ+0x22840], R10 ;  /* 0x0228400a050075a7 */ /* 0x0044e4000802017f */
[----:B---3--:R-:W-:Y:S05]  /*9220*/  @!P1 NANOSLEEP.SYNCS 0x989680 ;  /* 0x009896800000995d */ /* 0x008fea0003900000 */
[----:B------:R-:W3:Y:S02]  /*9230*/  @!P1 SYNCS.PHASECHK.TRANS64 P1, [R5+URZ+0x22840], R10 ;  /* 0x0228400a050095a7 */ /* 0x000ee4000802007f */
[----:B---3--:R-:W-:Y:S05]  /*9240*/  @!P1 BRA `(.L_x_7257) ;  /* 0xfffffffc00f09947 */ /* 0x008fea000383ffff */
[----:B------:R-:W-:Y:S05]  /*9250*/  BRA `(.L_x_7310) ;  /* 0xffffffd800f47947 */ /* 0x000fea000383ffff */
.L_x_7260:
        /* <DEDUP_REMOVED lines=8> */
.L_x_7263:
[----:B--2---:R2:W3:Y:S02]  /*92e0*/  SYNCS.PHASECHK.TRANS64.TRYWAIT P1, [R8+URZ+0x22860], R5 ;  /* 0x02286005080075a7 */ /* 0x0044e4000802017f */
[----:B---3--:R-:W-:Y:S05]  /*92f0*/  @!P1 NANOSLEEP.SYNCS 0x989680 ;  /* 0x009896800000995d */ /* 0x008fea0003900000 */
[----:B------:R-:W3:Y:S02]  /*9300*/  @!P1 SYNCS.PHASECHK.TRANS64 P1, [R8+URZ+0x22860], R5 ;  /* 0x02286005080095a7 */ /* 0x000ee4000802007f */
[----:B---3--:R-:W-:Y:S05]  /*9310*/  @!P1 BRA `(.L_x_7263) ;  /* 0xfffffffc00f09947 */ /* 0x008fea000383ffff */
[----:B------:R-:W-:Y:S05]  /*9320*/  BRA `(.L_x_7312) ;  /* 0xffffffdc00d87947 */ /* 0x000fea000383ffff */
.L_x_7270:
[----:B--2---:R2:W3:Y:S02]  /*9330*/  SYNCS.PHASECHK.TRANS64.TRYWAIT P2, [R2+URZ+0x22840], R3 ;  /* 0x02284003020075a7 */ /* 0x0044e4000804017f */
[----:B---3--:R-:W-:Y:S05]  /*9340*/  @!P2 NANOSLEEP.SYNCS 0x989680 ;  /* 0x009896800000a95d */ /* 0x008fea0003900000 */
[----:B------:R-:W3:Y:S02]  /*9350*/  @!P2 SYNCS.PHASECHK.TRANS64 P2, [R2+URZ+0x22840], R3 ;  /* 0x022840030200a5a7 */ /* 0x000ee4000804007f */
[----:B---3--:R-:W-:Y:S05]  /*9360*/  @!P2 BRA `(.L_x_7270) ;  /* 0xfffffffc00f0a947 */ /* 0x008fea000383ffff */
[----:B------:R-:W-:Y:S05]  /*9370*/  BRA `(.L_x_7313) ;  /* 0xffffffe400307947 */ /* 0x000fea000383ffff */
.L_x_7272:
[----:B---3--:R3:W4:Y:S02]  /*9380*/  SYNCS.PHASECHK.TRANS64.TRYWAIT P2, [R2+URZ+0x22860], R3 ;  /* 0x02286003020075a7 */ /* 0x008724000804017f */
[----:B----4-:R-:W-:Y:S05]  /*9390*/  @!P2 NANOSLEEP.SYNCS 0x989680 ;  /* 0x009896800000a95d */ /* 0x010fea0003900000 */
[----:B------:R-:W4:Y:S02]  /*93a0*/  @!P2 SYNCS.PHASECHK.TRANS64 P2, [R2+URZ+0x22860], R3 ;  /* 0x022860030200a5a7 */ /* 0x000f24000804007f */
[----:B----4-:R-:W-:Y:S05]  /*93b0*/  @!P2 BRA `(.L_x_7272) ;  /* 0xfffffffc00f0a947 */ /* 0x010fea000383ffff */
[----:B------:R-:W-:Y:S05]  /*93c0*/  BRA `(.L_x_7314) ;  /* 0xffffffe4008c7947 */ /* 0x000fea000383ffff */
.L_x_7278:
[----:B-1----:R1:W2:Y:S02]  /*93d0*/  SYNCS.PHASECHK.TRANS64.TRYWAIT P2, [R3+URZ+0x22840], R2 ;  /* 0x02284002030075a7 */ /* 0x0022a4000804017f */
[----:B--2---:R-:W-:Y:S05]  /*93e0*/  @!P2 NANOSLEEP.SYNCS 0x989680 ;  /* 0x009896800000a95d */ /* 0x004fea0003900000 */
[----:B------:R-:W2:Y:S02]  /*93f0*/  @!P2 SYNCS.PHASECHK.TRANS64 P2, [R3+URZ+0x22840], R2 ;  /* 0x022840020300a5a7 */ /* 0x000ea4000804007f */
[----:B--2---:R-:W-:Y:S05]  /*9400*/  @!P2 BRA `(.L_x_7278) ;  /* 0xfffffffc00f0a947 */ /* 0x004fea000383ffff */
[----:B------:R-:W-:Y:S05]  /*9410*/  BRA `(.L_x_7315) ;  /* 0xffffffe800cc7947 */ /* 0x000fea000383ffff */
.L_x_7280:
[----:B--2---:R2:W3:Y:S02]  /*9420*/  SYNCS.PHASECHK.TRANS64.TRYWAIT P2, [R3+URZ+0x22860], R2 ;  /* 0x02286002030075a7 */ /* 0x0044e4000804017f */
[----:B---3--:R-:W-:Y:S05]  /*9430*/  @!P2 NANOSLEEP.SYNCS 0x989680 ;  /* 0x009896800000a95d */ /* 0x008fea0003900000 */
[----:B------:R-:W3:Y:S02]  /*9440*/  @!P2 SYNCS.PHASECHK.TRANS64 P2, [R3+URZ+0x22860], R2 ;  /* 0x022860020300a5a7 */ /* 0x000ee4000804007f */
[----:B---3--:R-:W-:Y:S05]  /*9450*/  @!P2 BRA `(.L_x_7280) ;  /* 0xfffffffc00f0a947 */ /* 0x008fea000383ffff */
[----:B------:R-:W-:Y:S05]  /*9460*/  BRA `(.L_x_7316) ;  /* 0xffffffec00287947 */ /* 0x000fea000383ffff */
.L_x_7285:
[----:B-1----:R1:W2:Y:S02]  /*9470*/  SYNCS.PHASECHK.TRANS64.TRYWAIT P2, [R3+URZ+0x22840], R2 ;  /* 0x02284002030075a7 */ /* 0x0022a4000804017f */
[----:B--2---:R-:W-:Y:S05]  /*9480*/  @!P2 NANOSLEEP.SYNCS 0x989680 ;  /* 0x009896800000a95d */ /* 0x004fea0003900000 */
[----:B------:R-:W2:Y:S02]  /*9490*/  @!P2 SYNCS.PHASECHK.TRANS64 P2, [R3+URZ+0x22840], R2 ;  /* 0x022840020300a5a7 */ /* 0x000ea4000804007f */
[----:B--2---:R-:W-:Y:S05]  /*94a0*/  @!P2 BRA `(.L_x_7285) ;  /* 0xfffffffc00f0a947 */ /* 0x004fea000383ffff */
[----:B------:R-:W-:Y:S05]  /*94b0*/  BRA `(.L_x_7317) ;  /* 0xfffffff000507947 */ /* 0x000fea000383ffff */
.L_x_7287:
[----:B--2---:R2:W3:Y:S02]  /*94c0*/  SYNCS.PHASECHK.TRANS64.TRYWAIT P2, [R3+URZ+0x22860], R2 ;  /* 0x02286002030075a7 */ /* 0x0044e4000804017f */
[----:B---3--:R-:W-:Y:S05]  /*94d0*/  @!P2 NANOSLEEP.SYNCS 0x989680 ;  /* 0x009896800000a95d */ /* 0x008fea0003900000 */
[----:B------:R-:W3:Y:S02]  /*94e0*/  @!P2 SYNCS.PHASECHK.TRANS64 P2, [R3+URZ+0x22860], R2 ;  /* 0x022860020300a5a7 */ /* 0x000ee4000804007f */
[----:B---3--:R-:W-:Y:S05]  /*94f0*/  @!P2 BRA `(.L_x_7287) ;  /* 0xfffffffc00f0a947 */ /* 0x008fea000383ffff */
[----:B------:R-:W-:Y:S05]  /*9500*/  BRA `(.L_x_7318) ;  /* 0xfffffff000ac7947 */ /* 0x000fea000383ffff */
.L_x_7292:
[----:B--2---:R2:W3:Y:S02]  /*9510*/  SYNCS.PHASECHK.TRANS64.TRYWAIT P0, [R0+URZ+0x22820], R3 ;  /* 0x02282003000075a7 */ /* 0x0044e4000800017f */
[----:B---3--:R-:W-:Y:S05]  /*9520*/  @!P0 NANOSLEEP.SYNCS 0x989680 ;  /* 0x009896800000895d */ /* 0x008fea0003900000 */
[----:B------:R-:W3:Y:S02]  /*9530*/  @!P0 SYNCS.PHASECHK.TRANS64 P0, [R0+URZ+0x22820], R3 ;  /* 0x02282003000085a7 */ /* 0x000ee4000800007f */
[----:B---3--:R-:W-:Y:S05]  /*9540*/  @!P0 BRA `(.L_x_7292) ;  /* 0xfffffffc00f08947 */ /* 0x008fea000383ffff */
[----:B------:R-:W-:Y:S05]  /*9550*/  BRA `(.L_x_7319) ;  /* 0xfffffff400a87947 */ /* 0x000fea000383ffff */
.L_x_7293:
        /* <DEDUP_REMOVED lines=11> */
.L_x_7321:
[----:B------:R-:W-:Y:S05]  /*9610*/  BSYNC B0 ;  /* 0x0000000000007941 */ /* 0x000fea0003800000 */
.L_x_7320:
[----:B------:R-:W-:Y:S05]  /*9620*/  BRA `(.L_x_7322) ;  /* 0xfffffff400907947 */ /* 0x000fea000383ffff */
.L_x_7296:
[----:B------:R-:W-:Y:S01]  /*9630*/  BSSY B1, `(.L_x_7323) ;  /* 0x0000006000017945 */ /* 0x000fe20003800000 */
[----:B------:R-:W-:-:S07]  /*9640*/  IMAD.MOV.U32 R15, RZ, RZ, -0x1 ;  /* 0xffffffffff0f7424 */ /* 0x000fce00078e00ff */
[----:B-123--:R-:W-:Y:S05]  /*9650*/  WARPSYNC.COLLECTIVE R15, `(.L_x_7324) ;  /* 0x000000000f0c7348 */ /* 0x00efea0003c00000 */
[----:B------:R-:W-:Y:S02]  /*9660*/  ELECT P6, UR62, PT ;  /* 0x00000000003e782f */ /* 0x000fe400038c0000 */
[----:B------:R-:W-:Y:S01]  /*9670*/  MOV R14, UR62 ;  /* 0x0000003e000e7c02 */ /* 0x000fe20008000f00 */
[----:B-123--:R-:W-:Y:S10]  /*9680*/  ENDCOLLECTIVE ;  /* 0x000000000000791b */ /* 0x00eff40003800000 */
.L_x_7324:
[----:B------:R-:W-:Y:S05]  /*9690*/  BSYNC B1 ;  /* 0x0000000000017941 */ /* 0x000fea0003800000 */
.L_x_7323:
[----:B------:R-:W-:Y:S05]  /*96a0*/  BRA `(.L_x_7325) ;  /* 0xfffffff400887947 */ /* 0x000fea000383ffff */
.L_x_7298:
[----:B--2---:R2:W3:Y:S02]  /*96b0*/  SYNCS.PHASECHK.TRANS64.TRYWAIT P0, [R6+URZ], R5 ;  /* 0x00000005060075a7 */ /* 0x0044e4000800017f */
[----:B---3--:R-:W-:Y:S05]  /*96c0*/  @!P0 NANOSLEEP.SYNCS 0x989680 ;  /* 0x009896800000895d */ /* 0x008fea0003900000 */
[----:B------:R-:W3:Y:S02]  /*96d0*/  @!P0 SYNCS.PHASECHK.TRANS64 P0, [R6+URZ], R5 ;  /* 0x00000005060085a7 */ /* 0x000ee4000800007f */
[----:B---3--:R-:W-:Y:S05]  /*96e0*/  @!P0 BRA `(.L_x_7298) ;  /* 0xfffffffc00f08947 */ /* 0x008fea000383ffff */
[----:B------:R-:W-:Y:S05]  /*96f0*/  BRA `(.L_x_7326) ;  /* 0xfffffff400bc7947 */ /* 0x000fea000383ffff */
.L_x_7299:
[----:B---3--:R3:W4:Y:S02]  /*9700*/  SYNCS.PHASECHK.TRANS64.TRYWAIT P0, [R3+URZ], R2 ;  /* 0x00000002030075a7 */ /* 0x008724000800017f */
[----:B----4-:R-:W-:Y:S05]  /*9710*/  @!P0 NANOSLEEP.SYNCS 0x989680 ;  /* 0x009896800000895d */ /* 0x010fea0003900000 */
[----:B------:R-:W4:Y:S02]  /*9720*/  @!P0 SYNCS.PHASECHK.TRANS64 P0, [R3+URZ], R2 ;  /* 0x00000002030085a7 */ /* 0x000f24000800007f */
[----:B----4-:R-:W-:Y:S05]  /*9730*/  @!P0 BRA `(.L_x_7299) ;  /* 0xfffffffc00f08947 */ /* 0x010fea000383ffff */
[----:B------:R-:W-:Y:S05]  /*9740*/  BRA `(.L_x_7327) ;  /* 0xfffffff400b07947 */ /* 0x000fea000383ffff */
.L_x_7301:
[----:B---3--:R3:W4:Y:S02]  /*9750*/  SYNCS.PHASECHK.TRANS64.TRYWAIT P0, [R16+URZ], R5 ;  /* 0x00000005100075a7 */ /* 0x008724000800017f */
[----:B----4-:R-:W-:Y:S05]  /*9760*/  @!P0 NANOSLEEP.SYNCS 0x989680 ;  /* 0x009896800000895d */ /* 0x010fea0003900000 */
[----:B------:R-:W4:Y:S02]  /*9770*/  @!P0 SYNCS.PHASECHK.TRANS64 P0, [R16+URZ], R5 ;  /* 0x00000005100085a7 */ /* 0x000f24000800007f */
[----:B----4-:R-:W-:Y:S05]  /*9780*/  @!P0 BRA `(.L_x_7301) ;  /* 0xfffffffc00f08947 */ /* 0x010fea000383ffff */
[----:B------:R-:W-:Y:S05]  /*9790*/  BRA `(.L_x_7328) ;  /* 0xfffffff400b47947 */ /* 0x000fea000383ffff */
.L_x_7329:
        /* <DEDUP_REMOVED lines=14> */
.L_x_11958:


//--------------------- .text._ZN7cutlass13device_kernelIN5flash11enable_sm90INS1_16FlashAttnFwdSm90INS1_25CollectiveMainloopFwdSm90ILi2EN4cute5tupleIJNS5_1CILi1EEES8_S8_EEENS6_IJNS7_ILi128EEENS7_ILi96EEENS7_ILi64EEEEEELi256ENS_6half_tEfNS_4arch4Sm90ELb0ELb0ELb0ELb0ELb0ELb0ELb1ELb1ELb0ELb0ELb0ELb0EEENS1_21CollectiveEpilogueFwdINS6_IJSA_NS7_ILi256EEESB_EEES9_SE_SG_Li256ELb0ELb0ELb0ELb0EEENS1_29StaticPersistentTileSchedulerILb0EEEEEEEEEvNT_6ParamsE --------------------------
	.section	.text._ZN7cutlass13device_kernelIN5flash11enable_sm90INS1_16FlashAttnFwdSm90INS1_25CollectiveMainloopFwdSm90ILi2EN4cute5tupleIJNS5_1CILi1EEES8_S8_EEENS6_IJNS7_ILi128EEENS7_ILi96EEENS7_ILi64EEEEEELi256ENS_6half_tEfNS_4arch4Sm90ELb0ELb0ELb0ELb0ELb0ELb0ELb1ELb1ELb0ELb0ELb0ELb0EEENS1_21CollectiveEpilogueFwdINS6_IJSA_NS7_ILi256EEESB_EEES9_SE_SG_Li256ELb0ELb0ELb0ELb0EEENS1_29StaticPersistentTileSchedulerILb0EEEEEEEEEvNT_6ParamsE,"ax",@progbits
	.align	128
.text._ZN7cutlass13device_kernelIN5flash11enable_sm90INS1_16FlashAttnFwdSm90INS1_25CollectiveMainloopFwdSm90ILi2EN4cute5tupleIJNS5_1CILi1EEES8_S8_EEENS6_IJNS7_ILi128EEENS7_ILi96EEENS7_ILi64EEEEEELi256ENS_6half_tEfNS_4arch4Sm90ELb0ELb0ELb0ELb0ELb0ELb0ELb1ELb1ELb0ELb0ELb0ELb0EEENS1_21CollectiveEpilogueFwdINS6_IJSA_NS7_ILi256EEESB_EEES9_SE_SG_Li256ELb0ELb0ELb0ELb0EEENS1_29StaticPersistentTileSchedulerILb0EEEEEEEEEvNT_6ParamsE:
        .type           _ZN7cutlass13device_kernelIN5flash11enable_sm90INS1_16FlashAttnFwdSm90INS1_25CollectiveMainloopFwdSm90ILi2EN4cute5tupleIJNS5_1CILi1EEES8_S8_EEENS6_IJNS7_ILi128EEENS7_ILi96EEENS7_ILi64EEEEEELi256ENS_6half_tEfNS_4arch4Sm90ELb0ELb0ELb0ELb0ELb0ELb0ELb1ELb1ELb0ELb0ELb0ELb0EEENS1_21CollectiveEpilogueFwdINS6_IJSA_NS7_ILi256EEESB_EEES9_SE_SG_Li256ELb0ELb0ELb0ELb0EEENS1_29StaticPersistentTileSchedulerILb0EEEEEEEEEvNT_6ParamsE,@function
        .size           _ZN7cutlass13device_kernelIN5flash11enable_sm90INS1_16FlashAttnFwdSm90INS1_25CollectiveMainloopFwdSm90ILi2EN4cute5tupleIJNS5_1CILi1EEES8_S8_EEENS6_IJNS7_ILi128EEENS7_ILi96EEENS7_ILi64EEEEEELi256ENS_6half_tEfNS_4arch4Sm90ELb0ELb0ELb0ELb0ELb0ELb0ELb1ELb1ELb0ELb0ELb0ELb0EEENS1_21CollectiveEpilogueFwdINS6_IJSA_NS7_ILi256EEESB_EEES9_SE_SG_Li256ELb0ELb0ELb0ELb0EEENS1_29StaticPersistentTileSchedulerILb0EEEEEEEEEvNT_6ParamsE,(.L_x_11959 - _ZN7cutlass13device_kernelIN5flash11enable_sm90INS1_16FlashAttnFwdSm90INS1_25CollectiveMainloopFwdSm90ILi2EN4cute5tupleIJNS5_1CILi1EEES8_S8_EEENS6_IJNS7_ILi128EEENS7_ILi96EEENS7_ILi64EEEEEELi256ENS_6half_tEfNS_4arch4Sm90ELb0ELb0ELb0ELb0ELb0ELb0ELb1ELb1ELb0ELb0ELb0ELb0EEENS1_21CollectiveEpilogueFwdINS6_IJSA_NS7_ILi256EEESB_EEES9_SE_SG_Li256ELb0ELb0ELb0ELb0EEENS1_29StaticPersistentTileSchedulerILb0EEEEEEEEEvNT_6ParamsE)
        .other          _ZN7cutlass13device_kernelIN5flash11enable_sm90INS1_16FlashAttnFwdSm90INS1_25CollectiveMainloopFwdSm90ILi2EN4cute5tupleIJNS5_1CILi1EEES8_S8_EEENS6_IJNS7_ILi128EEENS7_ILi96EEENS7_ILi64EEEEEELi256ENS_6half_tEfNS_4arch4Sm90ELb0ELb0ELb0ELb0ELb0ELb0ELb1ELb1ELb0ELb0ELb0ELb0EEENS1_21CollectiveEpilogueFwdINS6_IJSA_NS7_ILi256EEESB_EEES9_SE_SG_Li256ELb0ELb0ELb0ELb0EEENS1_29StaticPersistentTileSchedulerILb0EEEEEEEEEvNT_6ParamsE,@"STO_CUDA_ENTRY STV_DEFAULT"
_ZN7cutlass13device_kernelIN5flash11enable_sm90INS1_16FlashAttnFwdSm90INS1_25CollectiveMainloopFwdSm90ILi2EN4cute5tupleIJNS5_1CILi1EEES8_S8_EEENS6_IJNS7_ILi128EEENS7_ILi96EEENS7_ILi64EEEEEELi256ENS_6half_tEfNS_4arch4Sm90ELb0ELb0ELb0ELb0ELb0ELb0ELb1ELb1ELb0ELb0ELb0ELb0EEENS1_21CollectiveEpilogueFwdINS6_IJSA_NS7_ILi256EEESB_EEES9_SE_SG_Li256ELb0ELb0ELb0ELb0EEENS1_29StaticPersistentTileSchedulerILb0EEEEEEEEEvNT_6ParamsE:
        /* <DEDUP_REMOVED lines=27> */
.L_x_7331:
[----:B------:R-:W-:Y:S05]  /*01b0*/  BSYNC B0 ;  /* 0x0000000000007941 */ /* 0x000fea0003800000 */
.L_x_7330:
        /* <DEDUP_REMOVED lines=39> */
.L_x_7332:
        /* <DEDUP_REMOVED lines=22> */
.L_x_7333:
        /* <DEDUP_REMOVED lines=18> */
.L_x_7334:
        /* <DEDUP_REMOVED lines=22> */
.L_x_7335:
        /* <DEDUP_REMOVED lines=22> */
.L_x_7336:
[----:B------:R-:W-:Y:S01]  /*0970*/  PLOP3.LUT P0, PT, PT, PT, UP0, 0x80, 0x0 ;  /* 0x000000000000781c */ /* 0x000fe20003f0f008 */
[----:B------:R-:W-:Y:S01]  /*0980*/  UMOV UR46, 0x1 ;  /* 0x00000001002e7882 */ /* 0x000fe20000000000 */
[----:B------:R-:W-:Y:S01]  /*0990*/  NOP ;  /* 0x0000000000007918 */ /* 0x000fe20000000000 */
[----:B------:R-:W-:Y:S01]  /*09a0*/  USEL UR46, UR46, 0x2, !UP0 ;  /* 0x000000022e2e7887 */ /* 0x000fe2000c000000 */
[----:B------:R-:W-:Y:S01]  /*09b0*/  ULDC.64 UR48, c[0x0][0x208] ;  /* 0x0000820000307ab9 */ /* 0x000fe20000000a00 */
[----:B-1234-:R-:W-:Y:S08]  /*09c0*/  BAR.SYNC.DEFER_BLOCKING 0x0 ;  /* 0x0000000000007b1d */ /* 0x01eff00000010000 */
[----:B------:R-:W-:Y:S05]  /*09d0*/  @!P0 BRA `(.L_x_7337) ;  /* 0x0000006400ac8947 */ /* 0x000fea0003800000 */
.L_x_7338:
        /* <DEDUP_REMOVED lines=59> */
.L_x_7362:
[----:B------:R-:W1:Y:S01]  /*0d90*/  SHFL.IDX PT, R0, R19, RZ, 0x1f ;  /* 0x00001fff13007589 */ /* 0x000e6200000e0000 */
[----:B------:R-:W-:Y:S01]  /*0da0*/  ULDC UR4, c[0x0][0xea8] ;  /* 0x0003aa0000047ab9 */ /* 0x000fe20000000800 */
[----:B------:R-:W-:Y:S01]  /*0db0*/  ULDC.64 UR6, c[0x0][0x3f8] ;  /* 0x0000fe0000067ab9 */ /* 0x000fe20000000a00 */
[----:B------:R-:W-:Y:S02]  /*0dc0*/  UISETP.NE.AND UP1, UPT, UR4, 0x1, UPT ;  /* 0x000000010400788c */ /* 0x000fe4000bf25270 */
[----:B------:R-:W-:Y:S01]  /*0dd0*/  UISETP.NE.U32.AND UP0, UPT, UR6, URZ, UPT ;  /* 0x0000003f0600728c */ /* 0x000fe2000bf05070 */
[----:B------:R-:W-:Y:S01]  /*0de0*/  ULDC UR4, c[0x0][0xeb4] ;  /* 0x0003ad0000047ab9 */ /* 0x000fe20000000800 */
[----:B------:R-:W-:Y:S02]  /*0df0*/  ULDC UR47, c[0x0][0x404] ;  /* 0x00010100002f7ab9 */ /* 0x000fe40000000800 */
[----:B------:R-:W-:Y:S02]  /*0e00*/  UISETP.NE.AND.EX UP0, UPT, UR7, URZ, UPT, UP0 ;  /* 0x0000003f0700728c */ /* 0x000fe4000bf05300 */
[----:B------:R-:W-:-:S02]  /*0e10*/  UIADD3 UR9, UR41, 0x18400, URZ ;  /* 0x0001840029097890 */ /* 0x000fc4000fffe03f */
[----:B------:R-:W-:Y:S02]  /*0e20*/  UISETP.NE.AND UP2, UPT, UR4, 0x1, UPT ;  /* 0x000000010400788c */ /* 0x000fe4000bf45270 */
[----:B------:R-:W-:Y:S01]  /*0e30*/  USEL UR47, UR47, 0x1, UP0 ;  /* 0x000000012f2f7887 */ /* 0x000fe20008000000 */
[----:B------:R-:W-:Y:S01]  /*0e40*/  @UP1 ULDC UR4, c[0x0][0xeac] ;  /* 0x0003ab0000041ab9 */ /* 0x000fe20000000800 */
[----:B------:R-:W-:Y:S01]  /*0e50*/  ULDC UR7, c[0x0][0x2e0] ;  /* 0x0000b80000077ab9 */ /* 0x000fe20000000800 */
[----:B------:R-:W-:Y:S02]  /*0e60*/  ULOP3.LUT UP0, URZ, UR9, 0x1bf, URZ, 0xc0, !UPT ;  /* 0x000001bf093f7892 */ /* 0x000fe4000f80c03f */
[----:B------:R-:W-:Y:S02]  /*0e70*/  UIMAD.WIDE.U32 UR4, UR43, UR4, URZ ;  /* 0x000000042b0472a5 */ /* 0x000fe4000f8e003f */
[----:B------:R-:W-:Y:S01]  /*0e80*/  UIMAD UR47, UR47, UR7, URZ ;  /* 0x000000072f2f72a4 */ /* 0x000fe2000f8e023f */
[----:B-1----:R-:W-:Y:S01]  /*0e90*/  R2UR UR44, R0 ;  /* 0x00000000002c72ca */ /* 0x002fe200000e0000 */
[----:B------:R-:W-:Y:S01]  /*0ea0*/  @UP1 ULDC UR8, c[0x0][0xeb0] ;  /* 0x0003ac0000081ab9 */ /* 0x000fe20000000800 */
[----:B------:R-:W-:Y:S01]  /*0eb0*/  UMOV UR37, UR43 ;  /* 0x0000002b00257c82 */ /* 0x000fe20008000000 */
[----:B------:R-:W-:Y:S01]  /*0ec0*/  @UP1 USHF.R.U32.HI UR37, URZ, UR8, UR5 ;  /* 0x000000083f251299 */ /* 0x000fe20008011605 */
[----:B------:R-:W-:Y:S01]  /*0ed0*/  PLOP3.LUT P0, PT, PT, PT, UP0, 0x80, 0x0 ;  /* 0x000000000000781c */ /* 0x000fe20003f0f008 */
[----:B------:R-:W-:-:S02]  /*0ee0*/  @UP2 ULDC.64 UR10, c[0x0][0xeb8] ;  /* 0x0003ae00000a2ab9 */ /* 0x000fc40000000a00 */
[----:B------:R-:W-:-:S03]  /*0ef0*/  UIMAD.WIDE.U32 UR4, UR37, UR10, URZ ;  /* 0x0000000a250472a5 */ /* 0x000fc6000f8e003f */
[----:B------:R-:W-:Y:S01]  /*0f00*/  UMOV UR36, UR37 ;  /* 0x0000002500247c82 */ /* 0x000fe20008000000 */
[----:B------:R-:W-:Y:S02]  /*0f10*/  @UP2 USHF.R.U32.HI UR36, URZ, UR11, UR5 ;  /* 0x0000000b3f242299 */ /* 0x000fe40008011605 */
[----:B------:R-:W-:-:S04]  /*0f20*/  ULEA.HI UR6, UR44, UR44, URZ, 0x1 ;  /* 0x0000002c2c067291 */ /* 0x000fc8000f8f083f */
[----:B------:R-:W-:-:S04]  /*0f30*/  ULOP3.LUT UR6, UR6, 0xfffffffe, URZ, 0xc0, !UPT ;  /* 0xfffffffe06067892 */ /* 0x000fc8000f8ec03f */
[----:B------:R-:W-:Y:S02]  /*0f40*/  UIADD3 UR44, UR44, -UR6, URZ ;  /* 0x800000062c2c7290 */ /* 0x000fe4000fffe03f */
[----:B------:R-:W-:Y:S02]  /*0f50*/  UIADD3 UR6, UR47, 0x5f, URZ ;  /* 0x0000005f2f067890 */ /* 0x000fe4000fffe03f */
[----:B------:R-:W-:Y:S02]  /*0f60*/  ULEA UR8, UR44, UR41, 0xd ;  /* 0x000000292c087291 */ /* 0x000fe4000f8e683f */
[----:B------:R-:W-:Y:S02]  /*0f70*/  UIMAD.WIDE UR6, UR6, 0x2aaaaaab, URZ ;  /* 0x2aaaaaab060678a5 */ /* 0x000fe4000f8e023f */
[----:B------:R-:W-:Y:S02]  /*0f80*/  UIADD3 UR8, UR8, 0x22400, URZ ;  /* 0x0002240008087890 */ /* 0x000fe4000fffe03f */
[----:B------:R-:W-:-:S02]  /*0f90*/  USHF.R.U32.HI UR45, URZ, 0x1f, UR7 ;  /* 0x0000001f3f2d7899 */ /* 0x000fc40008011607 */
[----:B------:R-:W-:Y:S02]  /*0fa0*/  USHF.R.U32.HI UR8, URZ, 0x4, UR8 ;  /* 0x000000043f087899 */ /* 0x000fe40008011608 */
[----:B------:R-:W-:Y:S02]  /*0fb0*/  ULEA.HI.SX32 UR45, UR7, UR45, 0x1c ;  /* 0x0000002d072d7291 */ /* 0x000fe4000f8fe23f */
        /* <DEDUP_REMOVED lines=18> */
.L_x_7339:
[----:B------:R-:W-:Y:S01]  /*10e0*/  ULOP3.LUT UR4, UR40, 0x1, URZ, 0xc0, !UPT ;  /* 0x0000000128047892 */ /* 0x000fe2000f8ec03f */
[----:B------:R-:W-:-:S05]  /*10f0*/  VIADD R187, R18, 0x8 ;  /* 0x0000000812bb7836 */ /* 0x000fca0000000000 */
[----:B------:R-:W-:-:S05]  /*1100*/  IMAD.U32 R0, RZ, RZ, UR4 ;  /* 0x00000004ff007e24 */ /* 0x000fca000f8e00ff */
[----:B------:R-:W-:-:S04]  /*1110*/  SHF.L.U32 R0, R0, 0x1f, RZ ;  /* 0x0000001f00007819 */ /* 0x000fc800000006ff */
[----:B------:R-:W1:Y:S02]  /*1120*/  SYNCS.PHASECHK.TRANS64.TRYWAIT P0, [UR41+0x32400], R0 ;  /* 0x03240000ff0075a7 */ /* 0x000e640008000169 */
[----:B-1----:R-:W-:Y:S05]  /*1130*/  @!P0 BRA `(.L_x_7340) ;  /* 0x0000008c00888947 */ /* 0x002fea0003800000 */
.L_x_7420:
[----:B-1----:R-:W-:Y:S01]  /*1140*/  MOV R3, UR42 ;  /* 0x0000002a00037c02 */ /* 0x002fe20008000f00 */
[----:B------:R-:W-:Y:S05]  /*1150*/  WARPSYNC.ALL ;  /* 0x0000000000007948 */ /* 0x000fea0003800000 */
[----:B------:R1:W-:Y:S01]  /*1160*/  BAR.SYNC.DEFER_BLOCKING R187, 0x100 ;  /* 0x000400bb0000751d */ /* 0x0003e20000010000 */
[----:B------:R-:W-:-:S13]  /*1170*/  ISETP.NE.AND P0, PT, R3, 0x3, PT ;  /* 0x000000030300780c */ /* 0x000fda0003f05270 */
[----:B-1----:R-:W-:Y:S05]  /*1180*/  @!P0 BRA `(.L_x_7341) ;  /* 0x0000000000048947 */ /* 0x002fea0003800000 */
[----:B------:R-:W-:Y:S01]  /*1190*/  BPT.TRAP 0x1 ;  /* 0x000000040000795c */ /* 0x000fe20000300000 */
.L_x_7341:
[----:B------:R-:W-:Y:S01]  /*11a0*/  ULEA UR26, UR39, UR41, 0x3 ;  /* 0x00000029271a7291 */ /* 0x000fe2000f8e183f */
[----:B------:R-:W-:-:S05]  /*11b0*/  IMAD.U32 R3, RZ, RZ, UR38 ;  /* 0x00000026ff037e24 */ /* 0x000fca000f8e00ff */
[----:B------:R-:W-:-:S04]  /*11c0*/  SHF.L.U32 R3, R3, 0x1f, RZ ;  /* 0x0000001f03037819 */ /* 0x000fc800000006ff */
[----:B------:R1:W2:Y:S01]  /*11d0*/  SYNCS.PHASECHK.TRANS64.TRYWAIT P1, [UR26+0x32430], R3 ;  /* 0x03243003ff0075a7 */ /* 0x0002a2000802015a */
[----:B------:R-:W-:Y:S05]  /*11e0*/  @!P0 BRA `(.L_x_7342) ;  /* 0x0000000000048947 */ /* 0x000fea0003800000 */
[----:B------:R-:W-:Y:S01]  /*11f0*/  BPT.TRAP 0x1 ;  /* 0x000000040000795c */ /* 0x000fe20000300000 */
.L_x_7342:
[----:B--2---:R-:W-:Y:S05]  /*1200*/  @P1 BRA `(.L_x_7343) ;  /* 0x0000000000081947 */ /* 0x004fea0003800000 */
[----:B------:R-:W2:Y:S02]  /*1210*/  SYNCS.PHASECHK.TRANS64.TRYWAIT P1, [UR26+0x32430], R3 ;  /* 0x03243003ff0075a7 */ /* 0x000ea4000802015a */
[----:B--2---:R-:W-:Y:S05]  /*1220*/  @!P1 BRA `(.L_x_7344) ;  /* 0x0000008c00649947 */ /* 0x004fea0003800000 */
.L_x_7343:
[----:B------:R-:W-:Y:S01]  /*1230*/  ULEA UR4, UR44, UR41, 0xd ;  /* 0x000000292c047291 */ /* 0x000fe2000f8e683f */
[----:B------:R-:W-:Y:S01]  /*1240*/  WARPGROUP.ARRIVE ;  /* 0x00000000000079c5 */ /* 0x000fe20000000000 */
[----:B------:R-:W-:Y:S02]  /*1250*/  UIADD3 UR5, UR41, 0x1c400, URZ ;  /* 0x0001c40029057890 */ /* 0x000fe4000fffe03f */
[----:B------:R-:W-:Y:S02]  /*1260*/  UIADD3 UR4, UR4, 0x18400, URZ ;  /* 0x0001840004047890 */ /* 0x000fe4000fffe03f */
[----:B------:R-:W-:Y:S02]  /*1270*/  USHF.R.U32.HI UR5, URZ, 0x4, UR5 ;  /* 0x000000043f057899 */ /* 0x000fe40008011605 */
[----:B------:R-:W-:Y:S02]  /*1280*/  USHF.R.U32.HI UR4, URZ, 0x4, UR4 ;  /* 0x000000043f047899 */ /* 0x000fe40008011604 */
[----:B------:R-:W-:-:S02]  /*1290*/  ULOP3.LUT UR5, UR5, 0x3fff, URZ, 0xc0, !UPT ;  /* 0x00003fff05057892 */ /* 0x000fc4000f8ec03f */
[----:B------:R-:W-:Y:S02]  /*12a0*/  ULOP3.LUT UR4, UR4, 0x3fff, URZ, 0xc0, !UPT ;  /* 0x00003fff04047892 */ /* 0x000fe4000f8ec03f */
[----:B------:R-:W-:Y:S02]  /*12b0*/  ULOP3.LUT UR24, UR5, 0x10000, URZ, 0xfc, !UPT ;  /* 0x0001000005187892 */ /* 0x000fe4000f8efc3f */
[----:B------:R-:W-:Y:S02]  /*12c0*/  ULOP3.LUT UR4, UR4, 0x10000, URZ, 0xfc, !UPT ;  /* 0x0001000004047892 */ /* 0x000fe4000f8efc3f */
[----:B------:R-:W-:Y:S01]  /*12d0*/  UIMAD UR6, UR39, 0x300, UR24 ;  /* 0x00000300270678a4 */ /* 0x000fe2000f8e0218 */
[----:B------:R-:W-:Y:S01]  /*12e0*/  UMOV UR5, 0x40000040 ;  /* 0x4000004000057882 */ /* 0x000fe20000000000 */
[----:B------:R-:W-:Y:S01]  /*12f0*/  UMOV UR7, 0x40000040 ;  /* 0x4000004000077882 */ /* 0x000fe20000000000 */
[----:B------:R-:W-:Y:S02]  /*1300*/  UIADD3 UR8, UR4, 0x2, URZ ;  /* 0x0000000204087890 */ /* 0x000fe4000fffe03f */
[----:B------:R-:W-:Y:S01]  /*1310*/  UIADD3 UR10, UR6, 0x2, URZ ;  /* 0x00000002060a7890 */ /* 0x000fe2000fffe03f */
[----:B------:R-:W-:-:S03]  /*1320*/  UMOV UR9, 0x40000040 ;  /* 0x4000004000097882 */ /* 0x000fc60000000000 */
[----:B------:R-:W-:Y:S01]  /*1330*/  HGMMA.64x96x16.F32 R24, gdesc[UR4], RZ, !UPT, gsb0 ;  /* 0x01600000041879f0 */ /* 0x000fe2000c0008ff */
        /* <DEDUP_REMOVED lines=19> */
[----:B------:R-:W3:Y:S02]  /*1470*/  SYNCS.PHASECHK.TRANS64.TRYWAIT P1, [UR41+0x32410], R0 ;  /* 0x03241000ff0075a7 */ /* 0x000ee40008020169 */
[----:B---3--:R-:W-:Y:S05]  /*1480*/  @!P1 BRA `(.L_x_7345) ;  /* 0x0000008800e49947 */ /* 0x008fea0003800000 */
.L_x_7421:
[----:B------:R-:W-:Y:S05]  /*1490*/  @!P0 BRA `(.L_x_7346) ;  /* 0x0000000000048947 */ /* 0x000fea0003800000 */
[----:B------:R-:W-:Y:S01]  /*14a0*/  BPT.TRAP 0x1 ;  /* 0x000000040000795c */ /* 0x000fe20000300000 */
.L_x_7346:
[----:B------:R4:W1:Y:S01]  /*14b0*/  SYNCS.PHASECHK.TRANS64.TRYWAIT P1, [UR26+0x32450], R3 ;  /* 0x03245003ff0075a7 */ /* 0x000862000802015a */
[----:B------:R-:W-:Y:S05]  /*14c0*/  @!P0 BRA `(.L_x_7347) ;  /* 0x0000000000048947 */ /* 0x000fea0003800000 */
[----:B------:R-:W-:Y:S01]  /*14d0*/  BPT.TRAP 0x1 ;  /* 0x000000040000795c */ /* 0x000fe20000300000 */
.L_x_7347:
[----:B-1----:R-:W-:Y:S05]  /*14e0*/  @P1 BRA `(.L_x_7348) ;  /* 0x0000000000081947 */ /* 0x002fea0003800000 */
[----:B------:R-:W1:Y:S02]  /*14f0*/  SYNCS.PHASECHK.TRANS64.TRYWAIT P1, [UR26+0x32450], R3 ;  /* 0x03245003ff0075a7 */ /* 0x000e64000802015a */
[----:B-1----:R-:W-:Y:S05]  /*1500*/  @!P1 BRA `(.L_x_7349) ;  /* 0x0000008800dc9947 */ /* 0x002fea0003800000 */
.L_x_7348:
[----:B------:R-:W-:Y:S01]  /*1510*/  UIADD3 UR6, UR41, 0x400, URZ ;  /* 0x0000040029067890 */ /* 0x000fe2000fffe03f */
[----:B------:R-:W-:Y:S01]  /*1520*/  WARPGROUP.ARRIVE ;  /* 0x00000000000079c5 */ /* 0x000fe20000000000 */
[----:B------:R-:W-:-:S05]  /*1530*/  ULOP3.LUT UR7, UR52, 0x10000, URZ, 0xfc, !UPT ;  /* 0x0001000034077892 */ /* 0x000fca000f8efc3f */
[----:B------:R-:W5:Y:S01]  /*1540*/  S2R R72, SR_TID.X ;  /* 0x0000000000487919 */ /* 0x000f620000002100 */
[----:B------:R-:W-:Y:S01]  /*1550*/  USHF.R.U32.HI UR6, URZ, 0x4, UR6 ;  /* 0x000000043f067899 */ /* 0x000fe20008011606 */
[----:B------:R-:W-:Y:S01]  /*1560*/  IMAD.U32 R174, RZ, RZ, UR26 ;  /* 0x0000001affae7e24 */ /* 0x000fe2000f8e00ff */
[----:B------:R-:W-:Y:S01]  /*1570*/  UMOV UR21, 0x40000040 ;  /* 0x4000004000157882 */ /* 0x000fe20000000000 */
[----:B------:R-:W-:Y:S01]  /*1580*/  UMOV UR23, 0x40000040 ;  /* 0x4000004000177882 */ /* 0x000fe20000000000 */
[----:B------:R-:W-:Y:S01]  /*1590*/  ULOP3.LUT UR6, UR6, 0x3fff, URZ, 0xc0, !UPT ;  /* 0x00003fff06067892 */ /* 0x000fe2000f8ec03f */
[----:B------:R-:W-:Y:S01]  /*15a0*/  UMOV UR20, UR7 ;  /* 0x0000000700147c82 */ /* 0x000fe20008000000 */
[----:B------:R-:W-:Y:S02]  /*15b0*/  ULDC UR27, c[0x0][0xa80] ;  /* 0x0002a000001b7ab9 */ /* 0x000fe40000000800 */
[----:B------:R-:W-:Y:S02]  /*15c0*/  ULOP3.LUT UR25, UR6, 0x10000, URZ, 0xfc, !UPT ;  /* 0x0001000006197892 */ /* 0x000fe4000f8efc3f */
[----:B------:R-:W-:-:S02]  /*15d0*/  ULOP3.LUT UR26, UR6, 0x3000000, URZ, 0xfc, !UPT ;  /* 0x03000000061a7892 */ /* 0x000fc4000f8efc3f */
[----:B------:R-:W-:Y:S02]  /*15e0*/  UIMAD UR10, UR39, 0xc00, UR25 ;  /* 0x00000c00270a78a4 */ /* 0x000fe4000f8e0219 */
[----:B------:R-:W-:-:S05]  /*15f0*/  UISETP.GE.AND UP0, UPT, UR47, 0x61, UPT ;  /* 0x000000612f00788c */ /* 0x000fca000bf06270 */
[----:B------:R-:W-:Y:S02]  /*1600*/  UMOV UR22, UR10 ;  /* 0x0000000a00167c82 */ /* 0x000fe40008000000 */
[----:B------:R-:W-:Y:S01]  /*1610*/  HGMMA.64x96x16.F32 R24, gdesc[UR20], R24, gsb0 ;  /* 0x01600000141879f0 */ /* 0x000fe20008000818 */
[----:B------:R-:W-:Y:S02]  /*1620*/  UIADD3 UR20, UR7, 0x2, URZ ;  /* 0x0000000207147890 */ /* 0x000fe4000fffe03f */
[----:B------:R-:W-:Y:S01]  /*1630*/  UIADD3 UR22, UR10, 0x2, URZ ;  /* 0x000000020a167890 */ /* 0x000fe2000fffe03f */
[----:B------:R-:W-:Y:S01]  /*1640*/  UMOV UR21, 0x40000040 ;  /* 0x4000004000157882 */ /* 0x000fe20000000000 */
[----:B------:R-:W-:Y:S01]  /*1650*/  UMOV UR23, 0x40000040 ;  /* 0x4000004000177882 */ /* 0x000fe20000000000 */
[----:B-----5:R-:W-:Y:S01]  /*1660*/  LOP3.LUT R72, R72, 0x7f, RZ, 0xc0, !PT ;  /* 0x0000007f48487812 */ /* 0x020fe200078ec0ff */
[----:B------:R-:W-:Y:S02]  /*1670*/  WARPGROUP.DEPBAR.LE gsb0, 0x0 ;  /* 0x00008000000079c5 */ /* 0x000fe40000010000 */
[----:B------:R-:W-:-:S06]  /*1680*/  WARPGROUP.ARRIVE ;  /* 0x00000000000079c5 */ /* 0x000fcc0000000000 */
[----:B------:R-:W-:Y:S01]  /*1690*/  HGMMA.64x96x16.F32 R24, gdesc[UR20], R24, gsb0 ;  /* 0x01600000141879f0 */ /* 0x000fe20008000818 */
[----:B------:R-:W-:Y:S02]  /*16a0*/  UIADD3 UR20, UR7, 0x4, URZ ;  /* 0x0000000407147890 */ /* 0x000fe4000fffe03f */
[----:B------:R-:W-:Y:S01]  /*16b0*/  UIADD3 UR22, UR10, 0x4, URZ ;  /* 0x000000040a167890 */ /* 0x000fe2000fffe03f */
[----:B------:R-:W-:Y:S01]  /*16c0*/  UMOV UR21, 0x40000040 ;  /* 0x4000004000157882 */ /* 0x000fe20000000000 */
[----:B------:R-:W-:Y:S01]  /*16d0*/  UMOV UR23, 0x40000040 ;  /* 0x4000004000177882 */ /* 0x000fe20000000000 */
        /* <DEDUP_REMOVED lines=91> */
[----:B------:R-:W-:Y:S02]  /*1c90*/  UIMAD UR7, UR45, -0x60, UR47 ;  /* 0xffffffa02d0778a4 */ /* 0x000fe4000f8e022f */
[----:B------:R-:W-:Y:S02]  /*1ca0*/  UIMAD UR10, UR39, 0xc00, UR26 ;  /* 0x00000c00270a78a4 */ /* 0x000fe4000f8e021a */
[----:B------:R-:W-:-:S05]  /*1cb0*/  UIADD3 UR7, UR7, 0x60, URZ ;  /* 0x0000006007077890 */ /* 0x000fca000fffe03f */
[----:B------:R-:W-:Y:S01]  /*1cc0*/  UMOV UR6, UR10 ;  /* 0x0000000a00067c82 */ /* 0x000fe20008000000 */
[----:B-1-3--:R-:W-:Y:S01]  /*1cd0*/  IMAD.U32 R0, RZ, RZ, UR7 ;  /* 0x00000007ff007e24 */ /* 0x00afe2000f8e00ff */
[----:B------:R-:W-:-:S03]  /*1ce0*/  UMOV UR7, 0x40000040 ;  /* 0x4000004000077882 */ /* 0x000fc60000000000 */
        /* <DEDUP_REMOVED lines=9> */
[----:B------:R-:W-:Y:S03]  /*1d80*/  HGMMA.64x96x16.F32 R24, gdesc[UR20], R24, gsb0 ;  /* 0x01600000141879f0 */ /* 0x000fe60008000818 */
[----:B------:R-:W-:Y:S02]  /*1d90*/  WARPGROUP.DEPBAR.LE gsb0, 0x0 ;  /* 0x00008000000079c5 */ /* 0x000fe40000010000 */
[----:B------:R-:W-:Y:S02]  /*1da0*/  FSEL R24, R24, -INF , P2 ;  /* 0xff80000018187808 */ /* 0x000fe40001000000 */
[----:B--2---:R-:W-:Y:S02]  /*1db0*/  FSEL R4, R25, -INF , P1 ;  /* 0xff80000019047808 */ /* 0x004fe40000800000 */
[----:B------:R-:W-:Y:S02]  /*1dc0*/  FSEL R28, R28, -INF , P6 ;  /* 0xff8000001c1c7808 */ /* 0x000fe40003000000 */
[----:B----4-:R-:W-:-:S02]  /*1dd0*/  FMNMX.FTZ R3, R24, R4, !PT ;  /* 0x0000000418037209 */ /* 0x010fc40007810000 */
[----:B------:R-:W-:Y:S02]  /*1de0*/  FSEL R73, R26, -INF , P2 ;  /* 0xff8000001a497808 */ /* 0x000fe40001000000 */
[----:B------:R-:W-:Y:S02]  /*1df0*/  FSEL R26, R29, -INF , P5 ;  /* 0xff8000001d1a7808 */ /* 0x000fe40002800000 */
[----:B------:R-:W-:Y:S02]  /*1e00*/  FMNMX.FTZ R3, R28, R3, !PT ;  /* 0x000000031c037209 */ /* 0x000fe40007810000 */
        /* <DEDUP_REMOVED lines=11> */
[----:B------:R-:W-:Y:S02]  /*1ec0*/  ISETP.GT.AND P6, PT, R0, 0x20, PT ;  /* 0x000000200000780c */ /* 0x000fe40003fc4270 */
[----:B------:R-:W-:Y:S02]  /*1ed0*/  FSEL R196, R37, -INF , P1 ;  /* 0xff80000025c47808 */ /* 0x000fe40000800000 */
[----:B------:R-:W-:Y:S02]  /*1ee0*/  FMNMX.FTZ R3, R186, R3, !PT ;  /* 0x00000003ba037209 */ /* 0x000fe40007810000 */
[----:B------:R-:W-:-:S02]  /*1ef0*/  FSEL R31, R31, -INF , P5 ;  /* 0xff8000001f1f7808 */ /* 0x000fc40002800000 */
[----:B------:R-:W-:Y:S02]  /*1f00*/  FMNMX.FTZ R10, R25, R10, !PT ;  /* 0x0000000a190a7209 */ /* 0x000fe40007810000 */
[----:B------:R-:W-:Y:S02]  /*1f10*/  ISETP.GT.AND P5, PT, R0, 0x21, PT ;  /* 0x000000210000780c */ /* 0x000fe40003fa4270 */
[----:B------:R-:W-:Y:S02]  /*1f20*/  FSEL R188, R40, -INF , P6 ;  /* 0xff80000028bc7808 */ /* 0x000fe40003000000 */
[----:B------:R-:W-:Y:S02]  /*1f30*/  FMNMX.FTZ R9, R196, R3, !PT ;  /* 0x00000003c4097209 */ /* 0x000fe40007810000 */
[----:B------:R-:W-:Y:S02]  /*1f40*/  FSEL R6, R34, -INF , P4 ;  /* 0xff80000022067808 */ /* 0x000fe40002000000 */
[----:B------:R-:W-:-:S02]  /*1f50*/  FMNMX.FTZ R3, R31, R10, !PT ;  /* 0x0000000a1f037209 */ /* 0x000fc40007810000 */
[----:B------:R-:W-:Y:S02]  /*1f60*/  ISETP.GT.AND P4, PT, R0, 0x28, PT ;  /* 0x000000280000780c */ /* 0x000fe40003f84270 */
        /* <DEDUP_REMOVED lines=8> */
[----:B------:R-:W-:Y:S02]  /*1ff0*/  FMNMX.FTZ R12, R189, R10, !PT ;  /* 0x0000000abd0c7209 */ /* 0x000fe40007810000 */
[----:B------:R-:W-:Y:S02]  /*2000*/  ISETP.GT.AND P2, PT, R0, 0x30, PT ;  /* 0x000000300000780c */ /* 0x000fe40003f44270 */
[----:B------:R-:W-:-:S02]  /*2010*/  FSEL R194, R45, -INF , P3 ;  /* 0xff8000002dc27808 */ /* 0x000fc40001800000 */
[----:B------:R-:W-:Y:S02]  /*2020*/  FMNMX.FTZ R3, R192, R3, !PT ;  /* 0x00000003c0037209 */ /* 0x000fe40007810000 */
[----:B------:R-:W-:Y:S02]  /*2030*/  FSEL R193, R39, -INF , P1 ;  /* 0xff80000027c17808 */ /* 0x000fe40000800000 */
[----:B------:R-:W-:Y:S02]  /*2040*/  FMNMX.FTZ R14, R191, R12, !PT ;  /* 0x0000000cbf0e7209 */ /* 0x000fe40007810000 */
        /* <DEDUP_REMOVED lines=30> */
[----:B------:R-:W-:Y:S02]  /*2230*/  FSEL R15, R54, -INF , P6 ;  /* 0xff800000360f7808 */ /* 0x000fe40003000000 */
[----:B------:R-:W-:Y:S02]  /*2240*/  ISETP.GT.AND P6, PT, R0, 0x49, PT ;  /* 0x000000490000780c */ /* 0x000fe40003fc4270 */
[----:B------:R-:W-:-:S02]  /*2250*/  FSEL R158, R60, -INF , P2 ;  /* 0xff8000003c9e7808 */ /* 0x000fc40001000000 */
[----:B------:R-:W-:Y:S02]  /*2260*/  FMNMX.FTZ R29, R21, R32, !PT ;  /* 0x00000020151d7209 */ /* 0x000fe40007810000 */
        /* <DEDUP_REMOVED lines=21> */
[----:B------:R-:W-:Y:S02]  /*23c0*/  FMNMX.FTZ R30, R163, R0, !PT ;  /* 0x00000000a31e7209 */ /* 0x000fe40007810000 */
[----:B------:R-:W-:-:S02]  /*23d0*/  FSEL R179, R63, -INF , P6 ;  /* 0xff8000003fb37808 */ /* 0x000fc40003000000 */
[----:B------:R-:W-:Y:S02]  /*23e0*/  FMNMX.FTZ R0, R176, R3, !PT ;  /* 0x00000003b0007209 */ /* 0x000fe40007810000 */
[----:B------:R-:W-:Y:S02]  /*23f0*/  FSEL R175, R66, -INF , P1 ;  /* 0xff80000042af7808 */ /* 0x000fe40000800000 */
[----:B------:R-:W-:Y:S02]  /*2400*/  FMNMX.FTZ R0, R179, R0, !PT ;  /* 0x00000000b3007209 */ /* 0x000fe40007810000 */
[----:B------:R-:W-:Y:S02]  /*2410*/  FSEL R177, R67, -INF , P5 ;  /* 0xff80000043b17808 */ /* 0x000fe40002800000 */
[----:B------:R-:W-:Y:S02]  /*2420*/  FMNMX.FTZ R0, R175, R0, !PT ;  /* 0x00000000af007209 */ /* 0x000fe40007810000 */
[----:B------:R-:W-:-:S02]  /*2430*/  FSEL R165, R69, -INF , P3 ;  /* 0xff80000045a57808 */ /* 0x000fc40001800000 */
[----:B------:R-:W-:Y:S02]  /*2440*/  FSEL R178, R70, -INF , P4 ;  /* 0xff80000046b27808 */ /* 0x000fe40002000000 */
[----:B------:R-:W-:Y:S02]  /*2450*/  FMNMX.FTZ R3, R177, R0, !PT ;  /* 0x00000000b1037209 */ /* 0x000fe40007810000 */
[----:B------:R-:W-:Y:S02]  /*2460*/  FMNMX.FTZ R30, R165, R30, !PT ;  /* 0x0000001ea51e7209 */ /* 0x000fe40007810000 */
[----:B------:R-:W-:Y:S02]  /*2470*/  FSEL R183, R71, -INF , P3 ;  /* 0xff80000047b77808 */ /* 0x000fe40001800000 */
[----:B------:R-:W-:Y:S01]  /*2480*/  FMNMX.FTZ R0, R178, R3, !PT ;  /* 0x00000003b2007209 */ /* 0x000fe20007810000 */
[----:B------:R-:W1:Y:S01]  /*2490*/  SHFL.BFLY PT, R29, R30, 0x2, 0x1f ;  /* 0x0c401f001e1d7f89 */ /* 0x000e6200000e0000 */
[----:B------:R-:W-:-:S02]  /*24a0*/  PLOP3.LUT P2, PT, PT, PT, UP0, 0x80, 0x0 ;  /* 0x000000000000781c */ /* 0x000fc40003f4f008 */
[----:B------:R-:W-:-:S05]  /*24b0*/  FMNMX.FTZ R3, R183, R0, !PT ;  /* 0x00000000b7037209 */ /* 0x000fca0007810000 */
[----:B------:R-:W2:Y:S01]  /*24c0*/  SHFL.BFLY PT, R32, R3, 0x2, 0x1f ;  /* 0x0c401f0003207f89 */ /* 0x000ea200000e0000 */
[----:B-1----:R-:W-:-:S05]  /*24d0*/  FMNMX.FTZ R29, R30, R29, !PT ;  /* 0x0000001d1e1d7209 */ /* 0x002fca0007810000 */
[----:B------:R-:W1:Y:S01]  /*24e0*/  SHFL.BFLY PT, R0, R29, 0x1, 0x1f ;  /* 0x0c201f001d007f89 */ /* 0x000e6200000e0000 */
[----:B--2---:R-:W-:-:S05]  /*24f0*/  FMNMX.FTZ R32, R3, R32, !PT ;  /* 0x0000002003207209 */ /* 0x004fca0007810000 */
[----:B------:R-:W2:Y:S01]  /*2500*/  SHFL.BFLY PT, R33, R32, 0x1, 0x1f ;  /* 0x0c201f0020217f89 */ /* 0x000ea200000e0000 */
[----:B-1----:R-:W-:-:S04]  /*2510*/  FMNMX.FTZ R0, R29, R0, !PT ;  /* 0x000000001d007209 */ /* 0x002fc80007810000 */
[C---:B------:R-:W-:Y:S01]  /*2520*/  FSETP.NEU.FTZ.AND P1, PT, R0.reuse, -INF , PT ;  /* 0xff8000000000780b */ /* 0x040fe20003f3d000 */
[----:B------:R-:W-:Y:S01]  /*2530*/  FMUL.FTZ R181, R0, UR27 ;  /* 0x0000001b00b57c20 */ /* 0x000fe20008410000 */
[----:B--2---:R-:W-:-:S04]  /*2540*/  FMNMX.FTZ R3, R32, R33, !PT ;  /* 0x0000002120037209 */ /* 0x004fc80007810000 */
[----:B------:R-:W-:Y:S02]  /*2550*/  FSEL R181, R181, RZ, P1 ;  /* 0x000000ffb5b57208 */ /* 0x000fe40000800000 */
[C---:B------:R-:W-:Y:S01]  /*2560*/  FSETP.NEU.FTZ.AND P1, PT, R3.reuse, -INF , PT ;  /* 0xff8000000300780b */ /* 0x040fe20003f3d000 */
[----:B------:R-:W-:Y:S02]  /*2570*/  FMUL.FTZ R180, R3, UR27 ;  /* 0x0000001b03b47c20 */ /* 0x000fe40008410000 */
[--C-:B------:R-:W-:Y:S01]  /*2580*/  FFMA.FTZ R167, R24, UR27, -R181.reuse ;  /* 0x0000001b18a77c23 */ /* 0x100fe200080108b5 */
[--C-:B------:R-:W-:Y:S01]  /*2590*/  FFMA.FTZ R166, R4, UR27, -R181.reuse ;  /* 0x0000001b04a67c23 */ /* 0x100fe200080108b5 */
[----:B------:R-:W-:Y:S01]  /*25a0*/  IADD3 R4, -R18, 0xb, RZ ;  /* 0x0000000b12047810 */ /* 0x000fe20007ffe1ff */
[--C-:B------:R-:W-:Y:S01]  /*25b0*/  FFMA.FTZ R169, R28, UR27, -R181.reuse ;  /* 0x0000001b1ca97c23 */ /* 0x100fe200080108b5 */
[----:B------:R-:W-:Y:S01]  /*25c0*/  FSEL R180, R180, RZ, P1 ;  /* 0x000000ffb4b47208 */ /* 0x000fe20000800000 */
[--C-:B------:R-:W-:Y:S01]  /*25d0*/  FFMA.FTZ R172, R26, UR27, -R181.reuse ;  /* 0x0000001b1aac7c23 */ /* 0x100fe200080108b5 */
[----:B------:R-:W-:Y:S01]  /*25e0*/  ISETP.NE.AND P1, PT, R72, RZ, PT ;  /* 0x000000ff4800720c */ /* 0x000fe20003f25270 */
        /* <DEDUP_REMOVED lines=8> */
[----:B------:R-:W1:Y:S01]  /*2670*/  MUFU.EX2 R166, R166 ;  /* 0x000000a600a67308 */ /* 0x000e620000000800 */
[----:B------:R-:W-:Y:S01]  /*2680*/  FFMA.FTZ R182, R182, UR27, -R181 ;  /* 0x0000001bb6b67c23 */ /* 0x000fe200080108b5 */
[--C-:B------:R-:W-:Y:S01]  /*2690*/  FFMA.FTZ R6, R6, UR27, -R180.reuse ;  /* 0x0000001b06067c23 */ /* 0x100fe200080108b4 */
[----:B------:R-:W-:Y:S01]  /*26a0*/  FFMA.FTZ R189, R189, UR27, -R180 ;  /* 0x0000001bbdbd7c23 */ /* 0x000fe200080108b4 */
[----:B------:R-:W-:-:S02]  /*26b0*/  @!P1 VIADD R24, R174, 0x32440 ;  /* 0x00032440ae189836 */ /* 0x000fc40000000000 */
[----:B------:R-:W-:Y:S01]  /*26c0*/  FFMA.FTZ R191, R193, UR27, -R180 ;  /* 0x0000001bc1bf7c23 */ /* 0x000fe200080108b4 */
[--C-:B------:R-:W-:Y:S01]  /*26d0*/  FFMA.FTZ R193, R190, UR27, -R181.reuse ;  /* 0x0000001bbec17c23 */ /* 0x100fe200080108b5 */
[--C-:B------:R-:W-:Y:S01]  /*26e0*/  FFMA.FTZ R190, R192, UR27, -R181.reuse ;  /* 0x0000001bc0be7c23 */ /* 0x100fe200080108b5 */
[----:B------:R-:W-:Y:S01]  /*26f0*/  MUFU.EX2 R169, R169 ;  /* 0x000000a900a97308 */ /* 0x000fe20000000800 */
[----:B------:R-:W-:Y:S01]  /*2700*/  @!P1 PRMT R24, RZ, 0x654, R24 ;  /* 0x00000654ff189816 */ /* 0x000fe20000000018 */
[----:B------:R2:W-:Y:S06]  /*2710*/  BAR.ARV R4, 0x100 ;  /* 0x000400040000751d */ /* 0x0005ec0000002000 */
[----:B------:R3:W-:Y:S01]  /*2720*/  @!P1 SYNCS.ARRIVE.TRANS64.RED.A1T0 RZ, [R24+URZ], RZ ;  /* 0x000000ff18ff99a7 */ /* 0x0007e2000810043f */
[----:B------:R-:W4:Y:S01]  /*2730*/  MUFU.EX2 R172, R172 ;  /* 0x000000ac00ac7308 */ /* 0x000f220000000800 */
[----:B------:R5:W-:Y:S01]  /*2740*/  BAR.SYNC.DEFER_BLOCKING R187, 0x100 ;  /* 0x000400bb0000751d */ /* 0x000be20000010000 */
[----:B-1----:R-:W-:Y:S01]  /*2750*/  F2FP.F16.F32.PACK_AB R152, R166, R167 ;  /* 0x000000a7a698723e */ /* 0x002fe200000000ff */
[--C-:B------:R-:W-:Y:S01]  /*2760*/  FFMA.FTZ R192, R7, UR27, -R180.reuse ;  /* 0x0000001b07c07c23 */ /* 0x100fe200080108b4 */
[--C-:B------:R-:W-:Y:S01]  /*2770*/  FFMA.FTZ R7, R8, UR27, -R180.reuse ;  /* 0x0000001b08077c23 */ /* 0x100fe200080108b4 */
[--C-:B------:R-:W-:Y:S01]  /*2780*/  FFMA.FTZ R188, R188, UR27, -R181.reuse ;  /* 0x0000001bbcbc7c23 */ /* 0x100fe200080108b5 */
[--C-:B------:R-:W-:Y:S01]  /*2790*/  FFMA.FTZ R195, R194, UR27, -R181.reuse ;  /* 0x0000001bc2c37c23 */ /* 0x100fe200080108b5 */
[--C-:B------:R-:W-:Y:S01]  /*27a0*/  FFMA.FTZ R5, R5, UR27, -R180.reuse ;  /* 0x0000001b05057c23 */ /* 0x100fe200080108b4 */
[----:B------:R-:W-:Y:S01]  /*27b0*/  MUFU.EX2 R168, R168 ;  /* 0x000000a800a87308 */ /* 0x000fe20000000800 */
[--C-:B-----5:R-:W-:Y:S01]  /*27c0*/  FFMA.FTZ R187, R196, UR27, -R181.reuse ;  /* 0x0000001bc4bb7c23 */ /* 0x120fe200080108b5 */
[--C-:B------:R-:W-:Y:S01]  /*27d0*/  FFMA.FTZ R8, R11, UR27, -R180.reuse ;  /* 0x0000001b0b087c23 */ /* 0x100fe200080108b4 */
[--C-:B------:R-:W-:Y:S01]  /*27e0*/  FFMA.FTZ R11, R13, UR27, -R181.reuse ;  /* 0x0000001b0d0b7c23 */ /* 0x100fe200080108b5 */
[--C-:B------:R-:W-:Y:S01]  /*27f0*/  FFMA.FTZ R13, R20, UR27, -R181.reuse ;  /* 0x0000001b140d7c23 */ /* 0x100fe200080108b5 */
[--C-:B------:R-:W-:Y:S01]  /*2800*/  FFMA.FTZ R10, R10, UR27, -R181.reuse ;  /* 0x0000001b0a0a7c23 */ /* 0x100fe200080108b5 */
[--C-:B------:R-:W-:Y:S01]  /*2810*/  FFMA.FTZ R20, R157, UR27, -R181.reuse ;  /* 0x0000001b9d147c23 */ /* 0x100fe200080108b5 */
[--C-:B------:R-:W-:Y:S01]  /*2820*/  FFMA.FTZ R9, R9, UR27, -R180.reuse ;  /* 0x0000001b09097c23 */ /* 0x100fe200080108b4 */
[----:B------:R-:W1:Y:S01]  /*2830*/  MUFU.EX2 R173, R173 ;  /* 0x000000ad00ad7308 */ /* 0x000e620000000800 */
[----:B----4-:R-:W-:Y:S01]  /*2840*/  F2FP.F16.F32.PACK_AB R154, R172, R169 ;  /* 0x000000a9ac9a723e */ /* 0x010fe200000000ff */
        /* <DEDUP_REMOVED lines=15> */
[----:B-1----:R-:W-:Y:S01]  /*2940*/  F2FP.F16.F32.PACK_AB R153, R173, R168 ;  /* 0x000000a8ad99723e */ /* 0x002fe200000000ff */
[--C-:B------:R-:W-:Y:S01]  /*2950*/  FFMA.FTZ R163, R165, UR27, -R181.reuse ;  /* 0x0000001ba5a37c23 */ /* 0x100fe200080108b5 */
[--C-:B------:R-:W-:Y:S01]  /*2960*/  FFMA.FTZ R165, R175, UR27, -R180.reuse ;  /* 0x0000001bafa57c23 */ /* 0x100fe200080108b4 */
[--C-:B------:R-:W-:Y:S01]  /*2970*/  FFMA.FTZ R175, R178, UR27, -R180.reuse ;  /* 0x0000001bb2af7c23 */ /* 0x100fe200080108b4 */
[----:B------:R-:W-:Y:S01]  /*2980*/  FFMA.FTZ R156, R156, UR27, -R181 ;  /* 0x0000001b9c9c7c23 */ /* 0x000fe200080108b5 */
[--C-:B------:R-:W-:Y:S01]  /*2990*/  FFMA.FTZ R176, R177, UR27, -R180.reuse ;  /* 0x0000001bb1b07c23 */ /* 0x100fe200080108b4 */
[----:B------:R-:W-:Y:S01]  /*29a0*/  FFMA.FTZ R178, R183, UR27, -R180 ;  /* 0x0000001bb7b27c23 */ /* 0x000fe200080108b4 */
[----:B------:R-:W-:Y:S01]  /*29b0*/  MUFU.EX2 R182, R182 ;  /* 0x000000b600b67308 */ /* 0x000fe20000000800 */
[----:B------:R-:W-:Y:S01]  /*29c0*/  FADD.FTZ R166, R167, R166 ;  /* 0x000000a6a7a67221 */ /* 0x000fe20000010000 */
[----:B------:R-:W-:Y:S01]  /*29d0*/  FADD.FTZ R173, R168, R173 ;  /* 0x000000ada8ad7221 */ /* 0x000fe20000010000 */
[----:B------:R-:W-:-:S02]  /*29e0*/  @!P1 VIADD R174, R174, 0x32460 ;  /* 0x00032460aeae9836 */ /* 0x000fc40000000000 */
[----:B------:R-:W-:-:S03]  /*29f0*/  FADD.FTZ R169, R169, R166 ;  /* 0x000000a6a9a97221 */ /* 0x000fc60000010000 */
[----:B------:R-:W1:Y:S01]  /*2a00*/  MUFU.EX2 R185, R185 ;  /* 0x000000b900b97308 */ /* 0x000e620000000800 */
[C---:B----4-:R-:W-:Y:S01]  /*2a10*/  F2FP.F16.F32.PACK_AB R155, R171.reuse, R170 ;  /* 0x000000aaab9b723e */ /* 0x050fe200000000ff */
[----:B------:R-:W-:Y:S01]  /*2a20*/  FADD.FTZ R170, R170, R173 ;  /* 0x000000adaaaa7221 */ /* 0x000fe20000010000 */
[----:B------:R-:W-:Y:S01]  /*2a30*/  FADD.FTZ R169, R172, R169 ;  /* 0x000000a9aca97221 */ /* 0x000fe20000010000 */
[----:B------:R-:W-:Y:S01]  /*2a40*/  @!P1 PRMT R174, RZ, 0x654, R174 ;  /* 0x00000654ffae9816 */ /* 0x000fe200000000ae */
[----:B---3--:R-:W-:Y:S01]  /*2a50*/  WARPGROUP.ARRIVE ;  /* 0x00000000000079c5 */ /* 0x008fe20000000000 */
[----:B------:R-:W-:Y:S02]  /*2a60*/  FADD.FTZ R171, R171, R170 ;  /* 0x000000aaabab7221 */ /* 0x000fe40000010000 */
[----:B------:R-:W-:Y:S03]  /*2a70*/  MUFU.EX2 R184, R184 ;  /* 0x000000b800b87308 */ /* 0x000fe60000000800 */
[----:B------:R-:W-:Y:S01]  /*2a80*/  HGMMA.64x256x16.F32 R24, R152, gdesc[UR4].tnspB, RZ, !UPT, gsb0 ;  /* 0x43e0000498187df0 */ /* 0x000fe2000c0008ff */
[----:B------:R-:W-:Y:S01]  /*2a90*/  UIADD3 UR6, UR10, 0x80, URZ ;  /* 0x000000800a067890 */ /* 0x000fe2000fffe03f */
[----:B------:R-:W-:-:S03]  /*2aa0*/  UMOV UR7, 0x40000040 ;  /* 0x4000004000077882 */ /* 0x000fc60000000000 */
[----:B------:R-:W-:Y:S08]  /*2ab0*/  MUFU.EX2 R187, R187 ;  /* 0x000000bb00bb7308 */ /* 0x000ff00000000800 */
[----:B------:R-:W-:Y:S08]  /*2ac0*/  MUFU.EX2 R6, R6 ;  /* 0x0000000600067308 */ /* 0x000ff00000000800 */
[----:B------:R-:W3:Y:S08]  /*2ad0*/  MUFU.EX2 R189, R189 ;  /* 0x000000bd00bd7308 */ /* 0x000ef00000000800 */
[----:B------:R-:W-:Y:S08]  /*2ae0*/  MUFU.EX2 R186, R186 ;  /* 0x000000ba00ba7308 */ /* 0x000ff00000000800 */
[----:B------:R-:W4:Y:S08]  /*2af0*/  MUFU.EX2 R191, R191 ;  /* 0x000000bf00bf7308 */ /* 0x000f300000000800 */
[----:B------:R-:W-:Y:S08]  /*2b00*/  MUFU.EX2 R188, R188 ;  /* 0x000000bc00bc7308 */ /* 0x000ff00000000800 */
[----:B------:R-:W5:Y:S08]  /*2b10*/  MUFU.EX2 R193, R193 ;  /* 0x000000c100c17308 */ /* 0x000f700000000800 */
[----:B------:R-:W-:Y:S08]  /*2b20*/  MUFU.EX2 R190, R190 ;  /* 0x000000be00be7308 */ /* 0x000ff00000000800 */
[----:B------:R-:W-:Y:S08]  /*2b30*/  MUFU.EX2 R195, R195 ;  /* 0x000000c300c37308 */ /* 0x000ff00000000800 */
[----:B------:R-:W-:Y:S08]  /*2b40*/  MUFU.EX2 R5, R5 ;  /* 0x0000000500057308 */ /* 0x000ff00000000800 */
[----:B------:R-:W2:Y:S08]  /*2b50*/  MUFU.EX2 R192, R192 ;  /* 0x000000c000c07308 */ /* 0x000eb00000000800 */
[----:B------:R-:W-:Y:S08]  /*2b60*/  MUFU.EX2 R7, R7 ;  /* 0x0000000700077308 */ /* 0x000ff00000000800 */
[----:B------:R-:W2:Y:S08]  /*2b70*/  MUFU.EX2 R8, R8 ;  /* 0x0000000800087308 */ /* 0x000eb00000000800 */
[----:B------:R-:W-:Y:S08]  /*2b80*/  MUFU.EX2 R10, R10 ;  /* 0x0000000a000a7308 */ /* 0x000ff00000000800 */
[----:B------:R-:W2:Y:S08]  /*2b90*/  MUFU.EX2 R11, R11 ;  /* 0x0000000b000b7308 */ /* 0x000eb00000000800 */
        /* <DEDUP_REMOVED lines=18> */
[----:B------:R-:W-:Y:S01]  /*2cc0*/  MUFU.EX2 R165, R165 ;  /* 0x000000a500a57308 */ /* 0x000fe20000000800 */
[----:B------:R-:W-:-:S02]  /*2cd0*/  WARPGROUP.DEPBAR.LE gsb0, 0x0 ;  /* 0x00008000000079c5 */ /* 0x000fc40000010000 */
[----:B-1----:R-:W-:Y:S01]  /*2ce0*/  F2FP.F16.F32.PACK_AB R152, R185, R182 ;  /* 0x000000b6b998723e */ /* 0x002fe200000000ff */
[----:B------:R-:W-:Y:S01]  /*2cf0*/  FADD.FTZ R182, R182, R169 ;  /* 0x000000a9b6b67221 */ /* 0x000fe20000010000 */
[----:B---3--:R-:W-:Y:S01]  /*2d00*/  F2FP.F16.F32.PACK_AB R153, R189, R6 ;  /* 0x00000006bd99723e */ /* 0x008fe200000000ff */
[----:B------:R-:W-:Y:S01]  /*2d10*/  FADD.FTZ R6, R6, R171 ;  /* 0x000000ab06067221 */ /* 0x000fe20000010000 */
[----:B------:R-:W-:Y:S01]  /*2d20*/  F2FP.F16.F32.PACK_AB R154, R187, R184 ;  /* 0x000000b8bb9a723e */ /* 0x000fe200000000ff */
[----:B------:R-:W1:Y:S01]  /*2d30*/  MUFU.EX2 R176, R176 ;  /* 0x000000b000b07308 */ /* 0x000e620000000800 */
[----:B----4-:R-:W-:Y:S01]  /*2d40*/  F2FP.F16.F32.PACK_AB R155, R191, R186 ;  /* 0x000000babf9b723e */ /* 0x010fe200000000ff */
[----:B------:R-:W-:Y:S01]  /*2d50*/  FADD.FTZ R185, R185, R182 ;  /* 0x000000b6b9b97221 */ /* 0x000fe20000010000 */
[----:B------:R-:W-:Y:S02]  /*2d60*/  FADD.FTZ R189, R189, R6 ;  /* 0x00000006bdbd7221 */ /* 0x000fe40000010000 */
[----:B------:R-:W-:Y:S01]  /*2d70*/  WARPGROUP.ARRIVE ;  /* 0x00000000000079c5 */ /* 0x000fe20000000000 */
[----:B------:R-:W-:Y:S01]  /*2d80*/  FADD.FTZ R184, R184, R185 ;  /* 0x000000b9b8b87221 */ /* 0x000fe20000010000 */
[----:B------:R-:W-:Y:S01]  /*2d90*/  FADD.FTZ R186, R186, R189 ;  /* 0x000000bdbaba7221 */ /* 0x000fe20000010000 */
[----:B------:R-:W-:Y:S02]  /*2da0*/  MUFU.EX2 R175, R175 ;  /* 0x000000af00af7308 */ /* 0x000fe40000000800 */
[----:B------:R-:W-:Y:S01]  /*2db0*/  FADD.FTZ R187, R187, R184 ;  /* 0x000000b8bbbb7221 */ /* 0x000fe20000010000 */
[----:B------:R-:W-:Y:S01]  /*2dc0*/  HGMMA.64x256x16.F32 R24, R152, gdesc[UR4].tnspB, R24, gsb0 ;  /* 0x43e0000498187df0 */ /* 0x000fe20008000818 */
[----:B------:R-:W-:Y:S01]  /*2dd0*/  UIADD3 UR6, UR10, 0x100, URZ ;  /* 0x000001000a067890 */ /* 0x000fe2000fffe03f */
[----:B------:R-:W-:Y:S01]  /*2de0*/  FADD.FTZ R186, R191, R186 ;  /* 0x000000babfba7221 */ /* 0x000fe20000010000 */
[----:B------:R-:W-:-:S02]  /*2df0*/  UMOV UR7, 0x40000040 ;  /* 0x4000004000077882 */ /* 0x000fc40000000000 */
[----:B------:R-:W3:Y:S01]  /*2e00*/  MUFU.EX2 R178, R178 ;  /* 0x000000b200b27308 */ /* 0x000ee20000000800 */
[----:B------:R-:W-:Y:S02]  /*2e10*/  WARPGROUP.DEPBAR.LE gsb0, 0x0 ;  /* 0x00008000000079c5 */ /* 0x000fe40000010000 */
[----:B-----5:R-:W-:Y:S01]  /*2e20*/  F2FP.F16.F32.PACK_AB R152, R193, R188 ;  /* 0x000000bcc198723e */ /* 0x020fe200000000ff */
[----:B------:R-:W-:Y:S01]  /*2e30*/  FADD.FTZ R188, R188, R187 ;  /* 0x000000bbbcbc7221 */ /* 0x000fe20000010000 */
[----:B--2---:R-:W-:Y:S01]  /*2e40*/  F2FP.F16.F32.PACK_AB R153, R192, R5 ;  /* 0x00000005c099723e */ /* 0x004fe200000000ff */
[----:B------:R-:W-:Y:S01]  /*2e50*/  FADD.FTZ R5, R5, R186 ;  /* 0x000000ba05057221 */ /* 0x000fe20000010000 */
[----:B------:R-:W-:Y:S01]  /*2e60*/  F2FP.F16.F32.PACK_AB R154, R195, R190 ;  /* 0x000000bec39a723e */ /* 0x000fe200000000ff */
[----:B------:R-:W-:Y:S01]  /*2e70*/  FADD.FTZ R193, R193, R188 ;  /* 0x000000bcc1c17221 */ /* 0x000fe20000010000 */
[----:B------:R-:W-:Y:S01]  /*2e80*/  F2FP.F16.F32.PACK_AB R155, R8, R7 ;  /* 0x00000007089b723e */ /* 0x000fe200000000ff */
[----:B------:R-:W-:-:S02]  /*2e90*/  FADD.FTZ R192, R192, R5 ;  /* 0x00000005c0c07221 */ /* 0x000fc40000010000 */
[----:B------:R-:W-:Y:S01]  /*2ea0*/  FADD.FTZ R190, R190, R193 ;  /* 0x000000c1bebe7221 */ /* 0x000fe20000010000 */
[----:B------:R-:W-:Y:S01]  /*2eb0*/  WARPGROUP.ARRIVE ;  /* 0x00000000000079c5 */ /* 0x000fe20000000000 */
[----:B------:R-:W-:Y:S02]  /*2ec0*/  FADD.FTZ R7, R7, R192 ;  /* 0x000000c007077221 */ /* 0x000fe40000010000 */
[----:B------:R-:W-:Y:S02]  /*2ed0*/  FADD.FTZ R195, R195, R190 ;  /* 0x000000bec3c37221 */ /* 0x000fe40000010000 */
[----:B------:R-:W-:-:S05]  /*2ee0*/  FADD.FTZ R8, R8, R7 ;  /* 0x0000000708087221 */ /* 0x000fca0000010000 */
[----:B------:R-:W-:Y:S01]  /*2ef0*/  HGMMA.64x256x16.F32 R24, R152, gdesc[UR4].tnspB, R24, gsb0 ;  /* 0x43e0000498187df0 */ /* 0x000fe20008000818 */
[----:B------:R-:W-:Y:S01]  /*2f00*/  UIADD3 UR6, UR10, 0x180, URZ ;  /* 0x000001800a067890 */ /* 0x000fe2000fffe03f */
[----:B------:R-:W-:Y:S01]  /*2f10*/  UMOV UR7, 0x40000040 ;  /* 0x4000004000077882 */ /* 0x000fe20000000000 */
[----:B------:R-:W-:Y:S02]  /*2f20*/  WARPGROUP.DEPBAR.LE gsb0, 0x0 ;  /* 0x00008000000079c5 */ /* 0x000fe40000010000 */
[----:B------:R-:W-:Y:S01]  /*2f30*/  F2FP.F16.F32.PACK_AB R152, R11, R10 ;  /* 0x0000000a0b98723e */ /* 0x000fe200000000ff */
[----:B------:R-:W-:Y:S01]  /*2f40*/  FADD.FTZ R10, R10, R195 ;  /* 0x000000c30a0a7221 */ /* 0x000fe20000010000 */
[----:B------:R-:W-:Y:S01]  /*2f50*/  F2FP.F16.F32.PACK_AB R153, R12, R9 ;  /* 0x000000090c99723e */ /* 0x000fe200000000ff */
        /* <DEDUP_REMOVED lines=9> */
[----:B------:R-:W-:-:S08]  /*2ff0*/  FADD.FTZ R194, R194, R15 ;  /* 0x0000000fc2c27221 */ /* 0x000fd00000010000 */
        /* <DEDUP_REMOVED lines=23> */
[----:B-1----:R-:W-:Y:S01]  /*3170*/  F2FP.F16.F32.PACK_AB R153, R176, R165 ;  /* 0x000000a5b099723e */ /* 0x002fe200000000ff */
[----:B------:R-:W-:Y:S01]  /*3180*/  FADD.FTZ R165, R165, R164 ;  /* 0x000000a4a5a57221 */ /* 0x000fe20000010000 */
[----:B------:R-:W-:Y:S01]  /*3190*/  F2FP.F16.F32.PACK_AB R154, R163, R160 ;  /* 0x000000a0a39a723e */ /* 0x000fe200000000ff */
[----:B------:R-:W-:Y:S01]  /*31a0*/  FADD.FTZ R179, R179, R156 ;  /* 0x0000009cb3b37221 */ /* 0x000fe20000010000 */
[----:B---3--:R-:W-:Y:S01]  /*31b0*/  F2FP.F16.F32.PACK_AB R155, R178, R175 ;  /* 0x000000afb29b723e */ /* 0x008fe200000000ff */
[----:B------:R-:W-:-:S02]  /*31c0*/  FADD.FTZ R176, R176, R165 ;  /* 0x000000a5b0b07221 */ /* 0x000fc40000010000 */
[----:B------:R-:W-:Y:S01]  /*31d0*/  FADD.FTZ R160, R160, R179 ;  /* 0x000000b3a0a07221 */ /* 0x000fe20000010000 */
[----:B------:R-:W-:Y:S01]  /*31e0*/  WARPGROUP.ARRIVE ;  /* 0x00000000000079c5 */ /* 0x000fe20000000000 */
[----:B------:R-:W-:Y:S02]  /*31f0*/  FADD.FTZ R7, R175, R176 ;  /* 0x000000b0af077221 */ /* 0x000fe40000010000 */
[----:B------:R-:W-:Y:S02]  /*3200*/  FADD.FTZ R5, R163, R160 ;  /* 0x000000a0a3057221 */ /* 0x000fe40000010000 */
[----:B------:R-:W-:-:S08]  /*3210*/  FADD.FTZ R7, R178, R7 ;  /* 0x00000007b2077221 */ /* 0x000fd00000010000 */
[----:B------:R-:W-:Y:S03]  /*3220*/  HGMMA.64x256x16.F32 R24, R152, gdesc[UR4].tnspB, R24, gsb0 ;  /* 0x43e0000498187df0 */ /* 0x000fe60008000818 */
[----:B------:R-:W-:Y:S02]  /*3230*/  WARPGROUP.DEPBAR.LE gsb0, 0x0 ;  /* 0x00008000000079c5 */ /* 0x000fe40000010000 */
[----:B------:R1:W-:Y:S01]  /*3240*/  @!P1 SYNCS.ARRIVE.TRANS64.RED.A1T0 RZ, [R174+URZ], RZ ;  /* 0x000000ffaeff99a7 */ /* 0x0003e2000810043f */
[----:B------:R-:W-:Y:S05]  /*3250*/  @!P2 BRA `(.L_x_7350) ;  /* 0x0000002000f8a947 */ /* 0x000fea0003800000 */
[----:B------:R-:W-:Y:S01]  /*3260*/  IMAD.MOV.U32 R12, RZ, RZ, R3 ;  /* 0x000000ffff0c7224 */ /* 0x000fe200078e0003 */
[----:B------:R-:W-:Y:S01]  /*3270*/  UIADD3 UR45, UR45, -0x2, URZ ;  /* 0xfffffffe2d2d7890 */ /* 0x000fe2000fffe03f */
[----:B------:R-:W-:Y:S01]  /*3280*/  IMAD.MOV.U32 R9, RZ, RZ, R0 ;  /* 0x000000ffff097224 */ /* 0x000fe200078e0000 */
[----:B------:R-:W-:-:S10]  /*3290*/  ULDC UR27, c[0x0][0xa80] ;  /* 0x0002a000001b7ab9 */ /* 0x000fd40000000800 */
.L_x_7359:
        /* <DEDUP_REMOVED lines=8> */
[----:B--2---:R-:W-:Y:S11]  /*3320*/  @!P0 BRA `(.L_x_7351) ;  /* 0x0000000000048947 */ /* 0x004ff60003800000 */
[----:B------:R-:W-:Y:S01]  /*3330*/  BPT.TRAP 0x1 ;  /* 0x000000040000795c */ /* 0x000fe20000300000 */
.L_x_7351:
[----:B------:R-:W-:Y:S01]  /*3340*/  ULEA UR28, UR39, UR41, 0x3 ;  /* 0x00000029271c7291 */ /* 0x000fe2000f8e183f */
[----:B------:R-:W-:-:S04]  /*3350*/  MOV R0, UR38 ;  /* 0x0000002600007c02 */ /* 0x000fc80008000f00 */
[----:B------:R-:W-:-:S04]  /*3360*/  SHF.L.U32 R0, R0, 0x1f, RZ ;  /* 0x0000001f00007819 */ /* 0x000fc800000006ff */
[----:B------:R2:W3:Y:S01]  /*3370*/  SYNCS.PHASECHK.TRANS64.TRYWAIT P3, [UR28+0x32430], R0 ;  /* 0x03243000ff0075a7 */ /* 0x0004e2000806015c */
[----:B------:R-:W-:Y:S05]  /*3380*/  @!P0 BRA `(.L_x_7352) ;  /* 0x0000000000048947 */ /* 0x000fea0003800000 */
[----:B------:R-:W-:Y:S01]  /*3390*/  BPT.TRAP 0x1 ;  /* 0x000000040000795c */ /* 0x000fe20000300000 */
.L_x_7352:
[----:B---3--:R-:W-:Y:S05]  /*33a0*/  @P3 BRA `(.L_x_7353) ;  /* 0x0000000000083947 */ /* 0x008fea0003800000 */
[----:B------:R-:W3:Y:S02]  /*33b0*/  SYNCS.PHASECHK.TRANS64.TRYWAIT P3, [UR28+0x32430], R0 ;  /* 0x03243000ff0075a7 */ /* 0x000ee4000806015c */
[----:B---3--:R-:W-:Y:S05]  /*33c0*/  @!P3 BRA `(.L_x_7354) ;  /* 0x0000006c0044b947 */ /* 0x008fea0003800000 */
.L_x_7353:
[----:B------:R-:W-:Y:S01]  /*33d0*/  UIMAD UR6, UR39, 0x300, UR24 ;  /* 0x00000300270678a4 */ /* 0x000fe2000f8e0218 */
[----:B-1----:R-:W-:Y:S01]  /*33e0*/  WARPGROUP.ARRIVE ;  /* 0x00000000000079c5 */ /* 0x002fe20000000000 */
        /* <DEDUP_REMOVED lines=20> */
.L_x_7355:
[----:B------:R1:W4:Y:S01]  /*3530*/  SYNCS.PHASECHK.TRANS64.TRYWAIT P3, [UR28+0x32450], R0 ;  /* 0x03245000ff0075a7 */ /* 0x000322000806015c */
[----:B------:R-:W-:Y:S05]  /*3540*/  @!P0 BRA `(.L_x_7356) ;  /* 0x0000000000048947 */ /* 0x000fea0003800000 */
[----:B------:R-:W-:Y:S01]  /*3550*/  BPT.TRAP 0x1 ;  /* 0x000000040000795c */ /* 0x000fe20000300000 */
.L_x_7356:
[----:B----4-:R-:W-:Y:S05]  /*3560*/  @P3 BRA `(.L_x_7357) ;  /* 0x0000000000083947 */ /* 0x010fea0003800000 */
[----:B------:R-:W4:Y:S02]  /*3570*/  SYNCS.PHASECHK.TRANS64.TRYWAIT P3, [UR28+0x32450], R0 ;  /* 0x03245000ff0075a7 */ /* 0x000f24000806015c */
[----:B----4-:R-:W-:Y:S05]  /*3580*/  @!P3 BRA `(.L_x_7358) ;  /* 0x0000006800ecb947 */ /* 0x010fea0003800000 */
.L_x_7357:
[----:B------:R-:W-:Y:S01]  /*3590*/  ULEA UR6, UR44, UR41, 0xd ;  /* 0x000000292c067291 */ /* 0x000fe2000f8e683f */
[----:B------:R-:W-:Y:S01]  /*35a0*/  WARPGROUP.ARRIVE ;  /* 0x00000000000079c5 */ /* 0x000fe20000000000 */
[----:B------:R-:W-:Y:S01]  /*35b0*/  UIMAD UR7, UR39, 0xc00, UR25 ;  /* 0x00000c00270778a4 */ /* 0x000fe2000f8e0219 */
[----:B------:R-:W-:Y:S01]  /*35c0*/  IMAD.U32 R20, RZ, RZ, UR28 ;  /* 0x0000001cff147e24 */ /* 0x000fe2000f8e00ff */
[----:B------:R-:W-:Y:S01]  /*35d0*/  UIADD3 UR6, UR6, 0x22400, URZ ;  /* 0x0002240006067890 */ /* 0x000fe2000fffe03f */
[----:B------:R-:W-:Y:S01]  /*35e0*/  UMOV UR23, 0x40000040 ;  /* 0x4000004000177882 */ /* 0x000fe20000000000 */
[----:B------:R-:W-:Y:S02]  /*35f0*/  UMOV UR21, 0x40000040 ;  /* 0x4000004000157882 */ /* 0x000fe40000000000 */
[----:B------:R-:W-:Y:S01]  /*3600*/  USHF.R.U32.HI UR6, URZ, 0x4, UR6 ;  /* 0x000000043f067899 */ /* 0x000fe20008011606 */
[C---:B------:R-:W-:Y:S01]  /*3610*/  @!P1 VIADD R21, R20.reuse, 0x32440 ;  /* 0x0003244014159836 */ /* 0x040fe20000000000 */
[----:B------:R-:W-:Y:S01]  /*3620*/  UMOV UR22, UR7 ;  /* 0x0000000700167c82 */ /* 0x000fe20008000000 */
[----:B------:R-:W-:Y:S01]  /*3630*/  UIMAD UR10, UR39, 0xc00, UR26 ;  /* 0x00000c00270a78a4 */ /* 0x000fe2000f8e021a */
[----:B------:R-:W-:Y:S01]  /*3640*/  @!P1 VIADD R20, R20, 0x32460 ;  /* 0x0003246014149836 */ /* 0x000fe20000000000 */
[----:B------:R-:W-:-:S04]  /*3650*/  ULOP3.LUT UR6, UR6, 0x3fff, URZ, 0xc0, !UPT ;  /* 0x00003fff06067892 */ /* 0x000fc8000f8ec03f */
[----:B------:R-:W-:Y:S01]  /*3660*/  ULOP3.LUT UR6, UR6, 0x10000, URZ, 0xfc, !UPT ;  /* 0x0001000006067892 */ /* 0x000fe2000f8efc3f */
[----:B------:R-:W-:-:S06]  /*3670*/  @!P1 PRMT R20, RZ, 0x654, R20 ;  /* 0x00000654ff149816 */ /* 0x000fcc0000000014 */
[----:B------:R-:W-:Y:S02]  /*3680*/  UMOV UR20, UR6 ;  /* 0x0000000600147c82 */ /* 0x000fe40008000000 */
        /* <DEDUP_REMOVED lines=103> */
[----:B------:R-:W-:Y:S01]  /*3d00*/  UMOV UR6, UR10 ;  /* 0x0000000a00067c82 */ /* 0x000fe20008000000 */
[----:B------:R-:W-:Y:S01]  /*3d10*/  UMOV UR7, 0x40000040 ;  /* 0x4000004000077882 */ /* 0x000fe20000000000 */
[----:B------:R-:W-:Y:S02]  /*3d20*/  WARPGROUP.DEPBAR.LE gsb0, 0x0 ;  /* 0x00008000000079c5 */ /* 0x000fe40000010000 */
[----:B------:R-:W-:-:S06]  /*3d30*/  WARPGROUP.ARRIVE ;  /* 0x00000000000079c5 */ /* 0x000fcc0000000000 */
[----:B------:R-:W-:Y:S03]  /*3d40*/  HGMMA.64x96x16.F32 R152, gdesc[UR20], R152, gsb0 ;  /* 0x01600000149879f0 */ /* 0x000fe60008000898 */
[----:B------:R-:W-:Y:S02]  /*3d50*/  WARPGROUP.DEPBAR.LE gsb0, 0x0 ;  /* 0x00008000000079c5 */ /* 0x000fe40000010000 */
[----:B-123--:R-:W-:-:S04]  /*3d60*/  FMNMX.FTZ R0, R152, R9, !PT ;  /* 0x0000000998007209 */ /* 0x00efc80007810000 */
[----:B------:R-:W-:-:S04]  /*3d70*/  FMNMX.FTZ R3, R153, R0, !PT ;  /* 0x0000000099037209 */ /* 0x000fc80007810000 */
[----:B------:R-:W-:-:S04]  /*3d80*/  FMNMX.FTZ R0, R156, R3, !PT ;  /* 0x000000039c007209 */ /* 0x000fc80007810000 */
[----:B------:R-:W-:-:S04]  /*3d90*/  FMNMX.FTZ R3, R157, R0, !PT ;  /* 0x000000009d037209 */ /* 0x000fc80007810000 */
[----:B------:R-:W-:-:S04]  /*3da0*/  FMNMX.FTZ R0, R160, R3, !PT ;  /* 0x00000003a0007209 */ /* 0x000fc80007810000 */
        /* <DEDUP_REMOVED lines=37> */
[----:B------:R-:W-:-:S03]  /*4000*/  FMNMX.FTZ R0, R190, R3, !PT ;  /* 0x00000003be007209 */ /* 0x000fc60007810000 */
[----:B------:R-:W1:Y:S01]  /*4010*/  SHFL.BFLY PT, R11, R4, 0x2, 0x1f ;  /* 0x0c401f00040b7f89 */ /* 0x000e6200000e0000 */
[----:B------:R-:W-:-:S04]  /*4020*/  FMNMX.FTZ R3, R191, R0, !PT ;  /* 0x00000000bf037209 */ /* 0x000fc80007810000 */
[----:B------:R-:W-:-:S04]  /*4030*/  FMNMX.FTZ R0, R194, R3, !PT ;  /* 0x00000003c2007209 */ /* 0x000fc80007810000 */
[----:B------:R-:W-:-:S04]  /*4040*/  FMNMX.FTZ R3, R195, R0, !PT ;  /* 0x00000000c3037209 */ /* 0x000fc80007810000 */
[----:B------:R-:W-:-:S04]  /*4050*/  FMNMX.FTZ R0, R198, R3, !PT ;  /* 0x00000003c6007209 */ /* 0x000fc80007810000 */
[----:B------:R-:W-:-:S05]  /*4060*/  FMNMX.FTZ R3, R199, R0, !PT ;  /* 0x00000000c7037209 */ /* 0x000fca0007810000 */
[----:B------:R-:W2:Y:S01]  /*4070*/  SHFL.BFLY PT, R0, R3, 0x2, 0x1f ;  /* 0x0c401f0003007f89 */ /* 0x000ea200000e0000 */
[----:B-1----:R-:W-:-:S05]  /*4080*/  FMNMX.FTZ R8, R4, R11, !PT ;  /* 0x0000000b04087209 */ /* 0x002fca0007810000 */
[----:B------:R-:W1:Y:S01]  /*4090*/  SHFL.BFLY PT, R11, R8, 0x1, 0x1f ;  /* 0x0c201f00080b7f89 */ /* 0x000e6200000e0000 */
[----:B--2---:R-:W-:-:S05]  /*40a0*/  FMNMX.FTZ R10, R3, R0, !PT ;  /* 0x00000000030a7209 */ /* 0x004fca0007810000 */
[----:B------:R-:W2:Y:S01]  /*40b0*/  SHFL.BFLY PT, R13, R10, 0x1, 0x1f ;  /* 0x0c201f000a0d7f89 */ /* 0x000ea200000e0000 */
[----:B-1----:R-:W-:-:S05]  /*40c0*/  FMNMX.FTZ R0, R8, R11, !PT ;  /* 0x0000000b08007209 */ /* 0x002fca0007810000 */
[C---:B------:R-:W-:Y:S01]  /*40d0*/  FADD.FTZ R4, -R0.reuse, R9 ;  /* 0x0000000900047221 */ /* 0x040fe20000010100 */
[----:B------:R-:W-:-:S03]  /*40e0*/  FMUL.FTZ R11, R0, UR27 ;  /* 0x0000001b000b7c20 */ /* 0x000fc60008410000 */
[----:B------:R-:W-:Y:S01]  /*40f0*/  FMUL.FTZ R4, R4, UR27 ;  /* 0x0000001b04047c20 */ /* 0x000fe20008410000 */
[--C-:B------:R-:W-:Y:S01]  /*4100*/  FFMA.FTZ R156, R156, UR27, -R11.reuse ;  /* 0x0000001b9c9c7c23 */ /* 0x100fe2000801080b */
[--C-:B------:R-:W-:Y:S01]  /*4110*/  FFMA.FTZ R9, R152, UR27, -R11.reuse ;  /* 0x0000001b98097c23 */ /* 0x100fe2000801080b */
[----:B------:R-:W-:Y:S01]  /*4120*/  FFMA.FTZ R8, R153, UR27, -R11 ;  /* 0x0000001b99087c23 */ /* 0x000fe2000801080b */
[----:B------:R1:W3:Y:S01]  /*4130*/  MUFU.EX2 R6, R4 ;  /* 0x0000000400067308 */ /* 0x0002e20000000800 */
[----:B------:R-:W-:Y:S01]  /*4140*/  VIADD R153, R18, 0x8 ;  /* 0x0000000812997836 */ /* 0x000fe20000000000 */
[----:B------:R-:W-:-:S06]  /*4150*/  @!P1 PRMT R152, RZ, 0x654, R21 ;  /* 0x00000654ff989816 */ /* 0x000fcc0000000015 */
[----:B------:R-:W-:Y:S01]  /*4160*/  MUFU.EX2 R9, R9 ;  /* 0x0000000900097308 */ /* 0x000fe20000000800 */
[----:B--2---:R-:W-:Y:S01]  /*4170*/  FMNMX.FTZ R3, R10, R13, !PT ;  /* 0x0000000d0a037209 */ /* 0x004fe20007810000 */
[----:B------:R-:W-:Y:S01]  /*4180*/  FFMA.FTZ R13, R157, UR27, -R11 ;  /* 0x0000001b9d0d7c23 */ /* 0x000fe2000801080b */
[----:B-1----:R-:W-:-:S03]  /*4190*/  IADD3 R4, -R18, 0xb, RZ ;  /* 0x0000000b12047810 */ /* 0x002fc60007ffe1ff */
[C---:B------:R-:W-:Y:S01]  /*41a0*/  FADD.FTZ R12, -R3.reuse, R12 ;  /* 0x0000000c030c7221 */ /* 0x040fe20000010100 */
[----:B------:R-:W-:Y:S01]  /*41b0*/  FMUL.FTZ R157, R3, UR27 ;  /* 0x0000001b039d7c20 */ /* 0x000fe20008410000 */
[----:B------:R1:W-:Y:S01]  /*41c0*/  MUFU.EX2 R10, R156 ;  /* 0x0000009c000a7308 */ /* 0x0003e20000000800 */
[----:B------:R2:W-:Y:S06]  /*41d0*/  BAR.ARV R4, 0x100 ;  /* 0x000400040000751d */ /* 0x0005ec0000002000 */
[----:B------:R-:W-:Y:S01]  /*41e0*/  FMUL.FTZ R12, R12, UR27 ;  /* 0x0000001b0c0c7c20 */ /* 0x000fe20008410000 */
[--C-:B------:R-:W-:Y:S01]  /*41f0*/  FFMA.FTZ R15, R154, UR27, -R157.reuse ;  /* 0x0000001b9a0f7c23 */ /* 0x100fe2000801089d */
[--C-:B------:R-:W-:Y:S01]  /*4200*/  FFMA.FTZ R14, R155, UR27, -R157.reuse ;  /* 0x0000001b9b0e7c23 */ /* 0x100fe2000801089d */
[--C-:B-1----:R-:W-:Y:S01]  /*4210*/  FFMA.FTZ R156, R159, UR27, -R157.reuse ;  /* 0x0000001b9f9c7c23 */ /* 0x102fe2000801089d */
[----:B------:R-:W-:Y:S01]  /*4220*/  FFMA.FTZ R158, R158, UR27, -R157 ;  /* 0x0000001b9e9e7c23 */ /* 0x000fe2000801089d */
[----:B------:R1:W-:Y:S01]  /*4230*/  @!P1 SYNCS.ARRIVE.TRANS64.RED.A1T0 RZ, [R152+URZ], RZ ;  /* 0x000000ff98ff99a7 */ /* 0x0003e2000810043f */
[----:B------:R-:W4:Y:S01]  /*4240*/  MUFU.EX2 R12, R12 ;  /* 0x0000000c000c7308 */ /* 0x000f220000000800 */
[-C--:B---3--:R-:W-:Y:S01]  /*4250*/  FMUL.FTZ R24, R24, R6.reuse ;  /* 0x0000000618187220 */ /* 0x088fe20000410000 */
        /* <DEDUP_REMOVED lines=31> */
[----:B------:R5:W-:Y:S01]  /*4450*/  BAR.SYNC.DEFER_BLOCKING R153, 0x100 ;  /* 0x000400990000751d */ /* 0x000be20000010000 */
        /* <DEDUP_REMOVED lines=103> */
[--C-:B--2---:R-:W-:Y:S01]  /*4ad0*/  FFMA.FTZ R158, R160, UR27, -R11.reuse ;  /* 0x0000001ba09e7c23 */ /* 0x104fe2000801080b */
[----:B---3--:R-:W-:Y:S01]  /*4ae0*/  F2FP.F16.F32.PACK_AB R154, R13, R10 ;  /* 0x0000000a0d9a723e */ /* 0x008fe200000000ff */
[--C-:B------:R-:W-:Y:S01]  /*4af0*/  FFMA.FTZ R159, R161, UR27, -R11.reuse ;  /* 0x0000001ba19f7c23 */ /* 0x100fe2000801080b */
[----:B-----5:R-:W-:Y:S01]  /*4b00*/  F2FP.F16.F32.PACK_AB R153, R14, R15 ;  /* 0x0000000f0e99723e */ /* 0x020fe200000000ff */
[--C-:B------:R-:W-:Y:S01]  /*4b10*/  FFMA.FTZ R160, R164, UR27, -R11.reuse ;  /* 0x0000001ba4a07c23 */ /* 0x100fe2000801080b */
[----:B------:R-:W-:Y:S01]  /*4b20*/  F2FP.F16.F32.PACK_AB R155, R156, R21 ;  /* 0x000000159c9b723e */ /* 0x000fe200000000ff */
[----:B------:R-:W-:Y:S01]  /*4b30*/  FFMA.FTZ R161, R165, UR27, -R11 ;  /* 0x0000001ba5a17c23 */ /* 0x000fe2000801080b */
[--C-:B------:R-:W-:Y:S01]  /*4b40*/  FFMA.FTZ R162, R162, UR27, -R157.reuse ;  /* 0x0000001ba2a27c23 */ /* 0x100fe2000801089d */
[--C-:B------:R-:W-:Y:S01]  /*4b50*/  FFMA.FTZ R163, R163, UR27, -R157.reuse ;  /* 0x0000001ba3a37c23 */ /* 0x100fe2000801089d */
[----:B------:R-:W-:Y:S01]  /*4b60*/  WARPGROUP.ARRIVE ;  /* 0x00000000000079c5 */ /* 0x000fe20000000000 */
[--C-:B------:R-:W-:Y:S01]  /*4b70*/  FFMA.FTZ R164, R166, UR27, -R157.reuse ;  /* 0x0000001ba6a47c23 */ /* 0x100fe2000801089d */
[----:B------:R-:W-:Y:S01]  /*4b80*/  FFMA.FTZ R165, R167, UR27, -R157 ;  /* 0x0000001ba7a57c23 */ /* 0x000fe2000801089d */
[----:B------:R-:W-:Y:S01]  /*4b90*/  MUFU.EX2 R158, R158 ;  /* 0x0000009e009e7308 */ /* 0x000fe20000000800 */
[--C-:B------:R-:W-:Y:S01]  /*4ba0*/  FFMA.FTZ R166, R168, UR27, -R11.reuse ;  /* 0x0000001ba8a67c23 */ /* 0x100fe2000801080b */
[--C-:B------:R-:W-:Y:S01]  /*4bb0*/  FFMA.FTZ R167, R169, UR27, -R11.reuse ;  /* 0x0000001ba9a77c23 */ /* 0x100fe2000801080b */
[----:B------:R-:W-:Y:S01]  /*4bc0*/  HGMMA.64x256x16.F32 R24, R152, gdesc[UR4].tnspB, R24, gsb0 ;  /* 0x43e0000498187df0 */ /* 0x000fe20008000818 */
[----:B------:R-:W-:Y:S01]  /*4bd0*/  UIADD3 UR6, UR10, 0x80, URZ ;  /* 0x000000800a067890 */ /* 0x000fe2000fffe03f */
[--C-:B------:R-:W-:Y:S01]  /*4be0*/  FFMA.FTZ R168, R172, UR27, -R11.reuse ;  /* 0x0000001baca87c23 */ /* 0x100fe2000801080b */
[----:B------:R-:W-:Y:S01]  /*4bf0*/  UMOV UR7, 0x40000040 ;  /* 0x4000004000077882 */ /* 0x000fe20000000000 */
[----:B------:R-:W-:Y:S01]  /*4c00*/  FFMA.FTZ R169, R173, UR27, -R11 ;  /* 0x0000001bada97c23 */ /* 0x000fe2000801080b */
[----:B------:R-:W1:Y:S01]  /*4c10*/  MUFU.EX2 R159, R159 ;  /* 0x0000009f009f7308 */ /* 0x000e620000000800 */
[--C-:B------:R-:W-:Y:S01]  /*4c20*/  FFMA.FTZ R170, R170, UR27, -R157.reuse ;  /* 0x0000001baaaa7c23 */ /* 0x100fe2000801089d */
[--C-:B------:R-:W-:Y:S01]  /*4c30*/  FFMA.FTZ R171, R171, UR27, -R157.reuse ;  /* 0x0000001babab7c23 */ /* 0x100fe2000801089d */
[--C-:B------:R-:W-:Y:S01]  /*4c40*/  FFMA.FTZ R172, R174, UR27, -R157.reuse ;  /* 0x0000001baeac7c23 */ /* 0x100fe2000801089d */
[----:B------:R-:W-:Y:S01]  /*4c50*/  FFMA.FTZ R173, R175, UR27, -R157 ;  /* 0x0000001bafad7c23 */ /* 0x000fe2000801089d */
[--C-:B------:R-:W-:Y:S01]  /*4c60*/  FFMA.FTZ R174, R176, UR27, -R11.reuse ;  /* 0x0000001bb0ae7c23 */ /* 0x100fe2000801080b */
[--C-:B------:R-:W-:Y:S01]  /*4c70*/  FFMA.FTZ R175, R177, UR27, -R11.reuse ;  /* 0x0000001bb1af7c23 */ /* 0x100fe2000801080b */
[--C-:B------:R-:W-:Y:S01]  /*4c80*/  FFMA.FTZ R176, R180, UR27, -R11.reuse ;  /* 0x0000001bb4b07c23 */ /* 0x100fe2000801080b */
[----:B------:R-:W-:Y:S01]  /*4c90*/  MUFU.EX2 R160, R160 ;  /* 0x000000a000a07308 */ /* 0x000fe20000000800 */
[----:B------:R-:W-:Y:S01]  /*4ca0*/  FFMA.FTZ R177, R181, UR27, -R11 ;  /* 0x0000001bb5b17c23 */ /* 0x000fe2000801080b */
[--C-:B------:R-:W-:Y:S01]  /*4cb0*/  FFMA.FTZ R178, R178, UR27, -R157.reuse ;  /* 0x0000001bb2b27c23 */ /* 0x100fe2000801089d */
[--C-:B------:R-:W-:Y:S01]  /*4cc0*/  FFMA.FTZ R179, R179, UR27, -R157.reuse ;  /* 0x0000001bb3b37c23 */ /* 0x100fe2000801089d */
[--C-:B------:R-:W-:Y:S01]  /*4cd0*/  FFMA.FTZ R180, R182, UR27, -R157.reuse ;  /* 0x0000001bb6b47c23 */ /* 0x100fe2000801089d */
[----:B------:R-:W-:Y:S01]  /*4ce0*/  FFMA.FTZ R181, R183, UR27, -R157 ;  /* 0x0000001bb7b57c23 */ /* 0x000fe2000801089d */
[--C-:B------:R-:W-:Y:S01]  /*4cf0*/  FFMA.FTZ R182, R184, UR27, -R11.reuse ;  /* 0x0000001bb8b67c23 */ /* 0x100fe2000801080b */
[--C-:B------:R-:W-:Y:S01]  /*4d00*/  FFMA.FTZ R183, R185, UR27, -R11.reuse ;  /* 0x0000001bb9b77c23 */ /* 0x100fe2000801080b */
[----:B------:R-:W-:Y:S01]  /*4d10*/  MUFU.EX2 R161, R161 ;  /* 0x000000a100a17308 */ /* 0x000fe20000000800 */
[--C-:B------:R-:W-:Y:S01]  /*4d20*/  FFMA.FTZ R184, R188, UR27, -R11.reuse ;  /* 0x0000001bbcb87c23 */ /* 0x100fe2000801080b */
[----:B------:R-:W-:Y:S01]  /*4d30*/  FFMA.FTZ R185, R189, UR27, -R11 ;  /* 0x0000001bbdb97c23 */ /* 0x000fe2000801080b */
[--C-:B------:R-:W-:Y:S01]  /*4d40*/  FFMA.FTZ R186, R186, UR27, -R157.reuse ;  /* 0x0000001bbaba7c23 */ /* 0x100fe2000801089d */
[--C-:B------:R-:W-:Y:S01]  /*4d50*/  FFMA.FTZ R187, R187, UR27, -R157.reuse ;  /* 0x0000001bbbbb7c23 */ /* 0x100fe2000801089d */
[--C-:B------:R-:W-:Y:S01]  /*4d60*/  FFMA.FTZ R188, R190, UR27, -R157.reuse ;  /* 0x0000001bbebc7c23 */ /* 0x100fe2000801089d */
[----:B------:R-:W-:Y:S01]  /*4d70*/  FFMA.FTZ R189, R191, UR27, -R157 ;  /* 0x0000001bbfbd7c23 */ /* 0x000fe2000801089d */
[--C-:B------:R-:W-:Y:S01]  /*4d80*/  FFMA.FTZ R191, R193, UR27, -R11.reuse ;  /* 0x0000001bc1bf7c23 */ /* 0x100fe2000801080b */
[----:B------:R-:W-:Y:S01]  /*4d90*/  MUFU.EX2 R162, R162 ;  /* 0x000000a200a27308 */ /* 0x000fe20000000800 */
[----:B------:R-:W-:Y:S01]  /*4da0*/  FFMA.FTZ R190, R192, UR27, -R11 ;  /* 0x0000001bc0be7c23 */ /* 0x000fe2000801080b */
[----:B------:R-:W-:Y:S01]  /*4db0*/  FFMA.FTZ R193, R194, UR27, -R157 ;  /* 0x0000001bc2c17c23 */ /* 0x000fe2000801089d */
[----:B------:R-:W-:Y:S01]  /*4dc0*/  FFMA.FTZ R192, R196, UR27, -R11 ;  /* 0x0000001bc4c07c23 */ /* 0x000fe2000801080b */
[----:B------:R-:W-:Y:S01]  /*4dd0*/  FFMA.FTZ R194, R195, UR27, -R157 ;  /* 0x0000001bc3c27c23 */ /* 0x000fe2000801089d */
[----:B------:R-:W-:Y:S01]  /*4de0*/  FFMA.FTZ R11, R197, UR27, -R11 ;  /* 0x0000001bc50b7c23 */ /* 0x000fe2000801080b */
[--C-:B------:R-:W-:Y:S01]  /*4df0*/  FFMA.FTZ R195, R198, UR27, -R157.reuse ;  /* 0x0000001bc6c37c23 */ /* 0x100fe2000801089d */
[----:B------:R-:W-:Y:S01]  /*4e00*/  FFMA.FTZ R196, R199, UR27, -R157 ;  /* 0x0000001bc7c47c23 */ /* 0x000fe2000801089d */
[----:B------:R-:W2:Y:S01]  /*4e10*/  MUFU.EX2 R163, R163 ;  /* 0x000000a300a37308 */ /* 0x000ea20000000800 */
[----:B------:R-:W-:Y:S01]  /*4e20*/  FFMA.FTZ R5, R6, R5, R9 ;  /* 0x0000000506057223 */ /* 0x000fe20000010009 */
[----:B------:R-:W-:Y:S01]  /*4e30*/  FFMA.FTZ R7, R12, R7, R15 ;  /* 0x000000070c077223 */ /* 0x000fe2000001000f */
[----:B------:R-:W-:-:S02]  /*4e40*/  IMAD.MOV.U32 R12, RZ, RZ, R3 ;  /* 0x000000ffff0c7224 */ /* 0x000fc400078e0003 */
[----:B------:R-:W-:Y:S01]  /*4e50*/  FADD.FTZ R5, R8, R5 ;  /* 0x0000000508057221 */ /* 0x000fe20000010000 */
[----:B------:R-:W-:Y:S01]  /*4e60*/  FADD.FTZ R14, R14, R7 ;  /* 0x000000070e0e7221 */ /* 0x000fe20000010000 */
[----:B------:R-:W-:Y:S01]  /*4e70*/  IMAD.MOV.U32 R9, RZ, RZ, R0 ;  /* 0x000000ffff097224 */ /* 0x000fe200078e0000 */
[----:B------:R-:W-:Y:S01]  /*4e80*/  MUFU.EX2 R164, R164 ;  /* 0x000000a400a47308 */ /* 0x000fe20000000800 */
[----:B------:R-:W-:Y:S01]  /*4e90*/  FADD.FTZ R10, R10, R5 ;  /* 0x000000050a0a7221 */ /* 0x000fe20000010000 */
[----:B------:R-:W-:-:S03]  /*4ea0*/  FADD.FTZ R21, R21, R14 ;  /* 0x0000000e15157221 */ /* 0x000fc60000010000 */
[----:B------:R-:W-:Y:S01]  /*4eb0*/  FADD.FTZ R13, R13, R10 ;  /* 0x0000000a0d0d7221 */ /* 0x000fe20000010000 */
[----:B------:R-:W-:Y:S02]  /*4ec0*/  FADD.FTZ R21, R156, R21 ;  /* 0x000000159c157221 */ /* 0x000fe40000010000 */
[----:B------:R-:W3:Y:S08]  /*4ed0*/  MUFU.EX2 R165, R165 ;  /* 0x000000a500a57308 */ /* 0x000ef00000000800 */
[----:B------:R-:W-:Y:S08]  /*4ee0*/  MUFU.EX2 R166, R166 ;  /* 0x000000a600a67308 */ /* 0x000ff00000000800 */
[----:B------:R-:W4:Y:S08]  /*4ef0*/  MUFU.EX2 R167, R167 ;  /* 0x000000a700a77308 */ /* 0x000f300000000800 */
[----:B------:R-:W-:Y:S08]  /*4f00*/  MUFU.EX2 R168, R168 ;  /* 0x000000a800a87308 */ /* 0x000ff00000000800 */
[----:B------:R-:W-:Y:S08]  /*4f10*/  MUFU.EX2 R169, R169 ;  /* 0x000000a900a97308 */ /* 0x000ff00000000800 */
[----:B------:R-:W-:Y:S08]  /*4f20*/  MUFU.EX2 R170, R170 ;  /* 0x000000aa00aa7308 */ /* 0x000ff00000000800 */
[----:B------:R-:W5:Y:S08]  /*4f30*/  MUFU.EX2 R171, R171 ;  /* 0x000000ab00ab7308 */ /* 0x000f700000000800 */
[----:B------:R-:W-:Y:S08]  /*4f40*/  MUFU.EX2 R172, R172 ;  /* 0x000000ac00ac7308 */ /* 0x000ff00000000800 */
[----:B------:R-:W5:Y:S08]  /*4f50*/  MUFU.EX2 R173, R173 ;  /* 0x000000ad00ad7308 */ /* 0x000f700000000800 */
[----:B------:R-:W-:Y:S08]  /*4f60*/  MUFU.EX2 R174, R174 ;  /* 0x000000ae00ae7308 */ /* 0x000ff00000000800 */
[----:B------:R-:W5:Y:S08]  /*4f70*/  MUFU.EX2 R175, R175 ;  /* 0x000000af00af7308 */ /* 0x000f700000000800 */
        /* <DEDUP_REMOVED lines=16> */
[----:B------:R-:W-:Y:S01]  /*5080*/  MUFU.EX2 R192, R192 ;  /* 0x000000c000c07308 */ /* 0x000fe20000000800 */
[----:B------:R-:W-:-:S02]  /*5090*/  WARPGROUP.DEPBAR.LE gsb0, 0x0 ;  /* 0x00008000000079c5 */ /* 0x000fc40000010000 */
[----:B-1----:R-:W-:Y:S01]  /*50a0*/  F2FP.F16.F32.PACK_AB R152, R159, R158 ;  /* 0x0000009e9f98723e */ /* 0x002fe200000000ff */
[----:B------:R-:W-:Y:S01]  /*50b0*/  FADD.FTZ R158, R158, R13 ;  /* 0x0000000d9e9e7221 */ /* 0x000fe20000010000 */
[----:B--2---:R-:W-:Y:S01]  /*50c0*/  F2FP.F16.F32.PACK_AB R153, R163, R162 ;  /* 0x000000a2a399723e */ /* 0x004fe200000000ff */
[----:B------:R-:W-:Y:S01]  /*50d0*/  FADD.FTZ R162, R162, R21 ;  /* 0x00000015a2a27221 */ /* 0x000fe20000010000 */
[----:B------:R-:W-:Y:S01]  /*50e0*/  F2FP.F16.F32.PACK_AB R154, R161, R160 ;  /* 0x000000a0a19a723e */ /* 0x000fe200000000ff */
[----:B------:R-:W-:Y:S01]  /*50f0*/  MUFU.EX2 R11, R11 ;  /* 0x0000000b000b7308 */ /* 0x000fe20000000800 */
[----:B---3--:R-:W-:Y:S01]  /*5100*/  F2FP.F16.F32.PACK_AB R155, R165, R164 ;  /* 0x000000a4a59b723e */ /* 0x008fe200000000ff */
        /* <DEDUP_REMOVED lines=11> */
[----:B------:R-:W1:Y:S08]  /*51c0*/  MUFU.EX2 R194, R194 ;  /* 0x000000c200c27308 */ /* 0x000e700000000800 */
[----:B------:R-:W-:Y:S08]  /*51d0*/  MUFU.EX2 R195, R195 ;  /* 0x000000c300c37308 */ /* 0x000ff00000000800 */
[----:B------:R-:W2:Y:S01]  /*51e0*/  MUFU.EX2 R196, R196 ;  /* 0x000000c400c47308 */ /* 0x000ea20000000800 */
[----:B------:R-:W-:-:S02]  /*51f0*/  WARPGROUP.DEPBAR.LE gsb0, 0x0 ;  /* 0x00008000000079c5 */ /* 0x000fc40000010000 */
[----:B----4-:R-:W-:Y:S01]  /*5200*/  F2FP.F16.F32.PACK_AB R152, R167, R166 ;  /* 0x000000a6a798723e */ /* 0x010fe200000000ff */
[----:B------:R-:W-:Y:S01]  /*5210*/  FADD.FTZ R166, R166, R161 ;  /* 0x000000a1a6a67221 */ /* 0x000fe20000010000 */
[----:B-----5:R-:W-:Y:S01]  /*5220*/  F2FP.F16.F32.PACK_AB R153, R171, R170 ;  /* 0x000000aaab99723e */ /* 0x020fe200000000ff */
[----:B------:R-:W-:Y:S01]  /*5230*/  FADD.FTZ R170, R170, R165 ;  /* 0x000000a5aaaa7221 */ /* 0x000fe20000010000 */
[----:B------:R-:W-:Y:S01]  /*5240*/  F2FP.F16.F32.PACK_AB R154, R169, R168 ;  /* 0x000000a8a99a723e */ /* 0x000fe200000000ff */
[----:B------:R-:W-:Y:S01]  /*5250*/  FADD.FTZ R167, R167, R166 ;  /* 0x000000a6a7a77221 */ /* 0x000fe20000010000 */
[----:B------:R-:W-:Y:S01]  /*5260*/  F2FP.F16.F32.PACK_AB R155, R173, R172 ;  /* 0x000000acad9b723e */ /* 0x000fe200000000ff */
[----:B------:R-:W-:Y:S02]  /*5270*/  FADD.FTZ R171, R171, R170 ;  /* 0x000000aaabab7221 */ /* 0x000fe40000010000 */
[----:B------:R-:W-:Y:S01]  /*5280*/  FADD.FTZ R168, R168, R167 ;  /* 0x000000a7a8a87221 */ /* 0x000fe20000010000 */
[----:B------:R-:W-:Y:S01]  /*5290*/  WARPGROUP.ARRIVE ;  /* 0x00000000000079c5 */ /* 0x000fe20000000000 */
[----:B------:R-:W-:-:S02]  /*52a0*/  FADD.FTZ R172, R172, R171 ;  /* 0x000000abacac7221 */ /* 0x000fc40000010000 */
[----:B------:R-:W-:Y:S02]  /*52b0*/  FADD.FTZ R169, R169, R168 ;  /* 0x000000a8a9a97221 */ /* 0x000fe40000010000 */
[----:B------:R-:W-:Y:S01]  /*52c0*/  FADD.FTZ R173, R173, R172 ;  /* 0x000000acadad7221 */ /* 0x000fe20000010000 */
        /* <DEDUP_REMOVED lines=44> */
[----:B--2---:R-:W-:Y:S01]  /*5590*/  F2FP.F16.F32.PACK_AB R155, R196, R195 ;  /* 0x000000c3c49b723e */ /* 0x004fe200000000ff */
        /* <DEDUP_REMOVED lines=9> */
[----:B------:R-:W-:Y:S05]  /*5630*/  @P2 BRA `(.L_x_7359) ;  /* 0xffffffdc00182947 */ /* 0x000fea000383ffff */
.L_x_7350:
[----:B------:R-:W3:Y:S01]  /*5640*/  SHFL.BFLY PT, R6, R5, 0x2, 0x1f ;  /* 0x0c401f0005067f89 */ /* 0x000ee200000e0000 */
[C---:B------:R-:W-:Y:S01]  /*5650*/  IADD3 R10, P0, R16.reuse, 0x20, RZ ;  /* 0x00000020100a7810 */ /* 0x040fe20007f1e0ff */
[----:B------:R-:W-:Y:S01]  /*5660*/  UIADD3 UR34, -UR37, URZ, URZ ;  /* 0x0000003f25227290 */ /* 0x000fe2000fffe13f */
[----:B------:R-:W-:Y:S01]  /*5670*/  IADD3 R165, P3, R16, 0x4000, RZ ;  /* 0x0000400010a57810 */ /* 0x000fe20007f7e0ff */
[----:B------:R-:W4:Y:S01]  /*5680*/  SHFL.BFLY PT, R8, R7, 0x2, 0x1f ;  /* 0x0c401f0007087f89 */ /* 0x000f2200000e0000 */
[----:B------:R-:W-:Y:S01]  /*5690*/  LOP3.LUT R9, R10, 0x380, RZ, 0xc0, !PT ;  /* 0x000003800a097812 */ /* 0x000fe200078ec0ff */
[----:B------:R-:W-:Y:S01]  /*56a0*/  ULDC UR4, c[0x0][0xea8] ;  /* 0x0003aa0000047ab9 */ /* 0x000fe20000000800 */
[C---:B------:R-:W-:Y:S01]  /*56b0*/  IADD3 R11, P2, R16.reuse, 0x4060, RZ ;  /* 0x00004060100b7810 */ /* 0x040fe20007f5e0ff */
[----:B------:R-:W-:Y:S01]  /*56c0*/  UIADD3 UR35, -UR36, URZ, URZ ;  /* 0x0000003f24237290 */ /* 0x000fe2000fffe13f */
[----:B------:R-:W-:Y:S01]  /*56d0*/  LOP3.LUT R164, R165, 0x380, RZ, 0xc0, !PT ;  /* 0x00000380a5a47812 */ /* 0x000fe200078ec0ff */
[----:B------:R-:W-:Y:S01]  /*56e0*/  UIMAD UR34, UR4, UR34, UR43 ;  /* 0x00000022042272a4 */ /* 0x000fe2000f8e022b */
[----:B------:R-:W-:Y:S01]  /*56f0*/  IADD3 R163, P1, R16, 0x40, RZ ;  /* 0x0000004010a37810 */ /* 0x000fe20007f3e0ff */
[----:B------:R-:W-:Y:S01]  /*5700*/  ULDC.64 UR8, c[0x0][0xc70] ;  /* 0x00031c0000087ab9 */ /* 0x000fe20000000a00 */
[----:B------:R-:W-:Y:S01]  /*5710*/  SHF.R.U64 R164, R164, 0x3, RZ ;  /* 0x00000003a4a47819 */ /* 0x000fe200000012ff */
[----:B------:R-:W-:Y:S01]  /*5720*/  ULDC UR4, c[0x0][0xeb4] ;  /* 0x0003ad0000047ab9 */ /* 0x000fe20000000800 */
[----:B------:R-:W-:Y:S01]  /*5730*/  IADD3 R12, P4, R16, 0x60, RZ ;  /* 0x00000060100c7810 */ /* 0x000fe20007f9e0ff */
[----:B------:R-:W-:Y:S01]  /*5740*/  UIMAD UR35, UR4, UR35, UR37 ;  /* 0x00000023042372a4 */ /* 0x000fe2000f8e0225 */
[----:B------:R-:W-:Y:S01]  /*5750*/  LOP3.LUT R164, R164, R165, RZ, 0x3c, !PT ;  /* 0x000000a5a4a47212 */ /* 0x000fe200078e3cff */
[----:B------:R-:W-:Y:S01]  /*5760*/  IMAD.X R165, RZ, RZ, R17, P3 ;  /* 0x000000ffffa57224 */ /* 0x000fe200018e0611 */
[----:B------:R-:W-:Y:S01]  /*5770*/  IADD3 R177, P3, R16, 0x8060, RZ ;  /* 0x0000806010b17810 */ /* 0x000fe20007f7e0ff */
[----:B------:R-:W-:Y:S01]  /*5780*/  USHF.L.U32 UR34, UR34, 0x7, URZ ;  /* 0x0000000722227899 */ /* 0x000fe2000800063f */
[----:B------:R-:W-:Y:S01]  /*5790*/  LOP3.LUT R162, R163, 0x380, RZ, 0xc0, !PT ;  /* 0x00000380a3a27812 */ /* 0x000fe200078ec0ff */
[----:B------:R-:W-:Y:S01]  /*57a0*/  USHF.R.S32.HI UR4, URZ, 0x1f, UR35 ;  /* 0x0000001f3f047899 */ /* 0x000fe20008011423 */
[----:B------:R-:W-:Y:S01]  /*57b0*/  LOP3.LUT R176, R177, 0x380, RZ, 0xc0, !PT ;  /* 0x00000380b1b07812 */ /* 0x000fe200078ec0ff */
[----:B---3--:R-:W-:Y:S01]  /*57c0*/  FADD.FTZ R6, R6, R5 ;  /* 0x0000000506067221 */ /* 0x008fe20000010000 */
[----:B------:R-:W-:Y:S01]  /*57d0*/  LOP3.LUT R5, R12, 0x380, RZ, 0xc0, !PT ;  /* 0x000003800c057812 */ /* 0x000fe200078ec0ff */
[----:B------:R-:W-:Y:S01]  /*57e0*/  UIMAD UR6, UR4, UR8, URZ ;  /* 0x00000008040672a4 */ /* 0x000fe2000f8e023f */
[----:B------:R-:W-:Y:S01]  /*57f0*/  SHF.R.U64 R176, R176, 0x3, RZ ;  /* 0x00000003b0b07819 */ /* 0x000fe200000012ff */
[----:B----4-:R-:W-:Y:S01]  /*5800*/  FADD.FTZ R8, R8, R7 ;  /* 0x0000000708087221 */ /* 0x010fe20000010000 */
[----:B------:R-:W3:Y:S01]  /*5810*/  SHFL.BFLY PT, R169, R6, 0x1, 0x1f ;  /* 0x0c201f0006a97f89 */ /* 0x000ee200000e0000 */
[----:B------:R-:W-:Y:S01]  /*5820*/  SHF.R.U64 R7, R9, 0x3, RZ ;  /* 0x0000000309077819 */ /* 0x000fe200000012ff */
[----:B------:R-:W-:Y:S01]  /*5830*/  UIMAD.WIDE.U32 UR4, UR35, UR8, URZ ;  /* 0x00000008230472a5 */ /* 0x000fe2000f8e003f */
[----:B------:R-:W-:Y:S01]  /*5840*/  IADD3 R9, P6, R16, 0x4020, RZ ;  /* 0x0000402010097810 */ /* 0x000fe20007fde0ff */
[----:B------:R-:W4:Y:S01]  /*5850*/  SHFL.BFLY PT, R167, R8, 0x1, 0x1f ;  /* 0x0c201f0008a77f89 */ /* 0x000f2200000e0000 */
[----:B------:R-:W-:Y:S01]  /*5860*/  SHF.R.U64 R162, R162, 0x3, RZ ;  /* 0x00000003a2a27819 */ /* 0x000fe200000012ff */
[----:B------:R-:W-:Y:S01]  /*5870*/  ULDC UR7, c[0x0][0xb88] ;  /* 0x0002e20000077ab9 */ /* 0x000fe20000000800 */
[----:B------:R-:W-:Y:S01]  /*5880*/  SHF.R.U64 R5, R5, 0x3, RZ ;  /* 0x0000000305057819 */ /* 0x000fe200000012ff */
[----:B------:R5:W-:Y:S06]  /*5890*/  BAR.ARV R4, 0x100 ;  /* 0x000400040000751d */ /* 0x000bec0000002000 */
[----:B------:R-:W-:Y:S01]  /*58a0*/  LOP3.LUT R176, R176, R177, RZ, 0x3c, !PT ;  /* 0x000000b1b0b07212 */ /* 0x000fe200078e3cff */
[----:B------:R-:W-:Y:S01]  /*58b0*/  UIMAD UR6, UR35, UR9, UR6 ;  /* 0x00000009230672a4 */ /* 0x000fe2000f8e0206 */
[----:B------:R-:W-:Y:S01]  /*58c0*/  LOP3.LUT R162, R162, R163, RZ, 0x3c, !PT ;  /* 0x000000a3a2a27212 */ /* 0x000fe200078e3cff */
[----:B------:R-:W-:Y:S01]  /*58d0*/  IMAD.X R163, RZ, RZ, R17, P1 ;  /* 0x000000ffffa37224 */ /* 0x000fe200008e0611 */
[----:B------:R-:W-:Y:S01]  /*58e0*/  IADD3.X R177, RZ, R17, RZ, P3, !PT ;  /* 0x00000011ffb17210 */ /* 0x000fe20001ffe4ff */
[----:B------:R-:W-:Y:S06]  /*58f0*/  BAR.ARV 0x8, 0x120 ;  /* 0x0204800000007b1d */ /* 0x000fec0000002000 */
[----:B---3--:R-:W-:Y:S01]  /*5900*/  FADD.FTZ R169, R6, R169 ;  /* 0x000000a906a97221 */ /* 0x008fe20000010000 */
[----:B------:R-:W-:Y:S01]  /*5910*/  LOP3.LUT R6, R7, R10, RZ, 0x3c, !PT ;  /* 0x0000000a07067212 */ /* 0x000fe200078e3cff */
[----:B------:R-:W-:Y:S01]  /*5920*/  IMAD.X R7, RZ, RZ, R17, P0 ;  /* 0x000000ffff077224 */ /* 0x000fe200000e0611 */
[----:B------:R-:W-:Y:S01]  /*5930*/  LOP3.LUT R10, R11, 0x380, RZ, 0xc0, !PT ;  /* 0x000003800b0a7812 */ /* 0x000fe200078ec0ff */
[----:B----4-:R-:W-:Y:S01]  /*5940*/  FADD.FTZ R167, R8, R167 ;  /* 0x000000a708a77221 */ /* 0x010fe20000010000 */
[----:B------:R-:W-:Y:S01]  /*5950*/  LOP3.LUT R8, R9, 0x380, RZ, 0xc0, !PT ;  /* 0x0000038009087812 */ /* 0x000fe200078ec0ff */
[----:B------:R-:W-:Y:S01]  /*5960*/  BAR.SYNC.DEFER_BLOCKING 0x1, 0x100 ;  /* 0x0044000000007b1d */ /* 0x000fe20000010000 */
[----:B------:R-:W-:-:S02]  /*5970*/  SHF.R.U64 R10, R10, 0x3, RZ ;  /* 0x000000030a0a7819 */ /* 0x000fc400000012ff */
[----:B------:R-:W-:Y:S02]  /*5980*/  IADD3 R13, P0, R16, 0x8000, RZ ;  /* 0x00008000100d7810 */ /* 0x000fe40007f1e0ff */
[----:B------:R-:W-:Y:S01]  /*5990*/  LOP3.LUT R10, R10, R11, RZ, 0x3c, !PT ;  /* 0x0000000b0a0a7212 */ /* 0x000fe200078e3cff */
[----:B------:R-:W-:Y:S01]  /*59a0*/  IMAD.X R11, RZ, RZ, R17, P2 ;  /* 0x000000ffff0b7224 */ /* 0x000fe200010e0611 */
[----:B------:R-:W-:Y:S02]  /*59b0*/  IADD3 R173, P2, R16, 0xc040, RZ ;  /* 0x0000c04010ad7810 */ /* 0x000fe40007f5e0ff */
[----:B------:R-:W-:Y:S02]  /*59c0*/  SHF.R.U64 R8, R8, 0x3, RZ ;  /* 0x0000000308087819 */ /* 0x000fe400000012ff */
[----:B------:R-:W-:Y:S02]  /*59d0*/  LOP3.LUT R172, R173, 0x380, RZ, 0xc0, !PT ;  /* 0x00000380adac7812 */ /* 0x000fe400078ec0ff */
[----:B------:R-:W-:-:S02]  /*59e0*/  FSETP.NE.FTZ.AND P3, PT, R169, RZ, PT ;  /* 0x000000ffa900720b */ /* 0x000fc40003f75000 */
[----:B------:R-:W-:Y:S02]  /*59f0*/  SHF.R.U64 R172, R172, 0x3, RZ ;  /* 0x00000003acac7819 */ /* 0x000fe400000012ff */
[----:B-----5:R-:W-:Y:S02]  /*5a00*/  LOP3.LUT R4, R5, R12, RZ, 0x3c, !PT ;  /* 0x0000000c05047212 */ /* 0x020fe400078e3cff */
[----:B------:R-:W-:Y:S02]  /*5a10*/  IADD3.X R5, RZ, R17, RZ, P4, !PT ;  /* 0x00000011ff057210 */ /* 0x000fe400027fe4ff */
[----:B------:R-:W-:Y:S02]  /*5a20*/  LOP3.LUT R12, R13, 0x380, RZ, 0xc0, !PT ;  /* 0x000003800d0c7812 */ /* 0x000fe400078ec0ff */
[----:B------:R-:W-:Y:S01]  /*5a30*/  LOP3.LUT R172, R172, R173, RZ, 0x3c, !PT ;  /* 0x000000adacac7212 */ /* 0x000fe200078e3cff */
[--C-:B------:R-:W-:Y:S01]  /*5a40*/  IMAD.X R173, RZ, RZ, R17.reuse, P2 ;  /* 0x000000ffffad7224 */ /* 0x100fe200010e0611 */
[----:B------:R-:W-:Y:S01]  /*5a50*/  LOP3.LUT R8, R8, R9, RZ, 0x3c, !PT ;  /* 0x0000000908087212 */ /* 0x000fe200078e3cff */
[----:B------:R-:W-:Y:S01]  /*5a60*/  IMAD.X R9, RZ, RZ, R17, P6 ;  /* 0x000000ffff097224 */ /* 0x000fe200030e0611 */
[----:B------:R-:W-:-:S02]  /*5a70*/  FSETP.NE.FTZ.AND P2, PT, R167, RZ, PT ;  /* 0x000000ffa700720b */ /* 0x000fc40003f55000 */
[----:B------:R-:W-:Y:S02]  /*5a80*/  MOV R162, R162 ;  /* 0x000000a200a27202 */ /* 0x000fe40000000f00 */
[----:B------:R-:W-:Y:S02]  /*5a90*/  SHF.R.U64 R12, R12, 0x3, RZ ;  /* 0x000000030c0c7819 */ /* 0x000fe400000012ff */
[C---:B------:R-:W-:Y:S02]  /*5aa0*/  IADD3 R155, P6, R16.reuse, 0xc000, RZ ;  /* 0x0000c000109b7810 */ /* 0x040fe40007fde0ff */
[----:B------:R-:W-:Y:S01]  /*5ab0*/  MOV R163, R4 ;  /* 0x0000000400a37202 */ /* 0x000fe20000000f00 */
[----:B------:R-:W-:Y:S01]  /*5ac0*/  IMAD.MOV.U32 R4, RZ, RZ, RZ ;  /* 0x000000ffff047224 */ /* 0x000fe200078e00ff */
[----:B------:R-:W-:Y:S02]  /*5ad0*/  IADD3 R159, P5, R16, 0x4040, RZ ;  /* 0x00004040109f7810 */ /* 0x000fe40007fbe0ff */
[----:B------:R-:W-:Y:S01]  /*5ae0*/  LOP3.LUT R12, R12, R13, RZ, 0x3c, !PT ;  /* 0x0000000d0c0c7212 */ /* 0x000fe200078e3cff */
[----:B------:R-:W-:Y:S01]  /*5af0*/  IMAD.X R13, RZ, RZ, R17, P0 ;  /* 0x000000ffff0d7224 */ /* 0x000fe200000e0611 */
[----:B------:R-:W-:Y:S01]  /*5b00*/  LOP3.LUT R154, R155, 0x380, RZ, 0xc0, !PT ;  /* 0x000003809b9a7812 */ /* 0x000fe200078ec0ff */
[----:B------:R-:W3:Y:S01]  /*5b10*/  @P3 MUFU.RCP R4, R169 ;  /* 0x000000a900043308 */ /* 0x000ee20000001000 */
[----:B------:R-:W-:Y:S01]  /*5b20*/  MOV R161, R6 ;  /* 0x0000000600a17202 */ /* 0x000fe20000000f00 */
[----:B------:R-:W-:Y:S01]  /*5b30*/  IMAD.MOV.U32 R6, RZ, RZ, RZ ;  /* 0x000000ffff067224 */ /* 0x000fe200078e00ff */
[----:B------:R-:W-:-:S02]  /*5b40*/  IADD3 R21, P1, R16, 0x8020, RZ ;  /* 0x0000802010157810 */ /* 0x000fc40007f3e0ff */
[----:B------:R-:W-:Y:S02]  /*5b50*/  IADD3 R171, P0, R16, 0xc060, RZ ;  /* 0x0000c06010ab7810 */ /* 0x000fe40007f1e0ff */
[----:B------:R-:W-:Y:S01]  /*5b60*/  LOP3.LUT R158, R159, 0x380, RZ, 0xc0, !PT ;  /* 0x000003809f9e7812 */ /* 0x000fe200078ec0ff */
[----:B------:R-:W4:Y:S01]  /*5b70*/  @P2 MUFU.RCP R6, R167 ;  /* 0x000000a700062308 */ /* 0x000f220000001000 */
[----:B------:R-:W-:Y:S02]  /*5b80*/  SHF.R.U64 R154, R154, 0x3, RZ ;  /* 0x000000039a9a7819 */ /* 0x000fe400000012ff */
[----:B--2---:R-:W-:Y:S02]  /*5b90*/  LOP3.LUT R20, R21, 0x380, RZ, 0xc0, !PT ;  /* 0x0000038015147812 */ /* 0x004fe400078ec0ff */
[----:B------:R-:W-:Y:S02]  /*5ba0*/  LOP3.LUT R15, R16, 0x380, RZ, 0xc0, !PT ;  /* 0x00000380100f7812 */ /* 0x000fe400078ec0ff */
[----:B------:R-:W-:Y:S01]  /*5bb0*/  LOP3.LUT R170, R171, 0x380, RZ, 0xc0, !PT ;  /* 0x00000380abaa7812 */ /* 0x000fe200078ec0ff */
[----:B------:R-:W2:Y:S01]  /*5bc0*/  @P3 MUFU.LG2 R169, R169 ;  /* 0x000000a900a93308 */ /* 0x000ea20000000c00 */
[----:B------:R-:W-:Y:S01]  /*5bd0*/  SHF.R.U64 R158, R158, 0x3, RZ ;  /* 0x000000039e9e7819 */ /* 0x000fe200000012ff */
[-C--:B---3--:R-:W-:Y:S01]  /*5be0*/  FMUL.FTZ R168, R32, R4.reuse ;  /* 0x0000000420a87220 */ /* 0x088fe20000410000 */
[----:B------:R-:W-:Y:S01]  /*5bf0*/  LOP3.LUT R154, R154, R155, RZ, 0x3c, !PT ;  /* 0x0000009b9a9a7212 */ /* 0x000fe200078e3cff */
[--C-:B------:R-:W-:Y:S01]  /*5c00*/  IMAD.X R155, RZ, RZ, R17.reuse, P6 ;  /* 0x000000ffff9b7224 */ /* 0x100fe200030e0611 */
[----:B------:R-:W-:Y:S01]  /*5c10*/  SHF.R.U64 R20, R20, 0x3, RZ ;  /* 0x0000000314147819 */ /* 0x000fe200000012ff */
[-C--:B------:R-:W-:Y:S01]  /*5c20*/  FMUL.FTZ R7, R37, R4.reuse ;  /* 0x0000000425077220 */ /* 0x080fe20000410000 */
[----:B------:R-:W-:Y:S01]  /*5c30*/  SHF.R.U64 R15, R15, 0x3, RZ ;  /* 0x000000030f0f7819 */ /* 0x000fe200000012ff */
[----:B------:R-:W3:Y:S01]  /*5c40*/  @P2 MUFU.LG2 R167, R167 ;  /* 0x000000a700a72308 */ /* 0x000ee20000000c00 */
[----:B------:R-:W-:Y:S01]  /*5c50*/  SHF.R.U64 R170, R170, 0x3, RZ ;  /* 0x00000003aaaa7819 */ /* 0x000fe200000012ff */
[----:B------:R-:W-:Y:S01]  /*5c60*/  FMUL.FTZ R166, R36, R4 ;  /* 0x0000000424a67220 */ /* 0x000fe20000410000 */
[----:B------:R-:W-:Y:S01]  /*5c70*/  LOP3.LUT R158, R158, R159, RZ, 0x3c, !PT ;  /* 0x0000009f9e9e7212 */ /* 0x000fe200078e3cff */
[--C-:B------:R-:W-:Y:S01]  /*5c80*/  IMAD.X R159, RZ, RZ, R17.reuse, P5 ;  /* 0x000000ffff9f7224 */ /* 0x100fe200028e0611 */
[----:B------:R-:W-:Y:S01]  /*5c90*/  LOP3.LUT R20, R20, R21, RZ, 0x3c, !PT ;  /* 0x0000001514147212 */ /* 0x000fe200078e3cff */
[--C-:B------:R-:W-:Y:S01]  /*5ca0*/  IMAD.X R21, RZ, RZ, R17.reuse, P1 ;  /* 0x000000ffff157224 */ /* 0x100fe200008e0611 */
[----:B------:R-:W-:Y:S01]  /*5cb0*/  LOP3.LUT R14, R15, R16, RZ, 0x3c, !PT ;  /* 0x000000100f0e7212 */ /* 0x000fe200078e3cff */
[--C-:B------:R-:W-:Y:S01]  /*5cc0*/  IMAD.MOV.U32 R15, RZ, RZ, R17.reuse ;  /* 0x000000ffff0f7224 */ /* 0x100fe200078e0011 */
[----:B------:R-:W-:Y:S01]  /*5cd0*/  LOP3.LUT R170, R170, R171, RZ, 0x3c, !PT ;  /* 0x000000abaaaa7212 */ /* 0x000fe200078e3cff */
[----:B------:R-:W-:Y:S01]  /*5ce0*/  IMAD.X R171, RZ, RZ, R17, P0 ;  /* 0x000000ffffab7224 */ /* 0x000fe200000e0611 */
[----:B------:R-:W-:Y:S01]  /*5cf0*/  MOV R155, R154 ;  /* 0x0000009a009b7202 */ /* 0x000fe20000000f00 */
[----:B------:R-:W-:Y:S01]  /*5d00*/  VIADD R154, R200, UR34 ;  /* 0x00000022c89a7c36 */ /* 0x000fe20008000000 */
[----:B------:R-:W-:Y:S01]  /*5d10*/  MOV R158, R158 ;  /* 0x0000009e009e7202 */ /* 0x000fe20000000f00 */
[----:B------:R-:W-:Y:S01]  /*5d20*/  FMUL.FTZ R25, R25, R4 ;  /* 0x0000000419197220 */ /* 0x000fe20000410000 */
[----:B------:R-:W-:Y:S01]  /*5d30*/  MOV R14, R14 ;  /* 0x0000000e000e7202 */ /* 0x000fe20000000f00 */
        /* <DEDUP_REMOVED lines=15> */
[----:B------:R-:W-:Y:S01]  /*5e30*/  MOV R40, UR27 ;  /* 0x0000001b00287c02 */ /* 0x000fe20008000f00 */
        /* <DEDUP_REMOVED lines=55> */
[-C--:B----4-:R-:W-:Y:S01]  /*61b0*/  FMUL.FTZ R43, R43, R6.reuse ;  /* 0x000000062b2b7220 */ /* 0x090fe20000410000 */
[----:B------:R-:W-:Y:S01]  /*61c0*/  FMUL.FTZ R42, R42, R6 ;  /* 0x000000062a2a7220 */ /* 0x000fe20000410000 */
[----:B------:R-:W-:-:S02]  /*61d0*/  IMAD.U32 R5, RZ, RZ, UR5 ;  /* 0x00000005ff057e24 */ /* 0x000fc4000f8e00ff */
        /* <DEDUP_REMOVED lines=8> */
[----:B--2---:R-:W-:Y:S01]  /*6260*/  @P3 FMUL.FTZ R26, R169, 0.69314718246459960938 ;  /* 0x3f317218a91a3820 */ /* 0x004fe20000410000 */
        /* <DEDUP_REMOVED lines=21> */
[----:B-1----:R-:W-:Y:S01]  /*63c0*/  LOP3.LUT R174, R175, 0x380, RZ, 0xc0, !PT ;  /* 0x00000380afae7812 */ /* 0x002fe200078ec0ff */
        /* <DEDUP_REMOVED lines=50> */
[----:B---3--:R-:W-:Y:S01]  /*66f0*/  @P2 FMUL.FTZ R30, R167, 0.69314718246459960938 ;  /* 0x3f317218a71e2820 */ /* 0x008fe20000410000 */
        /* <DEDUP_REMOVED lines=142> */
.L_x_7361:
[----:B------:R-:W-:Y:S05]  /*6fe0*/  BSYNC B0 ;  /* 0x0000000000007941 */ /* 0x000fea0003800000 */
.L_x_7360:
        /* <DEDUP_REMOVED lines=10> */
.L_x_7337:
        /* <DEDUP_REMOVED lines=8> */
[----:B------:R-:W-:Y:S02]  /*7110*/  IMAD.MOV.U32 R2, RZ, RZ, 0x1 ;  /* 0x00000001ff027424 */ /* 0x000fe400078e00ff */
[----:B------:R-:W-:-:S04]  /*7120*/  IMAD.MOV.U32 R17, RZ, RZ, 0x1 ;  /* 0x00000001ff117424 */ /* 0x000fc800078e00ff */
        /* <DEDUP_REMOVED lines=10> */
.L_x_7407:
        /* <DEDUP_REMOVED lines=14> */
[----:B--2---:R-:W-:-:S04]  /*72b0*/  @P0 IMAD.HI.U32 R0, R2, R0, RZ ;  /* 0x0000000002000227 */ /* 0x004fc800078e00ff */
[----:B------:R-:W-:Y:S01]  /*72c0*/  IMAD.MOV.U32 R4, RZ, RZ, R2 ;  /* 0x000000ffff047224 */ /* 0x000fe200078e0002 */
        /* <DEDUP_REMOVED lines=8> */
[----:B------:R2:W-:Y:S01]  /*7350*/  STL [R1+0x14], R7 ;  /* 0x0000140701007387 */ /* 0x0005e20000100800 */
[----:B------:R-:W-:Y:S01]  /*7360*/  IADD3 R0, R7, 0x5f, RZ ;  /* 0x0000005f07007810 */ /* 0x000fe20007ffe0ff */
[----:B----4-:R-:W-:Y:S02]  /*7370*/  @P1 IMAD.HI.U32 R2, R4, R2, RZ ;  /* 0x0000000204021227 */ /* 0x010fe400078e00ff */
[----:B------:R2:W-:Y:S03]  /*7380*/  STL [R1], R6 ;  /* 0x0000000601007387 */ /* 0x0005e60000100800 */
        /* <DEDUP_REMOVED lines=26> */
.L_x_7364:
        /* <DEDUP_REMOVED lines=20> */
.L_x_7366:
        /* <DEDUP_REMOVED lines=16> */
.L_x_7365:
        /* <DEDUP_REMOVED lines=29> */
.L_x_7367:
        /* <DEDUP_REMOVED lines=17> */
.L_x_7424:
[----:B------:R-:W2:Y:S01]  /*7a50*/  LDL R5, [R1+0x8] ;  /* 0x0000080001057983 */ /* 0x000ea20000100800 */
[----:B------:R-:W-:Y:S01]  /*7a60*/  UMOV UR4, 0xffffffff ;  /* 0xffffffff00047882 */ /* 0x000fe20000000000 */
[----:B------:R-:W-:Y:S01]  /*7a70*/  SHF.R.S32.HI R7, RZ, 0x1f, R6 ;  /* 0x0000001fff077819 */ /* 0x000fe20000011406 */
[----:B--2---:R-:W-:Y:S01]  /*7a80*/  VIADD R9, R5, 0xffffffff ;  /* 0xffffffff05097836 */ /* 0x004fe20000000000 */
[----:B------:R-:W-:Y:S06]  /*7a90*/  BRA.DIV UR4, `(.L_x_7369) ;  /* 0x0000002604f47947 */ /* 0x000fec000b800000 */
[----:B------:R-:W-:-:S13]  /*7aa0*/  ELECT P6, URZ, PT ;  /* 0x00000000003f782f */ /* 0x000fda00038c0000 */
.L_x_7427:
        /* <DEDUP_REMOVED lines=22> */
.L_x_7371:
[----:B--2---:R-:W2:Y:S01]  /*7c10*/  S2R R10, SR_CgaCtaId ;  /* 0x00000000000a7919 */ /* 0x004ea20000008800 */
[----:B------:R-:W-:-:S04]  /*7c20*/  MOV R5, 0x400 ;  /* 0x0000040000057802 */ /* 0x000fc80000000f00 */
[----:B--2---:R-:W-:Y:S02]  /*7c30*/  LEA R5, R10, R5, 0x18 ;  /* 0x000000050a057211 */ /* 0x004fe400078ec0ff */
[----:B------:R-:W-:Y:S02]  /*7c40*/  SHF.L.U32 R10, R17, 0x1f, RZ ;  /* 0x0000001f110a7819 */ /* 0x000fe400000006ff */
[----:B------:R-:W-:-:S04]  /*7c50*/  LEA R5, R16, R5, 0x3 ;  /* 0x0000000510057211 */ /* 0x000fc800078e18ff */
[----:B------:R-:W2:Y:S02]  /*7c60*/  SYNCS.PHASECHK.TRANS64.TRYWAIT P1, [R5+URZ+0x32440], R10 ;  /* 0x0324400a050075a7 */ /* 0x000ea4000802017f */
[----:B--2---:R-:W-:Y:S05]  /*7c70*/  @!P1 BRA `(.L_x_7372) ;  /* 0x00000024009c9947 */ /* 0x004fea0003800000 */
.L_x_7428:
        /* <DEDUP_REMOVED lines=11> */
.L_x_7373:
        /* <DEDUP_REMOVED lines=20> */
.L_x_7370:
        /* <DEDUP_REMOVED lines=19> */
[----:B------:R-:W-:-:S02]  /*7fa0*/  UIADD3.X UR7, URZ, UR51, URZ, UP0, !UPT ;  /* 0x000000333f077290 */ /* 0x000fc400087fe43f */
[----:B------:R-:W-:Y:S02]  /*7fb0*/  UIADD3 UR8, UR16, 0x18400, URZ ;  /* 0x0001840010087890 */ /* 0x000fe4000fffe03f */
[----:B------:R-:W-:Y:S02]  /*7fc0*/  UIADD3 UR9, UR16, 0x32400, URZ ;  /* 0x0003240010097890 */ /* 0x000fe4000fffe03f */
[----:B------:R-:W-:Y:S01]  /*7fd0*/  UIADD3 UR40, UR16, 0x22400, URZ ;  /* 0x0002240010287890 */ /* 0x000fe2000fffe03f */
[----:B--2---:R-:W-:Y:S01]  /*7fe0*/  IMAD.MOV.U32 R5, RZ, RZ, 0x10000 ;  /* 0x00010000ff057424 */ /* 0x004fe200078e00ff */
[----:B------:R-:W-:Y:S02]  /*7ff0*/  UIADD3 UR41, UR16, 0x32410, URZ ;  /* 0x0003241010297890 */ /* 0x000fe4000fffe03f */
[----:B------:R-:W-:Y:S02]  /*8000*/  UIADD3 UR32, UR16, 0x26400, URZ ;  /* 0x0002640010207890 */ /* 0x000fe4000fffe03f */
[----:B------:R-:W-:-:S02]  /*8010*/  UIADD3 UR24, UR16, 0x2a400, URZ ;  /* 0x0002a40010187890 */ /* 0x000fc4000fffe03f */
[----:B------:R-:W-:Y:S01]  /*8020*/  UIADD3 UR16, UR16, 0x2e400, URZ ;  /* 0x0002e40010107890 */ /* 0x000fe2000fffe03f */
[----:B------:R-:W-:Y:S01]  /*8030*/  UMOV UR10, URZ ;  /* 0x0000003f000a7c82 */ /* 0x000fe20008000000 */
[----:B------:R-:W-:Y:S01]  /*8040*/  UMOV UR43, UR11 ;  /* 0x0000000b002b7c82 */ /* 0x000fe20008000000 */
[----:B------:R2:W-:Y:S01]  /*8050*/  UTMALDG.4D [UR8], [UR4], desc[UR14] ;  /* 0x00000e08040075b4 */ /* 0x0005e20008019000 */
[----:B------:R-:W-:Y:S01]  /*8060*/  UMOV UR44, UR12 ;  /* 0x0000000c002c7c82 */ /* 0x000fe20008000000 */
[----:B------:R-:W-:Y:S01]  /*8070*/  UMOV UR45, UR13 ;  /* 0x0000000d002d7c82 */ /* 0x000fe20008000000 */
[----:B------:R-:W-:Y:S01]  /*8080*/  UMOV UR42, UR10 ;  /* 0x0000000a002a7c82 */ /* 0x000fe20008000000 */
[----:B------:R2:W-:Y:S01]  /*8090*/  SYNCS.ARRIVE.TRANS64 RZ, [R10+URZ+0x32410], R5 ;  /* 0x032410050aff79a7 */ /* 0x0005e2000800003f */
[----:B------:R-:W-:Y:S01]  /*80a0*/  UMOV UR34, 0x40 ;  /* 0x0000004000227882 */ /* 0x000fe20000000000 */
[----:B------:R-:W-:Y:S01]  /*80b0*/  UMOV UR35, UR11 ;  /* 0x0000000b00237c82 */ /* 0x000fe20008000000 */
[----:B------:R-:W-:Y:S01]  /*80c0*/  UMOV UR36, UR12 ;  /* 0x0000000c00247c82 */ /* 0x000fe20008000000 */
[----:B------:R-:W-:Y:S01]  /*80d0*/  UMOV UR37, UR13 ;  /* 0x0000000d00257c82 */ /* 0x000fe20008000000 */
[----:B------:R-:W-:Y:S01]  /*80e0*/  UMOV UR33, UR41 ;  /* 0x0000002900217c82 */ /* 0x000fe20008000000 */
        /* <DEDUP_REMOVED lines=10> */
[----:B------:R2:W-:Y:S01]  /*8190*/  UTMALDG.4D [UR32], [UR6], desc[UR14] ;  /* 0x00000e20060075b4 */ /* 0x0005e20008019000 */
[----:B------:R-:W-:Y:S01]  /*81a0*/  UMOV UR17, UR41 ;  /* 0x0000002900117c82 */ /* 0x000fe20008000000 */
[----:B------:R2:W-:Y:S01]  /*81b0*/  UTMALDG.4D [UR24], [UR6], desc[UR14] ;  /* 0x00000e18060075b4 */ /* 0x0005e20008019000 */
[----:B------:R2:W-:Y:S02]  /*81c0*/  UTMALDG.4D [UR16], [UR6], desc[UR14] ;  /* 0x00000e10060075b4 */ /* 0x0005e40008019000 */
[----:B--2---:R-:W-:Y:S01]  /*81d0*/  NOP ;  /* 0x0000000000007918 */ /* 0x004fe20000000000 */
.L_x_7375:
[----:B------:R-:W-:Y:S05]  /*81e0*/  BSYNC B0 ;  /* 0x0000000000007941 */ /* 0x000fea0003800000 */
.L_x_7374:
[----:B------:R-:W2:Y:S01]  /*81f0*/  LDL R5, [R1+0x18] ;  /* 0x0000180001057983 */ /* 0x000ea20000100800 */
[----:B------:R-:W-:Y:S01]  /*8200*/  ULDC.64 UR38, c[0x0][0x408] ;  /* 0x0001020000267ab9 */ /* 0x000fe20000000a00 */
[----:B------:R-:W-:Y:S01]  /*8210*/  BSSY B0, `(.L_x_7376) ;  /* 0x0000005000007945 */ /* 0x000fe20003800000 */
[----:B--2---:R-:W-:-:S04]  /*8220*/  LOP3.LUT R5, R5, 0x1, RZ, 0xc, !PT ;  /* 0x0000000105057812 */ /* 0x004fc800078e0cff */
[----:B------:R-:W-:-:S04]  /*8230*/  SHF.L.U32 R5, R5, 0x1f, RZ ;  /* 0x0000001f05057819 */ /* 0x000fc800000006ff */
[----:B------:R-:W2:Y:S02]  /*8240*/  SYNCS.PHASECHK.TRANS64.TRYWAIT P1, [R10+URZ+0x32420], R5 ;  /* 0x032420050a0075a7 */ /* 0x000ea4000802017f */
[----:B--2---:R-:W-:Y:S05]  /*8250*/  @!P1 BRA `(.L_x_7377) ;  /* 0x0000002000389947 */ /* 0x004fea0003800000 */
.L_x_7429:
[----:B------:R-:W-:Y:S05]  /*8260*/  BSYNC B0 ;  /* 0x0000000000007941 */ /* 0x000fea0003800000 */
.L_x_7376:
        /* <DEDUP_REMOVED lines=12> */
.L_x_7430:
        /* <DEDUP_REMOVED lines=8> */
.L_x_7381:
        /* <DEDUP_REMOVED lines=20> */
[----:B---3--:R-:W-:-:S13]  /*84f0*/  R2UR UR11, R10 ;  /* 0x000000000a0b72ca */ /* 0x008fda00000e0000 */
[----:B------:R-:W-:-:S09]  /*8500*/  UIMAD UR11, UR11, 0x60, URZ ;  /* 0x000000600b0b78a4 */ /* 0x000fd2000f8e023f */
        /* <DEDUP_REMOVED lines=13> */
.L_x_7379:
[----:B------:R-:W-:Y:S05]  /*85e0*/  BSYNC B0 ;  /* 0x0000000000007941 */ /* 0x000fea0003800000 */
.L_x_7378:
        /* <DEDUP_REMOVED lines=37> */
.L_x_7386:
        /* <DEDUP_REMOVED lines=10> */
.L_x_7431:
        /* <DEDUP_REMOVED lines=8> */
.L_x_7388:
        /* <DEDUP_REMOVED lines=20> */
.L_x_7432:
        /* <DEDUP_REMOVED lines=8> */
.L_x_7390:
        /* <DEDUP_REMOVED lines=33> */
.L_x_7385:
[----:B------:R-:W-:Y:S05]  /*8d30*/  BSYNC B0 ;  /* 0x0000000000007941 */ /* 0x000fea0003800000 */
.L_x_7384:
[----:B------:R-:W2:Y:S01]  /*8d40*/  LDL.LU R3, [R1+0x8] ;  /* 0x0000080001037983 */ /* 0x000ea20000300800 */
[----:B------:R-:W-:-:S05]  /*8d50*/  VIADD R16, R16, 0x1 ;  /* 0x0000000110107836 */ /* 0x000fca0000000000 */
[----:B------:R-:W-:-:S04]  /*8d60*/  ISETP.NE.AND P1, PT, R16, 0x2, PT ;  /* 0x000000021000780c */ /* 0x000fc80003f25270 */
[----:B------:R-:W-:Y:S02]  /*8d70*/  SEL R2, RZ, 0x1, P1 ;  /* 0x00000001ff027807 */ /* 0x000fe40000800000 */
[----:B------:R-:W-:Y:S02]  /*8d80*/  SEL R16, R16, RZ, P1 ;  /* 0x000000ff10107207 */ /* 0x000fe40000800000 */
[----:B------:R-:W-:Y:S01]  /*8d90*/  LOP3.LUT R17, R17, R2, RZ, 0x3c, !PT ;  /* 0x0000000211117212 */ /* 0x000fe200078e3cff */
[----:B--2---:R-:W-:-:S07]  /*8da0*/  VIADD R8, R3, 0xfffffffd ;  /* 0xfffffffd03087836 */ /* 0x004fce0000000000 */
.L_x_7383:
[----:B------:R-:W-:Y:S01]  /*8db0*/  IMAD.MOV R10, RZ, RZ, -R10 ;  /* 0x000000ffff0a7224 */ /* 0x000fe200078e0a0a */
[----:B------:R-:W-:Y:S04]  /*8dc0*/  BSSY B0, `(.L_x_7382) ;  /* 0x00000da000007945 */ /* 0x000fe80003800000 */
[----:B------:R-:W-:-:S13]  /*8dd0*/  ISETP.NE.AND P1, PT, R9, R10, PT ;  /* 0x0000000a0900720c */ /* 0x000fda0003f25270 */
[----:B------:R-:W-:Y:S05]  /*8de0*/  @!P1 BRA `(.L_x_7391) ;  /* 0x0000000c005c9947 */ /* 0x000fea0003800000 */
.L_x_7406:
[----:B------:R-:W-:Y:S04]  /*8df0*/  BSSY B1, `(.L_x_7392) ;  /* 0x0000064000017945 */ /* 0x000fe80003800000 */
[----:B------:R-:W-:Y:S05]  /*8e00*/  @!P6 BRA `(.L_x_7393) ;  /* 0x000000040088e947 */ /* 0x000fea0003800000 */
[----:B-1----:R-:W-:Y:S01]  /*8e10*/  IMAD.MOV.U32 R9, RZ, RZ, R8 ;  /* 0x000000ffff097224 */ /* 0x002fe200078e0008 */
        /* <DEDUP_REMOVED lines=13> */
[----:B------:R-:W-:Y:S02]  /*8ef0*/  IMAD.IADD R11, R11, 0x1, R3 ;  /* 0x000000010b0b7824 */ /* 0x000fe400078e0203 */
[----:B------:R-:W-:Y:S01]  /*8f00*/  IMAD R9, R10, R9, R8 ;  /* 0x000000090a097224 */ /* 0x000fe200078e0208 */
[----:B-1----:R-:W-:-:S04]  /*8f10*/  LEA R4, P1, R2, R4, 0x2 ;  /* 0x0000000402047211 */ /* 0x002fc800078210ff */
[----:B------:R-:W-:-:S05]  /*8f20*/  LEA.HI.X R5, R2, R5, R11, 0x2, P1 ;  /* 0x0000000502057211 */ /* 0x000fca00008f140b */
[----:B------:R1:W5:Y:S04]  /*8f30*/  LDG.E R4, desc[UR48][R4.64] ;  /* 0x0000003004047981 */ /* 0x000368000c1e1900 */
.L_x_7394:
        /* <DEDUP_REMOVED lines=10> */
.L_x_7433:
        /* <DEDUP_REMOVED lines=8> */
.L_x_7396:
        /* <DEDUP_REMOVED lines=20> */
.L_x_7434:
        /* <DEDUP_REMOVED lines=8> */
.L_x_7398:
        /* <DEDUP_REMOVED lines=33> */
.L_x_7393:
[----:B------:R-:W-:Y:S05]  /*9430*/  BSYNC B1 ;  /* 0x0000000000017941 */ /* 0x000fea0003800000 */
.L_x_7392:
        /* <DEDUP_REMOVED lines=26> */
.L_x_7401:
        /* <DEDUP_REMOVED lines=10> */
.L_x_7435:
        /* <DEDUP_REMOVED lines=8> */
.L_x_7403:
        /* <DEDUP_REMOVED lines=20> */
.L_x_7436:
        /* <DEDUP_REMOVED lines=8> */
.L_x_7405:
        /* <DEDUP_REMOVED lines=33> */
.L_x_7400:
[----:B------:R-:W-:Y:S05]  /*9ad0*/  BSYNC B1 ;  /* 0x0000000000017941 */ /* 0x000fea0003800000 */
.L_x_7399:
        /* <DEDUP_REMOVED lines=8> */
.L_x_7391:
[----:B------:R-:W-:Y:S05]  /*9b60*/  BSYNC B0 ;  /* 0x0000000000007941 */ /* 0x000fea0003800000 */
.L_x_7382:
        /* <DEDUP_REMOVED lines=10> */
.L_x_7363:
[----:B------:R-:W2:Y:S01]  /*9c10*/  S2R R3, SR_CgaCtaId ;  /* 0x0000000000037919 */ /* 0x000ea20000008800 */
[----:B------:R-:W-:Y:S01]  /*9c20*/  MOV R0, 0x400 ;  /* 0x0000040000007802 */ /* 0x000fe20000000f00 */
[----:B------:R-:W-:Y:S03]  /*9c30*/  BSSY B0, `(.L_x_7408) ;  /* 0x0000005000007945 */ /* 0x000fe60003800000 */
[----:B--2---:R-:W-:Y:S02]  /*9c40*/  LEA R0, R3, R0, 0x18 ;  /* 0x0000000003007211 */ /* 0x004fe400078ec0ff */
[----:B------:R-:W-:-:S04]  /*9c50*/  SHF.L.U32 R3, R2, 0x1f, RZ ;  /* 0x0000001f02037819 */ /* 0x000fc800000006ff */
[----:B------:R-:W2:Y:S02]  /*9c60*/  SYNCS.PHASECHK.TRANS64.TRYWAIT P0, [R0+URZ+0x32420], R3 ;  /* 0x03242003000075a7 */ /* 0x000ea4000800017f */
[----:B--2---:R-:W-:Y:S05]  /*9c70*/  @!P0 BRA `(.L_x_7409) ;  /* 0x00000008005c8947 */ /* 0x004fea0003800000 */
.L_x_7437:
[----:B------:R-:W-:Y:S05]  /*9c80*/  BSYNC B0 ;  /* 0x0000000000007941 */ /* 0x000fea0003800000 */
.L_x_7408:
[----:B------:R-:W-:-:S03]  /*9c90*/  UMOV UR4, 0xffffffff ;  /* 0xffffffff00047882 */ /* 0x000fc60000000000 */
[----:B------:R-:W-:Y:S05]  /*9ca0*/  BRA.DIV UR4, `(.L_x_7410) ;  /* 0x0000000a04647947 */ /* 0x000fea000b800000 */
[----:B------:R-:W3:Y:S02]  /*9cb0*/  S2R R2, SR_TID.X ;  /* 0x0000000000027919 */ /* 0x000ee40000002100 */
[----:B---3--:R-:W-:-:S04]  /*9cc0*/  SHF.R.U32.HI R2, RZ, 0x5, R2 ;  /* 0x00000005ff027819 */ /* 0x008fc80000011602 */
[----:B------:R-:W-:-:S05]  /*9cd0*/  LOP3.LUT R2, R2, 0x3, RZ, 0xc0, !PT ;  /* 0x0000000302027812 */ /* 0x000fca00078ec0ff */
[----:B------:R3:W4:Y:S02]  /*9ce0*/  SHFL.IDX PT, R14, R2, RZ, 0x1f ;  /* 0x00001fff020e7589 */ /* 0x00072400000e0000 */
.L_x_7440:
[----:B----4-:R-:W-:Y:S01]  /*9cf0*/  ISETP.NE.AND P0, PT, R14, RZ, PT ;  /* 0x000000ff0e00720c */ /* 0x010fe20003f05270 */
[----:B------:R-:W-:-:S12]  /*9d00*/  BSSY B0, `(.L_x_7411) ;  /* 0x0000024000007945 */ /* 0x000fd80003800000 */
[----:B------:R-:W-:Y:S05]  /*9d10*/  @P0 BRA `(.L_x_7412) ;  /* 0x0000000000880947 */ /* 0x000fea0003800000 */
[----:B------:R-:W-:-:S03]  /*9d20*/  UMOV UR4, 0xffffffff ;  /* 0xffffffff00047882 */ /* 0x000fc60000000000 */
[----:B------:R-:W-:Y:S05]  /*9d30*/  BRA.DIV UR4, `(.L_x_7413) ;  /* 0x0000000a04747947 */ /* 0x000fea000b800000 */
[----:B------:R-:W-:-:S13]  /*9d40*/  ELECT P6, URZ, PT ;  /* 0x00000000003f782f */ /* 0x000fda00038c0000 */
.L_x_7443:
[----:B------:R-:W-:Y:S05]  /*9d50*/  @!P6 BRA `(.L_x_7412) ;  /* 0x000000000078e947 */ /* 0x000fea0003800000 */
[----:B------:R-:W-:-:S06]  /*9d60*/  ULOP3.LUT UR4, UR46, 0x2, URZ, 0xfc, !UPT ;  /* 0x000000022e047892 */ /* 0x000fcc000f8efc3f */
[----:B---3--:R-:W-:-:S05]  /*9d70*/  IMAD.U32 R2, RZ, RZ, UR4 ;  /* 0x00000004ff027e24 */ /* 0x008fca000f8e00ff */
[----:B------:R-:W-:-:S13]  /*9d80*/  ISETP.NE.AND P2, PT, R2, 0x3, PT ;  /* 0x000000030200780c */ /* 0x000fda0003f45270 */
[----:B------:R-:W-:Y:S05]  /*9d90*/  @!P2 BRA `(.L_x_7414) ;  /* 0x000000000004a947 */ /* 0x000fea0003800000 */
[----:B------:R-:W-:Y:S01]  /*9da0*/  BPT.TRAP 0x1 ;  /* 0x000000040000795c */ /* 0x000fe20000300000 */
.L_x_7414:
[----:B--2---:R-:W-:Y:S01]  /*9db0*/  IADD3 R3, R0, 0x32440, RZ ;  /* 0x0003244000037810 */ /* 0x004fe20007ffe0ff */
[----:B------:R-:W-:Y:S01]  /*9dc0*/  VIADD R2, R16, 0x1 ;  /* 0x0000000110027836 */ /* 0x000fe20000000000 */
[----:B------:R-:W-:-:S03]  /*9dd0*/  SHF.L.U32 R5, R17, 0x1f, RZ ;  /* 0x0000001f11057819 */ /* 0x000fc600000006ff */
[----:B------:R-:W-:Y:S01]  /*9de0*/  IMAD R6, R16, 0x8, R3 ;  /* 0x0000000810067824 */ /* 0x000fe200078e0203 */
[----:B------:R-:W-:-:S03]  /*9df0*/  ISETP.NE.AND P1, PT, R2, 0x2, PT ;  /* 0x000000020200780c */ /* 0x000fc60003f25270 */
[----:B------:R-:W2:Y:S01]  /*9e00*/  SYNCS.PHASECHK.TRANS64.TRYWAIT P0, [R6+URZ], R5 ;  /* 0x00000005060075a7 */ /* 0x000ea2000800017f */
[----:B------:R-:W-:-:S04]  /*9e10*/  SEL R4, RZ, 0x1, P1 ;  /* 0x00000001ff047807 */ /* 0x000fc80000800000 */
[----:B------:R-:W-:Y:S02]  /*9e20*/  LOP3.LUT R17, R17, R4, RZ, 0x3c, !PT ;  /* 0x0000000411117212 */ /* 0x000fe400078e3cff */
[----:B------:R-:W-:Y:S02]  /*9e30*/  SEL R4, R2, RZ, P1 ;  /* 0x000000ff02047207 */ /* 0x000fe40000800000 */
[----:B------:R-:W-:-:S03]  /*9e40*/  SHF.L.U32 R2, R17, 0x1f, RZ ;  /* 0x0000001f11027819 */ /* 0x000fc600000006ff */
[----:B------:R-:W-:Y:S01]  /*9e50*/  IMAD R3, R4, 0x8, R3 ;  /* 0x0000000804037824 */ /* 0x000fe200078e0203 */
[----:B--2---:R-:W-:Y:S06]  /*9e60*/  @!P0 BRA `(.L_x_7415) ;  /* 0x0000000800488947 */ /* 0x004fec0003800000 */
.L_x_7444:
[----:B------:R-:W3:Y:S02]  /*9e70*/  SYNCS.PHASECHK.TRANS64.TRYWAIT P0, [R3+URZ], R2 ;  /* 0x00000002030075a7 */ /* 0x000ee4000800017f */
[----:B---3--:R-:W-:Y:S05]  /*9e80*/  @!P0 BRA `(.L_x_7416) ;  /* 0x0000000800548947 */ /* 0x008fea0003800000 */
.L_x_7445:
[----:B------:R-:W-:Y:S05]  /*9e90*/  @!P2 BRA `(.L_x_7417) ;  /* 0x000000000004a947 */ /* 0x000fea0003800000 */
[----:B------:R-:W-:Y:S01]  /*9ea0*/  BPT.TRAP 0x1 ;  /* 0x000000040000795c */ /* 0x000fe20000300000 */
.L_x_7417:
[----:B---3--:R-:W-:-:S04]  /*9eb0*/  VIADD R3, R0, 0x32460 ;  /* 0x0003246000037836 */ /* 0x008fc80000000000 */
[----:B------:R-:W-:-:S04]  /*9ec0*/  IMAD R16, R16, 0x8, R3 ;  /* 0x0000000810107824 */ /* 0x000fc800078e0203 */
[----:B------:R-:W3:Y:S02]  /*9ed0*/  SYNCS.PHASECHK.TRANS64.TRYWAIT P0, [R16+URZ], R5 ;  /* 0x00000005100075a7 */ /* 0x000ee4000800017f */
[----:B---3--:R-:W-:Y:S05]  /*9ee0*/  @!P0 BRA `(.L_x_7418) ;  /* 0x0000000800508947 */ /* 0x008fea0003800000 */
.L_x_7446:
[----:B------:R-:W-:-:S07]  /*9ef0*/  IMAD R3, R4, 0x8, R3 ;  /* 0x0000000804037824 */ /* 0x000fce00078e0203 */
.L_x_7419:
[----:B----4-:R4:W1:Y:S02]  /*9f00*/  SYNCS.PHASECHK.TRANS64.TRYWAIT P0, [R3+URZ], R2 ;  /* 0x00000002030075a7 */ /* 0x010864000800017f */
[----:B-1----:R-:W-:Y:S05]  /*9f10*/  @!P0 NANOSLEEP.SYNCS 0x989680 ;  /* 0x009896800000895d */ /* 0x002fea0003900000 */
[----:B------:R-:W1:Y:S02]  /*9f20*/  @!P0 SYNCS.PHASECHK.TRANS64 P0, [R3+URZ], R2 ;  /* 0x00000002030085a7 */ /* 0x000e64000800007f */
[----:B-1----:R-:W-:Y:S05]  /*9f30*/  @!P0 BRA `(.L_x_7419) ;  /* 0xfffffffc00f08947 */ /* 0x002fea000383ffff */
.L_x_7412:
[----:B------:R-:W-:Y:S05]  /*9f40*/  BSYNC B0 ;  /* 0x0000000000007941 */ /* 0x000fea0003800000 */
.L_x_7411:
[----:B------:R-:W-:Y:S05]  /*9f50*/  EXIT ;  /* 0x000000000000794d */ /* 0x000fea0003800000 */
.L_x_7340:
[----:B-1----:R-:W-:-:S04]  /*9f60*/  IMAD.U32 R3, RZ, RZ, UR41 ;  /* 0x00000029ff037e24 */ /* 0x002fc8000f8e00ff */
[----:B------:R1:W2:Y:S03]  /*9f70*/  SYNCS.PHASECHK.TRANS64.TRYWAIT P0, [R3+URZ+0x32400], R0 ;  /* 0x03240000030075a7 */ /* 0x0002a6000800017f */
[----:B--2---:R-:W-:Y:S05]  /*9f80*/  @!P0 NANOSLEEP.SYNCS 0x989680 ;  /* 0x009896800000895d */ /* 0x004fea0003900000 */
[----:B------:R-:W2:Y:S02]  /*9f90*/  @!P0 SYNCS.PHASECHK.TRANS64 P0, [R3+URZ+0x32400], R0 ;  /* 0x03240000030085a7 */ /* 0x000ea4000800007f */
[----:B--2---:R-:W-:Y:S05]  /*9fa0*/  @!P0 BRA `(.L_x_7340) ;  /* 0xfffffffc00ec8947 */ /* 0x004fea000383ffff */
[----:B------:R-:W-:Y:S05]  /*9fb0*/  BRA `(.L_x_7420) ;  /* 0xffffff7000607947 */ /* 0x000fea000383ffff */
.L_x_7344:
[----:B--2---:R-:W-:-:S04]  /*9fc0*/  MOV R4, UR26 ;  /* 0x0000001a00047c02 */ /* 0x004fc80008000f00 */
[----:B------:R2:W3:Y:S03]  /*9fd0*/  SYNCS.PHASECHK.TRANS64.TRYWAIT P1, [R4+URZ+0x32430], R3 ;  /* 0x03243003040075a7 */ /* 0x0004e6000802017f */
[----:B---3--:R-:W-:Y:S05]  /*9fe0*/  @!P1 NANOSLEEP.SYNCS 0x989680 ;  /* 0x009896800000995d */ /* 0x008fea0003900000 */
[----:B------:R-:W3:Y:S02]  /*9ff0*/  @!P1 SYNCS.PHASECHK.TRANS64 P1, [R4+URZ+0x32430], R3 ;  /* 0x03243003040095a7 */ /* 0x000ee4000802007f */
[----:B---3--:R-:W-:Y:S05]  /*a000*/  @!P1 BRA `(.L_x_7344) ;  /* 0xfffffffc00ec9947 */ /* 0x008fea000383ffff */
[----:B------:R-:W-:Y:S05]  /*a010*/  BRA `(.L_x_7343) ;  /* 0xffffff7000847947 */ /* 0x000fea000383ffff */
.L_x_7345:
[----:B---3--:R-:W-:-:S04]  /*a020*/  IMAD.U32 R5, RZ, RZ, UR41 ;  /* 0x00000029ff057e24 */ /* 0x008fc8000f8e00ff */
[----:B------:R3:W4:Y:S03]  /*a030*/  SYNCS.PHASECHK.TRANS64.TRYWAIT P1, [R5+URZ+0x32410], R0 ;  /* 0x03241000050075a7 */ /* 0x000726000802017f */
[----:B----4-:R-:W-:Y:S05]  /*a040*/  @!P1 NANOSLEEP.SYNCS 0x989680 ;  /* 0x009896800000995d */ /* 0x010fea0003900000 */
[----:B------:R-:W4:Y:S02]  /*a050*/  @!P1 SYNCS.PHASECHK.TRANS64 P1, [R5+URZ+0x32410], R0 ;  /* 0x03241000050095a7 */ /* 0x000f24000802007f */
[----:B----4-:R-:W-:Y:S05]  /*a060*/  @!P1 BRA `(.L_x_7345) ;  /* 0xfffffffc00ec9947 */ /* 0x010fea000383ffff */
[----:B------:R-:W-:Y:S05]  /*a070*/  BRA `(.L_x_7421) ;  /* 0xffffff7400047947 */ /* 0x000fea000383ffff */
.L_x_7349:
[----:B-1-3--:R-:W-:-:S04]  /*a080*/  IMAD.U32 R0, RZ, RZ, UR26 ;  /* 0x0000001aff007e24 */ /* 0x00afc8000f8e00ff */
[----:B------:R1:W3:Y:S03]  /*a090*/  SYNCS.PHASECHK.TRANS64.TRYWAIT P1, [R0+URZ+0x32450], R3 ;  /* 0x03245003000075a7 */ /* 0x0002e6000802017f */
[----:B---3--:R-:W-:Y:S05]  /*a0a0*/  @!P1 NANOSLEEP.SYNCS 0x989680 ;  /* 0x009896800000995d */ /* 0x008fea0003900000 */
[----:B------:R-:W3:Y:S02]  /*a0b0*/  @!P1 SYNCS.PHASECHK.TRANS64 P1, [R0+URZ+0x32450], R3 ;  /* 0x03245003000095a7 */ /* 0x000ee4000802007f */
[----:B---3--:R-:W-:Y:S05]  /*a0c0*/  @!P1 BRA `(.L_x_7349) ;  /* 0xfffffffc00ec9947 */ /* 0x008fea000383ffff */
[----:B------:R-:W-:Y:S05]  /*a0d0*/  BRA `(.L_x_7348) ;  /* 0xffffff74000c7947 */ /* 0x000fea000383ffff */
.L_x_7354:
[----:B---3--:R-:W-:-:S04]  /*a0e0*/  IMAD.U32 R3, RZ, RZ, UR28 ;  /* 0x0000001cff037e24 */ /* 0x008fc8000f8e00ff */
[----:B------:R3:W4:Y:S03]  /*a0f0*/  SYNCS.PHASECHK.TRANS64.TRYWAIT P3, [R3+URZ+0x32430], R0 ;  /* 0x03243000030075a7 */ /* 0x000726000806017f */
[----:B----4-:R-:W-:Y:S05]  /*a100*/  @!P3 NANOSLEEP.SYNCS 0x989680 ;  /* 0x009896800000b95d */ /* 0x010fea0003900000 */
[----:B------:R-:W4:Y:S02]  /*a110*/  @!P3 SYNCS.PHASECHK.TRANS64 P3, [R3+URZ+0x32430], R0 ;  /* 0x032430000300b5a7 */ /* 0x000f24000806007f */
[----:B----4-:R-:W-:Y:S05]  /*a120*/  @!P3 BRA `(.L_x_7354) ;  /* 0xfffffffc00ecb947 */ /* 0x010fea000383ffff */
[----:B------:R-:W-:Y:S05]  /*a130*/  BRA `(.L_x_7353) ;  /* 0xffffff9000a47947 */ /* 0x000fea000383ffff */
.L_x_7358:
[----:B---3--:R-:W-:-:S04]  /*a140*/  IMAD.U32 R3, RZ, RZ, UR28 ;  /* 0x0000001cff037e24 */ /* 0x008fc8000f8e00ff */
[----:B------:R3:W4:Y:S03]  /*a150*/  SYNCS.PHASECHK.TRANS64.TRYWAIT P3, [R3+URZ+0x32450], R0 ;  /* 0x03245000030075a7 */ /* 0x000726000806017f */
[----:B----4-:R-:W-:Y:S05]  /*a160*/  @!P3 NANOSLEEP.SYNCS 0x989680 ;  /* 0x009896800000b95d */ /* 0x010fea0003900000 */
[----:B------:R-:W4:Y:S02]  /*a170*/  @!P3 SYNCS.PHASECHK.TRANS64 P3, [R3+URZ+0x32450], R0 ;  /* 0x032450000300b5a7 */ /* 0x000f24000806007f */
[----:B----4-:R-:W-:Y:S05]  /*a180*/  @!P3 BRA `(.L_x_7358) ;  /* 0xfffffffc00ecb947 */ /* 0x010fea000383ffff */
[----:B------:R-:W-:Y:S05]  /*a190*/  BRA `(.L_x_7357) ;  /* 0xffffff9000fc7947 */ /* 0x000fea000383ffff */
.L_x_7368:
        /* <DEDUP_REMOVED lines=11> */
.L_x_7423:
[----:B------:R-:W-:Y:S05]  /*a250*/  BSYNC B0 ;  /* 0x0000000000007941 */ /* 0x000fea0003800000 */
.L_x_7422:
[----:B------:R-:W-:Y:S05]  /*a260*/  BRA `(.L_x_7424) ;  /* 0xffffffd400f87947 */ /* 0x000fea000383ffff */
.L_x_7369:
[----:B------:R-:W-:Y:S01]  /*a270*/  BSSY B0, `(.L_x_7425) ;  /* 0x0000006000007945 */ /* 0x000fe20003800000 */
[----:B------:R-:W-:-:S07]  /*a280*/  IMAD.MOV.U32 R15, RZ, RZ, -0x1 ;  /* 0xffffffffff0f7424 */ /* 0x000fce00078e00ff */
[----:B------:R-:W-:Y:S05]  /*a290*/  WARPSYNC.COLLECTIVE R15, `(.L_x_7426) ;  /* 0x000000000f0c7348 */ /* 0x000fea0003c00000 */
[----:B------:R-:W-:Y:S02]  /*a2a0*/  ELECT P6, UR62, PT ;  /* 0x00000000003e782f */ /* 0x000fe400038c0000 */
[----:B------:R-:W-:Y:S01]  /*a2b0*/  MOV R14, UR62 ;  /* 0x0000003e000e7c02 */ /* 0x000fe20008000f00 */
[----:B------:R-:W-:Y:S10]  /*a2c0*/  ENDCOLLECTIVE ;  /* 0x000000000000791b */ /* 0x000ff40003800000 */
.L_x_7426:
[----:B------:R-:W-:Y:S05]  /*a2d0*/  BSYNC B0 ;  /* 0x0000000000007941 */ /* 0x000fea0003800000 */
.L_x_7425:
[----:B------:R-:W-:Y:S05]  /*a2e0*/  BRA `(.L_x_7427) ;  /* 0xffffffd400f07947 */ /* 0x000fea000383ffff */
.L_x_7372:
[----:B--2---:R2:W3:Y:S02]  /*a2f0*/  SYNCS.PHASECHK.TRANS64.TRYWAIT P1, [R5+URZ+0x32440], R10 ;  /* 0x0324400a050075a7 */ /* 0x0044e4000802017f */
[----:B---3--:R-:W-:Y:S05]  /*a300*/  @!P1 NANOSLEEP.SYNCS 0x989680 ;  /* 0x009896800000995d */ /* 0x008fea0003900000 */
[----:B------:R-:W3:Y:S02]  /*a310*/  @!P1 SYNCS.PHASECHK.TRANS64 P1, [R5+URZ+0x32440], R10 ;  /* 0x0324400a050095a7 */ /* 0x000ee4000802007f */
[----:B---3--:R-:W-:Y:S05]  /*a320*/  @!P1 BRA `(.L_x_7372) ;  /* 0xfffffffc00f09947 */ /* 0x008fea000383ffff */
[----:B------:R-:W-:Y:S05]  /*a330*/  BRA `(.L_x_7428) ;  /* 0xffffffd800507947 */ /* 0x000fea000383ffff */
.L_x_7377:
        /* <DEDUP_REMOVED lines=8> */
.L_x_7380:
[----:B--2---:R2:W3:Y:S02]  /*a3c0*/  SYNCS.PHASECHK.TRANS64.TRYWAIT P1, [R8+URZ+0x32460], R5 ;  /* 0x03246005080075a7 */ /* 0x0044e4000802017f */
[----:B---3--:R-:W-:Y:S05]  /*a3d0*/  @!P1 NANOSLEEP.SYNCS 0x989680 ;  /* 0x009896800000995d */ /* 0x008fea0003900000 */
[----:B------:R-:W3:Y:S02]  /*a3e0*/  @!P1 SYNCS.PHASECHK.TRANS64 P1, [R8+URZ+0x32460], R5 ;  /* 0x03246005080095a7 */ /* 0x000ee4000802007f */
[----:B---3--:R-:W-:Y:S05]  /*a3f0*/  @!P1 BRA `(.L_x_7380) ;  /* 0xfffffffc00f09947 */ /* 0x008fea000383ffff */
[----:B------:R-:W-:Y:S05]  /*a400*/  BRA `(.L_x_7430) ;  /* 0xffffffdc00c87947 */ /* 0x000fea000383ffff */
.L_x_7387:
[----:B--2---:R2:W3:Y:S02]  /*a410*/  SYNCS.PHASECHK.TRANS64.TRYWAIT P2, [R2+URZ+0x32440], R3 ;  /* 0x03244003020075a7 */ /* 0x0044e4000804017f */
[----:B---3--:R-:W-:Y:S05]  /*a420*/  @!P2 NANOSLEEP.SYNCS 0x989680 ;  /* 0x009896800000a95d */ /* 0x008fea0003900000 */
[----:B------:R-:W3:Y:S02]  /*a430*/  @!P2 SYNCS.PHASECHK.TRANS64 P2, [R2+URZ+0x32440], R3 ;  /* 0x032440030200a5a7 */ /* 0x000ee4000804007f */
[----:B---3--:R-:W-:Y:S05]  /*a440*/  @!P2 BRA `(.L_x_7387) ;  /* 0xfffffffc00f0a947 */ /* 0x008fea000383ffff */
[----:B------:R-:W-:Y:S05]  /*a450*/  BRA `(.L_x_7431) ;  /* 0xffffffe400207947 */ /* 0x000fea000383ffff */
.L_x_7389:
[----:B---3--:R3:W4:Y:S02]  /*a460*/  SYNCS.PHASECHK.TRANS64.TRYWAIT P2, [R2+URZ+0x32460], R3 ;  /* 0x03246003020075a7 */ /* 0x008724000804017f */
[----:B----4-:R-:W-:Y:S05]  /*a470*/  @!P2 NANOSLEEP.SYNCS 0x989680 ;  /* 0x009896800000a95d */ /* 0x010fea0003900000 */
[----:B------:R-:W4:Y:S02]  /*a480*/  @!P2 SYNCS.PHASECHK.TRANS64 P2, [R2+URZ+0x32460], R3 ;  /* 0x032460030200a5a7 */ /* 0x000f24000804007f */
[----:B----4-:R-:W-:Y:S05]  /*a490*/  @!P2 BRA `(.L_x_7389) ;  /* 0xfffffffc00f0a947 */ /* 0x010fea000383ffff */
[----:B------:R-:W-:Y:S05]  /*a4a0*/  BRA `(.L_x_7432) ;  /* 0xffffffe4007c7947 */ /* 0x000fea000383ffff */
.L_x_7395:
[----:B-1----:R1:W2:Y:S02]  /*a4b0*/  SYNCS.PHASECHK.TRANS64.TRYWAIT P2, [R3+URZ+0x32440], R2 ;  /* 0x03244002030075a7 */ /* 0x0022a4000804017f */
[----:B--2---:R-:W-:Y:S05]  /*a4c0*/  @!P2 NANOSLEEP.SYNCS 0x989680 ;  /* 0x009896800000a95d */ /* 0x004fea0003900000 */
[----:B------:R-:W2:Y:S02]  /*a4d0*/  @!P2 SYNCS.PHASECHK.TRANS64 P2, [R3+URZ+0x32440], R2 ;  /* 0x032440020300a5a7 */ /* 0x000ea4000804007f */
[----:B--2---:R-:W-:Y:S05]  /*a4e0*/  @!P2 BRA `(.L_x_7395) ;  /* 0xfffffffc00f0a947 */ /* 0x004fea000383ffff */
[----:B------:R-:W-:Y:S05]  /*a4f0*/  BRA `(.L_x_7433) ;  /* 0xffffffe800b87947 */ /* 0x000fea000383ffff */
.L_x_7397:
[----:B--2---:R2:W3:Y:S02]  /*a500*/  SYNCS.PHASECHK.TRANS64.TRYWAIT P2, [R3+URZ+0x32460], R2 ;  /* 0x03246002030075a7 */ /* 0x0044e4000804017f */
[----:B---3--:R-:W-:Y:S05]  /*a510*/  @!P2 NANOSLEEP.SYNCS 0x989680 ;  /* 0x009896800000a95d */ /* 0x008fea0003900000 */
[----:B------:R-:W3:Y:S02]  /*a520*/  @!P2 SYNCS.PHASECHK.TRANS64 P2, [R3+URZ+0x32460], R2 ;  /* 0x032460020300a5a7 */ /* 0x000ee4000804007f */
[----:B---3--:R-:W-:Y:S05]  /*a530*/  @!P2 BRA `(.L_x_7397) ;  /* 0xfffffffc00f0a947 */ /* 0x008fea000383ffff */
[----:B------:R-:W-:Y:S05]  /*a540*/  BRA `(.L_x_7434) ;  /* 0xffffffec00147947 */ /* 0x000fea000383ffff */
.L_x_7402:
[----:B-1----:R1:W2:Y:S02]  /*a550*/  SYNCS.PHASECHK.TRANS64.TRYWAIT P2, [R3+URZ+0x32440], R2 ;  /* 0x03244002030075a7 */ /* 0x0022a4000804017f */
[----:B--2---:R-:W-:Y:S05]  /*a560*/  @!P2 NANOSLEEP.SYNCS 0x989680 ;  /* 0x009896800000a95d */ /* 0x004fea0003900000 */
[----:B------:R-:W2:Y:S02]  /*a570*/  @!P2 SYNCS.PHASECHK.TRANS64 P2, [R3+URZ+0x32440], R2 ;  /* 0x032440020300a5a7 */ /* 0x000ea4000804007f */
[----:B--2---:R-:W-:Y:S05]  /*a580*/  @!P2 BRA `(.L_x_7402) ;  /* 0xfffffffc00f0a947 */ /* 0x004fea000383ffff */
[----:B------:R-:W-:Y:S05]  /*a590*/  BRA `(.L_x_7435) ;  /* 0xfffffff000387947 */ /* 0x000fea000383ffff */
.L_x_7404:
[----:B--2---:R2:W3:Y:S02]  /*a5a0*/  SYNCS.PHASECHK.TRANS64.TRYWAIT P2, [R3+URZ+0x32460], R2 ;  /* 0x03246002030075a7 */ /* 0x0044e4000804017f */
[----:B---3--:R-:W-:Y:S05]  /*a5b0*/  @!P2 NANOSLEEP.SYNCS 0x989680 ;  /* 0x009896800000a95d */ /* 0x008fea0003900000 */
[----:B------:R-:W3:Y:S02]  /*a5c0*/  @!P2 SYNCS.PHASECHK.TRANS64 P2, [R3+URZ+0x32460], R2 ;  /* 0x032460020300a5a7 */ /* 0x000ee4000804007f */
[----:B---3--:R-:W-:Y:S05]  /*a5d0*/  @!P2 BRA `(.L_x_7404) ;  /* 0xfffffffc00f0a947 */ /* 0x008fea000383ffff */
[----:B------:R-:W-:Y:S05]  /*a5e0*/  BRA `(.L_x_7436) ;  /* 0xfffffff000947947 */ /* 0x000fea000383ffff */
.L_x_7409:
[----:B--2---:R2:W3:Y:S02]  /*a5f0*/  SYNCS.PHASECHK.TRANS64.TRYWAIT P0, [R0+URZ+0x32420], R3 ;  /* 0x03242003000075a7 */ /* 0x0044e4000800017f */
[----:B---3--:R-:W-:Y:S05]  /*a600*/  @!P0 NANOSLEEP.SYNCS 0x989680 ;  /* 0x009896800000895d */ /* 0x008fea0003900000 */
[----:B------:R-:W3:Y:S02]  /*a610*/  @!P0 SYNCS.PHASECHK.TRANS64 P0, [R0+URZ+0x32420], R3 ;  /* 0x03242003000085a7 */ /* 0x000ee4000800007f */
[----:B---3--:R-:W-:Y:S05]  /*a620*/  @!P0 BRA `(.L_x_7409) ;  /* 0xfffffffc00f08947 */ /* 0x008fea000383ffff */
[----:B------:R-:W-:Y:S05]  /*a630*/  BRA `(.L_x_7437) ;  /* 0xfffffff400907947 */ /* 0x000fea000383ffff */
.L_x_7410:
        /* <DEDUP_REMOVED lines=11> */
.L_x_7439:
[----:B------:R-:W-:Y:S05]  /*a6f0*/  BSYNC B0 ;  /* 0x0000000000007941 */ /* 0x000fea0003800000 */
.L_x_7438:
[----:B------:R-:W-:Y:S05]  /*a700*/  BRA `(.L_x_7440) ;  /* 0xfffffff400787947 */ /* 0x000fea000383ffff */
.L_x_7413:
[----:B------:R-:W-:Y:S01]  /*a710*/  BSSY B1, `(.L_x_7441) ;  /* 0x0000006000017945 */ /* 0x000fe20003800000 */
[----:B------:R-:W-:-:S07]  /*a720*/  IMAD.MOV.U32 R15, RZ, RZ, -0x1 ;  /* 0xffffffffff0f7424 */ /* 0x000fce00078e00ff */
[----:B-123--:R-:W-:Y:S05]  /*a730*/  WARPSYNC.COLLECTIVE R15, `(.L_x_7442) ;  /* 0x000000000f0c7348 */ /* 0x00efea0003c00000 */
[----:B------:R-:W-:Y:S02]  /*a740*/  ELECT P6, UR62, PT ;  /* 0x00000000003e782f */ /* 0x000fe400038c0000 */
[----:B------:R-:W-:Y:S01]  /*a750*/  MOV R14, UR62 ;  /* 0x0000003e000e7c02 */ /* 0x000fe20008000f00 */
[----:B-123--:R-:W-:Y:S10]  /*a760*/  ENDCOLLECTIVE ;  /* 0x000000000000791b */ /* 0x00eff40003800000 */
.L_x_7442:
[----:B------:R-:W-:Y:S05]  /*a770*/  BSYNC B1 ;  /* 0x0000000000017941 */ /* 0x000fea0003800000 */
.L_x_7441:
[----:B------:R-:W-:Y:S05]  /*a780*/  BRA `(.L_x_7443) ;  /* 0xfffffff400707947 */ /* 0x000fea000383ffff */
.L_x_7415:
[----:B--2---:R2:W3:Y:S02]  /*a790*/  SYNCS.PHASECHK.TRANS64.TRYWAIT P0, [R6+URZ], R5 ;  /* 0x00000005060075a7 */ /* 0x0044e4000800017f */
[----:B---3--:R-:W-:Y:S05]  /*a7a0*/  @!P0 NANOSLEEP.SYNCS 0x989680 ;  /* 0x009896800000895d */ /* 0x008fea0003900000 */
[----:B------:R-:W3:Y:S02]  /*a7b0*/  @!P0 SYNCS.PHASECHK.TRANS64 P0, [R6+URZ], R5 ;  /* 0x00000005060085a7 */ /* 0x000ee4000800007f */
[----:B---3--:R-:W-:Y:S05]  /*a7c0*/  @!P0 BRA `(.L_x_7415) ;  /* 0xfffffffc00f08947 */ /* 0x008fea000383ffff */
[----:B------:R-:W-:Y:S05]  /*a7d0*/  BRA `(.L_x_7444) ;  /* 0xfffffff400a47947 */ /* 0x000fea000383ffff */
.L_x_7416:
[----:B---3--:R3:W4:Y:S02]  /*a7e0*/  SYNCS.PHASECHK.TRANS64.TRYWAIT P0, [R3+URZ], R2 ;  /* 0x00000002030075a7 */ /* 0x008724000800017f */
[----:B----4-:R-:W-:Y:S05]  /*a7f0*/  @!P0 NANOSLEEP.SYNCS 0x989680 ;  /* 0x009896800000895d */ /* 0x010fea0003900000 */
[----:B------:R-:W4:Y:S02]  /*a800*/  @!P0 SYNCS.PHASECHK.TRANS64 P0, [R3+URZ], R2 ;  /* 0x00000002030085a7 */ /* 0x000f24000800007f */
[----:B----4-:R-:W-:Y:S05]  /*a810*/  @!P0 BRA `(.L_x_7416) ;  /* 0xfffffffc00f08947 */ /* 0x010fea000383ffff */
[----:B------:R-:W-:Y:S05]  /*a820*/  BRA `(.L_x_7445) ;  /* 0xfffffff400987947 */ /* 0x000fea000383ffff */
.L_x_7418:
[----:B---3--:R3:W4:Y:S02]  /*a830*/  SYNCS.PHASECHK.TRANS64.TRYWAIT P0, [R16+URZ], R5 ;  /* 0x00000005100075a7 */ /* 0x008724000800017f */
[----:B----4-:R-:W-:Y:S05]  /*a840*/  @!P0 NANOSLEEP.SYNCS 0x989680 ;  /* 0x009896800000895d */ /* 0x010fea0003900000 */
[----:B------:R-:W4:Y:S02]  /*a850*/  @!P0 SYNCS.PHASECHK.TRANS64 P0, [R16+URZ], R5 ;  /* 0x00000005100085a7 */ /* 0x000f24000800007f */
[----:B----4-:R-:W-:Y:S05]  /*a860*/  @!P0 BRA `(.L_x_7418) ;  /* 0xfffffffc00f08947 */ /* 0x010fea000383ffff */
[----:B------:R-:W-:Y:S05]  /*a870*/  BRA `(.L_x_7446) ;  /* 0xfffffff4009c7947 */ /* 0x000fea000383ffff */
.L_x_7447:
        /* <DEDUP_REMOVED lines=16> */
.L_x_11959:


//--------------------- .text._ZN7cutlass13device_kernelIN5flash11enable_sm90INS1_16FlashAttnFwdSm90INS1_25CollectiveMainloopFwdSm90ILi2EN4cute5tupleIJNS5_1CILi1EEES8_S8_EEENS6_IJNS7_ILi128EEENS7_ILi96EEENS7_ILi64EEEEEELi256ENS_6half_tEfNS_4arch4Sm90ELb0ELb0ELb0ELb1ELb0ELb0ELb0ELb1ELb0ELb0ELb0ELb0EEENS1_21CollectiveEpilogueFwdINS6_IJSA_NS7_ILi256EEESB_EEES9_SE_SG_Li256ELb1ELb0ELb0ELb0EEENS1_36VarlenDynamicPersistentTileSchedulerILi128ELi96ELi256ELi32ELb0ELb0ELb1ELb0ELb1ELb1EEEEEEEEEvNT_6ParamsE --------------------------
	.section	.text._ZN7cutlass13device_kernelIN5flash11enable_sm90INS1_16FlashAttnFwdSm90INS1_25CollectiveMainloopFwdSm90ILi2EN4cute5tupleIJNS5_1CILi1EEES8_S8_EEENS6_IJNS7_ILi128EEENS7_ILi96EEENS7_ILi64EEEEEELi256ENS_6half_tEfNS_4arch4Sm90ELb0ELb0ELb0ELb1ELb0ELb0ELb0ELb1ELb0ELb0ELb0ELb0EEENS1_21CollectiveEpilogueFwdINS6_IJSA_NS7_ILi256EEESB_EEES9_SE_SG_Li256ELb1ELb0ELb0ELb0EEENS1_36VarlenDynamicPersistentTileSchedulerILi128ELi96ELi256ELi32ELb0ELb0ELb1ELb0ELb1ELb1EEEEEEEEEvNT_6ParamsE,"ax",@progbits
	.align	128
.text._ZN7cutlass13device_kernelIN5flash11enable_sm90INS1_16FlashAttnFwdSm90INS1_25CollectiveMainloopFwdSm90ILi2EN4cute5tupleIJNS5_1CILi1EEES8_S8_EEENS6_IJNS7_ILi128EEENS7_ILi96EEENS7_ILi64EEEEEELi256ENS_6half_tEfNS_4arch4Sm90ELb0ELb0ELb0ELb1ELb0ELb0ELb0ELb1ELb0ELb0ELb0ELb0EEENS1_21CollectiveEpilogueFwdINS6_IJSA_NS7_ILi256EEESB_EEES9_SE_SG_Li256ELb1ELb0ELb0ELb0EEENS1_36VarlenDynamicPersistentTileSchedulerILi128ELi96ELi256ELi32ELb0ELb0ELb1ELb0ELb1ELb1EEEEEEEEEvNT_6ParamsE:
        .type           _ZN7cutlass13device_kernelIN5flash11enable_sm90INS1_16FlashAttnFwdSm90INS1_25CollectiveMainloopFwdSm90ILi2EN4cute5tupleIJNS5_1CILi1EEES8_S8_EEENS6_IJNS7_ILi128EEENS7_ILi96EEENS7_ILi64EEEEEELi256ENS_6half_tEfNS_4arch4Sm90ELb0ELb0ELb0ELb1ELb0ELb0ELb0ELb1ELb0ELb0ELb0ELb0EEENS1_21CollectiveEpilogueFwdINS6_IJSA_NS7_ILi256EEESB_EEES9_SE_SG_Li256ELb1ELb0ELb0ELb0EEENS1_36VarlenDynamicPersistentTileSchedulerILi128ELi96ELi256ELi32ELb0ELb0ELb1ELb0ELb1ELb1EEEEEEEEEvNT_6ParamsE,@function
        .size           _ZN7cutlass13device_kernelIN5flash11enable_sm90INS1_16FlashAttnFwdSm90INS1_25CollectiveMainloopFwdSm90ILi2EN4cute5tupleIJNS5_1CILi1EEES8_S8_EEENS6_IJNS7_ILi128EEENS7_ILi96EEENS7_ILi64EEEEEELi256ENS_6half_tEfNS_4arch4Sm90ELb0ELb0ELb0ELb1ELb0ELb0ELb0ELb1ELb0ELb0ELb0ELb0EEENS1_21CollectiveEpilogueFwdINS6_IJSA_NS7_ILi256EEESB_EEES9_SE_SG_Li256ELb1ELb0ELb0ELb0EEENS1_36VarlenDynamicPersistentTileSchedulerILi128ELi96ELi256ELi32ELb0ELb0ELb1ELb0ELb1ELb1EEEEEEEEEvNT_6ParamsE,(.L_x_11960 - _ZN7cutlass13device_kernelIN5flash11enable_sm90INS1_16FlashAttnFwdSm90INS1_25CollectiveMainloopFwdSm90ILi2EN4cute5tupleIJNS5_1CILi1EEES8_S8_EEENS6_IJNS7_ILi128EEENS7_ILi96EEENS7_ILi64EEEEEELi256ENS_6half_tEfNS_4arch4Sm90ELb0ELb0ELb0ELb1ELb0ELb0ELb0ELb1ELb0ELb0ELb0ELb0EEENS1_21CollectiveEpilogueFwdINS6_IJSA_NS7_ILi256EEESB_EEES9_SE_SG_Li256ELb1ELb0ELb0ELb0EEENS1_36VarlenDynamicPersistentTileSchedulerILi128ELi96ELi256ELi32ELb0ELb0ELb1ELb0ELb1ELb1EEEEEEEEEvNT_6ParamsE)
        .other          _ZN7cutlass13device_kernelIN5flash11enable_sm90INS1_16FlashAttnFwdSm90INS1_25CollectiveMainloopFwdSm90ILi2EN4cute5tupleIJNS5_1CILi1EEES8_S8_EEENS6_IJNS7_ILi128EEENS7_ILi96EEENS7_ILi64EEEEEELi256ENS_6half_tEfNS_4arch4Sm90ELb0ELb0ELb0ELb1ELb0ELb0ELb0ELb1ELb0ELb0ELb0ELb0EEENS1_21CollectiveEpilogueFwdINS6_IJSA_NS7_ILi256EEESB_EEES9_SE_SG_Li256ELb1ELb0ELb0ELb0EEENS1_36VarlenDynamicPersistentTileSchedulerILi128ELi96ELi256ELi32ELb0ELb0ELb1ELb0ELb1ELb1EEEEEEEEEvNT_6ParamsE,@"STO_CUDA_ENTRY STV_DEFAULT"
_ZN7cutlass13device_kernelIN5flash11enable_sm90INS1_16FlashAttnFwdSm90INS1_25CollectiveMainloopFwdSm90ILi2EN4cute5tupleIJNS5_1CILi1EEES8_S8_EEENS6_IJNS7_ILi128EEENS7_ILi96EEENS7_ILi64EEEEEELi256ENS_6half_tEfNS_4arch4Sm90ELb0ELb0ELb0ELb1ELb0ELb0ELb0ELb1ELb0ELb0ELb0ELb0EEENS1_21CollectiveEpilogueFwdINS6_IJSA_NS7_ILi256EEESB_EEES9_SE_SG_Li256ELb1ELb0ELb0ELb0EEENS1_36VarlenDynamicPersistentTileSchedulerILi128ELi96ELi256ELi32ELb0ELb0ELb1ELb0ELb1ELb1EEEEEEEEEvNT_6ParamsE:
        /* <DEDUP_REMOVED lines=21> */
.L_x_7449:
[----:B------:R-:W-:Y:S05]  /*0150*/  BSYNC B0 ;  /* 0x0000000000007941 */ /* 0x000fea0003800000 */
.L_x_7448:
        /* <DEDUP_REMOVED lines=41> */
.L_x_7450:
        /* <DEDUP_REMOVED lines=22> */
.L_x_7451:
        /* <DEDUP_REMOVED lines=18> */
.L_x_7452:
        /* <DEDUP_REMOVED lines=22> */
.L_x_7453:
        /* <DEDUP_REMOVED lines=22> */
.L_x_7454:
[----:B------:R-:W-:Y:S01]  /*0930*/  PLOP3.LUT P0, PT, PT, PT, UP0, 0x80, 0x0 ;  /* 0x000000000000781c */ /* 0x000fe20003f0f008 */
[----:B------:R-:W-:Y:S01]  /*0940*/  UMOV UR36, 0x1 ;  /* 0x0000000100247882 */ /* 0x000fe20000000000 */
[----:B------:R-:W-:Y:S01]  /*0950*/  NOP ;  /* 0x0000000000007918 */ /* 0x000fe20000000000 */
[----:B------:R-:W-:Y:S01]  /*0960*/  USEL UR36, UR36, 0x2, !UP0 ;  /* 0x0000000224247887 */ /* 0x000fe2000c000000 */
[----:B------:R-:W-:Y:S01]  /*0970*/  ULDC.64 UR40, c[0x0][0x208] ;  /* 0x0000820000287ab9 */ /* 0x000fe20000000a00 */
[----:B012-4-:R-:W-:Y:S08]  /*0980*/  BAR.SYNC.DEFER_BLOCKING 0x0 ;  /* 0x0000000000007b1d */ /* 0x017ff00000010000 */
[----:B------:R-:W-:Y:S05]  /*0990*/  @!P0 BRA `(.L_x_7455) ;  /* 0x0000007800948947 */ /* 0x000fea0003800000 */
.L_x_7456:
[----:B------:R-:W-:-:S08]  /*09a0*/  NOP ;  /* 0x0000000000007918 */ /* 0x000fd00000000000 */
[----:B------:R-:W0:Y:S02]  /*09b0*/  USETMAXREG.TRY_ALLOC.CTAPOOL UP0, 0xf0 ;  /* 0x000000f0000079c8 */ /* 0x000e240008000600 */
[----:B0-----:R-:W-:-:S13]  /*09c0*/  PLOP3.LUT P0, PT, PT, PT, UP0, 0x80, 0x0 ;  /* 0x000000000000781c */ /* 0x001fda0003f0f008 */
[----:B------:R-:W-:Y:S05]  /*09d0*/  @!P0 BRA `(.L_x_7456) ;  /* 0xfffffffc00f08947 */ /* 0x000fea000383ffff */
[----:B------:R-:W-:Y:S06]  /*09e0*/  BAR.ARV 0x8, 0x120 ;  /* 0x0204800000007b1d */ /* 0x000fec0000002000 */
[----:B------:R-:W-:Y:S02]  /*09f0*/  ISETP.NE.AND P0, PT, R22, 0x1, PT ;  /* 0x000000011600780c */ /* 0x000fe40003f05270 */
[----:B------:R-:W0:Y:S01]  /*0a00*/  S2UR UR5, SR_CgaCtaId ;  /* 0x00000000000579c3 */ /* 0x000e220000008800 */
[----:B------:R-:W-:-:S10]  /*0a10*/  UMOV UR4, 0x400 ;  /* 0x0000040000047882 */ /* 0x000fd40000000000 */
[----:B------:R-:W-:Y:S08]  /*0a20*/  @!P0 BAR.ARV 0x9, 0x100 ;  /* 0x0244000000008b1d */ /* 0x000ff00000002000 */
[----:B------:R-:W-:Y:S01]  /*0a30*/  BAR.SYNC.DEFER_BLOCKING 0x5, 0x120 ;  /* 0x0144800000007b1d */ /* 0x000fe20000010000 */
[----:B0-----:R-:W-:-:S09]  /*0a40*/  ULEA UR4, UR5, UR4, 0x18 ;  /* 0x0000000405047291 */ /* 0x001fd2000f8ec03f */
[----:B------:R-:W0:Y:S01]  /*0a50*/  LDS.128 R40, [UR4+0x228d0] ;  /* 0x0228d004ff287984 */ /* 0x000e220008000c00 */
[----:B------:R-:W-:Y:S01]  /*0a60*/  ULDC UR4, c[0x0][0xc14] ;  /* 0x0003050000047ab9 */ /* 0x000fe20000000800 */
[----:B------:R-:W-:Y:S06]  /*0a70*/  BAR.ARV 0x4, 0x120 ;  /* 0x0104800000007b1d */ /* 0x000fec0000002000 */
[----:B0-----:R-:W-:-:S13]  /*0a80*/  ISETP.GE.AND P0, PT, R43, UR4, PT ;  /* 0x000000042b007c0c */ /* 0x001fda000bf06270 */
[----:B------:R-:W-:Y:S05]  /*0a90*/  @P0 EXIT ;  /* 0x000000000000094d */ /* 0x000fea0003800000 */
[----:B------:R-:W0:Y:S01]  /*0aa0*/  S2R R0, SR_TID.X ;  /* 0x0000000000007919 */ /* 0x000e220000002100 */
[----:B------:R-:W-:Y:S01]  /*0ab0*/  R2UR UR5, R42 ;  /* 0x000000002a0572ca */ /* 0x000fe200000e0000 */
[----:B------:R-:W-:Y:S01]  /*0ac0*/  ULOP3.LUT UR47, UR36, 0x1, URZ, 0xfc, !UPT ;  /* 0x00000001242f7892 */ /* 0x000fe2000f8efc3f */
[----:B------:R-:W-:Y:S01]  /*0ad0*/  UMOV UR39, URZ ;  /* 0x0000003f00277c82 */ /* 0x000fe20008000000 */
[----:B------:R-:W-:Y:S01]  /*0ae0*/  UMOV UR38, URZ ;  /* 0x0000003f00267c82 */ /* 0x000fe20008000000 */
[----:B------:R-:W-:Y:S01]  /*0af0*/  UMOV UR37, URZ ;  /* 0x0000003f00257c82 */ /* 0x000fe20008000000 */
[----:B0-----:R-:W-:-:S05]  /*0b00*/  VIADD R203, R0, 0xffffff80 ;  /* 0xffffff8000cb7836 */ /* 0x001fca0000000000 */
[----:B------:R-:W-:-:S04]  /*0b10*/  SHF.R.S32.HI R0, RZ, 0x1f, R203 ;  /* 0x0000001fff007819 */ /* 0x000fc800000114cb */
[CC--:B------:R-:W-:Y:S02]  /*0b20*/  LEA.HI R2, R0.reuse, R203.reuse, RZ, 0x7 ;  /* 0x000000cb00027211 */ /* 0x0c0fe400078f38ff */
[----:B------:R-:W-:Y:S02]  /*0b30*/  LEA.HI R3, R0, R203, RZ, 0x4 ;  /* 0x000000cb00037211 */ /* 0x000fe400078f20ff */
[C---:B------:R-:W-:Y:S02]  /*0b40*/  LOP3.LUT R4, R2.reuse, 0xffffff80, RZ, 0xc0, !PT ;  /* 0xffffff8002047812 */ /* 0x040fe400078ec0ff */
[----:B------:R-:W-:Y:S02]  /*0b50*/  SHF.R.S32.HI R23, RZ, 0x7, R2 ;  /* 0x00000007ff177819 */ /* 0x000fe40000011402 */
[----:B------:R-:W-:Y:S01]  /*0b60*/  SHF.R.S32.HI R6, RZ, 0x4, R3 ;  /* 0x00000004ff067819 */ /* 0x000fe20000011403 */
[----:B------:R-:W-:Y:S01]  /*0b70*/  IMAD.IADD R19, R203, 0x1, -R4 ;  /* 0x00000001cb137824 */ /* 0x000fe200078e0a04 */
[----:B------:R-:W-:-:S04]  /*0b80*/  LEA.HI R2, R2, R23, RZ, 0x1 ;  /* 0x0000001702027211 */ /* 0x000fc800078f08ff */
[----:B------:R-:W-:Y:S02]  /*0b90*/  SHF.R.S32.HI R8, RZ, 0x1f, R19 ;  /* 0x0000001fff087819 */ /* 0x000fe40000011413 */
[----:B------:R-:W-:Y:S02]  /*0ba0*/  LOP3.LUT R2, R2, 0x3fffffe, RZ, 0xc0, !PT ;  /* 0x03fffffe02027812 */ /* 0x000fe400078ec0ff */
[CC--:B------:R-:W-:Y:S02]  /*0bb0*/  LEA.HI R7, R8.reuse, R19.reuse, RZ, 0x2 ;  /* 0x0000001308077211 */ /* 0x0c0fe400078f10ff */
[----:B------:R-:W-:Y:S01]  /*0bc0*/  LEA.HI R8, R8, R19, RZ, 0x5 ;  /* 0x0000001308087211 */ /* 0x000fe200078f28ff */
[----:B------:R-:W-:Y:S01]  /*0bd0*/  IMAD.IADD R2, R23, 0x1, -R2 ;  /* 0x0000000117027824 */ /* 0x000fe200078e0a02 */
[--C-:B------:R-:W-:Y:S02]  /*0be0*/  SHF.R.S32.HI R9, RZ, 0x2, R7.reuse ;  /* 0x00000002ff097819 */ /* 0x100fe40000011407 */
[----:B------:R-:W-:-:S02]  /*0bf0*/  SHF.R.S32.HI R4, RZ, 0x1f, R7 ;  /* 0x0000001fff047819 */ /* 0x000fc40000011407 */
[----:B------:R-:W-:Y:S02]  /*0c00*/  SHF.R.S32.HI R8, RZ, 0x5, R8 ;  /* 0x00000005ff087819 */ /* 0x000fe40000011408 */
[----:B------:R-:W-:Y:S02]  /*0c10*/  LEA.HI R5, R4, R9, RZ, 0x3 ;  /* 0x0000000904057211 */ /* 0x000fe400078f18ff */
[CC--:B------:R-:W-:Y:S02]  /*0c20*/  LEA.HI R4, R0.reuse, R203.reuse, RZ, 0x5 ;  /* 0x000000cb00047211 */ /* 0x0c0fe400078f28ff */
[----:B------:R-:W-:Y:S02]  /*0c30*/  LOP3.LUT R10, R5, 0xfffffff8, RZ, 0xc0, !PT ;  /* 0xfffffff8050a7812 */ /* 0x000fe400078ec0ff */
[----:B------:R-:W-:Y:S01]  /*0c40*/  LEA.HI R0, R0, R203, RZ, 0x3 ;  /* 0x000000cb00007211 */ /* 0x000fe200078f18ff */
[----:B------:R-:W-:Y:S01]  /*0c50*/  IMAD.SHL.U32 R5, R4, 0x20, RZ ;  /* 0x0000002004057824 */ /* 0x000fe200078e00ff */
[----:B------:R-:W-:Y:S01]  /*0c60*/  LOP3.LUT R4, R3, 0x3fffff0, RZ, 0xc0, !PT ;  /* 0x03fffff003047812 */ /* 0x000fe200078ec0ff */
[----:B------:R-:W-:Y:S01]  /*0c70*/  IMAD.IADD R9, R9, 0x1, -R10 ;  /* 0x0000000109097824 */ /* 0x000fe200078e0a0a */
[----:B------:R-:W-:-:S02]  /*0c80*/  LEA.HI R3, R3, R6, RZ, 0x1 ;  /* 0x0000000603037211 */ /* 0x000fc400078f08ff */
[----:B------:R-:W-:Y:S01]  /*0c90*/  LOP3.LUT R5, R5, 0xfffffc00, RZ, 0xc0, !PT ;  /* 0xfffffc0005057812 */ /* 0x000fe200078ec0ff */
[----:B------:R-:W-:Y:S01]  /*0ca0*/  IMAD R9, R8, 0x10, R9 ;  /* 0x0000001008097824 */ /* 0x000fe200078e0209 */
[----:B------:R-:W-:Y:S01]  /*0cb0*/  LOP3.LUT R3, R3, 0x1ffffffe, RZ, 0xc0, !PT ;  /* 0x1ffffffe03037812 */ /* 0x000fe200078ec0ff */
[----:B------:R-:W-:Y:S01]  /*0cc0*/  IMAD.IADD R4, R203, 0x1, -R4 ;  /* 0x00000001cb047824 */ /* 0x000fe200078e0a04 */
[----:B------:R-:W-:Y:S01]  /*0cd0*/  LOP3.LUT R200, R7, 0x7ffffffc, RZ, 0xc0, !PT ;  /* 0x7ffffffc07c87812 */ /* 0x000fe200078ec0ff */
[----:B------:R-:W-:Y:S01]  /*0ce0*/  IMAD R201, R2, 0x40, R9 ;  /* 0x0000004002c97824 */ /* 0x000fe200078e0209 */
[----:B------:R-:W-:Y:S01]  /*0cf0*/  LOP3.LUT R2, R0, 0x1ffffff8, RZ, 0xc0, !PT ;  /* 0x1ffffff800027812 */ /* 0x000fe200078ec0ff */
[----:B------:R-:W-:Y:S01]  /*0d00*/  IMAD R4, R4, 0x40, R5 ;  /* 0x0000004004047824 */ /* 0x000fe200078e0205 */
[----:B------:R-:W-:Y:S01]  /*0d10*/  SHF.R.S32.HI R16, RZ, 0x3, R0 ;  /* 0x00000003ff107819 */ /* 0x000fe20000011400 */
[----:B------:R-:W-:Y:S02]  /*0d20*/  IMAD.IADD R3, R6, 0x1, -R3 ;  /* 0x0000000106037824 */ /* 0x000fe400078e0a03 */
[----:B------:R-:W-:-:S02]  /*0d30*/  IMAD.IADD R2, R203, 0x1, -R2 ;  /* 0x00000001cb027824 */ /* 0x000fc400078e0a02 */
[----:B------:R-:W-:Y:S02]  /*0d40*/  IMAD R202, R3, 0x8, R4 ;  /* 0x0000000803ca7824 */ /* 0x000fe400078e0204 */
[----:B------:R-:W-:Y:S02]  /*0d50*/  IMAD.SHL.U32 R2, R2, 0x8, RZ ;  /* 0x0000000802027824 */ /* 0x000fe400078e00ff */
[----:B------:R-:W-:-:S07]  /*0d60*/  IMAD.IADD R200, R19, 0x1, -R200 ;  /* 0x0000000113c87824 */ /* 0x000fce00078e0ac8 */
.L_x_7498:
[----:B0---45:R-:W0:Y:S01]  /*0d70*/  LDC.64 R4, c[0x0][0xc60] ;  /* 0x00031800ff047b82 */ /* 0x031e220000000a00 */
        /* <DEDUP_REMOVED lines=16> */
[----:B------:R-:W-:Y:S01]  /*0e80*/  @UP1 ULEA.HI.X UR9, UR46, UR9, UR45, 0x2, UP3 ;  /* 0x000000092e091291 */ /* 0x000fe200098f142d */
[----:B------:R-:W-:Y:S02]  /*0e90*/  IMAD.U32 R4, RZ, RZ, UR6 ;  /* 0x00000006ff047e24 */ /* 0x000fe4000f8e00ff */
[----:B---3--:R-:W-:-:S02]  /*0ea0*/  IMAD.U32 R6, RZ, RZ, UR8 ;  /* 0x00000008ff067e24 */ /* 0x008fc4000f8e00ff */
        /* <DEDUP_REMOVED lines=10> */
[----:B------:R-:W-:Y:S01]  /*0f50*/  CS2R R44, SRZ ;  /* 0x00000000002c7805 */ /* 0x000fe2000001ff00 */
[----:B------:R-:W-:Y:S01]  /*0f60*/  UMOV UR44, UR5 ;  /* 0x00000005002c7c82 */ /* 0x000fe20008000000 */
[----:B------:R-:W-:Y:S01]  /*0f70*/  CS2R R150, SRZ ;  /* 0x0000000000967805 */ /* 0x000fe2000001ff00 */
[----:B------:R-:W-:Y:S01]  /*0f80*/  USEL UR4, UR4, 0x1, UP0 ;  /* 0x0000000104047887 */ /* 0x000fe20008000000 */
[----:B------:R-:W-:-:S02]  /*0f90*/  CS2R R148, SRZ ;  /* 0x0000000000947805 */ /* 0x000fc4000001ff00 */
[----:B------:R-:W-:Y:S02]  /*0fa0*/  CS2R R146, SRZ ;  /* 0x0000000000927805 */ /* 0x000fe4000001ff00 */
[----:B------:R-:W-:Y:S01]  /*0fb0*/  CS2R R144, SRZ ;  /* 0x0000000000907805 */ /* 0x000fe2000001ff00 */
[----:B------:R-:W-:Y:S01]  /*0fc0*/  UIMAD UR4, UR4, UR6, URZ ;  /* 0x00000006040472a4 */ /* 0x000fe2000f8e023f */
        /* <DEDUP_REMOVED lines=38> */
[----:B-1----:R-:W-:Y:S02]  /*1230*/  CS2R R68, SRZ ;  /* 0x0000000000447805 */ /* 0x002fe4000001ff00 */
[----:B------:R-:W-:-:S02]  /*1240*/  CS2R R166, SRZ ;  /* 0x0000000000a67805 */ /* 0x000fc4000001ff00 */
[----:B------:R-:W-:Y:S01]  /*1250*/  CS2R R154, SRZ ;  /* 0x00000000009a7805 */ /* 0x000fe2000001ff00 */
[----:B------:R-:W-:Y:S01]  /*1260*/  IMAD.MOV.U32 R28, RZ, RZ, RZ ;  /* 0x000000ffff1c7224 */ /* 0x000fe200078e00ff */
        /* <DEDUP_REMOVED lines=11> */
[----:B--2---:R-:W-:Y:S02]  /*1320*/  @P0 R2UR UR43, R4 ;  /* 0x00000000042b02ca */ /* 0x004fe400000e0000 */
[----:B------:R-:W-:-:S02]  /*1330*/  PLOP3.LUT P0, PT, PT, PT, PT, 0x80, 0x0 ;  /* 0x000000000000781c */ /* 0x000fc40003f0f070 */
[----:B---3--:R-:W-:Y:S01]  /*1340*/  @P1 R2UR UR4, R6 ;  /* 0x00000000060412ca */ /* 0x008fe200000e0000 */
[----:B------:R-:W-:-:S14]  /*1350*/  @P1 BRA `(.L_x_7457) ;  /* 0x0000000000341947 */ /* 0x000fdc0003800000 */
        /* <DEDUP_REMOVED lines=13> */
.L_x_7457:
[----:B------:R-:W-:Y:S01]  /*1430*/  UIADD3 UR43, -UR43, UR4, URZ ;  /* 0x000000042b2b7290 */ /* 0x000fe2000fffe13f */
[----:B------:R-:W-:Y:S01]  /*1440*/  IMAD.MOV.U32 R9, RZ, RZ, RZ ;  /* 0x000000ffff097224 */ /* 0x000fe200078e00ff */
[----:B------:R-:W-:Y:S02]  /*1450*/  CS2R R174, SRZ ;  /* 0x0000000000ae7805 */ /* 0x000fe4000001ff00 */
[----:B------:R-:W-:Y:S01]  /*1460*/  CS2R R172, SRZ ;  /* 0x0000000000ac7805 */ /* 0x000fe2000001ff00 */
[----:B------:R-:W-:Y:S01]  /*1470*/  UISETP.GE.AND UP0, UPT, UR43, 0x1, UPT ;  /* 0x000000012b00788c */ /* 0x000fe2000bf06270 */
[----:B------:R-:W-:Y:S01]  /*1480*/  CS2R R36, SRZ ;  /* 0x0000000000247805 */ /* 0x000fe2000001ff00 */
[----:B------:R-:W-:Y:S01]  /*1490*/  UIADD3 UR4, UR43, 0x5f, URZ ;  /* 0x0000005f2b047890 */ /* 0x000fe2000fffe03f */
[----:B------:R-:W-:Y:S02]  /*14a0*/  CS2R R176, SRZ ;  /* 0x0000000000b07805 */ /* 0x000fe4000001ff00 */
[----:B------:R-:W-:Y:S01]  /*14b0*/  CS2R R32, SRZ ;  /* 0x0000000000207805 */ /* 0x000fe2000001ff00 */
[----:B------:R-:W-:Y:S01]  /*14c0*/  IMAD.MOV.U32 R26, RZ, RZ, RZ ;  /* 0x000000ffff1a7224 */ /* 0x000fe200078e00ff */
[----:B------:R-:W-:Y:S01]  /*14d0*/  PLOP3.LUT P1, PT, PT, PT, UP0, 0x80, 0x0 ;  /* 0x000000000000781c */ /* 0x000fe20003f2f008 */
[----:B------:R-:W-:Y:S01]  /*14e0*/  UIMAD.WIDE UR4, UR4, 0x2aaaaaab, URZ ;  /* 0x2aaaaaab040478a5 */ /* 0x000fe2000f8e023f */
[----:B------:R-:W-:Y:S01]  /*14f0*/  IMAD.MOV.U32 R29, RZ, RZ, RZ ;  /* 0x000000ffff1d7224 */ /* 0x000fe200078e00ff */
[----:B------:R-:W-:Y:S01]  /*1500*/  CS2R R4, SRZ ;  /* 0x0000000000047805 */ /* 0x000fe2000001ff00 */
[----:B------:R-:W-:Y:S01]  /*1510*/  IMAD.MOV.U32 R6, RZ, RZ, RZ ;  /* 0x000000ffff067224 */ /* 0x000fe200078e00ff */
[----:B------:R-:W-:Y:S01]  /*1520*/  USHF.R.U32.HI UR42, URZ, 0x1f, UR5 ;  /* 0x0000001f3f2a7899 */ /* 0x000fe20008011605 */
[----:B------:R-:W-:-:S03]  /*1530*/  IMAD.MOV.U32 R179, RZ, RZ, RZ ;  /* 0x000000ffffb37224 */ /* 0x000fc600078e00ff */
[----:B------:R-:W-:-:S04]  /*1540*/  ULEA.HI.SX32 UR42, UR5, UR42, 0x1c ;  /* 0x0000002a052a7291 */ /* 0x000fc8000f8fe23f */
[----:B------:R-:W-:Y:S08]  /*1550*/  @!P1 BRA `(.L_x_7458) ;  /* 0x0000004000f89947 */ /* 0x000ff00003800000 */
        /* <DEDUP_REMOVED lines=31> */
.L_x_7459:
[----:B------:R-:W0:Y:S01]  /*1750*/  S2R R3, SR_CgaCtaId ;  /* 0x0000000000037919 */ /* 0x000e220000008800 */
[----:B------:R-:W-:Y:S01]  /*1760*/  ULEA.HI UR4, UR39, UR39, URZ, 0x1 ;  /* 0x0000002727047291 */ /* 0x000fe2000f8f083f */
[----:B------:R-:W-:Y:S01]  /*1770*/  MOV R6, 0x400 ;  /* 0x0000040000067802 */ /* 0x000fe20000000f00 */
[----:B------:R-:W-:Y:S02]  /*1780*/  VIADD R8, R22, 0x8 ;  /* 0x0000000816087836 */ /* 0x000fe40000000000 */
[----:B------:R-:W-:-:S04]  /*1790*/  ULOP3.LUT UR4, UR4, 0xfffffffe, URZ, 0xc0, !UPT ;  /* 0xfffffffe04047892 */ /* 0x000fc8000f8ec03f */
[----:B------:R-:W-:-:S06]  /*17a0*/  UIADD3 UR4, UR39, -UR4, URZ ;  /* 0x8000000427047290 */ /* 0x000fcc000fffe03f */
[----:B------:R-:W-:Y:S01]  /*17b0*/  IMAD.U32 R0, RZ, RZ, UR4 ;  /* 0x00000004ff007e24 */ /* 0x000fe2000f8e00ff */
[----:B0-----:R-:W-:-:S04]  /*17c0*/  LEA R6, R3, R6, 0x18 ;  /* 0x0000000603067211 */ /* 0x001fc800078ec0ff */
[----:B------:R-:W-:-:S04]  /*17d0*/  SHF.L.U32 R3, R0, 0x1f, RZ ;  /* 0x0000001f00037819 */ /* 0x000fc800000006ff */
[----:B------:R-:W0:Y:S02]  /*17e0*/  SYNCS.PHASECHK.TRANS64.TRYWAIT P0, [R6+URZ+0x22800], R3 ;  /* 0x02280003060075a7 */ /* 0x000e24000800017f */
[----:B0-----:R-:W-:Y:S05]  /*17f0*/  @!P0 BRA `(.L_x_7460) ;  /* 0x000000b000b08947 */ /* 0x001fea0003800000 */
.L_x_7582:
[----:B------:R-:W-:Y:S01]  /*1800*/  IMAD.U32 R0, RZ, RZ, UR47 ;  /* 0x0000002fff007e24 */ /* 0x000fe2000f8e00ff */
[----:B------:R-:W-:Y:S05]  /*1810*/  WARPSYNC.ALL ;  /* 0x0000000000007948 */ /* 0x000fea0003800000 */
[----:B------:R1:W-:Y:S01]  /*1820*/  BAR.SYNC.DEFER_BLOCKING R8, 0x100 ;  /* 0x000400080000751d */ /* 0x0003e20000010000 */
[----:B------:R-:W-:-:S13]  /*1830*/  ISETP.NE.AND P0, PT, R0, 0x3, PT ;  /* 0x000000030000780c */ /* 0x000fda0003f05270 */
[----:B-1----:R-:W-:Y:S05]  /*1840*/  @!P0 BRA `(.L_x_7461) ;  /* 0x0000000000048947 */ /* 0x002fea0003800000 */
[----:B------:R-:W-:Y:S01]  /*1850*/  BPT.TRAP 0x1 ;  /* 0x000000040000795c */ /* 0x000fe20000300000 */
.L_x_7461:
[----:B------:R-:W-:Y:S02]  /*1860*/  IMAD.U32 R10, RZ, RZ, UR38 ;  /* 0x00000026ff0a7e24 */ /* 0x000fe4000f8e00ff */
[----:B------:R-:W-:-:S03]  /*1870*/  IMAD.U32 R5, RZ, RZ, UR37 ;  /* 0x00000025ff057e24 */ /* 0x000fc6000f8e00ff */
[----:B------:R-:W-:Y:S01]  /*1880*/  SHF.L.U32 R10, R10, 0x1f, RZ ;  /* 0x0000001f0a0a7819 */ /* 0x000fe200000006ff */
[----:B------:R-:W-:-:S04]  /*1890*/  IMAD R5, R5, 0x8, R6 ;  /* 0x0000000805057824 */ /* 0x000fc800078e0206 */
[----:B------:R1:W2:Y:S01]  /*18a0*/  SYNCS.PHASECHK.TRANS64.TRYWAIT P1, [R5+URZ+0x22830], R10 ;  /* 0x0228300a050075a7 */ /* 0x0002a2000802017f */
[----:B------:R-:W-:Y:S05]  /*18b0*/  @!P0 BRA `(.L_x_7462) ;  /* 0x0000000000048947 */ /* 0x000fea0003800000 */
[----:B------:R-:W-:Y:S01]  /*18c0*/  BPT.TRAP 0x1 ;  /* 0x000000040000795c */ /* 0x000fe20000300000 */
.L_x_7462:
[----:B--2---:R-:W-:Y:S05]  /*18d0*/  @P1 BRA `(.L_x_7463) ;  /* 0x0000000000081947 */ /* 0x004fea0003800000 */
[----:B------:R-:W2:Y:S02]  /*18e0*/  SYNCS.PHASECHK.TRANS64.TRYWAIT P1, [R5+URZ+0x22830], R10 ;  /* 0x0228300a050075a7 */ /* 0x000ea4000802017f */
[----:B--2---:R-:W-:Y:S05]  /*18f0*/  @!P1 BRA `(.L_x_7464) ;  /* 0x000000b000849947 */ /* 0x004fea0003800000 */
.L_x_7463:
[----:B------:R-:W-:Y:S01]  /*1900*/  R2UR UR4, R6 ;  /* 0x00000000060472ca */ /* 0x000fe200000e0000 */
[----:B------:R-:W-:Y:S01]  /*1910*/  WARPGROUP.ARRIVE ;  /* 0x00000000000079c5 */ /* 0x000fe20000000000 */
        /* <DEDUP_REMOVED lines=8> */
[----:B------:R-:W-:Y:S01]  /*19a0*/  P2R R12, PR, RZ, 0x1 ;  /* 0x00000001ff0c7803 */ /* 0x000fe20000000000 */
[----:B------:R-:W3:Y:S01]  /*19b0*/  S2R R13, SR_TID.X ;  /* 0x00000000000d7919 */ /* 0x000ee20000002100 */
[----:B------:R-:W-:Y:S01]  /*19c0*/  IADD3 R176, -R22, 0xb, RZ ;  /* 0x0000000b16b07810 */ /* 0x000fe20007ffe1ff */
[----:B------:R-:W-:-:S04]  /*19d0*/  UIADD3 UR4, UR4, 0x1c400, URZ ;  /* 0x0001c40004047890 */ /* 0x000fc8000fffe03f */
[----:B------:R-:W-:-:S04]  /*19e0*/  USHF.R.U32.HI UR4, URZ, 0x4, UR4 ;  /* 0x000000043f047899 */ /* 0x000fc80008011604 */
[----:B------:R-:W-:-:S04]  /*19f0*/  ULOP3.LUT UR4, UR4, 0x3fff, URZ, 0xc0, !UPT ;  /* 0x00003fff04047892 */ /* 0x000fc8000f8ec03f */
[----:B------:R-:W-:Y:S02]  /*1a00*/  ULOP3.LUT UR20, UR4, 0x10000, URZ, 0xfc, !UPT ;  /* 0x0001000004147892 */ /* 0x000fe4000f8efc3f */
[----:B------:R-:W-:Y:S02]  /*1a10*/  ULOP3.LUT UR4, UR48, 0x10000, URZ, 0xfc, !UPT ;  /* 0x0001000030047892 */ /* 0x000fe4000f8efc3f */
[----:B------:R-:W-:Y:S02]  /*1a20*/  UIMAD UR6, UR37, 0x300, UR20 ;  /* 0x00000300250678a4 */ /* 0x000fe4000f8e0214 */
[----:B------:R-:W-:Y:S02]  /*1a30*/  UIADD3 UR8, UR4, 0x2, URZ ;  /* 0x0000000204087890 */ /* 0x000fe4000fffe03f */
[----:B------:R-:W-:Y:S02]  /*1a40*/  UIADD3 UR10, UR6, 0x2, URZ ;  /* 0x00000002060a7890 */ /* 0x000fe4000fffe03f */
[----:B------:R-:W-:-:S02]  /*1a50*/  UIADD3 UR12, UR4, 0x4, URZ ;  /* 0x00000004040c7890 */ /* 0x000fc4000fffe03f */
[----:B------:R-:W-:Y:S02]  /*1a60*/  UIADD3 UR14, UR6, 0x4, URZ ;  /* 0x00000004060e7890 */ /* 0x000fe4000fffe03f */
[----:B------:R-:W-:Y:S01]  /*1a70*/  HGMMA.64x96x16.F32 R24, gdesc[UR4], RZ, !UPT, gsb0 ;  /* 0x01600000041879f0 */ /* 0x000fe2000c0008ff */
[----:B------:R-:W-:Y:S02]  /*1a80*/  UIADD3 UR16, UR4, 0x6, URZ ;  /* 0x0000000604107890 */ /* 0x000fe4000fffe03f */
[----:B------:R-:W-:Y:S02]  /*1a90*/  UIADD3 UR18, UR6, 0x6, URZ ;  /* 0x0000000606127890 */ /* 0x000fe4000fffe03f */
[----:B------:R-:W-:-:S04]  /*1aa0*/  UIMAD UR6, UR42, -0x60, UR43 ;  /* 0xffffffa02a0678a4 */ /* 0x000fc8000f8e022b */
[----:B------:R-:W-:-:S06]  /*1ab0*/  UIADD3 UR6, UR6, 0x60, URZ ;  /* 0x0000006006067890 */ /* 0x000fcc000fffe03f */
[----:B0-----:R-:W-:-:S04]  /*1ac0*/  IMAD.U32 R3, RZ, RZ, UR6 ;  /* 0x00000006ff037e24 */ /* 0x001fc8000f8e00ff */
        /* <DEDUP_REMOVED lines=104> */
[----:B------:R-:W0:Y:S01]  /*2150*/  SHFL.BFLY PT, R0, R7, 0x2, 0x1f ;  /* 0x0c401f0007007f89 */ /* 0x000e2200000e0000 */
[----:B------:R-:W-:Y:S02]  /*2160*/  FSEL R67, R67, -INF , P3 ;  /* 0xff80000043437808 */ /* 0x000fe40001800000 */
[----:B------:R-:W-:-:S02]  /*2170*/  FSEL R70, R70, -INF , P2 ;  /* 0xff80000046467808 */ /* 0x000fc40001000000 */
[----:B------:R-:W-:Y:S02]  /*2180*/  FSEL R71, R71, -INF , P1 ;  /* 0xff80000047477808 */ /* 0x000fe40000800000 */
[----:B0-----:R-:W-:-:S05]  /*2190*/  FMNMX.FTZ R9, R7, R0, !PT ;  /* 0x0000000007097209 */ /* 0x001fca0007810000 */
[----:B------:R-:W0:Y:S02]  /*21a0*/  SHFL.BFLY PT, R0, R9, 0x1, 0x1f ;  /* 0x0c201f0009007f89 */ /* 0x000e2400000e0000 */
[----:B0-----:R-:W-:Y:S01]  /*21b0*/  FMNMX.FTZ R0, R9, R0, !PT ;  /* 0x0000000009007209 */ /* 0x001fe20007810000 */
[----:B------:R0:W-:Y:S06]  /*21c0*/  BAR.ARV R176, 0x100 ;  /* 0x000400b00000751d */ /* 0x0001ec0000002000 */
[C---:B------:R-:W-:Y:S01]  /*21d0*/  FMUL.FTZ R3, R0.reuse, UR10 ;  /* 0x0000000a00037c20 */ /* 0x040fe20008410000 */
[----:B------:R-:W-:-:S04]  /*21e0*/  FSETP.NEU.FTZ.AND P0, PT, R0, -INF , PT ;  /* 0xff8000000000780b */ /* 0x000fc80003f1d000 */
        /* <DEDUP_REMOVED lines=17> */
[----:B------:R-:W4:Y:S01]  /*2300*/  MUFU.EX2 R25, R25 ;  /* 0x0000001900197308 */ /* 0x000f220000000800 */
        /* <DEDUP_REMOVED lines=15> */
[----:B------:R-:W5:Y:S01]  /*2400*/  MUFU.EX2 R29, R29 ;  /* 0x0000001d001d7308 */ /* 0x000f620000000800 */
[--C-:B------:R-:W-:Y:S01]  /*2410*/  FFMA.FTZ R61, R61, UR10, -R11.reuse ;  /* 0x0000000a3d3d7c23 */ /* 0x100fe2000801080b */
[--C-:B------:R-:W-:Y:S01]  /*2420*/  FFMA.FTZ R64, R64, UR10, -R11.reuse ;  /* 0x0000000a40407c23 */ /* 0x100fe2000801080b */
[----:B------:R-:W-:Y:S01]  /*2430*/  FMNMX.FTZ R4, R46, R3, !PT ;  /* 0x000000032e047209 */ /* 0x000fe20007810000 */
[--C-:B------:R-:W-:Y:S01]  /*2440*/  FFMA.FTZ R65, R65, UR10, -R11.reuse ;  /* 0x0000000a41417c23 */ /* 0x100fe2000801080b */
[--C-:B------:R-:W-:Y:S01]  /*2450*/  FFMA.FTZ R68, R68, UR10, -R11.reuse ;  /* 0x0000000a44447c23 */ /* 0x100fe2000801080b */
[----:B------:R-:W-:Y:S01]  /*2460*/  FFMA.FTZ R11, R69, UR10, -R11 ;  /* 0x0000000a450b7c23 */ /* 0x000fe2000801080b */
[----:B------:R-:W-:Y:S01]  /*2470*/  FMNMX.FTZ R3, R47, R4, !PT ;  /* 0x000000042f037209 */ /* 0x000fe20007810000 */
[----:B------:R-:W-:Y:S01]  /*2480*/  MUFU.EX2 R32, R32 ;  /* 0x0000002000207308 */ /* 0x000fe20000000800 */
[----:B----4-:R-:W-:-:S02]  /*2490*/  F2FP.F16.F32.PACK_AB R168, R25, R24 ;  /* 0x0000001819a8723e */ /* 0x010fc400000000ff */
[----:B------:R-:W-:-:S04]  /*24a0*/  FMNMX.FTZ R4, R50, R3, !PT ;  /* 0x0000000332047209 */ /* 0x000fc80007810000 */
[----:B------:R-:W-:Y:S01]  /*24b0*/  FMNMX.FTZ R3, R51, R4, !PT ;  /* 0x0000000433037209 */ /* 0x000fe20007810000 */
[----:B------:R-:W4:Y:S01]  /*24c0*/  MUFU.EX2 R33, R33 ;  /* 0x0000002100217308 */ /* 0x000f220000000800 */
[----:B-----5:R-:W-:Y:S02]  /*24d0*/  F2FP.F16.F32.PACK_AB R170, R29, R28 ;  /* 0x0000001c1daa723e */ /* 0x020fe400000000ff */
[----:B------:R-:W-:-:S04]  /*24e0*/  FMNMX.FTZ R4, R54, R3, !PT ;  /* 0x0000000336047209 */ /* 0x000fc80007810000 */
[----:B------:R-:W-:Y:S01]  /*24f0*/  FMNMX.FTZ R3, R55, R4, !PT ;  /* 0x0000000437037209 */ /* 0x000fe20007810000 */
[----:B------:R-:W-:Y:S03]  /*2500*/  MUFU.EX2 R36, R36 ;  /* 0x0000002400247308 */ /* 0x000fe60000000800 */
[----:B------:R-:W-:-:S04]  /*2510*/  FMNMX.FTZ R4, R58, R3, !PT ;  /* 0x000000033a047209 */ /* 0x000fc80007810000 */
[----:B------:R-:W-:Y:S01]  /*2520*/  FMNMX.FTZ R3, R59, R4, !PT ;  /* 0x000000043b037209 */ /* 0x000fe20007810000 */
[----:B------:R-:W5:Y:S01]  /*2530*/  MUFU.EX2 R37, R37 ;  /* 0x0000002500257308 */ /* 0x000f620000000800 */
[----:B----4-:R-:W-:Y:S02]  /*2540*/  F2FP.F16.F32.PACK_AB R164, R33, R32 ;  /* 0x0000002021a4723e */ /* 0x010fe400000000ff */
[----:B------:R-:W-:-:S04]  /*2550*/  FMNMX.FTZ R4, R62, R3, !PT ;  /* 0x000000033e047209 */ /* 0x000fc80007810000 */
[----:B------:R-:W-:Y:S01]  /*2560*/  FMNMX.FTZ R3, R63, R4, !PT ;  /* 0x000000043f037209 */ /* 0x000fe20007810000 */
[----:B------:R-:W-:Y:S03]  /*2570*/  MUFU.EX2 R40, R40 ;  /* 0x0000002800287308 */ /* 0x000fe60000000800 */
[----:B------:R-:W-:-:S04]  /*2580*/  FMNMX.FTZ R4, R66, R3, !PT ;  /* 0x0000000342047209 */ /* 0x000fc80007810000 */
[----:B------:R-:W-:Y:S01]  /*2590*/  FMNMX.FTZ R3, R67, R4, !PT ;  /* 0x0000000443037209 */ /* 0x000fe20007810000 */
[----:B------:R-:W4:Y:S01]  /*25a0*/  MUFU.EX2 R41, R41 ;  /* 0x0000002900297308 */ /* 0x000f220000000800 */
[----:B-----5:R-:W-:Y:S02]  /*25b0*/  F2FP.F16.F32.PACK_AB R166, R37, R36 ;  /* 0x0000002425a6723e */ /* 0x020fe400000000ff */
[----:B------:R-:W-:-:S04]  /*25c0*/  FMNMX.FTZ R4, R70, R3, !PT ;  /* 0x0000000346047209 */ /* 0x000fc80007810000 */
[----:B------:R-:W-:Y:S01]  /*25d0*/  FMNMX.FTZ R4, R71, R4, !PT ;  /* 0x0000000447047209 */ /* 0x000fe20007810000 */
[----:B------:R-:W-:Y:S04]  /*25e0*/  MUFU.EX2 R44, R44 ;  /* 0x0000002c002c7308 */ /* 0x000fe80000000800 */
[----:B------:R-:W5:Y:S04]  /*25f0*/  SHFL.BFLY PT, R3, R4, 0x2, 0x1f ;  /* 0x0c401f0004037f89 */ /* 0x000f6800000e0000 */
[----:B------:R-:W1:Y:S01]  /*2600*/  MUFU.EX2 R45, R45 ;  /* 0x0000002d002d7308 */ /* 0x000e620000000800 */
[----:B----4-:R-:W-:-:S07]  /*2610*/  F2FP.F16.F32.PACK_AB R160, R41, R40 ;  /* 0x0000002829a0723e */ /* 0x010fce00000000ff */
[----:B------:R-:W-:Y:S08]  /*2620*/  MUFU.EX2 R48, R48 ;  /* 0x0000003000307308 */ /* 0x000ff00000000800 */
[----:B------:R-:W4:Y:S01]  /*2630*/  MUFU.EX2 R49, R49 ;  /* 0x0000003100317308 */ /* 0x000f220000000800 */
[----:B-1----:R-:W-:Y:S02]  /*2640*/  F2FP.F16.F32.PACK_AB R162, R45, R44 ;  /* 0x0000002c2da2723e */ /* 0x002fe400000000ff */
[----:B-----5:R-:W-:-:S05]  /*2650*/  FMNMX.FTZ R3, R4, R3, !PT ;  /* 0x0000000304037209 */ /* 0x020fca0007810000 */
[----:B------:R-:W-:Y:S01]  /*2660*/  MUFU.EX2 R52, R52 ;  /* 0x0000003400347308 */ /* 0x000fe20000000800 */
[----:B------:R-:W1:Y:S07]  /*2670*/  SHFL.BFLY PT, R4, R3, 0x1, 0x1f ;  /* 0x0c201f0003047f89 */ /* 0x000e6e00000e0000 */
[----:B------:R-:W5:Y:S01]  /*2680*/  MUFU.EX2 R53, R53 ;  /* 0x0000003500357308 */ /* 0x000f620000000800 */
[----:B----4-:R-:W-:-:S07]  /*2690*/  F2FP.F16.F32.PACK_AB R156, R49, R48 ;  /* 0x00000030319c723e */ /* 0x010fce00000000ff */
[----:B------:R-:W-:Y:S08]  /*26a0*/  MUFU.EX2 R56, R56 ;  /* 0x0000003800387308 */ /* 0x000ff00000000800 */
[----:B------:R-:W-:Y:S01]  /*26b0*/  MUFU.EX2 R57, R57 ;  /* 0x0000003900397308 */ /* 0x000fe20000000800 */
[----:B-1----:R-:W-:Y:S02]  /*26c0*/  FMNMX.FTZ R7, R3, R4, !PT ;  /* 0x0000000403077209 */ /* 0x002fe40007810000 */
[----:B-----5:R-:W-:-:S02]  /*26d0*/  F2FP.F16.F32.PACK_AB R158, R53, R52 ;  /* 0x00000034359e723e */ /* 0x020fc400000000ff */
[C---:B------:R-:W-:Y:S01]  /*26e0*/  FSETP.NEU.FTZ.AND P1, PT, R7.reuse, -INF , PT ;  /* 0xff8000000700780b */ /* 0x040fe20003f3d000 */
[----:B------:R-:W-:Y:S02]  /*26f0*/  FMUL.FTZ R3, R7, UR10 ;  /* 0x0000000a07037c20 */ /* 0x000fe40008410000 */
[----:B------:R-:W-:Y:S03]  /*2700*/  MUFU.EX2 R60, R60 ;  /* 0x0000003c003c7308 */ /* 0x000fe60000000800 */
[----:B------:R-:W-:Y:S01]  /*2710*/  FSEL R4, R3, RZ, P1 ;  /* 0x000000ff03047208 */ /* 0x000fe20000800000 */
[----:B------:R-:W-:Y:S01]  /*2720*/  FADD.FTZ R3, R24, R25 ;  /* 0x0000001918037221 */ /* 0x000fe20000010000 */
[----:B---3--:R-:W-:-:S03]  /*2730*/  LOP3.LUT P1, RZ, R13, 0x7f, RZ, 0xc0, !PT ;  /* 0x0000007f0dff7812 */ /* 0x008fc6000782c0ff */
[--C-:B------:R-:W-:Y:S01]  /*2740*/  FFMA.FTZ R26, R26, UR10, -R4.reuse ;  /* 0x0000000a1a1a7c23 */ /* 0x100fe20008010804 */
[--C-:B------:R-:W-:Y:S01]  /*2750*/  FFMA.FTZ R27, R27, UR10, -R4.reuse ;  /* 0x0000000a1b1b7c23 */ /* 0x100fe20008010804 */
[--C-:B------:R-:W-:Y:S01]  /*2760*/  FFMA.FTZ R30, R30, UR10, -R4.reuse ;  /* 0x0000000a1e1e7c23 */ /* 0x100fe20008010804 */
[--C-:B------:R-:W-:Y:S01]  /*2770*/  FFMA.FTZ R31, R31, UR10, -R4.reuse ;  /* 0x0000000a1f1f7c23 */ /* 0x100fe20008010804 */
[--C-:B------:R-:W-:Y:S01]  /*2780*/  FFMA.FTZ R34, R34, UR10, -R4.reuse ;  /* 0x0000000a22227c23 */ /* 0x100fe20008010804 */
[----:B------:R-:W-:Y:S01]  /*2790*/  FADD.FTZ R12, R28, R3 ;  /* 0x000000031c0c7221 */ /* 0x000fe20000010000 */
[----:B------:R-:W-:Y:S01]  /*27a0*/  MUFU.EX2 R26, R26 ;  /* 0x0000001a001a7308 */ /* 0x000fe20000000800 */
[--C-:B------:R-:W-:Y:S01]  /*27b0*/  FFMA.FTZ R35, R35, UR10, -R4.reuse ;  /* 0x0000000a23237c23 */ /* 0x100fe20008010804 */
[----:B------:R-:W-:Y:S01]  /*27c0*/  FFMA.FTZ R38, R38, UR10, -R4 ;  /* 0x0000000a26267c23 */ /* 0x000fe20008010804 */
[----:B------:R-:W-:Y:S01]  /*27d0*/  FADD.FTZ R3, R29, R12 ;  /* 0x0000000c1d037221 */ /* 0x000fe20000010000 */
[--C-:B------:R-:W-:Y:S01]  /*27e0*/  FFMA.FTZ R39, R39, UR10, -R4.reuse ;  /* 0x0000000a27277c23 */ /* 0x100fe20008010804 */
[--C-:B------:R-:W-:Y:S01]  /*27f0*/  FFMA.FTZ R42, R42, UR10, -R4.reuse ;  /* 0x0000000a2a2a7c23 */ /* 0x100fe20008010804 */
[--C-:B------:R-:W-:Y:S01]  /*2800*/  FFMA.FTZ R43, R43, UR10, -R4.reuse ;  /* 0x0000000a2b2b7c23 */ /* 0x100fe20008010804 */
[----:B------:R-:W-:Y:S01]  /*2810*/  FADD.FTZ R12, R32, R3 ;  /* 0x00000003200c7221 */ /* 0x000fe20000010000 */
[----:B------:R-:W1:Y:S01]  /*2820*/  MUFU.EX2 R27, R27 ;  /* 0x0000001b001b7308 */ /* 0x000e620000000800 */
[--C-:B------:R-:W-:Y:S01]  /*2830*/  FFMA.FTZ R46, R46, UR10, -R4.reuse ;  /* 0x0000000a2e2e7c23 */ /* 0x100fe20008010804 */
[----:B------:R-:W-:Y:S01]  /*2840*/  FFMA.FTZ R47, R47, UR10, -R4 ;  /* 0x0000000a2f2f7c23 */ /* 0x000fe20008010804 */
[----:B------:R-:W-:Y:S01]  /*2850*/  FADD.FTZ R9, R33, R12 ;  /* 0x0000000c21097221 */ /* 0x000fe20000010000 */
[--C-:B------:R-:W-:Y:S01]  /*2860*/  FFMA.FTZ R50, R50, UR10, -R4.reuse ;  /* 0x0000000a32327c23 */ /* 0x100fe20008010804 */
[--C-:B------:R-:W-:Y:S01]  /*2870*/  FFMA.FTZ R51, R51, UR10, -R4.reuse ;  /* 0x0000000a33337c23 */ /* 0x100fe20008010804 */
[--C-:B------:R-:W-:Y:S01]  /*2880*/  FFMA.FTZ R54, R54, UR10, -R4.reuse ;  /* 0x0000000a36367c23 */ /* 0x100fe20008010804 */
[----:B------:R-:W-:Y:S01]  /*2890*/  FADD.FTZ R14, R36, R9 ;  /* 0x00000009240e7221 */ /* 0x000fe20000010000 */
[----:B------:R-:W3:Y:S01]  /*28a0*/  MUFU.EX2 R30, R30 ;  /* 0x0000001e001e7308 */ /* 0x000ee20000000800 */
[--C-:B------:R-:W-:Y:S01]  /*28b0*/  FFMA.FTZ R55, R55, UR10, -R4.reuse ;  /* 0x0000000a37377c23 */ /* 0x100fe20008010804 */
[----:B------:R-:W-:Y:S01]  /*28c0*/  FFMA.FTZ R58, R58, UR10, -R4 ;  /* 0x0000000a3a3a7c23 */ /* 0x000fe20008010804 */
[----:B------:R-:W-:Y:S01]  /*28d0*/  FADD.FTZ R13, R37, R14 ;  /* 0x0000000e250d7221 */ /* 0x000fe20000010000 */
[--C-:B------:R-:W-:Y:S01]  /*28e0*/  FFMA.FTZ R59, R59, UR10, -R4.reuse ;  /* 0x0000000a3b3b7c23 */ /* 0x100fe20008010804 */
[--C-:B------:R-:W-:Y:S01]  /*28f0*/  FFMA.FTZ R62, R62, UR10, -R4.reuse ;  /* 0x0000000a3e3e7c23 */ /* 0x100fe20008010804 */
[--C-:B------:R-:W-:Y:S01]  /*2900*/  FFMA.FTZ R63, R63, UR10, -R4.reuse ;  /* 0x0000000a3f3f7c23 */ /* 0x100fe20008010804 */
[----:B------:R-:W-:Y:S01]  /*2910*/  FADD.FTZ R14, R40, R13 ;  /* 0x0000000d280e7221 */ /* 0x000fe20000010000 */
[----:B------:R-:W4:Y:S01]  /*2920*/  MUFU.EX2 R31, R31 ;  /* 0x0000001f001f7308 */ /* 0x000f220000000800 */
[----:B-1----:R-:W-:Y:S01]  /*2930*/  FADD.FTZ R3, R26, R27 ;  /* 0x0000001b1a037221 */ /* 0x002fe20000010000 */
[----:B------:R-:W-:Y:S01]  /*2940*/  FFMA.FTZ R66, R66, UR10, -R4 ;  /* 0x0000000a42427c23 */ /* 0x000fe20008010804 */
[----:B------:R-:W-:Y:S01]  /*2950*/  FADD.FTZ R13, R41, R14 ;  /* 0x0000000e290d7221 */ /* 0x000fe20000010000 */
[--C-:B------:R-:W-:Y:S01]  /*2960*/  FFMA.FTZ R67, R67, UR10, -R4.reuse ;  /* 0x0000000a43437c23 */ /* 0x100fe20008010804 */
[--C-:B------:R-:W-:Y:S01]  /*2970*/  FFMA.FTZ R70, R70, UR10, -R4.reuse ;  /* 0x0000000a46467c23 */ /* 0x100fe20008010804 */
[----:B------:R-:W-:Y:S01]  /*2980*/  FFMA.FTZ R4, R71, UR10, -R4 ;  /* 0x0000000a47047c23 */ /* 0x000fe20008010804 */
[----:B------:R-:W-:Y:S01]  /*2990*/  FADD.FTZ R14, R44, R13 ;  /* 0x0000000d2c0e7221 */ /* 0x000fe20000010000 */
[----:B------:R-:W1:Y:S01]  /*29a0*/  MUFU.EX2 R34, R34 ;  /* 0x0000002200227308 */ /* 0x000e620000000800 */
[----:B---3--:R-:W-:Y:S01]  /*29b0*/  FADD.FTZ R12, R30, R3 ;  /* 0x000000031e0c7221 */ /* 0x008fe20000010000 */
[----:B------:R-:W-:-:S02]  /*29c0*/  @!P1 VIADD R3, R5, 0x22840 ;  /* 0x0002284005039836 */ /* 0x000fc40000000000 */
[----:B------:R-:W-:Y:S01]  /*29d0*/  FADD.FTZ R13, R45, R14 ;  /* 0x0000000e2d0d7221 */ /* 0x000fe20000010000 */
[----:B------:R-:W-:Y:S02]  /*29e0*/  F2FP.F16.F32.PACK_AB R152, R57, R56 ;  /* 0x000000383998723e */ /* 0x000fe400000000ff */
[----:B------:R-:W-:Y:S01]  /*29f0*/  F2FP.F16.F32.PACK_AB R169, R27, R26 ;  /* 0x0000001a1ba9723e */ /* 0x000fe200000000ff */
[----:B------:R-:W-:Y:S01]  /*2a00*/  FADD.FTZ R14, R48, R13 ;  /* 0x0000000d300e7221 */ /* 0x000fe20000010000 */
[----:B------:R-:W3:Y:S01]  /*2a10*/  MUFU.EX2 R35, R35 ;  /* 0x0000002300237308 */ /* 0x000ee20000000800 */
[C---:B----4-:R-:W-:Y:S01]  /*2a20*/  FADD.FTZ R9, R31.reuse, R12 ;  /* 0x0000000c1f097221 */ /* 0x050fe20000010000 */
[----:B------:R-:W-:Y:S02]  /*2a30*/  @!P1 PRMT R3, RZ, 0x654, R3 ;  /* 0x00000654ff039816 */ /* 0x000fe40000000003 */
[----:B------:R-:W-:Y:S02]  /*2a40*/  F2FP.F16.F32.PACK_AB R171, R31, R30 ;  /* 0x0000001e1fab723e */ /* 0x000fe400000000ff */
[----:B------:R4:W-:Y:S02]  /*2a50*/  @!P1 SYNCS.ARRIVE.TRANS64.RED.A1T0 RZ, [R3+URZ], RZ ;  /* 0x000000ff03ff99a7 */ /* 0x0009e4000810043f */
[----:B------:R-:W5:Y:S01]  /*2a60*/  MUFU.EX2 R38, R38 ;  /* 0x0000002600267308 */ /* 0x000f620000000800 */
[----:B-1----:R-:W-:-:S07]  /*2a70*/  FADD.FTZ R12, R34, R9 ;  /* 0x00000009220c7221 */ /* 0x002fce0000010000 */
[----:B------:R-:W1:Y:S01]  /*2a80*/  MUFU.EX2 R39, R39 ;  /* 0x0000002700277308 */ /* 0x000e620000000800 */
[C---:B---3--:R-:W-:Y:S01]  /*2a90*/  FADD.FTZ R9, R35.reuse, R12 ;  /* 0x0000000c23097221 */ /* 0x048fe20000010000 */
[----:B------:R-:W-:-:S06]  /*2aa0*/  F2FP.F16.F32.PACK_AB R165, R35, R34 ;  /* 0x0000002223a5723e */ /* 0x000fcc00000000ff */
[----:B------:R-:W3:Y:S01]  /*2ab0*/  MUFU.EX2 R42, R42 ;  /* 0x0000002a002a7308 */ /* 0x000ee20000000800 */
[----:B-----5:R-:W-:-:S07]  /*2ac0*/  FADD.FTZ R12, R38, R9 ;  /* 0x00000009260c7221 */ /* 0x020fce0000010000 */
[----:B------:R-:W4:Y:S01]  /*2ad0*/  MUFU.EX2 R43, R43 ;  /* 0x0000002b002b7308 */ /* 0x000f220000000800 */
[C---:B-1----:R-:W-:Y:S01]  /*2ae0*/  FADD.FTZ R9, R39.reuse, R12 ;  /* 0x0000000c27097221 */ /* 0x042fe20000010000 */
[----:B------:R-:W-:-:S06]  /*2af0*/  F2FP.F16.F32.PACK_AB R167, R39, R38 ;  /* 0x0000002627a7723e */ /* 0x000fcc00000000ff */
[----:B------:R-:W1:Y:S01]  /*2b00*/  MUFU.EX2 R46, R46 ;  /* 0x0000002e002e7308 */ /* 0x000e620000000800 */
[----:B---3--:R-:W-:Y:S01]  /*2b10*/  FADD.FTZ R12, R42, R9 ;  /* 0x000000092a0c7221 */ /* 0x008fe20000010000 */
[----:B------:R-:W-:-:S04]  /*2b20*/  FADD.FTZ R9, R49, R14 ;  /* 0x0000000e31097221 */ /* 0x000fc80000010000 */
[----:B------:R-:W-:Y:S02]  /*2b30*/  FADD.FTZ R14, R52, R9 ;  /* 0x00000009340e7221 */ /* 0x000fe40000010000 */
[----:B------:R-:W3:Y:S01]  /*2b40*/  MUFU.EX2 R47, R47 ;  /* 0x0000002f002f7308 */ /* 0x000ee20000000800 */
[----:B----4-:R-:W-:Y:S01]  /*2b50*/  FADD.FTZ R3, R43, R12 ;  /* 0x0000000c2b037221 */ /* 0x010fe20000010000 */
[----:B------:R-:W-:Y:S01]  /*2b60*/  FADD.FTZ R9, R53, R14 ;  /* 0x0000000e35097221 */ /* 0x000fe20000010000 */
[----:B------:R-:W-:-:S03]  /*2b70*/  F2FP.F16.F32.PACK_AB R161, R43, R42 ;  /* 0x0000002a2ba1723e */ /* 0x000fc600000000ff */
[----:B------:R-:W-:Y:S02]  /*2b80*/  FADD.FTZ R14, R56, R9 ;  /* 0x00000009380e7221 */ /* 0x000fe40000010000 */
[----:B------:R-:W4:Y:S01]  /*2b90*/  MUFU.EX2 R50, R50 ;  /* 0x0000003200327308 */ /* 0x000f220000000800 */
[----:B-1----:R-:W-:Y:S01]  /*2ba0*/  FADD.FTZ R12, R46, R3 ;  /* 0x000000032e0c7221 */ /* 0x002fe20000010000 */
[----:B------:R-:W-:-:S04]  /*2bb0*/  FADD.FTZ R9, R57, R14 ;  /* 0x0000000e39097221 */ /* 0x000fc80000010000 */
[----:B------:R-:W-:Y:S02]  /*2bc0*/  FADD.FTZ R14, R60, R9 ;  /* 0x000000093c0e7221 */ /* 0x000fe40000010000 */
[----:B------:R-:W1:Y:S01]  /*2bd0*/  MUFU.EX2 R51, R51 ;  /* 0x0000003300337308 */ /* 0x000e620000000800 */
[C---:B---3--:R-:W-:Y:S01]  /*2be0*/  FADD.FTZ R3, R47.reuse, R12 ;  /* 0x0000000c2f037221 */ /* 0x048fe20000010000 */
[----:B------:R-:W-:-:S06]  /*2bf0*/  F2FP.F16.F32.PACK_AB R163, R47, R46 ;  /* 0x0000002e2fa3723e */ /* 0x000fcc00000000ff */
[----:B------:R-:W3:Y:S01]  /*2c00*/  MUFU.EX2 R54, R54 ;  /* 0x0000003600367308 */ /* 0x000ee20000000800 */
[----:B----4-:R-:W-:-:S07]  /*2c10*/  FADD.FTZ R12, R50, R3 ;  /* 0x00000003320c7221 */ /* 0x010fce0000010000 */
[----:B------:R-:W4:Y:S01]  /*2c20*/  MUFU.EX2 R55, R55 ;  /* 0x0000003700377308 */ /* 0x000f220000000800 */
[C---:B-1----:R-:W-:Y:S01]  /*2c30*/  FADD.FTZ R3, R51.reuse, R12 ;  /* 0x0000000c33037221 */ /* 0x042fe20000010000 */
[----:B------:R-:W-:-:S06]  /*2c40*/  F2FP.F16.F32.PACK_AB R157, R51, R50 ;  /* 0x00000032339d723e */ /* 0x000fcc00000000ff */
        /* <DEDUP_REMOVED lines=12> */
[----:B------:R-:W4:Y:S01]  /*2d10*/  MUFU.EX2 R62, R62 ;  /* 0x0000003e003e7308 */ /* 0x000f220000000800 */
[C---:B-1----:R-:W-:Y:S01]  /*2d20*/  FADD.FTZ R3, R59.reuse, R12 ;  /* 0x0000000c3b037221 */ /* 0x042fe20000010000 */
[----:B------:R-:W-:-:S06]  /*2d30*/  F2FP.F16.F32.PACK_AB R153, R59, R58 ;  /* 0x0000003a3b99723e */ /* 0x000fcc00000000ff */
[----:B------:R-:W1:Y:S01]  /*2d40*/  MUFU.EX2 R68, R68 ;  /* 0x0000004400447308 */ /* 0x000e620000000800 */
[C---:B---3--:R-:W-:Y:S01]  /*2d50*/  FADD.FTZ R9, R65.reuse, R14 ;  /* 0x0000000e41097221 */ /* 0x048fe20000010000 */
[----:B------:R-:W-:-:S06]  /*2d60*/  F2FP.F16.F32.PACK_AB R172, R65, R64 ;  /* 0x0000004041ac723e */ /* 0x000fcc00000000ff */
[----:B------:R-:W3:Y:S01]  /*2d70*/  MUFU.EX2 R63, R63 ;  /* 0x0000003f003f7308 */ /* 0x000ee20000000800 */
[----:B----4-:R-:W-:-:S07]  /*2d80*/  FADD.FTZ R12, R62, R3 ;  /* 0x000000033e0c7221 */ /* 0x010fce0000010000 */
[----:B------:R-:W4:Y:S01]  /*2d90*/  MUFU.EX2 R66, R66 ;  /* 0x0000004200427308 */ /* 0x000f220000000800 */
[----:B-1----:R-:W-:-:S07]  /*2da0*/  FADD.FTZ R14, R68, R9 ;  /* 0x00000009440e7221 */ /* 0x002fce0000010000 */
[----:B------:R-:W1:Y:S01]  /*2db0*/  MUFU.EX2 R67, R67 ;  /* 0x0000004300437308 */ /* 0x000e620000000800 */
[C---:B---3--:R-:W-:Y:S01]  /*2dc0*/  FADD.FTZ R9, R63.reuse, R12 ;  /* 0x0000000c3f097221 */ /* 0x048fe20000010000 */
[----:B------:R-:W-:-:S06]  /*2dd0*/  F2FP.F16.F32.PACK_AB R155, R63, R62 ;  /* 0x0000003e3f9b723e */ /* 0x000fcc00000000ff */
[----:B------:R-:W3:Y:S01]  /*2de0*/  MUFU.EX2 R70, R70 ;  /* 0x0000004600467308 */ /* 0x000ee20000000800 */
[----:B----4-:R-:W-:-:S07]  /*2df0*/  FADD.FTZ R12, R66, R9 ;  /* 0x00000009420c7221 */ /* 0x010fce0000010000 */
[----:B------:R3:W4:Y:S01]  /*2e00*/  MUFU.EX2 R175, R4 ;  /* 0x0000000400af7308 */ /* 0x0007220000000800 */
[C---:B-1----:R-:W-:Y:S01]  /*2e10*/  FADD.FTZ R9, R67.reuse, R12 ;  /* 0x0000000c43097221 */ /* 0x042fe20000010000 */
[----:B------:R-:W-:-:S06]  /*2e20*/  F2FP.F16.F32.PACK_AB R173, R67, R66 ;  /* 0x0000004243ad723e */ /* 0x000fcc00000000ff */
[----:B------:R-:W1:Y:S01]  /*2e30*/  MUFU.EX2 R11, R11 ;  /* 0x0000000b000b7308 */ /* 0x000e620000000800 */
[----:B---3--:R-:W-:-:S04]  /*2e40*/  FADD.FTZ R4, R70, R9 ;  /* 0x0000000946047221 */ /* 0x008fc80000010000 */
[C---:B----4-:R-:W-:Y:S01]  /*2e50*/  FADD.FTZ R4, R175.reuse, R4 ;  /* 0x00000004af047221 */ /* 0x050fe20000010000 */
[----:B------:R-:W-:Y:S01]  /*2e60*/  F2FP.F16.F32.PACK_AB R175, R175, R70 ;  /* 0x00000046afaf723e */ /* 0x000fe200000000ff */
[C---:B-1----:R-:W-:Y:S01]  /*2e70*/  FADD.FTZ R3, R11.reuse, R14 ;  /* 0x0000000e0b037221 */ /* 0x042fe20000010000 */
[----:B------:R-:W-:Y:S01]  /*2e80*/  F2FP.F16.F32.PACK_AB R174, R11, R68 ;  /* 0x000000440bae723e */ /* 0x000fe200000000ff */
[----:B0-----:R-:W-:Y:S06]  /*2e90*/  @!P0 BRA `(.L_x_7465) ;  /* 0x0000000000048947 */ /* 0x001fec0003800000 */
[----:B------:R-:W-:Y:S01]  /*2ea0*/  BPT.TRAP 0x1 ;  /* 0x000000040000795c */ /* 0x000fe20000300000 */
.L_x_7465:
[----:B------:R0:W1:Y:S01]  /*2eb0*/  SYNCS.PHASECHK.TRANS64.TRYWAIT P2, [R5+URZ+0x22850], R10 ;  /* 0x0228500a050075a7 */ /* 0x000062000804017f */
[----:B------:R-:W-:Y:S05]  /*2ec0*/  @!P0 BRA `(.L_x_7466) ;  /* 0x0000000000048947 */ /* 0x000fea0003800000 */
[----:B------:R-:W-:Y:S01]  /*2ed0*/  BPT.TRAP 0x1 ;  /* 0x000000040000795c */ /* 0x000fe20000300000 */
.L_x_7466:
[----:B-1----:R-:W-:Y:S05]  /*2ee0*/  @P2 BRA `(.L_x_7467) ;  /* 0x0000000000082947 */ /* 0x002fea0003800000 */
[----:B------:R-:W1:Y:S02]  /*2ef0*/  SYNCS.PHASECHK.TRANS64.TRYWAIT P2, [R5+URZ+0x22850], R10 ;  /* 0x0228500a050075a7 */ /* 0x000e64000804017f */
[----:B-1----:R-:W-:Y:S05]  /*2f00*/  @!P2 BRA `(.L_x_7468) ;  /* 0x0000009c0014a947 */ /* 0x002fea0003800000 */
.L_x_7467:
[----:B------:R-:W-:Y:S01]  /*2f10*/  R2UR UR6, R6 ;  /* 0x00000000060672ca */ /* 0x000fe200000e0000 */
[----:B------:R3:W-:Y:S01]  /*2f20*/  BAR.SYNC.DEFER_BLOCKING R8, 0x100 ;  /* 0x000400080000751d */ /* 0x0007e20000010000 */
[----:B------:R-:W-:Y:S01]  /*2f30*/  UISETP.GE.AND UP0, UPT, UR43, 0x61, UPT ;  /* 0x000000612b00788c */ /* 0x000fe2000bf06270 */
[----:B012---:R-:W-:-:S04]  /*2f40*/  @!P1 VIADD R5, R5, 0x22860 ;  /* 0x0002286005059836 */ /* 0x007fc80000000000 */
[----:B------:R-:W-:Y:S01]  /*2f50*/  UMOV UR7, 0x40000040 ;  /* 0x4000004000077882 */ /* 0x000fe20000000000 */
[----:B------:R-:W-:Y:S02]  /*2f60*/  PLOP3.LUT P2, PT, PT, PT, UP0, 0x80, 0x0 ;  /* 0x000000000000781c */ /* 0x000fe40003f4f008 */
[----:B------:R-:W-:-:S03]  /*2f70*/  @!P1 PRMT R5, RZ, 0x654, R5 ;  /* 0x00000654ff059816 */ /* 0x000fc60000000005 */
[----:B------:R-:W-:-:S04]  /*2f80*/  UIADD3 UR6, UR6, 0x400, URZ ;  /* 0x0000040006067890 */ /* 0x000fc8000fffe03f */
[----:B------:R-:W-:-:S04]  /*2f90*/  USHF.R.U32.HI UR6, URZ, 0x4, UR6 ;  /* 0x000000043f067899 */ /* 0x000fc80008011606 */
[----:B------:R-:W-:-:S04]  /*2fa0*/  ULOP3.LUT UR6, UR6, 0x3fff, URZ, 0xc0, !UPT ;  /* 0x00003fff06067892 */ /* 0x000fc8000f8ec03f */
[----:B------:R-:W-:Y:S01]  /*2fb0*/  ULOP3.LUT UR21, UR6, 0x3000000, URZ, 0xfc, !UPT ;  /* 0x0300000006157892 */ /* 0x000fe2000f8efc3f */
[----:B------:R-:W-:-:S03]  /*2fc0*/  WARPGROUP.ARRIVE ;  /* 0x00000000000079c5 */ /* 0x000fc60000000000 */
[----:B------:R-:W-:-:S07]  /*2fd0*/  UIMAD UR11, UR37, 0xc00, UR21 ;  /* 0x00000c00250b78a4 */ /* 0x000fce000f8e0215 */
        /* <DEDUP_REMOVED lines=39> */
.L_x_7478:
        /* <DEDUP_REMOVED lines=8> */
[----:B0-----:R-:W-:Y:S11]  /*32d0*/  @!P0 BRA `(.L_x_7470) ;  /* 0x0000000000048947 */ /* 0x001ff60003800000 */
[----:B------:R-:W-:Y:S01]  /*32e0*/  BPT.TRAP 0x1 ;  /* 0x000000040000795c */ /* 0x000fe20000300000 */
.L_x_7470:
[----:B------:R-:W0:Y:S01]  /*32f0*/  S2UR UR7, SR_CgaCtaId ;  /* 0x00000000000779c3 */ /* 0x000e220000008800 */
[----:B------:R-:W-:Y:S01]  /*3300*/  UMOV UR6, 0x400 ;  /* 0x0000040000067882 */ /* 0x000fe20000000000 */
[----:B---3--:R-:W-:-:S05]  /*3310*/  IMAD.U32 R5, RZ, RZ, UR38 ;  /* 0x00000026ff057e24 */ /* 0x008fca000f8e00ff */
[----:B------:R-:W-:Y:S01]  /*3320*/  SHF.L.U32 R5, R5, 0x1f, RZ ;  /* 0x0000001f05057819 */ /* 0x000fe200000006ff */
[----:B0-----:R-:W-:-:S04]  /*3330*/  ULEA UR6, UR7, UR6, 0x18 ;  /* 0x0000000607067291 */ /* 0x001fc8000f8ec03f */
[----:B------:R-:W-:-:S09]  /*3340*/  ULEA UR23, UR37, UR6, 0x3 ;  /* 0x0000000625177291 */ /* 0x000fd2000f8e183f */
[----:B------:R0:W1:Y:S01]  /*3350*/  SYNCS.PHASECHK.TRANS64.TRYWAIT P3, [UR23+0x22830], R5 ;  /* 0x02283005ff0075a7 */ /* 0x0000620008060157 */
[----:B------:R-:W-:Y:S05]  /*3360*/  @!P0 BRA `(.L_x_7471) ;  /* 0x0000000000048947 */ /* 0x000fea0003800000 */
[----:B------:R-:W-:Y:S01]  /*3370*/  BPT.TRAP 0x1 ;  /* 0x000000040000795c */ /* 0x000fe20000300000 */
.L_x_7471:
[----:B-1----:R-:W-:Y:S05]  /*3380*/  @P3 BRA `(.L_x_7472) ;  /* 0x0000000000083947 */ /* 0x002fea0003800000 */
[----:B------:R-:W1:Y:S02]  /*3390*/  SYNCS.PHASECHK.TRANS64.TRYWAIT P3, [UR23+0x22830], R5 ;  /* 0x02283005ff0075a7 */ /* 0x000e640008060157 */
[----:B-1----:R-:W-:Y:S05]  /*33a0*/  @!P3 BRA `(.L_x_7473) ;  /* 0x000000980000b947 */ /* 0x002fea0003800000 */
.L_x_7472:
        /* <DEDUP_REMOVED lines=12> */
[----:B------:R-:W-:Y:S01]  /*3470*/  HGMMA.64x96x16.F32 R152, gdesc[UR8], R152, gsb0 ;  /* 0x01600000089879f0 */ /* 0x000fe20008000898 */
[----:B------:R-:W-:Y:S02]  /*3480*/  UMOV UR10, UR22 ;  /* 0x00000016000a7c82 */ /* 0x000fe40008000000 */
[----:B------:R-:W-:Y:S02]  /*3490*/  WARPGROUP.DEPBAR.LE gsb0, 0x0 ;  /* 0x00008000000079c5 */ /* 0x000fe40000010000 */
[----:B------:R-:W-:-:S06]  /*34a0*/  WARPGROUP.ARRIVE ;  /* 0x00000000000079c5 */ /* 0x000fcc0000000000 */
[----:B------:R-:W-:Y:S03]  /*34b0*/  HGMMA.64x96x16.F32 R152, gdesc[UR12], R152, gsb0 ;  /* 0x016000000c9879f0 */ /* 0x000fe60008000898 */
[----:B------:R-:W-:Y:S02]  /*34c0*/  WARPGROUP.DEPBAR.LE gsb0, 0x0 ;  /* 0x00008000000079c5 */ /* 0x000fe40000010000 */
[----:B------:R-:W-:-:S06]  /*34d0*/  WARPGROUP.ARRIVE ;  /* 0x00000000000079c5 */ /* 0x000fcc0000000000 */
[----:B------:R-:W-:Y:S03]  /*34e0*/  HGMMA.64x96x16.F32 R152, gdesc[UR16], R152, gsb0 ;  /* 0x01600000109879f0 */ /* 0x000fe60008000898 */
[----:B------:R-:W-:Y:S02]  /*34f0*/  WARPGROUP.DEPBAR.LE gsb0, 0x0 ;  /* 0x00008000000079c5 */ /* 0x000fe40000010000 */
[----:B-1----:R-:W-:Y:S02]  /*3500*/  FMNMX.FTZ R0, R152, R9, !PT ;  /* 0x0000000998007209 */ /* 0x002fe40007810000 */
[----:B------:R-:W-:Y:S02]  /*3510*/  FMNMX.FTZ R8, R154, R204, !PT ;  /* 0x000000cc9a087209 */ /* 0x000fe40007810000 */
        /* <DEDUP_REMOVED lines=42> */
[----:B------:R-:W-:Y:S01]  /*37c0*/  FMUL.FTZ R6, R6, UR10 ;  /* 0x0000000a06067c20 */ /* 0x000fe20008410000 */
[----:B------:R-:W-:Y:S01]  /*37d0*/  FMNMX.FTZ R12, R170, R7, !PT ;  /* 0x00000007aa0c7209 */ /* 0x000fe20007810000 */
[--C-:B------:R-:W-:Y:S01]  /*37e0*/  FFMA.FTZ R172, R172, UR10, -R205.reuse ;  /* 0x0000000aacac7c23 */ /* 0x100fe200080108cd */
[--C-:B------:R-:W-:Y:S01]  /*37f0*/  FFMA.FTZ R11, R157, UR10, -R205.reuse ;  /* 0x0000000a9d0b7c23 */ /* 0x100fe200080108cd */
[--C-:B------:R-:W-:Y:S01]  /*3800*/  FFMA.FTZ R156, R156, UR10, -R205.reuse ;  /* 0x0000000a9c9c7c23 */ /* 0x100fe200080108cd */
[----:B------:R-:W-:Y:S01]  /*3810*/  FMNMX.FTZ R7, R171, R12, !PT ;  /* 0x0000000cab077209 */ /* 0x000fe20007810000 */
[--C-:B------:R-:W-:Y:S01]  /*3820*/  FFMA.FTZ R157, R177, UR10, -R205.reuse ;  /* 0x0000000ab19d7c23 */ /* 0x100fe200080108cd */
[----:B------:R-:W2:Y:S01]  /*3830*/  MUFU.EX2 R6, R6 ;  /* 0x0000000600067308 */ /* 0x000ea20000000800 */
[--C-:B-1----:R-:W-:Y:S01]  /*3840*/  FFMA.FTZ R153, R173, UR10, -R205.reuse ;  /* 0x0000000aad997c23 */ /* 0x102fe200080108cd */
[----:B------:R-:W-:Y:S01]  /*3850*/  FMNMX.FTZ R14, R174, R7, !PT ;  /* 0x00000007ae0e7209 */ /* 0x000fe20007810000 */
[--C-:B------:R-:W-:Y:S01]  /*3860*/  FFMA.FTZ R173, R192, UR10, -R205.reuse ;  /* 0x0000000ac0ad7c23 */ /* 0x100fe200080108cd */
[--C-:B------:R-:W-:Y:S01]  /*3870*/  FFMA.FTZ R177, R196, UR10, -R205.reuse ;  /* 0x0000000ac4b17c23 */ /* 0x100fe200080108cd */
[--C-:B------:R-:W-:Y:S01]  /*3880*/  FFMA.FTZ R160, R160, UR10, -R205.reuse ;  /* 0x0000000aa0a07c23 */ /* 0x100fe200080108cd */
[----:B------:R-:W-:Y:S01]  /*3890*/  FMNMX.FTZ R7, R175, R14, !PT ;  /* 0x0000000eaf077209 */ /* 0x000fe20007810000 */
[--C-:B------:R-:W-:Y:S01]  /*38a0*/  FFMA.FTZ R15, R165, UR10, -R205.reuse ;  /* 0x0000000aa50f7c23 */ /* 0x100fe200080108cd */
[----:B------:R-:W1:Y:S01]  /*38b0*/  MUFU.EX2 R9, R9 ;  /* 0x0000000900097308 */ /* 0x000e620000000800 */
[--C-:B------:R-:W-:Y:S01]  /*38c0*/  FFMA.FTZ R21, R169, UR10, -R205.reuse ;  /* 0x0000000aa9157c23 */ /* 0x100fe200080108cd */
[----:B------:R-:W-:Y:S01]  /*38d0*/  FMNMX.FTZ R14, R178, R7, !PT ;  /* 0x00000007b20e7209 */ /* 0x000fe20007810000 */
[--C-:B------:R-:W-:Y:S01]  /*38e0*/  FFMA.FTZ R165, R184, UR10, -R205.reuse ;  /* 0x0000000ab8a57c23 */ /* 0x100fe200080108cd */
[--C-:B------:R-:W-:Y:S01]  /*38f0*/  FFMA.FTZ R184, R193, UR10, -R205.reuse ;  /* 0x0000000ac1b87c23 */ /* 0x100fe200080108cd */
[--C-:B------:R-:W-:Y:S01]  /*3900*/  FFMA.FTZ R169, R188, UR10, -R205.reuse ;  /* 0x0000000abca97c23 */ /* 0x100fe200080108cd */
[----:B------:R-:W-:Y:S01]  /*3910*/  FMNMX.FTZ R7, R179, R14, !PT ;  /* 0x0000000eb3077209 */ /* 0x000fe20007810000 */
[----:B------:R-:W-:Y:S01]  /*3920*/  FFMA.FTZ R188, R197, UR10, -R205 ;  /* 0x0000000ac5bc7c23 */ /* 0x000fe200080108cd */
[----:B------:R-:W-:Y:S01]  /*3930*/  MUFU.EX2 R14, R164 ;  /* 0x000000a4000e7308 */ /* 0x000fe20000000800 */
[-C--:B--2---:R-:W-:Y:S01]  /*3940*/  FMUL.FTZ R24, R24, R6.reuse ;  /* 0x0000000618187220 */ /* 0x084fe20000410000 */
[----:B------:R-:W-:Y:S01]  /*3950*/  FMNMX.FTZ R20, R182, R7, !PT ;  /* 0x00000007b6147209 */ /* 0x000fe20007810000 */
[-C--:B------:R-:W-:Y:S01]  /*3960*/  FMUL.FTZ R25, R25, R6.reuse ;  /* 0x0000000619197220 */ /* 0x080fe20000410000 */
[-C--:B------:R-:W-:Y:S01]  /*3970*/  FMUL.FTZ R28, R28, R6.reuse ;  /* 0x000000061c1c7220 */ /* 0x080fe20000410000 */
[----:B------:R-:W-:Y:S01]  /*3980*/  FMUL.FTZ R29, R29, R6 ;  /* 0x000000061d1d7220 */ /* 0x000fe20000410000 */
[----:B------:R-:W-:Y:S01]  /*3990*/  FMNMX.FTZ R7, R183, R20, !PT ;  /* 0x00000014b7077209 */ /* 0x000fe20007810000 */
[-C--:B------:R-:W-:Y:S01]  /*39a0*/  FMUL.FTZ R32, R32, R6.reuse ;  /* 0x0000000620207220 */ /* 0x080fe20000410000 */
[----:B------:R2:W-:Y:S01]  /*39b0*/  MUFU.EX2 R10, R156 ;  /* 0x0000009c000a7308 */ /* 0x0005e20000000800 */
[----:B-1----:R-:W-:Y:S01]  /*39c0*/  FFMA.FTZ R3, R6, R3, R9 ;  /* 0x0000000306037223 */ /* 0x002fe20000010009 */
[----:B------:R-:W-:Y:S01]  /*39d0*/  FMNMX.FTZ R20, R186, R7, !PT ;  /* 0x00000007ba147209 */ /* 0x000fe20007810000 */
[-C--:B------:R-:W-:Y:S01]  /*39e0*/  FMUL.FTZ R33, R33, R6.reuse ;  /* 0x0000000621217220 */ /* 0x080fe20000410000 */
[----:B------:R-:W-:Y:S01]  /*39f0*/  FMUL.FTZ R36, R36, R6 ;  /* 0x0000000624247220 */ /* 0x000fe20000410000 */
[----:B------:R-:W-:Y:S01]  /*3a00*/  FADD.FTZ R3, R8, R3 ;  /* 0x0000000308037221 */ /* 0x000fe20000010000 */
[----:B------:R-:W-:Y:S01]  /*3a10*/  FMNMX.FTZ R7, R187, R20, !PT ;  /* 0x00000014bb077209 */ /* 0x000fe20007810000 */
[-C--:B------:R-:W-:Y:S01]  /*3a20*/  FMUL.FTZ R37, R37, R6.reuse ;  /* 0x0000000625257220 */ /* 0x080fe20000410000 */
[----:B------:R-:W-:Y:S01]  /*3a30*/  MUFU.EX2 R11, R11 ;  /* 0x0000000b000b7308 */ /* 0x000fe20000000800 */
[--C-:B--2---:R-:W-:Y:S01]  /*3a40*/  FFMA.FTZ R156, R176, UR10, -R205.reuse ;  /* 0x0000000ab09c7c23 */ /* 0x104fe200080108cd */
[----:B------:R-:W-:Y:S01]  /*3a50*/  FMNMX.FTZ R20, R190, R7, !PT ;  /* 0x00000007be147209 */ /* 0x000fe20007810000 */
[-C--:B------:R-:W-:Y:S01]  /*3a60*/  FMUL.FTZ R40, R40, R6.reuse ;  /* 0x0000000628287220 */ /* 0x080fe20000410000 */
[----:B------:R-:W-:Y:S01]  /*3a70*/  IADD3 R176, -R22, 0xb, RZ ;  /* 0x0000000b16b07810 */ /* 0x000fe20007ffe1ff */
[----:B------:R-:W-:Y:S01]  /*3a80*/  FMUL.FTZ R41, R41, R6 ;  /* 0x0000000629297220 */ /* 0x000fe20000410000 */
[----:B------:R-:W-:Y:S01]  /*3a90*/  FMNMX.FTZ R7, R191, R20, !PT ;  /* 0x00000014bf077209 */ /* 0x000fe20007810000 */
[-C--:B------:R-:W-:Y:S01]  /*3aa0*/  FMUL.FTZ R44, R44, R6.reuse ;  /* 0x000000062c2c7220 */ /* 0x080fe20000410000 */
[----:B------:R1:W-:Y:S01]  /*3ab0*/  MUFU.EX2 R12, R160 ;  /* 0x000000a0000c7308 */ /* 0x0003e20000000800 */
[-C--:B------:R-:W-:Y:S01]  /*3ac0*/  FMUL.FTZ R45, R45, R6.reuse ;  /* 0x000000062d2d7220 */ /* 0x080fe20000410000 */
[----:B------:R-:W-:Y:S01]  /*3ad0*/  FMNMX.FTZ R20, R194, R7, !PT ;  /* 0x00000007c2147209 */ /* 0x000fe20007810000 */
[-C--:B------:R-:W-:Y:S01]  /*3ae0*/  FMUL.FTZ R48, R48, R6.reuse ;  /* 0x0000000630307220 */ /* 0x080fe20000410000 */
[-C--:B------:R-:W-:Y:S01]  /*3af0*/  FMUL.FTZ R49, R49, R6.reuse ;  /* 0x0000000631317220 */ /* 0x080fe20000410000 */
[----:B------:R-:W-:Y:S01]  /*3b00*/  FMUL.FTZ R52, R52, R6 ;  /* 0x0000000634347220 */ /* 0x000fe20000410000 */
[----:B------:R-:W-:Y:S01]  /*3b10*/  FMNMX.FTZ R7, R195, R20, !PT ;  /* 0x00000014c3077209 */ /* 0x000fe20007810000 */
[-C--:B------:R-:W-:Y:S01]  /*3b20*/  FMUL.FTZ R53, R53, R6.reuse ;  /* 0x0000000635357220 */ /* 0x080fe20000410000 */
[----:B------:R2:W-:Y:S01]  /*3b30*/  MUFU.EX2 R20, R172 ;  /* 0x000000ac00147308 */ /* 0x0005e20000000800 */
[--C-:B-1----:R-:W-:Y:S01]  /*3b40*/  FFMA.FTZ R160, R168, UR10, -R205.reuse ;  /* 0x0000000aa8a07c23 */ /* 0x102fe200080108cd */
[----:B------:R-:W-:Y:S01]  /*3b50*/  FMNMX.FTZ R152, R198, R7, !PT ;  /* 0x00000007c6987209 */ /* 0x000fe20007810000 */
[-C--:B------:R-:W-:Y:S01]  /*3b60*/  FMUL.FTZ R56, R56, R6.reuse ;  /* 0x0000000638387220 */ /* 0x080fe20000410000 */
[----:B------:R-:W-:Y:S01]  /*3b70*/  F2FP.F16.F32.PACK_AB R168, R8, R9 ;  /* 0x0000000908a8723e */ /* 0x000fe200000000ff */
[----:B------:R-:W-:Y:S01]  /*3b80*/  FMUL.FTZ R57, R57, R6 ;  /* 0x0000000639397220 */ /* 0x000fe20000410000 */
[----:B------:R-:W-:Y:S01]  /*3b90*/  FMNMX.FTZ R7, R199, R152, !PT ;  /* 0x00000098c7077209 */ /* 0x000fe20007810000 */
[--C-:B------:R-:W-:Y:S01]  /*3ba0*/  FFMA.FTZ R152, R180, UR10, -R205.reuse ;  /* 0x0000000ab4987c23 */ /* 0x100fe200080108cd */
[----:B------:R-:W-:Y:S01]  /*3bb0*/  MUFU.EX2 R13, R13 ;  /* 0x0000000d000d7308 */ /* 0x000fe20000000800 */
[--C-:B--2---:R-:W-:Y:S01]  /*3bc0*/  FFMA.FTZ R172, R185, UR10, -R205.reuse ;  /* 0x0000000ab9ac7c23 */ /* 0x104fe200080108cd */
[----:B------:R-:W-:Y:S01]  /*3bd0*/  FFMA.FTZ R180, R189, UR10, -R205 ;  /* 0x0000000abdb47c23 */ /* 0x000fe200080108cd */
[----:B------:R-:W1:Y:S01]  /*3be0*/  SHFL.BFLY PT, R164, R7, 0x2, 0x1f ;  /* 0x0c401f0007a47f89 */ /* 0x000e6200000e0000 */
        /* <DEDUP_REMOVED lines=23> */
[----:B-1----:R-:W-:Y:S01]  /*3d60*/  FMNMX.FTZ R164, R7, R164, !PT ;  /* 0x000000a407a47209 */ /* 0x002fe20007810000 */
        /* <DEDUP_REMOVED lines=31> */
[----:B------:R-:W-:-:S02]  /*3f60*/  FMUL.FTZ R149, R149, R6 ;  /* 0x0000000695957220 */ /* 0x000fc40000410000 */
[----:B------:R-:W-:-:S04]  /*3f70*/  FADD.FTZ R164, -R7, R204 ;  /* 0x000000cc07a47221 */ /* 0x000fc80000010100 */
[----:B------:R-:W-:Y:S01]  /*3f80*/  FMUL.FTZ R181, R164, UR10 ;  /* 0x0000000aa4b57c20 */ /* 0x000fe20008410000 */
[----:B------:R-:W-:Y:S01]  /*3f90*/  FMUL.FTZ R164, R7, UR10 ;  /* 0x0000000a07a47c20 */ /* 0x000fe20008410000 */
[----:B------:R-:W-:Y:S03]  /*3fa0*/  MUFU.EX2 R161, R161 ;  /* 0x000000a100a17308 */ /* 0x000fe60000000800 */
        /* <DEDUP_REMOVED lines=12> */
[----:B------:R-:W-:Y:S01]  /*4070*/  IMAD.U32 R186, RZ, RZ, UR23 ;  /* 0x00000017ffba7e24 */ /* 0x000fe2000f8e00ff */
[----:B------:R-:W1:Y:S01]  /*4080*/  MUFU.EX2 R192, R192 ;  /* 0x000000c000c07308 */ /* 0x000e620000000800 */
[--C-:B------:R-:W-:Y:S01]  /*4090*/  FFMA.FTZ R204, R163, UR10, -R164.reuse ;  /* 0x0000000aa3cc7c23 */ /* 0x100fe200080108a4 */
[----:B------:R-:W-:Y:S01]  /*40a0*/  FFMA.FTZ R163, R166, UR10, -R164 ;  /* 0x0000000aa6a37c23 */ /* 0x000fe200080108a4 */
[----:B------:R-:W-:-:S02]  /*40b0*/  @!P1 VIADD R154, R186, 0x22840 ;  /* 0x00022840ba9a9836 */ /* 0x000fc40000000000 */
[--C-:B------:R-:W-:Y:S01]  /*40c0*/  FFMA.FTZ R206, R167, UR10, -R164.reuse ;  /* 0x0000000aa7ce7c23 */ /* 0x100fe200080108a4 */
[--C-:B------:R-:W-:Y:S01]  /*40d0*/  FFMA.FTZ R189, R170, UR10, -R164.reuse ;  /* 0x0000000aaabd7c23 */ /* 0x100fe200080108a4 */
[--C-:B------:R-:W-:Y:S01]  /*40e0*/  FFMA.FTZ R208, R171, UR10, -R164.reuse ;  /* 0x0000000aabd07c23 */ /* 0x100fe200080108a4 */
[----:B------:R-:W-:Y:S01]  /*40f0*/  FFMA.FTZ R193, R174, UR10, -R164 ;  /* 0x0000000aaec17c23 */ /* 0x000fe200080108a4 */
[----:B------:R-:W2:Y:S01]  /*4100*/  MUFU.EX2 R155, R155 ;  /* 0x0000009b009b7308 */ /* 0x000ea20000000800 */
[----:B------:R-:W-:Y:S01]  /*4110*/  @!P1 PRMT R154, RZ, 0x654, R154 ;  /* 0x00000654ff9a9816 */ /* 0x000fe2000000009a */
[----:B------:R3:W-:Y:S06]  /*4120*/  BAR.ARV R176, 0x100 ;  /* 0x000400b00000751d */ /* 0x0007ec0000002000 */
[----:B------:R-:W4:Y:S01]  /*4130*/  MUFU.EX2 R185, R185 ;  /* 0x000000b900b97308 */ /* 0x000f220000000800 */
[----:B-1----:R-:W-:Y:S01]  /*4140*/  FFMA.FTZ R4, R181, R4, R192 ;  /* 0x00000004b5047223 */ /* 0x002fe200000100c0 */
[----:B------:R1:W-:Y:S01]  /*4150*/  @!P1 SYNCS.ARRIVE.TRANS64.RED.A1T0 RZ, [R154+URZ], RZ ;  /* 0x000000ff9aff99a7 */ /* 0x0003e2000810043f */
[--C-:B------:R-:W-:Y:S01]  /*4160*/  FFMA.FTZ R212, R187, UR10, -R164.reuse ;  /* 0x0000000abbd47c23 */ /* 0x100fe200080108a4 */
[--C-:B------:R-:W-:Y:S01]  /*4170*/  FFMA.FTZ R187, R190, UR10, -R164.reuse ;  /* 0x0000000abebb7c23 */ /* 0x100fe200080108a4 */
[--C-:B------:R-:W-:Y:S01]  /*4180*/  FFMA.FTZ R190, R191, UR10, -R164.reuse ;  /* 0x0000000abfbe7c23 */ /* 0x100fe200080108a4 */
[--C-:B------:R-:W-:Y:S01]  /*4190*/  FFMA.FTZ R191, R194, UR10, -R164.reuse ;  /* 0x0000000ac2bf7c23 */ /* 0x100fe200080108a4 */
[----:B------:R-:W-:Y:S01]  /*41a0*/  FFMA.FTZ R195, R195, UR10, -R164 ;  /* 0x0000000ac3c37c23 */ /* 0x000fe200080108a4 */
[----:B------:R-:W5:Y:S01]  /*41b0*/  MUFU.EX2 R196, R196 ;  /* 0x000000c400c47308 */ /* 0x000f620000000800 */
[----:B--2---:R-:W-:Y:S01]  /*41c0*/  FADD.FTZ R4, R155, R4 ;  /* 0x000000049b047221 */ /* 0x004fe20000010000 */
[----:B-1----:R-:W-:Y:S01]  /*41d0*/  FADD.FTZ R154, R10, R3 ;  /* 0x000000030a9a7221 */ /* 0x002fe20000010000 */
[--C-:B------:R-:W-:Y:S01]  /*41e0*/  FFMA.FTZ R198, R198, UR10, -R164.reuse ;  /* 0x0000000ac6c67c23 */ /* 0x100fe200080108a4 */
[----:B------:R-:W-:Y:S01]  /*41f0*/  FFMA.FTZ R199, R199, UR10, -R164 ;  /* 0x0000000ac7c77c23 */ /* 0x000fe200080108a4 */
[----:B------:R-:W-:Y:S01]  /*4200*/  F2FP.F16.F32.PACK_AB R158, R161, R152 ;  /* 0x00000098a19e723e */ /* 0x000fe200000000ff */
[----:B------:R-:W-:Y:S01]  /*4210*/  FADD.FTZ R3, R11, R154 ;  /* 0x0000009a0b037221 */ /* 0x000fe20000010000 */
[----:B------:R-:W-:Y:S01]  /*4220*/  F2FP.F16.F32.PACK_AB R162, R153, R20 ;  /* 0x0000001499a2723e */ /* 0x000fe200000000ff */
[----:B------:R-:W1:Y:S01]  /*4230*/  MUFU.EX2 R159, R159 ;  /* 0x0000009f009f7308 */ /* 0x000e620000000800 */
[----:B----4-:R-:W-:Y:S01]  /*4240*/  FADD.FTZ R9, R185, R4 ;  /* 0x00000004b9097221 */ /* 0x010fe20000010000 */
[----:B------:R-:W-:Y:S01]  /*4250*/  FADD.FTZ R154, R12, R3 ;  /* 0x000000030c9a7221 */ /* 0x000fe20000010000 */
[----:B------:R-:W-:Y:S01]  /*4260*/  F2FP.F16.F32.PACK_AB R170, R11, R10 ;  /* 0x0000000a0baa723e */ /* 0x000fe200000000ff */
[-C--:B------:R-:W-:Y:S01]  /*4270*/  FMUL.FTZ R26, R26, R181.reuse ;  /* 0x000000b51a1a7220 */ /* 0x080fe20000410000 */
[C---:B------:R-:W-:Y:S01]  /*4280*/  F2FP.F16.F32.PACK_AB R164, R13.reuse, R12 ;  /* 0x0000000c0da4723e */ /* 0x040fe200000000ff */
[----:B------:R-:W-:Y:S01]  /*4290*/  FADD.FTZ R3, R13, R154 ;  /* 0x0000009a0d037221 */ /* 0x000fe20000010000 */
[----:B------:R-:W-:Y:S01]  /*42a0*/  F2FP.F16.F32.PACK_AB R166, R15, R14 ;  /* 0x0000000e0fa6723e */ /* 0x000fe200000000ff */
        /* <DEDUP_REMOVED lines=11> */
[----:B------:R-:W-:Y:S01]  /*4360*/  F2FP.F16.F32.PACK_AB R160, R21, R160 ;  /* 0x000000a015a0723e */ /* 0x000fe200000000ff */
[-C--:B------:R-:W-:Y:S01]  /*4370*/  FMUL.FTZ R35, R35, R181.reuse ;  /* 0x000000b523237220 */ /* 0x080fe20000410000 */
[-C--:B------:R-:W-:Y:S01]  /*4380*/  FMUL.FTZ R38, R38, R181.reuse ;  /* 0x000000b526267220 */ /* 0x080fe20000410000 */
[----:B------:R-:W-:Y:S01]  /*4390*/  FADD.FTZ R3, R21, R154 ;  /* 0x0000009a15037221 */ /* 0x000fe20000010000 */
[-C--:B------:R-:W-:Y:S01]  /*43a0*/  FMUL.FTZ R39, R39, R181.reuse ;  /* 0x000000b527277220 */ /* 0x080fe20000410000 */
[----:B------:R-:W1:Y:S01]  /*43b0*/  MUFU.EX2 R206, R206 ;  /* 0x000000ce00ce7308 */ /* 0x000e620000000800 */
        /* <DEDUP_REMOVED lines=10> */
[----:B------:R-:W-:Y:S01]  /*4460*/  F2FP.F16.F32.PACK_AB R156, R157, R156 ;  /* 0x0000009c9d9c723e */ /* 0x000fe200000000ff */
[-C--:B------:R-:W-:Y:S01]  /*4470*/  FMUL.FTZ R50, R50, R181.reuse ;  /* 0x000000b532327220 */ /* 0x080fe20000410000 */
[-C--:B------:R-:W-:Y:S01]  /*4480*/  FMUL.FTZ R51, R51, R181.reuse ;  /* 0x000000b533337220 */ /* 0x080fe20000410000 */
[----:B------:R-:W-:Y:S01]  /*4490*/  FADD.FTZ R3, R157, R154 ;  /* 0x0000009a9d037221 */ /* 0x000fe20000010000 */
[----:B------:R-:W-:Y:S01]  /*44a0*/  FMUL.FTZ R54, R54, R181 ;  /* 0x000000b536367220 */ /* 0x000fe20000410000 */
        /* <DEDUP_REMOVED lines=71> */
[----:B------:R-:W-:Y:S01]  /*4920*/  F2FP.F16.F32.PACK_AB R171, R196, R185 ;  /* 0x000000b9c4ab723e */ /* 0x000fe200000000ff */
[----:B------:R-:W4:Y:S01]  /*4930*/  MUFU.EX2 R172, R172 ;  /* 0x000000ac00ac7308 */ /* 0x000f220000000800 */
[----:B-1----:R-:W-:Y:S01]  /*4940*/  FADD.FTZ R3, R165, R154 ;  /* 0x0000009aa5037221 */ /* 0x002fe20000010000 */
[----:B------:R-:W-:-:S02]  /*4950*/  F2FP.F16.F32.PACK_AB R161, R208, R189 ;  /* 0x000000bdd0a1723e */ /* 0x000fc400000000ff */
[----:B------:R-:W-:-:S04]  /*4960*/  F2FP.F16.F32.PACK_AB R163, R210, R193 ;  /* 0x000000c1d2a3723e */ /* 0x000fc800000000ff */
[----:B------:R-:W1:Y:S01]  /*4970*/  MUFU.EX2 R212, R212 ;  /* 0x000000d400d47308 */ /* 0x000e620000000800 */
[----:B--2---:R-:W-:-:S07]  /*4980*/  FADD.FTZ R9, R183, R4 ;  /* 0x00000004b7097221 */ /* 0x004fce0000010000 */
[----:B------:R-:W2:Y:S01]  /*4990*/  MUFU.EX2 R169, R169 ;  /* 0x000000a900a97308 */ /* 0x000ea20000000800 */
[C---:B----4-:R-:W-:Y:S01]  /*49a0*/  FADD.FTZ R154, R172.reuse, R3 ;  /* 0x00000003ac9a7221 */ /* 0x050fe20000010000 */
[----:B------:R-:W-:Y:S02]  /*49b0*/  F2FP.F16.F32.PACK_AB R152, R172, R165 ;  /* 0x000000a5ac98723e */ /* 0x000fe400000000ff */
[----:B------:R-:W-:Y:S02]  /*49c0*/  F2FP.F16.F32.PACK_AB R165, R204, R159 ;  /* 0x0000009fcca5723e */ /* 0x000fe400000000ff */
[----:B------:R-:W-:Y:S02]  /*49d0*/  F2FP.F16.F32.PACK_AB R159, R182, R179 ;  /* 0x000000b3b69f723e */ /* 0x000fe400000000ff */
[----:B------:R-:W4:Y:S01]  /*49e0*/  MUFU.EX2 R187, R187 ;  /* 0x000000bb00bb7308 */ /* 0x000f220000000800 */
[C---:B-1----:R-:W-:Y:S01]  /*49f0*/  FADD.FTZ R4, R212.reuse, R9 ;  /* 0x00000009d4047221 */ /* 0x042fe20000010000 */
[----:B------:R-:W-:-:S06]  /*4a00*/  F2FP.F16.F32.PACK_AB R153, R212, R183 ;  /* 0x000000b7d499723e */ /* 0x000fcc00000000ff */
[----:B------:R-:W1:Y:S01]  /*4a10*/  MUFU.EX2 R180, R180 ;  /* 0x000000b400b47308 */ /* 0x000e620000000800 */
[----:B--2---:R-:W-:-:S07]  /*4a20*/  FADD.FTZ R3, R169, R154 ;  /* 0x0000009aa9037221 */ /* 0x004fce0000010000 */
[----:B------:R-:W2:Y:S01]  /*4a30*/  MUFU.EX2 R190, R190 ;  /* 0x000000be00be7308 */ /* 0x000ea20000000800 */
[----:B----4-:R-:W-:-:S07]  /*4a40*/  FADD.FTZ R9, R187, R4 ;  /* 0x00000004bb097221 */ /* 0x010fce0000010000 */
[----:B------:R-:W4:Y:S01]  /*4a50*/  MUFU.EX2 R173, R173 ;  /* 0x000000ad00ad7308 */ /* 0x000f220000000800 */
[C---:B-1----:R-:W-:Y:S01]  /*4a60*/  FADD.FTZ R8, R180.reuse, R3 ;  /* 0x00000003b4087221 */ /* 0x042fe20000010000 */
[----:B------:R-:W-:Y:S02]  /*4a70*/  F2FP.F16.F32.PACK_AB R154, R180, R169 ;  /* 0x000000a9b49a723e */ /* 0x000fe400000000ff */
[----:B------:R-:W-:-:S04]  /*4a80*/  F2FP.F16.F32.PACK_AB R169, R155, R192 ;  /* 0x000000c09ba9723e */ /* 0x000fc800000000ff */
[----:B------:R-:W1:Y:S01]  /*4a90*/  MUFU.EX2 R191, R191 ;  /* 0x000000bf00bf7308 */ /* 0x000e620000000800 */
[C---:B--2---:R-:W-:Y:S01]  /*4aa0*/  FADD.FTZ R4, R190.reuse, R9 ;  /* 0x00000009be047221 */ /* 0x044fe20000010000 */
[----:B------:R-:W-:-:S06]  /*4ab0*/  F2FP.F16.F32.PACK_AB R155, R190, R187 ;  /* 0x000000bbbe9b723e */ /* 0x000fcc00000000ff */
[----:B------:R-:W2:Y:S01]  /*4ac0*/  MUFU.EX2 R184, R184 ;  /* 0x000000b800b87308 */ /* 0x000ea20000000800 */
[----:B----4-:R-:W-:-:S07]  /*4ad0*/  FADD.FTZ R3, R173, R8 ;  /* 0x00000008ad037221 */ /* 0x010fce0000010000 */
[----:B------:R-:W4:Y:S01]  /*4ae0*/  MUFU.EX2 R6, R195 ;  /* 0x000000c300067308 */ /* 0x000f220000000800 */
[----:B-1----:R-:W-:-:S07]  /*4af0*/  FADD.FTZ R9, R191, R4 ;  /* 0x00000004bf097221 */ /* 0x002fce0000010000 */
[----:B------:R-:W1:Y:S01]  /*4b00*/  MUFU.EX2 R177, R177 ;  /* 0x000000b100b17308 */ /* 0x000e620000000800 */
[C---:B--2---:R-:W-:Y:S01]  /*4b10*/  FADD.FTZ R8, R184.reuse, R3 ;  /* 0x00000003b8087221 */ /* 0x044fe20000010000 */
[----:B------:R-:W-:-:S06]  /*4b20*/  F2FP.F16.F32.PACK_AB R172, R184, R173 ;  /* 0x000000adb8ac723e */ /* 0x000fcc00000000ff */
[----:B------:R-:W2:Y:S01]  /*4b30*/  MUFU.EX2 R198, R198 ;  /* 0x000000c600c67308 */ /* 0x000ea20000000800 */
[C---:B----4-:R-:W-:Y:S01]  /*4b40*/  FADD.FTZ R9, R6.reuse, R9 ;  /* 0x0000000906097221 */ /* 0x050fe20000010000 */
[----:B------:R-:W-:-:S06]  /*4b50*/  F2FP.F16.F32.PACK_AB R173, R6, R191 ;  /* 0x000000bf06ad723e */ /* 0x000fcc00000000ff */
[----:B------:R-:W4:Y:S01]  /*4b60*/  MUFU.EX2 R188, R188 ;  /* 0x000000bc00bc7308 */ /* 0x000f220000000800 */
[----:B-1----:R-:W-:-:S07]  /*4b70*/  FADD.FTZ R3, R177, R8 ;  /* 0x00000008b1037221 */ /* 0x002fce0000010000 */
[----:B------:R-:W1:Y:S01]  /*4b80*/  MUFU.EX2 R199, R199 ;  /* 0x000000c700c77308 */ /* 0x000e620000000800 */
[----:B--2---:R-:W-:Y:S01]  /*4b90*/  FADD.FTZ R4, R198, R9 ;  /* 0x00000009c6047221 */ /* 0x004fe20000010000 */
[C---:B----4-:R-:W-:Y:S01]  /*4ba0*/  FADD.FTZ R3, R188.reuse, R3 ;  /* 0x00000003bc037221 */ /* 0x050fe20000010000 */
[----:B------:R-:W-:Y:S02]  /*4bb0*/  F2FP.F16.F32.PACK_AB R174, R188, R177 ;  /* 0x000000b1bcae723e */ /* 0x000fe400000000ff */
[C---:B-1----:R-:W-:Y:S01]  /*4bc0*/  FADD.FTZ R4, R199.reuse, R4 ;  /* 0x00000004c7047221 */ /* 0x042fe20000010000 */
[----:B------:R-:W-:Y:S01]  /*4bd0*/  F2FP.F16.F32.PACK_AB R175, R199, R198 ;  /* 0x000000c6c7af723e */ /* 0x000fe200000000ff */
[----:B---3--:R-:W-:Y:S06]  /*4be0*/  @!P0 BRA `(.L_x_7474) ;  /* 0x0000000000048947 */ /* 0x008fec0003800000 */
[----:B------:R-:W-:Y:S01]  /*4bf0*/  BPT.TRAP 0x1 ;  /* 0x000000040000795c */ /* 0x000fe20000300000 */
.L_x_7474:
[----:B------:R1:W2:Y:S01]  /*4c00*/  SYNCS.PHASECHK.TRANS64.TRYWAIT P3, [UR23+0x22850], R5 ;  /* 0x02285005ff0075a7 */ /* 0x0002a20008060157 */
[----:B------:R-:W-:Y:S05]  /*4c10*/  @!P0 BRA `(.L_x_7475) ;  /* 0x0000000000048947 */ /* 0x000fea0003800000 */
[----:B------:R-:W-:Y:S01]  /*4c20*/  BPT.TRAP 0x1 ;  /* 0x000000040000795c */ /* 0x000fe20000300000 */
.L_x_7475:
[----:B--2---:R-:W-:Y:S05]  /*4c30*/  @P3 BRA `(.L_x_7476) ;  /* 0x0000000000083947 */ /* 0x004fea0003800000 */
[----:B------:R-:W2:Y:S02]  /*4c40*/  SYNCS.PHASECHK.TRANS64.TRYWAIT P3, [UR23+0x22850], R5 ;  /* 0x02285005ff0075a7 */ /* 0x000ea40008060157 */
[----:B--2---:R-:W-:Y:S05]  /*4c50*/  @!P3 BRA `(.L_x_7477) ;  /* 0x0000007c00ecb947 */ /* 0x004fea0003800000 */
.L_x_7476:
[----:B012---:R-:W-:Y:S01]  /*4c60*/  VIADD R5, R22, 0x8 ;  /* 0x0000000816057836 */ /* 0x007fe20000000000 */
[----:B------:R-:W-:Y:S01]  /*4c70*/  UIMAD UR11, UR37, 0xc00, UR21 ;  /* 0x00000c00250b78a4 */ /* 0x000fe2000f8e0215 */
[----:B------:R-:W-:Y:S01]  /*4c80*/  @!P1 VIADD R186, R186, 0x22860 ;  /* 0x00022860baba9836 */ /* 0x000fe20000000000 */
[----:B------:R-:W-:Y:S01]  /*4c90*/  UMOV UR7, 0x40000040 ;  /* 0x4000004000077882 */ /* 0x000fe20000000000 */
[----:B------:R-:W-:Y:S01]  /*4ca0*/  IMAD.MOV.U32 R204, RZ, RZ, R7 ;  /* 0x000000ffffcc7224 */ /* 0x000fe200078e0007 */
        /* <DEDUP_REMOVED lines=39> */
.L_x_7469:
[----:B------:R-:W1:Y:S01]  /*4f20*/  SHFL.BFLY PT, R6, R3, 0x2, 0x1f ;  /* 0x0c401f0003067f89 */ /* 0x000e6200000e0000 */
[----:B------:R-:W-:Y:S01]  /*4f30*/  CS2R R20, SRZ ;  /* 0x0000000000147805 */ /* 0x000fe2000001ff00 */
[----:B------:R-:W-:Y:S01]  /*4f40*/  UIADD3 UR37, UR37, 0x1, URZ ;  /* 0x0000000125257890 */ /* 0x000fe2000fffe03f */
[----:B------:R2:W-:Y:S06]  /*4f50*/  BAR.ARV R176, 0x100 ;  /* 0x000400b00000751d */ /* 0x0005ec0000002000 */
[----:B------:R-:W-:Y:S02]  /*4f60*/  UISETP.NE.AND UP0, UPT, UR37, 0x2, UPT ;  /* 0x000000022500788c */ /* 0x000fe4000bf05270 */
[----:B------:R-:W-:Y:S06]  /*4f70*/  BAR.ARV 0x8, 0x120 ;  /* 0x0204800000007b1d */ /* 0x000fec0000002000 */
[----:B------:R-:W-:Y:S01]  /*4f80*/  USEL UR4, URZ, 0x1, UP0 ;  /* 0x000000013f047887 */ /* 0x000fe20008000000 */
[----:B------:R-:W-:Y:S01]  /*4f90*/  PLOP3.LUT P0, PT, PT, PT, PT, 0x8, 0x0 ;  /* 0x000000000000781c */ /* 0x000fe20003f0e170 */
[----:B------:R-:W4:Y:S01]  /*4fa0*/  SHFL.BFLY PT, R9, R4, 0x2, 0x1f ;  /* 0x0c401f0004097f89 */ /* 0x000f2200000e0000 */
[----:B------:R-:W-:-:S02]  /*4fb0*/  UIADD3 UR39, UR39, 0x1, URZ ;  /* 0x0000000127277890 */ /* 0x000fc4000fffe03f */
[----:B------:R-:W-:Y:S01]  /*4fc0*/  USEL UR37, UR37, URZ, UP0 ;  /* 0x0000003f25257287 */ /* 0x000fe20008000000 */
[----:B-1----:R-:W-:Y:S01]  /*4fd0*/  FADD.FTZ R6, R6, R3 ;  /* 0x0000000306067221 */ /* 0x002fe20000010000 */
[----:B------:R-:W-:-:S04]  /*4fe0*/  ULOP3.LUT UR38, UR38, UR4, URZ, 0x3c, !UPT ;  /* 0x0000000426267292 */ /* 0x000fc8000f8e3c3f */
[----:B0--3--:R-:W0:Y:S01]  /*4ff0*/  SHFL.BFLY PT, R5, R6, 0x1, 0x1f ;  /* 0x0c201f0006057f89 */ /* 0x009e2200000e0000 */
[----:B----4-:R-:W-:-:S05]  /*5000*/  FADD.FTZ R9, R9, R4 ;  /* 0x0000000409097221 */ /* 0x010fca0000010000 */
[----:B------:R-:W1:Y:S01]  /*5010*/  SHFL.BFLY PT, R8, R9, 0x1, 0x1f ;  /* 0x0c201f0009087f89 */ /* 0x000e6200000e0000 */
[----:B0-----:R-:W-:-:S05]  /*5020*/  FADD.FTZ R152, R6, R5 ;  /* 0x0000000506987221 */ /* 0x001fca0000010000 */
[----:B------:R-:W-:-:S13]  /*5030*/  FSETP.NE.FTZ.AND P1, PT, R152, RZ, PT ;  /* 0x000000ff9800720b */ /* 0x000fda0003f35000 */
[----:B------:R-:W0:Y:S01]  /*5040*/  @P1 MUFU.RCP R21, R152 ;  /* 0x0000009800151308 */ /* 0x000e220000001000 */
[----:B-1----:R-:W-:-:S05]  /*5050*/  FADD.FTZ R153, R9, R8 ;  /* 0x0000000809997221 */ /* 0x002fca0000010000 */
[----:B------:R-:W-:Y:S01]  /*5060*/  FSETP.NE.FTZ.AND P2, PT, R153, RZ, PT ;  /* 0x000000ff9900720b */ /* 0x000fe20003f55000 */
[-C--:B0-----:R-:W-:Y:S01]  /*5070*/  FMUL.FTZ R9, R40, R21.reuse ;  /* 0x0000001528097220 */ /* 0x081fe20000410000 */
[-C--:B------:R-:W-:Y:S01]  /*5080*/  FMUL.FTZ R8, R41, R21.reuse ;  /* 0x0000001529087220 */ /* 0x080fe20000410000 */
[----:B------:R-:W-:Y:S01]  /*5090*/  @P1 MUFU.LG2 R40, R152 ;  /* 0x0000009800281308 */ /* 0x000fe20000000c00 */
[-C--:B------:R-:W-:Y:S01]  /*50a0*/  FMUL.FTZ R5, R24, R21.reuse ;  /* 0x0000001518057220 */ /* 0x080fe20000410000 */
[-C--:B------:R-:W-:Y:S01]  /*50b0*/  FMUL.FTZ R6, R28, R21.reuse ;  /* 0x000000151c067220 */ /* 0x080fe20000410000 */
[-C--:B------:R-:W-:Y:S01]  /*50c0*/  FMUL.FTZ R4, R25, R21.reuse ;  /* 0x0000001519047220 */ /* 0x080fe20000410000 */
[-C--:B------:R-:W-:Y:S01]  /*50d0*/  FMUL.FTZ R29, R29, R21.reuse ;  /* 0x000000151d1d7220 */ /* 0x080fe20000410000 */
[-C--:B------:R-:W-:Y:S01]  /*50e0*/  FMUL.FTZ R32, R32, R21.reuse ;  /* 0x0000001520207220 */ /* 0x080fe20000410000 */
[-C--:B------:R-:W-:Y:S01]  /*50f0*/  FMUL.FTZ R33, R33, R21.reuse ;  /* 0x0000001521217220 */ /* 0x080fe20000410000 */
[----:B------:R-:W-:-:S03]  /*5100*/  FMUL.FTZ R36, R36, R21 ;  /* 0x0000001524247220 */ /* 0x000fc60000410000 */
[----:B------:R-:W0:Y:S01]  /*5110*/  @P2 MUFU.RCP R20, R153 ;  /* 0x0000009900142308 */ /* 0x000e220000001000 */
[-C--:B------:R-:W-:Y:S01]  /*5120*/  FMUL.FTZ R37, R37, R21.reuse ;  /* 0x0000001525257220 */ /* 0x080fe20000410000 */
[-C--:B------:R-:W-:Y:S01]  /*5130*/  FMUL.FTZ R11, R44, R21.reuse ;  /* 0x000000152c0b7220 */ /* 0x080fe20000410000 */
[-C--:B------:R-:W-:Y:S01]  /*5140*/  FMUL.FTZ R10, R45, R21.reuse ;  /* 0x000000152d0a7220 */ /* 0x080fe20000410000 */
[-C--:B------:R-:W-:Y:S01]  /*5150*/  FMUL.FTZ R13, R48, R21.reuse ;  /* 0x00000015300d7220 */ /* 0x080fe20000410000 */
[-C--:B------:R-:W-:Y:S01]  /*5160*/  FMUL.FTZ R12, R49, R21.reuse ;  /* 0x00000015310c7220 */ /* 0x080fe20000410000 */
[-C--:B------:R-:W-:Y:S01]  /*5170*/  FMUL.FTZ R15, R52, R21.reuse ;  /* 0x00000015340f7220 */ /* 0x080fe20000410000 */
[-C--:B------:R-:W-:Y:S01]  /*5180*/  FMUL.FTZ R14, R53, R21.reuse ;  /* 0x00000015350e7220 */ /* 0x080fe20000410000 */
[----:B------:R-:W1:Y:S01]  /*5190*/  @P2 MUFU.LG2 R41, R153 ;  /* 0x0000009900292308 */ /* 0x000e620000000c00 */
        /* <DEDUP_REMOVED lines=48> */
[----:B------:R-:W-:-:S02]  /*54a0*/  IMAD.U32 R21, RZ, RZ, UR10 ;  /* 0x0000000aff157e24 */ /* 0x000fc4000f8e00ff */
[-C--:B0-----:R-:W-:Y:S01]  /*54b0*/  FMUL.FTZ R174, R26, R20.reuse ;  /* 0x000000141aae7220 */ /* 0x081fe20000410000 */
[----:B------:R-:W-:Y:S02]  /*54c0*/  IMAD.U32 R49, RZ, RZ, UR10 ;  /* 0x0000000aff317e24 */ /* 0x000fe4000f8e00ff */
[-C--:B------:R-:W-:Y:S01]  /*54d0*/  FMUL.FTZ R26, R30, R20.reuse ;  /* 0x000000141e1a7220 */ /* 0x080fe20000410000 */
[----:B------:R-:W-:Y:S01]  /*54e0*/  @P1 FMUL.FTZ R21, R21, 0.69314718246459960938 ;  /* 0x3f31721815151820 */ /* 0x000fe20000410000 */
[----:B------:R-:W-:Y:S01]  /*54f0*/  @P1 FMUL.FTZ R40, R40, 0.69314718246459960938 ;  /* 0x3f31721828281820 */ /* 0x000fe20000410000 */
[----:B------:R-:W-:Y:S01]  /*5500*/  @P2 FMUL.FTZ R49, R49, 0.69314718246459960938 ;  /* 0x3f31721831312820 */ /* 0x000fe20000410000 */
[----:B-1----:R-:W-:Y:S01]  /*5510*/  @P2 FMUL.FTZ R30, R41, 0.69314718246459960938 ;  /* 0x3f317218291e2820 */ /* 0x002fe20000410000 */
[-C--:B------:R-:W-:Y:S01]  /*5520*/  FMUL.FTZ R161, R83, R20.reuse ;  /* 0x0000001453a17220 */ /* 0x080fe20000410000 */
[----:B------:R-:W-:Y:S01]  /*5530*/  FMUL.FTZ R160, R87, R20 ;  /* 0x0000001457a07220 */ /* 0x000fe20000410000 */
[----:B------:R-:W-:-:S02]  /*5540*/  IMAD.MOV.U32 R44, RZ, RZ, -0x800000 ;  /* 0xff800000ff2c7424 */ /* 0x000fc400078e00ff */
[-C--:B------:R-:W-:Y:S01]  /*5550*/  FMUL.FTZ R83, R86, R20.reuse ;  /* 0x0000001456537220 */ /* 0x080fe20000410000 */
[----:B------:R-:W-:Y:S02]  /*5560*/  IMAD.MOV.U32 R45, RZ, RZ, -0x800000 ;  /* 0xff800000ff2d7424 */ /* 0x000fe400078e00ff */
[-C--:B------:R-:W-:Y:S01]  /*5570*/  FMUL.FTZ R87, R91, R20.reuse ;  /* 0x000000145b577220 */ /* 0x080fe20000410000 */
[-C--:B------:R-:W-:Y:S01]  /*5580*/  FMUL.FTZ R179, R27, R20.reuse ;  /* 0x000000141bb37220 */ /* 0x080fe20000410000 */
[-C--:B------:R-:W-:Y:S01]  /*5590*/  FMUL.FTZ R177, R31, R20.reuse ;  /* 0x000000141fb17220 */ /* 0x080fe20000410000 */
[-C--:B------:R-:W-:Y:S01]  /*55a0*/  FMUL.FTZ R173, R34, R20.reuse ;  /* 0x0000001422ad7220 */ /* 0x080fe20000410000 */
        /* <DEDUP_REMOVED lines=56> */
[----:B------:R-:W-:-:S07]  /*5930*/  @P2 FFMA.FTZ R45, R49, R7, R30 ;  /* 0x00000007312d2223 */ /* 0x000fce000001001e */
.L_x_7458:
        /* <DEDUP_REMOVED lines=11> */
[----:B------:R-:W-:Y:S01]  /*59f0*/  USHF.L.U32 UR8, UR46, 0x2, URZ ;  /* 0x000000022e087899 */ /* 0x000fe2000800063f */
[----:B------:R-:W-:Y:S01]  /*5a00*/  F2FP.F16.F32.PACK_AB R4, R4, R5 ;  /* 0x000000050404723e */ /* 0x000fe200000000ff */
[----:B------:R-:W-:Y:S01]  /*5a10*/  BAR.SYNC.DEFER_BLOCKING 0x1, 0x100 ;  /* 0x0044000000007b1d */ /* 0x000fe20000010000 */
[----:B------:R-:W-:Y:S01]  /*5a20*/  F2FP.F16.F32.PACK_AB R5, R179, R174 ;  /* 0x000000aeb305723e */ /* 0x000fe200000000ff */
[----:B------:R-:W-:Y:S01]  /*5a30*/  USHF.L.U64.HI UR9, UR46, 0x2, UR45 ;  /* 0x000000022e097899 */ /* 0x000fe2000801022d */
[----:B------:R-:W-:Y:S02]  /*5a40*/  F2FP.F16.F32.PACK_AB R8, R8, R9 ;  /* 0x000000090808723e */ /* 0x000fe400000000ff */
[----:B------:R-:W-:Y:S01]  /*5a50*/  F2FP.F16.F32.PACK_AB R10, R10, R11 ;  /* 0x0000000b0a0a723e */ /* 0x000fe200000000ff */
[----:B------:R-:W-:Y:S01]  /*5a60*/  ULDC.64 UR6, c[0x0][0xbd8] ;  /* 0x0002f60000067ab9 */ /* 0x000fe20000000a00 */
[----:B------:R-:W-:Y:S01]  /*5a70*/  F2FP.F16.F32.PACK_AB R9, R170, R159 ;  /* 0x0000009faa09723e */ /* 0x000fe200000000ff */
[----:B------:R-:W-:Y:S01]  /*5a80*/  UIADD3 UR4, UP1, UR8, UR6, URZ ;  /* 0x0000000608047290 */ /* 0x000fe2000ff3e03f */
[----:B------:R-:W-:Y:S01]  /*5a90*/  F2FP.F16.F32.PACK_AB R11, R171, R158 ;  /* 0x0000009eab0b723e */ /* 0x000fe200000000ff */
[----:B------:R-:W-:Y:S01]  /*5aa0*/  UISETP.NE.U32.AND UP0, UPT, UR6, URZ, UPT ;  /* 0x0000003f0600728c */ /* 0x000fe2000bf05070 */
[----:B------:R-:W-:Y:S01]  /*5ab0*/  F2FP.F16.F32.PACK_AB R12, R12, R13 ;  /* 0x0000000d0c0c723e */ /* 0x000fe200000000ff */
[----:B------:R-:W-:Y:S01]  /*5ac0*/  UIADD3.X UR6, UR9, UR7, URZ, UP1, !UPT ;  /* 0x0000000709067290 */ /* 0x000fe20008ffe43f */
[----:B------:R-:W-:Y:S01]  /*5ad0*/  F2FP.F16.F32.PACK_AB R14, R14, R15 ;  /* 0x0000000f0e0e723e */ /* 0x000fe200000000ff */
[----:B------:R-:W-:Y:S01]  /*5ae0*/  UISETP.NE.AND.EX UP0, UPT, UR7, URZ, UPT, UP0 ;  /* 0x0000003f0700728c */ /* 0x000fe2000bf05300 */
        /* <DEDUP_REMOVED lines=8> */
[----:B0-----:R-:W-:Y:S02]  /*5b70*/  MOV R21, R7 ;  /* 0x0000000700157202 */ /* 0x001fe40000000f00 */
[----:B------:R-:W-:Y:S02]  /*5b80*/  F2FP.F16.F32.PACK_AB R73, R165, R152 ;  /* 0x00000098a549723e */ /* 0x000fe400000000ff */
[----:B------:R-:W-:Y:S01]  /*5b90*/  F2FP.F16.F32.PACK_AB R81, R161, R82 ;  /* 0x00000052a151723e */ /* 0x000fe200000000ff */
[----:B------:R-:W-:Y:S01]  /*5ba0*/  IMAD.WIDE R78, R202, 0x2, R20 ;  /* 0x00000002ca4e7825 */ /* 0x000fe200078e0214 */
[----:B------:R-:W-:Y:S02]  /*5bb0*/  F2FP.F16.F32.PACK_AB R88, R89, R88 ;  /* 0x000000585958723e */ /* 0x000fe400000000ff */
[----:B------:R-:W-:-:S02]  /*5bc0*/  F2FP.F16.F32.PACK_AB R82, R85, R84 ;  /* 0x000000545552723e */ /* 0x000fc400000000ff */
[C---:B------:R-:W-:Y:S02]  /*5bd0*/  IADD3 R30, P1, R78.reuse, 0x20, RZ ;  /* 0x000000204e1e7810 */ /* 0x040fe40007f3e0ff */
[C---:B------:R-:W-:Y:S02]  /*5be0*/  LOP3.LUT R7, R78.reuse, 0x380, RZ, 0xc0, !PT ;  /* 0x000003804e077812 */ /* 0x040fe400078ec0ff */
        /* <DEDUP_REMOVED lines=14> */
[--C-:B------:R-:W-:Y:S01]  /*5cd0*/  IMAD.X R53, RZ, RZ, R79.reuse, P2 ;  /* 0x000000ffff357224 */ /* 0x100fe200010e064f */
        /* <DEDUP_REMOVED lines=30> */
[----:B------:R-:W-:Y:S02]  /*5ec0*/  LOP3.LUT R40, R191, 0x380, RZ, 0xc0, !PT ;  /* 0x00000380bf287812 */ /* 0x000fe400078ec0ff */
[----:B------:R-:W-:Y:S02]  /*5ed0*/  SHF.R.U64 R7, R7, 0x3, RZ ;  /* 0x0000000307077819 */ /* 0x000fe400000012ff */
[----:B------:R-:W-:Y:S02]  /*5ee0*/  SHF.R.U64 R42, R42, 0x3, RZ ;  /* 0x000000032a2a7819 */ /* 0x000fe400000012ff */
[----:B------:R-:W-:Y:S02]  /*5ef0*/  SHF.R.U64 R40, R40, 0x3, RZ ;  /* 0x0000000328287819 */ /* 0x000fe400000012ff */
[----:B------:R-:W-:Y:S02]  /*5f00*/  LOP3.LUT R58, R7, R58, RZ, 0x3c, !PT ;  /* 0x0000003a073a7212 */ /* 0x000fe400078e3cff */
[----:B------:R-:W-:-:S02]  /*5f10*/  LOP3.LUT R34, R95, 0x380, RZ, 0xc0, !PT ;  /* 0x000003805f227812 */ /* 0x000fc400078ec0ff */
[----:B------:R-:W-:Y:S02]  /*5f20*/  LOP3.LUT R64, R42, R193, RZ, 0x3c, !PT ;  /* 0x000000c12a407212 */ /* 0x000fe400078e3cff */
[----:B------:R-:W-:Y:S02]  /*5f30*/  LOP3.LUT R7, R70, 0x380, RZ, 0xc0, !PT ;  /* 0x0000038046077812 */ /* 0x000fe400078ec0ff */
[----:B------:R-:W-:Y:S02]  /*5f40*/  LOP3.LUT R38, R181, 0x380, RZ, 0xc0, !PT ;  /* 0x00000380b5267812 */ /* 0x000fe400078ec0ff */
[----:B------:R-:W-:Y:S02]  /*5f50*/  LOP3.LUT R62, R40, R191, RZ, 0x3c, !PT ;  /* 0x000000bf283e7212 */ /* 0x000fe400078e3cff */
[----:B------:R-:W-:Y:S02]  /*5f60*/  LOP3.LUT R42, R199, 0x380, RZ, 0xc0, !PT ;  /* 0x00000380c72a7812 */ /* 0x000fe400078ec0ff */
[----:B------:R-:W-:-:S02]  /*5f70*/  LOP3.LUT R40, R197, 0x380, RZ, 0xc0, !PT ;  /* 0x00000380c5287812 */ /* 0x000fc400078ec0ff */
[----:B------:R-:W-:Y:S02]  /*5f80*/  SHF.R.U64 R34, R34, 0x3, RZ ;  /* 0x0000000322227819 */ /* 0x000fe400000012ff */
[----:B------:R-:W-:Y:S02]  /*5f90*/  SHF.R.U64 R29, R7, 0x3, RZ ;  /* 0x00000003071d7819 */ /* 0x000fe400000012ff */
[----:B------:R-:W-:Y:S02]  /*5fa0*/  SHF.R.U64 R38, R38, 0x3, RZ ;  /* 0x0000000326267819 */ /* 0x000fe400000012ff */
[----:B------:R-:W-:Y:S02]  /*5fb0*/  LOP3.LUT R52, R187, 0x380, RZ, 0xc0, !PT ;  /* 0x00000380bb347812 */ /* 0x000fe400078ec0ff */
[----:B------:R-:W-:Y:S02]  /*5fc0*/  MOV R78, R78 ;  /* 0x0000004e004e7202 */ /* 0x000fe40000000f00 */
[----:B------:R-:W-:-:S02]  /*5fd0*/  SHF.R.U64 R42, R42, 0x3, RZ ;  /* 0x000000032a2a7819 */ /* 0x000fc400000012ff */
[----:B------:R-:W-:Y:S02]  /*5fe0*/  F2FP.F16.F32.PACK_AB R7, R177, R26 ;  /* 0x0000001ab107723e */ /* 0x000fe400000000ff */
[----:B------:R-:W-:Y:S02]  /*5ff0*/  LOP3.LUT R54, R189, 0x380, RZ, 0xc0, !PT ;  /* 0x00000380bd367812 */ /* 0x000fe400078ec0ff */
[----:B------:R-:W-:Y:S01]  /*6000*/  SHF.R.U64 R40, R40, 0x3, RZ ;  /* 0x0000000328287819 */ /* 0x000fe200000012ff */
[----:B------:R0:W-:Y:S01]  /*6010*/  STSM.16.M88.4 [R78], R4 ;  /* 0x000000044e007844 */ /* 0x0001e20000000200 */
[----:B------:R-:W-:Y:S02]  /*6020*/  LOP3.LUT R34, R34, R95, RZ, 0x3c, !PT ;  /* 0x0000005f22227212 */ /* 0x000fe400078e3cff */
[----:B------:R-:W-:Y:S02]  /*6030*/  LOP3.LUT R38, R38, R181, RZ, 0x3c, !PT ;  /* 0x000000b526267212 */ /* 0x000fe400078e3cff */
[----:B------:R-:W-:-:S02]  /*6040*/  SHF.R.U64 R52, R52, 0x3, RZ ;  /* 0x0000000334347819 */ /* 0x000fc400000012ff */
[----:B------:R-:W-:Y:S02]  /*6050*/  LOP3.LUT R26, R42, R199, RZ, 0x3c, !PT ;  /* 0x000000c72a1a7212 */ /* 0x000fe400078e3cff */
[----:B------:R-:W-:Y:S02]  /*6060*/  SHF.R.U64 R54, R54, 0x3, RZ ;  /* 0x0000000336367819 */ /* 0x000fe400000012ff */
[----:B------:R-:W-:Y:S02]  /*6070*/  LOP3.LUT R66, R195, 0x380, RZ, 0xc0, !PT ;  /* 0x00000380c3427812 */ /* 0x000fe400078ec0ff */
[----:B------:R-:W-:Y:S02]  /*6080*/  LOP3.LUT R74, R40, R197, RZ, 0x3c, !PT ;  /* 0x000000c5284a7212 */ /* 0x000fe400078e3cff */
[----:B------:R-:W-:Y:S02]  /*6090*/  MOV R40, R30 ;  /* 0x0000001e00287202 */ /* 0x000fe40000000f00 */
[----:B0-----:R-:W-:-:S02]  /*60a0*/  F2FP.F16.F32.PACK_AB R4, R33, R32 ;  /* 0x000000202104723e */ /* 0x001fc400000000ff */
[----:B------:R-:W-:Y:S02]  /*60b0*/  F2FP.F16.F32.PACK_AB R5, R176, R173 ;  /* 0x000000adb005723e */ /* 0x000fe400000000ff */
[----:B------:R-:W-:Y:S02]  /*60c0*/  F2FP.F16.F32.PACK_AB R6, R37, R36 ;  /* 0x000000242506723e */ /* 0x000fe400000000ff */
[----:B------:R-:W-:Y:S02]  /*60d0*/  F2FP.F16.F32.PACK_AB R7, R175, R172 ;  /* 0x000000acaf07723e */ /* 0x000fe400000000ff */
[----:B------:R-:W-:Y:S02]  /*60e0*/  MOV R35, R34 ;  /* 0x0000002200237202 */ /* 0x000fe40000000f00 */
[----:B------:R-:W-:Y:S01]  /*60f0*/  LOP3.LUT R52, R52, R187, RZ, 0x3c, !PT ;  /* 0x000000bb34347212 */ /* 0x000fe200078e3cff */
[----:B------:R0:W-:Y:S01]  /*6100*/  STSM.16.M88.4 [R40], R4 ;  /* 0x0000000428007844 */ /* 0x0001e20000000200 */
[----:B------:R-:W-:-:S02]  /*6110*/  MOV R38, R38 ;  /* 0x0000002600267202 */ /* 0x000fc40000000f00 */
[----:B------:R-:W-:Y:S01]  /*6120*/  MOV R32, R26 ;  /* 0x0000001a00207202 */ /* 0x000fe20000000f00 */
[----:B------:R-:W-:Y:S01]  /*6130*/  STSM.16.M88.4 [R35], R8 ;  /* 0x0000000823007844 */ /* 0x000fe20000000200 */
[----:B------:R-:W-:Y:S02]  /*6140*/  LOP3.LUT R54, R54, R189, RZ, 0x3c, !PT ;  /* 0x000000bd36367212 */ /* 0x000fe400078e3cff */
[----:B------:R-:W-:Y:S01]  /*6150*/  SHF.R.U64 R66, R66, 0x3, RZ ;  /* 0x0000000342427819 */ /* 0x000fe200000012ff */
[----:B------:R-:W-:Y:S01]  /*6160*/  STSM.16.M88.4 [R38], R12 ;  /* 0x0000000c26007844 */ /* 0x000fe20000000200 */
[----:B------:R-:W-:Y:S02]  /*6170*/  LOP3.LUT R70, R29, R70, RZ, 0x3c, !PT ;  /* 0x000000461d467212 */ /* 0x000fe400078e3cff */
[----:B------:R-:W-:Y:S02]  /*6180*/  MOV R46, R46 ;  /* 0x0000002e002e7202 */ /* 0x000fe40000000f00 */
[----:B------:R-:W-:-:S02]  /*6190*/  F2FP.F16.F32.PACK_AB R26, R61, R60 ;  /* 0x0000003c3d1a723e */ /* 0x000fc400000000ff */
[----:B------:R-:W-:Y:S01]  /*61a0*/  F2FP.F16.F32.PACK_AB R27, R164, R155 ;  /* 0x0000009ba41b723e */ /* 0x000fe200000000ff */
[----:B0-----:R-:W-:Y:S01]  /*61b0*/  IMAD.U32 R5, RZ, RZ, UR6 ;  /* 0x00000006ff057e24 */ /* 0x001fe2000f8e00ff */
[----:B------:R-:W-:Y:S01]  /*61c0*/  MOV R48, R48 ;  /* 0x0000003000307202 */ /* 0x000fe20000000f00 */
[----:B------:R-:W-:Y:S01]  /*61d0*/  ULDC.64 UR6, c[0x0][0xbe0] ;  /* 0x0002f80000067ab9 */ /* 0x000fe20000000a00 */
[----:B------:R-:W-:Y:S01]  /*61e0*/  MOV R34, R74 ;  /* 0x0000004a00227202 */ /* 0x000fe20000000f00 */
[----:B------:R-:W-:Y:S01]  /*61f0*/  STSM.16.M88.4 [R46], R24 ;  /* 0x000000182e007844 */ /* 0x000fe20000000200 */
[----:B------:R-:W-:Y:S01]  /*6200*/  F2FP.F16.F32.PACK_AB R29, R167, R154 ;  /* 0x0000009aa71d723e */ /* 0x000fe200000000ff */
[----:B------:R-:W-:Y:S01]  /*6210*/  IMAD.U32 R4, RZ, RZ, UR4 ;  /* 0x00000004ff047e24 */ /* 0x000fe2000f8e00ff */
[----:B------:R-:W-:Y:S02]  /*6220*/  F2FP.F16.F32.PACK_AB R30, R69, R68 ;  /* 0x00000044451e723e */ /* 0x000fe400000000ff */
[----:B------:R-:W-:-:S02]  /*6230*/  F2FP.F16.F32.PACK_AB R31, R162, R153 ;  /* 0x00000099a21f723e */ /* 0x000fc400000000ff */
[----:B------:R-:W-:Y:S02]  /*6240*/  MOV R50, R50 ;  /* 0x0000003200327202 */ /* 0x000fe40000000f00 */
[----:B------:R-:W-:Y:S01]  /*6250*/  F2FP.F16.F32.PACK_AB R74, R77, R76 ;  /* 0x0000004c4d4a723e */ /* 0x000fe200000000ff */
[----:B------:R-:W-:Y:S01]  /*6260*/  STSM.16.M88.4 [R48], R28 ;  /* 0x0000001c30007844 */ /* 0x000fe20000000200 */
[----:B------:R-:W-:Y:S02]  /*6270*/  F2FP.F16.F32.PACK_AB R75, R163, R56 ;  /* 0x00000038a34b723e */ /* 0x000fe400000000ff */
[----:B------:R-:W-:Y:S02]  /*6280*/  MOV R52, R52 ;  /* 0x0000003400347202 */ /* 0x000fe40000000f00 */
[----:B------:R-:W-:Y:S01]  /*6290*/  F2FP.F16.F32.PACK_AB R83, R160, R83 ;  /* 0x00000053a053723e */ /* 0x000fe200000000ff */
[----:B------:R-:W-:Y:S01]  /*62a0*/  STSM.16.M88.4 [R50], R72 ;  /* 0x0000004832007844 */ /* 0x000fe20000000200 */
[----:B------:R-:W-:-:S02]  /*62b0*/  F2FP.F16.F32.PACK_AB R89, R87, R90 ;  /* 0x0000005a5759723e */ /* 0x000fc400000000ff */
[----:B------:R-:W-:Y:S01]  /*62c0*/  F2FP.F16.F32.PACK_AB R96, R97, R96 ;  /* 0x000000606160723e */ /* 0x000fe200000000ff */
[----:B------:R0:W-:Y:S01]  /*62d0*/  STSM.16.M88.4 [R52], R80 ;  /* 0x0000005034007844 */ /* 0x0001e20000000200 */
[----:B------:R-:W-:Y:S02]  /*62e0*/  LOP3.LUT R66, R66, R195, RZ, 0x3c, !PT ;  /* 0x000000c342427212 */ /* 0x000fe400078e3cff */
        /* <DEDUP_REMOVED lines=49> */
[----:B------:R-:W-:Y:S01]  /*6600*/  @UP1 UIADD3 UR6, UP2, UR8, UR6, URZ ;  /* 0x0000000608061290 */ /* 0x000fe2000ff5e03f */
[----:B------:R-:W-:-:S03]  /*6610*/  IMAD R7, R16, 0x40, R2 ;  /* 0x0000004010077824 */ /* 0x000fc600078e0202 */
[----:B------:R-:W-:Y:S01]  /*6620*/  @UP1 UIADD3.X UR7, UR9, UR7, URZ, UP2, !UPT ;  /* 0x0000000709071290 */ /* 0x000fe200097fe43f */
[----:B------:R-:W-:-:S04]  /*6630*/  IMAD.WIDE R20, R7, 0x2, R20 ;  /* 0x0000000207147825 */ /* 0x000fc800078e0214 */
[----:B------:R-:W-:Y:S01]  /*6640*/  IMAD.U32 R6, RZ, RZ, UR6 ;  /* 0x00000006ff067e24 */ /* 0x000fe2000f8e00ff */
[----:B------:R-:W2:Y:S01]  /*6650*/  @P1 LDG.E R3, desc[UR40][R4.64] ;  /* 0x0000002804031981 */ /* 0x000ea2000c1e1900 */
[----:B------:R-:W-:Y:S01]  /*6660*/  IMAD.U32 R7, RZ, RZ, UR7 ;  /* 0x00000007ff077e24 */ /* 0x000fe2000f8e00ff */
[----:B------:R-:W-:Y:S01]  /*6670*/  UMOV UR4, URZ ;  /* 0x0000003f00047c82 */ /* 0x000fe20008000000 */
[----:B------:R-:W-:-:S03]  /*6680*/  IADD3 R13, P0, R20, 0x1000, RZ ;  /* 0x00001000140d7810 */ /* 0x000fc60007f1e0ff */
[----:B0-----:R1:W5:Y:S01]  /*6690*/  @P2 LDG.E R81, desc[UR40][R6.64] ;  /* 0x0000002806512981 */ /* 0x001362000c1e1900 */
[----:B--2---:R-:W-:Y:S01]  /*66a0*/  @P1 R2UR UR4, R3 ;  /* 0x00000000030412ca */ /* 0x004fe200000e0000 */
[----:B-1----:R-:W-:-:S14]  /*66b0*/  @P2 BRA `(.L_x_7481) ;  /* 0x0000000000102947 */ /* 0x002fdc0003800000 */
[----:B------:R-:W-:Y:S05]  /*66c0*/  @!P1 BRA `(.L_x_7481) ;  /* 0x00000000000c9947 */ /* 0x000fea0003800000 */
[----:B------:R-:W2:Y:S04]  /*66d0*/  LDG.E R6, desc[UR40][R4.64] ;  /* 0x0000002804067981 */ /* 0x000ea8000c1e1900 */
[----:B-----5:R-:W2:Y:S02]  /*66e0*/  LDG.E R81, desc[UR40][R4.64+0x4] ;  /* 0x0000042804517981 */ /* 0x020ea4000c1e1900 */
[----:B--2---:R-:W-:-:S07]  /*66f0*/  IMAD.IADD R81, R81, 0x1, -R6 ;  /* 0x0000000151517824 */ /* 0x004fce00078e0a06 */
.L_x_7481:
[----:B------:R-:W-:Y:S01]  /*6700*/  USHF.R.S32.HI UR11, URZ, 0x1f, UR44 ;  /* 0x0000001f3f0b7899 */ /* 0x000fe2000801142c */
[----:B------:R-:W-:Y:S01]  /*6710*/  IADD3 R5, P2, R20, 0x3000, RZ ;  /* 0x0000300014057810 */ /* 0x000fe20007f5e0ff */
[----:B------:R-:W-:Y:S01]  /*6720*/  ULDC.64 UR12, c[0x0][0xb70] ;  /* 0x0002dc00000c7ab9 */ /* 0x000fe20000000a00 */
[----:B------:R-:W-:Y:S01]  /*6730*/  USHF.R.S32.HI UR9, URZ, 0x1f, UR4 ;  /* 0x0000001f3f097899 */ /* 0x000fe20008011404 */
[----:B------:R-:W-:Y:S01]  /*6740*/  IMAD R10, R18, 0x80, R201 ;  /* 0x00000080120a7824 */ /* 0x000fe200078e02c9 */
[----:B------:R-:W-:Y:S01]  /*6750*/  UIMAD UR10, UR11, UR12, URZ ;  /* 0x0000000c0b0a72a4 */ /* 0x000fe2000f8e023f */
[----:B------:R-:W-:Y:S01]  /*6760*/  LOP3.LUT R4, R5, 0x380, RZ, 0xc0, !PT ;  /* 0x0000038005047812 */ /* 0x000fe200078ec0ff */
[----:B------:R-:W-:Y:S01]  /*6770*/  UMOV UR8, UR4 ;  /* 0x0000000400087c82 */ /* 0x000fe20008000000 */
[----:B------:R-:W-:Y:S01]  /*6780*/  USEL UR45, UR45, URZ, !UP0 ;  /* 0x0000003f2d2d7287 */ /* 0x000fe2000c000000 */
[----:B------:R-:W-:Y:S01]  /*6790*/  LOP3.LUT R12, R13, 0x380, RZ, 0xc0, !PT ;  /* 0x000003800d0c7812 */ /* 0x000fe200078ec0ff */
[----:B------:R-:W-:Y:S01]  /*67a0*/  UIMAD.WIDE.U32 UR6, UR44, UR12, UR8 ;  /* 0x0000000c2c0672a5 */ /* 0x000fe2000f8e0008 */
[----:B------:R-:W-:Y:S01]  /*67b0*/  SHF.R.U64 R4, R4, 0x3, RZ ;  /* 0x0000000304047819 */ /* 0x000fe200000012ff */
[----:B------:R-:W-:Y:S01]  /*67c0*/  UIMAD UR10, UR44, UR13, UR10 ;  /* 0x0000000d2c0a72a4 */ /* 0x000fe2000f8e020a */
[----:B------:R-:W-:Y:S01]  /*67d0*/  IADD3 R9, P1, R20, 0x2000, RZ ;  /* 0x0000200014097810 */ /* 0x000fe20007f3e0ff */
[----:B------:R-:W-:Y:S01]  /*67e0*/  USEL UR46, UR46, URZ, !UP0 ;  /* 0x0000003f2e2e7287 */ /* 0x000fe2000c000000 */
[----:B------:R-:W-:Y:S01]  /*67f0*/  LOP3.LUT R4, R4, R5, RZ, 0x3c, !PT ;  /* 0x0000000504047212 */ /* 0x000fe200078e3cff */
[----:B------:R-:W-:Y:S01]  /*6800*/  ULDC.64 UR12, c[0x0][0xb78] ;  /* 0x0002de00000c7ab9 */ /* 0x000fe20000000a00 */
[----:B------:R-:W-:Y:S01]  /*6810*/  UIADD3 UR7, UR7, UR10, URZ ;  /* 0x0000000a07077290 */ /* 0x000fe2000fffe03f */
[----:B------:R-:W-:Y:S01]  /*6820*/  SHF.R.S32.HI R3, RZ, 0x1f, R10 ;  /* 0x0000001fff037819 */ /* 0x000fe2000001140a */
[----:B------:R-:W-:Y:S01]  /*6830*/  UIMAD UR8, UR45, UR12, URZ ;  /* 0x0000000c2d0872a4 */ /* 0x000fe2000f8e023f */
[----:B------:R-:W-:Y:S01]  /*6840*/  SHF.R.U64 R12, R12, 0x3, RZ ;  /* 0x000000030c0c7819 */ /* 0x000fe200000012ff */
[----:B------:R-:W-:Y:S01]  /*6850*/  UIMAD.WIDE.U32 UR6, UR46, UR12, UR6 ;  /* 0x0000000c2e0672a5 */ /* 0x000fe2000f8e0006 */
[----:B------:R-:W-:Y:S01]  /*6860*/  LOP3.LUT R8, R9, 0x380, RZ, 0xc0, !PT ;  /* 0x0000038009087812 */ /* 0x000fe200078ec0ff */
[----:B------:R-:W-:Y:S01]  /*6870*/  UIMAD UR8, UR46, UR13, UR8 ;  /* 0x0000000d2e0872a4 */ /* 0x000fe2000f8e0208 */
[----:B------:R-:W-:Y:S01]  /*6880*/  LOP3.LUT R12, R12, R13, RZ, 0x3c, !PT ;  /* 0x0000000d0c0c7212 */ /* 0x000fe200078e3cff */
[----:B------:R-:W-:Y:S01]  /*6890*/  IMAD.X R13, RZ, RZ, R21, P0 ;  /* 0x000000ffff0d7224 */ /* 0x000fe200000e0615 */
[----:B------:R-:W-:Y:S01]  /*68a0*/  SHF.R.U64 R8, R8, 0x3, RZ ;  /* 0x0000000308087819 */ /* 0x000fe200000012ff */
[----:B------:R-:W-:Y:S01]  /*68b0*/  ULDC.64 UR12, c[0x0][0xaa0] ;  /* 0x0002a800000c7ab9 */ /* 0x000fe20000000a00 */
[----:B------:R-:W-:Y:S01]  /*68c0*/  IADD3 R5, P3, R10, UR6, RZ ;  /* 0x000000060a057c10 */ /* 0x000fe2000ff7e0ff */
[----:B------:R-:W-:Y:S01]  /*68d0*/  IMAD.U32 R6, RZ, RZ, UR8 ;  /* 0x00000008ff067e24 */ /* 0x000fe2000f8e00ff */
[----:B------:R-:W-:-:S02]  /*68e0*/  IADD3 R73, P0, R20, 0x8000, RZ ;  /* 0x0000800014497810 */ /* 0x000fc40007f1e0ff */
[----:B------:R-:W-:Y:S01]  /*68f0*/  LOP3.LUT R8, R8, R9, RZ, 0x3c, !PT ;  /* 0x0000000908087212 */ /* 0x000fe200078e3cff */
[--C-:B------:R-:W-:Y:S01]  /*6900*/  IMAD.X R9, RZ, RZ, R21.reuse, P1 ;  /* 0x000000ffff097224 */ /* 0x100fe200008e0615 */
[----:B------:R-:W-:Y:S01]  /*6910*/  IADD3.X R6, R3, UR7, R6, P3, !PT ;  /* 0x0000000703067c10 */ /* 0x000fe20009ffe406 */
[----:B------:R-:W-:Y:S01]  /*6920*/  ULDC.64 UR6, c[0x0][0xb40] ;  /* 0x0002d00000067ab9 */ /* 0x000fe20000000a00 */
[C---:B------:R-:W-:Y:S02]  /*6930*/  IADD3 R61, P1, R20.reuse, 0x9000, RZ ;  /* 0x00009000143d7810 */ /* 0x040fe40007f3e0ff */
[----:B------:R-:W-:Y:S02]  /*6940*/  LEA R38, P3, R5, UR6, 0x2 ;  /* 0x0000000605267c11 */ /* 0x000fe4000f8610ff */
[----:B------:R-:W-:Y:S02]  /*6950*/  LOP3.LUT R72, R73, 0x380, RZ, 0xc0, !PT ;  /* 0x0000038049487812 */ /* 0x000fe400078ec0ff */
[----:B------:R-:W-:Y:S01]  /*6960*/  LEA.HI.X R39, R5, UR7, R6, 0x2, P3 ;  /* 0x0000000705277c11 */ /* 0x000fe200098f1406 */
[----:B------:R-:W-:Y:S01]  /*6970*/  IMAD.X R5, RZ, RZ, R21, P2 ;  /* 0x000000ffff057224 */ /* 0x000fe200010e0615 */
[----:B------:R-:W-:Y:S01]  /*6980*/  IADD3 R65, P6, R20, 0x4000, RZ ;  /* 0x0000400014417810 */ /* 0x000fe20007fde0ff */
[----:B------:R-:W-:Y:S01]  /*6990*/  VIADD R6, R10, 0x8 ;  /* 0x000000080a067836 */ /* 0x000fe20000000000 */
[----:B------:R-:W-:-:S02]  /*69a0*/  IADD3 R53, P5, R20, 0x5000, RZ ;  /* 0x0000500014357810 */ /* 0x000fc40007fbe0ff */
[C---:B------:R-:W-:Y:S02]  /*69b0*/  IADD3 R33, P4, R20.reuse, 0x6000, RZ ;  /* 0x0000600014217810 */ /* 0x040fe40007f9e0ff */
[C---:B------:R-:W-:Y:S02]  /*69c0*/  IADD3 R25, P3, R20.reuse, 0x7000, RZ ;  /* 0x0000700014197810 */ /* 0x040fe40007f7e0ff */
[----:B------:R-:W-:Y:S02]  /*69d0*/  IADD3 R49, P2, R20, 0xa000, RZ ;  /* 0x0000a00014317810 */ /* 0x000fe40007f5e0ff */
[----:B------:R-:W-:Y:S02]  /*69e0*/  LOP3.LUT R60, R61, 0x380, RZ, 0xc0, !PT ;  /* 0x000003803d3c7812 */ /* 0x000fe400078ec0ff */
[----:B------:R-:W-:Y:S02]  /*69f0*/  SHF.R.U64 R72, R72, 0x3, RZ ;  /* 0x0000000348487819 */ /* 0x000fe400000012ff */
[----:B------:R-:W-:-:S02]  /*6a00*/  LOP3.LUT R64, R65, 0x380, RZ, 0xc0, !PT ;  /* 0x0000038041407812 */ /* 0x000fc400078ec0ff */
[----:B------:R-:W-:Y:S02]  /*6a10*/  LOP3.LUT R52, R53, 0x380, RZ, 0xc0, !PT ;  /* 0x0000038035347812 */ /* 0x000fe400078ec0ff */
[----:B------:R-:W-:Y:S02]  /*6a20*/  LOP3.LUT R32, R33, 0x380, RZ, 0xc0, !PT ;  /* 0x0000038021207812 */ /* 0x000fe400078ec0ff */
[----:B------:R-:W-:Y:S02]  /*6a30*/  LOP3.LUT R24, R25, 0x380, RZ, 0xc0, !PT ;  /* 0x0000038019187812 */ /* 0x000fe400078ec0ff */
[----:B------:R-:W-:Y:S02]  /*6a40*/  LOP3.LUT R48, R49, 0x380, RZ, 0xc0, !PT ;  /* 0x0000038031307812 */ /* 0x000fe400078ec0ff */
[----:B------:R-:W-:Y:S02]  /*6a50*/  SHF.R.U64 R60, R60, 0x3, RZ ;  /* 0x000000033c3c7819 */ /* 0x000fe400000012ff */
[----:B------:R-:W-:Y:S01]  /*6a60*/  LOP3.LUT R72, R72, R73, RZ, 0x3c, !PT ;  /* 0x0000004948487212 */ /* 0x000fe200078e3cff */
[----:B------:R-:W-:Y:S01]  /*6a70*/  IMAD.X R73, RZ, RZ, R21, P0 ;  /* 0x000000ffff497224 */ /* 0x000fe200000e0615 */
[----:B------:R-:W-:-:S02]  /*6a80*/  SHF.R.U64 R64, R64, 0x3, RZ ;  /* 0x0000000340407819 */ /* 0x000fc400000012ff */
[----:B------:R-:W-:Y:S02]  /*6a90*/  SHF.R.U64 R52, R52, 0x3, RZ ;  /* 0x0000000334347819 */ /* 0x000fe400000012ff */
[----:B------:R-:W-:Y:S02]  /*6aa0*/  SHF.R.U64 R32, R32, 0x3, RZ ;  /* 0x0000000320207819 */ /* 0x000fe400000012ff */
[----:B------:R-:W-:Y:S02]  /*6ab0*/  SHF.R.U64 R24, R24, 0x3, RZ ;  /* 0x0000000318187819 */ /* 0x000fe400000012ff */
[----:B------:R-:W-:Y:S02]  /*6ac0*/  SHF.R.U64 R48, R48, 0x3, RZ ;  /* 0x0000000330307819 */ /* 0x000fe400000012ff */
[----:B------:R-:W-:Y:S02]  /*6ad0*/  LOP3.LUT P0, RZ, R19, 0x3, RZ, 0xc0, !PT ;  /* 0x0000000313ff7812 */ /* 0x000fe4000780c0ff */
        /* <DEDUP_REMOVED lines=12> */
[----:B-----5:R-:W-:-:S02]  /*6ba0*/  ISETP.GE.OR P1, PT, R10, R81, P0 ;  /* 0x000000510a00720c */ /* 0x020fc40000726670 */
[----:B------:R-:W-:Y:S02]  /*6bb0*/  ISETP.GE.OR P0, PT, R6, R81, P0 ;  /* 0x000000510600720c */ /* 0x000fe40000706670 */
[C---:B------:R-:W-:Y:S02]  /*6bc0*/  IADD3 R37, P6, R20.reuse, 0xb000, RZ ;  /* 0x0000b00014257810 */ /* 0x040fe40007fde0ff */
[C---:B------:R-:W-:Y:S02]  /*6bd0*/  IADD3 R77, P5, R20.reuse, 0xc000, RZ ;  /* 0x0000c000144d7810 */ /* 0x040fe40007fbe0ff */
[C---:B------:R-:W-:Y:S02]  /*6be0*/  IADD3 R69, P4, R20.reuse, 0xd000, RZ ;  /* 0x0000d00014457810 */ /* 0x040fe40007f9e0ff */
[C---:B------:R-:W-:Y:S02]  /*6bf0*/  IADD3 R57, P3, R20.reuse, 0xe000, RZ ;  /* 0x0000e00014397810 */ /* 0x040fe40007f7e0ff */
[C---:B------:R-:W-:Y:S01]  /*6c00*/  LOP3.LUT R7, R20.reuse, 0x380, RZ, 0xc0, !PT ;  /* 0x0000038014077812 */ /* 0x040fe200078ec0ff */
[----:B------:R-:W-:Y:S01]  /*6c10*/  @!P1 STG.E desc[UR40][R38.64], R44 ;  /* 0x0000002c26009986 */ /* 0x000fe2000c101928 */
[----:B------:R-:W-:-:S02]  /*6c20*/  IADD3 R10, P2, R20, 0xf000, RZ ;  /* 0x0000f000140a7810 */ /* 0x000fc40007f5e0ff */
[----:B------:R-:W-:Y:S01]  /*6c30*/  LOP3.LUT R36, R37, 0x380, RZ, 0xc0, !PT ;  /* 0x0000038025247812 */ /* 0x000fe200078ec0ff */
[----:B------:R0:W-:Y:S01]  /*6c40*/  @!P0 STG.E desc[UR40][R38.64+0x20], R45 ;  /* 0x0000202d26008986 */ /* 0x0001e2000c101928 */
[----:B------:R-:W-:Y:S01]  /*6c50*/  LOP3.LUT R76, R77, 0x380, RZ, 0xc0, !PT ;  /* 0x000003804d4c7812 */ /* 0x000fe200078ec0ff */
[----:B------:R-:W-:Y:S01]  /*6c60*/  UIMAD UR6, UR9, UR12, URZ ;  /* 0x0000000c090672a4 */ /* 0x000fe2000f8e023f */
[----:B------:R-:W-:Y:S01]  /*6c70*/  LOP3.LUT R68, R69, 0x380, RZ, 0xc0, !PT ;  /* 0x0000038045447812 */ /* 0x000fe200078ec0ff */
[----:B------:R-:W-:Y:S01]  /*6c80*/  IMAD.X R47, RZ, RZ, R21, P2 ;  /* 0x000000ffff2f7224 */ /* 0x000fe200010e0615 */
[----:B------:R-:W-:Y:S01]  /*6c90*/  LOP3.LUT R56, R57, 0x380, RZ, 0xc0, !PT ;  /* 0x0000038039387812 */ /* 0x000fe200078ec0ff */
[----:B------:R-:W5:Y:S01]  /*6ca0*/  LD.E.128 R12, desc[UR40][R12.64] ;  /* 0x000000280c0c7980 */ /* 0x000f62000c101d00 */
[----:B------:R-:W-:Y:S02]  /*6cb0*/  SHF.R.U64 R7, R7, 0x3, RZ ;  /* 0x0000000307077819 */ /* 0x000fe400000012ff */
[----:B------:R-:W-:Y:S01]  /*6cc0*/  LOP3.LUT R3, R10, 0x380, RZ, 0xc0, !PT ;  /* 0x000003800a037812 */ /* 0x000fe200078ec0ff */
[----:B------:R-:W5:Y:S01]  /*6cd0*/  LD.E.128 R64, desc[UR40][R64.64] ;  /* 0x0000002840407980 */ /* 0x000f62000c101d00 */
[----:B------:R-:W-:-:S02]  /*6ce0*/  SHF.R.U64 R36, R36, 0x3, RZ ;  /* 0x0000000324247819 */ /* 0x000fc400000012ff */
[----:B------:R-:W-:Y:S01]  /*6cf0*/  SHF.R.U64 R76, R76, 0x3, RZ ;  /* 0x000000034c4c7819 */ /* 0x000fe200000012ff */
[----:B------:R-:W5:Y:S01]  /*6d00*/  LD.E.128 R52, desc[UR40][R52.64] ;  /* 0x0000002834347980 */ /* 0x000f62000c101d00 */
[----:B------:R-:W-:Y:S02]  /*6d10*/  SHF.R.U64 R68, R68, 0x3, RZ ;  /* 0x0000000344447819 */ /* 0x000fe400000012ff */
[----:B------:R-:W-:Y:S01]  /*6d20*/  SHF.R.U64 R56, R56, 0x3, RZ ;  /* 0x0000000338387819 */ /* 0x000fe200000012ff */
[----:B------:R-:W5:Y:S01]  /*6d30*/  LD.E.128 R32, desc[UR40][R32.64] ;  /* 0x0000002820207980 */ /* 0x000f62000c101d00 */
[----:B------:R-:W-:Y:S02]  /*6d40*/  LOP3.LUT R20, R7, R20, RZ, 0x3c, !PT ;  /* 0x0000001407147212 */ /* 0x000fe400078e3cff */
[----:B------:R-:W-:Y:S01]  /*6d50*/  SHF.R.U64 R3, R3, 0x3, RZ ;  /* 0x0000000303037819 */ /* 0x000fe200000012ff */
[----:B------:R-:W-:Y:S01]  /*6d60*/  UIMAD UR6, UR4, UR13, UR6 ;  /* 0x0000000d040672a4 */ /* 0x000fe2000f8e0206 */
        /* <DEDUP_REMOVED lines=9> */
[----:B------:R1:W5:Y:S01]  /*6e00*/  LD.E.128 R28, desc[UR40][R20.64] ;  /* 0x00000028141c7980 */ /* 0x000362000c101d00 */
[----:B------:R-:W-:-:S03]  /*6e10*/  SHF.R.S32.HI R3, RZ, 0x1f, R2 ;  /* 0x0000001fff037819 */ /* 0x000fc60000011402 */
[----:B------:R-:W5:Y:S04]  /*6e20*/  LD.E.128 R8, desc[UR40][R8.64] ;  /* 0x0000002808087980 */ /* 0x000f68000c101d00 */
[----:B------:R-:W5:Y:S01]  /*6e30*/  LD.E.128 R4, desc[UR40][R4.64] ;  /* 0x0000002804047980 */ /* 0x000f62000c101d00 */
[----:B-1----:R-:W-:-:S03]  /*6e40*/  IMAD.U32 R21, RZ, RZ, UR12 ;  /* 0x0000000cff157e24 */ /* 0x002fc6000f8e00ff */
[----:B------:R-:W5:Y:S01]  /*6e50*/  LD.E.128 R24, desc[UR40][R24.64] ;  /* 0x0000002818187980 */ /* 0x000f62000c101d00 */
[----:B------:R-:W-:-:S03]  /*6e60*/  IMAD.WIDE.U32 R20, R21, UR4, R2 ;  /* 0x0000000415147c25 */ /* 0x000fc6000f8e0002 */
[----:B------:R-:W5:Y:S01]  /*6e70*/  LD.E.128 R72, desc[UR40][R72.64] ;  /* 0x0000002848487980 */ /* 0x000f62000c101d00 */
[----:B------:R-:W-:Y:S01]  /*6e80*/  VIADD R21, R21, UR6 ;  /* 0x0000000615157c36 */ /* 0x000fe20008000000 */
[----:B------:R-:W-:Y:S02]  /*6e90*/  ULDC.64 UR6, c[0x0][0xae0] ;  /* 0x0002b80000067ab9 */ /* 0x000fe40000000a00 */
[----:B------:R-:W5:Y:S04]  /*6ea0*/  LD.E.128 R60, desc[UR40][R60.64] ;  /* 0x000000283c3c7980 */ /* 0x000f68000c101d00 */
[----:B------:R-:W5:Y:S04]  /*6eb0*/  LD.E.128 R48, desc[UR40][R48.64] ;  /* 0x0000002830307980 */ /* 0x000f68000c101d00 */
[----:B0-----:R-:W5:Y:S04]  /*6ec0*/  LD.E.128 R36, desc[UR40][R36.64] ;  /* 0x0000002824247980 */ /* 0x001f68000c101d00 */
        /* <DEDUP_REMOVED lines=10> */
[----:B0-----:R-:W0:Y:S01]  /*6f70*/  FENCE.VIEW.ASYNC.S ;  /* 0x00000000000073c6 */ /* 0x001e220000000000 */
[----:B------:R-:W-:-:S02]  /*6f80*/  IMAD R40, R18, -0x80, R81 ;  /* 0xffffff8012287824 */ /* 0x000fc400078e0251 */
[----:B------:R-:W-:Y:S01]  /*6f90*/  IMAD.U32 R81, RZ, RZ, UR6 ;  /* 0x00000006ff517e24 */ /* 0x000fe2000f8e00ff */
[----:B------:R-:W-:-:S03]  /*6fa0*/  UIMAD UR4, UR44, UR7, UR4 ;  /* 0x000000072c0472a4 */ /* 0x000fc6000f8e0204 */
[----:B------:R-:W-:Y:S01]  /*6fb0*/  IMAD.WIDE.U32 R20, R81, UR44, R20 ;  /* 0x0000002c51147c25 */ /* 0x000fe2000f8e0014 */
[----:B------:R-:W-:Y:S01]  /*6fc0*/  ISETP.GE.AND P3, PT, R16, R40, PT ;  /* 0x000000281000720c */ /* 0x000fe20003f66270 */
[----:B------:R-:W-:Y:S02]  /*6fd0*/  ULDC.64 UR6, c[0x0][0xae8] ;  /* 0x0002ba0000067ab9 */ /* 0x000fe40000000a00 */
[----:B------:R-:W-:Y:S01]  /*6fe0*/  VIADD R21, R21, UR4 ;  /* 0x0000000415157c36 */ /* 0x000fe20008000000 */
[----:B------:R-:W-:Y:S01]  /*6ff0*/  UIMAD UR4, UR45, UR6, URZ ;  /* 0x000000062d0472a4 */ /* 0x000fe2000f8e023f */
[----:B------:R-:W-:Y:S02]  /*7000*/  VIADD R0, R0, 0x22820 ;  /* 0x0002282000007836 */ /* 0x000fe40000000000 */
[C---:B------:R-:W-:Y:S02]  /*7010*/  VIADD R3, R16.reuse, 0x20 ;  /* 0x0000002010037836 */ /* 0x040fe40000000000 */
[----:B------:R-:W-:-:S02]  /*7020*/  VIADD R17, R16, 0x60 ;  /* 0x0000006010117836 */ /* 0x000fc40000000000 */
[----:B------:R-:W-:Y:S01]  /*7030*/  IMAD.U32 R83, RZ, RZ, UR6 ;  /* 0x00000006ff537e24 */ /* 0x000fe2000f8e00ff */
[----:B------:R-:W-:Y:S01]  /*7040*/  UIMAD UR4, UR46, UR7, UR4 ;  /* 0x000000072e0472a4 */ /* 0x000fe2000f8e0204 */
[----:B------:R-:W-:Y:S02]  /*7050*/  PRMT R0, RZ, 0x654, R0 ;  /* 0x00000654ff007816 */ /* 0x000fe40000000000 */
[----:B------:R-:W-:Y:S01]  /*7060*/  IMAD.WIDE.U32 R82, R83, UR46, R20 ;  /* 0x0000002e53527c25 */ /* 0x000fe2000f8e0014 */
[-C--:B------:R-:W-:Y:S01]  /*7070*/  ISETP.GE.AND P0, PT, R3, R40.reuse, PT ;  /* 0x000000280300720c */ /* 0x080fe20003f06270 */
[----:B0-----:R0:W-:Y:S01]  /*7080*/  SYNCS.ARRIVE.TRANS64.RED.A1T0 RZ, [R0+URZ], RZ ;  /* 0x000000ff00ff79a7 */ /* 0x0011e2000810043f */
[-C--:B------:R-:W-:Y:S01]  /*7090*/  ISETP.GE.AND P2, PT, R17, R40.reuse, PT ;  /* 0x000000281100720c */ /* 0x080fe20003f46270 */
[----:B------:R-:W-:Y:S01]  /*70a0*/  VIADD R3, R16, 0x40 ;  /* 0x0000004010037836 */ /* 0x000fe20000000000 */
[--C-:B------:R-:W-:Y:S01]  /*70b0*/  SHF.R.S32.HI R17, RZ, 0x1f, R16.reuse ;  /* 0x0000001fff117819 */ /* 0x100fe20000011410 */
[----:B------:R-:W-:Y:S01]  /*70c0*/  VIADD R87, R83, UR4 ;  /* 0x0000000453577c36 */ /* 0x000fe20008000000 */
[----:B------:R-:W-:Y:S02]  /*70d0*/  BSSY B1, `(.L_x_7482) ;  /* 0x000001a000017945 */ /* 0x000fe40003800000 */
[----:B------:R-:W-:Y:S01]  /*70e0*/  ISETP.GE.AND P1, PT, R3, R40, PT ;  /* 0x000000280300720c */ /* 0x000fe20003f26270 */
[----:B------:R-:W-:Y:S01]  /*70f0*/  IMAD.WIDE R80, R18, 0x80, R16 ;  /* 0x0000008012507825 */ /* 0x000fe200078e0210 */
[----:B0-----:R-:W-:Y:S11]  /*7100*/  @P3 BRA `(.L_x_7483) ;  /* 0x0000000000583947 */ /* 0x001ff60003800000 */
[----:B------:R-:W-:Y:S01]  /*7110*/  ULDC.64 UR6, c[0x0][0xad8] ;  /* 0x0002b60000067ab9 */ /* 0x000fe20000000a00 */
[----:B------:R-:W-:Y:S01]  /*7120*/  IMAD.MOV.U32 R20, RZ, RZ, R82 ;  /* 0x000000ffff147224 */ /* 0x000fe200078e0052 */
[----:B------:R-:W-:Y:S01]  /*7130*/  ULDC UR4, c[0x0][0xa8c] ;  /* 0x0002a30000047ab9 */ /* 0x000fe20000000800 */
[----:B------:R-:W-:Y:S01]  /*7140*/  IMAD R3, R81, UR6, RZ ;  /* 0x0000000651037c24 */ /* 0x000fe2000f8e02ff */
[C---:B------:R-:W-:Y:S01]  /*7150*/  ISETP.GE.AND P4, PT, R2.reuse, UR4, PT ;  /* 0x0000000402007c0c */ /* 0x040fe2000bf86270 */
[----:B------:R-:W-:Y:S02]  /*7160*/  IMAD.MOV.U32 R21, RZ, RZ, R87 ;  /* 0x000000ffff157224 */ /* 0x000fe400078e0057 */
[----:B------:R-:W-:Y:S02]  /*7170*/  VIADD R0, R2, 0x40 ;  /* 0x0000004002007836 */ /* 0x000fe40000000000 */
[----:B------:R-:W-:-:S03]  /*7180*/  IMAD.WIDE.U32 R20, R80, UR6, R20 ;  /* 0x0000000650147c25 */ /* 0x000fc6000f8e0014 */
[----:B------:R-:W-:Y:S01]  /*7190*/  ISETP.GE.AND P3, PT, R0, UR4, PT ;  /* 0x0000000400007c0c */ /* 0x000fe2000bf66270 */
[----:B------:R-:W-:Y:S01]  /*71a0*/  IMAD R3, R80, UR7, R3 ;  /* 0x0000000750037c24 */ /* 0x000fe2000f8e0203 */
[----:B------:R-:W-:Y:S01]  /*71b0*/  ULDC.64 UR6, c[0x0][0xa80] ;  /* 0x0002a00000067ab9 */ /* 0x000fe20000000a00 */
[----:B------:R-:W-:Y:S01]  /*71c0*/  VIADD R0, R2, 0x80 ;  /* 0x0000008002007836 */ /* 0x000fe20000000000 */
[----:B------:R-:W-:Y:S01]  /*71d0*/  LEA R84, P6, R20, UR6, 0x1 ;  /* 0x0000000614547c11 */ /* 0x000fe2000f8c08ff */
[----:B------:R-:W-:Y:S02]  /*71e0*/  IMAD.IADD R3, R21, 0x1, R3 ;  /* 0x0000000115037824 */ /* 0x000fe400078e0203 */
[----:B------:R-:W-:Y:S01]  /*71f0*/  VIADD R18, R2, 0xc0 ;  /* 0x000000c002127836 */ /* 0x000fe20000000000 */
[----:B------:R-:W-:Y:S02]  /*7200*/  ISETP.GE.AND P5, PT, R0, UR4, PT ;  /* 0x0000000400007c0c */ /* 0x000fe4000bfa6270 */
[----:B------:R-:W-:-:S02]  /*7210*/  LEA.HI.X R85, R20, UR7, R3, 0x1, P6 ;  /* 0x0000000714557c11 */ /* 0x000fc4000b0f0c03 */
[----:B------:R-:W-:-:S03]  /*7220*/  ISETP.GE.AND P6, PT, R18, UR4, PT ;  /* 0x0000000412007c0c */ /* 0x000fc6000bfc6270 */
[----:B-----5:R0:W-:Y:S04]  /*7230*/  @!P4 STG.E.128 desc[UR40][R84.64], R28 ;  /* 0x0000001c5400c986 */ /* 0x0201e8000c101d28 */
[----:B------:R0:W-:Y:S04]  /*7240*/  @!P3 STG.E.128 desc[UR40][R84.64+0x80], R64 ;  /* 0x000080405400b986 */ /* 0x0001e8000c101d28 */
[----:B------:R0:W-:Y:S04]  /*7250*/  @!P5 STG.E.128 desc[UR40][R84.64+0x100], R72 ;  /* 0x000100485400d986 */ /* 0x0001e8000c101d28 */
[----:B------:R0:W-:Y:S02]  /*7260*/  @!P6 STG.E.128 desc[UR40][R84.64+0x180], R76 ;  /* 0x0001804c5400e986 */ /* 0x0001e4000c101d28 */
.L_x_7483:
[----:B------:R-:W-:Y:S05]  /*7270*/  BSYNC B1 ;  /* 0x0000000000017941 */ /* 0x000fea0003800000 */
.L_x_7482:
[----:B------:R-:W-:Y:S04]  /*7280*/  BSSY B1, `(.L_x_7484) ;  /* 0x000001a000017945 */ /* 0x000fe80003800000 */
[----:B------:R-:W-:Y:S05]  /*7290*/  @P0 BRA `(.L_x_7485) ;  /* 0x0000000000600947 */ /* 0x000fea0003800000 */
[----:B------:R-:W-:Y:S01]  /*72a0*/  IADD3 R3, P0, R80, 0x20, RZ ;  /* 0x0000002050037810 */ /* 0x000fe20007f1e0ff */
[C---:B------:R-:W-:Y:S01]  /*72b0*/  VIADD R20, R2.reuse, 0x80 ;  /* 0x0000008002147836 */ /* 0x040fe20000000000 */
[----:B------:R-:W-:Y:S01]  /*72c0*/  ULDC UR4, c[0x0][0xa8c] ;  /* 0x0002a30000047ab9 */ /* 0x000fe20000000800 */
[----:B------:R-:W-:Y:S01]  /*72d0*/  VIADD R18, R2, 0x40 ;  /* 0x0000004002127836 */ /* 0x000fe20000000000 */
[----:B------:R-:W-:Y:S01]  /*72e0*/  ULDC.64 UR6, c[0x0][0xad8] ;  /* 0x0002b60000067ab9 */ /* 0x000fe20000000a00 */
[----:B------:R-:W-:Y:S01]  /*72f0*/  IMAD.X R0, RZ, RZ, R81, P0 ;  /* 0x000000ffff007224 */ /* 0x000fe200000e0651 */
[----:B------:R-:W-:Y:S01]  /*7300*/  ISETP.GE.AND P5, PT, R20, UR4, PT ;  /* 0x0000000414007c0c */ /* 0x000fe2000bfa6270 */
[----:B------:R-:W-:Y:S01]  /*7310*/  IMAD.MOV.U32 R20, RZ, RZ, R82 ;  /* 0x000000ffff147224 */ /* 0x000fe200078e0052 */
[----:B------:R-:W-:Y:S01]  /*7320*/  ISETP.GE.AND P4, PT, R18, UR4, PT ;  /* 0x0000000412007c0c */ /* 0x000fe2000bf86270 */
[----:B------:R-:W-:Y:S01]  /*7330*/  IMAD.MOV.U32 R21, RZ, RZ, R87 ;  /* 0x000000ffff157224 */ /* 0x000fe200078e0057 */
[----:B------:R-:W-:Y:S01]  /*7340*/  ISETP.GE.AND P3, PT, R2, UR4, PT ;  /* 0x0000000402007c0c */ /* 0x000fe2000bf66270 */
[----:B------:R-:W-:-:S02]  /*7350*/  IMAD R0, R0, UR6, RZ ;  /* 0x0000000600007c24 */ /* 0x000fc4000f8e02ff */
[----:B------:R-:W-:Y:S02]  /*7360*/  VIADD R18, R2, 0xc0 ;  /* 0x000000c002127836 */ /* 0x000fe40000000000 */
[----:B------:R-:W-:-:S03]  /*7370*/  IMAD.WIDE.U32 R20, R3, UR6, R20 ;  /* 0x0000000603147c25 */ /* 0x000fc6000f8e0014 */
[----:B------:R-:W-:Y:S01]  /*7380*/  ISETP.GE.AND P6, PT, R18, UR4, PT ;  /* 0x0000000412007c0c */ /* 0x000fe2000bfc6270 */
[----:B------:R-:W-:Y:S01]  /*7390*/  IMAD R3, R3, UR7, R0 ;  /* 0x0000000703037c24 */ /* 0x000fe2000f8e0200 */
[----:B------:R-:W-:Y:S02]  /*73a0*/  ULDC.64 UR6, c[0x0][0xa80] ;  /* 0x0002a00000067ab9 */ /* 0x000fe40000000a00 */
[----:B0----5:R-:W-:Y:S01]  /*73b0*/  LEA R28, P0, R20, UR6, 0x1 ;  /* 0x00000006141c7c11 */ /* 0x021fe2000f8008ff */
[----:B------:R-:W-:-:S05]  /*73c0*/  IMAD.IADD R3, R21, 0x1, R3 ;  /* 0x0000000115037824 */ /* 0x000fca00078e0203 */
[----:B------:R-:W-:-:S05]  /*73d0*/  LEA.HI.X R29, R20, UR7, R3, 0x1, P0 ;  /* 0x00000007141d7c11 */ /* 0x000fca00080f0c03 */
[----:B------:R1:W-:Y:S04]  /*73e0*/  @!P3 STG.E.128 desc[UR40][R28.64], R12 ;  /* 0x0000000c1c00b986 */ /* 0x0003e8000c101d28 */
[----:B------:R1:W-:Y:S04]  /*73f0*/  @!P4 STG.E.128 desc[UR40][R28.64+0x80], R52 ;  /* 0x000080341c00c986 */ /* 0x0003e8000c101d28 */
[----:B------:R1:W-:Y:S04]  /*7400*/  @!P5 STG.E.128 desc[UR40][R28.64+0x100], R60 ;  /* 0x0001003c1c00d986 */ /* 0x0003e8000c101d28 */
[----:B------:R1:W-:Y:S02]  /*7410*/  @!P6 STG.E.128 desc[UR40][R28.64+0x180], R68 ;  /* 0x000180441c00e986 */ /* 0x0003e4000c101d28 */
.L_x_7485:
[----:B------:R-:W-:Y:S05]  /*7420*/  BSYNC B1 ;  /* 0x0000000000017941 */ /* 0x000fea0003800000 */
.L_x_7484:
[----:B------:R-:W-:Y:S04]  /*7430*/  BSSY B1, `(.L_x_7486) ;  /* 0x000001a000017945 */ /* 0x000fe80003800000 */
[----:B------:R-:W-:Y:S05]  /*7440*/  @P1 BRA `(.L_x_7487) ;  /* 0x0000000000601947 */ /* 0x000fea0003800000 */
[----:B------:R-:W-:Y:S01]  /*7450*/  IADD3 R3, P0, R80, 0x40, RZ ;  /* 0x0000004050037810 */ /* 0x000fe20007f1e0ff */
[C---:B-1---5:R-:W-:Y:S01]  /*7460*/  VIADD R12, R2.reuse, 0x40 ;  /* 0x00000040020c7836 */ /* 0x062fe20000000000 */
        /* <DEDUP_REMOVED lines=15> */
[----:B------:R-:W-:Y:S01]  /*7560*/  LEA R14, P0, R12, UR6, 0x1 ;  /* 0x000000060c0e7c11 */ /* 0x000fe2000f8008ff */
[----:B------:R-:W-:-:S05]  /*7570*/  IMAD.IADD R3, R13, 0x1, R3 ;  /* 0x000000010d037824 */ /* 0x000fca00078e0203 */
[----:B------:R-:W-:-:S05]  /*7580*/  LEA.HI.X R15, R12, UR7, R3, 0x1, P0 ;  /* 0x000000070c0f7c11 */ /* 0x000fca00080f0c03 */
[----:B------:R2:W-:Y:S04]  /*7590*/  @!P1 STG.E.128 desc[UR40][R14.64], R8 ;  /* 0x000000080e009986 */ /* 0x0005e8000c101d28 */
[----:B------:R2:W-:Y:S04]  /*75a0*/  @!P3 STG.E.128 desc[UR40][R14.64+0x80], R32 ;  /* 0x000080200e00b986 */ /* 0x0005e8000c101d28 */
[----:B------:R2:W-:Y:S04]  /*75b0*/  @!P4 STG.E.128 desc[UR40][R14.64+0x100], R48 ;  /* 0x000100300e00c986 */ /* 0x0005e8000c101d28 */
[----:B------:R2:W-:Y:S02]  /*75c0*/  @!P5 STG.E.128 desc[UR40][R14.64+0x180], R56 ;  /* 0x000180380e00d986 */ /* 0x0005e4000c101d28 */
.L_x_7487:
[----:B------:R-:W-:Y:S05]  /*75d0*/  BSYNC B1 ;  /* 0x0000000000017941 */ /* 0x000fea0003800000 */
.L_x_7486:
[----:B------:R-:W-:Y:S05]  /*75e0*/  @P2 BRA `(.L_x_7488) ;  /* 0x0000000c006c2947 */ /* 0x000fea0003800000 */
[----:B------:R-:W-:Y:S01]  /*75f0*/  IADD3 R3, P0, R80, 0x60, RZ ;  /* 0x0000006050037810 */ /* 0x000fe20007f1e0ff */
[C---:B------:R-:W-:Y:S01]  /*7600*/  VIADD R0, R2.reuse, 0x40 ;  /* 0x0000004002007836 */ /* 0x040fe20000000000 */
[----:B------:R-:W-:Y:S01]  /*7610*/  ULDC UR4, c[0x0][0xa8c] ;  /* 0x0002a30000047ab9 */ /* 0x000fe20000000800 */
[----:B------:R-:W-:Y:S01]  /*7620*/  ULDC.64 UR6, c[0x0][0xad8] ;  /* 0x0002b60000067ab9 */ /* 0x000fe20000000a00 */
[----:B--2--5:R-:W-:Y:S01]  /*7630*/  IMAD.MOV.U32 R8, RZ, RZ, R82 ;  /* 0x000000ffff087224 */ /* 0x024fe200078e0052 */
[----:B------:R-:W-:Y:S01]  /*7640*/  ISETP.GE.AND P1, PT, R2, UR4, PT ;  /* 0x0000000402007c0c */ /* 0x000fe2000bf26270 */
[----:B------:R-:W-:Y:S01]  /*7650*/  IMAD.X R80, RZ, RZ, R81, P0 ;  /* 0x000000ffff507224 */ /* 0x000fe200000e0651 */
[----:B------:R-:W-:Y:S01]  /*7660*/  ISETP.GE.AND P2, PT, R0, UR4, PT ;  /* 0x0000000400007c0c */ /* 0x000fe2000bf46270 */
[----:B------:R-:W-:Y:S02]  /*7670*/  IMAD.MOV.U32 R9, RZ, RZ, R87 ;  /* 0x000000ffff097224 */ /* 0x000fe400078e0057 */
[----:B------:R-:W-:-:S02]  /*7680*/  IMAD R80, R80, UR6, RZ ;  /* 0x0000000650507c24 */ /* 0x000fc4000f8e02ff */
[----:B------:R-:W-:Y:S02]  /*7690*/  VIADD R0, R2, 0x80 ;  /* 0x0000008002007836 */ /* 0x000fe40000000000 */
[----:B------:R-:W-:-:S03]  /*76a0*/  IMAD.WIDE.U32 R8, R3, UR6, R8 ;  /* 0x0000000603087c25 */ /* 0x000fc6000f8e0008 */
[----:B------:R-:W-:Y:S01]  /*76b0*/  ISETP.GE.AND P3, PT, R0, UR4, PT ;  /* 0x0000000400007c0c */ /* 0x000fe2000bf66270 */
[----:B------:R-:W-:Y:S01]  /*76c0*/  IMAD R3, R3, UR7, R80 ;  /* 0x0000000703037c24 */ /* 0x000fe2000f8e0250 */
[----:B------:R-:W-:Y:S01]  /*76d0*/  ULDC.64 UR6, c[0x0][0xa80] ;  /* 0x0002a00000067ab9 */ /* 0x000fe20000000a00 */
[----:B------:R-:W-:Y:S01]  /*76e0*/  VIADD R0, R2, 0xc0 ;  /* 0x000000c002007836 */ /* 0x000fe20000000000 */
[----:B------:R-:W-:Y:S01]  /*76f0*/  LEA R10, P0, R8, UR6, 0x1 ;  /* 0x00000006080a7c11 */ /* 0x000fe2000f8008ff */
[----:B------:R-:W-:-:S05]  /*7700*/  IMAD.IADD R3, R9, 0x1, R3 ;  /* 0x0000000109037824 */ /* 0x000fca00078e0203 */
[----:B------:R-:W-:Y:S02]  /*7710*/  LEA.HI.X R11, R8, UR7, R3, 0x1, P0 ;  /* 0x00000007080b7c11 */ /* 0x000fe400080f0c03 */
[----:B------:R-:W-:-:S03]  /*7720*/  ISETP.GE.AND P0, PT, R0, UR4, PT ;  /* 0x0000000400007c0c */ /* 0x000fc6000bf06270 */
[----:B------:R4:W-:Y:S04]  /*7730*/  @!P1 STG.E.128 desc[UR40][R10.64], R4 ;  /* 0x000000040a009986 */ /* 0x0009e8000c101d28 */
[----:B------:R4:W-:Y:S04]  /*7740*/  @!P2 STG.E.128 desc[UR40][R10.64+0x80], R24 ;  /* 0x000080180a00a986 */ /* 0x0009e8000c101d28 */
[----:B------:R4:W-:Y:S02]  /*7750*/  @!P3 STG.E.128 desc[UR40][R10.64+0x100], R36 ;  /* 0x000100240a00b986 */ /* 0x0009e4000c101d28 */
[----:B------:R-:W-:Y:S05]  /*7760*/  @P0 BRA `(.L_x_7488) ;  /* 0x0000000c000c0947 */ /* 0x000fea0003800000 */
[----:B------:R2:W-:Y:S01]  /*7770*/  STG.E.128 desc[UR40][R10.64+0x180], R44 ;  /* 0x0001802c0a007986 */ /* 0x0005e2000c101d28 */
[----:B------:R-:W-:Y:S05]  /*7780*/  BRA `(.L_x_7488) ;  /* 0x0000000c00047947 */ /* 0x000fea0003800000 */
.L_x_7480:
        /* <DEDUP_REMOVED lines=9> */
[----:B------:R-:W-:-:S02]  /*7820*/  IMAD.U32 R4, RZ, RZ, UR4 ;  /* 0x00000004ff047e24 */ /* 0x000fc4000f8e00ff */
[----:B------:R-:W-:Y:S01]  /*7830*/  IMAD.U32 R5, RZ, RZ, UR6 ;  /* 0x00000006ff057e24 */ /* 0x000fe2000f8e00ff */
[----:B------:R-:W-:Y:S01]  /*7840*/  ULDC.64 UR6, c[0x0][0xbe0] ;  /* 0x0002f80000067ab9 */ /* 0x000fe20000000a00 */
[----:B------:R-:W-:Y:S01]  /*7850*/  PLOP3.LUT P1, PT, PT, PT, UP0, 0x80, 0x0 ;  /* 0x000000000000781c */ /* 0x000fe20003f2f008 */
[----:B------:R-:W-:-:S04]  /*7860*/  UISETP.NE.U32.AND UP1, UPT, UR6, URZ, UPT ;  /* 0x0000003f0600728c */ /* 0x000fc8000bf25070 */
[----:B------:R-:W-:-:S06]  /*7870*/  UISETP.NE.AND.EX UP1, UPT, UR7, URZ, UPT, UP1 ;  /* 0x0000003f0700728c */ /* 0x000fcc000bf25310 */
[----:B------:R-:W-:Y:S02]  /*7880*/  PLOP3.LUT P2, PT, PT, PT, UP1, 0x80, 0x0 ;  /* 0x000000000000781c */ /* 0x000fe40003f4f018 */
[----:B------:R1:W5:Y:S03]  /*7890*/  @P1 LDG.E R11, desc[UR40][R4.64] ;  /* 0x00000028040b1981 */ /* 0x000366000c1e1900 */
[----:B------:R-:W-:-:S04]  /*78a0*/  @UP1 UIADD3 UR6, UP2, UR8, UR6, URZ ;  /* 0x0000000608061290 */ /* 0x000fc8000ff5e03f */
[----:B------:R-:W-:Y:S02]  /*78b0*/  @UP1 UIADD3.X UR7, UR9, UR7, URZ, UP2, !UPT ;  /* 0x0000000709071290 */ /* 0x000fe400097fe43f */
[----:B------:R-:W-:-:S04]  /*78c0*/  IMAD.U32 R6, RZ, RZ, UR6 ;  /* 0x00000006ff067e24 */ /* 0x000fc8000f8e00ff */
[----:B------:R-:W-:-:S05]  /*78d0*/  IMAD.U32 R7, RZ, RZ, UR7 ;  /* 0x00000007ff077e24 */ /* 0x000fca000f8e00ff */
[----:B0-----:R1:W5:Y:S01]  /*78e0*/  @P2 LDG.E R9, desc[UR40][R6.64] ;  /* 0x0000002806092981 */ /* 0x001362000c1e1900 */
[----:B------:R-:W-:Y:S01]  /*78f0*/  ISETP.GE.AND P0, PT, R203, 0x80, PT ;  /* 0x00000080cb00780c */ /* 0x000fe20003f06270 */
[----:B------:R-:W-:-:S12]  /*7900*/  @P2 BRA `(.L_x_7489) ;  /* 0x0000000000102947 */ /* 0x000fd80003800000 */
[----:B------:R-:W-:Y:S05]  /*7910*/  @!P1 BRA `(.L_x_7489) ;  /* 0x00000000000c9947 */ /* 0x000fea0003800000 */
[----:B------:R-:W2:Y:S04]  /*7920*/  LDG.E R0, desc[UR40][R4.64] ;  /* 0x0000002804007981 */ /* 0x000ea8000c1e1900 */
[----:B-----5:R-:W2:Y:S02]  /*7930*/  LDG.E R9, desc[UR40][R4.64+0x4] ;  /* 0x0000042804097981 */ /* 0x020ea4000c1e1900 */
[----:B--2---:R-:W-:-:S07]  /*7940*/  IMAD.IADD R9, R9, 0x1, -R0 ;  /* 0x0000000109097824 */ /* 0x004fce00078e0a00 */
.L_x_7489:
[----:B------:R-:W-:Y:S01]  /*7950*/  USHF.R.S32.HI UR7, URZ, 0x1f, UR44 ;  /* 0x0000001f3f077899 */ /* 0x000fe2000801142c */
[----:B------:R-:W-:Y:S01]  /*7960*/  BSSY B1, `(.L_x_7490) ;  /* 0x000001e000017945 */ /* 0x000fe20003800000 */
[----:B------:R-:W-:Y:S01]  /*7970*/  USEL UR46, UR46, URZ, !UP0 ;  /* 0x0000003f2e2e7287 */ /* 0x000fe2000c000000 */
[----:B------:R-:W-:Y:S01]  /*7980*/  SHF.R.S32.HI R13, RZ, 0x1f, R2 ;  /* 0x0000001fff0d7819 */ /* 0x000fe20000011402 */
[----:B------:R-:W-:Y:S01]  /*7990*/  USEL UR45, UR45, URZ, !UP0 ;  /* 0x0000003f2d2d7287 */ /* 0x000fe2000c000000 */
[----:B-----5:R-:W-:Y:S01]  /*79a0*/  SHF.R.S32.HI R8, RZ, 0x1f, R11 ;  /* 0x0000001fff087819 */ /* 0x020fe2000001140b */
[----:B------:R-:W-:Y:S10]  /*79b0*/  @P0 BRA `(.L_x_7491) ;  /* 0x0000000000600947 */ /* 0x000ff40003800000 */
[----:B------:R-:W0:Y:S02]  /*79c0*/  S2R R0, SR_TID.X ;  /* 0x0000000000007919 */ /* 0x000e240000002100 */
[----:B0-----:R-:W-:-:S04]  /*79d0*/  IMAD R0, R18, 0x80, R0 ;  /* 0x0000008012007824 */ /* 0x001fc800078e0200 */
[----:B------:R-:W-:-:S05]  /*79e0*/  VIADD R0, R0, 0xffffff80 ;  /* 0xffffff8000007836 */ /* 0x000fca0000000000 */
[----:B------:R-:W-:-:S13]  /*79f0*/  ISETP.GE.AND P0, PT, R0, R9, PT ;  /* 0x000000090000720c */ /* 0x000fda0003f06270 */
[----:B------:R-:W-:Y:S05]  /*7a00*/  @P0 BRA `(.L_x_7491) ;  /* 0x00000000004c0947 */ /* 0x000fea0003800000 */
[C---:B-1----:R-:W-:Y:S01]  /*7a10*/  IADD3 R4, P0, R0.reuse, R11, RZ ;  /* 0x0000000b00047210 */ /* 0x042fe20007f1e0ff */
        /* <DEDUP_REMOVED lines=18> */
.L_x_7491:
[----:B------:R-:W-:Y:S05]  /*7b40*/  BSYNC B1 ;  /* 0x0000000000017941 */ /* 0x000fea0003800000 */
.L_x_7490:
[----:B------:R-:W-:Y:S01]  /*7b50*/  ULDC.64 UR8, c[0x0][0xaa0] ;  /* 0x0002a80000087ab9 */ /* 0x000fe20000000a00 */
[----:B0-----:R-:W-:Y:S01]  /*7b60*/  IMAD.MOV.U32 R3, RZ, RZ, R13 ;  /* 0x000000ffff037224 */ /* 0x001fe200078e000d */
[----:B------:R-:W-:Y:S01]  /*7b70*/  BSSY B1, `(.L_x_7492) ;  /* 0x0000032000017945 */ /* 0x000fe20003800000 */
[----:B------:R-:W-:Y:S02]  /*7b80*/  IMAD R0, R8, UR8, RZ ;  /* 0x0000000808007c24 */ /* 0x000fe4000f8e02ff */
[----:B-1----:R-:W-:-:S04]  /*7b90*/  IMAD.WIDE.U32 R4, R11, UR8, R2 ;  /* 0x000000080b047c25 */ /* 0x002fc8000f8e0002 */
[----:B------:R-:W-:Y:S01]  /*7ba0*/  IMAD R11, R11, UR9, R0 ;  /* 0x000000090b0b7c24 */ /* 0x000fe2000f8e0200 */
[----:B------:R-:W-:Y:S01]  /*7bb0*/  ULDC.64 UR8, c[0x0][0xae0] ;  /* 0x0002b80000087ab9 */ /* 0x000fe20000000a00 */
[----:B------:R-:W-:Y:S01]  /*7bc0*/  VIADD R6, R16, 0x40 ;  /* 0x0000004010067836 */ /* 0x000fe20000000000 */
[----:B------:R-:W-:Y:S01]  /*7bd0*/  UIMAD UR4, UR7, UR8, URZ ;  /* 0x00000008070472a4 */ /* 0x000fe2000f8e023f */
[----:B------:R-:W-:Y:S02]  /*7be0*/  IMAD.IADD R5, R5, 0x1, R11 ;  /* 0x0000000105057824 */ /* 0x000fe400078e020b */
[----:B------:R-:W-:Y:S01]  /*7bf0*/  IMAD.U32 R3, RZ, RZ, UR8 ;  /* 0x00000008ff037e24 */ /* 0x000fe2000f8e00ff */
[----:B------:R-:W-:Y:S01]  /*7c00*/  UIMAD UR4, UR44, UR9, UR4 ;  /* 0x000000092c0472a4 */ /* 0x000fe2000f8e0204 */
[----:B------:R-:W-:Y:S01]  /*7c10*/  IMAD R11, R18, -0x80, R9 ;  /* 0xffffff80120b7824 */ /* 0x000fe200078e0209 */
[----:B------:R-:W-:Y:S01]  /*7c20*/  ULDC.64 UR6, c[0x0][0xae8] ;  /* 0x0002ba0000067ab9 */ /* 0x000fe20000000a00 */
[----:B------:R-:W-:Y:S01]  /*7c30*/  IMAD.WIDE.U32 R4, R3, UR44, R4 ;  /* 0x0000002c03047c25 */ /* 0x000fe2000f8e0004 */
[----:B------:R-:W-:-:S02]  /*7c40*/  SHF.R.S32.HI R9, RZ, 0x1f, R16 ;  /* 0x0000001fff097819 */ /* 0x000fc40000011410 */
[-C--:B------:R-:W-:Y:S01]  /*7c50*/  ISETP.GE.AND P2, PT, R16, R11.reuse, PT ;  /* 0x0000000b1000720c */ /* 0x080fe20003f46270 */
[----:B------:R-:W-:Y:S01]  /*7c60*/  VIADD R5, R5, UR4 ;  /* 0x0000000405057c36 */ /* 0x000fe20008000000 */
[----:B------:R-:W-:Y:S02]  /*7c70*/  UIMAD UR4, UR45, UR6, URZ ;  /* 0x000000062d0472a4 */ /* 0x000fe4000f8e023f */
[----:B------:R-:W-:Y:S01]  /*7c80*/  IMAD.U32 R7, RZ, RZ, UR6 ;  /* 0x00000006ff077e24 */ /* 0x000fe2000f8e00ff */
[-C--:B------:R-:W-:Y:S01]  /*7c90*/  ISETP.GE.AND P0, PT, R6, R11.reuse, PT ;  /* 0x0000000b0600720c */ /* 0x080fe20003f06270 */
[----:B------:R-:W-:Y:S01]  /*7ca0*/  VIADD R0, R16, 0x20 ;  /* 0x0000002010007836 */ /* 0x000fe20000000000 */
[----:B------:R-:W-:Y:S02]  /*7cb0*/  UIMAD UR4, UR46, UR7, UR4 ;  /* 0x000000072e0472a4 */ /* 0x000fe4000f8e0204 */
[----:B------:R-:W-:Y:S02]  /*7cc0*/  IMAD.WIDE.U32 R6, R7, UR46, R4 ;  /* 0x0000002e07067c25 */ /* 0x000fe4000f8e0004 */
[----:B------:R-:W-:-:S02]  /*7cd0*/  ISETP.GE.AND P1, PT, R0, R11, PT ;  /* 0x0000000b0000720c */ /* 0x000fc40003f26270 */
[----:B------:R-:W-:Y:S02]  /*7ce0*/  IMAD.MOV.U32 R8, RZ, RZ, R16 ;  /* 0x000000ffff087224 */ /* 0x000fe400078e0010 */
[----:B------:R-:W-:Y:S02]  /*7cf0*/  VIADD R13, R7, UR4 ;  /* 0x00000004070d7c36 */ /* 0x000fe40008000000 */
[----:B------:R-:W-:-:S04]  /*7d00*/  IMAD.WIDE R8, R18, 0x80, R8 ;  /* 0x0000008012087825 */ /* 0x000fc800078e0208 */
[----:B------:R-:W-:Y:S01]  /*7d10*/  VIADD R0, R16, 0x60 ;  /* 0x0000006010007836 */ /* 0x000fe20000000000 */
[----:B------:R-:W-:Y:S06]  /*7d20*/  @P2 BRA `(.L_x_7493) ;  /* 0x0000000000582947 */ /* 0x000fec0003800000 */
[C---:B------:R-:W-:Y:S01]  /*7d30*/  VIADD R3, R2.reuse, 0x40 ;  /* 0x0000004002037836 */ /* 0x040fe20000000000 */
[----:B------:R-:W-:Y:S01]  /*7d40*/  ULDC UR4, c[0x0][0xa8c] ;  /* 0x0002a30000047ab9 */ /* 0x000fe20000000800 */
[C---:B------:R-:W-:Y:S01]  /*7d50*/  VIADD R4, R2.reuse, 0x80 ;  /* 0x0000008002047836 */ /* 0x040fe20000000000 */
[----:B------:R-:W-:Y:S01]  /*7d60*/  ULDC.64 UR6, c[0x0][0xad8] ;  /* 0x0002b60000067ab9 */ /* 0x000fe20000000a00 */
[----:B------:R-:W-:Y:S01]  /*7d70*/  VIADD R10, R2, 0xc0 ;  /* 0x000000c0020a7836 */ /* 0x000fe20000000000 */
[----:B------:R-:W-:Y:S01]  /*7d80*/  ISETP.GE.AND P4, PT, R3, UR4, PT ;  /* 0x0000000403007c0c */ /* 0x000fe2000bf86270 */
[----:B------:R-:W-:Y:S01]  /*7d90*/  IMAD R3, R9, UR6, RZ ;  /* 0x0000000609037c24 */ /* 0x000fe2000f8e02ff */
[----:B------:R-:W-:Y:S01]  /*7da0*/  ISETP.GE.AND P5, PT, R4, UR4, PT ;  /* 0x0000000404007c0c */ /* 0x000fe2000bfa6270 */
[----:B------:R-:W-:Y:S01]  /*7db0*/  IMAD.MOV.U32 R4, RZ, RZ, R6 ;  /* 0x000000ffff047224 */ /* 0x000fe200078e0006 */
[----:B------:R-:W-:Y:S01]  /*7dc0*/  ISETP.GE.AND P3, PT, R2, UR4, PT ;  /* 0x0000000402007c0c */ /* 0x000fe2000bf66270 */
[----:B------:R-:W-:Y:S01]  /*7dd0*/  IMAD.MOV.U32 R5, RZ, RZ, R13 ;  /* 0x000000ffff057224 */ /* 0x000fe200078e000d */
[----:B------:R-:W-:Y:S01]  /*7de0*/  ISETP.GE.AND P6, PT, R10, UR4, PT ;  /* 0x000000040a007c0c */ /* 0x000fe2000bfc6270 */
[----:B------:R-:W-:-:S02]  /*7df0*/  IMAD R3, R8, UR7, R3 ;  /* 0x0000000708037c24 */ /* 0x000fc4000f8e0203 */
[----:B------:R-:W-:Y:S01]  /*7e00*/  IMAD.WIDE.U32 R4, R8, UR6, R4 ;  /* 0x0000000608047c25 */ /* 0x000fe2000f8e0004 */
[----:B------:R-:W-:-:S03]  /*7e10*/  ULDC.64 UR6, c[0x0][0xa80] ;  /* 0x0002a00000067ab9 */ /* 0x000fc60000000a00 */
[----:B------:R-:W-:Y:S01]  /*7e20*/  IMAD.IADD R3, R5, 0x1, R3 ;  /* 0x0000000105037824 */ /* 0x000fe200078e0203 */
[----:B------:R-:W-:-:S04]  /*7e30*/  LEA R14, P2, R4, UR6, 0x1 ;  /* 0x00000006040e7c11 */ /* 0x000fc8000f8408ff */
[----:B------:R-:W-:-:S05]  /*7e40*/  LEA.HI.X R15, R4, UR7, R3, 0x1, P2 ;  /* 0x00000007040f7c11 */ /* 0x000fca00090f0c03 */
[----:B------:R0:W-:Y:S04]  /*7e50*/  @!P3 STG.E.128 desc[UR40][R14.64], RZ ;  /* 0x000000ff0e00b986 */ /* 0x0001e8000c101d28 */
[----:B------:R0:W-:Y:S04]  /*7e60*/  @!P4 STG.E.128 desc[UR40][R14.64+0x80], RZ ;  /* 0x000080ff0e00c986 */ /* 0x0001e8000c101d28 */
[----:B------:R0:W-:Y:S04]  /*7e70*/  @!P5 STG.E.128 desc[UR40][R14.64+0x100], RZ ;  /* 0x000100ff0e00d986 */ /* 0x0001e8000c101d28 */
[----:B------:R0:W-:Y:S02]  /*7e80*/  @!P6 STG.E.128 desc[UR40][R14.64+0x180], RZ ;  /* 0x000180ff0e00e986 */ /* 0x0001e4000c101d28 */
.L_x_7493:
[----:B------:R-:W-:Y:S05]  /*7e90*/  BSYNC B1 ;  /* 0x0000000000017941 */ /* 0x000fea0003800000 */
.L_x_7492:
[----:B------:R-:W-:Y:S01]  /*7ea0*/  BSSY B1, `(.L_x_7494) ;  /* 0x000001b000017945 */ /* 0x000fe20003800000 */
[----:B------:R-:W-:-:S03]  /*7eb0*/  ISETP.GE.AND P2, PT, R0, R11, PT ;  /* 0x0000000b0000720c */ /* 0x000fc60003f46270 */
[----:B------:R-:W-:Y:S10]  /*7ec0*/  @P1 BRA `(.L_x_7495) ;  /* 0x0000000000601947 */ /* 0x000ff40003800000 */
        /* <DEDUP_REMOVED lines=20> */
[----:B------:R1:W-:Y:S04]  /*8010*/  @!P3 STG.E.128 desc[UR40][R10.64], RZ ;  /* 0x000000ff0a00b986 */ /* 0x0003e8000c101d28 */
[----:B------:R1:W-:Y:S04]  /*8020*/  @!P4 STG.E.128 desc[UR40][R10.64+0x80], RZ ;  /* 0x000080ff0a00c986 */ /* 0x0003e8000c101d28 */
[----:B------:R1:W-:Y:S04]  /*8030*/  @!P5 STG.E.128 desc[UR40][R10.64+0x100], RZ ;  /* 0x000100ff0a00d986 */ /* 0x0003e8000c101d28 */
[----:B------:R1:W-:Y:S02]  /*8040*/  @!P6 STG.E.128 desc[UR40][R10.64+0x180], RZ ;  /* 0x000180ff0a00e986 */ /* 0x0003e4000c101d28 */
.L_x_7495:
[----:B------:R-:W-:Y:S05]  /*8050*/  BSYNC B1 ;  /* 0x0000000000017941 */ /* 0x000fea0003800000 */
.L_x_7494:
        /* <DEDUP_REMOVED lines=14> */
[----:B-1----:R-:W-:Y:S02]  /*8140*/  VIADD R10, R2, 0xc0 ;  /* 0x000000c0020a7836 */ /* 0x002fe40000000000 */
        /* <DEDUP_REMOVED lines=11> */
.L_x_7497:
[----:B------:R-:W-:Y:S05]  /*8200*/  BSYNC B1 ;  /* 0x0000000000017941 */ /* 0x000fea0003800000 */
.L_x_7496:
[----:B------:R-:W-:Y:S05]  /*8210*/  @P2 BRA `(.L_x_7488) ;  /* 0x0000000000602947 */ /* 0x000fea0003800000 */
[----:B------:R-:W-:Y:S01]  /*8220*/  IADD3 R3, P0, R8, 0x60, RZ ;  /* 0x0000006008037810 */ /* 0x000fe20007f1e0ff */
[C---:B------:R-:W-:Y:S01]  /*8230*/  VIADD R0, R2.reuse, 0x40 ;  /* 0x0000004002007836 */ /* 0x040fe20000000000 */
[----:B------:R-:W-:Y:S01]  /*8240*/  ULDC UR4, c[0x0][0xa8c] ;  /* 0x0002a30000047ab9 */ /* 0x000fe20000000800 */
[----:B------:R-:W-:Y:S01]  /*8250*/  ULDC.64 UR6, c[0x0][0xad8] ;  /* 0x0002b60000067ab9 */ /* 0x000fe20000000a00 */
[----:B------:R-:W-:Y:S01]  /*8260*/  IMAD.MOV.U32 R4, RZ, RZ, R6 ;  /* 0x000000ffff047224 */ /* 0x000fe200078e0006 */
[----:B------:R-:W-:Y:S01]  /*8270*/  ISETP.GE.AND P1, PT, R2, UR4, PT ;  /* 0x0000000402007c0c */ /* 0x000fe2000bf26270 */
[----:B------:R-:W-:Y:S01]  /*8280*/  IMAD.X R8, RZ, RZ, R9, P0 ;  /* 0x000000ffff087224 */ /* 0x000fe200000e0609 */
[----:B------:R-:W-:Y:S01]  /*8290*/  ISETP.GE.AND P2, PT, R0, UR4, PT ;  /* 0x0000000400007c0c */ /* 0x000fe2000bf46270 */
[----:B------:R-:W-:Y:S02]  /*82a0*/  IMAD.MOV.U32 R5, RZ, RZ, R13 ;  /* 0x000000ffff057224 */ /* 0x000fe400078e000d */
[----:B------:R-:W-:-:S02]  /*82b0*/  VIADD R6, R2, 0x80 ;  /* 0x0000008002067836 */ /* 0x000fc40000000000 */
[----:B------:R-:W-:Y:S02]  /*82c0*/  IMAD R8, R8, UR6, RZ ;  /* 0x0000000608087c24 */ /* 0x000fe4000f8e02ff */
[----:B------:R-:W-:Y:S01]  /*82d0*/  VIADD R0, R2, 0xc0 ;  /* 0x000000c002007836 */ /* 0x000fe20000000000 */
[----:B------:R-:W-:Y:S01]  /*82e0*/  ISETP.GE.AND P3, PT, R6, UR4, PT ;  /* 0x0000000406007c0c */ /* 0x000fe2000bf66270 */
        /* <DEDUP_REMOVED lines=11> */
.L_x_7488:
[----:B------:R-:W-:Y:S05]  /*83a0*/  BSYNC B0 ;  /* 0x0000000000007941 */ /* 0x000fea0003800000 */
.L_x_7479:
[----:B------:R-:W-:Y:S02]  /*83b0*/  ULDC UR4, c[0x0][0xc14] ;  /* 0x0003050000047ab9 */ /* 0x000fe40000000800 */
[----:B------:R-:W-:-:S13]  /*83c0*/  ISETP.GE.AND P0, PT, R43, UR4, PT ;  /* 0x000000042b007c0c */ /* 0x000fda000bf06270 */
[----:B------:R-:W-:Y:S05]  /*83d0*/  @!P0 BRA `(.L_x_7498) ;  /* 0xffffff8800648947 */ /* 0x000fea000383ffff */
[----:B------:R-:W-:Y:S05]  /*83e0*/  EXIT ;  /* 0x000000000000794d */ /* 0x000fea0003800000 */
.L_x_7455:
        /* <DEDUP_REMOVED lines=61> */
.L_x_7503:
        /* <DEDUP_REMOVED lines=16> */
.L_x_7502:
[----:B------:R-:W-:Y:S05]  /*88c0*/  BSYNC B0 ;  /* 0x0000000000007941 */ /* 0x000fea0003800000 */
.L_x_7501:
        /* <DEDUP_REMOVED lines=26> */
.L_x_7499:
        /* <DEDUP_REMOVED lines=16> */
.L_x_7504:
        /* <DEDUP_REMOVED lines=25> */
.L_x_7500:
[----:B------:R-:W-:Y:S02]  /*8d00*/  IMAD.MOV.U32 R17, RZ, RZ, RZ ;  /* 0x000000ffff117224 */ /* 0x000fe400078e00ff */
[----:B------:R-:W-:Y:S02]  /*8d10*/  IMAD.U32 R16, RZ, RZ, UR6 ;  /* 0x00000006ff107e24 */ /* 0x000fe4000f8e00ff */
[----:B------:R-:W-:-:S07]  /*8d20*/  IMAD.MOV.U32 R18, RZ, RZ, RZ ;  /* 0x000000ffff127224 */ /* 0x000fce00078e00ff */
.L_x_7505:
        /* <DEDUP_REMOVED lines=20> */
.L_x_7569:
        /* <DEDUP_REMOVED lines=50> */
[----:B--2---:R-:W-:-:S07]  /*9190*/  IMAD.IADD R6, R6, 0x1, -R5 ;  /* 0x0000000106067824 */ /* 0x004fce00078e0a05 */
.L_x_7507:
[--C-:B-1---5:R-:W-:Y:S01]  /*91a0*/  IMAD.IADD R2, R6, 0x1, -R0.reuse ;  /* 0x0000000106027824 */ /* 0x122fe200078e0a00 */
[----:B------:R-:W-:Y:S01]  /*91b0*/  BSSY B6, `(.L_x_7508) ;  /* 0x00002b6000067945 */ /* 0x000fe20003800000 */
[----:B------:R-:W-:Y:S02]  /*91c0*/  IMAD.IADD R3, R7, 0x1, R0 ;  /* 0x0000000107037824 */ /* 0x000fe400078e0200 */
[C---:B------:R-:W-:Y:S01]  /*91d0*/  VIADD R0, R2.reuse, 0x5f ;  /* 0x0000005f02007836 */ /* 0x040fe20000000000 */
[----:B------:R-:W-:Y:S01]  /*91e0*/  STL [R1+0x20], R2 ;  /* 0x0000200201007387 */ /* 0x000fe20000100800 */
[----:B------:R-:W-:Y:S02]  /*91f0*/  ISETP.GT.AND P0, PT, R2, RZ, PT ;  /* 0x000000ff0200720c */ /* 0x000fe40003f04270 */
[----:B------:R-:W-:Y:S01]  /*9200*/  IMAD.HI R0, R0, 0x2aaaaaab, RZ ;  /* 0x2aaaaaab00007827 */ /* 0x000fe200078e02ff */
[----:B------:R0:W-:Y:S04]  /*9210*/  STL [R1+0x8], R3 ;  /* 0x0000080301007387 */ /* 0x0001e80000100800 */
[----:B0-----:R-:W-:-:S04]  /*9220*/  SHF.R.U32.HI R3, RZ, 0x1f, R0 ;  /* 0x0000001fff037819 */ /* 0x001fc80000011600 */
[----:B------:R-:W-:-:S05]  /*9230*/  LEA.HI.SX32 R0, R0, R3, 0x1c ;  /* 0x0000000300007211 */ /* 0x000fca00078fe2ff */
        /* <DEDUP_REMOVED lines=19> */
.L_x_7509:
        /* <DEDUP_REMOVED lines=23> */
.L_x_7511:
        /* <DEDUP_REMOVED lines=20> */
.L_x_7513:
        /* <DEDUP_REMOVED lines=16> */
.L_x_7512:
        /* <DEDUP_REMOVED lines=31> */
.L_x_7514:
        /* <DEDUP_REMOVED lines=17> */
.L_x_7585:
[----:B------:R-:W2:Y:S01]  /*9a20*/  LDL R8, [R1+0x14] ;  /* 0x0000140001087983 */ /* 0x000ea20000100800 */
[----:B------:R-:W-:Y:S01]  /*9a30*/  UMOV UR4, 0xffffffff ;  /* 0xffffffff00047882 */ /* 0x000fe20000000000 */
[----:B------:R-:W-:Y:S01]  /*9a40*/  SHF.R.S32.HI R5, RZ, 0x1f, R0 ;  /* 0x0000001fff057819 */ /* 0x000fe20000011400 */
[----:B--2---:R-:W-:Y:S01]  /*9a50*/  VIADD R9, R8, 0xffffffff ;  /* 0xffffffff08097836 */ /* 0x004fe20000000000 */
[----:B------:R-:W-:Y:S06]  /*9a60*/  BRA.DIV UR4, `(.L_x_7516) ;  /* 0x0000003204b07947 */ /* 0x000fec000b800000 */
[----:B------:R-:W-:-:S13]  /*9a70*/  ELECT P6, URZ, PT ;  /* 0x00000000003f782f */ /* 0x000fda00038c0000 */
.L_x_7588:
        /* <DEDUP_REMOVED lines=24> */
.L_x_7518:
        /* <DEDUP_REMOVED lines=9> */
.L_x_7589:
        /* <DEDUP_REMOVED lines=11> */
.L_x_7520:
        /* <DEDUP_REMOVED lines=19> */
[----:B------:R-:W-:-:S03]  /*9e70*/  UIMAD UR11, UR11, 0x60, UR4 ;  /* 0x000000600b0b78a4 */ /* 0x000fc6000f8e0204 */
[----:B------:R-:W-:-:S06]  /*9e80*/  UMOV UR4, 0x0 ;  /* 0x0000000000047882 */ /* 0x000fcc0000000000 */
[----:B------:R0:W-:Y:S02]  /*9e90*/  UTMALDG.4D [UR8], [UR6], desc[UR4] ;  /* 0x00000408060075b4 */ /* 0x0001e40008019000 */
[----:B0-----:R-:W-:Y:S01]  /*9ea0*/  NOP ;  /* 0x0000000000007918 */ /* 0x001fe20000000000 */
.L_x_7517:
        /* <DEDUP_REMOVED lines=30> */
.L_x_7590:
[----:B------:R-:W-:Y:S05]  /*a090*/  BSYNC B0 ;  /* 0x0000000000007941 */ /* 0x000fea0003800000 */
.L_x_7521:
        /* <DEDUP_REMOVED lines=11> */
.L_x_7591:
        /* <DEDUP_REMOVED lines=11> */
.L_x_7526:
[----:B0-----:R-:W2:Y:S01]  /*a200*/  LDL R6, [R1] ;  /* 0x0000000001067983 */ /* 0x001ea20000100800 */
[----:B------:R-:W-:-:S03]  /*a210*/  MOV R12, 0x400 ;  /* 0x00000400000c7802 */ /* 0x000fc60000000f00 */
[----:B------:R-:W3:Y:S04]  /*a220*/  LDL R11, [R1+0x28] ;  /* 0x00002800010b7983 */ /* 0x000ee80000100800 */
        /* <DEDUP_REMOVED lines=17> */
[----:B------:R-:W-:Y:S02]  /*a340*/  UIMAD UR11, UR11, 0x60, UR5 ;  /* 0x000000600b0b78a4 */ /* 0x000fe4000f8e0205 */
[----:B------:R-:W-:Y:S02]  /*a350*/  UIADD3.X UR5, URZ, UR39, URZ, UP0, !UPT ;  /* 0x000000273f057290 */ /* 0x000fe400087fe43f */
[----:B------:R-:W-:Y:S02]  /*a360*/  UIADD3 UR15, UR14, 0x3400, URZ ;  /* 0x000034000e0f7890 */ /* 0x000fe4000fffe03f */
[----:B------:R-:W-:Y:S02]  /*a370*/  UIADD3 UR17, UR14, 0x6400, URZ ;  /* 0x000064000e117890 */ /* 0x000fe4000fffe03f */
[----:B------:R-:W-:-:S03]  /*a380*/  UIADD3 UR18, UR14, 0x9400, URZ ;  /* 0x000094000e127890 */ /* 0x000fc6000fffe03f */
        /* <DEDUP_REMOVED lines=13> */
.L_x_7524:
[----:B------:R-:W-:Y:S05]  /*a460*/  BSYNC B0 ;  /* 0x0000000000007941 */ /* 0x000fea0003800000 */
.L_x_7523:
        /* <DEDUP_REMOVED lines=46> */
.L_x_7533:
[----:B-1----:R-:W1:Y:S01]  /*a750*/  S2R R3, SR_CgaCtaId ;  /* 0x0000000000037919 */ /* 0x002e620000008800 */
[----:B------:R-:W-:Y:S02]  /*a760*/  MOV R2, 0x400 ;  /* 0x0000040000027802 */ /* 0x000fe40000000f00 */
[----:B------:R-:W-:Y:S02]  /*a770*/  SHF.L.U32 R6, R14, 0x1f, RZ ;  /* 0x0000001f0e067819 */ /* 0x000fe400000006ff */
[----:B-1----:R-:W-:-:S05]  /*a780*/  LEA R2, R3, R2, 0x18 ;  /* 0x0000000203027211 */ /* 0x002fca00078ec0ff */
[----:B------:R-:W-:-:S04]  /*a790*/  IMAD R3, R15, 0x8, R2 ;  /* 0x000000080f037824 */ /* 0x000fc800078e0202 */
[----:B------:R-:W1:Y:S02]  /*a7a0*/  SYNCS.PHASECHK.TRANS64.TRYWAIT P0, [R3+URZ+0x22840], R6 ;  /* 0x02284006030075a7 */ /* 0x000e64000800017f */
[----:B-1----:R-:W-:Y:S05]  /*a7b0*/  @!P0 BRA `(.L_x_7534) ;  /* 0x0000002400c48947 */ /* 0x002fea0003800000 */
.L_x_7592:
        /* <DEDUP_REMOVED lines=11> */
.L_x_7535:
        /* <DEDUP_REMOVED lines=22> */
.L_x_7593:
        /* <DEDUP_REMOVED lines=8> */
.L_x_7537:
        /* <DEDUP_REMOVED lines=34> */
.L_x_7532:
[----:B------:R-:W-:Y:S05]  /*ac70*/  BSYNC B2 ;  /* 0x0000000000027941 */ /* 0x000fea0003800000 */
.L_x_7531:
[----:B------:R-:W2:Y:S02]  /*ac80*/  LDL.LU R2, [R1+0x14] ;  /* 0x0000140001027983 */ /* 0x000ea40000300800 */
[----:B--2---:R-:W-:-:S07]  /*ac90*/  VIADD R8, R2, 0xfffffffd ;  /* 0xfffffffd02087836 */ /* 0x004fce0000000000 */
.L_x_7530:
[----:B------:R-:W-:Y:S05]  /*aca0*/  BSYNC B1 ;  /* 0x0000000000017941 */ /* 0x000fea0003800000 */
.L_x_7529:
[----:B------:R-:W-:-:S05]  /*acb0*/  IMAD.MOV R2, RZ, RZ, -R11 ;  /* 0x000000ffff027224 */ /* 0x000fca00078e0a0b */
[----:B------:R-:W-:-:S13]  /*acc0*/  ISETP.NE.AND P0, PT, R9, R2, PT ;  /* 0x000000020900720c */ /* 0x000fda0003f05270 */
[----:B------:R-:W-:Y:S05]  /*acd0*/  @!P0 BRA `(.L_x_7528) ;  /* 0x0000000c009c8947 */ /* 0x000fea0003800000 */
.L_x_7552:
        /* <DEDUP_REMOVED lines=32> */
.L_x_7540:
[----:B------:R-:W2:Y:S01]  /*aee0*/  S2R R3, SR_CgaCtaId ;  /* 0x0000000000037919 */ /* 0x000ea20000008800 */
[----:B------:R-:W-:-:S04]  /*aef0*/  MOV R2, 0x400 ;  /* 0x0000040000027802 */ /* 0x000fc80000000f00 */
[----:B--2---:R-:W-:Y:S02]  /*af00*/  LEA R2, R3, R2, 0x18 ;  /* 0x0000000203027211 */ /* 0x004fe400078ec0ff */
[----:B------:R-:W-:-:S03]  /*af10*/  SHF.L.U32 R3, R10, 0x1f, RZ ;  /* 0x0000001f0a037819 */ /* 0x000fc600000006ff */
[----:B------:R-:W-:-:S04]  /*af20*/  IMAD R2, R9, 0x8, R2 ;  /* 0x0000000809027824 */ /* 0x000fc800078e0202 */
[----:B------:R-:W2:Y:S02]  /*af30*/  SYNCS.PHASECHK.TRANS64.TRYWAIT P0, [R2+URZ+0x22840], R3 ;  /* 0x02284003020075a7 */ /* 0x000ea4000800017f */
[----:B--2---:R-:W-:Y:S05]  /*af40*/  @!P0 BRA `(.L_x_7541) ;  /* 0x0000002000088947 */ /* 0x004fea0003800000 */
.L_x_7594:
        /* <DEDUP_REMOVED lines=11> */
.L_x_7542:
        /* <DEDUP_REMOVED lines=21> */
.L_x_7595:
        /* <DEDUP_REMOVED lines=8> */
.L_x_7544:
        /* <DEDUP_REMOVED lines=33> */
.L_x_7539:
[----:B------:R-:W-:Y:S05]  /*b3e0*/  BSYNC B1 ;  /* 0x0000000000017941 */ /* 0x000fea0003800000 */
.L_x_7538:
        /* <DEDUP_REMOVED lines=31> */
.L_x_7547:
[----:B------:R-:W3:Y:S01]  /*b5e0*/  S2R R3, SR_CgaCtaId ;  /* 0x0000000000037919 */ /* 0x000ee20000008800 */
[----:B------:R-:W-:-:S04]  /*b5f0*/  MOV R2, 0x400 ;  /* 0x0000040000027802 */ /* 0x000fc80000000f00 */
[----:B---3--:R-:W-:Y:S02]  /*b600*/  LEA R2, R3, R2, 0x18 ;  /* 0x0000000203027211 */ /* 0x008fe400078ec0ff */
[----:B------:R-:W-:-:S03]  /*b610*/  SHF.L.U32 R3, R11, 0x1f, RZ ;  /* 0x0000001f0b037819 */ /* 0x000fc600000006ff */
[----:B------:R-:W-:-:S04]  /*b620*/  IMAD R2, R12, 0x8, R2 ;  /* 0x000000080c027824 */ /* 0x000fc800078e0202 */
[----:B------:R-:W3:Y:S02]  /*b630*/  SYNCS.PHASECHK.TRANS64.TRYWAIT P0, [R2+URZ+0x22840], R3 ;  /* 0x02284003020075a7 */ /* 0x000ee4000800017f */
[----:B---3--:R-:W-:Y:S05]  /*b640*/  @!P0 BRA `(.L_x_7548) ;  /* 0x0000001800708947 */ /* 0x008fea0003800000 */
.L_x_7596:
        /* <DEDUP_REMOVED lines=11> */
.L_x_7549:
        /* <DEDUP_REMOVED lines=22> */
.L_x_7597:
        /* <DEDUP_REMOVED lines=8> */
.L_x_7551:
        /* <DEDUP_REMOVED lines=34> */
.L_x_7546:
[----:B------:R-:W-:Y:S05]  /*bb00*/  BSYNC B1 ;  /* 0x0000000000017941 */ /* 0x000fea0003800000 */
.L_x_7545:
[C---:B------:R-:W-:Y:S01]  /*bb10*/  ISETP.GT.AND P0, PT, R8.reuse, 0x1, PT ;  /* 0x000000010800780c */ /* 0x040fe20003f04270 */
[----:B------:R-:W-:-:S04]  /*bb20*/  VIADD R2, R8, 0xfffffffe ;  /* 0xfffffffe08027836 */ /* 0x000fc80000000000 */
[----:B------:R-:W-:-:S08]  /*bb30*/  IMAD.MOV.U32 R8, RZ, RZ, R2 ;  /* 0x000000ffff087224 */ /* 0x000fd000078e0002 */
[----:B------:R-:W-:Y:S05]  /*bb40*/  @P0 BRA `(.L_x_7552) ;  /* 0xfffffff000640947 */ /* 0x000fea000383ffff */
.L_x_7528:
[----:B------:R-:W-:Y:S05]  /*bb50*/  BSYNC B0 ;  /* 0x0000000000007941 */ /* 0x000fea0003800000 */
.L_x_7527:
        /* <DEDUP_REMOVED lines=23> */
.L_x_7554:
[----:B------:R-:W-:Y:S05]  /*bcd0*/  BSYNC B0 ;  /* 0x0000000000007941 */ /* 0x000fea0003800000 */
.L_x_7553:
[----:B--2---:R-:W2:Y:S02]  /*bce0*/  LDL.LU R2, [R1+0x4] ;  /* 0x0000040001027983 */ /* 0x004ea40000300800 */
[----:B--2---:R-:W-:-:S05]  /*bcf0*/  LOP3.LUT R2, R2, R0, RZ, 0x3c, !PT ;  /* 0x0000000002027212 */ /* 0x004fca00078e3cff */
[----:B------:R2:W-:Y:S02]  /*bd00*/  STL [R1+0x4], R2 ;  /* 0x0000040201007387 */ /* 0x0005e40000100800 */
.L_x_7510:
[----:B------:R-:W-:Y:S05]  /*bd10*/  BSYNC B6 ;  /* 0x0000000000067941 */ /* 0x000fea0003800000 */
.L_x_7508:
[----:B------:R-:W-:-:S03]  /*bd20*/  UMOV UR4, 0xffffffff ;  /* 0xffffffff00047882 */ /* 0x000fc60000000000 */
[----:B------:R-:W-:Y:S05]  /*bd30*/  BRA.DIV UR4, `(.L_x_7555) ;  /* 0x0000001204dc7947 */ /* 0x000fea000b800000 */
[----:B------:R3:W4:Y:S04]  /*bd40*/  SHFL.IDX PT, R4, R16, RZ, 0x1f ;  /* 0x00001fff10047589 */ /* 0x00072800000e0000 */
[----:B------:R3:W0:Y:S02]  /*bd50*/  SHFL.IDX PT, R5, R16, 0x1, 0x1f ;  /* 0x00201f0010057f89 */ /* 0x00062400000e0000 */
.L_x_7601:
        /* <DEDUP_REMOVED lines=13> */
.L_x_7557:
[----:B------:R-:W-:Y:S05]  /*be30*/  BSYNC B0 ;  /* 0x0000000000007941 */ /* 0x000fea0003800000 */
.L_x_7556:
        /* <DEDUP_REMOVED lines=23> */
.L_x_7609:
[----:B------:R-:W-:Y:S02]  /*bfb0*/  ULDC UR4, c[0x0][0xc10] ;  /* 0x0003040000047ab9 */ /* 0x000fe40000000800 */
[----:B---3--:R-:W-:-:S04]  /*bfc0*/  IMAD.U32 R16, RZ, RZ, UR4 ;  /* 0x00000004ff107e24 */ /* 0x008fc8000f8e00ff */
[----:B--2---:R-:W-:-:S04]  /*bfd0*/  IMAD R6, R14, R16, RZ ;  /* 0x000000100e067224 */ /* 0x004fc800078e02ff */
[----:B------:R-:W-:-:S05]  /*bfe0*/  IMAD.IADD R5, R5, 0x1, R6 ;  /* 0x0000000105057824 */ /* 0x000fca00078e0206 */
[----:B----4-:R-:W-:-:S13]  /*bff0*/  ISETP.GT.AND P0, PT, R5, R4, PT ;  /* 0x000000040500720c */ /* 0x010fda0003f04270 */
[----:B------:R-:W-:Y:S05]  /*c000*/  @P0 BRA `(.L_x_7559) ;  /* 0x0000000000b40947 */ /* 0x000fea0003800000 */
[----:B------:R-:W2:Y:S02]  /*c010*/  LDC R0, c[0x0][0xc14] ;  /* 0x00030500ff007b82 */ /* 0x000ea40000000800 */
.L_x_7564:
[----:B------:R-:W-:-:S05]  /*c020*/  VIADD R19, R19, 0x1f ;  /* 0x0000001f13137836 */ /* 0x000fca0000000000 */
        /* <DEDUP_REMOVED lines=13> */
.L_x_7562:
[----:B------:R-:W-:Y:S05]  /*c100*/  BSYNC B0 ;  /* 0x0000000000007941 */ /* 0x000fea0003800000 */
.L_x_7561:
        /* <DEDUP_REMOVED lines=23> */
.L_x_7617:
[----:B------:R-:W-:Y:S02]  /*c280*/  ULDC UR4, c[0x0][0xc10] ;  /* 0x0003040000047ab9 */ /* 0x000fe40000000800 */
[----:B------:R-:W-:-:S04]  /*c290*/  IMAD.U32 R16, RZ, RZ, UR4 ;  /* 0x00000004ff107e24 */ /* 0x000fc8000f8e00ff */
[----:B--2---:R-:W-:-:S04]  /*c2a0*/  IMAD R6, R14, R16, RZ ;  /* 0x000000100e067224 */ /* 0x004fc800078e02ff */
[----:B------:R-:W-:-:S05]  /*c2b0*/  IMAD.IADD R5, R6, 0x1, R5 ;  /* 0x0000000106057824 */ /* 0x000fca00078e0205 */
[----:B------:R-:W-:-:S13]  /*c2c0*/  ISETP.GT.AND P0, PT, R5, R4, PT ;  /* 0x000000040500720c */ /* 0x000fda0003f04270 */
[----:B------:R-:W-:Y:S05]  /*c2d0*/  @!P0 BRA `(.L_x_7564) ;  /* 0xfffffffc00508947 */ /* 0x000fea000383ffff */
.L_x_7559:
        /* <DEDUP_REMOVED lines=8> */
.L_x_7621:
[----:B------:R-:W-:Y:S01]  /*c360*/  ISETP.NE.AND P0, PT, R7, RZ, PT ;  /* 0x000000ff0700720c */ /* 0x000fe20003f05270 */
[----:B------:R-:W-:-:S12]  /*c370*/  IMAD.MOV.U32 R14, RZ, RZ, RZ ;  /* 0x000000ffff0e7224 */ /* 0x000fd800078e00ff */
[----:B------:R-:W-:Y:S05]  /*c380*/  @!P0 BRA `(.L_x_7566) ;  /* 0x0000000000108947 */ /* 0x000fea0003800000 */
[----:B------:R-:W-:Y:S01]  /*c390*/  UMOV UR4, 0xffffffff ;  /* 0xffffffff00047882 */ /* 0x000fe20000000000 */
[----:B-1----:R-:W-:Y:S02]  /*c3a0*/  VIADD R12, R5, 0xffffffff ;  /* 0xffffffff050c7836 */ /* 0x002fe40000000000 */
[----:B------:R-:W-:Y:S05]  /*c3b0*/  BRA.DIV UR4, `(.L_x_7567) ;  /* 0x0000001604707947 */ /* 0x000fea000b800000 */
[----:B------:R4:W1:Y:S02]  /*c3c0*/  SHFL.IDX PT, R14, R2, R12, 0x1f ;  /* 0x00001f0c020e7589 */ /* 0x00086400000e0000 */
.L_x_7566:
        /* <DEDUP_REMOVED lines=31> */
.L_x_7560:
[----:B------:R-:W-:Y:S01]  /*c5c0*/  UMOV UR4, URZ ;  /* 0x0000003f00047c82 */ /* 0x000fe20008000000 */
[----:B------:R-:W-:Y:S01]  /*c5d0*/  UMOV UR5, URZ ;  /* 0x0000003f00057c82 */ /* 0x000fe20008000000 */
[----:B------:R-:W-:Y:S01]  /*c5e0*/  ULDC UR6, c[0x0][0xc14] ;  /* 0x0003050000067ab9 */ /* 0x000fe20000000800 */
[----:B------:R-:W-:Y:S02]  /*c5f0*/  IMAD.MOV.U32 R16, RZ, RZ, R4 ;  /* 0x000000ffff107224 */ /* 0x000fe400078e0004 */
[----:B------:R-:W-:Y:S02]  /*c600*/  IMAD.U32 R17, RZ, RZ, UR4 ;  /* 0x00000004ff117e24 */ /* 0x000fe4000f8e00ff */
[----:B------:R-:W-:Y:S02]  /*c610*/  IMAD.U32 R18, RZ, RZ, UR5 ;  /* 0x00000005ff127e24 */ /* 0x000fe4000f8e00ff */
[----:B------:R-:W-:-:S07]  /*c620*/  IMAD.U32 R19, RZ, RZ, UR6 ;  /* 0x00000006ff137e24 */ /* 0x000fce000f8e00ff */
.L_x_7568:
        /* <DEDUP_REMOVED lines=12> */
.L_x_7506:
        /* <DEDUP_REMOVED lines=12> */
.L_x_7624:
[----:B------:R-:W-:Y:S05]  /*c7b0*/  BSYNC B0 ;  /* 0x0000000000007941 */ /* 0x000fea0003800000 */
.L_x_7570:
[----:B------:R-:W-:-:S03]  /*c7c0*/  UMOV UR4, 0xffffffff ;  /* 0xffffffff00047882 */ /* 0x000fc60000000000 */
[----:B------:R-:W-:Y:S05]  /*c7d0*/  BRA.DIV UR4, `(.L_x_7572) ;  /* 0x0000001204a07947 */ /* 0x000fea000b800000 */
[----:B------:R-:W2:Y:S02]  /*c7e0*/  S2R R2, SR_TID.X ;  /* 0x0000000000027919 */ /* 0x000ea40000002100 */
[----:B--2---:R-:W-:-:S04]  /*c7f0*/  SHF.R.U32.HI R2, RZ, 0x5, R2 ;  /* 0x00000005ff027819 */ /* 0x004fc80000011602 */
[----:B------:R-:W-:-:S05]  /*c800*/  LOP3.LUT R2, R2, 0x3, RZ, 0xc0, !PT ;  /* 0x0000000302027812 */ /* 0x000fca00078ec0ff */
[----:B------:R2:W3:Y:S02]  /*c810*/  SHFL.IDX PT, R14, R2, RZ, 0x1f ;  /* 0x00001fff020e7589 */ /* 0x0004e400000e0000 */
.L_x_7627:
[----:B---3--:R-:W-:Y:S01]  /*c820*/  ISETP.NE.AND P0, PT, R14, RZ, PT ;  /* 0x000000ff0e00720c */ /* 0x008fe20003f05270 */
[----:B------:R-:W-:-:S12]  /*c830*/  BSSY B0, `(.L_x_7573) ;  /* 0x0000027000007945 */ /* 0x000fd80003800000 */
[----:B------:R-:W-:Y:S05]  /*c840*/  @P0 BRA `(.L_x_7574) ;  /* 0x0000000000940947 */ /* 0x000fea0003800000 */
[----:B------:R-:W-:-:S03]  /*c850*/  UMOV UR4, 0xffffffff ;  /* 0xffffffff00047882 */ /* 0x000fc60000000000 */
[----:B------:R-:W-:Y:S05]  /*c860*/  BRA.DIV UR4, `(.L_x_7575) ;  /* 0x0000001204b07947 */ /* 0x000fea000b800000 */
[----:B------:R-:W-:-:S13]  /*c870*/  ELECT P6, URZ, PT ;  /* 0x00000000003f782f */ /* 0x000fda00038c0000 */
.L_x_7630:
[----:B------:R-:W-:Y:S05]  /*c880*/  @!P6 BRA `(.L_x_7574) ;  /* 0x000000000084e947 */ /* 0x000fea0003800000 */
[----:B------:R-:W-:-:S06]  /*c890*/  ULOP3.LUT UR4, UR36, 0x2, URZ, 0xfc, !UPT ;  /* 0x0000000224047892 */ /* 0x000fcc000f8efc3f */
[----:B--2---:R-:W-:-:S05]  /*c8a0*/  IMAD.U32 R2, RZ, RZ, UR4 ;  /* 0x00000004ff027e24 */ /* 0x004fca000f8e00ff */
[----:B------:R-:W-:-:S13]  /*c8b0*/  ISETP.NE.AND P2, PT, R2, 0x3, PT ;  /* 0x000000030200780c */ /* 0x000fda0003f45270 */
[----:B------:R-:W-:Y:S05]  /*c8c0*/  @!P2 BRA `(.L_x_7576) ;  /* 0x000000000004a947 */ /* 0x000fea0003800000 */
[----:B------:R-:W-:Y:S01]  /*c8d0*/  BPT.TRAP 0x1 ;  /* 0x000000040000795c */ /* 0x000fe20000300000 */
.L_x_7576:
        /* <DEDUP_REMOVED lines=14> */
.L_x_7631:
[----:B------:R-:W2:Y:S02]  /*c9c0*/  SYNCS.PHASECHK.TRANS64.TRYWAIT P0, [R7+URZ], R2 ;  /* 0x00000002070075a7 */ /* 0x000ea4000800017f */
[----:B--2---:R-:W-:Y:S05]  /*c9d0*/  @!P0 BRA `(.L_x_7578) ;  /* 0x0000001000888947 */ /* 0x004fea0003800000 */
.L_x_7632:
[----:B------:R-:W-:Y:S05]  /*c9e0*/  @!P2 BRA `(.L_x_7579) ;  /* 0x000000000004a947 */ /* 0x000fea0003800000 */
[----:B------:R-:W-:Y:S01]  /*c9f0*/  BPT.TRAP 0x1 ;  /* 0x000000040000795c */ /* 0x000fe20000300000 */
.L_x_7579:
[----:B------:R-:W3:Y:S01]  /*ca00*/  LDL.LU R4, [R1] ;  /* 0x0000000001047983 */ /* 0x000ee20000300800 */
[----:B------:R-:W-:-:S04]  /*ca10*/  VIADD R0, R0, 0x22860 ;  /* 0x0002286000007836 */ /* 0x000fc80000000000 */
[----:B---3--:R-:W-:-:S04]  /*ca20*/  IMAD R4, R4, 0x8, R0 ;  /* 0x0000000804047824 */ /* 0x008fc800078e0200 */
[----:B------:R-:W3:Y:S02]  /*ca30*/  SYNCS.PHASECHK.TRANS64.TRYWAIT P0, [R4+URZ], R5 ;  /* 0x00000005040075a7 */ /* 0x000ee4000800017f */
[----:B---3--:R-:W-:Y:S05]  /*ca40*/  @!P0 BRA `(.L_x_7580) ;  /* 0x0000001000808947 */ /* 0x008fea0003800000 */
.L_x_7633:
[----:B------:R-:W-:-:S07]  /*ca50*/  IMAD R3, R3, 0x8, R0 ;  /* 0x0000000803037824 */ /* 0x000fce00078e0200 */
.L_x_7581:
[----:B----4-:R4:W0:Y:S02]  /*ca60*/  SYNCS.PHASECHK.TRANS64.TRYWAIT P0, [R3+URZ], R2 ;  /* 0x00000002030075a7 */ /* 0x010824000800017f */
[----:B0-----:R-:W-:Y:S05]  /*ca70*/  @!P0 NANOSLEEP.SYNCS 0x989680 ;  /* 0x009896800000895d */ /* 0x001fea0003900000 */
[----:B------:R-:W0:Y:S02]  /*ca80*/  @!P0 SYNCS.PHASECHK.TRANS64 P0, [R3+URZ], R2 ;  /* 0x00000002030085a7 */ /* 0x000e24000800007f */
[----:B0-----:R-:W-:Y:S05]  /*ca90*/  @!P0 BRA `(.L_x_7581) ;  /* 0xfffffffc00f08947 */ /* 0x001fea000383ffff */
.L_x_7574:
[----:B------:R-:W-:Y:S05]  /*caa0*/  BSYNC B0 ;  /* 0x0000000000007941 */ /* 0x000fea0003800000 */
.L_x_7573:
[----:B------:R-:W-:Y:S05]  /*cab0*/  EXIT ;  /* 0x000000000000794d */ /* 0x000fea0003800000 */
.L_x_7460:
[----:B0-----:R0:W1:Y:S02]  /*cac0*/  SYNCS.PHASECHK.TRANS64.TRYWAIT P0, [R6+URZ+0x22800], R3 ;  /* 0x02280003060075a7 */ /* 0x001064000800017f */
[----:B-1----:R-:W-:Y:S05]  /*cad0*/  @!P0 NANOSLEEP.SYNCS 0x989680 ;  /* 0x009896800000895d */ /* 0x002fea0003900000 */
[----:B------:R-:W1:Y:S02]  /*cae0*/  @!P0 SYNCS.PHASECHK.TRANS64 P0, [R6+URZ+0x22800], R3 ;  /* 0x02280003060085a7 */ /* 0x000e64000800007f */
[----:B-1----:R-:W-:Y:S05]  /*caf0*/  @!P0 BRA `(.L_x_7460) ;  /* 0xfffffffc00f08947 */ /* 0x002fea000383ffff */
[----:B------:R-:W-:Y:S05]  /*cb00*/  BRA `(.L_x_7582) ;  /* 0xffffff4c003c7947 */ /* 0x000fea000383ffff */
.L_x_7464:
[----:B--2---:R2:W3:Y:S02]  /*cb10*/  SYNCS.PHASECHK.TRANS64.TRYWAIT P1, [R5+URZ+0x22830], R10 ;  /* 0x0228300a050075a7 */ /* 0x0044e4000802017f */
[----:B---3--:R-:W-:Y:S05]  /*cb20*/  @!P1 NANOSLEEP.SYNCS 0x989680 ;  /* 0x009896800000995d */ /* 0x008fea0003900000 */
[----:B------:R-:W3:Y:S02]  /*cb30*/  @!P1 SYNCS.PHASECHK.TRANS64 P1, [R5+URZ+0x22830], R10 ;  /* 0x0228300a050095a7 */ /* 0x000ee4000802007f */
[----:B---3--:R-:W-:Y:S05]  /*cb40*/  @!P1 BRA `(.L_x_7464) ;  /* 0xfffffffc00f09947 */ /* 0x008fea000383ffff */
[----:B------:R-:W-:Y:S05]  /*cb50*/  BRA `(.L_x_7463) ;  /* 0xffffff4c00687947 */ /* 0x000fea000383ffff */
.L_x_7468:
[----:B-1----:R1:W3:Y:S02]  /*cb60*/  SYNCS.PHASECHK.TRANS64.TRYWAIT P2, [R5+URZ+0x22850], R10 ;  /* 0x0228500a050075a7 */ /* 0x0022e4000804017f */
[----:B---3--:R-:W-:Y:S05]  /*cb70*/  @!P2 NANOSLEEP.SYNCS 0x989680 ;  /* 0x009896800000a95d */ /* 0x008fea0003900000 */
[----:B------:R-:W3:Y:S02]  /*cb80*/  @!P2 SYNCS.PHASECHK.TRANS64 P2, [R5+URZ+0x22850], R10 ;  /* 0x0228500a0500a5a7 */ /* 0x000ee4000804007f */
[----:B---3--:R-:W-:Y:S05]  /*cb90*/  @!P2 BRA `(.L_x_7468) ;  /* 0xfffffffc00f0a947 */ /* 0x008fea000383ffff */
[----:B------:R-:W-:Y:S05]  /*cba0*/  BRA `(.L_x_7467) ;  /* 0xffffff6000d87947 */ /* 0x000fea000383ffff */
.L_x_7473:
[----:B-1----:R-:W-:-:S04]  /*cbb0*/  IMAD.U32 R0, RZ, RZ, UR23 ;  /* 0x00000017ff007e24 */ /* 0x002fc8000f8e00ff */
[----:B------:R1:W2:Y:S03]  /*cbc0*/  SYNCS.PHASECHK.TRANS64.TRYWAIT P3, [R0+URZ+0x22830], R5 ;  /* 0x02283005000075a7 */ /* 0x0002a6000806017f */
[----:B--2---:R-:W-:Y:S05]  /*cbd0*/  @!P3 NANOSLEEP.SYNCS 0x989680 ;  /* 0x009896800000b95d */ /* 0x004fea0003900000 */
[----:B------:R-:W2:Y:S02]  /*cbe0*/  @!P3 SYNCS.PHASECHK.TRANS64 P3, [R0+URZ+0x22830], R5 ;  /* 0x022830050000b5a7 */ /* 0x000ea4000806007f */
[----:B--2---:R-:W-:Y:S05]  /*cbf0*/  @!P3 BRA `(.L_x_7473) ;  /* 0xfffffffc00ecb947 */ /* 0x004fea000383ffff */
[----:B------:R-:W-:Y:S05]  /*cc00*/  BRA `(.L_x_7472) ;  /* 0xffffff6400e87947 */ /* 0x000fea000383ffff */
.L_x_7477:
[----:B--2---:R2:W3:Y:S02]  /*cc10*/  SYNCS.PHASECHK.TRANS64.TRYWAIT P3, [R186+URZ+0x22850], R5 ;  /* 0x02285005ba0075a7 */ /* 0x0044e4000806017f */
[----:B---3--:R-:W-:Y:S05]  /*cc20*/  @!P3 NANOSLEEP.SYNCS 0x989680 ;  /* 0x009896800000b95d */ /* 0x008fea0003900000 */
[----:B------:R-:W3:Y:S02]  /*cc30*/  @!P3 SYNCS.PHASECHK.TRANS64 P3, [R186+URZ+0x22850], R5 ;  /* 0x02285005ba00b5a7 */ /* 0x000ee4000806007f */
[----:B---3--:R-:W-:Y:S05]  /*cc40*/  @!P3 BRA `(.L_x_7477) ;  /* 0xfffffffc00f0b947 */ /* 0x008fea000383ffff */
[----:B------:R-:W-:Y:S05]  /*cc50*/  BRA `(.L_x_7476) ;  /* 0xffffff8000007947 */ /* 0x000fea000383ffff */
.L_x_7515:
        /* <DEDUP_REMOVED lines=11> */
.L_x_7584:
[----:B------:R-:W-:Y:S05]  /*cd10*/  BSYNC B0 ;  /* 0x0000000000007941 */ /* 0x000fea0003800000 */
.L_x_7583:
[----:B------:R-:W-:Y:S05]  /*cd20*/  BRA `(.L_x_7585) ;  /* 0xffffffcc003c7947 */ /* 0x000fea000383ffff */
.L_x_7516:
[----:B------:R-:W-:Y:S01]  /*cd30*/  BSSY B0, `(.L_x_7586) ;  /* 0x0000006000007945 */ /* 0x000fe20003800000 */
[----:B------:R-:W-:-:S07]  /*cd40*/  IMAD.MOV.U32 R15, RZ, RZ, -0x1 ;  /* 0xffffffffff0f7424 */ /* 0x000fce00078e00ff */
[----:B------:R-:W-:Y:S05]  /*cd50*/  WARPSYNC.COLLECTIVE R15, `(.L_x_7587) ;  /* 0x000000000f0c7348 */ /* 0x000fea0003c00000 */
[----:B------:R-:W-:Y:S02]  /*cd60*/  ELECT P6, UR62, PT ;  /* 0x00000000003e782f */ /* 0x000fe400038c0000 */
[----:B------:R-:W-:Y:S01]  /*cd70*/  MOV R14, UR62 ;  /* 0x0000003e000e7c02 */ /* 0x000fe20008000f00 */
[----:B------:R-:W-:Y:S10]  /*cd80*/  ENDCOLLECTIVE ;  /* 0x000000000000791b */ /* 0x000ff40003800000 */
.L_x_7587:
[----:B------:R-:W-:Y:S05]  /*cd90*/  BSYNC B0 ;  /* 0x0000000000007941 */ /* 0x000fea0003800000 */
.L_x_7586:
[----:B------:R-:W-:Y:S05]  /*cda0*/  BRA `(.L_x_7588) ;  /* 0xffffffcc00347947 */ /* 0x000fea000383ffff */
.L_x_7519:
[----:B0-----:R0:W1:Y:S02]  /*cdb0*/  SYNCS.PHASECHK.TRANS64.TRYWAIT P0, [R8+URZ+0x22840], R10 ;  /* 0x0228400a080075a7 */ /* 0x001064000800017f */
[----:B-1----:R-:W-:Y:S05]  /*cdc0*/  @!P0 NANOSLEEP.SYNCS 0x989680 ;  /* 0x009896800000895d */ /* 0x002fea0003900000 */
[----:B------:R-:W1:Y:S02]  /*cdd0*/  @!P0 SYNCS.PHASECHK.TRANS64 P0, [R8+URZ+0x22840], R10 ;  /* 0x0228400a080085a7 */ /* 0x000e64000800007f */
[----:B-1----:R-:W-:Y:S05]  /*cde0*/  @!P0 BRA `(.L_x_7519) ;  /* 0xfffffffc00f08947 */ /* 0x002fea000383ffff */
[----:B------:R-:W-:Y:S05]  /*cdf0*/  BRA `(.L_x_7589) ;  /* 0xffffffcc00a47947 */ /* 0x000fea000383ffff */
.L_x_7522:
        /* <DEDUP_REMOVED lines=8> */
.L_x_7525:
[----:B0-----:R0:W1:Y:S02]  /*ce80*/  SYNCS.PHASECHK.TRANS64.TRYWAIT P0, [R8+URZ+0x22860], R6 ;  /* 0x02286006080075a7 */ /* 0x001064000800017f */
[----:B-1----:R-:W-:Y:S05]  /*ce90*/  @!P0 NANOSLEEP.SYNCS 0x989680 ;  /* 0x009896800000895d */ /* 0x002fea0003900000 */
[----:B------:R-:W1:Y:S02]  /*cea0*/  @!P0 SYNCS.PHASECHK.TRANS64 P0, [R8+URZ+0x22860], R6 ;  /* 0x02286006080085a7 */ /* 0x000e64000800007f */
[----:B-1----:R-:W-:Y:S05]  /*ceb0*/  @!P0 BRA `(.L_x_7525) ;  /* 0xfffffffc00f08947 */ /* 0x002fea000383ffff */
[----:B------:R-:W-:Y:S05]  /*cec0*/  BRA `(.L_x_7591) ;  /* 0xffffffd000a07947 */ /* 0x000fea000383ffff */
.L_x_7534:
[----:B-1----:R1:W2:Y:S02]  /*ced0*/  SYNCS.PHASECHK.TRANS64.TRYWAIT P0, [R3+URZ+0x22840], R6 ;  /* 0x02284006030075a7 */ /* 0x0022a4000800017f */
[----:B--2---:R-:W-:Y:S05]  /*cee0*/  @!P0 NANOSLEEP.SYNCS 0x989680 ;  /* 0x009896800000895d */ /* 0x004fea0003900000 */
[----:B------:R-:W2:Y:S02]  /*cef0*/  @!P0 SYNCS.PHASECHK.TRANS64 P0, [R3+URZ+0x22840], R6 ;  /* 0x02284006030085a7 */ /* 0x000ea4000800007f */
[----:B--2---:R-:W-:Y:S05]  /*cf00*/  @!P0 BRA `(.L_x_7534) ;  /* 0xfffffffc00f08947 */ /* 0x004fea000383ffff */
[----:B------:R-:W-:Y:S05]  /*cf10*/  BRA `(.L_x_7592) ;  /* 0xffffffd800287947 */ /* 0x000fea000383ffff */
.L_x_7536:
[----:B--2---:R2:W3:Y:S02]  /*cf20*/  SYNCS.PHASECHK.TRANS64.TRYWAIT P0, [R3+URZ+0x22860], R6 ;  /* 0x02286006030075a7 */ /* 0x0044e4000800017f */
[----:B---3--:R-:W-:Y:S05]  /*cf30*/  @!P0 NANOSLEEP.SYNCS 0x989680 ;  /* 0x009896800000895d */ /* 0x008fea0003900000 */
[----:B------:R-:W3:Y:S02]  /*cf40*/  @!P0 SYNCS.PHASECHK.TRANS64 P0, [R3+URZ+0x22860], R6 ;  /* 0x02286006030085a7 */ /* 0x000ee4000800007f */
[----:B---3--:R-:W-:Y:S05]  /*cf50*/  @!P0 BRA `(.L_x_7536) ;  /* 0xfffffffc00f08947 */ /* 0x008fea000383ffff */
[----:B------:R-:W-:Y:S05]  /*cf60*/  BRA `(.L_x_7593) ;  /* 0xffffffd800987947 */ /* 0x000fea000383ffff */
.L_x_7541:
[----:B--2---:R2:W3:Y:S02]  /*cf70*/  SYNCS.PHASECHK.TRANS64.TRYWAIT P0, [R2+URZ+0x22840], R3 ;  /* 0x02284003020075a7 */ /* 0x0044e4000800017f */
[----:B---3--:R-:W-:Y:S05]  /*cf80*/  @!P0 NANOSLEEP.SYNCS 0x989680 ;  /* 0x009896800000895d */ /* 0x008fea0003900000 */
[----:B------:R-:W3:Y:S02]  /*cf90*/  @!P0 SYNCS.PHASECHK.TRANS64 P0, [R2+URZ+0x22840], R3 ;  /* 0x02284003020085a7 */ /* 0x000ee4000800007f */
[----:B---3--:R-:W-:Y:S05]  /*cfa0*/  @!P0 BRA `(.L_x_7541) ;  /* 0xfffffffc00f08947 */ /* 0x008fea000383ffff */
[----:B------:R-:W-:Y:S05]  /*cfb0*/  BRA `(.L_x_7594) ;  /* 0xffffffdc00e47947 */ /* 0x000fea000383ffff */
.L_x_7543:
[----:B-1----:R1:W3:Y:S02]  /*cfc0*/  SYNCS.PHASECHK.TRANS64.TRYWAIT P1, [R2+URZ+0x22860], R3 ;  /* 0x02286003020075a7 */ /* 0x0022e4000802017f */
[----:B---3--:R-:W-:Y:S05]  /*cfd0*/  @!P1 NANOSLEEP.SYNCS 0x989680 ;  /* 0x009896800000995d */ /* 0x008fea0003900000 */
[----:B------:R-:W3:Y:S02]  /*cfe0*/  @!P1 SYNCS.PHASECHK.TRANS64 P1, [R2+URZ+0x22860], R3 ;  /* 0x02286003020095a7 */ /* 0x000ee4000802007f */
[----:B---3--:R-:W-:Y:S05]  /*cff0*/  @!P1 BRA `(.L_x_7543) ;  /* 0xfffffffc00f09947 */ /* 0x008fea000383ffff */
[----:B------:R-:W-:Y:S05]  /*d000*/  BRA `(.L_x_7595) ;  /* 0xffffffe000507947 */ /* 0x000fea000383ffff */
.L_x_7548:
[----:B---3--:R3:W4:Y:S02]  /*d010*/  SYNCS.PHASECHK.TRANS64.TRYWAIT P0, [R2+URZ+0x22840], R3 ;  /* 0x02284003020075a7 */ /* 0x008724000800017f */
[----:B----4-:R-:W-:Y:S05]  /*d020*/  @!P0 NANOSLEEP.SYNCS 0x989680 ;  /* 0x009896800000895d */ /* 0x010fea0003900000 */
[----:B------:R-:W4:Y:S02]  /*d030*/  @!P0 SYNCS.PHASECHK.TRANS64 P0, [R2+URZ+0x22840], R3 ;  /* 0x02284003020085a7 */ /* 0x000f24000800007f */
[----:B----4-:R-:W-:Y:S05]  /*d040*/  @!P0 BRA `(.L_x_7548) ;  /* 0xfffffffc00f08947 */ /* 0x010fea000383ffff */
[----:B------:R-:W-:Y:S05]  /*d050*/  BRA `(.L_x_7596) ;  /* 0xffffffe4007c7947 */ /* 0x000fea000383ffff */
.L_x_7550:
[----:B-1----:R1:W2:Y:S02]  /*d060*/  SYNCS.PHASECHK.TRANS64.TRYWAIT P1, [R2+URZ+0x22860], R3 ;  /* 0x02286003020075a7 */ /* 0x0022a4000802017f */
[----:B--2---:R-:W-:Y:S05]  /*d070*/  @!P1 NANOSLEEP.SYNCS 0x989680 ;  /* 0x009896800000995d */ /* 0x004fea0003900000 */
[----:B------:R-:W2:Y:S02]  /*d080*/  @!P1 SYNCS.PHASECHK.TRANS64 P1, [R2+URZ+0x22860], R3 ;  /* 0x02286003020095a7 */ /* 0x000ea4000802007f */
[----:B--2---:R-:W-:Y:S05]  /*d090*/  @!P1 BRA `(.L_x_7550) ;  /* 0xfffffffc00f09947 */ /* 0x004fea000383ffff */
[----:B------:R-:W-:Y:S05]  /*d0a0*/  BRA `(.L_x_7597) ;  /* 0xffffffe400ec7947 */ /* 0x000fea000383ffff */
.L_x_7555:
        /* <DEDUP_REMOVED lines=8> */
.L_x_7599:
[----:B------:R-:W-:Y:S05]  /*d130*/  BSYNC B0 ;  /* 0x0000000000007941 */ /* 0x000fea0003800000 */
.L_x_7598:
        /* <DEDUP_REMOVED lines=8> */
.L_x_7600:
[----:B------:R-:W-:Y:S01]  /*d1c0*/  IMAD.MOV.U32 R5, RZ, RZ, R14 ;  /* 0x000000ffff057224 */ /* 0x000fe200078e000e */
[----:B------:R-:W-:Y:S06]  /*d1d0*/  BRA `(.L_x_7601) ;  /* 0xffffffe800e07947 */ /* 0x000fec000383ffff */
.L_x_7558:
        /* <DEDUP_REMOVED lines=8> */
.L_x_7603:
[----:B------:R-:W-:Y:S05]  /*d260*/  BSYNC B0 ;  /* 0x0000000000007941 */ /* 0x000fea0003800000 */
.L_x_7602:
        /* <DEDUP_REMOVED lines=10> */
.L_x_7604:
        /* <DEDUP_REMOVED lines=8> */
.L_x_7605:
        /* <DEDUP_REMOVED lines=8> */
.L_x_7606:
        /* <DEDUP_REMOVED lines=8> */
.L_x_7607:
        /* <DEDUP_REMOVED lines=8> */
.L_x_7608:
[----:B------:R-:W-:Y:S05]  /*d510*/  BRA `(.L_x_7609) ;  /* 0xffffffe800a47947 */ /* 0x000fea000383ffff */
.L_x_7563:
[----:B------:R-:W-:Y:S01]  /*d520*/  BSSY B0, `(.L_x_7610) ;  /* 0x0000008000007945 */ /* 0x000fe20003800000 */
[----:B-----5:R-:W-:Y:S02]  /*d530*/  IMAD.MOV.U32 R13, RZ, RZ, R3 ;  /* 0x000000ffff0d7224 */ /* 0x020fe400078e0003 */
[----:B-1----:R-:W-:Y:S02]  /*d540*/  IMAD.MOV.U32 R12, RZ, RZ, 0x1 ;  /* 0x00000001ff0c7424 */ /* 0x002fe400078e00ff */
[----:B------:R-:W-:Y:S02]  /*d550*/  IMAD.MOV.U32 R11, RZ, RZ, RZ ;  /* 0x000000ffff0b7224 */ /* 0x000fe400078e00ff */
[----:B------:R-:W-:-:S07]  /*d560*/  IMAD.MOV.U32 R15, RZ, RZ, -0x1 ;  /* 0xffffffffff0f7424 */ /* 0x000fce00078e00ff */
[----:B0-----:R-:W-:Y:S05]  /*d570*/  WARPSYNC.COLLECTIVE R15, `(.L_x_7611) ;  /* 0x000000000f087348 */ /* 0x001fea0003c00000 */
[----:B------:R1:W2:Y:S02]  /*d580*/  SHFL.UP P6, R14, R13, R12, R11 ;  /* 0x0400000c0d0e7389 */ /* 0x0002a400000c000b */
[----:B012---:R-:W-:Y:S01]  /*d590*/  ENDCOLLECTIVE ;  /* 0x000000000000791b */ /* 0x007fe20003800000 */
.L_x_7611:
[----:B------:R-:W-:Y:S05]  /*d5a0*/  BSYNC B0 ;  /* 0x0000000000007941 */ /* 0x000fea0003800000 */
.L_x_7610:
        /* <DEDUP_REMOVED lines=10> */
.L_x_7612:
        /* <DEDUP_REMOVED lines=8> */
.L_x_7613:
        /* <DEDUP_REMOVED lines=8> */
.L_x_7614:
        /* <DEDUP_REMOVED lines=8> */
.L_x_7615:
        /* <DEDUP_REMOVED lines=8> */
.L_x_7616:
[----:B------:R-:W-:Y:S05]  /*d850*/  BRA `(.L_x_7617) ;  /* 0xffffffe800887947 */ /* 0x000fea000383ffff */
.L_x_7565:
[----:B------:R-:W-:Y:S01]  /*d860*/  BSSY B0, `(.L_x_7618) ;  /* 0x0000006000007945 */ /* 0x000fe20003800000 */
[----:B------:R-:W-:Y:S01]  /*d870*/  PLOP3.LUT P6, PT, P6, PT, PT, 0x8, 0x0 ;  /* 0x000000000000781c */ /* 0x000fe200037ce170 */
[----:B------:R-:W-:-:S12]  /*d880*/  IMAD.MOV.U32 R15, RZ, RZ, -0x1 ;  /* 0xffffffffff0f7424 */ /* 0x000fd800078e00ff */
[----:B01----:R-:W-:Y:S05]  /*d890*/  WARPSYNC.COLLECTIVE R15, `(.L_x_7619) ;  /* 0x000000000f087348 */ /* 0x003fea0003c00000 */
[----:B------:R-:W-:Y:S01]  /*d8a0*/  VOTE.ANY R14, PT, P6 ;  /* 0x00000000000e7806 */ /* 0x000fe200030e0100 */
[----:B01----:R-:W-:Y:S06]  /*d8b0*/  ENDCOLLECTIVE ;  /* 0x000000000000791b */ /* 0x003fec0003800000 */
.L_x_7619:
[----:B------:R-:W-:Y:S05]  /*d8c0*/  BSYNC B0 ;  /* 0x0000000000007941 */ /* 0x000fea0003800000 */
.L_x_7618:
        /* <DEDUP_REMOVED lines=9> */
.L_x_7620:
[----:B------:R-:W-:Y:S01]  /*d960*/  IMAD.MOV.U32 R17, RZ, RZ, R14 ;  /* 0x000000ffff117224 */ /* 0x000fe200078e000e */
[----:B------:R-:W-:Y:S06]  /*d970*/  BRA `(.L_x_7621) ;  /* 0xffffffe800787947 */ /* 0x000fec000383ffff */
.L_x_7567:
[----:B------:R-:W-:Y:S01]  /*d980*/  BSSY B0, `(.L_x_7622) ;  /* 0x0000007000007945 */ /* 0x000fe20003800000 */
[----:B------:R-:W-:Y:S02]  /*d990*/  IMAD.MOV.U32 R13, RZ, RZ, R2 ;  /* 0x000000ffff0d7224 */ /* 0x000fe400078e0002 */
[----:B------:R-:W-:Y:S02]  /*d9a0*/  IMAD.MOV.U32 R11, RZ, RZ, 0x1f ;  /* 0x0000001fff0b7424 */ /* 0x000fe400078e00ff */
[----:B------:R-:W-:-:S07]  /*d9b0*/  IMAD.MOV.U32 R15, RZ, RZ, -0x1 ;  /* 0xffffffffff0f7424 */ /* 0x000fce00078e00ff */
[----:B0-23--:R-:W-:Y:S05]  /*d9c0*/  WARPSYNC.COLLECTIVE R15, `(.L_x_7623) ;  /* 0x000000000f087348 */ /* 0x00dfea0003c00000 */
[----:B------:R1:W4:Y:S02]  /*d9d0*/  SHFL.IDX P6, R14, R13, R12, R11 ;  /* 0x0000000c0d0e7389 */ /* 0x00032400000c000b */
[----:B01234-:R-:W-:Y:S01]  /*d9e0*/  ENDCOLLECTIVE ;  /* 0x000000000000791b */ /* 0x01ffe20003800000 */
.L_x_7623:
[----:B------:R-:W-:Y:S05]  /*d9f0*/  BSYNC B0 ;  /* 0x0000000000007941 */ /* 0x000fea0003800000 */
.L_x_7622:
[----:B------:R-:W-:Y:S05]  /*da00*/  BRA `(.L_x_7566) ;  /* 0xffffffe800707947 */ /* 0x000fea000383ffff */
.L_x_7571:
[----:B0-----:R0:W2:Y:S02]  /*da10*/  SYNCS.PHASECHK.TRANS64.TRYWAIT P0, [R0+URZ+0x22820], R3 ;  /* 0x02282003000075a7 */ /* 0x0010a4000800017f */
[----:B--2---:R-:W-:Y:S05]  /*da20*/  @!P0 NANOSLEEP.SYNCS 0x989680 ;  /* 0x009896800000895d */ /* 0x004fea0003900000 */
[----:B------:R-:W2:Y:S02]  /*da30*/  @!P0 SYNCS.PHASECHK.TRANS64 P0, [R0+URZ+0x22820], R3 ;  /* 0x02282003000085a7 */ /* 0x000ea4000800007f */
[----:B--2---:R-:W-:Y:S05]  /*da40*/  @!P0 BRA `(.L_x_7571) ;  /* 0xfffffffc00f08947 */ /* 0x004fea000383ffff */
[----:B------:R-:W-:Y:S05]  /*da50*/  BRA `(.L_x_7624) ;  /* 0xffffffec00547947 */ /* 0x000fea000383ffff */
.L_x_7572:
[----:B------:R-:W2:Y:S01]  /*da60*/  S2R R2, SR_TID.X ;  /* 0x0000000000027919 */ /* 0x000ea20000002100 */
[----:B------:R-:W-:Y:S01]  /*da70*/  BSSY B0, `(.L_x_7625) ;  /* 0x000000a000007945 */ /* 0x000fe20003800000 */
[----:B-1----:R-:W-:Y:S02]  /*da80*/  IMAD.MOV.U32 R12, RZ, RZ, RZ ;  /* 0x000000ffff0c7224 */ /* 0x002fe400078e00ff */
        /* <DEDUP_REMOVED lines=8> */
.L_x_7626:
[----:B------:R-:W-:Y:S05]  /*db10*/  BSYNC B0 ;  /* 0x0000000000007941 */ /* 0x000fea0003800000 */
.L_x_7625:
[----:B------:R-:W-:Y:S05]  /*db20*/  BRA `(.L_x_7627) ;  /* 0xffffffec003c7947 */ /* 0x000fea000383ffff */
.L_x_7575:
[----:B------:R-:W-:Y:S01]  /*db30*/  BSSY B1, `(.L_x_7628) ;  /* 0x0000006000017945 */ /* 0x000fe20003800000 */
[----:B------:R-:W-:-:S07]  /*db40*/  IMAD.MOV.U32 R15, RZ, RZ, -0x1 ;  /* 0xffffffffff0f7424 */ /* 0x000fce00078e00ff */
[----:B012---:R-:W-:Y:S05]  /*db50*/  WARPSYNC.COLLECTIVE R15, `(.L_x_7629) ;  /* 0x000000000f0c7348 */ /* 0x007fea0003c00000 */
[----:B------:R-:W-:Y:S02]  /*db60*/  ELECT P6, UR62, PT ;  /* 0x00000000003e782f */ /* 0x000fe400038c0000 */
[----:B------:R-:W-:Y:S01]  /*db70*/  MOV R14, UR62 ;  /* 0x0000003e000e7c02 */ /* 0x000fe20008000f00 */
[----:B012---:R-:W-:Y:S10]  /*db80*/  ENDCOLLECTIVE ;  /* 0x000000000000791b */ /* 0x007ff40003800000 */
.L_x_7629:
[----:B------:R-:W-:Y:S05]  /*db90*/  BSYNC B1 ;  /* 0x0000000000017941 */ /* 0x000fea0003800000 */
.L_x_7628:
[----:B------:R-:W-:Y:S05]  /*dba0*/  BRA `(.L_x_7630) ;  /* 0xffffffec00347947 */ /* 0x000fea000383ffff */
.L_x_7577:
[----:B0-----:R0:W2:Y:S02]  /*dbb0*/  SYNCS.PHASECHK.TRANS64.TRYWAIT P0, [R6+URZ], R5 ;  /* 0x00000005060075a7 */ /* 0x0010a4000800017f */
[----:B--2---:R-:W-:Y:S05]  /*dbc0*/  @!P0 NANOSLEEP.SYNCS 0x989680 ;  /* 0x009896800000895d */ /* 0x004fea0003900000 */
[----:B------:R-:W2:Y:S02]  /*dbd0*/  @!P0 SYNCS.PHASECHK.TRANS64 P0, [R6+URZ], R5 ;  /* 0x00000005060085a7 */ /* 0x000ea4000800007f */
[----:B--2---:R-:W-:Y:S05]  /*dbe0*/  @!P0 BRA `(.L_x_7577) ;  /* 0xfffffffc00f08947 */ /* 0x004fea000383ffff */
[----:B------:R-:W-:Y:S05]  /*dbf0*/  BRA `(.L_x_7631) ;  /* 0xffffffec00707947 */ /* 0x000fea000383ffff */
.L_x_7578:
[----:B--2---:R2:W3:Y:S02]  /*dc00*/  SYNCS.PHASECHK.TRANS64.TRYWAIT P0, [R7+URZ], R2 ;  /* 0x00000002070075a7 */ /* 0x0044e4000800017f */
[----:B---3--:R-:W-:Y:S05]  /*dc10*/  @!P0 NANOSLEEP.SYNCS 0x989680 ;  /* 0x009896800000895d */ /* 0x008fea0003900000 */
[----:B------:R-:W3:Y:S02]  /*dc20*/  @!P0 SYNCS.PHASECHK.TRANS64 P0, [R7+URZ], R2 ;  /* 0x00000002070085a7 */ /* 0x000ee4000800007f */
[----:B---3--:R-:W-:Y:S05]  /*dc30*/  @!P0 BRA `(.L_x_7578) ;  /* 0xfffffffc00f08947 */ /* 0x008fea000383ffff */
[----:B------:R-:W-:Y:S05]  /*dc40*/  BRA `(.L_x_7632) ;  /* 0xffffffec00647947 */ /* 0x000fea000383ffff */
.L_x_7580:
[----:B---3--:R3:W4:Y:S02]  /*dc50*/  SYNCS.PHASECHK.TRANS64.TRYWAIT P0, [R4+URZ], R5 ;  /* 0x00000005040075a7 */ /* 0x008724000800017f */
[----:B----4-:R-:W-:Y:S05]  /*dc60*/  @!P0 NANOSLEEP.SYNCS 0x989680 ;  /* 0x009896800000895d */ /* 0x010fea0003900000 */
[----:B------:R-:W4:Y:S02]  /*dc70*/  @!P0 SYNCS.PHASECHK.TRANS64 P0, [R4+URZ], R5 ;  /* 0x00000005040085a7 */ /* 0x000f24000800007f */
[----:B----4-:R-:W-:Y:S05]  /*dc80*/  @!P0 BRA `(.L_x_7580) ;  /* 0xfffffffc00f08947 */ /* 0x010fea000383ffff */
[----:B------:R-:W-:Y:S05]  /*dc90*/  BRA `(.L_x_7633) ;  /* 0xffffffec006c7947 */ /* 0x000fea000383ffff */
.L_x_7634:
        /* <DEDUP_REMOVED lines=14> */
.L_x_11960:


//--------------------- .text._ZN7cutlass13device_kernelIN5flash11enable_sm90INS1_16FlashAttnFwdSm90INS1_25CollectiveMainloopFwdSm90ILi2EN4cute5tupleIJNS5_1CILi1EEES8_S8_EEENS6_IJNS7_ILi128EEENS7_ILi96EEENS7_ILi64EEEEEELi256ENS_6half_tEfNS_4arch4Sm90ELb0ELb0ELb0ELb1ELb0ELb1ELb0ELb1ELb0ELb0ELb0ELb0EEENS1_21CollectiveEpilogueFwdINS6_IJSA_NS7_ILi256EEESB_EEES9_SE_SG_Li256ELb1ELb0ELb0ELb0EEENS1_36VarlenDynamicPersistentTileSchedulerILi128ELi96ELi256ELi32ELb0ELb0ELb1ELb0ELb1ELb1EEEEEEEEEvNT_6ParamsE --------------------------
	.section	.text._ZN7cutlass13device_kernelIN5flash11enable_sm90INS1_16FlashAttnFwdSm90INS1_25CollectiveMainloopFwdSm90ILi2EN4cute5tupleIJNS5_1CILi1EEES8_S8_EEENS6_IJNS7_ILi128EEENS7_ILi96EEENS7_ILi64EEEEEELi256ENS_6half_tEfNS_4arch4Sm90ELb0ELb0ELb0ELb1ELb0ELb1ELb0ELb1ELb0ELb0ELb0ELb0EEENS1_21CollectiveEpilogueFwdINS6_IJSA_NS7_ILi256EEESB_EEES9_SE_SG_Li256ELb1ELb0ELb0ELb0EEENS1_36VarlenDynamicPersistentTileSchedulerILi128ELi96ELi256ELi32ELb0ELb0ELb1ELb0ELb1ELb1EEEEEEEEEvNT_6ParamsE,"ax",@progbits
	.align	128
.text._ZN7cutlass13device_kernelIN5flash11enable_sm90INS1_16FlashAttnFwdSm90INS1_25CollectiveMainloopFwdSm90ILi2EN4cute5tupleIJNS5_1CILi1EEES8_S8_EEENS6_IJNS7_ILi128EEENS7_ILi96EEENS7_ILi64EEEEEELi256ENS_6half_tEfNS_4arch4Sm90ELb0ELb0ELb0ELb1ELb0ELb1ELb0ELb1ELb0ELb0ELb0ELb0EEENS1_21CollectiveEpilogueFwdINS6_IJSA_NS7_ILi256EEESB_EEES9_SE_SG_Li256ELb1ELb0ELb0ELb0EEENS1_36VarlenDynamicPersistentTileSchedulerILi128ELi96ELi256ELi32ELb0ELb0ELb1ELb0ELb1ELb1EEEEEEEEEvNT_6ParamsE:
        .type           _ZN7cutlass13device_kernelIN5flash11enable_sm90INS1_16FlashAttnFwdSm90INS1_25CollectiveMainloopFwdSm90ILi2EN4cute5tupleIJNS5_1CILi1EEES8_S8_EEENS6_IJNS7_ILi128EEENS7_ILi96EEENS7_ILi64EEEEEELi256ENS_6half_tEfNS_4arch4Sm90ELb0ELb0ELb0ELb1ELb0ELb1ELb0ELb1ELb0ELb0ELb0ELb0EEENS1_21CollectiveEpilogueFwdINS6_IJSA_NS7_ILi256EEESB_EEES9_SE_SG_Li256ELb1ELb0ELb0ELb0EEENS1_36VarlenDynamicPersistentTileSchedulerILi128ELi96ELi256ELi32ELb0ELb0ELb1ELb0ELb1ELb1EEEEEEEEEvNT_6ParamsE,@function
        .size           _ZN7cutlass13device_kernelIN5flash11enable_sm90INS1_16FlashAttnFwdSm90INS1_25CollectiveMainloopFwdSm90ILi2EN4cute5tupleIJNS5_1CILi1EEES8_S8_EEENS6_IJNS7_ILi128EEENS7_ILi96EEENS7_ILi64EEEEEELi256ENS_6half_tEfNS_4arch4Sm90ELb0ELb0ELb0ELb1ELb0ELb1ELb0ELb1ELb0ELb0ELb0ELb0EEENS1_21CollectiveEpilogueFwdINS6_IJSA_NS7_ILi256EEESB_EEES9_SE_SG_Li256ELb1ELb0ELb0ELb0EEENS1_36VarlenDynamicPersistentTileSchedulerILi128ELi96ELi256ELi32ELb0ELb0ELb1ELb0ELb1ELb1EEEEEEEEEvNT_6ParamsE,(.L_x_11961 - _ZN7cutlass13device_kernelIN5flash11enable_sm90INS1_16FlashAttnFwdSm90INS1_25CollectiveMainloopFwdSm90ILi2EN4cute5tupleIJNS5_1CILi1EEES8_S8_EEENS6_IJNS7_ILi128EEENS7_ILi96EEENS7_ILi64EEEEEELi256ENS_6half_tEfNS_4arch4Sm90ELb0ELb0ELb0ELb1ELb0ELb1ELb0ELb1ELb0ELb0ELb0ELb0EEENS1_21CollectiveEpilogueFwdINS6_IJSA_NS7_ILi256EEESB_EEES9_SE_SG_Li256ELb1ELb0ELb0ELb0EEENS1_36VarlenDynamicPersistentTileSchedulerILi128ELi96ELi256ELi32ELb0ELb0ELb1ELb0ELb1ELb1EEEEEEEEEvNT_6ParamsE)
        .other          _ZN7cutlass13device_kernelIN5flash11enable_sm90INS1_16FlashAttnFwdSm90INS1_25CollectiveMainloopFwdSm90ILi2EN4cute5tupleIJNS5_1CILi1EEES8_S8_EEENS6_IJNS7_ILi128EEENS7_ILi96EEENS7_ILi64EEEEEELi256ENS_6half_tEfNS_4arch4Sm90ELb0ELb0ELb0ELb1ELb0ELb1ELb0ELb1ELb0ELb0ELb0ELb0EEENS1_21CollectiveEpilogueFwdINS6_IJSA_NS7_ILi256EEESB_EEES9_SE_SG_Li256ELb1ELb0ELb0ELb0EEENS1_36VarlenDynamicPersistentTileSchedulerILi128ELi96ELi256ELi32ELb0ELb0ELb1ELb0ELb1ELb1EEEEEEEEEvNT_6ParamsE,@"STO_CUDA_ENTRY STV_DEFAULT"
_ZN7cutlass13device_kernelIN5flash11enable_sm90INS1_16FlashAttnFwdSm90INS1_25CollectiveMainloopFwdSm90ILi2EN4cute5tupleIJNS5_1CILi1EEES8_S8_EEENS6_IJNS7_ILi128EEENS7_ILi96EEENS7_ILi64EEEEEELi256ENS_6half_tEfNS_4arch4Sm90ELb0ELb0ELb0ELb1ELb0ELb1ELb0ELb1ELb0ELb0ELb0ELb0EEENS1_21CollectiveEpilogueFwdINS6_IJSA_NS7_ILi256EEESB_EEES9_SE_SG_Li256ELb1ELb0ELb0ELb0EEENS1_36VarlenDynamicPersistentTileSchedulerILi128ELi96ELi256ELi32ELb0ELb0ELb1ELb0ELb1ELb1EEEEEEEEEvNT_6ParamsE:
        /* <DEDUP_REMOVED lines=27> */
.L_x_7636:
[----:B------:R-:W-:Y:S05]  /*01b0*/  BSYNC B0 ;  /* 0x0000000000007941 */ /* 0x000fea0003800000 */
.L_x_7635:
        /* <DEDUP_REMOVED lines=41> */
.L_x_7637:
        /* <DEDUP_REMOVED lines=22> */
.L_x_7638:
        /* <DEDUP_REMOVED lines=18> */
.L_x_7639:
        /* <DEDUP_REMOVED lines=22> */
.L_x_7640:
        /* <DEDUP_REMOVED lines=22> */
.L_x_7641:
        /* <DEDUP_REMOVED lines=8> */
.L_x_7644:
[----:B------:R-:W-:-:S08]  /*0a10*/  NOP ;  /* 0x0000000000007918 */ /* 0x000fd00000000000 */
[----:B------:R-:W0:Y:S02]  /*0a20*/  USETMAXREG.TRY_ALLOC.CTAPOOL UP0, 0xf0 ;  /* 0x000000f0000079c8 */ /* 0x000e240008000600 */
[----:B0-----:R-:W-:-:S13]  /*0a30*/  PLOP3.LUT P0, PT, PT, PT, UP0, 0x80, 0x0 ;  /* 0x000000000000781c */ /* 0x001fda0003f0f008 */
[----:B------:R-:W-:Y:S05]  /*0a40*/  @!P0 BRA `(.L_x_7644) ;  /* 0xfffffffc00f08947 */ /* 0x000fea000383ffff */
[----:B------:R-:W0:Y:S01]  /*0a50*/  S2R R0, SR_TID.X ;  /* 0x0000000000007919 */ /* 0x000e220000002100 */
[----:B------:R-:W1:Y:S01]  /*0a60*/  S2UR UR5, SR_CgaCtaId ;  /* 0x00000000000579c3 */ /* 0x000e620000008800 */
[----:B------:R-:W-:-:S07]  /*0a70*/  UMOV UR4, 0x400 ;  /* 0x0000040000047882 */ /* 0x000fce0000000000 */
[----:B------:R-:W-:Y:S06]  /*0a80*/  BAR.ARV 0x8, 0x120 ;  /* 0x0204800000007b1d */ /* 0x000fec0000002000 */
[----:B-1----:R-:W-:-:S06]  /*0a90*/  ULEA UR4, UR5, UR4, 0x18 ;  /* 0x0000000405047291 */ /* 0x002fcc000f8ec03f */
[----:B------:R-:W-:Y:S01]  /*0aa0*/  IMAD.U32 R18, RZ, RZ, UR4 ;  /* 0x00000004ff127e24 */ /* 0x000fe2000f8e00ff */
[----:B0-----:R-:W-:Y:S01]  /*0ab0*/  SHF.R.U32.HI R0, RZ, 0x7, R0 ;  /* 0x00000007ff007819 */ /* 0x001fe20000011600 */
[----:B------:R-:W-:-:S03]  /*0ac0*/  ULDC UR4, c[0x0][0xc14] ;  /* 0x0003050000047ab9 */ /* 0x000fc60000000800 */
[----:B------:R-:W-:-:S13]  /*0ad0*/  ISETP.NE.AND P0, PT, R0, 0x1, PT ;  /* 0x000000010000780c */ /* 0x000fda0003f05270 */
[----:B------:R-:W-:Y:S08]  /*0ae0*/  @!P0 BAR.ARV 0x9, 0x100 ;  /* 0x0244000000008b1d */ /* 0x000ff00000002000 */
[----:B------:R-:W-:Y:S06]  /*0af0*/  BAR.SYNC.DEFER_BLOCKING 0x5, 0x120 ;  /* 0x0144800000007b1d */ /* 0x000fec0000010000 */
[----:B------:R-:W0:Y:S02]  /*0b00*/  LDS.128 R84, [R18+0x228d0] ;  /* 0x0228d00012547984 */ /* 0x000e240000000c00 */
[----:B------:R-:W-:Y:S06]  /*0b10*/  BAR.ARV 0x4, 0x120 ;  /* 0x0104800000007b1d */ /* 0x000fec0000002000 */
[----:B0-----:R-:W-:-:S13]  /*0b20*/  ISETP.GE.AND P0, PT, R87, UR4, PT ;  /* 0x0000000457007c0c */ /* 0x001fda000bf06270 */
[----:B------:R-:W-:Y:S05]  /*0b30*/  @P0 BRA `(.L_x_7645) ;  /* 0x0000013400e40947 */ /* 0x000fea0003800000 */
[----:B------:R-:W0:Y:S01]  /*0b40*/  S2R R2, SR_TID.X ;  /* 0x0000000000027919 */ /* 0x000e220000002100 */
[----:B------:R-:W-:Y:S01]  /*0b50*/  IMAD.MOV.U32 R212, RZ, RZ, RZ ;  /* 0x000000ffffd47224 */ /* 0x000fe200078e00ff */
[----:B------:R-:W-:Y:S01]  /*0b60*/  CS2R R22, SRZ ;  /* 0x0000000000167805 */ /* 0x000fe2000001ff00 */
[----:B------:R-:W-:Y:S01]  /*0b70*/  IMAD.MOV.U32 R200, RZ, RZ, RZ ;  /* 0x000000ffffc87224 */ /* 0x000fe200078e00ff */
[----:B------:R-:W-:Y:S01]  /*0b80*/  ULOP3.LUT UR44, UR36, 0x1, URZ, 0xfc, !UPT ;  /* 0x00000001242c7892 */ /* 0x000fe2000f8efc3f */
[----:B0-----:R-:W-:-:S05]  /*0b90*/  VIADD R235, R2, 0xffffff80 ;  /* 0xffffff8002eb7836 */ /* 0x001fca0000000000 */
[----:B------:R-:W-:-:S04]  /*0ba0*/  SHF.R.S32.HI R0, RZ, 0x1f, R235 ;  /* 0x0000001fff007819 */ /* 0x000fc800000114eb */
[CC--:B------:R-:W-:Y:S02]  /*0bb0*/  LEA.HI R3, R0.reuse, R235.reuse, RZ, 0x7 ;  /* 0x000000eb00037211 */ /* 0x0c0fe400078f38ff */
[----:B------:R-:W-:Y:S02]  /*0bc0*/  LEA.HI R205, R0, R235, RZ, 0x5 ;  /* 0x000000eb00cd7211 */ /* 0x000fe400078f28ff */
[----:B------:R-:W-:Y:S02]  /*0bd0*/  LOP3.LUT R2, R3, 0xffffff80, RZ, 0xc0, !PT ;  /* 0xffffff8003027812 */ /* 0x000fe400078ec0ff */
[----:B------:R-:W-:Y:S02]  /*0be0*/  SHF.R.S32.HI R230, RZ, 0x7, R3 ;  /* 0x00000007ffe67819 */ /* 0x000fe40000011403 */
[----:B------:R-:W-:Y:S01]  /*0bf0*/  SHF.R.S32.HI R205, RZ, 0x5, R205 ;  /* 0x00000005ffcd7819 */ /* 0x000fe200000114cd */
[----:B------:R-:W-:Y:S01]  /*0c00*/  IMAD.IADD R227, R235, 0x1, -R2 ;  /* 0x00000001ebe37824 */ /* 0x000fe200078e0a02 */
[----:B------:R-:W-:-:S02]  /*0c10*/  LEA.HI R3, R3, R230, RZ, 0x1 ;  /* 0x000000e603037211 */ /* 0x000fc400078f08ff */
[----:B------:R-:W-:Y:S02]  /*0c20*/  LEA.HI R2, R0, R235, RZ, 0x4 ;  /* 0x000000eb00027211 */ /* 0x000fe400078f20ff */
        /* <DEDUP_REMOVED lines=9> */
[----:B------:R-:W-:Y:S02]  /*0cc0*/  LOP3.LUT R9, R5, 0xfffffff8, RZ, 0xc0, !PT ;  /* 0xfffffff805097812 */ /* 0x000fe400078ec0ff */
[----:B------:R-:W-:-:S03]  /*0cd0*/  SHF.R.S32.HI R5, RZ, 0x4, R2 ;  /* 0x00000004ff057819 */ /* 0x000fc60000011402 */
[----:B------:R-:W-:Y:S01]  /*0ce0*/  IMAD.IADD R9, R4, 0x1, -R9 ;  /* 0x0000000104097824 */ /* 0x000fe200078e0a09 */
[C---:B------:R-:W-:Y:S02]  /*0cf0*/  LOP3.LUT R4, R2.reuse, 0x3fffff0, RZ, 0xc0, !PT ;  /* 0x03fffff002047812 */ /* 0x040fe400078ec0ff */
[----:B------:R-:W-:Y:S01]  /*0d00*/  LEA.HI R2, R2, R5, RZ, 0x1 ;  /* 0x0000000502027211 */ /* 0x000fe200078f08ff */
[----:B------:R-:W-:Y:S01]  /*0d10*/  IMAD R6, R6, 0x10, R9 ;  /* 0x0000001006067824 */ /* 0x000fe200078e0209 */
[----:B------:R-:W-:Y:S02]  /*0d20*/  IADD3 R4, R235, -R4, RZ ;  /* 0x80000004eb047210 */ /* 0x000fe40007ffe0ff */
[----:B------:R-:W-:Y:S02]  /*0d30*/  LOP3.LUT R2, R2, 0x1ffffffe, RZ, 0xc0, !PT ;  /* 0x1ffffffe02027812 */ /* 0x000fe400078ec0ff */
[----:B------:R-:W-:Y:S02]  /*0d40*/  LEA R232, R3, R6, 0x6 ;  /* 0x0000000603e87211 */ /* 0x000fe400078e30ff */
[CC--:B------:R-:W-:Y:S01]  /*0d50*/  LEA.HI R3, R0.reuse, R235.reuse, RZ, 0x2 ;  /* 0x000000eb00037211 */ /* 0x0c0fe200078f10ff */
[----:B------:R-:W-:Y:S01]  /*0d60*/  IMAD.IADD R2, R5, 0x1, -R2 ;  /* 0x0000000105027824 */ /* 0x000fe200078e0a02 */
[----:B------:R-:W-:Y:S01]  /*0d70*/  LEA.HI R0, R0, R235, RZ, 0x3 ;  /* 0x000000eb00007211 */ /* 0x000fe200078f18ff */
[----:B------:R-:W-:Y:S01]  /*0d80*/  IMAD R5, R205, 0x10, R4 ;  /* 0x00000010cd057824 */ /* 0x000fe200078e0204 */
[----:B------:R-:W-:-:S02]  /*0d90*/  SHF.R.S32.HI R19, RZ, 0x2, R3 ;  /* 0x00000002ff137819 */ /* 0x000fc40000011403 */
[----:B------:R-:W-:Y:S01]  /*0da0*/  LOP3.LUT R4, R3, 0xfffffffc, RZ, 0xc0, !PT ;  /* 0xfffffffc03047812 */ /* 0x000fe200078ec0ff */
[----:B------:R-:W-:Y:S01]  /*0db0*/  IMAD R5, R5, 0x8, R2 ;  /* 0x0000000805057824 */ /* 0x000fe200078e0202 */
[----:B------:R-:W-:Y:S01]  /*0dc0*/  SHF.R.S32.HI R202, RZ, 0x3, R0 ;  /* 0x00000003ffca7819 */ /* 0x000fe20000011400 */
[----:B------:R-:W-:Y:S01]  /*0dd0*/  VIADD R211, R19, 0x40 ;  /* 0x0000004013d37836 */ /* 0x000fe20000000000 */
[----:B------:R-:W-:Y:S01]  /*0de0*/  IADD3 R219, R235, -R4, RZ ;  /* 0x80000004ebdb7210 */ /* 0x000fe20007ffe0ff */
[----:B------:R-:W-:Y:S01]  /*0df0*/  IMAD.MOV.U32 R2, RZ, RZ, RZ ;  /* 0x000000ffff027224 */ /* 0x000fe200078e00ff */
[----:B------:R-:W-:Y:S01]  /*0e00*/  LOP3.LUT R0, R0, 0x1ffffff8, RZ, 0xc0, !PT ;  /* 0x1ffffff800007812 */ /* 0x000fe200078ec0ff */
[----:B------:R-:W-:Y:S01]  /*0e10*/  IMAD.SHL.U32 R204, R211, 0x40, RZ ;  /* 0x00000040d3cc7824 */ /* 0x000fe200078e00ff */
[----:B------:R-:W-:Y:S01]  /*0e20*/  SHF.R.S32.HI R8, RZ, 0x1f, R211 ;  /* 0x0000001fff087819 */ /* 0x000fe200000114d3 */
[----:B------:R-:W-:Y:S01]  /*0e30*/  IMAD.SHL.U32 R16, R219, 0x8, RZ ;  /* 0x00000008db107824 */ /* 0x000fe200078e00ff */
[----:B------:R-:W-:Y:S01]  /*0e40*/  SHF.R.S32.HI R6, RZ, 0x1f, R3 ;  /* 0x0000001fff067819 */ /* 0x000fe20000011403 */
[----:B------:R-:W-:Y:S01]  /*0e50*/  IMAD.IADD R0, R235, 0x1, -R0 ;  /* 0x00000001eb007824 */ /* 0x000fe200078e0a00 */
[----:B------:R-:W-:Y:S01]  /*0e60*/  LEA.HI R8, R8, R211, RZ, 0x3 ;  /* 0x000000d308087211 */ /* 0x000fe200078f18ff */
[----:B------:R-:W-:Y:S01]  /*0e70*/  IMAD.SHL.U32 R233, R5, 0x8, RZ ;  /* 0x0000000805e97824 */ /* 0x000fe200078e00ff */
[----:B------:R-:W-:Y:S01]  /*0e80*/  LOP3.LUT R204, R204, 0x1c0, RZ, 0xc0, !PT ;  /* 0x000001c0cccc7812 */ /* 0x000fe200078ec0ff */
[----:B------:R-:W-:Y:S01]  /*0e90*/  IMAD.SHL.U32 R201, R0, 0x8, RZ ;  /* 0x0000000800c97824 */ /* 0x000fe200078e00ff */
[----:B------:R-:W-:Y:S01]  /*0ea0*/  LEA.HI R6, R6, R19, RZ, 0x3 ;  /* 0x0000001306067211 */ /* 0x000fe200078f18ff */
[----:B------:R-:W-:Y:S01]  /*0eb0*/  IMAD.SHL.U32 R8, R8, 0x40, RZ ;  /* 0x0000004008087824 */ /* 0x000fe200078e00ff */
[----:B------:R-:W-:-:S02]  /*0ec0*/  SHF.R.U32.HI R234, RZ, 0x3, R204 ;  /* 0x00000003ffea7819 */ /* 0x000fc400000116cc */
[----:B------:R-:W-:Y:S02]  /*0ed0*/  LOP3.LUT R3, R204, 0x38, R16, 0xf8, !PT ;  /* 0x00000038cc037812 */ /* 0x000fe400078ef810 */
[----:B------:R-:W-:Y:S02]  /*0ee0*/  LOP3.LUT R206, R8, 0xfffffe00, RZ, 0xc0, !PT ;  /* 0xfffffe0008ce7812 */ /* 0x000fe400078ec0ff */
[----:B------:R-:W-:Y:S02]  /*0ef0*/  LOP3.LUT R6, R6, 0xfffffff8, RZ, 0xc0, !PT ;  /* 0xfffffff806067812 */ /* 0x000fe400078ec0ff */
[----:B------:R-:W-:Y:S02]  /*0f00*/  LOP3.LUT R3, R206, R3, R234, 0xf6, !PT ;  /* 0x00000003ce037212 */ /* 0x000fe400078ef6ea */
[----:B------:R-:W-:Y:S01]  /*0f10*/  LOP3.LUT R0, R7, 0x7ffffffc, RZ, 0xc0, !PT ;  /* 0x7ffffffc07007812 */ /* 0x000fe200078ec0ff */
[----:B------:R-:W-:Y:S01]  /*0f20*/  IMAD.IADD R220, R19, 0x1, -R6 ;  /* 0x0000000113dc7824 */ /* 0x000fe200078e0a06 */
[----:B------:R-:W-:Y:S01]  /*0f30*/  SHF.R.S32.HI R218, RZ, 0x1f, R19 ;  /* 0x0000001fffda7819 */ /* 0x000fe20000011413 */
[----:B------:R-:W-:Y:S01]  /*0f40*/  IMAD R229, R3, 0x2, R18 ;  /* 0x0000000203e57824 */ /* 0x000fe200078e0212 */
[----:B------:R-:W-:-:S02]  /*0f50*/  SHF.R.S32.HI R17, RZ, 0x1f, R16 ;  /* 0x0000001fff117819 */ /* 0x000fc40000011410 */
[----:B------:R-:W-:-:S07]  /*0f60*/  IADD3 R231, R227, -R0, RZ ;  /* 0x80000000e3e77210 */ /* 0x000fce0007ffe0ff */
.L_x_7778:
[----:B0--3-5:R-:W0:Y:S02]  /*0f70*/  LDC.64 R4, c[0x0][0xc60] ;  /* 0x00031800ff047b82 */ /* 0x029e240000000a00 */
[----:B0-----:R-:W-:-:S05]  /*0f80*/  IMAD.WIDE R4, R87, 0x4, R4 ;  /* 0x0000000457047825 */ /* 0x001fca00078e0204 */
[----:B--2---:R-:W2:Y:S01]  /*0f90*/  LDG.E R210, desc[UR40][R4.64] ;  /* 0x0000002804d27981 */ /* 0x004ea2000c1e1900 */
[----:B------:R-:W-:Y:S05]  /*0fa0*/  YIELD ;  /* 0x0000000000007946 */ /* 0x000fea0003800000 */
[----:B------:R-:W-:Y:S01]  /*0fb0*/  ULDC.64 UR4, c[0x0][0xa28] ;  /* 0x00028a0000047ab9 */ /* 0x000fe20000000a00 */
[----:B------:R-:W-:Y:S01]  /*0fc0*/  ULDC.64 UR8, c[0x0][0xa18] ;  /* 0x0002860000087ab9 */ /* 0x000fe20000000a00 */
[----:B------:R-:W-:Y:S01]  /*0fd0*/  ISETP.NE.U32.AND P1, PT, RZ, UR4, PT ;  /* 0x00000004ff007c0c */ /* 0x000fe2000bf25070 */
[----:B------:R-:W-:Y:S01]  /*0fe0*/  ULDC.64 UR6, c[0x0][0xa08] ;  /* 0x0002820000067ab9 */ /* 0x000fe20000000a00 */
[----:B------:R-:W-:Y:S01]  /*0ff0*/  IMAD.MOV.U32 R3, RZ, RZ, RZ ;  /* 0x000000ffff037224 */ /* 0x000fe200078e00ff */
[----:B------:R-:W-:Y:S01]  /*1000*/  ISETP.NE.U32.AND P0, PT, RZ, UR6, PT ;  /* 0x00000006ff007c0c */ /* 0x000fe2000bf05070 */
[----:B------:R-:W-:Y:S01]  /*1010*/  IMAD.MOV.U32 R27, RZ, RZ, RZ ;  /* 0x000000ffff1b7224 */ /* 0x000fe200078e00ff */
[----:B------:R-:W-:-:S02]  /*1020*/  ISETP.NE.AND.EX P1, PT, RZ, UR5, PT, P1 ;  /* 0x00000005ff007c0c */ /* 0x000fc4000bf25310 */
[----:B------:R-:W-:Y:S02]  /*1030*/  ISETP.NE.AND.EX P0, PT, RZ, UR7, PT, P0 ;  /* 0x00000007ff007c0c */ /* 0x000fe4000bf05300 */
[----:B--2---:R-:W-:Y:S01]  /*1040*/  SHF.R.S32.HI R221, RZ, 0x1f, R210 ;  /* 0x0000001fffdd7819 */ /* 0x004fe200000114d2 */
[----:B------:R-:W-:-:S08]  /*1050*/  IMAD.SHL.U32 R208, R210, 0x4, RZ ;  /* 0x00000004d2d07824 */ /* 0x000fd000078e00ff */
[C---:B----4-:R-:W-:Y:S02]  /*1060*/  @P1 LEA R6, P2, R210.reuse, UR4, 0x2 ;  /* 0x00000004d2061c11 */ /* 0x050fe4000f8410ff */
[C-C-:B------:R-:W-:Y:S02]  /*1070*/  SHF.L.U64.HI R209, R210.reuse, 0x2, R221.reuse ;  /* 0x00000002d2d17819 */ /* 0x140fe400000102dd */
[----:B------:R-:W-:Y:S02]  /*1080*/  @P1 LEA.HI.X R7, R210, UR5, R221, 0x2, P2 ;  /* 0x00000005d2071c11 */ /* 0x000fe400090f14dd */
[----:B------:R-:W-:Y:S01]  /*1090*/  ISETP.NE.U32.AND P2, PT, RZ, UR8, PT ;  /* 0x00000008ff007c0c */ /* 0x000fe2000bf45070 */
[----:B------:R-:W-:Y:S01]  /*10a0*/  ULDC UR4, c[0x0][0x288] ;  /* 0x0000a20000047ab9 */ /* 0x000fe20000000800 */
[----:B------:R-:W-:Y:S01]  /*10b0*/  IADD3 R8, P3, R208, UR6, RZ ;  /* 0x00000006d0087c10 */ /* 0x000fe2000ff7e0ff */
[----:B------:R0:W5:Y:S01]  /*10c0*/  @P1 LDG.E R3, desc[UR40][R6.64] ;  /* 0x0000002806031981 */ /* 0x000162000c1e1900 */
[----:B------:R-:W-:-:S02]  /*10d0*/  ISETP.NE.AND.EX P2, PT, RZ, UR9, PT, P2 ;  /* 0x00000009ff007c0c */ /* 0x000fc4000bf45320 */
[----:B------:R-:W-:Y:S01]  /*10e0*/  MOV R30, UR4 ;  /* 0x00000004001e7c02 */ /* 0x000fe20008000f00 */
[----:B------:R-:W-:Y:S01]  /*10f0*/  ULDC.64 UR4, c[0x0][0x3f8] ;  /* 0x0000fe0000047ab9 */ /* 0x000fe20000000a00 */
[----:B------:R-:W-:-:S05]  /*1100*/  IADD3.X R9, R209, UR7, RZ, P3, !PT ;  /* 0x00000007d1097c10 */ /* 0x000fca0009ffe4ff */
[----:B------:R0:W5:Y:S04]  /*1110*/  @P0 LDG.E R27, desc[UR40][R8.64] ;  /* 0x00000028081b0981 */ /* 0x000168000c1e1900 */
[----:B------:R-:W-:-:S04]  /*1120*/  @P2 IADD3 R4, P1, R208, UR8, RZ ;  /* 0x00000008d0042c10 */ /* 0x000fc8000ff3e0ff */
[----:B------:R-:W-:-:S05]  /*1130*/  @P2 IADD3.X R5, R209, UR9, RZ, P1, !PT ;  /* 0x00000009d1052c10 */ /* 0x000fca0008ffe4ff */
[----:B------:R0:W5:Y:S01]  /*1140*/  @P2 LDG.E R30, desc[UR40][R4.64] ;  /* 0x00000028041e2981 */ /* 0x000162000c1e1900 */
[----:B------:R-:W-:-:S03]  /*1150*/  UISETP.NE.U32.AND UP0, UPT, UR4, URZ, UPT ;  /* 0x0000003f0400728c */ /* 0x000fc6000bf05070 */
[----:B------:R-:W-:Y:S01]  /*1160*/  ULDC UR4, c[0x0][0x404] ;  /* 0x0001010000047ab9 */ /* 0x000fe20000000800 */
[----:B------:R-:W-:-:S03]  /*1170*/  UISETP.NE.AND.EX UP0, UPT, UR5, URZ, UPT, UP0 ;  /* 0x0000003f0500728c */ /* 0x000fc6000bf05300 */
[----:B------:R-:W-:Y:S01]  /*1180*/  ULDC UR5, c[0x0][0x2e0] ;  /* 0x0000b80000057ab9 */ /* 0x000fe20000000800 */
[----:B------:R-:W-:-:S04]  /*1190*/  USEL UR4, UR4, 0x1, UP0 ;  /* 0x0000000104047887 */ /* 0x000fc80008000000 */
[----:B------:R-:W-:-:S03]  /*11a0*/  UIMAD UR4, UR4, UR5, URZ ;  /* 0x00000005040472a4 */ /* 0x000fc6000f8e023f */
[----:B------:R-:W-:Y:S02]  /*11b0*/  ULDC UR5, c[0x0][0x338] ;  /* 0x0000ce0000057ab9 */ /* 0x000fe40000000800 */
[----:B------:R-:W-:Y:S02]  /*11c0*/  IMAD.U32 R62, RZ, RZ, UR5 ;  /* 0x00000005ff3e7e24 */ /* 0x000fe4000f8e00ff */
[----:B------:R-:W-:Y:S02]  /*11d0*/  IMAD.U32 R24, RZ, RZ, UR4 ;  /* 0x00000004ff187e24 */ /* 0x000fe4000f8e00ff */
        /* <DEDUP_REMOVED lines=11> */
.L_x_7646:
[----:B------:R-:W-:Y:S01]  /*1290*/  ULDC.64 UR4, c[0x0][0xa20] ;  /* 0x0002880000047ab9 */ /* 0x000fe20000000a00 */
[----:B------:R-:W-:Y:S01]  /*12a0*/  IMAD.MOV.U32 R213, RZ, RZ, R85 ;  /* 0x000000ffffd57224 */ /* 0x000fe200078e0055 */
[----:B------:R-:W-:Y:S02]  /*12b0*/  ISETP.NE.U32.AND P1, PT, RZ, UR4, PT ;  /* 0x00000004ff007c0c */ /* 0x000fe4000bf25070 */
[----:B------:R-:W-:Y:S02]  /*12c0*/  MOV R207, R86 ;  /* 0x0000005600cf7202 */ /* 0x000fe40000000f00 */
[----:B------:R-:W-:-:S13]  /*12d0*/  ISETP.NE.AND.EX P1, PT, RZ, UR5, PT, P1 ;  /* 0x00000005ff007c0c */ /* 0x000fda000bf25310 */
[----:B------:R-:W-:Y:S05]  /*12e0*/  @!P1 BRA `(.L_x_7647) ;  /* 0x0000000000109947 */ /* 0x000fea0003800000 */
[----:B------:R-:W-:-:S04]  /*12f0*/  IADD3 R4, P0, R208, UR4, RZ ;  /* 0x00000004d0047c10 */ /* 0x000fc8000ff1e0ff */
[----:B------:R-:W-:-:S05]  /*1300*/  IADD3.X R5, R209, UR5, RZ, P0, !PT ;  /* 0x00000005d1057c10 */ /* 0x000fca00087fe4ff */
[----:B------:R0:W5:Y:S01]  /*1310*/  LDG.E R24, desc[UR40][R4.64] ;  /* 0x0000002804187981 */ /* 0x000162000c1e1900 */
[----:B------:R-:W-:Y:S05]  /*1320*/  BRA `(.L_x_7648) ;  /* 0x0000000000107947 */ /* 0x000fea0003800000 */
.L_x_7647:
[----:B------:R-:W-:Y:S05]  /*1330*/  @!P0 BRA `(.L_x_7648) ;  /* 0x00000000000c8947 */ /* 0x000fea0003800000 */
[----:B------:R-:W2:Y:S04]  /*1340*/  LDG.E R5, desc[UR40][R8.64] ;  /* 0x0000002808057981 */ /* 0x000ea8000c1e1900 */
[----:B------:R-:W2:Y:S02]  /*1350*/  LDG.E R24, desc[UR40][R8.64+0x4] ;  /* 0x0000042808187981 */ /* 0x000ea4000c1e1900 */
[----:B--2---:R-:W-:-:S07]  /*1360*/  IMAD.IADD R24, R24, 0x1, -R5 ;  /* 0x0000000118187824 */ /* 0x004fce00078e0a05 */
.L_x_7648:
        /* <DEDUP_REMOVED lines=17> */
[----:B--2---:R-:W-:-:S04]  /*1480*/  @P0 IMAD.IADD R62, R9, 0x1, -R0 ;  /* 0x00000001093e0824 */ /* 0x004fc800078e0a00 */
[----:B------:R-:W-:-:S05]  /*1490*/  IMAD.IADD R176, R3, 0x1, R62 ;  /* 0x0000000103b07824 */ /* 0x000fca00078e023e */
[----:B------:R-:W-:-:S05]  /*14a0*/  IADD3 R0, R176, 0x5f, RZ ;  /* 0x0000005fb0007810 */ /* 0x000fca0007ffe0ff */
[----:B------:R-:W-:-:S05]  /*14b0*/  IMAD.HI R0, R0, 0x2aaaaaab, RZ ;  /* 0x2aaaaaab00007827 */ /* 0x000fca00078e02ff */
[----:B------:R-:W-:-:S04]  /*14c0*/  SHF.R.U32.HI R177, RZ, 0x1f, R0 ;  /* 0x0000001fffb17819 */ /* 0x000fc80000011600 */
[----:B------:R-:W-:-:S05]  /*14d0*/  LEA.HI.SX32 R177, R0, R177, 0x1c ;  /* 0x000000b100b17211 */ /* 0x000fca00078fe2ff */
[----:B------:R-:W-:-:S05]  /*14e0*/  IMAD R3, R177, 0x60, -R3 ;  /* 0x00000060b1037824 */ /* 0x000fca00078e0a03 */
[----:B------:R-:W-:-:S04]  /*14f0*/  VIMNMX R3, R3, R62, PT ;  /* 0x0000003e03037248 */ /* 0x000fc80003fe0100 */
[----:B------:R-:W-:Y:S01]  /*1500*/  ISETP.GT.AND P0, PT, R3, R60, PT ;  /* 0x0000003c0300720c */ /* 0x000fe20003f04270 */
[----:B------:R-:W-:-:S05]  /*1510*/  IMAD.WIDE.U32 R60, R60, -0x55555555, RZ ;  /* 0xaaaaaaab3c3c7825 */ /* 0x000fca00078e00ff */
[----:B------:R-:W-:-:S05]  /*1520*/  SHF.R.U32.HI R60, RZ, 0x6, R61 ;  /* 0x00000006ff3c7819 */ /* 0x000fca000001163d */
[----:B------:R-:W-:Y:S02]  /*1530*/  IMAD.MOV.U32 R59, RZ, RZ, R60 ;  /* 0x000000ffff3b7224 */ /* 0x000fe400078e003c */
[----:B------:R-:W-:-:S04]  /*1540*/  @P0 VIADD R0, R3, 0x5f ;  /* 0x0000005f03000836 */ /* 0x000fc80000000000 */
[----:B------:R-:W-:-:S05]  /*1550*/  @P0 IMAD.HI R0, R0, 0x2aaaaaab, RZ ;  /* 0x2aaaaaab00000827 */ /* 0x000fca00078e02ff */
[----:B------:R-:W-:-:S04]  /*1560*/  @P0 SHF.R.U32.HI R3, RZ, 0x1f, R0 ;  /* 0x0000001fff030819 */ /* 0x000fc80000011600 */
[----:B------:R-:W-:Y:S02]  /*1570*/  @P0 LEA.HI.SX32 R59, R0, R3, 0x1c ;  /* 0x00000003003b0211 */ /* 0x000fe400078fe2ff */
        /* <DEDUP_REMOVED lines=23> */
.L_x_7651:
[----:B------:R-:W-:Y:S05]  /*16f0*/  BSYNC B6 ;  /* 0x0000000000067941 */ /* 0x000fea0003800000 */
.L_x_7650:
        /* <DEDUP_REMOVED lines=20> */
.L_x_7653:
[----:B------:R-:W-:Y:S05]  /*1840*/  BSYNC B6 ;  /* 0x0000000000067941 */ /* 0x000fea0003800000 */
.L_x_7652:
[----:B------:R-:W-:Y:S01]  /*1850*/  ULDC.64 UR4, c[0x0][0x9f8] ;  /* 0x00027e0000047ab9 */ /* 0x000fe20000000a00 */
[----:B------:R-:W0:Y:S01]  /*1860*/  LDC R0, c[0x0][0x428] ;  /* 0x00010a00ff007b82 */ /* 0x000e220000000800 */
[----:B------:R-:W-:Y:S01]  /*1870*/  ISETP.NE.U32.AND P0, PT, RZ, UR4, PT ;  /* 0x00000004ff007c0c */ /* 0x000fe2000bf05070 */
[----:B------:R-:W-:-:S03]  /*1880*/  ULDC.64 UR6, c[0x0][0xa08] ;  /* 0x0002820000067ab9 */ /* 0x000fc60000000a00 */
[----:B------:R-:W-:Y:S01]  /*1890*/  ISETP.NE.AND.EX P0, PT, RZ, UR5, PT, P0 ;  /* 0x00000005ff007c0c */ /* 0x000fe2000bf05300 */
[----:B------:R-:W1:Y:S02]  /*18a0*/  S2R R20, SR_TID.X ;  /* 0x0000000000147919 */ /* 0x000e640000002100 */
[----:B------:R-:W2:Y:S01]  /*18b0*/  LDC.64 R42, c[0x0][0x2f0] ;  /* 0x0000bc00ff2a7b82 */ /* 0x000ea20000000a00 */
[----:B------:R-:W-:Y:S01]  /*18c0*/  IADD3 R56, R27, R24, RZ ;  /* 0x000000181b387210 */ /* 0x000fe20007ffe0ff */
[C---:B------:R-:W-:Y:S02]  /*18d0*/  VIADD R99, R16.reuse, 0x20 ;  /* 0x0000002010637836 */ /* 0x040fe40000000000 */
[C---:B------:R-:W-:Y:S02]  /*18e0*/  VIADD R98, R16.reuse, 0x40 ;  /* 0x0000004010627836 */ /* 0x040fe40000000000 */
[----:B------:R-:W-:Y:S02]  /*18f0*/  VIADD R96, R16, 0x60 ;  /* 0x0000006010607836 */ /* 0x000fe40000000000 */
[----:B------:R-:W3:Y:S02]  /*1900*/  LDC.64 R54, c[0x0][0x3d8] ;  /* 0x0000f600ff367b82 */ /* 0x000ee40000000a00 */
[----:B------:R-:W-:-:S04]  /*1910*/  @P0 IADD3 R4, P1, R208, UR4, RZ ;  /* 0x00000004d0040c10 */ /* 0x000fc8000ff3e0ff */
[----:B------:R-:W-:Y:S01]  /*1920*/  @P0 IADD3.X R5, R209, UR5, RZ, P1, !PT ;  /* 0x00000005d1050c10 */ /* 0x000fe20008ffe4ff */
[----:B------:R-:W-:Y:S01]  /*1930*/  ULDC.64 UR4, c[0x0][0x2f8] ;  /* 0x0000be0000047ab9 */ /* 0x000fe20000000a00 */
[----:B------:R-:W4:Y:S03]  /*1940*/  LDC R27, c[0x0][0x3d4] ;  /* 0x0000f500ff1b7b82 */ /* 0x000f260000000800 */
[----:B------:R1:W4:Y:S01]  /*1950*/  @P0 LDG.E R25, desc[UR40][R4.64] ;  /* 0x0000002804190981 */ /* 0x000322000c1e1900 */
[----:B0-----:R-:W-:Y:S01]  /*1960*/  ISETP.NE.AND P0, PT, R0, 0x1, PT ;  /* 0x000000010000780c */ /* 0x001fe20003f05270 */
[C---:B------:R-:W-:Y:S01]  /*1970*/  VIADD R94, R16.reuse, 0x80 ;  /* 0x00000080105e7836 */ /* 0x040fe20000000000 */
[----:B------:R-:W-:Y:S01]  /*1980*/  SHF.R.S32.HI R33, RZ, 0x1f, R56 ;  /* 0x0000001fff217819 */ /* 0x000fe20000011438 */
[----:B------:R-:W-:Y:S01]  /*1990*/  VIADD R92, R16, 0xa0 ;  /* 0x000000a0105c7836 */ /* 0x000fe20000000000 */
[----:B------:R-:W0:Y:S01]  /*19a0*/  LDC.64 R48, c[0x0][0x3e8] ;  /* 0x0000fa00ff307b82 */ /* 0x000e220000000a00 */
[----:B------:R-:W-:Y:S01]  /*19b0*/  IMAD.SHL.U32 R28, R219, 0x4, RZ ;  /* 0x00000004db1c7824 */ /* 0x000fe200078e00ff */
[----:B--2---:R-:W-:Y:S01]  /*19c0*/  SHF.L.U64.HI R88, R42, 0x6, R43 ;  /* 0x000000062a587819 */ /* 0x004fe2000001022b */
[-C--:B------:R-:W-:Y:S01]  /*19d0*/  IMAD R6, R33, R42.reuse, RZ ;  /* 0x0000002a21067224 */ /* 0x080fe200078e02ff */
[----:B------:R-:W-:Y:S01]  /*19e0*/  SHF.R.S32.HI R81, RZ, 0x1f, R211 ;  /* 0x0000001fff517819 */ /* 0x000fe200000114d3 */
[----:B-1----:R-:W-:Y:S01]  /*19f0*/  IMAD.WIDE.U32 R4, R56, R42, RZ ;  /* 0x0000002a38047225 */ /* 0x002fe200078e00ff */
[----:B------:R-:W-:-:S02]  /*1a00*/  SHF.R.U32.HI R26, RZ, 0x7, R20 ;  /* 0x00000007ff1a7819 */ /* 0x000fc40000011614 */
[----:B------:R-:W-:Y:S01]  /*1a10*/  SHF.R.S32.HI R29, RZ, 0x1f, R28 ;  /* 0x0000001fff1d7819 */ /* 0x000fe2000001141c */
[----:B------:R-:W1:Y:S01]  /*1a20*/  @P0 LDC R3, c[0x0][0x42c] ;  /* 0x00010b00ff030b82 */ /* 0x000e620000000800 */
[----:B------:R-:W-:Y:S01]  /*1a30*/  ISETP.NE.AND P6, PT, R26, 0x1, PT ;  /* 0x000000011a00780c */ /* 0x000fe20003fc5270 */
[----:B------:R-:W-:Y:S01]  /*1a40*/  IMAD.SHL.U32 R87, R220, 0x40, RZ ;  /* 0x00000040dc577824 */ /* 0x000fe200078e00ff */
[----:B---3--:R-:W-:Y:S01]  /*1a50*/  SHF.L.U64.HI R84, R54, 0x6, R55 ;  /* 0x0000000636547819 */ /* 0x008fe20000010237 */
[----:B------:R-:W-:Y:S01]  /*1a60*/  IMAD.MOV.U32 R80, RZ, RZ, 0x20 ;  /* 0x00000020ff507424 */ /* 0x000fe200078e00ff */
[----:B------:R-:W-:Y:S01]  /*1a70*/  IADD3 R79, R26, 0x8, RZ ;  /* 0x000000081a4f7810 */ /* 0x000fe20007ffe0ff */
[----:B------:R-:W-:Y:S01]  /*1a80*/  IMAD.SHL.U32 R83, R54, 0x40, RZ ;  /* 0x0000004036537824 */ /* 0x000fe200078e00ff */
[----:B------:R-:W-:Y:S01]  /*1a90*/  LOP3.LUT R87, R87, 0x1c0, RZ, 0xc0, !PT ;  /* 0x000001c057577812 */ /* 0x000fe200078ec0ff */
[----:B------:R-:W2:Y:S01]  /*1aa0*/  @P0 LDC R7, c[0x0][0x430] ;  /* 0x00010c00ff070b82 */ /* 0x000ea20000000800 */
[----:B----4-:R-:W-:-:S02]  /*1ab0*/  IMAD.SHL.U32 R78, R27, 0x2, RZ ;  /* 0x000000021b4e7824 */ /* 0x010fc400078e00ff */
[----:B------:R-:W-:Y:S01]  /*1ac0*/  SHF.R.U32.HI R82, RZ, 0x3, R87 ;  /* 0x00000003ff527819 */ /* 0x000fe20000011657 */
[----:B0-----:R-:W-:Y:S01]  /*1ad0*/  IMAD.WIDE.U32 R10, R19, R48, R16 ;  /* 0x00000030130a7225 */ /* 0x001fe200078e0010 */
[----:B------:R-:W-:-:S03]  /*1ae0*/  SHF.L.U64.HI R91, R48, 0x6, R49 ;  /* 0x00000006305b7819 */ /* 0x000fc60000010231 */
[----:B------:R-:W-:Y:S02]  /*1af0*/  IMAD R75, R49, 0x60, RZ ;  /* 0x00000060314b7824 */ /* 0x000fe400078e02ff */
[----:B------:R-:W-:Y:S02]  /*1b00*/  IMAD.SHL.U32 R89, R48, 0x40, RZ ;  /* 0x0000004030597824 */ /* 0x000fe400078e00ff */
[----:B-1----:R-:W-:-:S04]  /*1b10*/  @P0 IMAD.HI.U32 R0, R86, R3, RZ ;  /* 0x0000000356000227 */ /* 0x002fc800078e00ff */
[----:B------:R-:W-:Y:S02]  /*1b20*/  IMAD R3, R56, R43, R6 ;  /* 0x0000002b38037224 */ /* 0x000fe400078e0206 */
[----:B------:R-:W-:Y:S01]  /*1b30*/  IMAD R6, R218, R42, RZ ;  /* 0x0000002ada067224 */ /* 0x000fe200078e02ff */
[----:B--2---:R-:W-:Y:S01]  /*1b40*/  @P0 SHF.R.U32.HI R86, RZ, R7, R0 ;  /* 0x00000007ff560219 */ /* 0x004fe20000011600 */
[----:B------:R-:W-:Y:S01]  /*1b50*/  IMAD.IADD R5, R5, 0x1, R3 ;  /* 0x0000000105057824 */ /* 0x000fe200078e0203 */
[----:B------:R-:W-:Y:S01]  /*1b60*/  ISETP.NE.U32.AND P0, PT, RZ, UR6, PT ;  /* 0x00000006ff007c0c */ /* 0x000fe2000bf05070 */
[----:B------:R-:W-:Y:S01]  /*1b70*/  IMAD R6, R19, R43, R6 ;  /* 0x0000002b13067224 */ /* 0x000fe200078e0206 */
[----:B------:R-:W-:Y:S01]  /*1b80*/  SHF.R.S32.HI R7, RZ, 0x1f, R86 ;  /* 0x0000001fff077819 */ /* 0x000fe20000011456 */
[----:B------:R-:W-:Y:S01]  /*1b90*/  IMAD.WIDE.U32 R4, R86, UR4, R4 ;  /* 0x0000000456047c25 */ /* 0x000fe2000f8e0004 */
[----:B------:R-:W-:-:S03]  /*1ba0*/  ISETP.NE.AND.EX P0, PT, RZ, UR7, PT, P0 ;  /* 0x00000007ff007c0c */ /* 0x000fc6000bf05300 */
[----:B------:R-:W-:-:S04]  /*1bb0*/  IMAD R3, R7, UR4, RZ ;  /* 0x0000000407037c24 */ /* 0x000fc8000f8e02ff */
[----:B------:R-:W-:Y:S01]  /*1bc0*/  IMAD R3, R86, UR5, R3 ;  /* 0x0000000556037c24 */ /* 0x000fe2000f8e0203 */
[----:B------:R-:W-:-:S03]  /*1bd0*/  ULDC.64 UR4, c[0x0][0x300] ;  /* 0x0000c00000047ab9 */ /* 0x000fc60000000a00 */
        /* <DEDUP_REMOVED lines=8> */
[----:B------:R-:W-:Y:S05]  /*1c60*/  @!P6 WARPSYNC.ALL ;  /* 0x000000000000e948 */ /* 0x000fea0003800000 */
[----:B------:R-:W-:Y:S01]  /*1c70*/  ULDC UR4, c[0x0][0x310] ;  /* 0x0000c40000047ab9 */ /* 0x000fe20000000800 */
[----:B------:R-:W-:Y:S01]  /*1c80*/  IMAD.IADD R97, R21, 0x1, R97 ;  /* 0x0000000115617824 */ /* 0x000fe200078e0261 */
[----:B------:R-:W-:Y:S01]  /*1c90*/  @!P6 BAR.SYNC.DEFER_BLOCKING 0x9, 0x100 ;  /* 0x024400000000eb1d */ /* 0x000fe20000010000 */
[----:B------:R-:W-:Y:S02]  /*1ca0*/  ISETP.GE.AND P1, PT, R99, UR4, PT ;  /* 0x0000000463007c0c */ /* 0x000fe4000bf26270 */
[----:B------:R-:W-:Y:S01]  /*1cb0*/  IADD3 R95, P0, R20, R4, RZ ;  /* 0x00000004145f7210 */ /* 0x000fe20007f1e0ff */
[----:B------:R-:W-:Y:S01]  /*1cc0*/  VIADD R4, R16, 0xc0 ;  /* 0x000000c010047836 */ /* 0x000fe20000000000 */
[----:B------:R-:W-:Y:S01]  /*1cd0*/  SEL R3, RZ, 0xffffffff, P1 ;  /* 0xffffffffff037807 */ /* 0x000fe20000800000 */
[----:B------:R-:W-:Y:S01]  /*1ce0*/  ULDC.64 UR6, c[0x0][0x320] ;  /* 0x0000c80000067ab9 */ /* 0x000fe20000000a00 */
[----:B------:R-:W-:-:S02]  /*1cf0*/  IADD3.X R93, R97, R5, R6, P0, !PT ;  /* 0x00000005615d7210 */ /* 0x000fc400007fe406 */
[C---:B------:R-:W-:Y:S01]  /*1d00*/  ISETP.GE.AND P0, PT, R16.reuse, UR4, PT ;  /* 0x0000000410007c0c */ /* 0x040fe2000bf06270 */
[----:B------:R-:W-:Y:S01]  /*1d10*/  IMAD.SHL.U32 R5, R3, 0x2, RZ ;  /* 0x0000000203057824 */ /* 0x000fe200078e00ff */
[----:B------:R-:W-:Y:S01]  /*1d20*/  IADD3 R6, R16, 0xe0, RZ ;  /* 0x000000e010067810 */ /* 0x000fe20007ffe0ff */
[----:B------:R-:W-:Y:S01]  /*1d30*/  IMAD R3, R7, UR6, RZ ;  /* 0x0000000607037c24 */ /* 0x000fe2000f8e02ff */
[----:B------:R-:W-:Y:S02]  /*1d40*/  SEL R0, RZ, 0x1, P0 ;  /* 0x00000001ff007807 */ /* 0x000fe40000000000 */
[----:B------:R-:W-:Y:S01]  /*1d50*/  ISETP.GE.AND P0, PT, R98, UR4, PT ;  /* 0x0000000462007c0c */ /* 0x000fe2000bf06270 */
[----:B------:R-:W-:Y:S01]  /*1d60*/  IMAD R7, R86, UR7, R3 ;  /* 0x0000000756077c24 */ /* 0x000fe2000f8e0203 */
[----:B------:R-:W-:Y:S02]  /*1d70*/  ISETP.GE.AND P1, PT, R96, UR4, PT ;  /* 0x0000000460007c0c */ /* 0x000fe4000bf26270 */
[----:B------:R-:W-:-:S02]  /*1d80*/  ISETP.GE.AND P3, PT, R6, UR4, PT ;  /* 0x0000000406007c0c */ /* 0x000fc4000bf66270 */
[----:B------:R-:W-:Y:S02]  /*1d90*/  LOP3.LUT R0, R5, 0x2, R0, 0xe2, !PT ;  /* 0x0000000205007812 */ /* 0x000fe400078ee200 */
[----:B------:R-:W-:Y:S02]  /*1da0*/  SEL R3, RZ, 0x4, P0 ;  /* 0x00000004ff037807 */ /* 0x000fe40000000000 */
[----:B------:R-:W-:Y:S02]  /*1db0*/  SEL R6, RZ, 0x8, P1 ;  /* 0x00000008ff067807 */ /* 0x000fe40000800000 */
[----:B------:R-:W-:Y:S02]  /*1dc0*/  ISETP.GE.AND P0, PT, R94, UR4, PT ;  /* 0x000000045e007c0c */ /* 0x000fe4000bf06270 */
[----:B------:R-:W-:Y:S02]  /*1dd0*/  ISETP.GE.AND P1, PT, R92, UR4, PT ;  /* 0x000000045c007c0c */ /* 0x000fe4000bf26270 */
[----:B------:R-:W-:Y:S01]  /*1de0*/  ISETP.GE.AND P2, PT, R4, UR4, PT ;  /* 0x0000000404007c0c */ /* 0x000fe2000bf46270 */
[----:B------:R-:W-:Y:S01]  /*1df0*/  IMAD.WIDE.U32 R4, R86, UR6, R16 ;  /* 0x0000000656047c25 */ /* 0x000fe2000f8e0010 */
[----:B------:R-:W-:Y:S01]  /*1e00*/  LOP3.LUT R0, R6, R0, R3, 0xfe, !PT ;  /* 0x0000000006007212 */ /* 0x000fe200078efe03 */
[----:B------:R-:W-:Y:S01]  /*1e10*/  ULDC.64 UR4, c[0x0][0x328] ;  /* 0x0000ca0000047ab9 */ /* 0x000fe20000000a00 */
[----:B------:R-:W-:Y:S01]  /*1e20*/  SEL R3, RZ, 0x10, P0 ;  /* 0x00000010ff037807 */ /* 0x000fe20000000000 */
[----:B------:R-:W-:Y:S01]  /*1e30*/  IMAD.SHL.U32 R86, R42, 0x40, RZ ;  /* 0x000000402a567824 */ /* 0x000fe200078e00ff */
[----:B------:R-:W-:-:S02]  /*1e40*/  SEL R6, RZ, 0x20, P1 ;  /* 0x00000020ff067807 */ /* 0x000fc40000800000 */
[----:B------:R-:W-:Y:S01]  /*1e50*/  IADD3 R5, R5, R7, RZ ;  /* 0x0000000705057210 */ /* 0x000fe20007ffe0ff */
[----:B------:R-:W-:Y:S01]  /*1e60*/  IMAD R7, R8, UR4, RZ ;  /* 0x0000000408077c24 */ /* 0x000fe2000f8e02ff */
[----:B------:R-:W-:Y:S01]  /*1e70*/  LOP3.LUT R3, R6, R0, R3, 0xfe, !PT ;  /* 0x0000000006037212 */ /* 0x000fe200078efe03 */
[----:B------:R-:W-:Y:S01]  /*1e80*/  IMAD.WIDE.U32 R8, R19, R54, R16 ;  /* 0x0000003613087225 */ /* 0x000fe200078e0010 */
[----:B------:R-:W-:Y:S02]  /*1e90*/  SEL R0, RZ, 0x40, P2 ;  /* 0x00000040ff007807 */ /* 0x000fe40001000000 */
[----:B------:R-:W-:Y:S01]  /*1ea0*/  ISETP.GE.AND P0, PT, R16, R27, PT ;  /* 0x0000001b1000720c */ /* 0x000fe20003f06270 */
[----:B------:R-:W-:Y:S01]  /*1eb0*/  IMAD R63, R41, UR5, R7 ;  /* 0x00000005293f7c24 */ /* 0x000fe2000f8e0207 */
[----:B------:R-:W-:Y:S01]  /*1ec0*/  LOP3.LUT R0, R3, R0, RZ, 0xfc, !PT ;  /* 0x0000000003007212 */ /* 0x000fe200078efcff */
[----:B------:R-:W-:Y:S01]  /*1ed0*/  IMAD.WIDE.U32 R40, R41, UR4, R4 ;  /* 0x0000000429287c25 */ /* 0x000fe2000f8e0004 */
[----:B------:R-:W-:Y:S01]  /*1ee0*/  SEL R3, R27, RZ, P0 ;  /* 0x000000ff1b037207 */ /* 0x000fe20000000000 */
[----:B------:R-:W-:Y:S01]  /*1ef0*/  ULDC UR4, c[0x0][0x2e4] ;  /* 0x0000b90000047ab9 */ /* 0x000fe20000000800 */
[----:B------:R-:W-:Y:S01]  /*1f00*/  LOP3.LUT P1, RZ, R220, 0x4, RZ, 0xc0, !PT ;  /* 0x00000004dcff7812 */ /* 0x000fe2000782c0ff */
[----:B------:R-:W-:Y:S01]  /*1f10*/  IMAD R4, R218, R54, RZ ;  /* 0x00000036da047224 */ /* 0x000fe200078e02ff */
[C---:B------:R-:W-:Y:S01]  /*1f20*/  IADD3 R56, P2, R19.reuse, R56, RZ ;  /* 0x0000003813387210 */ /* 0x040fe20007f5e0ff */
[----:B------:R-:W-:Y:S01]  /*1f30*/  IMAD.IADD R3, R16, 0x1, R3 ;  /* 0x0000000110037824 */ /* 0x000fe200078e0203 */
[----:B------:R-:W-:Y:S01]  /*1f40*/  SEL R80, R80, 0xffffffe0, !P1 ;  /* 0xffffffe050507807 */ /* 0x000fe20004800000 */
[C---:B------:R-:W-:Y:S01]  /*1f50*/  IMAD R13, R19.reuse, R55, R4 ;  /* 0x00000037130d7224 */ /* 0x040fe200078e0204 */
[----:B------:R-:W-:Y:S01]  /*1f60*/  ISETP.GE.AND P1, PT, R16, UR4, PT ;  /* 0x0000000410007c0c */ /* 0x000fe2000bf26270 */
[----:B------:R-:W-:Y:S01]  /*1f70*/  IMAD.WIDE.U32 R4, R19, R54, R28 ;  /* 0x0000003613047225 */ /* 0x000fe200078e001c */
[----:B------:R-:W-:-:S03]  /*1f80*/  SHF.R.S32.HI R12, RZ, 0x1f, R3 ;  /* 0x0000001fff0c7819 */ /* 0x000fc60000011403 */
[----:B------:R-:W-:Y:S01]  /*1f90*/  IMAD.IADD R9, R13, 0x1, R9 ;  /* 0x000000010d097824 */ /* 0x000fe200078e0209 */
[----:B------:R-:W-:Y:S01]  /*1fa0*/  IADD3 R5, R5, R13, RZ ;  /* 0x0000000d05057210 */ /* 0x000fe20007ffe0ff */
[----:B------:R-:W-:Y:S01]  /*1fb0*/  IMAD R6, R218, R48, RZ ;  /* 0x00000030da067224 */ /* 0x000fe200078e02ff */
[----:B-----5:R-:W-:Y:S01]  /*1fc0*/  SHF.R.S32.HI R13, RZ, 0x1f, R31 ;  /* 0x0000001fff0d7819 */ /* 0x020fe2000001141f */
[----:B------:R-:W-:Y:S01]  /*1fd0*/  IMAD.WIDE.U32 R50, R31, R54, R8 ;  /* 0x000000361f327225 */ /* 0x000fe200078e0008 */
[----:B------:R-:W-:Y:S02]  /*1fe0*/  LEA.HI R12, R12, R3, RZ, 0x3 ;  /* 0x000000030c0c7211 */ /* 0x000fe400078f18ff */
[----:B------:R-:W-:Y:S01]  /*1ff0*/  LOP3.LUT R3, R87, 0x18, R16, 0xf8, !PT ;  /* 0x0000001857037812 */ /* 0x000fe200078ef810 */
[C---:B------:R-:W-:Y:S01]  /*2000*/  IMAD R15, R19.reuse, R49, R6 ;  /* 0x00000031130f7224 */ /* 0x040fe200078e0206 */
[----:B------:R-:W-:Y:S01]  /*2010*/  LOP3.LUT R69, R12, 0xfffffff8, RZ, 0xc0, !PT ;  /* 0xfffffff80c457812 */ /* 0x000fe200078ec0ff */
[----:B------:R-:W-:Y:S01]  /*2020*/  IMAD.WIDE.U32 R6, R19, R48, R28 ;  /* 0x0000003013067225 */ /* 0x000fe200078e001c */
[----:B------:R-:W-:-:S02]  /*2030*/  SHF.R.S32.HI R70, RZ, 0x3, R12 ;  /* 0x00000003ff467819 */ /* 0x000fc4000001140c */
[----:B------:R-:W-:Y:S01]  /*2040*/  SHF.R.S32.HI R64, RZ, 0x1f, R69 ;  /* 0x0000001fff407819 */ /* 0x000fe20000011445 */
[----:B------:R-:W-:Y:S02]  /*2050*/  IMAD R14, R13, R48, RZ ;  /* 0x000000300d0e7224 */ /* 0x000fe400078e02ff */
[----:B------:R-:W-:Y:S01]  /*2060*/  IMAD.WIDE.U32 R52, R31, R54, R4 ;  /* 0x000000361f347225 */ /* 0x000fe200078e0004 */
[----:B------:R-:W-:Y:S02]  /*2070*/  LOP3.LUT R4, R3, R82, RZ, 0x3c, !PT ;  /* 0x0000005203047212 */ /* 0x000fe400078e3cff */
[--C-:B------:R-:W-:Y:S01]  /*2080*/  LOP3.LUT R3, R87, 0x38, R12.reuse, 0xf8, !PT ;  /* 0x0000003857037812 */ /* 0x100fe200078ef80c */
[----:B------:R-:W-:Y:S01]  /*2090*/  IMAD.IADD R11, R15, 0x1, R11 ;  /* 0x000000010f0b7824 */ /* 0x000fe200078e020b */
[----:B------:R-:W-:Y:S01]  /*20a0*/  LOP3.LUT R5, R204, 0x38, R12, 0xf8, !PT ;  /* 0x00000038cc057812 */ /* 0x000fe200078ef80c */
[----:B------:R-:W-:Y:S02]  /*20b0*/  IMAD.IADD R7, R7, 0x1, R15 ;  /* 0x0000000107077824 */ /* 0x000fe400078e020f */
[----:B------:R-:W-:Y:S01]  /*20c0*/  IMAD R25, R31, R49, R14 ;  /* 0x000000311f197224 */ /* 0x000fe200078e020e */
[----:B------:R-:W-:Y:S01]  /*20d0*/  LOP3.LUT R5, R5, R234, RZ, 0x3c, !PT ;  /* 0x000000ea05057212 */ /* 0x000fe200078e3cff */
[----:B------:R-:W-:-:S02]  /*20e0*/  IMAD R14, R13, R54, RZ ;  /* 0x000000360d0e7224 */ /* 0x000fc400078e02ff */
[----:B------:R-:W-:-:S04]  /*20f0*/  IMAD.WIDE.U32 R44, R31, R48, R10 ;  /* 0x000000301f2c7225 */ /* 0x000fc800078e000a */
[----:B------:R-:W-:-:S04]  /*2100*/  IMAD.WIDE.U32 R46, R31, R48, R6 ;  /* 0x000000301f2e7225 */ /* 0x000fc800078e0006 */
[----:B------:R-:W-:Y:S01]  /*2110*/  IMAD R77, R205, 0x200, R4 ;  /* 0x00000200cd4d7824 */ /* 0x000fe200078e0204 */
[----:B------:R-:W-:Y:S01]  /*2120*/  LOP3.LUT R4, R3, R82, RZ, 0x3c, !PT ;  /* 0x0000005203047212 */ /* 0x000fe200078e3cff */
[----:B------:R-:W-:Y:S01]  /*2130*/  IMAD R7, R31, R55, R14 ;  /* 0x000000371f077224 */ /* 0x000fe200078e020e */
[----:B------:R-:W-:Y:S01]  /*2140*/  SEL R3, RZ, 0xffffff80, P3 ;  /* 0xffffff80ff037807 */ /* 0x000fe20001800000 */
[----:B------:R-:W-:Y:S01]  /*2150*/  IMAD R11, R55, 0x60, RZ ;  /* 0x00000060370b7824 */ /* 0x000fe200078e02ff */
[----:B------:R-:W-:Y:S01]  /*2160*/  LEA R67, R205, R4, 0x9 ;  /* 0x00000004cd437211 */ /* 0x000fe200078e48ff */
[----:B------:R-:W-:Y:S01]  /*2170*/  IMAD R15, R43, 0x60, RZ ;  /* 0x000000602b0f7824 */ /* 0x000fe200078e02ff */
[----:B------:R-:W-:Y:S01]  /*2180*/  LOP3.LUT R3, R0, 0x80, R3, 0xc8, !PT ;  /* 0x0000008000037812 */ /* 0x000fe200078ec803 */
[----:B------:R-:W-:Y:S01]  /*2190*/  IMAD.WIDE.U32 R54, R54, 0x60, RZ ;  /* 0x0000006036367825 */ /* 0x000fe200078e00ff */
[----:B------:R-:W-:-:S03]  /*21a0*/  LOP3.LUT R0, R0, 0x40, RZ, 0xc0, !PT ;  /* 0x0000004000007812 */ /* 0x000fc600078ec0ff */
[----:B------:R-:W-:Y:S01]  /*21b0*/  IMAD.WIDE.U32 R42, R42, 0x60, RZ ;  /* 0x000000602a2a7825 */ /* 0x000fe200078e00ff */
[----:B------:R-:W-:-:S03]  /*21c0*/  IADD3 R74, R55, R11, RZ ;  /* 0x0000000b374a7210 */ /* 0x000fc60007ffe0ff */
[----:B------:R-:W-:-:S04]  /*21d0*/  IMAD.WIDE.U32 R48, R48, 0x60, RZ ;  /* 0x0000006030307825 */ /* 0x000fc800078e00ff */
[----:B------:R-:W-:Y:S01]  /*21e0*/  IMAD.X R57, R218, 0x1, R33, P2 ;  /* 0x00000001da397824 */ /* 0x000fe200010e0621 */
[----:B------:R-:W-:Y:S01]  /*21f0*/  ISETP.GE.AND P2, PT, R99, UR4, PT ;  /* 0x0000000463007c0c */ /* 0x000fe2000bf46270 */
[----:B------:R-:W-:Y:S02]  /*2200*/  IMAD.IADD R76, R43, 0x1, R15 ;  /* 0x000000012b4c7824 */ /* 0x000fe400078e020f */
[----:B------:R-:W-:Y:S02]  /*2210*/  IMAD.IADD R75, R49, 0x1, R75 ;  /* 0x00000001314b7824 */ /* 0x000fe400078e024b */
[----:B------:R-:W-:Y:S02]  /*2220*/  IMAD.IADD R73, R80, 0x1, R77 ;  /* 0x0000000150497824 */ /* 0x000fe400078e024d */
[----:B------:R-:W-:Y:S02]  /*2230*/  IMAD.IADD R72, R25, 0x1, R45 ;  /* 0x0000000119487824 */ /* 0x000fe400078e022d */
[----:B------:R-:W-:-:S02]  /*2240*/  IMAD.IADD R71, R7, 0x1, R51 ;  /* 0x0000000107477824 */ /* 0x000fc400078e0233 */
[----:B------:R-:W-:Y:S02]  /*2250*/  IMAD.IADD R68, R47, 0x1, R25 ;  /* 0x000000012f447824 */ /* 0x000fe400078e0219 */
[----:B------:R-:W-:Y:S02]  /*2260*/  IMAD.IADD R66, R53, 0x1, R7 ;  /* 0x0000000135427824 */ /* 0x000fe400078e0207 */
[----:B------:R-:W-:Y:S02]  /*2270*/  IMAD.IADD R65, R206, 0x1, R5 ;  /* 0x00000001ce417824 */ /* 0x000fe400078e0205 */
[----:B------:R-:W-:-:S07]  /*2280*/  IMAD.IADD R63, R41, 0x1, R63 ;  /* 0x00000001293f7824 */ /* 0x000fce00078e023f */
.L_x_7701:
[----:B------:R-:W0:Y:S01]  /*2290*/  LDC.64 R102, c[0x0][0x2d8] ;  /* 0x0000b600ff667b82 */ /* 0x000e220000000a00 */
[----:B------:R-:W-:Y:S01]  /*22a0*/  VIADD R59, R59, 0xffffffff ;  /* 0xffffffff3b3b7836 */ /* 0x000fe20000000000 */
[----:B------:R-:W-:Y:S05]  /*22b0*/  YIELD ;  /* 0x0000000000007946 */ /* 0x000fea0003800000 */
[----:B------:R-:W-:Y:S01]  /*22c0*/  SHF.R.S32.HI R11, RZ, 0x1f, R59 ;  /* 0x0000001fff0b7819 */ /* 0x000fe2000001143b */
[----:B------:R-:W1:Y:S01]  /*22d0*/  LDC R105, c[0x0][0x3d4] ;  /* 0x0000f500ff697b82 */ /* 0x000e620000000800 */
[-C--:B------:R-:W-:Y:S01]  /*22e0*/  IMAD R5, R76, R59.reuse, RZ ;  /* 0x0000003b4c057224 */ /* 0x080fe200078e02ff */
[----:B------:R-:W-:Y:S01]  /*22f0*/  BSSY B0, `(.L_x_7654) ;  /* 0x00002a3000007945 */ /* 0x000fe20003800000 */
[----:B------:R-:W-:-:S04]  /*2300*/  IMAD.WIDE.U32 R108, R42, R59, RZ ;  /* 0x0000003b2a6c7225 */ /* 0x000fc800078e00ff */
[----:B------:R-:W-:Y:S01]  /*2310*/  IMAD R5, R11, R42, R5 ;  /* 0x0000002a0b057224 */ /* 0x000fe200078e0205 */
[CC--:B------:R-:W-:Y:S01]  /*2320*/  IADD3 R4, P3, P4, R95.reuse, R108.reuse, R86 ;  /* 0x0000006c5f047210 */ /* 0x0c0fe20007c7e056 */
[----:B------:R-:W-:Y:S01]  /*2330*/  IMAD R107, R2, 0x1800, R77 ;  /* 0x00001800026b7824 */ /* 0x000fe200078e024d */
[----:B------:R-:W-:Y:S01]  /*2340*/  IADD3 R6, P5, R95, R108, RZ ;  /* 0x0000006c5f067210 */ /* 0x000fe20007fbe0ff */
[----:B------:R-:W-:-:S03]  /*2350*/  IMAD.IADD R38, R109, 0x1, R5 ;  /* 0x000000016d267824 */ /* 0x000fc600078e0205 */
[----:B------:R-:W-:Y:S01]  /*2360*/  LEA R107, R107, R58, 0x1 ;  /* 0x0000003a6b6b7211 */ /* 0x000fe200078e08ff */
[----:B------:R-:W-:Y:S01]  /*2370*/  IMAD.X R7, R38, 0x1, R93, P5 ;  /* 0x0000000126077824 */ /* 0x000fe200028e065d */
[----:B------:R-:W-:Y:S02]  /*2380*/  IADD3.X R5, R93, R38, R88, P3, P4 ;  /* 0x000000265d057210 */ /* 0x000fe40001fe8458 */
[-C--:B0-----:R-:W-:Y:S02]  /*2390*/  LEA R12, P3, R4, R102.reuse, 0x1 ;  /* 0x00000066040c7211 */ /* 0x081fe400078608ff */
[----:B------:R-:W-:Y:S02]  /*23a0*/  LEA R14, P5, R6, R102, 0x1 ;  /* 0x00000066060e7211 */ /* 0x000fe400078a08ff */
[----:B------:R-:W-:Y:S01]  /*23b0*/  LEA.HI.X R13, R4, R103, R5, 0x1, P3 ;  /* 0x00000067040d7211 */ /* 0x000fe200018f0c05 */
[----:B------:R-:W-:Y:S01]  /*23c0*/  IMAD R5, R2, 0x1800, R73 ;  /* 0x0000180002057824 */ /* 0x000fe200078e0249 */
[----:B-1----:R-:W-:-:S02]  /*23d0*/  ISETP.GE.AND P3, PT, R105, 0x1, PT ;  /* 0x000000016900780c */ /* 0x002fc40003f66270 */
[----:B------:R-:W-:Y:S01]  /*23e0*/  ISETP.GT.AND P4, PT, R59, R60, PT ;  /* 0x0000003c3b00720c */ /* 0x000fe20003f84270 */
[----:B------:R-:W-:Y:S01]  /*23f0*/  IMAD R106, R5, 0x2, R58 ;  /* 0x00000002056a7824 */ /* 0x000fe200078e023a */
[----:B------:R-:W-:Y:S02]  /*2400*/  LEA.HI.X R15, R6, R103, R7, 0x1, P5 ;  /* 0x00000067060f7211 */ /* 0x000fe400028f0c07 */
[----:B------:R-:W-:-:S07]  /*2410*/  P2R R100, PR, RZ, 0x10 ;  /* 0x00000010ff647803 */ /* 0x000fce0000000000 */
[----:B--234-:R-:W-:Y:S05]  /*2420*/  @!P3 BRA `(.L_x_7655) ;  /* 0x0000002400d4b947 */ /* 0x01cfea0003800000 */
        /* <DEDUP_REMOVED lines=19> */
[----:B------:R-:W-:-:S03]  /*2560*/  CS2R R38, SRZ ;  /* 0x0000000000267805 */ /* 0x000fc6000001ff00 */
[----:B------:R-:W-:Y:S05]  /*2570*/  @P4 BRA `(.L_x_7658) ;  /* 0x0000000000544947 */ /* 0x000fea0003800000 */
[----:B------:R-:W-:Y:S01]  /*2580*/  IADD3 R9, P3, R52, R6, RZ ;  /* 0x0000000634097210 */ /* 0x000fe20007f7e0ff */
[----:B------:R-:W-:Y:S01]  /*2590*/  ULDC.64 UR4, c[0x0][0x3c8] ;  /* 0x0000f20000047ab9 */ /* 0x000fe20000000a00 */
[----:B------:R-:W-:Y:S02]  /*25a0*/  CS2R R36, SRZ ;  /* 0x0000000000247805 */ /* 0x000fe4000001ff00 */
[----:B------:R-:W-:Y:S01]  /*25b0*/  CS2R R38, SRZ ;  /* 0x0000000000267805 */ /* 0x000fe2000001ff00 */
[----:B------:R-:W-:Y:S01]  /*25c0*/  IMAD.X R24, R101, 0x1, R66, P3 ;  /* 0x0000000165187824 */ /* 0x000fe200018e0642 */
[----:B------:R-:W-:-:S04]  /*25d0*/  LEA R8, P3, R9, UR4, 0x1 ;  /* 0x0000000409087c11 */ /* 0x000fc8000f8608ff */
[----:B------:R-:W-:Y:S01]  /*25e0*/  LEA.HI.X R9, R9, UR5, R24, 0x1, P3 ;  /* 0x0000000509097c11 */ /* 0x000fe200098f0c18 */
[----:B------:R-:W-:Y:S01]  /*25f0*/  ULDC.64 UR4, c[0x0][0x3e0] ;  /* 0x0000f80000047ab9 */ /* 0x000fe20000000a00 */
[----:B------:R-:W-:-:S05]  /*2600*/  IADD3 R25, P3, R46, R4, RZ ;  /* 0x000000042e197210 */ /* 0x000fca0007f7e0ff */
[----:B------:R-:W-:Y:S01]  /*2610*/  IMAD.X R26, R111, 0x1, R68, P3 ;  /* 0x000000016f1a7824 */ /* 0x000fe200018e0644 */
[----:B------:R-:W-:-:S04]  /*2620*/  LEA R24, P3, R25, UR4, 0x1 ;  /* 0x0000000419187c11 */ /* 0x000fc8000f8608ff */
[----:B------:R-:W-:Y:S02]  /*2630*/  LEA.HI.X R25, R25, UR5, R26, 0x1, P3 ;  /* 0x0000000519197c11 */ /* 0x000fe400098f0c1a */
[C---:B------:R-:W-:Y:S02]  /*2640*/  ISETP.GE.AND P3, PT, R28.reuse, R105, PT ;  /* 0x000000691c00720c */ /* 0x040fe40003f66270 */
        /* <DEDUP_REMOVED lines=8> */
.L_x_7658:
[----:B------:R-:W-:Y:S05]  /*26d0*/  BSYNC B1 ;  /* 0x0000000000017941 */ /* 0x000fea0003800000 */
.L_x_7657:
[----:B------:R-:W-:Y:S01]  /*26e0*/  ISETP.GE.AND P5, PT, R211, R104, PT ;  /* 0x00000068d300720c */ /* 0x000fe20003fa6270 */
[----:B------:R-:W-:Y:S01]  /*26f0*/  BSSY B1, `(.L_x_7659) ;  /* 0x000001c000017945 */ /* 0x000fe20003800000 */
[----:B------:R-:W-:Y:S02]  /*2700*/  CS2R R26, SRZ ;  /* 0x00000000001a7805 */ /* 0x000fe4000001ff00 */
[----:B0-----:R-:W-:Y:S01]  /*2710*/  CS2R R8, SRZ ;  /* 0x0000000000087805 */ /* 0x001fe2000001ff00 */
[----:B-----5:R-:W-:Y:S01]  /*2720*/  IMAD.MOV.U32 R102, RZ, RZ, R34 ;  /* 0x000000ffff667224 */ /* 0x020fe200078e0022 */
[----:B------:R-:W-:Y:S01]  /*2730*/  CS2R R24, SRZ ;  /* 0x0000000000187805 */ /* 0x000fe2000001ff00 */
[----:B------:R-:W-:-:S06]  /*2740*/  IMAD.MOV.U32 R103, RZ, RZ, R35 ;  /* 0x000000ffff677224 */ /* 0x000fcc00078e0023 */
[----:B------:R-:W-:Y:S05]  /*2750*/  @P5 BRA `(.L_x_7660) ;  /* 0x0000000000545947 */ /* 0x000fea0003800000 */
[----:B------:R-:W-:Y:S01]  /*2760*/  IADD3 R6, P3, P6, R52, R6, R83 ;  /* 0x0000000634067210 */ /* 0x000fe20007e7e053 */
[----:B------:R-:W-:Y:S01]  /*2770*/  ULDC.64 UR4, c[0x0][0x3c8] ;  /* 0x0000f20000047ab9 */ /* 0x000fe20000000a00 */
[----:B------:R-:W-:Y:S02]  /*2780*/  CS2R R26, SRZ ;  /* 0x00000000001a7805 */ /* 0x000fe4000001ff00 */
[----:B------:R-:W-:Y:S02]  /*2790*/  CS2R R24, SRZ ;  /* 0x0000000000187805 */ /* 0x000fe4000001ff00 */
[----:B------:R-:W-:Y:S02]  /*27a0*/  IADD3.X R5, R66, R101, R84, P3, P6 ;  /* 0x0000006542057210 */ /* 0x000fe40001fec454 */
[----:B------:R-:W-:-:S04]  /*27b0*/  IADD3 R7, P3, P6, R46, R4, R89 ;  /* 0x000000042e077210 */ /* 0x000fc80007e7e059 */
[----:B------:R-:W-:Y:S02]  /*27c0*/  IADD3.X R8, R68, R111, R91, P3, P6 ;  /* 0x0000006f44087210 */ /* 0x000fe40001fec45b */
[----:B------:R-:W-:-:S04]  /*27d0*/  LEA R4, P3, R6, UR4, 0x1 ;  /* 0x0000000406047c11 */ /* 0x000fc8000f8608ff */
[----:B------:R-:W-:Y:S01]  /*27e0*/  LEA.HI.X R5, R6, UR5, R5, 0x1, P3 ;  /* 0x0000000506057c11 */ /* 0x000fe200098f0c05 */
[----:B------:R-:W-:Y:S02]  /*27f0*/  ULDC.64 UR4, c[0x0][0x3e0] ;  /* 0x0000f80000047ab9 */ /* 0x000fe40000000a00 */
[----:B------:R-:W-:-:S04]  /*2800*/  LEA R6, P3, R7, UR4, 0x1 ;  /* 0x0000000407067c11 */ /* 0x000fc8000f8608ff */
[----:B------:R-:W-:Y:S02]  /*2810*/  LEA.HI.X R7, R7, UR5, R8, 0x1, P3 ;  /* 0x0000000507077c11 */ /* 0x000fe400098f0c08 */
[C---:B------:R-:W-:Y:S01]  /*2820*/  ISETP.GE.AND P3, PT, R28.reuse, R105, PT ;  /* 0x000000691c00720c */ /* 0x040fe20003f66270 */
        /* <DEDUP_REMOVED lines=8> */
.L_x_7660:
[----:B------:R-:W-:Y:S05]  /*28b0*/  BSYNC B1 ;  /* 0x0000000000017941 */ /* 0x000fea0003800000 */
.L_x_7659:
[----:B0-----:R-:W-:Y:S01]  /*28c0*/  IMAD.MOV.U32 R4, RZ, RZ, R36 ;  /* 0x000000ffff047224 */ /* 0x001fe200078e0024 */
[----:B------:R-:W-:Y:S01]  /*28d0*/  UISETP.NE.AND UP0, UPT, UR44, 0x3, UPT ;  /* 0x000000032c00788c */ /* 0x000fe2000bf05270 */
[----:B------:R-:W-:Y:S01]  /*28e0*/  IMAD.MOV.U32 R5, RZ, RZ, R37 ;  /* 0x000000ffff057224 */ /* 0x000fe200078e0025 */
[----:B------:R-:W-:Y:S01]  /*28f0*/  PRMT R118, R102, 0x5410, R103 ;  /* 0x0000541066767816 */ /* 0x000fe20000000067 */
[----:B------:R-:W-:Y:S02]  /*2900*/  IMAD.MOV.U32 R6, RZ, RZ, R38 ;  /* 0x000000ffff067224 */ /* 0x000fe400078e0026 */
[----:B------:R-:W-:Y:S01]  /*2910*/  IMAD.MOV.U32 R7, RZ, RZ, R39 ;  /* 0x000000ffff077224 */ /* 0x000fe200078e0027 */
[----:B------:R-:W-:Y:S01]  /*2920*/  PRMT R115, R4, 0x5410, R5 ;  /* 0x0000541004737816 */ /* 0x000fe20000000005 */
[----:B------:R-:W-:Y:S01]  /*2930*/  IMAD.MOV.U32 R5, RZ, RZ, R33 ;  /* 0x000000ffff057224 */ /* 0x000fe200078e0021 */
[----:B------:R-:W-:Y:S02]  /*2940*/  MOV R4, R32 ;  /* 0x0000002000047202 */ /* 0x000fe40000000f00 */
[----:B------:R-:W-:-:S02]  /*2950*/  PLOP3.LUT P3, PT, PT, PT, UP0, 0x80, 0x0 ;  /* 0x000000000000781c */ /* 0x000fc40003f6f008 */
        /* <DEDUP_REMOVED lines=14> */
[----:B------:R-:W-:-:S02]  /*2a40*/  PRMT R109, R6, 0x7610, R109 ;  /* 0x00007610066d7816 */ /* 0x000fc4000000006d */
[----:B------:R-:W-:Y:S01]  /*2a50*/  PRMT R108, R108, 0x5410, R7 ;  /* 0x000054106c6c7816 */ /* 0x000fe20000000007 */
[----:B------:R-:W-:Y:S06]  /*2a60*/  @!P3 BRA `(.L_x_7661) ;  /* 0x000000000004b947 */ /* 0x000fec0003800000 */
[----:B------:R-:W-:Y:S01]  /*2a70*/  BPT.TRAP 0x1 ;  /* 0x000000040000795c */ /* 0x000fe20000300000 */
.L_x_7661:
[----:B------:R-:W-:Y:S01]  /*2a80*/  LEA R90, R2, R18, 0x3 ;  /* 0x00000012025a7211 */ /* 0x000fe200078e18ff */
[----:B------:R-:W-:Y:S01]  /*2a90*/  BSSY B1, `(.L_x_7662) ;  /* 0x0000004000017945 */ /* 0x000fe20003800000 */
[----:B------:R-:W-:-:S04]  /*2aa0*/  SHF.L.U32 R101, R23, 0x1f, RZ ;  /* 0x0000001f17657819 */ /* 0x000fc800000006ff */
[----:B------:R-:W0:Y:S02]  /*2ab0*/  SYNCS.PHASECHK.TRANS64.TRYWAIT P6, [R90+URZ+0x22890], R101 ;  /* 0x022890655a0075a7 */ /* 0x000e2400080c017f */
[----:B0-----:R-:W-:Y:S05]  /*2ac0*/  @!P6 BRA `(.L_x_7663) ;  /* 0x000001180008e947 */ /* 0x001fea0003800000 */
.L_x_7879:
[----:B------:R-:W-:Y:S05]  /*2ad0*/  BSYNC B1 ;  /* 0x0000000000017941 */ /* 0x000fea0003800000 */
.L_x_7662:
[----:B------:R-:W-:Y:S04]  /*2ae0*/  BSSY B1, `(.L_x_7664) ;  /* 0x0000065000017945 */ /* 0x000fe80003800000 */
[----:B------:R-:W-:Y:S05]  /*2af0*/  @P4 BRA `(.L_x_7665) ;  /* 0x00000004008c4947 */ /* 0x000fea0003800000 */
[----:B------:R-:W-:Y:S04]  /*2b00*/  BSSY B2, `(.L_x_7666) ;  /* 0x0000031000027945 */ /* 0x000fe80003800000 */
[----:B------:R-:W-:Y:S05]  /*2b10*/  @P1 BRA `(.L_x_7667) ;  /* 0x0000000000bc1947 */ /* 0x000fea0003800000 */
[----:B------:R1:W2:Y:S01]  /*2b20*/  LDS.128 R4, [R107] ;  /* 0x000000006b047984 */ /* 0x0002a20000000c00 */
        /* <DEDUP_REMOVED lines=44> */
.L_x_7669:
[----:B------:R-:W-:Y:S05]  /*2df0*/  BSYNC B3 ;  /* 0x0000000000037941 */ /* 0x000fea0003800000 */
.L_x_7668:
[----:B--2---:R1:W-:Y:S02]  /*2e00*/  STG.E.128 desc[UR40][R14.64], R4 ;  /* 0x000000040e007986 */ /* 0x0043e4000c101d28 */
.L_x_7667:
[----:B------:R-:W-:Y:S05]  /*2e10*/  BSYNC B2 ;  /* 0x0000000000027941 */ /* 0x000fea0003800000 */
.L_x_7666:
[----:B------:R-:W-:Y:S05]  /*2e20*/  @P2 BRA `(.L_x_7665) ;  /* 0x0000000000c02947 */ /* 0x000fea0003800000 */
[----:B-1----:R1:W2:Y:S01]  /*2e30*/  LDS.128 R4, [R106] ;  /* 0x000000006a047984 */ /* 0x0022a20000000c00 */
[----:B------:R-:W-:Y:S01]  /*2e40*/  VIADD R36, R28, 0x10 ;  /* 0x000000101c247836 */ /* 0x000fe20000000000 */
[----:B------:R-:W-:Y:S04]  /*2e50*/  BSSY B2, `(.L_x_7670) ;  /* 0x000002c000027945 */ /* 0x000fe80003800000 */
[----:B------:R-:W-:-:S13]  /*2e60*/  ISETP.GE.AND P4, PT, R36, R105, PT ;  /* 0x000000692400720c */ /* 0x000fda0003f86270 */
        /* <DEDUP_REMOVED lines=19> */
[--C-:B------:R-:W-:Y:S02]  /*2fa0*/  HADD2.F32 R34, -RZ, R119.reuse.H0_H0 ;  /* 0x20000077ff227230 */ /* 0x100fe40000004100 */
[C---:B------:R-:W-:Y:S01]  /*2fb0*/  FMUL.FTZ R38, R7.reuse, R38 ;  /* 0x0000002607267220 */ /* 0x040fe20000410000 */
[----:B------:R-:W-:Y:S02]  /*2fc0*/  HADD2.F32 R35, -RZ, R119.H1_H1 ;  /* 0x30000077ff237230 */ /* 0x000fe40000004100 */
[-C--:B------:R-:W-:Y:S01]  /*2fd0*/  FFMA.FTZ R112, R7, R36.reuse, -R112 ;  /* 0x0000002407707223 */ /* 0x080fe20000010870 */
[----:B------:R-:W-:Y:S02]  /*2fe0*/  HADD2.F32 R5, -RZ, R4.H1_H1 ;  /* 0x30000004ff057230 */ /* 0x000fe40000004100 */
[----:B------:R-:W-:Y:S01]  /*2ff0*/  FFMA.FTZ R113, R33, R36, R38 ;  /* 0x0000002421717223 */ /* 0x000fe20000010026 */
[----:B------:R-:W-:-:S02]  /*3000*/  HADD2.F32 R6, -RZ, R32.H1_H1 ;  /* 0x30000020ff067230 */ /* 0x000fc40000004100 */
[----:B------:R-:W-:Y:S02]  /*3010*/  HADD2.F32 R4, -RZ, R4.H0_H0 ;  /* 0x20000004ff047230 */ /* 0x000fe40000004100 */
        /* <DEDUP_REMOVED lines=15> */
.L_x_7671:
[----:B------:R-:W-:Y:S05]  /*3110*/  BSYNC B2 ;  /* 0x0000000000027941 */ /* 0x000fea0003800000 */
.L_x_7670:
[----:B--2---:R2:W-:Y:S02]  /*3120*/  STG.E.128 desc[UR40][R14.64+0x40], R4 ;  /* 0x000040040e007986 */ /* 0x0045e4000c101d28 */
.L_x_7665:
[----:B------:R-:W-:Y:S05]  /*3130*/  BSYNC B1 ;  /* 0x0000000000017941 */ /* 0x000fea0003800000 */
.L_x_7664:
[----:B------:R-:W-:Y:S05]  /*3140*/  @P5 BRA `(.L_x_7672) ;  /* 0x0000001800f45947 */ /* 0x000fea0003800000 */
[----:B------:R-:W-:Y:S04]  /*3150*/  BSSY B1, `(.L_x_7673) ;  /* 0x0000031000017945 */ /* 0x000fe80003800000 */
[----:B------:R-:W-:Y:S05]  /*3160*/  @P1 BRA `(.L_x_7674) ;  /* 0x0000000000bc1947 */ /* 0x000fea0003800000 */
[----:B-12---:R1:W2:Y:S01]  /*3170*/  LDS.128 R4, [R107+0x2000] ;  /* 0x002000006b047984 */ /* 0x0062a20000000c00 */
        /* <DEDUP_REMOVED lines=8> */
[----:B------:R-:W-:Y:S01]  /*3200*/  HADD2.F32 R25, -RZ, R15.H0_H0 ;  /* 0x2000000fff197230 */ /* 0x000fe20000004100 */
[----:B------:R-:W-:Y:S01]  /*3210*/  SHF.R.U32.HI R26, RZ, 0x10, R27 ;  /* 0x00000010ff1a7819 */ /* 0x000fe2000001161b */
[----:B------:R-:W-:Y:S02]  /*3220*/  HADD2.F32 R32, -RZ, R32.H0_H0 ;  /* 0x20000020ff207230 */ /* 0x000fe40000004100 */
[----:B------:R-:W-:Y:S02]  /*3230*/  HADD2.F32 R5, -RZ, R5.H0_H0 ;  /* 0x20000005ff057230 */ /* 0x000fe40000004100 */
[----:B------:R-:W-:Y:S01]  /*3240*/  FMUL.FTZ R34, R6, R25 ;  /* 0x0000001906227220 */ /* 0x000fe20000410000 */
[----:B------:R-:W-:-:S02]  /*3250*/  HADD2.F32 R15, -RZ, R7.H1_H1 ;  /* 0x30000007ff0f7230 */ /* 0x000fc40000004100 */
[----:B------:R-:W-:Y:S02]  /*3260*/  HADD2.F32 R24, -RZ, R33.H0_H0 ;  /* 0x20000021ff187230 */ /* 0x000fe40000004100 */
[----:B------:R-:W-:Y:S01]  /*3270*/  FMUL.FTZ R25, R5, R25 ;  /* 0x0000001905197220 */ /* 0x000fe20000410000 */
[----:B------:R-:W-:Y:S02]  /*3280*/  HADD2.F32 R7, -RZ, R7.H0_H0 ;  /* 0x20000007ff077230 */ /* 0x000fe40000004100 */
[----:B------:R-:W-:Y:S01]  /*3290*/  FMUL.FTZ R36, R15, R32 ;  /* 0x000000200f247220 */ /* 0x000fe20000410000 */
[----:B------:R-:W-:Y:S02]  /*32a0*/  HADD2.F32 R26, -RZ, R26.H0_H0 ;  /* 0x2000001aff1a7230 */ /* 0x000fe40000004100 */
[-C--:B------:R-:W-:Y:S01]  /*32b0*/  FFMA.FTZ R34, R5, R24.reuse, -R34 ;  /* 0x0000001805227223 */ /* 0x080fe20000010822 */
[----:B------:R-:W-:Y:S01]  /*32c0*/  FFMA.FTZ R33, R6, R24, R25 ;  /* 0x0000001806217223 */ /* 0x000fe20000010019 */
[----:B------:R-:W-:Y:S01]  /*32d0*/  FMUL.FTZ R32, R7, R32 ;  /* 0x0000002007207220 */ /* 0x000fe20000410000 */
[----:B------:R-:W-:-:S02]  /*32e0*/  HADD2.F32 R25, -RZ, R108.H1_H1 ;  /* 0x3000006cff197230 */ /* 0x000fc40000004100 */
[-C--:B------:R-:W-:Y:S01]  /*32f0*/  FFMA.FTZ R36, R7, R26.reuse, -R36 ;  /* 0x0000001a07247223 */ /* 0x080fe20000010824 */
[--C-:B------:R-:W-:Y:S02]  /*3300*/  HADD2.F32 R7, -RZ, R109.reuse.H1_H1 ;  /* 0x3000006dff077230 */ /* 0x100fe40000004100 */
[----:B------:R-:W-:Y:S01]  /*3310*/  FFMA.FTZ R37, R15, R26, R32 ;  /* 0x0000001a0f257223 */ /* 0x000fe20000010020 */
[----:B------:R-:W-:Y:S02]  /*3320*/  HADD2.F32 R5, -RZ, R4.H1_H1 ;  /* 0x30000004ff057230 */ /* 0x000fe40000004100 */
[----:B------:R-:W-:Y:S02]  /*3330*/  HADD2.F32 R6, -RZ, R14.H1_H1 ;  /* 0x3000000eff067230 */ /* 0x000fe40000004100 */
[----:B------:R-:W-:Y:S02]  /*3340*/  HADD2.F32 R109, -RZ, R109.H0_H0 ;  /* 0x2000006dff6d7230 */ /* 0x000fe40000004100 */
[----:B------:R-:W-:-:S02]  /*3350*/  HADD2.F32 R4, -RZ, R4.H0_H0 ;  /* 0x20000004ff047230 */ /* 0x000fc40000004100 */
[----:B------:R-:W-:Y:S01]  /*3360*/  FMUL.FTZ R35, R6, R25 ;  /* 0x0000001906237220 */ /* 0x000fe20000410000 */
[----:B------:R-:W-:Y:S02]  /*3370*/  HADD2.F32 R14, -RZ, R14.H0_H0 ;  /* 0x2000000eff0e7230 */ /* 0x000fe40000004100 */
[CC--:B------:R-:W-:Y:S01]  /*3380*/  FMUL.FTZ R27, R5.reuse, R109.reuse ;  /* 0x0000006d051b7220 */ /* 0x0c0fe20000410000 */
[----:B------:R-:W-:Y:S02]  /*3390*/  HADD2.F32 R15, -RZ, R108.H0_H0 ;  /* 0x2000006cff0f7230 */ /* 0x000fe40000004100 */
[----:B------:R-:W-:Y:S01]  /*33a0*/  FMUL.FTZ R24, R4, R109 ;  /* 0x0000006d04187220 */ /* 0x000fe20000410000 */
[----:B------:R-:W-:Y:S01]  /*33b0*/  FMUL.FTZ R25, R14, R25 ;  /* 0x000000190e197220 */ /* 0x000fe20000410000 */
[-C--:B------:R-:W-:Y:S02]  /*33c0*/  FFMA.FTZ R27, R4, R7.reuse, -R27 ;  /* 0x00000007041b7223 */ /* 0x080fe4000001081b */
[----:B------:R-:W-:Y:S01]  /*33d0*/  FFMA.FTZ R24, R5, R7, R24 ;  /* 0x0000000705187223 */ /* 0x000fe20000010018 */
[-C--:B------:R-:W-:Y:S01]  /*33e0*/  FFMA.FTZ R35, R14, R15.reuse, -R35 ;  /* 0x0000000f0e237223 */ /* 0x080fe20000010823 */
[----:B------:R-:W-:Y:S01]  /*33f0*/  FFMA.FTZ R6, R6, R15, R25 ;  /* 0x0000000f06067223 */ /* 0x000fe20000010019 */
[----:B------:R-:W-:-:S02]  /*3400*/  F2FP.F16.F32.PACK_AB R5, R33, R34 ;  /* 0x000000222105723e */ /* 0x000fc400000000ff */
[----:B------:R-:W-:Y:S02]  /*3410*/  F2FP.F16.F32.PACK_AB R7, R37, R36 ;  /* 0x000000242507723e */ /* 0x000fe400000000ff */
[----:B------:R-:W-:Y:S02]  /*3420*/  F2FP.F16.F32.PACK_AB R4, R24, R27 ;  /* 0x0000001b1804723e */ /* 0x000fe400000000ff */
[----:B------:R-:W-:-:S07]  /*3430*/  F2FP.F16.F32.PACK_AB R6, R6, R35 ;  /* 0x000000230606723e */ /* 0x000fce00000000ff */
.L_x_7676:
[----:B------:R-:W-:Y:S05]  /*3440*/  BSYNC B2 ;  /* 0x0000000000027941 */ /* 0x000fea0003800000 */
.L_x_7675:
[----:B--2---:R3:W-:Y:S02]  /*3450*/  STG.E.128 desc[UR40][R12.64], R4 ;  /* 0x000000040c007986 */ /* 0x0047e4000c101d28 */
.L_x_7674:
[----:B------:R-:W-:Y:S05]  /*3460*/  BSYNC B1 ;  /* 0x0000000000017941 */ /* 0x000fea0003800000 */
.L_x_7673:
[----:B------:R-:W-:Y:S05]  /*3470*/  @P2 BRA `(.L_x_7672) ;  /* 0x0000001800282947 */ /* 0x000fea0003800000 */
[----:B-123--:R1:W2:Y:S01]  /*3480*/  LDS.128 R4, [R106+0x2000] ;  /* 0x002000006a047984 */ /* 0x00e2a20000000c00 */
        /* <DEDUP_REMOVED lines=8> */
[----:B--2---:R-:W-:Y:S01]  /*3510*/  MOV R8, R6 ;  /* 0x0000000600087202 */ /* 0x004fe20000000f00 */
[----:B------:R-:W-:Y:S01]  /*3520*/  HADD2.F32 R6, -RZ, R5.H1_H1 ;  /* 0x30000005ff067230 */ /* 0x000fe20000004100 */
[----:B------:R-:W-:Y:S01]  /*3530*/  SHF.R.U32.HI R24, RZ, 0x10, R9 ;  /* 0x00000010ff187819 */ /* 0x000fe20000011609 */
[----:B------:R-:W-:Y:S02]  /*3540*/  HADD2.F32 R11, -RZ, R11.H0_H0 ;  /* 0x2000000bff0b7230 */ /* 0x000fe40000004100 */
[----:B------:R-:W-:-:S02]  /*3550*/  HADD2.F32 R5, -RZ, R5.H0_H0 ;  /* 0x20000005ff057230 */ /* 0x000fc40000004100 */
[----:B------:R-:W-:Y:S02]  /*3560*/  HADD2.F32 R24, -RZ, R24.H0_H0 ;  /* 0x20000018ff187230 */ /* 0x000fe40000004100 */
[CC--:B------:R-:W-:Y:S01]  /*3570*/  FMUL.FTZ R26, R6.reuse, R11.reuse ;  /* 0x0000000b061a7220 */ /* 0x0c0fe20000410000 */
[--C-:B------:R-:W-:Y:S02]  /*3580*/  HADD2.F32 R9, -RZ, R7.reuse.H1_H1 ;  /* 0x30000007ff097230 */ /* 0x100fe40000004100 */
[C---:B------:R-:W-:Y:S01]  /*3590*/  FMUL.FTZ R11, R5.reuse, R11 ;  /* 0x0000000b050b7220 */ /* 0x040fe20000410000 */
[----:B------:R-:W-:Y:S02]  /*35a0*/  HADD2.F32 R7, -RZ, R7.H0_H0 ;  /* 0x20000007ff077230 */ /* 0x000fe40000004100 */
[-C--:B------:R-:W-:Y:S01]  /*35b0*/  FFMA.FTZ R26, R5, R10.reuse, -R26 ;  /* 0x0000000a051a7223 */ /* 0x080fe2000001081a */
[----:B------:R-:W-:Y:S02]  /*35c0*/  HADD2.F32 R14, -RZ, R14.H0_H0 ;  /* 0x2000000eff0e7230 */ /* 0x000fe40000004100 */
[----:B------:R-:W-:Y:S01]  /*35d0*/  FFMA.FTZ R15, R6, R10, R11 ;  /* 0x0000000a060f7223 */ /* 0x000fe2000001000b */
        /* <DEDUP_REMOVED lines=24> */
.L_x_7678:
[----:B------:R-:W-:Y:S05]  /*3760*/  BSYNC B1 ;  /* 0x0000000000017941 */ /* 0x000fea0003800000 */
.L_x_7677:
[----:B--2---:R1:W-:Y:S01]  /*3770*/  STG.E.128 desc[UR40][R12.64+0x40], R4 ;  /* 0x000040040c007986 */ /* 0x0043e2000c101d28 */
[----:B------:R-:W-:Y:S05]  /*3780*/  BRA `(.L_x_7672) ;  /* 0x0000001400647947 */ /* 0x000fea0003800000 */
.L_x_7656:
[----:B------:R-:W-:Y:S02]  /*3790*/  ISETP.GE.AND P3, PT, R211, R104, PT ;  /* 0x00000068d300720c */ /* 0x000fe40003f66270 */
[----:B------:R-:W-:Y:S02]  /*37a0*/  CS2R R14, SRZ ;  /* 0x00000000000e7805 */ /* 0x000fe4000001ff00 */
[----:B------:R-:W-:Y:S02]  /*37b0*/  CS2R R12, SRZ ;  /* 0x00000000000c7805 */ /* 0x000fe4000001ff00 */
[----:B------:R-:W-:-:S13]  /*37c0*/  ISETP.GE.OR P3, PT, R16, R105, P3 ;  /* 0x000000691000720c */ /* 0x000fda0001f66670 */
[----:B------:R-:W-:Y:S01]  /*37d0*/  @!P3 IADD3 R5, P4, P5, R50, R6, R83 ;  /* 0x000000063205b210 */ /* 0x000fe20007d9e053 */
[----:B------:R-:W0:Y:S03]  /*37e0*/  @!P3 LDC.64 R34, c[0x0][0x3c8] ;  /* 0x0000f200ff22bb82 */ /* 0x000e260000000a00 */
[----:B------:R-:W-:Y:S02]  /*37f0*/  @!P3 IADD3.X R36, R71, R101, R84, P4, P5 ;  /* 0x000000654724b210 */ /* 0x000fe400027ea454 */
[----:B------:R-:W-:-:S03]  /*3800*/  @!P3 IADD3 R10, P4, P5, R44, R4, R89 ;  /* 0x000000042c0ab210 */ /* 0x000fc60007d9e059 */
[----:B------:R-:W1:Y:S01]  /*3810*/  @!P3 LDC.64 R106, c[0x0][0x3e0] ;  /* 0x0000f800ff6abb82 */ /* 0x000e620000000a00 */
[----:B------:R-:W-:Y:S02]  /*3820*/  @!P3 IADD3.X R11, R72, R111, R91, P4, P5 ;  /* 0x0000006f480bb210 */ /* 0x000fe400027ea45b */
[----:B------:R-:W-:-:S04]  /*3830*/  ISETP.GE.AND P4, PT, R19, R104, PT ;  /* 0x000000681300720c */ /* 0x000fc80003f86270 */
[----:B------:R-:W-:-:S13]  /*3840*/  ISETP.GE.OR P4, PT, R16, R105, P4 ;  /* 0x000000691000720c */ /* 0x000fda0002786670 */
[----:B------:R-:W2:Y:S01]  /*3850*/  @!P4 LDC.64 R8, c[0x0][0x3c8] ;  /* 0x0000f200ff08cb82 */ /* 0x000ea20000000a00 */
[----:B------:R-:W-:-:S05]  /*3860*/  @!P4 IADD3 R6, P5, R50, R6, RZ ;  /* 0x000000063206c210 */ /* 0x000fca0007fbe0ff */
[----:B------:R-:W-:Y:S02]  /*3870*/  @!P4 IMAD.X R7, R101, 0x1, R71, P5 ;  /* 0x000000016507c824 */ /* 0x000fe400028e0647 */
[----:B------:R-:W3:Y:S01]  /*3880*/  @!P4 LDC.64 R32, c[0x0][0x3e0] ;  /* 0x0000f800ff20cb82 */ /* 0x000ee20000000a00 */
[----:B------:R-:W-:Y:S02]  /*3890*/  CS2R R26, SRZ ;  /* 0x00000000001a7805 */ /* 0x000fe4000001ff00 */
[----:B------:R-:W-:Y:S02]  /*38a0*/  CS2R R24, SRZ ;  /* 0x0000000000187805 */ /* 0x000fe4000001ff00 */
[----:B--2---:R-:W-:-:S04]  /*38b0*/  @!P4 LEA R8, P5, R6, R8, 0x1 ;  /* 0x000000080608c211 */ /* 0x004fc800078a08ff */
[----:B------:R-:W-:Y:S02]  /*38c0*/  @!P4 LEA.HI.X R9, R6, R9, R7, 0x1, P5 ;  /* 0x000000090609c211 */ /* 0x000fe400028f0c07 */
[----:B------:R-:W-:-:S03]  /*38d0*/  @!P4 IADD3 R4, P5, R44, R4, RZ ;  /* 0x000000042c04c210 */ /* 0x000fc60007fbe0ff */
[----:B------:R2:W4:Y:S02]  /*38e0*/  @!P4 LDG.E.128 R12, desc[UR40][R8.64] ;  /* 0x00000028080cc981 */ /* 0x000524000c1e1d00 */
[----:B------:R-:W-:Y:S01]  /*38f0*/  @!P4 IMAD.X R6, R111, 0x1, R72, P5 ;  /* 0x000000016f06c824 */ /* 0x000fe200028e0648 */
[----:B---3--:R-:W-:-:S04]  /*3900*/  @!P4 LEA R32, P5, R4, R32, 0x1 ;  /* 0x000000200420c211 */ /* 0x008fc800078a08ff */
[----:B------:R-:W-:-:S05]  /*3910*/  @!P4 LEA.HI.X R33, R4, R33, R6, 0x1, P5 ;  /* 0x000000210421c211 */ /* 0x000fca00028f0c06 */
[----:B------:R4:W3:Y:S01]  /*3920*/  @!P4 LDG.E.128 R24, desc[UR40][R32.64] ;  /* 0x000000282018c981 */ /* 0x0008e2000c1e1d00 */
[C---:B0-----:R-:W-:Y:S02]  /*3930*/  @!P3 LEA R34, P4, R5.reuse, R34, 0x1 ;  /* 0x000000220522b211 */ /* 0x041fe400078808ff */
[----:B------:R-:W-:Y:S02]  /*3940*/  CS2R R6, SRZ ;  /* 0x0000000000067805 */ /* 0x000fe4000001ff00 */
[----:B------:R-:W-:Y:S02]  /*3950*/  @!P3 LEA.HI.X R35, R5, R35, R36, 0x1, P4 ;  /* 0x000000230523b211 */ /* 0x000fe400020f0c24 */
[----:B------:R-:W-:Y:S02]  /*3960*/  CS2R R4, SRZ ;  /* 0x0000000000047805 */ /* 0x000fe4000001ff00 */
[----:B-1----:R-:W-:Y:S02]  /*3970*/  @!P3 LEA R36, P4, R10, R106, 0x1 ;  /* 0x0000006a0a24b211 */ /* 0x002fe400078808ff */
[----:B--2---:R-:W-:-:S02]  /*3980*/  CS2R R8, SRZ ;  /* 0x0000000000087805 */ /* 0x004fc4000001ff00 */
[----:B------:R-:W-:Y:S01]  /*3990*/  @!P3 LEA.HI.X R37, R10, R107, R11, 0x1, P4 ;  /* 0x0000006b0a25b211 */ /* 0x000fe200020f0c0b */
[----:B------:R0:W2:Y:S01]  /*39a0*/  @!P3 LDG.E.128 R4, desc[UR40][R34.64] ;  /* 0x000000282204b981 */ /* 0x0000a2000c1e1d00 */
[----:B------:R-:W-:-:S06]  /*39b0*/  CS2R R10, SRZ ;  /* 0x00000000000a7805 */ /* 0x000fcc000001ff00 */
[----:B------:R-:W5:Y:S01]  /*39c0*/  @!P3 LDG.E.128 R8, desc[UR40][R36.64] ;  /* 0x000000282408b981 */ /* 0x000f62000c1e1d00 */
[----:B------:R-:W-:-:S06]  /*39d0*/  UISETP.NE.AND UP0, UPT, UR44, 0x3, UPT ;  /* 0x000000032c00788c */ /* 0x000fcc000bf05270 */
[----:B------:R-:W-:Y:S02]  /*39e0*/  PLOP3.LUT P3, PT, PT, PT, UP0, 0x80, 0x0 ;  /* 0x000000000000781c */ /* 0x000fe40003f6f008 */
[----:B------:R-:W-:Y:S01]  /*39f0*/  ISETP.GE.AND P4, PT, R16, R105, PT ;  /* 0x000000691000720c */ /* 0x000fe20003f86270 */
[----:B----4-:R-:W-:Y:S02]  /*3a00*/  IMAD.MOV.U32 R32, RZ, RZ, R14 ;  /* 0x000000ffff207224 */ /* 0x010fe400078e000e */
[----:B------:R-:W-:Y:S01]  /*3a10*/  IMAD.MOV.U32 R33, RZ, RZ, R15 ;  /* 0x000000ffff217224 */ /* 0x000fe200078e000f */
[----:B------:R-:W-:Y:S01]  /*3a20*/  MOV R90, R13 ;  /* 0x0000000d005a7202 */ /* 0x000fe20000000f00 */
[----:B------:R-:W-:Y:S01]  /*3a30*/  IMAD.MOV.U32 R39, RZ, RZ, R12 ;  /* 0x000000ffff277224 */ /* 0x000fe200078e000c */
[----:B------:R-:W-:Y:S02]  /*3a40*/  PRMT R121, R32, 0x7610, R121 ;  /* 0x0000761020797816 */ /* 0x000fe40000000079 */
[----:B------:R-:W-:-:S02]  /*3a50*/  PRMT R127, R33, 0x7610, R127 ;  /* 0x00007610217f7816 */ /* 0x000fc4000000007f */
[----:B------:R-:W-:Y:S02]  /*3a60*/  PRMT R133, R39, 0x7610, R133 ;  /* 0x0000761027857816 */ /* 0x000fe40000000085 */
[----:B------:R-:W-:Y:S01]  /*3a70*/  PRMT R123, R90, 0x7610, R123 ;  /* 0x000076105a7b7816 */ /* 0x000fe2000000007b */
[----:B---3--:R-:W-:Y:S02]  /*3a80*/  IMAD.MOV.U32 R32, RZ, RZ, R26 ;  /* 0x000000ffff207224 */ /* 0x008fe400078e001a */
[----:B0-----:R-:W-:Y:S02]  /*3a90*/  IMAD.MOV.U32 R34, RZ, RZ, R24 ;  /* 0x000000ffff227224 */ /* 0x001fe400078e0018 */
[----:B------:R-:W-:Y:S02]  /*3aa0*/  IMAD.MOV.U32 R35, RZ, RZ, R25 ;  /* 0x000000ffff237224 */ /* 0x000fe400078e0019 */
[----:B------:R-:W-:Y:S01]  /*3ab0*/  IMAD.MOV.U32 R33, RZ, RZ, R27 ;  /* 0x000000ffff217224 */ /* 0x000fe200078e001b */
[----:B------:R-:W-:-:S02]  /*3ac0*/  PRMT R121, R121, 0x5410, R32 ;  /* 0x0000541079797816 */ /* 0x000fc40000000020 */
[----:B------:R-:W-:Y:S02]  /*3ad0*/  PRMT R133, R133, 0x5410, R34 ;  /* 0x0000541085857816 */ /* 0x000fe40000000022 */
[----:B------:R-:W-:Y:S01]  /*3ae0*/  PRMT R123, R123, 0x5410, R35 ;  /* 0x000054107b7b7816 */ /* 0x000fe20000000023 */
[----:B--2---:R-:W-:Y:S01]  /*3af0*/  IMAD.MOV.U32 R32, RZ, RZ, R6 ;  /* 0x000000ffff207224 */ /* 0x004fe200078e0006 */
        /* <DEDUP_REMOVED lines=14> */
.L_x_7679:
[----:B------:R-:W-:Y:S01]  /*3be0*/  IMAD R90, R2, 0x8, R18 ;  /* 0x00000008025a7824 */ /* 0x000fe200078e0212 */
[----:B------:R-:W-:Y:S01]  /*3bf0*/  SHF.L.U32 R101, R23, 0x1f, RZ ;  /* 0x0000001f17657819 */ /* 0x000fe200000006ff */
[----:B------:R-:W0:Y:S01]  /*3c00*/  LDC R105, c[0x0][0x2e4] ;  /* 0x0000b900ff697b82 */ /* 0x000e220000000800 */
[----:B------:R-:W-:Y:S01]  /*3c10*/  BSSY B1, `(.L_x_7680) ;  /* 0x0000006000017945 */ /* 0x000fe20003800000 */
[----:B------:R-:W-:Y:S01]  /*3c20*/  IMAD.MOV.U32 R109, RZ, RZ, R38 ;  /* 0x000000ffff6d7224 */ /* 0x000fe200078e0026 */
[----:B------:R-:W1:Y:S05]  /*3c30*/  SYNCS.PHASECHK.TRANS64.TRYWAIT P5, [R90+URZ+0x22890], R101 ;  /* 0x022890655a0075a7 */ /* 0x000e6a00080a017f */
[----:B------:R-:W2:Y:S01]  /*3c40*/  LDC.64 R106, c[0x0][0x2f0] ;  /* 0x0000bc00ff6a7b82 */ /* 0x000ea20000000a00 */
[----:B0-----:R-:W-:Y:S01]  /*3c50*/  IMAD.IADD R113, R105, 0x1, -R78 ;  /* 0x0000000169717824 */ /* 0x001fe200078e0a4e */
[----:B-1----:R-:W-:Y:S06]  /*3c60*/  @!P5 BRA `(.L_x_7681) ;  /* 0x0000010400b4d947 */ /* 0x002fec0003800000 */
.L_x_7880:
[----:B------:R-:W-:Y:S05]  /*3c70*/  BSYNC B1 ;  /* 0x0000000000017941 */ /* 0x000fea0003800000 */
.L_x_7680:
[----:B------:R-:W-:Y:S01]  /*3c80*/  ISETP.GE.OR P5, PT, R19, R104, P1 ;  /* 0x000000681300720c */ /* 0x000fe20000fa6670 */
[----:B------:R-:W-:-:S12]  /*3c90*/  BSSY B1, `(.L_x_7682) ;  /* 0x0000077000017945 */ /* 0x000fd80003800000 */
[----:B------:R-:W-:Y:S05]  /*3ca0*/  @P5 BRA `(.L_x_7683) ;  /* 0x0000000400d45947 */ /* 0x000fea0003800000 */
[-C--:B--2---:R-:W-:Y:S01]  /*3cb0*/  IMAD R32, R218, R106.reuse, RZ ;  /* 0x0000006ada207224 */ /* 0x084fe200078e02ff */
[----:B------:R-:W-:Y:S01]  /*3cc0*/  BSSY B2, `(.L_x_7684) ;  /* 0x0000067000027945 */ /* 0x000fe20003800000 */
[----:B------:R-:W-:-:S04]  /*3cd0*/  IMAD.WIDE.U32 R110, R19, R106, R108 ;  /* 0x0000006a136e7225 */ /* 0x000fc800078e006c */
[----:B------:R-:W-:Y:S01]  /*3ce0*/  IMAD R33, R19, R107, R32 ;  /* 0x0000006b13217224 */ /* 0x000fe200078e0220 */
[----:B------:R-:W-:Y:S02]  /*3cf0*/  SEL R32, R78, R113, !P0 ;  /* 0x000000714e207207 */ /* 0x000fe40004000000 */
[----:B------:R-:W-:Y:S01]  /*3d00*/  IADD3 R117, P5, P6, R20, R110, R69 ;  /* 0x0000006e14757210 */ /* 0x000fe20007ebe045 */
[----:B------:R-:W-:Y:S01]  /*3d10*/  IMAD.IADD R120, R33, 0x1, R111 ;  /* 0x0000000121787824 */ /* 0x000fe200078e026f */
[----:B------:R-:W-:-:S04]  /*3d20*/  SHF.R.S32.HI R33, RZ, 0x1f, R32 ;  /* 0x0000001fff217819 */ /* 0x000fc80000011420 */
[----:B------:R-:W-:Y:S02]  /*3d30*/  LEA.HI R33, R33, R32, RZ, 0x4 ;  /* 0x0000002021217211 */ /* 0x000fe400078f20ff */
[----:B------:R-:W-:Y:S02]  /*3d40*/  IADD3.X R118, R97, R120, R64, P5, P6 ;  /* 0x0000007861767210 */ /* 0x000fe40002fec440 */
[----:B------:R-:W-:-:S05]  /*3d50*/  LEA.HI.SX32 R33, R33, R70, 0x1c ;  /* 0x0000004621217211 */ /* 0x000fca00078fe2ff */
[----:B------:R-:W-:-:S05]  /*3d60*/  IMAD.SHL.U32 R119, R33, 0x8, RZ ;  /* 0x0000000821777824 */ /* 0x000fca00078e00ff */
[----:B------:R-:W-:-:S04]  /*3d70*/  LOP3.LUT R33, R87, 0x38, R119, 0xf8, !PT ;  /* 0x0000003857217812 */ /* 0x000fc800078ef877 */
[----:B------:R-:W-:Y:S01]  /*3d80*/  LOP3.LUT R32, R33, R82, RZ, 0x3c, !PT ;  /* 0x0000005221207212 */ /* 0x000fe200078e3cff */
[----:B------:R-:W-:-:S03]  /*3d90*/  IMAD R33, R2, 0x1800, R67 ;  /* 0x0000180002217824 */ /* 0x000fc600078e0243 */
[----:B------:R-:W-:Y:S01]  /*3da0*/  LEA R35, R205, R32, 0x9 ;  /* 0x00000020cd237211 */ /* 0x000fe200078e48ff */
[----:B------:R-:W-:-:S04]  /*3db0*/  IMAD R33, R33, 0x2, R18 ;  /* 0x0000000221217824 */ /* 0x000fc800078e0212 */
[----:B------:R-:W-:-:S04]  /*3dc0*/  IMAD R35, R2, 0x1800, R35 ;  /* 0x0000180002237824 */ /* 0x000fc800078e0223 */
        /* <DEDUP_REMOVED lines=13> */
[----:B------:R-:W-:Y:S01]  /*3ea0*/  HADD2.F32 R15, -RZ, R123.H1_H1 ;  /* 0x3000007bff0f7230 */ /* 0x000fe20000004100 */
[--C-:B------:R-:W-:Y:S01]  /*3eb0*/  SHF.R.U64 R129, R26, 0x10, R27.reuse ;  /* 0x000000101a817819 */ /* 0x100fe2000000121b */
[----:B------:R-:W-:Y:S01]  /*3ec0*/  HADD2.F32 R26, -RZ, R24.H0_H0 ;  /* 0x20000018ff1a7230 */ /* 0x000fe20000004100 */
[----:B------:R-:W-:Y:S01]  /*3ed0*/  SHF.R.U32.HI R27, RZ, 0x10, R27 ;  /* 0x00000010ff1b7819 */ /* 0x000fe2000001161b */
[----:B------:R-:W-:-:S02]  /*3ee0*/  HADD2.F32 R33, -RZ, R33.H1_H1 ;  /* 0x30000021ff217230 */ /* 0x000fc40000004100 */
[CC--:B------:R-:W-:Y:S01]  /*3ef0*/  FMUL.FTZ R124, R12.reuse, R15.reuse ;  /* 0x0000000f0c7c7220 */ /* 0x0c0fe20000410000 */
[----:B------:R-:W-:Y:S02]  /*3f00*/  HADD2.F32 R14, -RZ, R123.H0_H0 ;  /* 0x2000007bff0e7230 */ /* 0x000fe40000004100 */
        /* <DEDUP_REMOVED lines=13> */
[----:B------:R-:W-:Y:S01]  /*3fe0*/  HADD2.F32 R15, -RZ, R127.H1_H1 ;  /* 0x3000007fff0f7230 */ /* 0x000fe20000004100 */
[----:B------:R-:W-:Y:S01]  /*3ff0*/  F2FP.F16.F32.PACK_AB R122, R123, R122 ;  /* 0x0000007a7b7a723e */ /* 0x000fe200000000ff */
[----:B------:R-:W-:Y:S02]  /*4000*/  HADD2.F32 R35, -RZ, R35.H1_H1 ;  /* 0x30000023ff237230 */ /* 0x000fe40000004100 */
[----:B------:R-:W-:Y:S01]  /*4010*/  FMUL.FTZ R128, R39, R26 ;  /* 0x0000001a27807220 */ /* 0x000fe20000410000 */
[----:B------:R-:W-:-:S02]  /*4020*/  HADD2.F32 R14, -RZ, R127.H0_H0 ;  /* 0x2000007fff0e7230 */ /* 0x000fc40000004100 */
        /* <DEDUP_REMOVED lines=9> */
[----:B------:R-:W-:-:S02]  /*40c0*/  HADD2.F32 R24, -RZ, R133.H1_H1 ;  /* 0x30000085ff187230 */ /* 0x000fc40000004100 */
        /* <DEDUP_REMOVED lines=11> */
[-C--:B------:R-:W-:Y:S01]  /*4180*/  FFMA.FTZ R27, R12, R14.reuse, -R27 ;  /* 0x0000000e0c1b7223 */ /* 0x080fe2000001081b */
[----:B------:R-:W-:Y:S01]  /*4190*/  FFMA.FTZ R24, R13, R14, R24 ;  /* 0x0000000e0d187223 */ /* 0x000fe20000010018 */
[-C--:B------:R-:W-:Y:S01]  /*41a0*/  FFMA.FTZ R32, R32, R15.reuse, -R33 ;  /* 0x0000000f20207223 */ /* 0x080fe20000010821 */
[----:B------:R-:W-:Y:S01]  /*41b0*/  FFMA.FTZ R33, R36, R15, R25 ;  /* 0x0000000f24217223 */ /* 0x000fe20000010019 */
[--C-:B------:R-:W-:Y:S02]  /*41c0*/  HADD2.F32 R14, -RZ, R121.reuse.H0_H0 ;  /* 0x20000079ff0e7230 */ /* 0x100fe40000004100 */
[----:B------:R-:W-:Y:S01]  /*41d0*/  HADD2.F32 R13, -RZ, R38.H0_H0 ;  /* 0x20000026ff0d7230 */ /* 0x000fe20000004100 */
[----:B------:R-:W-:Y:S01]  /*41e0*/  F2FP.F16.F32.PACK_AB R32, R32, R27 ;  /* 0x0000001b2020723e */ /* 0x000fe200000000ff */
[----:B------:R-:W-:Y:S01]  /*41f0*/  HADD2.F32 R121, -RZ, R121.H1_H1 ;  /* 0x30000079ff797230 */ /* 0x000fe20000004100 */
[----:B------:R-:W-:Y:S01]  /*4200*/  F2FP.F16.F32.PACK_AB R36, R33, R24 ;  /* 0x000000182124723e */ /* 0x000fe200000000ff */
[----:B------:R-:W-:-:S02]  /*4210*/  HADD2.F32 R25, -RZ, R129.H0_H0 ;  /* 0x20000081ff197230 */ /* 0x000fc40000004100 */
[----:B------:R-:W-:Y:S02]  /*4220*/  HADD2.F32 R12, -RZ, R34.H0_H0 ;  /* 0x20000022ff0c7230 */ /* 0x000fe40000004100 */
[CC--:B------:R-:W-:Y:S01]  /*4230*/  FMUL.FTZ R35, R13.reuse, R121.reuse ;  /* 0x000000790d237220 */ /* 0x0c0fe20000410000 */
[----:B------:R-:W-:Y:S02]  /*4240*/  HADD2.F32 R38, -RZ, R38.H1_H1 ;  /* 0x30000026ff267230 */ /* 0x000fe40000004100 */
[----:B------:R-:W-:Y:S02]  /*4250*/  HADD2.F32 R34, -RZ, R34.H1_H1 ;  /* 0x30000022ff227230 */ /* 0x000fe40000004100 */
[----:B------:R-:W-:Y:S01]  /*4260*/  FMUL.FTZ R26, R12, R121 ;  /* 0x000000790c1a7220 */ /* 0x000fe20000410000 */
[----:B------:R-:W-:Y:S02]  /*4270*/  HADD2.F32 R15, -RZ, R131.H0_H0 ;  /* 0x20000083ff0f7230 */ /* 0x000fe40000004100 */
[-C--:B------:R-:W-:Y:S01]  /*4280*/  FMUL.FTZ R39, R38, R25.reuse ;  /* 0x0000001926277220 */ /* 0x080fe20000410000 */
[-C--:B------:R-:W-:Y:S01]  /*4290*/  FFMA.FTZ R35, R12, R14.reuse, -R35 ;  /* 0x0000000e0c237223 */ /* 0x080fe20000010823 */
[C---:B------:R-:W-:Y:S01]  /*42a0*/  FMUL.FTZ R25, R34.reuse, R25 ;  /* 0x0000001922197220 */ /* 0x040fe20000410000 */
[----:B------:R-:W-:Y:S01]  /*42b0*/  FFMA.FTZ R26, R13, R14, R26 ;  /* 0x0000000e0d1a7223 */ /* 0x000fe2000001001a */
[-C--:B------:R-:W-:Y:S01]  /*42c0*/  FFMA.FTZ R34, R34, R15.reuse, -R39 ;  /* 0x0000000f22227223 */ /* 0x080fe20000010827 */
[----:B------:R-:W-:Y:S01]  /*42d0*/  F2FP.F16.F32.PACK_AB R39, R127, R126 ;  /* 0x0000007e7f27723e */ /* 0x000fe200000000ff */
[----:B------:R-:W-:Y:S01]  /*42e0*/  FFMA.FTZ R25, R38, R15, R25 ;  /* 0x0000000f26197223 */ /* 0x000fe20000010019 */
[----:B------:R-:W-:-:S02]  /*42f0*/  IMAD.MOV.U32 R33, RZ, RZ, R122 ;  /* 0x000000ffff217224 */ /* 0x000fc400078e007a */
[----:B------:R-:W-:Y:S01]  /*4300*/  F2FP.F16.F32.PACK_AB R34, R34, R35 ;  /* 0x000000232222723e */ /* 0x000fe200000000ff */
[----:B------:R-:W-:Y:S01]  /*4310*/  IMAD.MOV.U32 R35, RZ, RZ, R125 ;  /* 0x000000ffff237224 */ /* 0x000fe200078e007d */
[----:B------:R-:W-:-:S07]  /*4320*/  F2FP.F16.F32.PACK_AB R38, R25, R26 ;  /* 0x0000001a1926723e */ /* 0x000fce00000000ff */
.L_x_7685:
[----:B------:R-:W-:Y:S05]  /*4330*/  BSYNC B2 ;  /* 0x0000000000027941 */ /* 0x000fea0003800000 */
.L_x_7684:
[----:B------:R-:W-:Y:S02]  /*4340*/  ISETP.GE.AND P5, PT, R119, R105, PT ;  /* 0x000000697700720c */ /* 0x000fe40003fa6270 */
[----:B------:R-:W-:-:S11]  /*4350*/  P2R R13, PR, RZ, 0x1 ;  /* 0x00000001ff0d7803 */ /* 0x000fd60000000000 */
[--C-:B------:R-:W-:Y:S02]  /*4360*/  @!P5 SHF.R.S32.HI R12, RZ, 0x1f, R119.reuse ;  /* 0x0000001fff0cd819 */ /* 0x100fe40000011477 */
[----:B------:R-:W-:-:S04]  /*4370*/  @!P5 IADD3 R110, P0, P6, R20, R110, R119 ;  /* 0x0000006e146ed210 */ /* 0x000fc80007e1e077 */
[----:B------:R-:W-:Y:S02]  /*4380*/  @!P5 IADD3.X R120, R97, R120, R12, P0, P6 ;  /* 0x000000786178d210 */ /* 0x000fe400007ec40c */
[-C--:B------:R-:W-:Y:S02]  /*4390*/  LEA R12, P6, R117, R102.reuse, 0x1 ;  /* 0x00000066750c7211 */ /* 0x080fe400078c08ff */
[----:B------:R-:W-:Y:S02]  /*43a0*/  ISETP.NE.AND P0, PT, R13, RZ, PT ;  /* 0x000000ff0d00720c */ /* 0x000fe40003f05270 */
[----:B------:R-:W-:Y:S02]  /*43b0*/  LEA.HI.X R13, R117, R103, R118, 0x1, P6 ;  /* 0x00000067750d7211 */ /* 0x000fe400030f0c76 */
[----:B------:R-:W-:-:S03]  /*43c0*/  @!P5 LEA R14, P6, R110, R102, 0x1 ;  /* 0x000000666e0ed211 */ /* 0x000fc600078c08ff */
[----:B-1----:R1:W-:Y:S01]  /*43d0*/  STG.E.128 desc[UR40][R12.64], R32 ;  /* 0x000000200c007986 */ /* 0x0023e2000c101d28 */
[----:B------:R-:W-:-:S05]  /*43e0*/  @!P5 LEA.HI.X R15, R110, R103, R120, 0x1, P6 ;  /* 0x000000676e0fd211 */ /* 0x000fca00030f0c78 */
[----:B--2---:R1:W-:Y:S04]  /*43f0*/  @!P5 STG.E.128 desc[UR40][R14.64], R36 ;  /* 0x000000240e00d986 */ /* 0x0043e8000c101d28 */
.L_x_7683:
[----:B------:R-:W-:Y:S05]  /*4400*/  BSYNC B1 ;  /* 0x0000000000017941 */ /* 0x000fea0003800000 */
.L_x_7682:
[----:B------:R-:W-:Y:S01]  /*4410*/  ISETP.GE.OR P5, PT, R211, R104, P1 ;  /* 0x00000068d300720c */ /* 0x000fe20000fa6670 */
[-C--:B-12---:R-:W-:Y:S02]  /*4420*/  IMAD R12, R81, R106.reuse, RZ ;  /* 0x0000006a510c7224 */ /* 0x086fe400078e02ff */
[----:B------:R-:W-:-:S04]  /*4430*/  IMAD.WIDE.U32 R108, R211, R106, R108 ;  /* 0x0000006ad36c7225 */ /* 0x000fc800078e006c */
[----:B------:R-:W-:-:S06]  /*4440*/  IMAD R107, R211, R107, R12 ;  /* 0x0000006bd36b7224 */ /* 0x000fcc00078e020c */
[----:B------:R-:W-:Y:S05]  /*4450*/  @P5 BRA `(.L_x_7672) ;  /* 0x0000000800305947 */ /* 0x000fea0003800000 */
[----:B------:R-:W-:Y:S01]  /*4460*/  IMAD.IADD R34, R109, 0x1, R107 ;  /* 0x000000016d227824 */ /* 0x000fe200078e026b */
[----:B------:R-:W-:Y:S01]  /*4470*/  IADD3 R12, P5, P6, R20, R108, R69 ;  /* 0x0000006c140c7210 */ /* 0x000fe20007ebe045 */
[----:B------:R-:W-:Y:S01]  /*4480*/  BSSY B1, `(.L_x_7686) ;  /* 0x0000065000017945 */ /* 0x000fe20003800000 */
[----:B------:R-:W-:Y:S02]  /*4490*/  SEL R113, R78, R113, !P0 ;  /* 0x000000714e717207 */ /* 0x000fe40004000000 */
[----:B------:R-:W-:Y:S02]  /*44a0*/  IADD3.X R13, R97, R34, R64, P5, P6 ;  /* 0x00000022610d7210 */ /* 0x000fe40002fec440 */
[----:B------:R-:W-:-:S04]  /*44b0*/  LEA R32, P5, R12, R102, 0x1 ;  /* 0x000000660c207211 */ /* 0x000fc800078a08ff */
[----:B------:R-:W-:Y:S02]  /*44c0*/  LEA.HI.X R33, R12, R103, R13, 0x1, P5 ;  /* 0x000000670c217211 */ /* 0x000fe400028f0c0d */
[----:B------:R-:W-:-:S04]  /*44d0*/  SHF.R.S32.HI R12, RZ, 0x1f, R113 ;  /* 0x0000001fff0c7819 */ /* 0x000fc80000011471 */
[----:B------:R-:W-:-:S04]  /*44e0*/  LEA.HI R113, R12, R113, RZ, 0x4 ;  /* 0x000000710c717211 */ /* 0x000fc800078f20ff */
[----:B------:R-:W-:-:S04]  /*44f0*/  LEA.HI.SX32 R35, R113, R70, 0x1c ;  /* 0x0000004671237211 */ /* 0x000fc800078fe2ff */
[----:B------:R-:W-:-:S04]  /*4500*/  SHF.L.U32 R35, R35, 0x3, RZ ;  /* 0x0000000323237819 */ /* 0x000fc800000006ff */
[----:B------:R-:W-:-:S04]  /*4510*/  LOP3.LUT R13, R204, 0x38, R35, 0xf8, !PT ;  /* 0x00000038cc0d7812 */ /* 0x000fc800078ef823 */
[----:B------:R-:W-:-:S05]  /*4520*/  LOP3.LUT R13, R13, R234, RZ, 0x3c, !PT ;  /* 0x000000ea0d0d7212 */ /* 0x000fca00078e3cff */
[----:B------:R-:W-:Y:S02]  /*4530*/  IMAD.IADD R15, R206, 0x1, R13 ;  /* 0x00000001ce0f7824 */ /* 0x000fe400078e020d */
[C---:B------:R-:W-:Y:S02]  /*4540*/  IMAD R13, R2.reuse, 0x1800, R65 ;  /* 0x00001800020d7824 */ /* 0x040fe400078e0241 */
[----:B------:R-:W-:Y:S02]  /*4550*/  IMAD R15, R2, 0x1800, R15 ;  /* 0x00001800020f7824 */ /* 0x000fe400078e020f */
[--C-:B------:R-:W-:Y:S02]  /*4560*/  IMAD R13, R13, 0x2, R18.reuse ;  /* 0x000000020d0d7824 */ /* 0x100fe400078e0212 */
[----:B------:R-:W-:-:S04]  /*4570*/  IMAD R24, R15, 0x2, R18 ;  /* 0x000000020f187824 */ /* 0x000fc800078e0212 */
        /* <DEDUP_REMOVED lines=21> */
[----:B------:R-:W-:Y:S01]  /*46d0*/  FMUL.FTZ R106, R25, R10 ;  /* 0x0000000a196a7220 */ /* 0x000fe20000410000 */
[----:B------:R-:W-:Y:S01]  /*46e0*/  FFMA.FTZ R36, R4, R6, -R9 ;  /* 0x0000000604247223 */ /* 0x000fe20000010809 */
[----:B------:R-:W-:Y:S01]  /*46f0*/  FMUL.FTZ R10, R13, R10 ;  /* 0x0000000a0d0a7220 */ /* 0x000fe20000410000 */
[----:B------:R-:W-:Y:S01]  /*4700*/  FFMA.FTZ R38, R5, R6, R38 ;  /* 0x0000000605267223 */ /* 0x000fe20000010026 */
[----:B------:R-:W-:-:S02]  /*4710*/  HADD2.F32 R7, -RZ, R115.H1_H1 ;  /* 0x30000073ff077230 */ /* 0x000fc40000004100 */
[-C--:B------:R-:W-:Y:S01]  /*4720*/  FFMA.FTZ R37, R13, R8.reuse, -R106 ;  /* 0x000000080d257223 */ /* 0x080fe2000001086a */
[----:B------:R-:W-:Y:S02]  /*4730*/  HADD2.F32 R4, -RZ, R15.H0_H0 ;  /* 0x2000000fff047230 */ /* 0x000fe40000004100 */
[----:B------:R-:W-:Y:S01]  /*4740*/  FFMA.FTZ R25, R25, R8, R10 ;  /* 0x0000000819197223 */ /* 0x000fe2000001000a */
[--C-:B------:R-:W-:Y:S02]  /*4750*/  HADD2.F32 R5, -RZ, R27.reuse.H0_H0 ;  /* 0x2000001bff057230 */ /* 0x100fe40000004100 */
[----:B------:R-:W-:Y:S02]  /*4760*/  HADD2.F32 R6, -RZ, R112.H1_H1 ;  /* 0x30000070ff067230 */ /* 0x000fe40000004100 */
[-C--:B------:R-:W-:Y:S01]  /*4770*/  FMUL.FTZ R106, R4, R7.reuse ;  /* 0x00000007046a7220 */ /* 0x080fe20000410000 */
[----:B------:R-:W-:Y:S02]  /*4780*/  HADD2.F32 R27, -RZ, R27.H1_H1 ;  /* 0x3000001bff1b7230 */ /* 0x000fe40000004100 */
[----:B------:R-:W-:Y:S01]  /*4790*/  FMUL.FTZ R9, R5, R7 ;  /* 0x0000000705097220 */ /* 0x000fe20000410000 */
[----:B------:R-:W-:-:S02]  /*47a0*/  HADD2.F32 R10, -RZ, R11.H0_H0 ;  /* 0x2000000bff0a7230 */ /* 0x000fc40000004100 */
[----:B------:R-:W-:Y:S01]  /*47b0*/  FFMA.FTZ R106, R5, R6, R106 ;  /* 0x00000006056a7223 */ /* 0x000fe2000001006a */
[----:B------:R-:W-:Y:S01]  /*47c0*/  HADD2.F32 R15, -RZ, R15.H1_H1 ;  /* 0x3000000fff0f7230 */ /* 0x000fe20000004100 */
[----:B------:R-:W-:Y:S01]  /*47d0*/  F2FP.F16.F32.PACK_AB R36, R37, R36 ;  /* 0x000000242524723e */ /* 0x000fe200000000ff */
[----:B------:R-:W-:Y:S02]  /*47e0*/  HADD2.F32 R116, -RZ, R116.H0_H0 ;  /* 0x20000074ff747230 */ /* 0x000fe40000004100 */
[-C--:B------:R-:W-:Y:S01]  /*47f0*/  FMUL.FTZ R110, R27, R10.reuse ;  /* 0x0000000a1b6e7220 */ /* 0x080fe20000410000 */
[----:B------:R-:W-:Y:S02]  /*4800*/  HADD2.F32 R5, -RZ, R24.H0_H0 ;  /* 0x20000018ff057230 */ /* 0x000fe40000004100 */
[----:B------:R-:W-:Y:S01]  /*4810*/  FMUL.FTZ R118, R15, R10 ;  /* 0x0000000a0f767220 */ /* 0x000fe20000410000 */
[----:B------:R-:W-:Y:S01]  /*4820*/  FFMA.FTZ R10, R4, R6, -R9 ;  /* 0x00000006040a7223 */ /* 0x000fe20000010809 */
[----:B------:R-:W-:Y:S01]  /*4830*/  HADD2.F32 R9, -RZ, R113.H0_H0 ;  /* 0x20000071ff097230 */ /* 0x000fe20000004100 */
[----:B------:R-:W-:Y:S01]  /*4840*/  F2FP.F16.F32.PACK_AB R25, R25, R38 ;  /* 0x000000261919723e */ /* 0x000fe200000000ff */
[----:B------:R-:W-:-:S02]  /*4850*/  HADD2.F32 R4, -RZ, R12.H0_H0 ;  /* 0x2000000cff047230 */ /* 0x000fc40000004100 */
[-C--:B------:R-:W-:Y:S01]  /*4860*/  FMUL.FTZ R11, R5, R116.reuse ;  /* 0x00000074050b7220 */ /* 0x080fe20000410000 */
[----:B------:R-:W-:Y:S02]  /*4870*/  HADD2.F32 R24, -RZ, R24.H1_H1 ;  /* 0x30000018ff187230 */ /* 0x000fe40000004100 */
        /* <DEDUP_REMOVED lines=33> */
[----:B------:R-:W-:-:S02]  /*4a90*/  IMAD.MOV.U32 R13, RZ, RZ, R36 ;  /* 0x000000ffff0d7224 */ /* 0x000fc400078e0024 */
[----:B------:R-:W-:Y:S01]  /*4aa0*/  F2FP.F16.F32.PACK_AB R14, R14, R15 ;  /* 0x0000000f0e0e723e */ /* 0x000fe200000000ff */
[----:B------:R-:W-:Y:S01]  /*4ab0*/  IMAD.MOV.U32 R15, RZ, RZ, R10 ;  /* 0x000000ffff0f7224 */ /* 0x000fe200078e000a */
[----:B------:R-:W-:-:S07]  /*4ac0*/  F2FP.F16.F32.PACK_AB R26, R9, R6 ;  /* 0x00000006091a723e */ /* 0x000fce00000000ff */
.L_x_7687:
[----:B------:R-:W-:Y:S05]  /*4ad0*/  BSYNC B1 ;  /* 0x0000000000017941 */ /* 0x000fea0003800000 */
.L_x_7686:
        /* <DEDUP_REMOVED lines=10> */
.L_x_7655:
[----:B------:R-:W-:-:S06]  /*4b80*/  UISETP.NE.AND UP0, UPT, UR44, 0x3, UPT ;  /* 0x000000032c00788c */ /* 0x000fcc000bf05270 */
[----:B------:R-:W-:-:S13]  /*4b90*/  PLOP3.LUT P3, PT, PT, PT, UP0, 0x80, 0x0 ;  /* 0x000000000000781c */ /* 0x000fda0003f6f008 */
[----:B------:R-:W-:Y:S05]  /*4ba0*/  @!P3 BRA `(.L_x_7688) ;  /* 0x000000000004b947 */ /* 0x000fea0003800000 */
[----:B------:R-:W-:Y:S01]  /*4bb0*/  BPT.TRAP 0x1 ;  /* 0x000000040000795c */ /* 0x000fe20000300000 */
.L_x_7688:
[----:B------:R-:W-:Y:S01]  /*4bc0*/  LEA R90, R2, R18, 0x3 ;  /* 0x00000012025a7211 */ /* 0x000fe200078e18ff */
[----:B------:R-:W-:Y:S01]  /*4bd0*/  IMAD R104, R59, -0x60, R62 ;  /* 0xffffffa03b687824 */ /* 0x000fe200078e023e */
[----:B------:R-:W-:Y:S01]  /*4be0*/  SHF.L.U32 R101, R23, 0x1f, RZ ;  /* 0x0000001f17657819 */ /* 0x000fe200000006ff */
[----:B------:R-:W-:Y:S03]  /*4bf0*/  BSSY B1, `(.L_x_7689) ;  /* 0x0000004000017945 */ /* 0x000fe60003800000 */
[----:B------:R-:W0:Y:S01]  /*4c00*/  SYNCS.PHASECHK.TRANS64.TRYWAIT P4, [R90+URZ+0x22890], R101 ;  /* 0x022890655a0075a7 */ /* 0x000e22000808017f */
[----:B------:R-:W-:Y:S01]  /*4c10*/  VIMNMX R104, R104, 0x60, PT ;  /* 0x0000006068687848 */ /* 0x000fe20003fe0100 */
[----:B0-----:R-:W-:Y:S06]  /*4c20*/  @!P4 BRA `(.L_x_7690) ;  /* 0x000000f400d8c947 */ /* 0x001fec0003800000 */
.L_x_7881:
[----:B------:R-:W-:Y:S05]  /*4c30*/  BSYNC B1 ;  /* 0x0000000000017941 */ /* 0x000fea0003800000 */
.L_x_7689:
[-C--:B------:R-:W-:Y:S01]  /*4c40*/  ISETP.GE.AND P5, PT, R19, R104.reuse, PT ;  /* 0x000000681300720c */ /* 0x080fe20003fa6270 */
[----:B------:R-:W-:Y:S01]  /*4c50*/  BSSY B1, `(.L_x_7691) ;  /* 0x0000007000017945 */ /* 0x000fe20003800000 */
[----:B------:R-:W-:-:S11]  /*4c60*/  ISETP.GE.AND P4, PT, R211, R104, PT ;  /* 0x00000068d300720c */ /* 0x000fd60003f86270 */
[----:B------:R-:W-:Y:S05]  /*4c70*/  @P5 BRA `(.L_x_7692) ;  /* 0x0000000000105947 */ /* 0x000fea0003800000 */
[----:B------:R-:W1:Y:S04]  /*4c80*/  @!P1 LDS.128 R4, [R107] ;  /* 0x000000006b049984 */ /* 0x000e680000000c00 */
[----:B------:R-:W2:Y:S04]  /*4c90*/  @!P2 LDS.128 R8, [R106] ;  /* 0x000000006a08a984 */ /* 0x000ea80000000c00 */
[----:B-1----:R1:W-:Y:S04]  /*4ca0*/  @!P1 STG.E.128 desc[UR40][R14.64], R4 ;  /* 0x000000040e009986 */ /* 0x0023e8000c101d28 */
[----:B--2---:R1:W-:Y:S02]  /*4cb0*/  @!P2 STG.E.128 desc[UR40][R14.64+0x40], R8 ;  /* 0x000040080e00a986 */ /* 0x0043e4000c101d28 */
.L_x_7692:
[----:B------:R-:W-:Y:S05]  /*4cc0*/  BSYNC B1 ;  /* 0x0000000000017941 */ /* 0x000fea0003800000 */
.L_x_7691:
[----:B------:R-:W-:Y:S05]  /*4cd0*/  @P4 BRA `(.L_x_7672) ;  /* 0x0000000000104947 */ /* 0x000fea0003800000 */
[----:B-1----:R-:W1:Y:S04]  /*4ce0*/  @!P1 LDS.128 R4, [R107+0x2000] ;  /* 0x002000006b049984 */ /* 0x002e680000000c00 */
[----:B------:R-:W2:Y:S04]  /*4cf0*/  @!P2 LDS.128 R8, [R106+0x2000] ;  /* 0x002000006a08a984 */ /* 0x000ea80000000c00 */
[----:B-1----:R3:W-:Y:S04]  /*4d00*/  @!P1 STG.E.128 desc[UR40][R12.64], R4 ;  /* 0x000000040c009986 */ /* 0x0027e8000c101d28 */
[----:B--2---:R3:W-:Y:S02]  /*4d10*/  @!P2 STG.E.128 desc[UR40][R12.64+0x40], R8 ;  /* 0x000040080c00a986 */ /* 0x0047e4000c101d28 */
.L_x_7672:
[----:B------:R-:W-:Y:S05]  /*4d20*/  BSYNC B0 ;  /* 0x0000000000007941 */ /* 0x000fea0003800000 */
.L_x_7654:
[----:B-123--:R-:W1:Y:S01]  /*4d30*/  S2R R4, SR_TID.X ;  /* 0x0000000000047919 */ /* 0x00ee620000002100 */
        /* <DEDUP_REMOVED lines=16> */
.L_x_7694:
[----:B------:R-:W-:Y:S05]  /*4e40*/  BSYNC B0 ;  /* 0x0000000000007941 */ /* 0x000fea0003800000 */
.L_x_7693:
[----:B------:R-:W2:Y:S01]  /*4e50*/  SYNCS.PHASECHK.TRANS64.TRYWAIT P3, [R90+URZ+0x228b0], R101 ;  /* 0x0228b0655a0075a7 */ /* 0x000ea2000806017f */
[----:B------:R-:W-:Y:S01]  /*4e60*/  ULDC UR45, c[0x0][0x310] ;  /* 0x0000c400002d7ab9 */ /* 0x000fe20000000800 */
[----:B------:R-:W-:Y:S01]  /*4e70*/  ULDC.64 UR42, c[0x0][0x318] ;  /* 0x0000c600002a7ab9 */ /* 0x000fe20000000a00 */
[----:B------:R-:W-:Y:S01]  /*4e80*/  ULDC.64 UR38, c[0x0][0x308] ;  /* 0x0000c20000267ab9 */ /* 0x000fe20000000a00 */
[----:B------:R-:W-:Y:S01]  /*4e90*/  BSSY B0, `(.L_x_7695) ;  /* 0x0000003000007945 */ /* 0x000fe20003800000 */
[----:B-1----:R-:W-:-:S03]  /*4ea0*/  IMAD R4, R2, 0x6000, R77 ;  /* 0x0000600002047824 */ /* 0x002fc600078e024d */
[----:B--2---:R-:W-:Y:S05]  /*4eb0*/  @!P3 BRA `(.L_x_7696) ;  /* 0x000000f40048b947 */ /* 0x004fea0003800000 */
.L_x_7882:
[----:B------:R-:W-:Y:S05]  /*4ec0*/  BSYNC B0 ;  /* 0x0000000000007941 */ /* 0x000fea0003800000 */
.L_x_7695:
[----:B------:R-:W-:Y:S01]  /*4ed0*/  ISETP.GE.AND P3, PT, R19, R104, PT ;  /* 0x000000681300720c */ /* 0x000fe20003f66270 */
[----:B------:R-:W-:Y:S01]  /*4ee0*/  IMAD.IADD R6, R80, 0x1, R4 ;  /* 0x0000000150067824 */ /* 0x000fe200078e0204 */
[----:B------:R-:W-:Y:S01]  /*4ef0*/  BSSY B0, `(.L_x_7697) ;  /* 0x0000025000007945 */ /* 0x000fe20003800000 */
[----:B------:R-:W-:Y:S02]  /*4f00*/  IMAD R36, R4, 0x2, R61 ;  /* 0x0000000204247824 */ /* 0x000fe400078e023d */
[----:B----4-:R-:W-:-:S04]  /*4f10*/  IMAD.WIDE R32, R59, 0x60, R56 ;  /* 0x000000603b207825 */ /* 0x010fc800078e0238 */
[----:B------:R-:W-:-:S04]  /*4f20*/  IMAD R37, R6, 0x2, R61 ;  /* 0x0000000206257824 */ /* 0x000fc800078e023d */
[----:B------:R-:W-:Y:S05]  /*4f30*/  @P3 BRA `(.L_x_7698) ;  /* 0x0000000000803947 */ /* 0x000fea0003800000 */
[----:B------:R-:W-:Y:S01]  /*4f40*/  MOV R5, R63 ;  /* 0x0000003f00057202 */ /* 0x000fe20000000f00 */
[----:B------:R-:W-:Y:S02]  /*4f50*/  IMAD R7, R33, UR42, RZ ;  /* 0x0000002a21077c24 */ /* 0x000fe4000f8e02ff */
[----:B------:R-:W-:Y:S02]  /*4f60*/  IMAD.MOV.U32 R4, RZ, RZ, R40 ;  /* 0x000000ffff047224 */ /* 0x000fe400078e0028 */
[C---:B------:R-:W-:Y:S02]  /*4f70*/  IMAD R7, R32.reuse, UR43, R7 ;  /* 0x0000002b20077c24 */ /* 0x040fe4000f8e0207 */
[----:B------:R-:W-:-:S04]  /*4f80*/  IMAD.WIDE.U32 R4, R32, UR42, R4 ;  /* 0x0000002a20047c25 */ /* 0x000fc8000f8e0004 */
[----:B------:R-:W-:Y:S01]  /*4f90*/  IMAD.IADD R5, R5, 0x1, R7 ;  /* 0x0000000105057824 */ /* 0x000fe200078e0207 */
[----:B------:R-:W-:-:S04]  /*4fa0*/  LEA R34, P3, R4, UR38, 0x1 ;  /* 0x0000002604227c11 */ /* 0x000fc8000f8608ff */
[----:B------:R-:W-:Y:S02]  /*4fb0*/  LEA.HI.X R35, R4, UR39, R5, 0x1, P3 ;  /* 0x0000002704237c11 */ /* 0x000fe400098f0c05 */
[----:B------:R-:W-:-:S13]  /*4fc0*/  ISETP.GE.AND P3, PT, R16, UR45, PT ;  /* 0x0000002d10007c0c */ /* 0x000fda000bf66270 */
[----:B------:R-:W2:Y:S04]  /*4fd0*/  @!P3 LDS.128 R4, [R36] ;  /* 0x000000002404b984 */ /* 0x000ea80000000c00 */
[----:B--2---:R-:W-:Y:S01]  /*4fe0*/  @!P3 STG.E.128 desc[UR40][R34.64], R4 ;  /* 0x000000042200b986 */ /* 0x004fe2000c101d28 */
[----:B------:R-:W-:-:S13]  /*4ff0*/  ISETP.GE.AND P3, PT, R99, UR45, PT ;  /* 0x0000002d63007c0c */ /* 0x000fda000bf66270 */
[----:B------:R-:W2:Y:S04]  /*5000*/  @!P3 LDS.128 R8, [R37] ;  /* 0x000000002508b984 */ /* 0x000ea80000000c00 */
[----:B--2---:R-:W-:Y:S01]  /*5010*/  @!P3 STG.E.128 desc[UR40][R34.64+0x40], R8 ;  /* 0x000040082200b986 */ /* 0x004fe2000c101d28 */
[----:B------:R-:W-:-:S13]  /*5020*/  ISETP.GE.AND P3, PT, R98, UR45, PT ;  /* 0x0000002d62007c0c */ /* 0x000fda000bf66270 */
[----:B------:R-:W2:Y:S04]  /*5030*/  @!P3 LDS.128 R12, [R36+0x3000] ;  /* 0x00300000240cb984 */ /* 0x000ea80000000c00 */
        /* <DEDUP_REMOVED lines=10> */
[----:B------:R-:W-:-:S13]  /*50e0*/  ISETP.NE.AND P3, PT, R0, RZ, PT ;  /* 0x000000ff0000720c */ /* 0x000fda0003f65270 */
[----:B------:R-:W2:Y:S04]  /*50f0*/  @P3 LDS.128 R12, [R36+0x9000] ;  /* 0x00900000240c3984 */ /* 0x000ea80000000c00 */
[----:B--2---:R-:W-:Y:S01]  /*5100*/  @P3 STG.E.128 desc[UR40][R34.64+0x180], R12 ;  /* 0x0001800c22003986 */ /* 0x004fe2000c101d28 */
[----:B------:R-:W-:-:S13]  /*5110*/  ISETP.NE.AND P3, PT, R3, RZ, PT ;  /* 0x000000ff0300720c */ /* 0x000fda0003f65270 */
[----:B------:R-:W2:Y:S04]  /*5120*/  @P3 LDS.128 R24, [R37+0x9000] ;  /* 0x0090000025183984 */ /* 0x000ea80000000c00 */
[----:B--2---:R2:W-:Y:S02]  /*5130*/  @P3 STG.E.128 desc[UR40][R34.64+0x1c0], R24 ;  /* 0x0001c01822003986 */ /* 0x0045e4000c101d28 */
.L_x_7698:
[----:B------:R-:W-:Y:S05]  /*5140*/  BSYNC B0 ;  /* 0x0000000000007941 */ /* 0x000fea0003800000 */
.L_x_7697:
[----:B------:R-:W-:Y:S01]  /*5150*/  ISETP.GE.AND P3, PT, R211, R104, PT ;  /* 0x00000068d300720c */ /* 0x000fe20003f66270 */
[----:B------:R-:W-:-:S12]  /*5160*/  BSSY B0, `(.L_x_7699) ;  /* 0x0000024000007945 */ /* 0x000fd80003800000 */
[----:B------:R-:W-:Y:S05]  /*5170*/  @P3 BRA `(.L_x_7700) ;  /* 0x0000000000883947 */ /* 0x000fea0003800000 */
[----:B------:R-:W-:Y:S01]  /*5180*/  IADD3 R7, P3, R32, 0x40, RZ ;  /* 0x0000004020077810 */ /* 0x000fe20007f7e0ff */
[----:B------:R-:W-:Y:S02]  /*5190*/  IMAD.MOV.U32 R4, RZ, RZ, R40 ;  /* 0x000000ffff047224 */ /* 0x000fe400078e0028 */
[----:B------:R-:W-:Y:S02]  /*51a0*/  IMAD.MOV.U32 R5, RZ, RZ, R63 ;  /* 0x000000ffff057224 */ /* 0x000fe400078e003f */
[----:B------:R-:W-:Y:S02]  /*51b0*/  IMAD.X R32, RZ, RZ, R33, P3 ;  /* 0x000000ffff207224 */ /* 0x000fe400018e0621 */
[----:B------:R-:W-:-:S04]  /*51c0*/  IMAD.WIDE.U32 R4, R7, UR42, R4 ;  /* 0x0000002a07047c25 */ /* 0x000fc8000f8e0004 */
[----:B------:R-:W-:-:S04]  /*51d0*/  IMAD R32, R32, UR42, RZ ;  /* 0x0000002a20207c24 */ /* 0x000fc8000f8e02ff */
[----:B------:R-:W-:Y:S01]  /*51e0*/  IMAD R7, R7, UR43, R32 ;  /* 0x0000002b07077c24 */ /* 0x000fe2000f8e0220 */
[----:B------:R-:W-:-:S03]  /*51f0*/  LEA R32, P3, R4, UR38, 0x1 ;  /* 0x0000002604207c11 */ /* 0x000fc6000f8608ff */
[----:B------:R-:W-:-:S05]  /*5200*/  IMAD.IADD R5, R5, 0x1, R7 ;  /* 0x0000000105057824 */ /* 0x000fca00078e0207 */
[----:B------:R-:W-:Y:S02]  /*5210*/  LEA.HI.X R33, R4, UR39, R5, 0x1, P3 ;  /* 0x0000002704217c11 */ /* 0x000fe400098f0c05 */
[----:B------:R-:W-:-:S13]  /*5220*/  ISETP.GE.AND P3, PT, R16, UR45, PT ;  /* 0x0000002d10007c0c */ /* 0x000fda000bf66270 */
[----:B------:R-:W3:Y:S04]  /*5230*/  @!P3 LDS.128 R4, [R36+0x2000] ;  /* 0x002000002404b984 */ /* 0x000ee80000000c00 */
[----:B---3--:R-:W-:Y:S01]  /*5240*/  @!P3 STG.E.128 desc[UR40][R32.64], R4 ;  /* 0x000000042000b986 */ /* 0x008fe2000c101d28 */
[----:B------:R-:W-:-:S13]  /*5250*/  ISETP.GE.AND P3, PT, R98, UR45, PT ;  /* 0x0000002d62007c0c */ /* 0x000fda000bf66270 */
[----:B------:R-:W3:Y:S04]  /*5260*/  @!P3 LDS.128 R8, [R36+0x5000] ;  /* 0x005000002408b984 */ /* 0x000ee80000000c00 */
[----:B---3--:R-:W-:Y:S01]  /*5270*/  @!P3 STG.E.128 desc[UR40][R32.64+0x80], R8 ;  /* 0x000080082000b986 */ /* 0x008fe2000c101d28 */
[----:B------:R-:W-:-:S13]  /*5280*/  ISETP.GE.AND P3, PT, R94, UR45, PT ;  /* 0x0000002d5e007c0c */ /* 0x000fda000bf66270 */
[----:B------:R-:W3:Y:S04]  /*5290*/  @!P3 LDS.128 R12, [R36+0x8000] ;  /* 0x00800000240cb984 */ /* 0x000ee80000000c00 */
[----:B---3--:R-:W-:Y:S01]  /*52a0*/  @!P3 STG.E.128 desc[UR40][R32.64+0x100], R12 ;  /* 0x0001000c2000b986 */ /* 0x008fe2000c101d28 */
[----:B------:R-:W-:-:S13]  /*52b0*/  ISETP.NE.AND P3, PT, R0, RZ, PT ;  /* 0x000000ff0000720c */ /* 0x000fda0003f65270 */
[----:B--2---:R-:W2:Y:S04]  /*52c0*/  @P3 LDS.128 R24, [R36+0xb000] ;  /* 0x00b0000024183984 */ /* 0x004ea80000000c00 */
[----:B--2---:R-:W-:Y:S01]  /*52d0*/  @P3 STG.E.128 desc[UR40][R32.64+0x180], R24 ;  /* 0x0001801820003986 */ /* 0x004fe2000c101d28 */
        /* <DEDUP_REMOVED lines=11> */
[----:B--2---:R3:W-:Y:S02]  /*5390*/  @P3 STG.E.128 desc[UR40][R32.64+0x1c0], R24 ;  /* 0x0001c01820003986 */ /* 0x0047e4000c101d28 */
.L_x_7700:
[----:B------:R-:W-:Y:S05]  /*53a0*/  BSYNC B0 ;  /* 0x0000000000007941 */ /* 0x000fea0003800000 */
.L_x_7699:
[----:B------:R-:W-:Y:S01]  /*53b0*/  @!PT LDS RZ, [RZ] ;  /* 0x00000000fffff984 */ /* 0x000fe20000000800 */
[----:B------:R-:W-:Y:S01]  /*53c0*/  @!PT LDS RZ, [RZ] ;  /* 0x00000000fffff984 */ /* 0x000fe20000000800 */
[----:B------:R-:W-:Y:S01]  /*53d0*/  @!PT LDS RZ, [RZ] ;  /* 0x00000000fffff984 */ /* 0x000fe20000000800 */
[----:B------:R-:W-:Y:S01]  /*53e0*/  @!PT LDS RZ, [RZ] ;  /* 0x00000000fffff984 */ /* 0x000fe20000000800 */
[----:B------:R4:W-:Y:S06]  /*53f0*/  MEMBAR.ALL.CTA ;  /* 0x0000000000007992 */ /* 0x0009ec0000008000 */
[----:B----4-:R-:W4:Y:S02]  /*5400*/  FENCE.VIEW.ASYNC.S ;  /* 0x00000000000073c6 */ /* 0x010f240000000000 */
[----:B----4-:R4:W-:Y:S01]  /*5410*/  BAR.SYNC.DEFER_BLOCKING R79, 0x80 ;  /* 0x0002004f0000751d */ /* 0x0109e20000010000 */
[----:B------:R-:W-:Y:S01]  /*5420*/  ISETP.NE.AND P5, PT, R100, RZ, PT ;  /* 0x000000ff6400720c */ /* 0x000fe20003fa5270 */
[----:B------:R-:W-:Y:S01]  /*5430*/  VIADD R2, R2, 0x1 ;  /* 0x0000000102027836 */ /* 0x000fe20000000000 */
[----:B01----:R-:W-:-:S04]  /*5440*/  @!P4 IADD3 R90, R90, 0x228c0, RZ ;  /* 0x000228c05a5ac810 */ /* 0x003fc80007ffe0ff */
[C---:B------:R-:W-:Y:S02]  /*5450*/  ISETP.NE.AND P3, PT, R2.reuse, 0x2, PT ;  /* 0x000000020200780c */ /* 0x040fe40003f65270 */
[----:B------:R-:W-:Y:S02]  /*5460*/  @!P4 PRMT R90, RZ, 0x654, R90 ;  /* 0x00000654ff5ac816 */ /* 0x000fe4000000005a */
[----:B------:R-:W-:Y:S02]  /*5470*/  SEL R4, RZ, 0x1, P3 ;  /* 0x00000001ff047807 */ /* 0x000fe40001800000 */
[----:B------:R-:W-:Y:S02]  /*5480*/  SEL R2, R2, RZ, P3 ;  /* 0x000000ff02027207 */ /* 0x000fe40001800000 */
[----:B------:R-:W-:Y:S01]  /*5490*/  LOP3.LUT R23, R23, R4, RZ, 0x3c, !PT ;  /* 0x0000000417177212 */ /* 0x000fe200078e3cff */
[----:B------:R4:W-:Y:S01]  /*54a0*/  @!P4 SYNCS.ARRIVE.TRANS64.RED.A1T0 RZ, [R90+URZ], RZ ;  /* 0x000000ff5affc9a7 */ /* 0x0009e2000810043f */
[----:B------:R-:W-:Y:S05]  /*54b0*/  @P5 BRA `(.L_x_7701) ;  /* 0xffffffcc00745947 */ /* 0x000fea000383ffff */
[----:B------:R-:W0:Y:S01]  /*54c0*/  S2R R5, SR_TID.X ;  /* 0x0000000000057919 */ /* 0x000e220000002100 */
[----:B------:R-:W-:Y:S02]  /*54d0*/  PLOP3.LUT P0, PT, PT, PT, PT, 0x8, 0x0 ;  /* 0x000000000000781c */ /* 0x000fe40003f0e170 */
[----:B0-----:R-:W-:-:S04]  /*54e0*/  SHF.R.U32.HI R5, RZ, 0x7, R5 ;  /* 0x00000007ff057819 */ /* 0x001fc80000011605 */
[----:B------:R-:W-:-:S13]  /*54f0*/  ISETP.NE.AND P5, PT, R5, 0x1, PT ;  /* 0x000000010500780c */ /* 0x000fda0003fa5270 */
[----:B------:R-:W-:Y:S06]  /*5500*/  @!P5 BAR.ARV 0x9, 0x100 ;  /* 0x024400000000db1d */ /* 0x000fec0000002000 */
.L_x_7649:
[----:B------:R-:W-:Y:S02]  /*5510*/  ISETP.GE.AND P2, PT, R176, 0x1, PT ;  /* 0x00000001b000780c */ /* 0x000fe40003f46270 */
[----:B------:R-:W-:Y:S02]  /*5520*/  CS2R R4, SRZ ;  /* 0x0000000000047805 */ /* 0x000fe4000001ff00 */
[----:B------:R-:W-:Y:S02]  /*5530*/  PLOP3.LUT P1, PT, PT, PT, PT, 0x80, 0x0 ;  /* 0x000000000000781c */ /* 0x000fe40003f2f070 */
        /* <DEDUP_REMOVED lines=42> */
[----:B----4-:R-:W-:Y:S02]  /*57e0*/  CS2R R78, SRZ ;  /* 0x00000000004e7805 */ /* 0x010fe4000001ff00 */
        /* <DEDUP_REMOVED lines=17> */
[----:B--2---:R-:W-:Y:S02]  /*5900*/  CS2R R34, SRZ ;  /* 0x0000000000227805 */ /* 0x004fe4000001ff00 */
[----:B------:R-:W-:-:S02]  /*5910*/  CS2R R36, SRZ ;  /* 0x0000000000247805 */ /* 0x000fc4000001ff00 */
[----:B---3--:R-:W-:Y:S02]  /*5920*/  CS2R R32, SRZ ;  /* 0x0000000000207805 */ /* 0x008fe4000001ff00 */
[----:B------:R-:W-:Y:S02]  /*5930*/  CS2R R26, SRZ ;  /* 0x00000000001a7805 */ /* 0x000fe4000001ff00 */
[----:B------:R-:W-:Y:S01]  /*5940*/  CS2R R28, SRZ ;  /* 0x00000000001c7805 */ /* 0x000fe2000001ff00 */
[----:B------:R-:W-:Y:S06]  /*5950*/  @P0 BRA `(.L_x_7702) ;  /* 0x00000000000c0947 */ /* 0x000fec0003800000 */
[----:B------:R-:W0:Y:S01]  /*5960*/  FENCE.VIEW.ASYNC.G ;  /* 0x00000000000073c6 */ /* 0x000e220000000100 */
[----:B------:R-:W-:Y:S05]  /*5970*/  WARPSYNC.ALL ;  /* 0x0000000000007948 */ /* 0x000fea0003800000 */
[----:B0-----:R-:W-:Y:S06]  /*5980*/  BAR.ARV 0xc, 0x120 ;  /* 0x0304800000007b1d */ /* 0x001fec0000002000 */
.L_x_7702:
[----:B------:R-:W-:Y:S01]  /*5990*/  CS2R R24, SRZ ;  /* 0x0000000000187805 */ /* 0x000fe2000001ff00 */
[----:B------:R-:W-:Y:S06]  /*59a0*/  @!P2 BRA `(.L_x_7703) ;  /* 0x000000680070a947 */ /* 0x000fec0003800000 */
[----:B------:R-:W-:-:S03]  /*59b0*/  UMOV UR4, 0xffffffff ;  /* 0xffffffff00047882 */ /* 0x000fc60000000000 */
[----:B------:R-:W-:Y:S05]  /*59c0*/  BRA.DIV UR4, `(.L_x_7704) ;  /* 0x000000ea04987947 */ /* 0x000fea000b800000 */
[----:B------:R0:W1:Y:S02]  /*59d0*/  SHFL.IDX PT, R14, R230, RZ, 0x1f ;  /* 0x00001fffe60e7589 */ /* 0x00006400000e0000 */
.L_x_7885:
[----:B-1----:R-:W-:Y:S01]  /*59e0*/  LEA.HI R0, R14, R14, RZ, 0x1 ;  /* 0x0000000e0e007211 */ /* 0x002fe200078f08ff */
[----:B------:R-:W-:Y:S01]  /*59f0*/  BSSY B6, `(.L_x_7705) ;  /* 0x0000019000067945 */ /* 0x000fe20003800000 */
[----:B------:R-:W-:Y:S02]  /*5a00*/  IADD3 R24, R18, 0x18400, RZ ;  /* 0x0001840012187810 */ /* 0x000fe40007ffe0ff */
[----:B------:R-:W-:Y:S02]  /*5a10*/  LOP3.LUT R3, R0, 0x1e, RZ, 0xc0, !PT ;  /* 0x0000001e00037812 */ /* 0x000fe400078ec0ff */
[----:B------:R-:W-:-:S03]  /*5a20*/  LOP3.LUT P0, RZ, R24, 0x1bf, RZ, 0xc0, !PT ;  /* 0x000001bf18ff7812 */ /* 0x000fc6000780c0ff */
[----:B------:R-:W-:-:S04]  /*5a30*/  IMAD.IADD R3, R14, 0x1, -R3 ;  /* 0x000000010e037824 */ /* 0x000fc800078e0a03 */
        /* <DEDUP_REMOVED lines=19> */
[----:B0-2--5:R-:W-:Y:S05]  /*5b70*/  CALL.ABS.NOINC R14 ;  /* 0x000000000e007343 */ /* 0x025fea0003c00000 */
.L_x_7706:
[----:B------:R-:W-:Y:S05]  /*5b80*/  BSYNC B6 ;  /* 0x0000000000067941 */ /* 0x000fea0003800000 */
.L_x_7705:
[----:B------:R-:W-:Y:S02]  /*5b90*/  ULDC UR4, c[0x0][0x3d4] ;  /* 0x0000f50000047ab9 */ /* 0x000fe40000000800 */
[----:B------:R-:W-:-:S13]  /*5ba0*/  ISETP.LT.AND P0, PT, RZ, UR4, PT ;  /* 0x00000004ff007c0c */ /* 0x000fda000bf01270 */
[----:B------:R-:W-:Y:S05]  /*5bb0*/  @P0 BRA `(.L_x_7707) ;  /* 0x00000000003c0947 */ /* 0x000fea0003800000 */
[----:B------:R-:W-:-:S04]  /*5bc0*/  LEA.HI R0, R212, R212, RZ, 0x1 ;  /* 0x000000d4d4007211 */ /* 0x000fc800078f08ff */
[----:B------:R-:W-:-:S04]  /*5bd0*/  LOP3.LUT R3, R0, 0xfffffffe, RZ, 0xc0, !PT ;  /* 0xfffffffe00037812 */ /* 0x000fc800078ec0ff */
[----:B------:R-:W-:-:S04]  /*5be0*/  IADD3 R3, R212, -R3, RZ ;  /* 0x80000003d4037210 */ /* 0x000fc80007ffe0ff */
[----:B------:R-:W-:-:S04]  /*5bf0*/  SHF.L.U32 R3, R3, 0x1f, RZ ;  /* 0x0000001f03037819 */ /* 0x000fc800000006ff */
[----:B------:R1:W2:Y:S03]  /*5c00*/  SYNCS.PHASECHK.TRANS64.TRYWAIT P0, [R18+URZ+0x22800], R3 ;  /* 0x02280003120075a7 */ /* 0x0002a6000800017f */
[----:B--2---:R-:W-:Y:S05]  /*5c10*/  @!P0 NANOSLEEP.SYNCS 0x989680 ;  /* 0x009896800000895d */ /* 0x004fea0003900000 */
[----:B------:R-:W2:Y:S01]  /*5c20*/  @!P0 SYNCS.PHASECHK.TRANS64 P0, [R18+URZ+0x22800], R3 ;  /* 0x02280003120085a7 */ /* 0x000ea2000800007f */
[----:B------:R-:W-:Y:S04]  /*5c30*/  BSSY B0, `(.L_x_7708) ;  /* 0x0000006000007945 */ /* 0x000fe80003800000 */
[----:B--2---:R-:W-:Y:S05]  /*5c40*/  @P0 BRA `(.L_x_7709) ;  /* 0x0000000000100947 */ /* 0x004fea0003800000 */
.L_x_7710:
[----:B--2---:R2:W3:Y:S02]  /*5c50*/  SYNCS.PHASECHK.TRANS64.TRYWAIT P0, [R18+URZ+0x22800], R3 ;  /* 0x02280003120075a7 */ /* 0x0044e4000800017f */
[----:B---3--:R-:W-:Y:S05]  /*5c60*/  @!P0 NANOSLEEP.SYNCS 0x989680 ;  /* 0x009896800000895d */ /* 0x008fea0003900000 */
[----:B------:R-:W3:Y:S02]  /*5c70*/  @!P0 SYNCS.PHASECHK.TRANS64 P0, [R18+URZ+0x22800], R3 ;  /* 0x02280003120085a7 */ /* 0x000ee4000800007f */
[----:B---3--:R-:W-:Y:S05]  /*5c80*/  @!P0 BRA `(.L_x_7710) ;  /* 0xfffffffc00f08947 */ /* 0x008fea000383ffff */
.L_x_7709:
[----:B------:R-:W-:Y:S05]  /*5c90*/  BSYNC B0 ;  /* 0x0000000000007941 */ /* 0x000fea0003800000 */
.L_x_7708:
[----:B------:R-:W-:Y:S05]  /*5ca0*/  BRA `(.L_x_7711) ;  /* 0x00000020006c7947 */ /* 0x000fea0003800000 */
.L_x_7707:
[----:B-----5:R-:W-:Y:S01]  /*5cb0*/  SHF.R.S32.HI R0, RZ, 0x1f, R31 ;  /* 0x0000001fff007819 */ /* 0x020fe2000001141f */
[----:B------:R-:W-:Y:S01]  /*5cc0*/  ULDC.64 UR4, c[0x0][0x3d8] ;  /* 0x0000f60000047ab9 */ /* 0x000fe20000000a00 */
[----:B------:R-:W-:Y:S01]  /*5cd0*/  ULDC.64 UR6, c[0x0][0x3e8] ;  /* 0x0000fa0000067ab9 */ /* 0x000fe20000000a00 */
[----:B------:R-:W-:Y:S01]  /*5ce0*/  IMAD.WIDE.U32 R4, R31, UR4, RZ ;  /* 0x000000041f047c25 */ /* 0x000fe2000f8e00ff */
[----:B------:R-:W-:Y:S01]  /*5cf0*/  LOP3.LUT P0, RZ, R24, 0x3ff, RZ, 0xc0, !PT ;  /* 0x000003ff18ff7812 */ /* 0x000fe2000780c0ff */
[----:B------:R-:W-:Y:S02]  /*5d00*/  BSSY B6, `(.L_x_7712) ;  /* 0x0000031000067945 */ /* 0x000fe40003800000 */
[C---:B------:R-:W-:Y:S02]  /*5d10*/  IMAD R6, R0.reuse, UR4, RZ ;  /* 0x0000000400067c24 */ /* 0x040fe4000f8e02ff */
[----:B------:R-:W-:Y:S02]  /*5d20*/  IMAD R0, R0, UR6, RZ ;  /* 0x0000000600007c24 */ /* 0x000fe4000f8e02ff */
[----:B------:R-:W-:-:S02]  /*5d30*/  IMAD.SHL.U32 R41, R219, 0x4, RZ ;  /* 0x00000004db297824 */ /* 0x000fc400078e00ff */
[C---:B------:R-:W-:Y:S01]  /*5d40*/  IMAD R9, R31.reuse, UR5, R6 ;  /* 0x000000051f097c24 */ /* 0x040fe2000f8e0206 */
[----:B------:R-:W-:Y:S01]  /*5d50*/  ULDC.64 UR4, c[0x0][0x3c8] ;  /* 0x0000f20000047ab9 */ /* 0x000fe20000000a00 */
[----:B------:R-:W-:Y:S01]  /*5d60*/  IMAD R27, R31, UR7, R0 ;  /* 0x000000071f1b7c24 */ /* 0x000fe2000f8e0200 */
[-C--:B------:R-:W-:Y:S01]  /*5d70*/  IADD3 R0, P3, R41, R4.reuse, RZ ;  /* 0x0000000429007210 */ /* 0x080fe20007f7e0ff */
[----:B------:R-:W-:Y:S01]  /*5d80*/  IMAD.IADD R9, R9, 0x1, R5 ;  /* 0x0000000109097824 */ /* 0x000fe200078e0205 */
[----:B------:R-:W-:Y:S01]  /*5d90*/  SHF.R.S32.HI R10, RZ, 0x1f, R41 ;  /* 0x0000001fff0a7819 */ /* 0x000fe20000011429 */
[----:B------:R-:W-:Y:S01]  /*5da0*/  IMAD.WIDE.U32 R6, R31, UR6, RZ ;  /* 0x000000061f067c25 */ /* 0x000fe2000f8e00ff */
[----:B------:R-:W-:Y:S01]  /*5db0*/  LEA R24, P2, R4, UR4, 0x1 ;  /* 0x0000000404187c11 */ /* 0x000fe2000f8408ff */
[----:B------:R-:W-:Y:S01]  /*5dc0*/  ULDC.64 UR6, c[0x0][0x3e0] ;  /* 0x0000f80000067ab9 */ /* 0x000fe20000000a00 */
[----:B------:R-:W-:Y:S01]  /*5dd0*/  IADD3 R5, P1, R16, R4, RZ ;  /* 0x0000000410057210 */ /* 0x000fe20007f3e0ff */
[--C-:B------:R-:W-:Y:S01]  /*5de0*/  IMAD.X R3, R10, 0x1, R9.reuse, P3 ;  /* 0x000000010a037824 */ /* 0x100fe200018e0609 */
[----:B------:R-:W-:Y:S01]  /*5df0*/  LEA.HI.X R25, R4, UR5, R9, 0x1, P2 ;  /* 0x0000000504197c11 */ /* 0x000fe200090f0c09 */
[----:B------:R-:W-:Y:S01]  /*5e00*/  IMAD.IADD R27, R27, 0x1, R7 ;  /* 0x000000011b1b7824 */ /* 0x000fe200078e0207 */
[----:B------:R-:W-:-:S02]  /*5e10*/  LEA R32, P2, R0, UR4, 0x1 ;  /* 0x0000000400207c11 */ /* 0x000fc4000f8408ff */
[-C--:B------:R-:W-:Y:S02]  /*5e20*/  IADD3 R8, P4, R41, R6.reuse, RZ ;  /* 0x0000000629087210 */ /* 0x080fe40007f9e0ff */
[----:B------:R-:W-:Y:S02]  /*5e30*/  LEA.HI.X R33, R0, UR5, R3, 0x1, P2 ;  /* 0x0000000500217c11 */ /* 0x000fe400090f0c03 */
[----:B------:R-:W-:Y:S01]  /*5e40*/  IADD3 R0, P3, R16, R6, RZ ;  /* 0x0000000610007210 */ /* 0x000fe20007f7e0ff */
[--C-:B------:R-:W-:Y:S01]  /*5e50*/  IMAD.X R7, R10, 0x1, R27.reuse, P4 ;  /* 0x000000010a077824 */ /* 0x100fe200020e061b */
[C---:B------:R-:W-:Y:S02]  /*5e60*/  IADD3.X R4, R17.reuse, R9, RZ, P1, !PT ;  /* 0x0000000911047210 */ /* 0x040fe40000ffe4ff */
[----:B------:R-:W-:Y:S01]  /*5e70*/  LEA R26, P2, R6, UR6, 0x1 ;  /* 0x00000006061a7c11 */ /* 0x000fe2000f8408ff */
[----:B------:R-:W-:Y:S01]  /*5e80*/  IMAD.X R3, R17, 0x1, R27, P3 ;  /* 0x0000000111037824 */ /* 0x000fe200018e061b */
[----:B------:R-:W-:-:S02]  /*5e90*/  LEA R34, P5, R8, UR6, 0x1 ;  /* 0x0000000608227c11 */ /* 0x000fc4000f8a08ff */
[C---:B------:R-:W-:Y:S02]  /*5ea0*/  LEA R36, P4, R5.reuse, UR4, 0x1 ;  /* 0x0000000405247c11 */ /* 0x040fe4000f8808ff */
[----:B------:R-:W-:Y:S02]  /*5eb0*/  LEA R38, P1, R0, UR6, 0x1 ;  /* 0x0000000600267c11 */ /* 0x000fe4000f8208ff */
[----:B------:R-:W-:Y:S02]  /*5ec0*/  LEA.HI.X R35, R8, UR7, R7, 0x1, P5 ;  /* 0x0000000708237c11 */ /* 0x000fe4000a8f0c07 */
[----:B------:R-:W-:Y:S02]  /*5ed0*/  LEA.HI.X R27, R6, UR7, R27, 0x1, P2 ;  /* 0x00000007061b7c11 */ /* 0x000fe400090f0c1b */
[----:B------:R-:W-:Y:S02]  /*5ee0*/  LEA.HI.X R37, R5, UR5, R4, 0x1, P4 ;  /* 0x0000000505257c11 */ /* 0x000fe4000a0f0c04 */
[----:B------:R-:W-:Y:S01]  /*5ef0*/  LEA.HI.X R39, R0, UR7, R3, 0x1, P1 ;  /* 0x0000000700277c11 */ /* 0x000fe200088f0c03 */
        /* <DEDUP_REMOVED lines=16> */
[----:B0-2---:R-:W-:Y:S05]  /*6000*/  CALL.ABS.NOINC R14 ;  /* 0x000000000e007343 */ /* 0x005fea0003c00000 */
.L_x_7713:
[----:B------:R-:W-:Y:S05]  /*6010*/  BSYNC B6 ;  /* 0x0000000000067941 */ /* 0x000fea0003800000 */
.L_x_7712:
        /* <DEDUP_REMOVED lines=16> */
[----:B------:R-:W-:Y:S02]  /*6120*/  SHF.R.U32.HI R5, RZ, 0x3, R5 ;  /* 0x00000003ff057819 */ /* 0x000fe40000011605 */
[----:B------:R-:W-:-:S02]  /*6130*/  IADD3 R3, R212, -R3, RZ ;  /* 0x80000003d4037210 */ /* 0x000fc40007ffe0ff */
[----:B------:R-:W-:Y:S02]  /*6140*/  LOP3.LUT R0, R0, R5, RZ, 0x3c, !PT ;  /* 0x0000000500007212 */ /* 0x000fe400078e3cff */
[----:B------:R-:W-:Y:S02]  /*6150*/  CS2R R4, SRZ ;  /* 0x0000000000047805 */ /* 0x000fe4000001ff00 */
[----:B------:R-:W-:Y:S01]  /*6160*/  SHF.L.U32 R29, R3, 0x1f, RZ ;  /* 0x0000001f031d7819 */ /* 0x000fe200000006ff */
[----:B------:R-:W-:Y:S06]  /*6170*/  @P0 BRA `(.L_x_7717) ;  /* 0x0000000000300947 */ /* 0x000fec0003800000 */
[C---:B------:R-:W-:Y:S01]  /*6180*/  VIADD R3, R41.reuse, 0x10 ;  /* 0x0000001029037836 */ /* 0x040fe20000000000 */
[----:B------:R-:W-:Y:S01]  /*6190*/  ULDC UR4, c[0x0][0x3d4] ;  /* 0x0000f50000047ab9 */ /* 0x000fe20000000800 */
[----:B------:R-:W-:Y:S02]  /*61a0*/  CS2R R8, SRZ ;  /* 0x0000000000087805 */ /* 0x000fe4000001ff00 */
[----:B------:R-:W-:Y:S02]  /*61b0*/  ISETP.GE.AND P1, PT, R41, UR4, PT ;  /* 0x0000000429007c0c */ /* 0x000fe4000bf26270 */
[----:B------:R-:W-:Y:S02]  /*61c0*/  CS2R R20, SRZ ;  /* 0x0000000000147805 */ /* 0x000fe4000001ff00 */
[----:B------:R-:W-:Y:S02]  /*61d0*/  ISETP.GE.AND P2, PT, R3, UR4, PT ;  /* 0x0000000403007c0c */ /* 0x000fe4000bf46270 */
[----:B------:R-:W-:-:S02]  /*61e0*/  CS2R R4, SRZ ;  /* 0x0000000000047805 */ /* 0x000fc4000001ff00 */
[----:B------:R-:W-:-:S05]  /*61f0*/  CS2R R6, SRZ ;  /* 0x0000000000067805 */ /* 0x000fca000001ff00 */
[----:B------:R1:W5:Y:S04]  /*6200*/  @!P1 LDG.E.64 R8, desc[UR40][R32.64] ;  /* 0x0000002820089981 */ /* 0x000368000c1e1b00 */
[----:B------:R1:W5:Y:S04]  /*6210*/  @!P2 LDG.E.64 R20, desc[UR40][R32.64+0x20] ;  /* 0x000020282014a981 */ /* 0x000368000c1e1b00 */
[----:B------:R1:W5:Y:S04]  /*6220*/  @!P1 LDG.E.64 R4, desc[UR40][R34.64] ;  /* 0x0000002822049981 */ /* 0x000368000c1e1b00 */
[----:B------:R1:W5:Y:S02]  /*6230*/  @!P2 LDG.E.64 R6, desc[UR40][R34.64+0x20] ;  /* 0x000020282206a981 */ /* 0x000364000c1e1b00 */
.L_x_7717:
[----:B------:R-:W-:Y:S05]  /*6240*/  BSYNC B1 ;  /* 0x0000000000017941 */ /* 0x000fea0003800000 */
.L_x_7716:
[----:B------:R-:W-:-:S03]  /*6250*/  UMOV UR4, 0xffffffff ;  /* 0xffffffff00047882 */ /* 0x000fc60000000000 */
[----:B------:R-:W-:Y:S05]  /*6260*/  BRA.DIV UR4, `(.L_x_7718) ;  /* 0x000000e204987947 */ /* 0x000fea000b800000 */
.L_x_7888:
[----:B------:R-:W-:-:S03]  /*6270*/  UMOV UR4, 0xffffffff ;  /* 0xffffffff00047882 */ /* 0x000fc60000000000 */
[----:B------:R-:W-:Y:S05]  /*6280*/  BRA.DIV UR4, `(.L_x_7719) ;  /* 0x000000e204b87947 */ /* 0x000fea000b800000 */
.L_x_7891:
[----:B------:R-:W-:-:S03]  /*6290*/  UMOV UR4, 0xffffffff ;  /* 0xffffffff00047882 */ /* 0x000fc60000000000 */
[----:B------:R-:W-:Y:S05]  /*62a0*/  BRA.DIV UR4, `(.L_x_7720) ;  /* 0x000000e204d87947 */ /* 0x000fea000b800000 */
.L_x_7894:
[----:B------:R-:W-:-:S03]  /*62b0*/  UMOV UR4, 0xffffffff ;  /* 0xffffffff00047882 */ /* 0x000fc60000000000 */
[----:B------:R-:W-:Y:S05]  /*62c0*/  BRA.DIV UR4, `(.L_x_7721) ;  /* 0x000000e204f87947 */ /* 0x000fea000b800000 */
.L_x_7897:
[----:B------:R-:W2:Y:S01]  /*62d0*/  SYNCS.PHASECHK.TRANS64.TRYWAIT P1, [R18+URZ+0x22800], R29 ;  /* 0x0228001d120075a7 */ /* 0x000ea2000802017f */
[----:B------:R-:W-:Y:S01]  /*62e0*/  LOP3.LUT P2, RZ, R220, 0x4, RZ, 0xc0, !PT ;  /* 0x00000004dcff7812 */ /* 0x000fe2000784c0ff */
[----:B------:R-:W-:Y:S01]  /*62f0*/  IMAD R3, R205, 0x200, R0 ;  /* 0x00000200cd037824 */ /* 0x000fe200078e0200 */
[----:B-1---5:R-:W-:Y:S01]  /*6300*/  SHF.R.U64 R34, R8, 0x10, R9 ;  /* 0x0000001008227819 */ /* 0x022fe20000001209 */
[----:B------:R-:W-:Y:S01]  /*6310*/  IMAD.MOV.U32 R32, RZ, RZ, R8 ;  /* 0x000000ffff207224 */ /* 0x000fe200078e0008 */
[--C-:B------:R-:W-:Y:S01]  /*6320*/  SHF.R.U64 R36, R4, 0x10, R5.reuse ;  /* 0x0000001004247819 */ /* 0x100fe20000001205 */
[----:B------:R-:W-:Y:S01]  /*6330*/  IMAD R3, R3, 0x2, R18 ;  /* 0x0000000203037824 */ /* 0x000fe200078e0212 */
[--C-:B------:R-:W-:Y:S01]  /*6340*/  SHF.R.U32.HI R13, RZ, 0x10, R5.reuse ;  /* 0x00000010ff0d7819 */ /* 0x100fe20000011605 */
[----:B------:R-:W-:Y:S01]  /*6350*/  IMAD.MOV.U32 R8, RZ, RZ, R5 ;  /* 0x000000ffff087224 */ /* 0x000fe200078e0005 */
[--C-:B------:R-:W-:Y:S01]  /*6360*/  SHF.R.U32.HI R11, RZ, 0x10, R9.reuse ;  /* 0x00000010ff0b7819 */ /* 0x100fe20000011609 */
[----:B------:R-:W-:Y:S01]  /*6370*/  IMAD.MOV.U32 R10, RZ, RZ, R9 ;  /* 0x000000ffff0a7224 */ /* 0x000fe200078e0009 */
[----:B------:R-:W-:Y:S01]  /*6380*/  MOV R9, R21 ;  /* 0x0000001500097202 */ /* 0x000fe20000000f00 */
[----:B------:R-:W-:Y:S01]  /*6390*/  IMAD.MOV.U32 R33, RZ, RZ, R20 ;  /* 0x000000ffff217224 */ /* 0x000fe200078e0014 */
[--C-:B------:R-:W-:Y:S01]  /*63a0*/  SHF.R.U64 R35, R20, 0x10, R21.reuse ;  /* 0x0000001014237819 */ /* 0x100fe20000001215 */
[----:B------:R-:W-:Y:S01]  /*63b0*/  IMAD.MOV.U32 R27, RZ, RZ, R4 ;  /* 0x000000ffff1b7224 */ /* 0x000fe200078e0004 */
[----:B------:R-:W-:Y:S01]  /*63c0*/  SHF.R.U32.HI R12, RZ, 0x10, R21 ;  /* 0x00000010ff0c7819 */ /* 0x000fe20000011615 */
[----:B------:R-:W-:Y:S01]  /*63d0*/  IMAD.MOV.U32 R31, RZ, RZ, R6 ;  /* 0x000000ffff1f7224 */ /* 0x000fe200078e0006 */
[----:B------:R-:W-:Y:S01]  /*63e0*/  BSSY B1, `(.L_x_7722) ;  /* 0x000000f000017945 */ /* 0x000fe20003800000 */
[--C-:B------:R-:W-:Y:S01]  /*63f0*/  IMAD.MOV.U32 R5, RZ, RZ, R7.reuse ;  /* 0x000000ffff057224 */ /* 0x100fe200078e0007 */
[C---:B------:R-:W-:Y:S01]  /*6400*/  IADD3 R0, R3.reuse, 0x18440, RZ ;  /* 0x0001844003007810 */ /* 0x040fe20007ffe0ff */
[----:B------:R-:W-:Y:S01]  /*6410*/  VIADD R4, R3, 0x18400 ;  /* 0x0001840003047836 */ /* 0x000fe20000000000 */
[----:B------:R-:W-:-:S02]  /*6420*/  SHF.R.U64 R6, R6, 0x10, R7 ;  /* 0x0000001006067819 */ /* 0x000fc40000001207 */
[----:B------:R-:W-:Y:S01]  /*6430*/  SHF.R.U32.HI R7, RZ, 0x10, R7 ;  /* 0x00000010ff077819 */ /* 0x000fe20000011607 */
[----:B------:R-:W-:Y:S01]  /*6440*/  @P2 VIADD R0, R4, 0xffffffc0 ;  /* 0xffffffc004002836 */ /* 0x000fe20000000000 */
[----:B------:R-:W-:Y:S02]  /*6450*/  PRMT R32, R32, 0x5410, R10 ;  /* 0x0000541020207816 */ /* 0x000fe4000000000a */
[----:B------:R-:W-:Y:S02]  /*6460*/  PRMT R34, R34, 0x5410, R11 ;  /* 0x0000541022227816 */ /* 0x000fe4000000000b */
[----:B------:R-:W-:Y:S02]  /*6470*/  PRMT R33, R33, 0x5410, R9 ;  /* 0x0000541021217816 */ /* 0x000fe40000000009 */
[----:B------:R-:W-:Y:S02]  /*6480*/  PRMT R35, R35, 0x5410, R12 ;  /* 0x0000541023237816 */ /* 0x000fe4000000000c */
[----:B------:R-:W-:-:S02]  /*6490*/  PRMT R27, R27, 0x5410, R8 ;  /* 0x000054101b1b7816 */ /* 0x000fc40000000008 */
[----:B------:R-:W-:Y:S02]  /*64a0*/  PRMT R36, R36, 0x5410, R13 ;  /* 0x0000541024247816 */ /* 0x000fe4000000000d */
[----:B------:R-:W-:Y:S01]  /*64b0*/  PRMT R31, R31, 0x5410, R5 ;  /* 0x000054101f1f7816 */ /* 0x000fe20000000005 */
[----:B--2---:R-:W-:Y:S06]  /*64c0*/  @!P1 BRA `(.L_x_7723) ;  /* 0x000000e000a09947 */ /* 0x004fec0003800000 */
.L_x_7898:
[----:B------:R-:W-:Y:S05]  /*64d0*/  BSYNC B1 ;  /* 0x0000000000017941 */ /* 0x000fea0003800000 */
.L_x_7722:
[----:B------:R-:W-:Y:S01]  /*64e0*/  BSSY B1, `(.L_x_7724) ;  /* 0x0000057000017945 */ /* 0x000fe20003800000 */
[----:B-1----:R-:W-:-:S03]  /*64f0*/  PRMT R29, R6, 0x5410, R7 ;  /* 0x00005410061d7816 */ /* 0x002fc60000000007 */
        /* <DEDUP_REMOVED lines=45> */
.L_x_7727:
[----:B------:R-:W-:Y:S05]  /*67d0*/  BSYNC B2 ;  /* 0x0000000000027941 */ /* 0x000fea0003800000 */
.L_x_7726:
        /* <DEDUP_REMOVED lines=39> */
.L_x_7725:
[----:B------:R-:W-:Y:S05]  /*6a50*/  BSYNC B1 ;  /* 0x0000000000017941 */ /* 0x000fea0003800000 */
.L_x_7724:
        /* <DEDUP_REMOVED lines=10> */
[----:B------:R-:W-:Y:S02]  /*6b00*/  HADD2.F32 R12, -RZ, R32.H0_H0 ;  /* 0x20000020ff0c7230 */ /* 0x000fe40000004100 */
[----:B------:R-:W-:Y:S02]  /*6b10*/  HADD2.F32 R25, -RZ, R36.H0_H0 ;  /* 0x20000024ff197230 */ /* 0x000fe40000004100 */
        /* <DEDUP_REMOVED lines=33> */
[----:B------:R1:W-:Y:S02]  /*6d30*/  STS.128 [R3+0x1a400], R8 ;  /* 0x01a4000803007388 */ /* 0x0003e40000000c00 */
.L_x_7730:
[----:B------:R-:W-:Y:S05]  /*6d40*/  BSYNC B1 ;  /* 0x0000000000017941 */ /* 0x000fea0003800000 */
.L_x_7729:
[----:B------:R-:W-:Y:S05]  /*6d50*/  @P1 BRA `(.L_x_7728) ;  /* 0x00000010001c1947 */ /* 0x000fea0003800000 */
[----:B------:R-:W1:Y:S01]  /*6d60*/  LDS.128 R4, [R0+0x2000] ;  /* 0x0020000000047984 */ /* 0x000e620000000c00 */
        /* <DEDUP_REMOVED lines=38> */
.L_x_7715:
[----:B------:R-:W1:Y:S01]  /*6fd0*/  LDC R9, c[0x0][0x3d4] ;  /* 0x0000f500ff097b82 */ /* 0x000e620000000800 */
[----:B------:R-:W-:Y:S01]  /*6fe0*/  IMAD R30, R85, -0x80, R30 ;  /* 0xffffff80551e7824 */ /* 0x000fe200078e021e */
[----:B------:R-:W-:Y:S02]  /*6ff0*/  CS2R R32, SRZ ;  /* 0x0000000000207805 */ /* 0x000fe4000001ff00 */
[----:B------:R-:W-:Y:S02]  /*7000*/  CS2R R34, SRZ ;  /* 0x0000000000227805 */ /* 0x000fe4000001ff00 */
[----:B------:R-:W-:Y:S02]  /*7010*/  CS2R R4, SRZ ;  /* 0x0000000000047805 */ /* 0x000fe4000001ff00 */
[----:B------:R-:W-:Y:S02]  /*7020*/  CS2R R6, SRZ ;  /* 0x0000000000067805 */ /* 0x000fe4000001ff00 */
[----:B------:R-:W-:-:S02]  /*7030*/  VIMNMX R30, R30, 0x80, PT ;  /* 0x000000801e1e7848 */ /* 0x000fc40003fe0100 */
[----:B-1----:R-:W-:-:S04]  /*7040*/  ISETP.GE.AND P0, PT, R16, R9, PT ;  /* 0x000000091000720c */ /* 0x002fc80003f06270 */
[----:B------:R-:W-:-:S13]  /*7050*/  ISETP.GE.OR P1, PT, R19, R30, P0 ;  /* 0x0000001e1300720c */ /* 0x000fda0000726670 */
[----:B------:R1:W5:Y:S04]  /*7060*/  @!P1 LDG.E.128 R32, desc[UR40][R36.64] ;  /* 0x0000002824209981 */ /* 0x000368000c1e1d00 */
[----:B------:R1:W5:Y:S01]  /*7070*/  @!P1 LDG.E.128 R4, desc[UR40][R38.64] ;  /* 0x0000002826049981 */ /* 0x000362000c1e1d00 */
[----:B------:R-:W-:Y:S01]  /*7080*/  UMOV UR4, 0xffffffff ;  /* 0xffffffff00047882 */ /* 0x000fe20000000000 */
[----:B------:R-:W-:Y:S02]  /*7090*/  LEA.HI R0, R212, R212, RZ, 0x1 ;  /* 0x000000d4d4007211 */ /* 0x000fe400078f08ff */
[----:B------:R-:W-:Y:S05]  /*70a0*/  BRA.DIV UR4, `(.L_x_7731) ;  /* 0x000000d604bc7947 */ /* 0x000fea000b800000 */
.L_x_7901:
[----:B------:R-:W-:Y:S01]  /*70b0*/  UMOV UR4, 0xffffffff ;  /* 0xffffffff00047882 */ /* 0x000fe20000000000 */
[----:B------:R-:W-:Y:S02]  /*70c0*/  LOP3.LUT R3, R0, 0xfffffffe, RZ, 0xc0, !PT ;  /* 0xfffffffe00037812 */ /* 0x000fe400078ec0ff */
[----:B------:R-:W-:Y:S05]  /*70d0*/  BRA.DIV UR4, `(.L_x_7732) ;  /* 0x000000d604d87947 */ /* 0x000fea000b800000 */
.L_x_7904:
[----:B------:R-:W-:Y:S01]  /*70e0*/  UMOV UR4, 0xffffffff ;  /* 0xffffffff00047882 */ /* 0x000fe20000000000 */
[----:B------:R-:W-:Y:S02]  /*70f0*/  IMAD.IADD R3, R212, 0x1, -R3 ;  /* 0x00000001d4037824 */ /* 0x000fe400078e0a03 */
[----:B------:R-:W-:Y:S05]  /*7100*/  BRA.DIV UR4, `(.L_x_7733) ;  /* 0x000000d604f47947 */ /* 0x000fea000b800000 */
.L_x_7907:
[----:B------:R-:W-:Y:S01]  /*7110*/  UMOV UR4, 0xffffffff ;  /* 0xffffffff00047882 */ /* 0x000fe20000000000 */
[----:B------:R-:W-:Y:S02]  /*7120*/  SHF.L.U32 R3, R3, 0x1f, RZ ;  /* 0x0000001f03037819 */ /* 0x000fe400000006ff */
[----:B------:R-:W-:Y:S05]  /*7130*/  BRA.DIV UR4, `(.L_x_7734) ;  /* 0x000000da04107947 */ /* 0x000fea000b800000 */
.L_x_7910:
[----:B------:R-:W2:Y:S01]  /*7140*/  SYNCS.PHASECHK.TRANS64.TRYWAIT P1, [R18+URZ+0x22800], R3 ;  /* 0x02280003120075a7 */ /* 0x000ea2000802017f */
[----:B-----5:R-:W-:Y:S01]  /*7150*/  IMAD.MOV.U32 R0, RZ, RZ, R33 ;  /* 0x000000ffff007224 */ /* 0x020fe200078e0021 */
[----:B-1----:R-:W-:Y:S01]  /*7160*/  MOV R38, R32 ;  /* 0x0000002000267202 */ /* 0x002fe20000000f00 */
[----:B------:R-:W-:Y:S01]  /*7170*/  IMAD.MOV.U32 R40, RZ, RZ, R4 ;  /* 0x000000ffff287224 */ /* 0x000fe200078e0004 */
[--C-:B------:R-:W-:Y:S01]  /*7180*/  SHF.R.U64 R44, R4, 0x10, R5.reuse ;  /* 0x00000010042c7819 */ /* 0x100fe20000001205 */
[----:B------:R-:W-:Y:S01]  /*7190*/  IMAD.MOV.U32 R39, RZ, RZ, R34 ;  /* 0x000000ffff277224 */ /* 0x000fe200078e0022 */
[----:B------:R-:W-:Y:S01]  /*71a0*/  PRMT R38, R38, 0x5410, R0 ;  /* 0x0000541026267816 */ /* 0x000fe20000000000 */
[----:B------:R-:W-:Y:S01]  /*71b0*/  IMAD.MOV.U32 R0, RZ, RZ, R5 ;  /* 0x000000ffff007224 */ /* 0x000fe200078e0005 */
[----:B------:R-:W-:Y:S01]  /*71c0*/  MOV R41, R6 ;  /* 0x0000000600297202 */ /* 0x000fe20000000f00 */
[----:B------:R-:W-:Y:S01]  /*71d0*/  IMAD.MOV.U32 R8, RZ, RZ, R35 ;  /* 0x000000ffff087224 */ /* 0x000fe200078e0023 */
[--C-:B------:R-:W-:Y:S01]  /*71e0*/  SHF.R.U64 R45, R6, 0x10, R7.reuse ;  /* 0x00000010062d7819 */ /* 0x100fe20000001207 */
[----:B------:R-:W-:Y:S01]  /*71f0*/  IMAD.MOV.U32 R4, RZ, RZ, R7 ;  /* 0x000000ffff047224 */ /* 0x000fe200078e0007 */
[--C-:B------:R-:W-:Y:S01]  /*7200*/  SHF.R.U64 R42, R32, 0x10, R33.reuse ;  /* 0x00000010202a7819 */ /* 0x100fe20000001221 */
[----:B------:R-:W-:Y:S01]  /*7210*/  BSSY B1, `(.L_x_7735) ;  /* 0x0000011000017945 */ /* 0x000fe20003800000 */
[----:B------:R-:W-:-:S02]  /*7220*/  SHF.R.U32.HI R10, RZ, 0x10, R33 ;  /* 0x00000010ff0a7819 */ /* 0x000fc40000011621 */
[--C-:B------:R-:W-:Y:S02]  /*7230*/  SHF.R.U64 R43, R34, 0x10, R35.reuse ;  /* 0x00000010222b7819 */ /* 0x100fe40000001223 */
[----:B------:R-:W-:Y:S02]  /*7240*/  SHF.R.U32.HI R11, RZ, 0x10, R35 ;  /* 0x00000010ff0b7819 */ /* 0x000fe40000011623 */
[----:B------:R-:W-:Y:S02]  /*7250*/  SHF.R.U32.HI R5, RZ, 0x10, R5 ;  /* 0x00000010ff057819 */ /* 0x000fe40000011605 */
        /* <DEDUP_REMOVED lines=11> */
[----:B--2---:R-:W-:Y:S06]  /*7310*/  @!P1 BRA `(.L_x_7736) ;  /* 0x000000d400c09947 */ /* 0x004fec0003800000 */
.L_x_7911:
[----:B------:R-:W-:Y:S05]  /*7320*/  BSYNC B1 ;  /* 0x0000000000017941 */ /* 0x000fea0003800000 */
.L_x_7735:
[----:B------:R-:W-:Y:S01]  /*7330*/  BSSY B1, `(.L_x_7737) ;  /* 0x0000059000017945 */ /* 0x000fe20003800000 */
[----:B-1----:R-:W-:-:S03]  /*7340*/  LOP3.LUT R3, R0, 0x38, RZ, 0xc0, !PT ;  /* 0x0000003800037812 */ /* 0x002fc600078ec0ff */
[----:B------:R-:W-:Y:S05]  /*7350*/  @P2 BRA `(.L_x_7738) ;  /* 0x0000000400582947 */ /* 0x000fea0003800000 */
[----:B------:R-:W-:Y:S02]  /*7360*/  IMAD.SHL.U32 R0, R220, 0x40, RZ ;  /* 0x00000040dc007824 */ /* 0x000fe400078e00ff */
[----:B------:R-:W-:Y:S02]  /*7370*/  HADD2.F32 R26, -RZ, R40.H0_H0 ;  /* 0x20000028ff1a7230 */ /* 0x000fe40000004100 */
[----:B------:R-:W-:Y:S01]  /*7380*/  HADD2.F32 R25, -RZ, R38.H0_H0 ;  /* 0x20000026ff197230 */ /* 0x000fe20000004100 */
[----:B------:R-:W-:Y:S01]  /*7390*/  LOP3.LUT R4, R0, 0x1c0, RZ, 0xc0, !PT ;  /* 0x000001c000047812 */ /* 0x000fe200078ec0ff */
[----:B------:R-:W-:-:S03]  /*73a0*/  HADD2.F32 R27, -RZ, R44.H0_H0 ;  /* 0x2000002cff1b7230 */ /* 0x000fc60000004100 */
[----:B------:R-:W-:Y:S02]  /*73b0*/  LOP3.LUT R0, R4, 0x38, R16, 0xf8, !PT ;  /* 0x0000003804007812 */ /* 0x000fe400078ef810 */
[----:B------:R-:W-:-:S04]  /*73c0*/  SHF.R.U32.HI R7, RZ, 0x3, R4 ;  /* 0x00000003ff077819 */ /* 0x000fc80000011604 */
[----:B------:R-:W-:-:S05]  /*73d0*/  LOP3.LUT R0, R0, R7, RZ, 0x3c, !PT ;  /* 0x0000000700007212 */ /* 0x000fca00078e3cff */
[----:B------:R-:W-:Y:S01]  /*73e0*/  IMAD R5, R205, 0x200, R0 ;  /* 0x00000200cd057824 */ /* 0x000fe200078e0200 */
[----:B------:R-:W-:-:S03]  /*73f0*/  LOP3.LUT R0, R7, R3, R4, 0x1e, !PT ;  /* 0x0000000307007212 */ /* 0x000fc600078e1e04 */
[----:B------:R-:W-:Y:S01]  /*7400*/  IMAD R36, R5, 0x2, R18 ;  /* 0x0000000205247824 */ /* 0x000fe200078e0212 */
[----:B------:R-:W-:-:S04]  /*7410*/  LEA R5, R205, R0, 0x9 ;  /* 0x00000000cd057211 */ /* 0x000fc800078e48ff */
[----:B------:R-:W1:Y:S01]  /*7420*/  LDS.128 R8, [R36+0x18400] ;  /* 0x0184000024087984 */ /* 0x000e620000000c00 */
[----:B------:R-:W-:-:S05]  /*7430*/  IMAD R37, R5, 0x2, R18 ;  /* 0x0000000205257824 */ /* 0x000fca00078e0212 */
[----:B------:R-:W2:Y:S01]  /*7440*/  LDS.128 R4, [R37+0x18400] ;  /* 0x0184000025047984 */ /* 0x000ea20000000c00 */
[--C-:B-1----:R-:W-:Y:S02]  /*7450*/  HADD2.F32 R0, -RZ, R8.reuse.H0_H0 ;  /* 0x20000008ff007230 */ /* 0x102fe40000004100 */
[----:B------:R-:W-:Y:S02]  /*7460*/  HADD2.F32 R8, -RZ, R8.H1_H1 ;  /* 0x30000008ff087230 */ /* 0x000fe40000004100 */
[----:B------:R-:W-:Y:S02]  /*7470*/  HADD2.F32 R12, -RZ, R9.H0_H0 ;  /* 0x20000009ff0c7230 */ /* 0x000fe40000004100 */
[--C-:B--2---:R-:W-:Y:S02]  /*7480*/  HADD2.F32 R15, -RZ, R4.reuse.H0_H0 ;  /* 0x20000004ff0f7230 */ /* 0x104fe40000004100 */
[----:B------:R-:W-:Y:S02]  /*7490*/  HADD2.F32 R4, -RZ, R4.H1_H1 ;  /* 0x30000004ff047230 */ /* 0x000fe40000004100 */
[----:B------:R-:W-:-:S02]  /*74a0*/  HADD2.F32 R20, -RZ, R5.H0_H0 ;  /* 0x20000005ff147230 */ /* 0x000fc40000004100 */
[CC--:B------:R-:W-:Y:S01]  /*74b0*/  FMUL.FTZ R29, R15.reuse, R26.reuse ;  /* 0x0000001a0f1d7220 */ /* 0x0c0fe20000410000 */
[----:B------:R-:W-:Y:S01]  /*74c0*/  FMUL.FTZ R31, R15, R25 ;  /* 0x000000190f1f7220 */ /* 0x000fe20000410000 */
[----:B------:R-:W-:Y:S02]  /*74d0*/  HADD2.F32 R15, -RZ, R42.H0_H0 ;  /* 0x2000002aff0f7230 */ /* 0x000fe40000004100 */
[----:B------:R-:W-:Y:S01]  /*74e0*/  FMUL.FTZ R33, R4, R27 ;  /* 0x0000001b04217220 */ /* 0x000fe20000410000 */
[C---:B------:R-:W-:Y:S01]  /*74f0*/  FFMA.FTZ R30, R0.reuse, R25, -R29 ;  /* 0x00000019001e7223 */ /* 0x040fe2000001081d */
[----:B------:R-:W-:Y:S02]  /*7500*/  HADD2.F32 R29, -RZ, R40.H1_H1 ;  /* 0x30000028ff1d7230 */ /* 0x000fe40000004100 */
[----:B------:R-:W-:Y:S01]  /*7510*/  FFMA.FTZ R31, R0, R26, R31 ;  /* 0x0000001a001f7223 */ /* 0x000fe2000001001f */
[----:B------:R-:W-:Y:S02]  /*7520*/  HADD2.F32 R25, -RZ, R38.H1_H1 ;  /* 0x30000026ff197230 */ /* 0x000fe40000004100 */
[-C--:B------:R-:W-:Y:S01]  /*7530*/  FMUL.FTZ R35, R4, R15.reuse ;  /* 0x0000000f04237220 */ /* 0x080fe20000410000 */
[----:B------:R-:W-:Y:S01]  /*7540*/  FFMA.FTZ R33, R8, R15, -R33 ;  /* 0x0000000f08217223 */ /* 0x000fe20000010821 */
[----:B------:R-:W-:Y:S01]  /*7550*/  FMUL.FTZ R15, R20, R29 ;  /* 0x0000001d140f7220 */ /* 0x000fe20000410000 */
[----:B------:R-:W-:-:S02]  /*7560*/  HADD2.F32 R5, -RZ, R5.H1_H1 ;  /* 0x30000005ff057230 */ /* 0x000fc40000004100 */
[-C--:B------:R-:W-:Y:S01]  /*7570*/  FMUL.FTZ R4, R20, R25.reuse ;  /* 0x0000001914047220 */ /* 0x080fe20000410000 */
[----:B------:R-:W-:Y:S02]  /*7580*/  HADD2.F32 R26, -RZ, R44.H1_H1 ;  /* 0x3000002cff1a7230 */ /* 0x000fe40000004100 */
[----:B------:R-:W-:Y:S01]  /*7590*/  FFMA.FTZ R25, R12, R25, -R15 ;  /* 0x000000190c197223 */ /* 0x000fe2000001080f */
[----:B------:R-:W-:Y:S02]  /*75a0*/  HADD2.F32 R0, -RZ, R42.H1_H1 ;  /* 0x3000002aff007230 */ /* 0x000fe40000004100 */
[----:B------:R-:W-:Y:S01]  /*75b0*/  FFMA.FTZ R20, R8, R27, R35 ;  /* 0x0000001b08147223 */ /* 0x000fe20000010023 */
[----:B------:R-:W-:Y:S02]  /*75c0*/  HADD2.F32 R9, -RZ, R9.H1_H1 ;  /* 0x30000009ff097230 */ /* 0x000fe40000004100 */
        /* <DEDUP_REMOVED lines=11> */
[--C-:B------:R-:W-:Y:S02]  /*7680*/  HADD2.F32 R13, -RZ, R10.reuse.H0_H0 ;  /* 0x2000000aff0d7230 */ /* 0x100fe40000004100 */
[----:B------:R-:W-:Y:S01]  /*7690*/  FFMA.FTZ R21, R9, R26, R34 ;  /* 0x0000001a09157223 */ /* 0x000fe20000010022 */
[----:B------:R-:W-:Y:S02]  /*76a0*/  HADD2.F32 R10, -RZ, R10.H1_H1 ;  /* 0x3000000aff0a7230 */ /* 0x000fe40000004100 */
[----:B------:R-:W-:Y:S01]  /*76b0*/  FMUL.FTZ R9, R6, R15 ;  /* 0x0000000f06097220 */ /* 0x000fe20000410000 */
[----:B------:R-:W-:Y:S02]  /*76c0*/  HADD2.F32 R5, -RZ, R43.H0_H0 ;  /* 0x2000002bff057230 */ /* 0x000fe40000004100 */
[C---:B------:R-:W-:Y:S01]  /*76d0*/  FFMA.FTZ R26, R13.reuse, R4, -R0 ;  /* 0x000000040d1a7223 */ /* 0x040fe20000010800 */
[----:B------:R-:W-:Y:S01]  /*76e0*/  FFMA.FTZ R27, R13, R8, R27 ;  /* 0x000000080d1b7223 */ /* 0x000fe2000001001b */
[--C-:B------:R-:W-:Y:S01]  /*76f0*/  HADD2.F32 R24, -RZ, R7.reuse.H0_H0 ;  /* 0x20000007ff187230 */ /* 0x100fe20000004100 */
[----:B------:R-:W-:Y:S01]  /*7700*/  F2FP.F16.F32.PACK_AB R8, R20, R31 ;  /* 0x0000001f1408723e */ /* 0x000fe200000000ff */
[----:B------:R-:W-:Y:S01]  /*7710*/  FFMA.FTZ R13, R10, R5, -R9 ;  /* 0x000000050a0d7223 */ /* 0x000fe20000010809 */
[----:B------:R-:W-:-:S02]  /*7720*/  HADD2.F32 R7, -RZ, R7.H1_H1 ;  /* 0x30000007ff077230 */ /* 0x000fc40000004100 */
[----:B------:R-:W-:Y:S01]  /*7730*/  FMUL.FTZ R29, R6, R5 ;  /* 0x00000005061d7220 */ /* 0x000fe20000410000 */
[----:B------:R-:W-:Y:S02]  /*7740*/  HADD2.F32 R9, -RZ, R41.H1_H1 ;  /* 0x30000029ff097230 */ /* 0x000fe40000004100 */
[----:B------:R-:W-:Y:S02]  /*7750*/  HADD2.F32 R4, -RZ, R45.H1_H1 ;  /* 0x3000002dff047230 */ /* 0x000fe40000004100 */
[----:B------:R-:W-:Y:S01]  /*7760*/  FFMA.FTZ R10, R10, R15, R29 ;  /* 0x0000000f0a0a7223 */ /* 0x000fe2000001001d */
[----:B------:R-:W-:Y:S02]  /*7770*/  HADD2.F32 R5, -RZ, R39.H1_H1 ;  /* 0x30000027ff057230 */ /* 0x000fe40000004100 */
[----:B------:R-:W-:Y:S01]  /*7780*/  FMUL.FTZ R15, R24, R9 ;  /* 0x00000009180f7220 */ /* 0x000fe20000410000 */
[----:B------:R-:W-:Y:S02]  /*7790*/  HADD2.F32 R0, -RZ, R43.H1_H1 ;  /* 0x3000002bff007230 */ /* 0x000fe40000004100 */
[----:B------:R-:W-:Y:S01]  /*77a0*/  FMUL.FTZ R6, R7, R4 ;  /* 0x0000000407067220 */ /* 0x000fe20000410000 */
[----:B------:R-:W-:-:S02]  /*77b0*/  HADD2.F32 R14, -RZ, R11.H0_H0 ;  /* 0x2000000bff0e7230 */ /* 0x000fc40000004100 */
[----:B------:R-:W-:Y:S01]  /*77c0*/  FMUL.FTZ R24, R24, R5 ;  /* 0x0000000518187220 */ /* 0x000fe20000410000 */
[----:B------:R-:W-:Y:S02]  /*77d0*/  HADD2.F32 R11, -RZ, R11.H1_H1 ;  /* 0x3000000bff0b7230 */ /* 0x000fe40000004100 */
[-C--:B------:R-:W-:Y:S01]  /*77e0*/  FMUL.FTZ R29, R7, R0.reuse ;  /* 0x00000000071d7220 */ /* 0x080fe20000410000 */
[----:B------:R-:W-:Y:S01]  /*77f0*/  F2FP.F16.F32.PACK_AB R10, R10, R27 ;  /* 0x0000001b0a0a723e */ /* 0x000fe200000000ff */
        /* <DEDUP_REMOVED lines=12> */
.L_x_7738:
[----:B------:R-:W-:Y:S05]  /*78c0*/  BSYNC B1 ;  /* 0x0000000000017941 */ /* 0x000fea0003800000 */
.L_x_7737:
[----:B------:R-:W-:Y:S05]  /*78d0*/  @P0 BRA `(.L_x_7728) ;  /* 0x00000004003c0947 */ /* 0x000fea0003800000 */
[----:B------:R-:W-:Y:S01]  /*78e0*/  LOP3.LUT R3, R234, R3, R204, 0x1e, !PT ;  /* 0x00000003ea037212 */ /* 0x000fe200078e1ecc */
[----:B-1----:R-:W1:Y:S01]  /*78f0*/  LDS.128 R8, [R229+0x18400] ;  /* 0x01840000e5087984 */ /* 0x002e620000000c00 */
[----:B------:R-:W-:Y:S02]  /*7900*/  HADD2.F32 R30, -RZ, R40.H0_H0 ;  /* 0x20000028ff1e7230 */ /* 0x000fe40000004100 */
[----:B------:R-:W-:Y:S02]  /*7910*/  HADD2.F32 R26, -RZ, R38.H0_H0 ;  /* 0x20000026ff1a7230 */ /* 0x000fe40000004100 */
[----:B------:R-:W-:Y:S02]  /*7920*/  IMAD.IADD R3, R206, 0x1, R3 ;  /* 0x00000001ce037824 */ /* 0x000fe400078e0203 */
[----:B------:R-:W-:Y:S02]  /*7930*/  HADD2.F32 R32, -RZ, R44.H0_H0 ;  /* 0x2000002cff207230 */ /* 0x000fe40000004100 */
[----:B------:R-:W-:-:S02]  /*7940*/  IMAD R3, R3, 0x2, R18 ;  /* 0x0000000203037824 */ /* 0x000fc400078e0212 */
[----:B------:R-:W-:Y:S02]  /*7950*/  HADD2.F32 R34, -RZ, R40.H1_H1 ;  /* 0x30000028ff227230 */ /* 0x000fe40000004100 */
[----:B------:R-:W-:Y:S01]  /*7960*/  HADD2.F32 R35, -RZ, R44.H1_H1 ;  /* 0x3000002cff237230 */ /* 0x000fe20000004100 */
[----:B------:R-:W2:Y:S01]  /*7970*/  LDS.128 R4, [R3+0x18400] ;  /* 0x0184000003047984 */ /* 0x000ea20000000c00 */
[----:B------:R-:W-:Y:S02]  /*7980*/  HADD2.F32 R37, -RZ, R41.H0_H0 ;  /* 0x20000029ff257230 */ /* 0x000fe40000004100 */
[----:B------:R-:W-:Y:S02]  /*7990*/  HADD2.F32 R33, -RZ, R39.H0_H0 ;  /* 0x20000027ff217230 */ /* 0x000fe40000004100 */
[--C-:B-1----:R-:W-:Y:S02]  /*79a0*/  HADD2.F32 R0, -RZ, R8.reuse.H0_H0 ;  /* 0x20000008ff007230 */ /* 0x102fe40000004100 */
[----:B------:R-:W-:-:S02]  /*79b0*/  HADD2.F32 R8, -RZ, R8.H1_H1 ;  /* 0x30000008ff087230 */ /* 0x000fc40000004100 */
[--C-:B------:R-:W-:Y:S02]  /*79c0*/  HADD2.F32 R12, -RZ, R9.reuse.H0_H0 ;  /* 0x20000009ff0c7230 */ /* 0x100fe40000004100 */
[----:B------:R-:W-:Y:S02]  /*79d0*/  HADD2.F32 R9, -RZ, R9.H1_H1 ;  /* 0x30000009ff097230 */ /* 0x000fe40000004100 */
[--C-:B------:R-:W-:Y:S02]  /*79e0*/  HADD2.F32 R13, -RZ, R10.reuse.H0_H0 ;  /* 0x2000000aff0d7230 */ /* 0x100fe40000004100 */
[----:B------:R-:W-:Y:S02]  /*79f0*/  HADD2.F32 R10, -RZ, R10.H1_H1 ;  /* 0x3000000aff0a7230 */ /* 0x000fe40000004100 */
[----:B------:R-:W-:Y:S02]  /*7a00*/  HADD2.F32 R14, -RZ, R11.H0_H0 ;  /* 0x2000000bff0e7230 */ /* 0x000fe40000004100 */
[----:B--2---:R-:W-:-:S02]  /*7a10*/  HADD2.F32 R15, -RZ, R4.H0_H0 ;  /* 0x20000004ff0f7230 */ /* 0x004fc40000004100 */
        /* <DEDUP_REMOVED lines=17> */
[-C--:B------:R-:W-:Y:S01]  /*7b30*/  FFMA.FTZ R27, R30, R12.reuse, -R27 ;  /* 0x0000000c1e1b7223 */ /* 0x080fe2000001081b */
[----:B------:R-:W-:Y:S02]  /*7b40*/  HADD2.F32 R6, -RZ, R6.H1_H1 ;  /* 0x30000006ff067230 */ /* 0x000fe40000004100 */
[----:B------:R-:W-:Y:S01]  /*7b50*/  FFMA.FTZ R31, R34, R12, R31 ;  /* 0x0000000c221f7223 */ /* 0x000fe2000001001f */
[----:B------:R-:W-:Y:S02]  /*7b60*/  HADD2.F32 R32, -RZ, R45.H0_H0 ;  /* 0x2000002dff207230 */ /* 0x000fe40000004100 */
[-C--:B------:R-:W-:Y:S01]  /*7b70*/  FMUL.FTZ R4, R35, R5.reuse ;  /* 0x0000000523047220 */ /* 0x080fe20000410000 */
[----:B------:R-:W-:Y:S01]  /*7b80*/  FMUL.FTZ R12, R29, R5 ;  /* 0x000000051d0c7220 */ /* 0x000fe20000410000 */
[----:B------:R-:W-:Y:S02]  /*7b90*/  HADD2.F32 R30, -RZ, R43.H0_H0 ;  /* 0x2000002bff1e7230 */ /* 0x000fe40000004100 */
[----:B------:R-:W-:Y:S01]  /*7ba0*/  FMUL.FTZ R20, R37, R21 ;  /* 0x0000001525147220 */ /* 0x000fe20000410000 */
[----:B------:R-:W-:Y:S01]  /*7bb0*/  FMUL.FTZ R5, R32, R6 ;  /* 0x0000000620057220 */ /* 0x000fe20000410000 */
[----:B------:R-:W-:-:S02]  /*7bc0*/  HADD2.F32 R24, -RZ, R7.H0_H0 ;  /* 0x20000007ff187230 */ /* 0x000fc40000004100 */
[----:B------:R-:W-:Y:S01]  /*7bd0*/  FFMA.FTZ R4, R29, R9, -R4 ;  /* 0x000000091d047223 */ /* 0x000fe20000010804 */
[----:B------:R-:W-:Y:S01]  /*7be0*/  FMUL.FTZ R26, R33, R21 ;  /* 0x00000015211a7220 */ /* 0x000fe20000410000 */
[----:B------:R-:W-:Y:S01]  /*7bf0*/  FFMA.FTZ R12, R35, R9, R12 ;  /* 0x00000009230c7223 */ /* 0x000fe2000001000c */
[-C--:B------:R-:W-:Y:S01]  /*7c00*/  FFMA.FTZ R20, R33, R13.reuse, -R20 ;  /* 0x0000000d21147223 */ /* 0x080fe20000010814 */
[----:B------:R-:W-:Y:S02]  /*7c10*/  HADD2.F32 R7, -RZ, R7.H1_H1 ;  /* 0x30000007ff077230 */ /* 0x000fe40000004100 */
[C---:B------:R-:W-:Y:S01]  /*7c20*/  FMUL.FTZ R9, R30.reuse, R6 ;  /* 0x000000061e097220 */ /* 0x040fe20000410000 */
[----:B------:R-:W-:Y:S01]  /*7c30*/  FFMA.FTZ R5, R30, R10, -R5 ;  /* 0x0000000a1e057223 */ /* 0x000fe20000010805 */
[----:B------:R-:W-:Y:S02]  /*7c40*/  HADD2.F32 R34, -RZ, R41.H1_H1 ;  /* 0x30000029ff227230 */ /* 0x000fe40000004100 */
[----:B------:R-:W-:Y:S01]  /*7c50*/  FFMA.FTZ R26, R37, R13, R26 ;  /* 0x0000000d251a7223 */ /* 0x000fe2000001001a */
[----:B------:R-:W-:-:S02]  /*7c60*/  HADD2.F32 R33, -RZ, R45.H1_H1 ;  /* 0x3000002dff217230 */ /* 0x000fc40000004100 */
[----:B------:R-:W-:Y:S01]  /*7c70*/  FFMA.FTZ R9, R32, R10, R9 ;  /* 0x0000000a20097223 */ /* 0x000fe20000010009 */
[----:B------:R-:W-:Y:S02]  /*7c80*/  HADD2.F32 R30, -RZ, R39.H1_H1 ;  /* 0x30000027ff1e7230 */ /* 0x000fe40000004100 */
[-C--:B------:R-:W-:Y:S01]  /*7c90*/  FMUL.FTZ R13, R34, R24.reuse ;  /* 0x00000018220d7220 */ /* 0x080fe20000410000 */
[----:B------:R-:W-:Y:S02]  /*7ca0*/  HADD2.F32 R29, -RZ, R43.H1_H1 ;  /* 0x3000002bff1d7230 */ /* 0x000fe40000004100 */
[-C--:B------:R-:W-:Y:S01]  /*7cb0*/  FMUL.FTZ R6, R33, R7.reuse ;  /* 0x0000000721067220 */ /* 0x080fe20000410000 */
[----:B------:R-:W-:Y:S02]  /*7cc0*/  HADD2.F32 R11, -RZ, R11.H1_H1 ;  /* 0x3000000bff0b7230 */ /* 0x000fe40000004100 */
[C---:B------:R-:W-:Y:S01]  /*7cd0*/  FMUL.FTZ R21, R30.reuse, R24 ;  /* 0x000000181e157220 */ /* 0x040fe20000410000 */
[-C--:B------:R-:W-:Y:S01]  /*7ce0*/  FFMA.FTZ R13, R30, R14.reuse, -R13 ;  /* 0x0000000e1e0d7223 */ /* 0x080fe2000001080d */
[C---:B------:R-:W-:Y:S01]  /*7cf0*/  FMUL.FTZ R10, R29.reuse, R7 ;  /* 0x000000071d0a7220 */ /* 0x040fe20000410000 */
[----:B------:R-:W-:Y:S01]  /*7d00*/  F2FP.F16.F32.PACK_AB R32, R0, R25 ;  /* 0x000000190020723e */ /* 0x000fe200000000ff */
[-C--:B------:R-:W-:Y:S01]  /*7d10*/  FFMA.FTZ R6, R29, R11.reuse, -R6 ;  /* 0x0000000b1d067223 */ /* 0x080fe20000010806 */
        /* <DEDUP_REMOVED lines=11> */
.L_x_7728:
[----:B------:R-:W-:Y:S05]  /*7dd0*/  BSYNC B0 ;  /* 0x0000000000007941 */ /* 0x000fea0003800000 */
.L_x_7714:
        /* <DEDUP_REMOVED lines=8> */
.L_x_7711:
[----:B--23--:R-:W2:Y:S01]  /*7e60*/  S2R R0, SR_TID.X ;  /* 0x0000000000007919 */ /* 0x00cea20000002100 */
[----:B------:R-:W-:Y:S05]  /*7e70*/  WARPSYNC.ALL ;  /* 0x0000000000007948 */ /* 0x000fea0003800000 */
[----:B--2---:R-:W-:-:S05]  /*7e80*/  SHF.R.U32.HI R0, RZ, 0x7, R0 ;  /* 0x00000007ff007819 */ /* 0x004fca0000011600 */
[----:B------:R-:W-:Y:S02]  /*7e90*/  VIADD R178, R0, 0x8 ;  /* 0x0000000800b27836 */ /* 0x000fe40000000000 */
[----:B------:R-:W-:-:S03]  /*7ea0*/  IMAD.U32 R0, RZ, RZ, UR44 ;  /* 0x0000002cff007e24 */ /* 0x000fc6000f8e00ff */
[----:B------:R2:W-:Y:S02]  /*7eb0*/  BAR.SYNC.DEFER_BLOCKING R178, 0x100 ;  /* 0x000400b20000751d */ /* 0x0005e40000010000 */
[----:B------:R-:W-:-:S13]  /*7ec0*/  ISETP.NE.AND P0, PT, R0, 0x3, PT ;  /* 0x000000030000780c */ /* 0x000fda0003f05270 */
[----:B--2---:R-:W-:Y:S05]  /*7ed0*/  @!P0 BRA `(.L_x_7739) ;  /* 0x0000000000048947 */ /* 0x004fea0003800000 */
[----:B------:R-:W-:Y:S01]  /*7ee0*/  BPT.TRAP 0x1 ;  /* 0x000000040000795c */ /* 0x000fe20000300000 */
.L_x_7739:
[----:B------:R-:W-:Y:S02]  /*7ef0*/  LEA R13, R22, R18, 0x3 ;  /* 0x00000012160d7211 */ /* 0x000fe400078e18ff */
[----:B------:R-:W-:-:S04]  /*7f00*/  SHF.L.U32 R14, R200, 0x1f, RZ ;  /* 0x0000001fc80e7819 */ /* 0x000fc800000006ff */
[----:B------:R2:W3:Y:S01]  /*7f10*/  SYNCS.PHASECHK.TRANS64.TRYWAIT P1, [R13+URZ+0x22830], R14 ;  /* 0x0228300e0d0075a7 */ /* 0x0004e2000802017f */
[----:B------:R-:W-:Y:S05]  /*7f20*/  @!P0 BRA `(.L_x_7740) ;  /* 0x0000000000048947 */ /* 0x000fea0003800000 */
[----:B------:R-:W-:Y:S01]  /*7f30*/  BPT.TRAP 0x1 ;  /* 0x000000040000795c */ /* 0x000fe20000300000 */
.L_x_7740:
[----:B------:R-:W-:Y:S01]  /*7f40*/  VIADD R0, R18, 0x1c400 ;  /* 0x0001c40012007836 */ /* 0x000fe20000000000 */
[----:B-1----:R-:W-:Y:S01]  /*7f50*/  LOP3.LUT R4, R28, 0x10000, RZ, 0xfc, !PT ;  /* 0x000100001c047812 */ /* 0x002fe200078efcff */
[----:B------:R-:W-:-:S03]  /*7f60*/  IMAD.MOV.U32 R5, RZ, RZ, 0x40000040 ;  /* 0x40000040ff057424 */ /* 0x000fc600078e00ff */
[----:B------:R-:W-:-:S04]  /*7f70*/  SHF.R.U32.HI R0, RZ, 0x4, R0 ;  /* 0x00000004ff007819 */ /* 0x000fc80000011600 */
[----:B------:R-:W-:-:S04]  /*7f80*/  LOP3.LUT R0, R0, 0x3fff, RZ, 0xc0, !PT ;  /* 0x00003fff00007812 */ /* 0x000fc800078ec0ff */
[----:B------:R-:W-:Y:S01]  /*7f90*/  LOP3.LUT R0, R0, 0x10000, RZ, 0xfc, !PT ;  /* 0x0001000000007812 */ /* 0x000fe200078efcff */
[----:B---3--:R-:W-:Y:S06]  /*7fa0*/  @P1 BRA `(.L_x_7741) ;  /* 0x0000000000081947 */ /* 0x008fec0003800000 */
[----:B------:R-:W1:Y:S02]  /*7fb0*/  SYNCS.PHASECHK.TRANS64.TRYWAIT P1, [R13+URZ+0x22830], R14 ;  /* 0x0228300e0d0075a7 */ /* 0x000e64000802017f */
[----:B-1----:R-:W-:Y:S05]  /*7fc0*/  @!P1 BRA `(.L_x_7742) ;  /* 0x000000c800a89947 */ /* 0x002fea0003800000 */
.L_x_7741:
[----:B------:R-:W-:Y:S01]  /*7fd0*/  IMAD R20, R22, 0x300, R0 ;  /* 0x0000030016147824 */ /* 0x000fe200078e0200 */
[----:B------:R-:W-:Y:S05]  /*7fe0*/  WARPSYNC.ALL ;  /* 0x0000000000007948 */ /* 0x000fea0003800000 */
[----:B------:R-:W-:Y:S01]  /*7ff0*/  IMAD.MOV.U32 R21, RZ, RZ, 0x40000040 ;  /* 0x40000040ff157424 */ /* 0x000fe200078e00ff */
[C---:B------:R-:W-:Y:S01]  /*8000*/  R2UR UR4, R4.reuse ;  /* 0x00000000040472ca */ /* 0x040fe200000e0000 */
[----:B----45:R-:W-:Y:S01]  /*8010*/  WARPGROUP.ARRIVE ;  /* 0x00000000000079c5 */ /* 0x030fe20000000000 */
        /* <DEDUP_REMOVED lines=8> */
[----:B------:R-:W3:Y:S01]  /*80a0*/  S2R R73, SR_TID.X ;  /* 0x0000000000497919 */ /* 0x000ee20000002100 */
[----:B------:R-:W-:-:S02]  /*80b0*/  IMAD.MOV.U32 R9, RZ, RZ, 0x40000040 ;  /* 0x40000040ff097424 */ /* 0x000fc400078e00ff */
[----:B------:R-:W-:Y:S02]  /*80c0*/  IMAD.MOV.U32 R21, RZ, RZ, 0x40000040 ;  /* 0x40000040ff157424 */ /* 0x000fe400078e00ff */
[----:B------:R-:W-:-:S04]  /*80d0*/  IMAD R3, R177, -0x60, R176 ;  /* 0xffffffa0b1037824 */ /* 0x000fc800078e02b0 */
[----:B------:R-:W-:Y:S01]  /*80e0*/  HGMMA.64x96x16.F32 R24, gdesc[UR4], RZ, !UPT, gsb0 ;  /* 0x01600000041879f0 */ /* 0x000fe2000c0008ff */
[----:B------:R-:W-:Y:S01]  /*80f0*/  R2UR UR4, R10 ;  /* 0x000000000a0472ca */ /* 0x000fe200000e0000 */
[----:B------:R-:W-:Y:S01]  /*8100*/  VIADD R12, R3, 0x60 ;  /* 0x00000060030c7836 */ /* 0x000fe20000000000 */
[----:B------:R-:W-:Y:S02]  /*8110*/  R2UR UR5, R11 ;  /* 0x000000000b0572ca */ /* 0x000fe400000e0000 */
[----:B------:R-:W-:Y:S01]  /*8120*/  R2UR UR6, R6 ;  /* 0x00000000060672ca */ /* 0x000fe200000e0000 */
[C---:B------:R-:W-:Y:S01]  /*8130*/  VIADD R6, R20.reuse, 0x4 ;  /* 0x0000000414067836 */ /* 0x040fe20000000000 */
[----:B------:R-:W-:Y:S01]  /*8140*/  R2UR UR7, R7 ;  /* 0x00000000070772ca */ /* 0x000fe200000e0000 */
[----:B------:R-:W-:Y:S02]  /*8150*/  IMAD.MOV.U32 R7, RZ, RZ, 0x40000040 ;  /* 0x40000040ff077424 */ /* 0x000fe400078e00ff */
[----:B------:R-:W-:-:S02]  /*8160*/  VIADD R20, R20, 0x6 ;  /* 0x0000000614147836 */ /* 0x000fc40000000000 */
[----:B------:R-:W-:-:S05]  /*8170*/  IMAD R12, R231, -0x2, R12 ;  /* 0xfffffffee70c7824 */ /* 0x000fca00078e020c */
[C---:B------:R-:W-:Y:S02]  /*8180*/  ISETP.GT.AND P2, PT, R12.reuse, RZ, PT ;  /* 0x000000ff0c00720c */ /* 0x040fe40003f44270 */
[C---:B------:R-:W-:Y:S02]  /*8190*/  ISETP.GT.AND P3, PT, R12.reuse, 0x1, PT ;  /* 0x000000010c00780c */ /* 0x040fe40003f64270 */
[C---:B------:R-:W-:Y:S02]  /*81a0*/  ISETP.GT.AND P4, PT, R12.reuse, 0x8, PT ;  /* 0x000000080c00780c */ /* 0x040fe40003f84270 */
[C---:B------:R-:W-:Y:S02]  /*81b0*/  ISETP.GT.AND P5, PT, R12.reuse, 0x9, PT ;  /* 0x000000090c00780c */ /* 0x040fe40003fa4270 */
[----:B------:R-:W-:Y:S02]  /*81c0*/  ISETP.GT.AND P1, PT, R12, 0x10, PT ;  /* 0x000000100c00780c */ /* 0x000fe40003f24270 */
[----:B---3--:R-:W-:Y:S01]  /*81d0*/  LOP3.LUT R73, R73, 0x7f, RZ, 0xc0, !PT ;  /* 0x0000007f49497812 */ /* 0x008fe200078ec0ff */
[----:B------:R-:W-:-:S02]  /*81e0*/  WARPGROUP.DEPBAR.LE gsb0, 0x0 ;  /* 0x00008000000079c5 */ /* 0x000fc40000010000 */
[----:B------:R-:W-:-:S06]  /*81f0*/  WARPGROUP.ARRIVE ;  /* 0x00000000000079c5 */ /* 0x000fcc0000000000 */
        /* <DEDUP_REMOVED lines=14> */
[----:B------:R-:W-:Y:S02]  /*82e0*/  WARPGROUP.DEPBAR.LE gsb0, 0x0 ;  /* 0x00008000000079c5 */ /* 0x000fe40000010000 */
[----:B------:R-:W-:-:S10]  /*82f0*/  WARPGROUP.ARRIVE ;  /* 0x00000000000079c5 */ /* 0x000fd40000000000 */
[----:B------:R-:W-:Y:S01]  /*8300*/  HGMMA.64x96x16.F32 R24, gdesc[UR4], R24, gsb0 ;  /* 0x01600000041879f0 */ /* 0x000fe20008000818 */
        /* <DEDUP_REMOVED lines=86> */
[----:B------:R-:W-:Y:S02]  /*8870*/  FSEL R64, R63, -INF , P1 ;  /* 0xff8000003f407808 */ /* 0x000fe40000800000 */
[----:B------:R-:W-:Y:S01]  /*8880*/  FMNMX.FTZ R21, R110, R3, !PT ;  /* 0x000000036e157209 */ /* 0x000fe20007810000 */
[----:B------:R-:W-:Y:S01]  /*8890*/  IMAD.U32 R3, RZ, RZ, UR4 ;  /* 0x00000004ff037e24 */ /* 0x000fe2000f8e00ff */
[----:B------:R-:W-:Y:S02]  /*88a0*/  FSEL R66, R66, -INF , P2 ;  /* 0xff80000042427808 */ /* 0x000fe40001000000 */
[----:B------:R-:W-:Y:S01]  /*88b0*/  FSEL R68, R67, -INF , P3 ;  /* 0xff80000043447808 */ /* 0x000fe20001800000 */
[----:B------:R-:W3:Y:S01]  /*88c0*/  SHFL.BFLY PT, R12, R21, 0x2, 0x1f ;  /* 0x0c401f00150c7f89 */ /* 0x000ee200000e0000 */
[----:B------:R-:W-:-:S02]  /*88d0*/  FSEL R70, R70, -INF , P4 ;  /* 0xff80000046467808 */ /* 0x000fc40002000000 */
[----:B---3--:R-:W-:-:S05]  /*88e0*/  FMNMX.FTZ R29, R21, R12, !PT ;  /* 0x0000000c151d7209 */ /* 0x008fca0007810000 */
[----:B------:R-:W3:Y:S02]  /*88f0*/  SHFL.BFLY PT, R12, R29, 0x1, 0x1f ;  /* 0x0c201f001d0c7f89 */ /* 0x000ee400000e0000 */
[----:B---3--:R-:W-:-:S04]  /*8900*/  FMNMX.FTZ R12, R29, R12, !PT ;  /* 0x0000000c1d0c7209 */ /* 0x008fc80007810000 */
[C---:B------:R-:W-:Y:S01]  /*8910*/  FSETP.NEU.FTZ.AND P6, PT, R12.reuse, -INF , PT ;  /* 0xff8000000c00780b */ /* 0x040fe20003fdd000 */
[----:B------:R-:W-:-:S05]  /*8920*/  FMUL.FTZ R15, R12, R3 ;  /* 0x000000030c0f7220 */ /* 0x000fca0000410000 */
[----:B------:R-:W-:Y:S02]  /*8930*/  FSEL R31, R15, RZ, P6 ;  /* 0x000000ff0f1f7208 */ /* 0x000fe40003000000 */
[----:B------:R-:W-:-:S03]  /*8940*/  FMNMX.FTZ R15, R26, R27, !PT ;  /* 0x0000001b1a0f7209 */ /* 0x000fc60007810000 */
[--C-:B------:R-:W-:Y:S01]  /*8950*/  FFMA.FTZ R29, R25, R3, -R31.reuse ;  /* 0x00000003191d7223 */ /* 0x100fe2000001081f */
        /* <DEDUP_REMOVED lines=15> */
[----:B------:R-:W3:Y:S01]  /*8a50*/  MUFU.EX2 R15, R29 ;  /* 0x0000001d000f7308 */ /* 0x000ee20000000800 */
        /* <DEDUP_REMOVED lines=16> */
[----:B------:R-:W-:Y:S01]  /*8b60*/  FMNMX.FTZ R25, R46, R25, !PT ;  /* 0x000000192e197209 */ /* 0x000fe20007810000 */
[----:B---3--:R-:W-:Y:S01]  /*8b70*/  FADD.FTZ R49, R152, R15 ;  /* 0x0000000f98317221 */ /* 0x008fe20000010000 */
[----:B------:R-:W-:Y:S01]  /*8b80*/  F2FP.F16.F32.PACK_AB R152, R15, R152 ;  /* 0x000000980f98723e */ /* 0x000fe200000000ff */
[--C-:B------:R-:W-:Y:S01]  /*8b90*/  FFMA.FTZ R104, R104, R3, -R31.reuse ;  /* 0x0000000368687223 */ /* 0x100fe2000001081f */
[----:B------:R-:W-:Y:S01]  /*8ba0*/  FMNMX.FTZ R25, R48, R25, !PT ;  /* 0x0000001930197209 */ /* 0x000fe20007810000 */
[-CC-:B------:R-:W-:Y:S01]  /*8bb0*/  FFMA.FTZ R106, R106, R3.reuse, -R31.reuse ;  /* 0x000000036a6a7223 */ /* 0x180fe2000001081f */
[--C-:B------:R-:W-:Y:S01]  /*8bc0*/  FFMA.FTZ R108, R108, R3, -R31.reuse ;  /* 0x000000036c6c7223 */ /* 0x100fe2000001081f */
[----:B------:R-:W-:Y:S01]  /*8bd0*/  MUFU.EX2 R156, R156 ;  /* 0x0000009c009c7308 */ /* 0x000fe20000000800 */
[----:B------:R-:W-:Y:S01]  /*8be0*/  FMNMX.FTZ R25, R50, R25, !PT ;  /* 0x0000001932197209 */ /* 0x000fe20007810000 */
[----:B------:R-:W-:-:S03]  /*8bf0*/  FFMA.FTZ R31, R110, R3, -R31 ;  /* 0x000000036e1f7223 */ /* 0x000fc6000001081f */
[----:B------:R-:W-:-:S03]  /*8c00*/  FMNMX.FTZ R29, R52, R25, !PT ;  /* 0x00000019341d7209 */ /* 0x000fc60007810000 */
[----:B------:R-:W-:Y:S01]  /*8c10*/  MUFU.EX2 R25, R80 ;  /* 0x0000005000197308 */ /* 0x000fe20000000800 */
[----:B------:R-:W-:-:S04]  /*8c20*/  FMNMX.FTZ R29, R54, R29, !PT ;  /* 0x0000001d361d7209 */ /* 0x000fc80007810000 */
[----:B------:R-:W-:-:S03]  /*8c30*/  FMNMX.FTZ R29, R36, R29, !PT ;  /* 0x0000001d241d7209 */ /* 0x000fc60007810000 */
[----:B------:R-:W-:Y:S01]  /*8c40*/  MUFU.EX2 R82, R82 ;  /* 0x0000005200527308 */ /* 0x000fe20000000800 */
[----:B------:R-:W-:-:S04]  /*8c50*/  FMNMX.FTZ R29, R58, R29, !PT ;  /* 0x0000001d3a1d7209 */ /* 0x000fc80007810000 */
[----:B------:R-:W-:-:S03]  /*8c60*/  FMNMX.FTZ R29, R40, R29, !PT ;  /* 0x0000001d281d7209 */ /* 0x000fc60007810000 */
[----:B------:R-:W3:Y:S01]  /*8c70*/  MUFU.EX2 R33, R84 ;  /* 0x0000005400217308 */ /* 0x000ee20000000800 */
[----:B------:R-:W-:-:S04]  /*8c80*/  FMNMX.FTZ R29, R62, R29, !PT ;  /* 0x0000001d3e1d7209 */ /* 0x000fc80007810000 */
[----:B------:R-:W-:-:S03]  /*8c90*/  FMNMX.FTZ R29, R64, R29, !PT ;  /* 0x0000001d401d7209 */ /* 0x000fc60007810000 */
[----:B------:R-:W-:Y:S01]  /*8ca0*/  MUFU.EX2 R86, R86 ;  /* 0x0000005600567308 */ /* 0x000fe20000000800 */
[----:B------:R-:W-:-:S04]  /*8cb0*/  FMNMX.FTZ R29, R66, R29, !PT ;  /* 0x0000001d421d7209 */ /* 0x000fc80007810000 */
[----:B------:R-:W-:-:S03]  /*8cc0*/  FMNMX.FTZ R29, R68, R29, !PT ;  /* 0x0000001d441d7209 */ /* 0x000fc60007810000 */
[----:B------:R-:W4:Y:S01]  /*8cd0*/  MUFU.EX2 R35, R88 ;  /* 0x0000005800237308 */ /* 0x000f220000000800 */
[----:B------:R-:W-:Y:S02]  /*8ce0*/  FMNMX.FTZ R29, R70, R29, !PT ;  /* 0x0000001d461d7209 */ /* 0x000fe40007810000 */
[----:B---3--:R-:W-:Y:S02]  /*8cf0*/  F2FP.F16.F32.PACK_AB R158, R33, R82 ;  /* 0x00000052219e723e */ /* 0x008fe400000000ff */
[----:B------:R-:W-:-:S03]  /*8d00*/  FMNMX.FTZ R29, R72, R29, !PT ;  /* 0x0000001d481d7209 */ /* 0x000fc60007810000 */
[----:B------:R-:W-:Y:S02]  /*8d10*/  MUFU.EX2 R37, R37 ;  /* 0x0000002500257308 */ /* 0x000fe40000000800 */
[----:B------:R-:W3:Y:S06]  /*8d20*/  SHFL.BFLY PT, R44, R29, 0x2, 0x1f ;  /* 0x0c401f001d2c7f89 */ /* 0x000eec00000e0000 */
[----:B------:R-:W0:Y:S01]  /*8d30*/  MUFU.EX2 R90, R90 ;  /* 0x0000005a005a7308 */ /* 0x000e220000000800 */
[----:B----4-:R-:W-:-:S07]  /*8d40*/  F2FP.F16.F32.PACK_AB R160, R35, R86 ;  /* 0x0000005623a0723e */ /* 0x010fce00000000ff */
[----:B------:R-:W-:Y:S08]  /*8d50*/  MUFU.EX2 R92, R92 ;  /* 0x0000005c005c7308 */ /* 0x000ff00000000800 */
[----:B------:R-:W4:Y:S01]  /*8d60*/  MUFU.EX2 R39, R94 ;  /* 0x0000005e00277308 */ /* 0x000f220000000800 */
[----:B0-----:R-:W-:Y:S02]  /*8d70*/  F2FP.F16.F32.PACK_AB R162, R90, R37 ;  /* 0x000000255aa2723e */ /* 0x001fe400000000ff */
[----:B---3--:R-:W-:-:S05]  /*8d80*/  FMNMX.FTZ R44, R29, R44, !PT ;  /* 0x0000002c1d2c7209 */ /* 0x008fca0007810000 */
[----:B------:R-:W0:Y:S01]  /*8d90*/  SHFL.BFLY PT, R29, R44, 0x1, 0x1f ;  /* 0x0c201f002c1d7f89 */ /* 0x000e2200000e0000 */
[----:B------:R-:W-:Y:S08]  /*8da0*/  MUFU.EX2 R96, R96 ;  /* 0x0000006000607308 */ /* 0x000ff00000000800 */
[----:B------:R-:W3:Y:S01]  /*8db0*/  MUFU.EX2 R41, R98 ;  /* 0x0000006200297308 */ /* 0x000ee20000000800 */
[----:B----4-:R-:W-:-:S07]  /*8dc0*/  F2FP.F16.F32.PACK_AB R164, R39, R92 ;  /* 0x0000005c27a4723e */ /* 0x010fce00000000ff */
[----:B------:R-:W-:Y:S01]  /*8dd0*/  MUFU.EX2 R56, R56 ;  /* 0x0000003800387308 */ /* 0x000fe20000000800 */
[----:B0-----:R-:W-:-:S07]  /*8de0*/  FMNMX.FTZ R180, R44, R29, !PT ;  /* 0x0000001d2cb47209 */ /* 0x001fce0007810000 */
[----:B------:R-:W0:Y:S01]  /*8df0*/  MUFU.EX2 R43, R100 ;  /* 0x00000064002b7308 */ /* 0x000e220000000800 */
[----:B---3--:R-:W-:Y:S02]  /*8e00*/  F2FP.F16.F32.PACK_AB R166, R41, R96 ;  /* 0x0000006029a6723e */ /* 0x008fe400000000ff */
[C---:B------:R-:W-:Y:S01]  /*8e10*/  FSETP.NEU.FTZ.AND P1, PT, R180.reuse, -INF , PT ;  /* 0xff800000b400780b */ /* 0x040fe20003f3d000 */
[----:B------:R-:W-:-:S04]  /*8e20*/  FMUL.FTZ R44, R180, R3 ;  /* 0x00000003b42c7220 */ /* 0x000fc80000410000 */
[----:B------:R-:W-:Y:S01]  /*8e30*/  MUFU.EX2 R60, R60 ;  /* 0x0000003c003c7308 */ /* 0x000fe20000000800 */
[----:B------:R-:W-:Y:S02]  /*8e40*/  FSEL R47, R44, RZ, P1 ;  /* 0x000000ff2c2f7208 */ /* 0x000fe40000800000 */
[----:B------:R-:W-:Y:S02]  /*8e50*/  ISETP.NE.AND P1, PT, R73, RZ, PT ;  /* 0x000000ff4900720c */ /* 0x000fe40003f25270 */
[----:B------:R-:W3:Y:S01]  /*8e60*/  S2R R73, SR_TID.X ;  /* 0x0000000000497919 */ /* 0x000ee20000002100 */
        /* <DEDUP_REMOVED lines=25> */
[-CC-:B------:R-:W-:Y:S01]  /*9000*/  FFMA.FTZ R70, R70, R3.reuse, -R47.reuse ;  /* 0x0000000346467223 */ /* 0x180fe2000001082f */
[----:B------:R-:W-:Y:S01]  /*9010*/  FFMA.FTZ R47, R72, R3, -R47 ;  /* 0x00000003482f7223 */ /* 0x000fe2000001082f */
[----:B0-----:R-:W-:-:S03]  /*9020*/  F2FP.F16.F32.PACK_AB R168, R43, R56 ;  /* 0x000000382ba8723e */ /* 0x001fc600000000ff */
[----:B------:R0:W2:Y:S01]  /*9030*/  MUFU.EX2 R155, R20 ;  /* 0x00000014009b7308 */ /* 0x0000a20000000800 */
[----:B---3--:R-:W-:Y:S02]  /*9040*/  SHF.R.U32.HI R73, RZ, 0x7, R73 ;  /* 0x00000007ff497819 */ /* 0x008fe40000011649 */
[----:B----4-:R-:W-:Y:S02]  /*9050*/  F2FP.F16.F32.PACK_AB R153, R27, R26 ;  /* 0x0000001a1b99723e */ /* 0x010fe400000000ff */
[----:B------:R-:W-:-:S03]  /*9060*/  IADD3 R181, -R73, 0xb, RZ ;  /* 0x0000000b49b57810 */ /* 0x000fc60007ffe1ff */
[----:B------:R-:W3:Y:S01]  /*9070*/  MUFU.EX2 R34, R34 ;  /* 0x0000002200227308 */ /* 0x000ee20000000800 */
[----:B0-----:R-:W-:Y:S01]  /*9080*/  FADD.FTZ R20, R154, R49 ;  /* 0x000000319a147221 */ /* 0x001fe20000010000 */
[----:B------:R-:W-:-:S03]  /*9090*/  F2FP.F16.F32.PACK_AB R154, R21, R154 ;  /* 0x0000009a159a723e */ /* 0x000fc600000000ff */
[----:B------:R-:W-:-:S03]  /*90a0*/  FADD.FTZ R49, R21, R20 ;  /* 0x0000001415317221 */ /* 0x000fc60000010000 */
[----:B------:R0:W4:Y:S01]  /*90b0*/  MUFU.EX2 R157, R24 ;  /* 0x00000018009d7308 */ /* 0x0001220000000800 */
[----:B------:R-:W-:Y:S01]  /*90c0*/  FADD.FTZ R20, R156, R49 ;  /* 0x000000319c147221 */ /* 0x000fe20000010000 */
[----:B------:R-:W-:Y:S01]  /*90d0*/  FADD.FTZ R49, R26, R27 ;  /* 0x0000001b1a317221 */ /* 0x000fe20000010000 */
[C---:B------:R-:W-:Y:S02]  /*90e0*/  F2FP.F16.F32.PACK_AB R156, R25.reuse, R156 ;  /* 0x0000009c199c723e */ /* 0x040fe400000000ff */
[----:B------:R-:W-:Y:S01]  /*90f0*/  FADD.FTZ R51, R25, R20 ;  /* 0x0000001419337221 */ /* 0x000fe20000010000 */
[----:B-1----:R-:W-:Y:S02]  /*9100*/  FADD.FTZ R20, R30, R49 ;  /* 0x000000311e147221 */ /* 0x002fe40000010000 */
[----:B------:R-:W1:Y:S01]  /*9110*/  MUFU.EX2 R38, R38 ;  /* 0x0000002600267308 */ /* 0x000e620000000800 */
[----:B0-----:R-:W-:Y:S01]  /*9120*/  FADD.FTZ R24, R82, R51 ;  /* 0x0000003352187221 */ /* 0x001fe20000010000 */
[----:B--2---:R-:W-:Y:S01]  /*9130*/  FADD.FTZ R49, R155, R20 ;  /* 0x000000149b317221 */ /* 0x004fe20000010000 */
[----:B------:R-:W-:-:S02]  /*9140*/  @!P1 IADD3 R20, R13, 0x22840, RZ ;  /* 0x000228400d149810 */ /* 0x000fc40007ffe0ff */
[----:B------:R-:W-:Y:S01]  /*9150*/  FADD.FTZ R51, R33, R24 ;  /* 0x0000001821337221 */ /* 0x000fe20000010000 */
[----:B---3--:R-:W-:Y:S01]  /*9160*/  FADD.FTZ R24, R34, R49 ;  /* 0x0000003122187221 */ /* 0x008fe20000010000 */
[----:B------:R-:W-:Y:S01]  /*9170*/  @!P1 PRMT R20, RZ, 0x654, R20 ;  /* 0x00000654ff149816 */ /* 0x000fe20000000014 */
[----:B------:R0:W2:Y:S01]  /*9180*/  MUFU.EX2 R159, R28 ;  /* 0x0000001c009f7308 */ /* 0x0000a20000000800 */
[----:B------:R3:W-:Y:S06]  /*9190*/  BAR.ARV R181, 0x100 ;  /* 0x000400b50000751d */ /* 0x0007ec0000002000 */
[----:B----4-:R-:W-:Y:S01]  /*91a0*/  FADD.FTZ R49, R157, R24 ;  /* 0x000000189d317221 */ /* 0x010fe20000010000 */
[----:B------:R-:W4:Y:S01]  /*91b0*/  MUFU.EX2 R42, R42 ;  /* 0x0000002a002a7308 */ /* 0x000f220000000800 */
[----:B------:R4:W-:Y:S01]  /*91c0*/  @!P1 SYNCS.ARRIVE.TRANS64.RED.A1T0 RZ, [R20+URZ], RZ ;  /* 0x000000ff14ff99a7 */ /* 0x0009e2000810043f */
[----:B0-----:R-:W-:Y:S01]  /*91d0*/  FADD.FTZ R28, R86, R51 ;  /* 0x00000033561c7221 */ /* 0x001fe20000010000 */
[----:B-1----:R-:W-:Y:S01]  /*91e0*/  FADD.FTZ R24, R38, R49 ;  /* 0x0000003126187221 */ /* 0x002fe20000010000 */
[----:B------:R-:W-:-:S02]  /*91f0*/  F2FP.F16.F32.PACK_AB R155, R155, R30 ;  /* 0x0000001e9b9b723e */ /* 0x000fc400000000ff */
[----:B------:R-:W-:Y:S01]  /*9200*/  FADD.FTZ R28, R35, R28 ;  /* 0x0000001c231c7221 */ /* 0x000fe20000010000 */
[----:B------:R-:W-:Y:S01]  /*9210*/  F2FP.F16.F32.PACK_AB R157, R157, R34 ;  /* 0x000000229d9d723e */ /* 0x000fe200000000ff */
[----:B------:R-:W0:Y:S01]  /*9220*/  MUFU.EX2 R161, R32 ;  /* 0x0000002000a17308 */ /* 0x000e220000000800 */
[----:B--2---:R-:W-:Y:S01]  /*9230*/  FADD.FTZ R49, R159, R24 ;  /* 0x000000189f317221 */ /* 0x004fe20000010000 */
[----:B------:R-:W-:Y:S01]  /*9240*/  FADD.FTZ R51, R37, R28 ;  /* 0x0000001c25337221 */ /* 0x000fe20000010000 */
[----:B------:R-:W-:-:S03]  /*9250*/  F2FP.F16.F32.PACK_AB R159, R159, R38 ;  /* 0x000000269f9f723e */ /* 0x000fc600000000ff */
[----:B------:R-:W-:Y:S02]  /*9260*/  FADD.FTZ R51, R90, R51 ;  /* 0x000000335a337221 */ /* 0x000fe40000010000 */
[----:B------:R-:W1:Y:S01]  /*9270*/  MUFU.EX2 R46, R46 ;  /* 0x0000002e002e7308 */ /* 0x000e620000000800 */
[----:B----4-:R-:W-:Y:S01]  /*9280*/  FADD.FTZ R20, R42, R49 ;  /* 0x000000312a147221 */ /* 0x010fe20000010000 */
[----:B------:R-:W-:-:S04]  /*9290*/  FADD.FTZ R24, R92, R51 ;  /* 0x000000335c187221 */ /* 0x000fc80000010000 */
[----:B------:R-:W-:Y:S02]  /*92a0*/  FADD.FTZ R51, R39, R24 ;  /* 0x0000001827337221 */ /* 0x000fe40000010000 */
        /* <DEDUP_REMOVED lines=51> */
[----:B------:R-:W-:Y:S02]  /*95e0*/  F2FP.F16.F32.PACK_AB R174, R31, R108 ;  /* 0x0000006c1fae723e */ /* 0x000fe400000000ff */
[C---:B-1----:R-:W-:Y:S01]  /*95f0*/  FADD.FTZ R20, R47.reuse, R20 ;  /* 0x000000142f147221 */ /* 0x042fe20000010000 */
[----:B------:R-:W-:Y:S01]  /*9600*/  F2FP.F16.F32.PACK_AB R175, R47, R70 ;  /* 0x000000462faf723e */ /* 0x000fe200000000ff */
[----:B---3--:R-:W-:Y:S06]  /*9610*/  @!P0 BRA `(.L_x_7743) ;  /* 0x0000000000048947 */ /* 0x008fec0003800000 */
[----:B------:R-:W-:Y:S01]  /*9620*/  BPT.TRAP 0x1 ;  /* 0x000000040000795c */ /* 0x000fe20000300000 */
.L_x_7743:
[----:B------:R0:W1:Y:S01]  /*9630*/  SYNCS.PHASECHK.TRANS64.TRYWAIT P2, [R13+URZ+0x22850], R14 ;  /* 0x0228500e0d0075a7 */ /* 0x000062000804017f */
[----:B------:R-:W-:Y:S05]  /*9640*/  @!P0 BRA `(.L_x_7744) ;  /* 0x0000000000048947 */ /* 0x000fea0003800000 */
[----:B------:R-:W-:Y:S01]  /*9650*/  BPT.TRAP 0x1 ;  /* 0x000000040000795c */ /* 0x000fe20000300000 */
.L_x_7744:
[----:B------:R-:W-:Y:S04]  /*9660*/  BSSY B0, `(.L_x_7745) ;  /* 0x0000004000007945 */ /* 0x000fe80003800000 */
[----:B-1----:R-:W-:Y:S05]  /*9670*/  @P2 BRA `(.L_x_7746) ;  /* 0x0000000000082947 */ /* 0x002fea0003800000 */
[----:B------:R-:W1:Y:S02]  /*9680*/  SYNCS.PHASECHK.TRANS64.TRYWAIT P2, [R13+URZ+0x22850], R14 ;  /* 0x0228500e0d0075a7 */ /* 0x000e64000804017f */
[----:B-1----:R-:W-:Y:S05]  /*9690*/  @!P2 BRA `(.L_x_7747) ;  /* 0x000000b40008a947 */ /* 0x002fea0003800000 */
.L_x_7746:
[----:B------:R-:W-:Y:S05]  /*96a0*/  BSYNC B0 ;  /* 0x0000000000007941 */ /* 0x000fea0003800000 */
.L_x_7745:
[----:B------:R-:W-:Y:S05]  /*96b0*/  WARPSYNC.ALL ;  /* 0x0000000000007948 */ /* 0x000fea0003800000 */
[----:B------:R-:W-:Y:S01]  /*96c0*/  R2UR UR4, R18 ;  /* 0x00000000120472ca */ /* 0x000fe200000e0000 */
[----:B------:R2:W-:Y:S01]  /*96d0*/  BAR.SYNC.DEFER_BLOCKING R178, 0x100 ;  /* 0x000400b20000751d */ /* 0x0005e20000010000 */
[----:B------:R-:W-:Y:S01]  /*96e0*/  IMAD.MOV.U32 R15, RZ, RZ, 0xc00 ;  /* 0x00000c00ff0f7424 */ /* 0x000fe200078e00ff */
[----:B------:R-:W-:Y:S01]  /*96f0*/  ISETP.GE.AND P2, PT, R176, 0x61, PT ;  /* 0x00000061b000780c */ /* 0x000fe20003f46270 */
[----:B01----:R-:W-:-:S03]  /*9700*/  @!P1 VIADD R13, R13, 0x22860 ;  /* 0x000228600d0d9836 */ /* 0x003fc60000000000 */
[----:B------:R-:W-:Y:S02]  /*9710*/  ULDC UR46, c[0x0][0x988] ;  /* 0x00026200002e7ab9 */ /* 0x000fe40000000800 */
[----:B------:R-:W-:-:S04]  /*9720*/  @!P1 PRMT R13, RZ, 0x654, R13 ;  /* 0x00000654ff0d9816 */ /* 0x000fc8000000000d */
[----:B------:R-:W-:-:S04]  /*9730*/  UIADD3 UR4, UR4, 0x400, URZ ;  /* 0x0000040004047890 */ /* 0x000fc8000fffe03f */
[----:B------:R-:W-:-:S04]  /*9740*/  USHF.R.U32.HI UR4, URZ, 0x4, UR4 ;  /* 0x000000043f047899 */ /* 0x000fc80008011604 */
[----:B------:R-:W-:-:S04]  /*9750*/  ULOP3.LUT UR4, UR4, 0x3fff, URZ, 0xc0, !UPT ;  /* 0x00003fff04047892 */ /* 0x000fc8000f8ec03f */
[----:B------:R-:W-:Y:S01]  /*9760*/  ULOP3.LUT UR37, UR4, 0x3000000, URZ, 0xfc, !UPT ;  /* 0x0300000004257892 */ /* 0x000fe2000f8efc3f */
[----:B------:R-:W-:-:S05]  /*9770*/  WARPGROUP.ARRIVE ;  /* 0x00000000000079c5 */ /* 0x000fca0000000000 */
[----:B------:R-:W-:Y:S02]  /*9780*/  IMAD R14, R22, R15, UR37 ;  /* 0x00000025160e7e24 */ /* 0x000fe4000f8e020f */
[----:B------:R-:W-:-:S03]  /*9790*/  IMAD.MOV.U32 R15, RZ, RZ, 0x40000040 ;  /* 0x40000040ff0f7424 */ /* 0x000fc600078e00ff */
[----:B------:R-:W-:Y:S02]  /*97a0*/  R2UR UR6, R14 ;  /* 0x000000000e0672ca */ /* 0x000fe400000e0000 */
[----:B------:R-:W-:Y:S02]  /*97b0*/  R2UR UR7, R15 ;  /* 0x000000000f0772ca */ /* 0x000fe400000e0000 */
[----:B------:R-:W-:-:S11]  /*97c0*/  MOV R15, 0x40000040 ;  /* 0x40000040000f7802 */ /* 0x000fd60000000f00 */
[----:B------:R-:W-:Y:S03]  /*97d0*/  HGMMA.64x256x16.F32 R24, R152, gdesc[UR4].tnspB, RZ, !UPT, gsb0 ;  /* 0x43e0000498187df0 */ /* 0x000fe6000c0008ff */
[----:B------:R-:W-:Y:S02]  /*97e0*/  WARPGROUP.DEPBAR.LE gsb0, 0x0 ;  /* 0x00008000000079c5 */ /* 0x000fe40000010000 */
[----:B------:R-:W-:Y:S01]  /*97f0*/  VIADD R152, R14, 0x80 ;  /* 0x000000800e987836 */ /* 0x000fe20000000000 */
[----:B------:R-:W-:Y:S01]  /*9800*/  WARPGROUP.ARRIVE ;  /* 0x00000000000079c5 */ /* 0x000fe20000000000 */
[----:B------:R-:W-:-:S03]  /*9810*/  IMAD.MOV.U32 R153, RZ, RZ, 0x40000040 ;  /* 0x40000040ff997424 */ /* 0x000fc600078e00ff */
[----:B------:R-:W-:Y:S01]  /*9820*/  R2UR UR6, R152 ;  /* 0x00000000980672ca */ /* 0x000fe200000e0000 */
[----:B------:R-:W-:Y:S01]  /*9830*/  VIADD R152, R14, 0x100 ;  /* 0x000001000e987836 */ /* 0x000fe20000000000 */
[----:B------:R-:W-:Y:S02]  /*9840*/  R2UR UR7, R153 ;  /* 0x00000000990772ca */ /* 0x000fe400000e0000 */
[----:B------:R-:W-:-:S14]  /*9850*/  MOV R153, 0x40000040 ;  /* 0x4000004000997802 */ /* 0x000fdc0000000f00 */
        /* <DEDUP_REMOVED lines=10> */
[C---:B------:R-:W-:Y:S01]  /*9900*/  VIADD R152, R14.reuse, 0x200 ;  /* 0x000002000e987836 */ /* 0x040fe20000000000 */
[----:B------:R-:W-:Y:S01]  /*9910*/  R2UR UR7, R153 ;  /* 0x00000000990772ca */ /* 0x000fe200000e0000 */
[----:B------:R-:W-:Y:S02]  /*9920*/  IMAD.MOV.U32 R153, RZ, RZ, 0x40000040 ;  /* 0x40000040ff997424 */ /* 0x000fe400078e00ff */
[----:B------:R-:W-:Y:S01]  /*9930*/  VIADD R14, R14, 0x280 ;  /* 0x000002800e0e7836 */ /* 0x000fe20000000000 */
[----:B------:R-:W-:Y:S02]  /*9940*/  WARPGROUP.DEPBAR.LE gsb0, 0x0 ;  /* 0x00008000000079c5 */ /* 0x000fe40000010000 */
[----:B------:R-:W-:-:S15]  /*9950*/  WARPGROUP.ARRIVE ;  /* 0x00000000000079c5 */ /* 0x000fde0000000000 */
[----:B------:R-:W-:-:S04]  /*9960*/  NOP ;  /* 0x0000000000007918 */ /* 0x000fc80000000000 */
        /* <DEDUP_REMOVED lines=14> */
[----:B------:R2:W-:Y:S01]  /*9a50*/  @!P1 SYNCS.ARRIVE.TRANS64.RED.A1T0 RZ, [R13+URZ], RZ ;  /* 0x000000ff0dff99a7 */ /* 0x0005e2000810043f */
[----:B------:R-:W-:Y:S05]  /*9a60*/  @!P2 BRA `(.L_x_7748) ;  /* 0x0000001c00b8a947 */ /* 0x000fea0003800000 */
[----:B------:R-:W-:Y:S02]  /*9a70*/  VIADD R15, R177, 0xfffffffe ;  /* 0xfffffffeb10f7836 */ /* 0x000fe40000000000 */
[----:B------:R-:W-:Y:S02]  /*9a80*/  IMAD.MOV.U32 R222, RZ, RZ, R180 ;  /* 0x000000ffffde7224 */ /* 0x000fe400078e00b4 */
[----:B------:R-:W-:-:S07]  /*9a90*/  IMAD.MOV.U32 R223, RZ, RZ, R12 ;  /* 0x000000ffffdf7224 */ /* 0x000fce00078e000c */
.L_x_7758:
[----:B------:R-:W-:Y:S01]  /*9aa0*/  VIADD R22, R22, 0x1 ;  /* 0x0000000116167836 */ /* 0x000fe20000000000 */
[----:B------:R-:W-:Y:S05]  /*9ab0*/  YIELD ;  /* 0x0000000000007946 */ /* 0x000fea0003800000 */
[----:B------:R-:W-:Y:S02]  /*9ac0*/  ISETP.NE.AND P3, PT, R22, 0x2, PT ;  /* 0x000000021600780c */ /* 0x000fe40003f65270 */
[----:B------:R-:W-:Y:S02]  /*9ad0*/  ISETP.GT.AND P2, PT, R15, RZ, PT ;  /* 0x000000ff0f00720c */ /* 0x000fe40003f44270 */
[----:B------:R-:W-:-:S02]  /*9ae0*/  SEL R3, RZ, 0x1, P3 ;  /* 0x00000001ff037807 */ /* 0x000fc40001800000 */
[----:B------:R-:W-:Y:S02]  /*9af0*/  IADD3 R15, R15, -0x1, RZ ;  /* 0xffffffff0f0f7810 */ /* 0x000fe40007ffe0ff */
[----:B------:R-:W-:Y:S02]  /*9b00*/  LOP3.LUT R200, R200, R3, RZ, 0x3c, !PT ;  /* 0x00000003c8c87212 */ /* 0x000fe400078e3cff */
[----:B------:R-:W-:Y:S01]  /*9b10*/  SEL R22, R22, RZ, P3 ;  /* 0x000000ff16167207 */ /* 0x000fe20001800000 */
[----:B0-----:R-:W-:Y:S06]  /*9b20*/  @!P0 BRA `(.L_x_7749) ;  /* 0x0000000000048947 */ /* 0x001fec0003800000 */
[----:B------:R-:W-:Y:S01]  /*9b30*/  BPT.TRAP 0x1 ;  /* 0x000000040000795c */ /* 0x000fe20000300000 */
.L_x_7749:
[----:B------:R-:W-:Y:S01]  /*9b40*/  IMAD R14, R22, 0x8, R18 ;  /* 0x00000008160e7824 */ /* 0x000fe200078e0212 */
[----:B--2---:R-:W-:-:S04]  /*9b50*/  SHF.L.U32 R13, R200, 0x1f, RZ ;  /* 0x0000001fc80d7819 */ /* 0x004fc800000006ff */
[----:B------:R0:W1:Y:S01]  /*9b60*/  SYNCS.PHASECHK.TRANS64.TRYWAIT P3, [R14+URZ+0x22830], R13 ;  /* 0x0228300d0e0075a7 */ /* 0x000062000806017f */
[----:B------:R-:W-:Y:S05]  /*9b70*/  @!P0 BRA `(.L_x_7750) ;  /* 0x0000000000048947 */ /* 0x000fea0003800000 */
[----:B------:R-:W-:Y:S01]  /*9b80*/  BPT.TRAP 0x1 ;  /* 0x000000040000795c */ /* 0x000fe20000300000 */
.L_x_7750:
[----:B------:R-:W-:Y:S02]  /*9b90*/  IMAD R214, R22, 0x300, R0 ;  /* 0x0000030016d67824 */ /* 0x000fe400078e0200 */
[----:B------:R-:W-:Y:S01]  /*9ba0*/  IMAD.MOV.U32 R215, RZ, RZ, 0x40000040 ;  /* 0x40000040ffd77424 */ /* 0x000fe200078e00ff */
[----:B-1----:R-:W-:Y:S06]  /*9bb0*/  @P3 BRA `(.L_x_7751) ;  /* 0x0000000000083947 */ /* 0x002fec0003800000 */
[----:B------:R-:W1:Y:S02]  /*9bc0*/  SYNCS.PHASECHK.TRANS64.TRYWAIT P3, [R14+URZ+0x22830], R13 ;  /* 0x0228300d0e0075a7 */ /* 0x000e64000806017f */
[----:B-1----:R-:W-:Y:S05]  /*9bd0*/  @!P3 BRA `(.L_x_7752) ;  /* 0x000000ac00ccb947 */ /* 0x002fea0003800000 */
.L_x_7751:
[----:B------:R-:W-:Y:S05]  /*9be0*/  WARPSYNC.ALL ;  /* 0x0000000000007948 */ /* 0x000fea0003800000 */
[C---:B------:R-:W-:Y:S01]  /*9bf0*/  R2UR UR6, R214.reuse ;  /* 0x00000000d60672ca */ /* 0x040fe200000e0000 */
[----:B------:R-:W-:Y:S01]  /*9c00*/  WARPGROUP.ARRIVE ;  /* 0x00000000000079c5 */ /* 0x000fe20000000000 */
[----:B------:R-:W-:Y:S01]  /*9c10*/  R2UR UR7, R215 ;  /* 0x00000000d70772ca */ /* 0x000fe200000e0000 */
[----:B------:R-:W-:Y:S01]  /*9c20*/  VIADD R216, R214, 0x2 ;  /* 0x00000002d6d87836 */ /* 0x000fe20000000000 */
[----:B------:R-:W-:Y:S01]  /*9c30*/  R2UR UR4, R4 ;  /* 0x00000000040472ca */ /* 0x000fe200000e0000 */
[----:B------:R-:W-:Y:S01]  /*9c40*/  IMAD.MOV.U32 R217, RZ, RZ, 0x40000040 ;  /* 0x40000040ffd97424 */ /* 0x000fe200078e00ff */
[----:B------:R-:W-:Y:S01]  /*9c50*/  R2UR UR5, R5 ;  /* 0x00000000050572ca */ /* 0x000fe200000e0000 */
[----:B------:R-:W-:Y:S01]  /*9c60*/  IMAD.MOV.U32 R215, RZ, RZ, 0x40000040 ;  /* 0x40000040ffd77424 */ /* 0x000fe200078e00ff */
[----:B------:R-:W2:Y:S11]  /*9c70*/  S2R R226, SR_TID.X ;  /* 0x0000000000e27919 */ /* 0x000eb60000002100 */
[----:B------:R-:W-:Y:S01]  /*9c80*/  HGMMA.64x96x16.F32 R152, gdesc[UR4], RZ, !UPT, gsb0 ;  /* 0x01600000049879f0 */ /* 0x000fe2000c0008ff */
[----:B------:R-:W-:Y:S01]  /*9c90*/  R2UR UR6, R216 ;  /* 0x00000000d80672ca */ /* 0x000fe200000e0000 */
[C---:B------:R-:W-:Y:S01]  /*9ca0*/  VIADD R216, R214.reuse, 0x4 ;  /* 0x00000004d6d87836 */ /* 0x040fe20000000000 */
[----:B------:R-:W-:Y:S01]  /*9cb0*/  R2UR UR7, R217 ;  /* 0x00000000d90772ca */ /* 0x000fe200000e0000 */
[----:B------:R-:W-:Y:S01]  /*9cc0*/  VIADD R214, R214, 0x6 ;  /* 0x00000006d6d67836 */ /* 0x000fe20000000000 */
[----:B------:R-:W-:-:S02]  /*9cd0*/  R2UR UR4, R10 ;  /* 0x000000000a0472ca */ /* 0x000fc400000e0000 */
[----:B------:R-:W-:Y:S02]  /*9ce0*/  R2UR UR5, R11 ;  /* 0x000000000b0572ca */ /* 0x000fe400000e0000 */
[----:B------:R-:W-:Y:S01]  /*9cf0*/  MOV R217, 0x40000040 ;  /* 0x4000004000d97802 */ /* 0x000fe20000000f00 */
[----:B------:R-:W-:Y:S02]  /*9d00*/  WARPGROUP.DEPBAR.LE gsb0, 0x0 ;  /* 0x00008000000079c5 */ /* 0x000fe40000010000 */
        /* <DEDUP_REMOVED lines=9> */
[----:B------:R-:W-:Y:S02]  /*9da0*/  R2UR UR6, R214 ;  /* 0x00000000d60672ca */ /* 0x000fe400000e0000 */
[----:B------:R-:W-:Y:S02]  /*9db0*/  R2UR UR7, R215 ;  /* 0x00000000d70772ca */ /* 0x000fe400000e0000 */
[----:B------:R-:W-:Y:S02]  /*9dc0*/  R2UR UR4, R6 ;  /* 0x00000000060472ca */ /* 0x000fe400000e0000 */
[----:B------:R-:W-:Y:S01]  /*9dd0*/  R2UR UR5, R7 ;  /* 0x00000000070572ca */ /* 0x000fe200000e0000 */
[----:B------:R-:W-:Y:S02]  /*9de0*/  WARPGROUP.DEPBAR.LE gsb0, 0x0 ;  /* 0x00008000000079c5 */ /* 0x000fe40000010000 */
[----:B------:R-:W-:-:S10]  /*9df0*/  WARPGROUP.ARRIVE ;  /* 0x00000000000079c5 */ /* 0x000fd40000000000 */
[----:B------:R-:W-:Y:S03]  /*9e00*/  HGMMA.64x96x16.F32 R152, gdesc[UR4], R152, gsb0 ;  /* 0x01600000049879f0 */ /* 0x000fe60008000898 */
[----:B------:R-:W-:Y:S02]  /*9e10*/  WARPGROUP.DEPBAR.LE gsb0, 0x0 ;  /* 0x00008000000079c5 */ /* 0x000fe40000010000 */
[----:B------:R-:W-:Y:S02]  /*9e20*/  FMNMX.FTZ R12, R152, R223, !PT ;  /* 0x000000df980c7209 */ /* 0x000fe40007810000 */
        /* <DEDUP_REMOVED lines=23> */
[----:B------:R-:W-:-:S03]  /*9fa0*/  IMAD.U32 R3, RZ, RZ, UR46 ;  /* 0x0000002eff037e24 */ /* 0x000fc6000f8e00ff */
[----:B------:R-:W-:-:S05]  /*9fb0*/  FMNMX.FTZ R215, R197, R12, !PT ;  /* 0x0000000cc5d77209 */ /* 0x000fca0007810000 */
[----:B------:R-:W3:Y:S02]  /*9fc0*/  SHFL.BFLY PT, R12, R215, 0x2, 0x1f ;  /* 0x0c401f00d70c7f89 */ /* 0x000ee400000e0000 */
[----:B---3--:R-:W-:Y:S02]  /*9fd0*/  FMNMX.FTZ R217, R215, R12, !PT ;  /* 0x0000000cd7d97209 */ /* 0x008fe40007810000 */
[----:B------:R-:W-:-:S03]  /*9fe0*/  FMNMX.FTZ R215, R155, R224, !PT ;  /* 0x000000e09bd77209 */ /* 0x000fc60007810000 */
[----:B------:R-:W3:Y:S01]  /*9ff0*/  SHFL.BFLY PT, R12, R217, 0x1, 0x1f ;  /* 0x0c201f00d90c7f89 */ /* 0x000ee200000e0000 */
[----:B------:R-:W-:-:S04]  /*a000*/  FMNMX.FTZ R224, R158, R215, !PT ;  /* 0x000000d79ee07209 */ /* 0x000fc80007810000 */
[----:B------:R-:W-:-:S04]  /*a010*/  FMNMX.FTZ R215, R159, R224, !PT ;  /* 0x000000e09fd77209 */ /* 0x000fc80007810000 */
[----:B------:R-:W-:-:S04]  /*a020*/  FMNMX.FTZ R224, R162, R215, !PT ;  /* 0x000000d7a2e07209 */ /* 0x000fc80007810000 */
[----:B------:R-:W-:-:S04]  /*a030*/  FMNMX.FTZ R215, R163, R224, !PT ;  /* 0x000000e0a3d77209 */ /* 0x000fc80007810000 */
[----:B------:R-:W-:-:S04]  /*a040*/  FMNMX.FTZ R224, R166, R215, !PT ;  /* 0x000000d7a6e07209 */ /* 0x000fc80007810000 */
[----:B------:R-:W-:Y:S02]  /*a050*/  FMNMX.FTZ R215, R167, R224, !PT ;  /* 0x000000e0a7d77209 */ /* 0x000fe40007810000 */
[----:B---3--:R-:W-:Y:S02]  /*a060*/  FMNMX.FTZ R12, R217, R12, !PT ;  /* 0x0000000cd90c7209 */ /* 0x008fe40007810000 */
[----:B------:R-:W-:-:S03]  /*a070*/  FMNMX.FTZ R224, R170, R215, !PT ;  /* 0x000000d7aae07209 */ /* 0x000fc60007810000 */
[C---:B------:R-:W-:Y:S01]  /*a080*/  FADD.FTZ R214, -R12.reuse, R223 ;  /* 0x000000df0cd67221 */ /* 0x040fe20000010100 */
[----:B------:R-:W-:Y:S01]  /*a090*/  FMNMX.FTZ R215, R171, R224, !PT ;  /* 0x000000e0abd77209 */ /* 0x000fe20007810000 */
[-C--:B------:R-:W-:Y:S02]  /*a0a0*/  FMUL.FTZ R216, R12, R3.reuse ;  /* 0x000000030cd87220 */ /* 0x080fe40000410000 */
[----:B------:R-:W-:Y:S01]  /*a0b0*/  FMUL.FTZ R214, R214, R3 ;  /* 0x00000003d6d67220 */ /* 0x000fe20000410000 */
        /* <DEDUP_REMOVED lines=31> */
[----:B------:R-:W-:-:S04]  /*a2b0*/  FMNMX.FTZ R224, R190, R215, !PT ;  /* 0x000000d7bee07209 */ /* 0x000fc80007810000 */
[----:B------:R-:W-:Y:S02]  /*a2c0*/  FMNMX.FTZ R215, R191, R224, !PT ;  /* 0x000000e0bfd77209 */ /* 0x000fe40007810000 */
[----:B------:R-:W4:Y:S02]  /*a2d0*/  MUFU.EX2 R152, R152 ;  /* 0x0000009800987308 */ /* 0x000f240000000800 */
[----:B------:R-:W-:-:S04]  /*a2e0*/  FMNMX.FTZ R224, R194, R215, !PT ;  /* 0x000000d7c2e07209 */ /* 0x000fc80007810000 */
[----:B------:R-:W-:Y:S02]  /*a2f0*/  FMNMX.FTZ R215, R195, R224, !PT ;  /* 0x000000e0c3d77209 */ /* 0x000fe40007810000 */
[----:B------:R-:W5:Y:S01]  /*a300*/  MUFU.EX2 R153, R153 ;  /* 0x0000009900997308 */ /* 0x000f620000000800 */
[-C--:B---3--:R-:W-:Y:S01]  /*a310*/  FMUL.FTZ R24, R24, R214.reuse ;  /* 0x000000d618187220 */ /* 0x088fe20000410000 */
[----:B------:R-:W-:Y:S01]  /*a320*/  FMNMX.FTZ R224, R198, R215, !PT ;  /* 0x000000d7c6e07209 */ /* 0x000fe20007810000 */
[-CC-:B------:R-:W-:Y:S01]  /*a330*/  FFMA.FTZ R215, R180, R3.reuse, -R216.reuse ;  /* 0x00000003b4d77223 */ /* 0x180fe200000108d8 */
[-C--:B------:R-:W-:Y:S01]  /*a340*/  FFMA.FTZ R216, R197, R3.reuse, -R216 ;  /* 0x00000003c5d87223 */ /* 0x080fe200000108d8 */
[----:B------:R-:W-:Y:S01]  /*a350*/  FMUL.FTZ R25, R25, R214 ;  /* 0x000000d619197220 */ /* 0x000fe20000410000 */
[----:B------:R-:W-:Y:S01]  /*a360*/  FMNMX.FTZ R223, R199, R224, !PT ;  /* 0x000000e0c7df7209 */ /* 0x000fe20007810000 */
[-C--:B------:R-:W-:Y:S01]  /*a370*/  FMUL.FTZ R28, R28, R214.reuse ;  /* 0x000000d61c1c7220 */ /* 0x080fe20000410000 */
        /* <DEDUP_REMOVED lines=27> */
[----:B---3--:R-:W-:Y:S01]  /*a530*/  FMNMX.FTZ R181, R223, R224, !PT ;  /* 0x000000e0dfb57209 */ /* 0x008fe20007810000 */
[-C--:B------:R-:W-:Y:S01]  /*a540*/  FMUL.FTZ R73, R73, R214.reuse ;  /* 0x000000d649497220 */ /* 0x080fe20000410000 */
[-C--:B------:R-:W-:Y:S01]  /*a550*/  FMUL.FTZ R76, R76, R214.reuse ;  /* 0x000000d64c4c7220 */ /* 0x080fe20000410000 */
[-C--:B------:R-:W-:Y:S01]  /*a560*/  FMUL.FTZ R77, R77, R214.reuse ;  /* 0x000000d64d4d7220 */ /* 0x080fe20000410000 */
[-C--:B------:R-:W-:Y:S01]  /*a570*/  FMUL.FTZ R80, R80, R214.reuse ;  /* 0x000000d650507220 */ /* 0x080fe20000410000 */
[----:B------:R-:W3:Y:S01]  /*a580*/  SHFL.BFLY PT, R180, R181, 0x1, 0x1f ;  /* 0x0c201f00b5b47f89 */ /* 0x000ee200000e0000 */
        /* <DEDUP_REMOVED lines=25> */
[----:B--2---:R-:W-:Y:S01]  /*a720*/  SHF.R.U32.HI R181, RZ, 0x7, R226 ;  /* 0x00000007ffb57819 */ /* 0x004fe200000116e2 */
[-C--:B------:R-:W-:Y:S01]  /*a730*/  FMUL.FTZ R121, R121, R214.reuse ;  /* 0x000000d679797220 */ /* 0x080fe20000410000 */
[-C--:B------:R-:W-:Y:S01]  /*a740*/  FMUL.FTZ R124, R124, R214.reuse ;  /* 0x000000d67c7c7220 */ /* 0x080fe20000410000 */
[C---:B------:R-:W-:Y:S01]  /*a750*/  FADD.FTZ R222, -R180.reuse, R222 ;  /* 0x000000deb4de7221 */ /* 0x040fe20000010100 */
[-C--:B------:R-:W-:Y:S01]  /*a760*/  FMUL.FTZ R228, R180, R3.reuse ;  /* 0x00000003b4e47220 */ /* 0x080fe20000410000 */
[----:B------:R-:W-:Y:S01]  /*a770*/  IADD3 R181, -R181, 0xb, RZ ;  /* 0x0000000bb5b57810 */ /* 0x000fe20007ffe1ff */
        /* <DEDUP_REMOVED lines=9> */
[----:B------:R-:W-:Y:S01]  /*a810*/  FFMA.FTZ R162, R182, R3, -R228 ;  /* 0x00000003b6a27223 */ /* 0x000fe200000108e4 */
[----:B----4-:R-:W-:Y:S01]  /*a820*/  FFMA.FTZ R182, R214, R21, R152 ;  /* 0x00000015d6b67223 */ /* 0x010fe20000010098 */
[-CC-:B------:R-:W-:Y:S01]  /*a830*/  FFMA.FTZ R225, R166, R3.reuse, -R228.reuse ;  /* 0x00000003a6e17223 */ /* 0x180fe200000108e4 */
[-CC-:B------:R-:W-:Y:S01]  /*a840*/  FFMA.FTZ R166, R175, R3.reuse, -R228.reuse ;  /* 0x00000003afa67223 */ /* 0x180fe200000108e4 */
[-C--:B------:R-:W-:Y:S01]  /*a850*/  FFMA.FTZ R167, R167, R3.reuse, -R228 ;  /* 0x00000003a7a77223 */ /* 0x080fe200000108e4 */
[C---:B-----5:R-:W-:Y:S01]  /*a860*/  FADD.FTZ R21, R153.reuse, R182 ;  /* 0x000000b699157221 */ /* 0x060fe20000010000 */
[----:B------:R-:W2:Y:S01]  /*a870*/  MUFU.EX2 R222, R222 ;  /* 0x000000de00de7308 */ /* 0x000ea20000000800 */
[-CC-:B------:R-:W-:Y:S01]  /*a880*/  FFMA.FTZ R236, R170, R3.reuse, -R228.reuse ;  /* 0x00000003aaec7223 */ /* 0x180fe200000108e4 */
[-CC-:B------:R-:W-:Y:S01]  /*a890*/  FFMA.FTZ R170, R178, R3.reuse, -R228.reuse ;  /* 0x00000003b2aa7223 */ /* 0x180fe200000108e4 */
[----:B------:R-:W-:Y:S01]  /*a8a0*/  F2FP.F16.F32.PACK_AB R152, R153, R152 ;  /* 0x000000989998723e */ /* 0x000fe200000000ff */
[----:B------:R-:W-:Y:S01]  /*a8b0*/  FFMA.FTZ R226, R171, R3, -R228 ;  /* 0x00000003abe27223 */ /* 0x000fe200000108e4 */
[----:B------:R-:W-:-:S02]  /*a8c0*/  @!P1 VIADD R154, R14, 0x22840 ;  /* 0x000228400e9a9836 */ /* 0x000fc40000000000 */
[-CC-:B------:R-:W-:Y:S01]  /*a8d0*/  FFMA.FTZ R174, R174, R3.reuse, -R228.reuse ;  /* 0x00000003aeae7223 */ /* 0x180fe200000108e4 */
[-C--:B------:R-:W-:Y:S01]  /*a8e0*/  FFMA.FTZ R158, R183, R3.reuse, -R228 ;  /* 0x00000003b79e7223 */ /* 0x080fe200000108e4 */
[----:B------:R-:W3:Y:S01]  /*a8f0*/  MUFU.EX2 R155, R155 ;  /* 0x0000009b009b7308 */ /* 0x000ee20000000800 */
[----:B------:R-:W-:Y:S01]  /*a900*/  FMUL.FTZ R128, R128, R214 ;  /* 0x000000d680807220 */ /* 0x000fe20000410000 */
[----:B------:R-:W-:Y:S01]  /*a910*/  @!P1 PRMT R154, RZ, 0x654, R154 ;  /* 0x00000654ff9a9816 */ /* 0x000fe2000000009a */
[----:B------:R4:W-:Y:S06]  /*a920*/  BAR.ARV R181, 0x100 ;  /* 0x000400b50000751d */ /* 0x0009ec0000002000 */
[----:B------:R-:W5:Y:S01]  /*a930*/  MUFU.EX2 R223, R223 ;  /* 0x000000df00df7308 */ /* 0x000f620000000800 */
[----:B--2---:R-:W-:Y:S01]  /*a940*/  FFMA.FTZ R20, R197, R20, R222 ;  /* 0x00000014c5147223 */ /* 0x004fe200000100de */
[----:B------:R2:W-:Y:S01]  /*a950*/  @!P1 SYNCS.ARRIVE.TRANS64.RED.A1T0 RZ, [R154+URZ], RZ ;  /* 0x000000ff9aff99a7 */ /* 0x0005e2000810043f */
[-C--:B------:R-:W-:Y:S01]  /*a960*/  FMUL.FTZ R129, R129, R214.reuse ;  /* 0x000000d681817220 */ /* 0x080fe20000410000 */
[-C--:B------:R-:W-:Y:S01]  /*a970*/  FMUL.FTZ R132, R132, R214.reuse ;  /* 0x000000d684847220 */ /* 0x080fe20000410000 */
[-C--:B------:R-:W-:Y:S01]  /*a980*/  FMUL.FTZ R133, R133, R214.reuse ;  /* 0x000000d685857220 */ /* 0x080fe20000410000 */
[-C--:B------:R-:W-:Y:S01]  /*a990*/  FMUL.FTZ R136, R136, R214.reuse ;  /* 0x000000d688887220 */ /* 0x080fe20000410000 */
[-C--:B------:R-:W-:Y:S01]  /*a9a0*/  FMUL.FTZ R137, R137, R214.reuse ;  /* 0x000000d689897220 */ /* 0x080fe20000410000 */
[----:B------:R-:W0:Y:S01]  /*a9b0*/  MUFU.EX2 R159, R159 ;  /* 0x0000009f009f7308 */ /* 0x000e220000000800 */
[----:B---3--:R-:W-:Y:S01]  /*a9c0*/  FADD.FTZ R20, R155, R20 ;  /* 0x000000149b147221 */ /* 0x008fe20000010000 */
[-C--:B--2---:R-:W-:Y:S01]  /*a9d0*/  FFMA.FTZ R154, R179, R3.reuse, -R228 ;  /* 0x00000003b39a7223 */ /* 0x084fe200000108e4 */
[-C--:B------:R-:W-:Y:S01]  /*a9e0*/  FMUL.FTZ R140, R140, R214.reuse ;  /* 0x000000d68c8c7220 */ /* 0x080fe20000410000 */
[-C--:B------:R-:W-:Y:S01]  /*a9f0*/  FMUL.FTZ R141, R141, R214.reuse ;  /* 0x000000d68d8d7220 */ /* 0x080fe20000410000 */
[-C--:B------:R-:W-:Y:S01]  /*aa00*/  FMUL.FTZ R144, R144, R214.reuse ;  /* 0x000000d690907220 */ /* 0x080fe20000410000 */
[-C--:B------:R-:W-:Y:S01]  /*aa10*/  FMUL.FTZ R145, R145, R214.reuse ;  /* 0x000000d691917220 */ /* 0x080fe20000410000 */
[-C--:B------:R-:W-:Y:S01]  /*aa20*/  FMUL.FTZ R148, R148, R214.reuse ;  /* 0x000000d694947220 */ /* 0x080fe20000410000 */
[----:B------:R-:W2:Y:S01]  /*aa30*/  MUFU.EX2 R224, R224 ;  /* 0x000000e000e07308 */ /* 0x000ea20000000800 */
[----:B-----5:R-:W-:Y:S01]  /*aa40*/  FADD.FTZ R20, R223, R20 ;  /* 0x00000014df147221 */ /* 0x020fe20000010000 */
[----:B------:R-:W-:Y:S01]  /*aa50*/  FMUL.FTZ R149, R149, R214 ;  /* 0x000000d695957220 */ /* 0x000fe20000410000 */
[-CC-:B------:R-:W-:Y:S01]  /*aa60*/  FFMA.FTZ R186, R186, R3.reuse, -R228.reuse ;  /* 0x00000003baba7223 */ /* 0x180fe200000108e4 */
[-CC-:B------:R-:W-:Y:S01]  /*aa70*/  FFMA.FTZ R187, R187, R3.reuse, -R228.reuse ;  /* 0x00000003bbbb7223 */ /* 0x180fe200000108e4 */
[-CC-:B------:R-:W-:Y:S01]  /*aa80*/  FFMA.FTZ R190, R190, R3.reuse, -R228.reuse ;  /* 0x00000003bebe7223 */ /* 0x180fe200000108e4 */
[-CC-:B------:R-:W-:Y:S01]  /*aa90*/  FFMA.FTZ R191, R191, R3.reuse, -R228.reuse ;  /* 0x00000003bfbf7223 */ /* 0x180fe200000108e4 */
[-C--:B------:R-:W-:Y:S01]  /*aaa0*/  FFMA.FTZ R194, R194, R3.reuse, -R228 ;  /* 0x00000003c2c27223 */ /* 0x080fe200000108e4 */
[----:B------:R-:W3:Y:S01]  /*aab0*/  MUFU.EX2 R163, R163 ;  /* 0x000000a300a37308 */ /* 0x000ee20000000800 */
[----:B0-----:R-:W-:Y:S01]  /*aac0*/  FADD.FTZ R153, R159, R20 ;  /* 0x000000149f997221 */ /* 0x001fe20000010000 */
[-CC-:B------:R-:W-:Y:S01]  /*aad0*/  FFMA.FTZ R195, R195, R3.reuse, -R228.reuse ;  /* 0x00000003c3c37223 */ /* 0x180fe200000108e4 */
[-CC-:B------:R-:W-:Y:S01]  /*aae0*/  FFMA.FTZ R198, R198, R3.reuse, -R228.reuse ;  /* 0x00000003c6c67223 */ /* 0x180fe200000108e4 */
[----:B------:R-:W-:Y:S01]  /*aaf0*/  FFMA.FTZ R199, R199, R3, -R228 ;  /* 0x00000003c7c77223 */ /* 0x000fe200000108e4 */
        /* <DEDUP_REMOVED lines=11> */
[----:B------:R2:W-:Y:S01]  /*abb0*/  MUFU.EX2 R178, R166 ;  /* 0x000000a600b27308 */ /* 0x0005e20000000800 */
        /* <DEDUP_REMOVED lines=9> */
[----:B0-----:R-:W-:Y:S01]  /*ac50*/  FADD.FTZ R20, R225, R20 ;  /* 0x00000014e1147221 */ /* 0x001fe20000010000 */
[-C--:B------:R-:W-:Y:S01]  /*ac60*/  FMUL.FTZ R55, R55, R197.reuse ;  /* 0x000000c537377220 */ /* 0x080fe20000410000 */
[-C--:B------:R-:W-:Y:S01]  /*ac70*/  FMUL.FTZ R58, R58, R197.reuse ;  /* 0x000000c53a3a7220 */ /* 0x080fe20000410000 */
[----:B------:R-:W-:Y:S01]  /*ac80*/  FADD.FTZ R21, R157, R166 ;  /* 0x000000a69d157221 */ /* 0x000fe20000010000 */
[-C--:B------:R-:W-:Y:S01]  /*ac90*/  FMUL.FTZ R59, R59, R197.reuse ;  /* 0x000000c53b3b7220 */ /* 0x080fe20000410000 */
[-C--:B------:R-:W-:Y:S01]  /*aca0*/  FMUL.FTZ R62, R62, R197.reuse ;  /* 0x000000c53e3e7220 */ /* 0x080fe20000410000 */
[----:B------:R-:W0:Y:S01]  /*acb0*/  MUFU.EX2 R171, R236 ;  /* 0x000000ec00ab7308 */ /* 0x000e220000000800 */
[----:B------:R-:W-:Y:S01]  /*acc0*/  FADD.FTZ R166, R160, R21 ;  /* 0x00000015a0a67221 */ /* 0x000fe20000010000 */
[-C--:B------:R-:W-:Y:S01]  /*acd0*/  FMUL.FTZ R63, R63, R197.reuse ;  /* 0x000000c53f3f7220 */ /* 0x080fe20000410000 */
[-C--:B------:R-:W-:Y:S01]  /*ace0*/  FMUL.FTZ R66, R66, R197.reuse ;  /* 0x000000c542427220 */ /* 0x080fe20000410000 */
[-C--:B------:R-:W-:Y:S01]  /*acf0*/  FMUL.FTZ R67, R67, R197.reuse ;  /* 0x000000c543437220 */ /* 0x080fe20000410000 */
[----:B------:R-:W-:Y:S01]  /*ad00*/  FADD.FTZ R21, R161, R166 ;  /* 0x000000a6a1157221 */ /* 0x000fe20000010000 */
[-C--:B------:R-:W-:Y:S01]  /*ad10*/  FMUL.FTZ R70, R70, R197.reuse ;  /* 0x000000c546467220 */ /* 0x080fe20000410000 */
[-C--:B------:R-:W-:Y:S01]  /*ad20*/  FMUL.FTZ R71, R71, R197.reuse ;  /* 0x000000c547477220 */ /* 0x080fe20000410000 */
[----:B------:R-:W2:Y:S01]  /*ad30*/  MUFU.EX2 R226, R226 ;  /* 0x000000e200e27308 */ /* 0x000ea20000000800 */
[----:B------:R-:W-:Y:S01]  /*ad40*/  FADD.FTZ R166, R164, R21 ;  /* 0x00000015a4a67221 */ /* 0x000fe20000010000 */
[----:B---3--:R-:W-:Y:S01]  /*ad50*/  FADD.FTZ R20, R167, R20 ;  /* 0x00000014a7147221 */ /* 0x008fe20000010000 */
[-C--:B------:R-:W-:Y:S01]  /*ad60*/  FMUL.FTZ R74, R74, R197.reuse ;  /* 0x000000c54a4a7220 */ /* 0x080fe20000410000 */
[-C--:B------:R-:W-:Y:S01]  /*ad70*/  FMUL.FTZ R75, R75, R197.reuse ;  /* 0x000000c54b4b7220 */ /* 0x080fe20000410000 */
[----:B------:R-:W-:Y:S01]  /*ad80*/  FADD.FTZ R21, R165, R166 ;  /* 0x000000a6a5157221 */ /* 0x000fe20000010000 */
        /* <DEDUP_REMOVED lines=31> */
[----:B------:R-:W-:Y:S01]  /*af80*/  FADD.FTZ R20, R178, R153 ;  /* 0x00000099b2147221 */ /* 0x000fe20000010000 */
[-C--:B------:R-:W-:Y:S01]  /*af90*/  FMUL.FTZ R126, R126, R197.reuse ;  /* 0x000000c57e7e7220 */ /* 0x080fe20000410000 */
[-C--:B------:R-:W-:Y:S01]  /*afa0*/  FMUL.FTZ R127, R127, R197.reuse ;  /* 0x000000c57f7f7220 */ /* 0x080fe20000410000 */
[----:B------:R-:W-:Y:S01]  /*afb0*/  MUFU.EX2 R176, R176 ;  /* 0x000000b000b07308 */ /* 0x000fe20000000800 */
[----:B--2---:R-:W-:Y:S01]  /*afc0*/  F2FP.F16.F32.PACK_AB R154, R157, R156 ;  /* 0x0000009c9d9a723e */ /* 0x004fe200000000ff */
[----:B------:R-:W-:Y:S01]  /*afd0*/  FMUL.FTZ R130, R130, R197 ;  /* 0x000000c582827220 */ /* 0x000fe20000410000 */
[----:B------:R-:W-:Y:S01]  /*afe0*/  F2FP.F16.F32.PACK_AB R156, R161, R160 ;  /* 0x000000a0a19c723e */ /* 0x000fe200000000ff */
[----:B------:R-:W-:Y:S01]  /*aff0*/  FADD.FTZ R160, R168, R21 ;  /* 0x00000015a8a07221 */ /* 0x000fe20000010000 */
[----:B------:R-:W-:Y:S01]  /*b000*/  F2FP.F16.F32.PACK_AB R161, R226, R171 ;  /* 0x000000abe2a1723e */ /* 0x000fe200000000ff */
[-C--:B------:R-:W-:Y:S01]  /*b010*/  FMUL.FTZ R131, R131, R197.reuse ;  /* 0x000000c583837220 */ /* 0x080fe20000410000 */
[----:B------:R-:W-:Y:S01]  /*b020*/  F2FP.F16.F32.PACK_AB R157, R163, R224 ;  /* 0x000000e0a39d723e */ /* 0x000fe200000000ff */
[----:B------:R-:W0:Y:S01]  /*b030*/  MUFU.EX2 R179, R170 ;  /* 0x000000aa00b37308 */ /* 0x000e220000000800 */
[C---:B------:R-:W-:Y:S01]  /*b040*/  FADD.FTZ R21, R169.reuse, R160 ;  /* 0x000000a0a9157221 */ /* 0x040fe20000010000 */
[----:B------:R-:W-:Y:S01]  /*b050*/  F2FP.F16.F32.PACK_AB R160, R169, R168 ;  /* 0x000000a8a9a0723e */ /* 0x000fe200000000ff */
[----:B------:R-:W-:Y:S01]  /*b060*/  FMUL.FTZ R134, R134, R197 ;  /* 0x000000c586867220 */ /* 0x000fe20000410000 */
[----:B------:R-:W-:Y:S01]  /*b070*/  F2FP.F16.F32.PACK_AB R163, R178, R175 ;  /* 0x000000afb2a3723e */ /* 0x000fe200000000ff */
        /* <DEDUP_REMOVED lines=9> */
[----:B------:R-:W-:-:S02]  /*b110*/  FMUL.FTZ R151, R151, R197 ;  /* 0x000000c597977220 */ /* 0x000fc40000410000 */
[----:B------:R3:W-:Y:S01]  /*b120*/  MUFU.EX2 R214, R158 ;  /* 0x0000009e00d67308 */ /* 0x0007e20000000800 */
[----:B0-----:R-:W-:-:S04]  /*b130*/  FADD.FTZ R153, R179, R20 ;  /* 0x00000014b3997221 */ /* 0x001fc80000010000 */
[----:B------:R-:W-:-:S03]  /*b140*/  FADD.FTZ R20, R182, R153 ;  /* 0x00000099b6147221 */ /* 0x000fc60000010000 */
[----:B------:R-:W0:Y:S01]  /*b150*/  MUFU.EX2 R215, R215 ;  /* 0x000000d700d77308 */ /* 0x000e220000000800 */
[----:B---3--:R-:W-:Y:S01]  /*b160*/  F2FP.F16.F32.PACK_AB R158, R165, R164 ;  /* 0x000000a4a59e723e */ /* 0x008fe200000000ff */
[----:B------:R-:W-:-:S04]  /*b170*/  FADD.FTZ R164, R172, R21 ;  /* 0x00000015aca47221 */ /* 0x000fc80000010000 */
[----:B------:R-:W-:Y:S02]  /*b180*/  FADD.FTZ R21, R173, R164 ;  /* 0x000000a4ad157221 */ /* 0x000fe40000010000 */
[----:B------:R3:W5:Y:S02]  /*b190*/  MUFU.EX2 R183, R162 ;  /* 0x000000a200b77308 */ /* 0x0007640000000800 */
[----:B------:R-:W-:-:S04]  /*b1a0*/  FADD.FTZ R164, R176, R21 ;  /* 0x00000015b0a47221 */ /* 0x000fc80000010000 */
[----:B--2---:R-:W-:Y:S02]  /*b1b0*/  FADD.FTZ R164, R177, R164 ;  /* 0x000000a4b1a47221 */ /* 0x004fe40000010000 */
[----:B------:R-:W2:Y:S01]  /*b1c0*/  MUFU.EX2 R217, R217 ;  /* 0x000000d900d97308 */ /* 0x000ea20000000800 */
[----:B---3--:R-:W-:Y:S01]  /*b1d0*/  F2FP.F16.F32.PACK_AB R162, R173, R172 ;  /* 0x000000acada2723e */ /* 0x008fe200000000ff */
[----:B0-----:R-:W-:Y:S01]  /*b1e0*/  FADD.FTZ R166, R215, R164 ;  /* 0x000000a4d7a67221 */ /* 0x001fe20000010000 */
[----:B------:R-:W-:-:S05]  /*b1f0*/  F2FP.F16.F32.PACK_AB R164, R177, R176 ;  /* 0x000000b0b1a4723e */ /* 0x000fca00000000ff */
[----:B------:R-:W0:Y:S01]  /*b200*/  MUFU.EX2 R184, R184 ;  /* 0x000000b800b87308 */ /* 0x000e220000000800 */
[----:B-----5:R-:W-:-:S04]  /*b210*/  FADD.FTZ R153, R183, R20 ;  /* 0x00000014b7997221 */ /* 0x020fc80000010000 */
[----:B------:R-:W-:-:S03]  /*b220*/  FADD.FTZ R153, R214, R153 ;  /* 0x00000099d6997221 */ /* 0x000fc60000010000 */
[----:B------:R-:W3:Y:S01]  /*b230*/  MUFU.EX2 R186, R186 ;  /* 0x000000ba00ba7308 */ /* 0x000ee20000000800 */
[C---:B--2---:R-:W-:Y:S01]  /*b240*/  FADD.FTZ R21, R217.reuse, R166 ;  /* 0x000000a6d9157221 */ /* 0x044fe20000010000 */
[----:B------:R-:W-:-:S06]  /*b250*/  F2FP.F16.F32.PACK_AB R166, R217, R215 ;  /* 0x000000d7d9a6723e */ /* 0x000fcc00000000ff */
[----:B------:R-:W2:Y:S01]  /*b260*/  MUFU.EX2 R185, R185 ;  /* 0x000000b900b97308 */ /* 0x000ea20000000800 */
[----:B0-----:R-:W-:-:S07]  /*b270*/  FADD.FTZ R168, R184, R21 ;  /* 0x00000015b8a87221 */ /* 0x001fce0000010000 */
[----:B------:R-:W0:Y:S01]  /*b280*/  MUFU.EX2 R169, R187 ;  /* 0x000000bb00a97308 */ /* 0x000e220000000800 */
[----:B---3--:R-:W-:-:S07]  /*b290*/  FADD.FTZ R20, R186, R153 ;  /* 0x00000099ba147221 */ /* 0x008fce0000010000 */
[----:B------:R-:W3:Y:S01]  /*b2a0*/  MUFU.EX2 R188, R188 ;  /* 0x000000bc00bc7308 */ /* 0x000ee20000000800 */
[C---:B--2---:R-:W-:Y:S01]  /*b2b0*/  FADD.FTZ R21, R185.reuse, R168 ;  /* 0x000000a8b9157221 */ /* 0x044fe20000010000 */
[----:B------:R-:W-:-:S06]  /*b2c0*/  F2FP.F16.F32.PACK_AB R168, R185, R184 ;  /* 0x000000b8b9a8723e */ /* 0x000fcc00000000ff */
[----:B------:R-:W2:Y:S01]  /*b2d0*/  MUFU.EX2 R190, R190 ;  /* 0x000000be00be7308 */ /* 0x000ea20000000800 */
[C---:B0-----:R-:W-:Y:S01]  /*b2e0*/  FADD.FTZ R153, R169.reuse, R20 ;  /* 0x00000014a9997221 */ /* 0x041fe20000010000 */
[----:B------:R-:W-:-:S06]  /*b2f0*/  F2FP.F16.F32.PACK_AB R169, R169, R186 ;  /* 0x000000baa9a9723e */ /* 0x000fcc00000000ff */
[----:B------:R-:W0:Y:S01]  /*b300*/  MUFU.EX2 R189, R189 ;  /* 0x000000bd00bd7308 */ /* 0x000e220000000800 */
[----:B---3--:R-:W-:-:S07]  /*b310*/  FADD.FTZ R170, R188, R21 ;  /* 0x00000015bcaa7221 */ /* 0x008fce0000010000 */
[----:B------:R-:W3:Y:S01]  /*b320*/  MUFU.EX2 R191, R191 ;  /* 0x000000bf00bf7308 */ /* 0x000ee20000000800 */
[----:B--2---:R-:W-:Y:S01]  /*b330*/  FADD.FTZ R20, R190, R153 ;  /* 0x00000099be147221 */ /* 0x004fe20000010000 */
[----:B------:R-:W-:Y:S02]  /*b340*/  F2FP.F16.F32.PACK_AB R153, R155, R222 ;  /* 0x000000de9b99723e */ /* 0x000fe400000000ff */
[----:B------:R-:W-:Y:S02]  /*b350*/  F2FP.F16.F32.PACK_AB R155, R159, R223 ;  /* 0x000000df9f9b723e */ /* 0x000fe400000000ff */
[----:B------:R-:W-:Y:S02]  /*b360*/  F2FP.F16.F32.PACK_AB R159, R167, R225 ;  /* 0x000000e1a79f723e */ /* 0x000fe400000000ff */
[----:B------:R-:W2:Y:S01]  /*b370*/  MUFU.EX2 R192, R192 ;  /* 0x000000c000c07308 */ /* 0x000ea20000000800 */
[C---:B0-----:R-:W-:Y:S01]  /*b380*/  FADD.FTZ R21, R189.reuse, R170 ;  /* 0x000000aabd157221 */ /* 0x041fe20000010000 */
[----:B------:R-:W-:-:S02]  /*b390*/  F2FP.F16.F32.PACK_AB R170, R189, R188 ;  /* 0x000000bcbdaa723e */ /* 0x000fc400000000ff */
[----:B------:R-:W-:-:S04]  /*b3a0*/  F2FP.F16.F32.PACK_AB R167, R214, R183 ;  /* 0x000000b7d6a7723e */ /* 0x000fc800000000ff */
[----:B------:R-:W0:Y:S01]  /*b3b0*/  MUFU.EX2 R173, R194 ;  /* 0x000000c200ad7308 */ /* 0x000e220000000800 */
[----:B---3--:R-:W-:-:S07]  /*b3c0*/  FADD.FTZ R20, R191, R20 ;  /* 0x00000014bf147221 */ /* 0x008fce0000010000 */
[----:B------:R-:W3:Y:S01]  /*b3d0*/  MUFU.EX2 R193, R193 ;  /* 0x000000c100c17308 */ /* 0x000ee20000000800 */
[----:B--2---:R-:W-:-:S07]  /*b3e0*/  FADD.FTZ R172, R192, R21 ;  /* 0x00000015c0ac7221 */ /* 0x004fce0000010000 */
[----:B------:R-:W2:Y:S01]  /*b3f0*/  MUFU.EX2 R176, R195 ;  /* 0x000000c300b07308 */ /* 0x000ea20000000800 */
[----:B0-----:R-:W-:-:S07]  /*b400*/  FADD.FTZ R165, R173, R20 ;  /* 0x00000014ada57221 */ /* 0x001fce0000010000 */
[----:B------:R-:W0:Y:S01]  /*b410*/  MUFU.EX2 R196, R196 ;  /* 0x000000c400c47308 */ /* 0x000e220000000800 */
[C---:B---3--:R-:W-:Y:S01]  /*b420*/  FADD.FTZ R21, R193.reuse, R172 ;  /* 0x000000acc1157221 */ /* 0x048fe20000010000 */
[----:B------:R-:W-:-:S06]  /*b430*/  F2FP.F16.F32.PACK_AB R172, R193, R192 ;  /* 0x000000c0c1ac723e */ /* 0x000fcc00000000ff */
[----:B------:R-:W3:Y:S01]  /*b440*/  MUFU.EX2 R198, R198 ;  /* 0x000000c600c67308 */ /* 0x000ee20000000800 */
[----:B--2---:R-:W-:Y:S01]  /*b450*/  FADD.FTZ R171, R176, R165 ;  /* 0x000000a5b0ab7221 */ /* 0x004fe20000010000 */
[----:B------:R-:W-:Y:S02]  /*b460*/  F2FP.F16.F32.PACK_AB R165, R182, R179 ;  /* 0x000000b3b6a5723e */ /* 0x000fe400000000ff */
[----:B------:R-:W-:-:S04]  /*b470*/  F2FP.F16.F32.PACK_AB R173, R176, R173 ;  /* 0x000000adb0ad723e */ /* 0x000fc800000000ff */
[----:B------:R-:W2:Y:S01]  /*b480*/  MUFU.EX2 R216, R216 ;  /* 0x000000d800d87308 */ /* 0x000ea20000000800 */
[----:B0-----:R-:W-:-:S07]  /*b490*/  FADD.FTZ R21, R196, R21 ;  /* 0x00000015c4157221 */ /* 0x001fce0000010000 */
[----:B------:R-:W0:Y:S01]  /*b4a0*/  MUFU.EX2 R199, R199 ;  /* 0x000000c700c77308 */ /* 0x000e220000000800 */
[----:B---3--:R-:W-:Y:S01]  /*b4b0*/  FADD.FTZ R20, R198, R171 ;  /* 0x000000abc6147221 */ /* 0x008fe20000010000 */
[----:B------:R-:W-:Y:S01]  /*b4c0*/  F2FP.F16.F32.PACK_AB R171, R191, R190 ;  /* 0x000000bebfab723e */ /* 0x000fe200000000ff */
[C---:B--2---:R-:W-:Y:S01]  /*b4d0*/  FADD.FTZ R21, R216.reuse, R21 ;  /* 0x00000015d8157221 */ /* 0x044fe20000010000 */
[----:B------:R-:W-:Y:S01]  /*b4e0*/  F2FP.F16.F32.PACK_AB R174, R216, R196 ;  /* 0x000000c4d8ae723e */ /* 0x000fe200000000ff */
[C---:B0-----:R-:W-:Y:S01]  /*b4f0*/  FADD.FTZ R20, R199.reuse, R20 ;  /* 0x00000014c7147221 */ /* 0x041fe20000010000 */
[----:B------:R-:W-:Y:S01]  /*b500*/  F2FP.F16.F32.PACK_AB R175, R199, R198 ;  /* 0x000000c6c7af723e */ /* 0x000fe200000000ff */
[----:B----4-:R-:W-:Y:S06]  /*b510*/  @!P0 BRA `(.L_x_7753) ;  /* 0x0000000000048947 */ /* 0x010fec0003800000 */
[----:B------:R-:W-:Y:S01]  /*b520*/  BPT.TRAP 0x1 ;  /* 0x000000040000795c */ /* 0x000fe20000300000 */
.L_x_7753:
[----:B------:R0:W2:Y:S01]  /*b530*/  SYNCS.PHASECHK.TRANS64.TRYWAIT P3, [R14+URZ+0x22850], R13 ;  /* 0x0228500d0e0075a7 */ /* 0x0000a2000806017f */
[----:B------:R-:W-:Y:S05]  /*b540*/  @!P0 BRA `(.L_x_7754) ;  /* 0x0000000000048947 */ /* 0x000fea0003800000 */
[----:B------:R-:W-:Y:S01]  /*b550*/  BPT.TRAP 0x1 ;  /* 0x000000040000795c */ /* 0x000fe20000300000 */
.L_x_7754:
[----:B------:R-:W-:Y:S04]  /*b560*/  BSSY B0, `(.L_x_7755) ;  /* 0x0000004000007945 */ /* 0x000fe80003800000 */
[----:B--2---:R-:W-:Y:S05]  /*b570*/  @P3 BRA `(.L_x_7756) ;  /* 0x0000000000083947 */ /* 0x004fea0003800000 */
[----:B------:R-:W2:Y:S02]  /*b580*/  SYNCS.PHASECHK.TRANS64.TRYWAIT P3, [R14+URZ+0x22850], R13 ;  /* 0x0228500d0e0075a7 */ /* 0x000ea4000806017f */
[----:B--2---:R-:W-:Y:S05]  /*b590*/  @!P3 BRA `(.L_x_7757) ;  /* 0x000000940070b947 */ /* 0x004fea0003800000 */
.L_x_7756:
[----:B------:R-:W-:Y:S05]  /*b5a0*/  BSYNC B0 ;  /* 0x0000000000007941 */ /* 0x000fea0003800000 */
.L_x_7755:
[----:B------:R-:W3:Y:S01]  /*b5b0*/  S2R R178, SR_TID.X ;  /* 0x0000000000b27919 */ /* 0x000ee20000002100 */
[----:B------:R-:W-:Y:S05]  /*b5c0*/  WARPSYNC.ALL ;  /* 0x0000000000007948 */ /* 0x000fea0003800000 */
[----:B------:R-:W-:Y:S01]  /*b5d0*/  IMAD.MOV.U32 R177, RZ, RZ, 0xc00 ;  /* 0x00000c00ffb17424 */ /* 0x000fe200078e00ff */
[----:B012---:R-:W-:Y:S01]  /*b5e0*/  @!P1 IADD3 R14, R14, 0x22860, RZ ;  /* 0x000228600e0e9810 */ /* 0x007fe20007ffe0ff */
[----:B------:R-:W-:Y:S02]  /*b5f0*/  IMAD.MOV.U32 R222, RZ, RZ, R180 ;  /* 0x000000ffffde7224 */ /* 0x000fe400078e00b4 */
[----:B------:R-:W-:Y:S01]  /*b600*/  IMAD R176, R22, R177, UR37 ;  /* 0x0000002516b07e24 */ /* 0x000fe2000f8e02b1 */
[----:B------:R-:W-:Y:S01]  /*b610*/  MOV R177, 0x40000040 ;  /* 0x4000004000b17802 */ /* 0x000fe20000000f00 */
[----:B------:R-:W-:Y:S01]  /*b620*/  IMAD.MOV.U32 R223, RZ, RZ, R12 ;  /* 0x000000ffffdf7224 */ /* 0x000fe200078e000c */
[----:B------:R-:W-:-:S02]  /*b630*/  @!P1 PRMT R14, RZ, 0x654, R14 ;  /* 0x00000654ff0e9816 */ /* 0x000fc4000000000e */
[----:B------:R-:W-:Y:S02]  /*b640*/  R2UR UR6, R176 ;  /* 0x00000000b00672ca */ /* 0x000fe400000e0000 */
[----:B------:R-:W-:Y:S01]  /*b650*/  R2UR UR7, R177 ;  /* 0x00000000b10772ca */ /* 0x000fe200000e0000 */
[----:B------:R-:W-:Y:S01]  /*b660*/  IMAD.MOV.U32 R177, RZ, RZ, 0x40000040 ;  /* 0x40000040ffb17424 */ /* 0x000fe200078e00ff */
[----:B---3--:R-:W-:-:S05]  /*b670*/  SHF.R.U32.HI R178, RZ, 0x7, R178 ;  /* 0x00000007ffb27819 */ /* 0x008fca00000116b2 */
[----:B------:R-:W-:-:S05]  /*b680*/  VIADD R13, R178, 0x8 ;  /* 0x00000008b20d7836 */ /* 0x000fca0000000000 */
[----:B------:R0:W-:Y:S06]  /*b690*/  BAR.SYNC.DEFER_BLOCKING R13, 0x100 ;  /* 0x0004000d0000751d */ /* 0x0001ec0000010000 */
[----:B------:R-:W-:-:S06]  /*b6a0*/  WARPGROUP.ARRIVE ;  /* 0x00000000000079c5 */ /* 0x000fcc0000000000 */
[----:B------:R-:W-:Y:S03]  /*b6b0*/  HGMMA.64x256x16.F32 R24, R152, gdesc[UR4].tnspB, R24, gsb0 ;  /* 0x43e0000498187df0 */ /* 0x000fe60008000818 */
[----:B------:R-:W-:Y:S02]  /*b6c0*/  WARPGROUP.DEPBAR.LE gsb0, 0x0 ;  /* 0x00008000000079c5 */ /* 0x000fe40000010000 */
[----:B------:R-:W-:Y:S01]  /*b6d0*/  VIADD R152, R176, 0x80 ;  /* 0x00000080b0987836 */ /* 0x000fe20000000000 */
[----:B------:R-:W-:Y:S01]  /*b6e0*/  WARPGROUP.ARRIVE ;  /* 0x00000000000079c5 */ /* 0x000fe20000000000 */
[----:B------:R-:W-:-:S03]  /*b6f0*/  IMAD.MOV.U32 R153, RZ, RZ, 0x40000040 ;  /* 0x40000040ff997424 */ /* 0x000fc600078e00ff */
[----:B------:R-:W-:Y:S01]  /*b700*/  R2UR UR6, R152 ;  /* 0x00000000980672ca */ /* 0x000fe200000e0000 */
[----:B------:R-:W-:Y:S01]  /*b710*/  VIADD R152, R176, 0x100 ;  /* 0x00000100b0987836 */ /* 0x000fe20000000000 */
[----:B------:R-:W-:Y:S01]  /*b720*/  R2UR UR7, R153 ;  /* 0x00000000990772ca */ /* 0x000fe200000e0000 */
[----:B------:R-:W-:-:S15]  /*b730*/  IMAD.MOV.U32 R153, RZ, RZ, 0x40000040 ;  /* 0x40000040ff997424 */ /* 0x000fde00078e00ff */
[----:B------:R-:W-:Y:S01]  /*b740*/  HGMMA.64x256x16.F32 R24, R156, gdesc[UR4].tnspB, R24, gsb0 ;  /* 0x43e000049c187df0 */ /* 0x000fe20008000818 */
[----:B------:R-:W-:Y:S02]  /*b750*/  R2UR UR6, R152 ;  /* 0x00000000980672ca */ /* 0x000fe400000e0000 */
[----:B------:R-:W-:Y:S01]  /*b760*/  R2UR UR7, R153 ;  /* 0x00000000990772ca */ /* 0x000fe200000e0000 */
[----:B------:R-:W-:Y:S01]  /*b770*/  IMAD.MOV.U32 R153, RZ, RZ, 0x40000040 ;  /* 0x40000040ff997424 */ /* 0x000fe200078e00ff */
[----:B------:R-:W-:Y:S01]  /*b780*/  IADD3 R152, R176, 0x180, RZ ;  /* 0x00000180b0987810 */ /* 0x000fe20007ffe0ff */
[----:B------:R-:W-:Y:S02]  /*b790*/  WARPGROUP.DEPBAR.LE gsb0, 0x0 ;  /* 0x00008000000079c5 */ /* 0x000fe40000010000 */
[----:B------:R-:W-:-:S15]  /*b7a0*/  WARPGROUP.ARRIVE ;  /* 0x00000000000079c5 */ /* 0x000fde0000000000 */
[----:B------:R-:W-:-:S05]  /*b7b0*/  NOP ;  /* 0x0000000000007918 */ /* 0x000fca0000000000 */
        /* <DEDUP_REMOVED lines=24> */
[----:B------:R-:W-:Y:S05]  /*b940*/  @P2 BRA `(.L_x_7758) ;  /* 0xffffffe000542947 */ /* 0x000fea000383ffff */
.L_x_7748:
[----:B------:R-:W-:Y:S05]  /*b950*/  WARPSYNC.ALL ;  /* 0x0000000000007948 */ /* 0x000fea0003800000 */
[----:B------:R-:W1:Y:S01]  /*b960*/  SHFL.BFLY PT, R0, R21, 0x2, 0x1f ;  /* 0x0c401f0015007f89 */ /* 0x000e6200000e0000 */
[----:B------:R-:W-:Y:S01]  /*b970*/  VIADD R22, R22, 0x1 ;  /* 0x0000000116167836 */ /* 0x000fe20000000000 */
[----:B------:R-:W-:Y:S01]  /*b980*/  MOV R6, 0xff800000 ;  /* 0xff80000000067802 */ /* 0x000fe20000000f00 */
[----:B------:R-:W-:Y:S01]  /*b990*/  VIADD R212, R212, 0x1 ;  /* 0x00000001d4d47836 */ /* 0x000fe20000000000 */
[----:B------:R-:W3:Y:S01]  /*b9a0*/  SHFL.BFLY PT, R7, R20, 0x2, 0x1f ;  /* 0x0c401f0014077f89 */ /* 0x000ee200000e0000 */
[----:B------:R4:W-:Y:S08]  /*b9b0*/  BAR.ARV R181, 0x100 ;  /* 0x000400b50000751d */ /* 0x0009f00000002000 */
[----:B------:R-:W-:Y:S06]  /*b9c0*/  BAR.ARV 0x8, 0x120 ;  /* 0x0204800000007b1d */ /* 0x000fec0000002000 */
[----:B------:R-:W-:Y:S01]  /*b9d0*/  ISETP.NE.AND P0, PT, R22, 0x2, PT ;  /* 0x000000021600780c */ /* 0x000fe20003f05270 */
[----:B-1----:R-:W-:Y:S01]  /*b9e0*/  FADD.FTZ R0, R0, R21 ;  /* 0x0000001500007221 */ /* 0x002fe20000010000 */
[----:B------:R-:W-:-:S02]  /*b9f0*/  PLOP3.LUT P1, PT, PT, PT, PT, 0x8, 0x0 ;  /* 0x000000000000781c */ /* 0x000fc40003f2e170 */
[----:B------:R-:W-:Y:S01]  /*ba00*/  SEL R9, RZ, 0x1, P0 ;  /* 0x00000001ff097807 */ /* 0x000fe20000000000 */
[----:B---3--:R-:W-:Y:S01]  /*ba10*/  FADD.FTZ R4, R7, R20 ;  /* 0x0000001407047221 */ /* 0x008fe20000010000 */
[----:B------:R-:W1:Y:S01]  /*ba20*/  SHFL.BFLY PT, R5, R0, 0x1, 0x1f ;  /* 0x0c201f0000057f89 */ /* 0x000e6200000e0000 */
[----:B------:R-:W-:Y:S02]  /*ba30*/  SEL R22, R22, RZ, P0 ;  /* 0x000000ff16167207 */ /* 0x000fe40000000000 */
[----:B------:R-:W-:Y:S01]  /*ba40*/  LOP3.LUT R200, R200, R9, RZ, 0x3c, !PT ;  /* 0x00000009c8c87212 */ /* 0x000fe200078e3cff */
[----:B------:R-:W3:Y:S01]  /*ba50*/  SHFL.BFLY PT, R7, R4, 0x1, 0x1f ;  /* 0x0c201f0004077f89 */ /* 0x000ee200000e0000 */
[----:B-1----:R-:W-:Y:S01]  /*ba60*/  FADD.FTZ R8, R0, R5 ;  /* 0x0000000500087221 */ /* 0x002fe20000010000 */
[----:B------:R-:W-:Y:S02]  /*ba70*/  IMAD.MOV.U32 R5, RZ, RZ, RZ ;  /* 0x000000ffff057224 */ /* 0x000fe400078e00ff */
[----:B------:R-:W-:-:S02]  /*ba80*/  IMAD.MOV.U32 R0, RZ, RZ, RZ ;  /* 0x000000ffff007224 */ /* 0x000fc400078e00ff */
[----:B---3--:R-:W-:Y:S01]  /*ba90*/  FADD.FTZ R7, R4, R7 ;  /* 0x0000000704077221 */ /* 0x008fe20000010000 */
[----:B------:R-:W-:-:S04]  /*baa0*/  FSETP.NE.FTZ.AND P2, PT, R8, RZ, PT ;  /* 0x000000ff0800720b */ /* 0x000fc80003f55000 */
[----:B------:R-:W-:-:S09]  /*bab0*/  FSETP.NE.FTZ.AND P3, PT, R7, RZ, PT ;  /* 0x000000ff0700720b */ /* 0x000fd20003f75000 */
[----:B------:R-:W1:Y:S01]  /*bac0*/  @P2 MUFU.LG2 R10, R8 ;  /* 0x00000008000a2308 */ /* 0x000e620000000c00 */
[----:B------:R-:W-:-:S03]  /*bad0*/  @P2 FMUL.FTZ R11, R3, 0.69314718246459960938 ;  /* 0x3f317218030b2820 */ /* 0x000fc60000410000 */
[----:B0-2---:R-:W-:-:S04]  /*bae0*/  @P3 FMUL.FTZ R13, R3, 0.69314718246459960938 ;  /* 0x3f317218030d3820 */ /* 0x005fc80000410000 */
[----:B------:R-:W0:Y:S08]  /*baf0*/  @P3 MUFU.LG2 R14, R7 ;  /* 0x00000007000e3308 */ /* 0x000e300000000c00 */
[----:B------:R-:W2:Y:S01]  /*bb00*/  @P2 MUFU.RCP R5, R8 ;  /* 0x0000000800052308 */ /* 0x000ea20000001000 */
[----:B-1----:R-:W-:-:S04]  /*bb10*/  @P2 FMUL.FTZ R10, R10, 0.69314718246459960938 ;  /* 0x3f3172180a0a2820 */ /* 0x002fc80000410000 */
[----:B------:R-:W-:-:S03]  /*bb20*/  @P2 FFMA.FTZ R6, R11, R12, R10 ;  /* 0x0000000c0b062223 */ /* 0x000fc6000001000a */
[----:B------:R-:W1:Y:S01]  /*bb30*/  @P3 MUFU.RCP R0, R7 ;  /* 0x0000000700003308 */ /* 0x000e620000001000 */
[----:B0-----:R-:W-:Y:S01]  /*bb40*/  @P3 FMUL.FTZ R14, R14, 0.69314718246459960938 ;  /* 0x3f3172180e0e3820 */ /* 0x001fe20000410000 */
        /* <DEDUP_REMOVED lines=129> */
[----:B----4-:R-:W-:-:S07]  /*c360*/  @P3 FFMA.FTZ R5, R13, R180, R14 ;  /* 0x000000b40d053223 */ /* 0x010fce000001000e */
.L_x_7703:
[----:B------:R-:W-:Y:S05]  /*c370*/  WARPSYNC.ALL ;  /* 0x0000000000007948 */ /* 0x000fea0003800000 */
        /* <DEDUP_REMOVED lines=10> */
[----:B------:R-:W-:Y:S05]  /*c420*/  WARPSYNC.ALL ;  /* 0x0000000000007948 */ /* 0x000fea0003800000 */
[----:B------:R-:W-:Y:S01]  /*c430*/  BAR.SYNC.DEFER_BLOCKING 0x1, 0x100 ;  /* 0x0044000000007b1d */ /* 0x000fe20000010000 */
[----:B------:R-:W-:Y:S02]  /*c440*/  F2FP.F16.F32.PACK_AB R24, R25, R24 ;  /* 0x000000181918723e */ /* 0x000fe400000000ff */
[----:B------:R-:W-:Y:S02]  /*c450*/  F2FP.F16.F32.PACK_AB R25, R92, R26 ;  /* 0x0000001a5c19723e */ /* 0x000fe400000000ff */
        /* <DEDUP_REMOVED lines=12> */
[----:B------:R-:W-:Y:S02]  /*c520*/  MOV R10, R18 ;  /* 0x00000012000a7202 */ /* 0x000fe40000000f00 */
[----:B--2---:R-:W-:Y:S02]  /*c530*/  MOV R11, R13 ;  /* 0x0000000d000b7202 */ /* 0x004fe40000000f00 */
        /* <DEDUP_REMOVED lines=9> */
[----:B------:R-:W-:-:S02]  /*c5d0*/  IADD3 R183, P4, R130, 0x4000, RZ ;  /* 0x0000400082b77810 */ /* 0x000fc40007f9e0ff */
[----:B------:R-:W-:Y:S01]  /*c5e0*/  LOP3.LUT R20, R177, 0x380, RZ, 0xc0, !PT ;  /* 0x00000380b1147812 */ /* 0x000fe200078ec0ff */
[--C-:B-----5:R-:W-:Y:S01]  /*c5f0*/  IMAD.X R31, RZ, RZ, R131.reuse, P2 ;  /* 0x000000ffff1f7224 */ /* 0x120fe200010e0683 */
[----:B------:R-:W-:Y:S01]  /*c600*/  LOP3.LUT R38, R181, 0x380, RZ, 0xc0, !PT ;  /* 0x00000380b5267812 */ /* 0x000fe200078ec0ff */
[--C-:B------:R-:W-:Y:S01]  /*c610*/  IMAD.X R91, RZ, RZ, R131.reuse, P4 ;  /* 0x000000ffff5b7224 */ /* 0x100fe200020e0683 */
[----:B------:R-:W-:Y:S02]  /*c620*/  SHF.R.U64 R20, R20, 0x3, RZ ;  /* 0x0000000314147819 */ /* 0x000fe400000012ff */
[----:B------:R-:W-:Y:S02]  /*c630*/  IADD3 R106, P2, R130, 0x8000, RZ ;  /* 0x00008000826a7810 */ /* 0x000fe40007f5e0ff */
[----:B------:R-:W-:Y:S02]  /*c640*/  SHF.R.U64 R38, R38, 0x3, RZ ;  /* 0x0000000326267819 */ /* 0x000fe400000012ff */
[C---:B------:R-:W-:Y:S01]  /*c650*/  IADD3 R114, P4, R130.reuse, 0x8040, RZ ;  /* 0x0000804082727810 */ /* 0x040fe20007f9e0ff */
[----:B------:R-:W-:Y:S01]  /*c660*/  IMAD.X R107, RZ, RZ, R131, P2 ;  /* 0x000000ffff6b7224 */ /* 0x000fe200010e0683 */
[----:B------:R-:W-:-:S02]  /*c670*/  IADD3 R187, P0, R130, 0x4040, RZ ;  /* 0x0000404082bb7810 */ /* 0x000fc40007f1e0ff */
[----:B------:R-:W-:Y:S01]  /*c680*/  LOP3.LUT R20, R20, R177, RZ, 0x3c, !PT ;  /* 0x000000b114147212 */ /* 0x000fe200078e3cff */
[--C-:B------:R-:W-:Y:S01]  /*c690*/  IMAD.X R115, RZ, RZ, R131.reuse, P4 ;  /* 0x000000ffff737224 */ /* 0x100fe200020e0683 */
[----:B------:R-:W-:Y:S01]  /*c6a0*/  IADD3.X R39, RZ, R131, RZ, P3, !PT ;  /* 0x00000083ff277210 */ /* 0x000fe20001ffe4ff */
[----:B------:R-:W-:Y:S01]  /*c6b0*/  IMAD.X R99, RZ, RZ, R131, P0 ;  /* 0x000000ffff637224 */ /* 0x000fe200000e0683 */
[----:B------:R-:W-:Y:S02]  /*c6c0*/  LOP3.LUT R38, R38, R181, RZ, 0x3c, !PT ;  /* 0x000000b526267212 */ /* 0x000fe400078e3cff */
[----:B------:R-:W-:Y:S02]  /*c6d0*/  LOP3.LUT R177, R106, 0x380, RZ, 0xc0, !PT ;  /* 0x000003806ab17812 */ /* 0x000fe400078ec0ff */
[----:B------:R-:W-:Y:S02]  /*c6e0*/  IADD3 R110, P3, R130, 0x8020, RZ ;  /* 0x00008020826e7810 */ /* 0x000fe40007f7e0ff */
[----:B------:R-:W-:-:S02]  /*c6f0*/  LOP3.LUT R181, R114, 0x380, RZ, 0xc0, !PT ;  /* 0x0000038072b57812 */ /* 0x000fc400078ec0ff */
[----:B------:R-:W-:Y:S02]  /*c700*/  LOP3.LUT R30, R179, 0x380, RZ, 0xc0, !PT ;  /* 0x00000380b31e7812 */ /* 0x000fe400078ec0ff */
[C---:B------:R-:W-:Y:S02]  /*c710*/  LOP3.LUT R15, R130.reuse, 0x380, RZ, 0xc0, !PT ;  /* 0x00000380820f7812 */ /* 0x040fe400078ec0ff */
        /* <DEDUP_REMOVED lines=10> */
[----:B------:R-:W-:Y:S02]  /*c7c0*/  IADD3 R14, P3, R130, 0xc060, RZ ;  /* 0x0000c060820e7810 */ /* 0x000fe40007f7e0ff */
[----:B------:R-:W-:Y:S01]  /*c7d0*/  SHF.R.U64 R30, R30, 0x3, RZ ;  /* 0x000000031e1e7819 */ /* 0x000fe200000012ff */
[----:B------:R-:W-:Y:S01]  /*c7e0*/  IMAD.X R13, RZ, RZ, R131, P2 ;  /* 0x000000ffff0d7224 */ /* 0x000fe200010e0683 */
[----:B------:R-:W-:Y:S02]  /*c7f0*/  SHF.R.U64 R15, R15, 0x3, RZ ;  /* 0x000000030f0f7819 */ /* 0x000fe400000012ff */
[----:B------:R-:W-:Y:S02]  /*c800*/  LOP3.LUT R90, R183, 0x380, RZ, 0xc0, !PT ;  /* 0x00000380b75a7812 */ /* 0x000fe400078ec0ff */
[----:B------:R-:W-:Y:S02]  /*c810*/  LOP3.LUT R106, R177, R106, RZ, 0x3c, !PT ;  /* 0x0000006ab16a7212 */ /* 0x000fe400078e3cff */
[----:B------:R-:W-:-:S02]  /*c820*/  LOP3.LUT R94, R185, 0x380, RZ, 0xc0, !PT ;  /* 0x00000380b95e7812 */ /* 0x000fc400078ec0ff */
[----:B------:R-:W-:Y:S02]  /*c830*/  LOP3.LUT R114, R181, R114, RZ, 0x3c, !PT ;  /* 0x00000072b5727212 */ /* 0x000fe400078e3cff */
[----:B------:R-:W-:Y:S02]  /*c840*/  LOP3.LUT R177, R12, 0x380, RZ, 0xc0, !PT ;  /* 0x000003800cb17812 */ /* 0x000fe400078ec0ff */
[----:B------:R-:W-:Y:S02]  /*c850*/  LOP3.LUT R30, R30, R179, RZ, 0x3c, !PT ;  /* 0x000000b31e1e7212 */ /* 0x000fe400078e3cff */
[----:B------:R-:W-:Y:S02]  /*c860*/  LOP3.LUT R98, R187, 0x380, RZ, 0xc0, !PT ;  /* 0x00000380bb627812 */ /* 0x000fe400078ec0ff */
[----:B------:R-:W-:Y:S02]  /*c870*/  LOP3.LUT R176, R151, 0x380, RZ, 0xc0, !PT ;  /* 0x0000038097b07812 */ /* 0x000fe400078ec0ff */
[----:B------:R-:W-:-:S02]  /*c880*/  LOP3.LUT R181, R14, 0x380, RZ, 0xc0, !PT ;  /* 0x000003800eb57812 */ /* 0x000fc400078ec0ff */
[C---:B------:R-:W-:Y:S02]  /*c890*/  IADD3 R118, P5, R130.reuse, 0x8060, RZ ;  /* 0x0000806082767810 */ /* 0x040fe40007fbe0ff */
[----:B-1----:R-:W-:Y:S02]  /*c8a0*/  IADD3 R84, P1, R130, 0xc020, RZ ;  /* 0x0000c02082547810 */ /* 0x002fe40007f3e0ff */
[----:B------:R-:W-:Y:S01]  /*c8b0*/  LOP3.LUT R102, R189, 0x380, RZ, 0xc0, !PT ;  /* 0x00000380bd667812 */ /* 0x000fe200078ec0ff */
[--C-:B------:R-:W-:Y:S01]  /*c8c0*/  IMAD.X R119, RZ, RZ, R131.reuse, P5 ;  /* 0x000000ffff777224 */ /* 0x100fe200028e0683 */
[----:B------:R-:W-:Y:S01]  /*c8d0*/  LOP3.LUT R179, R110, 0x380, RZ, 0xc0, !PT ;  /* 0x000003806eb37812 */ /* 0x000fe200078ec0ff */
[----:B------:R-:W-:Y:S01]  /*c8e0*/  IMAD.X R127, RZ, RZ, R131, P1 ;  /* 0x000000ffff7f7224 */ /* 0x000fe200008e0683 */
[----:B------:R-:W-:Y:S02]  /*c8f0*/  LOP3.LUT R130, R15, R130, RZ, 0x3c, !PT ;  /* 0x000000820f827212 */ /* 0x000fe400078e3cff */
[----:B------:R-:W-:-:S02]  /*c900*/  SHF.R.U64 R90, R90, 0x3, RZ ;  /* 0x000000035a5a7819 */ /* 0x000fc400000012ff */
        /* <DEDUP_REMOVED lines=8> */
[----:B------:R-:W-:Y:S02]  /*c990*/  MOV R130, R130 ;  /* 0x0000008200827202 */ /* 0x000fe40000000f00 */
[----:B------:R-:W-:Y:S02]  /*c9a0*/  LOP3.LUT R94, R94, R185, RZ, 0x3c, !PT ;  /* 0x000000b95e5e7212 */ /* 0x000fe400078e3cff */
[----:B------:R-:W-:Y:S01]  /*c9b0*/  LOP3.LUT R122, R177, R12, RZ, 0x3c, !PT ;  /* 0x0000000cb17a7212 */ /* 0x000fe200078e3cff */
[----:B------:R1:W-:Y:S01]  /*c9c0*/  STSM.16.M88.4 [R130], R24 ;  /* 0x0000001882007844 */ /* 0x0003e20000000200 */
[----:B------:R-:W-:-:S02]  /*c9d0*/  MOV R28, R20 ;  /* 0x00000014001c7202 */ /* 0x000fc40000000f00 */
[----:B------:R-:W-:Y:S02]  /*c9e0*/  IADD3.X R15, RZ, R131, RZ, P3, !PT ;  /* 0x00000083ff0f7210 */ /* 0x000fe40001ffe4ff */
[----:B------:R-:W-:Y:S01]  /*c9f0*/  LOP3.LUT R98, R98, R187, RZ, 0x3c, !PT ;  /* 0x000000bb62627212 */ /* 0x000fe200078e3cff */
[----:B------:R2:W-:Y:S01]  /*ca00*/  STSM.16.M88.4 [R28], R32 ;  /* 0x000000201c007844 */ /* 0x0005e20000000200 */
[----:B------:R-:W-:Y:S02]  /*ca10*/  LOP3.LUT R183, R118, 0x380, RZ, 0xc0, !PT ;  /* 0x0000038076b77812 */ /* 0x000fe400078ec0ff */
[----:B------:R-:W-:Y:S02]  /*ca20*/  LOP3.LUT R12, R176, R151, RZ, 0x3c, !PT ;  /* 0x00000097b00c7212 */ /* 0x000fe400078e3cff */
[----:B------:R-:W-:Y:S02]  /*ca30*/  LOP3.LUT R14, R181, R14, RZ, 0x3c, !PT ;  /* 0x0000000eb50e7212 */ /* 0x000fe400078e3cff */
[----:B------:R-:W-:-:S02]  /*ca40*/  MOV R30, R30 ;  /* 0x0000001e001e7202 */ /* 0x000fc40000000f00 */
[----:B------:R-:W-:Y:S02]  /*ca50*/  LOP3.LUT R102, R102, R189, RZ, 0x3c, !PT ;  /* 0x000000bd66667212 */ /* 0x000fe400078e3cff */
[----:B------:R-:W-:Y:S01]  /*ca60*/  LOP3.LUT R110, R179, R110, RZ, 0x3c, !PT ;  /* 0x0000006eb36e7212 */ /* 0x000fe200078e3cff */
[----:B------:R3:W-:Y:S01]  /*ca70*/  STSM.16.M88.4 [R30], R40 ;  /* 0x000000281e007844 */ /* 0x0007e20000000200 */
[----:B------:R-:W-:Y:S02]  /*ca80*/  MOV R38, R38 ;  /* 0x0000002600267202 */ /* 0x000fe40000000f00 */
[----:B------:R-:W-:Y:S02]  /*ca90*/  F2FP.F16.F32.PACK_AB R57, R7, R58 ;  /* 0x0000003a0739723e */ /* 0x000fe400000000ff */
[----:B------:R-:W-:Y:S01]  /*caa0*/  F2FP.F16.F32.PACK_AB R64, R65, R64 ;  /* 0x000000404140723e */ /* 0x000fe200000000ff */
[----:B------:R-:W-:Y:S01]  /*cab0*/  STSM.16.M88.4 [R38], R48 ;  /* 0x0000003026007844 */ /* 0x000fe20000000200 */
[----:B------:R-:W-:-:S02]  /*cac0*/  LOP3.LUT R179, R84, 0x380, RZ, 0xc0, !PT ;  /* 0x0000038054b37812 */ /* 0x000fc400078ec0ff */
[----:B------:R-:W-:Y:S02]  /*cad0*/  MOV R90, R90 ;  /* 0x0000005a005a7202 */ /* 0x000fe40000000f00 */
[----:B------:R-:W-:Y:S02]  /*cae0*/  F2FP.F16.F32.PACK_AB R58, R61, R60 ;  /* 0x0000003c3d3a723e */ /* 0x000fe400000000ff */
[----:B------:R-:W-:Y:S02]  /*caf0*/  F2FP.F16.F32.PACK_AB R59, R63, R59 ;  /* 0x0000003b3f3b723e */ /* 0x000fe400000000ff */
[----:B------:R-:W-:Y:S01]  /*cb00*/  F2FP.F16.F32.PACK_AB R65, R3, R66 ;  /* 0x000000420341723e */ /* 0x000fe200000000ff */
[----:B------:R-:W-:Y:S01]  /*cb10*/  IMAD.MOV.U32 R3, RZ, RZ, RZ ;  /* 0x000000ffff037224 */ /* 0x000fe200078e00ff */
[----:B------:R-:W-:Y:S01]  /*cb20*/  F2FP.F16.F32.PACK_AB R72, R73, R72 ;  /* 0x000000484948723e */ /* 0x000fe200000000ff */
[----:B------:R-:W-:Y:S01]  /*cb30*/  STSM.16.M88.4 [R90], R56 ;  /* 0x000000385a007844 */ /* 0x000fe20000000200 */
[----:B------:R-:W-:-:S02]  /*cb40*/  MOV R94, R94 ;  /* 0x0000005e005e7202 */ /* 0x000fc40000000f00 */
[----:B------:R-:W-:Y:S02]  /*cb50*/  F2FP.F16.F32.PACK_AB R66, R69, R68 ;  /* 0x000000444542723e */ /* 0x000fe400000000ff */
[----:B------:R-:W-:Y:S02]  /*cb60*/  F2FP.F16.F32.PACK_AB R67, R67, R70 ;  /* 0x000000464343723e */ /* 0x000fe400000000ff */
[----:B------:R-:W-:Y:S02]  /*cb70*/  F2FP.F16.F32.PACK_AB R73, R75, R74 ;  /* 0x0000004a4b49723e */ /* 0x000fe400000000ff */
[----:B------:R-:W-:Y:S01]  /*cb80*/  SHF.R.U64 R183, R183, 0x3, RZ ;  /* 0x00000003b7b77819 */ /* 0x000fe200000012ff */
[----:B------:R-:W-:Y:S01]  /*cb90*/  STSM.16.M88.4 [R94], R64 ;  /* 0x000000405e007844 */ /* 0x000fe20000000200 */
[----:B------:R-:W-:Y:S02]  /*cba0*/  MOV R98, R98 ;  /* 0x0000006200627202 */ /* 0x000fe40000000f00 */
[----:B------:R-:W-:-:S02]  /*cbb0*/  MOV R21, R12 ;  /* 0x0000000c00157202 */ /* 0x000fc40000000f00 */
[----:B------:R-:W-:Y:S02]  /*cbc0*/  MOV R20, R14 ;  /* 0x0000000e00147202 */ /* 0x000fe40000000f00 */
[----:B------:R-:W-:Y:S02]  /*cbd0*/  F2FP.F16.F32.PACK_AB R74, R77, R163 ;  /* 0x000000a34d4a723e */ /* 0x000fe400000000ff */
[----:B------:R-:W-:Y:S02]  /*cbe0*/  F2FP.F16.F32.PACK_AB R75, R79, R78 ;  /* 0x0000004e4f4b723e */ /* 0x000fe400000000ff */
[----:B------:R-:W-:Y:S02]  /*cbf0*/  MOV R102, R102 ;  /* 0x0000006600667202 */ /* 0x000fe40000000f00 */
[----:B------:R-:W-:Y:S01]  /*cc00*/  F2FP.F16.F32.PACK_AB R12, R81, R164 ;  /* 0x000000a4510c723e */ /* 0x000fe200000000ff */
[----:B------:R-:W-:Y:S01]  /*cc10*/  STSM.16.M88.4 [R98], R72 ;  /* 0x0000004862007844 */ /* 0x000fe20000000200 */
[----:B------:R-:W-:-:S02]  /*cc20*/  F2FP.F16.F32.PACK_AB R13, R83, R82 ;  /* 0x00000052530d723e */ /* 0x000fc400000000ff */
[----:B------:R-:W-:Y:S02]  /*cc30*/  F2FP.F16.F32.PACK_AB R14, R4, R165 ;  /* 0x000000a5040e723e */ /* 0x000fe400000000ff */
[----:B------:R-:W-:Y:S02]  /*cc40*/  F2FP.F16.F32.PACK_AB R15, R54, R46 ;  /* 0x0000002e360f723e */ /* 0x000fe400000000ff */
[----:B------:R-:W-:Y:S02]  /*cc50*/  SHF.R.U64 R179, R179, 0x3, RZ ;  /* 0x00000003b3b37819 */ /* 0x000fe400000012ff */
[----:B------:R-:W-:Y:S01]  /*cc60*/  LOP3.LUT R118, R183, R118, RZ, 0x3c, !PT ;  /* 0x00000076b7767212 */ /* 0x000fe200078e3cff */
[----:B------:R4:W-:Y:S01]  /*cc70*/  STSM.16.M88.4 [R102], R12 ;  /* 0x0000000c66007844 */ /* 0x0009e20000000200 */
[----:B------:R-:W-:Y:S02]  /*cc80*/  MOV R106, R106 ;  /* 0x0000006a006a7202 */ /* 0x000fe40000000f00 */
[----:B-1----:R-:W-:-:S02]  /*cc90*/  F2FP.F16.F32.PACK_AB R24, R89, R166 ;  /* 0x000000a65918723e */ /* 0x002fc400000000ff */
[----:B------:R-:W-:Y:S02]  /*cca0*/  F2FP.F16.F32.PACK_AB R25, R71, R62 ;  /* 0x0000003e4719723e */ /* 0x000fe400000000ff */
[----:B------:R-:W-:Y:S02]  /*ccb0*/  F2FP.F16.F32.PACK_AB R26, R93, R167 ;  /* 0x000000a75d1a723e */ /* 0x000fe400000000ff */
[----:B------:R-:W-:Y:S02]  /*ccc0*/  F2FP.F16.F32.PACK_AB R27, R100, R96 ;  /* 0x00000060641b723e */ /* 0x000fe400000000ff */
[----:B------:R-:W-:Y:S02]  /*ccd0*/  LOP3.LUT R126, R179, R84, RZ, 0x3c, !PT ;  /* 0x00000054b37e7212 */ /* 0x000fe400078e3cff */
[----:B------:R-:W-:Y:S01]  /*cce0*/  MOV R110, R110 ;  /* 0x0000006e006e7202 */ /* 0x000fe20000000f00 */
[----:B------:R-:W-:Y:S01]  /*ccf0*/  STSM.16.M88.4 [R106], R24 ;  /* 0x000000186a007844 */ /* 0x000fe20000000200 */
[----:B--2---:R-:W-:-:S02]  /*cd00*/  F2FP.F16.F32.PACK_AB R28, R97, R168 ;  /* 0x000000a8611c723e */ /* 0x004fc400000000ff */
[----:B------:R-:W-:Y:S02]  /*cd10*/  F2FP.F16.F32.PACK_AB R29, R108, R104 ;  /* 0x000000686c1d723e */ /* 0x000fe400000000ff */
[----:B---3--:R-:W-:Y:S02]  /*cd20*/  F2FP.F16.F32.PACK_AB R30, R101, R169 ;  /* 0x000000a9651e723e */ /* 0x008fe400000000ff */
[----:B------:R-:W-:Y:S02]  /*cd30*/  F2FP.F16.F32.PACK_AB R31, R116, R112 ;  /* 0x00000070741f723e */ /* 0x000fe400000000ff */
[----:B------:R-:W-:Y:S02]  /*cd40*/  MOV R114, R114 ;  /* 0x0000007200727202 */ /* 0x000fe40000000f00 */
[----:B----4-:R-:W-:Y:S01]  /*cd50*/  F2FP.F16.F32.PACK_AB R12, R105, R170 ;  /* 0x000000aa690c723e */ /* 0x010fe200000000ff */
[----:B------:R-:W-:Y:S01]  /*cd60*/  STSM.16.M88.4 [R110], R28 ;  /* 0x0000001c6e007844 */ /* 0x000fe20000000200 */
[----:B------:R-:W-:-:S02]  /*cd70*/  F2FP.F16.F32.PACK_AB R13, R124, R120 ;  /* 0x000000787c0d723e */ /* 0x000fc400000000ff */
[----:B------:R-:W-:Y:S02]  /*cd80*/  F2FP.F16.F32.PACK_AB R14, R109, R171 ;  /* 0x000000ab6d0e723e */ /* 0x000fe400000000ff */
[----:B------:R-:W-:Y:S02]  /*cd90*/  F2FP.F16.F32.PACK_AB R15, R152, R128 ;  /* 0x00000080980f723e */ /* 0x000fe400000000ff */
[----:B------:R-:W-:Y:S02]  /*cda0*/  F2FP.F16.F32.PACK_AB R153, R154, R153 ;  /* 0x000000999a99723e */ /* 0x000fe400000000ff */
[----:B------:R-:W-:Y:S01]  /*cdb0*/  MOV R118, R118 ;  /* 0x0000007600767202 */ /* 0x000fe20000000f00 */
[----:B------:R1:W-:Y:S01]  /*cdc0*/  STSM.16.M88.4 [R114], R12 ;  /* 0x0000000c72007844 */ /* 0x0003e20000000200 */
[----:B------:R-:W-:Y:S02]  /*cdd0*/  F2FP.F16.F32.PACK_AB R152, R113, R172 ;  /* 0x000000ac7198723e */ /* 0x000fe400000000ff */
[----:B------:R-:W-:-:S02]  /*cde0*/  F2FP.F16.F32.PACK_AB R154, R117, R173 ;  /* 0x000000ad759a723e */ /* 0x000fc400000000ff */
[----:B------:R-:W-:Y:S02]  /*cdf0*/  F2FP.F16.F32.PACK_AB R155, R156, R155 ;  /* 0x0000009b9c9b723e */ /* 0x000fe400000000ff */
[----:B------:R-:W-:Y:S02]  /*ce00*/  F2FP.F16.F32.PACK_AB R157, R158, R157 ;  /* 0x0000009d9e9d723e */ /* 0x000fe400000000ff */
[----:B------:R-:W-:Y:S01]  /*ce10*/  MOV R122, R122 ;  /* 0x0000007a007a7202 */ /* 0x000fe20000000f00 */
[----:B------:R2:W-:Y:S01]  /*ce20*/  STSM.16.M88.4 [R118], R152 ;  /* 0x0000009876007844 */ /* 0x0005e20000000200 */
[----:B------:R-:W-:Y:S02]  /*ce30*/  F2FP.F16.F32.PACK_AB R156, R121, R174 ;  /* 0x000000ae799c723e */ /* 0x000fe400000000ff */
[----:B------:R-:W-:Y:S02]  /*ce40*/  F2FP.F16.F32.PACK_AB R158, R125, R175 ;  /* 0x000000af7d9e723e */ /* 0x000fe400000000ff */
[----:B------:R-:W-:-:S02]  /*ce50*/  F2FP.F16.F32.PACK_AB R159, R160, R159 ;  /* 0x0000009fa09f723e */ /* 0x000fc400000000ff */
[----:B------:R-:W-:Y:S02]  /*ce60*/  F2FP.F16.F32.PACK_AB R161, R162, R161 ;  /* 0x000000a1a2a1723e */ /* 0x000fe400000000ff */
[----:B------:R-:W-:Y:S01]  /*ce70*/  F2FP.F16.F32.PACK_AB R136, R137, R136 ;  /* 0x000000888988723e */ /* 0x000fe200000000ff */
[----:B------:R2:W-:Y:S01]  /*ce80*/  STSM.16.M88.4 [R122], R156 ;  /* 0x0000009c7a007844 */ /* 0x0005e20000000200 */
[----:B------:R-:W-:Y:S02]  /*ce90*/  ISETP.NE.U32.AND P0, PT, RZ, UR4, PT ;  /* 0x00000004ff007c0c */ /* 0x000fe4000bf05070 */
[----:B------:R-:W-:Y:S02]  /*cea0*/  IADD3 R8, P1, R208, UR4, RZ ;  /* 0x00000004d0087c10 */ /* 0x000fe4000ff3e0ff */
        /* <DEDUP_REMOVED lines=10> */
[----:B------:R-:W-:Y:S01]  /*cf50*/  F2FP.F16.F32.PACK_AB R146, R149, R148 ;  /* 0x000000949592723e */ /* 0x000fe200000000ff */
[----:B------:R2:W-:Y:S01]  /*cf60*/  STSM.16.M88.4 [R21], R136 ;  /* 0x0000008815007844 */ /* 0x0005e20000000200 */
        /* <DEDUP_REMOVED lines=16> */
[----:B-1----:R-:W-:Y:S01]  /*d070*/  IADD3 R13, P4, R10, 0x1000, RZ ;  /* 0x000010000a0d7810 */ /* 0x002fe20007f9e0ff */
[----:B------:R-:W-:-:S12]  /*d080*/  @P1 BRA `(.L_x_7761) ;  /* 0x0000000000101947 */ /* 0x000fd80003800000 */
[----:B------:R-:W-:Y:S05]  /*d090*/  @!P0 BRA `(.L_x_7761) ;  /* 0x00000000000c8947 */ /* 0x000fea0003800000 */
[----:B------:R-:W3:Y:S04]  /*d0a0*/  LDG.E R7, desc[UR40][R8.64] ;  /* 0x0000002808077981 */ /* 0x000ee8000c1e1900 */
[----:B-----5:R-:W3:Y:S02]  /*d0b0*/  LDG.E R0, desc[UR40][R8.64+0x4] ;  /* 0x0000042808007981 */ /* 0x020ee4000c1e1900 */
[----:B---3--:R-:W-:-:S07]  /*d0c0*/  IMAD.IADD R0, R0, 0x1, -R7 ;  /* 0x0000000100007824 */ /* 0x008fce00078e0a07 */
.L_x_7761:
[----:B------:R-:W-:Y:S01]  /*d0d0*/  SHF.R.S32.HI R81, RZ, 0x1f, R207 ;  /* 0x0000001fff517819 */ /* 0x000fe200000114cf */
[----:B------:R-:W-:Y:S01]  /*d0e0*/  ULDC.64 UR4, c[0x0][0xb70] ;  /* 0x0002dc0000047ab9 */ /* 0x000fe20000000a00 */
[--C-:B--2--5:R-:W-:Y:S01]  /*d0f0*/  SHF.R.S32.HI R21, RZ, 0x1f, R3.reuse ;  /* 0x0000001fff157819 */ /* 0x124fe20000011403 */
[----:B------:R-:W-:Y:S01]  /*d100*/  IMAD.MOV.U32 R20, RZ, RZ, R3 ;  /* 0x000000ffff147224 */ /* 0x000fe200078e0003 */
[----:B------:R-:W-:Y:S01]  /*d110*/  LOP3.LUT R12, R13, 0x380, RZ, 0xc0, !PT ;  /* 0x000003800d0c7812 */ /* 0x000fe200078ec0ff */
[----:B------:R-:W-:Y:S01]  /*d120*/  IMAD R4, R81, UR4, RZ ;  /* 0x0000000451047c24 */ /* 0x000fe2000f8e02ff */
[----:B------:R-:W-:Y:S01]  /*d130*/  SEL R221, R221, RZ, !P0 ;  /* 0x000000ffdddd7207 */ /* 0x000fe20004000000 */
[C---:B------:R-:W-:Y:S01]  /*d140*/  IMAD.WIDE.U32 R8, R207.reuse, UR4, R20 ;  /* 0x00000004cf087c25 */ /* 0x040fe2000f8e0014 */
[----:B------:R-:W-:Y:S02]  /*d150*/  SEL R83, R210, RZ, !P0 ;  /* 0x000000ffd2537207 */ /* 0x000fe40004000000 */
[----:B------:R-:W-:Y:S01]  /*d160*/  SHF.R.U64 R12, R12, 0x3, RZ ;  /* 0x000000030c0c7819 */ /* 0x000fe200000012ff */
[----:B------:R-:W-:Y:S01]  /*d170*/  IMAD R7, R207, UR5, R4 ;  /* 0x00000005cf077c24 */ /* 0x000fe2000f8e0204 */
[----:B------:R-:W-:Y:S01]  /*d180*/  ULDC.64 UR4, c[0x0][0xb78] ;  /* 0x0002de0000047ab9 */ /* 0x000fe20000000a00 */
[C---:B------:R-:W-:Y:S01]  /*d190*/  IADD3 R29, P0, R10.reuse, 0x3000, RZ ;  /* 0x000030000a1d7810 */ /* 0x040fe20007f1e0ff */
[----:B------:R-:W-:Y:S01]  /*d1a0*/  IMAD R4, R221, UR4, RZ ;  /* 0x00000004dd047c24 */ /* 0x000fe2000f8e02ff */
[----:B------:R-:W-:Y:S01]  /*d1b0*/  IADD3 R25, P5, R10, 0x2000, RZ ;  /* 0x000020000a197810 */ /* 0x000fe20007fbe0ff */
[----:B------:R-:W-:Y:S01]  /*d1c0*/  IMAD R15, R213, 0x80, R232 ;  /* 0x00000080d50f7824 */ /* 0x000fe200078e02e8 */
[----:B------:R-:W-:-:S02]  /*d1d0*/  IADD3 R9, R9, R7, RZ ;  /* 0x0000000709097210 */ /* 0x000fc40007ffe0ff */
[----:B------:R-:W-:Y:S02]  /*d1e0*/  IADD3 R37, P2, R10, 0x5000, RZ ;  /* 0x000050000a257810 */ /* 0x000fe40007f5e0ff */
[----:B------:R-:W-:Y:S01]  /*d1f0*/  LOP3.LUT R12, R12, R13, RZ, 0x3c, !PT ;  /* 0x0000000d0c0c7212 */ /* 0x000fe200078e3cff */
[----:B------:R-:W-:Y:S01]  /*d200*/  IMAD.WIDE.U32 R8, R83, UR4, R8 ;  /* 0x0000000453087c25 */ /* 0x000fe2000f8e0008 */
[----:B------:R-:W-:Y:S02]  /*d210*/  IADD3 R33, P1, R10, 0x4000, RZ ;  /* 0x000040000a217810 */ /* 0x000fe40007f3e0ff */
[----:B------:R-:W-:Y:S01]  /*d220*/  LOP3.LUT R28, R29, 0x380, RZ, 0xc0, !PT ;  /* 0x000003801d1c7812 */ /* 0x000fe200078ec0ff */
[----:B------:R-:W-:Y:S01]  /*d230*/  IMAD R13, R83, UR5, R4 ;  /* 0x00000005530d7c24 */ /* 0x000fe2000f8e0204 */
[----:B------:R-:W-:Y:S01]  /*d240*/  LOP3.LUT R24, R25, 0x380, RZ, 0xc0, !PT ;  /* 0x0000038019187812 */ /* 0x000fe200078ec0ff */
[----:B------:R-:W-:Y:S01]  /*d250*/  ULDC.64 UR4, c[0x0][0xb40] ;  /* 0x0002d00000047ab9 */ /* 0x000fe20000000a00 */
[----:B------:R-:W-:-:S02]  /*d260*/  SHF.R.S32.HI R7, RZ, 0x1f, R15 ;  /* 0x0000001fff077819 */ /* 0x000fc4000001140f */
[----:B------:R-:W-:Y:S02]  /*d270*/  IADD3 R4, P3, R15, R8, RZ ;  /* 0x000000080f047210 */ /* 0x000fe40007f7e0ff */
[----:B------:R-:W-:Y:S02]  /*d280*/  LOP3.LUT R36, R37, 0x380, RZ, 0xc0, !PT ;  /* 0x0000038025247812 */ /* 0x000fe400078ec0ff */
[----:B------:R-:W-:Y:S02]  /*d290*/  LOP3.LUT R32, R33, 0x380, RZ, 0xc0, !PT ;  /* 0x0000038021207812 */ /* 0x000fe400078ec0ff */
[----:B------:R-:W-:Y:S02]  /*d2a0*/  SHF.R.U64 R28, R28, 0x3, RZ ;  /* 0x000000031c1c7819 */ /* 0x000fe400000012ff */
[----:B------:R-:W-:Y:S02]  /*d2b0*/  SHF.R.U64 R24, R24, 0x3, RZ ;  /* 0x0000000318187819 */ /* 0x000fe400000012ff */
[----:B------:R-:W-:Y:S01]  /*d2c0*/  IADD3.X R7, R7, R9, R13, P3, !PT ;  /* 0x0000000907077210 */ /* 0x000fe20001ffe40d */
[----:B------:R-:W-:Y:S01]  /*d2d0*/  IMAD.X R13, RZ, RZ, R11, P4 ;  /* 0x000000ffff0d7224 */ /* 0x000fe200020e060b */
[----:B------:R-:W-:-:S02]  /*d2e0*/  SHF.R.U64 R36, R36, 0x3, RZ ;  /* 0x0000000324247819 */ /* 0x000fc400000012ff */
[----:B------:R-:W-:Y:S02]  /*d2f0*/  LEA R58, P3, R4, UR4, 0x2 ;  /* 0x00000004043a7c11 */ /* 0x000fe4000f8610ff */
[----:B------:R-:W-:Y:S02]  /*d300*/  SHF.R.U64 R32, R32, 0x3, RZ ;  /* 0x0000000320207819 */ /* 0x000fe400000012ff */
[----:B------:R-:W-:Y:S01]  /*d310*/  LOP3.LUT R28, R28, R29, RZ, 0x3c, !PT ;  /* 0x0000001d1c1c7212 */ /* 0x000fe200078e3cff */
[--C-:B------:R-:W-:Y:S01]  /*d320*/  IMAD.X R29, RZ, RZ, R11.reuse, P0 ;  /* 0x000000ffff1d7224 */ /* 0x100fe200000e060b */
[----:B------:R-:W-:Y:S01]  /*d330*/  LOP3.LUT R24, R24, R25, RZ, 0x3c, !PT ;  /* 0x0000001918187212 */ /* 0x000fe200078e3cff */
[----:B------:R-:W-:Y:S01]  /*d340*/  IMAD.X R25, RZ, RZ, R11, P5 ;  /* 0x000000ffff197224 */ /* 0x000fe200028e060b */
[----:B------:R-:W-:Y:S02]  /*d350*/  IADD3 R53, P0, R10, 0x9000, RZ ;  /* 0x000090000a357810 */ /* 0x000fe40007f1e0ff */
[----:B------:R-:W-:-:S02]  /*d360*/  LOP3.LUT R36, R36, R37, RZ, 0x3c, !PT ;  /* 0x0000002524247212 */ /* 0x000fc400078e3cff */
[----:B------:R-:W-:Y:S01]  /*d370*/  LEA.HI.X R59, R4, UR5, R7, 0x2, P3 ;  /* 0x00000005043b7c11 */ /* 0x000fe200098f1407 */
[----:B------:R-:W-:Y:S01]  /*d380*/  ULDC.64 UR4, c[0x0][0xaa0] ;  /* 0x0002a80000047ab9 */ /* 0x000fe20000000a00 */
[----:B------:R-:W-:Y:S01]  /*d390*/  LOP3.LUT R32, R32, R33, RZ, 0x3c, !PT ;  /* 0x0000002120207212 */ /* 0x000fe200078e3cff */
[----:B------:R-:W-:Y:S01]  /*d3a0*/  IMAD.X R33, RZ, RZ, R11, P1 ;  /* 0x000000ffff217224 */ /* 0x000fe200008e060b */
[C---:B------:R-:W-:Y:S02]  /*d3b0*/  IADD3 R41, P3, R10.reuse, 0x6000, RZ ;  /* 0x000060000a297810 */ /* 0x040fe40007f7e0ff */
[C---:B------:R-:W-:Y:S02]  /*d3c0*/  IADD3 R45, P4, R10.reuse, 0x7000, RZ ;  /* 0x000070000a2d7810 */ /* 0x040fe40007f9e0ff */
[----:B------:R-:W-:Y:S02]  /*d3d0*/  IADD3 R49, P5, R10, 0x8000, RZ ;  /* 0x000080000a317810 */ /* 0x000fe40007fbe0ff */
[----:B------:R-:W-:-:S02]  /*d3e0*/  IADD3.X R37, RZ, R11, RZ, P2, !PT ;  /* 0x0000000bff257210 */ /* 0x000fc400017fe4ff */
[C---:B------:R-:W-:Y:S02]  /*d3f0*/  IADD3 R57, P2, R10.reuse, 0xb000, RZ ;  /* 0x0000b0000a397810 */ /* 0x040fe40007f5e0ff */
[----:B------:R-:W-:Y:S02]  /*d400*/  LOP3.LUT R52, R53, 0x380, RZ, 0xc0, !PT ;  /* 0x0000038035347812 */ /* 0x000fe400078ec0ff */
[----:B------:R-:W-:Y:S02]  /*d410*/  IADD3 R77, P1, R10, 0xa000, RZ ;  /* 0x0000a0000a4d7810 */ /* 0x000fe40007f3e0ff */
[----:B------:R-:W-:Y:S02]  /*d420*/  LOP3.LUT R40, R41, 0x380, RZ, 0xc0, !PT ;  /* 0x0000038029287812 */ /* 0x000fe400078ec0ff */
[----:B------:R-:W-:Y:S02]  /*d430*/  LOP3.LUT R44, R45, 0x380, RZ, 0xc0, !PT ;  /* 0x000003802d2c7812 */ /* 0x000fe400078ec0ff */
[----:B------:R-:W-:-:S02]  /*d440*/  LOP3.LUT R48, R49, 0x380, RZ, 0xc0, !PT ;  /* 0x0000038031307812 */ /* 0x000fc400078ec0ff */
[----:B------:R-:W-:Y:S02]  /*d450*/  LOP3.LUT R56, R57, 0x380, RZ, 0xc0, !PT ;  /* 0x0000038039387812 */ /* 0x000fe400078ec0ff */
[----:B------:R-:W-:Y:S02]  /*d460*/  SHF.R.U64 R52, R52, 0x3, RZ ;  /* 0x0000000334347819 */ /* 0x000fe400000012ff */
[----:B------:R-:W-:Y:S02]  /*d470*/  LOP3.LUT R76, R77, 0x380, RZ, 0xc0, !PT ;  /* 0x000003804d4c7812 */ /* 0x000fe400078ec0ff */
[----:B------:R-:W-:Y:S02]  /*d480*/  SHF.R.U64 R40, R40, 0x3, RZ ;  /* 0x0000000328287819 */ /* 0x000fe400000012ff */
[----:B------:R-:W-:Y:S02]  /*d490*/  SHF.R.U64 R44, R44, 0x3, RZ ;  /* 0x000000032c2c7819 */ /* 0x000fe400000012ff */
[----:B------:R-:W-:-:S02]  /*d4a0*/  SHF.R.U64 R48, R48, 0x3, RZ ;  /* 0x0000000330307819 */ /* 0x000fc400000012ff */
[----:B------:R-:W-:Y:S02]  /*d4b0*/  SHF.R.U64 R56, R56, 0x3, RZ ;  /* 0x0000000338387819 */ /* 0x000fe400000012ff */
[----:B------:R-:W-:Y:S01]  /*d4c0*/  LOP3.LUT R52, R52, R53, RZ, 0x3c, !PT ;  /* 0x0000003534347212 */ /* 0x000fe200078e3cff */
[--C-:B------:R-:W-:Y:S01]  /*d4d0*/  IMAD.X R53, RZ, RZ, R11.reuse, P0 ;  /* 0x000000ffff357224 */ /* 0x100fe200000e060b */
[----:B------:R-:W-:Y:S02]  /*d4e0*/  SHF.R.U64 R76, R76, 0x3, RZ ;  /* 0x000000034c4c7819 */ /* 0x000fe400000012ff */
[----:B------:R-:W-:Y:S01]  /*d4f0*/  LOP3.LUT R40, R40, R41, RZ, 0x3c, !PT ;  /* 0x0000002928287212 */ /* 0x000fe200078e3cff */
[--C-:B------:R-:W-:Y:S01]  /*d500*/  IMAD.X R41, RZ, RZ, R11.reuse, P3 ;  /* 0x000000ffff297224 */ /* 0x100fe200018e060b */
[----:B------:R-:W-:Y:S01]  /*d510*/  LOP3.LUT R44, R44, R45, RZ, 0x3c, !PT ;  /* 0x0000002d2c2c7212 */ /* 0x000fe200078e3cff */
[--C-:B------:R-:W-:Y:S01]  /*d520*/  IMAD.X R45, RZ, RZ, R11.reuse, P4 ;  /* 0x000000ffff2d7224 */ /* 0x100fe200020e060b */
[----:B------:R-:W-:Y:S01]  /*d530*/  LOP3.LUT R48, R48, R49, RZ, 0x3c, !PT ;  /* 0x0000003130307212 */ /* 0x000fe200078e3cff */
[----:B------:R-:W-:Y:S01]  /*d540*/  IMAD.X R49, RZ, RZ, R11, P5 ;  /* 0x000000ffff317224 */ /* 0x000fe200028e060b */
[----:B------:R-:W-:-:S02]  /*d550*/  LOP3.LUT P0, RZ, R227, 0x3, RZ, 0xc0, !PT ;  /* 0x00000003e3ff7812 */ /* 0x000fc4000780c0ff */
[----:B------:R-:W-:Y:S01]  /*d560*/  LOP3.LUT R56, R56, R57, RZ, 0x3c, !PT ;  /* 0x0000003938387212 */ /* 0x000fe200078e3cff */
[--C-:B------:R-:W-:Y:S01]  /*d570*/  IMAD.X R57, RZ, RZ, R11.reuse, P2 ;  /* 0x000000ffff397224 */ /* 0x100fe200010e060b */
[----:B------:R-:W-:Y:S02]  /*d580*/  IADD3 R7, R15, 0x8, RZ ;  /* 0x000000080f077810 */ /* 0x000fe40007ffe0ff */
[C---:B------:R-:W-:Y:S02]  /*d590*/  IADD3 R73, P3, R10.reuse, 0xc000, RZ ;  /* 0x0000c0000a497810 */ /* 0x040fe40007f7e0ff */
[----:B------:R-:W-:Y:S02]  /*d5a0*/  IADD3 R69, P4, R10, 0xd000, RZ ;  /* 0x0000d0000a457810 */ /* 0x000fe40007f9e0ff */
[----:B------:R-:W-:Y:S01]  /*d5b0*/  LOP3.LUT R76, R76, R77, RZ, 0x3c, !PT ;  /* 0x0000004d4c4c7212 */ /* 0x000fe200078e3cff */
[----:B------:R-:W-:Y:S01]  /*d5c0*/  IMAD.X R77, RZ, RZ, R11, P1 ;  /* 0x000000ffff4d7224 */ /* 0x000fe200008e060b */
[----:B------:R-:W-:-:S02]  /*d5d0*/  IADD3 R65, P5, R10, 0xe000, RZ ;  /* 0x0000e0000a417810 */ /* 0x000fc40007fbe0ff */
[C---:B------:R-:W-:Y:S02]  /*d5e0*/  LOP3.LUT R4, R10.reuse, 0x380, RZ, 0xc0, !PT ;  /* 0x000003800a047812 */ /* 0x040fe400078ec0ff */
[----:B------:R-:W-:Y:S02]  /*d5f0*/  IADD3 R9, P2, R10, 0xf000, RZ ;  /* 0x0000f0000a097810 */ /* 0x000fe40007f5e0ff */
[-C--:B------:R-:W-:Y:S02]  /*d600*/  ISETP.GE.OR P1, PT, R15, R0.reuse, P0 ;  /* 0x000000000f00720c */ /* 0x080fe40000726670 */
[----:B------:R-:W-:Y:S01]  /*d610*/  ISETP.GE.OR P0, PT, R7, R0, P0 ;  /* 0x000000000700720c */ /* 0x000fe20000706670 */
[----:B------:R-:W-:Y:S01]  /*d620*/  IMAD.X R61, RZ, RZ, R11, P2 ;  /* 0x000000ffff3d7224 */ /* 0x000fe200010e060b */
[----:B------:R-:W-:Y:S02]  /*d630*/  LOP3.LUT R72, R73, 0x380, RZ, 0xc0, !PT ;  /* 0x0000038049487812 */ /* 0x000fe400078ec0ff */
[----:B------:R-:W-:-:S02]  /*d640*/  LOP3.LUT R68, R69, 0x380, RZ, 0xc0, !PT ;  /* 0x0000038045447812 */ /* 0x000fc400078ec0ff */
[----:B------:R-:W-:Y:S02]  /*d650*/  LOP3.LUT R64, R65, 0x380, RZ, 0xc0, !PT ;  /* 0x0000038041407812 */ /* 0x000fe400078ec0ff */
[----:B------:R-:W-:Y:S02]  /*d660*/  SHF.R.U64 R7, R4, 0x3, RZ ;  /* 0x0000000304077819 */ /* 0x000fe400000012ff */
[----:B------:R-:W-:Y:S01]  /*d670*/  LOP3.LUT R4, R9, 0x380, RZ, 0xc0, !PT ;  /* 0x0000038009047812 */ /* 0x000fe200078ec0ff */
[----:B------:R-:W-:Y:S01]  /*d680*/  @!P1 STG.E desc[UR40][R58.64], R6 ;  /* 0x000000063a009986 */ /* 0x000fe2000c101928 */
[----:B------:R-:W-:Y:S02]  /*d690*/  SHF.R.U64 R72, R72, 0x3, RZ ;  /* 0x0000000348487819 */ /* 0x000fe400000012ff */
[----:B------:R-:W-:Y:S01]  /*d6a0*/  SHF.R.U64 R68, R68, 0x3, RZ ;  /* 0x0000000344447819 */ /* 0x000fe200000012ff */
[----:B------:R1:W-:Y:S01]  /*d6b0*/  @!P0 STG.E desc[UR40][R58.64+0x20], R5 ;  /* 0x000020053a008986 */ /* 0x0003e2000c101928 */
[----:B------:R-:W-:-:S02]  /*d6c0*/  SHF.R.U64 R64, R64, 0x3, RZ ;  /* 0x0000000340407819 */ /* 0x000fc400000012ff */
[----:B------:R-:W-:Y:S01]  /*d6d0*/  SHF.R.U64 R4, R4, 0x3, RZ ;  /* 0x0000000304047819 */ /* 0x000fe200000012ff */
[----:B------:R-:W5:Y:S01]  /*d6e0*/  LD.E.128 R12, desc[UR40][R12.64] ;  /* 0x000000280c0c7980 */ /* 0x000f62000c101d00 */
        /* <DEDUP_REMOVED lines=8> */
[----:B------:R-:W-:-:S03]  /*d770*/  LOP3.LUT R60, R4, R9, RZ, 0x3c, !PT ;  /* 0x00000009043c7212 */ /* 0x000fc600078e3cff */
[----:B------:R-:W5:Y:S01]  /*d780*/  LD.E.128 R28, desc[UR40][R28.64] ;  /* 0x000000281c1c7980 */ /* 0x000f62000c101d00 */
[----:B------:R-:W-:-:S03]  /*d790*/  SHF.R.S32.HI R79, RZ, 0x1f, R201 ;  /* 0x0000001fff4f7819 */ /* 0x000fc600000114c9 */
[----:B------:R-:W5:Y:S01]  /*d7a0*/  LD.E.128 R8, desc[UR40][R10.64] ;  /* 0x000000280a087980 */ /* 0x000f62000c101d00 */
[----:B------:R-:W-:-:S03]  /*d7b0*/  MOV R78, R201 ;  /* 0x000000c9004e7202 */ /* 0x000fc60000000f00 */
[----:B------:R-:W5:Y:S04]  /*d7c0*/  LD.E.128 R32, desc[UR40][R32.64] ;  /* 0x0000002820207980 */ /* 0x000f68000c101d00 */
[----:B------:R-:W5:Y:S04]  /*d7d0*/  LD.E.128 R36, desc[UR40][R36.64] ;  /* 0x0000002824247980 */ /* 0x000f68000c101d00 */
[----:B------:R-:W5:Y:S04]  /*d7e0*/  LD.E.128 R40, desc[UR40][R40.64] ;  /* 0x0000002828287980 */ /* 0x000f68000c101d00 */
[----:B------:R-:W5:Y:S04]  /*d7f0*/  LD.E.128 R44, desc[UR40][R44.64] ;  /* 0x000000282c2c7980 */ /* 0x000f68000c101d00 */
[----:B------:R-:W5:Y:S04]  /*d800*/  LD.E.128 R48, desc[UR40][R48.64] ;  /* 0x0000002830307980 */ /* 0x000f68000c101d00 */
[----:B------:R-:W5:Y:S04]  /*d810*/  LD.E.128 R52, desc[UR40][R52.64] ;  /* 0x0000002834347980 */ /* 0x000f68000c101d00 */
[----:B-1----:R1:W5:Y:S04]  /*d820*/  LD.E.128 R4, desc[UR40][R76.64] ;  /* 0x000000284c047980 */ /* 0x002368000c101d00 */
[----:B------:R-:W5:Y:S04]  /*d830*/  LD.E.128 R56, desc[UR40][R56.64] ;  /* 0x0000002838387980 */ /* 0x000f68000c101d00 */
[----:B------:R-:W5:Y:S04]  /*d840*/  LD.E.128 R72, desc[UR40][R72.64] ;  /* 0x0000002848487980 */ /* 0x000f68000c101d00 */
[----:B------:R-:W5:Y:S04]  /*d850*/  LD.E.128 R68, desc[UR40][R68.64] ;  /* 0x0000002844447980 */ /* 0x000f68000c101d00 */
[----:B------:R-:W5:Y:S04]  /*d860*/  LD.E.128 R64, desc[UR40][R64.64] ;  /* 0x0000002840407980 */ /* 0x000f68000c101d00 */
[----:B------:R-:W5:Y:S01]  /*d870*/  LD.E.128 R60, desc[UR40][R60.64] ;  /* 0x000000283c3c7980 */ /* 0x000f62000c101d00 */
[----:B------:R-:W-:Y:S01]  /*d880*/  IMAD R80, R21, UR4, RZ ;  /* 0x0000000415507c24 */ /* 0x000fe2000f8e02ff */
        /* <DEDUP_REMOVED lines=9> */
[----:B------:R-:W-:Y:S02]  /*d920*/  IMAD R79, R213, -0x80, R0 ;  /* 0xffffff80d54f7824 */ /* 0x000fe400078e0200 */
[C---:B------:R-:W-:Y:S02]  /*d930*/  VIADD R0, R202.reuse, 0x40 ;  /* 0x00000040ca007836 */ /* 0x040fe40000000000 */
[----:B------:R-:W-:Y:S01]  /*d940*/  IMAD.IADD R21, R21, 0x1, R3 ;  /* 0x0000000115157824 */ /* 0x000fe200078e0203 */
[CC--:B------:R-:W-:Y:S01]  /*d950*/  ISETP.GE.AND P3, PT, R202.reuse, R79.reuse, PT ;  /* 0x0000004fca00720c */ /* 0x0c0fe20003f66270 */
[----:B------:R-:W-:Y:S02]  /*d960*/  IMAD R78, R81, UR4, RZ ;  /* 0x00000004514e7c24 */ /* 0x000fe4000f8e02ff */
[----:B------:R-:W-:Y:S01]  /*d970*/  VIADD R3, R202, 0x20 ;  /* 0x00000020ca037836 */ /* 0x000fe20000000000 */
[-C--:B------:R-:W-:Y:S01]  /*d980*/  ISETP.GE.AND P0, PT, R0, R79.reuse, PT ;  /* 0x0000004f0000720c */ /* 0x080fe20003f06270 */
[C---:B-1----:R-:W-:Y:S01]  /*d990*/  IMAD R77, R207.reuse, UR5, R78 ;  /* 0x00000005cf4d7c24 */ /* 0x042fe2000f8e024e */
[----:B------:R-:W-:Y:S01]  /*d9a0*/  IADD3 R0, R18, 0x22820, RZ ;  /* 0x0002282012007810 */ /* 0x000fe20007ffe0ff */
[----:B------:R-:W-:Y:S01]  /*d9b0*/  IMAD.WIDE.U32 R20, R207, UR4, R20 ;  /* 0x00000004cf147c25 */ /* 0x000fe2000f8e0014 */
[----:B------:R-:W-:Y:S01]  /*d9c0*/  ULDC.64 UR4, c[0x0][0xae8] ;  /* 0x0002ba0000047ab9 */ /* 0x000fe20000000a00 */
[----:B------:R-:W-:-:S02]  /*d9d0*/  ISETP.GE.AND P2, PT, R3, R79, PT ;  /* 0x0000004f0300720c */ /* 0x000fc40003f46270 */
[----:B------:R-:W-:Y:S01]  /*d9e0*/  VIADD R76, R202, 0x60 ;  /* 0x00000060ca4c7836 */ /* 0x000fe20000000000 */
[----:B------:R-:W-:Y:S01]  /*d9f0*/  PRMT R0, RZ, 0x654, R0 ;  /* 0x00000654ff007816 */ /* 0x000fe20000000000 */
[----:B------:R-:W-:Y:S02]  /*da00*/  IMAD.IADD R21, R21, 0x1, R77 ;  /* 0x0000000115157824 */ /* 0x000fe400078e024d */
        /* <DEDUP_REMOVED lines=9> */
[----:B-1----:R-:W-:Y:S06]  /*daa0*/  @P3 BRA `(.L_x_7763) ;  /* 0x0000000000583947 */ /* 0x002fec0003800000 */
[----:B------:R-:W-:Y:S01]  /*dab0*/  ULDC.64 UR4, c[0x0][0xad8] ;  /* 0x0002b60000047ab9 */ /* 0x000fe20000000a00 */
[----:B------:R-:W-:Y:S01]  /*dac0*/  IMAD.MOV.U32 R20, RZ, RZ, R78 ;  /* 0x000000ffff147224 */ /* 0x000fe200078e004e */
[----:B------:R-:W-:Y:S01]  /*dad0*/  ULDC.64 UR6, c[0x0][0xa80] ;  /* 0x0002a00000067ab9 */ /* 0x000fe20000000a00 */
[----:B------:R-:W-:Y:S02]  /*dae0*/  IMAD.MOV.U32 R21, RZ, RZ, R83 ;  /* 0x000000ffff157224 */ /* 0x000fe400078e0053 */
[----:B------:R-:W-:Y:S02]  /*daf0*/  IMAD R3, R77, UR4, RZ ;  /* 0x000000044d037c24 */ /* 0x000fe4000f8e02ff */
[C---:B------:R-:W-:Y:S01]  /*db00*/  IMAD.WIDE.U32 R20, R76.reuse, UR4, R20 ;  /* 0x000000044c147c25 */ /* 0x040fe2000f8e0014 */
[----:B------:R-:W-:Y:S02]  /*db10*/  ULDC UR4, c[0x0][0xa8c] ;  /* 0x0002a30000047ab9 */ /* 0x000fe40000000800 */
[C---:B------:R-:W-:Y:S01]  /*db20*/  ISETP.GE.AND P5, PT, R201.reuse, UR4, PT ;  /* 0x00000004c9007c0c */ /* 0x040fe2000bfa6270 */
[----:B------:R-:W-:Y:S01]  /*db30*/  IMAD R3, R76, UR5, R3 ;  /* 0x000000054c037c24 */ /* 0x000fe2000f8e0203 */
[----:B------:R-:W-:Y:S01]  /*db40*/  LEA R80, P3, R20, UR6, 0x1 ;  /* 0x0000000614507c11 */ /* 0x000fe2000f8608ff */
[----:B------:R-:W-:-:S02]  /*db50*/  VIADD R0, R201, 0x40 ;  /* 0x00000040c9007836 */ /* 0x000fc40000000000 */
[----:B------:R-:W-:-:S03]  /*db60*/  IMAD.IADD R3, R21, 0x1, R3 ;  /* 0x0000000115037824 */ /* 0x000fc600078e0203 */
[----:B------:R-:W-:Y:S01]  /*db70*/  ISETP.GE.AND P4, PT, R0, UR4, PT ;  /* 0x0000000400007c0c */ /* 0x000fe2000bf86270 */
[C---:B------:R-:W-:Y:S01]  /*db80*/  VIADD R0, R201.reuse, 0xc0 ;  /* 0x000000c0c9007836 */ /* 0x040fe20000000000 */
[----:B------:R-:W-:Y:S02]  /*db90*/  LEA.HI.X R81, R20, UR7, R3, 0x1, P3 ;  /* 0x0000000714517c11 */ /* 0x000fe400098f0c03 */
[----:B------:R-:W-:-:S03]  /*dba0*/  IADD3 R3, R201, 0x80, RZ ;  /* 0x00000080c9037810 */ /* 0x000fc60007ffe0ff */
[----:B-----5:R1:W-:Y:S01]  /*dbb0*/  @!P5 STG.E.128 desc[UR40][R80.64], R8 ;  /* 0x000000085000d986 */ /* 0x0203e2000c101d28 */
[----:B------:R-:W-:Y:S02]  /*dbc0*/  ISETP.GE.AND P3, PT, R3, UR4, PT ;  /* 0x0000000403007c0c */ /* 0x000fe4000bf66270 */
[----:B------:R-:W-:-:S03]  /*dbd0*/  ISETP.GE.AND P5, PT, R0, UR4, PT ;  /* 0x0000000400007c0c */ /* 0x000fc6000bfa6270 */
[----:B------:R1:W-:Y:S08]  /*dbe0*/  @!P4 STG.E.128 desc[UR40][R80.64+0x80], R32 ;  /* 0x000080205000c986 */ /* 0x0003f0000c101d28 */
[----:B------:R1:W-:Y:S04]  /*dbf0*/  @!P3 STG.E.128 desc[UR40][R80.64+0x100], R48 ;  /* 0x000100305000b986 */ /* 0x0003e8000c101d28 */
[----:B------:R1:W-:Y:S02]  /*dc00*/  @!P5 STG.E.128 desc[UR40][R80.64+0x180], R72 ;  /* 0x000180485000d986 */ /* 0x0003e4000c101d28 */
.L_x_7763:
[----:B------:R-:W-:Y:S05]  /*dc10*/  BSYNC B1 ;  /* 0x0000000000017941 */ /* 0x000fea0003800000 */
.L_x_7762:
[----:B------:R-:W-:Y:S04]  /*dc20*/  BSSY B1, `(.L_x_7764) ;  /* 0x000001a000017945 */ /* 0x000fe80003800000 */
[----:B------:R-:W-:Y:S05]  /*dc30*/  @P2 BRA `(.L_x_7765) ;  /* 0x0000000000602947 */ /* 0x000fea0003800000 */
[----:B------:R-:W-:Y:S01]  /*dc40*/  IADD3 R3, P2, R76, 0x20, RZ ;  /* 0x000000204c037810 */ /* 0x000fe20007f5e0ff */
[----:B------:R-:W-:Y:S01]  /*dc50*/  ULDC.64 UR6, c[0x0][0xad8] ;  /* 0x0002b60000067ab9 */ /* 0x000fe20000000a00 */
[----:B-1---5:R-:W-:Y:S01]  /*dc60*/  IMAD.MOV.U32 R8, RZ, RZ, R78 ;  /* 0x000000ffff087224 */ /* 0x022fe200078e004e */
        /* <DEDUP_REMOVED lines=9> */
[----:B------:R-:W-:Y:S01]  /*dd00*/  ULDC.64 UR6, c[0x0][0xa80] ;  /* 0x0002a00000067ab9 */ /* 0x000fe20000000a00 */
[----:B------:R-:W-:Y:S02]  /*dd10*/  IADD3 R0, R201, 0x80, RZ ;  /* 0x00000080c9007810 */ /* 0x000fe40007ffe0ff */
[----:B------:R-:W-:Y:S01]  /*dd20*/  IMAD.IADD R3, R9, 0x1, R3 ;  /* 0x0000000109037824 */ /* 0x000fe200078e0203 */
[----:B------:R-:W-:Y:S01]  /*dd30*/  LEA R10, P5, R8, UR6, 0x1 ;  /* 0x00000006080a7c11 */ /* 0x000fe2000f8a08ff */
[----:B------:R-:W-:Y:S01]  /*dd40*/  VIADD R9, R201, 0xc0 ;  /* 0x000000c0c9097836 */ /* 0x000fe20000000000 */
[----:B------:R-:W-:Y:S02]  /*dd50*/  ISETP.GE.AND P2, PT, R0, UR4, PT ;  /* 0x0000000400007c0c */ /* 0x000fe4000bf46270 */
[----:B------:R-:W-:Y:S02]  /*dd60*/  LEA.HI.X R11, R8, UR7, R3, 0x1, P5 ;  /* 0x00000007080b7c11 */ /* 0x000fe4000a8f0c03 */
[----:B------:R-:W-:-:S03]  /*dd70*/  ISETP.GE.AND P5, PT, R9, UR4, PT ;  /* 0x0000000409007c0c */ /* 0x000fc6000bfa6270 */
[----:B------:R2:W-:Y:S04]  /*dd80*/  @!P4 STG.E.128 desc[UR40][R10.64], R12 ;  /* 0x0000000c0a00c986 */ /* 0x0005e8000c101d28 */
[----:B------:R2:W-:Y:S04]  /*dd90*/  @!P3 STG.E.128 desc[UR40][R10.64+0x80], R36 ;  /* 0x000080240a00b986 */ /* 0x0005e8000c101d28 */
[----:B------:R2:W-:Y:S04]  /*dda0*/  @!P2 STG.E.128 desc[UR40][R10.64+0x100], R52 ;  /* 0x000100340a00a986 */ /* 0x0005e8000c101d28 */
[----:B------:R2:W-:Y:S02]  /*ddb0*/  @!P5 STG.E.128 desc[UR40][R10.64+0x180], R68 ;  /* 0x000180440a00d986 */ /* 0x0005e4000c101d28 */
.L_x_7765:
[----:B------:R-:W-:Y:S05]  /*ddc0*/  BSYNC B1 ;  /* 0x0000000000017941 */ /* 0x000fea0003800000 */
.L_x_7764:
        /* <DEDUP_REMOVED lines=12> */
[C---:B--2---:R-:W-:Y:S01]  /*de90*/  IADD3 R10, R201.reuse, 0xc0, RZ ;  /* 0x000000c0c90a7810 */ /* 0x044fe20007ffe0ff */
[----:B------:R-:W-:Y:S01]  /*dea0*/  IMAD R0, R0, UR6, RZ ;  /* 0x0000000600007c24 */ /* 0x000fe2000f8e02ff */
[----:B------:R-:W-:Y:S01]  /*deb0*/  ISETP.GE.AND P2, PT, R201, UR4, PT ;  /* 0x00000004c9007c0c */ /* 0x000fe2000bf46270 */
        /* <DEDUP_REMOVED lines=11> */
.L_x_7767:
[----:B------:R-:W-:Y:S05]  /*df70*/  BSYNC B1 ;  /* 0x0000000000017941 */ /* 0x000fea0003800000 */
.L_x_7766:
[----:B------:R-:W-:Y:S05]  /*df80*/  @P1 BRA `(.L_x_7768) ;  /* 0x0000000c00441947 */ /* 0x000fea0003800000 */
[----:B------:R-:W-:Y:S01]  /*df90*/  IADD3 R3, P0, R76, 0x60, RZ ;  /* 0x000000604c037810 */ /* 0x000fe20007f1e0ff */
[C---:B------:R-:W-:Y:S01]  /*dfa0*/  VIADD R0, R201.reuse, 0x40 ;  /* 0x00000040c9007836 */ /* 0x040fe20000000000 */
[----:B------:R-:W-:Y:S01]  /*dfb0*/  ULDC UR4, c[0x0][0xa8c] ;  /* 0x0002a30000047ab9 */ /* 0x000fe20000000800 */
[----:B---3-5:R-:W-:Y:S01]  /*dfc0*/  MOV R5, R83 ;  /* 0x0000005300057202 */ /* 0x028fe20000000f00 */
[----:B------:R-:W-:Y:S01]  /*dfd0*/  ULDC.64 UR6, c[0x0][0xad8] ;  /* 0x0002b60000067ab9 */ /* 0x000fe20000000a00 */
[----:B------:R-:W-:Y:S01]  /*dfe0*/  IMAD.X R76, RZ, RZ, R77, P0 ;  /* 0x000000ffff4c7224 */ /* 0x000fe200000e064d */
[----:B------:R-:W-:Y:S01]  /*dff0*/  ISETP.GE.AND P2, PT, R0, UR4, PT ;  /* 0x0000000400007c0c */ /* 0x000fe2000bf46270 */
[----:B------:R-:W-:Y:S01]  /*e000*/  IMAD.MOV.U32 R4, RZ, RZ, R78 ;  /* 0x000000ffff047224 */ /* 0x000fe200078e004e */
[C---:B------:R-:W-:Y:S01]  /*e010*/  ISETP.GE.AND P1, PT, R201.reuse, UR4, PT ;  /* 0x00000004c9007c0c */ /* 0x040fe2000bf26270 */
[----:B------:R-:W-:Y:S02]  /*e020*/  IMAD R76, R76, UR6, RZ ;  /* 0x000000064c4c7c24 */ /* 0x000fe4000f8e02ff */
[----:B------:R-:W-:-:S02]  /*e030*/  VIADD R0, R201, 0x80 ;  /* 0x00000080c9007836 */ /* 0x000fc40000000000 */
        /* <DEDUP_REMOVED lines=15> */
.L_x_7760:
        /* <DEDUP_REMOVED lines=12> */
[----:B------:R-:W-:Y:S02]  /*e1f0*/  MOV R0, UR4 ;  /* 0x0000000400007c02 */ /* 0x000fe40008000f00 */
[----:B------:R-:W-:-:S05]  /*e200*/  @P1 IADD3.X R209, R209, UR5, RZ, P2, !PT ;  /* 0x00000005d1d11c10 */ /* 0x000fca00097fe4ff */
[----:B------:R2:W5:Y:S01]  /*e210*/  @P1 LDG.E R0, desc[UR40][R208.64] ;  /* 0x00000028d0001981 */ /* 0x000562000c1e1900 */
[----:B------:R-:W-:Y:S01]  /*e220*/  ISETP.GE.AND P2, PT, R235, 0x80, PT ;  /* 0x00000080eb00780c */ /* 0x000fe20003f46270 */
[----:B------:R-:W-:-:S12]  /*e230*/  @P1 BRA `(.L_x_7769) ;  /* 0x0000000000101947 */ /* 0x000fd80003800000 */
[----:B------:R-:W-:Y:S05]  /*e240*/  @!P0 BRA `(.L_x_7769) ;  /* 0x00000000000c8947 */ /* 0x000fea0003800000 */
[----:B------:R-:W3:Y:S04]  /*e250*/  LDG.E R7, desc[UR40][R4.64] ;  /* 0x0000002804077981 */ /* 0x000ee8000c1e1900 */
[----:B-----5:R-:W3:Y:S02]  /*e260*/  LDG.E R0, desc[UR40][R4.64+0x4] ;  /* 0x0000042804007981 */ /* 0x020ee4000c1e1900 */
[----:B---3--:R-:W-:-:S07]  /*e270*/  IMAD.IADD R0, R0, 0x1, -R7 ;  /* 0x0000000100007824 */ /* 0x008fce00078e0a07 */
.L_x_7769:
        /* <DEDUP_REMOVED lines=26> */
[----:B------:R-:W-:Y:S02]  /*e420*/  LEA.HI.X R7, R4, UR5, R5, 0x2, P0 ;  /* 0x0000000504077c11 */ /* 0x000fe400080f1405 */
[----:B------:R-:W-:-:S05]  /*e430*/  MOV R5, 0xff800000 ;  /* 0xff80000000057802 */ /* 0x000fca0000000f00 */
[----:B------:R3:W-:Y:S02]  /*e440*/  STG.E desc[UR40][R6.64], R5 ;  /* 0x0000000506007986 */ /* 0x0007e4000c101928 */
.L_x_7771:
[----:B------:R-:W-:Y:S05]  /*e450*/  BSYNC B1 ;  /* 0x0000000000017941 */ /* 0x000fea0003800000 */
.L_x_7770:
[----:B------:R-:W-:Y:S01]  /*e460*/  ULDC.64 UR4, c[0x0][0xaa0] ;  /* 0x0002a80000047ab9 */ /* 0x000fe20000000a00 */
[----:B--2---:R-:W-:Y:S01]  /*e470*/  IMAD.MOV.U32 R4, RZ, RZ, R201 ;  /* 0x000000ffff047224 */ /* 0x004fe200078e00c9 */
[----:B------:R-:W-:Y:S01]  /*e480*/  BSSY B1, `(.L_x_7772) ;  /* 0x000002f000017945 */ /* 0x000fe20003800000 */
[----:B---3--:R-:W-:Y:S02]  /*e490*/  IMAD.MOV.U32 R5, RZ, RZ, R10 ;  /* 0x000000ffff057224 */ /* 0x008fe400078e000a */
[----:B------:R-:W-:Y:S01]  /*e4a0*/  IMAD R6, R8, UR4, RZ ;  /* 0x0000000408067c24 */ /* 0x000fe2000f8e02ff */
[----:B------:R-:W-:Y:S01]  /*e4b0*/  MOV R8, R202 ;  /* 0x000000ca00087202 */ /* 0x000fe20000000f00 */
[----:B------:R-:W-:-:S04]  /*e4c0*/  IMAD.WIDE.U32 R4, R3, UR4, R4 ;  /* 0x0000000403047c25 */ /* 0x000fc8000f8e0004 */
[----:B------:R-:W-:Y:S01]  /*e4d0*/  IMAD R3, R3, UR5, R6 ;  /* 0x0000000503037c24 */ /* 0x000fe2000f8e0206 */
[----:B------:R-:W-:Y:S01]  /*e4e0*/  ULDC.64 UR4, c[0x0][0xae0] ;  /* 0x0002b80000047ab9 */ /* 0x000fe20000000a00 */
[----:B------:R-:W-:Y:S02]  /*e4f0*/  IMAD R11, R213, -0x80, R0 ;  /* 0xffffff80d50b7824 */ /* 0x000fe400078e0200 */
[----:B------:R-:W-:Y:S01]  /*e500*/  IMAD R6, R9, UR4, RZ ;  /* 0x0000000409067c24 */ /* 0x000fe2000f8e02ff */
[----:B------:R-:W-:Y:S01]  /*e510*/  SHF.R.S32.HI R9, RZ, 0x1f, R202 ;  /* 0x0000001fff097819 */ /* 0x000fe200000114ca */
[----:B------:R-:W-:Y:S01]  /*e520*/  IMAD.IADD R5, R5, 0x1, R3 ;  /* 0x0000000105057824 */ /* 0x000fe200078e0203 */
[C---:B------:R-:W-:Y:S01]  /*e530*/  ISETP.GE.AND P1, PT, R202.reuse, R11, PT ;  /* 0x0000000bca00720c */ /* 0x040fe20003f26270 */
[----:B------:R-:W-:Y:S02]  /*e540*/  VIADD R0, R202, 0x20 ;  /* 0x00000020ca007836 */ /* 0x000fe40000000000 */
[----:B------:R-:W-:-:S02]  /*e550*/  IMAD R3, R207, UR5, R6 ;  /* 0x00000005cf037c24 */ /* 0x000fc4000f8e0206 */
[----:B------:R-:W-:Y:S01]  /*e560*/  IMAD.WIDE.U32 R4, R207, UR4, R4 ;  /* 0x00000004cf047c25 */ /* 0x000fe2000f8e0004 */
[----:B------:R-:W-:Y:S01]  /*e570*/  ULDC.64 UR4, c[0x0][0xae8] ;  /* 0x0002ba0000047ab9 */ /* 0x000fe20000000a00 */
[----:B------:R-:W-:Y:S02]  /*e580*/  ISETP.GE.AND P0, PT, R0, R11, PT ;  /* 0x0000000b0000720c */ /* 0x000fe40003f06270 */
[----:B------:R-:W-:Y:S02]  /*e590*/  IMAD.IADD R5, R5, 0x1, R3 ;  /* 0x0000000105057824 */ /* 0x000fe400078e0203 */
[----:B------:R-:W-:Y:S02]  /*e5a0*/  IMAD R0, R221, UR4, RZ ;  /* 0x00000004dd007c24 */ /* 0x000fe4000f8e02ff */
[----:B------:R-:W-:-:S04]  /*e5b0*/  IMAD.WIDE.U32 R6, R13, UR4, R4 ;  /* 0x000000040d067c25 */ /* 0x000fc8000f8e0004 */
[----:B------:R-:W-:Y:S02]  /*e5c0*/  IMAD R3, R13, UR5, R0 ;  /* 0x000000050d037c24 */ /* 0x000fe4000f8e0200 */
[----:B------:R-:W-:-:S04]  /*e5d0*/  IMAD.WIDE R8, R213, 0x80, R8 ;  /* 0x00000080d5087825 */ /* 0x000fc800078e0208 */
[----:B------:R-:W-:Y:S02]  /*e5e0*/  VIADD R0, R202, 0x40 ;  /* 0x00000040ca007836 */ /* 0x000fe40000000000 */
[----:B------:R-:W-:Y:S01]  /*e5f0*/  IMAD.IADD R13, R7, 0x1, R3 ;  /* 0x00000001070d7824 */ /* 0x000fe200078e0203 */
[----:B------:R-:W-:Y:S06]  /*e600*/  @P1 BRA `(.L_x_7773) ;  /* 0x0000000000581947 */ /* 0x000fec0003800000 */
[C---:B------:R-:W-:Y:S01]  /*e610*/  VIADD R4, R201.reuse, 0x80 ;  /* 0x00000080c9047836 */ /* 0x040fe20000000000 */
[----:B------:R-:W-:Y:S01]  /*e620*/  ULDC UR4, c[0x0][0xa8c] ;  /* 0x0002a30000047ab9 */ /* 0x000fe20000000800 */
[C---:B------:R-:W-:Y:S01]  /*e630*/  VIADD R3, R201.reuse, 0x40 ;  /* 0x00000040c9037836 */ /* 0x040fe20000000000 */
[----:B------:R-:W-:Y:S01]  /*e640*/  ULDC.64 UR6, c[0x0][0xad8] ;  /* 0x0002b60000067ab9 */ /* 0x000fe20000000a00 */
[----:B------:R-:W-:Y:S01]  /*e650*/  VIADD R10, R201, 0xc0 ;  /* 0x000000c0c90a7836 */ /* 0x000fe20000000000 */
[----:B------:R-:W-:Y:S01]  /*e660*/  ISETP.GE.AND P4, PT, R4, UR4, PT ;  /* 0x0000000404007c0c */ /* 0x000fe2000bf86270 */
[----:B------:R-:W-:Y:S01]  /*e670*/  IMAD.MOV.U32 R5, RZ, RZ, R13 ;  /* 0x000000ffff057224 */ /* 0x000fe200078e000d */
[----:B------:R-:W-:Y:S01]  /*e680*/  ISETP.GE.AND P3, PT, R3, UR4, PT ;  /* 0x0000000403007c0c */ /* 0x000fe2000bf66270 */
[----:B------:R-:W-:Y:S01]  /*e690*/  IMAD R3, R9, UR6, RZ ;  /* 0x0000000609037c24 */ /* 0x000fe2000f8e02ff */
[----:B------:R-:W-:Y:S02]  /*e6a0*/  MOV R4, R6 ;  /* 0x0000000600047202 */ /* 0x000fe40000000f00 */
[----:B------:R-:W-:Y:S01]  /*e6b0*/  ISETP.GE.AND P2, PT, R201, UR4, PT ;  /* 0x00000004c9007c0c */ /* 0x000fe2000bf46270 */
[----:B------:R-:W-:Y:S01]  /*e6c0*/  IMAD R3, R8, UR7, R3 ;  /* 0x0000000708037c24 */ /* 0x000fe2000f8e0203 */
[----:B------:R-:W-:Y:S01]  /*e6d0*/  ISETP.GE.AND P5, PT, R10, UR4, PT ;  /* 0x000000040a007c0c */ /* 0x000fe2000bfa6270 */
        /* <DEDUP_REMOVED lines=9> */
.L_x_7773:
[----:B------:R-:W-:Y:S05]  /*e770*/  BSYNC B1 ;  /* 0x0000000000017941 */ /* 0x000fea0003800000 */
.L_x_7772:
[----:B------:R-:W-:Y:S01]  /*e780*/  BSSY B1, `(.L_x_7774) ;  /* 0x000001c000017945 */ /* 0x000fe20003800000 */
[----:B------:R-:W-:Y:S01]  /*e790*/  ISETP.GE.AND P1, PT, R0, R11, PT ;  /* 0x0000000b0000720c */ /* 0x000fe20003f26270 */
[----:B------:R-:W-:Y:S02]  /*e7a0*/  VIADD R10, R202, 0x60 ;  /* 0x00000060ca0a7836 */ /* 0x000fe40000000000 */
[----:B------:R-:W-:Y:S10]  /*e7b0*/  @P0 BRA `(.L_x_7775) ;  /* 0x0000000000600947 */ /* 0x000ff40003800000 */
[----:B------:R-:W-:Y:S01]  /*e7c0*/  IADD3 R3, P0, R8, 0x20, RZ ;  /* 0x0000002008037810 */ /* 0x000fe20007f1e0ff */
[C---:B------:R-:W-:Y:S01]  /*e7d0*/  VIADD R4, R201.reuse, 0x40 ;  /* 0x00000040c9047836 */ /* 0x040fe20000000000 */
[----:B------:R-:W-:Y:S01]  /*e7e0*/  ULDC UR4, c[0x0][0xa8c] ;  /* 0x0002a30000047ab9 */ /* 0x000fe20000000800 */
[----:B------:R-:W-:Y:S01]  /*e7f0*/  VIADD R5, R201, 0x80 ;  /* 0x00000080c9057836 */ /* 0x000fe20000000000 */
[----:B------:R-:W-:Y:S01]  /*e800*/  IADD3.X R0, RZ, R9, RZ, P0, !PT ;  /* 0x00000009ff007210 */ /* 0x000fe200007fe4ff */
[----:B------:R-:W-:Y:S01]  /*e810*/  ULDC.64 UR6, c[0x0][0xad8] ;  /* 0x0002b60000067ab9 */ /* 0x000fe20000000a00 */
        /* <DEDUP_REMOVED lines=11> */
[----:B--2---:R-:W-:Y:S01]  /*e8d0*/  LEA R14, P0, R4, UR6, 0x1 ;  /* 0x00000006040e7c11 */ /* 0x004fe2000f8008ff */
[----:B------:R-:W-:-:S05]  /*e8e0*/  IMAD.IADD R3, R5, 0x1, R3 ;  /* 0x0000000105037824 */ /* 0x000fca00078e0203 */
[----:B------:R-:W-:-:S05]  /*e8f0*/  LEA.HI.X R15, R4, UR7, R3, 0x1, P0 ;  /* 0x00000007040f7c11 */ /* 0x000fca00080f0c03 */
[----:B------:R3:W-:Y:S04]  /*e900*/  @!P2 STG.E.128 desc[UR40][R14.64], RZ ;  /* 0x000000ff0e00a986 */ /* 0x0007e8000c101d28 */
[----:B------:R3:W-:Y:S04]  /*e910*/  @!P3 STG.E.128 desc[UR40][R14.64+0x80], RZ ;  /* 0x000080ff0e00b986 */ /* 0x0007e8000c101d28 */
[----:B------:R3:W-:Y:S04]  /*e920*/  @!P4 STG.E.128 desc[UR40][R14.64+0x100], RZ ;  /* 0x000100ff0e00c986 */ /* 0x0007e8000c101d28 */
[----:B------:R3:W-:Y:S02]  /*e930*/  @!P5 STG.E.128 desc[UR40][R14.64+0x180], RZ ;  /* 0x000180ff0e00d986 */ /* 0x0007e4000c101d28 */
.L_x_7775:
[----:B------:R-:W-:Y:S05]  /*e940*/  BSYNC B1 ;  /* 0x0000000000017941 */ /* 0x000fea0003800000 */
.L_x_7774:
[----:B------:R-:W-:Y:S01]  /*e950*/  BSSY B1, `(.L_x_7776) ;  /* 0x000001b000017945 */ /* 0x000fe20003800000 */
[----:B------:R-:W-:-:S03]  /*e960*/  ISETP.GE.AND P0, PT, R10, R11, PT ;  /* 0x0000000b0a00720c */ /* 0x000fc60003f06270 */
[----:B------:R-:W-:Y:S10]  /*e970*/  @P1 BRA `(.L_x_7777) ;  /* 0x0000000000601947 */ /* 0x000ff40003800000 */
[----:B------:R-:W-:Y:S01]  /*e980*/  IADD3 R3, P1, R8, 0x40, RZ ;  /* 0x0000004008037810 */ /* 0x000fe20007f3e0ff */
[C---:B------:R-:W-:Y:S01]  /*e990*/  VIADD R4, R201.reuse, 0x40 ;  /* 0x00000040c9047836 */ /* 0x040fe20000000000 */
[----:B------:R-:W-:Y:S01]  /*e9a0*/  IADD3 R5, R201, 0x80, RZ ;  /* 0x00000080c9057810 */ /* 0x000fe20007ffe0ff */
[----:B------:R-:W-:Y:S01]  /*e9b0*/  ULDC UR4, c[0x0][0xa8c] ;  /* 0x0002a30000047ab9 */ /* 0x000fe20000000800 */
        /* <DEDUP_REMOVED lines=20> */
.L_x_7777:
[----:B------:R-:W-:Y:S05]  /*eb00*/  BSYNC B1 ;  /* 0x0000000000017941 */ /* 0x000fea0003800000 */
.L_x_7776:
[----:B------:R-:W-:Y:S05]  /*eb10*/  @P0 BRA `(.L_x_7768) ;  /* 0x0000000000600947 */ /* 0x000fea0003800000 */
[----:B------:R-:W-:Y:S01]  /*eb20*/  IADD3 R3, P0, R8, 0x60, RZ ;  /* 0x0000006008037810 */ /* 0x000fe20007f1e0ff */
[C---:B------:R-:W-:Y:S01]  /*eb30*/  VIADD R0, R201.reuse, 0x40 ;  /* 0x00000040c9007836 */ /* 0x040fe20000000000 */
[----:B------:R-:W-:Y:S01]  /*eb40*/  ULDC UR4, c[0x0][0xa8c] ;  /* 0x0002a30000047ab9 */ /* 0x000fe20000000800 */
[----:B------:R-:W-:Y:S01]  /*eb50*/  MOV R4, R6 ;  /* 0x0000000600047202 */ /* 0x000fe20000000f00 */
[----:B------:R-:W-:Y:S01]  /*eb60*/  ULDC.64 UR6, c[0x0][0xad8] ;  /* 0x0002b60000067ab9 */ /* 0x000fe20000000a00 */
[----:B------:R-:W-:Y:S01]  /*eb70*/  IMAD.X R8, RZ, RZ, R9, P0 ;  /* 0x000000ffff087224 */ /* 0x000fe200000e0609 */
[----:B------:R-:W-:Y:S01]  /*eb80*/  ISETP.GE.AND P2, PT, R0, UR4, PT ;  /* 0x0000000400007c0c */ /* 0x000fe2000bf46270 */
[----:B------:R-:W-:Y:S01]  /*eb90*/  IMAD.MOV.U32 R5, RZ, RZ, R13 ;  /* 0x000000ffff057224 */ /* 0x000fe200078e000d */
[C---:B------:R-:W-:Y:S01]  /*eba0*/  ISETP.GE.AND P1, PT, R201.reuse, UR4, PT ;  /* 0x00000004c9007c0c */ /* 0x040fe2000bf26270 */
[----:B------:R-:W-:Y:S02]  /*ebb0*/  VIADD R6, R201, 0x80 ;  /* 0x00000080c9067836 */ /* 0x000fe40000000000 */
[----:B------:R-:W-:-:S02]  /*ebc0*/  IMAD R8, R8, UR6, RZ ;  /* 0x0000000608087c24 */ /* 0x000fc4000f8e02ff */
[----:B------:R-:W-:Y:S01]  /*ebd0*/  VIADD R0, R201, 0xc0 ;  /* 0x000000c0c9007836 */ /* 0x000fe20000000000 */
[----:B------:R-:W-:Y:S01]  /*ebe0*/  ISETP.GE.AND P3, PT, R6, UR4, PT ;  /* 0x0000000406007c0c */ /* 0x000fe2000bf66270 */
[----:B------:R-:W-:-:S03]  /*ebf0*/  IMAD.WIDE.U32 R4, R3, UR6, R4 ;  /* 0x0000000603047c25 */ /* 0x000fc6000f8e0004 */
[----:B------:R-:W-:Y:S01]  /*ec00*/  ISETP.GE.AND P4, PT, R0, UR4, PT ;  /* 0x0000000400007c0c */ /* 0x000fe2000bf86270 */
[----:B------:R-:W-:Y:S01]  /*ec10*/  IMAD R3, R3, UR7, R8 ;  /* 0x0000000703037c24 */ /* 0x000fe2000f8e0208 */
[----:B------:R-:W-:Y:S02]  /*ec20*/  ULDC.64 UR6, c[0x0][0xa80] ;  /* 0x0002a00000067ab9 */ /* 0x000fe40000000a00 */
[----:B------:R-:W-:Y:S02]  /*ec30*/  LEA R6, P0, R4, UR6, 0x1 ;  /* 0x0000000604067c11 */ /* 0x000fe4000f8008ff */
[----:B------:R-:W-:-:S04]  /*ec40*/  IADD3 R3, R5, R3, RZ ;  /* 0x0000000305037210 */ /* 0x000fc80007ffe0ff */
[----:B------:R-:W-:-:S05]  /*ec50*/  LEA.HI.X R7, R4, UR7, R3, 0x1, P0 ;  /* 0x0000000704077c11 */ /* 0x000fca00080f0c03 */
[----:B------:R0:W-:Y:S04]  /*ec60*/  @!P1 STG.E.128 desc[UR40][R6.64], RZ ;  /* 0x000000ff06009986 */ /* 0x0001e8000c101d28 */
[----:B------:R0:W-:Y:S04]  /*ec70*/  @!P2 STG.E.128 desc[UR40][R6.64+0x80], RZ ;  /* 0x000080ff0600a986 */ /* 0x0001e8000c101d28 */
[----:B------:R0:W-:Y:S04]  /*ec80*/  @!P3 STG.E.128 desc[UR40][R6.64+0x100], RZ ;  /* 0x000100ff0600b986 */ /* 0x0001e8000c101d28 */
[----:B------:R0:W-:Y:S02]  /*ec90*/  @!P4 STG.E.128 desc[UR40][R6.64+0x180], RZ ;  /* 0x000180ff0600c986 */ /* 0x0001e4000c101d28 */
.L_x_7768:
[----:B------:R-:W-:Y:S05]  /*eca0*/  BSYNC B0 ;  /* 0x0000000000007941 */ /* 0x000fea0003800000 */
.L_x_7759:
[----:B------:R-:W-:Y:S02]  /*ecb0*/  ULDC UR4, c[0x0][0xc14] ;  /* 0x0003050000047ab9 */ /* 0x000fe40000000800 */
[----:B-1----:R-:W-:-:S13]  /*ecc0*/  ISETP.GE.AND P0, PT, R87, UR4, PT ;  /* 0x0000000457007c0c */ /* 0x002fda000bf06270 */
[----:B------:R-:W-:Y:S05]  /*ecd0*/  @!P0 BRA `(.L_x_7778) ;  /* 0xffffff2000a48947 */ /* 0x000fea000383ffff */
[----:B------:R-:W-:Y:S05]  /*ece0*/  BRA `(.L_x_7645) ;  /* 0x0000005400787947 */ /* 0x000fea0003800000 */
.L_x_7643:
        /* <DEDUP_REMOVED lines=49> */
[----:B0-----:R-:W-:-:S04]  /*f000*/  SEL R2, R2, RZ, P0 ;  /* 0x000000ff02027207 */ /* 0x001fc80000000000 */
[----:B------:R-:W-:-:S05]  /*f010*/  IADD3 R2, R3, R2, RZ ;  /* 0x0000000203027210 */ /* 0x000fca0007ffe0ff */
        /* <DEDUP_REMOVED lines=10> */
.L_x_7783:
[----:B------:R-:W-:Y:S01]  /*f0c0*/  IADD3 R2, R19, 0x1f, RZ ;  /* 0x0000001f13027810 */ /* 0x000fe20007ffe0ff */
        /* <DEDUP_REMOVED lines=15> */
.L_x_7782:
[----:B------:R-:W-:Y:S05]  /*f1c0*/  BSYNC B0 ;  /* 0x0000000000007941 */ /* 0x000fea0003800000 */
.L_x_7781:
        /* <DEDUP_REMOVED lines=26> */
.L_x_7779:
        /* <DEDUP_REMOVED lines=16> */
.L_x_7784:
        /* <DEDUP_REMOVED lines=25> */
.L_x_7780:
[----:B------:R-:W-:Y:S02]  /*f600*/  IMAD.MOV.U32 R17, RZ, RZ, RZ ;  /* 0x000000ffff117224 */ /* 0x000fe400078e00ff */
[----:B------:R-:W-:Y:S02]  /*f610*/  IMAD.U32 R16, RZ, RZ, UR6 ;  /* 0x00000006ff107e24 */ /* 0x000fe4000f8e00ff */
[----:B------:R-:W-:-:S07]  /*f620*/  IMAD.MOV.U32 R18, RZ, RZ, RZ ;  /* 0x000000ffff127224 */ /* 0x000fce00078e00ff */
.L_x_7785:
        /* <DEDUP_REMOVED lines=22> */
.L_x_7868:
[----:B-1-3--:R-:W1:Y:S02]  /*f790*/  LDC.64 R2, c[0x0][0xc60] ;  /* 0x00031800ff027b82 */ /* 0x00ae640000000a00 */
[----:B-1----:R-:W-:-:S05]  /*f7a0*/  IMAD.WIDE R2, R19, 0x4, R2 ;  /* 0x0000000413027825 */ /* 0x002fca00078e0202 */
[----:B--2---:R-:W0:Y:S01]  /*f7b0*/  LDG.E R11, desc[UR40][R2.64] ;  /* 0x00000028020b7981 */ /* 0x004e22000c1e1900 */
[----:B------:R-:W-:Y:S05]  /*f7c0*/  YIELD ;  /* 0x0000000000007946 */ /* 0x000fea0003800000 */
[----:B------:R-:W-:Y:S01]  /*f7d0*/  ULDC.64 UR4, c[0x0][0xa28] ;  /* 0x00028a0000047ab9 */ /* 0x000fe20000000a00 */
[----:B------:R-:W-:Y:S01]  /*f7e0*/  MOV R6, RZ ;  /* 0x000000ff00067202 */ /* 0x000fe20000000f00 */
[----:B------:R-:W-:Y:S01]  /*f7f0*/  IMAD.MOV.U32 R4, RZ, RZ, RZ ;  /* 0x000000ffff047224 */ /* 0x000fe200078e00ff */
[----:B------:R-:W-:Y:S01]  /*f800*/  ISETP.NE.U32.AND P0, PT, RZ, UR4, PT ;  /* 0x00000004ff007c0c */ /* 0x000fe2000bf05070 */
[----:B------:R-:W-:Y:S01]  /*f810*/  IMAD.MOV.U32 R10, RZ, RZ, RZ ;  /* 0x000000ffff0a7224 */ /* 0x000fe200078e00ff */
[----:B------:R-:W-:-:S02]  /*f820*/  ULDC.64 UR6, c[0x0][0xa10] ;  /* 0x0002840000067ab9 */ /* 0x000fc40000000a00 */
[----:B------:R-:W-:Y:S02]  /*f830*/  ISETP.NE.AND.EX P0, PT, RZ, UR5, PT, P0 ;  /* 0x00000005ff007c0c */ /* 0x000fe4000bf05300 */
[----:B0-----:R-:W-:Y:S01]  /*f840*/  SHF.R.S32.HI R0, RZ, 0x1f, R11 ;  /* 0x0000001fff007819 */ /* 0x001fe2000001140b */
        /* <DEDUP_REMOVED lines=11> */
[----:B------:R-:W-:Y:S02]  /*f900*/  ISETP.NE.U32.AND P1, PT, RZ, UR4, PT ;  /* 0x00000004ff007c0c */ /* 0x000fe4000bf25070 */
[C---:B------:R-:W-:Y:S02]  /*f910*/  SHF.L.U64.HI R0, R11.reuse, 0x2, R0 ;  /* 0x000000020b007819 */ /* 0x040fe40000010200 */
[----:B------:R-:W-:Y:S01]  /*f920*/  ISETP.NE.AND.EX P1, PT, RZ, UR5, PT, P1 ;  /* 0x00000005ff007c0c */ /* 0x000fe2000bf25310 */
[----:B--2---:R0:W-:Y:S02]  /*f930*/  STL [R1+0x34], R4 ;  /* 0x0000340401007387 */ /* 0x0041e40000100800 */
[----:B0-----:R-:W-:-:S10]  /*f940*/  IMAD.SHL.U32 R4, R11, 0x4, RZ ;  /* 0x000000040b047824 */ /* 0x001fd400078e00ff */
[----:B------:R-:W-:Y:S01]  /*f950*/  @P1 IADD3 R8, P0, R4, UR4, RZ ;  /* 0x0000000404081c10 */ /* 0x000fe2000ff1e0ff */
[----:B------:R0:W-:Y:S03]  /*f960*/  STL [R1+0x20], R4 ;  /* 0x0000200401007387 */ /* 0x0001e60000100800 */
        /* <DEDUP_REMOVED lines=8> */
[----:B0-----:R-:W-:Y:S01]  /*f9f0*/  IADD3 R4, P0, R4, UR6, RZ ;  /* 0x0000000604047c10 */ /* 0x001fe2000ff1e0ff */
        /* <DEDUP_REMOVED lines=8> */
[----:B------:R-:W-:-:S06]  /*fa80*/  IMAD.U32 R7, RZ, RZ, UR4 ;  /* 0x00000004ff077e24 */ /* 0x000fcc000f8e00ff */
[----:B------:R0:W5:Y:S01]  /*fa90*/  @P1 LDG.E R7, desc[UR40][R8.64] ;  /* 0x0000002808071981 */ /* 0x000162000c1e1900 */
[----:B------:R-:W-:Y:S01]  /*faa0*/  ISETP.NE.U32.AND P0, PT, RZ, UR6, PT ;  /* 0x00000006ff007c0c */ /* 0x000fe2000bf05070 */
[----:B------:R-:W-:Y:S02]  /*fab0*/  ULDC UR4, c[0x0][0x338] ;  /* 0x0000ce0000047ab9 */ /* 0x000fe40000000800 */
[----:B-1----:R-:W-:Y:S01]  /*fac0*/  IMAD.U32 R0, RZ, RZ, UR4 ;  /* 0x00000004ff007e24 */ /* 0x002fe2000f8e00ff */
[----:B------:R-:W-:Y:S01]  /*fad0*/  ISETP.NE.AND.EX P0, PT, RZ, UR7, PT, P0 ;  /* 0x00000007ff007c0c */ /* 0x000fe2000bf05300 */
[----:B------:R-:W-:-:S12]  /*fae0*/  @P1 BRA `(.L_x_7787) ;  /* 0x0000000000101947 */ /* 0x000fd80003800000 */
[----:B------:R-:W-:Y:S05]  /*faf0*/  @!P2 BRA `(.L_x_7787) ;  /* 0x00000000000ca947 */ /* 0x000fea0003800000 */
[----:B-----5:R-:W2:Y:S04]  /*fb00*/  LDG.E R7, desc[UR40][R2.64] ;  /* 0x0000002802077981 */ /* 0x020ea8000c1e1900 */
[----:B0-----:R-:W2:Y:S02]  /*fb10*/  LDG.E R2, desc[UR40][R2.64+0x4] ;  /* 0x0000042802027981 */ /* 0x001ea4000c1e1900 */
[----:B--2---:R-:W-:-:S07]  /*fb20*/  IADD3 R7, -R7, R2, RZ ;  /* 0x0000000207077210 */ /* 0x004fce0007ffe1ff */
.L_x_7787:
[----:B0-----:R-:W2:Y:S04]  /*fb30*/  @P0 LDG.E R2, desc[UR40][R4.64] ;  /* 0x0000002804020981 */ /* 0x001ea8000c1e1900 */
[----:B------:R-:W2:Y:S01]  /*fb40*/  @P0 LDG.E R3, desc[UR40][R4.64+0x4] ;  /* 0x0000042804030981 */ /* 0x000ea2000c1e1900 */
[----:B-----5:R-:W-:Y:S02]  /*fb50*/  IMAD.IADD R7, R7, 0x1, -R6 ;  /* 0x0000000107077824 */ /* 0x020fe400078e0a06 */
[----:B--2---:R-:W-:-:S04]  /*fb60*/  @P0 IMAD.IADD R0, R3, 0x1, -R2 ;  /* 0x0000000103000824 */ /* 0x004fc800078e0a02 */
[----:B------:R-:W-:-:S04]  /*fb70*/  IMAD.IADD R8, R7, 0x1, R0 ;  /* 0x0000000107087824 */ /* 0x000fc800078e0200 */
[----:B------:R-:W-:Y:S01]  /*fb80*/  VIADD R2, R8, 0x5f ;  /* 0x0000005f08027836 */ /* 0x000fe20000000000 */
[----:B------:R0:W-:Y:S03]  /*fb90*/  STL [R1+0x2c], R8 ;  /* 0x00002c0801007387 */ /* 0x0001e60000100800 */
[----:B------:R-:W-:-:S05]  /*fba0*/  IMAD.HI R2, R2, 0x2aaaaaab, RZ ;  /* 0x2aaaaaab02027827 */ /* 0x000fca00078e02ff */
[----:B------:R-:W-:-:S04]  /*fbb0*/  SHF.R.U32.HI R3, RZ, 0x1f, R2 ;  /* 0x0000001fff037819 */ /* 0x000fc80000011602 */
[----:B0-----:R-:W-:-:S05]  /*fbc0*/  LEA.HI.SX32 R8, R2, R3, 0x1c ;  /* 0x0000000302087211 */ /* 0x001fca00078fe2ff */
[--C-:B------:R-:W-:Y:S01]  /*fbd0*/  IMAD R2, R8, 0x60, -R7.reuse ;  /* 0x0000006008027824 */ /* 0x100fe200078e0a07 */
[----:B------:R0:W-:Y:S01]  /*fbe0*/  STL [R1+0x1c], R8 ;  /* 0x00001c0801007387 */ /* 0x0001e20000100800 */
[----:B------:R-:W-:-:S03]  /*fbf0*/  IMAD.MOV R7, RZ, RZ, -R7 ;  /* 0x000000ffff077224 */ /* 0x000fc600078e0a07 */
[----:B------:R-:W-:Y:S02]  /*fc00*/  VIMNMX R0, R2, R0, PT ;  /* 0x0000000002007248 */ /* 0x000fe40003fe0100 */
[----:B------:R-:W-:-:S04]  /*fc10*/  VIMNMX R2, RZ, R7, !PT ;  /* 0x00000007ff027248 */ /* 0x000fc80007fe0100 */
[----:B------:R-:W-:Y:S01]  /*fc20*/  ISETP.GT.AND P1, PT, R0, R2, PT ;  /* 0x000000020000720c */ /* 0x000fe20003f24270 */
[----:B0-----:R-:W-:-:S05]  /*fc30*/  IMAD.WIDE.U32 R8, R2, -0x55555555, RZ ;  /* 0xaaaaaaab02087825 */ /* 0x001fca00078e00ff */
[----:B------:R-:W-:-:S07]  /*fc40*/  SHF.R.U32.HI R2, RZ, 0x6, R9 ;  /* 0x00000006ff027819 */ /* 0x000fce0000011609 */
[----:B------:R-:W-:Y:S01]  /*fc50*/  @P1 IADD3 R3, R0, 0x5f, RZ ;  /* 0x0000005f00031810 */ /* 0x000fe20007ffe0ff */
[----:B------:R-:W-:-:S04]  /*fc60*/  IMAD.MOV.U32 R0, RZ, RZ, R2 ;  /* 0x000000ffff007224 */ /* 0x000fc800078e0002 */
[----:B------:R-:W-:-:S05]  /*fc70*/  @P1 IMAD.HI R3, R3, 0x2aaaaaab, RZ ;  /* 0x2aaaaaab03031827 */ /* 0x000fca00078e02ff */
[----:B------:R-:W-:-:S04]  /*fc80*/  @P1 SHF.R.U32.HI R7, RZ, 0x1f, R3 ;  /* 0x0000001fff071819 */ /* 0x000fc80000011603 */
[----:B------:R-:W-:Y:S01]  /*fc90*/  @P1 LEA.HI.SX32 R0, R3, R7, 0x1c ;  /* 0x0000000703001211 */ /* 0x000fe200078fe2ff */
[----:B------:R-:W-:-:S06]  /*fca0*/  IMAD.MOV.U32 R7, RZ, RZ, RZ ;  /* 0x000000ffff077224 */ /* 0x000fcc00078e00ff */
[----:B------:R0:W5:Y:S01]  /*fcb0*/  @P0 LDG.E R7, desc[UR40][R4.64] ;  /* 0x0000002804070981 */ /* 0x000162000c1e1900 */
[----:B------:R-:W-:Y:S01]  /*fcc0*/  IMAD.IADD R3, R10, 0x1, R6 ;  /* 0x000000010a037824 */ /* 0x000fe200078e0206 */
[----:B------:R-:W-:Y:S01]  /*fcd0*/  ISETP.GT.AND P1, PT, R0, R2, PT ;  /* 0x000000020000720c */ /* 0x000fe20003f24270 */
[----:B------:R-:W-:Y:S01]  /*fce0*/  BSSY B0, `(.L_x_7788) ;  /* 0x00000d6000007945 */ /* 0x000fe20003800000 */
[----:B------:R-:W-:Y:S02]  /*fcf0*/  PLOP3.LUT P2, PT, PT, PT, PT, 0x80, 0x0 ;  /* 0x000000000000781c */ /* 0x000fe40003f4f070 */
[----:B------:R0:W-:Y:S09]  /*fd00*/  STL [R1+0x10], R3 ;  /* 0x0000100301007387 */ /* 0x0001f20000100800 */
        /* <DEDUP_REMOVED lines=11> */
.L_x_7914:
[----:B------:R-:W-:-:S03]  /*fdc0*/  UMOV UR4, 0xffffffff ;  /* 0xffffffff00047882 */ /* 0x000fc60000000000 */
[----:B------:R-:W-:Y:S05]  /*fdd0*/  BRA.DIV UR4, `(.L_x_7791) ;  /* 0x0000004e04a87947 */ /* 0x000fea000b800000 */
[----:B------:R-:W-:-:S13]  /*fde0*/  ELECT P6, URZ, PT ;  /* 0x00000000003f782f */ /* 0x000fda00038c0000 */
.L_x_7917:
        /* <DEDUP_REMOVED lines=12> */
.L_x_7918:
[----:B------:R-:W-:Y:S05]  /*feb0*/  BSYNC B1 ;  /* 0x0000000000017941 */ /* 0x000fea0003800000 */
.L_x_7792:
        /* <DEDUP_REMOVED lines=8> */
.L_x_7919:
        /* <DEDUP_REMOVED lines=11> */
.L_x_7797:
        /* <DEDUP_REMOVED lines=19> */
.L_x_7920:
        /* <DEDUP_REMOVED lines=8> */
.L_x_7799:
        /* <DEDUP_REMOVED lines=31> */
.L_x_7795:
[----:B------:R-:W-:Y:S05]  /*10390*/  BSYNC B1 ;  /* 0x0000000000017941 */ /* 0x000fea0003800000 */
.L_x_7794:
        /* <DEDUP_REMOVED lines=12> */
[----:B-1----:R-:W-:Y:S05]  /*10460*/  @!P0 BRA `(.L_x_7789) ;  /* 0x0000000400748947 */ /* 0x002fea0003800000 */
[C---:B-----5:R-:W-:Y:S02]  /*10470*/  IMAD R6, R0.reuse, 0x60, R7 ;  /* 0x0000006000067824 */ /* 0x060fe400078e0207 */
[----:B------:R-:W-:Y:S02]  /*10480*/  VIADD R0, R0, 0xffffffff ;  /* 0xffffffff00007836 */ /* 0x000fe40000000000 */
[----:B------:R-:W-:-:S07]  /*10490*/  VIADD R6, R6, 0xffffff40 ;  /* 0xffffff4006067836 */ /* 0x000fce0000000000 */
.L_x_7806:
        /* <DEDUP_REMOVED lines=9> */
.L_x_7921:
        /* <DEDUP_REMOVED lines=11> */
.L_x_7803:
        /* <DEDUP_REMOVED lines=15> */
[----:B------:R-:W2:Y:S02]  /*106d0*/  SYNCS.PHASECHK.TRANS64.TRYWAIT P1, [R7+URZ+0x228c0], R8 ;  /* 0x0228c008070075a7 */ /* 0x000ea4000802017f */
[----:B-12---:R-:W-:Y:S05]  /*106e0*/  @!P1 BRA `(.L_x_7804) ;  /* 0x0000004400d49947 */ /* 0x006fea0003800000 */
.L_x_7922:
        /* <DEDUP_REMOVED lines=8> */
.L_x_7805:
        /* <DEDUP_REMOVED lines=21> */
[----:B------:R-:W-:Y:S01]  /*108c0*/  UMOV UR15, 0x80 ;  /* 0x00000080000f7882 */ /* 0x000fe20000000000 */
        /* <DEDUP_REMOVED lines=8> */
[----:B0-----:R-:W-:Y:S01]  /*10950*/  NOP ;  /* 0x0000000000007918 */ /* 0x001fe20000000000 */
.L_x_7801:
[----:B------:R-:W-:Y:S05]  /*10960*/  BSYNC B1 ;  /* 0x0000000000017941 */ /* 0x000fea0003800000 */
.L_x_7800:
[----:B------:R-:W2:Y:S04]  /*10970*/  LDL.LU R7, [R1+0x4] ;  /* 0x0000040001077983 */ /* 0x000ea80000300800 */
[----:B------:R-:W3:Y:S01]  /*10980*/  LDL.LU R8, [R1+0xc] ;  /* 0x00000c0001087983 */ /* 0x000ee20000300800 */
[----:B------:R-:W-:Y:S02]  /*10990*/  VIADD R0, R0, 0xffffffff ;  /* 0xffffffff00007836 */ /* 0x000fe40000000000 */
[----:B------:R-:W-:Y:S01]  /*109a0*/  VIADD R6, R6, 0xffffffa0 ;  /* 0xffffffa006067836 */ /* 0x000fe20000000000 */
[----:B--2---:R-:W-:-:S04]  /*109b0*/  IADD3 R7, R7, 0x1, RZ ;  /* 0x0000000107077810 */ /* 0x004fc80007ffe0ff */
        /* <DEDUP_REMOVED lines=8> */
.L_x_7789:
[----:B------:R-:W-:Y:S05]  /*10a40*/  BSYNC B0 ;  /* 0x0000000000007941 */ /* 0x000fea0003800000 */
.L_x_7788:
        /* <DEDUP_REMOVED lines=23> */
.L_x_7808:
        /* <DEDUP_REMOVED lines=19> */
[----:B-1----:R-:W-:Y:S02]  /*10cf0*/  IMAD.MOV.U32 R8, RZ, RZ, 0x70 ;  /* 0x00000070ff087424 */ /* 0x002fe400078e00ff */
[----:B------:R-:W-:-:S07]  /*10d00*/  IMAD.MOV.U32 R12, RZ, RZ, 0x1 ;  /* 0x00000001ff0c7424 */ /* 0x000fce00078e00ff */
[----:B------:R-:W-:-:S07]  /*10d10*/  LEPC R20, `(.L_x_7810) ;  /* 0x000000001014794e */ /* 0x000fce0000000000 */
[----:B0-----:R-:W-:Y:S05]  /*10d20*/  CALL.ABS.NOINC R2 ;  /* 0x0000000002007343 */ /* 0x001fea0003c00000 */
.L_x_7810:
        /* <DEDUP_REMOVED lines=20> */
.L_x_7812:
        /* <DEDUP_REMOVED lines=16> */
.L_x_7811:
        /* <DEDUP_REMOVED lines=25> */
[----:B--2---:R-:W2:Y:S01]  /*11100*/  @P0 LDC R2, c[0x0][0x430] ;  /* 0x00010c00ff020b82 */ /* 0x004ea20000000800 */
[----:B0-----:R-:W-:-:S05]  /*11110*/  @P0 IMAD.HI.U32 R3, R18, R5, RZ ;  /* 0x0000000512030227 */ /* 0x001fca00078e00ff */
[----:B--2---:R-:W-:Y:S02]  /*11120*/  @P0 SHF.R.U32.HI R4, RZ, R2, R3 ;  /* 0x00000002ff040219 */ /* 0x004fe40000011603 */
[----:B------:R-:W-:-:S04]  /*11130*/  ISETP.NE.U32.AND P0, PT, RZ, UR4, PT ;  /* 0x00000004ff007c0c */ /* 0x000fc8000bf05070 */
[----:B------:R-:W-:-:S04]  /*11140*/  ISETP.NE.AND.EX P0, PT, RZ, UR5, PT, P0 ;  /* 0x00000005ff007c0c */ /* 0x000fc8000bf05300 */
[----:B------:R-:W-:-:S09]  /*11150*/  SEL R2, R6, RZ, !P0 ;  /* 0x000000ff06027207 */ /* 0x000fd20004000000 */
.L_x_7813:
        /* <DEDUP_REMOVED lines=17> */
.L_x_7925:
[----:B------:R-:W2:Y:S01]  /*11270*/  LDL R3, [R1+0x1c] ;  /* 0x00001c0001037983 */ /* 0x000ea20000100800 */
[----:B------:R-:W-:Y:S01]  /*11280*/  UMOV UR4, 0xffffffff ;  /* 0xffffffff00047882 */ /* 0x000fe20000000000 */
[----:B-1----:R-:W-:Y:S01]  /*11290*/  SHF.R.S32.HI R8, RZ, 0x1f, R0 ;  /* 0x0000001fff087819 */ /* 0x002fe20000011400 */
[----:B--2---:R-:W-:Y:S01]  /*112a0*/  VIADD R3, R3, 0xffffffff ;  /* 0xffffffff03037836 */ /* 0x004fe20000000000 */
[----:B------:R-:W-:Y:S06]  /*112b0*/  BRA.DIV UR4, `(.L_x_7815) ;  /* 0x0000003e04287947 */ /* 0x000fec000b800000 */
[----:B------:R-:W-:-:S13]  /*112c0*/  ELECT P6, URZ, PT ;  /* 0x00000000003f782f */ /* 0x000fda00038c0000 */
.L_x_7928:
[----:B------:R-:W-:Y:S05]  /*112d0*/  @!P6 BRA `(.L_x_7816) ;  /* 0x000000040008e947 */ /* 0x000fea0003800000 */
[----:B------:R0:W-:Y:S01]  /*112e0*/  STL [R1+0x30], R3 ;  /* 0x0000300301007387 */ /* 0x0001e20000100800 */
[----:B------:R-:W-:-:S04]  /*112f0*/  ISETP.NE.U32.AND P0, PT, R20, RZ, PT ;  /* 0x000000ff1400720c */ /* 0x000fc80003f05070 */
[----:B------:R-:W-:-:S13]  /*11300*/  ISETP.NE.AND.EX P0, PT, R21, RZ, PT, P0 ;  /* 0x000000ff1500720c */ /* 0x000fda0003f05300 */
[----:B0-----:R-:W-:Y:S05]  /*11310*/  @!P0 BRA `(.L_x_7817) ;  /* 0x00000000004c8947 */ /* 0x001fea0003800000 */
[----:B------:R-:W0:Y:S01]  /*11320*/  LDC R9, c[0x0][0x41c] ;  /* 0x00010700ff097b82 */ /* 0x000e220000000800 */
[----:B------:R-:W-:Y:S01]  /*11330*/  MOV R5, R3 ;  /* 0x0000000300057202 */ /* 0x000fe20000000f00 */
        /* <DEDUP_REMOVED lines=17> */
.L_x_7817:
        /* <DEDUP_REMOVED lines=9> */
.L_x_7929:
        /* <DEDUP_REMOVED lines=11> */
.L_x_7819:
        /* <DEDUP_REMOVED lines=23> */
.L_x_7816:
        /* <DEDUP_REMOVED lines=14> */
[----:B------:R-:W-:Y:S02]  /*117e0*/  @P0 MOV R5, 0x4000 ;  /* 0x0000400000050802 */ /* 0x000fe40000000f00 */
        /* <DEDUP_REMOVED lines=15> */
.L_x_7930:
[----:B------:R-:W-:Y:S05]  /*118e0*/  BSYNC B0 ;  /* 0x0000000000007941 */ /* 0x000fea0003800000 */
.L_x_7820:
        /* <DEDUP_REMOVED lines=11> */
.L_x_7931:
        /* <DEDUP_REMOVED lines=11> */
.L_x_7825:
        /* <DEDUP_REMOVED lines=38> */
.L_x_7823:
[----:B------:R-:W-:Y:S05]  /*11cb0*/  BSYNC B0 ;  /* 0x0000000000007941 */ /* 0x000fea0003800000 */
.L_x_7822:
[----:B0-----:R-:W2:Y:S01]  /*11cc0*/  LDL.LU R2, [R1+0x2c] ;  /* 0x00002c0001027983 */ /* 0x001ea20000300800 */
[----:B------:R-:W-:Y:S01]  /*11cd0*/  BSSY B0, `(.L_x_7826) ;  /* 0x000016c000007945 */ /* 0x000fe20003800000 */
[----:B--2---:R-:W-:-:S13]  /*11ce0*/  ISETP.GE.AND P0, PT, R2, 0x61, PT ;  /* 0x000000610200780c */ /* 0x004fda0003f06270 */
[----:B------:R-:W-:Y:S05]  /*11cf0*/  @!P0 BRA `(.L_x_7827) ;  /* 0x0000001400a48947 */ /* 0x000fea0003800000 */
[----:B------:R-:W2:Y:S01]  /*11d00*/  LDL R5, [R1+0x1c] ;  /* 0x00001c0001057983 */ /* 0x000ea20000100800 */
[----:B------:R-:W-:Y:S01]  /*11d10*/  MOV R2, 0x1 ;  /* 0x0000000100027802 */ /* 0x000fe20000000f00 */
        /* <DEDUP_REMOVED lines=40> */
.L_x_7832:
[----:B------:R-:W2:Y:S01]  /*11fa0*/  S2R R7, SR_CgaCtaId ;  /* 0x0000000000077919 */ /* 0x000ea20000008800 */
[----:B------:R-:W-:-:S04]  /*11fb0*/  MOV R2, 0x400 ;  /* 0x0000040000027802 */ /* 0x000fc80000000f00 */
[----:B--2---:R-:W-:Y:S02]  /*11fc0*/  LEA R2, R7, R2, 0x18 ;  /* 0x0000000207027211 */ /* 0x004fe400078ec0ff */
[----:B------:R-:W-:-:S03]  /*11fd0*/  SHF.L.U32 R7, R12, 0x1f, RZ ;  /* 0x0000001f0c077819 */ /* 0x000fc600000006ff */
[----:B------:R-:W-:-:S04]  /*11fe0*/  IMAD R2, R13, 0x8, R2 ;  /* 0x000000080d027824 */ /* 0x000fc800078e0202 */
[----:B------:R-:W2:Y:S02]  /*11ff0*/  SYNCS.PHASECHK.TRANS64.TRYWAIT P0, [R2+URZ+0x22840], R7 ;  /* 0x02284007020075a7 */ /* 0x000ea4000800017f */
[----:B--2---:R-:W-:Y:S05]  /*12000*/  @!P0 BRA `(.L_x_7833) ;  /* 0x00000030003c8947 */ /* 0x004fea0003800000 */
.L_x_7932:
        /* <DEDUP_REMOVED lines=11> */
.L_x_7834:
        /* <DEDUP_REMOVED lines=22> */
.L_x_7933:
        /* <DEDUP_REMOVED lines=8> */
.L_x_7836:
        /* <DEDUP_REMOVED lines=34> */
.L_x_7831:
[----:B------:R-:W-:Y:S05]  /*124c0*/  BSYNC B2 ;  /* 0x0000000000027941 */ /* 0x000fea0003800000 */
.L_x_7830:
[----:B------:R-:W2:Y:S02]  /*124d0*/  LDL.LU R2, [R1+0x1c] ;  /* 0x00001c0001027983 */ /* 0x000ea40000300800 */
[----:B--2---:R-:W-:-:S07]  /*124e0*/  VIADD R5, R2, 0xfffffffd ;  /* 0xfffffffd02057836 */ /* 0x004fce0000000000 */
.L_x_7829:
[----:B------:R-:W-:Y:S05]  /*124f0*/  BSYNC B1 ;  /* 0x0000000000017941 */ /* 0x000fea0003800000 */
.L_x_7828:
[----:B------:R-:W-:-:S04]  /*12500*/  IADD3 R2, -R9, RZ, RZ ;  /* 0x000000ff09027210 */ /* 0x000fc80007ffe1ff */
[----:B------:R-:W-:-:S13]  /*12510*/  ISETP.NE.AND P0, PT, R3, R2, PT ;  /* 0x000000020300720c */ /* 0x000fda0003f05270 */
[----:B------:R-:W-:Y:S05]  /*12520*/  @!P0 BRA `(.L_x_7827) ;  /* 0x0000000c00988947 */ /* 0x000fea0003800000 */
.L_x_7851:
        /* <DEDUP_REMOVED lines=32> */
.L_x_7839:
[----:B------:R-:W3:Y:S01]  /*12730*/  S2R R3, SR_CgaCtaId ;  /* 0x0000000000037919 */ /* 0x000ee20000008800 */
[----:B------:R-:W-:Y:S02]  /*12740*/  MOV R2, 0x400 ;  /* 0x0000040000027802 */ /* 0x000fe40000000f00 */
[----:B--2---:R-:W-:Y:S02]  /*12750*/  SHF.L.U32 R7, R10, 0x1f, RZ ;  /* 0x0000001f0a077819 */ /* 0x004fe400000006ff */
[----:B---3--:R-:W-:-:S04]  /*12760*/  LEA R2, R3, R2, 0x18 ;  /* 0x0000000203027211 */ /* 0x008fc800078ec0ff */
[----:B------:R-:W-:-:S04]  /*12770*/  LEA R3, R9, R2, 0x3 ;  /* 0x0000000209037211 */ /* 0x000fc800078e18ff */
[----:B------:R-:W2:Y:S02]  /*12780*/  SYNCS.PHASECHK.TRANS64.TRYWAIT P0, [R3+URZ+0x22840], R7 ;  /* 0x02284007030075a7 */ /* 0x000ea4000800017f */
[----:B--2---:R-:W-:Y:S05]  /*12790*/  @!P0 BRA `(.L_x_7840) ;  /* 0x0000002800808947 */ /* 0x004fea0003800000 */
.L_x_7934:
        /* <DEDUP_REMOVED lines=11> */
.L_x_7841:
[----:B0-----:R-:W4:Y:S01]  /*12850*/  LDL R12, [R1+0x10] ;  /* 0x00001000010c7983 */ /* 0x001f220000100800 */
[----:B---3--:R-:W-:Y:S01]  /*12860*/  MOV R2, 0x400 ;  /* 0x0000040000027802 */ /* 0x008fe20000000f00 */
        /* <DEDUP_REMOVED lines=17> */
[----:B------:R-:W3:Y:S02]  /*12980*/  SYNCS.PHASECHK.TRANS64.TRYWAIT P1, [R3+URZ+0x22860], R7 ;  /* 0x02286007030075a7 */ /* 0x000ee4000802017f */
[----:B0--3--:R-:W-:Y:S05]  /*12990*/  @!P1 BRA `(.L_x_7842) ;  /* 0x0000002800149947 */ /* 0x009fea0003800000 */
.L_x_7935:
        /* <DEDUP_REMOVED lines=8> */
.L_x_7843:
        /* <DEDUP_REMOVED lines=11> */
[----:B------:R-:W-:-:S07]  /*12ad0*/  UMOV UR17, 0x40 ;  /* 0x0000004000117882 */ /* 0x000fce0000000000 */
        /* <DEDUP_REMOVED lines=21> */
.L_x_7838:
[----:B------:R-:W-:Y:S05]  /*12c30*/  BSYNC B1 ;  /* 0x0000000000017941 */ /* 0x000fea0003800000 */
.L_x_7837:
        /* <DEDUP_REMOVED lines=31> */
.L_x_7846:
[----:B------:R-:W4:Y:S01]  /*12e30*/  S2R R3, SR_CgaCtaId ;  /* 0x0000000000037919 */ /* 0x000f220000008800 */
[----:B------:R-:W-:Y:S02]  /*12e40*/  MOV R2, 0x400 ;  /* 0x0000040000027802 */ /* 0x000fe40000000f00 */
[----:B---3--:R-:W-:Y:S02]  /*12e50*/  SHF.L.U32 R7, R10, 0x1f, RZ ;  /* 0x0000001f0a077819 */ /* 0x008fe400000006ff */
[----:B----4-:R-:W-:-:S05]  /*12e60*/  LEA R2, R3, R2, 0x18 ;  /* 0x0000000203027211 */ /* 0x010fca00078ec0ff */
[----:B------:R-:W-:-:S04]  /*12e70*/  IMAD R3, R11, 0x8, R2 ;  /* 0x000000080b037824 */ /* 0x000fc800078e0202 */
[----:B------:R-:W3:Y:S02]  /*12e80*/  SYNCS.PHASECHK.TRANS64.TRYWAIT P0, [R3+URZ+0x22840], R7 ;  /* 0x02284007030075a7 */ /* 0x000ee4000800017f */
[----:B---3--:R-:W-:Y:S05]  /*12e90*/  @!P0 BRA `(.L_x_7847) ;  /* 0x0000002000e88947 */ /* 0x008fea0003800000 */
.L_x_7936:
[----:B------:R-:W4:Y:S02]  /*12ea0*/  S2R R2, SR_TID.X ;  /* 0x0000000000027919 */ /* 0x000f240000002100 */
[----:B----4-:R-:W-:-:S04]  /*12eb0*/  LOP3.LUT R2, R2, 0x7f, RZ, 0xc0, !PT ;  /* 0x0000007f02027812 */ /* 0x010fc800078ec0ff */
[----:B------:R-:W-:-:S13]  /*12ec0*/  ISETP.NE.AND P0, PT, R2, RZ, PT ;  /* 0x000000ff0200720c */ /* 0x000fda0003f05270 */
[----:B------:R-:W-:Y:S05]  /*12ed0*/  @P0 BRA `(.L_x_7848) ;  /* 0x00000000001c0947 */ /* 0x000fea0003800000 */
[----:B------:R-:W4:Y:S02]  /*12ee0*/  S2R R2, SR_TID.X ;  /* 0x0000000000027919 */ /* 0x000f240000002100 */
[----:B----4-:R-:W-:-:S04]  /*12ef0*/  LOP3.LUT R2, R2, 0x1f, RZ, 0xc0, !PT ;  /* 0x0000001f02027812 */ /* 0x010fc800078ec0ff */
[----:B------:R-:W-:Y:S01]  /*12f00*/  ISETP.NE.AND P1, PT, R2, RZ, PT ;  /* 0x000000ff0200720c */ /* 0x000fe20003f25270 */
[----:B------:R-:W-:-:S04]  /*12f10*/  IMAD.MOV.U32 R2, RZ, RZ, 0x3000 ;  /* 0x00003000ff027424 */ /* 0x000fc800078e00ff */
[----:B------:R4:W-:Y:S08]  /*12f20*/  SYNCS.ARRIVE.TRANS64 RZ, [R3+URZ+0x22830], R2 ;  /* 0x0228300203ff79a7 */ /* 0x0009f0000800003f */
[----:B------:R-:W-:Y:S05]  /*12f30*/  @!P1 BRA `(.L_x_7848) ;  /* 0x0000000000049947 */ /* 0x000fea0003800000 */
[----:B------:R-:W-:Y:S01]  /*12f40*/  BPT.TRAP 0x1 ;  /* 0x000000040000795c */ /* 0x000fe20000300000 */
.L_x_7848:
[----:B----4-:R-:W4:Y:S01]  /*12f50*/  LDL R2, [R1] ;  /* 0x0000000001027983 */ /* 0x010f220000100800 */
        /* <DEDUP_REMOVED lines=13> */
[----:B----4-:R-:W-:-:S05]  /*13030*/  IMAD R2, R2, 0x3000, R11 ;  /* 0x0000300002027824 */ /* 0x010fca00078e020b */
[----:B------:R-:W-:Y:S01]  /*13040*/  R2UR UR8, R2 ;  /* 0x00000000020872ca */ /* 0x000fe200000e0000 */
[----:B--2---:R-:W-:-:S05]  /*13050*/  IMAD R9, R9, 0x60, R10 ;  /* 0x0000006009097824 */ /* 0x004fca00078e020a */
[----:B------:R-:W-:-:S07]  /*13060*/  R2UR UR11, R9 ;  /* 0x00000000090b72ca */ /* 0x000fce00000e0000 */
[----:B------:R-:W-:-:S09]  /*13070*/  UIADD3 UR8, UR8, 0x1c400, URZ ;  /* 0x0001c40008087890 */ /* 0x000fd2000fffe03f */
[----:B------:R0:W-:Y:S01]  /*13080*/  UTMALDG.4D [UR8], [UR4], desc[UR6] ;  /* 0x00000608040075b4 */ /* 0x0001e20008019000 */
[----:B------:R-:W2:Y:S02]  /*13090*/  SYNCS.PHASECHK.TRANS64.TRYWAIT P1, [R3+URZ+0x22860], R7 ;  /* 0x02286007030075a7 */ /* 0x000ea4000802017f */
[----:B0-2---:R-:W-:Y:S05]  /*130a0*/  @!P1 BRA `(.L_x_7849) ;  /* 0x0000002000789947 */ /* 0x005fea0003800000 */
.L_x_7937:
        /* <DEDUP_REMOVED lines=8> */
.L_x_7850:
[----:B--2---:R-:W2:Y:S01]  /*13130*/  LDL R2, [R1] ;  /* 0x0000000001027983 */ /* 0x004ea20000100800 */
[----:B0--3--:R-:W-:Y:S01]  /*13140*/  MOV R7, 0x400 ;  /* 0x0000040000077802 */ /* 0x009fe20000000f00 */
        /* <DEDUP_REMOVED lines=32> */
.L_x_7845:
[----:B------:R-:W-:Y:S05]  /*13350*/  BSYNC B1 ;  /* 0x0000000000017941 */ /* 0x000fea0003800000 */
.L_x_7844:
[C---:B------:R-:W-:Y:S02]  /*13360*/  ISETP.GT.AND P0, PT, R5.reuse, 0x1, PT ;  /* 0x000000010500780c */ /* 0x040fe40003f04270 */
[----:B------:R-:W-:-:S11]  /*13370*/  IADD3 R5, R5, -0x2, RZ ;  /* 0xfffffffe05057810 */ /* 0x000fd60007ffe0ff */
[----:B------:R-:W-:Y:S05]  /*13380*/  @P0 BRA `(.L_x_7851) ;  /* 0xfffffff000680947 */ /* 0x000fea000383ffff */
.L_x_7827:
[----:B------:R-:W-:Y:S05]  /*13390*/  BSYNC B0 ;  /* 0x0000000000007941 */ /* 0x000fea0003800000 */
.L_x_7826:
[----:B------:R-:W3:Y:S01]  /*133a0*/  LDL.LU R3, [R1] ;  /* 0x0000000001037983 */ /* 0x000ee20000300800 */
[----:B------:R-:W-:Y:S01]  /*133b0*/  BSSY B0, `(.L_x_7852) ;  /* 0x0000016000007945 */ /* 0x000fe20003800000 */
[----:B------:R-:W4:Y:S02]  /*133c0*/  S2R R2, SR_TID.X ;  /* 0x0000000000027919 */ /* 0x000f240000002100 */
[----:B----4-:R-:W-:-:S04]  /*133d0*/  LOP3.LUT R2, R2, 0x1f, RZ, 0xc0, !PT ;  /* 0x0000001f02027812 */ /* 0x010fc800078ec0ff */
[----:B------:R-:W-:Y:S01]  /*133e0*/  ISETP.NE.AND P1, PT, R2, RZ, PT ;  /* 0x000000ff0200720c */ /* 0x000fe20003f25270 */
[----:B---3--:R-:W-:-:S05]  /*133f0*/  VIADD R0, R3, 0x1 ;  /* 0x0000000103007836 */ /* 0x008fca0000000000 */
        /* <DEDUP_REMOVED lines=17> */
.L_x_7853:
[----:B------:R-:W-:Y:S05]  /*13510*/  BSYNC B0 ;  /* 0x0000000000007941 */ /* 0x000fea0003800000 */
.L_x_7852:
[----:B---3--:R-:W3:Y:S02]  /*13520*/  LDL.LU R2, [R1+0x8] ;  /* 0x0000080001027983 */ /* 0x008ee40000300800 */
[----:B---3--:R-:W-:-:S05]  /*13530*/  LOP3.LUT R2, R2, R0, RZ, 0x3c, !PT ;  /* 0x0000000002027212 */ /* 0x008fca00078e3cff */
[----:B------:R3:W-:Y:S02]  /*13540*/  STL [R1+0x8], R2 ;  /* 0x0000080201007387 */ /* 0x0007e40000100800 */
.L_x_7809:
[----:B------:R-:W-:Y:S05]  /*13550*/  BSYNC B6 ;  /* 0x0000000000067941 */ /* 0x000fea0003800000 */
.L_x_7807:
[----:B------:R-:W-:-:S03]  /*13560*/  UMOV UR4, 0xffffffff ;  /* 0xffffffff00047882 */ /* 0x000fc60000000000 */
[----:B------:R-:W-:Y:S05]  /*13570*/  BRA.DIV UR4, `(.L_x_7854) ;  /* 0x0000001e04587947 */ /* 0x000fea000b800000 */
[----:B0-----:R0:W4:Y:S04]  /*13580*/  SHFL.IDX PT, R4, R16, RZ, 0x1f ;  /* 0x00001fff10047589 */ /* 0x00112800000e0000 */
[----:B------:R0:W0:Y:S02]  /*13590*/  SHFL.IDX PT, R6, R16, 0x1, 0x1f ;  /* 0x00201f0010067f89 */ /* 0x00002400000e0000 */
.L_x_7941:
        /* <DEDUP_REMOVED lines=10> */
[----:B---3--:R-:W1:Y:S02]  /*13640*/  LDC.64 R2, c[0x0][0xc58] ;  /* 0x00031600ff027b82 */ /* 0x008e640000000a00 */
[----:B-1----:R-:W-:-:S05]  /*13650*/  IMAD.WIDE R2, R5, 0x4, R2 ;  /* 0x0000000405027825 */ /* 0x002fca00078e0202 */
[----:B------:R1:W5:Y:S02]  /*13660*/  LDG.E R17, desc[UR40][R2.64] ;  /* 0x0000002802117981 */ /* 0x000364000c1e1900 */
.L_x_7856:
[----:B------:R-:W-:Y:S05]  /*13670*/  BSYNC B0 ;  /* 0x0000000000007941 */ /* 0x000fea0003800000 */
.L_x_7855:
        /* <DEDUP_REMOVED lines=20> */
[----:B---3--:R-:W-:-:S05]  /*137c0*/  SEL R2, R14, RZ, P0 ;  /* 0x000000ff0e027207 */ /* 0x008fca0000000000 */
[----:B------:R-:W-:-:S05]  /*137d0*/  IMAD.IADD R2, R7, 0x1, R2 ;  /* 0x0000000107027824 */ /* 0x000fca00078e0202 */
[----:B------:R0:W1:Y:S02]  /*137e0*/  SHFL.IDX PT, R14, R2, 0x1f, 0x1f ;  /* 0x03e01f00020e7f89 */ /* 0x00006400000e0000 */
.L_x_7949:
[----:B------:R-:W-:Y:S02]  /*137f0*/  ULDC UR4, c[0x0][0xc10] ;  /* 0x0003040000047ab9 */ /* 0x000fe40000000800 */
[----:B------:R-:W-:-:S05]  /*13800*/  MOV R16, UR4 ;  /* 0x0000000400107c02 */ /* 0x000fca0008000f00 */
[----:B-1----:R-:W-:-:S04]  /*13810*/  IMAD R3, R14, R16, RZ ;  /* 0x000000100e037224 */ /* 0x002fc800078e02ff */
[----:B------:R-:W-:-:S05]  /*13820*/  IMAD.IADD R6, R6, 0x1, R3 ;  /* 0x0000000106067824 */ /* 0x000fca00078e0203 */
[----:B----4-:R-:W-:-:S13]  /*13830*/  ISETP.GT.AND P0, PT, R6, R4, PT ;  /* 0x000000040600720c */ /* 0x010fda0003f04270 */
[----:B------:R-:W-:Y:S05]  /*13840*/  @P0 BRA `(.L_x_7858) ;  /* 0x0000000000b40947 */ /* 0x000fea0003800000 */
[----:B------:R-:W1:Y:S02]  /*13850*/  LDC R0, c[0x0][0xc14] ;  /* 0x00030500ff007b82 */ /* 0x000e640000000800 */
.L_x_7863:
        /* <DEDUP_REMOVED lines=14> */
.L_x_7861:
[----:B------:R-:W-:Y:S05]  /*13940*/  BSYNC B0 ;  /* 0x0000000000007941 */ /* 0x000fea0003800000 */
.L_x_7860:
        /* <DEDUP_REMOVED lines=23> */
.L_x_7957:
[----:B------:R-:W-:Y:S02]  /*13ac0*/  ULDC UR4, c[0x0][0xc10] ;  /* 0x0003040000047ab9 */ /* 0x000fe40000000800 */
[----:B------:R-:W-:-:S05]  /*13ad0*/  MOV R16, UR4 ;  /* 0x0000000400107c02 */ /* 0x000fca0008000f00 */
[----:B-1----:R-:W-:-:S04]  /*13ae0*/  IMAD R3, R14, R16, RZ ;  /* 0x000000100e037224 */ /* 0x002fc800078e02ff */
[----:B------:R-:W-:-:S05]  /*13af0*/  IMAD.IADD R6, R3, 0x1, R6 ;  /* 0x0000000103067824 */ /* 0x000fca00078e0206 */
[----:B------:R-:W-:-:S13]  /*13b00*/  ISETP.GT.AND P0, PT, R6, R4, PT ;  /* 0x000000040600720c */ /* 0x000fda0003f04270 */
[----:B------:R-:W-:Y:S05]  /*13b10*/  @!P0 BRA `(.L_x_7863) ;  /* 0xfffffffc00508947 */ /* 0x000fea000383ffff */
.L_x_7858:
        /* <DEDUP_REMOVED lines=8> */
.L_x_7961:
[----:B------:R-:W-:Y:S01]  /*13ba0*/  ISETP.NE.AND P0, PT, R3, RZ, PT ;  /* 0x000000ff0300720c */ /* 0x000fe20003f05270 */
[----:B------:R-:W-:-:S12]  /*13bb0*/  IMAD.MOV.U32 R14, RZ, RZ, RZ ;  /* 0x000000ffff0e7224 */ /* 0x000fd800078e00ff */
[----:B------:R-:W-:Y:S05]  /*13bc0*/  @!P0 BRA `(.L_x_7865) ;  /* 0x0000000000108947 */ /* 0x000fea0003800000 */
[----:B------:R-:W-:Y:S01]  /*13bd0*/  UMOV UR4, 0xffffffff ;  /* 0xffffffff00047882 */ /* 0x000fe20000000000 */
[----:B------:R-:W-:Y:S02]  /*13be0*/  VIADD R12, R5, 0xffffffff ;  /* 0xffffffff050c7836 */ /* 0x000fe40000000000 */
[----:B------:R-:W-:Y:S05]  /*13bf0*/  BRA.DIV UR4, `(.L_x_7866) ;  /* 0x0000001e04ec7947 */ /* 0x000fea000b800000 */
[----:B------:R4:W0:Y:S02]  /*13c00*/  SHFL.IDX PT, R14, R2, R12, 0x1f ;  /* 0x00001f0c020e7589 */ /* 0x00082400000e0000 */
.L_x_7865:
[----:B0-----:R-:W-:Y:S01]  /*13c10*/  IMAD R16, R14, R16, R6 ;  /* 0x000000100e107224 */ /* 0x001fe200078e0206 */
[----:B---3--:R-:W-:Y:S01]  /*13c20*/  IABS R6, R17 ;  /* 0x0000001100067213 */ /* 0x008fe20000000000 */
[----:B----4-:R-:W-:Y:S01]  /*13c30*/  IMAD.MOV.U32 R2, RZ, RZ, RZ ;  /* 0x000000ffff027224 */ /* 0x010fe200078e00ff */
[----:B------:R-:W-:Y:S02]  /*13c40*/  IADD3 R19, R5, R19, RZ ;  /* 0x0000001305137210 */ /* 0x000fe40007ffe0ff */
        /* <DEDUP_REMOVED lines=27> */
.L_x_7859:
[----:B------:R-:W-:Y:S01]  /*13e00*/  UMOV UR4, URZ ;  /* 0x0000003f00047c82 */ /* 0x000fe20008000000 */
[----:B------:R-:W-:Y:S01]  /*13e10*/  UMOV UR5, URZ ;  /* 0x0000003f00057c82 */ /* 0x000fe20008000000 */
[----:B------:R-:W-:Y:S01]  /*13e20*/  ULDC UR6, c[0x0][0xc14] ;  /* 0x0003050000067ab9 */ /* 0x000fe20000000800 */
[----:B------:R-:W-:Y:S01]  /*13e30*/  IMAD.MOV.U32 R16, RZ, RZ, R4 ;  /* 0x000000ffff107224 */ /* 0x000fe200078e0004 */
[----:B------:R-:W-:Y:S01]  /*13e40*/  MOV R19, UR6 ;  /* 0x0000000600137c02 */ /* 0x000fe20008000f00 */
[----:B------:R-:W-:Y:S02]  /*13e50*/  IMAD.U32 R17, RZ, RZ, UR4 ;  /* 0x00000004ff117e24 */ /* 0x000fe4000f8e00ff */
[----:B------:R-:W-:-:S07]  /*13e60*/  IMAD.U32 R18, RZ, RZ, UR5 ;  /* 0x00000005ff127e24 */ /* 0x000fce000f8e00ff */
.L_x_7867:
        /* <DEDUP_REMOVED lines=12> */
.L_x_7786:
[----:B0-----:R-:W4:Y:S01]  /*13f30*/  LDL.LU R0, [R1+0x28] ;  /* 0x0000280001007983 */ /* 0x001f220000300800 */
[----:B------:R-:W-:Y:S01]  /*13f40*/  BSSY B0, `(.L_x_7869) ;  /* 0x000000b000007945 */ /* 0x000fe20003800000 */
[----:B-1----:R-:W0:Y:S01]  /*13f50*/  S2R R5, SR_CgaCtaId ;  /* 0x0000000000057919 */ /* 0x002e220000008800 */
[----:B----4-:R-:W-:-:S05]  /*13f60*/  VIADD R0, R0, 0x1 ;  /* 0x0000000100007836 */ /* 0x010fca0000000000 */
        /* <DEDUP_REMOVED lines=8> */
.L_x_7964:
[----:B------:R-:W-:Y:S05]  /*13ff0*/  BSYNC B0 ;  /* 0x0000000000007941 */ /* 0x000fea0003800000 */
.L_x_7869:
[----:B------:R-:W-:-:S03]  /*14000*/  UMOV UR4, 0xffffffff ;  /* 0xffffffff00047882 */ /* 0x000fc60000000000 */
[----:B------:R-:W-:Y:S05]  /*14010*/  BRA.DIV UR4, `(.L_x_7871) ;  /* 0x0000001e041c7947 */ /* 0x000fea000b800000 */
[----:B------:R-:W1:Y:S02]  /*14020*/  S2R R2, SR_TID.X ;  /* 0x0000000000027919 */ /* 0x000e640000002100 */
[----:B-1----:R-:W-:-:S04]  /*14030*/  SHF.R.U32.HI R2, RZ, 0x5, R2 ;  /* 0x00000005ff027819 */ /* 0x002fc80000011602 */
[----:B------:R-:W-:-:S05]  /*14040*/  LOP3.LUT R2, R2, 0x3, RZ, 0xc0, !PT ;  /* 0x0000000302027812 */ /* 0x000fca00078ec0ff */
[----:B------:R1:W3:Y:S02]  /*14050*/  SHFL.IDX PT, R14, R2, RZ, 0x1f ;  /* 0x00001fff020e7589 */ /* 0x0002e400000e0000 */
.L_x_7967:
[----:B---3--:R-:W-:-:S13]  /*14060*/  ISETP.NE.AND P0, PT, R14, RZ, PT ;  /* 0x000000ff0e00720c */ /* 0x008fda0003f05270 */
[----:B------:R-:W-:Y:S05]  /*14070*/  @P0 BRA `(.L_x_7645) ;  /* 0x0000000000940947 */ /* 0x000fea0003800000 */
[----:B------:R-:W-:-:S03]  /*14080*/  UMOV UR4, 0xffffffff ;  /* 0xffffffff00047882 */ /* 0x000fc60000000000 */
[----:B------:R-:W-:Y:S05]  /*14090*/  BRA.DIV UR4, `(.L_x_7872) ;  /* 0x0000001e04307947 */ /* 0x000fea000b800000 */
[----:B------:R-:W-:-:S13]  /*140a0*/  ELECT P6, URZ, PT ;  /* 0x00000000003f782f */ /* 0x000fda00038c0000 */
.L_x_7970:
[----:B------:R-:W-:Y:S05]  /*140b0*/  @!P6 BRA `(.L_x_7645) ;  /* 0x000000000084e947 */ /* 0x000fea0003800000 */
[----:B------:R-:W-:-:S06]  /*140c0*/  ULOP3.LUT UR4, UR36, 0x2, URZ, 0xfc, !UPT ;  /* 0x0000000224047892 */ /* 0x000fcc000f8efc3f */
[----:B-1----:R-:W-:-:S05]  /*140d0*/  IMAD.U32 R2, RZ, RZ, UR4 ;  /* 0x00000004ff027e24 */ /* 0x002fca000f8e00ff */
[----:B------:R-:W-:-:S13]  /*140e0*/  ISETP.NE.AND P2, PT, R2, 0x3, PT ;  /* 0x000000030200780c */ /* 0x000fda0003f45270 */
[----:B------:R-:W-:Y:S05]  /*140f0*/  @!P2 BRA `(.L_x_7873) ;  /* 0x000000000004a947 */ /* 0x000fea0003800000 */
[----:B------:R-:W-:Y:S01]  /*14100*/  BPT.TRAP 0x1 ;  /* 0x000000040000795c */ /* 0x000fe20000300000 */
.L_x_7873:
[----:B0-----:R-:W3:Y:S04]  /*14110*/  LDL R3, [R1] ;  /* 0x0000000001037983 */ /* 0x001ee80000100800 */
[----:B------:R-:W4:Y:S01]  /*14120*/  LDL.LU R7, [R1+0x8] ;  /* 0x0000080001077983 */ /* 0x000f220000300800 */
[----:B------:R-:W-:-:S05]  /*14130*/  VIADD R2, R0, 0x22840 ;  /* 0x0002284000027836 */ /* 0x000fca0000000000 */
[C---:B---3--:R-:W-:Y:S01]  /*14140*/  LEA R6, R3.reuse, R2, 0x3 ;  /* 0x0000000203067211 */ /* 0x048fe200078e18ff */
[----:B------:R-:W-:Y:S01]  /*14150*/  VIADD R3, R3, 0x1 ;  /* 0x0000000103037836 */ /* 0x000fe20000000000 */
[----:B----4-:R-:W-:-:S04]  /*14160*/  SHF.L.U32 R5, R7, 0x1f, RZ ;  /* 0x0000001f07057819 */ /* 0x010fc800000006ff */
        /* <DEDUP_REMOVED lines=8> */
.L_x_7971:
[----:B------:R-:W1:Y:S02]  /*141f0*/  SYNCS.PHASECHK.TRANS64.TRYWAIT P0, [R7+URZ], R2 ;  /* 0x00000002070075a7 */ /* 0x000e64000800017f */
[----:B-1----:R-:W-:Y:S05]  /*14200*/  @!P0 BRA `(.L_x_7875) ;  /* 0x0000001c00088947 */ /* 0x002fea0003800000 */
.L_x_7972:
[----:B------:R-:W-:Y:S05]  /*14210*/  @!P2 BRA `(.L_x_7876) ;  /* 0x000000000004a947 */ /* 0x000fea0003800000 */
[----:B------:R-:W-:Y:S01]  /*14220*/  BPT.TRAP 0x1 ;  /* 0x000000040000795c */ /* 0x000fe20000300000 */
.L_x_7876:
[----:B------:R-:W3:Y:S01]  /*14230*/  LDL.LU R4, [R1] ;  /* 0x0000000001047983 */ /* 0x000ee20000300800 */
[----:B------:R-:W-:-:S04]  /*14240*/  VIADD R0, R0, 0x22860 ;  /* 0x0002286000007836 */ /* 0x000fc80000000000 */
[----:B---3--:R-:W-:-:S04]  /*14250*/  IMAD R4, R4, 0x8, R0 ;  /* 0x0000000804047824 */ /* 0x008fc800078e0200 */
[----:B------:R-:W3:Y:S02]  /*14260*/  SYNCS.PHASECHK.TRANS64.TRYWAIT P0, [R4+URZ], R5 ;  /* 0x00000005040075a7 */ /* 0x000ee4000800017f */
[----:B---3--:R-:W-:Y:S05]  /*14270*/  @!P0 BRA `(.L_x_7877) ;  /* 0x0000001c00008947 */ /* 0x008fea0003800000 */
.L_x_7973:
[----:B------:R-:W-:-:S07]  /*14280*/  LEA R3, R3, R0, 0x3 ;  /* 0x0000000003037211 */ /* 0x000fce00078e18ff */
.L_x_7878:
[----:B----4-:R4:W0:Y:S02]  /*14290*/  SYNCS.PHASECHK.TRANS64.TRYWAIT P0, [R3+URZ], R2 ;  /* 0x00000002030075a7 */ /* 0x010824000800017f */
[----:B0-----:R-:W-:Y:S05]  /*142a0*/  @!P0 NANOSLEEP.SYNCS 0x989680 ;  /* 0x009896800000895d */ /* 0x001fea0003900000 */
[----:B------:R-:W0:Y:S02]  /*142b0*/  @!P0 SYNCS.PHASECHK.TRANS64 P0, [R3+URZ], R2 ;  /* 0x00000002030085a7 */ /* 0x000e24000800007f */
[----:B0-----:R-:W-:Y:S05]  /*142c0*/  @!P0 BRA `(.L_x_7878) ;  /* 0xfffffffc00f08947 */ /* 0x001fea000383ffff */
.L_x_7645:
[----:B------:R-:W-:Y:S05]  /*142d0*/  BSYNC B7 ;  /* 0x0000000000077941 */ /* 0x000fea0003800000 */
.L_x_7642:
[----:B------:R-:W-:Y:S05]  /*142e0*/  EXIT ;  /* 0x000000000000794d */ /* 0x000fea0003800000 */
.L_x_7663:
[----:B0-----:R0:W1:Y:S02]  /*142f0*/  SYNCS.PHASECHK.TRANS64.TRYWAIT P6, [R90+URZ+0x22890], R101 ;  /* 0x022890655a0075a7 */ /* 0x00106400080c017f */
[----:B-1----:R-:W-:Y:S05]  /*14300*/  @!P6 NANOSLEEP.SYNCS 0x989680 ;  /* 0x009896800000e95d */ /* 0x002fea0003900000 */
[----:B------:R-:W1:Y:S02]  /*14310*/  @!P6 SYNCS.PHASECHK.TRANS64 P6, [R90+URZ+0x22890], R101 ;  /* 0x022890655a00e5a7 */ /* 0x000e6400080c007f */
[----:B-1----:R-:W-:Y:S05]  /*14320*/  @!P6 BRA `(.L_x_7663) ;  /* 0xfffffffc00f0e947 */ /* 0x002fea000383ffff */
[----:B------:R-:W-:Y:S05]  /*14330*/  BRA `(.L_x_7879) ;  /* 0xfffffee400e47947 */ /* 0x000fea000383ffff */
.L_x_7681:
[----:B0-----:R0:W1:Y:S02]  /*14340*/  SYNCS.PHASECHK.TRANS64.TRYWAIT P5, [R90+URZ+0x22890], R101 ;  /* 0x022890655a0075a7 */ /* 0x00106400080a017f */
[----:B-1----:R-:W-:Y:S05]  /*14350*/  @!P5 NANOSLEEP.SYNCS 0x989680 ;  /* 0x009896800000d95d */ /* 0x002fea0003900000 */
[----:B------:R-:W1:Y:S02]  /*14360*/  @!P5 SYNCS.PHASECHK.TRANS64 P5, [R90+URZ+0x22890], R101 ;  /* 0x022890655a00d5a7 */ /* 0x000e6400080a007f */
[----:B-1----:R-:W-:Y:S05]  /*14370*/  @!P5 BRA `(.L_x_7681) ;  /* 0xfffffffc00f0d947 */ /* 0x002fea000383ffff */
[----:B------:R-:W-:Y:S05]  /*14380*/  BRA `(.L_x_7880) ;  /* 0xfffffef800387947 */ /* 0x000fea000383ffff */
.L_x_7690:
[----:B0-----:R0:W1:Y:S02]  /*14390*/  SYNCS.PHASECHK.TRANS64.TRYWAIT P4, [R90+URZ+0x22890], R101 ;  /* 0x022890655a0075a7 */ /* 0x001064000808017f */
[----:B-1----:R-:W-:Y:S05]  /*143a0*/  @!P4 NANOSLEEP.SYNCS 0x989680 ;  /* 0x009896800000c95d */ /* 0x002fea0003900000 */
[----:B------:R-:W1:Y:S02]  /*143b0*/  @!P4 SYNCS.PHASECHK.TRANS64 P4, [R90+URZ+0x22890], R101 ;  /* 0x022890655a00c5a7 */ /* 0x000e64000808007f */
[----:B-1----:R-:W-:Y:S05]  /*143c0*/  @!P4 BRA `(.L_x_7690) ;  /* 0xfffffffc00f0c947 */ /* 0x002fea000383ffff */
[----:B------:R-:W-:Y:S05]  /*143d0*/  BRA `(.L_x_7881) ;  /* 0xffffff0800147947 */ /* 0x000fea000383ffff */
.L_x_7696:
[----:B-1----:R1:W2:Y:S02]  /*143e0*/  SYNCS.PHASECHK.TRANS64.TRYWAIT P3, [R90+URZ+0x228b0], R101 ;  /* 0x0228b0655a0075a7 */ /* 0x0022a4000806017f */
[----:B--2---:R-:W-:Y:S05]  /*143f0*/  @!P3 NANOSLEEP.SYNCS 0x989680 ;  /* 0x009896800000b95d */ /* 0x004fea0003900000 */
[----:B------:R-:W2:Y:S02]  /*14400*/  @!P3 SYNCS.PHASECHK.TRANS64 P3, [R90+URZ+0x228b0], R101 ;  /* 0x0228b0655a00b5a7 */ /* 0x000ea4000806007f */
[----:B--2---:R-:W-:Y:S05]  /*14410*/  @!P3 BRA `(.L_x_7696) ;  /* 0xfffffffc00f0b947 */ /* 0x004fea000383ffff */
[----:B------:R-:W-:Y:S05]  /*14420*/  BRA `(.L_x_7882) ;  /* 0xffffff0800a47947 */ /* 0x000fea000383ffff */
.L_x_7704:
        /* <DEDUP_REMOVED lines=8> */
.L_x_7884:
[----:B------:R-:W-:Y:S05]  /*144b0*/  BSYNC B0 ;  /* 0x0000000000007941 */ /* 0x000fea0003800000 */
.L_x_7883:
[----:B------:R-:W-:Y:S05]  /*144c0*/  BRA `(.L_x_7885) ;  /* 0xffffff1400447947 */ /* 0x000fea000383ffff */
.L_x_7718:
[----:B------:R-:W-:Y:S01]  /*144d0*/  BSSY B1, `(.L_x_7886) ;  /* 0x0000008000017945 */ /* 0x000fe20003800000 */
[----:B------:R-:W-:Y:S01]  /*144e0*/  MOV R13, R25 ;  /* 0x00000019000d7202 */ /* 0x000fe20000000f00 */
[----:B------:R-:W-:Y:S02]  /*144f0*/  IMAD.MOV.U32 R12, RZ, RZ, RZ ;  /* 0x000000ffff0c7224 */ /* 0x000fe400078e00ff */
[----:B------:R-:W-:Y:S02]  /*14500*/  IMAD.MOV.U32 R11, RZ, RZ, 0x1c1f ;  /* 0x00001c1fff0b7424 */ /* 0x000fe400078e00ff */
[----:B------:R-:W-:-:S07]  /*14510*/  IMAD.MOV.U32 R15, RZ, RZ, -0x1 ;  /* 0xffffffffff0f7424 */ /* 0x000fce00078e00ff */
[----:B01---5:R-:W-:Y:S05]  /*14520*/  WARPSYNC.COLLECTIVE R15, `(.L_x_7887) ;  /* 0x000000000f087348 */ /* 0x023fea0003c00000 */
[----:B------:R2:W3:Y:S02]  /*14530*/  SHFL.IDX P6, R14, R13, R12, R11 ;  /* 0x0000000c0d0e7389 */ /* 0x0004e400000c000b */
[----:B0123-5:R-:W-:Y:S01]  /*14540*/  ENDCOLLECTIVE ;  /* 0x000000000000791b */ /* 0x02ffe20003800000 */
.L_x_7887:
[----:B------:R-:W-:Y:S05]  /*14550*/  BSYNC B1 ;  /* 0x0000000000017941 */ /* 0x000fea0003800000 */
.L_x_7886:
[----:B------:R-:W-:Y:S05]  /*14560*/  BRA `(.L_x_7888) ;  /* 0xffffff1c00407947 */ /* 0x000fea000383ffff */
.L_x_7719:
[----:B------:R-:W-:Y:S01]  /*14570*/  BSSY B1, `(.L_x_7889) ;  /* 0x0000008000017945 */ /* 0x000fe20003800000 */
[----:B------:R-:W-:Y:S01]  /*14580*/  IMAD.MOV.U32 R13, RZ, RZ, R24 ;  /* 0x000000ffff0d7224 */ /* 0x000fe200078e0018 */
[----:B------:R-:W-:Y:S01]  /*14590*/  MOV R12, RZ ;  /* 0x000000ff000c7202 */ /* 0x000fe20000000f00 */
[----:B------:R-:W-:Y:S02]  /*145a0*/  IMAD.MOV.U32 R11, RZ, RZ, 0x1c1f ;  /* 0x00001c1fff0b7424 */ /* 0x000fe400078e00ff */
[----:B------:R-:W-:-:S07]  /*145b0*/  IMAD.MOV.U32 R15, RZ, RZ, -0x1 ;  /* 0xffffffffff0f7424 */ /* 0x000fce00078e00ff */
[----:B01---5:R-:W-:Y:S05]  /*145c0*/  WARPSYNC.COLLECTIVE R15, `(.L_x_7890) ;  /* 0x000000000f087348 */ /* 0x023fea0003c00000 */
[----:B------:R2:W3:Y:S02]  /*145d0*/  SHFL.IDX P6, R14, R13, R12, R11 ;  /* 0x0000000c0d0e7389 */ /* 0x0004e400000c000b */
[----:B0123-5:R-:W-:Y:S01]  /*145e0*/  ENDCOLLECTIVE ;  /* 0x000000000000791b */ /* 0x02ffe20003800000 */
.L_x_7890:
[----:B------:R-:W-:Y:S05]  /*145f0*/  BSYNC B1 ;  /* 0x0000000000017941 */ /* 0x000fea0003800000 */
.L_x_7889:
[----:B------:R-:W-:Y:S05]  /*14600*/  BRA `(.L_x_7891) ;  /* 0xffffff1c00207947 */ /* 0x000fea000383ffff */
.L_x_7720:
[----:B------:R-:W-:Y:S01]  /*14610*/  BSSY B1, `(.L_x_7892) ;  /* 0x0000008000017945 */ /* 0x000fe20003800000 */
[----:B------:R-:W-:Y:S01]  /*14620*/  IMAD.MOV.U32 R13, RZ, RZ, R27 ;  /* 0x000000ffff0d7224 */ /* 0x000fe200078e001b */
[----:B------:R-:W-:Y:S01]  /*14630*/  MOV R11, 0x1c1f ;  /* 0x00001c1f000b7802 */ /* 0x000fe20000000f00 */
[----:B------:R-:W-:Y:S02]  /*14640*/  IMAD.MOV.U32 R12, RZ, RZ, RZ ;  /* 0x000000ffff0c7224 */ /* 0x000fe400078e00ff */
[----:B------:R-:W-:-:S07]  /*14650*/  IMAD.MOV.U32 R15, RZ, RZ, -0x1 ;  /* 0xffffffffff0f7424 */ /* 0x000fce00078e00ff */
[----:B01---5:R-:W-:Y:S05]  /*14660*/  WARPSYNC.COLLECTIVE R15, `(.L_x_7893) ;  /* 0x000000000f087348 */ /* 0x023fea0003c00000 */
[----:B------:R2:W3:Y:S02]  /*14670*/  SHFL.IDX P6, R14, R13, R12, R11 ;  /* 0x0000000c0d0e7389 */ /* 0x0004e400000c000b */
[----:B0123-5:R-:W-:Y:S01]  /*14680*/  ENDCOLLECTIVE ;  /* 0x000000000000791b */ /* 0x02ffe20003800000 */
.L_x_7893:
[----:B------:R-:W-:Y:S05]  /*14690*/  BSYNC B1 ;  /* 0x0000000000017941 */ /* 0x000fea0003800000 */
.L_x_7892:
[----:B------:R-:W-:Y:S05]  /*146a0*/  BRA `(.L_x_7894) ;  /* 0xffffff1c00007947 */ /* 0x000fea000383ffff */
.L_x_7721:
[----:B------:R-:W-:Y:S01]  /*146b0*/  BSSY B1, `(.L_x_7895) ;  /* 0x0000008000017945 */ /* 0x000fe20003800000 */
[----:B------:R-:W-:Y:S01]  /*146c0*/  IMAD.MOV.U32 R13, RZ, RZ, R26 ;  /* 0x000000ffff0d7224 */ /* 0x000fe200078e001a */
[----:B------:R-:W-:Y:S01]  /*146d0*/  MOV R15, 0xffffffff ;  /* 0xffffffff000f7802 */ /* 0x000fe20000000f00 */
[----:B------:R-:W-:Y:S02]  /*146e0*/  IMAD.MOV.U32 R12, RZ, RZ, RZ ;  /* 0x000000ffff0c7224 */ /* 0x000fe400078e00ff */
[----:B------:R-:W-:-:S07]  /*146f0*/  IMAD.MOV.U32 R11, RZ, RZ, 0x1c1f ;  /* 0x00001c1fff0b7424 */ /* 0x000fce00078e00ff */
[----:B01---5:R-:W-:Y:S05]  /*14700*/  WARPSYNC.COLLECTIVE R15, `(.L_x_7896) ;  /* 0x000000000f087348 */ /* 0x023fea0003c00000 */
[----:B------:R2:W3:Y:S02]  /*14710*/  SHFL.IDX P6, R14, R13, R12, R11 ;  /* 0x0000000c0d0e7389 */ /* 0x0004e400000c000b */
[----:B0123-5:R-:W-:Y:S01]  /*14720*/  ENDCOLLECTIVE ;  /* 0x000000000000791b */ /* 0x02ffe20003800000 */
.L_x_7896:
[----:B------:R-:W-:Y:S05]  /*14730*/  BSYNC B1 ;  /* 0x0000000000017941 */ /* 0x000fea0003800000 */
.L_x_7895:
[----:B------:R-:W-:Y:S05]  /*14740*/  BRA `(.L_x_7897) ;  /* 0xffffff1800e07947 */ /* 0x000fea000383ffff */
.L_x_7723:
[----:B-1----:R1:W2:Y:S02]  /*14750*/  SYNCS.PHASECHK.TRANS64.TRYWAIT P1, [R18+URZ+0x22800], R29 ;  /* 0x0228001d120075a7 */ /* 0x0022a4000802017f */
[----:B--2---:R-:W-:Y:S05]  /*14760*/  @!P1 NANOSLEEP.SYNCS 0x989680 ;  /* 0x009896800000995d */ /* 0x004fea0003900000 */
[----:B------:R-:W2:Y:S02]  /*14770*/  @!P1 SYNCS.PHASECHK.TRANS64 P1, [R18+URZ+0x22800], R29 ;  /* 0x0228001d120095a7 */ /* 0x000ea4000802007f */
[----:B--2---:R-:W-:Y:S05]  /*14780*/  @!P1 BRA `(.L_x_7723) ;  /* 0xfffffffc00f09947 */ /* 0x004fea000383ffff */
[----:B------:R-:W-:Y:S05]  /*14790*/  BRA `(.L_x_7898) ;  /* 0xffffff1c004c7947 */ /* 0x000fea000383ffff */
.L_x_7731:
[----:B------:R-:W-:Y:S01]  /*147a0*/  BSSY B1, `(.L_x_7899) ;  /* 0x0000008000017945 */ /* 0x000fe20003800000 */
[----:B------:R-:W-:Y:S02]  /*147b0*/  IMAD.MOV.U32 R13, RZ, RZ, R25 ;  /* 0x000000ffff0d7224 */ /* 0x000fe400078e0019 */
[----:B------:R-:W-:Y:S02]  /*147c0*/  IMAD.MOV.U32 R12, RZ, RZ, RZ ;  /* 0x000000ffff0c7224 */ /* 0x000fe400078e00ff */
[----:B------:R-:W-:Y:S02]  /*147d0*/  IMAD.MOV.U32 R11, RZ, RZ, 0x1c1f ;  /* 0x00001c1fff0b7424 */ /* 0x000fe400078e00ff */
[----:B------:R-:W-:-:S07]  /*147e0*/  IMAD.MOV.U32 R15, RZ, RZ, -0x1 ;  /* 0xffffffffff0f7424 */ /* 0x000fce00078e00ff */
[----:B01---5:R-:W-:Y:S05]  /*147f0*/  WARPSYNC.COLLECTIVE R15, `(.L_x_7900) ;  /* 0x000000000f087348 */ /* 0x023fea0003c00000 */
[----:B------:R2:W3:Y:S02]  /*14800*/  SHFL.IDX P6, R14, R13, R12, R11 ;  /* 0x0000000c0d0e7389 */ /* 0x0004e400000c000b */
[----:B0123-5:R-:W-:Y:S01]  /*14810*/  ENDCOLLECTIVE ;  /* 0x000000000000791b */ /* 0x02ffe20003800000 */
.L_x_7900:
[----:B------:R-:W-:Y:S05]  /*14820*/  BSYNC B1 ;  /* 0x0000000000017941 */ /* 0x000fea0003800000 */
.L_x_7899:
[----:B------:R-:W-:Y:S05]  /*14830*/  BRA `(.L_x_7901) ;  /* 0xffffff28001c7947 */ /* 0x000fea000383ffff */
.L_x_7732:
        /* <DEDUP_REMOVED lines=8> */
.L_x_7903:
[----:B------:R-:W-:Y:S05]  /*148c0*/  BSYNC B1 ;  /* 0x0000000000017941 */ /* 0x000fea0003800000 */
.L_x_7902:
[----:B------:R-:W-:Y:S05]  /*148d0*/  BRA `(.L_x_7904) ;  /* 0xffffff2800007947 */ /* 0x000fea000383ffff */
.L_x_7733:
        /* <DEDUP_REMOVED lines=8> */
.L_x_7906:
[----:B------:R-:W-:Y:S05]  /*14960*/  BSYNC B1 ;  /* 0x0000000000017941 */ /* 0x000fea0003800000 */
.L_x_7905:
[----:B------:R-:W-:Y:S05]  /*14970*/  BRA `(.L_x_7907) ;  /* 0xffffff2400e47947 */ /* 0x000fea000383ffff */
.L_x_7734:
        /* <DEDUP_REMOVED lines=8> */
.L_x_7909:
[----:B------:R-:W-:Y:S05]  /*14a00*/  BSYNC B1 ;  /* 0x0000000000017941 */ /* 0x000fea0003800000 */
.L_x_7908:
[----:B------:R-:W-:Y:S05]  /*14a10*/  BRA `(.L_x_7910) ;  /* 0xffffff2400c87947 */ /* 0x000fea000383ffff */
.L_x_7736:
[----:B-1----:R1:W2:Y:S02]  /*14a20*/  SYNCS.PHASECHK.TRANS64.TRYWAIT P1, [R18+URZ+0x22800], R3 ;  /* 0x02280003120075a7 */ /* 0x0022a4000802017f */
[----:B--2---:R-:W-:Y:S05]  /*14a30*/  @!P1 NANOSLEEP.SYNCS 0x989680 ;  /* 0x009896800000995d */ /* 0x004fea0003900000 */
[----:B------:R-:W2:Y:S02]  /*14a40*/  @!P1 SYNCS.PHASECHK.TRANS64 P1, [R18+URZ+0x22800], R3 ;  /* 0x02280003120095a7 */ /* 0x000ea4000802007f */
[----:B--2---:R-:W-:Y:S05]  /*14a50*/  @!P1 BRA `(.L_x_7736) ;  /* 0xfffffffc00f09947 */ /* 0x004fea000383ffff */
[----:B------:R-:W-:Y:S05]  /*14a60*/  BRA `(.L_x_7911) ;  /* 0xffffff28002c7947 */ /* 0x000fea000383ffff */
.L_x_7742:
[----:B-1----:R1:W3:Y:S02]  /*14a70*/  SYNCS.PHASECHK.TRANS64.TRYWAIT P1, [R13+URZ+0x22830], R14 ;  /* 0x0228300e0d0075a7 */ /* 0x0022e4000802017f */
[----:B---3--:R-:W-:Y:S05]  /*14a80*/  @!P1 NANOSLEEP.SYNCS 0x989680 ;  /* 0x009896800000995d */ /* 0x008fea0003900000 */
[----:B------:R-:W3:Y:S02]  /*14a90*/  @!P1 SYNCS.PHASECHK.TRANS64 P1, [R13+URZ+0x22830], R14 ;  /* 0x0228300e0d0095a7 */ /* 0x000ee4000802007f */
[----:B---3--:R-:W-:Y:S05]  /*14aa0*/  @!P1 BRA `(.L_x_7742) ;  /* 0xfffffffc00f09947 */ /* 0x008fea000383ffff */
[----:B------:R-:W-:Y:S05]  /*14ab0*/  BRA `(.L_x_7741) ;  /* 0xffffff3400447947 */ /* 0x000fea000383ffff */
.L_x_7747:
[----:B-1----:R1:W2:Y:S02]  /*14ac0*/  SYNCS.PHASECHK.TRANS64.TRYWAIT P2, [R13+URZ+0x22850], R14 ;  /* 0x0228500e0d0075a7 */ /* 0x0022a4000804017f */
[----:B--2---:R-:W-:Y:S05]  /*14ad0*/  @!P2 NANOSLEEP.SYNCS 0x989680 ;  /* 0x009896800000a95d */ /* 0x004fea0003900000 */
[----:B------:R-:W2:Y:S02]  /*14ae0*/  @!P2 SYNCS.PHASECHK.TRANS64 P2, [R13+URZ+0x22850], R14 ;  /* 0x0228500e0d00a5a7 */ /* 0x000ea4000804007f */
[----:B--2---:R-:W-:Y:S05]  /*14af0*/  @!P2 BRA `(.L_x_7747) ;  /* 0xfffffffc00f0a947 */ /* 0x004fea000383ffff */
[----:B------:R-:W-:Y:S05]  /*14b00*/  BRA `(.L_x_7746) ;  /* 0xffffff4800e47947 */ /* 0x000fea000383ffff */
.L_x_7752:
[----:B-1----:R1:W2:Y:S02]  /*14b10*/  SYNCS.PHASECHK.TRANS64.TRYWAIT P3, [R14+URZ+0x22830], R13 ;  /* 0x0228300d0e0075a7 */ /* 0x0022a4000806017f */
[----:B--2---:R-:W-:Y:S05]  /*14b20*/  @!P3 NANOSLEEP.SYNCS 0x989680 ;  /* 0x009896800000b95d */ /* 0x004fea0003900000 */
[----:B------:R-:W2:Y:S02]  /*14b30*/  @!P3 SYNCS.PHASECHK.TRANS64 P3, [R14+URZ+0x22830], R13 ;  /* 0x0228300d0e00b5a7 */ /* 0x000ea4000806007f */
[----:B--2---:R-:W-:Y:S05]  /*14b40*/  @!P3 BRA `(.L_x_7752) ;  /* 0xfffffffc00f0b947 */ /* 0x004fea000383ffff */
[----:B------:R-:W-:Y:S05]  /*14b50*/  BRA `(.L_x_7751) ;  /* 0xffffff5000207947 */ /* 0x000fea000383ffff */
.L_x_7757:
[----:B--2---:R2:W3:Y:S02]  /*14b60*/  SYNCS.PHASECHK.TRANS64.TRYWAIT P3, [R14+URZ+0x22850], R13 ;  /* 0x0228500d0e0075a7 */ /* 0x0044e4000806017f */
[----:B---3--:R-:W-:Y:S05]  /*14b70*/  @!P3 NANOSLEEP.SYNCS 0x989680 ;  /* 0x009896800000b95d */ /* 0x008fea0003900000 */
[----:B------:R-:W3:Y:S02]  /*14b80*/  @!P3 SYNCS.PHASECHK.TRANS64 P3, [R14+URZ+0x22850], R13 ;  /* 0x0228500d0e00b5a7 */ /* 0x000ee4000806007f */
[----:B---3--:R-:W-:Y:S05]  /*14b90*/  @!P3 BRA `(.L_x_7757) ;  /* 0xfffffffc00f0b947 */ /* 0x008fea000383ffff */
[----:B------:R-:W-:Y:S05]  /*14ba0*/  BRA `(.L_x_7756) ;  /* 0xffffff68007c7947 */ /* 0x000fea000383ffff */
.L_x_7790:
[----:B------:R-:W0:Y:S01]  /*14bb0*/  S2R R11, SR_TID.X ;  /* 0x00000000000b7919 */ /* 0x000e220000002100 */
[----:B------:R-:W-:Y:S01]  /*14bc0*/  BSSY B1, `(.L_x_7912) ;  /* 0x000000a000017945 */ /* 0x000fe20003800000 */
[----:B------:R-:W-:Y:S01]  /*14bd0*/  IMAD.MOV.U32 R12, RZ, RZ, RZ ;  /* 0x000000ffff0c7224 */ /* 0x000fe200078e00ff */
[----:B------:R-:W-:Y:S02]  /*14be0*/  MOV R15, 0xffffffff ;  /* 0xffffffff000f7802 */ /* 0x000fe40000000f00 */
[----:B0-----:R-:W-:-:S04]  /*14bf0*/  SHF.R.U32.HI R11, RZ, 0x5, R11 ;  /* 0x00000005ff0b7819 */ /* 0x001fc8000001160b */
[----:B------:R-:W-:-:S05]  /*14c00*/  LOP3.LUT R11, R11, 0x3, RZ, 0xc0, !PT ;  /* 0x000000030b0b7812 */ /* 0x000fca00078ec0ff */
[----:B------:R-:W-:Y:S02]  /*14c10*/  IMAD.MOV.U32 R13, RZ, RZ, R11 ;  /* 0x000000ffff0d7224 */ /* 0x000fe400078e000b */
[----:B------:R-:W-:-:S07]  /*14c20*/  IMAD.MOV.U32 R11, RZ, RZ, 0x1f ;  /* 0x0000001fff0b7424 */ /* 0x000fce00078e00ff */
[----:B-----5:R-:W-:Y:S05]  /*14c30*/  WARPSYNC.COLLECTIVE R15, `(.L_x_7913) ;  /* 0x000000000f087348 */ /* 0x020fea0003c00000 */
[----:B------:R0:W1:Y:S02]  /*14c40*/  SHFL.IDX P6, R14, R13, R12, R11 ;  /* 0x0000000c0d0e7389 */ /* 0x00006400000c000b */
[----:B01---5:R-:W-:Y:S01]  /*14c50*/  ENDCOLLECTIVE ;  /* 0x000000000000791b */ /* 0x023fe20003800000 */
.L_x_7913:
[----:B------:R-:W-:Y:S05]  /*14c60*/  BSYNC B1 ;  /* 0x0000000000017941 */ /* 0x000fea0003800000 */
.L_x_7912:
[----:B------:R-:W-:Y:S05]  /*14c70*/  BRA `(.L_x_7914) ;  /* 0xffffffb000507947 */ /* 0x000fea000383ffff */
.L_x_7791:
[----:B------:R-:W-:Y:S01]  /*14c80*/  BSSY B1, `(.L_x_7915) ;  /* 0x0000006000017945 */ /* 0x000fe20003800000 */
[----:B------:R-:W-:-:S07]  /*14c90*/  IMAD.MOV.U32 R15, RZ, RZ, -0x1 ;  /* 0xffffffffff0f7424 */ /* 0x000fce00078e00ff */
[----:B-----5:R-:W-:Y:S05]  /*14ca0*/  WARPSYNC.COLLECTIVE R15, `(.L_x_7916) ;  /* 0x000000000f0c7348 */ /* 0x020fea0003c00000 */
[----:B------:R-:W-:Y:S02]  /*14cb0*/  ELECT P6, UR62, PT ;  /* 0x00000000003e782f */ /* 0x000fe400038c0000 */
[----:B------:R-:W-:Y:S01]  /*14cc0*/  MOV R14, UR62 ;  /* 0x0000003e000e7c02 */ /* 0x000fe20008000f00 */
[----:B-----5:R-:W-:Y:S10]  /*14cd0*/  ENDCOLLECTIVE ;  /* 0x000000000000791b */ /* 0x020ff40003800000 */
.L_x_7916:
[----:B------:R-:W-:Y:S05]  /*14ce0*/  BSYNC B1 ;  /* 0x0000000000017941 */ /* 0x000fea0003800000 */
.L_x_7915:
[----:B------:R-:W-:Y:S05]  /*14cf0*/  BRA `(.L_x_7917) ;  /* 0xffffffb0003c7947 */ /* 0x000fea000383ffff */
.L_x_7793:
[----:B0-----:R0:W1:Y:S02]  /*14d00*/  SYNCS.PHASECHK.TRANS64.TRYWAIT P0, [R5+URZ+0x22820], R6 ;  /* 0x02282006050075a7 */ /* 0x001064000800017f */
[----:B-1----:R-:W-:Y:S05]  /*14d10*/  @!P0 NANOSLEEP.SYNCS 0x989680 ;  /* 0x009896800000895d */ /* 0x002fea0003900000 */
[----:B------:R-:W1:Y:S02]  /*14d20*/  @!P0 SYNCS.PHASECHK.TRANS64 P0, [R5+URZ+0x22820], R6 ;  /* 0x02282006050085a7 */ /* 0x000e64000800007f */
[----:B-1----:R-:W-:Y:S05]  /*14d30*/  @!P0 BRA `(.L_x_7793) ;  /* 0xfffffffc00f08947 */ /* 0x002fea000383ffff */
[----:B------:R-:W-:Y:S05]  /*14d40*/  BRA `(.L_x_7918) ;  /* 0xffffffb000587947 */ /* 0x000fea000383ffff */
.L_x_7796:
[----:B0-----:R0:W1:Y:S02]  /*14d50*/  SYNCS.PHASECHK.TRANS64.TRYWAIT P0, [R6+URZ+0x228a0], R9 ;  /* 0x0228a009060075a7 */ /* 0x001064000800017f */
[----:B-1----:R-:W-:Y:S05]  /*14d60*/  @!P0 NANOSLEEP.SYNCS 0x989680 ;  /* 0x009896800000895d */ /* 0x002fea0003900000 */
[----:B------:R-:W1:Y:S02]  /*14d70*/  @!P0 SYNCS.PHASECHK.TRANS64 P0, [R6+URZ+0x228a0], R9 ;  /* 0x0228a009060085a7 */ /* 0x000e64000800007f */
[----:B-1----:R-:W-:Y:S05]  /*14d80*/  @!P0 BRA `(.L_x_7796) ;  /* 0xfffffffc00f08947 */ /* 0x002fea000383ffff */
[----:B------:R-:W-:Y:S05]  /*14d90*/  BRA `(.L_x_7919) ;  /* 0xffffffb000687947 */ /* 0x000fea000383ffff */
.L_x_7798:
[----:B-1----:R1:W2:Y:S02]  /*14da0*/  SYNCS.PHASECHK.TRANS64.TRYWAIT P0, [R6+URZ+0x228c0], R9 ;  /* 0x0228c009060075a7 */ /* 0x0022a4000800017f */
[----:B--2---:R-:W-:Y:S05]  /*14db0*/  @!P0 NANOSLEEP.SYNCS 0x989680 ;  /* 0x009896800000895d */ /* 0x004fea0003900000 */
[----:B------:R-:W2:Y:S02]  /*14dc0*/  @!P0 SYNCS.PHASECHK.TRANS64 P0, [R6+URZ+0x228c0], R9 ;  /* 0x0228c009060085a7 */ /* 0x000ea4000800007f */
[----:B--2---:R-:W-:Y:S05]  /*14dd0*/  @!P0 BRA `(.L_x_7798) ;  /* 0xfffffffc00f08947 */ /* 0x004fea000383ffff */
[----:B------:R-:W-:Y:S05]  /*14de0*/  BRA `(.L_x_7920) ;  /* 0xffffffb000cc7947 */ /* 0x000fea000383ffff */
.L_x_7802:
[----:B0-----:R0:W1:Y:S02]  /*14df0*/  SYNCS.PHASECHK.TRANS64.TRYWAIT P0, [R7+URZ+0x228a0], R8 ;  /* 0x0228a008070075a7 */ /* 0x001064000800017f */
[----:B-1----:R-:W-:Y:S05]  /*14e00*/  @!P0 NANOSLEEP.SYNCS 0x989680 ;  /* 0x009896800000895d */ /* 0x002fea0003900000 */
[----:B------:R-:W1:Y:S02]  /*14e10*/  @!P0 SYNCS.PHASECHK.TRANS64 P0, [R7+URZ+0x228a0], R8 ;  /* 0x0228a008070085a7 */ /* 0x000e64000800007f */
[----:B-1----:R-:W-:Y:S05]  /*14e20*/  @!P0 BRA `(.L_x_7802) ;  /* 0xfffffffc00f08947 */ /* 0x002fea000383ffff */
[----:B------:R-:W-:Y:S05]  /*14e30*/  BRA `(.L_x_7921) ;  /* 0xffffffb400bc7947 */ /* 0x000fea000383ffff */
.L_x_7804:
[----:B-1----:R1:W2:Y:S02]  /*14e40*/  SYNCS.PHASECHK.TRANS64.TRYWAIT P1, [R7+URZ+0x228c0], R8 ;  /* 0x0228c008070075a7 */ /* 0x0022a4000802017f */
[----:B--2---:R-:W-:Y:S05]  /*14e50*/  @!P1 NANOSLEEP.SYNCS 0x989680 ;  /* 0x009896800000995d */ /* 0x004fea0003900000 */
[----:B------:R-:W2:Y:S02]  /*14e60*/  @!P1 SYNCS.PHASECHK.TRANS64 P1, [R7+URZ+0x228c0], R8 ;  /* 0x0228c008070095a7 */ /* 0x000ea4000802007f */
[----:B--2---:R-:W-:Y:S05]  /*14e70*/  @!P1 BRA `(.L_x_7804) ;  /* 0xfffffffc00f09947 */ /* 0x004fea000383ffff */
[----:B------:R-:W-:Y:S05]  /*14e80*/  BRA `(.L_x_7922) ;  /* 0xffffffb800187947 */ /* 0x000fea000383ffff */
.L_x_7814:
        /* <DEDUP_REMOVED lines=8> */
[----:B-1----:R-:W-:Y:S05]  /*14f10*/  WARPSYNC.COLLECTIVE R15, `(.L_x_7924) ;  /* 0x000000000f087348 */ /* 0x002fea0003c00000 */
[----:B------:R0:W2:Y:S02]  /*14f20*/  SHFL.IDX P6, R14, R13, R12, R11 ;  /* 0x0000000c0d0e7389 */ /* 0x0000a400000c000b */
[----:B012---:R-:W-:Y:S01]  /*14f30*/  ENDCOLLECTIVE ;  /* 0x000000000000791b */ /* 0x007fe20003800000 */
.L_x_7924:
[----:B------:R-:W-:Y:S05]  /*14f40*/  BSYNC B0 ;  /* 0x0000000000007941 */ /* 0x000fea0003800000 */
.L_x_7923:
[----:B------:R-:W-:Y:S05]  /*14f50*/  BRA `(.L_x_7925) ;  /* 0xffffffc000c47947 */ /* 0x000fea000383ffff */
.L_x_7815:
[----:B------:R-:W-:Y:S01]  /*14f60*/  BSSY B0, `(.L_x_7926) ;  /* 0x0000006000007945 */ /* 0x000fe20003800000 */
[----:B------:R-:W-:-:S07]  /*14f70*/  IMAD.MOV.U32 R15, RZ, RZ, -0x1 ;  /* 0xffffffffff0f7424 */ /* 0x000fce00078e00ff */
[----:B------:R-:W-:Y:S05]  /*14f80*/  WARPSYNC.COLLECTIVE R15, `(.L_x_7927) ;  /* 0x000000000f0c7348 */ /* 0x000fea0003c00000 */
[----:B------:R-:W-:Y:S02]  /*14f90*/  ELECT P6, UR62, PT ;  /* 0x00000000003e782f */ /* 0x000fe400038c0000 */
[----:B------:R-:W-:Y:S01]  /*14fa0*/  MOV R14, UR62 ;  /* 0x0000003e000e7c02 */ /* 0x000fe20008000f00 */
[----:B------:R-:W-:Y:S10]  /*14fb0*/  ENDCOLLECTIVE ;  /* 0x000000000000791b */ /* 0x000ff40003800000 */
.L_x_7927:
[----:B------:R-:W-:Y:S05]  /*14fc0*/  BSYNC B0 ;  /* 0x0000000000007941 */ /* 0x000fea0003800000 */
.L_x_7926:
[----:B------:R-:W-:Y:S05]  /*14fd0*/  BRA `(.L_x_7928) ;  /* 0xffffffc000bc7947 */ /* 0x000fea000383ffff */
.L_x_7818:
[----:B0-----:R0:W1:Y:S02]  /*14fe0*/  SYNCS.PHASECHK.TRANS64.TRYWAIT P0, [R5+URZ+0x22840], R7 ;  /* 0x02284007050075a7 */ /* 0x001064000800017f */
[----:B-1----:R-:W-:Y:S05]  /*14ff0*/  @!P0 NANOSLEEP.SYNCS 0x989680 ;  /* 0x009896800000895d */ /* 0x002fea0003900000 */
[----:B------:R-:W1:Y:S02]  /*15000*/  @!P0 SYNCS.PHASECHK.TRANS64 P0, [R5+URZ+0x22840], R7 ;  /* 0x02284007050085a7 */ /* 0x000e64000800007f */
[----:B-1----:R-:W-:Y:S05]  /*15010*/  @!P0 BRA `(.L_x_7818) ;  /* 0xfffffffc00f08947 */ /* 0x002fea000383ffff */
[----:B------:R-:W-:Y:S05]  /*15020*/  BRA `(.L_x_7929) ;  /* 0xffffffc4002c7947 */ /* 0x000fea000383ffff */
.L_x_7821:
        /* <DEDUP_REMOVED lines=8> */
.L_x_7824:
[----:B0-----:R0:W1:Y:S02]  /*150b0*/  SYNCS.PHASECHK.TRANS64.TRYWAIT P0, [R2+URZ+0x22860], R5 ;  /* 0x02286005020075a7 */ /* 0x001064000800017f */
[----:B-1----:R-:W-:Y:S05]  /*150c0*/  @!P0 NANOSLEEP.SYNCS 0x989680 ;  /* 0x009896800000895d */ /* 0x002fea0003900000 */
[----:B------:R-:W1:Y:S02]  /*150d0*/  @!P0 SYNCS.PHASECHK.TRANS64 P0, [R2+URZ+0x22860], R5 ;  /* 0x02286005020085a7 */ /* 0x000e64000800007f */
[----:B-1----:R-:W-:Y:S05]  /*150e0*/  @!P0 BRA `(.L_x_7824) ;  /* 0xfffffffc00f08947 */ /* 0x002fea000383ffff */
[----:B------:R-:W-:Y:S05]  /*150f0*/  BRA `(.L_x_7931) ;  /* 0xffffffc800287947 */ /* 0x000fea000383ffff */
.L_x_7833:
[----:B--2---:R2:W3:Y:S02]  /*15100*/  SYNCS.PHASECHK.TRANS64.TRYWAIT P0, [R2+URZ+0x22840], R7 ;  /* 0x02284007020075a7 */ /* 0x0044e4000800017f */
[----:B---3--:R-:W-:Y:S05]  /*15110*/  @!P0 NANOSLEEP.SYNCS 0x989680 ;  /* 0x009896800000895d */ /* 0x008fea0003900000 */
[----:B------:R-:W3:Y:S02]  /*15120*/  @!P0 SYNCS.PHASECHK.TRANS64 P0, [R2+URZ+0x22840], R7 ;  /* 0x02284007020085a7 */ /* 0x000ee4000800007f */
[----:B---3--:R-:W-:Y:S05]  /*15130*/  @!P0 BRA `(.L_x_7833) ;  /* 0xfffffffc00f08947 */ /* 0x008fea000383ffff */
[----:B------:R-:W-:Y:S05]  /*15140*/  BRA `(.L_x_7932) ;  /* 0xffffffcc00b07947 */ /* 0x000fea000383ffff */
.L_x_7835:
[----:B0-----:R0:W3:Y:S02]  /*15150*/  SYNCS.PHASECHK.TRANS64.TRYWAIT P0, [R2+URZ+0x22860], R7 ;  /* 0x02286007020075a7 */ /* 0x0010e4000800017f */
[----:B---3--:R-:W-:Y:S05]  /*15160*/  @!P0 NANOSLEEP.SYNCS 0x989680 ;  /* 0x009896800000895d */ /* 0x008fea0003900000 */
[----:B------:R-:W3:Y:S02]  /*15170*/  @!P0 SYNCS.PHASECHK.TRANS64 P0, [R2+URZ+0x22860], R7 ;  /* 0x02286007020085a7 */ /* 0x000ee4000800007f */
[----:B---3--:R-:W-:Y:S05]  /*15180*/  @!P0 BRA `(.L_x_7835) ;  /* 0xfffffffc00f08947 */ /* 0x008fea000383ffff */
[----:B------:R-:W-:Y:S05]  /*15190*/  BRA `(.L_x_7933) ;  /* 0xffffffd000207947 */ /* 0x000fea000383ffff */
.L_x_7840:
[----:B--2---:R2:W3:Y:S02]  /*151a0*/  SYNCS.PHASECHK.TRANS64.TRYWAIT P0, [R3+URZ+0x22840], R7 ;  /* 0x02284007030075a7 */ /* 0x0044e4000800017f */
[----:B---3--:R-:W-:Y:S05]  /*151b0*/  @!P0 NANOSLEEP.SYNCS 0x989680 ;  /* 0x009896800000895d */ /* 0x008fea0003900000 */
[----:B------:R-:W3:Y:S02]  /*151c0*/  @!P0 SYNCS.PHASECHK.TRANS64 P0, [R3+URZ+0x22840], R7 ;  /* 0x02284007030085a7 */ /* 0x000ee4000800007f */
[----:B---3--:R-:W-:Y:S05]  /*151d0*/  @!P0 BRA `(.L_x_7840) ;  /* 0xfffffffc00f08947 */ /* 0x008fea000383ffff */
[----:B------:R-:W-:Y:S05]  /*151e0*/  BRA `(.L_x_7934) ;  /* 0xffffffd4006c7947 */ /* 0x000fea000383ffff */
.L_x_7842:
[----:B0-----:R0:W3:Y:S02]  /*151f0*/  SYNCS.PHASECHK.TRANS64.TRYWAIT P1, [R3+URZ+0x22860], R7 ;  /* 0x02286007030075a7 */ /* 0x0010e4000802017f */
[----:B---3--:R-:W-:Y:S05]  /*15200*/  @!P1 NANOSLEEP.SYNCS 0x989680 ;  /* 0x009896800000995d */ /* 0x008fea0003900000 */
[----:B------:R-:W3:Y:S02]  /*15210*/  @!P1 SYNCS.PHASECHK.TRANS64 P1, [R3+URZ+0x22860], R7 ;  /* 0x02286007030095a7 */ /* 0x000ee4000802007f */
[----:B---3--:R-:W-:Y:S05]  /*15220*/  @!P1 BRA `(.L_x_7842) ;  /* 0xfffffffc00f09947 */ /* 0x008fea000383ffff */
[----:B------:R-:W-:Y:S05]  /*15230*/  BRA `(.L_x_7935) ;  /* 0xffffffd400d87947 */ /* 0x000fea000383ffff */
.L_x_7847:
[----:B---3--:R3:W4:Y:S02]  /*15240*/  SYNCS.PHASECHK.TRANS64.TRYWAIT P0, [R3+URZ+0x22840], R7 ;  /* 0x02284007030075a7 */ /* 0x008724000800017f */
[----:B----4-:R-:W-:Y:S05]  /*15250*/  @!P0 NANOSLEEP.SYNCS 0x989680 ;  /* 0x009896800000895d */ /* 0x010fea0003900000 */
[----:B------:R-:W4:Y:S02]  /*15260*/  @!P0 SYNCS.PHASECHK.TRANS64 P0, [R3+URZ+0x22840], R7 ;  /* 0x02284007030085a7 */ /* 0x000f24000800007f */
[----:B----4-:R-:W-:Y:S05]  /*15270*/  @!P0 BRA `(.L_x_7847) ;  /* 0xfffffffc00f08947 */ /* 0x010fea000383ffff */
[----:B------:R-:W-:Y:S05]  /*15280*/  BRA `(.L_x_7936) ;  /* 0xffffffdc00047947 */ /* 0x000fea000383ffff */
.L_x_7849:
[----:B0-----:R0:W2:Y:S02]  /*15290*/  SYNCS.PHASECHK.TRANS64.TRYWAIT P1, [R3+URZ+0x22860], R7 ;  /* 0x02286007030075a7 */ /* 0x0010a4000802017f */
[----:B--2---:R-:W-:Y:S05]  /*152a0*/  @!P1 NANOSLEEP.SYNCS 0x989680 ;  /* 0x009896800000995d */ /* 0x004fea0003900000 */
[----:B------:R-:W2:Y:S02]  /*152b0*/  @!P1 SYNCS.PHASECHK.TRANS64 P1, [R3+URZ+0x22860], R7 ;  /* 0x02286007030095a7 */ /* 0x000ea4000802007f */
[----:B--2---:R-:W-:Y:S05]  /*152c0*/  @!P1 BRA `(.L_x_7849) ;  /* 0xfffffffc00f09947 */ /* 0x004fea000383ffff */
[----:B------:R-:W-:Y:S05]  /*152d0*/  BRA `(.L_x_7937) ;  /* 0xffffffdc00747947 */ /* 0x000fea000383ffff */
.L_x_7854:
[----:B------:R-:W-:Y:S01]  /*152e0*/  BSSY B0, `(.L_x_7938) ;  /* 0x0000008000007945 */ /* 0x000fe20003800000 */
[----:B0-----:R-:W-:Y:S01]  /*152f0*/  IMAD.MOV.U32 R13, RZ, RZ, R16 ;  /* 0x000000ffff0d7224 */ /* 0x001fe200078e0010 */
[----:B------:R-:W-:Y:S01]  /*15300*/  MOV R15, 0xffffffff ;  /* 0xffffffff000f7802 */ /* 0x000fe20000000f00 */
[----:B------:R-:W-:Y:S02]  /*15310*/  IMAD.MOV.U32 R12, RZ, RZ, RZ ;  /* 0x000000ffff0c7224 */ /* 0x000fe400078e00ff */
[----:B--2---:R-:W-:-:S07]  /*15320*/  IMAD.MOV.U32 R11, RZ, RZ, 0x1f ;  /* 0x0000001fff0b7424 */ /* 0x004fce00078e00ff */
[----:B-1-3--:R-:W-:Y:S05]  /*15330*/  WARPSYNC.COLLECTIVE R15, `(.L_x_7939) ;  /* 0x000000000f087348 */ /* 0x00afea0003c00000 */
[----:B------:R0:W2:Y:S02]  /*15340*/  SHFL.IDX P6, R14, R13, R12, R11 ;  /* 0x0000000c0d0e7389 */ /* 0x0000a400000c000b */
[----:B0123--:R-:W-:Y:S01]  /*15350*/  ENDCOLLECTIVE ;  /* 0x000000000000791b */ /* 0x00ffe20003800000 */
.L_x_7939:
[----:B------:R-:W-:Y:S05]  /*15360*/  BSYNC B0 ;  /* 0x0000000000007941 */ /* 0x000fea0003800000 */
.L_x_7938:
        /* <DEDUP_REMOVED lines=8> */
.L_x_7940:
[----:B------:R-:W-:Y:S01]  /*153f0*/  IMAD.MOV.U32 R6, RZ, RZ, R14 ;  /* 0x000000ffff067224 */ /* 0x000fe200078e000e */
[----:B------:R-:W-:Y:S06]  /*15400*/  BRA `(.L_x_7941) ;  /* 0xffffffe000647947 */ /* 0x000fec000383ffff */
.L_x_7857:
[----:B------:R-:W-:Y:S01]  /*15410*/  BSSY B0, `(.L_x_7942) ;  /* 0x0000008000007945 */ /* 0x000fe20003800000 */
[----:B-----5:R-:W-:Y:S01]  /*15420*/  IMAD.MOV.U32 R13, RZ, RZ, R17 ;  /* 0x000000ffff0d7224 */ /* 0x020fe200078e0011 */
[----:B------:R-:W-:Y:S01]  /*15430*/  MOV R15, 0xffffffff ;  /* 0xffffffff000f7802 */ /* 0x000fe20000000f00 */
[----:B------:R-:W-:Y:S02]  /*15440*/  IMAD.MOV.U32 R12, RZ, RZ, 0x1 ;  /* 0x00000001ff0c7424 */ /* 0x000fe400078e00ff */
[----:B--2---:R-:W-:-:S07]  /*15450*/  IMAD.MOV.U32 R11, RZ, RZ, RZ ;  /* 0x000000ffff0b7224 */ /* 0x004fce00078e00ff */
[----:B01-34-:R-:W-:Y:S05]  /*15460*/  WARPSYNC.COLLECTIVE R15, `(.L_x_7943) ;  /* 0x000000000f087348 */ /* 0x01bfea0003c00000 */
[----:B------:R2:W0:Y:S02]  /*15470*/  SHFL.UP P6, R14, R13, R12, R11 ;  /* 0x0400000c0d0e7389 */ /* 0x00042400000c000b */
[----:B01234-:R-:W-:Y:S01]  /*15480*/  ENDCOLLECTIVE ;  /* 0x000000000000791b */ /* 0x01ffe20003800000 */
.L_x_7943:
[----:B------:R-:W-:Y:S05]  /*15490*/  BSYNC B0 ;  /* 0x0000000000007941 */ /* 0x000fea0003800000 */
.L_x_7942:
        /* <DEDUP_REMOVED lines=10> */
.L_x_7944:
        /* <DEDUP_REMOVED lines=8> */
.L_x_7945:
        /* <DEDUP_REMOVED lines=8> */
.L_x_7946:
        /* <DEDUP_REMOVED lines=8> */
.L_x_7947:
        /* <DEDUP_REMOVED lines=8> */
.L_x_7948:
[----:B------:R-:W-:Y:S05]  /*15740*/  BRA `(.L_x_7949) ;  /* 0xffffffe000287947 */ /* 0x000fea000383ffff */
.L_x_7862:
[----:B------:R-:W-:Y:S01]  /*15750*/  BSSY B0, `(.L_x_7950) ;  /* 0x0000008000007945 */ /* 0x000fe20003800000 */
[----:B-----5:R-:W-:Y:S01]  /*15760*/  IMAD.MOV.U32 R13, RZ, RZ, R17 ;  /* 0x000000ffff0d7224 */ /* 0x020fe200078e0011 */
[----:B--2---:R-:W-:Y:S01]  /*15770*/  MOV R11, RZ ;  /* 0x000000ff000b7202 */ /* 0x004fe20000000f00 */
[----:B------:R-:W-:Y:S02]  /*15780*/  IMAD.MOV.U32 R12, RZ, RZ, 0x1 ;  /* 0x00000001ff0c7424 */ /* 0x000fe400078e00ff */
[----:B------:R-:W-:-:S07]  /*15790*/  IMAD.MOV.U32 R15, RZ, RZ, -0x1 ;  /* 0xffffffffff0f7424 */ /* 0x000fce00078e00ff */
[----:B0-----:R-:W-:Y:S05]  /*157a0*/  WARPSYNC.COLLECTIVE R15, `(.L_x_7951) ;  /* 0x000000000f087348 */ /* 0x001fea0003c00000 */
[----:B------:R1:W2:Y:S02]  /*157b0*/  SHFL.UP P6, R14, R13, R12, R11 ;  /* 0x0400000c0d0e7389 */ /* 0x0002a400000c000b */
[----:B012---:R-:W-:Y:S01]  /*157c0*/  ENDCOLLECTIVE ;  /* 0x000000000000791b */ /* 0x007fe20003800000 */
.L_x_7951:
[----:B------:R-:W-:Y:S05]  /*157d0*/  BSYNC B0 ;  /* 0x0000000000007941 */ /* 0x000fea0003800000 */
.L_x_7950:
        /* <DEDUP_REMOVED lines=10> */
.L_x_7952:
        /* <DEDUP_REMOVED lines=8> */
.L_x_7953:
        /* <DEDUP_REMOVED lines=8> */
.L_x_7954:
        /* <DEDUP_REMOVED lines=8> */
.L_x_7955:
        /* <DEDUP_REMOVED lines=8> */
.L_x_7956:
[----:B------:R-:W-:Y:S05]  /*15a80*/  BRA `(.L_x_7957) ;  /* 0xffffffe0000c7947 */ /* 0x000fea000383ffff */
.L_x_7864:
[----:B------:R-:W-:Y:S01]  /*15a90*/  BSSY B0, `(.L_x_7958) ;  /* 0x0000006000007945 */ /* 0x000fe20003800000 */
[----:B------:R-:W-:Y:S01]  /*15aa0*/  PLOP3.LUT P6, PT, P6, PT, PT, 0x8, 0x0 ;  /* 0x000000000000781c */ /* 0x000fe200037ce170 */
[----:B------:R-:W-:-:S12]  /*15ab0*/  IMAD.MOV.U32 R15, RZ, RZ, -0x1 ;  /* 0xffffffffff0f7424 */ /* 0x000fd800078e00ff */
[----:B0-2---:R-:W-:Y:S05]  /*15ac0*/  WARPSYNC.COLLECTIVE R15, `(.L_x_7959) ;  /* 0x000000000f087348 */ /* 0x005fea0003c00000 */
[----:B------:R-:W-:Y:S01]  /*15ad0*/  VOTE.ANY R14, PT, P6 ;  /* 0x00000000000e7806 */ /* 0x000fe200030e0100 */
[----:B0-2---:R-:W-:Y:S06]  /*15ae0*/  ENDCOLLECTIVE ;  /* 0x000000000000791b */ /* 0x005fec0003800000 */
.L_x_7959:
[----:B------:R-:W-:Y:S05]  /*15af0*/  BSYNC B0 ;  /* 0x0000000000007941 */ /* 0x000fea0003800000 */
.L_x_7958:
        /* <DEDUP_REMOVED lines=9> */
.L_x_7960:
[----:B------:R-:W-:Y:S01]  /*15b90*/  MOV R17, R14 ;  /* 0x0000000e00117202 */ /* 0x000fe20000000f00 */
[----:B------:R-:W-:Y:S06]  /*15ba0*/  BRA `(.L_x_7961) ;  /* 0xffffffdc00fc7947 */ /* 0x000fec000383ffff */
.L_x_7866:
[----:B------:R-:W-:Y:S01]  /*15bb0*/  BSSY B0, `(.L_x_7962) ;  /* 0x0000007000007945 */ /* 0x000fe20003800000 */
[----:B------:R-:W-:Y:S02]  /*15bc0*/  IMAD.MOV.U32 R13, RZ, RZ, R2 ;  /* 0x000000ffff0d7224 */ /* 0x000fe400078e0002 */
[----:B--2---:R-:W-:Y:S02]  /*15bd0*/  IMAD.MOV.U32 R11, RZ, RZ, 0x1f ;  /* 0x0000001fff0b7424 */ /* 0x004fe400078e00ff */
[----:B------:R-:W-:-:S07]  /*15be0*/  IMAD.MOV.U32 R15, RZ, RZ, -0x1 ;  /* 0xffffffffff0f7424 */ /* 0x000fce00078e00ff */
[----:B01-3--:R-:W-:Y:S05]  /*15bf0*/  WARPSYNC.COLLECTIVE R15, `(.L_x_7963) ;  /* 0x000000000f087348 */ /* 0x00bfea0003c00000 */
[----:B------:R2:W4:Y:S02]  /*15c00*/  SHFL.IDX P6, R14, R13, R12, R11 ;  /* 0x0000000c0d0e7389 */ /* 0x00052400000c000b */
[----:B01234-:R-:W-:Y:S01]  /*15c10*/  ENDCOLLECTIVE ;  /* 0x000000000000791b */ /* 0x01ffe20003800000 */
.L_x_7963:
[----:B------:R-:W-:Y:S05]  /*15c20*/  BSYNC B0 ;  /* 0x0000000000007941 */ /* 0x000fea0003800000 */
.L_x_7962:
[----:B------:R-:W-:Y:S05]  /*15c30*/  BRA `(.L_x_7865) ;  /* 0xffffffdc00f47947 */ /* 0x000fea000383ffff */
.L_x_7870:
[----:B0-----:R0:W1:Y:S02]  /*15c40*/  SYNCS.PHASECHK.TRANS64.TRYWAIT P0, [R0+URZ+0x22820], R3 ;  /* 0x02282003000075a7 */ /* 0x001064000800017f */
[----:B-1----:R-:W-:Y:S05]  /*15c50*/  @!P0 NANOSLEEP.SYNCS 0x989680 ;  /* 0x009896800000895d */ /* 0x002fea0003900000 */
[----:B------:R-:W1:Y:S02]  /*15c60*/  @!P0 SYNCS.PHASECHK.TRANS64 P0, [R0+URZ+0x22820], R3 ;  /* 0x02282003000085a7 */ /* 0x000e64000800007f */
[----:B-1----:R-:W-:Y:S05]  /*15c70*/  @!P0 BRA `(.L_x_7870) ;  /* 0xfffffffc00f08947 */ /* 0x002fea000383ffff */
[----:B------:R-:W-:Y:S05]  /*15c80*/  BRA `(.L_x_7964) ;  /* 0xffffffe000d87947 */ /* 0x000fea000383ffff */
.L_x_7871:
[----:B------:R-:W1:Y:S01]  /*15c90*/  S2R R2, SR_TID.X ;  /* 0x0000000000027919 */ /* 0x000e620000002100 */
[----:B------:R-:W-:Y:S01]  /*15ca0*/  BSSY B0, `(.L_x_7965) ;  /* 0x000000a000007945 */ /* 0x000fe20003800000 */
[----:B------:R-:W-:Y:S01]  /*15cb0*/  MOV R12, RZ ;  /* 0x000000ff000c7202 */ /* 0x000fe20000000f00 */
[----:B--2---:R-:W-:Y:S02]  /*15cc0*/  IMAD.MOV.U32 R11, RZ, RZ, 0x1f ;  /* 0x0000001fff0b7424 */ /* 0x004fe400078e00ff */
[----:B------:R-:W-:Y:S01]  /*15cd0*/  IMAD.MOV.U32 R15, RZ, RZ, -0x1 ;  /* 0xffffffffff0f7424 */ /* 0x000fe200078e00ff */
[----:B-1----:R-:W-:-:S04]  /*15ce0*/  SHF.R.U32.HI R2, RZ, 0x5, R2 ;  /* 0x00000005ff027819 */ /* 0x002fc80000011602 */
[----:B------:R-:W-:-:S05]  /*15cf0*/  LOP3.LUT R2, R2, 0x3, RZ, 0xc0, !PT ;  /* 0x0000000302027812 */ /* 0x000fca00078ec0ff */
[----:B------:R-:W-:-:S07]  /*15d00*/  IMAD.MOV.U32 R13, RZ, RZ, R2 ;  /* 0x000000ffff0d7224 */ /* 0x000fce00078e0002 */
[----:B0-----:R-:W-:Y:S05]  /*15d10*/  WARPSYNC.COLLECTIVE R15, `(.L_x_7966) ;  /* 0x000000000f087348 */ /* 0x001fea0003c00000 */
[----:B------:R1:W2:Y:S02]  /*15d20*/  SHFL.IDX P6, R14, R13, R12, R11 ;  /* 0x0000000c0d0e7389 */ /* 0x0002a400000c000b */
[----:B012---:R-:W-:Y:S01]  /*15d30*/  ENDCOLLECTIVE ;  /* 0x000000000000791b */ /* 0x007fe20003800000 */
.L_x_7966:
[----:B------:R-:W-:Y:S05]  /*15d40*/  BSYNC B0 ;  /* 0x0000000000007941 */ /* 0x000fea0003800000 */
.L_x_7965:
[----:B------:R-:W-:Y:S05]  /*15d50*/  BRA `(.L_x_7967) ;  /* 0xffffffe000c07947 */ /* 0x000fea000383ffff */
.L_x_7872:
[----:B------:R-:W-:Y:S01]  /*15d60*/  BSSY B0, `(.L_x_7968) ;  /* 0x0000006000007945 */ /* 0x000fe20003800000 */
[----:B------:R-:W-:-:S07]  /*15d70*/  IMAD.MOV.U32 R15, RZ, RZ, -0x1 ;  /* 0xffffffffff0f7424 */ /* 0x000fce00078e00ff */
[----:B012---:R-:W-:Y:S05]  /*15d80*/  WARPSYNC.COLLECTIVE R15, `(.L_x_7969) ;  /* 0x000000000f0c7348 */ /* 0x007fea0003c00000 */
[----:B------:R-:W-:Y:S02]  /*15d90*/  ELECT P6, UR62, PT ;  /* 0x00000000003e782f */ /* 0x000fe400038c0000 */
[----:B------:R-:W-:Y:S01]  /*15da0*/  MOV R14, UR62 ;  /* 0x0000003e000e7c02 */ /* 0x000fe20008000f00 */
[----:B012---:R-:W-:Y:S10]  /*15db0*/  ENDCOLLECTIVE ;  /* 0x000000000000791b */ /* 0x007ff40003800000 */
.L_x_7969:
[----:B------:R-:W-:Y:S05]  /*15dc0*/  BSYNC B0 ;  /* 0x0000000000007941 */ /* 0x000fea0003800000 */
.L_x_7968:
[----:B------:R-:W-:Y:S05]  /*15dd0*/  BRA `(.L_x_7970) ;  /* 0xffffffe000b47947 */ /* 0x000fea000383ffff */
.L_x_7874:
[----:B0-----:R0:W1:Y:S02]  /*15de0*/  SYNCS.PHASECHK.TRANS64.TRYWAIT P0, [R6+URZ], R5 ;  /* 0x00000005060075a7 */ /* 0x001064000800017f */
[----:B-1----:R-:W-:Y:S05]  /*15df0*/  @!P0 NANOSLEEP.SYNCS 0x989680 ;  /* 0x009896800000895d */ /* 0x002fea0003900000 */
[----:B------:R-:W1:Y:S02]  /*15e00*/  @!P0 SYNCS.PHASECHK.TRANS64 P0, [R6+URZ], R5 ;  /* 0x00000005060085a7 */ /* 0x000e64000800007f */
[----:B-1----:R-:W-:Y:S05]  /*15e10*/  @!P0 BRA `(.L_x_7874) ;  /* 0xfffffffc00f08947 */ /* 0x002fea000383ffff */
[----:B------:R-:W-:Y:S05]  /*15e20*/  BRA `(.L_x_7971) ;  /* 0xffffffe000f07947 */ /* 0x000fea000383ffff */
.L_x_7875:
[----:B-1----:R1:W3:Y:S02]  /*15e30*/  SYNCS.PHASECHK.TRANS64.TRYWAIT P0, [R7+URZ], R2 ;  /* 0x00000002070075a7 */ /* 0x0022e4000800017f */
[----:B---3--:R-:W-:Y:S05]  /*15e40*/  @!P0 NANOSLEEP.SYNCS 0x989680 ;  /* 0x009896800000895d */ /* 0x008fea0003900000 */
[----:B------:R-:W3:Y:S02]  /*15e50*/  @!P0 SYNCS.PHASECHK.TRANS64 P0, [R7+URZ], R2 ;  /* 0x00000002070085a7 */ /* 0x000ee4000800007f */
[----:B---3--:R-:W-:Y:S05]  /*15e60*/  @!P0 BRA `(.L_x_7875) ;  /* 0xfffffffc00f08947 */ /* 0x008fea000383ffff */
[----:B------:R-:W-:Y:S05]  /*15e70*/  BRA `(.L_x_7972) ;  /* 0xffffffe000e47947 */ /* 0x000fea000383ffff */
.L_x_7877:
[----:B---3--:R3:W4:Y:S02]  /*15e80*/  SYNCS.PHASECHK.TRANS64.TRYWAIT P0, [R4+URZ], R5 ;  /* 0x00000005040075a7 */ /* 0x008724000800017f */
[----:B----4-:R-:W-:Y:S05]  /*15e90*/  @!P0 NANOSLEEP.SYNCS 0x989680 ;  /* 0x009896800000895d */ /* 0x010fea0003900000 */
[----:B------:R-:W4:Y:S02]  /*15ea0*/  @!P0 SYNCS.PHASECHK.TRANS64 P0, [R4+URZ], R5 ;  /* 0x00000005040085a7 */ /* 0x000f24000800007f */
[----:B----4-:R-:W-:Y:S05]  /*15eb0*/  @!P0 BRA `(.L_x_7877) ;  /* 0xfffffffc00f08947 */ /* 0x010fea000383ffff */
[----:B------:R-:W-:Y:S05]  /*15ec0*/  BRA `(.L_x_7973) ;  /* 0xffffffe000ec7947 */ /* 0x000fea000383ffff */
.L_x_7974:
        /* <DEDUP_REMOVED lines=11> */
.L_x_11961:


//--------------------- .text._ZN7cutlass13device_kernelIN5flash11enable_sm90INS1_16FlashAttnFwdSm90INS1_25CollectiveMainloopFwdSm90ILi2EN4cute5tupleIJNS5_1CILi1EEES8_S8_EEENS6_IJNS7_ILi128EEENS7_ILi96EEENS7_ILi64EEEEEELi256ENS_6half_tEfNS_4arch4Sm90ELb0ELb0ELb0ELb1ELb0ELb0ELb1ELb1ELb0ELb0ELb0ELb0EEENS1_21CollectiveEpilogueFwdINS6_IJSA_NS7_ILi256EEESB_EEES9_SE_SG_Li256ELb1ELb0ELb0ELb0EEENS1_36VarlenDynamicPersistentTileSchedulerILi128ELi96ELi256ELi32ELb0ELb0ELb1ELb0ELb1ELb1EEEEEEEEEvNT_6ParamsE --------------------------
	.section	.text._ZN7cutlass13device_kernelIN5flash11enable_sm90INS1_16FlashAttnFwdSm90INS1_25CollectiveMainloopFwdSm90ILi2EN4cute5tupleIJNS5_1CILi1EEES8_S8_EEENS6_IJNS7_ILi128EEENS7_ILi96EEENS7_ILi64EEEEEELi256ENS_6half_tEfNS_4arch4Sm90ELb0ELb0ELb0ELb1ELb0ELb0ELb1ELb1ELb0ELb0ELb0ELb0EEENS1_21CollectiveEpilogueFwdINS6_IJSA_NS7_ILi256EEESB_EEES9_SE_SG_Li256ELb1ELb0ELb0ELb0EEENS1_36VarlenDynamicPersistentTileSchedulerILi128ELi96ELi256ELi32ELb0ELb0ELb1ELb0ELb1ELb1EEEEEEEEEvNT_6ParamsE,"ax",@progbits
	.align	128
.text._ZN7cutlass13device_kernelIN5flash11enable_sm90INS1_16FlashAttnFwdSm90INS1_25CollectiveMainloopFwdSm90ILi2EN4cute5tupleIJNS5_1CILi1EEES8_S8_EEENS6_IJNS7_ILi128EEENS7_ILi96EEENS7_ILi64EEEEEELi256ENS_6half_tEfNS_4arch4Sm90ELb0ELb0ELb0ELb1ELb0ELb0ELb1ELb1ELb0ELb0ELb0ELb0EEENS1_21CollectiveEpilogueFwdINS6_IJSA_NS7_ILi256EEESB_EEES9_SE_SG_Li256ELb1ELb0ELb0ELb0EEENS1_36VarlenDynamicPersistentTileSchedulerILi128ELi96ELi256ELi32ELb0ELb0ELb1ELb0ELb1ELb1EEEEEEEEEvNT_6ParamsE:
        .type           _ZN7cutlass13device_kernelIN5flash11enable_sm90INS1_16FlashAttnFwdSm90INS1_25CollectiveMainloopFwdSm90ILi2EN4cute5tupleIJNS5_1CILi1EEES8_S8_EEENS6_IJNS7_ILi128EEENS7_ILi96EEENS7_ILi64EEEEEELi256ENS_6half_tEfNS_4arch4Sm90ELb0ELb0ELb0ELb1ELb0ELb0ELb1ELb1ELb0ELb0ELb0ELb0EEENS1_21CollectiveEpilogueFwdINS6_IJSA_NS7_ILi256EEESB_EEES9_SE_SG_Li256ELb1ELb0ELb0ELb0EEENS1_36VarlenDynamicPersistentTileSchedulerILi128ELi96ELi256ELi32ELb0ELb0ELb1ELb0ELb1ELb1EEEEEEEEEvNT_6ParamsE,@function
        .size           _ZN7cutlass13device_kernelIN5flash11enable_sm90INS1_16FlashAttnFwdSm90INS1_25CollectiveMainloopFwdSm90ILi2EN4cute5tupleIJNS5_1CILi1EEES8_S8_EEENS6_IJNS7_ILi128EEENS7_ILi96EEENS7_ILi64EEEEEELi256ENS_6half_tEfNS_4arch4Sm90ELb0ELb0ELb0ELb1ELb0ELb0ELb1ELb1ELb0ELb0ELb0ELb0EEENS1_21CollectiveEpilogueFwdINS6_IJSA_NS7_ILi256EEESB_EEES9_SE_SG_Li256ELb1ELb0ELb0ELb0EEENS1_36VarlenDynamicPersistentTileSchedulerILi128ELi96ELi256ELi32ELb0ELb0ELb1ELb0ELb1ELb1EEEEEEEEEvNT_6ParamsE,(.L_x_11962 - _ZN7cutlass13device_kernelIN5flash11enable_sm90INS1_16FlashAttnFwdSm90INS1_25CollectiveMainloopFwdSm90ILi2EN4cute5tupleIJNS5_1CILi1EEES8_S8_EEENS6_IJNS7_ILi128EEENS7_ILi96EEENS7_ILi64EEEEEELi256ENS_6half_tEfNS_4arch4Sm90ELb0ELb0ELb0ELb1ELb0ELb0ELb1ELb1ELb0ELb0ELb0ELb0EEENS1_21CollectiveEpilogueFwdINS6_IJSA_NS7_ILi256EEESB_EEES9_SE_SG_Li256ELb1ELb0ELb0ELb0EEENS1_36VarlenDynamicPersistentTileSchedulerILi128ELi96ELi256ELi32ELb0ELb0ELb1ELb0ELb1ELb1EEEEEEEEEvNT_6ParamsE)
        .other          _ZN7cutlass13device_kernelIN5flash11enable_sm90INS1_16FlashAttnFwdSm90INS1_25CollectiveMainloopFwdSm90ILi2EN4cute5tupleIJNS5_1CILi1EEES8_S8_EEENS6_IJNS7_ILi128EEENS7_ILi96EEENS7_ILi64EEEEEELi256ENS_6half_tEfNS_4arch4Sm90ELb0ELb0ELb0ELb1ELb0ELb0ELb1ELb1ELb0ELb0ELb0ELb0EEENS1_21CollectiveEpilogueFwdINS6_IJSA_NS7_ILi256EEESB_EEES9_SE_SG_Li256ELb1ELb0ELb0ELb0EEENS1_36VarlenDynamicPersistentTileSchedulerILi128ELi96ELi256ELi32ELb0ELb0ELb1ELb0ELb1ELb1EEEEEEEEEvNT_6ParamsE,@"STO_CUDA_ENTRY STV_DEFAULT"
_ZN7cutlass13device_kernelIN5flash11enable_sm90INS1_16FlashAttnFwdSm90INS1_25CollectiveMainloopFwdSm90ILi2EN4cute5tupleIJNS5_1CILi1EEES8_S8_EEENS6_IJNS7_ILi128EEENS7_ILi96EEENS7_ILi64EEEEEELi256ENS_6half_tEfNS_4arch4Sm90ELb0ELb0ELb0ELb1ELb0ELb0ELb1ELb1ELb0ELb0ELb0ELb0EEENS1_21CollectiveEpilogueFwdINS6_IJSA_NS7_ILi256EEESB_EEES9_SE_SG_Li256ELb1ELb0ELb0ELb0EEENS1_36VarlenDynamicPersistentTileSchedulerILi128ELi96ELi256ELi32ELb0ELb0ELb1ELb0ELb1ELb1EEEEEEEEEvNT_6ParamsE:
        /* <DEDUP_REMOVED lines=24> */
.L_x_7976:
[----:B------:R-:W-:Y:S05]  /*0180*/  BSYNC B0 ;  /* 0x0000000000007941 */ /* 0x000fea0003800000 */
.L_x_7975:
        /* <DEDUP_REMOVED lines=43> */
.L_x_7977:
        /* <DEDUP_REMOVED lines=22> */
.L_x_7978:
        /* <DEDUP_REMOVED lines=18> */
.L_x_7979:
        /* <DEDUP_REMOVED lines=22> */
.L_x_7980:
        /* <DEDUP_REMOVED lines=22> */
.L_x_7981:
[----:B0-----:R-:W-:Y:S01]  /*0980*/  UMOV UR4, 0x1 ;  /* 0x0000000100047882 */ /* 0x001fe20000000000 */
[----:B------:R-:W-:Y:S01]  /*0990*/  PLOP3.LUT P0, PT, PT, PT, UP0, 0x80, 0x0 ;  /* 0x000000000000781c */ /* 0x000fe20003f0f008 */
[----:B------:R-:W-:Y:S01]  /*09a0*/  USEL UR4, UR4, 0x2, !UP0 ;  /* 0x0000000204047887 */ /* 0x000fe2000c000000 */
[----:B------:R-:W-:Y:S01]  /*09b0*/  NOP ;  /* 0x0000000000007918 */ /* 0x000fe20000000000 */
[----:B------:R-:W-:-:S04]  /*09c0*/  ULDC.64 UR60, c[0x0][0x208] ;  /* 0x00008200003c7ab9 */ /* 0x000fc80000000a00 */
[----:B------:R-:W-:-:S05]  /*09d0*/  IMAD.U32 R2, RZ, RZ, UR4 ;  /* 0x00000004ff027e24 */ /* 0x000fca000f8e00ff */
[----:B------:R0:W-:Y:S01]  /*09e0*/  STL [R1+0x2c], R2 ;  /* 0x00002c0201007387 */ /* 0x0001e20000100800 */
[----:B-123--:R-:W-:Y:S06]  /*09f0*/  BAR.SYNC.DEFER_BLOCKING 0x0 ;  /* 0x0000000000007b1d */ /* 0x00efec0000010000 */
[----:B------:R-:W-:Y:S05]  /*0a00*/  @!P0 BRA `(.L_x_7982) ;  /* 0x0000008800e48947 */ /* 0x000fea0003800000 */
.L_x_7983:
[----:B------:R-:W-:-:S08]  /*0a10*/  NOP ;  /* 0x0000000000007918 */ /* 0x000fd00000000000 */
[----:B------:R-:W1:Y:S02]  /*0a20*/  USETMAXREG.TRY_ALLOC.CTAPOOL UP0, 0xf0 ;  /* 0x000000f0000079c8 */ /* 0x000e640008000600 */
[----:B-1----:R-:W-:-:S13]  /*0a30*/  PLOP3.LUT P0, PT, PT, PT, UP0, 0x80, 0x0 ;  /* 0x000000000000781c */ /* 0x002fda0003f0f008 */
[----:B------:R-:W-:Y:S05]  /*0a40*/  @!P0 BRA `(.L_x_7983) ;  /* 0xfffffffc00f08947 */ /* 0x000fea000383ffff */
[----:B------:R-:W1:Y:S01]  /*0a50*/  S2R R0, SR_TID.X ;  /* 0x0000000000007919 */ /* 0x000e620000002100 */
[----:B------:R-:W2:Y:S01]  /*0a60*/  S2UR UR5, SR_CgaCtaId ;  /* 0x00000000000579c3 */ /* 0x000ea20000008800 */
[----:B------:R-:W-:-:S07]  /*0a70*/  UMOV UR4, 0x400 ;  /* 0x0000040000047882 */ /* 0x000fce0000000000 */
[----:B------:R-:W-:Y:S06]  /*0a80*/  BAR.ARV 0x8, 0x120 ;  /* 0x0204800000007b1d */ /* 0x000fec0000002000 */
[----:B--2---:R-:W-:Y:S01]  /*0a90*/  ULEA UR4, UR5, UR4, 0x18 ;  /* 0x0000000405047291 */ /* 0x004fe2000f8ec03f */
[----:B-1----:R-:W-:-:S04]  /*0aa0*/  SHF.R.U32.HI R0, RZ, 0x7, R0 ;  /* 0x00000007ff007819 */ /* 0x002fc80000011600 */
[----:B------:R-:W-:-:S13]  /*0ab0*/  ISETP.NE.AND P0, PT, R0, 0x1, PT ;  /* 0x000000010000780c */ /* 0x000fda0003f05270 */
[----:B------:R-:W-:Y:S08]  /*0ac0*/  @!P0 BAR.ARV 0x9, 0x100 ;  /* 0x0244000000008b1d */ /* 0x000ff00000002000 */
[----:B------:R-:W-:Y:S06]  /*0ad0*/  BAR.SYNC.DEFER_BLOCKING 0x5, 0x120 ;  /* 0x0144800000007b1d */ /* 0x000fec0000010000 */
        /* <DEDUP_REMOVED lines=9> */
[----:B------:R-:W0:Y:S02]  /*0b70*/  S2R R0, SR_TID.X ;  /* 0x0000000000007919 */ /* 0x000e240000002100 */
[----:B0-----:R-:W-:-:S05]  /*0b80*/  VIADD R223, R0, 0xffffff80 ;  /* 0xffffff8000df7836 */ /* 0x001fca0000000000 */
[----:B------:R-:W-:-:S04]  /*0b90*/  SHF.R.S32.HI R0, RZ, 0x1f, R223 ;  /* 0x0000001fff007819 */ /* 0x000fc800000114df */
[CC--:B------:R-:W-:Y:S02]  /*0ba0*/  LEA.HI R3, R0.reuse, R223.reuse, RZ, 0x7 ;  /* 0x000000df00037211 */ /* 0x0c0fe400078f38ff */
[----:B------:R-:W-:Y:S02]  /*0bb0*/  LEA.HI R4, R0, R223, RZ, 0x5 ;  /* 0x000000df00047211 */ /* 0x000fe400078f28ff */
[----:B------:R-:W-:-:S03]  /*0bc0*/  SHF.R.S32.HI R218, RZ, 0x7, R3 ;  /* 0x00000007ffda7819 */ /* 0x000fc60000011403 */
[----:B------:R-:W-:Y:S01]  /*0bd0*/  IMAD.SHL.U32 R6, R4, 0x20, RZ ;  /* 0x0000002004067824 */ /* 0x000fe200078e00ff */
        /* <DEDUP_REMOVED lines=17> */
[----:B------:R-:W-:Y:S02]  /*0cf0*/  LEA.HI R2, R0, R223, RZ, 0x4 ;  /* 0x000000df00027211 */ /* 0x000fe400078f20ff */
[----:B------:R-:W-:Y:S02]  /*0d00*/  LOP3.LUT R10, R5, 0xfffffff8, RZ, 0xc0, !PT ;  /* 0xfffffff8050a7812 */ /* 0x000fe400078ec0ff */
[----:B------:R-:W-:Y:S02]  /*0d10*/  SHF.R.S32.HI R5, RZ, 0x4, R2 ;  /* 0x00000004ff057819 */ /* 0x000fe40000011402 */
[C---:B------:R-:W-:Y:S01]  /*0d20*/  LOP3.LUT R4, R2.reuse, 0x3fffff0, RZ, 0xc0, !PT ;  /* 0x03fffff002047812 */ /* 0x040fe200078ec0ff */
[----:B------:R-:W-:Y:S01]  /*0d30*/  IMAD.IADD R11, R7, 0x1, -R10 ;  /* 0x00000001070b7824 */ /* 0x000fe200078e0a0a */
[----:B------:R-:W-:-:S02]  /*0d40*/  LEA.HI R2, R2, R5, RZ, 0x1 ;  /* 0x0000000502027211 */ /* 0x000fc400078f08ff */
[----:B------:R-:W-:Y:S01]  /*0d50*/  LOP3.LUT R7, R6, 0xfffffc00, RZ, 0xc0, !PT ;  /* 0xfffffc0006077812 */ /* 0x000fe200078ec0ff */
[----:B------:R-:W-:Y:S01]  /*0d60*/  IMAD.IADD R4, R223, 0x1, -R4 ;  /* 0x00000001df047824 */ /* 0x000fe200078e0a04 */
[----:B------:R-:W-:Y:S01]  /*0d70*/  LOP3.LUT R2, R2, 0x1ffffffe, RZ, 0xc0, !PT ;  /* 0x1ffffffe02027812 */ /* 0x000fe200078ec0ff */
[----:B------:R-:W-:Y:S01]  /*0d80*/  IMAD R8, R8, 0x10, R11 ;  /* 0x0000001008087824 */ /* 0x000fe200078e020b */
[----:B------:R-:W-:Y:S01]  /*0d90*/  LEA.HI R0, R0, R223, RZ, 0x3 ;  /* 0x000000df00007211 */ /* 0x000fe200078f18ff */
[----:B------:R-:W-:Y:S01]  /*0da0*/  IMAD R7, R4, 0x40, R7 ;  /* 0x0000004004077824 */ /* 0x000fe200078e0207 */
[----:B------:R-:W-:Y:S01]  /*0db0*/  LOP3.LUT R4, R9, 0x7ffffffc, RZ, 0xc0, !PT ;  /* 0x7ffffffc09047812 */ /* 0x000fe200078ec0ff */
[----:B------:R-:W-:Y:S01]  /*0dc0*/  IMAD.IADD R2, R5, 0x1, -R2 ;  /* 0x0000000105027824 */ /* 0x000fe200078e0a02 */
[----:B------:R-:W-:Y:S01]  /*0dd0*/  SHF.R.S32.HI R22, RZ, 0x3, R0 ;  /* 0x00000003ff167819 */ /* 0x000fe20000011400 */
[----:B------:R-:W-:Y:S02]  /*0de0*/  IMAD R220, R3, 0x40, R8 ;  /* 0x0000004003dc7824 */ /* 0x000fe400078e0208 */
[----:B------:R-:W-:Y:S01]  /*0df0*/  IMAD R221, R2, 0x8, R7 ;  /* 0x0000000802dd7824 */ /* 0x000fe200078e0207 */
[----:B------:R-:W-:Y:S01]  /*0e00*/  LOP3.LUT R2, R0, 0x1ffffff8, RZ, 0xc0, !PT ;  /* 0x1ffffff800027812 */ /* 0x000fe200078ec0ff */
[----:B------:R-:W-:-:S02]  /*0e10*/  IMAD.MOV.U32 R5, RZ, RZ, R13 ;  /* 0x000000ffff057224 */ /* 0x000fc400078e000d */
[----:B------:R-:W-:Y:S02]  /*0e20*/  IMAD.MOV.U32 R7, RZ, RZ, R15 ;  /* 0x000000ffff077224 */ /* 0x000fe400078e000f */
[----:B------:R-:W-:Y:S02]  /*0e30*/  IMAD.IADD R2, R223, 0x1, -R2 ;  /* 0x00000001df027824 */ /* 0x000fe400078e0a02 */
[----:B------:R-:W-:Y:S02]  /*0e40*/  IMAD.IADD R219, R205, 0x1, -R4 ;  /* 0x00000001cddb7824 */ /* 0x000fe400078e0a04 */
[----:B------:R-:W-:-:S07]  /*0e50*/  IMAD.SHL.U32 R2, R2, 0x8, RZ ;  /* 0x0000000802027824 */ /* 0x000fce00078e00ff */
.L_x_8026:
[----:B01---5:R-:W0:Y:S01]  /*0e60*/  LDC.64 R8, c[0x0][0xd60] ;  /* 0x00035800ff087b82 */ /* 0x023e220000000a00 */
        /* <DEDUP_REMOVED lines=13> */
[----:B------:R-:W-:Y:S02]  /*0f40*/  @UP0 ULEA UR6, UP2, UR4, UR6, 0x2 ;  /* 0x0000000604060291 */ /* 0x000fe4000f84103f */
[----:B------:R-:W-:Y:S02]  /*0f50*/  @UP1 ULEA UR8, UP3, UR4, UR8, 0x2 ;  /* 0x0000000804081291 */ /* 0x000fe4000f86103f */
[----:B------:R-:W-:Y:S02]  /*0f60*/  @UP0 ULEA.HI.X UR7, UR4, UR7, UR10, 0x2, UP2 ;  /* 0x0000000704070291 */ /* 0x000fe400090f140a */
[----:B------:R-:W-:Y:S01]  /*0f70*/  IMAD.U32 R203, RZ, RZ, UR10 ;  /* 0x0000000affcb7e24 */ /* 0x000fe2000f8e00ff */
[----:B------:R-:W-:Y:S01]  /*0f80*/  @UP1 ULEA.HI.X UR9, UR4, UR9, UR10, 0x2, UP3 ;  /* 0x0000000904091291 */ /* 0x000fe200098f140a */
[----:B------:R-:W-:-:S02]  /*0f90*/  IMAD.U32 R6, RZ, RZ, UR6 ;  /* 0x00000006ff067e24 */ /* 0x000fc4000f8e00ff */
[----:B------:R-:W-:Y:S01]  /*0fa0*/  IMAD.U32 R8, RZ, RZ, UR8 ;  /* 0x00000008ff087e24 */ /* 0x000fe2000f8e00ff */
[----:B------:R-:W-:Y:S01]  /*0fb0*/  ULDC UR4, c[0x0][0x404] ;  /* 0x0001010000047ab9 */ /* 0x000fe20000000800 */
[----:B------:R-:W-:Y:S01]  /*0fc0*/  IMAD.U32 R7, RZ, RZ, UR7 ;  /* 0x00000007ff077e24 */ /* 0x000fe2000f8e00ff */
[----:B------:R-:W-:Y:S01]  /*0fd0*/  ULDC.64 UR6, c[0x0][0x3f8] ;  /* 0x0000fe0000067ab9 */ /* 0x000fe20000000a00 */
[----:B------:R-:W-:-:S03]  /*0fe0*/  IMAD.U32 R9, RZ, RZ, UR9 ;  /* 0x00000009ff097e24 */ /* 0x000fc6000f8e00ff */
[----:B------:R-:W2:Y:S04]  /*0ff0*/  @P0 LDG.E R6, desc[UR60][R6.64] ;  /* 0x0000003c06060981 */ /* 0x000ea8000c1e1900 */
[----:B---3--:R-:W3:Y:S01]  /*1000*/  @P1 LDG.E R8, desc[UR60][R8.64] ;  /* 0x0000003c08081981 */ /* 0x008ee2000c1e1900 */
[----:B------:R-:W-:Y:S01]  /*1010*/  UISETP.NE.U32.AND UP0, UPT, UR6, URZ, UPT ;  /* 0x0000003f0600728c */ /* 0x000fe2000bf05070 */
[----:B------:R-:W-:Y:S01]  /*1020*/  IMAD.MOV.U32 R200, RZ, RZ, R5 ;  /* 0x000000ffffc87224 */ /* 0x000fe200078e0005 */
[----:B------:R-:W-:Y:S01]  /*1030*/  UMOV UR52, URZ ;  /* 0x0000003f00347c82 */ /* 0x000fe20008000000 */
[----:B------:R-:W-:Y:S01]  /*1040*/  ULDC UR6, c[0x0][0x2e0] ;  /* 0x0000b80000067ab9 */ /* 0x000fe20000000800 */
[----:B------:R-:W-:Y:S01]  /*1050*/  UISETP.NE.AND.EX UP0, UPT, UR7, URZ, UPT, UP0 ;  /* 0x0000003f0700728c */ /* 0x000fe2000bf05300 */
[----:B------:R-:W-:Y:S01]  /*1060*/  IMAD.MOV.U32 R3, RZ, RZ, RZ ;  /* 0x000000ffff037224 */ /* 0x000fe200078e00ff */
[----:B------:R-:W-:Y:S01]  /*1070*/  CS2R R148, SRZ ;  /* 0x0000000000947805 */ /* 0x000fe2000001ff00 */
[----:B------:R-:W-:Y:S01]  /*1080*/  IMAD.MOV.U32 R150, RZ, RZ, RZ ;  /* 0x000000ffff967224 */ /* 0x000fe200078e00ff */
        /* <DEDUP_REMOVED lines=46> */
[----:B----4-:R-:W-:-:S02]  /*1370*/  CS2R R58, SRZ ;  /* 0x00000000003a7805 */ /* 0x010fc4000001ff00 */
        /* <DEDUP_REMOVED lines=9> */
[----:B------:R-:W-:Y:S02]  /*1410*/  IMAD.MOV.U32 R41, RZ, RZ, RZ ;  /* 0x000000ffff297224 */ /* 0x000fe400078e00ff */
[----:B------:R-:W-:Y:S01]  /*1420*/  IMAD.U32 R201, RZ, RZ, UR5 ;  /* 0x00000005ffc97e24 */ /* 0x000fe2000f8e00ff */
[----:B--2---:R-:W-:Y:S02]  /*1430*/  @P0 R2UR UR52, R6 ;  /* 0x00000000063402ca */ /* 0x004fe400000e0000 */
[----:B------:R-:W-:-:S02]  /*1440*/  PLOP3.LUT P0, PT, PT, PT, PT, 0x80, 0x0 ;  /* 0x000000000000781c */ /* 0x000fc40003f0f070 */
[----:B---3--:R-:W-:Y:S02]  /*1450*/  @P1 R2UR UR4, R8 ;  /* 0x00000000080412ca */ /* 0x008fe400000e0000 */
[----:B------:R-:W-:Y:S01]  /*1460*/  CS2R R8, SRZ ;  /* 0x0000000000087805 */ /* 0x000fe2000001ff00 */
[----:B------:R-:W-:-:S12]  /*1470*/  @P1 BRA `(.L_x_7984) ;  /* 0x0000000000381947 */ /* 0x000fd80003800000 */
[----:B------:R-:W-:Y:S02]  /*1480*/  ULDC.64 UR6, c[0x0][0xb00] ;  /* 0x0002c00000067ab9 */ /* 0x000fe40000000a00 */
[----:B------:R-:W-:-:S04]  /*1490*/  ISETP.NE.U32.AND P1, PT, RZ, UR6, PT ;  /* 0x00000006ff007c0c */ /* 0x000fc8000bf25070 */
[----:B------:R-:W-:-:S13]  /*14a0*/  ISETP.NE.AND.EX P1, PT, RZ, UR7, PT, P1 ;  /* 0x00000007ff007c0c */ /* 0x000fda000bf25310 */
[----:B------:R-:W-:Y:S05]  /*14b0*/  @!P1 BRA `(.L_x_7984) ;  /* 0x0000000000289947 */ /* 0x000fea0003800000 */
[----:B------:R-:W-:Y:S01]  /*14c0*/  R2UR UR6, R202 ;  /* 0x00000000ca0672ca */ /* 0x000fe200000e0000 */
[----:B------:R-:W-:-:S12]  /*14d0*/  ULDC.64 UR4, c[0x0][0xb00] ;  /* 0x0002c00000047ab9 */ /* 0x000fd80000000a00 */
        /* <DEDUP_REMOVED lines=8> */
.L_x_7984:
[----:B------:R-:W-:Y:S01]  /*1560*/  UIADD3 UR52, -UR52, UR4, URZ ;  /* 0x0000000434347290 */ /* 0x000fe2000fffe13f */
[----:B------:R-:W-:Y:S01]  /*1570*/  IMAD.MOV.U32 R40, RZ, RZ, RZ ;  /* 0x000000ffff287224 */ /* 0x000fe200078e00ff */
[----:B------:R-:W-:Y:S02]  /*1580*/  CS2R R164, SRZ ;  /* 0x0000000000a47805 */ /* 0x000fe4000001ff00 */
[----:B------:R-:W-:Y:S01]  /*1590*/  CS2R R34, SRZ ;  /* 0x0000000000227805 */ /* 0x000fe2000001ff00 */
[----:B------:R-:W-:Y:S01]  /*15a0*/  UISETP.GE.AND UP0, UPT, UR52, 0x1, UPT ;  /* 0x000000013400788c */ /* 0x000fe2000bf06270 */
[----:B------:R-:W-:Y:S01]  /*15b0*/  CS2R R36, SRZ ;  /* 0x0000000000247805 */ /* 0x000fe2000001ff00 */
[----:B------:R-:W-:Y:S01]  /*15c0*/  UIADD3 UR4, UR52, 0x5f, URZ ;  /* 0x0000005f34047890 */ /* 0x000fe2000fffe03f */
[----:B------:R-:W-:Y:S01]  /*15d0*/  CS2R R32, SRZ ;  /* 0x0000000000207805 */ /* 0x000fe2000001ff00 */
[----:B------:R-:W-:Y:S01]  /*15e0*/  IMAD.MOV.U32 R12, RZ, RZ, RZ ;  /* 0x000000ffff0c7224 */ /* 0x000fe200078e00ff */
[----:B------:R-:W-:-:S02]  /*15f0*/  CS2R R26, SRZ ;  /* 0x00000000001a7805 */ /* 0x000fc4000001ff00 */
[----:B------:R-:W-:Y:S01]  /*1600*/  PLOP3.LUT P1, PT, PT, PT, UP0, 0x80, 0x0 ;  /* 0x000000000000781c */ /* 0x000fe20003f2f008 */
[----:B------:R-:W-:Y:S01]  /*1610*/  UIMAD.WIDE UR4, UR4, 0x2aaaaaab, URZ ;  /* 0x2aaaaaab040478a5 */ /* 0x000fe2000f8e023f */
[----:B------:R-:W-:Y:S01]  /*1620*/  CS2R R28, SRZ ;  /* 0x00000000001c7805 */ /* 0x000fe2000001ff00 */
[----:B------:R-:W-:Y:S01]  /*1630*/  IMAD.MOV.U32 R166, RZ, RZ, RZ ;  /* 0x000000ffffa67224 */ /* 0x000fe200078e00ff */
[----:B------:R-:W-:Y:S01]  /*1640*/  CS2R R24, SRZ ;  /* 0x0000000000187805 */ /* 0x000fe2000001ff00 */
[----:B------:R-:W-:-:S04]  /*1650*/  USHF.R.U32.HI UR53, URZ, 0x1f, UR5 ;  /* 0x0000001f3f357899 */ /* 0x000fc80008011605 */
[----:B------:R-:W-:-:S04]  /*1660*/  ULEA.HI.SX32 UR53, UR5, UR53, 0x1c ;  /* 0x0000003505357291 */ /* 0x000fc8000f8fe23f */
[----:B------:R-:W-:Y:S08]  /*1670*/  @!P1 BRA `(.L_x_7985) ;  /* 0x0000005000ec9947 */ /* 0x000ff00003800000 */
[----:B------:R-:W0:Y:S01]  /*1680*/  S2R R4, SR_CgaCtaId ;  /* 0x0000000000047919 */ /* 0x000e220000008800 */
[----:B------:R-:W-:Y:S01]  /*1690*/  MOV R3, 0x400 ;  /* 0x0000040000037802 */ /* 0x000fe20000000f00 */
[----:B------:R-:W1:Y:S03]  /*16a0*/  SHFL.IDX PT, R0, R218, RZ, 0x1f ;  /* 0x00001fffda007589 */ /* 0x000e6600000e0000 */
[----:B0-----:R-:W-:Y:S02]  /*16b0*/  LEA R4, R4, R3, 0x18 ;  /* 0x0000000304047211 */ /* 0x001fe400078ec0ff */
[----:B-1----:R-:W-:-:S03]  /*16c0*/  LEA.HI R3, R0, R0, RZ, 0x1 ;  /* 0x0000000000037211 */ /* 0x002fc600078f08ff */
[----:B------:R-:W-:Y:S01]  /*16d0*/  VIADD R4, R4, 0x18400 ;  /* 0x0001840004047836 */ /* 0x000fe20000000000 */
[----:B------:R-:W-:-:S04]  /*16e0*/  LOP3.LUT R3, R3, 0xffffe, RZ, 0xc0, !PT ;  /* 0x000ffffe03037812 */ /* 0x000fc800078ec0ff */
[----:B------:R-:W-:Y:S01]  /*16f0*/  LOP3.LUT P0, RZ, R4, 0x1bf, RZ, 0xc0, !PT ;  /* 0x000001bf04ff7812 */ /* 0x000fe2000780c0ff */
[----:B------:R-:W-:-:S12]  /*1700*/  IMAD.IADD R16, R0, 0x1, -R3 ;  /* 0x0000000100107824 */ /* 0x000fd800078e0a03 */
        /* <DEDUP_REMOVED lines=17> */
.L_x_7986:
[----:B------:R-:W0:Y:S01]  /*1820*/  S2R R3, SR_CgaCtaId ;  /* 0x0000000000037919 */ /* 0x000e220000008800 */
[----:B------:R-:W-:Y:S02]  /*1830*/  R2UR UR5, R204 ;  /* 0x00000000cc0572ca */ /* 0x000fe400000e0000 */
[----:B------:R-:W-:Y:S01]  /*1840*/  MOV R0, 0x400 ;  /* 0x0000040000007802 */ /* 0x000fe20000000f00 */
[----:B------:R-:W1:Y:S10]  /*1850*/  S2R R17, SR_TID.X ;  /* 0x0000000000117919 */ /* 0x000e740000002100 */
[----:B------:R-:W-:-:S04]  /*1860*/  ULEA.HI UR4, UR5, UR5, URZ, 0x1 ;  /* 0x0000000505047291 */ /* 0x000fc8000f8f083f */
[----:B------:R-:W-:-:S04]  /*1870*/  ULOP3.LUT UR4, UR4, 0xfffffffe, URZ, 0xc0, !UPT ;  /* 0xfffffffe04047892 */ /* 0x000fc8000f8ec03f */
[----:B------:R-:W-:-:S06]  /*1880*/  UIADD3 UR4, UR5, -UR4, URZ ;  /* 0x8000000405047290 */ /* 0x000fcc000fffe03f */
[----:B------:R-:W-:Y:S01]  /*1890*/  IMAD.U32 R4, RZ, RZ, UR4 ;  /* 0x00000004ff047e24 */ /* 0x000fe2000f8e00ff */
[----:B0-----:R-:W-:-:S04]  /*18a0*/  LEA R5, R3, R0, 0x18 ;  /* 0x0000000003057211 */ /* 0x001fc800078ec0ff */
[----:B------:R-:W-:Y:S02]  /*18b0*/  SHF.L.U32 R0, R4, 0x1f, RZ ;  /* 0x0000001f04007819 */ /* 0x000fe400000006ff */
[----:B-1----:R-:W-:Y:S02]  /*18c0*/  SHF.R.U32.HI R17, RZ, 0x7, R17 ;  /* 0x00000007ff117819 */ /* 0x002fe40000011611 */
[----:B------:R-:W0:Y:S03]  /*18d0*/  SYNCS.PHASECHK.TRANS64.TRYWAIT P0, [R5+URZ+0x32400], R0 ;  /* 0x03240000050075a7 */ /* 0x000e26000800017f */
[----:B------:R-:W-:Y:S01]  /*18e0*/  VIADD R214, R17, 0x8 ;  /* 0x0000000811d67836 */ /* 0x000fe20000000000 */
[----:B0-----:R-:W-:Y:S06]  /*18f0*/  @!P0 BRA `(.L_x_7987) ;  /* 0x000000c4005c8947 */ /* 0x001fec0003800000 */
.L_x_8110:
[----:B------:R-:W-:Y:S05]  /*1900*/  WARPSYNC.ALL ;  /* 0x0000000000007948 */ /* 0x000fea0003800000 */
[----:B------:R-:W-:Y:S01]  /*1910*/  R2UR UR4, R222 ;  /* 0x00000000de0472ca */ /* 0x000fe200000e0000 */
[----:B------:R1:W-:-:S12]  /*1920*/  BAR.SYNC.DEFER_BLOCKING R214, 0x100 ;  /* 0x000400d60000751d */ /* 0x0003d80000010000 */
[----:B------:R-:W-:-:S05]  /*1930*/  IMAD.U32 R3, RZ, RZ, UR4 ;  /* 0x00000004ff037e24 */ /* 0x000fca000f8e00ff */
[----:B------:R-:W-:-:S13]  /*1940*/  ISETP.NE.AND P0, PT, R3, 0x3, PT ;  /* 0x000000030300780c */ /* 0x000fda0003f05270 */
[----:B-1----:R-:W-:Y:S05]  /*1950*/  @!P0 BRA `(.L_x_7988) ;  /* 0x0000000000048947 */ /* 0x002fea0003800000 */
[----:B------:R-:W-:Y:S01]  /*1960*/  BPT.TRAP 0x1 ;  /* 0x000000040000795c */ /* 0x000fe20000300000 */
.L_x_7988:
[----:B------:R-:W-:Y:S02]  /*1970*/  IMAD.U32 R4, RZ, RZ, UR36 ;  /* 0x00000024ff047e24 */ /* 0x000fe4000f8e00ff */
[----:B------:R-:W-:Y:S02]  /*1980*/  IMAD.U32 R6, RZ, RZ, UR37 ;  /* 0x00000025ff067e24 */ /* 0x000fe4000f8e00ff */
[----:B------:R-:W-:-:S03]  /*1990*/  IMAD R3, R4, 0x8, R5 ;  /* 0x0000000804037824 */ /* 0x000fc600078e0205 */
[----:B------:R-:W-:-:S04]  /*19a0*/  SHF.L.U32 R4, R6, 0x1f, RZ ;  /* 0x0000001f06047819 */ /* 0x000fc800000006ff */
[----:B------:R1:W2:Y:S01]  /*19b0*/  SYNCS.PHASECHK.TRANS64.TRYWAIT P1, [R3+URZ+0x32430], R4 ;  /* 0x03243004030075a7 */ /* 0x0002a2000802017f */
[----:B------:R-:W-:Y:S05]  /*19c0*/  @!P0 BRA `(.L_x_7989) ;  /* 0x0000000000048947 */ /* 0x000fea0003800000 */
[----:B------:R-:W-:Y:S01]  /*19d0*/  BPT.TRAP 0x1 ;  /* 0x000000040000795c */ /* 0x000fe20000300000 */
.L_x_7989:
[----:B------:R-:W-:Y:S01]  /*19e0*/  IMAD R16, R16, 0x2000, R5 ;  /* 0x0000200010107824 */ /* 0x000fe200078e0205 */
[----:B--2---:R-:W-:Y:S06]  /*19f0*/  @P1 BRA `(.L_x_7990) ;  /* 0x0000000000081947 */ /* 0x004fec0003800000 */
[----:B------:R-:W2:Y:S02]  /*1a00*/  SYNCS.PHASECHK.TRANS64.TRYWAIT P1, [R3+URZ+0x32430], R4 ;  /* 0x03243004030075a7 */ /* 0x000ea4000802017f */
[----:B--2---:R-:W-:Y:S05]  /*1a10*/  @!P1 BRA `(.L_x_7991) ;  /* 0x000000c400289947 */ /* 0x004fea0003800000 */
.L_x_7990:
[----:B------:R-:W-:Y:S01]  /*1a20*/  R2UR UR4, R5 ;  /* 0x00000000050472ca */ /* 0x000fe200000e0000 */
[----:B------:R-:W-:Y:S01]  /*1a30*/  WARPGROUP.ARRIVE ;  /* 0x00000000000079c5 */ /* 0x000fe20000000000 */
[----:B------:R-:W-:Y:S01]  /*1a40*/  R2UR UR5, R16 ;  /* 0x00000000100572ca */ /* 0x000fe200000e0000 */
[----:B------:R-:W-:Y:S01]  /*1a50*/  UMOV UR13, 0x40000040 ;  /* 0x40000040000d7882 */ /* 0x000fe20000000000 */
[----:B------:R-:W-:Y:S01]  /*1a60*/  UMOV UR15, 0x40000040 ;  /* 0x40000040000f7882 */ /* 0x000fe20000000000 */
[----:B------:R-:W-:-:S08]  /*1a70*/  IMAD.U32 R21, RZ, RZ, UR13 ;  /* 0x0000000dff157e24 */ /* 0x000fd0000f8e00ff */
[----:B------:R-:W-:Y:S02]  /*1a80*/  UIADD3 UR4, UR4, 0x1c400, URZ ;  /* 0x0001c40004047890 */ /* 0x000fe4000fffe03f */
[----:B------:R-:W-:Y:S02]  /*1a90*/  UIADD3 UR6, UR5, 0x18400, URZ ;  /* 0x0001840005067890 */ /* 0x000fe4000fffe03f */
[----:B------:R-:W-:Y:S02]  /*1aa0*/  USHF.R.U32.HI UR4, URZ, 0x4, UR4 ;  /* 0x000000043f047899 */ /* 0x000fe40008011604 */
[----:B------:R-:W-:Y:S02]  /*1ab0*/  USHF.R.U32.HI UR6, URZ, 0x4, UR6 ;  /* 0x000000043f067899 */ /* 0x000fe40008011606 */
[----:B------:R-:W-:Y:S02]  /*1ac0*/  ULOP3.LUT UR4, UR4, 0x3fff, URZ, 0xc0, !UPT ;  /* 0x00003fff04047892 */ /* 0x000fe4000f8ec03f */
[----:B------:R-:W-:-:S02]  /*1ad0*/  ULOP3.LUT UR6, UR6, 0x3fff, URZ, 0xc0, !UPT ;  /* 0x00003fff06067892 */ /* 0x000fc4000f8ec03f */
[----:B------:R-:W-:Y:S02]  /*1ae0*/  ULOP3.LUT UR39, UR4, 0x10000, URZ, 0xfc, !UPT ;  /* 0x0001000004277892 */ /* 0x000fe4000f8efc3f */
[----:B------:R-:W-:Y:S02]  /*1af0*/  ULOP3.LUT UR8, UR6, 0x10000, URZ, 0xfc, !UPT ;  /* 0x0001000006087892 */ /* 0x000fe4000f8efc3f */
[----:B------:R-:W-:Y:S02]  /*1b00*/  UIMAD UR4, UR36, 0x300, UR39 ;  /* 0x00000300240478a4 */ /* 0x000fe4000f8e0227 */
[----:B------:R-:W-:Y:S02]  /*1b10*/  UIADD3 UR6, UR8, 0x2, URZ ;  /* 0x0000000208067890 */ /* 0x000fe4000fffe03f */
[----:B------:R-:W-:Y:S01]  /*1b20*/  UIADD3 UR7, UR4, 0x2, URZ ;  /* 0x0000000204077890 */ /* 0x000fe2000fffe03f */
[----:B------:R-:W-:Y:S02]  /*1b30*/  UMOV UR12, UR8 ;  /* 0x00000008000c7c82 */ /* 0x000fe40008000000 */
[----:B------:R-:W-:Y:S01]  /*1b40*/  UMOV UR14, UR4 ;  /* 0x00000004000e7c82 */ /* 0x000fe20008000000 */
[----:B------:R-:W-:Y:S01]  /*1b50*/  IMAD.U32 R20, RZ, RZ, UR12 ;  /* 0x0000000cff147e24 */ /* 0x000fe2000f8e00ff */
[----:B------:R-:W-:Y:S01]  /*1b60*/  HGMMA.64x96x16.F32 R24, gdesc[UR12], RZ, !UPT, gsb0 ;  /* 0x016000000c1879f0 */ /* 0x000fe2000c0008ff */
[----:B------:R-:W-:Y:S01]  /*1b70*/  UMOV UR12, UR6 ;  /* 0x00000006000c7c82 */ /* 0x000fe20008000000 */
[----:B------:R-:W-:Y:S01]  /*1b80*/  UMOV UR13, 0x40000040 ;  /* 0x40000040000d7882 */ /* 0x000fe20000000000 */
[----:B------:R-:W-:Y:S01]  /*1b90*/  UMOV UR14, UR7 ;  /* 0x00000007000e7c82 */ /* 0x000fe20008000000 */
[----:B------:R-:W-:Y:S01]  /*1ba0*/  UMOV UR15, 0x40000040 ;  /* 0x40000040000f7882 */ /* 0x000fe20000000000 */
[----:B------:R-:W-:Y:S01]  /*1bb0*/  UIADD3 UR6, UR8, 0x4, URZ ;  /* 0x0000000408067890 */ /* 0x000fe2000fffe03f */
[----:B------:R-:W-:Y:S01]  /*1bc0*/  IMAD.U32 R18, RZ, RZ, UR12 ;  /* 0x0000000cff127e24 */ /* 0x000fe2000f8e00ff */
[----:B------:R-:W-:Y:S01]  /*1bd0*/  UIADD3 UR7, UR4, 0x4, URZ ;  /* 0x0000000404077890 */ /* 0x000fe2000fffe03f */
[----:B------:R-:W-:Y:S01]  /*1be0*/  IMAD.U32 R19, RZ, RZ, UR13 ;  /* 0x0000000dff137e24 */ /* 0x000fe2000f8e00ff */
[----:B------:R-:W-:Y:S01]  /*1bf0*/  UIADD3 UR4, UR4, 0x6, URZ ;  /* 0x0000000604047890 */ /* 0x000fe2000fffe03f */
[----:B------:R-:W-:-:S02]  /*1c00*/  WARPGROUP.DEPBAR.LE gsb0, 0x0 ;  /* 0x00008000000079c5 */ /* 0x000fc40000010000 */
[----:B------:R-:W-:-:S06]  /*1c10*/  WARPGROUP.ARRIVE ;  /* 0x00000000000079c5 */ /* 0x000fcc0000000000 */
[----:B------:R-:W-:Y:S01]  /*1c20*/  HGMMA.64x96x16.F32 R24, gdesc[UR12], R24, gsb0 ;  /* 0x016000000c1879f0 */ /* 0x000fe20008000818 */
[----:B------:R-:W-:Y:S01]  /*1c30*/  UMOV UR12, UR6 ;  /* 0x00000006000c7c82 */ /* 0x000fe20008000000 */
[----:B------:R-:W-:Y:S01]  /*1c40*/  UMOV UR13, 0x40000040 ;  /* 0x40000040000d7882 */ /* 0x000fe20000000000 */
[----:B------:R-:W-:Y:S01]  /*1c50*/  UMOV UR14, UR7 ;  /* 0x00000007000e7c82 */ /* 0x000fe20008000000 */
[----:B------:R-:W-:Y:S01]  /*1c60*/  UMOV UR15, 0x40000040 ;  /* 0x40000040000f7882 */ /* 0x000fe20000000000 */
[----:B------:R-:W-:Y:S01]  /*1c70*/  UIADD3 UR6, UR8, 0x6, URZ ;  /* 0x0000000608067890 */ /* 0x000fe2000fffe03f */
[----:B------:R-:W-:Y:S02]  /*1c80*/  IMAD.U32 R16, RZ, RZ, UR12 ;  /* 0x0000000cff107e24 */ /* 0x000fe4000f8e00ff */
[----:B------:R-:W-:Y:S01]  /*1c90*/  IMAD.U32 R17, RZ, RZ, UR13 ;  /* 0x0000000dff117e24 */ /* 0x000fe2000f8e00ff */
[----:B------:R-:W-:Y:S02]  /*1ca0*/  WARPGROUP.DEPBAR.LE gsb0, 0x0 ;  /* 0x00008000000079c5 */ /* 0x000fe40000010000 */
[----:B------:R-:W-:-:S06]  /*1cb0*/  WARPGROUP.ARRIVE ;  /* 0x00000000000079c5 */ /* 0x000fcc0000000000 */
[----:B------:R-:W-:Y:S01]  /*1cc0*/  HGMMA.64x96x16.F32 R24, gdesc[UR12], R24, gsb0 ;  /* 0x016000000c1879f0 */ /* 0x000fe20008000818 */
[----:B------:R-:W-:Y:S01]  /*1cd0*/  UMOV UR12, UR6 ;  /* 0x00000006000c7c82 */ /* 0x000fe20008000000 */
[----:B------:R-:W-:Y:S01]  /*1ce0*/  UMOV UR13, 0x40000040 ;  /* 0x40000040000d7882 */ /* 0x000fe20000000000 */
[----:B------:R-:W-:Y:S01]  /*1cf0*/  UMOV UR14, UR4 ;  /* 0x00000004000e7c82 */ /* 0x000fe20008000000 */
[----:B------:R-:W-:Y:S01]  /*1d00*/  UMOV UR15, 0x40000040 ;  /* 0x40000040000f7882 */ /* 0x000fe20000000000 */
[----:B------:R-:W-:Y:S02]  /*1d10*/  IMAD.U32 R14, RZ, RZ, UR12 ;  /* 0x0000000cff0e7e24 */ /* 0x000fe4000f8e00ff */
[----:B------:R-:W-:Y:S01]  /*1d20*/  IMAD.U32 R15, RZ, RZ, UR13 ;  /* 0x0000000dff0f7e24 */ /* 0x000fe2000f8e00ff */
[----:B------:R-:W-:Y:S02]  /*1d30*/  WARPGROUP.DEPBAR.LE gsb0, 0x0 ;  /* 0x00008000000079c5 */ /* 0x000fe40000010000 */
[----:B------:R-:W-:-:S06]  /*1d40*/  WARPGROUP.ARRIVE ;  /* 0x00000000000079c5 */ /* 0x000fcc0000000000 */
[----:B------:R-:W-:Y:S03]  /*1d50*/  HGMMA.64x96x16.F32 R24, gdesc[UR12], R24, gsb0 ;  /* 0x016000000c1879f0 */ /* 0x000fe60008000818 */
[----:B------:R-:W-:Y:S02]  /*1d60*/  WARPGROUP.DEPBAR.LE gsb0, 0x0 ;  /* 0x00008000000079c5 */ /* 0x000fe40000010000 */
[----:B------:R-:W3:Y:S02]  /*1d70*/  SYNCS.PHASECHK.TRANS64.TRYWAIT P1, [R5+URZ+0x32410], R0 ;  /* 0x03241000050075a7 */ /* 0x000ee4000802017f */
[----:B---3--:R-:W-:Y:S05]  /*1d80*/  @!P1 BRA `(.L_x_7992) ;  /* 0x000000c000609947 */ /* 0x008fea0003800000 */
.L_x_8111:
[----:B------:R-:W-:Y:S05]  /*1d90*/  @!P0 BRA `(.L_x_7993) ;  /* 0x0000000000048947 */ /* 0x000fea0003800000 */
[----:B------:R-:W-:Y:S01]  /*1da0*/  BPT.TRAP 0x1 ;  /* 0x000000040000795c */ /* 0x000fe20000300000 */
.L_x_7993:
[----:B------:R4:W0:Y:S01]  /*1db0*/  SYNCS.PHASECHK.TRANS64.TRYWAIT P1, [R3+URZ+0x32450], R4 ;  /* 0x03245004030075a7 */ /* 0x000822000802017f */
[----:B------:R-:W-:Y:S05]  /*1dc0*/  @!P0 BRA `(.L_x_7994) ;  /* 0x0000000000048947 */ /* 0x000fea0003800000 */
[----:B------:R-:W-:Y:S01]  /*1dd0*/  BPT.TRAP 0x1 ;  /* 0x000000040000795c */ /* 0x000fe20000300000 */
.L_x_7994:
[----:B0-----:R-:W-:Y:S05]  /*1de0*/  @P1 BRA `(.L_x_7995) ;  /* 0x0000000000081947 */ /* 0x001fea0003800000 */
[----:B------:R-:W0:Y:S02]  /*1df0*/  SYNCS.PHASECHK.TRANS64.TRYWAIT P1, [R3+URZ+0x32450], R4 ;  /* 0x03245004030075a7 */ /* 0x000e24000802017f */
[----:B0-----:R-:W-:Y:S05]  /*1e00*/  @!P1 BRA `(.L_x_7996) ;  /* 0x000000c000549947 */ /* 0x001fea0003800000 */
.L_x_7995:
[----:B------:R-:W-:Y:S01]  /*1e10*/  R2UR UR4, R5 ;  /* 0x00000000050472ca */ /* 0x000fe200000e0000 */
[----:B------:R-:W-:Y:S01]  /*1e20*/  UIADD3 UR5, UR5, 0x22400, URZ ;  /* 0x0002240005057890 */ /* 0x000fe2000fffe03f */
[----:B------:R-:W-:Y:S01]  /*1e30*/  WARPGROUP.ARRIVE ;  /* 0x00000000000079c5 */ /* 0x000fe20000000000 */
[----:B------:R-:W-:Y:S01]  /*1e40*/  UMOV UR9, 0x40000040 ;  /* 0x4000004000097882 */ /* 0x000fe20000000000 */
[----:B------:R-:W-:Y:S01]  /*1e50*/  UMOV UR11, 0x40000040 ;  /* 0x40000040000b7882 */ /* 0x000fe20000000000 */
[----:B------:R-:W-:Y:S01]  /*1e60*/  USHF.R.U32.HI UR5, URZ, 0x4, UR5 ;  /* 0x000000043f057899 */ /* 0x000fe20008011605 */
[----:B---3--:R-:W-:Y:S01]  /*1e70*/  IMAD.U32 R5, RZ, RZ, UR9 ;  /* 0x00000009ff057e24 */ /* 0x008fe2000f8e00ff */
[----:B------:R-:W-:Y:S01]  /*1e80*/  UMOV UR13, 0x40000040 ;  /* 0x40000040000d7882 */ /* 0x000fe20000000000 */
[----:B------:R-:W-:Y:S01]  /*1e90*/  UMOV UR15, 0x40000040 ;  /* 0x40000040000f7882 */ /* 0x000fe20000000000 */
[----:B------:R-:W-:Y:S01]  /*1ea0*/  IMAD.U32 R7, RZ, RZ, UR13 ;  /* 0x0000000dff077e24 */ /* 0x000fe2000f8e00ff */
[----:B------:R-:W-:Y:S01]  /*1eb0*/  UMOV UR17, 0x40000040 ;  /* 0x4000004000117882 */ /* 0x000fe20000000000 */
[----:B------:R-:W-:Y:S01]  /*1ec0*/  UMOV UR19, 0x40000040 ;  /* 0x4000004000137882 */ /* 0x000fe20000000000 */
[----:B------:R-:W-:Y:S01]  /*1ed0*/  UMOV UR21, 0x40000040 ;  /* 0x4000004000157882 */ /* 0x000fe20000000000 */
[----:B------:R-:W-:Y:S01]  /*1ee0*/  UIADD3 UR4, UR4, 0x400, URZ ;  /* 0x0000040004047890 */ /* 0x000fe2000fffe03f */
[----:B------:R-:W0:Y:S01]  /*1ef0*/  S2R R72, SR_TID.X ;  /* 0x0000000000487919 */ /* 0x000e220000002100 */
[----:B------:R-:W-:Y:S01]  /*1f00*/  UMOV UR23, 0x40000040 ;  /* 0x4000004000177882 */ /* 0x000fe20000000000 */
[----:B------:R-:W-:Y:S01]  /*1f10*/  UMOV UR25, 0x40000040 ;  /* 0x4000004000197882 */ /* 0x000fe20000000000 */
[----:B------:R-:W-:Y:S01]  /*1f20*/  USHF.R.U32.HI UR4, URZ, 0x4, UR4 ;  /* 0x000000043f047899 */ /* 0x000fe20008011604 */
[----:B------:R-:W-:Y:S01]  /*1f30*/  UMOV UR27, 0x40000040 ;  /* 0x40000040001b7882 */ /* 0x000fe20000000000 */
[----:B------:R-:W-:-:S02]  /*1f40*/  UMOV UR29, 0x40000040 ;  /* 0x40000040001d7882 */ /* 0x000fc40000000000 */
[----:B------:R-:W-:Y:S02]  /*1f50*/  ULOP3.LUT UR7, UR4, 0x3fff, URZ, 0xc0, !UPT ;  /* 0x00003fff04077892 */ /* 0x000fe4000f8ec03f */
[----:B------:R-:W-:Y:S02]  /*1f60*/  ULOP3.LUT UR4, UR5, 0x3fff, URZ, 0xc0, !UPT ;  /* 0x00003fff05047892 */ /* 0x000fe4000f8ec03f */
[----:B------:R-:W-:Y:S02]  /*1f70*/  ULOP3.LUT UR38, UR7, 0x10000, URZ, 0xfc, !UPT ;  /* 0x0001000007267892 */ /* 0x000fe4000f8efc3f */
[----:B------:R-:W-:Y:S02]  /*1f80*/  ULOP3.LUT UR4, UR4, 0x10000, URZ, 0xfc, !UPT ;  /* 0x0001000004047892 */ /* 0x000fe4000f8efc3f */
[----:B------:R-:W-:Y:S02]  /*1f90*/  UIMAD UR5, UR36, 0xc00, UR38 ;  /* 0x00000c00240578a4 */ /* 0x000fe4000f8e0226 */
[----:B------:R-:W-:-:S02]  /*1fa0*/  UIADD3 UR6, UR4, 0x2, URZ ;  /* 0x0000000204067890 */ /* 0x000fc4000fffe03f */
[----:B------:R-:W-:Y:S02]  /*1fb0*/  UIADD3 UR16, UR4, 0x406, URZ ;  /* 0x0000040604107890 */ /* 0x000fe4000fffe03f */
[----:B------:R-:W-:Y:S01]  /*1fc0*/  UMOV UR8, UR4 ;  /* 0x0000000400087c82 */ /* 0x000fe20008000000 */
[----:B------:R-:W-:Y:S01]  /*1fd0*/  UMOV UR10, UR5 ;  /* 0x00000005000a7c82 */ /* 0x000fe20008000000 */
[----:B-12-4-:R-:W-:Y:S01]  /*1fe0*/  IMAD.U32 R4, RZ, RZ, UR8 ;  /* 0x00000008ff047e24 */ /* 0x016fe2000f8e00ff */
[----:B------:R-:W-:Y:S01]  /*1ff0*/  HGMMA.64x96x16.F32 R24, gdesc[UR8], R24, gsb0 ;  /* 0x01600000081879f0 */ /* 0x000fe20008000818 */
[----:B------:R-:W-:Y:S01]  /*2000*/  UIADD3 UR8, UR5, 0x2, URZ ;  /* 0x0000000205087890 */ /* 0x000fe2000fffe03f */
[----:B------:R-:W-:Y:S01]  /*2010*/  UMOV UR12, UR6 ;  /* 0x00000006000c7c82 */ /* 0x000fe20008000000 */
[----:B------:R-:W-:Y:S01]  /*2020*/  UIADD3 UR6, UR4, 0x4, URZ ;  /* 0x0000000404067890 */ /* 0x000fe2000fffe03f */
[----:B------:R-:W-:Y:S01]  /*2030*/  IMAD.U32 R6, RZ, RZ, UR12 ;  /* 0x0000000cff067e24 */ /* 0x000fe2000f8e00ff */
[----:B------:R-:W-:-:S03]  /*2040*/  UIADD3 UR10, UR5, 0x302, URZ ;  /* 0x00000302050a7890 */ /* 0x000fc6000fffe03f */
[----:B------:R-:W-:Y:S01]  /*2050*/  UMOV UR14, UR8 ;  /* 0x00000008000e7c82 */ /* 0x000fe20008000000 */
[----:B------:R-:W-:Y:S01]  /*2060*/  UIADD3 UR8, UR5, 0x4, URZ ;  /* 0x0000000405087890 */ /* 0x000fe2000fffe03f */
[----:B------:R-:W-:Y:S01]  /*2070*/  UMOV UR9, 0x40000040 ;  /* 0x4000004000097882 */ /* 0x000fe20000000000 */
[----:B------:R-:W-:Y:S01]  /*2080*/  UMOV UR11, 0x40000040 ;  /* 0x40000040000b7882 */ /* 0x000fe20000000000 */
[----:B------:R-:W-:Y:S02]  /*2090*/  UIADD3 UR18, UR5, 0x306, URZ ;  /* 0x0000030605127890 */ /* 0x000fe4000fffe03f */
[----:B------:R-:W-:Y:S02]  /*20a0*/  UIADD3 UR20, UR4, 0x800, URZ ;  /* 0x0000080004147890 */ /* 0x000fe4000fffe03f */
[----:B------:R-:W-:Y:S02]  /*20b0*/  UIADD3 UR22, UR5, 0x600, URZ ;  /* 0x0000060005167890 */ /* 0x000fe4000fffe03f */
[----:B------:R-:W-:-:S02]  /*20c0*/  UIADD3 UR24, UR4, 0x802, URZ ;  /* 0x0000080204187890 */ /* 0x000fc4000fffe03f */
[----:B------:R-:W-:Y:S02]  /*20d0*/  UIADD3 UR26, UR5, 0x602, URZ ;  /* 0x00000602051a7890 */ /* 0x000fe4000fffe03f */
[----:B------:R-:W-:Y:S02]  /*20e0*/  UIADD3 UR28, UR4, 0x804, URZ ;  /* 0x00000804041c7890 */ /* 0x000fe4000fffe03f */
[----:B------:R-:W-:Y:S01]  /*20f0*/  UIADD3 UR30, UR5, 0x604, URZ ;  /* 0x00000604051e7890 */ /* 0x000fe2000fffe03f */
        /* <DEDUP_REMOVED lines=21> */
[----:B------:R-:W-:Y:S02]  /*2250*/  ULOP3.LUT UR7, UR7, 0x3000000, URZ, 0xfc, !UPT ;  /* 0x0300000007077892 */ /* 0x000fe4000f8efc3f */
[----:B------:R-:W-:Y:S01]  /*2260*/  UISETP.GE.AND UP0, UPT, UR52, 0x61, UPT ;  /* 0x000000613400788c */ /* 0x000fe2000bf06270 */
[----:B------:R-:W-:Y:S02]  /*2270*/  WARPGROUP.DEPBAR.LE gsb0, 0x0 ;  /* 0x00008000000079c5 */ /* 0x000fe40000010000 */
[----:B------:R-:W-:-:S06]  /*2280*/  WARPGROUP.ARRIVE ;  /* 0x00000000000079c5 */ /* 0x000fcc0000000000 */
[----:B------:R-:W-:Y:S01]  /*2290*/  HGMMA.64x96x16.F32 R24, gdesc[UR12], R24, gsb0 ;  /* 0x016000000c1879f0 */ /* 0x000fe20008000818 */
        /* <DEDUP_REMOVED lines=28> */
[----:B------:R-:W-:Y:S01]  /*2460*/  ULDC UR6, c[0x0][0xa80] ;  /* 0x0002a00000067ab9 */ /* 0x000fe20000000800 */
[----:B------:R-:W-:Y:S01]  /*2470*/  IMAD.U32 R13, RZ, RZ, UR13 ;  /* 0x0000000dff0d7e24 */ /* 0x000fe2000f8e00ff */
[----:B------:R-:W-:Y:S02]  /*2480*/  WARPGROUP.DEPBAR.LE gsb0, 0x0 ;  /* 0x00008000000079c5 */ /* 0x000fe40000010000 */
[----:B------:R-:W-:-:S06]  /*2490*/  WARPGROUP.ARRIVE ;  /* 0x00000000000079c5 */ /* 0x000fcc0000000000 */
[----:B------:R-:W-:Y:S01]  /*24a0*/  HGMMA.64x96x16.F32 R24, gdesc[UR12], R24, gsb0 ;  /* 0x016000000c1879f0 */ /* 0x000fe20008000818 */
[----:B------:R-:W-:Y:S02]  /*24b0*/  UIADD3 UR12, UR4, 0x404, URZ ;  /* 0x00000404040c7890 */ /* 0x000fe4000fffe03f */
[----:B------:R-:W-:Y:S01]  /*24c0*/  UIADD3 UR14, UR5, 0x304, URZ ;  /* 0x00000304050e7890 */ /* 0x000fe2000fffe03f */
[----:B------:R-:W-:Y:S01]  /*24d0*/  UMOV UR13, 0x40000040 ;  /* 0x40000040000d7882 */ /* 0x000fe20000000000 */
[----:B------:R-:W-:Y:S01]  /*24e0*/  UMOV UR15, 0x40000040 ;  /* 0x40000040000f7882 */ /* 0x000fe20000000000 */
[----:B------:R-:W-:-:S04]  /*24f0*/  UIMAD UR4, UR53, -0x60, UR52 ;  /* 0xffffffa0350478a4 */ /* 0x000fc8000f8e0234 */
[----:B------:R-:W-:-:S06]  /*2500*/  UIADD3 UR4, UR4, 0x60, URZ ;  /* 0x0000006004047890 */ /* 0x000fcc000fffe03f */
[----:B------:R-:W-:Y:S01]  /*2510*/  IMAD.U32 R0, RZ, RZ, UR4 ;  /* 0x00000004ff007e24 */ /* 0x000fe2000f8e00ff */
[----:B------:R-:W-:-:S03]  /*2520*/  UIMAD UR4, UR36, 0xc00, UR7 ;  /* 0x00000c00240478a4 */ /* 0x000fc6000f8e0207 */
        /* <DEDUP_REMOVED lines=10> */
[----:B------:R-:W-:Y:S01]  /*25d0*/  UMOV UR10, UR4 ;  /* 0x00000004000a7c82 */ /* 0x000fe20008000000 */
        /* <DEDUP_REMOVED lines=35> */
[----:B------:R-:W-:-:S02]  /*2810*/  FSEL R25, R30, -INF , P6 ;  /* 0xff8000001e197808 */ /* 0x000fc40003000000 */
[----:B------:R-:W-:Y:S02]  /*2820*/  FSEL R30, R29, -INF , P5 ;  /* 0xff8000001d1e7808 */ /* 0x000fe40002800000 */
[----:B------:R-:W-:Y:S02]  /*2830*/  FSEL R28, R28, -INF , P6 ;  /* 0xff8000001c1c7808 */ /* 0x000fe40003000000 */
[----:B------:R-:W-:Y:S02]  /*2840*/  FMNMX.FTZ R29, R24, R26, !PT ;  /* 0x0000001a181d7209 */ /* 0x000fe40007810000 */
[----:B------:R-:W-:Y:S02]  /*2850*/  FSEL R159, R32, -INF , P4 ;  /* 0xff800000209f7808 */ /* 0x000fe40002000000 */
[----:B------:R-:W-:Y:S02]  /*2860*/  FMNMX.FTZ R29, R28, R29, !PT ;  /* 0x0000001d1c1d7209 */ /* 0x000fe40007810000 */
[----:B------:R-:W-:-:S02]  /*2870*/  FSEL R161, R33, -INF , P3 ;  /* 0xff80000021a17808 */ /* 0x000fc40001800000 */
[----:B------:R-:W-:Y:S02]  /*2880*/  FMNMX.FTZ R32, R30, R29, !PT ;  /* 0x0000001d1e207209 */ /* 0x000fe40007810000 */
[----:B------:R-:W-:Y:S02]  /*2890*/  FSEL R27, R27, -INF , P1 ;  /* 0xff8000001b1b7808 */ /* 0x000fe40000800000 */
[----:B------:R-:W-:Y:S02]  /*28a0*/  FMNMX.FTZ R32, R159, R32, !PT ;  /* 0x000000209f207209 */ /* 0x000fe40007810000 */
[----:B------:R-:W-:Y:S02]  /*28b0*/  ISETP.GT.AND P2, PT, R0, 0x18, PT ;  /* 0x000000180000780c */ /* 0x000fe40003f44270 */
[----:B------:R-:W-:Y:S02]  /*28c0*/  FMNMX.FTZ R29, R161, R32, !PT ;  /* 0x00000020a11d7209 */ /* 0x000fe40007810000 */
[----:B------:R-:W-:-:S02]  /*28d0*/  FMNMX.FTZ R32, R73, R27, !PT ;  /* 0x0000001b49207209 */ /* 0x000fc40007810000 */
[----:B------:R-:W-:Y:S02]  /*28e0*/  ISETP.GT.AND P1, PT, R0, 0x19, PT ;  /* 0x000000190000780c */ /* 0x000fe40003f24270 */
[----:B------:R-:W-:Y:S02]  /*28f0*/  FSEL R164, R36, -INF , P2 ;  /* 0xff80000024a47808 */ /* 0x000fe40001000000 */
[----:B------:R-:W-:Y:S02]  /*2900*/  FSEL R31, R31, -INF , P5 ;  /* 0xff8000001f1f7808 */ /* 0x000fe40002800000 */
[----:B------:R-:W-:Y:S02]  /*2910*/  FMNMX.FTZ R32, R25, R32, !PT ;  /* 0x0000002019207209 */ /* 0x000fe40007810000 */
[----:B------:R-:W-:Y:S02]  /*2920*/  FSEL R168, R37, -INF , P1 ;  /* 0xff80000025a87808 */ /* 0x000fe40000800000 */
[----:B------:R-:W-:-:S02]  /*2930*/  FMNMX.FTZ R29, R164, R29, !PT ;  /* 0x0000001da41d7209 */ /* 0x000fc40007810000 */
[----:B------:R-:W-:Y:S02]  /*2940*/  FSEL R157, R34, -INF , P4 ;  /* 0xff800000229d7808 */ /* 0x000fe40002000000 */
[----:B------:R-:W-:Y:S02]  /*2950*/  FMNMX.FTZ R32, R31, R32, !PT ;  /* 0x000000201f207209 */ /* 0x000fe40007810000 */
[----:B------:R-:W-:Y:S02]  /*2960*/  FMNMX.FTZ R34, R168, R29, !PT ;  /* 0x0000001da8227209 */ /* 0x000fe40007810000 */
[----:B------:R-:W-:Y:S02]  /*2970*/  FSEL R160, R35, -INF , P3 ;  /* 0xff80000023a07808 */ /* 0x000fe40001800000 */
[----:B------:R-:W-:Y:S02]  /*2980*/  FMNMX.FTZ R29, R157, R32, !PT ;  /* 0x000000209d1d7209 */ /* 0x000fe40007810000 */
[----:B------:R-:W-:-:S02]  /*2990*/  ISETP.GT.AND P6, PT, R0, 0x20, PT ;  /* 0x000000200000780c */ /* 0x000fc40003fc4270 */
[----:B------:R-:W-:Y:S02]  /*29a0*/  FSEL R162, R38, -INF , P2 ;  /* 0xff80000026a27808 */ /* 0x000fe40001000000 */
[----:B------:R-:W-:Y:S02]  /*29b0*/  FMNMX.FTZ R29, R160, R29, !PT ;  /* 0x0000001da01d7209 */ /* 0x000fe40007810000 */
[----:B------:R-:W-:Y:S02]  /*29c0*/  ISETP.GT.AND P5, PT, R0, 0x21, PT ;  /* 0x000000210000780c */ /* 0x000fe40003fa4270 */
[----:B------:R-:W-:Y:S02]  /*29d0*/  FSEL R165, R40, -INF , P6 ;  /* 0xff80000028a57808 */ /* 0x000fe40003000000 */
        /* <DEDUP_REMOVED lines=96> */
[--C-:B------:R-:W-:Y:S01]  /*2fe0*/  FFMA.FTZ R194, R28, UR6, -R211.reuse ;  /* 0x000000061cc27c23 */ /* 0x100fe200080108d3 */
[----:B------:R-:W-:Y:S01]  /*2ff0*/  FSEL R212, R212, RZ, P1 ;  /* 0x000000ffd4d47208 */ /* 0x000fe20000800000 */
[--C-:B------:R-:W-:Y:S01]  /*3000*/  FFMA.FTZ R195, R30, UR6, -R211.reuse ;  /* 0x000000061ec37c23 */ /* 0x100fe200080108d3 */
[----:B0-----:R-:W-:Y:S01]  /*3010*/  LOP3.LUT P1, RZ, R72, 0x7f, RZ, 0xc0, !PT ;  /* 0x0000007f48ff7812 */ /* 0x001fe2000782c0ff */
[----:B------:R-:W-:Y:S01]  /*3020*/  MUFU.EX2 R192, R192 ;  /* 0x000000c000c07308 */ /* 0x000fe20000000800 */
[----:B------:R-:W-:Y:S01]  /*3030*/  SHF.R.U32.HI R72, RZ, 0x7, R72 ;  /* 0x00000007ff487819 */ /* 0x000fe20000011648 */
[--C-:B------:R-:W-:Y:S01]  /*3040*/  FFMA.FTZ R196, R73, UR6, -R212.reuse ;  /* 0x0000000649c47c23 */ /* 0x100fe200080108d4 */
[--C-:B------:R-:W-:Y:S01]  /*3050*/  FFMA.FTZ R197, R27, UR6, -R212.reuse ;  /* 0x000000061bc57c23 */ /* 0x100fe200080108d4 */
[--C-:B------:R-:W-:Y:S01]  /*3060*/  FFMA.FTZ R198, R25, UR6, -R212.reuse ;  /* 0x0000000619c67c23 */ /* 0x100fe200080108d4 */
[----:B------:R-:W-:Y:S01]  /*3070*/  IADD3 R158, -R72, 0xb, RZ ;  /* 0x0000000b489e7810 */ /* 0x000fe20007ffe1ff */
[----:B------:R-:W-:Y:S01]  /*3080*/  FFMA.FTZ R199, R31, UR6, -R212 ;  /* 0x000000061fc77c23 */ /* 0x000fe200080108d4 */
[--C-:B------:R-:W-:Y:S01]  /*3090*/  FFMA.FTZ R159, R159, UR6, -R211.reuse ;  /* 0x000000069f9f7c23 */ /* 0x100fe200080108d3 */
[----:B------:R-:W0:Y:S01]  /*30a0*/  MUFU.EX2 R193, R193 ;  /* 0x000000c100c17308 */ /* 0x000e220000000800 */
[--C-:B------:R-:W-:Y:S01]  /*30b0*/  FFMA.FTZ R161, R161, UR6, -R211.reuse ;  /* 0x00000006a1a17c23 */ /* 0x100fe200080108d3 */
[--C-:B------:R-:W-:Y:S01]  /*30c0*/  FFMA.FTZ R164, R164, UR6, -R211.reuse ;  /* 0x00000006a4a47c23 */ /* 0x100fe200080108d3 */
[----:B------:R-:W-:Y:S01]  /*30d0*/  FFMA.FTZ R168, R168, UR6, -R211 ;  /* 0x00000006a8a87c23 */ /* 0x000fe200080108d3 */
[----:B------:R-:W-:-:S02]  /*30e0*/  @!P1 VIADD R24, R3, 0x32440 ;  /* 0x0003244003189836 */ /* 0x000fc40000000000 */
[--C-:B------:R-:W-:Y:S01]  /*30f0*/  FFMA.FTZ R157, R157, UR6, -R212.reuse ;  /* 0x000000069d9d7c23 */ /* 0x100fe200080108d4 */
[--C-:B------:R-:W-:Y:S01]  /*3100*/  FFMA.FTZ R160, R160, UR6, -R212.reuse ;  /* 0x00000006a0a07c23 */ /* 0x100fe200080108d4 */
[----:B------:R-:W-:Y:S01]  /*3110*/  FFMA.FTZ R162, R162, UR6, -R212 ;  /* 0x00000006a2a27c23 */ /* 0x000fe200080108d4 */
[----:B------:R-:W-:Y:S01]  /*3120*/  MUFU.EX2 R194, R194 ;  /* 0x000000c200c27308 */ /* 0x000fe20000000800 */
[----:B------:R-:W-:Y:S01]  /*3130*/  @!P1 PRMT R24, RZ, 0x654, R24 ;  /* 0x00000654ff189816 */ /* 0x000fe20000000018 */
[----:B------:R1:W-:Y:S06]  /*3140*/  BAR.ARV R158, 0x100 ;  /* 0x0004009e0000751d */ /* 0x0003ec0000002000 */
[----:B------:R2:W-:Y:S01]  /*3150*/  @!P1 SYNCS.ARRIVE.TRANS64.RED.A1T0 RZ, [R24+URZ], RZ ;  /* 0x000000ff18ff99a7 */ /* 0x0005e2000810043f */
[----:B------:R-:W3:Y:S01]  /*3160*/  MUFU.EX2 R195, R195 ;  /* 0x000000c300c37308 */ /* 0x000ee20000000800 */
[----:B------:R4:W-:Y:S01]  /*3170*/  BAR.SYNC.DEFER_BLOCKING R214, 0x100 ;  /* 0x000400d60000751d */ /* 0x0009e20000010000 */
[----:B0-----:R-:W-:Y:S01]  /*3180*/  F2FP.F16.F32.PACK_AB R152, R193, R192 ;  /* 0x000000c0c198723e */ /* 0x001fe200000000ff */
[--C-:B------:R-:W-:Y:S01]  /*3190*/  FFMA.FTZ R166, R166, UR6, -R212.reuse ;  /* 0x00000006a6a67c23 */ /* 0x100fe200080108d4 */
[--C-:B------:R-:W-:Y:S01]  /*31a0*/  FFMA.FTZ R165, R165, UR6, -R211.reuse ;  /* 0x00000006a5a57c23 */ /* 0x100fe200080108d3 */
[--C-:B------:R-:W-:Y:S01]  /*31b0*/  FFMA.FTZ R163, R163, UR6, -R212.reuse ;  /* 0x00000006a3a37c23 */ /* 0x100fe200080108d4 */
[--C-:B------:R-:W-:Y:S01]  /*31c0*/  FFMA.FTZ R224, R175, UR6, -R212.reuse ;  /* 0x00000006afe07c23 */ /* 0x100fe200080108d4 */
[--C-:B------:R-:W-:Y:S01]  /*31d0*/  FFMA.FTZ R173, R173, UR6, -R211.reuse ;  /* 0x00000006adad7c23 */ /* 0x100fe200080108d3 */
[----:B------:R-:W-:Y:S01]  /*31e0*/  MUFU.EX2 R196, R196 ;  /* 0x000000c400c47308 */ /* 0x000fe20000000800 */
[--C-:B----4-:R-:W-:Y:S01]  /*31f0*/  FFMA.FTZ R214, R169, UR6, -R211.reuse ;  /* 0x00000006a9d67c23 */ /* 0x110fe200080108d3 */
[--C-:B------:R-:W-:Y:S01]  /*3200*/  FFMA.FTZ R169, R172, UR6, -R211.reuse ;  /* 0x00000006aca97c23 */ /* 0x100fe200080108d3 */
[--C-:B------:R-:W-:Y:S01]  /*3210*/  FFMA.FTZ R172, R176, UR6, -R211.reuse ;  /* 0x00000006b0ac7c23 */ /* 0x100fe200080108d3 */
[--C-:B------:R-:W-:Y:S01]  /*3220*/  FFMA.FTZ R176, R167, UR6, -R212.reuse ;  /* 0x00000006a7b07c23 */ /* 0x100fe200080108d4 */
[--C-:B------:R-:W-:Y:S01]  /*3230*/  FFMA.FTZ R167, R170, UR6, -R212.reuse ;  /* 0x00000006aaa77c23 */ /* 0x100fe200080108d4 */
[--C-:B------:R-:W-:Y:S01]  /*3240*/  FFMA.FTZ R170, R174, UR6, -R212.reuse ;  /* 0x00000006aeaa7c23 */ /* 0x100fe200080108d4 */
[--C-:B------:R-:W-:Y:S01]  /*3250*/  FFMA.FTZ R174, R177, UR6, -R211.reuse ;  /* 0x00000006b1ae7c23 */ /* 0x100fe200080108d3 */
[----:B------:R-:W0:Y:S01]  /*3260*/  MUFU.EX2 R197, R197 ;  /* 0x000000c500c57308 */ /* 0x000e220000000800 */
[----:B---3--:R-:W-:Y:S01]  /*3270*/  F2FP.F16.F32.PACK_AB R154, R195, R194 ;  /* 0x000000c2c39a723e */ /* 0x008fe200000000ff */
        /* <DEDUP_REMOVED lines=14> */
[----:B------:R-:W3:Y:S01]  /*3360*/  MUFU.EX2 R199, R199 ;  /* 0x000000c700c77308 */ /* 0x000ee20000000800 */
[----:B0-----:R-:W-:Y:S01]  /*3370*/  F2FP.F16.F32.PACK_AB R153, R197, R196 ;  /* 0x000000c4c599723e */ /* 0x001fe200000000ff */
[--C-:B------:R-:W-:Y:S01]  /*3380*/  FFMA.FTZ R187, R186, UR6, -R211.reuse ;  /* 0x00000006babb7c23 */ /* 0x100fe200080108d3 */
[--C-:B------:R-:W-:Y:S01]  /*3390*/  FFMA.FTZ R186, R189, UR6, -R211.reuse ;  /* 0x00000006bdba7c23 */ /* 0x100fe200080108d3 */
[--C-:B------:R-:W-:Y:S01]  /*33a0*/  FFMA.FTZ R189, R190, UR6, -R211.reuse ;  /* 0x00000006bebd7c23 */ /* 0x100fe200080108d3 */
[--C-:B------:R-:W-:Y:S01]  /*33b0*/  FFMA.FTZ R190, R206, UR6, -R212.reuse ;  /* 0x00000006cebe7c23 */ /* 0x100fe200080108d4 */
[----:B------:R-:W-:Y:S01]  /*33c0*/  FFMA.FTZ R180, R180, UR6, -R211 ;  /* 0x00000006b4b47c23 */ /* 0x000fe200080108d3 */
[--C-:B------:R-:W-:Y:S01]  /*33d0*/  FFMA.FTZ R191, R208, UR6, -R212.reuse ;  /* 0x00000006d0bf7c23 */ /* 0x100fe200080108d4 */
[----:B------:R-:W0:Y:S01]  /*33e0*/  MUFU.EX2 R159, R159 ;  /* 0x0000009f009f7308 */ /* 0x000e220000000800 */
[--C-:B------:R-:W-:Y:S01]  /*33f0*/  FFMA.FTZ R206, R209, UR6, -R212.reuse ;  /* 0x00000006d1ce7c23 */ /* 0x100fe200080108d4 */
[----:B------:R-:W-:Y:S01]  /*3400*/  FFMA.FTZ R207, R213, UR6, -R212 ;  /* 0x00000006d5cf7c23 */ /* 0x000fe200080108d4 */
[----:B------:R-:W-:Y:S01]  /*3410*/  FADD.FTZ R193, R192, R193 ;  /* 0x000000c1c0c17221 */ /* 0x000fe20000010000 */
[----:B------:R-:W-:Y:S01]  /*3420*/  FADD.FTZ R197, R196, R197 ;  /* 0x000000c5c4c57221 */ /* 0x000fe20000010000 */
[----:B------:R-:W-:-:S02]  /*3430*/  @!P1 VIADD R3, R3, 0x32460 ;  /* 0x0003246003039836 */ /* 0x000fc40000000000 */
[----:B------:R-:W-:Y:S01]  /*3440*/  FADD.FTZ R194, R194, R193 ;  /* 0x000000c1c2c27221 */ /* 0x000fe20000010000 */
[----:B------:R-:W4:Y:S01]  /*3450*/  MUFU.EX2 R161, R161 ;  /* 0x000000a100a17308 */ /* 0x000f220000000800 */
[----:B---3--:R-:W-:Y:S01]  /*3460*/  F2FP.F16.F32.PACK_AB R155, R199, R198 ;  /* 0x000000c6c79b723e */ /* 0x008fe200000000ff */
[----:B------:R-:W-:Y:S01]  /*3470*/  FADD.FTZ R198, R198, R197 ;  /* 0x000000c5c6c67221 */ /* 0x000fe20000010000 */
[----:B------:R-:W-:Y:S01]  /*3480*/  FADD.FTZ R194, R195, R194 ;  /* 0x000000c2c3c27221 */ /* 0x000fe20000010000 */
[----:B------:R-:W-:Y:S01]  /*3490*/  @!P1 PRMT R3, RZ, 0x654, R3 ;  /* 0x00000654ff039816 */ /* 0x000fe20000000003 */
[----:B--2---:R-:W-:Y:S01]  /*34a0*/  WARPGROUP.ARRIVE ;  /* 0x00000000000079c5 */ /* 0x004fe20000000000 */
[----:B------:R-:W-:Y:S02]  /*34b0*/  FADD.FTZ R198, R199, R198 ;  /* 0x000000c6c7c67221 */ /* 0x000fe40000010000 */
[----:B------:R-:W-:Y:S01]  /*34c0*/  MUFU.EX2 R164, R164 ;  /* 0x000000a400a47308 */ /* 0x000fe20000000800 */
[----:B0-----:R-:W-:-:S02]  /*34d0*/  FADD.FTZ R194, R159, R194 ;  /* 0x000000c29fc27221 */ /* 0x001fc40000010000 */
[----:B------:R-:W-:Y:S01]  /*34e0*/  HGMMA.64x256x16.F32 R24, R152, gdesc[UR8].tnspB, RZ, !UPT, gsb0 ;  /* 0x43e0000898187df0 */ /* 0x000fe2000c0008ff */
[----:B------:R-:W-:Y:S01]  /*34f0*/  UIADD3 UR10, UR4, 0x80, URZ ;  /* 0x00000080040a7890 */ /* 0x000fe2000fffe03f */
[----:B------:R-:W-:-:S03]  /*3500*/  UMOV UR11, 0x40000040 ;  /* 0x40000040000b7882 */ /* 0x000fc60000000000 */
[----:B------:R-:W-:Y:S08]  /*3510*/  MUFU.EX2 R168, R168 ;  /* 0x000000a800a87308 */ /* 0x000ff00000000800 */
[----:B------:R-:W-:Y:S08]  /*3520*/  MUFU.EX2 R157, R157 ;  /* 0x0000009d009d7308 */ /* 0x000ff00000000800 */
[----:B------:R-:W0:Y:S08]  /*3530*/  MUFU.EX2 R160, R160 ;  /* 0x000000a000a07308 */ /* 0x000e300000000800 */
[----:B------:R-:W-:Y:S08]  /*3540*/  MUFU.EX2 R162, R162 ;  /* 0x000000a200a27308 */ /* 0x000ff00000000800 */
[----:B------:R-:W2:Y:S08]  /*3550*/  MUFU.EX2 R166, R166 ;  /* 0x000000a600a67308 */ /* 0x000eb00000000800 */
[----:B------:R-:W-:Y:S08]  /*3560*/  MUFU.EX2 R165, R165 ;  /* 0x000000a500a57308 */ /* 0x000ff00000000800 */
[----:B------:R-:W3:Y:S08]  /*3570*/  MUFU.EX2 R214, R214 ;  /* 0x000000d600d67308 */ /* 0x000ef00000000800 */
[----:B------:R-:W-:Y:S08]  /*3580*/  MUFU.EX2 R169, R169 ;  /* 0x000000a900a97308 */ /* 0x000ff00000000800 */
[----:B------:R-:W-:Y:S08]  /*3590*/  MUFU.EX2 R172, R172 ;  /* 0x000000ac00ac7308 */ /* 0x000ff00000000800 */
[----:B------:R-:W-:Y:S08]  /*35a0*/  MUFU.EX2 R163, R163 ;  /* 0x000000a300a37308 */ /* 0x000ff00000000800 */
[----:B------:R-:W5:Y:S08]  /*35b0*/  MUFU.EX2 R176, R176 ;  /* 0x000000b000b07308 */ /* 0x000f700000000800 */
[----:B------:R-:W-:Y:S08]  /*35c0*/  MUFU.EX2 R167, R167 ;  /* 0x000000a700a77308 */ /* 0x000ff00000000800 */
[----:B------:R-:W1:Y:S08]  /*35d0*/  MUFU.EX2 R170, R170 ;  /* 0x000000aa00aa7308 */ /* 0x000e700000000800 */
[----:B------:R-:W-:Y:S08]  /*35e0*/  MUFU.EX2 R173, R173 ;  /* 0x000000ad00ad7308 */ /* 0x000ff00000000800 */
[----:B------:R-:W1:Y:S08]  /*35f0*/  MUFU.EX2 R174, R174 ;  /* 0x000000ae00ae7308 */ /* 0x000e700000000800 */
[----:B------:R-:W-:Y:S08]  /*3600*/  MUFU.EX2 R177, R177 ;  /* 0x000000b100b17308 */ /* 0x000ff00000000800 */
[----:B------:R-:W-:Y:S08]  /*3610*/  MUFU.EX2 R216, R216 ;  /* 0x000000d800d87308 */ /* 0x000ff00000000800 */
[----:B------:R-:W-:Y:S08]  /*3620*/  MUFU.EX2 R171, R171 ;  /* 0x000000ab00ab7308 */ /* 0x000ff00000000800 */
[----:B------:R-:W1:Y:S08]  /*3630*/  MUFU.EX2 R224, R224 ;  /* 0x000000e000e07308 */ /* 0x000e700000000800 */
        /* <DEDUP_REMOVED lines=14> */
[----:B------:R-:W-:Y:S01]  /*3720*/  MUFU.EX2 R190, R190 ;  /* 0x000000be00be7308 */ /* 0x000fe20000000800 */
[----:B------:R-:W-:-:S02]  /*3730*/  WARPGROUP.DEPBAR.LE gsb0, 0x0 ;  /* 0x00008000000079c5 */ /* 0x000fc40000010000 */
[C---:B----4-:R-:W-:Y:S01]  /*3740*/  F2FP.F16.F32.PACK_AB R152, R161.reuse, R159 ;  /* 0x0000009fa198723e */ /* 0x050fe200000000ff */
[----:B------:R-:W-:Y:S01]  /*3750*/  FADD.FTZ R161, R161, R194 ;  /* 0x000000c2a1a17221 */ /* 0x000fe20000010000 */
[----:B0-----:R-:W-:Y:S01]  /*3760*/  F2FP.F16.F32.PACK_AB R153, R160, R157 ;  /* 0x0000009da099723e */ /* 0x001fe200000000ff */
[----:B------:R-:W-:Y:S01]  /*3770*/  FADD.FTZ R157, R157, R198 ;  /* 0x000000c69d9d7221 */ /* 0x000fe20000010000 */
[----:B------:R-:W-:Y:S01]  /*3780*/  F2FP.F16.F32.PACK_AB R154, R168, R164 ;  /* 0x000000a4a89a723e */ /* 0x000fe200000000ff */
[----:B------:R-:W0:Y:S01]  /*3790*/  MUFU.EX2 R191, R191 ;  /* 0x000000bf00bf7308 */ /* 0x000e220000000800 */
[----:B--2---:R-:W-:Y:S01]  /*37a0*/  F2FP.F16.F32.PACK_AB R155, R166, R162 ;  /* 0x000000a2a69b723e */ /* 0x004fe200000000ff */
        /* <DEDUP_REMOVED lines=9> */
[----:B------:R-:W-:-:S03]  /*3840*/  UMOV UR11, 0x40000040 ;  /* 0x40000040000b7882 */ /* 0x000fc60000000000 */
[----:B------:R-:W2:Y:S01]  /*3850*/  MUFU.EX2 R207, R207 ;  /* 0x000000cf00cf7308 */ /* 0x000ea20000000800 */
[----:B------:R-:W-:Y:S02]  /*3860*/  WARPGROUP.DEPBAR.LE gsb0, 0x0 ;  /* 0x00008000000079c5 */ /* 0x000fe40000010000 */
[----:B---3--:R-:W-:Y:S01]  /*3870*/  F2FP.F16.F32.PACK_AB R152, R214, R165 ;  /* 0x000000a5d698723e */ /* 0x008fe200000000ff */
[----:B------:R-:W-:Y:S01]  /*3880*/  FADD.FTZ R165, R165, R168 ;  /* 0x000000a8a5a57221 */ /* 0x000fe20000010000 */
[----:B-----5:R-:W-:Y:S01]  /*3890*/  F2FP.F16.F32.PACK_AB R153, R176, R163 ;  /* 0x000000a3b099723e */ /* 0x020fe200000000ff */
[----:B------:R-:W-:Y:S01]  /*38a0*/  FADD.FTZ R163, R163, R166 ;  /* 0x000000a6a3a37221 */ /* 0x000fe20000010000 */
[----:B------:R-:W-:Y:S01]  /*38b0*/  F2FP.F16.F32.PACK_AB R154, R172, R169 ;  /* 0x000000a9ac9a723e */ /* 0x000fe200000000ff */
[----:B------:R-:W-:Y:S01]  /*38c0*/  FADD.FTZ R214, R214, R165 ;  /* 0x000000a5d6d67221 */ /* 0x000fe20000010000 */
[----:B-1----:R-:W-:Y:S01]  /*38d0*/  F2FP.F16.F32.PACK_AB R155, R170, R167 ;  /* 0x000000a7aa9b723e */ /* 0x002fe200000000ff */
        /* <DEDUP_REMOVED lines=46> */
[----:B0-----:R-:W-:Y:S01]  /*3bc0*/  F2FP.F16.F32.PACK_AB R153, R191, R190 ;  /* 0x000000bebf99723e */ /* 0x001fe200000000ff */
[----:B------:R-:W-:Y:S01]  /*3bd0*/  FADD.FTZ R190, R190, R185 ;  /* 0x000000b9bebe7221 */ /* 0x000fe20000010000 */
[----:B------:R-:W-:Y:S01]  /*3be0*/  F2FP.F16.F32.PACK_AB R154, R189, R186 ;  /* 0x000000babd9a723e */ /* 0x000fe200000000ff */
[----:B------:R-:W-:Y:S01]  /*3bf0*/  FADD.FTZ R187, R187, R180 ;  /* 0x000000b4bbbb7221 */ /* 0x000fe20000010000 */
[----:B--2---:R-:W-:Y:S01]  /*3c00*/  F2FP.F16.F32.PACK_AB R155, R207, R206 ;  /* 0x000000cecf9b723e */ /* 0x004fe200000000ff */
[----:B------:R-:W-:-:S02]  /*3c10*/  FADD.FTZ R191, R191, R190 ;  /* 0x000000bebfbf7221 */ /* 0x000fc40000010000 */
[----:B------:R-:W-:Y:S01]  /*3c20*/  FADD.FTZ R186, R186, R187 ;  /* 0x000000bbbaba7221 */ /* 0x000fe20000010000 */
[----:B------:R-:W-:Y:S01]  /*3c30*/  WARPGROUP.ARRIVE ;  /* 0x00000000000079c5 */ /* 0x000fe20000000000 */
[----:B------:R-:W-:-:S04]  /*3c40*/  FADD.FTZ R206, R206, R191 ;  /* 0x000000bfcece7221 */ /* 0x000fc80000010000 */
[----:B------:R-:W-:-:S08]  /*3c50*/  FADD.FTZ R207, R207, R206 ;  /* 0x000000cecfcf7221 */ /* 0x000fd00000010000 */
[----:B------:R-:W-:Y:S03]  /*3c60*/  HGMMA.64x256x16.F32 R24, R152, gdesc[UR8].tnspB, R24, gsb0 ;  /* 0x43e0000898187df0 */ /* 0x000fe60008000818 */
[----:B------:R-:W-:Y:S02]  /*3c70*/  WARPGROUP.DEPBAR.LE gsb0, 0x0 ;  /* 0x00008000000079c5 */ /* 0x000fe40000010000 */
[----:B------:R0:W-:Y:S02]  /*3c80*/  @!P1 SYNCS.ARRIVE.TRANS64.RED.A1T0 RZ, [R3+URZ], RZ ;  /* 0x000000ff03ff99a7 */ /* 0x0001e4000810043f */
[----:B0-----:R-:W-:Y:S01]  /*3c90*/  FADD.FTZ R3, R189, R186 ;  /* 0x000000babd037221 */ /* 0x001fe20000010000 */
[----:B------:R-:W-:Y:S06]  /*3ca0*/  @!P2 BRA `(.L_x_7997) ;  /* 0x0000002000cca947 */ /* 0x000fec0003800000 */
[----:B------:R-:W-:Y:S01]  /*3cb0*/  IMAD.MOV.U32 R213, RZ, RZ, R156 ;  /* 0x000000ffffd57224 */ /* 0x000fe200078e009c */
[----:B------:R-:W-:Y:S01]  /*3cc0*/  UIADD3 UR4, UR53, -0x2, URZ ;  /* 0xfffffffe35047890 */ /* 0x000fe2000fffe03f */
[----:B------:R-:W-:-:S11]  /*3cd0*/  IMAD.MOV.U32 R209, RZ, RZ, R0 ;  /* 0x000000ffffd17224 */ /* 0x000fd600078e0000 */
.L_x_8006:
        /* <DEDUP_REMOVED lines=10> */
.L_x_7998:
[----:B------:R-:W0:Y:S01]  /*3d80*/  S2UR UR6, SR_CgaCtaId ;  /* 0x00000000000679c3 */ /* 0x000e220000008800 */
[----:B------:R-:W-:Y:S01]  /*3d90*/  UMOV UR5, 0x400 ;  /* 0x0000040000057882 */ /* 0x000fe20000000000 */
[----:B------:R-:W-:-:S05]  /*3da0*/  IMAD.U32 R0, RZ, RZ, UR37 ;  /* 0x00000025ff007e24 */ /* 0x000fca000f8e00ff */
[----:B------:R-:W-:Y:S01]  /*3db0*/  SHF.L.U32 R0, R0, 0x1f, RZ ;  /* 0x0000001f00007819 */ /* 0x000fe200000006ff */
[----:B0-----:R-:W-:-:S04]  /*3dc0*/  ULEA UR5, UR6, UR5, 0x18 ;  /* 0x0000000506057291 */ /* 0x001fc8000f8ec03f */
[----:B------:R-:W-:-:S09]  /*3dd0*/  ULEA UR5, UR36, UR5, 0x3 ;  /* 0x0000000524057291 */ /* 0x000fd2000f8e183f */
[----:B------:R0:W1:Y:S01]  /*3de0*/  SYNCS.PHASECHK.TRANS64.TRYWAIT P3, [UR5+0x32430], R0 ;  /* 0x03243000ff0075a7 */ /* 0x0000620008060145 */
[----:B------:R-:W-:Y:S05]  /*3df0*/  @!P0 BRA `(.L_x_7999) ;  /* 0x0000000000048947 */ /* 0x000fea0003800000 */
[----:B------:R-:W-:Y:S01]  /*3e00*/  BPT.TRAP 0x1 ;  /* 0x000000040000795c */ /* 0x000fe20000300000 */
.L_x_7999:
[----:B-1----:R-:W-:Y:S05]  /*3e10*/  @P3 BRA `(.L_x_8000) ;  /* 0x0000000000083947 */ /* 0x002fea0003800000 */
[----:B------:R-:W1:Y:S02]  /*3e20*/  SYNCS.PHASECHK.TRANS64.TRYWAIT P3, [UR5+0x32430], R0 ;  /* 0x03243000ff0075a7 */ /* 0x000e640008060145 */
[----:B-1----:R-:W-:Y:S05]  /*3e30*/  @!P3 BRA `(.L_x_8001) ;  /* 0x000000a0005cb947 */ /* 0x002fea0003800000 */
.L_x_8000:
[----:B------:R-:W-:Y:S01]  /*3e40*/  R2UR UR52, R20 ;  /* 0x00000000143472ca */ /* 0x000fe200000e0000 */
[----:B------:R-:W-:Y:S01]  /*3e50*/  UIMAD UR6, UR36, 0x300, UR39 ;  /* 0x00000300240678a4 */ /* 0x000fe2000f8e0227 */
[----:B------:R-:W-:Y:S01]  /*3e60*/  R2UR UR53, R21 ;  /* 0x00000000153572ca */ /* 0x000fe200000e0000 */
[----:B-1----:R-:W-:Y:S01]  /*3e70*/  WARPGROUP.ARRIVE ;  /* 0x00000000000079c5 */ /* 0x002fe20000000000 */
[----:B------:R-:W-:-:S04]  /*3e80*/  UMOV UR55, 0x40000040 ;  /* 0x4000004000377882 */ /* 0x000fc80000000000 */
[----:B------:R-:W-:-:S07]  /*3e90*/  UMOV UR54, UR6 ;  /* 0x0000000600367c82 */ /* 0x000fce0008000000 */
[----:B------:R-:W-:Y:S01]  /*3ea0*/  HGMMA.64x96x16.F32 R152, gdesc[UR52], RZ, !UPT, gsb0 ;  /* 0x01600000349879f0 */ /* 0x000fe2000c0008ff */
[----:B------:R-:W-:Y:S01]  /*3eb0*/  R2UR UR52, R18 ;  /* 0x00000000123472ca */ /* 0x000fe200000e0000 */
[----:B------:R-:W-:Y:S01]  /*3ec0*/  UIADD3 UR54, UR6, 0x2, URZ ;  /* 0x0000000206367890 */ /* 0x000fe2000fffe03f */
[----:B------:R-:W-:Y:S01]  /*3ed0*/  R2UR UR53, R19 ;  /* 0x00000000133572ca */ /* 0x000fe200000e0000 */
[----:B------:R-:W-:Y:S01]  /*3ee0*/  UMOV UR55, 0x40000040 ;  /* 0x4000004000377882 */ /* 0x000fe20000000000 */
[----:B------:R-:W-:Y:S02]  /*3ef0*/  WARPGROUP.DEPBAR.LE gsb0, 0x0 ;  /* 0x00008000000079c5 */ /* 0x000fe40000010000 */
[----:B------:R-:W-:-:S09]  /*3f00*/  WARPGROUP.ARRIVE ;  /* 0x00000000000079c5 */ /* 0x000fd20000000000 */
[----:B------:R-:W-:Y:S01]  /*3f10*/  HGMMA.64x96x16.F32 R152, gdesc[UR52], R152, gsb0 ;  /* 0x01600000349879f0 */ /* 0x000fe20008000898 */
        /* <DEDUP_REMOVED lines=13> */
[----:B------:R-:W-:Y:S03]  /*3ff0*/  HGMMA.64x96x16.F32 R152, gdesc[UR52], R152, gsb0 ;  /* 0x01600000349879f0 */ /* 0x000fe60008000898 */
[----:B------:R-:W-:Y:S02]  /*4000*/  WARPGROUP.DEPBAR.LE gsb0, 0x0 ;  /* 0x00008000000079c5 */ /* 0x000fe40000010000 */
[----:B------:R-:W-:Y:S05]  /*4010*/  @!P0 BRA `(.L_x_8002) ;  /* 0x0000000000048947 */ /* 0x000fea0003800000 */
[----:B------:R-:W-:Y:S01]  /*4020*/  BPT.TRAP 0x1 ;  /* 0x000000040000795c */ /* 0x000fe20000300000 */
.L_x_8002:
[----:B------:R1:W2:Y:S01]  /*4030*/  SYNCS.PHASECHK.TRANS64.TRYWAIT P3, [UR5+0x32450], R0 ;  /* 0x03245000ff0075a7 */ /* 0x0002a20008060145 */
[----:B------:R-:W-:Y:S05]  /*4040*/  @!P0 BRA `(.L_x_8003) ;  /* 0x0000000000048947 */ /* 0x000fea0003800000 */
[----:B------:R-:W-:Y:S01]  /*4050*/  BPT.TRAP 0x1 ;  /* 0x000000040000795c */ /* 0x000fe20000300000 */
.L_x_8003:
[----:B--2---:R-:W-:Y:S05]  /*4060*/  @P3 BRA `(.L_x_8004) ;  /* 0x0000000000083947 */ /* 0x004fea0003800000 */
[----:B------:R-:W2:Y:S02]  /*4070*/  SYNCS.PHASECHK.TRANS64.TRYWAIT P3, [UR5+0x32450], R0 ;  /* 0x03245000ff0075a7 */ /* 0x000ea40008060145 */
[----:B--2---:R-:W-:Y:S05]  /*4080*/  @!P3 BRA `(.L_x_8005) ;  /* 0x0000009c00e0b947 */ /* 0x004fea0003800000 */
.L_x_8004:
[----:B------:R-:W-:Y:S01]  /*4090*/  R2UR UR52, R4 ;  /* 0x00000000043472ca */ /* 0x000fe200000e0000 */
[----:B------:R-:W-:Y:S01]  /*40a0*/  UIMAD UR6, UR36, 0xc00, UR38 ;  /* 0x00000c00240678a4 */ /* 0x000fe2000f8e0226 */
[----:B------:R-:W-:Y:S01]  /*40b0*/  R2UR UR53, R5 ;  /* 0x00000000053572ca */ /* 0x000fe200000e0000 */
[----:B------:R-:W-:Y:S01]  /*40c0*/  WARPGROUP.ARRIVE ;  /* 0x00000000000079c5 */ /* 0x000fe20000000000 */
[----:B------:R-:W-:Y:S01]  /*40d0*/  UMOV UR55, 0x40000040 ;  /* 0x4000004000377882 */ /* 0x000fe20000000000 */
[----:B------:R-:W-:-:S04]  /*40e0*/  UIADD3 UR10, UR6, 0x302, URZ ;  /* 0x00000302060a7890 */ /* 0x000fc8000fffe03f */
[----:B------:R-:W3:Y:S01]  /*40f0*/  S2R R216, SR_TID.X ;  /* 0x0000000000d87919 */ /* 0x000ee20000002100 */
[----:B------:R-:W-:Y:S01]  /*4100*/  UMOV UR11, 0x40000040 ;  /* 0x40000040000b7882 */ /* 0x000fe20000000000 */
[----:B------:R-:W-:Y:S01]  /*4110*/  UMOV UR54, UR6 ;  /* 0x0000000600367c82 */ /* 0x000fe20008000000 */
[----:B------:R-:W-:Y:S01]  /*4120*/  UIADD3 UR14, UR6, 0x304, URZ ;  /* 0x00000304060e7890 */ /* 0x000fe2000fffe03f */
[----:B------:R-:W-:Y:S01]  /*4130*/  UMOV UR15, 0x40000040 ;  /* 0x40000040000f7882 */ /* 0x000fe20000000000 */
[----:B------:R-:W-:Y:S01]  /*4140*/  UIADD3 UR18, UR6, 0x306, URZ ;  /* 0x0000030606127890 */ /* 0x000fe2000fffe03f */
[----:B------:R-:W-:Y:S01]  /*4150*/  UMOV UR19, 0x40000040 ;  /* 0x4000004000137882 */ /* 0x000fe20000000000 */
[----:B------:R-:W-:Y:S01]  /*4160*/  HGMMA.64x96x16.F32 R152, gdesc[UR52], R152, gsb0 ;  /* 0x01600000349879f0 */ /* 0x000fe20008000898 */
[----:B------:R-:W-:Y:S01]  /*4170*/  R2UR UR52, R6 ;  /* 0x00000000063472ca */ /* 0x000fe200000e0000 */
[----:B------:R-:W-:Y:S01]  /*4180*/  UIADD3 UR54, UR6, 0x2, URZ ;  /* 0x0000000206367890 */ /* 0x000fe2000fffe03f */
[----:B------:R-:W-:Y:S01]  /*4190*/  R2UR UR53, R7 ;  /* 0x00000000073572ca */ /* 0x000fe200000e0000 */
[----:B------:R-:W-:Y:S01]  /*41a0*/  UMOV UR55, 0x40000040 ;  /* 0x4000004000377882 */ /* 0x000fe20000000000 */
[----:B------:R-:W-:Y:S01]  /*41b0*/  UIADD3 UR22, UR6, 0x600, URZ ;  /* 0x0000060006167890 */ /* 0x000fe2000fffe03f */
        /* <DEDUP_REMOVED lines=12> */
[----:B---3--:R-:W-:Y:S01]  /*4280*/  SHF.R.U32.HI R224, RZ, 0x7, R216 ;  /* 0x00000007ffe07819 */ /* 0x008fe200000116d8 */
[----:B------:R-:W-:Y:S01]  /*4290*/  UMOV UR51, 0x40000040 ;  /* 0x4000004000337882 */ /* 0x000fe20000000000 */
        /* <DEDUP_REMOVED lines=24> */
[----:B------:R-:W-:Y:S01]  /*4420*/  UIADD3 UR54, UR6, 0x906, URZ ;  /* 0x0000090606367890 */ /* 0x000fe2000fffe03f */
[----:B------:R-:W-:Y:S01]  /*4430*/  UMOV UR52, UR56 ;  /* 0x0000003800347c82 */ /* 0x000fe20008000000 */
[----:B------:R-:W-:Y:S01]  /*4440*/  UMOV UR53, UR57 ;  /* 0x0000003900357c82 */ /* 0x000fe20008000000 */
[----:B------:R-:W-:Y:S01]  /*4450*/  UMOV UR55, 0x40000040 ;  /* 0x4000004000377882 */ /* 0x000fe20000000000 */
[----:B------:R-:W-:Y:S01]  /*4460*/  ULDC UR6, c[0x0][0xa80] ;  /* 0x0002a00000067ab9 */ /* 0x000fe20000000800 */
[----:B------:R-:W-:Y:S02]  /*4470*/  WARPGROUP.DEPBAR.LE gsb0, 0x0 ;  /* 0x00008000000079c5 */ /* 0x000fe40000010000 */
[----:B------:R-:W-:-:S06]  /*4480*/  WARPGROUP.ARRIVE ;  /* 0x00000000000079c5 */ /* 0x000fcc0000000000 */
[----:B------:R-:W-:Y:S01]  /*4490*/  HGMMA.64x96x16.F32 R152, gdesc[UR8], R152, gsb0 ;  /* 0x01600000089879f0 */ /* 0x000fe20008000898 */
[----:B------:R-:W-:Y:S02]  /*44a0*/  UMOV UR11, 0x40000040 ;  /* 0x40000040000b7882 */ /* 0x000fe40000000000 */
        /* <DEDUP_REMOVED lines=31> */
[----:B012---:R-:W-:-:S04]  /*46a0*/  FMNMX.FTZ R0, R152, R209, !PT ;  /* 0x000000d198007209 */ /* 0x007fc80007810000 */
        /* <DEDUP_REMOVED lines=42> */
[----:B------:R-:W0:Y:S01]  /*4950*/  SHFL.BFLY PT, R215, R206, 0x2, 0x1f ;  /* 0x0c401f00ced77f89 */ /* 0x000e2200000e0000 */
[----:B------:R-:W-:-:S04]  /*4960*/  FMNMX.FTZ R211, R191, R0, !PT ;  /* 0x00000000bfd37209 */ /* 0x000fc80007810000 */
[----:B------:R-:W-:-:S04]  /*4970*/  FMNMX.FTZ R0, R194, R211, !PT ;  /* 0x000000d3c2007209 */ /* 0x000fc80007810000 */
[----:B------:R-:W-:-:S04]  /*4980*/  FMNMX.FTZ R211, R195, R0, !PT ;  /* 0x00000000c3d37209 */ /* 0x000fc80007810000 */
[----:B------:R-:W-:-:S04]  /*4990*/  FMNMX.FTZ R0, R198, R211, !PT ;  /* 0x000000d3c6007209 */ /* 0x000fc80007810000 */
[----:B------:R-:W-:-:S05]  /*49a0*/  FMNMX.FTZ R208, R199, R0, !PT ;  /* 0x00000000c7d07209 */ /* 0x000fca0007810000 */
[----:B------:R-:W1:Y:S01]  /*49b0*/  SHFL.BFLY PT, R211, R208, 0x2, 0x1f ;  /* 0x0c401f00d0d37f89 */ /* 0x000e6200000e0000 */
[----:B0-----:R-:W-:-:S05]  /*49c0*/  FMNMX.FTZ R215, R206, R215, !PT ;  /* 0x000000d7ced77209 */ /* 0x001fca0007810000 */
[----:B------:R-:W0:Y:S01]  /*49d0*/  SHFL.BFLY PT, R0, R215, 0x1, 0x1f ;  /* 0x0c201f00d7007f89 */ /* 0x000e2200000e0000 */
[----:B-1----:R-:W-:-:S05]  /*49e0*/  FMNMX.FTZ R210, R208, R211, !PT ;  /* 0x000000d3d0d27209 */ /* 0x002fca0007810000 */
[----:B------:R-:W1:Y:S01]  /*49f0*/  SHFL.BFLY PT, R217, R210, 0x1, 0x1f ;  /* 0x0c201f00d2d97f89 */ /* 0x000e6200000e0000 */
[----:B0-----:R-:W-:-:S05]  /*4a00*/  FMNMX.FTZ R0, R215, R0, !PT ;  /* 0x00000000d7007209 */ /* 0x001fca0007810000 */
[C---:B------:R-:W-:Y:S01]  /*4a10*/  FMUL.FTZ R211, R0.reuse, UR6 ;  /* 0x0000000600d37c20 */ /* 0x040fe20008410000 */
[----:B------:R-:W-:-:S03]  /*4a20*/  FADD.FTZ R206, -R0, R209 ;  /* 0x000000d100ce7221 */ /* 0x000fc60000010100 */
[--C-:B------:R-:W-:Y:S01]  /*4a30*/  FFMA.FTZ R209, R153, UR6, -R211.reuse ;  /* 0x0000000699d17c23 */ /* 0x100fe200080108d3 */
[--C-:B------:R-:W-:Y:S01]  /*4a40*/  FFMA.FTZ R153, R156, UR6, -R211.reuse ;  /* 0x000000069c997c23 */ /* 0x100fe200080108d3 */
[--C-:B------:R-:W-:Y:S01]  /*4a50*/  FFMA.FTZ R214, R152, UR6, -R211.reuse ;  /* 0x0000000698d67c23 */ /* 0x100fe200080108d3 */
        /* <DEDUP_REMOVED lines=10> */
[----:B-1----:R-:W-:Y:S01]  /*4b00*/  FMNMX.FTZ R156, R210, R217, !PT ;  /* 0x000000d9d29c7209 */ /* 0x002fe20007810000 */
[----:B------:R-:W1:Y:S01]  /*4b10*/  MUFU.EX2 R206, R206 ;  /* 0x000000ce00ce7308 */ /* 0x000e620000000800 */
[----:B0-----:R-:W-:Y:S01]  /*4b20*/  IMAD.U32 R214, RZ, RZ, UR5 ;  /* 0x00000005ffd67e24 */ /* 0x001fe2000f8e00ff */
[----:B------:R-:W-:Y:S01]  /*4b30*/  UIMAD UR5, UR36, 0xc00, UR7 ;  /* 0x00000c00240578a4 */ /* 0x000fe2000f8e0207 */
[----:B------:R-:W-:Y:S01]  /*4b40*/  FFMA.FTZ R173, R173, UR6, -R211 ;  /* 0x00000006adad7c23 */ /* 0x000fe200080108d3 */
[C---:B------:R-:W-:Y:S01]  /*4b50*/  FADD.FTZ R152, -R156.reuse, R213 ;  /* 0x000000d59c987221 */ /* 0x040fe20000010100 */
[----:B------:R-:W-:Y:S01]  /*4b60*/  FMUL.FTZ R217, R156, UR6 ;  /* 0x000000069cd97c20 */ /* 0x000fe20008410000 */
[--C-:B------:R-:W-:Y:S01]  /*4b70*/  FFMA.FTZ R176, R176, UR6, -R211.reuse ;  /* 0x00000006b0b07c23 */ /* 0x100fe200080108d3 */
[----:B------:R-:W-:Y:S01]  /*4b80*/  FFMA.FTZ R177, R177, UR6, -R211 ;  /* 0x00000006b1b17c23 */ /* 0x000fe200080108d3 */
[----:B------:R-:W-:Y:S01]  /*4b90*/  FMUL.FTZ R212, R152, UR6 ;  /* 0x0000000698d47c20 */ /* 0x000fe20008410000 */
[----:B------:R-:W-:-:S02]  /*4ba0*/  @!P1 VIADD R152, R214, 0x32440 ;  /* 0x00032440d6989836 */ /* 0x000fc40000000000 */
[--C-:B------:R-:W-:Y:S01]  /*4bb0*/  FFMA.FTZ R216, R158, UR6, -R217.reuse ;  /* 0x000000069ed87c23 */ /* 0x100fe200080108d9 */
[----:B------:R-:W-:Y:S01]  /*4bc0*/  IADD3 R158, -R224, 0xb, RZ ;  /* 0x0000000be09e7810 */ /* 0x000fe20007ffe1ff */
[----:B------:R0:W-:Y:S01]  /*4bd0*/  MUFU.EX2 R210, R153 ;  /* 0x0000009900d27308 */ /* 0x0001e20000000800 */
[--C-:B------:R-:W-:Y:S01]  /*4be0*/  FFMA.FTZ R213, R154, UR6, -R217.reuse ;  /* 0x000000069ad57c23 */ /* 0x100fe200080108d9 */
[----:B------:R-:W-:Y:S01]  /*4bf0*/  @!P1 PRMT R152, RZ, 0x654, R152 ;  /* 0x00000654ff989816 */ /* 0x000fe20000000098 */
[--C-:B------:R-:W-:Y:S01]  /*4c00*/  FFMA.FTZ R215, R155, UR6, -R217.reuse ;  /* 0x000000069bd77c23 */ /* 0x100fe200080108d9 */
[--C-:B------:R-:W-:Y:S01]  /*4c10*/  FFMA.FTZ R159, R159, UR6, -R217.reuse ;  /* 0x000000069f9f7c23 */ /* 0x100fe200080108d9 */
[----:B------:R2:W-:Y:S06]  /*4c20*/  BAR.ARV R158, 0x100 ;  /* 0x0004009e0000751d */ /* 0x0005ec0000002000 */
[----:B0-----:R-:W-:Y:S01]  /*4c30*/  VIADD R153, R224, 0x8 ;  /* 0x00000008e0997836 */ /* 0x001fe20000000000 */
[----:B------:R0:W-:Y:S01]  /*4c40*/  @!P1 SYNCS.ARRIVE.TRANS64.RED.A1T0 RZ, [R152+URZ], RZ ;  /* 0x000000ff98ff99a7 */ /* 0x0001e2000810043f */
[----:B------:R-:W3:Y:S01]  /*4c50*/  MUFU.EX2 R212, R212 ;  /* 0x000000d400d47308 */ /* 0x000ee20000000800 */
[-C--:B-1----:R-:W-:Y:S01]  /*4c60*/  FMUL.FTZ R24, R24, R206.reuse ;  /* 0x000000ce18187220 */ /* 0x082fe20000410000 */
        /* <DEDUP_REMOVED lines=31> */
[----:B------:R4:W-:Y:S01]  /*4e60*/  BAR.SYNC.DEFER_BLOCKING R153, 0x100 ;  /* 0x000400990000751d */ /* 0x0009e20000010000 */
        /* <DEDUP_REMOVED lines=102> */
[----:B0-----:R-:W-:Y:S01]  /*54d0*/  F2FP.F16.F32.PACK_AB R152, R209, R208 ;  /* 0x000000d0d198723e */ /* 0x001fe200000000ff */
[----:B------:R-:W-:Y:S01]  /*54e0*/  UMOV UR10, UR5 ;  /* 0x00000005000a7c82 */ /* 0x000fe20008000000 */
[----:B-1----:R-:W-:Y:S01]  /*54f0*/  F2FP.F16.F32.PACK_AB R154, R157, R210 ;  /* 0x000000d29d9a723e */ /* 0x002fe200000000ff */
[--C-:B------:R-:W-:Y:S01]  /*5500*/  FFMA.FTZ R162, R162, UR6, -R217.reuse ;  /* 0x00000006a2a27c23 */ /* 0x100fe200080108d9 */
[----:B----4-:R-:W-:Y:S01]  /*5510*/  F2FP.F16.F32.PACK_AB R153, R215, R213 ;  /* 0x000000d5d799723e */ /* 0x010fe200000000ff */
[--C-:B------:R-:W-:Y:S01]  /*5520*/  FFMA.FTZ R163, R163, UR6, -R217.reuse ;  /* 0x00000006a3a37c23 */ /* 0x100fe200080108d9 */
[----:B-----5:R-:W-:Y:S01]  /*5530*/  F2FP.F16.F32.PACK_AB R155, R159, R216 ;  /* 0x000000d89f9b723e */ /* 0x020fe200000000ff */
[--C-:B------:R-:W-:Y:S01]  /*5540*/  FFMA.FTZ R166, R166, UR6, -R217.reuse ;  /* 0x00000006a6a67c23 */ /* 0x100fe200080108d9 */
[--C-:B------:R-:W-:Y:S01]  /*5550*/  FFMA.FTZ R167, R167, UR6, -R217.reuse ;  /* 0x00000006a7a77c23 */ /* 0x100fe200080108d9 */
[----:B------:R-:W-:Y:S01]  /*5560*/  MUFU.EX2 R160, R160 ;  /* 0x000000a000a07308 */ /* 0x000fe20000000800 */
[----:B------:R-:W-:Y:S01]  /*5570*/  WARPGROUP.ARRIVE ;  /* 0x00000000000079c5 */ /* 0x000fe20000000000 */
[--C-:B------:R-:W-:Y:S01]  /*5580*/  FFMA.FTZ R170, R170, UR6, -R217.reuse ;  /* 0x00000006aaaa7c23 */ /* 0x100fe200080108d9 */
[--C-:B------:R-:W-:Y:S01]  /*5590*/  FFMA.FTZ R171, R171, UR6, -R217.reuse ;  /* 0x00000006abab7c23 */ /* 0x100fe200080108d9 */
[--C-:B------:R-:W-:Y:S01]  /*55a0*/  FFMA.FTZ R174, R174, UR6, -R217.reuse ;  /* 0x00000006aeae7c23 */ /* 0x100fe200080108d9 */
[----:B------:R-:W-:Y:S01]  /*55b0*/  FFMA.FTZ R175, R175, UR6, -R217 ;  /* 0x00000006afaf7c23 */ /* 0x000fe200080108d9 */
[--C-:B------:R-:W-:Y:S01]  /*55c0*/  FFMA.FTZ R180, R180, UR6, -R211.reuse ;  /* 0x00000006b4b47c23 */ /* 0x100fe200080108d3 */
[----:B------:R-:W-:Y:S01]  /*55d0*/  HGMMA.64x256x16.F32 R24, R152, gdesc[UR8].tnspB, R24, gsb0 ;  /* 0x43e0000898187df0 */ /* 0x000fe20008000818 */
[----:B------:R-:W0:Y:S01]  /*55e0*/  MUFU.EX2 R161, R161 ;  /* 0x000000a100a17308 */ /* 0x000e220000000800 */
[----:B------:R-:W-:Y:S01]  /*55f0*/  UIADD3 UR10, UR5, 0x80, URZ ;  /* 0x00000080050a7890 */ /* 0x000fe2000fffe03f */
[----:B------:R-:W-:Y:S01]  /*5600*/  FFMA.FTZ R181, R181, UR6, -R211 ;  /* 0x00000006b5b57c23 */ /* 0x000fe200080108d3 */
[----:B------:R-:W-:Y:S01]  /*5610*/  UMOV UR11, 0x40000040 ;  /* 0x40000040000b7882 */ /* 0x000fe20000000000 */
[--C-:B------:R-:W-:Y:S01]  /*5620*/  FFMA.FTZ R178, R178, UR6, -R217.reuse ;  /* 0x00000006b2b27c23 */ /* 0x100fe200080108d9 */
[--C-:B------:R-:W-:Y:S01]  /*5630*/  FFMA.FTZ R179, R179, UR6, -R217.reuse ;  /* 0x00000006b3b37c23 */ /* 0x100fe200080108d9 */
[--C-:B------:R-:W-:Y:S01]  /*5640*/  FFMA.FTZ R182, R182, UR6, -R217.reuse ;  /* 0x00000006b6b67c23 */ /* 0x100fe200080108d9 */
[----:B------:R-:W-:Y:S01]  /*5650*/  FFMA.FTZ R183, R183, UR6, -R217 ;  /* 0x00000006b7b77c23 */ /* 0x000fe200080108d9 */
[----:B------:R-:W-:Y:S01]  /*5660*/  MUFU.EX2 R164, R164 ;  /* 0x000000a400a47308 */ /* 0x000fe20000000800 */
[--C-:B------:R-:W-:Y:S01]  /*5670*/  FFMA.FTZ R184, R184, UR6, -R211.reuse ;  /* 0x00000006b8b87c23 */ /* 0x100fe200080108d3 */
[--C-:B------:R-:W-:Y:S01]  /*5680*/  FFMA.FTZ R185, R185, UR6, -R211.reuse ;  /* 0x00000006b9b97c23 */ /* 0x100fe200080108d3 */
[--C-:B------:R-:W-:Y:S01]  /*5690*/  FFMA.FTZ R188, R188, UR6, -R211.reuse ;  /* 0x00000006bcbc7c23 */ /* 0x100fe200080108d3 */
[----:B------:R-:W-:Y:S01]  /*56a0*/  FFMA.FTZ R189, R189, UR6, -R211 ;  /* 0x00000006bdbd7c23 */ /* 0x000fe200080108d3 */
[--C-:B------:R-:W-:Y:S01]  /*56b0*/  FFMA.FTZ R186, R186, UR6, -R217.reuse ;  /* 0x00000006baba7c23 */ /* 0x100fe200080108d9 */
[--C-:B------:R-:W-:Y:S01]  /*56c0*/  FFMA.FTZ R187, R187, UR6, -R217.reuse ;  /* 0x00000006bbbb7c23 */ /* 0x100fe200080108d9 */
[--C-:B------:R-:W-:Y:S01]  /*56d0*/  FFMA.FTZ R190, R190, UR6, -R217.reuse ;  /* 0x00000006bebe7c23 */ /* 0x100fe200080108d9 */
[----:B------:R-:W1:Y:S01]  /*56e0*/  MUFU.EX2 R165, R165 ;  /* 0x000000a500a57308 */ /* 0x000e620000000800 */
        /* <DEDUP_REMOVED lines=10> */
[----:B------:R-:W-:Y:S01]  /*5790*/  FFMA.FTZ R206, R206, R3, R208 ;  /* 0x00000003cece7223 */ /* 0x000fe200000100d0 */
[----:B------:R-:W-:Y:S01]  /*57a0*/  FFMA.FTZ R212, R212, R207, R213 ;  /* 0x000000cfd4d47223 */ /* 0x000fe200000100d5 */
[----:B------:R-:W-:-:S02]  /*57b0*/  @!P1 VIADD R214, R214, 0x32460 ;  /* 0x00032460d6d69836 */ /* 0x000fc40000000000 */
[----:B------:R-:W-:Y:S01]  /*57c0*/  FADD.FTZ R209, R209, R206 ;  /* 0x000000ced1d17221 */ /* 0x000fe20000010000 */
[----:B------:R-:W3:Y:S01]  /*57d0*/  MUFU.EX2 R163, R163 ;  /* 0x000000a300a37308 */ /* 0x000ee20000000800 */
[----:B------:R-:W-:Y:S01]  /*57e0*/  FADD.FTZ R215, R215, R212 ;  /* 0x000000d4d7d77221 */ /* 0x000fe20000010000 */
[----:B------:R-:W-:Y:S01]  /*57f0*/  @!P1 PRMT R214, RZ, 0x654, R214 ;  /* 0x00000654ffd69816 */ /* 0x000fe200000000d6 */
[----:B------:R-:W-:Y:S01]  /*5800*/  FADD.FTZ R210, R210, R209 ;  /* 0x000000d1d2d27221 */ /* 0x000fe20000010000 */
[----:B------:R-:W-:Y:S02]  /*5810*/  IMAD.MOV.U32 R213, RZ, RZ, R156 ;  /* 0x000000ffffd57224 */ /* 0x000fe400078e009c */
[----:B------:R-:W-:Y:S01]  /*5820*/  FADD.FTZ R216, R216, R215 ;  /* 0x000000d7d8d87221 */ /* 0x000fe20000010000 */
[----:B------:R-:W-:Y:S02]  /*5830*/  IMAD.MOV.U32 R209, RZ, RZ, R0 ;  /* 0x000000ffffd17224 */ /* 0x000fe400078e0000 */
[----:B------:R-:W-:Y:S01]  /*5840*/  FADD.FTZ R157, R157, R210 ;  /* 0x000000d29d9d7221 */ /* 0x000fe20000010000 */
[----:B------:R-:W-:Y:S01]  /*5850*/  MUFU.EX2 R166, R166 ;  /* 0x000000a600a67308 */ /* 0x000fe20000000800 */
[----:B------:R-:W-:-:S07]  /*5860*/  FADD.FTZ R159, R159, R216 ;  /* 0x000000d89f9f7221 */ /* 0x000fce0000010000 */
[----:B------:R-:W4:Y:S08]  /*5870*/  MUFU.EX2 R167, R167 ;  /* 0x000000a700a77308 */ /* 0x000f300000000800 */
[----:B------:R-:W-:Y:S08]  /*5880*/  MUFU.EX2 R168, R168 ;  /* 0x000000a800a87308 */ /* 0x000ff00000000800 */
[----:B------:R-:W5:Y:S08]  /*5890*/  MUFU.EX2 R169, R169 ;  /* 0x000000a900a97308 */ /* 0x000f700000000800 */
[----:B------:R-:W-:Y:S08]  /*58a0*/  MUFU.EX2 R172, R172 ;  /* 0x000000ac00ac7308 */ /* 0x000ff00000000800 */
[----:B------:R-:W2:Y:S08]  /*58b0*/  MUFU.EX2 R173, R173 ;  /* 0x000000ad00ad7308 */ /* 0x000eb00000000800 */
        /* <DEDUP_REMOVED lines=22> */
[----:B------:R-:W-:Y:S01]  /*5a20*/  MUFU.EX2 R196, R196 ;  /* 0x000000c400c47308 */ /* 0x000fe20000000800 */
[----:B------:R-:W-:-:S02]  /*5a30*/  WARPGROUP.DEPBAR.LE gsb0, 0x0 ;  /* 0x00008000000079c5 */ /* 0x000fc40000010000 */
[----:B0-----:R-:W-:-:S05]  /*5a40*/  F2FP.F16.F32.PACK_AB R152, R161, R160 ;  /* 0x000000a0a198723e */ /* 0x001fca00000000ff */
[----:B------:R-:W0:Y:S01]  /*5a50*/  MUFU.EX2 R197, R197 ;  /* 0x000000c500c57308 */ /* 0x000e220000000800 */
[----:B-1----:R-:W-:Y:S01]  /*5a60*/  F2FP.F16.F32.PACK_AB R154, R165, R164 ;  /* 0x000000a4a59a723e */ /* 0x002fe200000000ff */
[----:B------:R-:W-:Y:S01]  /*5a70*/  FADD.FTZ R160, R160, R157 ;  /* 0x0000009da0a07221 */ /* 0x000fe20000010000 */
[----:B---3--:R-:W-:Y:S01]  /*5a80*/  F2FP.F16.F32.PACK_AB R153, R163, R162 ;  /* 0x000000a2a399723e */ /* 0x008fe200000000ff */
[----:B------:R-:W-:Y:S01]  /*5a90*/  FADD.FTZ R162, R162, R159 ;  /* 0x0000009fa2a27221 */ /* 0x000fe20000010000 */
[----:B----4-:R-:W-:Y:S01]  /*5aa0*/  F2FP.F16.F32.PACK_AB R155, R167, R166 ;  /* 0x000000a6a79b723e */ /* 0x010fe200000000ff */
[----:B------:R-:W-:Y:S02]  /*5ab0*/  FADD.FTZ R161, R161, R160 ;  /* 0x000000a0a1a17221 */ /* 0x000fe40000010000 */
[----:B------:R-:W-:Y:S01]  /*5ac0*/  MUFU.EX2 R194, R194 ;  /* 0x000000c200c27308 */ /* 0x000fe20000000800 */
[----:B------:R-:W-:Y:S01]  /*5ad0*/  WARPGROUP.ARRIVE ;  /* 0x00000000000079c5 */ /* 0x000fe20000000000 */
[----:B------:R-:W-:Y:S01]  /*5ae0*/  FADD.FTZ R163, R163, R162 ;  /* 0x000000a2a3a37221 */ /* 0x000fe20000010000 */
[----:B------:R-:W-:-:S03]  /*5af0*/  FADD.FTZ R164, R164, R161 ;  /* 0x000000a1a4a47221 */ /* 0x000fc60000010000 */
[----:B------:R-:W-:Y:S01]  /*5b00*/  FADD.FTZ R166, R166, R163 ;  /* 0x000000a3a6a67221 */ /* 0x000fe20000010000 */
[----:B------:R-:W-:Y:S01]  /*5b10*/  HGMMA.64x256x16.F32 R24, R152, gdesc[UR8].tnspB, R24, gsb0 ;  /* 0x43e0000898187df0 */ /* 0x000fe20008000818 */
[----:B------:R-:W-:Y:S01]  /*5b20*/  UIADD3 UR10, UR5, 0x100, URZ ;  /* 0x00000100050a7890 */ /* 0x000fe2000fffe03f */
[----:B------:R-:W1:Y:S01]  /*5b30*/  MUFU.EX2 R195, R195 ;  /* 0x000000c300c37308 */ /* 0x000e620000000800 */
[----:B------:R-:W-:Y:S01]  /*5b40*/  UMOV UR11, 0x40000040 ;  /* 0x40000040000b7882 */ /* 0x000fe20000000000 */
[----:B------:R-:W-:Y:S01]  /*5b50*/  FADD.FTZ R165, R165, R164 ;  /* 0x000000a4a5a57221 */ /* 0x000fe20000010000 */
[----:B------:R-:W-:-:S05]  /*5b60*/  FADD.FTZ R167, R167, R166 ;  /* 0x000000a6a7a77221 */ /* 0x000fca0000010000 */
[----:B------:R-:W-:Y:S08]  /*5b70*/  MUFU.EX2 R198, R198 ;  /* 0x000000c600c67308 */ /* 0x000ff00000000800 */
[----:B------:R-:W3:Y:S01]  /*5b80*/  MUFU.EX2 R199, R199 ;  /* 0x000000c700c77308 */ /* 0x000ee20000000800 */
[----:B------:R-:W-:Y:S02]  /*5b90*/  WARPGROUP.DEPBAR.LE gsb0, 0x0 ;  /* 0x00008000000079c5 */ /* 0x000fe40000010000 */
[----:B-----5:R-:W-:Y:S01]  /*5ba0*/  F2FP.F16.F32.PACK_AB R152, R169, R168 ;  /* 0x000000a8a998723e */ /* 0x020fe200000000ff */
[----:B------:R-:W-:Y:S01]  /*5bb0*/  FADD.FTZ R168, R168, R165 ;  /* 0x000000a5a8a87221 */ /* 0x000fe20000010000 */
[----:B--2---:R-:W-:-:S02]  /*5bc0*/  F2FP.F16.F32.PACK_AB R154, R173, R172 ;  /* 0x000000acad9a723e */ /* 0x004fc400000000ff */
[----:B------:R-:W-:Y:S01]  /*5bd0*/  F2FP.F16.F32.PACK_AB R153, R171, R170 ;  /* 0x000000aaab99723e */ /* 0x000fe200000000ff */
[----:B------:R-:W-:Y:S01]  /*5be0*/  FADD.FTZ R170, R170, R167 ;  /* 0x000000a7aaaa7221 */ /* 0x000fe20000010000 */
[----:B------:R-:W-:Y:S01]  /*5bf0*/  F2FP.F16.F32.PACK_AB R155, R175, R174 ;  /* 0x000000aeaf9b723e */ /* 0x000fe200000000ff */
[----:B------:R-:W-:Y:S02]  /*5c00*/  FADD.FTZ R169, R169, R168 ;  /* 0x000000a8a9a97221 */ /* 0x000fe40000010000 */
[----:B------:R-:W-:Y:S01]  /*5c10*/  FADD.FTZ R171, R171, R170 ;  /* 0x000000aaabab7221 */ /* 0x000fe20000010000 */
[----:B------:R-:W-:Y:S01]  /*5c20*/  WARPGROUP.ARRIVE ;  /* 0x00000000000079c5 */ /* 0x000fe20000000000 */
[----:B------:R-:W-:Y:S02]  /*5c30*/  FADD.FTZ R172, R172, R169 ;  /* 0x000000a9acac7221 */ /* 0x000fe40000010000 */
[----:B------:R-:W-:Y:S02]  /*5c40*/  FADD.FTZ R174, R174, R171 ;  /* 0x000000abaeae7221 */ /* 0x000fe40000010000 */
[----:B------:R-:W-:Y:S01]  /*5c50*/  FADD.FTZ R173, R173, R172 ;  /* 0x000000acadad7221 */ /* 0x000fe20000010000 */
[----:B------:R-:W-:Y:S01]  /*5c60*/  HGMMA.64x256x16.F32 R24, R152, gdesc[UR8].tnspB, R24, gsb0 ;  /* 0x43e0000898187df0 */ /* 0x000fe20008000818 */
[----:B------:R-:W-:Y:S01]  /*5c70*/  UIADD3 UR10, UR5, 0x180, URZ ;  /* 0x00000180050a7890 */ /* 0x000fe2000fffe03f */
[----:B------:R-:W-:Y:S01]  /*5c80*/  FADD.FTZ R175, R175, R174 ;  /* 0x000000aeafaf7221 */ /* 0x000fe20000010000 */
[----:B------:R-:W-:Y:S01]  /*5c90*/  UMOV UR11, 0x40000040 ;  /* 0x40000040000b7882 */ /* 0x000fe20000000000 */
[----:B------:R-:W-:-:S02]  /*5ca0*/  WARPGROUP.DEPBAR.LE gsb0, 0x0 ;  /* 0x00008000000079c5 */ /* 0x000fc40000010000 */
[----:B------:R-:W-:Y:S01]  /*5cb0*/  F2FP.F16.F32.PACK_AB R152, R177, R176 ;  /* 0x000000b0b198723e */ /* 0x000fe200000000ff */
[----:B------:R-:W-:Y:S01]  /*5cc0*/  FADD.FTZ R176, R176, R173 ;  /* 0x000000adb0b07221 */ /* 0x000fe20000010000 */
[----:B------:R-:W-:Y:S02]  /*5cd0*/  F2FP.F16.F32.PACK_AB R154, R181, R180 ;  /* 0x000000b4b59a723e */ /* 0x000fe400000000ff */
        /* <DEDUP_REMOVED lines=8> */
[----:B------:R-:W-:-:S07]  /*5d60*/  FADD.FTZ R181, R181, R180 ;  /* 0x000000b4b5b57221 */ /* 0x000fce0000010000 */
[----:B------:R-:W-:Y:S01]  /*5d70*/  HGMMA.64x256x16.F32 R24, R152, gdesc[UR8].tnspB, R24, gsb0 ;  /* 0x43e0000898187df0 */ /* 0x000fe20008000818 */
[----:B------:R-:W-:Y:S01]  /*5d80*/  UIADD3 UR10, UR5, 0x200, URZ ;  /* 0x00000200050a7890 */ /* 0x000fe2000fffe03f */
[----:B------:R-:W-:Y:S01]  /*5d90*/  FADD.FTZ R183, R183, R182 ;  /* 0x000000b6b7b77221 */ /* 0x000fe20000010000 */
[----:B------:R-:W-:Y:S01]  /*5da0*/  UMOV UR11, 0x40000040 ;  /* 0x40000040000b7882 */ /* 0x000fe20000000000 */
[----:B------:R-:W-:Y:S02]  /*5db0*/  WARPGROUP.DEPBAR.LE gsb0, 0x0 ;  /* 0x00008000000079c5 */ /* 0x000fe40000010000 */
[----:B------:R-:W-:Y:S01]  /*5dc0*/  F2FP.F16.F32.PACK_AB R152, R185, R184 ;  /* 0x000000b8b998723e */ /* 0x000fe200000000ff */
[----:B------:R-:W-:Y:S01]  /*5dd0*/  FADD.FTZ R184, R184, R181 ;  /* 0x000000b5b8b87221 */ /* 0x000fe20000010000 */
[----:B------:R-:W-:Y:S02]  /*5de0*/  F2FP.F16.F32.PACK_AB R154, R189, R188 ;  /* 0x000000bcbd9a723e */ /* 0x000fe400000000ff */
        /* <DEDUP_REMOVED lines=16> */
[----:B0-----:R-:W-:Y:S02]  /*5ef0*/  F2FP.F16.F32.PACK_AB R154, R197, R196 ;  /* 0x000000c4c59a723e */ /* 0x001fe400000000ff */
[----:B-1----:R-:W-:Y:S01]  /*5f00*/  F2FP.F16.F32.PACK_AB R153, R195, R194 ;  /* 0x000000c2c399723e */ /* 0x002fe200000000ff */
[----:B------:R-:W-:Y:S01]  /*5f10*/  FADD.FTZ R194, R194, R191 ;  /* 0x000000bfc2c27221 */ /* 0x000fe20000010000 */
[----:B---3--:R-:W-:Y:S01]  /*5f20*/  F2FP.F16.F32.PACK_AB R155, R199, R198 ;  /* 0x000000c6c79b723e */ /* 0x008fe200000000ff */
[----:B------:R-:W-:-:S02]  /*5f30*/  FADD.FTZ R193, R193, R192 ;  /* 0x000000c0c1c17221 */ /* 0x000fc40000010000 */
[----:B------:R-:W-:Y:S01]  /*5f40*/  FADD.FTZ R195, R195, R194 ;  /* 0x000000c2c3c37221 */ /* 0x000fe20000010000 */
[----:B------:R-:W-:Y:S01]  /*5f50*/  WARPGROUP.ARRIVE ;  /* 0x00000000000079c5 */ /* 0x000fe20000000000 */
[----:B------:R-:W-:Y:S02]  /*5f60*/  FADD.FTZ R196, R196, R193 ;  /* 0x000000c1c4c47221 */ /* 0x000fe40000010000 */
[----:B------:R-:W-:Y:S02]  /*5f70*/  FADD.FTZ R198, R198, R195 ;  /* 0x000000c3c6c67221 */ /* 0x000fe40000010000 */
[----:B------:R-:W-:-:S07]  /*5f80*/  FADD.FTZ R3, R197, R196 ;  /* 0x000000c4c5037221 */ /* 0x000fce0000010000 */
[----:B------:R-:W-:Y:S01]  /*5f90*/  HGMMA.64x256x16.F32 R24, R152, gdesc[UR8].tnspB, R24, gsb0 ;  /* 0x43e0000898187df0 */ /* 0x000fe20008000818 */
[----:B------:R-:W-:Y:S02]  /*5fa0*/  FADD.FTZ R207, R199, R198 ;  /* 0x000000c6c7cf7221 */ /* 0x000fe40000010000 */
[----:B------:R-:W-:Y:S02]  /*5fb0*/  WARPGROUP.DEPBAR.LE gsb0, 0x0 ;  /* 0x00008000000079c5 */ /* 0x000fe40000010000 */
[----:B------:R0:W-:Y:S01]  /*5fc0*/  @!P1 SYNCS.ARRIVE.TRANS64.RED.A1T0 RZ, [R214+URZ], RZ ;  /* 0x000000ffd6ff99a7 */ /* 0x0001e2000810043f */
[----:B------:R-:W-:Y:S05]  /*5fd0*/  @P2 BRA `(.L_x_8006) ;  /* 0xffffffdc00402947 */ /* 0x000fea000383ffff */
.L_x_7997:
[----:B------:R-:W1:Y:S01]  /*5fe0*/  SHFL.BFLY PT, R4, R3, 0x2, 0x1f ;  /* 0x0c401f0003047f89 */ /* 0x000e6200000e0000 */
[----:B------:R-:W-:Y:S01]  /*5ff0*/  IMAD.MOV.U32 R7, RZ, RZ, RZ ;  /* 0x000000ffff077224 */ /* 0x000fe200078e00ff */
[----:B------:R-:W-:Y:S01]  /*6000*/  R2UR UR4, R204 ;  /* 0x00000000cc0472ca */ /* 0x000fe200000e0000 */
[----:B------:R-:W-:Y:S01]  /*6010*/  UIADD3 UR36, UR36, 0x1, URZ ;  /* 0x0000000124247890 */ /* 0x000fe2000fffe03f */
[----:B------:R-:W2:Y:S01]  /*6020*/  SHFL.BFLY PT, R6, R207, 0x2, 0x1f ;  /* 0x0c401f00cf067f89 */ /* 0x000ea200000e0000 */
[----:B------:R-:W-:Y:S01]  /*6030*/  IMAD.U32 R14, RZ, RZ, UR6 ;  /* 0x00000006ff0e7e24 */ /* 0x000fe2000f8e00ff */
[----:B------:R3:W-:Y:S06]  /*6040*/  BAR.ARV R158, 0x100 ;  /* 0x0004009e0000751d */ /* 0x0007ec0000002000 */
[----:B------:R-:W-:Y:S01]  /*6050*/  UISETP.NE.AND UP0, UPT, UR36, 0x2, UPT ;  /* 0x000000022400788c */ /* 0x000fe2000bf05270 */
[----:B------:R-:W-:Y:S01]  /*6060*/  IMAD.MOV.U32 R9, RZ, RZ, -0x800000 ;  /* 0xff800000ff097424 */ /* 0x000fe200078e00ff */
[----:B------:R-:W-:Y:S06]  /*6070*/  BAR.ARV 0x8, 0x120 ;  /* 0x0204800000007b1d */ /* 0x000fec0000002000 */
[----:B------:R-:W-:Y:S01]  /*6080*/  UIADD3 UR4, UR4, 0x1, URZ ;  /* 0x0000000104047890 */ /* 0x000fe2000fffe03f */
[----:B------:R-:W-:-:S02]  /*6090*/  IMAD.MOV.U32 R8, RZ, RZ, -0x800000 ;  /* 0xff800000ff087424 */ /* 0x000fc400078e00ff */
[----:B-1----:R-:W-:Y:S01]  /*60a0*/  FADD.FTZ R4, R4, R3 ;  /* 0x0000000304047221 */ /* 0x002fe20000010000 */
[----:B------:R-:W-:Y:S01]  /*60b0*/  IMAD.MOV.U32 R3, RZ, RZ, RZ ;  /* 0x000000ffff037224 */ /* 0x000fe200078e00ff */
[----:B------:R-:W-:Y:S01]  /*60c0*/  PLOP3.LUT P0, PT, PT, PT, PT, 0x8, 0x0 ;  /* 0x000000000000781c */ /* 0x000fe20003f0e170 */
[----:B------:R-:W-:Y:S01]  /*60d0*/  USEL UR36, UR36, URZ, UP0 ;  /* 0x0000003f24247287 */ /* 0x000fe20008000000 */
[----:B--2---:R-:W-:Y:S01]  /*60e0*/  FADD.FTZ R6, R6, R207 ;  /* 0x000000cf06067221 */ /* 0x004fe20000010000 */
[----:B------:R-:W1:Y:S01]  /*60f0*/  SHFL.BFLY PT, R5, R4, 0x1, 0x1f ;  /* 0x0c201f0004057f89 */ /* 0x000e6200000e0000 */
[----:B------:R-:W-:Y:S01]  /*6100*/  IMAD.U32 R204, RZ, RZ, UR4 ;  /* 0x00000004ffcc7e24 */ /* 0x000fe2000f8e00ff */
[----:B------:R-:W-:-:S04]  /*6110*/  USEL UR4, URZ, 0x1, UP0 ;  /* 0x000000013f047887 */ /* 0x000fc80008000000 */
[----:B------:R-:W-:Y:S01]  /*6120*/  ULOP3.LUT UR37, UR37, UR4, URZ, 0x3c, !UPT ;  /* 0x0000000425257292 */ /* 0x000fe2000f8e3c3f */
[----:B-1----:R-:W-:Y:S02]  /*6130*/  FADD.FTZ R10, R4, R5 ;  /* 0x00000005040a7221 */ /* 0x002fe40000010000 */
[----:B------:R-:W1:Y:S03]  /*6140*/  SHFL.BFLY PT, R5, R6, 0x1, 0x1f ;  /* 0x0c201f0006057f89 */ /* 0x000e6600000e0000 */
[----:B------:R-:W-:-:S13]  /*6150*/  FSETP.NE.FTZ.AND P1, PT, R10, RZ, PT ;  /* 0x000000ff0a00720b */ /* 0x000fda0003f35000 */
[----:B------:R-:W2:Y:S01]  /*6160*/  @P1 MUFU.RCP R7, R10 ;  /* 0x0000000a00071308 */ /* 0x000ea20000001000 */
[----:B-1----:R-:W-:-:S07]  /*6170*/  FADD.FTZ R11, R6, R5 ;  /* 0x00000005060b7221 */ /* 0x002fce0000010000 */
[----:B------:R-:W1:Y:S01]  /*6180*/  @P1 MUFU.LG2 R4, R10 ;  /* 0x0000000a00041308 */ /* 0x000e620000000c00 */
[----:B------:R-:W-:Y:S01]  /*6190*/  IMAD.U32 R5, RZ, RZ, UR6 ;  /* 0x00000006ff057e24 */ /* 0x000fe2000f8e00ff */
[----:B------:R-:W-:-:S03]  /*61a0*/  FSETP.NE.FTZ.AND P2, PT, R11, RZ, PT ;  /* 0x000000ff0b00720b */ /* 0x000fc60003f55000 */
[----:B------:R-:W-:Y:S01]  /*61b0*/  @P1 FMUL.FTZ R5, R5, 0.69314718246459960938 ;  /* 0x3f31721805051820 */ /* 0x000fe20000410000 */
        /* <DEDUP_REMOVED lines=9> */
[----:B------:R-:W2:Y:S01]  /*6250*/  @P2 MUFU.LG2 R6, R11 ;  /* 0x0000000b00062308 */ /* 0x000ea20000000c00 */
[-C--:B------:R-:W-:Y:S01]  /*6260*/  FMUL.FTZ R41, R41, R7.reuse ;  /* 0x0000000729297220 */ /* 0x080fe20000410000 */
[-C--:B------:R-:W-:Y:S01]  /*6270*/  FMUL.FTZ R44, R44, R7.reuse ;  /* 0x000000072c2c7220 */ /* 0x080fe20000410000 */
[-C--:B------:R-:W-:Y:S01]  /*6280*/  FMUL.FTZ R45, R45, R7.reuse ;  /* 0x000000072d2d7220 */ /* 0x080fe20000410000 */
[-C--:B------:R-:W-:Y:S01]  /*6290*/  FMUL.FTZ R48, R48, R7.reuse ;  /* 0x0000000730307220 */ /* 0x080fe20000410000 */
[-C--:B------:R-:W-:Y:S01]  /*62a0*/  FMUL.FTZ R49, R49, R7.reuse ;  /* 0x0000000731317220 */ /* 0x080fe20000410000 */
[-C--:B------:R-:W-:Y:S01]  /*62b0*/  FMUL.FTZ R52, R52, R7.reuse ;  /* 0x0000000734347220 */ /* 0x080fe20000410000 */
[-C--:B------:R-:W-:Y:S01]  /*62c0*/  FMUL.FTZ R53, R53, R7.reuse ;  /* 0x0000000735357220 */ /* 0x080fe20000410000 */
[----:B------:R-:W4:Y:S01]  /*62d0*/  @P2 MUFU.RCP R3, R11 ;  /* 0x0000000b00032308 */ /* 0x000f220000001000 */
        /* <DEDUP_REMOVED lines=48> */
[----:B------:R-:W-:Y:S01]  /*65e0*/  @P2 FMUL.FTZ R14, R14, 0.69314718246459960938 ;  /* 0x3f3172180e0e2820 */ /* 0x000fe20000410000 */
[----:B-1----:R-:W-:Y:S01]  /*65f0*/  @P1 FMUL.FTZ R4, R4, 0.69314718246459960938 ;  /* 0x3f31721804041820 */ /* 0x002fe20000410000 */
[----:B--2---:R-:W-:Y:S01]  /*6600*/  @P2 FMUL.FTZ R7, R6, 0.69314718246459960938 ;  /* 0x3f31721806072820 */ /* 0x004fe20000410000 */
        /* <DEDUP_REMOVED lines=66> */
.L_x_7985:
[----:B------:R-:W1:Y:S01]  /*6a30*/  S2R R5, SR_CgaCtaId ;  /* 0x0000000000057919 */ /* 0x000e620000008800 */
[----:B------:R-:W-:Y:S01]  /*6a40*/  MOV R0, 0x400 ;  /* 0x0000040000007802 */ /* 0x000fe20000000f00 */
[----:B------:R-:W-:Y:S01]  /*6a50*/  BSSY B0, `(.L_x_8007) ;  /* 0x00002b0000007945 */ /* 0x000fe20003800000 */
[----:B------:R-:W-:Y:S02]  /*6a60*/  BAR.SYNC.DEFER_BLOCKING 0x5, 0x120 ;  /* 0x0144800000007b1d */ /* 0x000fe40000010000 */
[----:B-1----:R-:W-:-:S05]  /*6a70*/  LEA R0, R5, R0, 0x18 ;  /* 0x0000000005007211 */ /* 0x002fca00078ec0ff */
[----:B------:R-:W1:Y:S02]  /*6a80*/  LDS.128 R4, [R0+0x324d0] ;  /* 0x0324d00000047984 */ /* 0x000e640000000c00 */
[----:B-1----:R-:W-:Y:S01]  /*6a90*/  R2UR UR5, R6 ;  /* 0x00000000060572ca */ /* 0x002fe200000e0000 */
[----:B------:R-:W-:Y:S06]  /*6aa0*/  BAR.ARV 0x4, 0x120 ;  /* 0x0104800000007b1d */ /* 0x000fec0000002000 */
[----:B------:R-:W-:Y:S08]  /*6ab0*/  @P0 BRA `(.L_x_8008) ;  /* 0x0000001c00840947 */ /* 0x000ff00003800000 */
[----:B------:R-:W1:Y:S01]  /*6ac0*/  S2R R13, SR_SWINHI ;  /* 0x00000000000d7919 */ /* 0x000e620000002f00 */
[----:B------:R-:W-:Y:S02]  /*6ad0*/  R2UR UR4, R202 ;  /* 0x00000000ca0472ca */ /* 0x000fe400000e0000 */
[----:B------:R-:W-:Y:S01]  /*6ae0*/  R2UR UR6, R203 ;  /* 0x00000000cb0672ca */ /* 0x000fe200000e0000 */
[----:B------:R-:W-:Y:S01]  /*6af0*/  BAR.SYNC.DEFER_BLOCKING 0x1, 0x100 ;  /* 0x0044000000007b1d */ /* 0x000fe20000010000 */
[----:B------:R-:W-:Y:S02]  /*6b00*/  F2FP.F16.F32.PACK_AB R24, R25, R24 ;  /* 0x000000181918723e */ /* 0x000fe400000000ff */
[----:B------:R-:W-:Y:S02]  /*6b10*/  F2FP.F16.F32.PACK_AB R25, R166, R26 ;  /* 0x0000001aa619723e */ /* 0x000fe400000000ff */
[----:B------:R-:W-:Y:S02]  /*6b20*/  F2FP.F16.F32.PACK_AB R26, R29, R28 ;  /* 0x0000001c1d1a723e */ /* 0x000fe400000000ff */
[----:B------:R-:W-:-:S02]  /*6b30*/  F2FP.F16.F32.PACK_AB R32, R33, R32 ;  /* 0x000000202120723e */ /* 0x000fc400000000ff */
[----:B------:R-:W-:Y:S01]  /*6b40*/  F2FP.F16.F32.PACK_AB R27, R12, R27 ;  /* 0x0000001b0c1b723e */ /* 0x000fe200000000ff */
[----:B------:R-:W-:Y:S01]  /*6b50*/  USHF.L.U32 UR8, UR4, 0x2, URZ ;  /* 0x0000000204087899 */ /* 0x000fe2000800063f */
        /* <DEDUP_REMOVED lines=15> */
[----:B------:R-:W-:Y:S02]  /*6c50*/  MOV R10, R0 ;  /* 0x00000000000a7202 */ /* 0x000fe40000000f00 */
[----:B-1----:R-:W-:Y:S02]  /*6c60*/  MOV R11, R13 ;  /* 0x0000000d000b7202 */ /* 0x002fe40000000f00 */
[----:B------:R-:W-:Y:S02]  /*6c70*/  F2FP.F16.F32.PACK_AB R56, R57, R56 ;  /* 0x000000383938723e */ /* 0x000fe400000000ff */
[----:B------:R-:W-:Y:S01]  /*6c80*/  F2FP.F16.F32.PACK_AB R50, R53, R52 ;  /* 0x000000343532723e */ /* 0x000fe200000000ff */
[----:B------:R-:W-:Y:S01]  /*6c90*/  IMAD.WIDE R106, R221, 0x2, R10 ;  /* 0x00000002dd6a7825 */ /* 0x000fe200078e020a */
[----:B------:R-:W-:-:S02]  /*6ca0*/  F2FP.F16.F32.PACK_AB R51, R160, R51 ;  /* 0x00000033a033723e */ /* 0x000fc400000000ff */
[----:B------:R-:W-:Y:S02]  /*6cb0*/  F2FP.F16.F32.PACK_AB R57, R159, R58 ;  /* 0x0000003a9f39723e */ /* 0x000fe400000000ff */
[C---:B------:R-:W-:Y:S02]  /*6cc0*/  IADD3 R151, P1, R106.reuse, 0x20, RZ ;  /* 0x000000206a977810 */ /* 0x040fe40007f3e0ff */
[C---:B------:R-:W-:Y:S02]  /*6cd0*/  IADD3 R175, P0, R106.reuse, 0x40, RZ ;  /* 0x000000406aaf7810 */ /* 0x040fe40007f1e0ff */
[C---:B------:R-:W-:Y:S01]  /*6ce0*/  IADD3 R183, P5, R106.reuse, 0x4040, RZ ;  /* 0x000040406ab77810 */ /* 0x040fe20007fbe0ff */
[--C-:B------:R-:W-:Y:S01]  /*6cf0*/  IMAD.X R15, RZ, RZ, R107.reuse, P1 ;  /* 0x000000ffff0f7224 */ /* 0x100fe200008e066b */
[C---:B------:R-:W-:Y:S01]  /*6d00*/  IADD3 R177, P4, R106.reuse, 0x60, RZ ;  /* 0x000000606ab17810 */ /* 0x040fe20007f9e0ff */
[--C-:B------:R-:W-:Y:S01]  /*6d10*/  IMAD.X R17, RZ, RZ, R107.reuse, P0 ;  /* 0x000000ffff117224 */ /* 0x100fe200000e066b */
[C---:B------:R-:W-:Y:S01]  /*6d20*/  LOP3.LUT R13, R106.reuse, 0x380, RZ, 0xc0, !PT ;  /* 0x000003806a0d7812 */ /* 0x040fe200078ec0ff */
        /* <DEDUP_REMOVED lines=8> */
[----:B------:R-:W-:Y:S01]  /*6db0*/  LOP3.LUT R14, R151, 0x380, RZ, 0xc0, !PT ;  /* 0x00000380970e7812 */ /* 0x000fe200078ec0ff */
[--C-:B------:R-:W-:Y:S01]  /*6dc0*/  IMAD.X R47, RZ, RZ, R107.reuse, P2 ;  /* 0x000000ffff2f7224 */ /* 0x100fe200010e066b */
[----:B------:R-:W-:Y:S01]  /*6dd0*/  LOP3.LUT R16, R175, 0x380, RZ, 0xc0, !PT ;  /* 0x00000380af107812 */ /* 0x000fe200078ec0ff */
[----:B------:R-:W-:Y:S01]  /*6de0*/  IMAD.X R55, RZ, RZ, R107, P1 ;  /* 0x000000ffff377224 */ /* 0x000fe200008e066b */
[----:B------:R-:W-:Y:S02]  /*6df0*/  LOP3.LUT R18, R177, 0x380, RZ, 0xc0, !PT ;  /* 0x00000380b1127812 */ /* 0x000fe400078ec0ff */
[----:B------:R-:W-:-:S02]  /*6e00*/  IADD3 R4, P5, R106, 0xc020, RZ ;  /* 0x0000c0206a047810 */ /* 0x000fc40007fbe0ff */
[----:B------:R-:W-:Y:S02]  /*6e10*/  SHF.R.U64 R13, R13, 0x3, RZ ;  /* 0x000000030d0d7819 */ /* 0x000fe400000012ff */
[----:B------:R-:W-:Y:S01]  /*6e20*/  LOP3.LUT R20, R179, 0x380, RZ, 0xc0, !PT ;  /* 0x00000380b3147812 */ /* 0x000fe200078ec0ff */
[--C-:B------:R-:W-:Y:S01]  /*6e30*/  IMAD.X R99, RZ, RZ, R107.reuse, P5 ;  /* 0x000000ffff637224 */ /* 0x100fe200028e066b */
[----:B------:R-:W-:Y:S02]  /*6e40*/  IADD3 R189, P0, R106, 0x8020, RZ ;  /* 0x000080206abd7810 */ /* 0x000fe40007f1e0ff */
[----:B------:R-:W-:Y:S02]  /*6e50*/  SHF.R.U64 R14, R14, 0x3, RZ ;  /* 0x000000030e0e7819 */ /* 0x000fe400000012ff */
[----:B------:R-:W-:Y:S01]  /*6e60*/  LOP3.LUT R30, R181, 0x380, RZ, 0xc0, !PT ;  /* 0x00000380b51e7812 */ /* 0x000fe200078ec0ff */
[----:B------:R-:W-:Y:S01]  /*6e70*/  IMAD.X R63, RZ, RZ, R107, P0 ;  /* 0x000000ffff3f7224 */ /* 0x000fe200000e066b */
[----:B------:R-:W-:-:S02]  /*6e80*/  IADD3 R191, P4, R106, 0x8040, RZ ;  /* 0x000080406abf7810 */ /* 0x000fc40007f9e0ff */
[----:B------:R-:W-:Y:S02]  /*6e90*/  SHF.R.U64 R16, R16, 0x3, RZ ;  /* 0x0000000310107819 */ /* 0x000fe400000012ff */
[----:B------:R-:W-:Y:S01]  /*6ea0*/  LOP3.LUT R38, R183, 0x380, RZ, 0xc0, !PT ;  /* 0x00000380b7267812 */ /* 0x000fe200078ec0ff */
[--C-:B------:R-:W-:Y:S01]  /*6eb0*/  IMAD.X R71, RZ, RZ, R107.reuse, P4 ;  /* 0x000000ffff477224 */ /* 0x100fe200020e066b */
[C---:B------:R-:W-:Y:S02]  /*6ec0*/  IADD3 R193, P3, R106.reuse, 0x8060, RZ ;  /* 0x000080606ac17810 */ /* 0x040fe40007f7e0ff */
[C---:B------:R-:W-:Y:S02]  /*6ed0*/  IADD3 R195, P6, R106.reuse, 0xc000, RZ ;  /* 0x0000c0006ac37810 */ /* 0x040fe40007fde0ff */
[C---:B------:R-:W-:Y:S01]  /*6ee0*/  IADD3 R102, P2, R106.reuse, 0xc040, RZ ;  /* 0x0000c0406a667810 */ /* 0x040fe20007f5e0ff */
[--C-:B------:R-:W-:Y:S01]  /*6ef0*/  IMAD.X R79, RZ, RZ, R107.reuse, P3 ;  /* 0x000000ffff4f7224 */ /* 0x100fe200018e066b */
[----:B------:R-:W-:Y:S01]  /*6f00*/  IADD3 R6, P1, R106, 0xc060, RZ ;  /* 0x0000c0606a067810 */ /* 0x000fe20007f3e0ff */
[--C-:B------:R-:W-:Y:S01]  /*6f10*/  IMAD.X R95, RZ, RZ, R107.reuse, P6 ;  /* 0x000000ffff5f7224 */ /* 0x100fe200030e066b */
[----:B------:R-:W-:Y:S01]  /*6f20*/  SHF.R.U64 R18, R18, 0x3, RZ ;  /* 0x0000000312127819 */ /* 0x000fe200000012ff */
[----:B------:R-:W-:Y:S01]  /*6f30*/  IMAD.X R103, RZ, RZ, R107, P2 ;  /* 0x000000ffff677224 */ /* 0x000fe200010e066b */
[----:B------:R-:W-:-:S02]  /*6f40*/  LOP3.LUT R46, R185, 0x380, RZ, 0xc0, !PT ;  /* 0x00000380b92e7812 */ /* 0x000fc400078ec0ff */
[----:B------:R-:W-:Y:S01]  /*6f50*/  LOP3.LUT R106, R13, R106, RZ, 0x3c, !PT ;  /* 0x0000006a0d6a7212 */ /* 0x000fe200078e3cff */
[----:B------:R-:W-:Y:S01]  /*6f60*/  IMAD.X R13, RZ, RZ, R107, P1 ;  /* 0x000000ffff0d7224 */ /* 0x000fe200008e066b */
[----:B------:R-:W-:Y:S02]  /*6f70*/  SHF.R.U64 R20, R20, 0x3, RZ ;  /* 0x0000000314147819 */ /* 0x000fe400000012ff */
[----:B------:R-:W-:Y:S02]  /*6f80*/  LOP3.LUT R54, R187, 0x380, RZ, 0xc0, !PT ;  /* 0x00000380bb367812 */ /* 0x000fe400078ec0ff */
[----:B------:R-:W-:Y:S02]  /*6f90*/  LOP3.LUT R98, R4, 0x380, RZ, 0xc0, !PT ;  /* 0x0000038004627812 */ /* 0x000fe400078ec0ff */
[----:B------:R-:W-:Y:S02]  /*6fa0*/  LOP3.LUT R14, R14, R151, RZ, 0x3c, !PT ;  /* 0x000000970e0e7212 */ /* 0x000fe400078e3cff */
[----:B------:R-:W-:-:S02]  /*6fb0*/  SHF.R.U64 R30, R30, 0x3, RZ ;  /* 0x000000031e1e7819 */ /* 0x000fc400000012ff */
[----:B------:R-:W-:Y:S02]  /*6fc0*/  LOP3.LUT R62, R189, 0x380, RZ, 0xc0, !PT ;  /* 0x00000380bd3e7812 */ /* 0x000fe400078ec0ff */
        /* <DEDUP_REMOVED lines=9> */
[----:B------:R-:W-:Y:S02]  /*7060*/  LOP3.LUT R94, R195, 0x380, RZ, 0xc0, !PT ;  /* 0x00000380c35e7812 */ /* 0x000fe400078ec0ff */
[----:B------:R-:W-:-:S02]  /*7070*/  MOV R106, R106 ;  /* 0x0000006a006a7202 */ /* 0x000fc40000000f00 */
[----:B------:R-:W-:Y:S02]  /*7080*/  SHF.R.U64 R29, R98, 0x3, RZ ;  /* 0x00000003621d7819 */ /* 0x000fe400000012ff */
[----:B------:R-:W-:Y:S01]  /*7090*/  LOP3.LUT R30, R30, R181, RZ, 0x3c, !PT ;  /* 0x000000b51e1e7212 */ /* 0x000fe200078e3cff */
[----:B------:R1:W-:Y:S01]  /*70a0*/  STSM.16.M88.4 [R106], R24 ;  /* 0x000000186a007844 */ /* 0x0003e20000000200 */
[----:B------:R-:W-:Y:S02]  /*70b0*/  SHF.R.U64 R62, R62, 0x3, RZ ;  /* 0x000000033e3e7819 */ /* 0x000fe400000012ff */
[----:B------:R-:W-:Y:S02]  /*70c0*/  LOP3.LUT R107, R102, 0x380, RZ, 0xc0, !PT ;  /* 0x00000380666b7812 */ /* 0x000fe400078ec0ff */
[----:B------:R-:W-:Y:S02]  /*70d0*/  MOV R14, R14 ;  /* 0x0000000e000e7202 */ /* 0x000fe40000000f00 */
[----:B------:R-:W-:-:S02]  /*70e0*/  LOP3.LUT R38, R38, R183, RZ, 0x3c, !PT ;  /* 0x000000b726267212 */ /* 0x000fc400078e3cff */
[----:B------:R-:W-:Y:S01]  /*70f0*/  SHF.R.U64 R70, R70, 0x3, RZ ;  /* 0x0000000346467819 */ /* 0x000fe200000012ff */
[----:B------:R2:W-:Y:S01]  /*7100*/  STSM.16.M88.4 [R14], R32 ;  /* 0x000000200e007844 */ /* 0x0005e20000000200 */
[----:B------:R-:W-:Y:S02]  /*7110*/  MOV R16, R16 ;  /* 0x0000001000107202 */ /* 0x000fe40000000f00 */
[----:B------:R-:W-:Y:S02]  /*7120*/  LOP3.LUT R46, R46, R185, RZ, 0x3c, !PT ;  /* 0x000000b92e2e7212 */ /* 0x000fe400078e3cff */
[----:B------:R-:W-:Y:S01]  /*7130*/  SHF.R.U64 R78, R78, 0x3, RZ ;  /* 0x000000034e4e7819 */ /* 0x000fe200000012ff */
[----:B------:R3:W-:Y:S01]  /*7140*/  STSM.16.M88.4 [R16], R40 ;  /* 0x0000002810007844 */ /* 0x0007e20000000200 */
[----:B------:R-:W-:Y:S02]  /*7150*/  SHF.R.U64 R151, R151, 0x3, RZ ;  /* 0x0000000397977819 */ /* 0x000fe400000012ff */
[----:B------:R-:W-:-:S02]  /*7160*/  MOV R18, R18 ;  /* 0x0000001200127202 */ /* 0x000fc40000000f00 */
[----:B------:R-:W-:Y:S02]  /*7170*/  F2FP.F16.F32.PACK_AB R64, R65, R64 ;  /* 0x000000404140723e */ /* 0x000fe400000000ff */
[----:B------:R-:W-:Y:S01]  /*7180*/  LOP3.LUT R54, R54, R187, RZ, 0x3c, !PT ;  /* 0x000000bb36367212 */ /* 0x000fe200078e3cff */
[----:B------:R3:W-:Y:S01]  /*7190*/  STSM.16.M88.4 [R18], R48 ;  /* 0x0000003012007844 */ /* 0x0007e20000000200 */
[----:B------:R-:W-:Y:S02]  /*71a0*/  SHF.R.U64 R94, R94, 0x3, RZ ;  /* 0x000000035e5e7819 */ /* 0x000fe400000012ff */
[----:B------:R-:W-:Y:S02]  /*71b0*/  LOP3.LUT R98, R29, R4, RZ, 0x3c, !PT ;  /* 0x000000041d627212 */ /* 0x000fe400078e3cff */
[----:B------:R-:W-:Y:S02]  /*71c0*/  MOV R20, R20 ;  /* 0x0000001400147202 */ /* 0x000fe40000000f00 */
[----:B------:R-:W-:-:S02]  /*71d0*/  F2FP.F16.F32.PACK_AB R58, R61, R60 ;  /* 0x0000003c3d3a723e */ /* 0x000fc400000000ff */
[----:B------:R-:W-:Y:S02]  /*71e0*/  F2FP.F16.F32.PACK_AB R59, R158, R59 ;  /* 0x0000003b9e3b723e */ /* 0x000fe400000000ff */
[----:B------:R-:W-:Y:S02]  /*71f0*/  F2FP.F16.F32.PACK_AB R65, R157, R66 ;  /* 0x000000429d41723e */ /* 0x000fe400000000ff */
[----:B------:R-:W-:Y:S01]  /*7200*/  F2FP.F16.F32.PACK_AB R72, R73, R72 ;  /* 0x000000484948723e */ /* 0x000fe200000000ff */
[----:B------:R3:W-:Y:S01]  /*7210*/  STSM.16.M88.4 [R20], R56 ;  /* 0x0000003814007844 */ /* 0x0007e20000000200 */
        /* <DEDUP_REMOVED lines=13> */
[----:B------:R-:W-:Y:S01]  /*72f0*/  LOP3.LUT R78, R78, R193, RZ, 0x3c, !PT ;  /* 0x000000c14e4e7212 */ /* 0x000fe200078e3cff */
[----:B------:R3:W-:Y:S01]  /*7300*/  STSM.16.M88.4 [R38], R72 ;  /* 0x0000004826007844 */ /* 0x0007e20000000200 */
[----:B------:R-:W-:Y:S02]  /*7310*/  LOP3.LUT R12, R151, R6, RZ, 0x3c, !PT ;  /* 0x00000006970c7212 */ /* 0x000fe400078e3cff */
[----:B------:R-:W-:-:S02]  /*7320*/  MOV R46, R46 ;  /* 0x0000002e002e7202 */ /* 0x000fc40000000f00 */
[----:B------:R-:W-:Y:S02]  /*7330*/  F2FP.F16.F32.PACK_AB R82, R85, R84 ;  /* 0x000000545552723e */ /* 0x000fe400000000ff */
[----:B------:R-:W-:Y:S02]  /*7340*/  F2FP.F16.F32.PACK_AB R83, R83, R86 ;  /* 0x000000565353723e */ /* 0x000fe400000000ff */
[----:B------:R-:W-:Y:S02]  /*7350*/  LOP3.LUT R94, R94, R195, RZ, 0x3c, !PT ;  /* 0x000000c35e5e7212 */ /* 0x000fe400078e3cff */
[----:B------:R-:W-:Y:S01]  /*7360*/  MOV R54, R54 ;  /* 0x0000003600367202 */ /* 0x000fe20000000f00 */
[----:B------:R3:W-:Y:S01]  /*7370*/  STSM.16.M88.4 [R46], R80 ;  /* 0x000000502e007844 */ /* 0x0007e20000000200 */
[----:B------:R-:W-:Y:S02]  /*7380*/  MOV R6, R98 ;  /* 0x0000006200067202 */ /* 0x000fe40000000f00 */
[----:B------:R-:W-:-:S02]  /*7390*/  F2FP.F16.F32.PACK_AB R84, R89, R88 ;  /* 0x000000585954723e */ /* 0x000fc400000000ff */
        /* <DEDUP_REMOVED lines=15> */
[----:B-1----:R-:W-:Y:S02]  /*7490*/  F2FP.F16.F32.PACK_AB R106, R109, R108 ;  /* 0x0000006c6d6a723e */ /* 0x002fe400000000ff */
        /* <DEDUP_REMOVED lines=25> */
[----:B------:R-:W-:Y:S01]  /*7630*/  MOV R4, R12 ;  /* 0x0000000c00047202 */ /* 0x000fe20000000f00 */
[----:B------:R-:W-:Y:S01]  /*7640*/  IMAD.U32 R13, RZ, RZ, UR6 ;  /* 0x00000006ff0d7e24 */ /* 0x000fe2000f8e00ff */
[----:B------:R-:W-:Y:S01]  /*7650*/  F2FP.F16.F32.PACK_AB R146, R149, R148 ;  /* 0x000000949592723e */ /* 0x000fe200000000ff */
[----:B------:R3:W-:Y:S01]  /*7660*/  STSM.16.M88.4 [R102], R136 ;  /* 0x0000008866007844 */ /* 0x0007e20000000200 */
[----:B------:R-:W-:Y:S01]  /*7670*/  F2FP.F16.F32.PACK_AB R147, R3, R150 ;  /* 0x000000960393723e */ /* 0x000fe200000000ff */
[----:B------:R-:W-:Y:S01]  /*7680*/  ULDC.64 UR6, c[0x0][0xce0] ;  /* 0x0003380000067ab9 */ /* 0x000fe20000000a00 */
[----:B------:R-:W1:Y:S01]  /*7690*/  LDC R77, c[0x0][0xb88] ;  /* 0x0002e200ff4d7b82 */ /* 0x000e620000000800 */
[----:B------:R-:W-:Y:S01]  /*76a0*/  UISETP.NE.U32.AND UP1, UPT, UR6, URZ, UPT ;  /* 0x0000003f0600728c */ /* 0x000fe2000bf25070 */
[----:B------:R-:W-:Y:S01]  /*76b0*/  PLOP3.LUT P1, PT, PT, PT, UP0, 0x80, 0x0 ;  /* 0x000000000000781c */ /* 0x000fe20003f2f008 */
[----:B------:R3:W-:Y:S01]  /*76c0*/  STSM.16.M88.4 [R4], R144 ;  /* 0x0000009004007844 */ /* 0x0007e20000000200 */
[----:B------:R-:W-:-:S04]  /*76d0*/  IMAD.U32 R12, RZ, RZ, UR4 ;  /* 0x00000004ff0c7e24 */ /* 0x000fc8000f8e00ff */
[----:B------:R-:W-:Y:S01]  /*76e0*/  BAR.SYNC.DEFER_BLOCKING 0x1, 0x100 ;  /* 0x0044000000007b1d */ /* 0x000fe20000010000 */
[----:B------:R-:W-:Y:S01]  /*76f0*/  UISETP.NE.AND.EX UP1, UPT, UR7, URZ, UPT, UP1 ;  /* 0x0000003f0700728c */ /* 0x000fe2000bf25310 */
[----:B------:R-:W-:-:S05]  /*7700*/  IMAD R15, R22, 0x40, R2 ;  /* 0x00000040160f7824 */ /* 0x000fca00078e0202 */
[----:B------:R-:W-:-:S05]  /*7710*/  PLOP3.LUT P2, PT, PT, PT, UP1, 0x80, 0x0 ;  /* 0x000000000000781c */ /* 0x000fca0003f4f018 */
[----:B------:R-:W-:-:S04]  /*7720*/  @UP1 UIADD3 UR6, UP2, UR8, UR6, URZ ;  /* 0x0000000608061290 */ /* 0x000fc8000ff5e03f */
[----:B------:R-:W-:Y:S01]  /*7730*/  @UP1 UIADD3.X UR7, UR9, UR7, URZ, UP2, !UPT ;  /* 0x0000000709071290 */ /* 0x000fe200097fe43f */
[----:B------:R-:W-:-:S04]  /*7740*/  IMAD.WIDE R10, R15, 0x2, R10 ;  /* 0x000000020f0a7825 */ /* 0x000fc800078e020a */
[----:B--2---:R-:W-:Y:S01]  /*7750*/  IMAD.U32 R14, RZ, RZ, UR6 ;  /* 0x00000006ff0e7e24 */ /* 0x004fe2000f8e00ff */
[----:B------:R-:W2:Y:S01]  /*7760*/  @P1 LDG.E R3, desc[UR60][R12.64] ;  /* 0x0000003c0c031981 */ /* 0x000ea2000c1e1900 */
[----:B------:R-:W-:Y:S01]  /*7770*/  IMAD.U32 R15, RZ, RZ, UR7 ;  /* 0x00000007ff0f7e24 */ /* 0x000fe2000f8e00ff */
[----:B------:R-:W-:Y:S01]  /*7780*/  UMOV UR4, URZ ;  /* 0x0000003f00047c82 */ /* 0x000fe20008000000 */
[----:B------:R-:W-:-:S03]  /*7790*/  IADD3 R25, P0, R10, 0x1000, RZ ;  /* 0x000010000a197810 */ /* 0x000fc60007f1e0ff */
[----:B-1----:R3:W5:Y:S01]  /*77a0*/  @P2 LDG.E R77, desc[UR60][R14.64] ;  /* 0x0000003c0e4d2981 */ /* 0x002762000c1e1900 */
[----:B--2---:R-:W-:Y:S01]  /*77b0*/  @P1 R2UR UR4, R3 ;  /* 0x00000000030412ca */ /* 0x004fe200000e0000 */
[----:B---3--:R-:W-:-:S14]  /*77c0*/  @P2 BRA `(.L_x_8009) ;  /* 0x0000000000102947 */ /* 0x008fdc0003800000 */
[----:B------:R-:W-:Y:S05]  /*77d0*/  @!P1 BRA `(.L_x_8009) ;  /* 0x00000000000c9947 */ /* 0x000fea0003800000 */
[----:B------:R-:W2:Y:S04]  /*77e0*/  LDG.E R4, desc[UR60][R12.64] ;  /* 0x0000003c0c047981 */ /* 0x000ea8000c1e1900 */
[----:B-----5:R-:W2:Y:S02]  /*77f0*/  LDG.E R77, desc[UR60][R12.64+0x4] ;  /* 0x0000043c0c4d7981 */ /* 0x020ea4000c1e1900 */
[----:B--2---:R-:W-:-:S07]  /*7800*/  IMAD.IADD R77, R77, 0x1, -R4 ;  /* 0x000000014d4d7824 */ /* 0x004fce00078e0a04 */
.L_x_8009:
[----:B------:R-:W-:Y:S01]  /*7810*/  R2UR UR16, R201 ;  /* 0x00000000c91072ca */ /* 0x000fe200000e0000 */
[----:B------:R-:W-:Y:S01]  /*7820*/  ULDC.64 UR12, c[0x0][0xc70] ;  /* 0x00031c00000c7ab9 */ /* 0x000fe20000000a00 */
[----:B------:R-:W-:Y:S01]  /*7830*/  R2UR UR15, R203 ;  /* 0x00000000cb0f72ca */ /* 0x000fe200000e0000 */
[----:B------:R-:W-:Y:S01]  /*7840*/  USHF.R.S32.HI UR9, URZ, 0x1f, UR4 ;  /* 0x0000001f3f097899 */ /* 0x000fe20008011404 */
[----:B------:R-:W-:Y:S01]  /*7850*/  R2UR UR14, R202 ;  /* 0x00000000ca0e72ca */ /* 0x000fe200000e0000 */
[----:B------:R-:W-:Y:S01]  /*7860*/  UMOV UR8, UR4 ;  /* 0x0000000400087c82 */ /* 0x000fe20008000000 */
[----:B------:R-:W-:Y:S01]  /*7870*/  LOP3.LUT R24, R25, 0x380, RZ, 0xc0, !PT ;  /* 0x0000038019187812 */ /* 0x000fe200078ec0ff */
[----:B------:R-:W-:Y:S01]  /*7880*/  IMAD R6, R200, 0x80, R220 ;  /* 0x00000080c8067824 */ /* 0x000fe200078e02dc */
[C---:B------:R-:W-:Y:S02]  /*7890*/  IADD3 R17, P1, R10.reuse, 0x2000, RZ ;  /* 0x000020000a117810 */ /* 0x040fe40007f3e0ff */
[----:B------:R-:W-:-:S02]  /*78a0*/  IADD3 R13, P2, R10, 0x3000, RZ ;  /* 0x000030000a0d7810 */ /* 0x000fc40007f5e0ff */
[----:B------:R-:W-:Y:S01]  /*78b0*/  SHF.R.U64 R24, R24, 0x3, RZ ;  /* 0x0000000318187819 */ /* 0x000fe200000012ff */
[----:B------:R-:W-:Y:S01]  /*78c0*/  USHF.R.S32.HI UR11, URZ, 0x1f, UR16 ;  /* 0x0000001f3f0b7899 */ /* 0x000fe20008011410 */
[----:B------:R-:W-:Y:S01]  /*78d0*/  LOP3.LUT R16, R17, 0x380, RZ, 0xc0, !PT ;  /* 0x0000038011107812 */ /* 0x000fe200078ec0ff */
[----:B------:R-:W-:Y:S01]  /*78e0*/  USEL UR15, UR15, URZ, !UP0 ;  /* 0x0000003f0f0f7287 */ /* 0x000fe2000c000000 */
[----:B------:R-:W-:Y:S01]  /*78f0*/  LOP3.LUT R12, R13, 0x380, RZ, 0xc0, !PT ;  /* 0x000003800d0c7812 */ /* 0x000fe200078ec0ff */
[----:B------:R-:W-:Y:S01]  /*7900*/  UIMAD UR10, UR11, UR12, URZ ;  /* 0x0000000c0b0a72a4 */ /* 0x000fe2000f8e023f */
[----:B------:R-:W-:Y:S01]  /*7910*/  SHF.R.S32.HI R3, RZ, 0x1f, R6 ;  /* 0x0000001fff037819 */ /* 0x000fe20000011406 */
[----:B------:R-:W-:Y:S01]  /*7920*/  UIMAD.WIDE.U32 UR6, UR16, UR12, UR8 ;  /* 0x0000000c100672a5 */ /* 0x000fe2000f8e0008 */
[----:B------:R-:W-:Y:S01]  /*7930*/  LOP3.LUT R24, R24, R25, RZ, 0x3c, !PT ;  /* 0x0000001918187212 */ /* 0x000fe200078e3cff */
[----:B------:R-:W-:Y:S01]  /*7940*/  UIMAD UR10, UR16, UR13, UR10 ;  /* 0x0000000d100a72a4 */ /* 0x000fe2000f8e020a */
[----:B------:R-:W-:Y:S01]  /*7950*/  SHF.R.U64 R16, R16, 0x3, RZ ;  /* 0x0000000310107819 */ /* 0x000fe200000012ff */
[----:B------:R-:W-:Y:S01]  /*7960*/  USEL UR14, UR14, URZ, !UP0 ;  /* 0x0000003f0e0e7287 */ /* 0x000fe2000c000000 */
[----:B------:R-:W-:Y:S01]  /*7970*/  SHF.R.U64 R12, R12, 0x3, RZ ;  /* 0x000000030c0c7819 */ /* 0x000fe200000012ff */
[----:B------:R-:W-:Y:S01]  /*7980*/  ULDC.64 UR12, c[0x0][0xc78] ;  /* 0x00031e00000c7ab9 */ /* 0x000fe20000000a00 */
[----:B------:R-:W-:Y:S01]  /*7990*/  UIADD3 UR7, UR7, UR10, URZ ;  /* 0x0000000a07077290 */ /* 0x000fe2000fffe03f */
[--C-:B------:R-:W-:Y:S01]  /*79a0*/  IMAD.X R25, RZ, RZ, R11.reuse, P0 ;  /* 0x000000ffff197224 */ /* 0x100fe200000e060b */
[----:B------:R-:W-:Y:S01]  /*79b0*/  UIMAD UR8, UR15, UR12, URZ ;  /* 0x0000000c0f0872a4 */ /* 0x000fe2000f8e023f */
[----:B------:R-:W-:Y:S01]  /*79c0*/  IADD3 R69, P0, R10, 0x8000, RZ ;  /* 0x000080000a457810 */ /* 0x000fe20007f1e0ff */
[----:B------:R-:W-:Y:S01]  /*79d0*/  UIMAD.WIDE.U32 UR6, UR14, UR12, UR6 ;  /* 0x0000000c0e0672a5 */ /* 0x000fe2000f8e0006 */
[----:B------:R-:W-:Y:S01]  /*79e0*/  LOP3.LUT R16, R16, R17, RZ, 0x3c, !PT ;  /* 0x0000001110107212 */ /* 0x000fe200078e3cff */
[----:B------:R-:W-:Y:S01]  /*79f0*/  UIMAD UR8, UR14, UR13, UR8 ;  /* 0x0000000d0e0872a4 */ /* 0x000fe2000f8e0208 */
[----:B------:R-:W-:Y:S01]  /*7a00*/  LOP3.LUT R12, R12, R13, RZ, 0x3c, !PT ;  /* 0x0000000d0c0c7212 */ /* 0x000fe200078e3cff */
[--C-:B------:R-:W-:Y:S01]  /*7a10*/  IMAD.X R17, RZ, RZ, R11.reuse, P1 ;  /* 0x000000ffff117224 */ /* 0x100fe200008e060b */
[----:B------:R-:W-:Y:S01]  /*7a20*/  IADD3 R45, P6, R10, 0x4000, RZ ;  /* 0x000040000a2d7810 */ /* 0x000fe20007fde0ff */
[----:B------:R-:W-:Y:S01]  /*7a30*/  IMAD.X R13, RZ, RZ, R11, P2 ;  /* 0x000000ffff0d7224 */ /* 0x000fe200010e060b */
[----:B------:R-:W-:Y:S01]  /*7a40*/  IADD3 R4, P3, R6, UR6, RZ ;  /* 0x0000000606047c10 */ /* 0x000fe2000ff7e0ff */
[----:B------:R-:W-:Y:S01]  /*7a50*/  IMAD.U32 R14, RZ, RZ, UR8 ;  /* 0x00000008ff0e7e24 */ /* 0x000fe2000f8e00ff */
[----:B------:R-:W-:Y:S01]  /*7a60*/  IADD3 R61, P1, R10, 0x9000, RZ ;  /* 0x000090000a3d7810 */ /* 0x000fe20007f3e0ff */
[----:B------:R-:W-:Y:S01]  /*7a70*/  ULDC.64 UR12, c[0x0][0xba0] ;  /* 0x0002e800000c7ab9 */ /* 0x000fe20000000a00 */
[----:B------:R-:W-:-:S02]  /*7a80*/  LOP3.LUT R68, R69, 0x380, RZ, 0xc0, !PT ;  /* 0x0000038045447812 */ /* 0x000fc400078ec0ff */
[----:B------:R-:W-:Y:S01]  /*7a90*/  IADD3.X R3, R3, UR7, R14, P3, !PT ;  /* 0x0000000703037c10 */ /* 0x000fe20009ffe40e */
[----:B------:R-:W-:Y:S01]  /*7aa0*/  ULDC.64 UR6, c[0x0][0xc40] ;  /* 0x0003100000067ab9 */ /* 0x000fe20000000a00 */
[----:B------:R-:W-:Y:S02]  /*7ab0*/  IADD3 R49, P2, R10, 0xa000, RZ ;  /* 0x0000a0000a317810 */ /* 0x000fe40007f5e0ff */
[----:B------:R-:W-:Y:S02]  /*7ac0*/  LEA R50, P3, R4, UR6, 0x2 ;  /* 0x0000000604327c11 */ /* 0x000fe4000f8610ff */
[----:B------:R-:W-:Y:S02]  /*7ad0*/  IADD3 R41, P5, R10, 0x5000, RZ ;  /* 0x000050000a297810 */ /* 0x000fe40007fbe0ff */
[----:B------:R-:W-:Y:S01]  /*7ae0*/  LEA.HI.X R51, R4, UR7, R3, 0x2, P3 ;  /* 0x0000000704337c11 */ /* 0x000fe200098f1403 */
[----:B------:R-:W-:Y:S01]  /*7af0*/  VIADD R4, R6, 0x8 ;  /* 0x0000000806047836 */ /* 0x000fe20000000000 */
[----:B------:R-:W-:-:S02]  /*7b00*/  IADD3 R37, P4, R10, 0x6000, RZ ;  /* 0x000060000a257810 */ /* 0x000fc40007f9e0ff */
[----:B------:R-:W-:Y:S02]  /*7b10*/  IADD3 R29, P3, R10, 0x7000, RZ ;  /* 0x000070000a1d7810 */ /* 0x000fe40007f7e0ff */
[----:B------:R-:W-:Y:S02]  /*7b20*/  LOP3.LUT R44, R45, 0x380, RZ, 0xc0, !PT ;  /* 0x000003802d2c7812 */ /* 0x000fe400078ec0ff */
[----:B------:R-:W-:Y:S02]  /*7b30*/  LOP3.LUT R60, R61, 0x380, RZ, 0xc0, !PT ;  /* 0x000003803d3c7812 */ /* 0x000fe400078ec0ff */
[----:B------:R-:W-:Y:S02]  /*7b40*/  SHF.R.U64 R68, R68, 0x3, RZ ;  /* 0x0000000344447819 */ /* 0x000fe400000012ff */
[----:B------:R-:W-:Y:S02]  /*7b50*/  LOP3.LUT R48, R49, 0x380, RZ, 0xc0, !PT ;  /* 0x0000038031307812 */ /* 0x000fe400078ec0ff */
[----:B------:R-:W-:-:S02]  /*7b60*/  LOP3.LUT R40, R41, 0x380, RZ, 0xc0, !PT ;  /* 0x0000038029287812 */ /* 0x000fc400078ec0ff */
[----:B------:R-:W-:Y:S02]  /*7b70*/  LOP3.LUT R36, R37, 0x380, RZ, 0xc0, !PT ;  /* 0x0000038025247812 */ /* 0x000fe400078ec0ff */
[----:B------:R-:W-:Y:S02]  /*7b80*/  LOP3.LUT R28, R29, 0x380, RZ, 0xc0, !PT ;  /* 0x000003801d1c7812 */ /* 0x000fe400078ec0ff */
[----:B------:R-:W-:Y:S02]  /*7b90*/  SHF.R.U64 R44, R44, 0x3, RZ ;  /* 0x000000032c2c7819 */ /* 0x000fe400000012ff */
[----:B------:R-:W-:Y:S02]  /*7ba0*/  SHF.R.U64 R60, R60, 0x3, RZ ;  /* 0x000000033c3c7819 */ /* 0x000fe400000012ff */
[----:B------:R-:W-:Y:S01]  /*7bb0*/  LOP3.LUT R68, R68, R69, RZ, 0x3c, !PT ;  /* 0x0000004544447212 */ /* 0x000fe200078e3cff */
[----:B------:R-:W-:Y:S01]  /*7bc0*/  IMAD.X R69, RZ, RZ, R11, P0 ;  /* 0x000000ffff457224 */ /* 0x000fe200000e060b */
[----:B------:R-:W-:-:S02]  /*7bd0*/  SHF.R.U64 R48, R48, 0x3, RZ ;  /* 0x0000000330307819 */ /* 0x000fc400000012ff */
[----:B------:R-:W-:Y:S02]  /*7be0*/  LOP3.LUT P0, RZ, R205, 0x3, RZ, 0xc0, !PT ;  /* 0x00000003cdff7812 */ /* 0x000fe4000780c0ff */
        /* <DEDUP_REMOVED lines=8> */
[----:B------:R-:W-:Y:S01]  /*7c70*/  IMAD.X R49, RZ, RZ, R11, P2 ;  /* 0x000000ffff317224 */ /* 0x000fe200010e060b */
[----:B------:R-:W-:-:S02]  /*7c80*/  IADD3 R21, P6, R10, 0xb000, RZ ;  /* 0x0000b0000a157810 */ /* 0x000fc40007fde0ff */
[----:B-----5:R-:W-:Y:S02]  /*7c90*/  ISETP.GE.OR P1, PT, R6, R77, P0 ;  /* 0x0000004d0600720c */ /* 0x020fe40000726670 */
        /* <DEDUP_REMOVED lines=9> */
[C---:B------:R-:W-:Y:S01]  /*7d30*/  LOP3.LUT R15, R10.reuse, 0x380, RZ, 0xc0, !PT ;  /* 0x000003800a0f7812 */ /* 0x040fe200078ec0ff */
[----:B------:R-:W-:Y:S01]  /*7d40*/  UIMAD UR6, UR9, UR12, URZ ;  /* 0x0000000c090672a4 */ /* 0x000fe2000f8e023f */
[----:B------:R-:W-:Y:S01]  /*7d50*/  IADD3 R57, P3, R10, 0xe000, RZ ;  /* 0x0000e0000a397810 */ /* 0x000fe20007f7e0ff */
[----:B------:R-:W-:Y:S01]  /*7d60*/  IMAD.U32 R23, RZ, RZ, UR12 ;  /* 0x0000000cff177e24 */ /* 0x000fe2000f8e00ff */
[----:B------:R-:W-:Y:S01]  /*7d70*/  ISETP.GE.OR P0, PT, R4, R77, P0 ;  /* 0x0000004d0400720c */ /* 0x000fe20000706670 */
[----:B------:R-:W-:Y:S01]  /*7d80*/  IMAD.X R53, RZ, RZ, R11, P2 ;  /* 0x000000ffff357224 */ /* 0x000fe200010e060b */
[----:B------:R-:W-:Y:S01]  /*7d90*/  LOP3.LUT R20, R21, 0x380, RZ, 0xc0, !PT ;  /* 0x0000038015147812 */ /* 0x000fe200078ec0ff */
[----:B------:R-:W-:Y:S01]  /*7da0*/  @!P1 STG.E desc[UR60][R50.64], R9 ;  /* 0x0000000932009986 */ /* 0x000fe2000c10193c */
[----:B------:R-:W-:-:S02]  /*7db0*/  LOP3.LUT R3, R6, 0x380, RZ, 0xc0, !PT ;  /* 0x0000038006037812 */ /* 0x000fc400078ec0ff */
[----:B------:R-:W-:Y:S02]  /*7dc0*/  LOP3.LUT R72, R73, 0x380, RZ, 0xc0, !PT ;  /* 0x0000038049487812 */ /* 0x000fe400078ec0ff */
[----:B------:R-:W-:Y:S02]  /*7dd0*/  LOP3.LUT R64, R65, 0x380, RZ, 0xc0, !PT ;  /* 0x0000038041407812 */ /* 0x000fe400078ec0ff */
[----:B------:R-:W-:Y:S02]  /*7de0*/  LOP3.LUT R56, R57, 0x380, RZ, 0xc0, !PT ;  /* 0x0000038039387812 */ /* 0x000fe400078ec0ff */
[----:B------:R-:W-:Y:S01]  /*7df0*/  SHF.R.U64 R20, R20, 0x3, RZ ;  /* 0x0000000314147819 */ /* 0x000fe200000012ff */
[----:B------:R1:W-:Y:S01]  /*7e00*/  @!P0 STG.E desc[UR60][R50.64+0x20], R8 ;  /* 0x0000200832008986 */ /* 0x0003e2000c10193c */
[----:B------:R-:W-:Y:S02]  /*7e10*/  SHF.R.U64 R15, R15, 0x3, RZ ;  /* 0x000000030f0f7819 */ /* 0x000fe400000012ff */
[----:B------:R-:W-:Y:S01]  /*7e20*/  SHF.R.U64 R3, R3, 0x3, RZ ;  /* 0x0000000303037819 */ /* 0x000fe200000012ff */
[----:B------:R-:W-:Y:S01]  /*7e30*/  UIMAD UR6, UR4, UR13, UR6 ;  /* 0x0000000d040672a4 */ /* 0x000fe2000f8e0206 */
[----:B------:R-:W-:Y:S01]  /*7e40*/  SHF.R.U64 R72, R72, 0x3, RZ ;  /* 0x0000000348487819 */ /* 0x000fe200000012ff */
[----:B------:R-:W5:Y:S01]  /*7e50*/  LD.E.128 R24, desc[UR60][R24.64] ;  /* 0x0000003c18187980 */ /* 0x000f62000c101d00 */
[----:B------:R-:W-:-:S02]  /*7e60*/  SHF.R.U64 R64, R64, 0x3, RZ ;  /* 0x0000000340407819 */ /* 0x000fc400000012ff */
[----:B------:R-:W-:Y:S01]  /*7e70*/  SHF.R.U64 R56, R56, 0x3, RZ ;  /* 0x0000000338387819 */ /* 0x000fe200000012ff */
[----:B------:R-:W5:Y:S01]  /*7e80*/  LD.E.128 R16, desc[UR60][R16.64] ;  /* 0x0000003c10107980 */ /* 0x000f62000c101d00 */
[----:B------:R-:W-:Y:S01]  /*7e90*/  LOP3.LUT R20, R20, R21, RZ, 0x3c, !PT ;  /* 0x0000001514147212 */ /* 0x000fe200078e3cff */
[--C-:B------:R-:W-:Y:S01]  /*7ea0*/  IMAD.X R21, RZ, RZ, R11.reuse, P6 ;  /* 0x000000ffff157224 */ /* 0x100fe200030e060b */
[----:B------:R-:W-:Y:S01]  /*7eb0*/  LOP3.LUT R10, R15, R10, RZ, 0x3c, !PT ;  /* 0x0000000a0f0a7212 */ /* 0x000fe200078e3cff */
[----:B------:R-:W5:Y:S01]  /*7ec0*/  LD.E.128 R44, desc[UR60][R44.64] ;  /* 0x0000003c2c2c7980 */ /* 0x000f62000c101d00 */
[----:B------:R-:W-:Y:S02]  /*7ed0*/  LOP3.LUT R52, R3, R6, RZ, 0x3c, !PT ;  /* 0x0000000603347212 */ /* 0x000fe400078e3cff */
[--C-:B------:R-:W-:Y:S01]  /*7ee0*/  SHF.R.S32.HI R3, RZ, 0x1f, R2.reuse ;  /* 0x0000001fff037819 */ /* 0x100fe20000011402 */
[----:B------:R-:W5:Y:S01]  /*7ef0*/  LD.E.128 R32, desc[UR60][R10.64] ;  /* 0x0000003c0a207980 */ /* 0x000f62000c101d00 */
[----:B------:R-:W-:Y:S01]  /*7f00*/  LOP3.LUT R72, R72, R73, RZ, 0x3c, !PT ;  /* 0x0000004948487212 */ /* 0x000fe200078e3cff */
[--C-:B------:R-:W-:Y:S01]  /*7f10*/  IMAD.X R73, RZ, RZ, R11.reuse, P5 ;  /* 0x000000ffff497224 */ /* 0x100fe200028e060b */
[----:B------:R-:W-:Y:S01]  /*7f20*/  LOP3.LUT R64, R64, R65, RZ, 0x3c, !PT ;  /* 0x0000004140407212 */ /* 0x000fe200078e3cff */
[--C-:B------:R-:W-:Y:S01]  /*7f30*/  IMAD.X R65, RZ, RZ, R11.reuse, P4 ;  /* 0x000000ffff417224 */ /* 0x100fe200020e060b */
[----:B------:R-:W-:Y:S01]  /*7f40*/  LOP3.LUT R56, R56, R57, RZ, 0x3c, !PT ;  /* 0x0000003938387212 */ /* 0x000fe200078e3cff */
[----:B------:R-:W-:Y:S01]  /*7f50*/  IMAD.X R57, RZ, RZ, R11, P3 ;  /* 0x000000ffff397224 */ /* 0x000fe200018e060b */
[----:B------:R-:W5:Y:S04]  /*7f60*/  LD.E.128 R12, desc[UR60][R12.64] ;  /* 0x0000003c0c0c7980 */ /* 0x000f68000c101d00 */
[----:B-1----:R1:W5:Y:S04]  /*7f70*/  LD.E.128 R8, desc[UR60][R20.64] ;  /* 0x0000003c14087980 */ /* 0x002368000c101d00 */
[----:B------:R-:W5:Y:S04]  /*7f80*/  LD.E.128 R40, desc[UR60][R40.64] ;  /* 0x0000003c28287980 */ /* 0x000f68000c101d00 */
[----:B------:R-:W5:Y:S01]  /*7f90*/  LD.E.128 R36, desc[UR60][R36.64] ;  /* 0x0000003c24247980 */ /* 0x000f62000c101d00 */
[----:B-1----:R-:W-:-:S03]  /*7fa0*/  IMAD.WIDE.U32 R20, R23, UR4, R2 ;  /* 0x0000000417147c25 */ /* 0x002fc6000f8e0002 */
        /* <DEDUP_REMOVED lines=22> */
[CC--:B------:R-:W-:Y:S01]  /*8110*/  ISETP.GE.AND P3, PT, R22.reuse, R77.reuse, PT ;  /* 0x0000004d1600720c */ /* 0x0c0fe20003f66270 */
[----:B------:R-:W-:Y:S01]  /*8120*/  VIADD R21, R21, UR4 ;  /* 0x0000000415157c36 */ /* 0x000fe20008000000 */
[----:B------:R-:W-:Y:S01]  /*8130*/  UIMAD UR4, UR15, UR6, URZ ;  /* 0x000000060f0472a4 */ /* 0x000fe2000f8e023f */
[----:B------:R-:W-:Y:S02]  /*8140*/  VIADD R3, R22, 0x20 ;  /* 0x0000002016037836 */ /* 0x000fe40000000000 */
[----:B------:R-:W-:Y:S02]  /*8150*/  VIADD R0, R0, 0x32420 ;  /* 0x0003242000007836 */ /* 0x000fe40000000000 */
[----:B------:R-:W-:Y:S01]  /*8160*/  IMAD.U32 R79, RZ, RZ, UR6 ;  /* 0x00000006ff4f7e24 */ /* 0x000fe2000f8e00ff */
[----:B------:R-:W-:Y:S01]  /*8170*/  UIMAD UR4, UR14, UR7, UR4 ;  /* 0x000000070e0472a4 */ /* 0x000fe2000f8e0204 */
[----:B------:R-:W-:Y:S01]  /*8180*/  ISETP.GE.AND P0, PT, R3, R77, PT ;  /* 0x0000004d0300720c */ /* 0x000fe20003f06270 */
[----:B------:R-:W-:Y:S01]  /*8190*/  VIADD R3, R22, 0x40 ;  /* 0x0000004016037836 */ /* 0x000fe20000000000 */
[----:B------:R-:W-:Y:S01]  /*81a0*/  PRMT R0, RZ, 0x654, R0 ;  /* 0x00000654ff007816 */ /* 0x000fe20000000000 */
[----:B------:R-:W-:Y:S01]  /*81b0*/  IMAD.WIDE.U32 R78, R79, UR14, R20 ;  /* 0x0000000e4f4e7c25 */ /* 0x000fe2000f8e0014 */
[----:B------:R-:W-:-:S03]  /*81c0*/  SHF.R.S32.HI R23, RZ, 0x1f, R22 ;  /* 0x0000001fff177819 */ /* 0x000fc60000011416 */
[----:B------:R-:W-:Y:S01]  /*81d0*/  VIADD R4, R22, 0x60 ;  /* 0x0000006016047836 */ /* 0x000fe20000000000 */
[----:B-1----:R1:W-:Y:S01]  /*81e0*/  SYNCS.ARRIVE.TRANS64.RED.A1T0 RZ, [R0+URZ], RZ ;  /* 0x000000ff00ff79a7 */ /* 0x0023e2000810043f */
[----:B------:R-:W-:Y:S01]  /*81f0*/  VIADD R83, R79, UR4 ;  /* 0x000000044f537c36 */ /* 0x000fe20008000000 */
[----:B------:R-:W-:Y:S01]  /*8200*/  BSSY B1, `(.L_x_8010) ;  /* 0x000001b000017945 */ /* 0x000fe20003800000 */
[-C--:B------:R-:W-:Y:S02]  /*8210*/  ISETP.GE.AND P1, PT, R3, R77.reuse, PT ;  /* 0x0000004d0300720c */ /* 0x080fe40003f26270 */
[----:B------:R-:W-:Y:S01]  /*8220*/  ISETP.GE.AND P2, PT, R4, R77, PT ;  /* 0x0000004d0400720c */ /* 0x000fe20003f46270 */
[----:B------:R-:W-:Y:S01]  /*8230*/  IMAD.WIDE R76, R200, 0x80, R22 ;  /* 0x00000080c84c7825 */ /* 0x000fe200078e0216 */
[----:B------:R-:W-:Y:S11]  /*8240*/  @P3 BRA `(.L_x_8011) ;  /* 0x0000000000583947 */ /* 0x000ff60003800000 */
[----:B------:R-:W-:Y:S01]  /*8250*/  ULDC.64 UR6, c[0x0][0xbd8] ;  /* 0x0002f60000067ab9 */ /* 0x000fe20000000a00 */
[----:B------:R-:W-:Y:S01]  /*8260*/  IMAD.MOV.U32 R20, RZ, RZ, R78 ;  /* 0x000000ffff147224 */ /* 0x000fe200078e004e */
[----:B------:R-:W-:Y:S01]  /*8270*/  ULDC UR4, c[0x0][0xb8c] ;  /* 0x0002e30000047ab9 */ /* 0x000fe20000000800 */
[----:B------:R-:W-:Y:S01]  /*8280*/  IMAD R3, R77, UR6, RZ ;  /* 0x000000064d037c24 */ /* 0x000fe2000f8e02ff */
[C---:B------:R-:W-:Y:S01]  /*8290*/  ISETP.GE.AND P4, PT, R2.reuse, UR4, PT ;  /* 0x0000000402007c0c */ /* 0x040fe2000bf86270 */
[----:B------:R-:W-:Y:S02]  /*82a0*/  IMAD.MOV.U32 R21, RZ, RZ, R83 ;  /* 0x000000ffff157224 */ /* 0x000fe400078e0053 */
[----:B-1----:R-:W-:Y:S02]  /*82b0*/  VIADD R0, R2, 0x40 ;  /* 0x0000004002007836 */ /* 0x002fe40000000000 */
        /* <DEDUP_REMOVED lines=15> */
.L_x_8011:
[----:B------:R-:W-:Y:S05]  /*83b0*/  BSYNC B1 ;  /* 0x0000000000017941 */ /* 0x000fea0003800000 */
.L_x_8010:
[----:B------:R-:W-:Y:S04]  /*83c0*/  BSSY B1, `(.L_x_8012) ;  /* 0x000001a000017945 */ /* 0x000fe80003800000 */
[----:B------:R-:W-:Y:S05]  /*83d0*/  @P0 BRA `(.L_x_8013) ;  /* 0x0000000000600947 */ /* 0x000fea0003800000 */
[----:B------:R-:W-:Y:S01]  /*83e0*/  IADD3 R3, P0, R76, 0x20, RZ ;  /* 0x000000204c037810 */ /* 0x000fe20007f1e0ff */
[C---:B------:R-:W-:Y:S01]  /*83f0*/  VIADD R4, R2.reuse, 0x40 ;  /* 0x0000004002047836 */ /* 0x040fe20000000000 */
[----:B------:R-:W-:Y:S01]  /*8400*/  ULDC UR4, c[0x0][0xb8c] ;  /* 0x0002e30000047ab9 */ /* 0x000fe20000000800 */
[----:B------:R-:W-:Y:S01]  /*8410*/  ULDC.64 UR6, c[0x0][0xbd8] ;  /* 0x0002f60000067ab9 */ /* 0x000fe20000000a00 */
[----:B------:R-:W-:Y:S01]  /*8420*/  IMAD.MOV.U32 R20, RZ, RZ, R78 ;  /* 0x000000ffff147224 */ /* 0x000fe200078e004e */
[----:B------:R-:W-:Y:S01]  /*8430*/  ISETP.GE.AND P3, PT, R2, UR4, PT ;  /* 0x0000000402007c0c */ /* 0x000fe2000bf66270 */
[----:B-1----:R-:W-:Y:S01]  /*8440*/  IMAD.X R0, RZ, RZ, R77, P0 ;  /* 0x000000ffff007224 */ /* 0x002fe200000e064d */
        /* <DEDUP_REMOVED lines=10> */
[----:B--2--5:R-:W-:Y:S01]  /*84f0*/  LEA R32, P0, R20, UR6, 0x1 ;  /* 0x0000000614207c11 */ /* 0x024fe2000f8008ff */
[----:B------:R-:W-:-:S05]  /*8500*/  IMAD.IADD R3, R21, 0x1, R3 ;  /* 0x0000000115037824 */ /* 0x000fca00078e0203 */
[----:B------:R-:W-:-:S05]  /*8510*/  LEA.HI.X R33, R20, UR7, R3, 0x1, P0 ;  /* 0x0000000714217c11 */ /* 0x000fca00080f0c03 */
[----:B------:R3:W-:Y:S04]  /*8520*/  @!P3 STG.E.128 desc[UR60][R32.64], R24 ;  /* 0x000000182000b986 */ /* 0x0007e8000c101d3c */
[----:B------:R3:W-:Y:S04]  /*8530*/  @!P4 STG.E.128 desc[UR60][R32.64+0x80], R40 ;  /* 0x000080282000c986 */ /* 0x0007e8000c101d3c */
[----:B------:R3:W-:Y:S04]  /*8540*/  @!P5 STG.E.128 desc[UR60][R32.64+0x100], R60 ;  /* 0x0001003c2000d986 */ /* 0x0007e8000c101d3c */
[----:B------:R3:W-:Y:S02]  /*8550*/  @!P6 STG.E.128 desc[UR60][R32.64+0x180], R64 ;  /* 0x000180402000e986 */ /* 0x0007e4000c101d3c */
.L_x_8013:
[----:B------:R-:W-:Y:S05]  /*8560*/  BSYNC B1 ;  /* 0x0000000000017941 */ /* 0x000fea0003800000 */
.L_x_8012:
        /* <DEDUP_REMOVED lines=19> */
[----:B---3-5:R-:W-:Y:S01]  /*86a0*/  LEA R24, P0, R20, UR6, 0x1 ;  /* 0x0000000614187c11 */ /* 0x028fe2000f8008ff */
[----:B------:R-:W-:-:S05]  /*86b0*/  IMAD.IADD R3, R21, 0x1, R3 ;  /* 0x0000000115037824 */ /* 0x000fca00078e0203 */
[----:B------:R-:W-:-:S05]  /*86c0*/  LEA.HI.X R25, R20, UR7, R3, 0x1, P0 ;  /* 0x0000000714197c11 */ /* 0x000fca00080f0c03 */
[----:B------:R4:W-:Y:S04]  /*86d0*/  @!P1 STG.E.128 desc[UR60][R24.64], R16 ;  /* 0x0000001018009986 */ /* 0x0009e8000c101d3c */
[----:B------:R4:W-:Y:S04]  /*86e0*/  @!P3 STG.E.128 desc[UR60][R24.64+0x80], R36 ;  /* 0x000080241800b986 */ /* 0x0009e8000c101d3c */
[----:B------:R4:W-:Y:S04]  /*86f0*/  @!P4 STG.E.128 desc[UR60][R24.64+0x100], R48 ;  /* 0x000100301800c986 */ /* 0x0009e8000c101d3c */
[----:B------:R4:W-:Y:S02]  /*8700*/  @!P5 STG.E.128 desc[UR60][R24.64+0x180], R56 ;  /* 0x000180381800d986 */ /* 0x0009e4000c101d3c */
.L_x_8015:
[----:B------:R-:W-:Y:S05]  /*8710*/  BSYNC B1 ;  /* 0x0000000000017941 */ /* 0x000fea0003800000 */
.L_x_8014:
[----:B------:R-:W-:Y:S05]  /*8720*/  @P2 BRA `(.L_x_8016) ;  /* 0x0000000c00882947 */ /* 0x000fea0003800000 */
[----:B------:R-:W-:Y:S01]  /*8730*/  IADD3 R3, P0, R76, 0x60, RZ ;  /* 0x000000604c037810 */ /* 0x000fe20007f1e0ff */
[C---:B-1----:R-:W-:Y:S01]  /*8740*/  VIADD R0, R2.reuse, 0x40 ;  /* 0x0000004002007836 */ /* 0x042fe20000000000 */
[----:B------:R-:W-:Y:S01]  /*8750*/  ULDC UR4, c[0x0][0xb8c] ;  /* 0x0002e30000047ab9 */ /* 0x000fe20000000800 */
[----:B------:R-:W-:Y:S01]  /*8760*/  ULDC.64 UR6, c[0x0][0xbd8] ;  /* 0x0002f60000067ab9 */ /* 0x000fe20000000a00 */
[----:B----45:R-:W-:Y:S01]  /*8770*/  IMAD.MOV.U32 R16, RZ, RZ, R78 ;  /* 0x000000ffff107224 */ /* 0x030fe200078e004e */
        /* <DEDUP_REMOVED lines=21> */
.L_x_8008:
[----:B------:R-:W-:Y:S01]  /*88d0*/  R2UR UR4, R202 ;  /* 0x00000000ca0472ca */ /* 0x000fe200000e0000 */
[----:B------:R-:W-:Y:S01]  /*88e0*/  ULDC.64 UR6, c[0x0][0xcd8] ;  /* 0x0003360000067ab9 */ /* 0x000fe20000000a00 */
[----:B------:R-:W-:Y:S01]  /*88f0*/  R2UR UR9, R203 ;  /* 0x00000000cb0972ca */ /* 0x000fe200000e0000 */
[----:B------:R-:W-:Y:S01]  /*8900*/  UISETP.NE.U32.AND UP0, UPT, UR6, URZ, UPT ;  /* 0x0000003f0600728c */ /* 0x000fe2000bf05070 */
[----:B------:R-:W-:-:S03]  /*8910*/  IMAD.MOV.U32 R15, RZ, RZ, RZ ;  /* 0x000000ffff0f7224 */ /* 0x000fc600078e00ff */
[----:B------:R-:W-:-:S06]  /*8920*/  UISETP.NE.AND.EX UP0, UPT, UR7, URZ, UPT, UP0 ;  /* 0x0000003f0700728c */ /* 0x000fcc000bf05300 */
[----:B------:R-:W-:Y:S01]  /*8930*/  USHF.L.U32 UR8, UR4, 0x2, URZ ;  /* 0x0000000204087899 */ /* 0x000fe2000800063f */
[----:B------:R-:W1:Y:S01]  /*8940*/  LDC R13, c[0x0][0xb88] ;  /* 0x0002e200ff0d7b82 */ /* 0x000e620000000800 */
[----:B------:R-:W-:Y:S01]  /*8950*/  USHF.L.U64.HI UR9, UR4, 0x2, UR9 ;  /* 0x0000000204097899 */ /* 0x000fe20008010209 */
[----:B------:R-:W-:Y:S01]  /*8960*/  PLOP3.LUT P1, PT, PT, PT, UP0, 0x80, 0x0 ;  /* 0x000000000000781c */ /* 0x000fe20003f2f008 */
[----:B------:R-:W-:-:S04]  /*8970*/  UIADD3 UR4, UP1, UR8, UR6, URZ ;  /* 0x0000000608047290 */ /* 0x000fc8000ff3e03f */
        /* <DEDUP_REMOVED lines=11> */
[----:B------:R-:W-:-:S05]  /*8a30*/  IMAD.U32 R11, RZ, RZ, UR7 ;  /* 0x00000007ff0b7e24 */ /* 0x000fca000f8e00ff */
[----:B-1----:R2:W5:Y:S01]  /*8a40*/  @P2 LDG.E R13, desc[UR60][R10.64] ;  /* 0x0000003c0a0d2981 */ /* 0x002562000c1e1900 */
[----:B------:R-:W-:Y:S01]  /*8a50*/  ISETP.GE.AND P0, PT, R223, 0x80, PT ;  /* 0x00000080df00780c */ /* 0x000fe20003f06270 */
[----:B------:R-:W-:-:S12]  /*8a60*/  @P2 BRA `(.L_x_8017) ;  /* 0x0000000000102947 */ /* 0x000fd80003800000 */
[----:B------:R-:W-:Y:S05]  /*8a70*/  @!P1 BRA `(.L_x_8017) ;  /* 0x00000000000c9947 */ /* 0x000fea0003800000 */
[----:B------:R-:W3:Y:S04]  /*8a80*/  LDG.E R0, desc[UR60][R8.64] ;  /* 0x0000003c08007981 */ /* 0x000ee8000c1e1900 */
[----:B-----5:R-:W3:Y:S02]  /*8a90*/  LDG.E R13, desc[UR60][R8.64+0x4] ;  /* 0x0000043c080d7981 */ /* 0x020ee4000c1e1900 */
[----:B---3--:R-:W-:-:S07]  /*8aa0*/  IMAD.IADD R13, R13, 0x1, -R0 ;  /* 0x000000010d0d7824 */ /* 0x008fce00078e0a00 */
.L_x_8017:
        /* <DEDUP_REMOVED lines=10> */
[----:B------:R-:W1:Y:S02]  /*8b50*/  S2R R0, SR_TID.X ;  /* 0x0000000000007919 */ /* 0x000e640000002100 */
[----:B-1----:R-:W-:-:S04]  /*8b60*/  IMAD R0, R200, 0x80, R0 ;  /* 0x00000080c8007824 */ /* 0x002fc800078e0200 */
[----:B------:R-:W-:-:S05]  /*8b70*/  VIADD R0, R0, 0xffffff80 ;  /* 0xffffff8000007836 */ /* 0x000fca0000000000 */
[----:B------:R-:W-:-:S13]  /*8b80*/  ISETP.GE.AND P0, PT, R0, R13, PT ;  /* 0x0000000d0000720c */ /* 0x000fda0003f06270 */
[----:B------:R-:W-:Y:S05]  /*8b90*/  @P0 BRA `(.L_x_8019) ;  /* 0x0000000000500947 */ /* 0x000fea0003800000 */
[----:B------:R-:W-:Y:S01]  /*8ba0*/  R2UR UR6, R201 ;  /* 0x00000000c90672ca */ /* 0x000fe200000e0000 */
[----:B------:R-:W-:Y:S01]  /*8bb0*/  ULDC.64 UR10, c[0x0][0xc70] ;  /* 0x00031c00000a7ab9 */ /* 0x000fe20000000a00 */
[C---:B--2---:R-:W-:Y:S01]  /*8bc0*/  IADD3 R8, P0, R0.reuse, R15, RZ ;  /* 0x0000000f00087210 */ /* 0x044fe20007f1e0ff */
[----:B------:R-:W-:Y:S02]  /*8bd0*/  UIMAD UR4, UR7, UR10, URZ ;  /* 0x0000000a070472a4 */ /* 0x000fe4000f8e023f */
[----:B------:R-:W-:Y:S01]  /*8be0*/  IMAD.U32 R3, RZ, RZ, UR10 ;  /* 0x0000000aff037e24 */ /* 0x000fe2000f8e00ff */
[----:B------:R-:W-:-:S07]  /*8bf0*/  LEA.HI.X.SX32 R9, R0, R4, 0x1, P0 ;  /* 0x0000000400097211 */ /* 0x000fce00000f0eff */
        /* <DEDUP_REMOVED lines=14> */
.L_x_8019:
[----:B------:R-:W-:Y:S05]  /*8ce0*/  BSYNC B1 ;  /* 0x0000000000017941 */ /* 0x000fea0003800000 */
.L_x_8018:
[----:B------:R-:W-:Y:S01]  /*8cf0*/  R2UR UR6, R201 ;  /* 0x00000000c90672ca */ /* 0x000fe200000e0000 */
[----:B------:R-:W-:Y:S01]  /*8d00*/  ULDC.64 UR10, c[0x0][0xba0] ;  /* 0x0002e800000a7ab9 */ /* 0x000fe20000000a00 */
[----:B-1----:R-:W-:Y:S01]  /*8d10*/  IMAD.MOV.U32 R3, RZ, RZ, R17 ;  /* 0x000000ffff037224 */ /* 0x002fe200078e0011 */
[----:B------:R-:W-:Y:S01]  /*8d20*/  BSSY B1, `(.L_x_8020) ;  /* 0x0000032000017945 */ /* 0x000fe20003800000 */
[----:B------:R-:W-:Y:S02]  /*8d30*/  IMAD R0, R4, UR10, RZ ;  /* 0x0000000a04007c24 */ /* 0x000fe4000f8e02ff */
[----:B--2---:R-:W-:-:S04]  /*8d40*/  IMAD.WIDE.U32 R8, R15, UR10, R2 ;  /* 0x0000000a0f087c25 */ /* 0x004fc8000f8e0002 */
        /* <DEDUP_REMOVED lines=8> */
[----:B------:R-:W-:Y:S01]  /*8dd0*/  SHF.R.S32.HI R13, RZ, 0x1f, R22 ;  /* 0x0000001fff0d7819 */ /* 0x000fe20000011416 */
[----:B------:R-:W-:Y:S01]  /*8de0*/  IMAD.WIDE.U32 R8, R3, UR6, R8 ;  /* 0x0000000603087c25 */ /* 0x000fe2000f8e0008 */
[----:B------:R-:W-:-:S02]  /*8df0*/  ULDC.64 UR6, c[0x0][0xbe8] ;  /* 0x0002fa0000067ab9 */ /* 0x000fc40000000a00 */
        /* <DEDUP_REMOVED lines=16> */
[----:B------:R-:W-:Y:S01]  /*8f00*/  VIADD R4, R2, 0x80 ;  /* 0x0000008002047836 */ /* 0x000fe20000000000 */
[----:B------:R-:W-:Y:S01]  /*8f10*/  ULDC.64 UR6, c[0x0][0xbd8] ;  /* 0x0002f60000067ab9 */ /* 0x000fe20000000a00 */
[----:B------:R-:W-:Y:S01]  /*8f20*/  IMAD.MOV.U32 R8, RZ, RZ, R10 ;  /* 0x000000ffff087224 */ /* 0x000fe200078e000a */
[----:B------:R-:W-:Y:S01]  /*8f30*/  ISETP.GE.AND P4, PT, R3, UR4, PT ;  /* 0x0000000403007c0c */ /* 0x000fe2000bf86270 */
[----:B------:R-:W-:Y:S01]  /*8f40*/  IMAD R3, R13, UR6, RZ ;  /* 0x000000060d037c24 */ /* 0x000fe2000f8e02ff */
[----:B------:R-:W-:Y:S01]  /*8f50*/  ISETP.GE.AND P5, PT, R4, UR4, PT ;  /* 0x0000000404007c0c */ /* 0x000fe2000bfa6270 */
[C---:B------:R-:W-:Y:S01]  /*8f60*/  VIADD R4, R2.reuse, 0xc0 ;  /* 0x000000c002047836 */ /* 0x040fe20000000000 */
[----:B------:R-:W-:Y:S01]  /*8f70*/  ISETP.GE.AND P3, PT, R2, UR4, PT ;  /* 0x0000000402007c0c */ /* 0x000fe2000bf66270 */
[----:B------:R-:W-:-:S02]  /*8f80*/  IMAD.MOV.U32 R9, RZ, RZ, R17 ;  /* 0x000000ffff097224 */ /* 0x000fc400078e0011 */
        /* <DEDUP_REMOVED lines=11> */
.L_x_8021:
[----:B------:R-:W-:Y:S05]  /*9040*/  BSYNC B1 ;  /* 0x0000000000017941 */ /* 0x000fea0003800000 */
.L_x_8020:
[----:B------:R-:W-:Y:S01]  /*9050*/  BSSY B1, `(.L_x_8022) ;  /* 0x000001b000017945 */ /* 0x000fe20003800000 */
[----:B------:R-:W-:-:S03]  /*9060*/  ISETP.GE.AND P2, PT, R0, R15, PT ;  /* 0x0000000f0000720c */ /* 0x000fc60003f46270 */
[----:B------:R-:W-:Y:S10]  /*9070*/  @P1 BRA `(.L_x_8023) ;  /* 0x0000000000601947 */ /* 0x000ff40003800000 */
        /* <DEDUP_REMOVED lines=24> */
.L_x_8023:
[----:B------:R-:W-:Y:S05]  /*9200*/  BSYNC B1 ;  /* 0x0000000000017941 */ /* 0x000fea0003800000 */
.L_x_8022:
        /* <DEDUP_REMOVED lines=26> */
.L_x_8025:
[----:B------:R-:W-:Y:S05]  /*93b0*/  BSYNC B1 ;  /* 0x0000000000017941 */ /* 0x000fea0003800000 */
.L_x_8024:
        /* <DEDUP_REMOVED lines=25> */
.L_x_8016:
[----:B------:R-:W-:Y:S05]  /*9550*/  BSYNC B0 ;  /* 0x0000000000007941 */ /* 0x000fea0003800000 */
.L_x_8007:
[----:B------:R-:W-:Y:S02]  /*9560*/  ULDC UR4, c[0x0][0xd14] ;  /* 0x0003450000047ab9 */ /* 0x000fe40000000800 */
[----:B------:R-:W-:-:S13]  /*9570*/  ISETP.GE.AND P0, PT, R7, UR4, PT ;  /* 0x0000000407007c0c */ /* 0x000fda000bf06270 */
[----:B------:R-:W-:Y:S05]  /*9580*/  @!P0 BRA `(.L_x_8026) ;  /* 0xffffff7800348947 */ /* 0x000fea000383ffff */
[----:B------:R-:W-:Y:S05]  /*9590*/  EXIT ;  /* 0x000000000000794d */ /* 0x000fea0003800000 */
.L_x_7982:
        /* <DEDUP_REMOVED lines=61> */
.L_x_8031:
        /* <DEDUP_REMOVED lines=16> */
.L_x_8030:
[----:B------:R-:W-:Y:S05]  /*9a70*/  BSYNC B0 ;  /* 0x0000000000007941 */ /* 0x000fea0003800000 */
.L_x_8029:
        /* <DEDUP_REMOVED lines=26> */
.L_x_8027:
        /* <DEDUP_REMOVED lines=16> */
.L_x_8032:
        /* <DEDUP_REMOVED lines=25> */
.L_x_8028:
[----:B------:R-:W-:Y:S02]  /*9eb0*/  IMAD.MOV.U32 R17, RZ, RZ, RZ ;  /* 0x000000ffff117224 */ /* 0x000fe400078e00ff */
[----:B------:R-:W-:Y:S02]  /*9ec0*/  IMAD.U32 R16, RZ, RZ, UR6 ;  /* 0x00000006ff107e24 */ /* 0x000fe4000f8e00ff */
[----:B------:R-:W-:-:S07]  /*9ed0*/  IMAD.MOV.U32 R18, RZ, RZ, RZ ;  /* 0x000000ffff127224 */ /* 0x000fce00078e00ff */
.L_x_8033:
        /* <DEDUP_REMOVED lines=12> */
[----:B------:R0:W-:Y:S07]  /*9fa0*/  STL [R1+0x4], R0 ;  /* 0x0000040001007387 */ /* 0x0001ee0000100800 */
[----:B------:R-:W-:Y:S05]  /*9fb0*/  @P0 BRA `(.L_x_8034) ;  /* 0x0000003800b80947 */ /* 0x000fea0003800000 */
[----:B0-----:R-:W-:Y:S01]  /*9fc0*/  IMAD.MOV.U32 R0, RZ, RZ, 0x1 ;  /* 0x00000001ff007424 */ /* 0x001fe200078e00ff */
[----:B------:R0:W-:Y:S01]  /*9fd0*/  STL [R1], RZ ;  /* 0x000000ff01007387 */ /* 0x0001e20000100800 */
[----:B------:R-:W-:Y:S01]  /*9fe0*/  ULDC UR51, c[0x0][0xc] ;  /* 0x0000030000337ab9 */ /* 0x000fe20000000800 */
[----:B------:R-:W-:Y:S01]  /*9ff0*/  ULDC.64 UR48, c[0x0][0x198] ;  /* 0x0000660000307ab9 */ /* 0x000fe20000000a00 */
[----:B------:R-:W-:Y:S01]  /*a000*/  UMOV UR50, URZ ;  /* 0x0000003f00327c82 */ /* 0x000fe20008000000 */
[----:B------:R0:W-:Y:S04]  /*a010*/  STL [R1+0x4], R0 ;  /* 0x0000040001007387 */ /* 0x0001e80000100800 */
.L_x_8098:
        /* <DEDUP_REMOVED lines=51> */
.L_x_8035:
        /* <DEDUP_REMOVED lines=29> */
.L_x_8037:
        /* <DEDUP_REMOVED lines=23> */
.L_x_8039:
        /* <DEDUP_REMOVED lines=20> */
.L_x_8041:
        /* <DEDUP_REMOVED lines=16> */
.L_x_8040:
[----:B------:R-:W2:Y:S01]  /*a8d0*/  LDL.LU R2, [R1+0x18] ;  /* 0x0000180001027983 */ /* 0x000ea20000300800 */
[----:B------:R-:W-:Y:S01]  /*a8e0*/  ULDC.64 UR4, c[0x0][0xaf0] ;  /* 0x0002bc0000047ab9 */ /* 0x000fe20000000a00 */
[----:B------:R-:W0:Y:S02]  /*a8f0*/  LDC R4, c[0x0][0x428] ;  /* 0x00010a00ff047b82 */ /* 0x000e240000000800 */
        /* <DEDUP_REMOVED lines=22> */
[----:B------:R-:W2:Y:S01]  /*aa60*/  @P0 LDC R5, c[0x0][0x430] ;  /* 0x00010c00ff050b82 */ /* 0x000ea20000000800 */
[----:B0-----:R-:W-:-:S05]  /*aa70*/  @P0 IMAD.HI.U32 R6, R18, R7, RZ ;  /* 0x0000000712060227 */ /* 0x001fca00078e00ff */
[----:B--2---:R-:W-:Y:S02]  /*aa80*/  @P0 SHF.R.U32.HI R4, RZ, R5, R6 ;  /* 0x00000005ff040219 */ /* 0x004fe40000011606 */
[----:B------:R-:W-:-:S04]  /*aa90*/  ISETP.NE.U32.AND P0, PT, RZ, UR4, PT ;  /* 0x00000004ff007c0c */ /* 0x000fc8000bf05070 */
[----:B------:R-:W-:-:S04]  /*aaa0*/  ISETP.NE.AND.EX P0, PT, RZ, UR5, PT, P0 ;  /* 0x00000005ff007c0c */ /* 0x000fc8000bf05300 */
[----:B-1----:R-:W-:-:S09]  /*aab0*/  SEL R6, R9, RZ, !P0 ;  /* 0x000000ff09067207 */ /* 0x002fd20004000000 */
.L_x_8042:
        /* <DEDUP_REMOVED lines=17> */
.L_x_8114:
[----:B------:R-:W2:Y:S01]  /*abd0*/  LDL R8, [R1+0x14] ;  /* 0x0000140001087983 */ /* 0x000ea20000100800 */
[----:B------:R-:W-:Y:S01]  /*abe0*/  UMOV UR4, 0xffffffff ;  /* 0xffffffff00047882 */ /* 0x000fe20000000000 */
[----:B------:R-:W-:Y:S01]  /*abf0*/  SHF.R.S32.HI R5, RZ, 0x1f, R0 ;  /* 0x0000001fff057819 */ /* 0x000fe20000011400 */
[----:B--2---:R-:W-:Y:S01]  /*ac00*/  VIADD R9, R8, 0xffffffff ;  /* 0xffffffff08097836 */ /* 0x004fe20000000000 */
[----:B------:R-:W-:Y:S06]  /*ac10*/  BRA.DIV UR4, `(.L_x_8044) ;  /* 0x0000003604487947 */ /* 0x000fec000b800000 */
[----:B------:R-:W-:-:S13]  /*ac20*/  ELECT P6, URZ, PT ;  /* 0x00000000003f782f */ /* 0x000fda00038c0000 */
.L_x_8117:
        /* <DEDUP_REMOVED lines=24> */
.L_x_8046:
        /* <DEDUP_REMOVED lines=9> */
.L_x_8118:
        /* <DEDUP_REMOVED lines=11> */
.L_x_8048:
        /* <DEDUP_REMOVED lines=23> */
.L_x_8045:
        /* <DEDUP_REMOVED lines=16> */
[----:B------:R-:W-:Y:S01]  /*b160*/  IMAD.MOV.U32 R6, RZ, RZ, 0x4000 ;  /* 0x00004000ff067424 */ /* 0x000fe200078e00ff */
[----:B------:R-:W-:Y:S01]  /*b170*/  UMOV UR15, 0x12f00000 ;  /* 0x12f00000000f7882 */ /* 0x000fe20000000000 */
[----:B------:R-:W-:Y:S01]  /*b180*/  UMOV UR10, URZ ;  /* 0x0000003f000a7c82 */ /* 0x000fe20008000000 */
[----:B------:R-:W-:Y:S01]  /*b190*/  UIADD3.X UR7, URZ, UR49, URZ, UP0, !UPT ;  /* 0x000000313f077290 */ /* 0x000fe200087fe43f */
[----:B------:R0:W-:Y:S01]  /*b1a0*/  SYNCS.ARRIVE.TRANS64 RZ, [R8+URZ+0x32400], R6 ;  /* 0x0324000608ff79a7 */ /* 0x0001e2000800003f */
[----:B------:R-:W-:-:S02]  /*b1b0*/  UIADD3 UR8, UR16, 0x18400, URZ ;  /* 0x0001840010087890 */ /* 0x000fc4000fffe03f */
[----:B------:R-:W-:Y:S02]  /*b1c0*/  UIADD3 UR9, UR16, 0x32400, URZ ;  /* 0x0003240010097890 */ /* 0x000fe4000fffe03f */
[----:B------:R-:W-:Y:S02]  /*b1d0*/  UIADD3 UR40, UR16, 0x22400, URZ ;  /* 0x0002240010287890 */ /* 0x000fe4000fffe03f */
[----:B------:R-:W-:Y:S02]  /*b1e0*/  UIADD3 UR41, UR16, 0x32410, URZ ;  /* 0x0003241010297890 */ /* 0x000fe4000fffe03f */
[----:B------:R-:W-:Y:S01]  /*b1f0*/  UIADD3 UR32, UR16, 0x26400, URZ ;  /* 0x0002640010207890 */ /* 0x000fe2000fffe03f */
[----:B0-----:R-:W-:Y:S01]  /*b200*/  IMAD.MOV.U32 R6, RZ, RZ, 0x10000 ;  /* 0x00010000ff067424 */ /* 0x001fe200078e00ff */
[----:B------:R-:W-:Y:S01]  /*b210*/  UIADD3 UR24, UR16, 0x2a400, URZ ;  /* 0x0002a40010187890 */ /* 0x000fe2000fffe03f */
[----:B------:R0:W-:Y:S01]  /*b220*/  UTMALDG.4D [UR8], [UR4], desc[UR14] ;  /* 0x00000e08040075b4 */ /* 0x0001e20008019000 */
[----:B------:R-:W-:Y:S01]  /*b230*/  UIADD3 UR16, UR16, 0x2e400, URZ ;  /* 0x0002e40010107890 */ /* 0x000fe2000fffe03f */
[----:B------:R-:W-:Y:S01]  /*b240*/  UMOV UR43, UR11 ;  /* 0x0000000b002b7c82 */ /* 0x000fe20008000000 */
        /* <DEDUP_REMOVED lines=23> */
[----:B0-----:R-:W-:Y:S01]  /*b3c0*/  NOP ;  /* 0x0000000000007918 */ /* 0x001fe20000000000 */
.L_x_8050:
[----:B------:R-:W-:Y:S05]  /*b3d0*/  BSYNC B0 ;  /* 0x0000000000007941 */ /* 0x000fea0003800000 */
.L_x_8049:
        /* <DEDUP_REMOVED lines=8> */
.L_x_8119:
[----:B------:R-:W-:Y:S01]  /*b460*/  ULDC.64 UR38, c[0x0][0x3f8] ;  /* 0x0000fe0000267ab9 */ /* 0x000fe20000000a00 */
[----:B------:R-:W-:Y:S01]  /*b470*/  ULDC.64 UR46, c[0x0][0x408] ;  /* 0x00010200002e7ab9 */ /* 0x000fe20000000a00 */
        /* <DEDUP_REMOVED lines=11> */
.L_x_8120:
        /* <DEDUP_REMOVED lines=11> */
.L_x_8055:
        /* <DEDUP_REMOVED lines=38> */
.L_x_8053:
[----:B------:R-:W-:Y:S05]  /*b840*/  BSYNC B0 ;  /* 0x0000000000007941 */ /* 0x000fea0003800000 */
.L_x_8052:
        /* <DEDUP_REMOVED lines=46> */
.L_x_8062:
[----:B-1----:R-:W1:Y:S01]  /*bb30*/  S2R R3, SR_CgaCtaId ;  /* 0x0000000000037919 */ /* 0x002e620000008800 */
[----:B------:R-:W-:Y:S02]  /*bb40*/  MOV R2, 0x400 ;  /* 0x0000040000027802 */ /* 0x000fe40000000f00 */
[----:B------:R-:W-:Y:S02]  /*bb50*/  SHF.L.U32 R6, R14, 0x1f, RZ ;  /* 0x0000001f0e067819 */ /* 0x000fe400000006ff */
[----:B-1----:R-:W-:-:S05]  /*bb60*/  LEA R2, R3, R2, 0x18 ;  /* 0x0000000203027211 */ /* 0x002fca00078ec0ff */
[----:B------:R-:W-:-:S04]  /*bb70*/  IMAD R3, R15, 0x8, R2 ;  /* 0x000000080f037824 */ /* 0x000fc800078e0202 */
[----:B------:R-:W1:Y:S02]  /*bb80*/  SYNCS.PHASECHK.TRANS64.TRYWAIT P0, [R3+URZ+0x32440], R6 ;  /* 0x03244006030075a7 */ /* 0x000e64000800017f */
[----:B-1----:R-:W-:Y:S05]  /*bb90*/  @!P0 BRA `(.L_x_8063) ;  /* 0x0000002400d08947 */ /* 0x002fea0003800000 */
.L_x_8121:
        /* <DEDUP_REMOVED lines=11> */
.L_x_8064:
        /* <DEDUP_REMOVED lines=22> */
.L_x_8122:
        /* <DEDUP_REMOVED lines=8> */
.L_x_8066:
        /* <DEDUP_REMOVED lines=34> */
.L_x_8061:
[----:B------:R-:W-:Y:S05]  /*c050*/  BSYNC B2 ;  /* 0x0000000000027941 */ /* 0x000fea0003800000 */
.L_x_8060:
[----:B------:R-:W2:Y:S02]  /*c060*/  LDL.LU R2, [R1+0x14] ;  /* 0x0000140001027983 */ /* 0x000ea40000300800 */
[----:B--2---:R-:W-:-:S07]  /*c070*/  VIADD R8, R2, 0xfffffffd ;  /* 0xfffffffd02087836 */ /* 0x004fce0000000000 */
.L_x_8059:
[----:B------:R-:W-:Y:S05]  /*c080*/  BSYNC B1 ;  /* 0x0000000000017941 */ /* 0x000fea0003800000 */
.L_x_8058:
[----:B------:R-:W-:-:S05]  /*c090*/  IMAD.MOV R2, RZ, RZ, -R11 ;  /* 0x000000ffff027224 */ /* 0x000fca00078e0a0b */
[----:B------:R-:W-:-:S13]  /*c0a0*/  ISETP.NE.AND P0, PT, R9, R2, PT ;  /* 0x000000020900720c */ /* 0x000fda0003f05270 */
[----:B------:R-:W-:Y:S05]  /*c0b0*/  @!P0 BRA `(.L_x_8057) ;  /* 0x0000000c00908947 */ /* 0x000fea0003800000 */
.L_x_8081:
        /* <DEDUP_REMOVED lines=15> */
[----:B------:R-:W-:Y:S02]  /*c1b0*/  IMAD.MOV.U32 R11, RZ, RZ, R8 ;  /* 0x000000ffff0b7224 */ /* 0x000fe400078e0008 */
        /* <DEDUP_REMOVED lines=15> */
.L_x_8069:
[----:B------:R-:W2:Y:S01]  /*c2b0*/  S2R R3, SR_CgaCtaId ;  /* 0x0000000000037919 */ /* 0x000ea20000008800 */
[----:B------:R-:W-:-:S04]  /*c2c0*/  MOV R2, 0x400 ;  /* 0x0000040000027802 */ /* 0x000fc80000000f00 */
[----:B--2---:R-:W-:Y:S02]  /*c2d0*/  LEA R2, R3, R2, 0x18 ;  /* 0x0000000203027211 */ /* 0x004fe400078ec0ff */
[----:B------:R-:W-:-:S03]  /*c2e0*/  SHF.L.U32 R3, R10, 0x1f, RZ ;  /* 0x0000001f0a037819 */ /* 0x000fc600000006ff */
[----:B------:R-:W-:-:S04]  /*c2f0*/  IMAD R2, R9, 0x8, R2 ;  /* 0x0000000809027824 */ /* 0x000fc800078e0202 */
[----:B------:R-:W2:Y:S02]  /*c300*/  SYNCS.PHASECHK.TRANS64.TRYWAIT P0, [R2+URZ+0x32440], R3 ;  /* 0x03244003020075a7 */ /* 0x000ea4000800017f */
[----:B--2---:R-:W-:Y:S05]  /*c310*/  @!P0 BRA `(.L_x_8070) ;  /* 0x0000002000188947 */ /* 0x004fea0003800000 */
.L_x_8123:
        /* <DEDUP_REMOVED lines=11> */
.L_x_8071:
        /* <DEDUP_REMOVED lines=21> */
.L_x_8124:
        /* <DEDUP_REMOVED lines=8> */
.L_x_8073:
        /* <DEDUP_REMOVED lines=33> */
.L_x_8068:
[----:B------:R-:W-:Y:S05]  /*c7b0*/  BSYNC B1 ;  /* 0x0000000000017941 */ /* 0x000fea0003800000 */
.L_x_8067:
        /* <DEDUP_REMOVED lines=29> */
.L_x_8076:
[----:B------:R-:W3:Y:S01]  /*c990*/  S2R R3, SR_CgaCtaId ;  /* 0x0000000000037919 */ /* 0x000ee20000008800 */
[----:B------:R-:W-:-:S04]  /*c9a0*/  MOV R2, 0x400 ;  /* 0x0000040000027802 */ /* 0x000fc80000000f00 */
[----:B---3--:R-:W-:Y:S02]  /*c9b0*/  LEA R2, R3, R2, 0x18 ;  /* 0x0000000203027211 */ /* 0x008fe400078ec0ff */
[----:B------:R-:W-:-:S03]  /*c9c0*/  SHF.L.U32 R3, R11, 0x1f, RZ ;  /* 0x0000001f0b037819 */ /* 0x000fc600000006ff */
[----:B------:R-:W-:-:S04]  /*c9d0*/  IMAD R2, R12, 0x8, R2 ;  /* 0x000000080c027824 */ /* 0x000fc800078e0202 */
[----:B------:R-:W3:Y:S02]  /*c9e0*/  SYNCS.PHASECHK.TRANS64.TRYWAIT P0, [R2+URZ+0x32440], R3 ;  /* 0x03244003020075a7 */ /* 0x000ee4000800017f */
[----:B---3--:R-:W-:Y:S05]  /*c9f0*/  @!P0 BRA `(.L_x_8077) ;  /* 0x0000001800888947 */ /* 0x008fea0003800000 */
.L_x_8125:
        /* <DEDUP_REMOVED lines=11> */
.L_x_8078:
        /* <DEDUP_REMOVED lines=22> */
.L_x_8126:
        /* <DEDUP_REMOVED lines=8> */
.L_x_8080:
        /* <DEDUP_REMOVED lines=34> */
.L_x_8075:
[----:B------:R-:W-:Y:S05]  /*ceb0*/  BSYNC B1 ;  /* 0x0000000000017941 */ /* 0x000fea0003800000 */
.L_x_8074:
[C---:B------:R-:W-:Y:S01]  /*cec0*/  ISETP.GT.AND P0, PT, R8.reuse, 0x1, PT ;  /* 0x000000010800780c */ /* 0x040fe20003f04270 */
[----:B------:R-:W-:-:S04]  /*ced0*/  VIADD R2, R8, 0xfffffffe ;  /* 0xfffffffe08027836 */ /* 0x000fc80000000000 */
[----:B------:R-:W-:-:S08]  /*cee0*/  IMAD.MOV.U32 R8, RZ, RZ, R2 ;  /* 0x000000ffff087224 */ /* 0x000fd000078e0002 */
[----:B------:R-:W-:Y:S05]  /*cef0*/  @P0 BRA `(.L_x_8081) ;  /* 0xfffffff000700947 */ /* 0x000fea000383ffff */
.L_x_8057:
[----:B------:R-:W-:Y:S05]  /*cf00*/  BSYNC B0 ;  /* 0x0000000000007941 */ /* 0x000fea0003800000 */
.L_x_8056:
        /* <DEDUP_REMOVED lines=23> */
.L_x_8083:
[----:B------:R-:W-:Y:S05]  /*d080*/  BSYNC B0 ;  /* 0x0000000000007941 */ /* 0x000fea0003800000 */
.L_x_8082:
[----:B--2---:R-:W2:Y:S02]  /*d090*/  LDL.LU R2, [R1+0x4] ;  /* 0x0000040001027983 */ /* 0x004ea40000300800 */
[----:B--2---:R-:W-:-:S05]  /*d0a0*/  LOP3.LUT R2, R2, R0, RZ, 0x3c, !PT ;  /* 0x0000000002027212 */ /* 0x004fca00078e3cff */
[----:B------:R2:W-:Y:S02]  /*d0b0*/  STL [R1+0x4], R2 ;  /* 0x0000040201007387 */ /* 0x0005e40000100800 */
.L_x_8038:
[----:B------:R-:W-:Y:S05]  /*d0c0*/  BSYNC B6 ;  /* 0x0000000000067941 */ /* 0x000fea0003800000 */
.L_x_8036:
[----:B------:R-:W-:-:S03]  /*d0d0*/  UMOV UR4, 0xffffffff ;  /* 0xffffffff00047882 */ /* 0x000fc60000000000 */
[----:B------:R-:W-:Y:S05]  /*d0e0*/  BRA.DIV UR4, `(.L_x_8084) ;  /* 0x0000001204f47947 */ /* 0x000fea000b800000 */
[----:B------:R3:W4:Y:S04]  /*d0f0*/  SHFL.IDX PT, R4, R16, RZ, 0x1f ;  /* 0x00001fff10047589 */ /* 0x00072800000e0000 */
[----:B------:R3:W0:Y:S02]  /*d100*/  SHFL.IDX PT, R5, R16, 0x1, 0x1f ;  /* 0x00201f0010057f89 */ /* 0x00062400000e0000 */
.L_x_8130:
        /* <DEDUP_REMOVED lines=13> */
.L_x_8086:
[----:B------:R-:W-:Y:S05]  /*d1e0*/  BSYNC B0 ;  /* 0x0000000000007941 */ /* 0x000fea0003800000 */
.L_x_8085:
        /* <DEDUP_REMOVED lines=23> */
.L_x_8138:
[----:B------:R-:W-:Y:S02]  /*d360*/  ULDC UR4, c[0x0][0xd10] ;  /* 0x0003440000047ab9 */ /* 0x000fe40000000800 */
[----:B---3--:R-:W-:-:S04]  /*d370*/  IMAD.U32 R16, RZ, RZ, UR4 ;  /* 0x00000004ff107e24 */ /* 0x008fc8000f8e00ff */
[----:B--2---:R-:W-:-:S04]  /*d380*/  IMAD R6, R14, R16, RZ ;  /* 0x000000100e067224 */ /* 0x004fc800078e02ff */
[----:B------:R-:W-:-:S05]  /*d390*/  IMAD.IADD R5, R5, 0x1, R6 ;  /* 0x0000000105057824 */ /* 0x000fca00078e0206 */
[----:B----4-:R-:W-:-:S13]  /*d3a0*/  ISETP.GT.AND P0, PT, R5, R4, PT ;  /* 0x000000040500720c */ /* 0x010fda0003f04270 */
[----:B------:R-:W-:Y:S05]  /*d3b0*/  @P0 BRA `(.L_x_8088) ;  /* 0x0000000000b40947 */ /* 0x000fea0003800000 */
[----:B------:R-:W2:Y:S02]  /*d3c0*/  LDC R0, c[0x0][0xd14] ;  /* 0x00034500ff007b82 */ /* 0x000ea40000000800 */
.L_x_8093:
        /* <DEDUP_REMOVED lines=14> */
.L_x_8091:
[----:B------:R-:W-:Y:S05]  /*d4b0*/  BSYNC B0 ;  /* 0x0000000000007941 */ /* 0x000fea0003800000 */
.L_x_8090:
        /* <DEDUP_REMOVED lines=23> */
.L_x_8146:
[----:B------:R-:W-:Y:S02]  /*d630*/  ULDC UR4, c[0x0][0xd10] ;  /* 0x0003440000047ab9 */ /* 0x000fe40000000800 */
[----:B------:R-:W-:-:S04]  /*d640*/  IMAD.U32 R16, RZ, RZ, UR4 ;  /* 0x00000004ff107e24 */ /* 0x000fc8000f8e00ff */
[----:B--2---:R-:W-:-:S04]  /*d650*/  IMAD R6, R14, R16, RZ ;  /* 0x000000100e067224 */ /* 0x004fc800078e02ff */
[----:B------:R-:W-:-:S05]  /*d660*/  IMAD.IADD R5, R6, 0x1, R5 ;  /* 0x0000000106057824 */ /* 0x000fca00078e0205 */
[----:B------:R-:W-:-:S13]  /*d670*/  ISETP.GT.AND P0, PT, R5, R4, PT ;  /* 0x000000040500720c */ /* 0x000fda0003f04270 */
[----:B------:R-:W-:Y:S05]  /*d680*/  @!P0 BRA `(.L_x_8093) ;  /* 0xfffffffc00508947 */ /* 0x000fea000383ffff */
.L_x_8088:
        /* <DEDUP_REMOVED lines=8> */
.L_x_8150:
[----:B------:R-:W-:Y:S01]  /*d710*/  ISETP.NE.AND P0, PT, R7, RZ, PT ;  /* 0x000000ff0700720c */ /* 0x000fe20003f05270 */
[----:B------:R-:W-:-:S12]  /*d720*/  IMAD.MOV.U32 R14, RZ, RZ, RZ ;  /* 0x000000ffff0e7224 */ /* 0x000fd800078e00ff */
[----:B------:R-:W-:Y:S05]  /*d730*/  @!P0 BRA `(.L_x_8095) ;  /* 0x0000000000108947 */ /* 0x000fea0003800000 */
[----:B------:R-:W-:Y:S01]  /*d740*/  UMOV UR4, 0xffffffff ;  /* 0xffffffff00047882 */ /* 0x000fe20000000000 */
[----:B-1----:R-:W-:Y:S02]  /*d750*/  VIADD R12, R5, 0xffffffff ;  /* 0xffffffff050c7836 */ /* 0x002fe40000000000 */
[----:B------:R-:W-:Y:S05]  /*d760*/  BRA.DIV UR4, `(.L_x_8096) ;  /* 0x0000001604887947 */ /* 0x000fea000b800000 */
[----:B------:R4:W1:Y:S02]  /*d770*/  SHFL.IDX PT, R14, R2, R12, 0x1f ;  /* 0x00001f0c020e7589 */ /* 0x00086400000e0000 */
.L_x_8095:
        /* <DEDUP_REMOVED lines=31> */
.L_x_8089:
[----:B------:R-:W-:Y:S01]  /*d970*/  UMOV UR4, URZ ;  /* 0x0000003f00047c82 */ /* 0x000fe20008000000 */
[----:B------:R-:W-:Y:S01]  /*d980*/  UMOV UR5, URZ ;  /* 0x0000003f00057c82 */ /* 0x000fe20008000000 */
[----:B------:R-:W-:Y:S01]  /*d990*/  ULDC UR6, c[0x0][0xd14] ;  /* 0x0003450000067ab9 */ /* 0x000fe20000000800 */
[----:B------:R-:W-:Y:S02]  /*d9a0*/  IMAD.MOV.U32 R16, RZ, RZ, R4 ;  /* 0x000000ffff107224 */ /* 0x000fe400078e0004 */
[----:B------:R-:W-:Y:S02]  /*d9b0*/  IMAD.U32 R17, RZ, RZ, UR4 ;  /* 0x00000004ff117e24 */ /* 0x000fe4000f8e00ff */
[----:B------:R-:W-:Y:S02]  /*d9c0*/  IMAD.U32 R18, RZ, RZ, UR5 ;  /* 0x00000005ff127e24 */ /* 0x000fe4000f8e00ff */
[----:B------:R-:W-:-:S07]  /*d9d0*/  IMAD.U32 R19, RZ, RZ, UR6 ;  /* 0x00000006ff137e24 */ /* 0x000fce000f8e00ff */
.L_x_8097:
        /* <DEDUP_REMOVED lines=12> */
.L_x_8034:
[----:B------:R-:W3:Y:S01]  /*daa0*/  S2R R3, SR_CgaCtaId ;  /* 0x0000000000037919 */ /* 0x000ee20000008800 */
[----:B------:R-:W-:Y:S01]  /*dab0*/  UIADD3 UR4, UR50, 0x1, URZ ;  /* 0x0000000132047890 */ /* 0x000fe2000fffe03f */
[----:B0-----:R-:W-:-:S03]  /*dac0*/  MOV R0, 0x400 ;  /* 0x0000040000007802 */ /* 0x001fc60000000f00 */
[----:B------:R-:W-:-:S04]  /*dad0*/  ULEA.HI UR5, UR4, UR4, URZ, 0x1 ;  /* 0x0000000404057291 */ /* 0x000fc8000f8f083f */
[----:B------:R-:W-:-:S04]  /*dae0*/  ULOP3.LUT UR5, UR5, 0xfffffffe, URZ, 0xc0, !UPT ;  /* 0xfffffffe05057892 */ /* 0x000fc8000f8ec03f */
[----:B------:R-:W-:Y:S01]  /*daf0*/  UIADD3 UR5, UR4, -UR5, URZ ;  /* 0x8000000504057290 */ /* 0x000fe2000fffe03f */
[----:B---3--:R-:W-:-:S05]  /*db00*/  LEA R0, R3, R0, 0x18 ;  /* 0x0000000003007211 */ /* 0x008fca00078ec0ff */
[----:B------:R-:W-:-:S05]  /*db10*/  IMAD.U32 R3, RZ, RZ, UR5 ;  /* 0x00000005ff037e24 */ /* 0x000fca000f8e00ff */
[----:B------:R-:W-:-:S04]  /*db20*/  SHF.L.U32 R3, R3, 0x1f, RZ ;  /* 0x0000001f03037819 */ /* 0x000fc800000006ff */
[----:B------:R-:W0:Y:S02]  /*db30*/  SYNCS.PHASECHK.TRANS64.TRYWAIT P0, [R0+URZ+0x32420], R3 ;  /* 0x03242003000075a7 */ /* 0x000e24000800017f */
[----:B0-----:R-:W-:Y:S05]  /*db40*/  @!P0 BRA `(.L_x_8099) ;  /* 0x0000001000b48947 */ /* 0x001fea0003800000 */
.L_x_8153:
[----:B------:R-:W-:-:S03]  /*db50*/  UMOV UR4, 0xffffffff ;  /* 0xffffffff00047882 */ /* 0x000fc60000000000 */
[----:B------:R-:W-:Y:S05]  /*db60*/  BRA.DIV UR4, `(.L_x_8100) ;  /* 0x0000001204c07947 */ /* 0x000fea000b800000 */
[----:B--2---:R-:W2:Y:S02]  /*db70*/  S2R R2, SR_TID.X ;  /* 0x0000000000027919 */ /* 0x004ea40000002100 */
[----:B--2---:R-:W-:-:S04]  /*db80*/  SHF.R.U32.HI R2, RZ, 0x5, R2 ;  /* 0x00000005ff027819 */ /* 0x004fc80000011602 */
[----:B------:R-:W-:-:S05]  /*db90*/  LOP3.LUT R2, R2, 0x3, RZ, 0xc0, !PT ;  /* 0x0000000302027812 */ /* 0x000fca00078ec0ff */
[----:B------:R2:W3:Y:S02]  /*dba0*/  SHFL.IDX PT, R14, R2, RZ, 0x1f ;  /* 0x00001fff020e7589 */ /* 0x0004e400000e0000 */
.L_x_8156:
[----:B---3--:R-:W-:Y:S01]  /*dbb0*/  ISETP.NE.AND P0, PT, R14, RZ, PT ;  /* 0x000000ff0e00720c */ /* 0x008fe20003f05270 */
[----:B------:R-:W-:-:S12]  /*dbc0*/  BSSY B0, `(.L_x_8101) ;  /* 0x0000029000007945 */ /* 0x000fd80003800000 */
[----:B------:R-:W-:Y:S05]  /*dbd0*/  @P0 BRA `(.L_x_8102) ;  /* 0x00000000009c0947 */ /* 0x000fea0003800000 */
[----:B------:R-:W-:-:S03]  /*dbe0*/  UMOV UR4, 0xffffffff ;  /* 0xffffffff00047882 */ /* 0x000fc60000000000 */
[----:B------:R-:W-:Y:S05]  /*dbf0*/  BRA.DIV UR4, `(.L_x_8103) ;  /* 0x0000001204d07947 */ /* 0x000fea000b800000 */
[----:B------:R-:W-:-:S13]  /*dc00*/  ELECT P6, URZ, PT ;  /* 0x00000000003f782f */ /* 0x000fda00038c0000 */
.L_x_8159:
        /* <DEDUP_REMOVED lines=8> */
.L_x_8104:
        /* <DEDUP_REMOVED lines=14> */
.L_x_8160:
[----:B------:R-:W2:Y:S02]  /*dd70*/  SYNCS.PHASECHK.TRANS64.TRYWAIT P0, [R7+URZ], R2 ;  /* 0x00000002070075a7 */ /* 0x000ea4000800017f */
[----:B--2---:R-:W-:Y:S05]  /*dd80*/  @!P0 BRA `(.L_x_8106) ;  /* 0x0000001000a08947 */ /* 0x004fea0003800000 */
.L_x_8161:
[----:B------:R-:W-:Y:S05]  /*dd90*/  @!P2 BRA `(.L_x_8107) ;  /* 0x000000000004a947 */ /* 0x000fea0003800000 */
[----:B------:R-:W-:Y:S01]  /*dda0*/  BPT.TRAP 0x1 ;  /* 0x000000040000795c */ /* 0x000fe20000300000 */
.L_x_8107:
[----:B------:R-:W3:Y:S01]  /*ddb0*/  LDL.LU R4, [R1] ;  /* 0x0000000001047983 */ /* 0x000ee20000300800 */
[----:B------:R-:W-:-:S04]  /*ddc0*/  VIADD R0, R0, 0x32460 ;  /* 0x0003246000007836 */ /* 0x000fc80000000000 */
[----:B---3--:R-:W-:-:S04]  /*ddd0*/  IMAD R4, R4, 0x8, R0 ;  /* 0x0000000804047824 */ /* 0x008fc800078e0200 */
[----:B------:R-:W3:Y:S02]  /*dde0*/  SYNCS.PHASECHK.TRANS64.TRYWAIT P0, [R4+URZ], R5 ;  /* 0x00000005040075a7 */ /* 0x000ee4000800017f */
[----:B---3--:R-:W-:Y:S05]  /*ddf0*/  @!P0 BRA `(.L_x_8108) ;  /* 0x0000001000988947 */ /* 0x008fea0003800000 */
.L_x_8162:
[----:B------:R-:W-:-:S07]  /*de00*/  IMAD R3, R3, 0x8, R0 ;  /* 0x0000000803037824 */ /* 0x000fce00078e0200 */
.L_x_8109:
[----:B----4-:R4:W0:Y:S02]  /*de10*/  SYNCS.PHASECHK.TRANS64.TRYWAIT P0, [R3+URZ], R2 ;  /* 0x00000002030075a7 */ /* 0x010824000800017f */
[----:B0-----:R-:W-:Y:S05]  /*de20*/  @!P0 NANOSLEEP.SYNCS 0x989680 ;  /* 0x009896800000895d */ /* 0x001fea0003900000 */
[----:B------:R-:W0:Y:S02]  /*de30*/  @!P0 SYNCS.PHASECHK.TRANS64 P0, [R3+URZ], R2 ;  /* 0x00000002030085a7 */ /* 0x000e24000800007f */
[----:B0-----:R-:W-:Y:S05]  /*de40*/  @!P0 BRA `(.L_x_8109) ;  /* 0xfffffffc00f08947 */ /* 0x001fea000383ffff */
.L_x_8102:
[----:B------:R-:W-:Y:S05]  /*de50*/  BSYNC B0 ;  /* 0x0000000000007941 */ /* 0x000fea0003800000 */
.L_x_8101:
[----:B------:R-:W-:Y:S05]  /*de60*/  EXIT ;  /* 0x000000000000794d */ /* 0x000fea0003800000 */
.L_x_7987:
[----:B0-----:R0:W1:Y:S02]  /*de70*/  SYNCS.PHASECHK.TRANS64.TRYWAIT P0, [R5+URZ+0x32400], R0 ;  /* 0x03240000050075a7 */ /* 0x001064000800017f */
[----:B-1----:R-:W-:Y:S05]  /*de80*/  @!P0 NANOSLEEP.SYNCS 0x989680 ;  /* 0x009896800000895d */ /* 0x002fea0003900000 */
[----:B------:R-:W1:Y:S02]  /*de90*/  @!P0 SYNCS.PHASECHK.TRANS64 P0, [R5+URZ+0x32400], R0 ;  /* 0x03240000050085a7 */ /* 0x000e64000800007f */
[----:B-1----:R-:W-:Y:S05]  /*dea0*/  @!P0 BRA `(.L_x_7987) ;  /* 0xfffffffc00f08947 */ /* 0x002fea000383ffff */
[----:B------:R-:W-:Y:S05]  /*deb0*/  BRA `(.L_x_8110) ;  /* 0xffffff3800907947 */ /* 0x000fea000383ffff */
.L_x_7991:
[----:B--2---:R2:W3:Y:S02]  /*dec0*/  SYNCS.PHASECHK.TRANS64.TRYWAIT P1, [R3+URZ+0x32430], R4 ;  /* 0x03243004030075a7 */ /* 0x0044e4000802017f */
[----:B---3--:R-:W-:Y:S05]  /*ded0*/  @!P1 NANOSLEEP.SYNCS 0x989680 ;  /* 0x009896800000995d */ /* 0x008fea0003900000 */
[----:B------:R-:W3:Y:S02]  /*dee0*/  @!P1 SYNCS.PHASECHK.TRANS64 P1, [R3+URZ+0x32430], R4 ;  /* 0x03243004030095a7 */ /* 0x000ee4000802007f */
[----:B---3--:R-:W-:Y:S05]  /*def0*/  @!P1 BRA `(.L_x_7991) ;  /* 0xfffffffc00f09947 */ /* 0x008fea000383ffff */
[----:B------:R-:W-:Y:S05]  /*df00*/  BRA `(.L_x_7990) ;  /* 0xffffff3800c47947 */ /* 0x000fea000383ffff */
.L_x_7992:
[----:B---3--:R3:W4:Y:S02]  /*df10*/  SYNCS.PHASECHK.TRANS64.TRYWAIT P1, [R5+URZ+0x32410], R0 ;  /* 0x03241000050075a7 */ /* 0x008724000802017f */
[----:B----4-:R-:W-:Y:S05]  /*df20*/  @!P1 NANOSLEEP.SYNCS 0x989680 ;  /* 0x009896800000995d */ /* 0x010fea0003900000 */
[----:B------:R-:W4:Y:S02]  /*df30*/  @!P1 SYNCS.PHASECHK.TRANS64 P1, [R5+URZ+0x32410], R0 ;  /* 0x03241000050095a7 */ /* 0x000f24000802007f */
[----:B----4-:R-:W-:Y:S05]  /*df40*/  @!P1 BRA `(.L_x_7992) ;  /* 0xfffffffc00f09947 */ /* 0x010fea000383ffff */
[----:B------:R-:W-:Y:S05]  /*df50*/  BRA `(.L_x_8111) ;  /* 0xffffff3c008c7947 */ /* 0x000fea000383ffff */
.L_x_7996:
[----:B------:R0:W0:Y:S02]  /*df60*/  SYNCS.PHASECHK.TRANS64.TRYWAIT P1, [R3+URZ+0x32450], R4 ;  /* 0x03245004030075a7 */ /* 0x000024000802017f */
[----:B0-----:R-:W-:Y:S05]  /*df70*/  @!P1 NANOSLEEP.SYNCS 0x989680 ;  /* 0x009896800000995d */ /* 0x001fea0003900000 */
[----:B------:R-:W0:Y:S02]  /*df80*/  @!P1 SYNCS.PHASECHK.TRANS64 P1, [R3+URZ+0x32450], R4 ;  /* 0x03245004030095a7 */ /* 0x000e24000802007f */
[----:B0-----:R-:W-:Y:S05]  /*df90*/  @!P1 BRA `(.L_x_7996) ;  /* 0xfffffffc00f09947 */ /* 0x001fea000383ffff */
[----:B------:R-:W-:Y:S05]  /*dfa0*/  BRA `(.L_x_7995) ;  /* 0xffffff3c00987947 */ /* 0x000fea000383ffff */
.L_x_8001:
[----:B-1----:R-:W-:-:S04]  /*dfb0*/  IMAD.U32 R153, RZ, RZ, UR5 ;  /* 0x00000005ff997e24 */ /* 0x002fc8000f8e00ff */
[----:B------:R1:W2:Y:S03]  /*dfc0*/  SYNCS.PHASECHK.TRANS64.TRYWAIT P3, [R153+URZ+0x32430], R0 ;  /* 0x03243000990075a7 */ /* 0x0002a6000806017f */
[----:B--2---:R-:W-:Y:S05]  /*dfd0*/  @!P3 NANOSLEEP.SYNCS 0x989680 ;  /* 0x009896800000b95d */ /* 0x004fea0003900000 */
[----:B------:R-:W2:Y:S02]  /*dfe0*/  @!P3 SYNCS.PHASECHK.TRANS64 P3, [R153+URZ+0x32430], R0 ;  /* 0x032430009900b5a7 */ /* 0x000ea4000806007f */
[----:B--2---:R-:W-:Y:S05]  /*dff0*/  @!P3 BRA `(.L_x_8001) ;  /* 0xfffffffc00ecb947 */ /* 0x004fea000383ffff */
[----:B------:R-:W-:Y:S05]  /*e000*/  BRA `(.L_x_8000) ;  /* 0xffffff5c008c7947 */ /* 0x000fea000383ffff */
.L_x_8005:
[----:B--2---:R-:W-:-:S04]  /*e010*/  IMAD.U32 R211, RZ, RZ, UR5 ;  /* 0x00000005ffd37e24 */ /* 0x004fc8000f8e00ff */
[----:B------:R2:W3:Y:S03]  /*e020*/  SYNCS.PHASECHK.TRANS64.TRYWAIT P3, [R211+URZ+0x32450], R0 ;  /* 0x03245000d30075a7 */ /* 0x0004e6000806017f */
[----:B---3--:R-:W-:Y:S05]  /*e030*/  @!P3 NANOSLEEP.SYNCS 0x989680 ;  /* 0x009896800000b95d */ /* 0x008fea0003900000 */
[----:B------:R-:W3:Y:S02]  /*e040*/  @!P3 SYNCS.PHASECHK.TRANS64 P3, [R211+URZ+0x32450], R0 ;  /* 0x03245000d300b5a7 */ /* 0x000ee4000806007f */
[----:B---3--:R-:W-:Y:S05]  /*e050*/  @!P3 BRA `(.L_x_8005) ;  /* 0xfffffffc00ecb947 */ /* 0x008fea000383ffff */
[----:B------:R-:W-:Y:S05]  /*e060*/  BRA `(.L_x_8004) ;  /* 0xffffff6000087947 */ /* 0x000fea000383ffff */
.L_x_8043:
        /* <DEDUP_REMOVED lines=11> */
.L_x_8113:
[----:B------:R-:W-:Y:S05]  /*e120*/  BSYNC B0 ;  /* 0x0000000000007941 */ /* 0x000fea0003800000 */
.L_x_8112:
[----:B------:R-:W-:Y:S05]  /*e130*/  BRA `(.L_x_8114) ;  /* 0xffffffc800a47947 */ /* 0x000fea000383ffff */
.L_x_8044:
[----:B------:R-:W-:Y:S01]  /*e140*/  BSSY B0, `(.L_x_8115) ;  /* 0x0000006000007945 */ /* 0x000fe20003800000 */
[----:B------:R-:W-:-:S07]  /*e150*/  IMAD.MOV.U32 R15, RZ, RZ, -0x1 ;  /* 0xffffffffff0f7424 */ /* 0x000fce00078e00ff */
[----:B------:R-:W-:Y:S05]  /*e160*/  WARPSYNC.COLLECTIVE R15, `(.L_x_8116) ;  /* 0x000000000f0c7348 */ /* 0x000fea0003c00000 */
[----:B------:R-:W-:Y:S02]  /*e170*/  ELECT P6, UR62, PT ;  /* 0x00000000003e782f */ /* 0x000fe400038c0000 */
[----:B------:R-:W-:Y:S01]  /*e180*/  MOV R14, UR62 ;  /* 0x0000003e000e7c02 */ /* 0x000fe20008000f00 */
[----:B------:R-:W-:Y:S10]  /*e190*/  ENDCOLLECTIVE ;  /* 0x000000000000791b */ /* 0x000ff40003800000 */
.L_x_8116:
[----:B------:R-:W-:Y:S05]  /*e1a0*/  BSYNC B0 ;  /* 0x0000000000007941 */ /* 0x000fea0003800000 */
.L_x_8115:
[----:B------:R-:W-:Y:S05]  /*e1b0*/  BRA `(.L_x_8117) ;  /* 0xffffffc8009c7947 */ /* 0x000fea000383ffff */
.L_x_8047:
[----:B0-----:R0:W1:Y:S02]  /*e1c0*/  SYNCS.PHASECHK.TRANS64.TRYWAIT P0, [R8+URZ+0x32440], R10 ;  /* 0x0324400a080075a7 */ /* 0x001064000800017f */
[----:B-1----:R-:W-:Y:S05]  /*e1d0*/  @!P0 NANOSLEEP.SYNCS 0x989680 ;  /* 0x009896800000895d */ /* 0x002fea0003900000 */
[----:B------:R-:W1:Y:S02]  /*e1e0*/  @!P0 SYNCS.PHASECHK.TRANS64 P0, [R8+URZ+0x32440], R10 ;  /* 0x0324400a080085a7 */ /* 0x000e64000800007f */
[----:B-1----:R-:W-:Y:S05]  /*e1f0*/  @!P0 BRA `(.L_x_8047) ;  /* 0xfffffffc00f08947 */ /* 0x002fea000383ffff */
[----:B------:R-:W-:Y:S05]  /*e200*/  BRA `(.L_x_8118) ;  /* 0xffffffcc000c7947 */ /* 0x000fea000383ffff */
.L_x_8051:
        /* <DEDUP_REMOVED lines=8> */
.L_x_8054:
[----:B0-----:R0:W1:Y:S02]  /*e290*/  SYNCS.PHASECHK.TRANS64.TRYWAIT P0, [R8+URZ+0x32460], R6 ;  /* 0x03246006080075a7 */ /* 0x001064000800017f */
[----:B-1----:R-:W-:Y:S05]  /*e2a0*/  @!P0 NANOSLEEP.SYNCS 0x989680 ;  /* 0x009896800000895d */ /* 0x002fea0003900000 */
[----:B------:R-:W1:Y:S02]  /*e2b0*/  @!P0 SYNCS.PHASECHK.TRANS64 P0, [R8+URZ+0x32460], R6 ;  /* 0x03246006080085a7 */ /* 0x000e64000800007f */
[----:B-1----:R-:W-:Y:S05]  /*e2c0*/  @!P0 BRA `(.L_x_8054) ;  /* 0xfffffffc00f08947 */ /* 0x002fea000383ffff */
[----:B------:R-:W-:Y:S05]  /*e2d0*/  BRA `(.L_x_8120) ;  /* 0xffffffd000947947 */ /* 0x000fea000383ffff */
.L_x_8063:
[----:B-1----:R1:W2:Y:S02]  /*e2e0*/  SYNCS.PHASECHK.TRANS64.TRYWAIT P0, [R3+URZ+0x32440], R6 ;  /* 0x03244006030075a7 */ /* 0x0022a4000800017f */
[----:B--2---:R-:W-:Y:S05]  /*e2f0*/  @!P0 NANOSLEEP.SYNCS 0x989680 ;  /* 0x009896800000895d */ /* 0x004fea0003900000 */
[----:B------:R-:W2:Y:S02]  /*e300*/  @!P0 SYNCS.PHASECHK.TRANS64 P0, [R3+URZ+0x32440], R6 ;  /* 0x03244006030085a7 */ /* 0x000ea4000800007f */
[----:B--2---:R-:W-:Y:S05]  /*e310*/  @!P0 BRA `(.L_x_8063) ;  /* 0xfffffffc00f08947 */ /* 0x004fea000383ffff */
[----:B------:R-:W-:Y:S05]  /*e320*/  BRA `(.L_x_8121) ;  /* 0xffffffd8001c7947 */ /* 0x000fea000383ffff */
.L_x_8065:
[----:B--2---:R2:W3:Y:S02]  /*e330*/  SYNCS.PHASECHK.TRANS64.TRYWAIT P0, [R3+URZ+0x32460], R6 ;  /* 0x03246006030075a7 */ /* 0x0044e4000800017f */
[----:B---3--:R-:W-:Y:S05]  /*e340*/  @!P0 NANOSLEEP.SYNCS 0x989680 ;  /* 0x009896800000895d */ /* 0x008fea0003900000 */
[----:B------:R-:W3:Y:S02]  /*e350*/  @!P0 SYNCS.PHASECHK.TRANS64 P0, [R3+URZ+0x32460], R6 ;  /* 0x03246006030085a7 */ /* 0x000ee4000800007f */
[----:B---3--:R-:W-:Y:S05]  /*e360*/  @!P0 BRA `(.L_x_8065) ;  /* 0xfffffffc00f08947 */ /* 0x008fea000383ffff */
[----:B------:R-:W-:Y:S05]  /*e370*/  BRA `(.L_x_8122) ;  /* 0xffffffd8008c7947 */ /* 0x000fea000383ffff */
.L_x_8070:
[----:B--2---:R2:W3:Y:S02]  /*e380*/  SYNCS.PHASECHK.TRANS64.TRYWAIT P0, [R2+URZ+0x32440], R3 ;  /* 0x03244003020075a7 */ /* 0x0044e4000800017f */
[----:B---3--:R-:W-:Y:S05]  /*e390*/  @!P0 NANOSLEEP.SYNCS 0x989680 ;  /* 0x009896800000895d */ /* 0x008fea0003900000 */
[----:B------:R-:W3:Y:S02]  /*e3a0*/  @!P0 SYNCS.PHASECHK.TRANS64 P0, [R2+URZ+0x32440], R3 ;  /* 0x03244003020085a7 */ /* 0x000ee4000800007f */
[----:B---3--:R-:W-:Y:S05]  /*e3b0*/  @!P0 BRA `(.L_x_8070) ;  /* 0xfffffffc00f08947 */ /* 0x008fea000383ffff */
[----:B------:R-:W-:Y:S05]  /*e3c0*/  BRA `(.L_x_8123) ;  /* 0xffffffdc00d47947 */ /* 0x000fea000383ffff */
.L_x_8072:
[----:B-1----:R1:W3:Y:S02]  /*e3d0*/  SYNCS.PHASECHK.TRANS64.TRYWAIT P1, [R2+URZ+0x32460], R3 ;  /* 0x03246003020075a7 */ /* 0x0022e4000802017f */
[----:B---3--:R-:W-:Y:S05]  /*e3e0*/  @!P1 NANOSLEEP.SYNCS 0x989680 ;  /* 0x009896800000995d */ /* 0x008fea0003900000 */
[----:B------:R-:W3:Y:S02]  /*e3f0*/  @!P1 SYNCS.PHASECHK.TRANS64 P1, [R2+URZ+0x32460], R3 ;  /* 0x03246003020095a7 */ /* 0x000ee4000802007f */
[----:B---3--:R-:W-:Y:S05]  /*e400*/  @!P1 BRA `(.L_x_8072) ;  /* 0xfffffffc00f09947 */ /* 0x008fea000383ffff */
[----:B------:R-:W-:Y:S05]  /*e410*/  BRA `(.L_x_8124) ;  /* 0xffffffe000407947 */ /* 0x000fea000383ffff */
.L_x_8077:
[----:B---3--:R3:W4:Y:S02]  /*e420*/  SYNCS.PHASECHK.TRANS64.TRYWAIT P0, [R2+URZ+0x32440], R3 ;  /* 0x03244003020075a7 */ /* 0x008724000800017f */
[----:B----4-:R-:W-:Y:S05]  /*e430*/  @!P0 NANOSLEEP.SYNCS 0x989680 ;  /* 0x009896800000895d */ /* 0x010fea0003900000 */
[----:B------:R-:W4:Y:S02]  /*e440*/  @!P0 SYNCS.PHASECHK.TRANS64 P0, [R2+URZ+0x32440], R3 ;  /* 0x03244003020085a7 */ /* 0x000f24000800007f */
[----:B----4-:R-:W-:Y:S05]  /*e450*/  @!P0 BRA `(.L_x_8077) ;  /* 0xfffffffc00f08947 */ /* 0x010fea000383ffff */
[----:B------:R-:W-:Y:S05]  /*e460*/  BRA `(.L_x_8125) ;  /* 0xffffffe400647947 */ /* 0x000fea000383ffff */
.L_x_8079:
[----:B-1----:R1:W2:Y:S02]  /*e470*/  SYNCS.PHASECHK.TRANS64.TRYWAIT P1, [R2+URZ+0x32460], R3 ;  /* 0x03246003020075a7 */ /* 0x0022a4000802017f */
[----:B--2---:R-:W-:Y:S05]  /*e480*/  @!P1 NANOSLEEP.SYNCS 0x989680 ;  /* 0x009896800000995d */ /* 0x004fea0003900000 */
[----:B------:R-:W2:Y:S02]  /*e490*/  @!P1 SYNCS.PHASECHK.TRANS64 P1, [R2+URZ+0x32460], R3 ;  /* 0x03246003020095a7 */ /* 0x000ea4000802007f */
[----:B--2---:R-:W-:Y:S05]  /*e4a0*/  @!P1 BRA `(.L_x_8079) ;  /* 0xfffffffc00f09947 */ /* 0x004fea000383ffff */
[----:B------:R-:W-:Y:S05]  /*e4b0*/  BRA `(.L_x_8126) ;  /* 0xffffffe400d47947 */ /* 0x000fea000383ffff */
.L_x_8084:
        /* <DEDUP_REMOVED lines=8> */
.L_x_8128:
[----:B------:R-:W-:Y:S05]  /*e540*/  BSYNC B0 ;  /* 0x0000000000007941 */ /* 0x000fea0003800000 */
.L_x_8127:
        /* <DEDUP_REMOVED lines=8> */
.L_x_8129:
[----:B------:R-:W-:Y:S01]  /*e5d0*/  IMAD.MOV.U32 R5, RZ, RZ, R14 ;  /* 0x000000ffff057224 */ /* 0x000fe200078e000e */
[----:B------:R-:W-:Y:S06]  /*e5e0*/  BRA `(.L_x_8130) ;  /* 0xffffffe800c87947 */ /* 0x000fec000383ffff */
.L_x_8087:
        /* <DEDUP_REMOVED lines=8> */
.L_x_8132:
[----:B------:R-:W-:Y:S05]  /*e670*/  BSYNC B0 ;  /* 0x0000000000007941 */ /* 0x000fea0003800000 */
.L_x_8131:
        /* <DEDUP_REMOVED lines=10> */
.L_x_8133:
        /* <DEDUP_REMOVED lines=8> */
.L_x_8134:
        /* <DEDUP_REMOVED lines=8> */
.L_x_8135:
        /* <DEDUP_REMOVED lines=8> */
.L_x_8136:
        /* <DEDUP_REMOVED lines=8> */
.L_x_8137:
[----:B------:R-:W-:Y:S05]  /*e920*/  BRA `(.L_x_8138) ;  /* 0xffffffe8008c7947 */ /* 0x000fea000383ffff */
.L_x_8092:
        /* <DEDUP_REMOVED lines=8> */
.L_x_8140:
[----:B------:R-:W-:Y:S05]  /*e9b0*/  BSYNC B0 ;  /* 0x0000000000007941 */ /* 0x000fea0003800000 */
.L_x_8139:
        /* <DEDUP_REMOVED lines=10> */
.L_x_8141:
        /* <DEDUP_REMOVED lines=8> */
.L_x_8142:
        /* <DEDUP_REMOVED lines=8> */
.L_x_8143:
        /* <DEDUP_REMOVED lines=8> */
.L_x_8144:
        /* <DEDUP_REMOVED lines=8> */
.L_x_8145:
[----:B------:R-:W-:Y:S05]  /*ec60*/  BRA `(.L_x_8146) ;  /* 0xffffffe800707947 */ /* 0x000fea000383ffff */
.L_x_8094:
[----:B------:R-:W-:Y:S01]  /*ec70*/  BSSY B0, `(.L_x_8147) ;  /* 0x0000006000007945 */ /* 0x000fe20003800000 */
[----:B------:R-:W-:Y:S01]  /*ec80*/  PLOP3.LUT P6, PT, P6, PT, PT, 0x8, 0x0 ;  /* 0x000000000000781c */ /* 0x000fe200037ce170 */
[----:B------:R-:W-:-:S12]  /*ec90*/  IMAD.MOV.U32 R15, RZ, RZ, -0x1 ;  /* 0xffffffffff0f7424 */ /* 0x000fd800078e00ff */
[----:B01----:R-:W-:Y:S05]  /*eca0*/  WARPSYNC.COLLECTIVE R15, `(.L_x_8148) ;  /* 0x000000000f087348 */ /* 0x003fea0003c00000 */
[----:B------:R-:W-:Y:S01]  /*ecb0*/  VOTE.ANY R14, PT, P6 ;  /* 0x00000000000e7806 */ /* 0x000fe200030e0100 */
[----:B01----:R-:W-:Y:S06]  /*ecc0*/  ENDCOLLECTIVE ;  /* 0x000000000000791b */ /* 0x003fec0003800000 */
.L_x_8148:
[----:B------:R-:W-:Y:S05]  /*ecd0*/  BSYNC B0 ;  /* 0x0000000000007941 */ /* 0x000fea0003800000 */
.L_x_8147:
        /* <DEDUP_REMOVED lines=9> */
.L_x_8149:
[----:B------:R-:W-:Y:S01]  /*ed70*/  IMAD.MOV.U32 R17, RZ, RZ, R14 ;  /* 0x000000ffff117224 */ /* 0x000fe200078e000e */
[----:B------:R-:W-:Y:S06]  /*ed80*/  BRA `(.L_x_8150) ;  /* 0xffffffe800607947 */ /* 0x000fec000383ffff */
.L_x_8096:
[----:B------:R-:W-:Y:S01]  /*ed90*/  BSSY B0, `(.L_x_8151) ;  /* 0x0000007000007945 */ /* 0x000fe20003800000 */
[----:B------:R-:W-:Y:S02]  /*eda0*/  IMAD.MOV.U32 R13, RZ, RZ, R2 ;  /* 0x000000ffff0d7224 */ /* 0x000fe400078e0002 */
[----:B------:R-:W-:Y:S02]  /*edb0*/  IMAD.MOV.U32 R11, RZ, RZ, 0x1f ;  /* 0x0000001fff0b7424 */ /* 0x000fe400078e00ff */
[----:B------:R-:W-:-:S07]  /*edc0*/  IMAD.MOV.U32 R15, RZ, RZ, -0x1 ;  /* 0xffffffffff0f7424 */ /* 0x000fce00078e00ff */
[----:B0-23--:R-:W-:Y:S05]  /*edd0*/  WARPSYNC.COLLECTIVE R15, `(.L_x_8152) ;  /* 0x000000000f087348 */ /* 0x00dfea0003c00000 */
[----:B------:R1:W4:Y:S02]  /*ede0*/  SHFL.IDX P6, R14, R13, R12, R11 ;  /* 0x0000000c0d0e7389 */ /* 0x00032400000c000b */
[----:B01234-:R-:W-:Y:S01]  /*edf0*/  ENDCOLLECTIVE ;  /* 0x000000000000791b */ /* 0x01ffe20003800000 */
.L_x_8152:
[----:B------:R-:W-:Y:S05]  /*ee00*/  BSYNC B0 ;  /* 0x0000000000007941 */ /* 0x000fea0003800000 */
.L_x_8151:
[----:B------:R-:W-:Y:S05]  /*ee10*/  BRA `(.L_x_8095) ;  /* 0xffffffe800587947 */ /* 0x000fea000383ffff */
.L_x_8099:
[----:B0-----:R0:W3:Y:S02]  /*ee20*/  SYNCS.PHASECHK.TRANS64.TRYWAIT P0, [R0+URZ+0x32420], R3 ;  /* 0x03242003000075a7 */ /* 0x0010e4000800017f */
[----:B---3--:R-:W-:Y:S05]  /*ee30*/  @!P0 NANOSLEEP.SYNCS 0x989680 ;  /* 0x009896800000895d */ /* 0x008fea0003900000 */
[----:B------:R-:W3:Y:S02]  /*ee40*/  @!P0 SYNCS.PHASECHK.TRANS64 P0, [R0+URZ+0x32420], R3 ;  /* 0x03242003000085a7 */ /* 0x000ee4000800007f */
[----:B---3--:R-:W-:Y:S05]  /*ee50*/  @!P0 BRA `(.L_x_8099) ;  /* 0xfffffffc00f08947 */ /* 0x008fea000383ffff */
[----:B------:R-:W-:Y:S05]  /*ee60*/  BRA `(.L_x_8153) ;  /* 0xffffffec00387947 */ /* 0x000fea000383ffff */
.L_x_8100:
[----:B--2---:R-:W2:Y:S01]  /*ee70*/  S2R R2, SR_TID.X ;  /* 0x0000000000027919 */ /* 0x004ea20000002100 */
        /* <DEDUP_REMOVED lines=10> */
.L_x_8155:
[----:B------:R-:W-:Y:S05]  /*ef20*/  BSYNC B0 ;  /* 0x0000000000007941 */ /* 0x000fea0003800000 */
.L_x_8154:
[----:B------:R-:W-:Y:S05]  /*ef30*/  BRA `(.L_x_8156) ;  /* 0xffffffec001c7947 */ /* 0x000fea000383ffff */
.L_x_8103:
[----:B------:R-:W-:Y:S01]  /*ef40*/  BSSY B1, `(.L_x_8157) ;  /* 0x0000006000017945 */ /* 0x000fe20003800000 */
[----:B------:R-:W-:-:S07]  /*ef50*/  IMAD.MOV.U32 R15, RZ, RZ, -0x1 ;  /* 0xffffffffff0f7424 */ /* 0x000fce00078e00ff */
[----:B012---:R-:W-:Y:S05]  /*ef60*/  WARPSYNC.COLLECTIVE R15, `(.L_x_8158) ;  /* 0x000000000f0c7348 */ /* 0x007fea0003c00000 */
[----:B------:R-:W-:Y:S02]  /*ef70*/  ELECT P6, UR62, PT ;  /* 0x00000000003e782f */ /* 0x000fe400038c0000 */
[----:B------:R-:W-:Y:S01]  /*ef80*/  MOV R14, UR62 ;  /* 0x0000003e000e7c02 */ /* 0x000fe20008000f00 */
[----:B012---:R-:W-:Y:S10]  /*ef90*/  ENDCOLLECTIVE ;  /* 0x000000000000791b */ /* 0x007ff40003800000 */
.L_x_8158:
[----:B------:R-:W-:Y:S05]  /*efa0*/  BSYNC B1 ;  /* 0x0000000000017941 */ /* 0x000fea0003800000 */
.L_x_8157:
[----:B------:R-:W-:Y:S05]  /*efb0*/  BRA `(.L_x_8159) ;  /* 0xffffffec00147947 */ /* 0x000fea000383ffff */
.L_x_8105:
[----:B0-----:R0:W2:Y:S02]  /*efc0*/  SYNCS.PHASECHK.TRANS64.TRYWAIT P0, [R6+URZ], R5 ;  /* 0x00000005060075a7 */ /* 0x0010a4000800017f */
[----:B--2---:R-:W-:Y:S05]  /*efd0*/  @!P0 NANOSLEEP.SYNCS 0x989680 ;  /* 0x009896800000895d */ /* 0x004fea0003900000 */
[----:B------:R-:W2:Y:S02]  /*efe0*/  @!P0 SYNCS.PHASECHK.TRANS64 P0, [R6+URZ], R5 ;  /* 0x00000005060085a7 */ /* 0x000ea4000800007f */
[----:B--2---:R-:W-:Y:S05]  /*eff0*/  @!P0 BRA `(.L_x_8105) ;  /* 0xfffffffc00f08947 */ /* 0x004fea000383ffff */
[----:B------:R-:W-:Y:S05]  /*f000*/  BRA `(.L_x_8160) ;  /* 0xffffffec00587947 */ /* 0x000fea000383ffff */
.L_x_8106:
[----:B--2---:R2:W3:Y:S02]  /*f010*/  SYNCS.PHASECHK.TRANS64.TRYWAIT P0, [R7+URZ], R2 ;  /* 0x00000002070075a7 */ /* 0x0044e4000800017f */
[----:B---3--:R-:W-:Y:S05]  /*f020*/  @!P0 NANOSLEEP.SYNCS 0x989680 ;  /* 0x009896800000895d */ /* 0x008fea0003900000 */
[----:B------:R-:W3:Y:S02]  /*f030*/  @!P0 SYNCS.PHASECHK.TRANS64 P0, [R7+URZ], R2 ;  /* 0x00000002070085a7 */ /* 0x000ee4000800007f */
[----:B---3--:R-:W-:Y:S05]  /*f040*/  @!P0 BRA `(.L_x_8106) ;  /* 0xfffffffc00f08947 */ /* 0x008fea000383ffff */
[----:B------:R-:W-:Y:S05]  /*f050*/  BRA `(.L_x_8161) ;  /* 0xffffffec004c7947 */ /* 0x000fea000383ffff */
.L_x_8108:
[----:B---3--:R3:W4:Y:S02]  /*f060*/  SYNCS.PHASECHK.TRANS64.TRYWAIT P0, [R4+URZ], R5 ;  /* 0x00000005040075a7 */ /* 0x008724000800017f */
[----:B----4-:R-:W-:Y:S05]  /*f070*/  @!P0 NANOSLEEP.SYNCS 0x989680 ;  /* 0x009896800000895d */ /* 0x010fea0003900000 */
[----:B------:R-:W4:Y:S02]  /*f080*/  @!P0 SYNCS.PHASECHK.TRANS64 P0, [R4+URZ], R5 ;  /* 0x00000005040085a7 */ /* 0x000f24000800007f */
[----:B----4-:R-:W-:Y:S05]  /*f090*/  @!P0 BRA `(.L_x_8108) ;  /* 0xfffffffc00f08947 */ /* 0x010fea000383ffff */
[----:B------:R-:W-:Y:S05]  /*f0a0*/  BRA `(.L_x_8162) ;  /* 0xffffffec00547947 */ /* 0x000fea000383ffff */
.L_x_8163:
        /* <DEDUP_REMOVED lines=13> */
.L_x_11962:


//--------------------- .text._ZN7cutlass13device_kernelIN5flash11enable_sm90INS1_16FlashAttnFwdSm90INS1_25CollectiveMainloopFwdSm90ILi2EN4cute5tupleIJNS5_1CILi1EEES8_S8_EEENS6_IJNS7_ILi128EEENS7_ILi96EEENS7_ILi64EEEEEELi256ENS_6half_tEfNS_4arch4Sm90ELb0ELb0ELb0ELb1ELb0ELb1ELb1ELb1ELb0ELb0ELb0ELb0EEENS1_21CollectiveEpilogueFwdINS6_IJSA_NS7_ILi256EEESB_EEES9_SE_SG_Li256ELb1ELb0ELb0ELb0EEENS1_36VarlenDynamicPersistentTileSchedulerILi128ELi96ELi256ELi32ELb0ELb0ELb1ELb0ELb1ELb1EEEEEEEEEvNT_6ParamsE --------------------------
	.section	.text._ZN7cutlass13device_kernelIN5flash11enable_sm90INS1_16FlashAttnFwdSm90INS1_25CollectiveMainloopFwdSm90ILi2EN4cute5tupleIJNS5_1CILi1EEES8_S8_EEENS6_IJNS7_ILi128EEENS7_ILi96EEENS7_ILi64EEEEEELi256ENS_6half_tEfNS_4arch4Sm90ELb0ELb0ELb0ELb1ELb0ELb1ELb1ELb1ELb0ELb0ELb0ELb0EEENS1_21CollectiveEpilogueFwdINS6_IJSA_NS7_ILi256EEESB_EEES9_SE_SG_Li256ELb1ELb0ELb0ELb0EEENS1_36VarlenDynamicPersistentTileSchedulerILi128ELi96ELi256ELi32ELb0ELb0ELb1ELb0ELb1ELb1EEEEEEEEEvNT_6ParamsE,"ax",@progbits
	.align	128
.text._ZN7cutlass13device_kernelIN5flash11enable_sm90INS1_16FlashAttnFwdSm90INS1_25CollectiveMainloopFwdSm90ILi2EN4cute5tupleIJNS5_1CILi1EEES8_S8_EEENS6_IJNS7_ILi128EEENS7_ILi96EEENS7_ILi64EEEEEELi256ENS_6half_tEfNS_4arch4Sm90ELb0ELb0ELb0ELb1ELb0ELb1ELb1ELb1ELb0ELb0ELb0ELb0EEENS1_21CollectiveEpilogueFwdINS6_IJSA_NS7_ILi256EEESB_EEES9_SE_SG_Li256ELb1ELb0ELb0ELb0EEENS1_36VarlenDynamicPersistentTileSchedulerILi128ELi96ELi256ELi32ELb0ELb0ELb1ELb0ELb1ELb1EEEEEEEEEvNT_6ParamsE:
        .type           _ZN7cutlass13device_kernelIN5flash11enable_sm90INS1_16FlashAttnFwdSm90INS1_25CollectiveMainloopFwdSm90ILi2EN4cute5tupleIJNS5_1CILi1EEES8_S8_EEENS6_IJNS7_ILi128EEENS7_ILi96EEENS7_ILi64EEEEEELi256ENS_6half_tEfNS_4arch4Sm90ELb0ELb0ELb0ELb1ELb0ELb1ELb1ELb1ELb0ELb0ELb0ELb0EEENS1_21CollectiveEpilogueFwdINS6_IJSA_NS7_ILi256EEESB_EEES9_SE_SG_Li256ELb1ELb0ELb0ELb0EEENS1_36VarlenDynamicPersistentTileSchedulerILi128ELi96ELi256ELi32ELb0ELb0ELb1ELb0ELb1ELb1EEEEEEEEEvNT_6ParamsE,@function
        .size           _ZN7cutlass13device_kernelIN5flash11enable_sm90INS1_16FlashAttnFwdSm90INS1_25CollectiveMainloopFwdSm90ILi2EN4cute5tupleIJNS5_1CILi1EEES8_S8_EEENS6_IJNS7_ILi128EEENS7_ILi96EEENS7_ILi64EEEEEELi256ENS_6half_tEfNS_4arch4Sm90ELb0ELb0ELb0ELb1ELb0ELb1ELb1ELb1ELb0ELb0ELb0ELb0EEENS1_21CollectiveEpilogueFwdINS6_IJSA_NS7_ILi256EEESB_EEES9_SE_SG_Li256ELb1ELb0ELb0ELb0EEENS1_36VarlenDynamicPersistentTileSchedulerILi128ELi96ELi256ELi32ELb0ELb0ELb1ELb0ELb1ELb1EEEEEEEEEvNT_6ParamsE,(.L_x_11963 - _ZN7cutlass13device_kernelIN5flash11enable_sm90INS1_16FlashAttnFwdSm90INS1_25CollectiveMainloopFwdSm90ILi2EN4cute5tupleIJNS5_1CILi1EEES8_S8_EEENS6_IJNS7_ILi128EEENS7_ILi96EEENS7_ILi64EEEEEELi256ENS_6half_tEfNS_4arch4Sm90ELb0ELb0ELb0ELb1ELb0ELb1ELb1ELb1ELb0ELb0ELb0ELb0EEENS1_21CollectiveEpilogueFwdINS6_IJSA_NS7_ILi256EEESB_EEES9_SE_SG_Li256ELb1ELb0ELb0ELb0EEENS1_36VarlenDynamicPersistentTileSchedulerILi128ELi96ELi256ELi32ELb0ELb0ELb1ELb0ELb1ELb1EEEEEEEEEvNT_6ParamsE)
        .other          _ZN7cutlass13device_kernelIN5flash11enable_sm90INS1_16FlashAttnFwdSm90INS1_25CollectiveMainloopFwdSm90ILi2EN4cute5tupleIJNS5_1CILi1EEES8_S8_EEENS6_IJNS7_ILi128EEENS7_ILi96EEENS7_ILi64EEEEEELi256ENS_6half_tEfNS_4arch4Sm90ELb0ELb0ELb0ELb1ELb0ELb1ELb1ELb1ELb0ELb0ELb0ELb0EEENS1_21CollectiveEpilogueFwdINS6_IJSA_NS7_ILi256EEESB_EEES9_SE_SG_Li256ELb1ELb0ELb0ELb0EEENS1_36VarlenDynamicPersistentTileSchedulerILi128ELi96ELi256ELi32ELb0ELb0ELb1ELb0ELb1ELb1EEEEEEEEEvNT_6ParamsE,@"STO_CUDA_ENTRY STV_DEFAULT"
_ZN7cutlass13device_kernelIN5flash11enable_sm90INS1_16FlashAttnFwdSm90INS1_25CollectiveMainloopFwdSm90ILi2EN4cute5tupleIJNS5_1CILi1EEES8_S8_EEENS6_IJNS7_ILi128EEENS7_ILi96EEENS7_ILi64EEEEEELi256ENS_6half_tEfNS_4arch4Sm90ELb0ELb0ELb0ELb1ELb0ELb1ELb1ELb1ELb0ELb0ELb0ELb0EEENS1_21CollectiveEpilogueFwdINS6_IJSA_NS7_ILi256EEESB_EEES9_SE_SG_Li256ELb1ELb0ELb0ELb0EEENS1_36VarlenDynamicPersistentTileSchedulerILi128ELi96ELi256ELi32ELb0ELb0ELb1ELb0ELb1ELb1EEEEEEEEEvNT_6ParamsE:
        /* <DEDUP_REMOVED lines=30> */
.L_x_8165:
[----:B------:R-:W-:Y:S05]  /*01e0*/  BSYNC B0 ;  /* 0x0000000000007941 */ /* 0x000fea0003800000 */
.L_x_8164:
        /* <DEDUP_REMOVED lines=43> */
.L_x_8166:
        /* <DEDUP_REMOVED lines=22> */
.L_x_8167:
        /* <DEDUP_REMOVED lines=18> */
.L_x_8168:
        /* <DEDUP_REMOVED lines=22> */
.L_x_8169:
        /* <DEDUP_REMOVED lines=22> */
.L_x_8170:
        /* <DEDUP_REMOVED lines=10> */
.L_x_8173:
        /* <DEDUP_REMOVED lines=8> */
[----:B--2---:R-:W-:-:S06]  /*0b00*/  ULEA UR4, UR5, UR4, 0x18 ;  /* 0x0000000405047291 */ /* 0x004fcc000f8ec03f */
[----:B------:R-:W-:Y:S01]  /*0b10*/  IMAD.U32 R18, RZ, RZ, UR4 ;  /* 0x00000004ff127e24 */ /* 0x000fe2000f8e00ff */
[----:B-1----:R-:W-:Y:S01]  /*0b20*/  SHF.R.U32.HI R0, RZ, 0x7, R0 ;  /* 0x00000007ff007819 */ /* 0x002fe20000011600 */
[----:B------:R-:W-:-:S03]  /*0b30*/  ULDC UR4, c[0x0][0xd14] ;  /* 0x0003450000047ab9 */ /* 0x000fc60000000800 */
[----:B------:R-:W-:-:S13]  /*0b40*/  ISETP.NE.AND P0, PT, R0, 0x1, PT ;  /* 0x000000010000780c */ /* 0x000fda0003f05270 */
[----:B------:R-:W-:Y:S08]  /*0b50*/  @!P0 BAR.ARV 0x9, 0x100 ;  /* 0x0244000000008b1d */ /* 0x000ff00000002000 */
[----:B------:R-:W-:Y:S06]  /*0b60*/  BAR.SYNC.DEFER_BLOCKING 0x5, 0x120 ;  /* 0x0144800000007b1d */ /* 0x000fec0000010000 */
[----:B------:R-:W1:Y:S02]  /*0b70*/  LDS.128 R32, [R18+0x324d0] ;  /* 0x0324d00012207984 */ /* 0x000e640000000c00 */
[----:B------:R-:W-:Y:S06]  /*0b80*/  BAR.ARV 0x4, 0x120 ;  /* 0x0104800000007b1d */ /* 0x000fec0000002000 */
[----:B-1----:R-:W-:-:S13]  /*0b90*/  ISETP.GE.AND P0, PT, R35, UR4, PT ;  /* 0x0000000423007c0c */ /* 0x002fda000bf06270 */
[----:B------:R-:W-:Y:S05]  /*0ba0*/  @P0 BRA `(.L_x_8174) ;  /* 0x0000015000680947 */ /* 0x000fea0003800000 */
[----:B------:R-:W2:Y:S01]  /*0bb0*/  LDL R3, [R1+0x80] ;  /* 0x0000800001037983 */ /* 0x000ea20000100800 */
[----:B------:R-:W-:Y:S01]  /*0bc0*/  CS2R R22, SRZ ;  /* 0x0000000000167805 */ /* 0x000fe2000001ff00 */
[----:B------:R-:W-:Y:S01]  /*0bd0*/  IMAD.MOV.U32 R200, RZ, RZ, RZ ;  /* 0x000000ffffc87224 */ /* 0x000fe200078e00ff */
[----:B0-----:R-:W0:Y:S01]  /*0be0*/  S2R R2, SR_TID.X ;  /* 0x0000000000027919 */ /* 0x001e220000002100 */
[----:B------:R-:W-:Y:S02]  /*0bf0*/  IMAD.MOV.U32 R224, RZ, RZ, RZ ;  /* 0x000000ffffe07224 */ /* 0x000fe400078e00ff */
[----:B0-----:R-:W-:-:S05]  /*0c00*/  VIADD R237, R2, 0xffffff80 ;  /* 0xffffff8002ed7836 */ /* 0x001fca0000000000 */
[----:B------:R-:W-:-:S04]  /*0c10*/  SHF.R.S32.HI R0, RZ, 0x1f, R237 ;  /* 0x0000001fff007819 */ /* 0x000fc800000114ed */
[CC--:B------:R-:W-:Y:S02]  /*0c20*/  LEA.HI R2, R0.reuse, R237.reuse, RZ, 0x4 ;  /* 0x000000ed00027211 */ /* 0x0c0fe400078f20ff */
[----:B------:R-:W-:-:S04]  /*0c30*/  LEA.HI R217, R0, R237, RZ, 0x5 ;  /* 0x000000ed00d97211 */ /* 0x000fc800078f28ff */
[----:B------:R-:W-:Y:S02]  /*0c40*/  SHF.R.S32.HI R217, RZ, 0x5, R217 ;  /* 0x00000005ffd97819 */ /* 0x000fe400000114d9 */
[----:B--2---:R-:W-:Y:S02]  /*0c50*/  R2UR UR4, R3 ;  /* 0x00000000030472ca */ /* 0x004fe400000e0000 */
[----:B------:R-:W-:-:S04]  /*0c60*/  LEA.HI R3, R0, R237, RZ, 0x7 ;  /* 0x000000ed00037211 */ /* 0x000fc800078f38ff */
[----:B------:R-:W-:Y:S02]  /*0c70*/  LOP3.LUT R230, R3, 0xffffff80, RZ, 0xc0, !PT ;  /* 0xffffff8003e67812 */ /* 0x000fe400078ec0ff */
[----:B------:R-:W-:-:S03]  /*0c80*/  SHF.R.S32.HI R232, RZ, 0x7, R3 ;  /* 0x00000007ffe87819 */ /* 0x000fc60000011403 */
[----:B------:R-:W-:Y:S01]  /*0c90*/  IMAD.IADD R230, R237, 0x1, -R230 ;  /* 0x00000001ede67824 */ /* 0x000fe200078e0ae6 */
[----:B------:R-:W-:Y:S01]  /*0ca0*/  LEA.HI R3, R3, R232, RZ, 0x1 ;  /* 0x000000e803037211 */ /* 0x000fe200078f08ff */
[----:B------:R-:W-:-:S03]  /*0cb0*/  ULOP3.LUT UR4, UR4, 0x1, URZ, 0xfc, !UPT ;  /* 0x0000000104047892 */ /* 0x000fc6000f8efc3f */
        /* <DEDUP_REMOVED lines=9> */
[----:B------:R-:W-:Y:S02]  /*0d50*/  LOP3.LUT R233, R6, 0x7ffffffc, RZ, 0xc0, !PT ;  /* 0x7ffffffc06e97812 */ /* 0x000fe400078ec0ff */
[----:B------:R-:W-:Y:S02]  /*0d60*/  LOP3.LUT R9, R5, 0xfffffff8, RZ, 0xc0, !PT ;  /* 0xfffffff805097812 */ /* 0x000fe400078ec0ff */
[----:B------:R-:W-:Y:S01]  /*0d70*/  SHF.R.S32.HI R5, RZ, 0x4, R2 ;  /* 0x00000004ff057819 */ /* 0x000fe20000011402 */
[----:B------:R-:W-:Y:S01]  /*0d80*/  IMAD.IADD R233, R230, 0x1, -R233 ;  /* 0x00000001e6e97824 */ /* 0x000fe200078e0ae9 */
[----:B------:R-:W-:-:S02]  /*0d90*/  IADD3 R8, R4, -R9, RZ ;  /* 0x8000000904087210 */ /* 0x000fc40007ffe0ff */
[C---:B------:R-:W-:Y:S02]  /*0da0*/  LOP3.LUT R4, R2.reuse, 0x3fffff0, RZ, 0xc0, !PT ;  /* 0x03fffff002047812 */ /* 0x040fe400078ec0ff */
[----:B------:R-:W-:Y:S01]  /*0db0*/  LEA.HI R2, R2, R5, RZ, 0x1 ;  /* 0x0000000502027211 */ /* 0x000fe200078f08ff */
[----:B------:R-:W-:Y:S02]  /*0dc0*/  IMAD R8, R7, 0x10, R8 ;  /* 0x0000001007087824 */ /* 0x000fe400078e0208 */
[----:B------:R-:W-:Y:S01]  /*0dd0*/  IMAD.IADD R4, R237, 0x1, -R4 ;  /* 0x00000001ed047824 */ /* 0x000fe200078e0a04 */
[----:B------:R-:W-:Y:S01]  /*0de0*/  LOP3.LUT R2, R2, 0x1ffffffe, RZ, 0xc0, !PT ;  /* 0x1ffffffe02027812 */ /* 0x000fe200078ec0ff */
[----:B------:R-:W-:Y:S01]  /*0df0*/  IMAD R234, R3, 0x40, R8 ;  /* 0x0000004003ea7824 */ /* 0x000fe200078e0208 */
[CC--:B------:R-:W-:Y:S02]  /*0e00*/  LEA.HI R3, R0.reuse, R237.reuse, RZ, 0x2 ;  /* 0x000000ed00037211 */ /* 0x0c0fe400078f10ff */
[----:B------:R-:W-:Y:S01]  /*0e10*/  LEA.HI R0, R0, R237, RZ, 0x3 ;  /* 0x000000ed00007211 */ /* 0x000fe200078f18ff */
[----:B------:R-:W-:Y:S01]  /*0e20*/  IMAD.IADD R2, R5, 0x1, -R2 ;  /* 0x0000000105027824 */ /* 0x000fe200078e0a02 */
[--C-:B------:R-:W-:Y:S01]  /*0e30*/  SHF.R.S32.HI R19, RZ, 0x2, R3.reuse ;  /* 0x00000002ff137819 */ /* 0x100fe20000011403 */
[----:B------:R-:W-:Y:S01]  /*0e40*/  IMAD R5, R217, 0x10, R4 ;  /* 0x00000010d9057824 */ /* 0x000fe200078e0204 */
[----:B------:R-:W-:Y:S01]  /*0e50*/  SHF.R.S32.HI R8, RZ, 0x1f, R3 ;  /* 0x0000001fff087819 */ /* 0x000fe20000011403 */
[----:B------:R-:W-:Y:S01]  /*0e60*/  IMAD.U32 R4, RZ, RZ, UR4 ;  /* 0x00000004ff047e24 */ /* 0x000fe2000f8e00ff */
[----:B------:R-:W-:-:S02]  /*0e70*/  IADD3 R223, R19, 0x40, RZ ;  /* 0x0000004013df7810 */ /* 0x000fc40007ffe0ff */
[----:B------:R-:W-:Y:S02]  /*0e80*/  SHF.R.S32.HI R214, RZ, 0x3, R0 ;  /* 0x00000003ffd67819 */ /* 0x000fe40000011400 */
[----:B------:R0:W-:Y:S01]  /*0e90*/  STL [R1+0x7c], R4 ;  /* 0x00007c0401007387 */ /* 0x0001e20000100800 */
[----:B------:R-:W-:Y:S01]  /*0ea0*/  SHF.R.S32.HI R10, RZ, 0x1f, R223 ;  /* 0x0000001fff0a7819 */ /* 0x000fe200000114df */
[----:B------:R-:W-:Y:S01]  /*0eb0*/  IMAD.SHL.U32 R213, R223, 0x40, RZ ;  /* 0x00000040dfd57824 */ /* 0x000fe200078e00ff */
[----:B------:R-:W-:Y:S02]  /*0ec0*/  LOP3.LUT R0, R0, 0x1ffffff8, RZ, 0xc0, !PT ;  /* 0x1ffffff800007812 */ /* 0x000fe400078ec0ff */
[----:B------:R-:W-:Y:S02]  /*0ed0*/  LEA.HI R10, R10, R223, RZ, 0x3 ;  /* 0x000000df0a0a7211 */ /* 0x000fe400078f18ff */
[----:B------:R-:W-:Y:S01]  /*0ee0*/  LOP3.LUT R213, R213, 0x1c0, RZ, 0xc0, !PT ;  /* 0x000001c0d5d57812 */ /* 0x000fe200078ec0ff */
[----:B------:R-:W-:Y:S01]  /*0ef0*/  IMAD.IADD R0, R237, 0x1, -R0 ;  /* 0x00000001ed007824 */ /* 0x000fe200078e0a00 */
[----:B------:R-:W-:Y:S01]  /*0f00*/  LEA.HI R8, R8, R19, RZ, 0x3 ;  /* 0x0000001308087211 */ /* 0x000fe200078f18ff */
[----:B------:R-:W-:Y:S01]  /*0f10*/  IMAD.SHL.U32 R10, R10, 0x40, RZ ;  /* 0x000000400a0a7824 */ /* 0x000fe200078e00ff */
[----:B0-----:R-:W-:-:S02]  /*0f20*/  LOP3.LUT R4, R3, 0xfffffffc, RZ, 0xc0, !PT ;  /* 0xfffffffc03047812 */ /* 0x001fc400078ec0ff */
[----:B------:R-:W-:Y:S02]  /*0f30*/  SHF.R.U32.HI R236, RZ, 0x3, R213 ;  /* 0x00000003ffec7819 */ /* 0x000fe400000116d5 */
[----:B------:R-:W-:Y:S01]  /*0f40*/  LOP3.LUT R218, R10, 0xfffffe00, RZ, 0xc0, !PT ;  /* 0xfffffe000ada7812 */ /* 0x000fe200078ec0ff */
[----:B------:R-:W-:Y:S01]  /*0f50*/  IMAD.IADD R227, R237, 0x1, -R4 ;  /* 0x00000001ede37824 */ /* 0x000fe200078e0a04 */
[----:B------:R-:W-:Y:S01]  /*0f60*/  LEA R5, R5, R2, 0x3 ;  /* 0x0000000205057211 */ /* 0x000fe200078e18ff */
[----:B------:R-:W-:Y:S01]  /*0f70*/  IMAD.MOV.U32 R2, RZ, RZ, RZ ;  /* 0x000000ffff027224 */ /* 0x000fe200078e00ff */
[----:B------:R-:W-:Y:S01]  /*0f80*/  LOP3.LUT R8, R8, 0xfffffff8, RZ, 0xc0, !PT ;  /* 0xfffffff808087812 */ /* 0x000fe200078ec0ff */
[----:B------:R-:W-:Y:S01]  /*0f90*/  IMAD.SHL.U32 R16, R227, 0x8, RZ ;  /* 0x00000008e3107824 */ /* 0x000fe200078e00ff */
[----:B------:R-:W-:Y:S01]  /*0fa0*/  SHF.R.S32.HI R226, RZ, 0x1f, R19 ;  /* 0x0000001fffe27819 */ /* 0x000fe20000011413 */
[----:B------:R-:W-:Y:S01]  /*0fb0*/  IMAD.SHL.U32 R235, R5, 0x8, RZ ;  /* 0x0000000805eb7824 */ /* 0x000fe200078e00ff */
[----:B------:R-:W-:Y:S01]  /*0fc0*/  SHF.L.U32 R201, R0, 0x3, RZ ;  /* 0x0000000300c97819 */ /* 0x000fe200000006ff */
[----:B------:R-:W-:Y:S01]  /*0fd0*/  IMAD.IADD R228, R19, 0x1, -R8 ;  /* 0x0000000113e47824 */ /* 0x000fe200078e0a08 */
[----:B------:R-:W-:-:S02]  /*0fe0*/  LOP3.LUT R3, R213, 0x38, R16, 0xf8, !PT ;  /* 0x00000038d5037812 */ /* 0x000fc400078ef810 */
[----:B------:R-:W-:Y:S02]  /*0ff0*/  SHF.R.S32.HI R17, RZ, 0x1f, R16 ;  /* 0x0000001fff117819 */ /* 0x000fe40000011410 */
[----:B------:R-:W-:-:S05]  /*1000*/  LOP3.LUT R3, R218, R3, R236, 0xf6, !PT ;  /* 0x00000003da037212 */ /* 0x000fca00078ef6ec */
[----:B------:R-:W-:-:S07]  /*1010*/  IMAD R231, R3, 0x2, R18 ;  /* 0x0000000203e77824 */ /* 0x000fce00078e0212 */
.L_x_8309:
[----:B0----5:R-:W0:Y:S02]  /*1020*/  LDC.64 R4, c[0x0][0xd60] ;  /* 0x00035800ff047b82 */ /* 0x021e240000000a00 */
[----:B0-----:R-:W-:-:S05]  /*1030*/  IMAD.WIDE R4, R35, 0x4, R4 ;  /* 0x0000000423047825 */ /* 0x001fca00078e0204 */
[----:B--2---:R-:W2:Y:S01]  /*1040*/  LDG.E R222, desc[UR60][R4.64] ;  /* 0x0000003c04de7981 */ /* 0x004ea2000c1e1900 */
[----:B------:R-:W-:Y:S05]  /*1050*/  YIELD ;  /* 0x0000000000007946 */ /* 0x000fea0003800000 */
[----:B------:R-:W-:Y:S01]  /*1060*/  ULDC.64 UR8, c[0x0][0xb20] ;  /* 0x0002c80000087ab9 */ /* 0x000fe20000000a00 */
[----:B------:R-:W-:Y:S01]  /*1070*/  ULDC.64 UR4, c[0x0][0xb10] ;  /* 0x0002c40000047ab9 */ /* 0x000fe20000000a00 */
[----:B------:R-:W-:Y:S01]  /*1080*/  ISETP.NE.U32.AND P1, PT, RZ, UR8, PT ;  /* 0x00000008ff007c0c */ /* 0x000fe2000bf25070 */
[----:B------:R-:W-:Y:S01]  /*1090*/  ULDC.64 UR6, c[0x0][0xb00] ;  /* 0x0002c00000067ab9 */ /* 0x000fe20000000a00 */
[----:B------:R-:W-:Y:S01]  /*10a0*/  MOV R3, RZ ;  /* 0x000000ff00037202 */ /* 0x000fe20000000f00 */
[----:B------:R-:W-:Y:S01]  /*10b0*/  IMAD.MOV.U32 R35, RZ, RZ, RZ ;  /* 0x000000ffff237224 */ /* 0x000fe200078e00ff */
[----:B------:R-:W-:-:S02]  /*10c0*/  ISETP.NE.AND.EX P1, PT, RZ, UR9, PT, P1 ;  /* 0x00000009ff007c0c */ /* 0x000fc4000bf25310 */
[----:B------:R-:W-:-:S04]  /*10d0*/  ISETP.NE.U32.AND P0, PT, RZ, UR6, PT ;  /* 0x00000006ff007c0c */ /* 0x000fc8000bf05070 */
[----:B------:R-:W-:Y:S02]  /*10e0*/  ISETP.NE.AND.EX P0, PT, RZ, UR7, PT, P0 ;  /* 0x00000007ff007c0c */ /* 0x000fe4000bf05300 */
[----:B--2---:R-:W-:Y:S01]  /*10f0*/  SHF.R.S32.HI R229, RZ, 0x1f, R222 ;  /* 0x0000001fffe57819 */ /* 0x004fe200000114de */
[----:B------:R-:W-:-:S04]  /*1100*/  IMAD.SHL.U32 R220, R222, 0x4, RZ ;  /* 0x00000004dedc7824 */ /* 0x000fc800078e00ff */
[C---:B---3--:R-:W-:Y:S02]  /*1110*/  @P1 LEA R6, P2, R222.reuse, UR8, 0x2 ;  /* 0x00000008de061c11 */ /* 0x048fe4000f8410ff */
[C-C-:B------:R-:W-:Y:S02]  /*1120*/  SHF.L.U64.HI R221, R222.reuse, 0x2, R229.reuse ;  /* 0x00000002dedd7819 */ /* 0x140fe400000102e5 */
[----:B------:R-:W-:Y:S02]  /*1130*/  @P1 LEA.HI.X R7, R222, UR9, R229, 0x2, P2 ;  /* 0x00000009de071c11 */ /* 0x000fe400090f14e5 */
[----:B------:R-:W-:Y:S02]  /*1140*/  ISETP.NE.U32.AND P2, PT, RZ, UR4, PT ;  /* 0x00000004ff007c0c */ /* 0x000fe4000bf45070 */
[----:B------:R-:W-:Y:S01]  /*1150*/  IADD3 R8, P3, R220, UR6, RZ ;  /* 0x00000006dc087c10 */ /* 0x000fe2000ff7e0ff */
[----:B------:R0:W5:Y:S01]  /*1160*/  @P1 LDG.E R3, desc[UR60][R6.64] ;  /* 0x0000003c06031981 */ /* 0x000162000c1e1900 */
[----:B------:R-:W-:-:S02]  /*1170*/  ISETP.NE.AND.EX P2, PT, RZ, UR5, PT, P2 ;  /* 0x00000005ff007c0c */ /* 0x000fc4000bf45320 */
[----:B------:R-:W-:-:S05]  /*1180*/  IADD3.X R9, R221, UR7, RZ, P3, !PT ;  /* 0x00000007dd097c10 */ /* 0x000fca0009ffe4ff */
[----:B------:R0:W5:Y:S06]  /*1190*/  @P0 LDG.E R35, desc[UR60][R8.64] ;  /* 0x0000003c08230981 */ /* 0x00016c000c1e1900 */
[----:B------:R-:W-:Y:S01]  /*11a0*/  @P2 IADD3 R4, P1, R220, UR4, RZ ;  /* 0x00000004dc042c10 */ /* 0x000fe2000ff3e0ff */
[----:B------:R-:W-:Y:S02]  /*11b0*/  ULDC UR4, c[0x0][0x288] ;  /* 0x0000a20000047ab9 */ /* 0x000fe40000000800 */
[----:B------:R-:W-:Y:S01]  /*11c0*/  IMAD.U32 R99, RZ, RZ, UR4 ;  /* 0x00000004ff637e24 */ /* 0x000fe2000f8e00ff */
[----:B------:R-:W-:Y:S01]  /*11d0*/  @P2 IADD3.X R5, R221, UR5, RZ, P1, !PT ;  /* 0x00000005dd052c10 */ /* 0x000fe20008ffe4ff */
[----:B------:R-:W-:-:S04]  /*11e0*/  ULDC.64 UR4, c[0x0][0x3f8] ;  /* 0x0000fe0000047ab9 */ /* 0x000fc80000000a00 */
        /* <DEDUP_REMOVED lines=11> */
[----:B0---4-:R-:W-:Y:S06]  /*12a0*/  @P2 BRA `(.L_x_8175) ;  /* 0x0000000000242947 */ /* 0x011fec0003800000 */
        /* <DEDUP_REMOVED lines=9> */
.L_x_8175:
[----:B------:R-:W-:Y:S01]  /*1340*/  ULDC.64 UR4, c[0x0][0xb18] ;  /* 0x0002c60000047ab9 */ /* 0x000fe20000000a00 */
[----:B------:R-:W-:Y:S01]  /*1350*/  IMAD.MOV.U32 R225, RZ, RZ, R33 ;  /* 0x000000ffffe17224 */ /* 0x000fe200078e0021 */
[----:B------:R-:W-:Y:S01]  /*1360*/  ISETP.NE.U32.AND P1, PT, RZ, UR4, PT ;  /* 0x00000004ff007c0c */ /* 0x000fe2000bf25070 */
[----:B------:R-:W-:-:S03]  /*1370*/  IMAD.MOV.U32 R219, RZ, RZ, R34 ;  /* 0x000000ffffdb7224 */ /* 0x000fc600078e0022 */
[----:B------:R-:W-:-:S13]  /*1380*/  ISETP.NE.AND.EX P1, PT, RZ, UR5, PT, P1 ;  /* 0x00000005ff007c0c */ /* 0x000fda000bf25310 */
[----:B------:R-:W-:Y:S05]  /*1390*/  @!P1 BRA `(.L_x_8176) ;  /* 0x0000000000109947 */ /* 0x000fea0003800000 */
[----:B------:R-:W-:-:S04]  /*13a0*/  IADD3 R4, P0, R220, UR4, RZ ;  /* 0x00000004dc047c10 */ /* 0x000fc8000ff1e0ff */
[----:B------:R-:W-:-:S05]  /*13b0*/  IADD3.X R5, R221, UR5, RZ, P0, !PT ;  /* 0x00000005dd057c10 */ /* 0x000fca00087fe4ff */
[----:B------:R0:W5:Y:S01]  /*13c0*/  LDG.E R30, desc[UR60][R4.64] ;  /* 0x0000003c041e7981 */ /* 0x000162000c1e1900 */
[----:B------:R-:W-:Y:S05]  /*13d0*/  BRA `(.L_x_8177) ;  /* 0x0000000000107947 */ /* 0x000fea0003800000 */
.L_x_8176:
[----:B------:R-:W-:Y:S05]  /*13e0*/  @!P0 BRA `(.L_x_8177) ;  /* 0x00000000000c8947 */ /* 0x000fea0003800000 */
[----:B------:R-:W2:Y:S04]  /*13f0*/  LDG.E R5, desc[UR60][R8.64] ;  /* 0x0000003c08057981 */ /* 0x000ea8000c1e1900 */
[----:B------:R-:W2:Y:S02]  /*1400*/  LDG.E R30, desc[UR60][R8.64+0x4] ;  /* 0x0000043c081e7981 */ /* 0x000ea4000c1e1900 */
[----:B--2---:R-:W-:-:S07]  /*1410*/  IMAD.IADD R30, R30, 0x1, -R5 ;  /* 0x000000011e1e7824 */ /* 0x004fce00078e0a05 */
.L_x_8177:
        /* <DEDUP_REMOVED lines=9> */
[----:B------:R-:W-:Y:S01]  /*14b0*/  ISETP.NE.U32.AND P1, PT, RZ, UR4, PT ;  /* 0x00000004ff007c0c */ /* 0x000fe2000bf25070 */
[----:B------:R-:W-:-:S03]  /*14c0*/  IMAD.MOV.U32 R28, RZ, RZ, R30 ;  /* 0x000000ffff1c7224 */ /* 0x000fc600078e001e */
[----:B------:R-:W-:Y:S01]  /*14d0*/  ISETP.NE.AND.EX P1, PT, RZ, UR5, PT, P1 ;  /* 0x00000005ff007c0c */ /* 0x000fe2000bf25310 */
[----:B0-----:R-:W-:-:S05]  /*14e0*/  IMAD.MOV R4, RZ, RZ, -R8 ;  /* 0x000000ffff047224 */ /* 0x001fca00078e0a08 */
[----:B------:R-:W-:-:S07]  /*14f0*/  VIMNMX R4, RZ, R4, !PT ;  /* 0x00000004ff047248 */ /* 0x000fce0007fe0100 */
[----:B------:R-:W-:-:S04]  /*1500*/  @P1 IADD3 R6, P2, R220, UR4, RZ ;  /* 0x00000004dc061c10 */ /* 0x000fc8000ff5e0ff */
[----:B------:R-:W-:-:S05]  /*1510*/  @P1 IADD3.X R7, R221, UR5, RZ, P2, !PT ;  /* 0x00000005dd071c10 */ /* 0x000fca00097fe4ff */
[----:B------:R0:W5:Y:S01]  /*1520*/  @P1 LDG.E R28, desc[UR60][R6.64] ;  /* 0x0000003c061c1981 */ /* 0x000162000c1e1900 */
[----:B--2---:R-:W-:-:S05]  /*1530*/  @P0 IADD3 R29, -R0, R9, RZ ;  /* 0x00000009001d0210 */ /* 0x004fca0007ffe1ff */
[----:B------:R-:W-:-:S04]  /*1540*/  IMAD.IADD R199, R8, 0x1, R29 ;  /* 0x0000000108c77824 */ /* 0x000fc800078e021d */
[----:B------:R-:W-:-:S04]  /*1550*/  VIADD R0, R199, 0x5f ;  /* 0x0000005fc7007836 */ /* 0x000fc80000000000 */
        /* <DEDUP_REMOVED lines=36> */
.L_x_8180:
[----:B------:R-:W-:Y:S05]  /*17a0*/  BSYNC B6 ;  /* 0x0000000000067941 */ /* 0x000fea0003800000 */
.L_x_8179:
        /* <DEDUP_REMOVED lines=20> */
.L_x_8182:
[----:B------:R-:W-:Y:S05]  /*18f0*/  BSYNC B6 ;  /* 0x0000000000067941 */ /* 0x000fea0003800000 */
.L_x_8181:
[----:B------:R-:W-:Y:S01]  /*1900*/  ULDC.64 UR4, c[0x0][0xaf0] ;  /* 0x0002bc0000047ab9 */ /* 0x000fe20000000a00 */
[----:B------:R-:W0:Y:S01]  /*1910*/  LDC R0, c[0x0][0x428] ;  /* 0x00010a00ff007b82 */ /* 0x000e220000000800 */
[----:B------:R-:W-:-:S07]  /*1920*/  ISETP.NE.U32.AND P0, PT, RZ, UR4, PT ;  /* 0x00000004ff007c0c */ /* 0x000fce000bf05070 */
[----:B------:R-:W1:Y:S01]  /*1930*/  LDC.64 R12, c[0x0][0x2f0] ;  /* 0x0000bc00ff0c7b82 */ /* 0x000e620000000a00 */
[----:B------:R-:W-:Y:S01]  /*1940*/  ISETP.NE.AND.EX P0, PT, RZ, UR5, PT, P0 ;  /* 0x00000005ff007c0c */ /* 0x000fe2000bf05300 */
[----:B------:R-:W2:Y:S01]  /*1950*/  S2R R20, SR_TID.X ;  /* 0x0000000000147919 */ /* 0x000ea20000002100 */
[----:B------:R-:W-:Y:S01]  /*1960*/  IMAD.IADD R72, R35, 0x1, R30 ;  /* 0x0000000123487824 */ /* 0x000fe200078e021e */
[----:B------:R-:W-:-:S04]  /*1970*/  ULDC.64 UR6, c[0x0][0xb00] ;  /* 0x0002c00000067ab9 */ /* 0x000fc80000000a00 */
[----:B------:R-:W3:Y:S06]  /*1980*/  LDC R97, c[0x0][0x3d4] ;  /* 0x0000f500ff617b82 */ /* 0x000eec0000000800 */
[----:B------:R-:W-:Y:S02]  /*1990*/  @P0 IADD3 R4, P1, R220, UR4, RZ ;  /* 0x00000004dc040c10 */ /* 0x000fe4000ff3e0ff */
[----:B------:R-:W4:Y:S02]  /*19a0*/  LDC.64 R64, c[0x0][0x3e8] ;  /* 0x0000fa00ff407b82 */ /* 0x000f240000000a00 */
[----:B------:R-:W-:Y:S01]  /*19b0*/  @P0 IADD3.X R5, R221, UR5, RZ, P1, !PT ;  /* 0x00000005dd050c10 */ /* 0x000fe20008ffe4ff */
[----:B------:R-:W-:-:S04]  /*19c0*/  ULDC.64 UR4, c[0x0][0x2f8] ;  /* 0x0000be0000047ab9 */ /* 0x000fc80000000a00 */
[----:B------:R2:W3:Y:S01]  /*19d0*/  @P0 LDG.E R31, desc[UR60][R4.64] ;  /* 0x0000003c041f0981 */ /* 0x0004e2000c1e1900 */
[----:B0-----:R-:W-:Y:S01]  /*19e0*/  ISETP.NE.AND P0, PT, R0, 0x1, PT ;  /* 0x000000010000780c */ /* 0x001fe20003f05270 */
[----:B------:R-:W0:Y:S01]  /*19f0*/  LDC.64 R70, c[0x0][0x3d8] ;  /* 0x0000f600ff467b82 */ /* 0x000e220000000a00 */
[----:B------:R-:W-:Y:S01]  /*1a00*/  SHF.R.S32.HI R51, RZ, 0x1f, R72 ;  /* 0x0000001fff337819 */ /* 0x000fe20000011448 */
[C---:B------:R-:W-:Y:S01]  /*1a10*/  VIADD R10, R16.reuse, 0xc0 ;  /* 0x000000c0100a7836 */ /* 0x040fe20000000000 */
[----:B------:R-:W-:Y:S01]  /*1a20*/  SHF.R.S32.HI R98, RZ, 0x1f, R223 ;  /* 0x0000001fff627819 */ /* 0x000fe200000114df */
[----:B------:R-:W-:Y:S02]  /*1a30*/  VIADD R11, R16, 0xe0 ;  /* 0x000000e0100b7836 */ /* 0x000fe40000000000 */
[-C--:B-1----:R-:W-:Y:S02]  /*1a40*/  IMAD R6, R51, R12.reuse, RZ ;  /* 0x0000000c33067224 */ /* 0x082fe400078e02ff */
[----:B--2---:R-:W-:Y:S01]  /*1a50*/  IMAD.WIDE.U32 R4, R72, R12, RZ ;  /* 0x0000000c48047225 */ /* 0x004fe200078e00ff */
[----:B------:R-:W-:-:S03]  /*1a60*/  SHF.R.U32.HI R44, RZ, 0x7, R20 ;  /* 0x00000007ff2c7819 */ /* 0x000fc60000011614 */
[----:B------:R-:W1:Y:S01]  /*1a70*/  @P0 LDC R3, c[0x0][0x42c] ;  /* 0x00010b00ff030b82 */ /* 0x000e620000000800 */
[C---:B------:R-:W-:Y:S01]  /*1a80*/  ISETP.NE.AND P6, PT, R44.reuse, 0x1, PT ;  /* 0x000000012c00780c */ /* 0x040fe20003fc5270 */
[----:B------:R-:W-:Y:S01]  /*1a90*/  IMAD R79, R13, 0x60, RZ ;  /* 0x000000600d4f7824 */ /* 0x000fe200078e02ff */
[----:B------:R-:W-:Y:S01]  /*1aa0*/  IADD3 R100, R44, 0x8, RZ ;  /* 0x000000082c647810 */ /* 0x000fe20007ffe0ff */
[----:B----4-:R-:W-:-:S04]  /*1ab0*/  IMAD.WIDE.U32 R38, R19, R64, R16 ;  /* 0x0000004013267225 */ /* 0x010fc800078e0010 */
[----:B------:R-:W2:Y:S01]  /*1ac0*/  @P0 LDC R7, c[0x0][0x430] ;  /* 0x00010c00ff070b82 */ /* 0x000ea20000000800 */
[----:B------:R-:W-:Y:S02]  /*1ad0*/  IMAD.MOV.U32 R40, RZ, RZ, R38 ;  /* 0x000000ffff287224 */ /* 0x000fe400078e0026 */
[----:B------:R-:W-:Y:S01]  /*1ae0*/  IMAD.MOV.U32 R77, RZ, RZ, 0x20 ;  /* 0x00000020ff4d7424 */ /* 0x000fe200078e00ff */
[----:B0-----:R-:W-:Y:S01]  /*1af0*/  SHF.L.U64.HI R74, R70, 0x6, R71 ;  /* 0x00000006464a7819 */ /* 0x001fe20000010247 */
[----:B------:R-:W-:-:S04]  /*1b00*/  IMAD.WIDE.U32 R36, R19, R70, R16 ;  /* 0x0000004613247225 */ /* 0x000fc800078e0010 */
[----:B------:R-:W-:Y:S02]  /*1b10*/  IMAD.MOV.U32 R66, RZ, RZ, R36 ;  /* 0x000000ffff427224 */ /* 0x000fe400078e0024 */
[----:B------:R-:W-:Y:S02]  /*1b20*/  IMAD R81, R71, 0x60, RZ ;  /* 0x0000006047517824 */ /* 0x000fe400078e02ff */
[----:B------:R-:W-:Y:S02]  /*1b30*/  IMAD.SHL.U32 R75, R70, 0x40, RZ ;  /* 0x00000040464b7824 */ /* 0x000fe400078e00ff */
[----:B------:R-:W-:Y:S02]  /*1b40*/  IMAD R49, R65, 0x60, RZ ;  /* 0x0000006041317824 */ /* 0x000fe400078e02ff */
        /* <DEDUP_REMOVED lines=14> */
[----:B---3--:R-:W-:Y:S02]  /*1c30*/  SHF.R.S32.HI R0, RZ, 0x1f, R31 ;  /* 0x0000001fff007819 */ /* 0x008fe4000001141f */
[----:B------:R-:W-:Y:S02]  /*1c40*/  SEL R35, R31, RZ, !P0 ;  /* 0x000000ff1f237207 */ /* 0x000fe40004000000 */
[----:B------:R-:W-:-:S03]  /*1c50*/  SEL R32, R0, RZ, !P0 ;  /* 0x000000ff00207207 */ /* 0x000fc60004000000 */
[----:B------:R-:W-:-:S04]  /*1c60*/  IMAD.WIDE.U32 R14, R35, UR4, R4 ;  /* 0x00000004230e7c25 */ /* 0x000fc8000f8e0004 */
[----:B------:R-:W-:Y:S02]  /*1c70*/  IMAD R0, R32, UR4, RZ ;  /* 0x0000000420007c24 */ /* 0x000fe4000f8e02ff */
[----:B------:R-:W-:-:S04]  /*1c80*/  IMAD.WIDE.U32 R4, R19, R12, R16 ;  /* 0x0000000c13047225 */ /* 0x000fc800078e0010 */
[----:B------:R-:W-:Y:S01]  /*1c90*/  IMAD R3, R35, UR5, R0 ;  /* 0x0000000523037c24 */ /* 0x000fe2000f8e0200 */
[----:B------:R-:W-:Y:S05]  /*1ca0*/  @!P6 WARPSYNC.ALL ;  /* 0x000000000000e948 */ /* 0x000fea0003800000 */
[----:B------:R-:W-:Y:S01]  /*1cb0*/  VIADD R0, R16, 0x20 ;  /* 0x0000002010007836 */ /* 0x000fe20000000000 */
[----:B------:R-:W-:Y:S01]  /*1cc0*/  ULDC UR6, c[0x0][0x310] ;  /* 0x0000c40000067ab9 */ /* 0x000fe20000000800 */
[----:B------:R-:W-:Y:S01]  /*1cd0*/  IADD3 R3, R15, R3, RZ ;  /* 0x000000030f037210 */ /* 0x000fe20007ffe0ff */
[----:B------:R-:W-:Y:S01]  /*1ce0*/  ULDC.64 UR4, c[0x0][0x320] ;  /* 0x0000c80000047ab9 */ /* 0x000fe20000000a00 */
[----:B------:R-:W-:Y:S01]  /*1cf0*/  @!P6 BAR.SYNC.DEFER_BLOCKING 0x9, 0x100 ;  /* 0x024400000000eb1d */ /* 0x000fe20000010000 */
[----:B------:R-:W-:-:S02]  /*1d00*/  ISETP.GE.AND P1, PT, R0, UR6, PT ;  /* 0x0000000600007c0c */ /* 0x000fc4000bf26270 */
[----:B------:R-:W-:Y:S02]  /*1d10*/  IADD3 R4, P0, R14, R4, RZ ;  /* 0x000000040e047210 */ /* 0x000fe40007f1e0ff */
[----:B------:R-:W-:Y:S02]  /*1d20*/  SEL R7, RZ, 0xffffffff, P1 ;  /* 0xffffffffff077807 */ /* 0x000fe40000800000 */
[----:B------:R-:W-:Y:S02]  /*1d30*/  IADD3.X R5, R3, R5, R6, P0, !PT ;  /* 0x0000000503057210 */ /* 0x000fe400007fe406 */
[----:B------:R-:W-:Y:S01]  /*1d40*/  ISETP.GE.AND P0, PT, R16, UR6, PT ;  /* 0x0000000610007c0c */ /* 0x000fe2000bf06270 */
[----:B------:R-:W-:Y:S01]  /*1d50*/  IMAD.SHL.U32 R9, R7, 0x2, RZ ;  /* 0x0000000207097824 */ /* 0x000fe200078e00ff */
[----:B------:R-:W-:Y:S01]  /*1d60*/  ISETP.GE.AND P2, PT, R10, UR6, PT ;  /* 0x000000060a007c0c */ /* 0x000fe2000bf46270 */
[----:B------:R-:W-:Y:S01]  /*1d70*/  IMAD R7, R8, UR4, RZ ;  /* 0x0000000408077c24 */ /* 0x000fe2000f8e02ff */
[----:B------:R-:W-:-:S02]  /*1d80*/  SEL R6, RZ, 0x1, P0 ;  /* 0x00000001ff067807 */ /* 0x000fc40000000000 */
[----:B------:R-:W-:Y:S01]  /*1d90*/  IADD3 R8, R16, 0x80, RZ ;  /* 0x0000008010087810 */ /* 0x000fe20007ffe0ff */
[----:B------:R-:W-:Y:S01]  /*1da0*/  IMAD R31, R34, UR5, R7 ;  /* 0x00000005221f7c24 */ /* 0x000fe2000f8e0207 */
[----:B------:R-:W-:Y:S01]  /*1db0*/  LOP3.LUT R20, R9, 0x2, R6, 0xe2, !PT ;  /* 0x0000000209147812 */ /* 0x000fe200078ee206 */
[C---:B------:R-:W-:Y:S01]  /*1dc0*/  VIADD R6, R16.reuse, 0x40 ;  /* 0x0000004010067836 */ /* 0x040fe20000000000 */
[----:B------:R-:W-:Y:S01]  /*1dd0*/  ISETP.GE.AND P3, PT, R11, UR6, PT ;  /* 0x000000060b007c0c */ /* 0x000fe2000bf66270 */
[C---:B------:R-:W-:Y:S02]  /*1de0*/  VIADD R7, R16.reuse, 0x60 ;  /* 0x0000006010077836 */ /* 0x040fe40000000000 */
[----:B------:R-:W-:Y:S01]  /*1df0*/  VIADD R9, R16, 0xa0 ;  /* 0x000000a010097836 */ /* 0x000fe20000000000 */
[----:B------:R-:W-:Y:S01]  /*1e00*/  ISETP.GE.AND P0, PT, R6, UR6, PT ;  /* 0x0000000606007c0c */ /* 0x000fe2000bf06270 */
[----:B------:R-:W-:Y:S01]  /*1e10*/  IMAD.WIDE.U32 R10, R34, UR4, R16 ;  /* 0x00000004220a7c25 */ /* 0x000fe2000f8e0010 */
[----:B------:R-:W-:Y:S01]  /*1e20*/  ISETP.GE.AND P1, PT, R7, UR6, PT ;  /* 0x0000000607007c0c */ /* 0x000fe2000bf26270 */
[----:B------:R-:W-:Y:S01]  /*1e30*/  ULDC.64 UR4, c[0x0][0x328] ;  /* 0x0000ca0000047ab9 */ /* 0x000fe20000000a00 */
[----:B------:R-:W-:Y:S01]  /*1e40*/  SEL R21, RZ, 0x4, P0 ;  /* 0x00000004ff157807 */ /* 0x000fe20000000000 */
[----:B------:R-:W-:Y:S01]  /*1e50*/  IMAD.IADD R11, R11, 0x1, R31 ;  /* 0x000000010b0b7824 */ /* 0x000fe200078e021f */
[----:B------:R-:W-:Y:S01]  /*1e60*/  SEL R30, RZ, 0x8, P1 ;  /* 0x00000008ff1e7807 */ /* 0x000fe20000800000 */
[----:B------:R-:W-:Y:S01]  /*1e70*/  IMAD R31, R32, UR4, RZ ;  /* 0x00000004201f7c24 */ /* 0x000fe2000f8e02ff */
[----:B------:R-:W-:-:S02]  /*1e80*/  ISETP.GE.AND P0, PT, R8, UR6, PT ;  /* 0x0000000608007c0c */ /* 0x000fc4000bf06270 */
[----:B------:R-:W-:Y:S01]  /*1e90*/  ISETP.GE.AND P1, PT, R9, UR6, PT ;  /* 0x0000000609007c0c */ /* 0x000fe2000bf26270 */
[----:B------:R-:W-:Y:S01]  /*1ea0*/  IMAD R47, R35, UR5, R31 ;  /* 0x00000005232f7c24 */ /* 0x000fe2000f8e021f */
[----:B------:R-:W-:Y:S02]  /*1eb0*/  LOP3.LUT R20, R30, R20, R21, 0xfe, !PT ;  /* 0x000000141e147212 */ /* 0x000fe400078efe15 */
[----:B------:R-:W-:Y:S02]  /*1ec0*/  SEL R21, RZ, 0x10, P0 ;  /* 0x00000010ff157807 */ /* 0x000fe40000000000 */
[----:B------:R-:W-:Y:S02]  /*1ed0*/  SEL R30, RZ, 0x20, P1 ;  /* 0x00000020ff1e7807 */ /* 0x000fe40000800000 */
[----:B------:R-:W-:Y:S02]  /*1ee0*/  ISETP.GE.AND P0, PT, R16, R97, PT ;  /* 0x000000611000720c */ /* 0x000fe40003f06270 */
[----:B------:R-:W-:Y:S01]  /*1ef0*/  LOP3.LUT R32, R30, R20, R21, 0xfe, !PT ;  /* 0x000000141e207212 */ /* 0x000fe200078efe15 */
[----:B------:R-:W-:Y:S01]  /*1f00*/  IMAD.SHL.U32 R20, R227, 0x4, RZ ;  /* 0x00000004e3147824 */ /* 0x000fe200078e00ff */
[----:B------:R-:W-:Y:S01]  /*1f10*/  SEL R21, RZ, 0x40, P2 ;  /* 0x00000040ff157807 */ /* 0x000fe20001000000 */
[----:B------:R-:W-:Y:S01]  /*1f20*/  IMAD.WIDE.U32 R30, R35, UR4, R10 ;  /* 0x00000004231e7c25 */ /* 0x000fe2000f8e000a */
[----:B------:R-:W-:Y:S01]  /*1f30*/  SEL R43, R97, RZ, P0 ;  /* 0x000000ff612b7207 */ /* 0x000fe20000000000 */
[----:B------:R-:W-:Y:S01]  /*1f40*/  ULDC UR4, c[0x0][0x2e4] ;  /* 0x0000b90000047ab9 */ /* 0x000fe20000000800 */
[----:B------:R-:W-:Y:S01]  /*1f50*/  LOP3.LUT R94, R32, R21, RZ, 0xfc, !PT ;  /* 0x00000015205e7212 */ /* 0x000fe200078efcff */
[----:B------:R-:W-:Y:S01]  /*1f60*/  IMAD R32, R226, R64, RZ ;  /* 0x00000040e2207224 */ /* 0x000fe200078e02ff */
[----:B------:R-:W-:Y:S01]  /*1f70*/  SHF.R.S32.HI R21, RZ, 0x1f, R20 ;  /* 0x0000001fff157819 */ /* 0x000fe20000011414 */
[----:B------:R-:W-:Y:S01]  /*1f80*/  IMAD.IADD R43, R16, 0x1, R43 ;  /* 0x00000001102b7824 */ /* 0x000fe200078e022b */
[----:B------:R-:W-:Y:S01]  /*1f90*/  LOP3.LUT P1, RZ, R228, 0x4, RZ, 0xc0, !PT ;  /* 0x00000004e4ff7812 */ /* 0x000fe2000782c0ff */
[----:B------:R-:W-:Y:S01]  /*1fa0*/  IMAD R10, R226, R70, RZ ;  /* 0x00000046e20a7224 */ /* 0x000fe200078e02ff */
[C---:B------:R-:W-:Y:S01]  /*1fb0*/  IADD3 R72, P2, R19.reuse, R72, RZ ;  /* 0x0000004813487210 */ /* 0x040fe20007f5e0ff */
[C---:B------:R-:W-:Y:S01]  /*1fc0*/  IMAD R45, R19.reuse, R65, R32 ;  /* 0x00000041132d7224 */ /* 0x040fe200078e0220 */
[----:B------:R-:W-:Y:S01]  /*1fd0*/  SHF.R.S32.HI R32, RZ, 0x1f, R43 ;  /* 0x0000001fff207819 */ /* 0x000fe2000001142b */
[----:B------:R-:W-:Y:S01]  /*1fe0*/  IMAD R69, R19, R71, R10 ;  /* 0x0000004713457224 */ /* 0x000fe200078e020a */
[----:B------:R-:W-:Y:S01]  /*1ff0*/  SEL R77, R77, 0xffffffe0, !P1 ;  /* 0xffffffe04d4d7807 */ /* 0x000fe20004800000 */
[----:B------:R-:W-:Y:S01]  /*2000*/  IMAD.WIDE.U32 R10, R19, R70, R20 ;  /* 0x00000046130a7225 */ /* 0x000fe200078e0014 */
[----:B------:R-:W-:-:S02]  /*2010*/  LEA.HI R43, R32, R43, RZ, 0x3 ;  /* 0x0000002b202b7211 */ /* 0x000fc400078f18ff */
[----:B------:R-:W-:Y:S01]  /*2020*/  IADD3 R67, R69, R37, RZ ;  /* 0x0000002545437210 */ /* 0x000fe20007ffe0ff */
[----:B------:R-:W-:Y:S01]  /*2030*/  IMAD.SHL.U32 R32, R228, 0x40, RZ ;  /* 0x00000040e4207824 */ /* 0x000fe200078e00ff */
[----:B-----5:R-:W-:Y:S01]  /*2040*/  SHF.R.S32.HI R37, RZ, 0x1f, R28 ;  /* 0x0000001fff257819 */ /* 0x020fe2000001141c */
[----:B------:R-:W-:Y:S01]  /*2050*/  IMAD.IADD R41, R45, 0x1, R39 ;  /* 0x000000012d297824 */ /* 0x000fe200078e0227 */
[----:B------:R-:W-:Y:S01]  /*2060*/  MOV R68, R10 ;  /* 0x0000000a00447202 */ /* 0x000fe20000000f00 */
[-C--:B------:R-:W-:Y:S01]  /*2070*/  IMAD.WIDE.U32 R34, R19, R64.reuse, R20 ;  /* 0x0000004013227225 */ /* 0x080fe200078e0014 */
[----:B------:R-:W-:Y:S02]  /*2080*/  LOP3.LUT R32, R32, 0x1c0, RZ, 0xc0, !PT ;  /* 0x000001c020207812 */ /* 0x000fe400078ec0ff */
[----:B------:R-:W-:Y:S01]  /*2090*/  SHF.L.U64.HI R10, R12, 0x6, R13 ;  /* 0x000000060c0a7819 */ /* 0x000fe2000001020d */
[C---:B------:R-:W-:Y:S01]  /*20a0*/  IMAD R13, R37.reuse, R64, RZ ;  /* 0x00000040250d7224 */ /* 0x040fe200078e02ff */
[----:B------:R-:W-:Y:S01]  /*20b0*/  SHF.R.U32.HI R76, RZ, 0x3, R32 ;  /* 0x00000003ff4c7819 */ /* 0x000fe20000011620 */
[----:B------:R-:W-:Y:S01]  /*20c0*/  IMAD R42, R37, R70, RZ ;  /* 0x00000046252a7224 */ /* 0x000fe200078e02ff */
[----:B------:R-:W-:Y:S01]  /*20d0*/  SHF.R.S32.HI R85, RZ, 0x3, R43 ;  /* 0x00000003ff557819 */ /* 0x000fe2000001142b */
[----:B------:R-:W-:Y:S01]  /*20e0*/  IMAD.WIDE.U32 R36, R28, R64, R40 ;  /* 0x000000401c247225 */ /* 0x000fe200078e0028 */
[----:B------:R-:W-:-:S02]  /*20f0*/  LOP3.LUT R41, R32, 0x18, R16, 0xf8, !PT ;  /* 0x0000001820297812 */ /* 0x000fc400078ef810 */
[----:B------:R-:W-:Y:S01]  /*2100*/  LOP3.LUT R86, R43, 0xfffffff8, RZ, 0xc0, !PT ;  /* 0xfffffff82b567812 */ /* 0x000fe200078ec0ff */
[----:B------:R-:W-:Y:S01]  /*2110*/  IMAD.IADD R69, R11, 0x1, R69 ;  /* 0x000000010b457824 */ /* 0x000fe200078e0245 */
[----:B------:R-:W-:Y:S01]  /*2120*/  LOP3.LUT R78, R41, R76, RZ, 0x3c, !PT ;  /* 0x0000004c294e7212 */ /* 0x000fe200078e3cff */
[----:B------:R-:W-:Y:S01]  /*2130*/  IMAD.IADD R39, R35, 0x1, R45 ;  /* 0x0000000123277824 */ /* 0x000fe200078e022d */
[--C-:B------:R-:W-:Y:S01]  /*2140*/  LOP3.LUT R41, R32, 0x38, R43.reuse, 0xf8, !PT ;  /* 0x0000003820297812 */ /* 0x100fe200078ef82b */
[----:B------:R-:W-:Y:S01]  /*2150*/  IMAD.MOV.U32 R38, RZ, RZ, R34 ;  /* 0x000000ffff267224 */ /* 0x000fe200078e0022 */
[----:B------:R-:W-:Y:S01]  /*2160*/  LOP3.LUT R43, R213, 0x38, R43, 0xf8, !PT ;  /* 0x00000038d52b7812 */ /* 0x000fe200078ef82b */
[C---:B------:R-:W-:Y:S01]  /*2170*/  IMAD.SHL.U32 R11, R12.reuse, 0x40, RZ ;  /* 0x000000400c0b7824 */ /* 0x040fe200078e00ff */
[----:B------:R-:W-:Y:S01]  /*2180*/  SEL R93, RZ, 0xffffff80, P3 ;  /* 0xffffff80ff5d7807 */ /* 0x000fe20001800000 */
[----:B------:R-:W-:Y:S01]  /*2190*/  IMAD.WIDE.U32 R34, R12, 0x60, RZ ;  /* 0x000000600c227825 */ /* 0x000fe200078e00ff */
[----:B------:R-:W-:-:S02]  /*21a0*/  SHF.L.U64.HI R12, R64, 0x6, R65 ;  /* 0x00000006400c7819 */ /* 0x000fc40000010241 */
[----:B------:R-:W-:Y:S01]  /*21b0*/  LOP3.LUT R43, R43, R236, RZ, 0x3c, !PT ;  /* 0x000000ec2b2b7212 */ /* 0x000fe200078e3cff */
[C---:B------:R-:W-:Y:S01]  /*21c0*/  IMAD R87, R28.reuse, R65, R13 ;  /* 0x000000411c577224 */ /* 0x040fe200078e020d */
[----:B------:R-:W-:Y:S01]  /*21d0*/  LOP3.LUT R90, R41, R76, RZ, 0x3c, !PT ;  /* 0x0000004c295a7212 */ /* 0x000fe200078e3cff */
[----:B------:R-:W-:Y:S01]  /*21e0*/  IMAD R45, R28, R71, R42 ;  /* 0x000000471c2d7224 */ /* 0x000fe200078e022a */
[----:B------:R-:W-:Y:S01]  /*21f0*/  LOP3.LUT R93, R94, 0x80, R93, 0xc8, !PT ;  /* 0x000000805e5d7812 */ /* 0x000fe200078ec85d */
[-C--:B------:R-:W-:Y:S01]  /*2200*/  IMAD.WIDE.U32 R66, R28, R70.reuse, R66 ;  /* 0x000000461c427225 */ /* 0x080fe200078e0042 */
[----:B------:R-:W-:Y:S02]  /*2210*/  SHF.R.S32.HI R89, RZ, 0x1f, R86 ;  /* 0x0000001fff597819 */ /* 0x000fe40000011456 */
[----:B------:R-:W-:Y:S01]  /*2220*/  ISETP.GE.AND P1, PT, R16, UR4, PT ;  /* 0x0000000410007c0c */ /* 0x000fe2000bf26270 */
[----:B------:R-:W-:Y:S01]  /*2230*/  IMAD.WIDE.U32 R68, R28, R70, R68 ;  /* 0x000000461c447225 */ /* 0x000fe200078e0044 */
[----:B------:R-:W-:-:S02]  /*2240*/  LEA R90, R217, R90, 0x9 ;  /* 0x0000005ad95a7211 */ /* 0x000fc400078e48ff */
[----:B------:R-:W-:Y:S01]  /*2250*/  LOP3.LUT R94, R94, 0x40, RZ, 0xc0, !PT ;  /* 0x000000405e5e7812 */ /* 0x000fe200078ec0ff */
[----:B------:R-:W-:Y:S02]  /*2260*/  IMAD.SHL.U32 R13, R64, 0x40, RZ ;  /* 0x00000040400d7824 */ /* 0x000fe400078e00ff */
[----:B------:R-:W-:-:S04]  /*2270*/  IMAD.WIDE.U32 R38, R28, R64, R38 ;  /* 0x000000401c267225 */ /* 0x000fc800078e0026 */
[----:B------:R-:W-:-:S04]  /*2280*/  IMAD.WIDE.U32 R70, R70, 0x60, RZ ;  /* 0x0000006046467825 */ /* 0x000fc800078e00ff */
[----:B------:R-:W-:Y:S01]  /*2290*/  IMAD.WIDE.U32 R64, R64, 0x60, RZ ;  /* 0x0000006040407825 */ /* 0x000fe200078e00ff */
[----:B------:R-:W-:-:S03]  /*22a0*/  IADD3 R81, R71, R81, RZ ;  /* 0x0000005147517210 */ /* 0x000fc60007ffe0ff */
[----:B------:R-:W-:Y:S02]  /*22b0*/  IMAD R78, R217, 0x200, R78 ;  /* 0x00000200d94e7824 */ /* 0x000fe400078e024e */
[----:B------:R-:W-:Y:S01]  /*22c0*/  IMAD.X R73, R226, 0x1, R51, P2 ;  /* 0x00000001e2497824 */ /* 0x000fe200010e0633 */
[----:B------:R-:W-:Y:S01]  /*22d0*/  ISETP.GE.AND P2, PT, R0, UR4, PT ;  /* 0x0000000400007c0c */ /* 0x000fe2000bf46270 */
[----:B------:R-:W-:Y:S02]  /*22e0*/  IMAD.IADD R83, R87, 0x1, R37 ;  /* 0x0000000157537824 */ /* 0x000fe400078e0225 */
[----:B------:R-:W-:Y:S02]  /*22f0*/  IMAD.SHL.U32 R97, R97, 0x2, RZ ;  /* 0x0000000261617824 */ /* 0x000fe400078e00ff */
[----:B------:R-:W-:Y:S02]  /*2300*/  IMAD.IADD R79, R35, 0x1, R79 ;  /* 0x00000001234f7824 */ /* 0x000fe400078e024f */
[----:B------:R-:W-:-:S02]  /*2310*/  IMAD.IADD R80, R65, 0x1, R49 ;  /* 0x0000000141507824 */ /* 0x000fc400078e0231 */
[----:B------:R-:W-:Y:S02]  /*2320*/  IMAD.IADD R82, R77, 0x1, R78 ;  /* 0x000000014d527824 */ /* 0x000fe400078e024e */
[----:B------:R-:W-:Y:S02]  /*2330*/  IMAD.IADD R84, R45, 0x1, R67 ;  /* 0x000000012d547824 */ /* 0x000fe400078e0243 */
[----:B------:R-:W-:Y:S02]  /*2340*/  IMAD.IADD R87, R39, 0x1, R87 ;  /* 0x0000000127577824 */ /* 0x000fe400078e0257 */
[----:B------:R-:W-:Y:S02]  /*2350*/  IMAD.IADD R88, R69, 0x1, R45 ;  /* 0x0000000145587824 */ /* 0x000fe400078e022d */
[----:B------:R-:W-:Y:S02]  /*2360*/  IMAD.IADD R91, R218, 0x1, R43 ;  /* 0x00000001da5b7824 */ /* 0x000fe400078e022b */
[----:B------:R-:W-:-:S07]  /*2370*/  IMAD.IADD R92, R31, 0x1, R47 ;  /* 0x000000011f5c7824 */ /* 0x000fce00078e022f */
.L_x_8230:
        /* <DEDUP_REMOVED lines=9> */
[-C--:B------:R-:W-:Y:S01]  /*2410*/  IADD3 R26, P3, P4, R4, R104.reuse, R11 ;  /* 0x00000068041a7210 */ /* 0x080fe20007c7e00b */
[----:B------:R-:W-:Y:S01]  /*2420*/  IMAD R108, R2, 0x1800, R78 ;  /* 0x00001800026c7824 */ /* 0x000fe200078e024e */
[----:B------:R-:W-:Y:S01]  /*2430*/  IADD3 R41, P5, R4, R104, RZ ;  /* 0x0000006804297210 */ /* 0x000fe20007fbe0ff */
[----:B------:R-:W-:Y:S02]  /*2440*/  IMAD.IADD R58, R105, 0x1, R43 ;  /* 0x00000001693a7824 */ /* 0x000fe400078e022b */
[----:B------:R-:W-:Y:S01]  /*2450*/  IMAD R106, R2, 0x1800, R82 ;  /* 0x00001800026a7824 */ /* 0x000fe200078e0252 */
[----:B------:R-:W-:Y:S01]  /*2460*/  LEA R108, R108, R25, 0x1 ;  /* 0x000000196c6c7211 */ /* 0x000fe200078e08ff */
[----:B------:R-:W-:Y:S01]  /*2470*/  IMAD.X R42, R58, 0x1, R5, P5 ;  /* 0x000000013a2a7824 */ /* 0x000fe200028e0605 */
[----:B------:R-:W-:Y:S01]  /*2480*/  IADD3.X R40, R5, R58, R10, P3, P4 ;  /* 0x0000003a05287210 */ /* 0x000fe20001fe840a */
[----:B------:R-:W-:Y:S01]  /*2490*/  IMAD R106, R106, 0x2, R25 ;  /* 0x000000026a6a7824 */ /* 0x000fe200078e0219 */
[----:B0-----:R-:W-:-:S02]  /*24a0*/  LEA R48, P3, R26, R102, 0x1 ;  /* 0x000000661a307211 */ /* 0x001fc400078608ff */
[----:B------:R-:W-:Y:S02]  /*24b0*/  LEA R50, P5, R41, R102, 0x1 ;  /* 0x0000006629327211 */ /* 0x000fe400078a08ff */
[----:B------:R-:W-:Y:S01]  /*24c0*/  LEA.HI.X R49, R26, R103, R40, 0x1, P3 ;  /* 0x000000671a317211 */ /* 0x000fe200018f0c28 */
[----:B------:R-:W-:Y:S01]  /*24d0*/  IMAD.MOV.U32 R26, RZ, RZ, R53 ;  /* 0x000000ffff1a7224 */ /* 0x000fe200078e0035 */
[----:B-1----:R-:W-:Y:S02]  /*24e0*/  ISETP.GE.AND P3, PT, R107, 0x1, PT ;  /* 0x000000016b00780c */ /* 0x002fe40003f66270 */
[----:B------:R-:W-:Y:S02]  /*24f0*/  ISETP.GT.AND P4, PT, R53, R27, PT ;  /* 0x0000001b3500720c */ /* 0x000fe40003f84270 */
[----:B------:R-:W-:Y:S02]  /*2500*/  LEA.HI.X R51, R41, R103, R42, 0x1, P5 ;  /* 0x0000006729337211 */ /* 0x000fe400028f0c2a */
[----:B------:R-:W-:-:S07]  /*2510*/  P2R R96, PR, RZ, 0x10 ;  /* 0x00000010ff607803 */ /* 0x000fce0000000000 */
[----:B----4-:R-:W-:Y:S05]  /*2520*/  @!P3 BRA `(.L_x_8184) ;  /* 0x0000002400f4b947 */ /* 0x010fea0003800000 */
        /* <DEDUP_REMOVED lines=29> */
[----:B------:R-:W-:-:S04]  /*2700*/  IADD3 R53, P3, R38, R42, RZ ;  /* 0x0000002a26357210 */ /* 0x000fc80007f7e0ff */
[----:B------:R-:W-:Y:S02]  /*2710*/  IADD3.X R54, R110, R87, RZ, P3, !PT ;  /* 0x000000576e367210 */ /* 0x000fe40001ffe4ff */
        /* <DEDUP_REMOVED lines=8> */
[----:B------:R-:W-:-:S13]  /*27a0*/  ISETP.GE.AND P3, PT, R54, R107, PT ;  /* 0x0000006b3600720c */ /* 0x000fda0003f66270 */
[----:B------:R0:W5:Y:S04]  /*27b0*/  @!P3 LDG.E.64 R58, desc[UR60][R44.64+0x20] ;  /* 0x0000203c2c3ab981 */ /* 0x000168000c1e1b00 */
[----:B------:R0:W5:Y:S02]  /*27c0*/  @!P3 LDG.E.64 R56, desc[UR60][R52.64+0x20] ;  /* 0x0000203c3438b981 */ /* 0x000164000c1e1b00 */
.L_x_8187:
[----:B------:R-:W-:Y:S05]  /*27d0*/  BSYNC B1 ;  /* 0x0000000000017941 */ /* 0x000fea0003800000 */
.L_x_8186:
[----:B------:R-:W-:Y:S01]  /*27e0*/  ISETP.GE.AND P5, PT, R223, R101, PT ;  /* 0x00000065df00720c */ /* 0x000fe20003fa6270 */
[----:B------:R-:W-:Y:S01]  /*27f0*/  BSSY B1, `(.L_x_8188) ;  /* 0x000001c000017945 */ /* 0x000fe20003800000 */
[----:B0-----:R-:W-:Y:S02]  /*2800*/  CS2R R52, SRZ ;  /* 0x0000000000347805 */ /* 0x001fe4000001ff00 */
[----:B------:R-:W-:Y:S01]  /*2810*/  CS2R R44, SRZ ;  /* 0x00000000002c7805 */ /* 0x000fe2000001ff00 */
        /* <DEDUP_REMOVED lines=25> */
.L_x_8189:
[----:B------:R-:W-:Y:S05]  /*29b0*/  BSYNC B1 ;  /* 0x0000000000017941 */ /* 0x000fea0003800000 */
.L_x_8188:
[----:B0-----:R-:W2:Y:S01]  /*29c0*/  LDL R40, [R1+0x7c] ;  /* 0x00007c0001287983 */ /* 0x001ea20000100800 */
[----:B------:R-:W-:Y:S01]  /*29d0*/  MOV R41, R61 ;  /* 0x0000003d00297202 */ /* 0x000fe20000000f00 */
[----:B------:R-:W-:Y:S01]  /*29e0*/  IMAD.MOV.U32 R42, RZ, RZ, R62 ;  /* 0x000000ffff2a7224 */ /* 0x000fe200078e003e */
[----:B------:R-:W-:Y:S01]  /*29f0*/  PRMT R109, R104, 0x5410, R103 ;  /* 0x00005410686d7816 */ /* 0x000fe20000000067 */
[----:B------:R-:W-:-:S05]  /*2a00*/  IMAD.MOV.U32 R43, RZ, RZ, R63 ;  /* 0x000000ffff2b7224 */ /* 0x000fca00078e003f */
[----:B------:R-:W-:Y:S01]  /*2a10*/  PRMT R120, R42, 0x5410, R43 ;  /* 0x000054102a787816 */ /* 0x000fe2000000002b */
[----:B-----5:R-:W-:Y:S02]  /*2a20*/  IMAD.MOV.U32 R42, RZ, RZ, R52 ;  /* 0x000000ffff2a7224 */ /* 0x020fe400078e0034 */
[----:B------:R-:W-:-:S05]  /*2a30*/  IMAD.MOV.U32 R43, RZ, RZ, R53 ;  /* 0x000000ffff2b7224 */ /* 0x000fca00078e0035 */
[----:B------:R-:W-:Y:S01]  /*2a40*/  PRMT R104, R42, 0x5410, R43 ;  /* 0x000054102a687816 */ /* 0x000fe2000000002b */
[----:B------:R-:W-:Y:S01]  /*2a50*/  IMAD.MOV.U32 R42, RZ, RZ, R54 ;  /* 0x000000ffff2a7224 */ /* 0x000fe200078e0036 */
[----:B------:R-:W-:-:S04]  /*2a60*/  MOV R43, R55 ;  /* 0x00000037002b7202 */ /* 0x000fc80000000f00 */
[----:B------:R-:W-:Y:S02]  /*2a70*/  PRMT R105, R42, 0x5410, R43 ;  /* 0x000054102a697816 */ /* 0x000fe4000000002b */
[----:B--2---:R-:W-:Y:S01]  /*2a80*/  R2UR UR4, R40 ;  /* 0x00000000280472ca */ /* 0x004fe200000e0000 */
[----:B------:R-:W-:-:S05]  /*2a90*/  IMAD.MOV.U32 R40, RZ, RZ, R60 ;  /* 0x000000ffff287224 */ /* 0x000fca00078e003c */
[----:B------:R-:W-:Y:S01]  /*2aa0*/  PRMT R117, R40, 0x5410, R41 ;  /* 0x0000541028757816 */ /* 0x000fe20000000029 */
[----:B------:R-:W-:Y:S02]  /*2ab0*/  IMAD.MOV.U32 R40, RZ, RZ, R56 ;  /* 0x000000ffff287224 */ /* 0x000fe400078e0038 */
[----:B------:R-:W-:-:S04]  /*2ac0*/  IMAD.MOV.U32 R41, RZ, RZ, R57 ;  /* 0x000000ffff297224 */ /* 0x000fc800078e0039 */
[----:B------:R-:W-:Y:S01]  /*2ad0*/  UISETP.NE.AND UP0, UPT, UR4, 0x3, UPT ;  /* 0x000000030400788c */ /* 0x000fe2000bf05270 */
[----:B------:R-:W-:Y:S01]  /*2ae0*/  PRMT R111, R40, 0x5410, R41 ;  /* 0x00005410286f7816 */ /* 0x000fe20000000029 */
[----:B------:R-:W-:Y:S01]  /*2af0*/  IMAD.MOV.U32 R40, RZ, RZ, R46 ;  /* 0x000000ffff287224 */ /* 0x000fe200078e002e */
[----:B------:R-:W-:-:S03]  /*2b00*/  MOV R41, R47 ;  /* 0x0000002f00297202 */ /* 0x000fc60000000f00 */
[----:B------:R-:W-:Y:S02]  /*2b10*/  PLOP3.LUT P3, PT, PT, PT, UP0, 0x80, 0x0 ;  /* 0x000000000000781c */ /* 0x000fe40003f6f008 */
[----:B------:R-:W-:Y:S01]  /*2b20*/  PRMT R102, R40, 0x5410, R41 ;  /* 0x0000541028667816 */ /* 0x000fe20000000029 */
[----:B------:R-:W-:Y:S02]  /*2b30*/  IMAD.MOV.U32 R40, RZ, RZ, R44 ;  /* 0x000000ffff287224 */ /* 0x000fe400078e002c */
[----:B------:R-:W-:-:S05]  /*2b40*/  IMAD.MOV.U32 R41, RZ, RZ, R45 ;  /* 0x000000ffff297224 */ /* 0x000fca00078e002d */
[----:B------:R-:W-:-:S03]  /*2b50*/  PRMT R103, R40, 0x5410, R41 ;  /* 0x0000541028677816 */ /* 0x000fc60000000029 */
[----:B------:R-:W-:Y:S05]  /*2b60*/  @!P3 BRA `(.L_x_8190) ;  /* 0x000000000004b947 */ /* 0x000fea0003800000 */
[----:B------:R-:W-:Y:S01]  /*2b70*/  BPT.TRAP 0x1 ;  /* 0x000000040000795c */ /* 0x000fe20000300000 */
.L_x_8190:
[----:B------:R-:W-:Y:S01]  /*2b80*/  IMAD R95, R2, 0x8, R18 ;  /* 0x00000008025f7824 */ /* 0x000fe200078e0212 */
[----:B------:R-:W-:Y:S01]  /*2b90*/  SHF.L.U32 R110, R23, 0x1f, RZ ;  /* 0x0000001f176e7819 */ /* 0x000fe200000006ff */
[----:B------:R-:W-:Y:S03]  /*2ba0*/  BSSY B1, `(.L_x_8191) ;  /* 0x0000003000017945 */ /* 0x000fe60003800000 */
[----:B------:R-:W0:Y:S02]  /*2bb0*/  SYNCS.PHASECHK.TRANS64.TRYWAIT P6, [R95+URZ+0x32490], R110 ;  /* 0x0324906e5f0075a7 */ /* 0x000e2400080c017f */
[----:B0-----:R-:W-:Y:S05]  /*2bc0*/  @!P6 BRA `(.L_x_8192) ;  /* 0x000001300068e947 */ /* 0x001fea0003800000 */
.L_x_8409:
[----:B------:R-:W-:Y:S05]  /*2bd0*/  BSYNC B1 ;  /* 0x0000000000017941 */ /* 0x000fea0003800000 */
.L_x_8191:
        /* <DEDUP_REMOVED lines=49> */
.L_x_8198:
[----:B------:R-:W-:Y:S05]  /*2ef0*/  BSYNC B3 ;  /* 0x0000000000037941 */ /* 0x000fea0003800000 */
.L_x_8197:
[----:B--2---:R1:W-:Y:S02]  /*2f00*/  STG.E.128 desc[UR60][R50.64], R40 ;  /* 0x0000002832007986 */ /* 0x0043e4000c101d3c */
.L_x_8196:
[----:B------:R-:W-:Y:S05]  /*2f10*/  BSYNC B2 ;  /* 0x0000000000027941 */ /* 0x000fea0003800000 */
.L_x_8195:
        /* <DEDUP_REMOVED lines=14> */
[--C-:B------:R-:W-:Y:S02]  /*3000*/  HADD2.F32 R57, -RZ, R43.reuse.H1_H1 ;  /* 0x3000002bff397230 */ /* 0x100fe40000004100 */
[----:B------:R-:W-:Y:S01]  /*3010*/  FMUL.FTZ R112, R42, R59 ;  /* 0x0000003b2a707220 */ /* 0x000fe20000410000 */
[----:B------:R-:W-:Y:S02]  /*3020*/  HADD2.F32 R43, -RZ, R43.H0_H0 ;  /* 0x2000002bff2b7230 */ /* 0x000fe40000004100 */
[----:B------:R-:W-:Y:S02]  /*3030*/  HADD2.F32 R41, -RZ, R41.H0_H0 ;  /* 0x20000029ff297230 */ /* 0x000fe40000004100 */
[-C--:B------:R-:W-:Y:S01]  /*3040*/  FMUL.FTZ R114, R57, R62.reuse ;  /* 0x0000003e39727220 */ /* 0x080fe20000410000 */
[----:B------:R-:W-:Y:S02]  /*3050*/  HADD2.F32 R58, -RZ, R58.H0_H0 ;  /* 0x2000003aff3a7230 */ /* 0x000fe40000004100 */
[----:B------:R-:W-:Y:S01]  /*3060*/  FMUL.FTZ R62, R43, R62 ;  /* 0x0000003e2b3e7220 */ /* 0x000fe20000410000 */
[----:B------:R-:W-:-:S02]  /*3070*/  HADD2.F32 R60, -RZ, R60.H0_H0 ;  /* 0x2000003cff3c7230 */ /* 0x000fc40000004100 */
[C---:B------:R-:W-:Y:S01]  /*3080*/  FMUL.FTZ R59, R41.reuse, R59 ;  /* 0x0000003b293b7220 */ /* 0x040fe20000410000 */
[----:B------:R-:W-:Y:S01]  /*3090*/  FFMA.FTZ R112, R41, R58, -R112 ;  /* 0x0000003a29707223 */ /* 0x000fe20000010870 */
[--C-:B------:R-:W-:Y:S02]  /*30a0*/  HADD2.F32 R41, -RZ, R40.reuse.H1_H1 ;  /* 0x30000028ff297230 */ /* 0x100fe40000004100 */
[----:B------:R-:W-:Y:S01]  /*30b0*/  FFMA.FTZ R63, R57, R60, R62 ;  /* 0x0000003c393f7223 */ /* 0x000fe2000001003e */
[----:B------:R-:W-:Y:S01]  /*30c0*/  FFMA.FTZ R61, R42, R58, R59 ;  /* 0x0000003a2a3d7223 */ /* 0x000fe2000001003b */
[--C-:B------:R-:W-:Y:S02]  /*30d0*/  HADD2.F32 R57, -RZ, R111.reuse.H0_H0 ;  /* 0x2000006fff397230 */ /* 0x100fe40000004100 */
[----:B------:R-:W-:Y:S01]  /*30e0*/  FFMA.FTZ R114, R43, R60, -R114 ;  /* 0x0000003c2b727223 */ /* 0x000fe20000010872 */
[----:B------:R-:W-:Y:S02]  /*30f0*/  HADD2.F32 R40, -RZ, R40.H0_H0 ;  /* 0x20000028ff287230 */ /* 0x000fe40000004100 */
[----:B------:R-:W-:-:S02]  /*3100*/  HADD2.F32 R111, -RZ, R111.H1_H1 ;  /* 0x3000006fff6f7230 */ /* 0x000fc40000004100 */
[CC--:B------:R-:W-:Y:S01]  /*3110*/  FMUL.FTZ R59, R41.reuse, R57.reuse ;  /* 0x00000039293b7220 */ /* 0x0c0fe20000410000 */
[--C-:B------:R-:W-:Y:S02]  /*3120*/  HADD2.F32 R42, -RZ, R56.reuse.H1_H1 ;  /* 0x30000038ff2a7230 */ /* 0x100fe40000004100 */
        /* <DEDUP_REMOVED lines=14> */
.L_x_8200:
[----:B------:R-:W-:Y:S05]  /*3210*/  BSYNC B2 ;  /* 0x0000000000027941 */ /* 0x000fea0003800000 */
.L_x_8199:
[----:B--2---:R2:W-:Y:S02]  /*3220*/  STG.E.128 desc[UR60][R50.64+0x40], R40 ;  /* 0x0000402832007986 */ /* 0x0045e4000c101d3c */
.L_x_8194:
[----:B------:R-:W-:Y:S05]  /*3230*/  BSYNC B1 ;  /* 0x0000000000017941 */ /* 0x000fea0003800000 */
.L_x_8193:
        /* <DEDUP_REMOVED lines=48> */
.L_x_8205:
[----:B------:R-:W-:Y:S05]  /*3540*/  BSYNC B2 ;  /* 0x0000000000027941 */ /* 0x000fea0003800000 */
.L_x_8204:
[----:B--2---:R3:W-:Y:S02]  /*3550*/  STG.E.128 desc[UR60][R48.64], R40 ;  /* 0x0000002830007986 */ /* 0x0047e4000c101d3c */
.L_x_8203:
[----:B------:R-:W-:Y:S05]  /*3560*/  BSYNC B1 ;  /* 0x0000000000017941 */ /* 0x000fea0003800000 */
.L_x_8202:
[----:B------:R-:W-:Y:S05]  /*3570*/  @P2 BRA `(.L_x_8201) ;  /* 0x0000001800502947 */ /* 0x000fea0003800000 */
[----:B-123--:R1:W2:Y:S01]  /*3580*/  LDS.128 R40, [R106+0x2000] ;  /* 0x002000006a287984 */ /* 0x00e2a20000000c00 */
[----:B------:R-:W-:Y:S01]  /*3590*/  IADD3 R50, R20, 0x10, RZ ;  /* 0x0000001014327810 */ /* 0x000fe20007ffe0ff */
[----:B------:R-:W-:Y:S03]  /*35a0*/  BSSY B1, `(.L_x_8206) ;  /* 0x000002c000017945 */ /* 0x000fe60003800000 */
        /* <DEDUP_REMOVED lines=43> */
.L_x_8207:
[----:B------:R-:W-:Y:S05]  /*3860*/  BSYNC B1 ;  /* 0x0000000000017941 */ /* 0x000fea0003800000 */
.L_x_8206:
[----:B--2---:R1:W-:Y:S01]  /*3870*/  STG.E.128 desc[UR60][R48.64+0x40], R40 ;  /* 0x0000402830007986 */ /* 0x0043e2000c101d3c */
[----:B------:R-:W-:Y:S05]  /*3880*/  BRA `(.L_x_8201) ;  /* 0x00000014008c7947 */ /* 0x000fea0003800000 */
.L_x_8185:
[----:B------:R-:W2:Y:S01]  /*3890*/  LDL R44, [R1+0x7c] ;  /* 0x00007c00012c7983 */ /* 0x000ea20000100800 */
[----:B------:R-:W-:-:S04]  /*38a0*/  ISETP.GE.AND P3, PT, R223, R101, PT ;  /* 0x00000065df00720c */ /* 0x000fc80003f66270 */
        /* <DEDUP_REMOVED lines=9> */
[----:B------:R-:W3:Y:S01]  /*3940*/  @!P4 LDC.64 R48, c[0x0][0x3e0] ;  /* 0x0000f800ff30cb82 */ /* 0x000ee20000000a00 */
[----:B------:R-:W-:-:S05]  /*3950*/  @!P4 IADD3 R40, P5, R66, R40, RZ ;  /* 0x000000284228c210 */ /* 0x000fca0007fbe0ff */
[----:B------:R-:W-:Y:S01]  /*3960*/  @!P4 IMAD.X R41, R95, 0x1, R84, P5 ;  /* 0x000000015f29c824 */ /* 0x000fe200028e0654 */
[----:B------:R-:W-:Y:S02]  /*3970*/  CS2R R46, SRZ ;  /* 0x00000000002e7805 */ /* 0x000fe4000001ff00 */
[----:B--2---:R-:W-:Y:S02]  /*3980*/  R2UR UR4, R44 ;  /* 0x000000002c0472ca */ /* 0x004fe400000e0000 */
[----:B------:R-:W2:Y:S02]  /*3990*/  @!P4 LDC.64 R44, c[0x0][0x3c8] ;  /* 0x0000f200ff2ccb82 */ /* 0x000ea40000000a00 */
[----:B--2---:R-:W-:-:S04]  /*39a0*/  @!P4 LEA R44, P5, R40, R44, 0x1 ;  /* 0x0000002c282cc211 */ /* 0x004fc800078a08ff */
[----:B------:R-:W-:Y:S02]  /*39b0*/  @!P4 LEA.HI.X R45, R40, R45, R41, 0x1, P5 ;  /* 0x0000002d282dc211 */ /* 0x000fe400028f0c29 */
[----:B------:R-:W-:-:S05]  /*39c0*/  @!P4 IADD3 R42, P5, R36, R42, RZ ;  /* 0x0000002a242ac210 */ /* 0x000fca0007fbe0ff */
[----:B------:R-:W-:Y:S01]  /*39d0*/  @!P4 IMAD.X R40, R110, 0x1, R83, P5 ;  /* 0x000000016e28c824 */ /* 0x000fe200028e0653 */
[----:B---3--:R-:W-:-:S04]  /*39e0*/  @!P4 LEA R48, P5, R42, R48, 0x1 ;  /* 0x000000302a30c211 */ /* 0x008fc800078a08ff */
[----:B------:R-:W-:Y:S02]  /*39f0*/  @!P4 LEA.HI.X R49, R42, R49, R40, 0x1, P5 ;  /* 0x000000312a31c211 */ /* 0x000fe400028f0c28 */
[----:B------:R-:W-:Y:S02]  /*3a00*/  CS2R R42, SRZ ;  /* 0x00000000002a7805 */ /* 0x000fe4000001ff00 */
[----:B------:R-:W-:-:S06]  /*3a10*/  CS2R R40, SRZ ;  /* 0x0000000000287805 */ /* 0x000fcc000001ff00 */
[----:B------:R2:W3:Y:S02]  /*3a20*/  @!P4 LDG.E.128 R40, desc[UR60][R44.64] ;  /* 0x0000003c2c28c981 */ /* 0x0004e4000c1e1d00 */
[----:B--2---:R-:W-:-:S06]  /*3a30*/  CS2R R44, SRZ ;  /* 0x00000000002c7805 */ /* 0x004fcc000001ff00 */
[----:B------:R2:W4:Y:S01]  /*3a40*/  @!P4 LDG.E.128 R44, desc[UR60][R48.64] ;  /* 0x0000003c302cc981 */ /* 0x000522000c1e1d00 */
[----:B0-----:R-:W-:-:S04]  /*3a50*/  @!P3 LEA R52, P4, R50, R52, 0x1 ;  /* 0x000000343234b211 */ /* 0x001fc800078808ff */
[----:B------:R-:W-:Y:S02]  /*3a60*/  @!P3 LEA.HI.X R53, R50, R53, R51, 0x1, P4 ;  /* 0x000000353235b211 */ /* 0x000fe400020f0c33 */
[----:B------:R-:W-:Y:S02]  /*3a70*/  CS2R R50, SRZ ;  /* 0x0000000000327805 */ /* 0x000fe4000001ff00 */
[C---:B-1----:R-:W-:Y:S02]  /*3a80*/  @!P3 LEA R56, P4, R54.reuse, R56, 0x1 ;  /* 0x000000383638b211 */ /* 0x042fe400078808ff */
[----:B--2---:R-:W-:Y:S02]  /*3a90*/  CS2R R48, SRZ ;  /* 0x0000000000307805 */ /* 0x004fe4000001ff00 */
[----:B------:R-:W-:Y:S02]  /*3aa0*/  @!P3 LEA.HI.X R57, R54, R57, R55, 0x1, P4 ;  /* 0x000000393639b211 */ /* 0x000fe400020f0c37 */
[----:B------:R-:W-:-:S02]  /*3ab0*/  CS2R R54, SRZ ;  /* 0x0000000000367805 */ /* 0x000fc4000001ff00 */
[----:B------:R0:W2:Y:S02]  /*3ac0*/  @!P3 LDG.E.128 R48, desc[UR60][R52.64] ;  /* 0x0000003c3430b981 */ /* 0x0000a4000c1e1d00 */
[----:B0-----:R-:W-:-:S06]  /*3ad0*/  CS2R R52, SRZ ;  /* 0x0000000000347805 */ /* 0x001fcc000001ff00 */
[----:B------:R0:W5:Y:S01]  /*3ae0*/  @!P3 LDG.E.128 R52, desc[UR60][R56.64] ;  /* 0x0000003c3834b981 */ /* 0x000162000c1e1d00 */
[----:B------:R-:W-:Y:S01]  /*3af0*/  UISETP.NE.AND UP0, UPT, UR4, 0x3, UPT ;  /* 0x000000030400788c */ /* 0x000fe2000bf05270 */
[----:B------:R-:W-:-:S05]  /*3b00*/  ISETP.GE.AND P4, PT, R16, R107, PT ;  /* 0x0000006b1000720c */ /* 0x000fca0003f86270 */
[----:B------:R-:W-:Y:S01]  /*3b10*/  PLOP3.LUT P3, PT, PT, PT, UP0, 0x80, 0x0 ;  /* 0x000000000000781c */ /* 0x000fe20003f6f008 */
[----:B---3--:R-:W-:Y:S01]  /*3b20*/  IMAD.MOV.U32 R59, RZ, RZ, R42 ;  /* 0x000000ffff3b7224 */ /* 0x008fe200078e002a */
[----:B------:R-:W-:Y:S01]  /*3b30*/  MOV R61, R40 ;  /* 0x00000028003d7202 */ /* 0x000fe20000000f00 */
[----:B------:R-:W-:Y:S02]  /*3b40*/  IMAD.MOV.U32 R60, RZ, RZ, R43 ;  /* 0x000000ffff3c7224 */ /* 0x000fe400078e002b */
[----:B------:R-:W-:Y:S01]  /*3b50*/  IMAD.MOV.U32 R62, RZ, RZ, R41 ;  /* 0x000000ffff3e7224 */ /* 0x000fe200078e0029 */
[----:B------:R-:W-:Y:S02]  /*3b60*/  PRMT R122, R122, 0x5410, R59 ;  /* 0x000054107a7a7816 */ /* 0x000fe4000000003b */
[----:B------:R-:W-:Y:S02]  /*3b70*/  PRMT R130, R60, 0x7610, R130 ;  /* 0x000076103c827816 */ /* 0x000fe40000000082 */
[----:B------:R-:W-:-:S02]  /*3b80*/  PRMT R124, R61, 0x7610, R124 ;  /* 0x000076103d7c7816 */ /* 0x000fc4000000007c */
[----:B------:R-:W-:Y:S01]  /*3b90*/  PRMT R125, R62, 0x7610, R125 ;  /* 0x000076103e7d7816 */ /* 0x000fe2000000007d */
[----:B----4-:R-:W-:Y:S02]  /*3ba0*/  IMAD.MOV.U32 R59, RZ, RZ, R46 ;  /* 0x000000ffff3b7224 */ /* 0x010fe400078e002e */
[----:B0-----:R-:W-:Y:S02]  /*3bb0*/  IMAD.MOV.U32 R57, RZ, RZ, R44 ;  /* 0x000000ffff397224 */ /* 0x001fe400078e002c */
[----:B------:R-:W-:Y:S01]  /*3bc0*/  IMAD.MOV.U32 R60, RZ, RZ, R45 ;  /* 0x000000ffff3c7224 */ /* 0x000fe200078e002d */
[----:B------:R-:W-:Y:S01]  /*3bd0*/  PRMT R122, R59, 0x7610, R122 ;  /* 0x000076103b7a7816 */ /* 0x000fe2000000007a */
[----:B------:R-:W-:Y:S01]  /*3be0*/  IMAD.MOV.U32 R56, RZ, RZ, R47 ;  /* 0x000000ffff387224 */ /* 0x000fe200078e002f */
[----:B------:R-:W-:Y:S02]  /*3bf0*/  PRMT R124, R124, 0x5410, R57 ;  /* 0x000054107c7c7816 */ /* 0x000fe40000000039 */
[----:B------:R-:W-:-:S02]  /*3c00*/  PRMT R125, R125, 0x5410, R60 ;  /* 0x000054107d7d7816 */ /* 0x000fc4000000003c */
[----:B------:R-:W-:Y:S01]  /*3c10*/  PRMT R130, R130, 0x5410, R56 ;  /* 0x0000541082827816 */ /* 0x000fe20000000038 */
[----:B--2---:R-:W-:Y:S01]  /*3c20*/  IMAD.MOV.U32 R57, RZ, RZ, R51 ;  /* 0x000000ffff397224 */ /* 0x004fe200078e0033 */
[----:B------:R-:W-:Y:S01]  /*3c30*/  MOV R56, R50 ;  /* 0x0000003200387202 */ /* 0x000fe20000000f00 */
[----:B------:R-:W-:Y:S02]  /*3c40*/  IMAD.MOV.U32 R59, RZ, RZ, R48 ;  /* 0x000000ffff3b7224 */ /* 0x000fe400078e0030 */
[----:B------:R-:W-:Y:S01]  /*3c50*/  IMAD.MOV.U32 R60, RZ, RZ, R49 ;  /* 0x000000ffff3c7224 */ /* 0x000fe200078e0031 */
[----:B------:R-:W-:-:S04]  /*3c60*/  PRMT R113, R56, 0x5410, R57 ;  /* 0x0000541038717816 */ /* 0x000fc80000000039 */
[----:B------:R-:W-:Y:S01]  /*3c70*/  PRMT R115, R59, 0x5410, R60 ;  /* 0x000054103b737816 */ /* 0x000fe2000000003c */
[----:B-----5:R-:W-:Y:S01]  /*3c80*/  IMAD.MOV.U32 R56, RZ, RZ, R54 ;  /* 0x000000ffff387224 */ /* 0x020fe200078e0036 */
[----:B------:R-:W-:Y:S01]  /*3c90*/  MOV R59, R52 ;  /* 0x00000034003b7202 */ /* 0x000fe20000000f00 */
[----:B------:R-:W-:Y:S02]  /*3ca0*/  IMAD.MOV.U32 R57, RZ, RZ, R55 ;  /* 0x000000ffff397224 */ /* 0x000fe400078e0037 */
[----:B------:R-:W-:-:S03]  /*3cb0*/  IMAD.MOV.U32 R60, RZ, RZ, R53 ;  /* 0x000000ffff3c7224 */ /* 0x000fc600078e0035 */
[----:B------:R-:W-:Y:S02]  /*3cc0*/  PRMT R117, R56, 0x5410, R57 ;  /* 0x0000541038757816 */ /* 0x000fe40000000039 */
[----:B------:R-:W-:Y:S01]  /*3cd0*/  PRMT R119, R59, 0x5410, R60 ;  /* 0x000054103b777816 */ /* 0x000fe2000000003c */
[----:B------:R-:W-:Y:S06]  /*3ce0*/  @!P3 BRA `(.L_x_8208) ;  /* 0x000000000004b947 */ /* 0x000fec0003800000 */
[----:B------:R-:W-:Y:S01]  /*3cf0*/  BPT.TRAP 0x1 ;  /* 0x000000040000795c */ /* 0x000fe20000300000 */
.L_x_8208:
        /* <DEDUP_REMOVED lines=9> */
.L_x_8410:
[----:B------:R-:W-:Y:S05]  /*3d90*/  BSYNC B1 ;  /* 0x0000000000017941 */ /* 0x000fea0003800000 */
.L_x_8209:
        /* <DEDUP_REMOVED lines=13> */
[----:B------:R-:W-:-:S04]  /*3e70*/  LEA.HI.SX32 R56, R56, R85, 0x1c ;  /* 0x0000005538387211 */ /* 0x000fc800078fe2ff */
[----:B------:R-:W-:-:S04]  /*3e80*/  SHF.L.U32 R121, R56, 0x3, RZ ;  /* 0x0000000338797819 */ /* 0x000fc800000006ff */
[----:B------:R-:W-:-:S04]  /*3e90*/  LOP3.LUT R57, R32, 0x38, R121, 0xf8, !PT ;  /* 0x0000003820397812 */ /* 0x000fc800078ef879 */
[----:B------:R-:W-:Y:S01]  /*3ea0*/  LOP3.LUT R56, R57, R76, RZ, 0x3c, !PT ;  /* 0x0000004c39387212 */ /* 0x000fe200078e3cff */
[----:B------:R-:W-:-:S04]  /*3eb0*/  IMAD R57, R2, 0x1800, R90 ;  /* 0x0000180002397824 */ /* 0x000fc800078e025a */
[----:B------:R-:W-:Y:S02]  /*3ec0*/  IMAD R59, R217, 0x200, R56 ;  /* 0x00000200d93b7824 */ /* 0x000fe400078e0238 */
[----:B------:R-:W-:Y:S02]  /*3ed0*/  IMAD R57, R57, 0x2, R18 ;  /* 0x0000000239397824 */ /* 0x000fe400078e0212 */
[----:B------:R-:W-:-:S04]  /*3ee0*/  IMAD R59, R2, 0x1800, R59 ;  /* 0x00001800023b7824 */ /* 0x000fc800078e023b */
[----:B------:R-:W-:Y:S02]  /*3ef0*/  IMAD R60, R59, 0x2, R18 ;  /* 0x000000023b3c7824 */ /* 0x000fe400078e0212 */
[----:B------:R-:W1:Y:S04]  /*3f00*/  LDS.128 R56, [R57+0x1c400] ;  /* 0x01c4000039387984 */ /* 0x000e680000000c00 */
[----:B------:R-:W2:Y:S01]  /*3f10*/  LDS.128 R60, [R60+0x1c400] ;  /* 0x01c400003c3c7984 */ /* 0x000ea20000000c00 */
[----:B------:R-:W-:Y:S05]  /*3f20*/  @P4 BRA `(.L_x_8214) ;  /* 0x0000000400484947 */ /* 0x000fea0003800000 */
[--C-:B------:R-:W-:Y:S01]  /*3f30*/  SHF.R.U64 R123, R44, 0x10, R45.reuse ;  /* 0x000000102c7b7819 */ /* 0x100fe2000000122d */
[----:B--2---:R-:W-:Y:S01]  /*3f40*/  HADD2.F32 R44, -RZ, R61.H1_H1 ;  /* 0x3000003dff2c7230 */ /* 0x004fe20000004100 */
[----:B------:R-:W-:Y:S02]  /*3f50*/  SHF.R.U32.HI R45, RZ, 0x10, R45 ;  /* 0x00000010ff2d7819 */ /* 0x000fe4000001162d */
[--C-:B------:R-:W-:Y:S01]  /*3f60*/  SHF.R.U64 R120, R40, 0x10, R41.reuse ;  /* 0x0000001028787819 */ /* 0x100fe20000001229 */
[----:B------:R-:W-:Y:S01]  /*3f70*/  HADD2.F32 R123, -RZ, R123.H0_H0 ;  /* 0x2000007bff7b7230 */ /* 0x000fe20000004100 */
[----:B------:R-:W-:Y:S02]  /*3f80*/  SHF.R.U32.HI R126, RZ, 0x10, R41 ;  /* 0x00000010ff7e7819 */ /* 0x000fe40000011629 */
[--C-:B------:R-:W-:Y:S01]  /*3f90*/  SHF.R.U64 R40, R42, 0x10, R43.reuse ;  /* 0x000000102a287819 */ /* 0x100fe2000000122b */
[----:B-1----:R-:W-:Y:S01]  /*3fa0*/  HADD2.F32 R42, -RZ, R57.H0_H0 ;  /* 0x20000039ff2a7230 */ /* 0x002fe20000004100 */
[----:B------:R-:W-:Y:S01]  /*3fb0*/  SHF.R.U32.HI R129, RZ, 0x10, R43 ;  /* 0x00000010ff817819 */ /* 0x000fe2000001162b */
[----:B------:R-:W-:Y:S01]  /*3fc0*/  HADD2.F32 R43, -RZ, R61.H0_H0 ;  /* 0x2000003dff2b7230 */ /* 0x000fe20000004100 */
[--C-:B------:R-:W-:Y:S01]  /*3fd0*/  SHF.R.U64 R41, R46, 0x10, R47.reuse ;  /* 0x000000102e297819 */ /* 0x100fe2000000122f */
[----:B------:R-:W-:Y:S01]  /*3fe0*/  HADD2.F32 R46, -RZ, R125.H0_H0 ;  /* 0x2000007dff2e7230 */ /* 0x000fe20000004100 */
[----:B------:R-:W-:Y:S01]  /*3ff0*/  SHF.R.U32.HI R127, RZ, 0x10, R47 ;  /* 0x00000010ff7f7819 */ /* 0x000fe2000001162f */
[----:B------:R-:W-:-:S02]  /*4000*/  HADD2.F32 R61, -RZ, R45.H0_H0 ;  /* 0x2000002dff3d7230 */ /* 0x000fc40000004100 */
[----:B------:R-:W-:Y:S02]  /*4010*/  HADD2.F32 R125, -RZ, R125.H1_H1 ;  /* 0x3000007dff7d7230 */ /* 0x000fe40000004100 */
[----:B------:R-:W-:Y:S02]  /*4020*/  HADD2.F32 R45, -RZ, R57.H1_H1 ;  /* 0x30000039ff2d7230 */ /* 0x000fe40000004100 */
[----:B------:R-:W-:Y:S01]  /*4030*/  FMUL.FTZ R128, R44, R61 ;  /* 0x0000003d2c807220 */ /* 0x000fe20000410000 */
[----:B------:R-:W-:Y:S02]  /*4040*/  HADD2.F32 R47, -RZ, R126.H0_H0 ;  /* 0x2000007eff2f7230 */ /* 0x000fe40000004100 */
[-C--:B------:R-:W-:Y:S01]  /*4050*/  FMUL.FTZ R57, R43, R125.reuse ;  /* 0x0000007d2b397220 */ /* 0x080fe20000410000 */
[C---:B------:R-:W-:Y:S01]  /*4060*/  FMUL.FTZ R126, R42.reuse, R125 ;  /* 0x0000007d2a7e7220 */ /* 0x040fe20000410000 */
[----:B------:R-:W-:Y:S02]  /*4070*/  FMUL.FTZ R61, R45, R61 ;  /* 0x0000003d2d3d7220 */ /* 0x000fe40000410000 */
[-C--:B------:R-:W-:Y:S01]  /*4080*/  FFMA.FTZ R42, R42, R46.reuse, -R57 ;  /* 0x0000002e2a2a7223 */ /* 0x080fe20000010839 */
[----:B------:R-:W-:Y:S01]  /*4090*/  FFMA.FTZ R43, R43, R46, R126 ;  /* 0x0000002e2b2b7223 */ /* 0x000fe2000001007e */
[-C--:B------:R-:W-:Y:S01]  /*40a0*/  FFMA.FTZ R44, R44, R47.reuse, R61 ;  /* 0x0000002f2c2c7223 */ /* 0x080fe2000001003d */
[----:B------:R-:W-:Y:S01]  /*40b0*/  FFMA.FTZ R45, R45, R47, -R128 ;  /* 0x0000002f2d2d7223 */ /* 0x000fe20000010880 */
[----:B------:R-:W-:-:S02]  /*40c0*/  HADD2.F32 R61, -RZ, R130.H1_H1 ;  /* 0x30000082ff3d7230 */ /* 0x000fc40000004100 */
[----:B------:R-:W-:Y:S01]  /*40d0*/  HADD2.F32 R46, -RZ, R59.H0_H0 ;  /* 0x2000003bff2e7230 */ /* 0x000fe20000004100 */
[----:B------:R-:W-:Y:S01]  /*40e0*/  F2FP.F16.F32.PACK_AB R43, R44, R43 ;  /* 0x0000002b2c2b723e */ /* 0x000fe200000000ff */
[--C-:B------:R-:W-:Y:S02]  /*40f0*/  HADD2.F32 R47, -RZ, R63.reuse.H0_H0 ;  /* 0x2000003fff2f7230 */ /* 0x100fe40000004100 */
[----:B------:R-:W-:Y:S02]  /*4100*/  HADD2.F32 R57, -RZ, R130.H0_H0 ;  /* 0x20000082ff397230 */ /* 0x000fe40000004100 */
[-C--:B------:R-:W-:Y:S01]  /*4110*/  FMUL.FTZ R130, R46, R61.reuse ;  /* 0x0000003d2e827220 */ /* 0x080fe20000410000 */
[----:B------:R-:W-:Y:S02]  /*4120*/  HADD2.F32 R63, -RZ, R63.H1_H1 ;  /* 0x3000003fff3f7230 */ /* 0x000fe40000004100 */
[----:B------:R-:W-:Y:S01]  /*4130*/  FMUL.FTZ R125, R47, R61 ;  /* 0x0000003d2f7d7220 */ /* 0x000fe20000410000 */
[----:B------:R-:W-:-:S02]  /*4140*/  HADD2.F32 R128, -RZ, R127.H0_H0 ;  /* 0x2000007fff807230 */ /* 0x000fc40000004100 */
[-C--:B------:R-:W-:Y:S01]  /*4150*/  FFMA.FTZ R130, R47, R57.reuse, R130 ;  /* 0x000000392f827223 */ /* 0x080fe20000010082 */
[----:B------:R-:W-:Y:S02]  /*4160*/  HADD2.F32 R59, -RZ, R59.H1_H1 ;  /* 0x3000003bff3b7230 */ /* 0x000fe40000004100 */
[----:B------:R-:W-:Y:S01]  /*4170*/  FFMA.FTZ R127, R46, R57, -R125 ;  /* 0x000000392e7f7223 */ /* 0x000fe2000001087d */
        /* <DEDUP_REMOVED lines=9> */
[----:B------:R-:W-:Y:S02]  /*4210*/  HADD2.F32 R124, -RZ, R124.H1_H1 ;  /* 0x3000007cff7c7230 */ /* 0x000fe40000004100 */
[----:B------:R-:W-:Y:S02]  /*4220*/  HADD2.F32 R56, -RZ, R56.H1_H1 ;  /* 0x30000038ff387230 */ /* 0x000fe40000004100 */
[----:B------:R-:W-:Y:S01]  /*4230*/  FMUL.FTZ R63, R60, R123 ;  /* 0x0000007b3c3f7220 */ /* 0x000fe20000410000 */
[----:B------:R-:W-:-:S02]  /*4240*/  HADD2.F32 R59, -RZ, R120.H0_H0 ;  /* 0x20000078ff3b7230 */ /* 0x000fc40000004100 */
[-C--:B------:R-:W-:Y:S01]  /*4250*/  FMUL.FTZ R61, R47, R124.reuse ;  /* 0x0000007c2f3d7220 */ /* 0x080fe20000410000 */
[----:B------:R-:W-:Y:S01]  /*4260*/  FMUL.FTZ R124, R46, R124 ;  /* 0x0000007c2e7c7220 */ /* 0x000fe20000410000 */
[----:B------:R-:W-:Y:S01]  /*4270*/  FMUL.FTZ R123, R56, R123 ;  /* 0x0000007b387b7220 */ /* 0x000fe20000410000 */
[----:B------:R-:W-:Y:S01]  /*4280*/  F2FP.F16.F32.PACK_AB R129, R129, R130 ;  /* 0x000000828181723e */ /* 0x000fe200000000ff */
[----:B------:R-:W-:Y:S01]  /*4290*/  FFMA.FTZ R61, R46, R57, -R61 ;  /* 0x000000392e3d7223 */ /* 0x000fe2000001083d */
[-C--:B------:R-:W-:Y:S01]  /*42a0*/  FFMA.FTZ R56, R56, R59.reuse, -R63 ;  /* 0x0000003b38387223 */ /* 0x080fe2000001083f */
[----:B------:R-:W-:Y:S01]  /*42b0*/  FFMA.FTZ R123, R60, R59, R123 ;  /* 0x0000003b3c7b7223 */ /* 0x000fe2000001007b */
[----:B------:R-:W-:Y:S01]  /*42c0*/  FFMA.FTZ R124, R47, R57, R124 ;  /* 0x000000392f7c7223 */ /* 0x000fe2000001007c */
[----:B------:R-:W-:Y:S02]  /*42d0*/  HADD2.F32 R59, -RZ, R41.H0_H0 ;  /* 0x20000029ff3b7230 */ /* 0x000fe40000004100 */
[----:B------:R-:W-:Y:S01]  /*42e0*/  HADD2.F32 R46, -RZ, R62.H0_H0 ;  /* 0x2000003eff2e7230 */ /* 0x000fe20000004100 */
[----:B------:R-:W-:Y:S01]  /*42f0*/  F2FP.F16.F32.PACK_AB R56, R56, R61 ;  /* 0x0000003d3838723e */ /* 0x000fe200000000ff */
[----:B------:R-:W-:Y:S01]  /*4300*/  HADD2.F32 R47, -RZ, R122.H1_H1 ;  /* 0x3000007aff2f7230 */ /* 0x000fe20000004100 */
[----:B------:R-:W-:Y:S01]  /*4310*/  F2FP.F16.F32.PACK_AB R60, R123, R124 ;  /* 0x0000007c7b3c723e */ /* 0x000fe200000000ff */
[----:B------:R-:W-:-:S02]  /*4320*/  HADD2.F32 R41, -RZ, R58.H0_H0 ;  /* 0x2000003aff297230 */ /* 0x000fc40000004100 */
[----:B------:R-:W-:Y:S02]  /*4330*/  HADD2.F32 R62, -RZ, R62.H1_H1 ;  /* 0x3000003eff3e7230 */ /* 0x000fe40000004100 */
[----:B------:R-:W-:Y:S02]  /*4340*/  HADD2.F32 R122, -RZ, R122.H0_H0 ;  /* 0x2000007aff7a7230 */ /* 0x000fe40000004100 */
[----:B------:R-:W-:Y:S02]  /*4350*/  HADD2.F32 R58, -RZ, R58.H1_H1 ;  /* 0x3000003aff3a7230 */ /* 0x000fe40000004100 */
[-C--:B------:R-:W-:Y:S01]  /*4360*/  FMUL.FTZ R125, R62, R59.reuse ;  /* 0x0000003b3e7d7220 */ /* 0x080fe20000410000 */
[----:B------:R-:W-:Y:S02]  /*4370*/  HADD2.F32 R57, -RZ, R40.H0_H0 ;  /* 0x20000028ff397230 */ /* 0x000fe40000004100 */
[-C--:B------:R-:W-:Y:S01]  /*4380*/  FMUL.FTZ R63, R41, R122.reuse ;  /* 0x0000007a293f7220 */ /* 0x080fe20000410000 */
[----:B------:R-:W-:Y:S01]  /*4390*/  FMUL.FTZ R40, R46, R122 ;  /* 0x0000007a2e287220 */ /* 0x000fe20000410000 */
[----:B------:R-:W-:Y:S01]  /*43a0*/  FMUL.FTZ R59, R58, R59 ;  /* 0x0000003b3a3b7220 */ /* 0x000fe20000410000 */
[----:B------:R-:W-:-:S02]  /*43b0*/  IMAD.MOV.U32 R61, RZ, RZ, R43 ;  /* 0x000000ffff3d7224 */ /* 0x000fc400078e002b */
[-C--:B------:R-:W-:Y:S01]  /*43c0*/  FFMA.FTZ R63, R46, R47.reuse, R63 ;  /* 0x0000002f2e3f7223 */ /* 0x080fe2000001003f */
[----:B------:R-:W-:Y:S01]  /*43d0*/  FFMA.FTZ R40, R41, R47, -R40 ;  /* 0x0000002f29287223 */ /* 0x000fe20000010828 */
[-C--:B------:R-:W-:Y:S01]  /*43e0*/  FFMA.FTZ R62, R62, R57.reuse, R59 ;  /* 0x000000393e3e7223 */ /* 0x080fe2000001003b */
[----:B------:R-:W-:Y:S01]  /*43f0*/  FFMA.FTZ R125, R58, R57, -R125 ;  /* 0x000000393a7d7223 */ /* 0x000fe2000001087d */
[----:B------:R-:W-:Y:S02]  /*4400*/  F2FP.F16.F32.PACK_AB R57, R45, R42 ;  /* 0x0000002a2d39723e */ /* 0x000fe400000000ff */
[----:B------:R-:W-:Y:S02]  /*4410*/  F2FP.F16.F32.PACK_AB R59, R132, R127 ;  /* 0x0000007f843b723e */ /* 0x000fe400000000ff */
[----:B------:R-:W-:Y:S01]  /*4420*/  F2FP.F16.F32.PACK_AB R62, R62, R63 ;  /* 0x0000003f3e3e723e */ /* 0x000fe200000000ff */
[----:B------:R-:W-:Y:S01]  /*4430*/  IMAD.MOV.U32 R63, RZ, RZ, R129 ;  /* 0x000000ffff3f7224 */ /* 0x000fe200078e0081 */
[----:B------:R-:W-:-:S07]  /*4440*/  F2FP.F16.F32.PACK_AB R58, R125, R40 ;  /* 0x000000287d3a723e */ /* 0x000fce00000000ff */
.L_x_8214:
[----:B------:R-:W-:Y:S05]  /*4450*/  BSYNC B2 ;  /* 0x0000000000027941 */ /* 0x000fea0003800000 */
.L_x_8213:
        /* <DEDUP_REMOVED lines=12> */
.L_x_8212:
[----:B------:R-:W-:Y:S05]  /*4520*/  BSYNC B1 ;  /* 0x0000000000017941 */ /* 0x000fea0003800000 */
.L_x_8211:
[C---:B------:R-:W-:Y:S01]  /*4530*/  ISETP.GE.OR P5, PT, R223.reuse, R101, P1 ;  /* 0x00000065df00720c */ /* 0x040fe20000fa6670 */
[-C--:B-12---:R-:W-:Y:S02]  /*4540*/  IMAD R40, R98, R106.reuse, RZ ;  /* 0x0000006a62287224 */ /* 0x086fe400078e02ff */
[----:B------:R-:W-:-:S04]  /*4550*/  IMAD.WIDE.U32 R104, R223, R106, R104 ;  /* 0x0000006adf687225 */ /* 0x000fc800078e0068 */
[----:B------:R-:W-:-:S06]  /*4560*/  IMAD R107, R223, R107, R40 ;  /* 0x0000006bdf6b7224 */ /* 0x000fcc00078e0228 */
[----:B------:R-:W-:Y:S05]  /*4570*/  @P5 BRA `(.L_x_8201) ;  /* 0x0000000800505947 */ /* 0x000fea0003800000 */
[----:B------:R-:W-:Y:S01]  /*4580*/  IADD3 R58, R105, R107, RZ ;  /* 0x0000006b693a7210 */ /* 0x000fe20007ffe0ff */
[----:B------:R-:W-:Y:S01]  /*4590*/  BSSY B1, `(.L_x_8215) ;  /* 0x000006c000017945 */ /* 0x000fe20003800000 */
[----:B------:R-:W-:Y:S02]  /*45a0*/  IADD3 R40, P5, P6, R14, R104, R86 ;  /* 0x000000680e287210 */ /* 0x000fe40007ebe056 */
[----:B------:R-:W-:Y:S02]  /*45b0*/  SEL R114, R97, R114, !P0 ;  /* 0x0000007261727207 */ /* 0x000fe40004000000 */
[----:B------:R-:W-:Y:S02]  /*45c0*/  IADD3.X R41, R3, R58, R89, P5, P6 ;  /* 0x0000003a03297210 */ /* 0x000fe40002fec459 */
[----:B------:R-:W-:-:S04]  /*45d0*/  LEA R56, P5, R40, R102, 0x1 ;  /* 0x0000006628387211 */ /* 0x000fc800078a08ff */
[----:B------:R-:W-:Y:S02]  /*45e0*/  LEA.HI.X R57, R40, R103, R41, 0x1, P5 ;  /* 0x0000006728397211 */ /* 0x000fe400028f0c29 */
[----:B------:R-:W-:-:S04]  /*45f0*/  SHF.R.S32.HI R41, RZ, 0x1f, R114 ;  /* 0x0000001fff297819 */ /* 0x000fc80000011472 */
[----:B------:R-:W-:-:S04]  /*4600*/  LEA.HI R114, R41, R114, RZ, 0x4 ;  /* 0x0000007229727211 */ /* 0x000fc800078f20ff */
[----:B------:R-:W-:-:S05]  /*4610*/  LEA.HI.SX32 R59, R114, R85, 0x1c ;  /* 0x00000055723b7211 */ /* 0x000fca00078fe2ff */
[----:B------:R-:W-:-:S05]  /*4620*/  IMAD.SHL.U32 R59, R59, 0x8, RZ ;  /* 0x000000083b3b7824 */ /* 0x000fca00078e00ff */
        /* <DEDUP_REMOVED lines=10> */
[----:B------:R-:W-:Y:S02]  /*46d0*/  SHF.R.U64 R108, R52, 0x10, R53 ;  /* 0x00000010346c7819 */ /* 0x000fe40000001235 */
[----:B------:R-:W-:Y:S02]  /*46e0*/  SHF.R.U64 R109, R48, 0x10, R49 ;  /* 0x00000010306d7819 */ /* 0x000fe40000001231 */
[----:B------:R-:W-:Y:S01]  /*46f0*/  SHF.R.U32.HI R52, RZ, 0x10, R53 ;  /* 0x00000010ff347819 */ /* 0x000fe20000011635 */
[----:B------:R-:W-:Y:S01]  /*4700*/  HADD2.F32 R53, -RZ, R119.H1_H1 ;  /* 0x30000077ff357230 */ /* 0x000fe20000004100 */
[----:B------:R-:W-:Y:S01]  /*4710*/  SHF.R.U32.HI R60, RZ, 0x10, R49 ;  /* 0x00000010ff3c7819 */ /* 0x000fe20000011631 */
[----:B--2---:R-:W-:Y:S01]  /*4720*/  IMAD.MOV.U32 R49, RZ, RZ, R44 ;  /* 0x000000ffff317224 */ /* 0x004fe200078e002c */
[----:B------:R-:W-:Y:S01]  /*4730*/  SHF.R.U64 R48, R50, 0x10, R51 ;  /* 0x0000001032307819 */ /* 0x000fe20000001233 */
[----:B------:R-:W-:Y:S01]  /*4740*/  IMAD.MOV.U32 R50, RZ, RZ, R46 ;  /* 0x000000ffff327224 */ /* 0x000fe200078e002e */
[----:B-1----:R-:W-:Y:S01]  /*4750*/  MOV R44, R42 ;  /* 0x0000002a002c7202 */ /* 0x002fe20000000f00 */
[----:B------:R-:W-:Y:S01]  /*4760*/  HADD2.F32 R46, -RZ, R45.H0_H0 ;  /* 0x2000002dff2e7230 */ /* 0x000fe20000004100 */
[----:B------:R-:W-:Y:S01]  /*4770*/  SHF.R.U64 R107, R54, 0x10, R55 ;  /* 0x00000010366b7819 */ /* 0x000fe20000001237 */
[----:B------:R-:W-:Y:S01]  /*4780*/  HADD2.F32 R42, -RZ, R41.H0_H0 ;  /* 0x20000029ff2a7230 */ /* 0x000fe20000004100 */
[----:B------:R-:W-:Y:S01]  /*4790*/  SHF.R.U32.HI R62, RZ, 0x10, R51 ;  /* 0x00000010ff3e7819 */ /* 0x000fe20000011633 */
[----:B------:R-:W-:Y:S01]  /*47a0*/  HADD2.F32 R45, -RZ, R45.H1_H1 ;  /* 0x3000002dff2d7230 */ /* 0x000fe20000004100 */
[----:B------:R-:W-:Y:S01]  /*47b0*/  SHF.R.U32.HI R61, RZ, 0x10, R55 ;  /* 0x00000010ff3d7819 */ /* 0x000fe20000011637 */
[----:B------:R-:W-:-:S02]  /*47c0*/  HADD2.F32 R54, -RZ, R52.H0_H0 ;  /* 0x20000034ff367230 */ /* 0x000fc40000004100 */
[-C--:B------:R-:W-:Y:S01]  /*47d0*/  FMUL.FTZ R55, R46, R53.reuse ;  /* 0x000000352e377220 */ /* 0x080fe20000410000 */
[----:B------:R-:W-:Y:S02]  /*47e0*/  HADD2.F32 R51, -RZ, R115.H1_H1 ;  /* 0x30000073ff337230 */ /* 0x000fe40000004100 */
[C---:B------:R-:W-:Y:S01]  /*47f0*/  FMUL.FTZ R53, R42.reuse, R53 ;  /* 0x000000352a357220 */ /* 0x040fe20000410000 */
[----:B------:R-:W-:Y:S02]  /*4800*/  HADD2.F32 R41, -RZ, R41.H1_H1 ;  /* 0x30000029ff297230 */ /* 0x000fe40000004100 */
[----:B------:R-:W-:Y:S02]  /*4810*/  HADD2.F32 R52, -RZ, R60.H0_H0 ;  /* 0x2000003cff347230 */ /* 0x000fe40000004100 */
[-C--:B------:R-:W-:Y:S01]  /*4820*/  FMUL.FTZ R60, R45, R54.reuse ;  /* 0x000000362d3c7220 */ /* 0x080fe20000410000 */
[-C--:B------:R-:W-:Y:S01]  /*4830*/  FFMA.FTZ R55, R42, R51.reuse, -R55 ;  /* 0x000000332a377223 */ /* 0x080fe20000010837 */
[----:B------:R-:W-:Y:S01]  /*4840*/  FFMA.FTZ R53, R46, R51, R53 ;  /* 0x000000332e357223 */ /* 0x000fe20000010035 */
[C---:B------:R-:W-:Y:S01]  /*4850*/  FMUL.FTZ R54, R41.reuse, R54 ;  /* 0x0000003629367220 */ /* 0x040fe20000410000 */
[----:B------:R-:W-:Y:S01]  /*4860*/  FFMA.FTZ R60, R41, R52, -R60 ;  /* 0x00000034293c7223 */ /* 0x000fe2000001083c */
[----:B------:R-:W-:-:S02]  /*4870*/  HADD2.F32 R51, -RZ, R117.H1_H1 ;  /* 0x30000075ff337230 */ /* 0x000fc40000004100 */
[----:B------:R-:W-:Y:S02]  /*4880*/  HADD2.F32 R42, -RZ, R47.H0_H0 ;  /* 0x2000002fff2a7230 */ /* 0x000fe40000004100 */
[----:B------:R-:W-:Y:S01]  /*4890*/  FFMA.FTZ R54, R45, R52, R54 ;  /* 0x000000342d367223 */ /* 0x000fe20000010036 */
[----:B------:R-:W-:Y:S02]  /*48a0*/  HADD2.F32 R41, -RZ, R43.H0_H0 ;  /* 0x2000002bff297230 */ /* 0x000fe40000004100 */
[----:B------:R-:W-:Y:S02]  /*48b0*/  HADD2.F32 R46, -RZ, R62.H0_H0 ;  /* 0x2000003eff2e7230 */ /* 0x000fe40000004100 */
[-C--:B------:R-:W-:Y:S01]  /*48c0*/  FMUL.FTZ R62, R42, R51.reuse ;  /* 0x000000332a3e7220 */ /* 0x080fe20000410000 */
[----:B------:R-:W-:Y:S02]  /*48d0*/  HADD2.F32 R45, -RZ, R113.H1_H1 ;  /* 0x30000071ff2d7230 */ /* 0x000fe40000004100 */
[----:B------:R-:W-:Y:S01]  /*48e0*/  FMUL.FTZ R51, R41, R51 ;  /* 0x0000003329337220 */ /* 0x000fe20000410000 */
[----:B------:R-:W-:Y:S01]  /*48f0*/  HADD2.F32 R47, -RZ, R47.H1_H1 ;  /* 0x3000002fff2f7230 */ /* 0x000fe20000004100 */
[----:B------:R-:W-:Y:S01]  /*4900*/  F2FP.F16.F32.PACK_AB R53, R54, R53 ;  /* 0x000000353635723e */ /* 0x000fe200000000ff */
        /* <DEDUP_REMOVED lines=10> */
[----:B------:R-:W-:Y:S02]  /*49b0*/  HADD2.F32 R49, -RZ, R49.H1_H1 ;  /* 0x30000031ff317230 */ /* 0x000fe40000004100 */
[----:B------:R-:W-:Y:S01]  /*49c0*/  FFMA.FTZ R106, R47, R46, R52 ;  /* 0x0000002e2f6a7223 */ /* 0x000fe20000010034 */
[----:B------:R-:W-:Y:S02]  /*49d0*/  HADD2.F32 R115, -RZ, R115.H0_H0 ;  /* 0x20000073ff737230 */ /* 0x000fe40000004100 */
[----:B------:R-:W-:Y:S01]  /*49e0*/  FMUL.FTZ R46, R42, R119 ;  /* 0x000000772a2e7220 */ /* 0x000fe20000410000 */
[--C-:B------:R-:W-:Y:S02]  /*49f0*/  HADD2.F32 R41, -RZ, R40.reuse.H0_H0 ;  /* 0x20000028ff297230 */ /* 0x100fe40000004100 */
[----:B------:R-:W-:Y:S01]  /*4a00*/  FMUL.FTZ R47, R49, R45 ;  /* 0x0000002d312f7220 */ /* 0x000fe20000410000 */
[----:B------:R-:W-:Y:S01]  /*4a10*/  HADD2.F32 R40, -RZ, R40.H1_H1 ;  /* 0x30000028ff287230 */ /* 0x000fe20000004100 */
[----:B------:R-:W-:Y:S01]  /*4a20*/  F2FP.F16.F32.PACK_AB R61, R106, R61 ;  /* 0x0000003d6a3d723e */ /* 0x000fe200000000ff */
[----:B------:R-:W-:-:S02]  /*4a30*/  HADD2.F32 R43, -RZ, R109.H0_H0 ;  /* 0x2000006dff2b7230 */ /* 0x000fc40000004100 */
[C---:B------:R-:W-:Y:S01]  /*4a40*/  FMUL.FTZ R119, R41.reuse, R119 ;  /* 0x0000007729777220 */ /* 0x040fe20000410000 */
[----:B------:R-:W-:Y:S01]  /*4a50*/  FFMA.FTZ R46, R41, R115, -R46 ;  /* 0x00000073292e7223 */ /* 0x000fe2000001082e */
        /* <DEDUP_REMOVED lines=27> */
[----:B------:R-:W-:Y:S01]  /*4c10*/  F2FP.F16.F32.PACK_AB R43, R63, R62 ;  /* 0x0000003e3f2b723e */ /* 0x000fe200000000ff */
[----:B------:R-:W-:Y:S01]  /*4c20*/  IMAD.MOV.U32 R42, RZ, RZ, R46 ;  /* 0x000000ffff2a7224 */ /* 0x000fe200078e002e */
[----:B------:R-:W-:Y:S01]  /*4c30*/  MOV R47, R61 ;  /* 0x0000003d002f7202 */ /* 0x000fe20000000f00 */
[----:B------:R-:W-:-:S07]  /*4c40*/  IMAD.MOV.U32 R46, RZ, RZ, R60 ;  /* 0x000000ffff2e7224 */ /* 0x000fce00078e003c */
.L_x_8216:
[----:B------:R-:W-:Y:S05]  /*4c50*/  BSYNC B1 ;  /* 0x0000000000017941 */ /* 0x000fea0003800000 */
.L_x_8215:
[----:B-1----:R4:W-:Y:S01]  /*4c60*/  STG.E.128 desc[UR60][R56.64], R40 ;  /* 0x0000002838007986 */ /* 0x0029e2000c101d3c */
[----:B------:R-:W-:-:S13]  /*4c70*/  ISETP.GE.AND P4, PT, R59, R112, PT ;  /* 0x000000703b00720c */ /* 0x000fda0003f86270 */
[----:B------:R-:W-:Y:S05]  /*4c80*/  @P4 BRA `(.L_x_8201) ;  /* 0x00000000008c4947 */ /* 0x000fea0003800000 */
[--C-:B----4-:R-:W-:Y:S02]  /*4c90*/  SHF.R.S32.HI R40, RZ, 0x1f, R59.reuse ;  /* 0x0000001fff287819 */ /* 0x110fe4000001143b */
[----:B------:R-:W-:-:S04]  /*4ca0*/  IADD3 R59, P4, P5, R14, R104, R59 ;  /* 0x000000680e3b7210 */ /* 0x000fc80007d9e03b */
[----:B------:R-:W-:Y:S02]  /*4cb0*/  IADD3.X R58, R3, R58, R40, P4, P5 ;  /* 0x0000003a033a7210 */ /* 0x000fe400027ea428 */
[----:B------:R-:W-:-:S04]  /*4cc0*/  LEA R102, P4, R59, R102, 0x1 ;  /* 0x000000663b667211 */ /* 0x000fc800078808ff */
[----:B------:R-:W-:-:S05]  /*4cd0*/  LEA.HI.X R103, R59, R103, R58, 0x1, P4 ;  /* 0x000000673b677211 */ /* 0x000fca00020f0c3a */
[----:B--2---:R1:W-:Y:S01]  /*4ce0*/  STG.E.128 desc[UR60][R102.64], R44 ;  /* 0x0000002c66007986 */ /* 0x0043e2000c101d3c */
[----:B------:R-:W-:Y:S05]  /*4cf0*/  BRA `(.L_x_8201) ;  /* 0x0000000000707947 */ /* 0x000fea0003800000 */
.L_x_8184:
[----:B------:R-:W2:Y:S02]  /*4d00*/  LDL R40, [R1+0x7c] ;  /* 0x00007c0001287983 */ /* 0x000ea40000100800 */
[----:B--2---:R-:W-:-:S13]  /*4d10*/  R2UR UR4, R40 ;  /* 0x00000000280472ca */ /* 0x004fda00000e0000 */
[----:B------:R-:W-:-:S06]  /*4d20*/  UISETP.NE.AND UP0, UPT, UR4, 0x3, UPT ;  /* 0x000000030400788c */ /* 0x000fcc000bf05270 */
[----:B------:R-:W-:-:S13]  /*4d30*/  PLOP3.LUT P3, PT, PT, PT, UP0, 0x80, 0x0 ;  /* 0x000000000000781c */ /* 0x000fda0003f6f008 */
[----:B------:R-:W-:Y:S05]  /*4d40*/  @!P3 BRA `(.L_x_8217) ;  /* 0x000000000004b947 */ /* 0x000fea0003800000 */
[----:B------:R-:W-:Y:S01]  /*4d50*/  BPT.TRAP 0x1 ;  /* 0x000000040000795c */ /* 0x000fe20000300000 */
.L_x_8217:
[----:B------:R-:W-:Y:S01]  /*4d60*/  IMAD R95, R2, 0x8, R18 ;  /* 0x00000008025f7824 */ /* 0x000fe200078e0212 */
[----:B------:R-:W-:Y:S01]  /*4d70*/  SHF.L.U32 R110, R23, 0x1f, RZ ;  /* 0x0000001f176e7819 */ /* 0x000fe200000006ff */
[----:B------:R-:W-:Y:S01]  /*4d80*/  IMAD R101, R26, -0x60, R29 ;  /* 0xffffffa01a657824 */ /* 0x000fe200078e021d */
[----:B------:R-:W-:Y:S02]  /*4d90*/  BSSY B1, `(.L_x_8218) ;  /* 0x0000004000017945 */ /* 0x000fe40003800000 */
[----:B------:R-:W0:Y:S02]  /*4da0*/  SYNCS.PHASECHK.TRANS64.TRYWAIT P4, [R95+URZ+0x32490], R110 ;  /* 0x0324906e5f0075a7 */ /* 0x000e24000808017f */
[----:B------:R-:W-:Y:S01]  /*4db0*/  VIMNMX R101, R101, 0x60, PT ;  /* 0x0000006065657848 */ /* 0x000fe20003fe0100 */
[----:B0-----:R-:W-:Y:S06]  /*4dc0*/  @!P4 BRA `(.L_x_8219) ;  /* 0x000001100010c947 */ /* 0x001fec0003800000 */
.L_x_8411:
[----:B------:R-:W-:Y:S05]  /*4dd0*/  BSYNC B1 ;  /* 0x0000000000017941 */ /* 0x000fea0003800000 */
.L_x_8218:
        /* <DEDUP_REMOVED lines=8> */
.L_x_8221:
[----:B------:R-:W-:Y:S05]  /*4e60*/  BSYNC B1 ;  /* 0x0000000000017941 */ /* 0x000fea0003800000 */
.L_x_8220:
[----:B------:R-:W-:Y:S05]  /*4e70*/  @P4 BRA `(.L_x_8201) ;  /* 0x0000000000104947 */ /* 0x000fea0003800000 */
[----:B-1----:R-:W1:Y:S04]  /*4e80*/  @!P1 LDS.128 R40, [R108+0x2000] ;  /* 0x002000006c289984 */ /* 0x002e680000000c00 */
[----:B------:R-:W2:Y:S04]  /*4e90*/  @!P2 LDS.128 R44, [R106+0x2000] ;  /* 0x002000006a2ca984 */ /* 0x000ea80000000c00 */
[----:B-1----:R3:W-:Y:S04]  /*4ea0*/  @!P1 STG.E.128 desc[UR60][R48.64], R40 ;  /* 0x0000002830009986 */ /* 0x0027e8000c101d3c */
[----:B--2---:R3:W-:Y:S02]  /*4eb0*/  @!P2 STG.E.128 desc[UR60][R48.64+0x40], R44 ;  /* 0x0000402c3000a986 */ /* 0x0047e4000c101d3c */
.L_x_8201:
[----:B------:R-:W-:Y:S05]  /*4ec0*/  BSYNC B0 ;  /* 0x0000000000007941 */ /* 0x000fea0003800000 */
.L_x_8183:
        /* <DEDUP_REMOVED lines=17> */
.L_x_8223:
[----:B------:R-:W-:Y:S05]  /*4fe0*/  BSYNC B0 ;  /* 0x0000000000007941 */ /* 0x000fea0003800000 */
.L_x_8222:
[----:B------:R-:W2:Y:S01]  /*4ff0*/  SYNCS.PHASECHK.TRANS64.TRYWAIT P3, [R95+URZ+0x324b0], R110 ;  /* 0x0324b06e5f0075a7 */ /* 0x000ea2000806017f */
[----:B------:R-:W-:Y:S01]  /*5000*/  ULDC.64 UR56, c[0x0][0x318] ;  /* 0x0000c60000387ab9 */ /* 0x000fe20000000a00 */
[----:B------:R-:W-:Y:S01]  /*5010*/  ULDC.64 UR58, c[0x0][0x308] ;  /* 0x0000c200003a7ab9 */ /* 0x000fe20000000a00 */
[----:B------:R-:W-:Y:S01]  /*5020*/  BSSY B0, `(.L_x_8224) ;  /* 0x0000003000007945 */ /* 0x000fe20003800000 */
[----:B-1----:R-:W-:-:S03]  /*5030*/  IMAD R40, R2, 0x6000, R78 ;  /* 0x0000600002287824 */ /* 0x002fc600078e024e */
[----:B--2---:R-:W-:Y:S05]  /*5040*/  @!P3 BRA `(.L_x_8225) ;  /* 0x0000010c0084b947 */ /* 0x004fea0003800000 */
.L_x_8412:
[----:B------:R-:W-:Y:S05]  /*5050*/  BSYNC B0 ;  /* 0x0000000000007941 */ /* 0x000fea0003800000 */
.L_x_8224:
[----:B------:R-:W-:Y:S01]  /*5060*/  ISETP.GE.AND P3, PT, R19, R101, PT ;  /* 0x000000651300720c */ /* 0x000fe20003f66270 */
[----:B------:R-:W-:Y:S01]  /*5070*/  IMAD.IADD R41, R77, 0x1, R40 ;  /* 0x000000014d297824 */ /* 0x000fe200078e0228 */
[----:B------:R-:W-:Y:S01]  /*5080*/  BSSY B0, `(.L_x_8226) ;  /* 0x0000026000007945 */ /* 0x000fe20003800000 */
[----:B------:R-:W-:Y:S02]  /*5090*/  IMAD R48, R40, 0x2, R24 ;  /* 0x0000000228307824 */ /* 0x000fe400078e0218 */
[----:B------:R-:W-:-:S04]  /*50a0*/  IMAD.WIDE R44, R26, 0x60, R72 ;  /* 0x000000601a2c7825 */ /* 0x000fc800078e0248 */
[----:B------:R-:W-:-:S04]  /*50b0*/  IMAD R49, R41, 0x2, R24 ;  /* 0x0000000229317824 */ /* 0x000fc800078e0218 */
[----:B------:R-:W-:Y:S05]  /*50c0*/  @P3 BRA `(.L_x_8227) ;  /* 0x0000000000843947 */ /* 0x000fea0003800000 */
[----:B------:R-:W-:Y:S01]  /*50d0*/  MOV R40, R30 ;  /* 0x0000001e00287202 */ /* 0x000fe20000000f00 */
[----:B------:R-:W-:Y:S01]  /*50e0*/  IMAD R43, R45, UR56, RZ ;  /* 0x000000382d2b7c24 */ /* 0x000fe2000f8e02ff */
[----:B------:R-:W-:Y:S01]  /*50f0*/  ULDC UR4, c[0x0][0x310] ;  /* 0x0000c40000047ab9 */ /* 0x000fe20000000800 */
        /* <DEDUP_REMOVED lines=30> */
.L_x_8227:
[----:B------:R-:W-:Y:S05]  /*52e0*/  BSYNC B0 ;  /* 0x0000000000007941 */ /* 0x000fea0003800000 */
.L_x_8226:
[----:B------:R-:W-:Y:S01]  /*52f0*/  ISETP.GE.AND P3, PT, R223, R101, PT ;  /* 0x00000065df00720c */ /* 0x000fe20003f66270 */
[----:B------:R-:W-:-:S12]  /*5300*/  BSSY B0, `(.L_x_8228) ;  /* 0x0000025000007945 */ /* 0x000fd80003800000 */
[----:B------:R-:W-:Y:S05]  /*5310*/  @P3 BRA `(.L_x_8229) ;  /* 0x00000000008c3947 */ /* 0x000fea0003800000 */
[----:B--2---:R-:W-:Y:S01]  /*5320*/  IADD3 R43, P3, R44, 0x40, RZ ;  /* 0x000000402c2b7810 */ /* 0x004fe20007f7e0ff */
[----:B------:R-:W-:Y:S01]  /*5330*/  IMAD.MOV.U32 R40, RZ, RZ, R30 ;  /* 0x000000ffff287224 */ /* 0x000fe200078e001e */
[----:B------:R-:W-:Y:S01]  /*5340*/  ULDC UR4, c[0x0][0x310] ;  /* 0x0000c40000047ab9 */ /* 0x000fe20000000800 */
[----:B------:R-:W-:Y:S02]  /*5350*/  IMAD.MOV.U32 R41, RZ, RZ, R92 ;  /* 0x000000ffff297224 */ /* 0x000fe400078e005c */
[----:B------:R-:W-:Y:S02]  /*5360*/  IMAD.X R44, RZ, RZ, R45, P3 ;  /* 0x000000ffff2c7224 */ /* 0x000fe400018e062d */
[----:B------:R-:W-:-:S04]  /*5370*/  IMAD.WIDE.U32 R40, R43, UR56, R40 ;  /* 0x000000382b287c25 */ /* 0x000fc8000f8e0028 */
[----:B------:R-:W-:-:S04]  /*5380*/  IMAD R44, R44, UR56, RZ ;  /* 0x000000382c2c7c24 */ /* 0x000fc8000f8e02ff */
[----:B------:R-:W-:Y:S01]  /*5390*/  IMAD R43, R43, UR57, R44 ;  /* 0x000000392b2b7c24 */ /* 0x000fe2000f8e022c */
[----:B------:R-:W-:-:S04]  /*53a0*/  LEA R44, P3, R40, UR58, 0x1 ;  /* 0x0000003a282c7c11 */ /* 0x000fc8000f8608ff */
[----:B------:R-:W-:-:S04]  /*53b0*/  IADD3 R41, R41, R43, RZ ;  /* 0x0000002b29297210 */ /* 0x000fc80007ffe0ff */
[----:B------:R-:W-:Y:S02]  /*53c0*/  LEA.HI.X R45, R40, UR59, R41, 0x1, P3 ;  /* 0x0000003b282d7c11 */ /* 0x000fe400098f0c29 */
        /* <DEDUP_REMOVED lines=24> */
.L_x_8229:
[----:B------:R-:W-:Y:S05]  /*5550*/  BSYNC B0 ;  /* 0x0000000000007941 */ /* 0x000fea0003800000 */
.L_x_8228:
        /* <DEDUP_REMOVED lines=8> */
[----:B------:R-:W-:-:S02]  /*55e0*/  VIADD R2, R2, 0x1 ;  /* 0x0000000102027836 */ /* 0x000fc40000000000 */
[----:B01----:R-:W-:-:S03]  /*55f0*/  @!P4 VIADD R95, R95, 0x324c0 ;  /* 0x000324c05f5fc836 */ /* 0x003fc60000000000 */
[C---:B------:R-:W-:Y:S02]  /*5600*/  ISETP.NE.AND P3, PT, R2.reuse, 0x2, PT ;  /* 0x000000020200780c */ /* 0x040fe40003f65270 */
[----:B------:R-:W-:Y:S02]  /*5610*/  @!P4 PRMT R95, RZ, 0x654, R95 ;  /* 0x00000654ff5fc816 */ /* 0x000fe4000000005f */
[----:B--23--:R-:W-:Y:S02]  /*5620*/  SEL R40, RZ, 0x1, P3 ;  /* 0x00000001ff287807 */ /* 0x00cfe40001800000 */
        /* <DEDUP_REMOVED lines=9> */
.L_x_8178:
[----:B------:R-:W-:Y:S02]  /*56c0*/  ISETP.GE.AND P2, PT, R199, 0x1, PT ;  /* 0x00000001c700780c */ /* 0x000fe40003f46270 */
[----:B------:R-:W-:Y:S02]  /*56d0*/  CS2R R6, SRZ ;  /* 0x0000000000067805 */ /* 0x000fe4000001ff00 */
[----:B------:R-:W-:Y:S02]  /*56e0*/  PLOP3.LUT P1, PT, PT, PT, PT, 0x80, 0x0 ;  /* 0x000000000000781c */ /* 0x000fe40003f2f070 */
        /* <DEDUP_REMOVED lines=36> */
[----:B----4-:R-:W-:Y:S02]  /*5930*/  CS2R R94, SRZ ;  /* 0x00000000005e7805 */ /* 0x010fe4000001ff00 */
        /* <DEDUP_REMOVED lines=27> */
[----:B------:R-:W-:-:S02]  /*5af0*/  IMAD.MOV.U32 R29, RZ, RZ, RZ ;  /* 0x000000ffff1d7224 */ /* 0x000fc400078e00ff */
[----:B------:R-:W-:Y:S02]  /*5b00*/  IMAD.MOV.U32 R27, RZ, RZ, RZ ;  /* 0x000000ffff1b7224 */ /* 0x000fe400078e00ff */
[----:B------:R-:W-:Y:S01]  /*5b10*/  IMAD.MOV.U32 R9, RZ, RZ, RZ ;  /* 0x000000ffff097224 */ /* 0x000fe200078e00ff */
[----:B------:R-:W-:Y:S06]  /*5b20*/  @P0 BRA `(.L_x_8231) ;  /* 0x00000000000c0947 */ /* 0x000fec0003800000 */
[----:B------:R-:W0:Y:S01]  /*5b30*/  FENCE.VIEW.ASYNC.G ;  /* 0x00000000000073c6 */ /* 0x000e220000000100 */
[----:B------:R-:W-:Y:S05]  /*5b40*/  WARPSYNC.ALL ;  /* 0x0000000000007948 */ /* 0x000fea0003800000 */
[----:B0-----:R-:W-:Y:S06]  /*5b50*/  BAR.ARV 0xc, 0x120 ;  /* 0x0304800000007b1d */ /* 0x001fec0000002000 */
.L_x_8231:
[----:B------:R-:W-:Y:S01]  /*5b60*/  IMAD.MOV.U32 R25, RZ, RZ, RZ ;  /* 0x000000ffff197224 */ /* 0x000fe200078e00ff */
[----:B------:R-:W-:Y:S01]  /*5b70*/  MOV R8, RZ ;  /* 0x000000ff00087202 */ /* 0x000fe20000000f00 */
[----:B------:R-:W-:Y:S06]  /*5b80*/  @!P2 BRA `(.L_x_8232) ;  /* 0x000000800024a947 */ /* 0x000fec0003800000 */
[----:B------:R-:W-:-:S03]  /*5b90*/  UMOV UR4, 0xffffffff ;  /* 0xffffffff00047882 */ /* 0x000fc60000000000 */
[----:B------:R-:W-:Y:S05]  /*5ba0*/  BRA.DIV UR4, `(.L_x_8233) ;  /* 0x0000010204c07947 */ /* 0x000fea000b800000 */
[----:B------:R0:W1:Y:S02]  /*5bb0*/  SHFL.IDX PT, R14, R232, RZ, 0x1f ;  /* 0x00001fffe80e7589 */ /* 0x00006400000e0000 */
.L_x_8415:
[----:B------:R-:W-:Y:S01]  /*5bc0*/  VIADD R24, R18, 0x18400 ;  /* 0x0001840012187836 */ /* 0x000fe20000000000 */
[----:B-1----:R-:W-:Y:S01]  /*5bd0*/  LEA.HI R0, R14, R14, RZ, 0x1 ;  /* 0x0000000e0e007211 */ /* 0x002fe200078f08ff */
[----:B------:R-:W-:Y:S03]  /*5be0*/  BSSY B6, `(.L_x_8234) ;  /* 0x0000015000067945 */ /* 0x000fe60003800000 */
[----:B------:R-:W-:Y:S02]  /*5bf0*/  LOP3.LUT P0, RZ, R24, 0x1bf, RZ, 0xc0, !PT ;  /* 0x000001bf18ff7812 */ /* 0x000fe4000780c0ff */
[----:B------:R-:W-:-:S05]  /*5c00*/  LOP3.LUT R35, R0, 0xffffe, RZ, 0xc0, !PT ;  /* 0x000ffffe00237812 */ /* 0x000fca00078ec0ff */
[----:B------:R-:W-:-:S06]  /*5c10*/  IMAD.IADD R35, R14, 0x1, -R35 ;  /* 0x000000010e237824 */ /* 0x000fcc00078e0a23 */
[----:B------:R-:W-:Y:S05]  /*5c20*/  @!P0 BRA `(.L_x_8235) ;  /* 0x0000000000408947 */ /* 0x000fea0003800000 */
        /* <DEDUP_REMOVED lines=16> */
.L_x_8235:
[----:B------:R-:W-:Y:S05]  /*5d30*/  BSYNC B6 ;  /* 0x0000000000067941 */ /* 0x000fea0003800000 */
.L_x_8234:
        /* <DEDUP_REMOVED lines=12> */
.L_x_8239:
[----:B--2---:R2:W3:Y:S02]  /*5e00*/  SYNCS.PHASECHK.TRANS64.TRYWAIT P0, [R18+URZ+0x32400], R3 ;  /* 0x03240003120075a7 */ /* 0x0044e4000800017f */
[----:B---3--:R-:W-:Y:S05]  /*5e10*/  @!P0 NANOSLEEP.SYNCS 0x989680 ;  /* 0x009896800000895d */ /* 0x008fea0003900000 */
[----:B------:R-:W3:Y:S02]  /*5e20*/  @!P0 SYNCS.PHASECHK.TRANS64 P0, [R18+URZ+0x32400], R3 ;  /* 0x03240003120085a7 */ /* 0x000ee4000800007f */
[----:B---3--:R-:W-:Y:S05]  /*5e30*/  @!P0 BRA `(.L_x_8239) ;  /* 0xfffffffc00f08947 */ /* 0x008fea000383ffff */
.L_x_8238:
[----:B------:R-:W-:Y:S05]  /*5e40*/  BSYNC B0 ;  /* 0x0000000000007941 */ /* 0x000fea0003800000 */
.L_x_8237:
[----:B------:R-:W-:Y:S05]  /*5e50*/  BRA `(.L_x_8240) ;  /* 0x00000020006c7947 */ /* 0x000fea0003800000 */
.L_x_8236:
[----:B-----5:R-:W-:Y:S01]  /*5e60*/  SHF.R.S32.HI R0, RZ, 0x1f, R28 ;  /* 0x0000001fff007819 */ /* 0x020fe2000001141c */
[----:B------:R-:W-:Y:S01]  /*5e70*/  ULDC.64 UR4, c[0x0][0x3d8] ;  /* 0x0000f60000047ab9 */ /* 0x000fe20000000a00 */
[----:B------:R-:W-:Y:S01]  /*5e80*/  ULDC.64 UR6, c[0x0][0x3e8] ;  /* 0x0000fa0000067ab9 */ /* 0x000fe20000000a00 */
[----:B------:R-:W-:Y:S01]  /*5e90*/  LOP3.LUT P0, RZ, R24, 0x3ff, RZ, 0xc0, !PT ;  /* 0x000003ff18ff7812 */ /* 0x000fe2000780c0ff */
[----:B------:R-:W-:Y:S01]  /*5ea0*/  IMAD.WIDE.U32 R4, R28, UR4, RZ ;  /* 0x000000041c047c25 */ /* 0x000fe2000f8e00ff */
[----:B------:R-:W-:Y:S03]  /*5eb0*/  BSSY B6, `(.L_x_8241) ;  /* 0x0000031000067945 */ /* 0x000fe60003800000 */
[C---:B------:R-:W-:Y:S02]  /*5ec0*/  IMAD R3, R0.reuse, UR4, RZ ;  /* 0x0000000400037c24 */ /* 0x040fe4000f8e02ff */
[----:B------:R-:W-:-:S02]  /*5ed0*/  IMAD R7, R0, UR6, RZ ;  /* 0x0000000600077c24 */ /* 0x000fc4000f8e02ff */
[----:B------:R-:W-:Y:S02]  /*5ee0*/  IMAD.SHL.U32 R24, R227, 0x4, RZ ;  /* 0x00000004e3187824 */ /* 0x000fe400078e00ff */
[C---:B------:R-:W-:Y:S01]  /*5ef0*/  IMAD R3, R28.reuse, UR5, R3 ;  /* 0x000000051c037c24 */ /* 0x040fe2000f8e0203 */
[----:B------:R-:W-:Y:S01]  /*5f00*/  ULDC.64 UR4, c[0x0][0x3c8] ;  /* 0x0000f20000047ab9 */ /* 0x000fe20000000a00 */
[----:B------:R-:W-:Y:S01]  /*5f10*/  IMAD R31, R28, UR7, R7 ;  /* 0x000000071c1f7c24 */ /* 0x000fe2000f8e0207 */
[----:B------:R-:W-:Y:S01]  /*5f20*/  IADD3 R0, P3, R24, R4, RZ ;  /* 0x0000000418007210 */ /* 0x000fe20007f7e0ff */
[----:B------:R-:W-:Y:S01]  /*5f30*/  IMAD.WIDE.U32 R6, R28, UR6, RZ ;  /* 0x000000061c067c25 */ /* 0x000fe2000f8e00ff */
[----:B------:R-:W-:Y:S01]  /*5f40*/  SHF.R.S32.HI R10, RZ, 0x1f, R24 ;  /* 0x0000001fff0a7819 */ /* 0x000fe20000011418 */
[----:B------:R-:W-:Y:S01]  /*5f50*/  ULDC.64 UR6, c[0x0][0x3e0] ;  /* 0x0000f80000067ab9 */ /* 0x000fe20000000a00 */
[----:B------:R-:W-:Y:S01]  /*5f60*/  LEA R28, P2, R4, UR4, 0x1 ;  /* 0x00000004041c7c11 */ /* 0x000fe2000f8408ff */
[----:B------:R-:W-:Y:S01]  /*5f70*/  IMAD.IADD R9, R3, 0x1, R5 ;  /* 0x0000000103097824 */ /* 0x000fe200078e0205 */
[----:B------:R-:W-:Y:S01]  /*5f80*/  IADD3 R8, P4, R24, R6, RZ ;  /* 0x0000000618087210 */ /* 0x000fe20007f9e0ff */
[----:B------:R-:W-:Y:S01]  /*5f90*/  IMAD.IADD R31, R31, 0x1, R7 ;  /* 0x000000011f1f7824 */ /* 0x000fe200078e0207 */
[----:B------:R-:W-:Y:S01]  /*5fa0*/  IADD3 R5, P1, R16, R4, RZ ;  /* 0x0000000410057210 */ /* 0x000fe20007f3e0ff */
[--C-:B------:R-:W-:Y:S01]  /*5fb0*/  IMAD.X R3, R10, 0x1, R9.reuse, P3 ;  /* 0x000000010a037824 */ /* 0x100fe200018e0609 */
[----:B------:R-:W-:Y:S01]  /*5fc0*/  LEA.HI.X R29, R4, UR5, R9, 0x1, P2 ;  /* 0x00000005041d7c11 */ /* 0x000fe200090f0c09 */
[----:B------:R-:W-:Y:S01]  /*5fd0*/  IMAD.X R7, R10, 0x1, R31, P4 ;  /* 0x000000010a077824 */ /* 0x000fe200020e061f */
[----:B------:R-:W-:-:S02]  /*5fe0*/  LEA R26, P2, R0, UR4, 0x1 ;  /* 0x00000004001a7c11 */ /* 0x000fc4000f8408ff */
[C---:B------:R-:W-:Y:S02]  /*5ff0*/  IADD3.X R4, R17.reuse, R9, RZ, P1, !PT ;  /* 0x0000000911047210 */ /* 0x040fe40000ffe4ff */
[----:B------:R-:W-:Y:S02]  /*6000*/  LEA.HI.X R27, R0, UR5, R3, 0x1, P2 ;  /* 0x00000005001b7c11 */ /* 0x000fe400090f0c03 */
[----:B------:R-:W-:Y:S02]  /*6010*/  IADD3 R0, P3, R16, R6, RZ ;  /* 0x0000000610007210 */ /* 0x000fe40007f7e0ff */
[----:B------:R-:W-:Y:S02]  /*6020*/  LEA R30, P2, R6, UR6, 0x1 ;  /* 0x00000006061e7c11 */ /* 0x000fe4000f8408ff */
[----:B------:R-:W-:Y:S01]  /*6030*/  LEA R40, P5, R8, UR6, 0x1 ;  /* 0x0000000608287c11 */ /* 0x000fe2000f8a08ff */
[----:B------:R-:W-:Y:S01]  /*6040*/  IMAD.X R3, R17, 0x1, R31, P3 ;  /* 0x0000000111037824 */ /* 0x000fe200018e061f */
[----:B------:R-:W-:-:S02]  /*6050*/  LEA R36, P4, R5, UR4, 0x1 ;  /* 0x0000000405247c11 */ /* 0x000fc4000f8808ff */
        /* <DEDUP_REMOVED lines=19> */
[----:B-1----:R-:W-:-:S07]  /*6190*/  IMAD.MOV.U32 R13, RZ, RZ, RZ ;  /* 0x000000ffff0d7224 */ /* 0x002fce00078e00ff */
[----:B------:R-:W-:-:S07]  /*61a0*/  LEPC R20, `(.L_x_8242) ;  /* 0x000000001014794e */ /* 0x000fce0000000000 */
[----:B0-2---:R-:W-:Y:S05]  /*61b0*/  CALL.ABS.NOINC R14 ;  /* 0x000000000e007343 */ /* 0x005fea0003c00000 */
.L_x_8242:
[----:B------:R-:W-:Y:S05]  /*61c0*/  BSYNC B6 ;  /* 0x0000000000067941 */ /* 0x000fea0003800000 */
.L_x_8241:
        /* <DEDUP_REMOVED lines=34> */
.L_x_8246:
[----:B------:R-:W-:Y:S05]  /*63f0*/  BSYNC B1 ;  /* 0x0000000000017941 */ /* 0x000fea0003800000 */
.L_x_8245:
[----:B------:R-:W-:-:S03]  /*6400*/  UMOV UR4, 0xffffffff ;  /* 0xffffffff00047882 */ /* 0x000fc60000000000 */
[----:B------:R-:W-:Y:S05]  /*6410*/  BRA.DIV UR4, `(.L_x_8247) ;  /* 0x000000fa04cc7947 */ /* 0x000fea000b800000 */
.L_x_8418:
[----:B------:R-:W-:-:S03]  /*6420*/  UMOV UR4, 0xffffffff ;  /* 0xffffffff00047882 */ /* 0x000fc60000000000 */
[----:B------:R-:W-:Y:S05]  /*6430*/  BRA.DIV UR4, `(.L_x_8248) ;  /* 0x000000fa04ec7947 */ /* 0x000fea000b800000 */
.L_x_8421:
[----:B------:R-:W-:-:S03]  /*6440*/  UMOV UR4, 0xffffffff ;  /* 0xffffffff00047882 */ /* 0x000fc60000000000 */
[----:B------:R-:W-:Y:S05]  /*6450*/  BRA.DIV UR4, `(.L_x_8249) ;  /* 0x000000fe040c7947 */ /* 0x000fea000b800000 */
.L_x_8424:
[----:B------:R-:W-:-:S03]  /*6460*/  UMOV UR4, 0xffffffff ;  /* 0xffffffff00047882 */ /* 0x000fc60000000000 */
[----:B------:R-:W-:Y:S05]  /*6470*/  BRA.DIV UR4, `(.L_x_8250) ;  /* 0x000000fe042c7947 */ /* 0x000fea000b800000 */
.L_x_8427:
[----:B------:R-:W2:Y:S01]  /*6480*/  SYNCS.PHASECHK.TRANS64.TRYWAIT P1, [R18+URZ+0x32400], R25 ;  /* 0x03240019120075a7 */ /* 0x000ea2000802017f */
[----:B------:R-:W-:Y:S01]  /*6490*/  LOP3.LUT P2, RZ, R228, 0x4, RZ, 0xc0, !PT ;  /* 0x00000004e4ff7812 */ /* 0x000fe2000784c0ff */
[----:B------:R-:W-:Y:S01]  /*64a0*/  IMAD R3, R217, 0x200, R10 ;  /* 0x00000200d9037824 */ /* 0x000fe200078e020a */
[--C-:B-----5:R-:W-:Y:S01]  /*64b0*/  SHF.R.U64 R33, R8, 0x10, R9.reuse ;  /* 0x0000001008217819 */ /* 0x120fe20000001209 */
[----:B------:R-:W-:Y:S01]  /*64c0*/  IMAD.MOV.U32 R30, RZ, RZ, R8 ;  /* 0x000000ffff1e7224 */ /* 0x000fe200078e0008 */
[----:B------:R-:W-:Y:S01]  /*64d0*/  SHF.R.U32.HI R12, RZ, 0x10, R9 ;  /* 0x00000010ff0c7819 */ /* 0x000fe20000011609 */
[----:B------:R-:W-:Y:S01]  /*64e0*/  IMAD R8, R3, 0x2, R18 ;  /* 0x0000000203087824 */ /* 0x000fe200078e0212 */
[----:B------:R-:W-:Y:S01]  /*64f0*/  SHF.R.U64 R36, R4, 0x10, R5 ;  /* 0x0000001004247819 */ /* 0x000fe20000001205 */
[----:B------:R-:W-:Y:S01]  /*6500*/  IMAD.MOV.U32 R11, RZ, RZ, R9 ;  /* 0x000000ffff0b7224 */ /* 0x000fe200078e0009 */
[--C-:B------:R-:W-:Y:S01]  /*6510*/  SHF.R.U32.HI R14, RZ, 0x10, R5.reuse ;  /* 0x00000010ff0e7819 */ /* 0x100fe20000011605 */
[----:B------:R-:W-:Y:S01]  /*6520*/  IMAD.MOV.U32 R9, RZ, RZ, R5 ;  /* 0x000000ffff097224 */ /* 0x000fe200078e0005 */
[----:B------:R-:W-:Y:S01]  /*6530*/  MOV R10, R21 ;  /* 0x00000015000a7202 */ /* 0x000fe20000000f00 */
[----:B------:R-:W-:Y:S01]  /*6540*/  IMAD.MOV.U32 R31, RZ, RZ, R20 ;  /* 0x000000ffff1f7224 */ /* 0x000fe200078e0014 */
[--C-:B------:R-:W-:Y:S01]  /*6550*/  SHF.R.U64 R34, R20, 0x10, R21.reuse ;  /* 0x0000001014227819 */ /* 0x100fe20000001215 */
[----:B-1----:R-:W-:Y:S01]  /*6560*/  IMAD.MOV.U32 R27, RZ, RZ, R4 ;  /* 0x000000ffff1b7224 */ /* 0x002fe200078e0004 */
        /* <DEDUP_REMOVED lines=17> */
.L_x_8428:
[----:B------:R-:W-:Y:S05]  /*6680*/  BSYNC B1 ;  /* 0x0000000000017941 */ /* 0x000fea0003800000 */
.L_x_8251:
[----:B------:R-:W-:Y:S01]  /*6690*/  BSSY B1, `(.L_x_8253) ;  /* 0x0000057000017945 */ /* 0x000fe20003800000 */
[----:B------:R-:W-:-:S03]  /*66a0*/  PRMT R37, R37, 0x5410, R6 ;  /* 0x0000541025257816 */ /* 0x000fc60000000006 */
[----:B------:R-:W-:Y:S05]  /*66b0*/  @P0 BRA `(.L_x_8254) ;  /* 0x0000000400500947 */ /* 0x000fea0003800000 */
[----:B------:R-:W2:Y:S01]  /*66c0*/  LDC R5, c[0x0][0x3d4] ;  /* 0x0000f500ff057b82 */ /* 0x000ea20000000800 */
[C---:B------:R-:W-:Y:S01]  /*66d0*/  VIADD R4, R24.reuse, 0x10 ;  /* 0x0000001018047836 */ /* 0x040fe20000000000 */
[----:B------:R-:W-:Y:S01]  /*66e0*/  BSSY B2, `(.L_x_8255) ;  /* 0x000002a000027945 */ /* 0x000fe20003800000 */
[----:B--2---:R-:W-:-:S03]  /*66f0*/  ISETP.GE.AND P0, PT, R24, R5, PT ;  /* 0x000000051800720c */ /* 0x004fc60003f06270 */
[----:B------:R-:W-:-:S10]  /*6700*/  ISETP.GE.AND P1, PT, R4, R5, PT ;  /* 0x000000050400720c */ /* 0x000fd40003f26270 */
[----:B------:R-:W-:Y:S05]  /*6710*/  @P0 BRA `(.L_x_8256) ;  /* 0x0000000000980947 */ /* 0x000fea0003800000 */
[----:B------:R-:W2:Y:S01]  /*6720*/  LDS.128 R4, [R8+0x18400] ;  /* 0x0184000008047984 */ /* 0x000ea20000000c00 */
[----:B------:R-:W-:Y:S02]  /*6730*/  HADD2.F32 R15, -RZ, R27.H0_H0 ;  /* 0x2000001bff0f7230 */ /* 0x000fe40000004100 */
[----:B------:R-:W-:Y:S02]  /*6740*/  HADD2.F32 R13, -RZ, R30.H0_H0 ;  /* 0x2000001eff0d7230 */ /* 0x000fe40000004100 */
[----:B------:R-:W-:Y:S02]  /*6750*/  HADD2.F32 R14, -RZ, R33.H0_H0 ;  /* 0x20000021ff0e7230 */ /* 0x000fe40000004100 */
[----:B------:R-:W-:Y:S02]  /*6760*/  HADD2.F32 R20, -RZ, R36.H0_H0 ;  /* 0x20000024ff147230 */ /* 0x000fe40000004100 */
[--C-:B--2---:R-:W-:Y:S02]  /*6770*/  HADD2.F32 R9, -RZ, R4.reuse.H0_H0 ;  /* 0x20000004ff097230 */ /* 0x104fe40000004100 */
[----:B------:R-:W-:-:S02]  /*6780*/  HADD2.F32 R4, -RZ, R4.H1_H1 ;  /* 0x30000004ff047230 */ /* 0x000fc40000004100 */
[--C-:B------:R-:W-:Y:S02]  /*6790*/  HADD2.F32 R10, -RZ, R5.reuse.H0_H0 ;  /* 0x20000005ff0a7230 */ /* 0x100fe40000004100 */
[----:B------:R-:W-:Y:S02]  /*67a0*/  HADD2.F32 R5, -RZ, R5.H1_H1 ;  /* 0x30000005ff057230 */ /* 0x000fe40000004100 */
[C---:B------:R-:W-:Y:S01]  /*67b0*/  FMUL.FTZ R26, R4.reuse, R15 ;  /* 0x0000000f041a7220 */ /* 0x040fe20000410000 */
[-C--:B------:R-:W-:Y:S01]  /*67c0*/  FMUL.FTZ R4, R4, R13.reuse ;  /* 0x0000000d04047220 */ /* 0x080fe20000410000 */
[--C-:B------:R-:W-:Y:S02]  /*67d0*/  HADD2.F32 R11, -RZ, R6.reuse.H0_H0 ;  /* 0x20000006ff0b7230 */ /* 0x100fe40000004100 */
[----:B------:R-:W-:Y:S02]  /*67e0*/  HADD2.F32 R12, -RZ, R7.H0_H0 ;  /* 0x20000007ff0c7230 */ /* 0x000fe40000004100 */
[----:B------:R-:W-:Y:S01]  /*67f0*/  FMUL.FTZ R21, R5, R20 ;  /* 0x0000001405157220 */ /* 0x000fe20000410000 */
[C---:B------:R-:W-:Y:S01]  /*6800*/  FFMA.FTZ R26, R9.reuse, R13, -R26 ;  /* 0x0000000d091a7223 */ /* 0x040fe2000001081a */
[----:B------:R-:W-:Y:S01]  /*6810*/  FFMA.FTZ R15, R9, R15, R4 ;  /* 0x0000000f090f7223 */ /* 0x000fe20000010004 */
[----:B-1----:R-:W-:Y:S01]  /*6820*/  FMUL.FTZ R25, R5, R14 ;  /* 0x0000000e05197220 */ /* 0x002fe20000410000 */
        /* <DEDUP_REMOVED lines=10> */
[----:B------:R-:W-:Y:S01]  /*68d0*/  FMUL.FTZ R25, R7, R13 ;  /* 0x0000000d07197220 */ /* 0x000fe20000410000 */
[----:B------:R-:W-:Y:S01]  /*68e0*/  FFMA.FTZ R6, R11, R4, -R14 ;  /* 0x000000040b067223 */ /* 0x000fe2000001080e */
[----:B------:R-:W-:Y:S01]  /*68f0*/  FMUL.FTZ R28, R7, R5 ;  /* 0x00000005071c7220 */ /* 0x000fe20000410000 */
        /* <DEDUP_REMOVED lines=8> */
.L_x_8256:
[----:B------:R-:W-:Y:S05]  /*6980*/  BSYNC B2 ;  /* 0x0000000000027941 */ /* 0x000fea0003800000 */
.L_x_8255:
[----:B------:R-:W-:Y:S05]  /*6990*/  @P1 BRA `(.L_x_8254) ;  /* 0x0000000000981947 */ /* 0x000fea0003800000 */
[----:B--2---:R-:W2:Y:S01]  /*69a0*/  LDS.128 R4, [R3] ;  /* 0x0000000003047984 */ /* 0x004ea20000000c00 */
        /* <DEDUP_REMOVED lines=37> */
.L_x_8254:
[----:B------:R-:W-:Y:S05]  /*6c00*/  BSYNC B1 ;  /* 0x0000000000017941 */ /* 0x000fea0003800000 */
.L_x_8253:
[----:B------:R-:W-:-:S13]  /*6c10*/  ISETP.GE.AND P0, PT, R223, R32, PT ;  /* 0x00000020df00720c */ /* 0x000fda0003f06270 */
[----:B------:R-:W-:Y:S05]  /*6c20*/  @P0 BRA `(.L_x_8257) ;  /* 0x0000001000d40947 */ /* 0x000fea0003800000 */
[----:B--23--:R-:W2:Y:S01]  /*6c30*/  LDC R5, c[0x0][0x3d4] ;  /* 0x0000f500ff057b82 */ /* 0x00cea20000000800 */
        /* <DEDUP_REMOVED lines=8> */
[--C-:B------:R-:W-:Y:S02]  /*6cc0*/  HADD2.F32 R26, -RZ, R36.reuse.H0_H0 ;  /* 0x20000024ff1a7230 */ /* 0x100fe40000004100 */
[----:B------:R-:W-:Y:S02]  /*6cd0*/  HADD2.F32 R24, -RZ, R33.H0_H0 ;  /* 0x20000021ff187230 */ /* 0x000fe40000004100 */
[----:B-1----:R-:W-:Y:S02]  /*6ce0*/  HADD2.F32 R25, -RZ, R27.H1_H1 ;  /* 0x3000001bff197230 */ /* 0x002fe40000004100 */
[----:B------:R-:W-:-:S02]  /*6cf0*/  HADD2.F32 R28, -RZ, R36.H1_H1 ;  /* 0x30000024ff1c7230 */ /* 0x000fc40000004100 */
[--C-:B--2---:R-:W-:Y:S02]  /*6d00*/  HADD2.F32 R9, -RZ, R4.reuse.H0_H0 ;  /* 0x20000004ff097230 */ /* 0x104fe40000004100 */
[----:B------:R-:W-:Y:S02]  /*6d10*/  HADD2.F32 R4, -RZ, R4.H1_H1 ;  /* 0x30000004ff047230 */ /* 0x000fe40000004100 */
[--C-:B------:R-:W-:Y:S02]  /*6d20*/  HADD2.F32 R10, -RZ, R5.reuse.H0_H0 ;  /* 0x20000005ff0a7230 */ /* 0x100fe40000004100 */
[----:B------:R-:W-:Y:S02]  /*6d30*/  HADD2.F32 R5, -RZ, R5.H1_H1 ;  /* 0x30000005ff057230 */ /* 0x000fe40000004100 */
[-C--:B------:R-:W-:Y:S01]  /*6d40*/  FMUL.FTZ R14, R21, R4.reuse ;  /* 0x00000004150e7220 */ /* 0x080fe20000410000 */
[----:B------:R-:W-:Y:S01]  /*6d50*/  FMUL.FTZ R20, R15, R4 ;  /* 0x000000040f147220 */ /* 0x000fe20000410000 */
[----:B------:R-:W-:-:S02]  /*6d60*/  HADD2.F32 R11, -RZ, R6.H0_H0 ;  /* 0x20000006ff0b7230 */ /* 0x000fc40000004100 */
[----:B------:R-:W-:Y:S01]  /*6d70*/  FMUL.FTZ R13, R26, R5 ;  /* 0x000000051a0d7220 */ /* 0x000fe20000410000 */
[----:B------:R-:W-:Y:S01]  /*6d80*/  FFMA.FTZ R4, R15, R9, -R14 ;  /* 0x000000090f047223 */ /* 0x000fe2000001080e */
[--C-:B------:R-:W-:Y:S02]  /*6d90*/  HADD2.F32 R12, -RZ, R7.reuse.H0_H0 ;  /* 0x20000007ff0c7230 */ /* 0x100fe40000004100 */
[C---:B------:R-:W-:Y:S01]  /*6da0*/  FMUL.FTZ R15, R24.reuse, R5 ;  /* 0x00000005180f7220 */ /* 0x040fe20000410000 */
[----:B------:R-:W-:Y:S02]  /*6db0*/  HADD2.F32 R6, -RZ, R6.H1_H1 ;  /* 0x30000006ff067230 */ /* 0x000fe40000004100 */
[----:B------:R-:W-:Y:S01]  /*6dc0*/  FFMA.FTZ R9, R21, R9, R20 ;  /* 0x0000000915097223 */ /* 0x000fe20000010014 */
[----:B------:R-:W-:Y:S02]  /*6dd0*/  HADD2.F32 R7, -RZ, R7.H1_H1 ;  /* 0x30000007ff077230 */ /* 0x000fe40000004100 */
[----:B------:R-:W-:Y:S01]  /*6de0*/  FFMA.FTZ R5, R24, R10, -R13 ;  /* 0x0000000a18057223 */ /* 0x000fe2000001080d */
[----:B------:R-:W-:-:S02]  /*6df0*/  HADD2.F32 R21, -RZ, R30.H1_H1 ;  /* 0x3000001eff157230 */ /* 0x000fc40000004100 */
[----:B------:R-:W-:Y:S01]  /*6e00*/  FFMA.FTZ R10, R26, R10, R15 ;  /* 0x0000000a1a0a7223 */ /* 0x000fe2000001000f */
[----:B------:R-:W-:Y:S02]  /*6e10*/  HADD2.F32 R24, -RZ, R33.H1_H1 ;  /* 0x30000021ff187230 */ /* 0x000fe40000004100 */
[-C--:B------:R-:W-:Y:S01]  /*6e20*/  FMUL.FTZ R14, R25, R6.reuse ;  /* 0x00000006190e7220 */ /* 0x080fe20000410000 */
[-C--:B------:R-:W-:Y:S01]  /*6e30*/  FMUL.FTZ R13, R28, R7.reuse ;  /* 0x000000071c0d7220 */ /* 0x080fe20000410000 */
[----:B------:R-:W-:Y:S01]  /*6e40*/  FMUL.FTZ R20, R21, R6 ;  /* 0x0000000615147220 */ /* 0x000fe20000410000 */
[----:B------:R-:W-:Y:S01]  /*6e50*/  F2FP.F16.F32.PACK_AB R4, R9, R4 ;  /* 0x000000040904723e */ /* 0x000fe200000000ff */
        /* <DEDUP_REMOVED lines=8> */
[----:B------:R2:W-:Y:S02]  /*6ee0*/  STS.128 [R8+0x1a400], R4 ;  /* 0x01a4000408007388 */ /* 0x0005e40000000c00 */
.L_x_8259:
[----:B------:R-:W-:Y:S05]  /*6ef0*/  BSYNC B1 ;  /* 0x0000000000017941 */ /* 0x000fea0003800000 */
.L_x_8258:
[----:B------:R-:W-:Y:S05]  /*6f00*/  @P1 BRA `(.L_x_8257) ;  /* 0x00000010001c1947 */ /* 0x000fea0003800000 */
[----:B--2---:R-:W2:Y:S01]  /*6f10*/  LDS.128 R4, [R3+0x2000] ;  /* 0x0020000003047984 */ /* 0x004ea20000000c00 */
[----:B------:R-:W-:Y:S02]  /*6f20*/  HADD2.F32 R14, -RZ, R31.H0_H0 ;  /* 0x2000001fff0e7230 */ /* 0x000fe40000004100 */
[----:B------:R-:W-:Y:S02]  /*6f30*/  HADD2.F32 R20, -RZ, R29.H0_H0 ;  /* 0x2000001dff147230 */ /* 0x000fe40000004100 */
[----:B-1----:R-:W-:Y:S02]  /*6f40*/  HADD2.F32 R25, -RZ, R37.H0_H0 ;  /* 0x20000025ff197230 */ /* 0x002fe40000004100 */
[----:B------:R-:W-:Y:S02]  /*6f50*/  HADD2.F32 R21, -RZ, R34.H0_H0 ;  /* 0x20000022ff157230 */ /* 0x000fe40000004100 */
[----:B------:R-:W-:Y:S02]  /*6f60*/  HADD2.F32 R24, -RZ, R29.H1_H1 ;  /* 0x3000001dff187230 */ /* 0x000fe40000004100 */
        /* <DEDUP_REMOVED lines=11> */
[C---:B------:R-:W-:Y:S01]  /*7020*/  FMUL.FTZ R8, R21.reuse, R5 ;  /* 0x0000000515087220 */ /* 0x040fe20000410000 */
[--C-:B------:R-:W-:Y:S02]  /*7030*/  HADD2.F32 R11, -RZ, R7.reuse.H0_H0 ;  /* 0x20000007ff0b7230 */ /* 0x100fe40000004100 */
[-C--:B------:R-:W-:Y:S01]  /*7040*/  FFMA.FTZ R5, R21, R9.reuse, -R12 ;  /* 0x0000000915057223 */ /* 0x080fe2000001080c */
[----:B------:R-:W-:Y:S02]  /*7050*/  HADD2.F32 R6, -RZ, R6.H1_H1 ;  /* 0x30000006ff067230 */ /* 0x000fe40000004100 */
[----:B------:R-:W-:Y:S01]  /*7060*/  FFMA.FTZ R8, R25, R9, R8 ;  /* 0x0000000919087223 */ /* 0x000fe20000010008 */
[----:B------:R-:W-:Y:S01]  /*7070*/  HADD2.F32 R7, -RZ, R7.H1_H1 ;  /* 0x30000007ff077230 */ /* 0x000fe20000004100 */
[----:B------:R-:W-:Y:S01]  /*7080*/  F2FP.F16.F32.PACK_AB R4, R15, R4 ;  /* 0x000000040f04723e */ /* 0x000fe200000000ff */
[----:B------:R-:W-:-:S02]  /*7090*/  HADD2.F32 R20, -RZ, R31.H1_H1 ;  /* 0x3000001fff147230 */ /* 0x000fc40000004100 */
[-C--:B------:R-:W-:Y:S01]  /*70a0*/  FMUL.FTZ R9, R24, R6.reuse ;  /* 0x0000000618097220 */ /* 0x080fe20000410000 */
[----:B------:R-:W-:Y:S02]  /*70b0*/  HADD2.F32 R21, -RZ, R34.H1_H1 ;  /* 0x30000022ff157230 */ /* 0x000fe40000004100 */
[----:B------:R-:W-:Y:S01]  /*70c0*/  FMUL.FTZ R12, R27, R7 ;  /* 0x000000071b0c7220 */ /* 0x000fe20000410000 */
[----:B------:R-:W-:Y:S01]  /*70d0*/  F2FP.F16.F32.PACK_AB R5, R8, R5 ;  /* 0x000000050805723e */ /* 0x000fe200000000ff */
[C---:B------:R-:W-:Y:S01]  /*70e0*/  FMUL.FTZ R13, R20.reuse, R6 ;  /* 0x00000006140d7220 */ /* 0x040fe20000410000 */
[-C--:B------:R-:W-:Y:S01]  /*70f0*/  FFMA.FTZ R6, R20, R10.reuse, -R9 ;  /* 0x0000000a14067223 */ /* 0x080fe20000010809 */
[C---:B------:R-:W-:Y:S01]  /*7100*/  FMUL.FTZ R14, R21.reuse, R7 ;  /* 0x00000007150e7220 */ /* 0x040fe20000410000 */
[-C--:B------:R-:W-:Y:S01]  /*7110*/  FFMA.FTZ R7, R21, R11.reuse, -R12 ;  /* 0x0000000b15077223 */ /* 0x080fe2000001080c */
[----:B------:R-:W-:Y:S02]  /*7120*/  FFMA.FTZ R13, R24, R10, R13 ;  /* 0x0000000a180d7223 */ /* 0x000fe4000001000d */
[----:B------:R-:W-:-:S03]  /*7130*/  FFMA.FTZ R14, R27, R11, R14 ;  /* 0x0000000b1b0e7223 */ /* 0x000fc6000001000e */
[----:B------:R-:W-:Y:S02]  /*7140*/  F2FP.F16.F32.PACK_AB R6, R13, R6 ;  /* 0x000000060d06723e */ /* 0x000fe400000000ff */
[----:B------:R-:W-:-:S05]  /*7150*/  F2FP.F16.F32.PACK_AB R7, R14, R7 ;  /* 0x000000070e07723e */ /* 0x000fca00000000ff */
[----:B------:R4:W-:Y:S01]  /*7160*/  STS.128 [R3+0x2000], R4 ;  /* 0x0020000403007388 */ /* 0x0009e20000000c00 */
[----:B------:R-:W-:Y:S05]  /*7170*/  BRA `(.L_x_8257) ;  /* 0x0000000c00807947 */ /* 0x000fea0003800000 */
.L_x_8244:
        /* <DEDUP_REMOVED lines=14> */
.L_x_8431:
[----:B------:R-:W-:Y:S01]  /*7260*/  UMOV UR4, 0xffffffff ;  /* 0xffffffff00047882 */ /* 0x000fe20000000000 */
[----:B------:R-:W-:Y:S02]  /*7270*/  LOP3.LUT R9, R0, 0xfffffffe, RZ, 0xc0, !PT ;  /* 0xfffffffe00097812 */ /* 0x000fe400078ec0ff */
[----:B------:R-:W-:Y:S05]  /*7280*/  BRA.DIV UR4, `(.L_x_8261) ;  /* 0x000000f2040c7947 */ /* 0x000fea000b800000 */
.L_x_8434:
[----:B------:R-:W-:Y:S01]  /*7290*/  UMOV UR4, 0xffffffff ;  /* 0xffffffff00047882 */ /* 0x000fe20000000000 */
[----:B------:R-:W-:Y:S02]  /*72a0*/  IMAD.IADD R0, R224, 0x1, -R9 ;  /* 0x00000001e0007824 */ /* 0x000fe400078e0a09 */
[----:B------:R-:W-:Y:S05]  /*72b0*/  BRA.DIV UR4, `(.L_x_8262) ;  /* 0x000000f204287947 */ /* 0x000fea000b800000 */
.L_x_8437:
[----:B------:R-:W-:Y:S01]  /*72c0*/  UMOV UR4, 0xffffffff ;  /* 0xffffffff00047882 */ /* 0x000fe20000000000 */
[----:B------:R-:W-:Y:S02]  /*72d0*/  SHF.L.U32 R9, R0, 0x1f, RZ ;  /* 0x0000001f00097819 */ /* 0x000fe400000006ff */
[----:B------:R-:W-:Y:S05]  /*72e0*/  BRA.DIV UR4, `(.L_x_8263) ;  /* 0x000000f204447947 */ /* 0x000fea000b800000 */
.L_x_8440:
[----:B------:R-:W2:Y:S01]  /*72f0*/  SYNCS.PHASECHK.TRANS64.TRYWAIT P1, [R18+URZ+0x32400], R9 ;  /* 0x03240009120075a7 */ /* 0x000ea2000802017f */
[-C--:B------:R-:W-:Y:S01]  /*7300*/  ISETP.GE.OR P2, PT, R19, R8.reuse, P0 ;  /* 0x000000081300720c */ /* 0x080fe20000746670 */
[----:B-----5:R-:W-:Y:S01]  /*7310*/  IMAD.MOV.U32 R40, RZ, RZ, R6 ;  /* 0x000000ffff287224 */ /* 0x020fe200078e0006 */
[----:B------:R-:W-:Y:S01]  /*7320*/  ISETP.GE.OR P0, PT, R223, R8, P0 ;  /* 0x00000008df00720c */ /* 0x000fe20000706670 */
[--C-:B------:R-:W-:Y:S01]  /*7330*/  IMAD.MOV.U32 R8, RZ, RZ, R5.reuse ;  /* 0x000000ffff087224 */ /* 0x100fe200078e0005 */
[----:B-1----:R-:W-:Y:S01]  /*7340*/  MOV R38, R4 ;  /* 0x0000000400267202 */ /* 0x002fe20000000f00 */
[----:B------:R-:W-:Y:S01]  /*7350*/  IMAD.MOV.U32 R41, RZ, RZ, R24 ;  /* 0x000000ffff297224 */ /* 0x000fe200078e0018 */
[----:B------:R-:W-:Y:S01]  /*7360*/  SHF.R.U64 R43, R4, 0x10, R5 ;  /* 0x00000010042b7819 */ /* 0x000fe20000001205 */
[----:B------:R-:W-:Y:S01]  /*7370*/  IMAD.MOV.U32 R4, RZ, RZ, R7 ;  /* 0x000000ffff047224 */ /* 0x000fe200078e0007 */
[----:B------:R-:W-:Y:S01]  /*7380*/  SHF.R.U32.HI R5, RZ, 0x10, R5 ;  /* 0x00000010ff057819 */ /* 0x000fe20000011605 */
[----:B------:R-:W-:Y:S01]  /*7390*/  BSSY B1, `(.L_x_8264) ;  /* 0x0000014000017945 */ /* 0x000fe20003800000 */
[----:B------:R-:W-:Y:S01]  /*73a0*/  SHF.R.U64 R44, R6, 0x10, R7 ;  /* 0x00000010062c7819 */ /* 0x000fe20000001207 */
[----:B------:R-:W-:Y:S01]  /*73b0*/  IMAD.IADD R3, R16, 0x1, R3 ;  /* 0x0000000110037824 */ /* 0x000fe200078e0203 */
[----:B------:R-:W-:-:S02]  /*73c0*/  SHF.R.U32.HI R6, RZ, 0x10, R7 ;  /* 0x00000010ff067819 */ /* 0x000fc40000011607 */
[----:B------:R-:W-:Y:S01]  /*73d0*/  PRMT R43, R43, 0x5410, R5 ;  /* 0x000054102b2b7816 */ /* 0x000fe20000000005 */
[----:B------:R-:W-:Y:S01]  /*73e0*/  IMAD.MOV.U32 R5, RZ, RZ, R27 ;  /* 0x000000ffff057224 */ /* 0x000fe200078e001b */
[----:B------:R-:W-:Y:S01]  /*73f0*/  PRMT R40, R40, 0x5410, R4 ;  /* 0x0000541028287816 */ /* 0x000fe20000000004 */
[--C-:B------:R-:W-:Y:S01]  /*7400*/  IMAD.MOV.U32 R4, RZ, RZ, R25.reuse ;  /* 0x000000ffff047224 */ /* 0x100fe200078e0019 */
[----:B------:R-:W-:Y:S02]  /*7410*/  PRMT R44, R44, 0x5410, R6 ;  /* 0x000054102c2c7816 */ /* 0x000fe40000000006 */
[--C-:B------:R-:W-:Y:S02]  /*7420*/  SHF.R.U64 R45, R24, 0x10, R25.reuse ;  /* 0x00000010182d7819 */ /* 0x100fe40000001219 */
[----:B------:R-:W-:Y:S02]  /*7430*/  SHF.R.U32.HI R6, RZ, 0x10, R25 ;  /* 0x00000010ff067819 */ /* 0x000fe40000011619 */
[----:B------:R-:W-:-:S02]  /*7440*/  MOV R42, R26 ;  /* 0x0000001a002a7202 */ /* 0x000fc40000000f00 */
[--C-:B------:R-:W-:Y:S02]  /*7450*/  SHF.R.U64 R46, R26, 0x10, R27.reuse ;  /* 0x000000101a2e7819 */ /* 0x100fe4000000121b */
[----:B------:R-:W-:Y:S02]  /*7460*/  SHF.R.U32.HI R7, RZ, 0x10, R27 ;  /* 0x00000010ff077819 */ /* 0x000fe4000001161b */
[----:B------:R-:W-:Y:S02]  /*7470*/  PRMT R38, R38, 0x5410, R8 ;  /* 0x0000541026267816 */ /* 0x000fe40000000008 */
[----:B------:R-:W-:Y:S02]  /*7480*/  PRMT R41, R41, 0x5410, R4 ;  /* 0x0000541029297816 */ /* 0x000fe40000000004 */
[----:B------:R-:W-:Y:S02]  /*7490*/  PRMT R45, R45, 0x5410, R6 ;  /* 0x000054102d2d7816 */ /* 0x000fe40000000006 */
[----:B------:R-:W-:-:S02]  /*74a0*/  PRMT R42, R42, 0x5410, R5 ;  /* 0x000054102a2a7816 */ /* 0x000fc40000000005 */
[----:B------:R-:W-:Y:S01]  /*74b0*/  PRMT R46, R46, 0x5410, R7 ;  /* 0x000054102e2e7816 */ /* 0x000fe20000000007 */
[----:B--2---:R-:W-:Y:S06]  /*74c0*/  @!P1 BRA `(.L_x_8265) ;  /* 0x000000ec00f49947 */ /* 0x004fec0003800000 */
.L_x_8441:
[----:B------:R-:W-:Y:S05]  /*74d0*/  BSYNC B1 ;  /* 0x0000000000017941 */ /* 0x000fea0003800000 */
.L_x_8264:
[----:B------:R-:W-:Y:S01]  /*74e0*/  BSSY B1, `(.L_x_8266) ;  /* 0x0000059000017945 */ /* 0x000fe20003800000 */
[----:B------:R-:W-:-:S03]  /*74f0*/  LOP3.LUT R3, R3, 0x38, RZ, 0xc0, !PT ;  /* 0x0000003803037812 */ /* 0x000fc600078ec0ff */
[----:B------:R-:W-:Y:S05]  /*7500*/  @P2 BRA `(.L_x_8267) ;  /* 0x0000000400582947 */ /* 0x000fea0003800000 */
[----:B------:R-:W-:Y:S02]  /*7510*/  IMAD.SHL.U32 R4, R228, 0x40, RZ ;  /* 0x00000040e4047824 */ /* 0x000fe400078e00ff */
[----:B------:R-:W-:Y:S02]  /*7520*/  HADD2.F32 R29, -RZ, R41.H0_H0 ;  /* 0x20000029ff1d7230 */ /* 0x000fe40000004100 */
[----:B------:R-:W-:Y:S01]  /*7530*/  HADD2.F32 R27, -RZ, R38.H0_H0 ;  /* 0x20000026ff1b7230 */ /* 0x000fe20000004100 */
[----:B------:R-:W-:Y:S01]  /*7540*/  LOP3.LUT R8, R4, 0x1c0, RZ, 0xc0, !PT ;  /* 0x000001c004087812 */ /* 0x000fe200078ec0ff */
[----:B------:R-:W-:-:S03]  /*7550*/  HADD2.F32 R31, -RZ, R45.H0_H0 ;  /* 0x2000002dff1f7230 */ /* 0x000fc60000004100 */
[----:B------:R-:W-:Y:S02]  /*7560*/  SHF.R.U32.HI R7, RZ, 0x3, R8 ;  /* 0x00000003ff077819 */ /* 0x000fe40000011608 */
[----:B------:R-:W-:Y:S02]  /*7570*/  LOP3.LUT R4, R8, 0x38, R16, 0xf8, !PT ;  /* 0x0000003808047812 */ /* 0x000fe400078ef810 */
[----:B------:R-:W-:Y:S02]  /*7580*/  LOP3.LUT R8, R7, R3, R8, 0x1e, !PT ;  /* 0x0000000307087212 */ /* 0x000fe400078e1e08 */
[----:B------:R-:W-:Y:S02]  /*7590*/  LOP3.LUT R4, R4, R7, RZ, 0x3c, !PT ;  /* 0x0000000704047212 */ /* 0x000fe400078e3cff */
[----:B-1----:R-:W-:-:S03]  /*75a0*/  LEA R9, R217, R8, 0x9 ;  /* 0x00000008d9097211 */ /* 0x002fc600078e48ff */
[----:B------:R-:W-:Y:S02]  /*75b0*/  IMAD R5, R217, 0x200, R4 ;  /* 0x00000200d9057824 */ /* 0x000fe400078e0204 */
[--C-:B------:R-:W-:Y:S02]  /*75c0*/  IMAD R36, R9, 0x2, R18.reuse ;  /* 0x0000000209247824 */ /* 0x100fe400078e0212 */
[----:B------:R-:W-:-:S03]  /*75d0*/  IMAD R34, R5, 0x2, R18 ;  /* 0x0000000205227824 */ /* 0x000fc600078e0212 */
[----:B------:R-:W1:Y:S04]  /*75e0*/  LDS.128 R8, [R36+0x18400] ;  /* 0x0184000024087984 */ /* 0x000e680000000c00 */
[----:B------:R-:W2:Y:S01]  /*75f0*/  LDS.128 R4, [R34+0x18400] ;  /* 0x0184000022047984 */ /* 0x000ea20000000c00 */
[--C-:B-1----:R-:W-:Y:S02]  /*7600*/  HADD2.F32 R20, -RZ, R8.reuse.H0_H0 ;  /* 0x20000008ff147230 */ /* 0x102fe40000004100 */
[----:B------:R-:W-:Y:S02]  /*7610*/  HADD2.F32 R8, -RZ, R8.H1_H1 ;  /* 0x30000008ff087230 */ /* 0x000fe40000004100 */
[----:B--2---:R-:W-:Y:S02]  /*7620*/  HADD2.F32 R12, -RZ, R4.H0_H0 ;  /* 0x20000004ff0c7230 */ /* 0x004fe40000004100 */
[C---:B------:R-:W-:Y:S01]  /*7630*/  FMUL.FTZ R33, R20.reuse, R29 ;  /* 0x0000001d14217220 */ /* 0x040fe20000410000 */
[----:B------:R-:W-:Y:S01]  /*7640*/  FMUL.FTZ R37, R20, R27 ;  /* 0x0000001b14257220 */ /* 0x000fe20000410000 */
[----:B------:R-:W-:-:S02]  /*7650*/  HADD2.F32 R21, -RZ, R9.H0_H0 ;  /* 0x20000009ff157230 */ /* 0x000fc40000004100 */
[----:B------:R-:W-:Y:S01]  /*7660*/  FMUL.FTZ R39, R8, R31 ;  /* 0x0000001f08277220 */ /* 0x000fe20000410000 */
[C---:B------:R-:W-:Y:S01]  /*7670*/  FFMA.FTZ R33, R12.reuse, R27, -R33 ;  /* 0x0000001b0c217223 */ /* 0x040fe20000010821 */
[----:B------:R-:W-:Y:S02]  /*7680*/  HADD2.F32 R27, -RZ, R43.H0_H0 ;  /* 0x2000002bff1b7230 */ /* 0x000fe40000004100 */
[----:B------:R-:W-:Y:S01]  /*7690*/  FFMA.FTZ R37, R12, R29, R37 ;  /* 0x0000001d0c257223 */ /* 0x000fe20000010025 */
[----:B------:R-:W-:Y:S02]  /*76a0*/  HADD2.F32 R20, -RZ, R41.H1_H1 ;  /* 0x30000029ff147230 */ /* 0x000fe40000004100 */
[----:B------:R-:W-:Y:S02]  /*76b0*/  HADD2.F32 R12, -RZ, R38.H1_H1 ;  /* 0x30000026ff0c7230 */ /* 0x000fe40000004100 */
[----:B------:R-:W-:Y:S01]  /*76c0*/  FMUL.FTZ R29, R8, R27 ;  /* 0x0000001b081d7220 */ /* 0x000fe20000410000 */
[----:B------:R-:W-:-:S02]  /*76d0*/  HADD2.F32 R4, -RZ, R4.H1_H1 ;  /* 0x30000004ff047230 */ /* 0x000fc40000004100 */
[C---:B------:R-:W-:Y:S01]  /*76e0*/  FMUL.FTZ R30, R21.reuse, R20 ;  /* 0x00000014151e7220 */ /* 0x040fe20000410000 */
[----:B------:R-:W-:Y:S02]  /*76f0*/  HADD2.F32 R13, -RZ, R5.H0_H0 ;  /* 0x20000005ff0d7230 */ /* 0x000fe40000004100 */
[----:B------:R-:W-:Y:S01]  /*7700*/  FMUL.FTZ R21, R21, R12 ;  /* 0x0000000c15157220 */ /* 0x000fe20000410000 */
[----:B------:R-:W-:Y:S02]  /*7710*/  HADD2.F32 R9, -RZ, R9.H1_H1 ;  /* 0x30000009ff097230 */ /* 0x000fe40000004100 */
[C---:B------:R-:W-:Y:S01]  /*7720*/  FFMA.FTZ R26, R4.reuse, R27, -R39 ;  /* 0x0000001b041a7223 */ /* 0x040fe20000010827 */
[----:B------:R-:W-:Y:S01]  /*7730*/  FFMA.FTZ R28, R4, R31, R29 ;  /* 0x0000001f041c7223 */ /* 0x000fe2000001001d */
[----:B------:R-:W-:Y:S02]  /*7740*/  HADD2.F32 R8, -RZ, R45.H1_H1 ;  /* 0x3000002dff087230 */ /* 0x000fe40000004100 */
[----:B------:R-:W-:Y:S01]  /*7750*/  FFMA.FTZ R20, R13, R20, R21 ;  /* 0x000000140d147223 */ /* 0x000fe20000010015 */
[----:B------:R-:W-:-:S02]  /*7760*/  HADD2.F32 R4, -RZ, R43.H1_H1 ;  /* 0x3000002bff047230 */ /* 0x000fc40000004100 */
[----:B------:R-:W-:Y:S01]  /*7770*/  FFMA.FTZ R30, R13, R12, -R30 ;  /* 0x0000000c0d1e7223 */ /* 0x000fe2000001081e */
[----:B------:R-:W-:Y:S02]  /*7780*/  HADD2.F32 R24, -RZ, R10.H0_H0 ;  /* 0x2000000aff187230 */ /* 0x000fe40000004100 */
[C---:B------:R-:W-:Y:S01]  /*7790*/  FMUL.FTZ R12, R9.reuse, R8 ;  /* 0x00000008090c7220 */ /* 0x040fe20000410000 */
[----:B------:R-:W-:Y:S02]  /*77a0*/  HADD2.F32 R21, -RZ, R42.H0_H0 ;  /* 0x2000002aff157230 */ /* 0x000fe40000004100 */
[----:B------:R-:W-:Y:S01]  /*77b0*/  FMUL.FTZ R32, R9, R4 ;  /* 0x0000000409207220 */ /* 0x000fe20000410000 */
[----:B------:R-:W-:Y:S02]  /*77c0*/  HADD2.F32 R5, -RZ, R5.H1_H1 ;  /* 0x30000005ff057230 */ /* 0x000fe40000004100 */
[----:B------:R-:W-:Y:S02]  /*77d0*/  HADD2.F32 R14, -RZ, R6.H0_H0 ;  /* 0x20000006ff0e7230 */ /* 0x000fe40000004100 */
[----:B------:R-:W-:Y:S01]  /*77e0*/  FMUL.FTZ R39, R24, R21 ;  /* 0x0000001518277220 */ /* 0x000fe20000410000 */
[----:B------:R-:W-:-:S02]  /*77f0*/  HADD2.F32 R13, -RZ, R40.H0_H0 ;  /* 0x20000028ff0d7230 */ /* 0x000fc40000004100 */
[C---:B------:R-:W-:Y:S01]  /*7800*/  FFMA.FTZ R29, R5.reuse, R4, -R12 ;  /* 0x00000004051d7223 */ /* 0x040fe2000001080c */
[----:B------:R-:W-:Y:S02]  /*7810*/  HADD2.F32 R10, -RZ, R10.H1_H1 ;  /* 0x3000000aff0a7230 */ /* 0x000fe40000004100 */
[----:B------:R-:W-:Y:S01]  /*7820*/  FFMA.FTZ R31, R5, R8, R32 ;  /* 0x00000008051f7223 */ /* 0x000fe20000010020 */
[----:B------:R-:W-:Y:S02]  /*7830*/  HADD2.F32 R27, -RZ, R46.H0_H0 ;  /* 0x2000002eff1b7230 */ /* 0x000fe40000004100 */
[-C--:B------:R-:W-:Y:S01]  /*7840*/  FMUL.FTZ R24, R24, R13.reuse ;  /* 0x0000000d18187220 */ /* 0x080fe20000410000 */
[----:B------:R-:W-:Y:S02]  /*7850*/  HADD2.F32 R9, -RZ, R44.H0_H0 ;  /* 0x2000002cff097230 */ /* 0x000fe40000004100 */
[----:B------:R-:W-:Y:S01]  /*7860*/  FFMA.FTZ R39, R14, R13, -R39 ;  /* 0x0000000d0e277223 */ /* 0x000fe20000010827 */
[----:B------:R-:W-:-:S02]  /*7870*/  HADD2.F32 R6, -RZ, R6.H1_H1 ;  /* 0x30000006ff067230 */ /* 0x000fc40000004100 */
[C---:B------:R-:W-:Y:S01]  /*7880*/  FMUL.FTZ R5, R10.reuse, R27 ;  /* 0x0000001b0a057220 */ /* 0x040fe20000410000 */
[--C-:B------:R-:W-:Y:S02]  /*7890*/  HADD2.F32 R25, -RZ, R11.reuse.H0_H0 ;  /* 0x2000000bff197230 */ /* 0x100fe40000004100 */
[----:B------:R-:W-:Y:S01]  /*78a0*/  FMUL.FTZ R13, R10, R9 ;  /* 0x000000090a0d7220 */ /* 0x000fe20000410000 */
[----:B------:R-:W-:Y:S02]  /*78b0*/  HADD2.F32 R11, -RZ, R11.H1_H1 ;  /* 0x3000000bff0b7230 */ /* 0x000fe40000004100 */
[----:B------:R-:W-:Y:S01]  /*78c0*/  FFMA.FTZ R24, R14, R21, R24 ;  /* 0x000000150e187223 */ /* 0x000fe20000010018 */
[----:B------:R-:W-:Y:S02]  /*78d0*/  HADD2.F32 R10, -RZ, R42.H1_H1 ;  /* 0x3000002aff0a7230 */ /* 0x000fe40000004100 */
[----:B------:R-:W-:Y:S01]  /*78e0*/  FFMA.FTZ R14, R6, R9, -R5 ;  /* 0x00000009060e7223 */ /* 0x000fe20000010805 */
[----:B------:R-:W-:-:S02]  /*78f0*/  HADD2.F32 R12, -RZ, R46.H1_H1 ;  /* 0x3000002eff0c7230 */ /* 0x000fc40000004100 */
[----:B------:R-:W-:Y:S01]  /*7900*/  FFMA.FTZ R13, R6, R27, R13 ;  /* 0x0000001b060d7223 */ /* 0x000fe2000001000d */
[----:B------:R-:W-:Y:S02]  /*7910*/  HADD2.F32 R4, -RZ, R40.H1_H1 ;  /* 0x30000028ff047230 */ /* 0x000fe40000004100 */
[----:B------:R-:W-:Y:S01]  /*7920*/  FMUL.FTZ R6, R25, R10 ;  /* 0x0000000a19067220 */ /* 0x000fe20000410000 */
[----:B------:R-:W-:Y:S02]  /*7930*/  HADD2.F32 R8, -RZ, R44.H1_H1 ;  /* 0x3000002cff087230 */ /* 0x000fe40000004100 */
[----:B------:R-:W-:Y:S01]  /*7940*/  FMUL.FTZ R32, R11, R12 ;  /* 0x0000000c0b207220 */ /* 0x000fe20000410000 */
[--C-:B------:R-:W-:Y:S02]  /*7950*/  HADD2.F32 R15, -RZ, R7.reuse.H0_H0 ;  /* 0x20000007ff0f7230 */ /* 0x100fe40000004100 */
[----:B------:R-:W-:Y:S01]  /*7960*/  FMUL.FTZ R25, R25, R4 ;  /* 0x0000000419197220 */ /* 0x000fe20000410000 */
[----:B------:R-:W-:-:S02]  /*7970*/  HADD2.F32 R7, -RZ, R7.H1_H1 ;  /* 0x30000007ff077230 */ /* 0x000fc40000004100 */
[----:B------:R-:W-:Y:S01]  /*7980*/  FMUL.FTZ R5, R11, R8 ;  /* 0x000000080b057220 */ /* 0x000fe20000410000 */
[----:B------:R-:W-:Y:S01]  /*7990*/  F2FP.F16.F32.PACK_AB R9, R31, R20 ;  /* 0x000000141f09723e */ /* 0x000fe200000000ff */
[C---:B------:R-:W-:Y:S01]  /*79a0*/  FFMA.FTZ R11, R15.reuse, R4, -R6 ;  /* 0x000000040f0b7223 */ /* 0x040fe20000010806 */
[----:B------:R-:W-:Y:S01]  /*79b0*/  FFMA.FTZ R25, R15, R10, R25 ;  /* 0x0000000a0f197223 */ /* 0x000fe20000010019 */
[C---:B------:R-:W-:Y:S01]  /*79c0*/  FFMA.FTZ R32, R7.reuse, R8, -R32 ;  /* 0x0000000807207223 */ /* 0x040fe20000010820 */
[----:B------:R-:W-:Y:S01]  /*79d0*/  FFMA.FTZ R12, R7, R12, R5 ;  /* 0x0000000c070c7223 */ /* 0x000fe20000010005 */
[----:B------:R-:W-:Y:S02]  /*79e0*/  F2FP.F16.F32.PACK_AB R4, R26, R33 ;  /* 0x000000211a04723e */ /* 0x000fe400000000ff */
[----:B------:R-:W-:Y:S02]  /*79f0*/  F2FP.F16.F32.PACK_AB R5, R29, R30 ;  /* 0x0000001e1d05723e */ /* 0x000fe400000000ff */
[----:B------:R-:W-:-:S02]  /*7a00*/  F2FP.F16.F32.PACK_AB R6, R14, R39 ;  /* 0x000000270e06723e */ /* 0x000fc400000000ff */
[----:B------:R-:W-:Y:S02]  /*7a10*/  F2FP.F16.F32.PACK_AB R7, R32, R11 ;  /* 0x0000000b2007723e */ /* 0x000fe400000000ff */
[----:B------:R-:W-:Y:S02]  /*7a20*/  F2FP.F16.F32.PACK_AB R8, R28, R37 ;  /* 0x000000251c08723e */ /* 0x000fe400000000ff */
[----:B------:R-:W-:Y:S01]  /*7a30*/  F2FP.F16.F32.PACK_AB R10, R13, R24 ;  /* 0x000000180d0a723e */ /* 0x000fe200000000ff */
[----:B------:R2:W-:Y:S01]  /*7a40*/  STS.128 [R34+0x18400], R4 ;  /* 0x0184000422007388 */ /* 0x0005e20000000c00 */
[----:B------:R-:W-:-:S05]  /*7a50*/  F2FP.F16.F32.PACK_AB R11, R12, R25 ;  /* 0x000000190c0b723e */ /* 0x000fca00000000ff */
[----:B------:R2:W-:Y:S02]  /*7a60*/  STS.128 [R36+0x18400], R8 ;  /* 0x0184000824007388 */ /* 0x0005e40000000c00 */
.L_x_8267:
[----:B------:R-:W-:Y:S05]  /*7a70*/  BSYNC B1 ;  /* 0x0000000000017941 */ /* 0x000fea0003800000 */
.L_x_8266:
[----:B------:R-:W-:Y:S05]  /*7a80*/  @P0 BRA `(.L_x_8257) ;  /* 0x00000004003c0947 */ /* 0x000fea0003800000 */
[----:B------:R-:W-:Y:S01]  /*7a90*/  LOP3.LUT R3, R236, R3, R213, 0x1e, !PT ;  /* 0x00000003ec037212 */ /* 0x000fe200078e1ed5 */
[----:B--2---:R-:W2:Y:S01]  /*7aa0*/  LDS.128 R4, [R231+0x18400] ;  /* 0x01840000e7047984 */ /* 0x004ea20000000c00 */
[----:B------:R-:W-:Y:S02]  /*7ab0*/  HADD2.F32 R26, -RZ, R38.H0_H0 ;  /* 0x20000026ff1a7230 */ /* 0x000fe40000004100 */
[----:B------:R-:W-:Y:S02]  /*7ac0*/  HADD2.F32 R28, -RZ, R41.H0_H0 ;  /* 0x20000029ff1c7230 */ /* 0x000fe40000004100 */
[----:B------:R-:W-:Y:S02]  /*7ad0*/  IMAD.IADD R3, R218, 0x1, R3 ;  /* 0x00000001da037824 */ /* 0x000fe400078e0203 */
[----:B------:R-:W-:Y:S02]  /*7ae0*/  HADD2.F32 R30, -RZ, R45.H0_H0 ;  /* 0x2000002dff1e7230 */ /* 0x000fe40000004100 */
[----:B------:R-:W-:-:S02]  /*7af0*/  IMAD R3, R3, 0x2, R18 ;  /* 0x0000000203037824 */ /* 0x000fc400078e0212 */
[----:B------:R-:W-:Y:S02]  /*7b00*/  HADD2.F32 R39, -RZ, R41.H1_H1 ;  /* 0x30000029ff277230 */ /* 0x000fe40000004100 */
[----:B------:R-:W-:Y:S01]  /*7b10*/  HADD2.F32 R37, -RZ, R38.H1_H1 ;  /* 0x30000026ff257230 */ /* 0x000fe20000004100 */
[----:B-1----:R-:W1:Y:S01]  /*7b20*/  LDS.128 R8, [R3+0x18400] ;  /* 0x0184000003087984 */ /* 0x002e620000000c00 */
[----:B------:R-:W-:Y:S02]  /*7b30*/  HADD2.F32 R41, -RZ, R45.H1_H1 ;  /* 0x3000002dff297230 */ /* 0x000fe40000004100 */
[----:B------:R-:W-:Y:S02]  /*7b40*/  HADD2.F32 R34, -RZ, R46.H0_H0 ;  /* 0x2000002eff227230 */ /* 0x000fe40000004100 */
[----:B------:R-:W-:Y:S02]  /*7b50*/  HADD2.F32 R32, -RZ, R42.H0_H0 ;  /* 0x2000002aff207230 */ /* 0x000fe40000004100 */
[----:B--2---:R-:W-:-:S02]  /*7b60*/  HADD2.F32 R12, -RZ, R4.H0_H0 ;  /* 0x20000004ff0c7230 */ /* 0x004fc40000004100 */
[----:B------:R-:W-:Y:S02]  /*7b70*/  HADD2.F32 R4, -RZ, R4.H1_H1 ;  /* 0x30000004ff047230 */ /* 0x000fe40000004100 */
[--C-:B------:R-:W-:Y:S02]  /*7b80*/  HADD2.F32 R13, -RZ, R5.reuse.H0_H0 ;  /* 0x20000005ff0d7230 */ /* 0x100fe40000004100 */
[----:B------:R-:W-:Y:S02]  /*7b90*/  HADD2.F32 R5, -RZ, R5.H1_H1 ;  /* 0x30000005ff057230 */ /* 0x000fe40000004100 */
[--C-:B------:R-:W-:Y:S02]  /*7ba0*/  HADD2.F32 R14, -RZ, R6.reuse.H0_H0 ;  /* 0x20000006ff0e7230 */ /* 0x100fe40000004100 */
[----:B------:R-:W-:Y:S02]  /*7bb0*/  HADD2.F32 R6, -RZ, R6.H1_H1 ;  /* 0x30000006ff067230 */ /* 0x000fe40000004100 */
[----:B------:R-:W-:-:S02]  /*7bc0*/  HADD2.F32 R15, -RZ, R7.H0_H0 ;  /* 0x20000007ff0f7230 */ /* 0x000fc40000004100 */
[--C-:B-1----:R-:W-:Y:S02]  /*7bd0*/  HADD2.F32 R20, -RZ, R8.reuse.H0_H0 ;  /* 0x20000008ff147230 */ /* 0x102fe40000004100 */
[----:B------:R-:W-:Y:S02]  /*7be0*/  HADD2.F32 R8, -RZ, R8.H1_H1 ;  /* 0x30000008ff087230 */ /* 0x000fe40000004100 */
[----:B------:R-:W-:Y:S02]  /*7bf0*/  HADD2.F32 R21, -RZ, R9.H0_H0 ;  /* 0x20000009ff157230 */ /* 0x000fe40000004100 */
[-C--:B------:R-:W-:Y:S01]  /*7c00*/  FMUL.FTZ R27, R28, R20.reuse ;  /* 0x000000141c1b7220 */ /* 0x080fe20000410000 */
[----:B------:R-:W-:Y:S01]  /*7c10*/  FMUL.FTZ R29, R26, R20 ;  /* 0x000000141a1d7220 */ /* 0x000fe20000410000 */
[----:B------:R-:W-:Y:S02]  /*7c20*/  HADD2.F32 R20, -RZ, R43.H0_H0 ;  /* 0x2000002bff147230 */ /* 0x000fe40000004100 */
[----:B------:R-:W-:Y:S01]  /*7c30*/  FMUL.FTZ R31, R30, R8 ;  /* 0x000000081e1f7220 */ /* 0x000fe20000410000 */
[----:B------:R-:W-:-:S02]  /*7c40*/  HADD2.F32 R9, -RZ, R9.H1_H1 ;  /* 0x30000009ff097230 */ /* 0x000fc40000004100 */
[----:B------:R-:W-:Y:S01]  /*7c50*/  FFMA.FTZ R27, R26, R12, -R27 ;  /* 0x0000000c1a1b7223 */ /* 0x000fe2000001081b */
[-C--:B------:R-:W-:Y:S01]  /*7c60*/  FMUL.FTZ R26, R37, R21.reuse ;  /* 0x00000015251a7220 */ /* 0x080fe20000410000 */
[C---:B------:R-:W-:Y:S01]  /*7c70*/  FMUL.FTZ R33, R20.reuse, R8 ;  /* 0x0000000814217220 */ /* 0x040fe20000410000 */
[----:B------:R-:W-:Y:S01]  /*7c80*/  FFMA.FTZ R8, R20, R4, -R31 ;  /* 0x0000000414087223 */ /* 0x000fe2000001081f */
[----:B------:R-:W-:Y:S01]  /*7c90*/  FMUL.FTZ R20, R39, R21 ;  /* 0x0000001527147220 */ /* 0x000fe20000410000 */
[----:B------:R-:W-:Y:S02]  /*7ca0*/  HADD2.F32 R21, -RZ, R43.H1_H1 ;  /* 0x3000002bff157230 */ /* 0x000fe40000004100 */
[----:B------:R-:W-:Y:S01]  /*7cb0*/  FFMA.FTZ R29, R28, R12, R29 ;  /* 0x0000000c1c1d7223 */ /* 0x000fe2000001001d */
[----:B------:R-:W-:Y:S01]  /*7cc0*/  FFMA.FTZ R12, R30, R4, R33 ;  /* 0x000000041e0c7223 */ /* 0x000fe20000010021 */
[----:B------:R-:W-:Y:S01]  /*7cd0*/  FMUL.FTZ R4, R41, R9 ;  /* 0x0000000929047220 */ /* 0x000fe20000410000 */
[----:B------:R-:W-:-:S02]  /*7ce0*/  HADD2.F32 R24, -RZ, R10.H0_H0 ;  /* 0x2000000aff187230 */ /* 0x000fc40000004100 */
[C---:B------:R-:W-:Y:S01]  /*7cf0*/  FMUL.FTZ R28, R21.reuse, R9 ;  /* 0x00000009151c7220 */ /* 0x040fe20000410000 */
[----:B------:R-:W-:Y:S02]  /*7d00*/  HADD2.F32 R10, -RZ, R10.H1_H1 ;  /* 0x3000000aff0a7230 */ /* 0x000fe40000004100 */
[----:B------:R-:W-:Y:S01]  /*7d10*/  FFMA.FTZ R9, R21, R5, -R4 ;  /* 0x0000000515097223 */ /* 0x000fe20000010804 */
[-C--:B------:R-:W-:Y:S01]  /*7d20*/  FFMA.FTZ R20, R37, R13.reuse, -R20 ;  /* 0x0000000d25147223 */ /* 0x080fe20000010814 */
[----:B------:R-:W-:Y:S01]  /*7d30*/  FFMA.FTZ R26, R39, R13, R26 ;  /* 0x0000000d271a7223 */ /* 0x000fe2000001001a */
[----:B------:R-:W-:Y:S02]  /*7d40*/  HADD2.F32 R4, -RZ, R44.H0_H0 ;  /* 0x2000002cff047230 */ /* 0x000fe40000004100 */
[----:B------:R-:W-:Y:S01]  /*7d50*/  FFMA.FTZ R13, R41, R5, R28 ;  /* 0x00000005290d7223 */ /* 0x000fe2000001001c */
[----:B------:R-:W-:Y:S02]  /*7d60*/  HADD2.F32 R30, -RZ, R40.H0_H0 ;  /* 0x20000028ff1e7230 */ /* 0x000fe40000004100 */
[----:B------:R-:W-:Y:S01]  /*7d70*/  FMUL.FTZ R5, R34, R10 ;  /* 0x0000000a22057220 */ /* 0x000fe20000410000 */
[----:B------:R-:W-:-:S02]  /*7d80*/  HADD2.F32 R25, -RZ, R11.H0_H0 ;  /* 0x2000000bff197230 */ /* 0x000fc40000004100 */
[----:B------:R-:W-:Y:S01]  /*7d90*/  FMUL.FTZ R33, R4, R10 ;  /* 0x0000000a04217220 */ /* 0x000fe20000410000 */
[----:B------:R-:W-:Y:S02]  /*7da0*/  HADD2.F32 R11, -RZ, R11.H1_H1 ;  /* 0x3000000bff0b7230 */ /* 0x000fe40000004100 */
[-C--:B------:R-:W-:Y:S01]  /*7db0*/  FMUL.FTZ R21, R32, R24.reuse ;  /* 0x0000001820157220 */ /* 0x080fe20000410000 */
[----:B------:R-:W-:Y:S01]  /*7dc0*/  FMUL.FTZ R31, R30, R24 ;  /* 0x000000181e1f7220 */ /* 0x000fe20000410000 */
[----:B------:R-:W-:Y:S01]  /*7dd0*/  FFMA.FTZ R10, R4, R6, -R5 ;  /* 0x00000006040a7223 */ /* 0x000fe20000010805 */
[----:B------:R-:W-:Y:S02]  /*7de0*/  HADD2.F32 R39, -RZ, R42.H1_H1 ;  /* 0x3000002aff277230 */ /* 0x000fe40000004100 */
[-C--:B------:R-:W-:Y:S01]  /*7df0*/  FFMA.FTZ R21, R30, R14.reuse, -R21 ;  /* 0x0000000e1e157223 */ /* 0x080fe20000010815 */
[----:B------:R-:W-:Y:S02]  /*7e00*/  HADD2.F32 R41, -RZ, R46.H1_H1 ;  /* 0x3000002eff297230 */ /* 0x000fe40000004100 */
[----:B------:R-:W-:Y:S01]  /*7e10*/  FFMA.FTZ R31, R32, R14, R31 ;  /* 0x0000000e201f7223 */ /* 0x000fe2000001001f */
[----:B------:R-:W-:-:S02]  /*7e20*/  HADD2.F32 R5, -RZ, R40.H1_H1 ;  /* 0x30000028ff057230 */ /* 0x000fc40000004100 */
[----:B------:R-:W-:Y:S01]  /*7e30*/  FFMA.FTZ R14, R34, R6, R33 ;  /* 0x00000006220e7223 */ /* 0x000fe20000010021 */
[----:B------:R-:W-:Y:S02]  /*7e40*/  HADD2.F32 R37, -RZ, R44.H1_H1 ;  /* 0x3000002cff257230 */ /* 0x000fe40000004100 */
        /* <DEDUP_REMOVED lines=19> */
.L_x_8257:
[----:B------:R-:W-:Y:S05]  /*7f80*/  BSYNC B0 ;  /* 0x0000000000007941 */ /* 0x000fea0003800000 */
.L_x_8243:
        /* <DEDUP_REMOVED lines=8> */
.L_x_8240:
[----:B-1234-:R-:W2:Y:S01]  /*8010*/  LDL R3, [R1+0x7c] ;  /* 0x00007c0001037983 */ /* 0x01eea20000100800 */
[----:B------:R-:W1:Y:S02]  /*8020*/  S2R R4, SR_TID.X ;  /* 0x0000000000047919 */ /* 0x000e640000002100 */
[----:B-1----:R-:W-:-:S05]  /*8030*/  SHF.R.U32.HI R4, RZ, 0x7, R4 ;  /* 0x00000007ff047819 */ /* 0x002fca0000011604 */
[----:B------:R-:W-:Y:S01]  /*8040*/  VIADD R170, R4, 0x8 ;  /* 0x0000000804aa7836 */ /* 0x000fe20000000000 */
[----:B--2---:R-:W-:-:S13]  /*8050*/  R2UR UR4, R3 ;  /* 0x00000000030472ca */ /* 0x004fda00000e0000 */
[----:B------:R-:W-:-:S05]  /*8060*/  IMAD.U32 R3, RZ, RZ, UR4 ;  /* 0x00000004ff037e24 */ /* 0x000fca000f8e00ff */
[----:B------:R-:W-:Y:S01]  /*8070*/  ISETP.NE.AND P0, PT, R3, 0x3, PT ;  /* 0x000000030300780c */ /* 0x000fe20003f05270 */
[----:B------:R-:W-:Y:S05]  /*8080*/  WARPSYNC.ALL ;  /* 0x0000000000007948 */ /* 0x000fea0003800000 */
[----:B------:R1:W-:Y:S07]  /*8090*/  BAR.SYNC.DEFER_BLOCKING R170, 0x100 ;  /* 0x000400aa0000751d */ /* 0x0003ee0000010000 */
[----:B-1----:R-:W-:Y:S05]  /*80a0*/  @!P0 BRA `(.L_x_8268) ;  /* 0x0000000000048947 */ /* 0x002fea0003800000 */
[----:B------:R-:W-:Y:S01]  /*80b0*/  BPT.TRAP 0x1 ;  /* 0x000000040000795c */ /* 0x000fe20000300000 */
.L_x_8268:
[----:B------:R-:W-:Y:S02]  /*80c0*/  LEA R3, R22, R18, 0x3 ;  /* 0x0000001216037211 */ /* 0x000fe400078e18ff */
[----:B------:R-:W-:-:S04]  /*80d0*/  SHF.L.U32 R6, R200, 0x1f, RZ ;  /* 0x0000001fc8067819 */ /* 0x000fc800000006ff */
[----:B------:R1:W2:Y:S01]  /*80e0*/  SYNCS.PHASECHK.TRANS64.TRYWAIT P1, [R3+URZ+0x32430], R6 ;  /* 0x03243006030075a7 */ /* 0x0002a2000802017f */
[----:B------:R-:W-:Y:S05]  /*80f0*/  @!P0 BRA `(.L_x_8269) ;  /* 0x0000000000048947 */ /* 0x000fea0003800000 */
[----:B------:R-:W-:Y:S01]  /*8100*/  BPT.TRAP 0x1 ;  /* 0x000000040000795c */ /* 0x000fe20000300000 */
.L_x_8269:
[----:B------:R-:W-:-:S05]  /*8110*/  VIADD R4, R18, 0x1c400 ;  /* 0x0001c40012047836 */ /* 0x000fca0000000000 */
[----:B------:R-:W-:-:S04]  /*8120*/  SHF.R.U32.HI R4, RZ, 0x4, R4 ;  /* 0x00000004ff047819 */ /* 0x000fc80000011604 */
[----:B------:R-:W-:Y:S01]  /*8130*/  LOP3.LUT R4, R4, 0x3fff, RZ, 0xc0, !PT ;  /* 0x00003fff04047812 */ /* 0x000fe200078ec0ff */
[----:B--2---:R-:W-:Y:S06]  /*8140*/  @P1 BRA `(.L_x_8270) ;  /* 0x0000000000081947 */ /* 0x004fec0003800000 */
[----:B------:R-:W2:Y:S02]  /*8150*/  SYNCS.PHASECHK.TRANS64.TRYWAIT P1, [R3+URZ+0x32430], R6 ;  /* 0x03243006030075a7 */ /* 0x000ea4000802017f */
[----:B--2---:R-:W-:Y:S05]  /*8160*/  @!P1 BRA `(.L_x_8271) ;  /* 0x000000e000e09947 */ /* 0x004fea0003800000 */
.L_x_8270:
[----:B------:R-:W-:Y:S05]  /*8170*/  WARPSYNC.ALL ;  /* 0x0000000000007948 */ /* 0x000fea0003800000 */
[----:B------:R-:W-:Y:S01]  /*8180*/  LOP3.LUT R216, R4, 0x10000, RZ, 0xfc, !PT ;  /* 0x0001000004d87812 */ /* 0x000fe200078efcff */
[----:B------:R-:W-:Y:S01]  /*8190*/  IMAD R35, R35, 0x2000, R18 ;  /* 0x0000200023237824 */ /* 0x000fe200078e0212 */
[----:B------:R-:W-:-:S03]  /*81a0*/  UMOV UR9, 0x40000040 ;  /* 0x4000004000097882 */ /* 0x000fc60000000000 */
[----:B------:R-:W-:Y:S01]  /*81b0*/  IMAD R4, R22, 0x300, R216 ;  /* 0x0000030016047824 */ /* 0x000fe200078e02d8 */
[----:B------:R-:W-:Y:S01]  /*81c0*/  BSSY B0, `(.L_x_8272) ;  /* 0x000003a000007945 */ /* 0x000fe20003800000 */
[----:B------:R-:W-:Y:S01]  /*81d0*/  IMAD.MOV.U32 R5, RZ, RZ, 0x40000040 ;  /* 0x40000040ff057424 */ /* 0x000fe200078e00ff */
[----:B------:R-:W-:Y:S01]  /*81e0*/  R2UR UR4, R35 ;  /* 0x00000000230472ca */ /* 0x000fe200000e0000 */
[----:B------:R-:W-:Y:S01]  /*81f0*/  IMAD.MOV.U32 R9, RZ, RZ, 0x40000040 ;  /* 0x40000040ff097424 */ /* 0x000fe200078e00ff */
[C---:B------:R-:W-:Y:S01]  /*8200*/  R2UR UR10, R4.reuse ;  /* 0x00000000040a72ca */ /* 0x040fe200000e0000 */
[----:B-----5:R-:W-:Y:S01]  /*8210*/  WARPGROUP.ARRIVE ;  /* 0x00000000000079c5 */ /* 0x020fe20000000000 */
[----:B------:R-:W-:Y:S01]  /*8220*/  R2UR UR11, R5 ;  /* 0x00000000050b72ca */ /* 0x000fe200000e0000 */
[----:B------:R-:W-:Y:S01]  /*8230*/  IMAD.U32 R11, RZ, RZ, UR9 ;  /* 0x00000009ff0b7e24 */ /* 0x000fe2000f8e00ff */
[----:B------:R-:W-:Y:S01]  /*8240*/  IADD3 R8, R4, 0x2, RZ ;  /* 0x0000000204087810 */ /* 0x000fe20007ffe0ff */
[----:B------:R-:W-:-:S06]  /*8250*/  IMAD.MOV.U32 R5, RZ, RZ, 0x40000040 ;  /* 0x40000040ff057424 */ /* 0x000fcc00078e00ff */
[----:B------:R-:W-:-:S04]  /*8260*/  UIADD3 UR5, UR4, 0x18400, URZ ;  /* 0x0001840004057890 */ /* 0x000fc8000fffe03f */
[----:B------:R-:W-:-:S04]  /*8270*/  USHF.R.U32.HI UR5, URZ, 0x4, UR5 ;  /* 0x000000043f057899 */ /* 0x000fc80008011605 */
[----:B------:R-:W-:-:S04]  /*8280*/  ULOP3.LUT UR5, UR5, 0x3fff, URZ, 0xc0, !UPT ;  /* 0x00003fff05057892 */ /* 0x000fc8000f8ec03f */
[----:B------:R-:W-:-:S04]  /*8290*/  ULOP3.LUT UR6, UR5, 0x10000, URZ, 0xfc, !UPT ;  /* 0x0001000005067892 */ /* 0x000fc8000f8efc3f */
[----:B------:R-:W-:-:S03]  /*82a0*/  UIADD3 UR5, UR6, 0x2, URZ ;  /* 0x0000000206057890 */ /* 0x000fc6000fffe03f */
[----:B------:R-:W-:Y:S02]  /*82b0*/  UMOV UR8, UR6 ;  /* 0x0000000600087c82 */ /* 0x000fe40008000000 */
[----:B------:R-:W-:Y:S01]  /*82c0*/  HGMMA.64x96x16.F32 R24, gdesc[UR8], RZ, !UPT, gsb0 ;  /* 0x01600000081879f0 */ /* 0x000fe2000c0008ff */
[----:B------:R-:W-:Y:S01]  /*82d0*/  R2UR UR10, R8 ;  /* 0x00000000080a72ca */ /* 0x000fe200000e0000 */
[----:B------:R-:W-:Y:S01]  /*82e0*/  IMAD.U32 R10, RZ, RZ, UR8 ;  /* 0x00000008ff0a7e24 */ /* 0x000fe2000f8e00ff */
[----:B------:R-:W-:Y:S01]  /*82f0*/  R2UR UR11, R9 ;  /* 0x00000000090b72ca */ /* 0x000fe200000e0000 */
[----:B------:R-:W-:Y:S01]  /*8300*/  UMOV UR8, UR5 ;  /* 0x0000000500087c82 */ /* 0x000fe20008000000 */
[----:B------:R-:W-:Y:S01]  /*8310*/  UMOV UR9, 0x40000040 ;  /* 0x4000004000097882 */ /* 0x000fe20000000000 */
[C---:B------:R-:W-:Y:S01]  /*8320*/  VIADD R8, R4.reuse, 0x4 ;  /* 0x0000000404087836 */ /* 0x040fe20000000000 */
[----:B------:R-:W-:Y:S01]  /*8330*/  UIADD3 UR5, UR6, 0x4, URZ ;  /* 0x0000000406057890 */ /* 0x000fe2000fffe03f */
[----:B------:R-:W-:Y:S01]  /*8340*/  IMAD.MOV.U32 R9, RZ, RZ, 0x40000040 ;  /* 0x40000040ff097424 */ /* 0x000fe200078e00ff */
[----:B------:R3:W-:Y:S01]  /*8350*/  STL.64 [R1+0x70], R10 ;  /* 0x0000700a01007387 */ /* 0x0007e20000100a00 */
[----:B------:R-:W-:-:S02]  /*8360*/  VIADD R4, R4, 0x6 ;  /* 0x0000000604047836 */ /* 0x000fc40000000000 */
[----:B---3--:R-:W-:Y:S02]  /*8370*/  IMAD.U32 R10, RZ, RZ, UR8 ;  /* 0x00000008ff0a7e24 */ /* 0x008fe4000f8e00ff */
[----:B------:R-:W-:-:S05]  /*8380*/  IMAD.U32 R11, RZ, RZ, UR9 ;  /* 0x00000009ff0b7e24 */ /* 0x000fca000f8e00ff */
[----:B------:R-:W-:Y:S01]  /*8390*/  STL.64 [R1+0x68], R10 ;  /* 0x0000680a01007387 */ /* 0x000fe20000100a00 */
[----:B------:R-:W-:Y:S02]  /*83a0*/  WARPGROUP.DEPBAR.LE gsb0, 0x0 ;  /* 0x00008000000079c5 */ /* 0x000fe40000010000 */
[----:B------:R-:W-:-:S06]  /*83b0*/  WARPGROUP.ARRIVE ;  /* 0x00000000000079c5 */ /* 0x000fcc0000000000 */
[----:B------:R-:W-:Y:S01]  /*83c0*/  HGMMA.64x96x16.F32 R24, gdesc[UR8], R24, gsb0 ;  /* 0x01600000081879f0 */ /* 0x000fe20008000818 */
[----:B------:R-:W-:Y:S01]  /*83d0*/  R2UR UR10, R8 ;  /* 0x00000000080a72ca */ /* 0x000fe200000e0000 */
[----:B------:R-:W-:Y:S01]  /*83e0*/  UMOV UR8, UR5 ;  /* 0x0000000500087c82 */ /* 0x000fe20008000000 */
[----:B------:R-:W-:Y:S01]  /*83f0*/  R2UR UR11, R9 ;  /* 0x00000000090b72ca */ /* 0x000fe200000e0000 */
[----:B------:R-:W-:Y:S01]  /*8400*/  UMOV UR9, 0x40000040 ;  /* 0x4000004000097882 */ /* 0x000fe20000000000 */
[----:B------:R-:W-:Y:S01]  /*8410*/  UIADD3 UR5, UR6, 0x6, URZ ;  /* 0x0000000606057890 */ /* 0x000fe2000fffe03f */
[----:B------:R-:W-:Y:S01]  /*8420*/  MOV R8, UR8 ;  /* 0x0000000800087c02 */ /* 0x000fe20008000f00 */
        /* <DEDUP_REMOVED lines=9> */
[----:B------:R-:W-:Y:S01]  /*84c0*/  SHF.L.U32 R5, R0, 0x1f, RZ ;  /* 0x0000001f00057819 */ /* 0x000fe200000006ff */
[----:B---3--:R-:W-:Y:S02]  /*84d0*/  IMAD.U32 R8, RZ, RZ, UR8 ;  /* 0x00000008ff087e24 */ /* 0x008fe4000f8e00ff */
[----:B------:R-:W-:-:S05]  /*84e0*/  IMAD.U32 R9, RZ, RZ, UR9 ;  /* 0x00000009ff097e24 */ /* 0x000fca000f8e00ff */
[----:B------:R3:W-:Y:S01]  /*84f0*/  STL.64 [R1+0x58], R8 ;  /* 0x0000580801007387 */ /* 0x0007e20000100a00 */
[----:B------:R-:W-:Y:S02]  /*8500*/  WARPGROUP.DEPBAR.LE gsb0, 0x0 ;  /* 0x00008000000079c5 */ /* 0x000fe40000010000 */
[----:B------:R-:W-:-:S06]  /*8510*/  WARPGROUP.ARRIVE ;  /* 0x00000000000079c5 */ /* 0x000fcc0000000000 */
[----:B------:R-:W-:Y:S03]  /*8520*/  HGMMA.64x96x16.F32 R24, gdesc[UR8], R24, gsb0 ;  /* 0x01600000081879f0 */ /* 0x000fe60008000818 */
[----:B------:R-:W-:Y:S02]  /*8530*/  WARPGROUP.DEPBAR.LE gsb0, 0x0 ;  /* 0x00008000000079c5 */ /* 0x000fe40000010000 */
[----:B------:R-:W4:Y:S02]  /*8540*/  SYNCS.PHASECHK.TRANS64.TRYWAIT P1, [R18+URZ+0x32410], R5 ;  /* 0x03241005120075a7 */ /* 0x000f24000802017f */
[----:B---34-:R-:W-:Y:S05]  /*8550*/  @!P1 BRA `(.L_x_8273) ;  /* 0x000000dc00f89947 */ /* 0x018fea0003800000 */
.L_x_8442:
[----:B------:R-:W-:Y:S05]  /*8560*/  BSYNC B0 ;  /* 0x0000000000007941 */ /* 0x000fea0003800000 */
.L_x_8272:
[----:B------:R-:W-:Y:S05]  /*8570*/  @!P0 BRA `(.L_x_8274) ;  /* 0x0000000000048947 */ /* 0x000fea0003800000 */
[----:B------:R-:W-:Y:S01]  /*8580*/  BPT.TRAP 0x1 ;  /* 0x000000040000795c */ /* 0x000fe20000300000 */
.L_x_8274:
[----:B------:R4:W0:Y:S01]  /*8590*/  SYNCS.PHASECHK.TRANS64.TRYWAIT P2, [R3+URZ+0x32450], R6 ;  /* 0x03245006030075a7 */ /* 0x000822000804017f */
[----:B------:R-:W-:Y:S05]  /*85a0*/  @!P0 BRA `(.L_x_8275) ;  /* 0x0000000000048947 */ /* 0x000fea0003800000 */
[----:B------:R-:W-:Y:S01]  /*85b0*/  BPT.TRAP 0x1 ;  /* 0x000000040000795c */ /* 0x000fe20000300000 */
.L_x_8275:
[----:B------:R-:W5:Y:S01]  /*85c0*/  S2R R0, SR_TID.X ;  /* 0x0000000000007919 */ /* 0x000f620000002100 */
[----:B------:R-:W-:Y:S01]  /*85d0*/  BSSY B0, `(.L_x_8276) ;  /* 0x0000006000007945 */ /* 0x000fe20003800000 */
[----:B-----5:R-:W-:-:S04]  /*85e0*/  LOP3.LUT R0, R0, 0x7f, RZ, 0xc0, !PT ;  /* 0x0000007f00007812 */ /* 0x020fc800078ec0ff */
[----:B------:R-:W-:Y:S01]  /*85f0*/  ISETP.NE.AND P1, PT, R0, RZ, PT ;  /* 0x000000ff0000720c */ /* 0x000fe20003f25270 */
[----:B0-----:R-:W-:-:S12]  /*8600*/  @P2 BRA `(.L_x_8277) ;  /* 0x0000000000082947 */ /* 0x001fd80003800000 */
[----:B------:R-:W0:Y:S02]  /*8610*/  SYNCS.PHASECHK.TRANS64.TRYWAIT P2, [R3+URZ+0x32450], R6 ;  /* 0x03245006030075a7 */ /* 0x000e24000804017f */
[----:B0-----:R-:W-:Y:S05]  /*8620*/  @!P2 BRA `(.L_x_8278) ;  /* 0x000000dc00d8a947 */ /* 0x001fea0003800000 */
.L_x_8277:
[----:B------:R-:W-:Y:S05]  /*8630*/  BSYNC B0 ;  /* 0x0000000000007941 */ /* 0x000fea0003800000 */
.L_x_8276:
[----:B------:R-:W-:Y:S05]  /*8640*/  WARPSYNC.ALL ;  /* 0x0000000000007948 */ /* 0x000fea0003800000 */
[----:B------:R-:W-:Y:S01]  /*8650*/  R2UR UR5, R18 ;  /* 0x00000000120572ca */ /* 0x000fe200000e0000 */
[----:B------:R-:W-:Y:S01]  /*8660*/  UIADD3 UR4, UR4, 0x22400, URZ ;  /* 0x0002240004047890 */ /* 0x000fe2000fffe03f */
[----:B---3--:R-:W-:Y:S01]  /*8670*/  MOV R5, 0xc00 ;  /* 0x00000c0000057802 */ /* 0x008fe20000000f00 */
[----:B------:R-:W-:Y:S01]  /*8680*/  WARPGROUP.ARRIVE ;  /* 0x00000000000079c5 */ /* 0x000fe20000000000 */
[----:B------:R-:W-:Y:S01]  /*8690*/  UMOV UR9, 0x40000040 ;  /* 0x4000004000097882 */ /* 0x000fe20000000000 */
[----:B------:R-:W-:Y:S01]  /*86a0*/  USHF.R.U32.HI UR4, URZ, 0x4, UR4 ;  /* 0x000000043f047899 */ /* 0x000fe20008011604 */
[----:B------:R-:W-:Y:S01]  /*86b0*/  MOV R7, 0x40000040 ;  /* 0x4000004000077802 */ /* 0x000fe20000000f00 */
[----:B------:R-:W-:Y:S01]  /*86c0*/  IMAD.U32 R9, RZ, RZ, UR9 ;  /* 0x00000009ff097e24 */ /* 0x000fe2000f8e00ff */
[----:B------:R-:W-:Y:S01]  /*86d0*/  UMOV UR53, 0x40000040 ;  /* 0x4000004000357882 */ /* 0x000fe20000000000 */
[----:B------:R-:W-:Y:S01]  /*86e0*/  ULOP3.LUT UR4, UR4, 0x3fff, URZ, 0xc0, !UPT ;  /* 0x00003fff04047892 */ /* 0x000fe2000f8ec03f */
[----:B------:R-:W0:Y:S01]  /*86f0*/  S2R R72, SR_TID.X ;  /* 0x0000000000487919 */ /* 0x000e220000002100 */
[----:B------:R-:W-:Y:S01]  /*8700*/  UMOV UR49, 0x40000040 ;  /* 0x4000004000317882 */ /* 0x000fe20000000000 */
[----:B------:R-:W-:Y:S01]  /*8710*/  UMOV UR45, 0x40000040 ;  /* 0x40000040002d7882 */ /* 0x000fe20000000000 */
[----:B------:R-:W-:-:S02]  /*8720*/  UIADD3 UR5, UR5, 0x400, URZ ;  /* 0x0000040005057890 */ /* 0x000fc4000fffe03f */
[----:B------:R-:W-:Y:S02]  /*8730*/  ULOP3.LUT UR4, UR4, 0x10000, URZ, 0xfc, !UPT ;  /* 0x0001000004047892 */ /* 0x000fe4000f8efc3f */
[----:B------:R-:W-:Y:S02]  /*8740*/  USHF.R.U32.HI UR5, URZ, 0x4, UR5 ;  /* 0x000000043f057899 */ /* 0x000fe40008011605 */
[----:B------:R-:W-:Y:S02]  /*8750*/  UIADD3 UR52, UR4, 0x806, URZ ;  /* 0x0000080604347890 */ /* 0x000fe4000fffe03f */
[----:B------:R-:W-:Y:S01]  /*8760*/  ULOP3.LUT UR5, UR5, 0x3fff, URZ, 0xc0, !UPT ;  /* 0x00003fff05057892 */ /* 0x000fe2000f8ec03f */
[----:B------:R-:W-:Y:S01]  /*8770*/  UMOV UR8, UR4 ;  /* 0x0000000400087c82 */ /* 0x000fe20008000000 */
[----:B------:R-:W-:Y:S01]  /*8780*/  UIADD3 UR48, UR4, 0xc00, URZ ;  /* 0x00000c0004307890 */ /* 0x000fe2000fffe03f */
[----:B------:R-:W-:Y:S01]  /*8790*/  IMAD.U32 R8, RZ, RZ, UR8 ;  /* 0x00000008ff087e24 */ /* 0x000fe2000f8e00ff */
[----:B------:R-:W-:-:S02]  /*87a0*/  ULOP3.LUT UR6, UR5, 0x10000, URZ, 0xfc, !UPT ;  /* 0x0001000005067892 */ /* 0x000fc4000f8efc3f */
[----:B------:R-:W-:Y:S02]  /*87b0*/  UIADD3 UR44, UR4, 0xc02, URZ ;  /* 0x00000c02042c7890 */ /* 0x000fe4000fffe03f */
[----:B------:R-:W-:Y:S02]  /*87c0*/  UIADD3 UR40, UR4, 0xc04, URZ ;  /* 0x00000c0404287890 */ /* 0x000fe4000fffe03f */
[----:B------:R-:W-:Y:S01]  /*87d0*/  IMAD R4, R22, R5, UR6 ;  /* 0x0000000616047e24 */ /* 0x000fe2000f8e0205 */
[----:B------:R-:W-:Y:S01]  /*87e0*/  UMOV UR41, 0x40000040 ;  /* 0x4000004000297882 */ /* 0x000fe20000000000 */
[----:B------:R-:W-:Y:S01]  /*87f0*/  IMAD.MOV.U32 R5, RZ, RZ, 0x40000040 ;  /* 0x40000040ff057424 */ /* 0x000fe200078e00ff */
[----:B------:R-:W-:Y:S01]  /*8800*/  UIADD3 UR36, UR4, 0xc06, URZ ;  /* 0x00000c0604247890 */ /* 0x000fe2000fffe03f */
[C---:B-12-4-:R-:W-:Y:S01]  /*8810*/  VIADD R6, R4.reuse, 0x2 ;  /* 0x0000000204067836 */ /* 0x056fe20000000000 */
[----:B------:R-:W-:Y:S01]  /*8820*/  R2UR UR10, R4 ;  /* 0x00000000040a72ca */ /* 0x000fe200000e0000 */
[----:B------:R-:W-:Y:S01]  /*8830*/  IMAD.U32 R0, RZ, RZ, UR6 ;  /* 0x00000006ff007e24 */ /* 0x000fe2000f8e00ff */
[----:B------:R-:W-:Y:S01]  /*8840*/  R2UR UR11, R5 ;  /* 0x00000000050b72ca */ /* 0x000fe200000e0000 */
[----:B------:R-:W-:Y:S01]  /*8850*/  UIADD3 UR6, UR4, 0x2, URZ ;  /* 0x0000000204067890 */ /* 0x000fe2000fffe03f */
[----:B------:R-:W-:Y:S01]  /*8860*/  MOV R5, 0x40000040 ;  /* 0x4000004000057802 */ /* 0x000fe20000000f00 */
[----:B------:R-:W-:Y:S01]  /*8870*/  UMOV UR37, 0x40000040 ;  /* 0x4000004000257882 */ /* 0x000fe20000000000 */
[----:B------:R-:W-:Y:S01]  /*8880*/  STL [R1+0x78], R0 ;  /* 0x0000780001007387 */ /* 0x000fe20000100800 */
[----:B0-----:R-:W-:-:S02]  /*8890*/  SHF.R.U32.HI R72, RZ, 0x7, R72 ;  /* 0x00000007ff487819 */ /* 0x001fc40000011648 */
[----:B------:R-:W-:Y:S01]  /*88a0*/  R2UR UR39, R5 ;  /* 0x00000000052772ca */ /* 0x000fe200000e0000 */
[----:B------:R0:W-:Y:S05]  /*88b0*/  STL.64 [R1+0x50], R8 ;  /* 0x0000500801007387 */ /* 0x0001ea0000100a00 */
[----:B------:R-:W-:Y:S01]  /*88c0*/  HGMMA.64x96x16.F32 R24, gdesc[UR8], R24, gsb0 ;  /* 0x01600000081879f0 */ /* 0x000fe20008000818 */
[----:B------:R-:W-:Y:S01]  /*88d0*/  R2UR UR10, R6 ;  /* 0x00000000060a72ca */ /* 0x000fe200000e0000 */
[----:B------:R-:W-:Y:S01]  /*88e0*/  UMOV UR8, UR6 ;  /* 0x0000000600087c82 */ /* 0x000fe20008000000 */
[----:B------:R-:W-:Y:S01]  /*88f0*/  R2UR UR11, R7 ;  /* 0x00000000070b72ca */ /* 0x000fe200000e0000 */
[----:B------:R-:W-:Y:S01]  /*8900*/  UMOV UR9, 0x40000040 ;  /* 0x4000004000097882 */ /* 0x000fe20000000000 */
[----:B------:R-:W-:Y:S01]  /*8910*/  VIADD R6, R4, 0x4 ;  /* 0x0000000404067836 */ /* 0x000fe20000000000 */
[----:B------:R-:W-:Y:S01]  /*8920*/  UIADD3 UR6, UR4, 0x4, URZ ;  /* 0x0000000404067890 */ /* 0x000fe2000fffe03f */
[----:B------:R-:W-:-:S02]  /*8930*/  IMAD.MOV.U32 R7, RZ, RZ, 0x40000040 ;  /* 0x40000040ff077424 */ /* 0x000fc400078e00ff */
[----:B0-----:R-:W-:Y:S02]  /*8940*/  IMAD.U32 R8, RZ, RZ, UR8 ;  /* 0x00000008ff087e24 */ /* 0x001fe4000f8e00ff */
[----:B------:R-:W-:Y:S02]  /*8950*/  IMAD.U32 R9, RZ, RZ, UR9 ;  /* 0x00000009ff097e24 */ /* 0x000fe4000f8e00ff */
[----:B------:R-:W-:-:S03]  /*8960*/  IMAD R0, R202, -0x60, R199 ;  /* 0xffffffa0ca007824 */ /* 0x000fc600078e02c7 */
[----:B------:R0:W-:Y:S01]  /*8970*/  STL.64 [R1+0x48], R8 ;  /* 0x0000480801007387 */ /* 0x0001e20000100a00 */
[----:B------:R-:W-:-:S04]  /*8980*/  VIADD R0, R0, 0x60 ;  /* 0x0000006000007836 */ /* 0x000fc80000000000 */
[----:B------:R-:W-:-:S05]  /*8990*/  IMAD R0, R233, -0x2, R0 ;  /* 0xfffffffee9007824 */ /* 0x000fca00078e0200 */
[C---:B------:R-:W-:Y:S02]  /*89a0*/  ISETP.GT.AND P3, PT, R0.reuse, RZ, PT ;  /* 0x000000ff0000720c */ /* 0x040fe40003f64270 */
[C---:B------:R-:W-:Y:S02]  /*89b0*/  ISETP.GT.AND P5, PT, R0.reuse, 0x1, PT ;  /* 0x000000010000780c */ /* 0x040fe40003fa4270 */
[C---:B------:R-:W-:Y:S02]  /*89c0*/  ISETP.GT.AND P4, PT, R0.reuse, 0x8, PT ;  /* 0x000000080000780c */ /* 0x040fe40003f84270 */
[----:B------:R-:W-:Y:S01]  /*89d0*/  ISETP.GT.AND P2, PT, R0, 0x9, PT ;  /* 0x000000090000780c */ /* 0x000fe20003f44270 */
        /* <DEDUP_REMOVED lines=23> */
[----:B0-----:R-:W-:Y:S02]  /*8b50*/  IMAD.U32 R8, RZ, RZ, UR8 ;  /* 0x00000008ff087e24 */ /* 0x001fe4000f8e00ff */
        /* <DEDUP_REMOVED lines=88> */
[----:B------:R-:W-:Y:S02]  /*90e0*/  IMAD.MOV.U32 R7, RZ, RZ, 0x40000040 ;  /* 0x40000040ff077424 */ /* 0x000fe400078e00ff */
[----:B0-----:R-:W-:Y:S01]  /*90f0*/  IMAD.U32 R8, RZ, RZ, UR8 ;  /* 0x00000008ff087e24 */ /* 0x001fe2000f8e00ff */
[----:B------:R-:W-:Y:S01]  /*9100*/  R2UR UR54, R6 ;  /* 0x00000000063672ca */ /* 0x000fe200000e0000 */
[----:B------:R-:W-:Y:S01]  /*9110*/  VIADD R6, R4, 0x900 ;  /* 0x0000090004067836 */ /* 0x000fe20000000000 */
[----:B------:R-:W-:Y:S01]  /*9120*/  R2UR UR55, R7 ;  /* 0x00000000073772ca */ /* 0x000fe200000e0000 */
[----:B------:R-:W-:Y:S01]  /*9130*/  IMAD.U32 R9, RZ, RZ, UR9 ;  /* 0x00000009ff097e24 */ /* 0x000fe2000f8e00ff */
[----:B------:R-:W-:-:S02]  /*9140*/  MOV R7, 0x40000040 ;  /* 0x4000004000077802 */ /* 0x000fc40000000f00 */
[----:B------:R-:W-:Y:S01]  /*9150*/  R2UR UR50, R6 ;  /* 0x00000000063272ca */ /* 0x000fe200000e0000 */
[----:B------:R-:W-:Y:S01]  /*9160*/  VIADD R6, R4, 0x902 ;  /* 0x0000090204067836 */ /* 0x000fe20000000000 */
[----:B------:R-:W-:Y:S01]  /*9170*/  R2UR UR51, R7 ;  /* 0x00000000073372ca */ /* 0x000fe200000e0000 */
[----:B------:R-:W-:Y:S01]  /*9180*/  IMAD.MOV.U32 R7, RZ, RZ, 0x40000040 ;  /* 0x40000040ff077424 */ /* 0x000fe200078e00ff */
[----:B------:R0:W-:Y:S02]  /*9190*/  STL.64 [R1], R8 ;  /* 0x0000000801007387 */ /* 0x0001e40000100a00 */
[----:B------:R-:W-:Y:S01]  /*91a0*/  R2UR UR46, R6 ;  /* 0x00000000062e72ca */ /* 0x000fe200000e0000 */
[C---:B------:R-:W-:Y:S01]  /*91b0*/  VIADD R6, R4.reuse, 0x904 ;  /* 0x0000090404067836 */ /* 0x040fe20000000000 */
[----:B------:R-:W-:Y:S01]  /*91c0*/  R2UR UR47, R7 ;  /* 0x00000000072f72ca */ /* 0x000fe200000e0000 */
[----:B------:R-:W-:Y:S02]  /*91d0*/  IMAD.MOV.U32 R7, RZ, RZ, 0x40000040 ;  /* 0x40000040ff077424 */ /* 0x000fe400078e00ff */
[----:B------:R-:W-:Y:S01]  /*91e0*/  VIADD R4, R4, 0x906 ;  /* 0x0000090604047836 */ /* 0x000fe20000000000 */
[----:B------:R-:W-:-:S02]  /*91f0*/  R2UR UR42, R6 ;  /* 0x00000000062a72ca */ /* 0x000fc400000e0000 */
[----:B------:R-:W-:Y:S02]  /*9200*/  R2UR UR43, R7 ;  /* 0x00000000072b72ca */ /* 0x000fe400000e0000 */
[----:B------:R-:W-:Y:S01]  /*9210*/  R2UR UR38, R4 ;  /* 0x00000000042672ca */ /* 0x000fe200000e0000 */
        /* <DEDUP_REMOVED lines=16> */
[----:B------:R-:W-:Y:S02]  /*9320*/  WARPGROUP.DEPBAR.LE gsb0, 0x0 ;  /* 0x00008000000079c5 */ /* 0x000fe40000010000 */
[----:B------:R-:W-:-:S06]  /*9330*/  WARPGROUP.ARRIVE ;  /* 0x00000000000079c5 */ /* 0x000fcc0000000000 */
[----:B------:R-:W-:Y:S01]  /*9340*/  HGMMA.64x96x16.F32 R24, gdesc[UR36], R24, gsb0 ;  /* 0x01600000241879f0 */ /* 0x000fe20008000818 */
[----:B------:R-:W-:Y:S01]  /*9350*/  ULDC UR38, c[0x0][0xa80] ;  /* 0x0002a00000267ab9 */ /* 0x000fe20000000800 */
[----:B------:R-:W-:Y:S01]  /*9360*/  ULOP3.LUT UR39, UR5, 0x3000000, URZ, 0xfc, !UPT ;  /* 0x0300000005277892 */ /* 0x000fe2000f8efc3f */
[----:B------:R-:W-:Y:S02]  /*9370*/  WARPGROUP.DEPBAR.LE gsb0, 0x0 ;  /* 0x00008000000079c5 */ /* 0x000fe40000010000 */
[----:B------:R-:W-:Y:S02]  /*9380*/  FSEL R5, R24, -INF , P3 ;  /* 0xff80000018057808 */ /* 0x000fe40001800000 */
[----:B------:R-:W-:Y:S02]  /*9390*/  FSEL R25, R25, -INF , P5 ;  /* 0xff80000019197808 */ /* 0x000fe40002800000 */
        /* <DEDUP_REMOVED lines=16> */
[----:B0-----:R-:W-:Y:S02]  /*94a0*/  FSEL R9, R36, -INF , P4 ;  /* 0xff80000024097808 */ /* 0x001fe40002000000 */
[----:B------:R-:W-:Y:S02]  /*94b0*/  FMNMX.FTZ R20, R6, R13, !PT ;  /* 0x0000000d06147209 */ /* 0x000fe40007810000 */
[----:B------:R-:W-:Y:S02]  /*94c0*/  FMNMX.FTZ R13, R26, R12, !PT ;  /* 0x0000000c1a0d7209 */ /* 0x000fe40007810000 */
[----:B------:R-:W-:-:S02]  /*94d0*/  FSEL R171, R34, -INF , P3 ;  /* 0xff80000022ab7808 */ /* 0x000fc40001800000 */
[----:B------:R-:W-:Y:S02]  /*94e0*/  ISETP.GT.AND P3, PT, R0, 0x20, PT ;  /* 0x000000200000780c */ /* 0x000fe40003f64270 */
[----:B------:R-:W-:Y:S02]  /*94f0*/  FSEL R11, R37, -INF , P2 ;  /* 0xff800000250b7808 */ /* 0x000fe40001000000 */
[----:B------:R-:W-:Y:S02]  /*9500*/  FMNMX.FTZ R28, R9, R20, !PT ;  /* 0x00000014091c7209 */ /* 0x000fe40007810000 */
[----:B------:R-:W-:Y:S02]  /*9510*/  FMNMX.FTZ R13, R30, R13, !PT ;  /* 0x0000000d1e0d7209 */ /* 0x000fe40007810000 */
[----:B------:R-:W-:Y:S02]  /*9520*/  FSEL R169, R35, -INF , P5 ;  /* 0xff80000023a97808 */ /* 0x000fe40002800000 */
[----:B------:R-:W-:-:S02]  /*9530*/  ISETP.GT.AND P5, PT, R0, 0x21, PT ;  /* 0x000000210000780c */ /* 0x000fc40003fa4270 */
[----:B------:R-:W-:Y:S02]  /*9540*/  FSEL R173, R40, -INF , P3 ;  /* 0xff80000028ad7808 */ /* 0x000fe40001800000 */
[----:B------:R-:W-:Y:S02]  /*9550*/  FMNMX.FTZ R32, R11, R28, !PT ;  /* 0x0000001c0b207209 */ /* 0x000fe40007810000 */
[----:B------:R-:W-:Y:S02]  /*9560*/  FMNMX.FTZ R28, R24, R13, !PT ;  /* 0x0000000d181c7209 */ /* 0x000fe40007810000 */
[----:B------:R-:W-:Y:S02]  /*9570*/  FSEL R8, R38, -INF , P4 ;  /* 0xff80000026087808 */ /* 0x000fe40002000000 */
[----:B------:R-:W-:Y:S02]  /*9580*/  ISETP.GT.AND P4, PT, R0, 0x28, PT ;  /* 0x000000280000780c */ /* 0x000fe40003f84270 */
[----:B------:R-:W-:-:S02]  /*9590*/  FSEL R172, R41, -INF , P5 ;  /* 0xff80000029ac7808 */ /* 0x000fc40002800000 */
[----:B------:R-:W-:Y:S02]  /*95a0*/  FMNMX.FTZ R13, R173, R32, !PT ;  /* 0x00000020ad0d7209 */ /* 0x000fe40007810000 */
[----:B------:R-:W-:Y:S02]  /*95b0*/  FMNMX.FTZ R28, R171, R28, !PT ;  /* 0x0000001cab1c7209 */ /* 0x000fe40007810000 */
[----:B------:R-:W-:Y:S02]  /*95c0*/  FSEL R10, R39, -INF , P2 ;  /* 0xff800000270a7808 */ /* 0x000fe40001000000 */
[----:B------:R-:W-:Y:S02]  /*95d0*/  ISETP.GT.AND P2, PT, R0, 0x29, PT ;  /* 0x000000290000780c */ /* 0x000fe40003f44270 */
[----:B------:R-:W-:Y:S02]  /*95e0*/  FSEL R15, R44, -INF , P4 ;  /* 0xff8000002c0f7808 */ /* 0x000fe40002000000 */
[----:B------:R-:W-:-:S02]  /*95f0*/  FMNMX.FTZ R32, R172, R13, !PT ;  /* 0x0000000dac207209 */ /* 0x000fc40007810000 */
[----:B------:R-:W-:Y:S02]  /*9600*/  FMNMX.FTZ R13, R169, R28, !PT ;  /* 0x0000001ca90d7209 */ /* 0x000fe40007810000 */
[----:B------:R-:W-:Y:S02]  /*9610*/  FSEL R177, R42, -INF , P3 ;  /* 0xff8000002ab17808 */ /* 0x000fe40001800000 */
[----:B------:R-:W-:Y:S02]  /*9620*/  ISETP.GT.AND P3, PT, R0, 0x30, PT ;  /* 0x000000300000780c */ /* 0x000fe40003f64270 */
[----:B------:R-:W-:Y:S02]  /*9630*/  FSEL R21, R45, -INF , P2 ;  /* 0xff8000002d157808 */ /* 0x000fe40001000000 */
[----:B------:R-:W-:Y:S02]  /*9640*/  FMNMX.FTZ R32, R15, R32, !PT ;  /* 0x000000200f207209 */ /* 0x000fe40007810000 */
[----:B------:R-:W-:-:S02]  /*9650*/  FMNMX.FTZ R13, R8, R13, !PT ;  /* 0x0000000d080d7209 */ /* 0x000fc40007810000 */
[----:B------:R-:W-:Y:S02]  /*9660*/  FSEL R174, R43, -INF , P5 ;  /* 0xff8000002bae7808 */ /* 0x000fe40002800000 */
[----:B------:R-:W-:Y:S02]  /*9670*/  ISETP.GT.AND P5, PT, R0, 0x31, PT ;  /* 0x000000310000780c */ /* 0x000fe40003fa4270 */
[----:B------:R-:W-:Y:S02]  /*9680*/  FSEL R178, R48, -INF , P3 ;  /* 0xff80000030b27808 */ /* 0x000fe40001800000 */
        /* <DEDUP_REMOVED lines=18> */
[----:B------:R-:W-:Y:S02]  /*97b0*/  FSEL R185, R56, -INF , P3 ;  /* 0xff80000038b97808 */ /* 0x000fe40001800000 */
[----:B------:R-:W-:Y:S02]  /*97c0*/  FMNMX.FTZ R28, R157, R28, !PT ;  /* 0x0000001c9d1c7209 */ /* 0x000fe40007810000 */
[----:B------:R-:W-:-:S02]  /*97d0*/  ISETP.GT.AND P5, PT, R0, 0x41, PT ;  /* 0x000000410000780c */ /* 0x000fc40003fa4270 */
[----:B------:R-:W-:Y:S02]  /*97e0*/  FMNMX.FTZ R13, R20, R13, !PT ;  /* 0x0000000d140d7209 */ /* 0x000fe40007810000 */
        /* <DEDUP_REMOVED lines=21> */
[----:B------:R-:W-:Y:S02]  /*9940*/  FSEL R159, R63, -INF , P2 ;  /* 0xff8000003f9f7808 */ /* 0x000fe40001000000 */
[----:B------:R-:W-:-:S02]  /*9950*/  ISETP.GT.AND P4, PT, R0, 0x58, PT ;  /* 0x000000580000780c */ /* 0x000fc40003f84270 */
[----:B------:R-:W-:Y:S02]  /*9960*/  ISETP.GT.AND P2, PT, R0, 0x59, PT ;  /* 0x000000590000780c */ /* 0x000fe40003f44270 */
[----:B------:R-:W-:Y:S02]  /*9970*/  FSEL R195, R65, -INF , P5 ;  /* 0xff80000041c37808 */ /* 0x000fe40002800000 */
[----:B------:R-:W-:Y:S02]  /*9980*/  FMNMX.FTZ R28, R196, R27, !PT ;  /* 0x0000001bc41c7209 */ /* 0x000fe40007810000 */
[----:B------:R-:W-:Y:S02]  /*9990*/  FMNMX.FTZ R0, R192, R13, !PT ;  /* 0x0000000dc0007209 */ /* 0x000fe40007810000 */
[----:B------:R-:W-:Y:S02]  /*99a0*/  FSEL R193, R68, -INF , P4 ;  /* 0xff80000044c17808 */ /* 0x000fe40002000000 */
[----:B------:R-:W-:-:S02]  /*99b0*/  FMNMX.FTZ R28, R195, R28, !PT ;  /* 0x0000001cc31c7209 */ /* 0x000fc40007810000 */
[----:B------:R-:W-:Y:S02]  /*99c0*/  FMNMX.FTZ R13, R191, R0, !PT ;  /* 0x00000000bf0d7209 */ /* 0x000fe40007810000 */
[----:B------:R-:W-:Y:S02]  /*99d0*/  FSEL R194, R69, -INF , P2 ;  /* 0xff80000045c27808 */ /* 0x000fe40001000000 */
[----:B------:R-:W-:Y:S02]  /*99e0*/  FMNMX.FTZ R27, R193, R28, !PT ;  /* 0x0000001cc11b7209 */ /* 0x000fe40007810000 */
[----:B------:R-:W-:Y:S02]  /*99f0*/  FMNMX.FTZ R0, R186, R13, !PT ;  /* 0x0000000dba007209 */ /* 0x000fe40007810000 */
[----:B------:R-:W-:Y:S02]  /*9a00*/  FMNMX.FTZ R27, R194, R27, !PT ;  /* 0x0000001bc21b7209 */ /* 0x000fe40007810000 */
[----:B------:R-:W-:-:S02]  /*9a10*/  FSEL R190, R66, -INF , P3 ;  /* 0xff80000042be7808 */ /* 0x000fc40001800000 */
[----:B------:R-:W-:Y:S01]  /*9a20*/  FMNMX.FTZ R13, R159, R0, !PT ;  /* 0x000000009f0d7209 */ /* 0x000fe20007810000 */
[----:B------:R-:W0:Y:S01]  /*9a30*/  SHFL.BFLY PT, R28, R27, 0x2, 0x1f ;  /* 0x0c401f001b1c7f89 */ /* 0x000e2200000e0000 */
[----:B------:R-:W-:Y:S02]  /*9a40*/  FSEL R189, R67, -INF , P5 ;  /* 0xff80000043bd7808 */ /* 0x000fe40002800000 */
[----:B------:R-:W-:Y:S02]  /*9a50*/  FMNMX.FTZ R0, R190, R13, !PT ;  /* 0x0000000dbe007209 */ /* 0x000fe40007810000 */
[----:B------:R-:W-:Y:S02]  /*9a60*/  FSEL R160, R70, -INF , P4 ;  /* 0xff80000046a07808 */ /* 0x000fe40002000000 */
[----:B------:R-:W-:Y:S02]  /*9a70*/  FMNMX.FTZ R13, R189, R0, !PT ;  /* 0x00000000bd0d7209 */ /* 0x000fe40007810000 */
[----:B------:R-:W-:-:S02]  /*9a80*/  FSEL R168, R71, -INF , P2 ;  /* 0xff80000047a87808 */ /* 0x000fc40001000000 */
[----:B------:R-:W-:-:S04]  /*9a90*/  FMNMX.FTZ R13, R160, R13, !PT ;  /* 0x0000000da00d7209 */ /* 0x000fc80007810000 */
[----:B------:R-:W-:-:S05]  /*9aa0*/  FMNMX.FTZ R13, R168, R13, !PT ;  /* 0x0000000da80d7209 */ /* 0x000fca0007810000 */
[----:B------:R-:W1:Y:S01]  /*9ab0*/  SHFL.BFLY PT, R0, R13, 0x2, 0x1f ;  /* 0x0c401f000d007f89 */ /* 0x000e6200000e0000 */
[----:B0-----:R-:W-:-:S05]  /*9ac0*/  FMNMX.FTZ R28, R27, R28, !PT ;  /* 0x0000001c1b1c7209 */ /* 0x001fca0007810000 */
[----:B------:R-:W0:Y:S01]  /*9ad0*/  SHFL.BFLY PT, R31, R28, 0x1, 0x1f ;  /* 0x0c201f001c1f7f89 */ /* 0x000e2200000e0000 */
[----:B-1----:R-:W-:Y:S01]  /*9ae0*/  FMNMX.FTZ R27, R13, R0, !PT ;  /* 0x000000000d1b7209 */ /* 0x002fe20007810000 */
[----:B------:R-:W-:-:S04]  /*9af0*/  IMAD.MOV.U32 R13, RZ, RZ, 0xc00 ;  /* 0x00000c00ff0d7424 */ /* 0x000fc800078e00ff */
[----:B------:R-:W1:Y:S01]  /*9b00*/  SHFL.BFLY PT, R32, R27, 0x1, 0x1f ;  /* 0x0c201f001b207f89 */ /* 0x000e6200000e0000 */
[----:B0-----:R-:W-:-:S04]  /*9b10*/  FMNMX.FTZ R0, R28, R31, !PT ;  /* 0x0000001f1c007209 */ /* 0x001fc80007810000 */
[C---:B------:R-:W-:Y:S01]  /*9b20*/  FSETP.NEU.FTZ.AND P2, PT, R0.reuse, -INF , PT ;  /* 0xff8000000000780b */ /* 0x040fe20003f5d000 */
[----:B------:R-:W-:-:S05]  /*9b30*/  FMUL.FTZ R162, R0, UR38 ;  /* 0x0000002600a27c20 */ /* 0x000fca0008410000 */
[----:B------:R-:W-:-:S05]  /*9b40*/  FSEL R162, R162, RZ, P2 ;  /* 0x000000ffa2a27208 */ /* 0x000fca0001000000 */
[--C-:B------:R-:W-:Y:S01]  /*9b50*/  FFMA.FTZ R197, R5, UR38, -R162.reuse ;  /* 0x0000002605c57c23 */ /* 0x100fe200080108a2 */
[--C-:B------:R-:W-:Y:S01]  /*9b60*/  FFMA.FTZ R165, R7, UR38, -R162.reuse ;  /* 0x0000002607a57c23 */ /* 0x100fe200080108a2 */
[----:B------:R-:W-:Y:S01]  /*9b70*/  IADD3 R7, -R72, 0xb, RZ ;  /* 0x0000000b48077810 */ /* 0x000fe20007ffe1ff */
[--C-:B------:R-:W-:Y:S01]  /*9b80*/  FFMA.FTZ R188, R25, UR38, -R162.reuse ;  /* 0x0000002619bc7c23 */ /* 0x100fe200080108a2 */
[--C-:B------:R-:W-:Y:S01]  /*9b90*/  FFMA.FTZ R161, R29, UR38, -R162.reuse ;  /* 0x000000261da17c23 */ /* 0x100fe200080108a2 */
[----:B-1----:R-:W-:Y:S01]  /*9ba0*/  FMNMX.FTZ R5, R27, R32, !PT ;  /* 0x000000201b057209 */ /* 0x002fe20007810000 */
[----:B------:R-:W-:Y:S01]  /*9bb0*/  MUFU.EX2 R197, R197 ;  /* 0x000000c500c57308 */ /* 0x000fe20000000800 */
[--C-:B------:R-:W-:Y:S01]  /*9bc0*/  FFMA.FTZ R4, R4, UR38, -R162.reuse ;  /* 0x0000002604047c23 */ /* 0x100fe200080108a2 */
[--C-:B------:R-:W-:Y:S01]  /*9bd0*/  FFMA.FTZ R6, R6, UR38, -R162.reuse ;  /* 0x0000002606067c23 */ /* 0x100fe200080108a2 */
[C---:B------:R-:W-:Y:S01]  /*9be0*/  FSETP.NEU.FTZ.AND P2, PT, R5.reuse, -INF , PT ;  /* 0xff8000000500780b */ /* 0x040fe20003f5d000 */
[----:B------:R-:W-:Y:S01]  /*9bf0*/  FMUL.FTZ R163, R5, UR38 ;  /* 0x0000002605a37c20 */ /* 0x000fe20008410000 */
[--C-:B------:R-:W-:Y:S01]  /*9c00*/  FFMA.FTZ R175, R21, UR38, -R162.reuse ;  /* 0x0000002615af7c23 */ /* 0x100fe200080108a2 */
[--C-:B------:R-:W-:Y:S01]  /*9c10*/  FFMA.FTZ R173, R173, UR38, -R162.reuse ;  /* 0x00000026adad7c23 */ /* 0x100fe200080108a2 */
[--C-:B------:R-:W-:Y:S01]  /*9c20*/  FFMA.FTZ R172, R172, UR38, -R162.reuse ;  /* 0x00000026acac7c23 */ /* 0x100fe200080108a2 */
[----:B------:R-:W0:Y:S01]  /*9c30*/  MUFU.EX2 R188, R188 ;  /* 0x000000bc00bc7308 */ /* 0x000e220000000800 */
[----:B------:R-:W-:Y:S01]  /*9c40*/  FSEL R163, R163, RZ, P2 ;  /* 0x000000ffa3a37208 */ /* 0x000fe20001000000 */
[--C-:B------:R-:W-:Y:S01]  /*9c50*/  FFMA.FTZ R15, R15, UR38, -R162.reuse ;  /* 0x000000260f0f7c23 */ /* 0x100fe200080108a2 */
[--C-:B------:R-:W-:Y:S01]  /*9c60*/  FFMA.FTZ R176, R176, UR38, -R162.reuse ;  /* 0x00000026b0b07c23 */ /* 0x100fe200080108a2 */
[--C-:B------:R-:W-:Y:S01]  /*9c70*/  FFMA.FTZ R156, R156, UR38, -R162.reuse ;  /* 0x000000269c9c7c23 */ /* 0x100fe200080108a2 */
[----:B------:R-:W-:Y:S01]  /*9c80*/  FFMA.FTZ R157, R157, UR38, -R162 ;  /* 0x000000269d9d7c23 */ /* 0x000fe200080108a2 */
        /* <DEDUP_REMOVED lines=11> */
[----:B------:R-:W-:Y:S01]  /*9d40*/  IMAD R12, R22, R13, UR39 ;  /* 0x00000027160c7e24 */ /* 0x000fe2000f8e020d */
[----:B0-----:R-:W-:Y:S01]  /*9d50*/  F2FP.F16.F32.PACK_AB R152, R188, R197 ;  /* 0x000000c5bc98723e */ /* 0x001fe200000000ff */
[----:B------:R-:W-:-:S02]  /*9d60*/  IMAD.MOV.U32 R13, RZ, RZ, 0x40000040 ;  /* 0x40000040ff0d7424 */ /* 0x000fc400078e00ff */
[--C-:B------:R-:W-:Y:S01]  /*9d70*/  FFMA.FTZ R169, R169, UR38, -R163.reuse ;  /* 0x00000026a9a97c23 */ /* 0x100fe200080108a3 */
[--C-:B------:R-:W-:Y:S01]  /*9d80*/  FFMA.FTZ R10, R10, UR38, -R163.reuse ;  /* 0x000000260a0a7c23 */ /* 0x100fe200080108a3 */
[----:B------:R-:W-:Y:S01]  /*9d90*/  R2UR UR6, R12 ;  /* 0x000000000c0672ca */ /* 0x000fe200000e0000 */
[----:B------:R-:W-:Y:S01]  /*9da0*/  MUFU.EX2 R166, R166 ;  /* 0x000000a600a67308 */ /* 0x000fe20000000800 */
[----:B------:R-:W-:Y:S01]  /*9db0*/  R2UR UR7, R13 ;  /* 0x000000000d0772ca */ /* 0x000fe200000e0000 */
[--C-:B----4-:R-:W-:Y:S01]  /*9dc0*/  FFMA.FTZ R170, R11, UR38, -R162.reuse ;  /* 0x000000260baa7c23 */ /* 0x110fe200080108a2 */
[--C-:B------:R-:W-:Y:S01]  /*9dd0*/  FFMA.FTZ R11, R171, UR38, -R163.reuse ;  /* 0x00000026ab0b7c23 */ /* 0x100fe200080108a3 */
[--C-:B------:R-:W-:Y:S01]  /*9de0*/  FFMA.FTZ R13, R9, UR38, -R162.reuse ;  /* 0x00000026090d7c23 */ /* 0x100fe200080108a2 */
[--C-:B------:R-:W-:Y:S01]  /*9df0*/  FFMA.FTZ R171, R8, UR38, -R163.reuse ;  /* 0x0000002608ab7c23 */ /* 0x100fe200080108a3 */
[----:B------:R-:W-:Y:S01]  /*9e00*/  VIADD R8, R12, 0x80 ;  /* 0x000000800c087836 */ /* 0x000fe20000000000 */
[----:B------:R-:W-:Y:S01]  /*9e10*/  MOV R9, 0x40000040 ;  /* 0x4000004000097802 */ /* 0x000fe20000000f00 */
        /* <DEDUP_REMOVED lines=26> */
[----:B------:R-:W-:Y:S01]  /*9fc0*/  FFMA.FTZ R162, R194, UR38, -R162 ;  /* 0x00000026c2a27c23 */ /* 0x000fe200080108a2 */
[--C-:B------:R-:W-:Y:S01]  /*9fd0*/  FFMA.FTZ R190, R190, UR38, -R163.reuse ;  /* 0x00000026bebe7c23 */ /* 0x100fe200080108a3 */
[--C-:B------:R-:W-:Y:S01]  /*9fe0*/  FFMA.FTZ R189, R189, UR38, -R163.reuse ;  /* 0x00000026bdbd7c23 */ /* 0x100fe200080108a3 */
[--C-:B------:R-:W-:Y:S01]  /*9ff0*/  FFMA.FTZ R160, R160, UR38, -R163.reuse ;  /* 0x00000026a0a07c23 */ /* 0x100fe200080108a3 */
[----:B------:R-:W-:Y:S01]  /*a000*/  FFMA.FTZ R163, R168, UR38, -R163 ;  /* 0x00000026a8a37c23 */ /* 0x000fe200080108a3 */
[----:B------:R-:W-:Y:S01]  /*a010*/  FADD.FTZ R188, R197, R188 ;  /* 0x000000bcc5bc7221 */ /* 0x000fe20000010000 */
[----:B------:R-:W4:Y:S01]  /*a020*/  MUFU.EX2 R6, R6 ;  /* 0x0000000600067308 */ /* 0x000f220000000800 */
[----:B---3--:R-:W-:Y:S01]  /*a030*/  F2FP.F16.F32.PACK_AB R155, R198, R164 ;  /* 0x000000a4c69b723e */ /* 0x008fe200000000ff */
[----:B------:R-:W-:Y:S01]  /*a040*/  FADD.FTZ R166, R166, R167 ;  /* 0x000000a7a6a67221 */ /* 0x000fe20000010000 */
[----:B------:R-:W-:Y:S01]  /*a050*/  FADD.FTZ R188, R165, R188 ;  /* 0x000000bca5bc7221 */ /* 0x000fe20000010000 */
[----:B------:R-:W-:Y:S01]  /*a060*/  ISETP.GE.AND P2, PT, R199, 0x61, PT ;  /* 0x00000061c700780c */ /* 0x000fe20003f46270 */
[----:B--2---:R-:W-:Y:S01]  /*a070*/  WARPGROUP.ARRIVE ;  /* 0x00000000000079c5 */ /* 0x004fe20000000000 */
[----:B------:R-:W-:Y:S01]  /*a080*/  FADD.FTZ R164, R164, R166 ;  /* 0x000000a6a4a47221 */ /* 0x000fe20000010000 */
[----:B------:R-:W-:Y:S01]  /*a090*/  FADD.FTZ R161, R161, R188 ;  /* 0x000000bca1a17221 */ /* 0x000fe20000010000 */
[----:B------:R-:W2:Y:S01]  /*a0a0*/  MUFU.EX2 R13, R13 ;  /* 0x0000000d000d7308 */ /* 0x000ea20000000800 */
[----:B------:R-:W-:-:S02]  /*a0b0*/  @!P1 VIADD R3, R3, 0x32460 ;  /* 0x0003246003039836 */ /* 0x000fc40000000000 */
[----:B------:R-:W-:Y:S01]  /*a0c0*/  FADD.FTZ R164, R198, R164 ;  /* 0x000000a4c6a47221 */ /* 0x000fe20000010000 */
[----:B------:R-:W-:Y:S01]  /*a0d0*/  HGMMA.64x256x16.F32 R24, R152, gdesc[UR4].tnspB, RZ, !UPT, gsb0 ;  /* 0x43e0000498187df0 */ /* 0x000fe2000c0008ff */
[----:B------:R-:W-:Y:S01]  /*a0e0*/  R2UR UR6, R8 ;  /* 0x00000000080672ca */ /* 0x000fe200000e0000 */
[----:B------:R-:W-:Y:S01]  /*a0f0*/  VIADD R8, R12, 0x100 ;  /* 0x000001000c087836 */ /* 0x000fe20000000000 */
[----:B------:R-:W-:Y:S01]  /*a100*/  R2UR UR7, R9 ;  /* 0x00000000090772ca */ /* 0x000fe200000e0000 */
[----:B------:R-:W-:Y:S01]  /*a110*/  IMAD.MOV.U32 R9, RZ, RZ, 0x40000040 ;  /* 0x40000040ff097424 */ /* 0x000fe200078e00ff */
[----:B------:R-:W3:Y:S01]  /*a120*/  MUFU.EX2 R170, R170 ;  /* 0x000000aa00aa7308 */ /* 0x000ee20000000800 */
[----:B0-----:R-:W-:Y:S01]  /*a130*/  FADD.FTZ R161, R4, R161 ;  /* 0x000000a104a17221 */ /* 0x001fe20000010000 */
[----:B------:R-:W-:-:S03]  /*a140*/  @!P1 PRMT R3, RZ, 0x654, R3 ;  /* 0x00000654ff039816 */ /* 0x000fc60000000003 */
[----:B----4-:R-:W-:-:S03]  /*a150*/  FADD.FTZ R161, R6, R161 ;  /* 0x000000a106a17221 */ /* 0x010fc60000010000 */
[----:B------:R-:W0:Y:S01]  /*a160*/  MUFU.EX2 R11, R11 ;  /* 0x0000000b000b7308 */ /* 0x000e220000000800 */
[----:B--2---:R-:W-:-:S07]  /*a170*/  FADD.FTZ R161, R13, R161 ;  /* 0x000000a10da17221 */ /* 0x004fce0000010000 */
[----:B------:R-:W2:Y:S01]  /*a180*/  MUFU.EX2 R169, R169 ;  /* 0x000000a900a97308 */ /* 0x000ea20000000800 */
[----:B---3--:R-:W-:-:S07]  /*a190*/  FADD.FTZ R161, R170, R161 ;  /* 0x000000a1aaa17221 */ /* 0x008fce0000010000 */
[----:B------:R-:W3:Y:S01]  /*a1a0*/  MUFU.EX2 R171, R171 ;  /* 0x000000ab00ab7308 */ /* 0x000ee20000000800 */
[----:B0-----:R-:W-:-:S07]  /*a1b0*/  FADD.FTZ R164, R11, R164 ;  /* 0x000000a40ba47221 */ /* 0x001fce0000010000 */
[----:B------:R-:W0:Y:S01]  /*a1c0*/  MUFU.EX2 R10, R10 ;  /* 0x0000000a000a7308 */ /* 0x000e220000000800 */
[----:B--2---:R-:W-:-:S07]  /*a1d0*/  FADD.FTZ R164, R169, R164 ;  /* 0x000000a4a9a47221 */ /* 0x004fce0000010000 */
[----:B------:R-:W2:Y:S01]  /*a1e0*/  MUFU.EX2 R173, R173 ;  /* 0x000000ad00ad7308 */ /* 0x000ea20000000800 */
[----:B---3--:R-:W-:-:S07]  /*a1f0*/  FADD.FTZ R164, R171, R164 ;  /* 0x000000a4aba47221 */ /* 0x008fce0000010000 */
[----:B------:R-:W3:Y:S01]  /*a200*/  MUFU.EX2 R172, R172 ;  /* 0x000000ac00ac7308 */ /* 0x000ee20000000800 */
[----:B0-----:R-:W-:-:S07]  /*a210*/  FADD.FTZ R164, R10, R164 ;  /* 0x000000a40aa47221 */ /* 0x001fce0000010000 */
[----:B------:R-:W-:Y:S01]  /*a220*/  MUFU.EX2 R15, R15 ;  /* 0x0000000f000f7308 */ /* 0x000fe20000000800 */
[----:B--2---:R-:W-:-:S07]  /*a230*/  FADD.FTZ R161, R173, R161 ;  /* 0x000000a1ada17221 */ /* 0x004fce0000010000 */
[----:B------:R-:W-:Y:S08]  /*a240*/  MUFU.EX2 R175, R175 ;  /* 0x000000af00af7308 */ /* 0x000ff00000000800 */
[----:B------:R-:W-:Y:S08]  /*a250*/  MUFU.EX2 R21, R21 ;  /* 0x0000001500157308 */ /* 0x000ff00000000800 */
[----:B------:R-:W0:Y:S08]  /*a260*/  MUFU.EX2 R174, R174 ;  /* 0x000000ae00ae7308 */ /* 0x000e300000000800 */
[----:B------:R-:W-:Y:S08]  /*a270*/  MUFU.EX2 R14, R14 ;  /* 0x0000000e000e7308 */ /* 0x000ff00000000800 */
[----:B------:R-:W2:Y:S08]  /*a280*/  MUFU.EX2 R20, R20 ;  /* 0x0000001400147308 */ /* 0x000eb00000000800 */
[----:B------:R-:W-:Y:S08]  /*a290*/  MUFU.EX2 R177, R177 ;  /* 0x000000b100b17308 */ /* 0x000ff00000000800 */
[----:B------:R-:W4:Y:S08]  /*a2a0*/  MUFU.EX2 R176, R176 ;  /* 0x000000b000b07308 */ /* 0x000f300000000800 */
        /* <DEDUP_REMOVED lines=20> */
[----:B------:R-:W-:Y:S02]  /*a3f0*/  F2FP.F16.F32.PACK_AB R152, R6, R4 ;  /* 0x000000040698723e */ /* 0x000fe400000000ff */
[----:B------:R-:W-:Y:S02]  /*a400*/  F2FP.F16.F32.PACK_AB R153, R169, R11 ;  /* 0x0000000ba999723e */ /* 0x000fe400000000ff */
[----:B------:R-:W-:Y:S01]  /*a410*/  F2FP.F16.F32.PACK_AB R154, R170, R13 ;  /* 0x0000000daa9a723e */ /* 0x000fe200000000ff */
[----:B------:R-:W1:Y:S01]  /*a420*/  MUFU.EX2 R189, R189 ;  /* 0x000000bd00bd7308 */ /* 0x000e620000000800 */
[----:B------:R-:W-:-:S04]  /*a430*/  F2FP.F16.F32.PACK_AB R155, R10, R171 ;  /* 0x000000ab0a9b723e */ /* 0x000fc800000000ff */
[----:B------:R-:W-:-:S03]  /*a440*/  WARPGROUP.ARRIVE ;  /* 0x00000000000079c5 */ /* 0x000fc60000000000 */
[----:B------:R-:W-:Y:S03]  /*a450*/  MUFU.EX2 R160, R160 ;  /* 0x000000a000a07308 */ /* 0x000fe60000000800 */
[----:B------:R-:W-:Y:S01]  /*a460*/  HGMMA.64x256x16.F32 R24, R152, gdesc[UR4].tnspB, R24, gsb0 ;  /* 0x43e0000498187df0 */ /* 0x000fe20008000818 */
[----:B------:R-:W-:Y:S01]  /*a470*/  R2UR UR6, R8 ;  /* 0x00000000080672ca */ /* 0x000fe200000e0000 */
[----:B------:R-:W-:Y:S01]  /*a480*/  VIADD R8, R12, 0x180 ;  /* 0x000001800c087836 */ /* 0x000fe20000000000 */
[----:B------:R-:W-:Y:S01]  /*a490*/  R2UR UR7, R9 ;  /* 0x00000000090772ca */ /* 0x000fe200000e0000 */
[----:B------:R-:W-:Y:S01]  /*a4a0*/  IMAD.MOV.U32 R9, RZ, RZ, 0x40000040 ;  /* 0x40000040ff097424 */ /* 0x000fe200078e00ff */
[----:B------:R-:W-:Y:S02]  /*a4b0*/  WARPGROUP.DEPBAR.LE gsb0, 0x0 ;  /* 0x00008000000079c5 */ /* 0x000fe40000010000 */
[C---:B---3--:R-:W-:Y:S01]  /*a4c0*/  F2FP.F16.F32.PACK_AB R152, R172.reuse, R173 ;  /* 0x000000adac98723e */ /* 0x048fe200000000ff */
        /* <DEDUP_REMOVED lines=10> */
[----:B------:R-:W-:-:S06]  /*a570*/  FADD.FTZ R21, R20, R21 ;  /* 0x0000001514157221 */ /* 0x000fcc0000010000 */
[----:B------:R-:W-:Y:S01]  /*a580*/  HGMMA.64x256x16.F32 R24, R152, gdesc[UR4].tnspB, R24, gsb0 ;  /* 0x43e0000498187df0 */ /* 0x000fe20008000818 */
[----:B------:R-:W-:Y:S01]  /*a590*/  R2UR UR6, R8 ;  /* 0x00000000080672ca */ /* 0x000fe200000e0000 */
[----:B------:R-:W-:Y:S01]  /*a5a0*/  VIADD R8, R12, 0x200 ;  /* 0x000002000c087836 */ /* 0x000fe20000000000 */
[----:B------:R-:W-:Y:S02]  /*a5b0*/  R2UR UR7, R9 ;  /* 0x00000000090772ca */ /* 0x000fe400000e0000 */
[----:B------:R-:W-:Y:S01]  /*a5c0*/  MOV R9, 0x40000040 ;  /* 0x4000004000097802 */ /* 0x000fe20000000f00 */
[----:B------:R-:W-:Y:S02]  /*a5d0*/  WARPGROUP.DEPBAR.LE gsb0, 0x0 ;  /* 0x00008000000079c5 */ /* 0x000fe40000010000 */
[----:B----4-:R-:W-:Y:S01]  /*a5e0*/  F2FP.F16.F32.PACK_AB R152, R176, R177 ;  /* 0x000000b1b098723e */ /* 0x010fe200000000ff */
        /* <DEDUP_REMOVED lines=13> */
[----:B------:R-:W-:Y:S01]  /*a6c0*/  R2UR UR6, R8 ;  /* 0x00000000080672ca */ /* 0x000fe200000e0000 */
[----:B------:R-:W-:Y:S01]  /*a6d0*/  VIADD R8, R12, 0x280 ;  /* 0x000002800c087836 */ /* 0x000fe20000000000 */
[----:B------:R-:W-:Y:S01]  /*a6e0*/  R2UR UR7, R9 ;  /* 0x00000000090772ca */ /* 0x000fe200000e0000 */
[----:B------:R-:W0:Y:S01]  /*a6f0*/  MUFU.EX2 R12, R163 ;  /* 0x000000a3000c7308 */ /* 0x000e220000000800 */
[----:B------:R-:W-:Y:S01]  /*a700*/  IMAD.MOV.U32 R9, RZ, RZ, 0x40000040 ;  /* 0x40000040ff097424 */ /* 0x000fe200078e00ff */
        /* <DEDUP_REMOVED lines=15> */
[----:B------:R-:W-:Y:S02]  /*a800*/  R2UR UR6, R8 ;  /* 0x00000000080672ca */ /* 0x000fe400000e0000 */
[----:B------:R-:W-:Y:S01]  /*a810*/  R2UR UR7, R9 ;  /* 0x00000000090772ca */ /* 0x000fe200000e0000 */
[----:B------:R-:W-:Y:S02]  /*a820*/  WARPGROUP.DEPBAR.LE gsb0, 0x0 ;  /* 0x00008000000079c5 */ /* 0x000fe40000010000 */
[----:B------:R-:W-:Y:S01]  /*a830*/  F2FP.F16.F32.PACK_AB R152, R192, R191 ;  /* 0x000000bfc098723e */ /* 0x000fe200000000ff */
[----:B------:R-:W-:Y:S01]  /*a840*/  FADD.FTZ R191, R191, R182 ;  /* 0x000000b6bfbf7221 */ /* 0x000fe20000010000 */
[C---:B------:R-:W-:Y:S01]  /*a850*/  F2FP.F16.F32.PACK_AB R153, R189.reuse, R190 ;  /* 0x000000bebd99723e */ /* 0x040fe200000000ff */
[----:B------:R-:W-:Y:S01]  /*a860*/  FADD.FTZ R190, R190, R159 ;  /* 0x0000009fbebe7221 */ /* 0x000fe20000010000 */
[----:B------:R-:W-:Y:S01]  /*a870*/  F2FP.F16.F32.PACK_AB R154, R162, R193 ;  /* 0x000000c1a29a723e */ /* 0x000fe200000000ff */
[----:B------:R-:W-:Y:S01]  /*a880*/  FADD.FTZ R192, R192, R191 ;  /* 0x000000bfc0c07221 */ /* 0x000fe20000010000 */
[----:B0-----:R-:W-:Y:S01]  /*a890*/  F2FP.F16.F32.PACK_AB R155, R12, R160 ;  /* 0x000000a00c9b723e */ /* 0x001fe200000000ff */
[----:B------:R-:W-:-:S02]  /*a8a0*/  FADD.FTZ R189, R189, R190 ;  /* 0x000000bebdbd7221 */ /* 0x000fc40000010000 */
[----:B------:R-:W-:Y:S01]  /*a8b0*/  FADD.FTZ R193, R193, R192 ;  /* 0x000000c0c1c17221 */ /* 0x000fe20000010000 */
[----:B------:R-:W-:Y:S01]  /*a8c0*/  WARPGROUP.ARRIVE ;  /* 0x00000000000079c5 */ /* 0x000fe20000000000 */
[----:B------:R-:W-:Y:S02]  /*a8d0*/  FADD.FTZ R189, R160, R189 ;  /* 0x000000bda0bd7221 */ /* 0x000fe40000010000 */
[----:B------:R-:W-:Y:S02]  /*a8e0*/  FADD.FTZ R14, R162, R193 ;  /* 0x000000c1a20e7221 */ /* 0x000fe40000010000 */
[----:B------:R-:W-:-:S07]  /*a8f0*/  FADD.FTZ R8, R12, R189 ;  /* 0x000000bd0c087221 */ /* 0x000fce0000010000 */
[----:B------:R-:W-:Y:S03]  /*a900*/  HGMMA.64x256x16.F32 R24, R152, gdesc[UR4].tnspB, R24, gsb0 ;  /* 0x43e0000498187df0 */ /* 0x000fe60008000818 */
[----:B------:R-:W-:Y:S02]  /*a910*/  WARPGROUP.DEPBAR.LE gsb0, 0x0 ;  /* 0x00008000000079c5 */ /* 0x000fe40000010000 */
[----:B------:R0:W-:Y:S01]  /*a920*/  @!P1 SYNCS.ARRIVE.TRANS64.RED.A1T0 RZ, [R3+URZ], RZ ;  /* 0x000000ff03ff99a7 */ /* 0x0001e2000810043f */
[----:B------:R-:W-:Y:S05]  /*a930*/  @!P2 BRA `(.L_x_8279) ;  /* 0x000000280028a947 */ /* 0x000fea0003800000 */
[----:B0-----:R-:W-:Y:S01]  /*a940*/  VIADD R3, R202, 0xfffffffe ;  /* 0xfffffffeca037836 */ /* 0x001fe20000000000 */
[----:B------:R-:W-:Y:S01]  /*a950*/  MOV R9, R0 ;  /* 0x0000000000097202 */ /* 0x000fe20000000f00 */
[----:B------:R-:W-:-:S07]  /*a960*/  IMAD.MOV.U32 R11, RZ, RZ, R5 ;  /* 0x000000ffff0b7224 */ /* 0x000fce00078e0005 */
.L_x_8289:
[----:B------:R-:W-:Y:S01]  /*a970*/  VIADD R22, R22, 0x1 ;  /* 0x0000000116167836 */ /* 0x000fe20000000000 */
[----:B------:R-:W-:Y:S05]  /*a980*/  YIELD ;  /* 0x0000000000007946 */ /* 0x000fea0003800000 */
[----:B------:R-:W-:Y:S02]  /*a990*/  ISETP.NE.AND P3, PT, R22, 0x2, PT ;  /* 0x000000021600780c */ /* 0x000fe40003f65270 */
[C---:B------:R-:W-:Y:S01]  /*a9a0*/  ISETP.GT.AND P2, PT, R3.reuse, RZ, PT ;  /* 0x000000ff0300720c */ /* 0x040fe20003f44270 */
[----:B------:R-:W-:Y:S01]  /*a9b0*/  VIADD R3, R3, 0xffffffff ;  /* 0xffffffff03037836 */ /* 0x000fe20000000000 */
[----:B------:R-:W-:-:S02]  /*a9c0*/  SEL R5, RZ, 0x1, P3 ;  /* 0x00000001ff057807 */ /* 0x000fc40001800000 */
[----:B------:R-:W-:Y:S02]  /*a9d0*/  SEL R22, R22, RZ, P3 ;  /* 0x000000ff16167207 */ /* 0x000fe40001800000 */
[----:B------:R-:W-:Y:S01]  /*a9e0*/  LOP3.LUT R200, R200, R5, RZ, 0x3c, !PT ;  /* 0x00000005c8c87212 */ /* 0x000fe200078e3cff */
[----:B-1----:R-:W-:Y:S06]  /*a9f0*/  @!P0 BRA `(.L_x_8280) ;  /* 0x0000000000048947 */ /* 0x002fec0003800000 */
[----:B------:R-:W-:Y:S01]  /*aa00*/  BPT.TRAP 0x1 ;  /* 0x000000040000795c */ /* 0x000fe20000300000 */
.L_x_8280:
[----:B------:R-:W-:Y:S01]  /*aa10*/  IMAD R6, R22, 0x8, R18 ;  /* 0x0000000816067824 */ /* 0x000fe200078e0212 */
[----:B------:R-:W-:-:S04]  /*aa20*/  SHF.L.U32 R0, R200, 0x1f, RZ ;  /* 0x0000001fc8007819 */ /* 0x000fc800000006ff */
[----:B------:R0:W1:Y:S01]  /*aa30*/  SYNCS.PHASECHK.TRANS64.TRYWAIT P3, [R6+URZ+0x32430], R0 ;  /* 0x03243000060075a7 */ /* 0x000062000806017f */
[----:B------:R-:W-:Y:S05]  /*aa40*/  @!P0 BRA `(.L_x_8281) ;  /* 0x0000000000048947 */ /* 0x000fea0003800000 */
[----:B------:R-:W-:Y:S01]  /*aa50*/  BPT.TRAP 0x1 ;  /* 0x000000040000795c */ /* 0x000fe20000300000 */
.L_x_8281:
[----:B------:R-:W-:Y:S02]  /*aa60*/  IMAD R4, R22, 0x300, R216 ;  /* 0x0000030016047824 */ /* 0x000fe400078e02d8 */
[----:B------:R-:W-:Y:S01]  /*aa70*/  IMAD.MOV.U32 R5, RZ, RZ, 0x40000040 ;  /* 0x40000040ff057424 */ /* 0x000fe200078e00ff */
[----:B-1----:R-:W-:Y:S06]  /*aa80*/  @P3 BRA `(.L_x_8282) ;  /* 0x0000000000083947 */ /* 0x002fec0003800000 */
[----:B------:R-:W1:Y:S02]  /*aa90*/  SYNCS.PHASECHK.TRANS64.TRYWAIT P3, [R6+URZ+0x32430], R0 ;  /* 0x03243000060075a7 */ /* 0x000e64000806017f */
[----:B-1----:R-:W-:Y:S05]  /*aaa0*/  @!P3 BRA `(.L_x_8283) ;  /* 0x000000b800ccb947 */ /* 0x002fea0003800000 */
.L_x_8282:
[----:B------:R-:W2:Y:S04]  /*aab0*/  LDL.64 R152, [R1+0x70] ;  /* 0x0000700001987983 */ /* 0x000ea80000100a00 */
[----:B------:R-:W3:Y:S04]  /*aac0*/  LDL.64 R204, [R1+0x68] ;  /* 0x0000680001cc7983 */ /* 0x000ee80000100a00 */
[----:B------:R-:W4:Y:S01]  /*aad0*/  LDL.64 R202, [R1+0x60] ;  /* 0x0000600001ca7983 */ /* 0x000f220000100a00 */
[----:B------:R-:W-:Y:S05]  /*aae0*/  WARPSYNC.ALL ;  /* 0x0000000000007948 */ /* 0x000fea0003800000 */
[----:B------:R-:W5:Y:S01]  /*aaf0*/  LDL.64 R20, [R1+0x58] ;  /* 0x0000580001147983 */ /* 0x000f620000100a00 */
[C---:B------:R-:W-:Y:S01]  /*ab00*/  R2UR UR6, R4.reuse ;  /* 0x00000000040672ca */ /* 0x040fe200000e0000 */
[----:B------:R-:W-:Y:S01]  /*ab10*/  VIADD R12, R4, 0x2 ;  /* 0x00000002040c7836 */ /* 0x000fe20000000000 */
[----:B------:R-:W-:Y:S01]  /*ab20*/  R2UR UR7, R5 ;  /* 0x00000000050772ca */ /* 0x000fe200000e0000 */
[----:B------:R-:W-:Y:S01]  /*ab30*/  IMAD.MOV.U32 R5, RZ, RZ, 0x40000040 ;  /* 0x40000040ff057424 */ /* 0x000fe200078e00ff */
[----:B------:R-:W-:-:S02]  /*ab40*/  MOV R13, 0x40000040 ;  /* 0x40000040000d7802 */ /* 0x000fc40000000f00 */
[----:B--2---:R-:W-:Y:S02]  /*ab50*/  R2UR UR4, R152 ;  /* 0x00000000980472ca */ /* 0x004fe400000e0000 */
[----:B------:R-:W-:Y:S02]  /*ab60*/  R2UR UR5, R153 ;  /* 0x00000000990572ca */ /* 0x000fe400000e0000 */
[----:B------:R-:W-:-:S11]  /*ab70*/  WARPGROUP.ARRIVE ;  /* 0x00000000000079c5 */ /* 0x000fd60000000000 */
[----:B------:R-:W-:Y:S01]  /*ab80*/  HGMMA.64x96x16.F32 R152, gdesc[UR4], RZ, !UPT, gsb0 ;  /* 0x01600000049879f0 */ /* 0x000fe2000c0008ff */
[----:B------:R-:W-:Y:S01]  /*ab90*/  R2UR UR6, R12 ;  /* 0x000000000c0672ca */ /* 0x000fe200000e0000 */
[----:B------:R-:W-:Y:S01]  /*aba0*/  VIADD R12, R4, 0x4 ;  /* 0x00000004040c7836 */ /* 0x000fe20000000000 */
[----:B------:R-:W-:Y:S01]  /*abb0*/  R2UR UR7, R13 ;  /* 0x000000000d0772ca */ /* 0x000fe200000e0000 */
[----:B------:R-:W-:Y:S01]  /*abc0*/  IMAD.MOV.U32 R13, RZ, RZ, 0x40000040 ;  /* 0x40000040ff0d7424 */ /* 0x000fe200078e00ff */
[----:B---3--:R-:W-:Y:S01]  /*abd0*/  R2UR UR4, R204 ;  /* 0x00000000cc0472ca */ /* 0x008fe200000e0000 */
[----:B------:R-:W-:Y:S01]  /*abe0*/  VIADD R4, R4, 0x6 ;  /* 0x0000000604047836 */ /* 0x000fe20000000000 */
[----:B------:R-:W-:Y:S01]  /*abf0*/  R2UR UR5, R205 ;  /* 0x00000000cd0572ca */ /* 0x000fe200000e0000 */
[----:B------:R-:W-:Y:S02]  /*ac00*/  WARPGROUP.DEPBAR.LE gsb0, 0x0 ;  /* 0x00008000000079c5 */ /* 0x000fe40000010000 */
[----:B------:R-:W-:-:S10]  /*ac10*/  WARPGROUP.ARRIVE ;  /* 0x00000000000079c5 */ /* 0x000fd40000000000 */
[----:B------:R-:W-:Y:S01]  /*ac20*/  HGMMA.64x96x16.F32 R152, gdesc[UR4], R152, gsb0 ;  /* 0x01600000049879f0 */ /* 0x000fe20008000898 */
[----:B------:R-:W-:Y:S02]  /*ac30*/  R2UR UR6, R12 ;  /* 0x000000000c0672ca */ /* 0x000fe400000e0000 */
[----:B------:R-:W-:Y:S02]  /*ac40*/  R2UR UR7, R13 ;  /* 0x000000000d0772ca */ /* 0x000fe400000e0000 */
[----:B----4-:R-:W-:Y:S02]  /*ac50*/  R2UR UR4, R202 ;  /* 0x00000000ca0472ca */ /* 0x010fe400000e0000 */
[----:B------:R-:W-:Y:S01]  /*ac60*/  R2UR UR5, R203 ;  /* 0x00000000cb0572ca */ /* 0x000fe200000e0000 */
[----:B------:R-:W-:Y:S02]  /*ac70*/  WARPGROUP.DEPBAR.LE gsb0, 0x0 ;  /* 0x00008000000079c5 */ /* 0x000fe40000010000 */
[----:B------:R-:W-:-:S10]  /*ac80*/  WARPGROUP.ARRIVE ;  /* 0x00000000000079c5 */ /* 0x000fd40000000000 */
[----:B------:R-:W-:Y:S01]  /*ac90*/  HGMMA.64x96x16.F32 R152, gdesc[UR4], R152, gsb0 ;  /* 0x01600000049879f0 */ /* 0x000fe20008000898 */
[----:B------:R-:W-:Y:S02]  /*aca0*/  R2UR UR6, R4 ;  /* 0x00000000040672ca */ /* 0x000fe400000e0000 */
[----:B------:R-:W-:Y:S02]  /*acb0*/  R2UR UR7, R5 ;  /* 0x00000000050772ca */ /* 0x000fe400000e0000 */
[----:B-----5:R-:W-:Y:S02]  /*acc0*/  R2UR UR4, R20 ;  /* 0x00000000140472ca */ /* 0x020fe400000e0000 */
[----:B------:R-:W-:Y:S01]  /*acd0*/  R2UR UR5, R21 ;  /* 0x00000000150572ca */ /* 0x000fe200000e0000 */
[----:B------:R-:W-:Y:S02]  /*ace0*/  WARPGROUP.DEPBAR.LE gsb0, 0x0 ;  /* 0x00008000000079c5 */ /* 0x000fe40000010000 */
[----:B------:R-:W-:-:S10]  /*acf0*/  WARPGROUP.ARRIVE ;  /* 0x00000000000079c5 */ /* 0x000fd40000000000 */
[----:B------:R-:W-:Y:S03]  /*ad00*/  HGMMA.64x96x16.F32 R152, gdesc[UR4], R152, gsb0 ;  /* 0x01600000049879f0 */ /* 0x000fe60008000898 */
[----:B------:R-:W-:Y:S02]  /*ad10*/  WARPGROUP.DEPBAR.LE gsb0, 0x0 ;  /* 0x00008000000079c5 */ /* 0x000fe40000010000 */
[----:B------:R-:W-:Y:S05]  /*ad20*/  @!P0 BRA `(.L_x_8284) ;  /* 0x0000000000048947 */ /* 0x000fea0003800000 */
[----:B------:R-:W-:Y:S01]  /*ad30*/  BPT.TRAP 0x1 ;  /* 0x000000040000795c */ /* 0x000fe20000300000 */
.L_x_8284:
[----:B------:R2:W3:Y:S01]  /*ad40*/  SYNCS.PHASECHK.TRANS64.TRYWAIT P3, [R6+URZ+0x32450], R0 ;  /* 0x03245000060075a7 */ /* 0x0004e2000806017f */
[----:B------:R-:W-:Y:S05]  /*ad50*/  @!P0 BRA `(.L_x_8285) ;  /* 0x0000000000048947 */ /* 0x000fea0003800000 */
[----:B------:R-:W-:Y:S01]  /*ad60*/  BPT.TRAP 0x1 ;  /* 0x000000040000795c */ /* 0x000fe20000300000 */
.L_x_8285:
[----:B------:R-:W-:Y:S04]  /*ad70*/  BSSY B0, `(.L_x_8286) ;  /* 0x0000004000007945 */ /* 0x000fe80003800000 */
[----:B---3--:R-:W-:Y:S05]  /*ad80*/  @P3 BRA `(.L_x_8287) ;  /* 0x0000000000083947 */ /* 0x008fea0003800000 */
[----:B------:R-:W3:Y:S02]  /*ad90*/  SYNCS.PHASECHK.TRANS64.TRYWAIT P3, [R6+URZ+0x32450], R0 ;  /* 0x03245000060075a7 */ /* 0x000ee4000806017f */
[----:B---3--:R-:W-:Y:S05]  /*ada0*/  @!P3 BRA `(.L_x_8288) ;  /* 0x000000b80020b947 */ /* 0x008fea0003800000 */
.L_x_8287:
[----:B------:R-:W-:Y:S05]  /*adb0*/  BSYNC B0 ;  /* 0x0000000000007941 */ /* 0x000fea0003800000 */
.L_x_8286:
[----:B------:R-:W-:Y:S05]  /*adc0*/  WARPSYNC.ALL ;  /* 0x0000000000007948 */ /* 0x000fea0003800000 */
[----:B------:R-:W4:Y:S04]  /*add0*/  LDL R4, [R1+0x78] ;  /* 0x0000780001047983 */ /* 0x000f280000100800 */
[----:B------:R-:W5:Y:S04]  /*ade0*/  LDL.64 R206, [R1+0x50] ;  /* 0x0000500001ce7983 */ /* 0x000f680000100a00 */
[----:B------:R-:W2:Y:S04]  /*adf0*/  LDL.64 R204, [R1+0x48] ;  /* 0x0000480001cc7983 */ /* 0x000ea80000100a00 */
[----:B------:R-:W3:Y:S01]  /*ae00*/  LDL.64 R202, [R1+0x40] ;  /* 0x0000400001ca7983 */ /* 0x000ee20000100a00 */
[----:B------:R-:W-:Y:S01]  /*ae10*/  MOV R5, 0x40000040 ;  /* 0x4000004000057802 */ /* 0x000fe20000000f00 */
[----:B------:R-:W-:Y:S01]  /*ae20*/  WARPGROUP.ARRIVE ;  /* 0x00000000000079c5 */ /* 0x000fe20000000000 */
[----:B------:R-:W-:Y:S01]  /*ae30*/  IMAD.MOV.U32 R13, RZ, RZ, 0x40000040 ;  /* 0x40000040ff0d7424 */ /* 0x000fe200078e00ff */
[----:B------:R-:W3:Y:S01]  /*ae40*/  LDL.64 R210, [R1+0x20] ;  /* 0x0000200001d27983 */ /* 0x000ee20000100a00 */
[----:B------:R-:W-:-:S03]  /*ae50*/  R2UR UR7, R5 ;  /* 0x00000000050772ca */ /* 0x000fc600000e0000 */
[----:B------:R-:W3:Y:S01]  /*ae60*/  LDL.64 R208, [R1+0x18] ;  /* 0x0000180001d07983 */ /* 0x000ee20000100a00 */
[----:B----4-:R-:W-:Y:S01]  /*ae70*/  R2UR UR4, R4 ;  /* 0x00000000040472ca */ /* 0x010fe200000e0000 */
[----:B------:R-:W-:Y:S01]  /*ae80*/  IMAD.MOV.U32 R4, RZ, RZ, 0xc00 ;  /* 0x00000c00ff047424 */ /* 0x000fe200078e00ff */
[----:B-----5:R-:W-:-:S11]  /*ae90*/  R2UR UR5, R207 ;  /* 0x00000000cf0572ca */ /* 0x020fd600000e0000 */
[----:B------:R-:W-:Y:S01]  /*aea0*/  IMAD R4, R22, R4, UR4 ;  /* 0x0000000416047e24 */ /* 0x000fe2000f8e0204 */
[----:B------:R-:W-:Y:S02]  /*aeb0*/  R2UR UR4, R206 ;  /* 0x00000000ce0472ca */ /* 0x000fe400000e0000 */
[----:B------:R-:W4:Y:S02]  /*aec0*/  LDL.64 R206, [R1+0x38] ;  /* 0x0000380001ce7983 */ /* 0x000f240000100a00 */
[----:B------:R-:W-:-:S13]  /*aed0*/  R2UR UR6, R4 ;  /* 0x00000000040672ca */ /* 0x000fda00000e0000 */
[----:B------:R-:W-:Y:S01]  /*aee0*/  HGMMA.64x96x16.F32 R152, gdesc[UR4], R152, gsb0 ;  /* 0x01600000049879f0 */ /* 0x000fe20008000898 */
[----:B------:R-:W-:Y:S01]  /*aef0*/  VIADD R12, R4, 0x2 ;  /* 0x00000002040c7836 */ /* 0x000fe20000000000 */
[----:B--2---:R-:W-:Y:S02]  /*af00*/  R2UR UR4, R204 ;  /* 0x00000000cc0472ca */ /* 0x004fe400000e0000 */
[----:B------:R-:W-:Y:S02]  /*af10*/  R2UR UR5, R205 ;  /* 0x00000000cd0572ca */ /* 0x000fe400000e0000 */
[----:B------:R-:W2:Y:S01]  /*af20*/  LDL.64 R204, [R1+0x30] ;  /* 0x0000300001cc7983 */ /* 0x000ea20000100a00 */
[----:B------:R-:W-:Y:S02]  /*af30*/  R2UR UR6, R12 ;  /* 0x000000000c0672ca */ /* 0x000fe400000e0000 */
[----:B------:R-:W-:Y:S01]  /*af40*/  R2UR UR7, R13 ;  /* 0x000000000d0772ca */ /* 0x000fe200000e0000 */
[----:B------:R-:W-:-:S02]  /*af50*/  VIADD R12, R4, 0x4 ;  /* 0x00000004040c7836 */ /* 0x000fc40000000000 */
[----:B------:R-:W-:Y:S01]  /*af60*/  IMAD.MOV.U32 R13, RZ, RZ, 0x40000040 ;  /* 0x40000040ff0d7424 */ /* 0x000fe200078e00ff */
[----:B------:R-:W-:Y:S02]  /*af70*/  WARPGROUP.DEPBAR.LE gsb0, 0x0 ;  /* 0x00008000000079c5 */ /* 0x000fe40000010000 */
[----:B------:R-:W-:-:S07]  /*af80*/  WARPGROUP.ARRIVE ;  /* 0x00000000000079c5 */ /* 0x000fce0000000000 */
[----:B------:R-:W-:Y:S01]  /*af90*/  HGMMA.64x96x16.F32 R152, gdesc[UR4], R152, gsb0 ;  /* 0x01600000049879f0 */ /* 0x000fe20008000898 */
[----:B---3--:R-:W-:Y:S02]  /*afa0*/  R2UR UR4, R202 ;  /* 0x00000000ca0472ca */ /* 0x008fe400000e0000 */
[----:B------:R-:W-:Y:S02]  /*afb0*/  R2UR UR5, R203 ;  /* 0x00000000cb0572ca */ /* 0x000fe400000e0000 */
[----:B------:R-:W3:Y:S01]  /*afc0*/  LDL.64 R202, [R1+0x28] ;  /* 0x0000280001ca7983 */ /* 0x000ee20000100a00 */
        /* <DEDUP_REMOVED lines=11> */
[----:B------:R-:W-:Y:S02]  /*b080*/  WARPGROUP.DEPBAR.LE gsb0, 0x0 ;  /* 0x00008000000079c5 */ /* 0x000fe40000010000 */
[----:B------:R-:W-:Y:S01]  /*b090*/  WARPGROUP.ARRIVE ;  /* 0x00000000000079c5 */ /* 0x000fe20000000000 */
[----:B------:R-:W-:Y:S01]  /*b0a0*/  VIADD R12, R4, 0x300 ;  /* 0x00000300040c7836 */ /* 0x000fe20000000000 */
[----:B------:R-:W4:Y:S08]  /*b0b0*/  LDL.64 R206, [R1+0x10] ;  /* 0x0000100001ce7983 */ /* 0x000f300000100a00 */
[----:B------:R-:W-:Y:S01]  /*b0c0*/  HGMMA.64x96x16.F32 R152, gdesc[UR4], R152, gsb0 ;  /* 0x01600000049879f0 */ /* 0x000fe20008000898 */
[----:B------:R-:W-:Y:S01]  /*b0d0*/  IMAD.MOV.U32 R13, RZ, RZ, 0x40000040 ;  /* 0x40000040ff0d7424 */ /* 0x000fe200078e00ff */
[----:B------:R-:W-:-:S02]  /*b0e0*/  R2UR UR6, R12 ;  /* 0x000000000c0672ca */ /* 0x000fc400000e0000 */
[----:B--2---:R-:W-:Y:S02]  /*b0f0*/  R2UR UR4, R204 ;  /* 0x00000000cc0472ca */ /* 0x004fe400000e0000 */
[----:B------:R-:W-:Y:S02]  /*b100*/  R2UR UR7, R13 ;  /* 0x000000000d0772ca */ /* 0x000fe400000e0000 */
[----:B------:R-:W-:Y:S01]  /*b110*/  R2UR UR5, R205 ;  /* 0x00000000cd0572ca */ /* 0x000fe200000e0000 */
[----:B------:R-:W-:Y:S01]  /*b120*/  VIADD R12, R4, 0x302 ;  /* 0x00000302040c7836 */ /* 0x000fe20000000000 */
[----:B------:R-:W2:Y:S01]  /*b130*/  LDL.64 R204, [R1+0x8] ;  /* 0x0000080001cc7983 */ /* 0x000ea20000100a00 */
[----:B------:R-:W-:Y:S01]  /*b140*/  IMAD.MOV.U32 R13, RZ, RZ, 0x40000040 ;  /* 0x40000040ff0d7424 */ /* 0x000fe200078e00ff */
[----:B------:R-:W-:Y:S02]  /*b150*/  WARPGROUP.DEPBAR.LE gsb0, 0x0 ;  /* 0x00008000000079c5 */ /* 0x000fe40000010000 */
[----:B------:R-:W-:-:S07]  /*b160*/  WARPGROUP.ARRIVE ;  /* 0x00000000000079c5 */ /* 0x000fce0000000000 */
[----:B------:R-:W-:Y:S01]  /*b170*/  HGMMA.64x96x16.F32 R152, gdesc[UR4], R152, gsb0 ;  /* 0x01600000049879f0 */ /* 0x000fe20008000898 */
[----:B------:R-:W-:Y:S02]  /*b180*/  R2UR UR6, R12 ;  /* 0x000000000c0672ca */ /* 0x000fe400000e0000 */
[----:B------:R-:W-:Y:S02]  /*b190*/  R2UR UR7, R13 ;  /* 0x000000000d0772ca */ /* 0x000fe400000e0000 */
[----:B---3--:R-:W-:Y:S02]  /*b1a0*/  R2UR UR4, R202 ;  /* 0x00000000ca0472ca */ /* 0x008fe400000e0000 */
[----:B------:R-:W-:Y:S01]  /*b1b0*/  R2UR UR5, R203 ;  /* 0x00000000cb0572ca */ /* 0x000fe200000e0000 */
[----:B------:R-:W-:Y:S01]  /*b1c0*/  VIADD R12, R4, 0x304 ;  /* 0x00000304040c7836 */ /* 0x000fe20000000000 */
[----:B------:R-:W-:Y:S01]  /*b1d0*/  MOV R13, 0x40000040 ;  /* 0x40000040000d7802 */ /* 0x000fe20000000f00 */
[----:B------:R-:W3:Y:S01]  /*b1e0*/  LDL.64 R202, [R1] ;  /* 0x0000000001ca7983 */ /* 0x000ee20000100a00 */
        /* <DEDUP_REMOVED lines=32> */
[----:B--2---:R-:W-:Y:S02]  /*b3f0*/  R2UR UR4, R204 ;  /* 0x00000000cc0472ca */ /* 0x004fe400000e0000 */
        /* <DEDUP_REMOVED lines=57> */
[----:B------:R-:W-:Y:S03]  /*b790*/  HGMMA.64x96x16.F32 R152, gdesc[UR4], R152, gsb0 ;  /* 0x01600000049879f0 */ /* 0x000fe60008000898 */
[----:B------:R-:W-:Y:S02]  /*b7a0*/  WARPGROUP.DEPBAR.LE gsb0, 0x0 ;  /* 0x00008000000079c5 */ /* 0x000fe40000010000 */
[----:B------:R-:W-:-:S04]  /*b7b0*/  FMNMX.FTZ R5, R154, R11, !PT ;  /* 0x0000000b9a057209 */ /* 0x000fc80007810000 */
[----:B------:R-:W-:-:S04]  /*b7c0*/  FMNMX.FTZ R5, R155, R5, !PT ;  /* 0x000000059b057209 */ /* 0x000fc80007810000 */
[----:B------:R-:W-:Y:S02]  /*b7d0*/  FMNMX.FTZ R5, R158, R5, !PT ;  /* 0x000000059e057209 */ /* 0x000fe40007810000 */
[----:B01----:R-:W-:Y:S02]  /*b7e0*/  FMNMX.FTZ R0, R152, R9, !PT ;  /* 0x0000000998007209 */ /* 0x003fe40007810000 */
        /* <DEDUP_REMOVED lines=44> */
[----:B------:R-:W-:-:S05]  /*bab0*/  FMNMX.FTZ R0, R197, R0, !PT ;  /* 0x00000000c5007209 */ /* 0x000fca0007810000 */
[----:B------:R-:W1:Y:S01]  /*bac0*/  SHFL.BFLY PT, R4, R0, 0x2, 0x1f ;  /* 0x0c401f0000047f89 */ /* 0x000e6200000e0000 */
[----:B------:R-:W2:Y:S01]  /*bad0*/  S2R R15, SR_TID.X ;  /* 0x00000000000f7919 */ /* 0x000ea20000002100 */
[----:B0-----:R-:W-:Y:S01]  /*bae0*/  FMNMX.FTZ R7, R7, R5, !PT ;  /* 0x0000000507077209 */ /* 0x001fe20007810000 */
[----:B------:R-:W-:-:S05]  /*baf0*/  IMAD.MOV.U32 R5, RZ, RZ, 0x40000040 ;  /* 0x40000040ff057424 */ /* 0x000fca00078e00ff */
[----:B------:R-:W-:Y:S02]  /*bb00*/  R2UR UR7, R5 ;  /* 0x00000000050772ca */ /* 0x000fe400000e0000 */
[----:B------:R-:W0:Y:S01]  /*bb10*/  SHFL.BFLY PT, R5, R7, 0x1, 0x1f ;  /* 0x0c201f0007057f89 */ /* 0x000e2200000e0000 */
[----:B-1----:R-:W-:-:S05]  /*bb20*/  FMNMX.FTZ R0, R0, R4, !PT ;  /* 0x0000000400007209 */ /* 0x002fca0007810000 */
[----:B------:R-:W1:Y:S01]  /*bb30*/  SHFL.BFLY PT, R10, R0, 0x1, 0x1f ;  /* 0x0c201f00000a7f89 */ /* 0x000e6200000e0000 */
[----:B------:R-:W-:Y:S01]  /*bb40*/  UMOV UR38, UR42 ;  /* 0x0000002a00267c82 */ /* 0x000fe20008000000 */
[----:B------:R-:W-:Y:S01]  /*bb50*/  @!P1 VIADD R13, R6, 0x32440 ;  /* 0x00032440060d9836 */ /* 0x000fe20000000000 */
[----:B--2---:R-:W-:Y:S02]  /*bb60*/  SHF.R.U32.HI R15, RZ, 0x7, R15 ;  /* 0x00000007ff0f7819 */ /* 0x004fe4000001160f */
[----:B0-----:R-:W-:-:S05]  /*bb70*/  FMNMX.FTZ R5, R7, R5, !PT ;  /* 0x0000000507057209 */ /* 0x001fca0007810000 */
[----:B------:R-:W-:-:S04]  /*bb80*/  FADD.FTZ R7, -R5, R11 ;  /* 0x0000000b05077221 */ /* 0x000fc80000010100 */
[----:B------:R-:W-:Y:S01]  /*bb90*/  FMUL.FTZ R7, R7, UR38 ;  /* 0x0000002607077c20 */ /* 0x000fe20008410000 */
[----:B-1----:R-:W-:-:S03]  /*bba0*/  FMNMX.FTZ R0, R0, R10, !PT ;  /* 0x0000000a00007209 */ /* 0x002fc60007810000 */
[----:B------:R0:W-:Y:S01]  /*bbb0*/  MUFU.EX2 R12, R7 ;  /* 0x00000007000c7308 */ /* 0x0001e20000000800 */
[----:B------:R-:W-:Y:S01]  /*bbc0*/  @!P1 PRMT R13, RZ, 0x654, R13 ;  /* 0x00000654ff0d9816 */ /* 0x000fe2000000000d */
[C---:B------:R-:W-:Y:S01]  /*bbd0*/  FADD.FTZ R9, -R0.reuse, R9 ;  /* 0x0000000900097221 */ /* 0x040fe20000010100 */
[----:B------:R-:W-:Y:S01]  /*bbe0*/  FMUL.FTZ R10, R0, UR38 ;  /* 0x00000026000a7c20 */ /* 0x000fe20008410000 */
[----:B------:R-:W-:Y:S01]  /*bbf0*/  FMUL.FTZ R11, R5, UR38 ;  /* 0x00000026050b7c20 */ /* 0x000fe20008410000 */
[----:B0-----:R-:W-:Y:S01]  /*bc00*/  IADD3 R7, -R15, 0xb, RZ ;  /* 0x0000000b0f077810 */ /* 0x001fe20007ffe1ff */
[----:B------:R-:W-:-:S04]  /*bc10*/  FMUL.FTZ R9, R9, UR38 ;  /* 0x0000002609097c20 */ /* 0x000fc80008410000 */
[----:B------:R1:W-:Y:S06]  /*bc20*/  BAR.ARV R7, 0x100 ;  /* 0x000400070000751d */ /* 0x0003ec0000002000 */
[----:B------:R0:W-:Y:S01]  /*bc30*/  @!P1 SYNCS.ARRIVE.TRANS64.RED.A1T0 RZ, [R13+URZ], RZ ;  /* 0x000000ff0dff99a7 */ /* 0x0001e2000810043f */
[--C-:B------:R-:W-:Y:S01]  /*bc40*/  FFMA.FTZ R207, R152, UR38, -R10.reuse ;  /* 0x0000002698cf7c23 */ /* 0x100fe2000801080a */
[--C-:B------:R-:W-:Y:S01]  /*bc50*/  FFMA.FTZ R208, R153, UR38, -R10.reuse ;  /* 0x0000002699d07c23 */ /* 0x100fe2000801080a */
[--C-:B------:R-:W-:Y:S01]  /*bc60*/  FFMA.FTZ R211, R156, UR38, -R10.reuse ;  /* 0x000000269cd37c23 */ /* 0x100fe2000801080a */
[----:B------:R-:W-:Y:S01]  /*bc70*/  FFMA.FTZ R212, R157, UR38, -R10 ;  /* 0x000000269dd47c23 */ /* 0x000fe2000801080a */
[--C-:B------:R-:W-:Y:S01]  /*bc80*/  FFMA.FTZ R202, R154, UR38, -R11.reuse ;  /* 0x000000269aca7c23 */ /* 0x100fe2000801080b */
[----:B------:R-:W-:Y:S01]  /*bc90*/  FFMA.FTZ R206, R155, UR38, -R11 ;  /* 0x000000269bce7c23 */ /* 0x000fe2000801080b */
[----:B0-----:R-:W-:-:S02]  /*bca0*/  VIADD R13, R15, 0x8 ;  /* 0x000000080f0d7836 */ /* 0x001fc40000000000 */
[--C-:B------:R-:W-:Y:S01]  /*bcb0*/  FFMA.FTZ R205, R158, UR38, -R11.reuse ;  /* 0x000000269ecd7c23 */ /* 0x100fe2000801080b */
[----:B------:R-:W-:Y:S01]  /*bcc0*/  FFMA.FTZ R210, R159, UR38, -R11 ;  /* 0x000000269fd27c23 */ /* 0x000fe2000801080b */
[----:B------:R-:W0:Y:S01]  /*bcd0*/  MUFU.EX2 R9, R9 ;  /* 0x0000000900097308 */ /* 0x000e220000000800 */
[----:B------:R2:W-:Y:S01]  /*bce0*/  BAR.SYNC.DEFER_BLOCKING R13, 0x100 ;  /* 0x0004000d0000751d */ /* 0x0005e20000010000 */
[----:B------:R-:W-:-:S06]  /*bcf0*/  IMAD.MOV.U32 R4, RZ, RZ, 0xc00 ;  /* 0x00000c00ff047424 */ /* 0x000fcc00078e00ff */
[----:B------:R-:W-:Y:S08]  /*bd00*/  MUFU.EX2 R207, R207 ;  /* 0x000000cf00cf7308 */ /* 0x000ff00000000800 */
[----:B------:R-:W3:Y:S08]  /*bd10*/  MUFU.EX2 R208, R208 ;  /* 0x000000d000d07308 */ /* 0x000ef00000000800 */
[----:B------:R-:W-:Y:S08]  /*bd20*/  MUFU.EX2 R211, R211 ;  /* 0x000000d300d37308 */ /* 0x000ff00000000800 */
[----:B------:R-:W4:Y:S08]  /*bd30*/  MUFU.EX2 R212, R212 ;  /* 0x000000d400d47308 */ /* 0x000f300000000800 */
[----:B------:R-:W-:Y:S08]  /*bd40*/  MUFU.EX2 R202, R202 ;  /* 0x000000ca00ca7308 */ /* 0x000ff00000000800 */
[----:B------:R-:W5:Y:S08]  /*bd50*/  MUFU.EX2 R206, R206 ;  /* 0x000000ce00ce7308 */ /* 0x000f700000000800 */
[----:B------:R-:W-:Y:S08]  /*bd60*/  MUFU.EX2 R205, R205 ;  /* 0x000000cd00cd7308 */ /* 0x000ff00000000800 */
[----:B------:R-:W1:Y:S01]  /*bd70*/  MUFU.EX2 R210, R210 ;  /* 0x000000d200d27308 */ /* 0x000e620000000800 */
[----:B------:R-:W-:-:S02]  /*bd80*/  IMAD R4, R22, R4, UR39 ;  /* 0x0000002716047e24 */ /* 0x000fc4000f8e0204 */
[-C--:B0-----:R-:W-:Y:S01]  /*bd90*/  FMUL.FTZ R24, R24, R9.reuse ;  /* 0x0000000918187220 */ /* 0x081fe20000410000 */
[-C--:B------:R-:W-:Y:S01]  /*bda0*/  FMUL.FTZ R25, R25, R9.reuse ;  /* 0x0000000919197220 */ /* 0x080fe20000410000 */
[-C--:B------:R-:W-:Y:S01]  /*bdb0*/  FMUL.FTZ R28, R28, R9.reuse ;  /* 0x000000091c1c7220 */ /* 0x080fe20000410000 */
[-C--:B------:R-:W-:Y:S01]  /*bdc0*/  FMUL.FTZ R29, R29, R9.reuse ;  /* 0x000000091d1d7220 */ /* 0x080fe20000410000 */
[----:B------:R-:W-:Y:S01]  /*bdd0*/  R2UR UR6, R4 ;  /* 0x00000000040672ca */ /* 0x000fe200000e0000 */
        /* <DEDUP_REMOVED lines=124> */
[----:B---3--:R-:W-:-:S02]  /*c5a0*/  F2FP.F16.F32.PACK_AB R152, R208, R207 ;  /* 0x000000cfd098723e */ /* 0x008fc400000000ff */
[----:B----4-:R-:W-:Y:S02]  /*c5b0*/  F2FP.F16.F32.PACK_AB R154, R212, R211 ;  /* 0x000000d3d49a723e */ /* 0x010fe400000000ff */
[----:B-----5:R-:W-:Y:S02]  /*c5c0*/  F2FP.F16.F32.PACK_AB R153, R206, R202 ;  /* 0x000000cace99723e */ /* 0x020fe400000000ff */
[----:B-1----:R-:W-:-:S04]  /*c5d0*/  F2FP.F16.F32.PACK_AB R155, R210, R205 ;  /* 0x000000cdd29b723e */ /* 0x002fc800000000ff */
[----:B------:R-:W-:-:S06]  /*c5e0*/  WARPGROUP.ARRIVE ;  /* 0x00000000000079c5 */ /* 0x000fcc0000000000 */
[----:B------:R-:W-:Y:S01]  /*c5f0*/  HGMMA.64x256x16.F32 R24, R152, gdesc[UR4].tnspB, R24, gsb0 ;  /* 0x43e0000498187df0 */ /* 0x000fe20008000818 */
[--C-:B------:R-:W-:Y:S01]  /*c600*/  FFMA.FTZ R209, R164, UR38, -R10.reuse ;  /* 0x00000026a4d17c23 */ /* 0x100fe2000801080a */
[--C-:B------:R-:W-:Y:S01]  /*c610*/  FFMA.FTZ R204, R160, UR38, -R10.reuse ;  /* 0x00000026a0cc7c23 */ /* 0x100fe2000801080a */
[--C-:B------:R-:W-:Y:S01]  /*c620*/  FFMA.FTZ R203, R161, UR38, -R10.reuse ;  /* 0x00000026a1cb7c23 */ /* 0x100fe2000801080a */
[----:B------:R-:W-:Y:S01]  /*c630*/  FFMA.FTZ R164, R165, UR38, -R10 ;  /* 0x00000026a5a47c23 */ /* 0x000fe2000801080a */
[--C-:B------:R-:W-:Y:S01]  /*c640*/  FFMA.FTZ R156, R162, UR38, -R11.reuse ;  /* 0x00000026a29c7c23 */ /* 0x100fe2000801080b */
[--C-:B------:R-:W-:Y:S01]  /*c650*/  FFMA.FTZ R163, R163, UR38, -R11.reuse ;  /* 0x00000026a3a37c23 */ /* 0x100fe2000801080b */
[--C-:B--2---:R-:W-:Y:S01]  /*c660*/  FFMA.FTZ R13, R166, UR38, -R11.reuse ;  /* 0x00000026a60d7c23 */ /* 0x104fe2000801080b */
[----:B------:R-:W-:Y:S01]  /*c670*/  FFMA.FTZ R15, R167, UR38, -R11 ;  /* 0x00000026a70f7c23 */ /* 0x000fe2000801080b */
[----:B------:R-:W-:Y:S08]  /*c680*/  MUFU.EX2 R204, R204 ;  /* 0x000000cc00cc7308 */ /* 0x000ff00000000800 */
[----:B------:R-:W0:Y:S08]  /*c690*/  MUFU.EX2 R203, R203 ;  /* 0x000000cb00cb7308 */ /* 0x000e300000000800 */
[----:B------:R-:W-:Y:S08]  /*c6a0*/  MUFU.EX2 R209, R209 ;  /* 0x000000d100d17308 */ /* 0x000ff00000000800 */
[----:B------:R-:W-:Y:S08]  /*c6b0*/  MUFU.EX2 R164, R164 ;  /* 0x000000a400a47308 */ /* 0x000ff00000000800 */
[----:B------:R-:W-:Y:S08]  /*c6c0*/  MUFU.EX2 R156, R156 ;  /* 0x0000009c009c7308 */ /* 0x000ff00000000800 */
[----:B------:R-:W1:Y:S08]  /*c6d0*/  MUFU.EX2 R163, R163 ;  /* 0x000000a300a37308 */ /* 0x000e700000000800 */
[----:B------:R-:W-:Y:S08]  /*c6e0*/  MUFU.EX2 R13, R13 ;  /* 0x0000000d000d7308 */ /* 0x000ff00000000800 */
[----:B------:R-:W2:Y:S01]  /*c6f0*/  MUFU.EX2 R15, R15 ;  /* 0x0000000f000f7308 */ /* 0x000ea20000000800 */
[----:B------:R-:W-:Y:S01]  /*c700*/  VIADD R20, R4, 0x80 ;  /* 0x0000008004147836 */ /* 0x000fe20000000000 */
[----:B------:R-:W-:-:S04]  /*c710*/  MOV R21, 0x40000040 ;  /* 0x4000004000157802 */ /* 0x000fc80000000f00 */
[----:B------:R-:W-:Y:S02]  /*c720*/  R2UR UR6, R20 ;  /* 0x00000000140672ca */ /* 0x000fe400000e0000 */
[----:B------:R-:W-:Y:S01]  /*c730*/  R2UR UR7, R21 ;  /* 0x00000000150772ca */ /* 0x000fe200000e0000 */
[--C-:B------:R-:W-:Y:S01]  /*c740*/  FFMA.FTZ R20, R168, UR38, -R10.reuse ;  /* 0x00000026a8147c23 */ /* 0x100fe2000801080a */
[--C-:B------:R-:W-:Y:S01]  /*c750*/  FFMA.FTZ R21, R169, UR38, -R10.reuse ;  /* 0x00000026a9157c23 */ /* 0x100fe2000801080a */
[--C-:B------:R-:W-:Y:S01]  /*c760*/  FFMA.FTZ R157, R172, UR38, -R10.reuse ;  /* 0x00000026ac9d7c23 */ /* 0x100fe2000801080a */
[----:B------:R-:W-:Y:S01]  /*c770*/  FFMA.FTZ R158, R173, UR38, -R10 ;  /* 0x00000026ad9e7c23 */ /* 0x000fe2000801080a */
[--C-:B------:R-:W-:Y:S01]  /*c780*/  FFMA.FTZ R159, R170, UR38, -R11.reuse ;  /* 0x00000026aa9f7c23 */ /* 0x100fe2000801080b */
[--C-:B------:R-:W-:Y:S01]  /*c790*/  FFMA.FTZ R160, R171, UR38, -R11.reuse ;  /* 0x00000026aba07c23 */ /* 0x100fe2000801080b */
[--C-:B------:R-:W-:Y:S01]  /*c7a0*/  FFMA.FTZ R161, R174, UR38, -R11.reuse ;  /* 0x00000026aea17c23 */ /* 0x100fe2000801080b */
[----:B------:R-:W-:Y:S01]  /*c7b0*/  FFMA.FTZ R162, R175, UR38, -R11 ;  /* 0x00000026afa27c23 */ /* 0x000fe2000801080b */
[----:B------:R-:W-:Y:S08]  /*c7c0*/  MUFU.EX2 R20, R20 ;  /* 0x0000001400147308 */ /* 0x000ff00000000800 */
[----:B------:R-:W3:Y:S08]  /*c7d0*/  MUFU.EX2 R21, R21 ;  /* 0x0000001500157308 */ /* 0x000ef00000000800 */
[----:B------:R-:W-:Y:S01]  /*c7e0*/  MUFU.EX2 R157, R157 ;  /* 0x0000009d009d7308 */ /* 0x000fe20000000800 */
[----:B------:R-:W-:-:S02]  /*c7f0*/  WARPGROUP.DEPBAR.LE gsb0, 0x0 ;  /* 0x00008000000079c5 */ /* 0x000fc40000010000 */
[----:B0-----:R-:W-:Y:S02]  /*c800*/  F2FP.F16.F32.PACK_AB R152, R203, R204 ;  /* 0x000000cccb98723e */ /* 0x001fe400000000ff */
[----:B-1----:R-:W-:Y:S02]  /*c810*/  F2FP.F16.F32.PACK_AB R153, R163, R156 ;  /* 0x0000009ca399723e */ /* 0x002fe400000000ff */
[----:B------:R-:W-:Y:S02]  /*c820*/  F2FP.F16.F32.PACK_AB R154, R164, R209 ;  /* 0x000000d1a49a723e */ /* 0x000fe400000000ff */
[----:B--2---:R-:W-:-:S04]  /*c830*/  F2FP.F16.F32.PACK_AB R155, R15, R13 ;  /* 0x0000000d0f9b723e */ /* 0x004fc800000000ff */
[----:B------:R-:W-:-:S06]  /*c840*/  WARPGROUP.ARRIVE ;  /* 0x00000000000079c5 */ /* 0x000fcc0000000000 */
[----:B------:R-:W-:Y:S01]  /*c850*/  HGMMA.64x256x16.F32 R24, R152, gdesc[UR4].tnspB, R24, gsb0 ;  /* 0x43e0000498187df0 */ /* 0x000fe20008000818 */
[----:B------:R-:W-:Y:S08]  /*c860*/  MUFU.EX2 R158, R158 ;  /* 0x0000009e009e7308 */ /* 0x000ff00000000800 */
[----:B------:R-:W-:Y:S08]  /*c870*/  MUFU.EX2 R159, R159 ;  /* 0x0000009f009f7308 */ /* 0x000ff00000000800 */
[----:B------:R-:W0:Y:S08]  /*c880*/  MUFU.EX2 R160, R160 ;  /* 0x000000a000a07308 */ /* 0x000e300000000800 */
[----:B------:R-:W-:Y:S08]  /*c890*/  MUFU.EX2 R161, R161 ;  /* 0x000000a100a17308 */ /* 0x000ff00000000800 */
[----:B------:R-:W1:Y:S01]  /*c8a0*/  MUFU.EX2 R162, R162 ;  /* 0x000000a200a27308 */ /* 0x000e620000000800 */
[----:B------:R-:W-:Y:S01]  /*c8b0*/  FFMA.FTZ R207, R9, R14, R207 ;  /* 0x0000000e09cf7223 */ /* 0x000fe200000100cf */
[----:B------:R-:W-:Y:S01]  /*c8c0*/  FFMA.FTZ R202, R12, R8, R202 ;  /* 0x000000080cca7223 */ /* 0x000fe200000100ca */
[----:B------:R-:W-:-:S02]  /*c8d0*/  VIADD R8, R4, 0x180 ;  /* 0x0000018004087836 */ /* 0x000fc40000000000 */
[----:B------:R-:W-:Y:S02]  /*c8e0*/  IMAD.MOV.U32 R9, RZ, RZ, 0x40000040 ;  /* 0x40000040ff097424 */ /* 0x000fe400078e00ff */
[--C-:B------:R-:W-:Y:S01]  /*c8f0*/  FFMA.FTZ R12, R180, UR38, -R10.reuse ;  /* 0x00000026b40c7c23 */ /* 0x100fe2000801080a */
[----:B------:R-:W-:Y:S01]  /*c900*/  FFMA.FTZ R14, R181, UR38, -R10 ;  /* 0x00000026b50e7c23 */ /* 0x000fe2000801080a */
[--C-:B------:R-:W-:Y:S01]  /*c910*/  FFMA.FTZ R165, R178, UR38, -R11.reuse ;  /* 0x00000026b2a57c23 */ /* 0x100fe2000801080b */
[--C-:B------:R-:W-:Y:S01]  /*c920*/  FFMA.FTZ R166, R179, UR38, -R11.reuse ;  /* 0x00000026b3a67c23 */ /* 0x100fe2000801080b */
[--C-:B------:R-:W-:Y:S01]  /*c930*/  FFMA.FTZ R167, R182, UR38, -R11.reuse ;  /* 0x00000026b6a77c23 */ /* 0x100fe2000801080b */
[----:B------:R-:W-:Y:S01]  /*c940*/  FFMA.FTZ R168, R183, UR38, -R11 ;  /* 0x00000026b7a87c23 */ /* 0x000fe2000801080b */
[----:B------:R-:W-:Y:S08]  /*c950*/  MUFU.EX2 R12, R12 ;  /* 0x0000000c000c7308 */ /* 0x000ff00000000800 */
[----:B------:R-:W-:Y:S08]  /*c960*/  MUFU.EX2 R14, R14 ;  /* 0x0000000e000e7308 */ /* 0x000ff00000000800 */
[----:B------:R-:W-:Y:S08]  /*c970*/  MUFU.EX2 R165, R165 ;  /* 0x000000a500a57308 */ /* 0x000ff00000000800 */
[----:B------:R-:W-:Y:S08]  /*c980*/  MUFU.EX2 R166, R166 ;  /* 0x000000a600a67308 */ /* 0x000ff00000000800 */
[----:B------:R-:W-:Y:S08]  /*c990*/  MUFU.EX2 R167, R167 ;  /* 0x000000a700a77308 */ /* 0x000ff00000000800 */
[----:B------:R-:W-:Y:S01]  /*c9a0*/  MUFU.EX2 R168, R168 ;  /* 0x000000a800a87308 */ /* 0x000fe20000000800 */
[----:B------:R-:W-:-:S02]  /*c9b0*/  WARPGROUP.DEPBAR.LE gsb0, 0x0 ;  /* 0x00008000000079c5 */ /* 0x000fc40000010000 */
[----:B------:R-:W-:Y:S02]  /*c9c0*/  VIADD R152, R4, 0x100 ;  /* 0x0000010004987836 */ /* 0x000fe40000000000 */
[----:B------:R-:W-:-:S03]  /*c9d0*/  IMAD.MOV.U32 R153, RZ, RZ, 0x40000040 ;  /* 0x40000040ff997424 */ /* 0x000fc600078e00ff */
[----:B------:R-:W-:Y:S02]  /*c9e0*/  R2UR UR6, R152 ;  /* 0x00000000980672ca */ /* 0x000fe400000e0000 */
[----:B------:R-:W-:Y:S02]  /*c9f0*/  R2UR UR7, R153 ;  /* 0x00000000990772ca */ /* 0x000fe400000e0000 */
[----:B---3--:R-:W-:Y:S02]  /*ca00*/  F2FP.F16.F32.PACK_AB R152, R21, R20 ;  /* 0x000000141598723e */ /* 0x008fe400000000ff */
[----:B0-----:R-:W-:Y:S02]  /*ca10*/  F2FP.F16.F32.PACK_AB R153, R160, R159 ;  /* 0x0000009fa099723e */ /* 0x001fe400000000ff */
[----:B------:R-:W-:Y:S02]  /*ca20*/  F2FP.F16.F32.PACK_AB R154, R158, R157 ;  /* 0x0000009d9e9a723e */ /* 0x000fe400000000ff */
[----:B-1----:R-:W-:-:S04]  /*ca30*/  F2FP.F16.F32.PACK_AB R155, R162, R161 ;  /* 0x000000a1a29b723e */ /* 0x002fc800000000ff */
[----:B------:R-:W-:-:S06]  /*ca40*/  WARPGROUP.ARRIVE ;  /* 0x00000000000079c5 */ /* 0x000fcc0000000000 */
[----:B------:R-:W-:Y:S01]  /*ca50*/  HGMMA.64x256x16.F32 R24, R152, gdesc[UR4].tnspB, R24, gsb0 ;  /* 0x43e0000498187df0 */ /* 0x000fe20008000818 */
[----:B------:R-:W-:Y:S01]  /*ca60*/  R2UR UR6, R8 ;  /* 0x00000000080672ca */ /* 0x000fe200000e0000 */
[--C-:B------:R-:W-:Y:S01]  /*ca70*/  FFMA.FTZ R8, R176, UR38, -R10.reuse ;  /* 0x00000026b0087c23 */ /* 0x100fe2000801080a */
[----:B------:R-:W-:Y:S01]  /*ca80*/  R2UR UR7, R9 ;  /* 0x00000000090772ca */ /* 0x000fe200000e0000 */
[----:B------:R-:W-:-:S04]  /*ca90*/  FFMA.FTZ R9, R177, UR38, -R10 ;  /* 0x00000026b1097c23 */ /* 0x000fc8000801080a */
[----:B------:R-:W-:Y:S08]  /*caa0*/  MUFU.EX2 R8, R8 ;  /* 0x0000000800087308 */ /* 0x000ff00000000800 */
[----:B------:R-:W0:Y:S01]  /*cab0*/  MUFU.EX2 R9, R9 ;  /* 0x0000000900097308 */ /* 0x000e220000000800 */
        /* <DEDUP_REMOVED lines=9> */
[----:B------:R-:W1:Y:S08]  /*cb50*/  MUFU.EX2 R185, R185 ;  /* 0x000000b900b97308 */ /* 0x000e700000000800 */
[----:B------:R-:W-:Y:S08]  /*cb60*/  MUFU.EX2 R188, R188 ;  /* 0x000000bc00bc7308 */ /* 0x000ff00000000800 */
[----:B------:R-:W-:Y:S08]  /*cb70*/  MUFU.EX2 R189, R189 ;  /* 0x000000bd00bd7308 */ /* 0x000ff00000000800 */
[----:B------:R-:W-:Y:S08]  /*cb80*/  MUFU.EX2 R169, R169 ;  /* 0x000000a900a97308 */ /* 0x000ff00000000800 */
[----:B------:R-:W2:Y:S08]  /*cb90*/  MUFU.EX2 R170, R170 ;  /* 0x000000aa00aa7308 */ /* 0x000eb00000000800 */
[----:B------:R-:W-:Y:S08]  /*cba0*/  MUFU.EX2 R171, R171 ;  /* 0x000000ab00ab7308 */ /* 0x000ff00000000800 */
[----:B------:R-:W3:Y:S01]  /*cbb0*/  MUFU.EX2 R172, R172 ;  /* 0x000000ac00ac7308 */ /* 0x000ee20000000800 */
[----:B------:R-:W-:-:S02]  /*cbc0*/  WARPGROUP.DEPBAR.LE gsb0, 0x0 ;  /* 0x00008000000079c5 */ /* 0x000fc40000010000 */
[----:B0-----:R-:W-:Y:S02]  /*cbd0*/  F2FP.F16.F32.PACK_AB R152, R9, R8 ;  /* 0x000000080998723e */ /* 0x001fe400000000ff */
[----:B------:R-:W-:Y:S02]  /*cbe0*/  F2FP.F16.F32.PACK_AB R153, R166, R165 ;  /* 0x000000a5a699723e */ /* 0x000fe400000000ff */
[----:B------:R-:W-:Y:S02]  /*cbf0*/  F2FP.F16.F32.PACK_AB R154, R14, R12 ;  /* 0x0000000c0e9a723e */ /* 0x000fe400000000ff */
[----:B------:R-:W-:-:S04]  /*cc00*/  F2FP.F16.F32.PACK_AB R155, R168, R167 ;  /* 0x000000a7a89b723e */ /* 0x000fc800000000ff */
        /* <DEDUP_REMOVED lines=10> */
[----:B------:R0:W-:Y:S08]  /*ccb0*/  MUFU.EX2 R173, R10 ;  /* 0x0000000a00ad7308 */ /* 0x0001f00000000800 */
[----:B------:R-:W-:Y:S01]  /*ccc0*/  MUFU.EX2 R192, R192 ;  /* 0x000000c000c07308 */ /* 0x000fe20000000800 */
[----:B0-----:R-:W-:-:S07]  /*ccd0*/  VIADD R10, R4, 0x280 ;  /* 0x00000280040a7836 */ /* 0x001fce0000000000 */
[----:B------:R-:W0:Y:S08]  /*cce0*/  MUFU.EX2 R193, R193 ;  /* 0x000000c100c17308 */ /* 0x000e300000000800 */
[----:B------:R-:W-:Y:S08]  /*ccf0*/  MUFU.EX2 R196, R196 ;  /* 0x000000c400c47308 */ /* 0x000ff00000000800 */
[----:B------:R-:W-:Y:S08]  /*cd00*/  MUFU.EX2 R194, R194 ;  /* 0x000000c200c27308 */ /* 0x000ff00000000800 */
[----:B------:R-:W4:Y:S08]  /*cd10*/  MUFU.EX2 R195, R195 ;  /* 0x000000c300c37308 */ /* 0x000f300000000800 */
[----:B------:R-:W-:Y:S01]  /*cd20*/  MUFU.EX2 R198, R198 ;  /* 0x000000c600c67308 */ /* 0x000fe20000000800 */
[----:B------:R-:W-:-:S02]  /*cd30*/  WARPGROUP.DEPBAR.LE gsb0, 0x0 ;  /* 0x00008000000079c5 */ /* 0x000fc40000010000 */
[----:B------:R-:W-:Y:S01]  /*cd40*/  VIADD R152, R4, 0x200 ;  /* 0x0000020004987836 */ /* 0x000fe20000000000 */
[----:B------:R-:W-:-:S04]  /*cd50*/  MOV R153, 0x40000040 ;  /* 0x4000004000997802 */ /* 0x000fc80000000f00 */
[----:B------:R-:W-:Y:S02]  /*cd60*/  R2UR UR6, R152 ;  /* 0x00000000980672ca */ /* 0x000fe400000e0000 */
[----:B------:R-:W-:Y:S02]  /*cd70*/  R2UR UR7, R153 ;  /* 0x00000000990772ca */ /* 0x000fe400000e0000 */
[----:B-1----:R-:W-:Y:S02]  /*cd80*/  F2FP.F16.F32.PACK_AB R152, R185, R184 ;  /* 0x000000b8b998723e */ /* 0x002fe400000000ff */
[----:B--2---:R-:W-:Y:S02]  /*cd90*/  F2FP.F16.F32.PACK_AB R153, R170, R169 ;  /* 0x000000a9aa99723e */ /* 0x004fe400000000ff */
[----:B------:R-:W-:Y:S02]  /*cda0*/  F2FP.F16.F32.PACK_AB R154, R189, R188 ;  /* 0x000000bcbd9a723e */ /* 0x000fe400000000ff */
[----:B---3--:R-:W-:-:S04]  /*cdb0*/  F2FP.F16.F32.PACK_AB R155, R172, R171 ;  /* 0x000000abac9b723e */ /* 0x008fc800000000ff */
[----:B------:R-:W-:-:S06]  /*cdc0*/  WARPGROUP.ARRIVE ;  /* 0x00000000000079c5 */ /* 0x000fcc0000000000 */
[----:B------:R-:W-:Y:S01]  /*cdd0*/  HGMMA.64x256x16.F32 R24, R152, gdesc[UR4].tnspB, R24, gsb0 ;  /* 0x43e0000498187df0 */ /* 0x000fe20008000818 */
[----:B------:R1:W2:Y:S01]  /*cde0*/  MUFU.EX2 R4, R11 ;  /* 0x0000000b00047308 */ /* 0x0002a20000000800 */
[----:B------:R-:W-:Y:S01]  /*cdf0*/  R2UR UR6, R10 ;  /* 0x000000000a0672ca */ /* 0x000fe200000e0000 */
[----:B-1----:R-:W-:-:S05]  /*ce00*/  IMAD.MOV.U32 R11, RZ, RZ, 0x40000040 ;  /* 0x40000040ff0b7424 */ /* 0x002fca00078e00ff */
[----:B------:R-:W-:Y:S01]  /*ce10*/  R2UR UR7, R11 ;  /* 0x000000000b0772ca */ /* 0x000fe200000e0000 */
        /* <DEDUP_REMOVED lines=38> */
[----:B------:R-:W-:-:S05]  /*d080*/  @!P1 VIADD R6, R6, 0x32460 ;  /* 0x0003246006069836 */ /* 0x000fca0000000000 */
[----:B------:R-:W-:Y:S01]  /*d090*/  @!P1 PRMT R6, RZ, 0x654, R6 ;  /* 0x00000654ff069816 */ /* 0x000fe20000000006 */
[----:B------:R-:W-:Y:S02]  /*d0a0*/  WARPGROUP.DEPBAR.LE gsb0, 0x0 ;  /* 0x00008000000079c5 */ /* 0x000fe40000010000 */
[----:B0-----:R-:W-:Y:S02]  /*d0b0*/  F2FP.F16.F32.PACK_AB R152, R193, R192 ;  /* 0x000000c0c198723e */ /* 0x001fe400000000ff */
[----:B----4-:R-:W-:Y:S02]  /*d0c0*/  F2FP.F16.F32.PACK_AB R153, R195, R194 ;  /* 0x000000c2c399723e */ /* 0x010fe400000000ff */
[----:B------:R-:W-:Y:S02]  /*d0d0*/  F2FP.F16.F32.PACK_AB R154, R173, R196 ;  /* 0x000000c4ad9a723e */ /* 0x000fe400000000ff */
[----:B--2---:R-:W-:-:S04]  /*d0e0*/  F2FP.F16.F32.PACK_AB R155, R4, R198 ;  /* 0x000000c6049b723e */ /* 0x004fc800000000ff */
[----:B------:R-:W-:-:S06]  /*d0f0*/  WARPGROUP.ARRIVE ;  /* 0x00000000000079c5 */ /* 0x000fcc0000000000 */
[----:B------:R-:W-:Y:S01]  /*d100*/  HGMMA.64x256x16.F32 R24, R152, gdesc[UR4].tnspB, R24, gsb0 ;  /* 0x43e0000498187df0 */ /* 0x000fe20008000818 */
[----:B------:R-:W-:Y:S01]  /*d110*/  FADD.FTZ R192, R192, R189 ;  /* 0x000000bdc0c07221 */ /* 0x000fe20000010000 */
[----:B------:R-:W-:-:S03]  /*d120*/  FADD.FTZ R194, R194, R171 ;  /* 0x000000abc2c27221 */ /* 0x000fc60000010000 */
[----:B------:R-:W-:Y:S01]  /*d130*/  FADD.FTZ R193, R193, R192 ;  /* 0x000000c0c1c17221 */ /* 0x000fe20000010000 */
[----:B------:R-:W-:-:S03]  /*d140*/  FADD.FTZ R195, R195, R194 ;  /* 0x000000c2c3c37221 */ /* 0x000fc60000010000 */
[----:B------:R-:W-:Y:S01]  /*d150*/  FADD.FTZ R14, R196, R193 ;  /* 0x000000c1c40e7221 */ /* 0x000fe20000010000 */
[----:B------:R-:W-:Y:S01]  /*d160*/  FADD.FTZ R195, R198, R195 ;  /* 0x000000c3c6c37221 */ /* 0x000fe20000010000 */
[----:B------:R-:W-:Y:S02]  /*d170*/  IMAD.MOV.U32 R11, RZ, RZ, R5 ;  /* 0x000000ffff0b7224 */ /* 0x000fe400078e0005 */
[----:B------:R-:W-:Y:S01]  /*d180*/  FADD.FTZ R14, R173, R14 ;  /* 0x0000000ead0e7221 */ /* 0x000fe20000010000 */
[----:B------:R-:W-:Y:S01]  /*d190*/  FADD.FTZ R8, R4, R195 ;  /* 0x000000c304087221 */ /* 0x000fe20000010000 */
[----:B------:R-:W-:Y:S01]  /*d1a0*/  IMAD.MOV.U32 R9, RZ, RZ, R0 ;  /* 0x000000ffff097224 */ /* 0x000fe200078e0000 */
[----:B------:R-:W-:Y:S02]  /*d1b0*/  WARPGROUP.DEPBAR.LE gsb0, 0x0 ;  /* 0x00008000000079c5 */ /* 0x000fe40000010000 */
[----:B------:R1:W-:Y:S01]  /*d1c0*/  @!P1 SYNCS.ARRIVE.TRANS64.RED.A1T0 RZ, [R6+URZ], RZ ;  /* 0x000000ff06ff99a7 */ /* 0x0003e2000810043f */
[----:B------:R-:W-:Y:S05]  /*d1d0*/  @P2 BRA `(.L_x_8289) ;  /* 0xffffffd400e42947 */ /* 0x000fea000383ffff */
.L_x_8279:
[----:B------:R-:W-:Y:S05]  /*d1e0*/  WARPSYNC.ALL ;  /* 0x0000000000007948 */ /* 0x000fea0003800000 */
[----:B0-----:R-:W0:Y:S01]  /*d1f0*/  SHFL.BFLY PT, R3, R14, 0x2, 0x1f ;  /* 0x0c401f000e037f89 */ /* 0x001e2200000e0000 */
[----:B-1----:R-:W-:Y:S01]  /*d200*/  MOV R6, RZ ;  /* 0x000000ff00067202 */ /* 0x002fe20000000f00 */
[----:B------:R-:W-:Y:S01]  /*d210*/  VIADD R22, R22, 0x1 ;  /* 0x0000000116167836 */ /* 0x000fe20000000000 */
[----:B------:R1:W-:Y:S08]  /*d220*/  BAR.ARV R7, 0x100 ;  /* 0x000400070000751d */ /* 0x0003f00000002000 */
[----:B------:R-:W-:Y:S06]  /*d230*/  BAR.ARV 0x8, 0x120 ;  /* 0x0204800000007b1d */ /* 0x000fec0000002000 */
[----:B------:R-:W-:Y:S01]  /*d240*/  ISETP.NE.AND P0, PT, R22, 0x2, PT ;  /* 0x000000021600780c */ /* 0x000fe20003f05270 */
[----:B-1----:R-:W-:Y:S01]  /*d250*/  IMAD.MOV.U32 R7, RZ, RZ, -0x800000 ;  /* 0xff800000ff077424 */ /* 0x002fe200078e00ff */
[----:B------:R-:W1:Y:S01]  /*d260*/  SHFL.BFLY PT, R9, R8, 0x2, 0x1f ;  /* 0x0c401f0008097f89 */ /* 0x000e6200000e0000 */
[----:B------:R-:W-:Y:S01]  /*d270*/  PLOP3.LUT P1, PT, PT, PT, PT, 0x8, 0x0 ;  /* 0x000000000000781c */ /* 0x000fe20003f2e170 */
[----:B------:R-:W-:Y:S01]  /*d280*/  VIADD R224, R224, 0x1 ;  /* 0x00000001e0e07836 */ /* 0x000fe20000000000 */
[----:B------:R-:W-:Y:S01]  /*d290*/  SEL R22, R22, RZ, P0 ;  /* 0x000000ff16167207 */ /* 0x000fe20000000000 */
[----:B0-----:R-:W-:-:S05]  /*d2a0*/  FADD.FTZ R3, R3, R14 ;  /* 0x0000000e03037221 */ /* 0x001fca0000010000 */
[----:B------:R-:W0:Y:S01]  /*d2b0*/  SHFL.BFLY PT, R4, R3, 0x1, 0x1f ;  /* 0x0c201f0003047f89 */ /* 0x000e2200000e0000 */
[----:B-1----:R-:W-:-:S05]  /*d2c0*/  FADD.FTZ R10, R9, R8 ;  /* 0x00000008090a7221 */ /* 0x002fca0000010000 */
[----:B------:R-:W1:Y:S01]  /*d2d0*/  SHFL.BFLY PT, R11, R10, 0x1, 0x1f ;  /* 0x0c201f000a0b7f89 */ /* 0x000e6200000e0000 */
[----:B0-----:R-:W-:Y:S01]  /*d2e0*/  FADD.FTZ R9, R3, R4 ;  /* 0x0000000403097221 */ /* 0x001fe20000010000 */
[----:B------:R-:W-:Y:S01]  /*d2f0*/  IMAD.MOV.U32 R4, RZ, RZ, RZ ;  /* 0x000000ffff047224 */ /* 0x000fe200078e00ff */
[----:B------:R-:W-:-:S03]  /*d300*/  SEL R3, RZ, 0x1, P0 ;  /* 0x00000001ff037807 */ /* 0x000fc60000000000 */
[----:B------:R-:W-:Y:S02]  /*d310*/  FSETP.NE.FTZ.AND P2, PT, R9, RZ, PT ;  /* 0x000000ff0900720b */ /* 0x000fe40003f55000 */
[----:B------:R-:W-:-:S11]  /*d320*/  LOP3.LUT R200, R200, R3, RZ, 0x3c, !PT ;  /* 0x00000003c8c87212 */ /* 0x000fd600078e3cff */
[----:B------:R-:W0:Y:S01]  /*d330*/  @P2 MUFU.RCP R6, R9 ;  /* 0x0000000900062308 */ /* 0x000e220000001000 */
[----:B-1----:R-:W-:-:S05]  /*d340*/  FADD.FTZ R11, R10, R11 ;  /* 0x0000000b0a0b7221 */ /* 0x002fca0000010000 */
[----:B------:R-:W-:Y:S01]  /*d350*/  FSETP.NE.FTZ.AND P3, PT, R11, RZ, PT ;  /* 0x000000ff0b00720b */ /* 0x000fe20003f75000 */
[-C--:B0-----:R-:W-:Y:S01]  /*d360*/  FMUL.FTZ R10, R28, R6.reuse ;  /* 0x000000061c0a7220 */ /* 0x081fe20000410000 */
[-C--:B------:R-:W-:Y:S01]  /*d370*/  FMUL.FTZ R8, R24, R6.reuse ;  /* 0x0000000618087220 */ /* 0x080fe20000410000 */
[----:B------:R-:W0:Y:S01]  /*d380*/  @P2 MUFU.LG2 R28, R9 ;  /* 0x00000009001c2308 */ /* 0x000e220000000c00 */
[-C--:B------:R-:W-:Y:S01]  /*d390*/  FMUL.FTZ R24, R32, R6.reuse ;  /* 0x0000000620187220 */ /* 0x080fe20000410000 */
[-C--:B------:R-:W-:Y:S01]  /*d3a0*/  FMUL.FTZ R3, R33, R6.reuse ;  /* 0x0000000621037220 */ /* 0x080fe20000410000 */
[----:B------:R-:W-:Y:S02]  /*d3b0*/  IMAD.U32 R33, RZ, RZ, UR38 ;  /* 0x00000026ff217e24 */ /* 0x000fe4000f8e00ff */
[-C--:B------:R-:W-:Y:S01]  /*d3c0*/  FMUL.FTZ R161, R48, R6.reuse ;  /* 0x0000000630a17220 */ /* 0x080fe20000410000 */
[----:B------:R-:W-:Y:S02]  /*d3d0*/  IMAD.U32 R32, RZ, RZ, UR38 ;  /* 0x00000026ff207e24 */ /* 0x000fe4000f8e00ff */
[-C--:B------:R-:W-:Y:S01]  /*d3e0*/  FMUL.FTZ R165, R64, R6.reuse ;  /* 0x0000000640a57220 */ /* 0x080fe20000410000 */
[----:B------:R-:W-:Y:S01]  /*d3f0*/  @P2 FMUL.FTZ R33, R33, 0.69314718246459960938 ;  /* 0x3f31721821212820 */ /* 0x000fe20000410000 */
[----:B------:R-:W1:Y:S01]  /*d400*/  @P3 MUFU.RCP R4, R11 ;  /* 0x0000000b00043308 */ /* 0x000e620000001000 */
[----:B------:R-:W-:Y:S01]  /*d410*/  @P3 FMUL.FTZ R32, R32, 0.69314718246459960938 ;  /* 0x3f31721820203820 */ /* 0x000fe20000410000 */
[-C--:B------:R-:W-:Y:S01]  /*d420*/  FMUL.FTZ R170, R84, R6.reuse ;  /* 0x0000000654aa7220 */ /* 0x080fe20000410000 */
[-C--:B------:R-:W-:Y:S01]  /*d430*/  FMUL.FTZ R25, R25, R6.reuse ;  /* 0x0000000619197220 */ /* 0x080fe20000410000 */
[-C--:B------:R-:W-:Y:S01]  /*d440*/  FMUL.FTZ R29, R29, R6.reuse ;  /* 0x000000061d1d7220 */ /* 0x080fe20000410000 */
[-C--:B------:R-:W-:Y:S01]  /*d450*/  FMUL.FTZ R36, R36, R6.reuse ;  /* 0x0000000624247220 */ /* 0x080fe20000410000 */
[-C--:B------:R-:W-:Y:S01]  /*d460*/  FMUL.FTZ R37, R37, R6.reuse ;  /* 0x0000000625257220 */ /* 0x080fe20000410000 */
[-C--:B------:R-:W-:Y:S01]  /*d470*/  FMUL.FTZ R159, R40, R6.reuse ;  /* 0x00000006289f7220 */ /* 0x080fe20000410000 */
[----:B------:R-:W2:Y:S01]  /*d480*/  @P3 MUFU.LG2 R18, R11 ;  /* 0x0000000b00123308 */ /* 0x000ea20000000c00 */
[----:B0-----:R-:W-:Y:S01]  /*d490*/  @P2 FMUL.FTZ R28, R28, 0.69314718246459960938 ;  /* 0x3f3172181c1c2820 */ /* 0x001fe20000410000 */
[-C--:B------:R-:W-:Y:S01]  /*d4a0*/  FMUL.FTZ R41, R41, R6.reuse ;  /* 0x0000000629297220 */ /* 0x080fe20000410000 */
[-C--:B------:R-:W-:Y:S01]  /*d4b0*/  FMUL.FTZ R160, R44, R6.reuse ;  /* 0x000000062ca07220 */ /* 0x080fe20000410000 */
[-C--:B------:R-:W-:Y:S01]  /*d4c0*/  FMUL.FTZ R45, R45, R6.reuse ;  /* 0x000000062d2d7220 */ /* 0x080fe20000410000 */
[-C--:B------:R-:W-:Y:S01]  /*d4d0*/  FMUL.FTZ R49, R49, R6.reuse ;  /* 0x0000000631317220 */ /* 0x080fe20000410000 */
[-C--:B------:R-:W-:Y:S01]  /*d4e0*/  FMUL.FTZ R162, R52, R6.reuse ;  /* 0x0000000634a27220 */ /* 0x080fe20000410000 */
[-C--:B------:R-:W-:Y:S01]  /*d4f0*/  FMUL.FTZ R53, R53, R6.reuse ;  /* 0x0000000635357220 */ /* 0x080fe20000410000 */
[----:B------:R-:W-:Y:S01]  /*d500*/  FMUL.FTZ R163, R56, R6 ;  /* 0x0000000638a37220 */ /* 0x000fe20000410000 */
[----:B-1----:R-:W-:Y:S01]  /*d510*/  FMUL.FTZ R14, R35, R4 ;  /* 0x00000004230e7220 */ /* 0x002fe20000410000 */
        /* <DEDUP_REMOVED lines=46> */
[----:B------:R-:W-:Y:S01]  /*d800*/  MOV R6, 0xff800000 ;  /* 0xff80000000067802 */ /* 0x000fe20000000f00 */
        /* <DEDUP_REMOVED lines=65> */
.L_x_8232:
        /* <DEDUP_REMOVED lines=35> */
[C---:B-----5:R-:W-:Y:S02]  /*de50*/  IADD3 R28, P3, R126.reuse, 0x60, RZ ;  /* 0x000000607e1c7810 */ /* 0x060fe40007f7e0ff */
[----:B------:R-:W-:Y:S01]  /*de60*/  IADD3 R0, P1, R126, 0x20, RZ ;  /* 0x000000207e007810 */ /* 0x000fe20007f3e0ff */
[--C-:B------:R-:W-:Y:S01]  /*de70*/  IMAD.X R101, RZ, RZ, R127.reuse, P2 ;  /* 0x000000ffff657224 */ /* 0x100fe200010e067f */
[----:B------:R-:W-:Y:S01]  /*de80*/  LOP3.LUT R100, R26, 0x380, RZ, 0xc0, !PT ;  /* 0x000003801a647812 */ /* 0x000fe200078ec0ff */
[--C-:B------:R-:W-:Y:S01]  /*de90*/  IMAD.X R105, RZ, RZ, R127.reuse, P3 ;  /* 0x000000ffff697224 */ /* 0x100fe200018e067f */
[----:B------:R-:W-:Y:S01]  /*dea0*/  LOP3.LUT R104, R28, 0x380, RZ, 0xc0, !PT ;  /* 0x000003801c687812 */ /* 0x000fe200078ec0ff */
[----:B------:R-:W-:Y:S01]  /*deb0*/  IMAD.X R97, RZ, RZ, R127, P1 ;  /* 0x000000ffff617224 */ /* 0x000fe200008e067f */
[----:B------:R-:W-:-:S02]  /*dec0*/  SHF.R.U64 R100, R100, 0x3, RZ ;  /* 0x0000000364647819 */ /* 0x000fc400000012ff */
[----:B------:R-:W-:Y:S02]  /*ded0*/  IADD3 R92, P1, R126, 0x4060, RZ ;  /* 0x000040607e5c7810 */ /* 0x000fe40007f3e0ff */
[----:B------:R-:W-:Y:S02]  /*dee0*/  SHF.R.U64 R104, R104, 0x3, RZ ;  /* 0x0000000368687819 */ /* 0x000fe400000012ff */
[C---:B------:R-:W-:Y:S01]  /*def0*/  IADD3 R30, P4, R126.reuse, 0x4000, RZ ;  /* 0x000040007e1e7810 */ /* 0x040fe20007f9e0ff */
[--C-:B------:R-:W-:Y:S01]  /*df00*/  IMAD.X R113, RZ, RZ, R127.reuse, P1 ;  /* 0x000000ffff717224 */ /* 0x100fe200008e067f */
[----:B-1----:R-:W-:Y:S02]  /*df10*/  IADD3 R32, P5, R126, 0x4020, RZ ;  /* 0x000040207e207810 */ /* 0x002fe40007fbe0ff */
[----:B------:R-:W-:Y:S02]  /*df20*/  LOP3.LUT R100, R100, R26, RZ, 0x3c, !PT ;  /* 0x0000001a64647212 */ /* 0x000fe400078e3cff */
[----:B------:R-:W-:Y:S01]  /*df30*/  LOP3.LUT R104, R104, R28, RZ, 0x3c, !PT ;  /* 0x0000001c68687212 */ /* 0x000fe200078e3cff */
[----:B------:R-:W-:Y:S01]  /*df40*/  IMAD.X R109, RZ, RZ, R127, P5 ;  /* 0x000000ffff6d7224 */ /* 0x000fe200028e067f */
[----:B------:R-:W-:-:S02]  /*df50*/  LOP3.LUT R26, R92, 0x380, RZ, 0xc0, !PT ;  /* 0x000003805c1a7812 */ /* 0x000fc400078ec0ff */
[----:B------:R-:W-:Y:S02]  /*df60*/  LOP3.LUT R28, R30, 0x380, RZ, 0xc0, !PT ;  /* 0x000003801e1c7812 */ /* 0x000fe400078ec0ff */
[----:B------:R-:W-:Y:S02]  /*df70*/  LOP3.LUT R96, R0, 0x380, RZ, 0xc0, !PT ;  /* 0x0000038000607812 */ /* 0x000fe400078ec0ff */
[----:B------:R-:W-:Y:S02]  /*df80*/  SHF.R.U64 R26, R26, 0x3, RZ ;  /* 0x000000031a1a7819 */ /* 0x000fe400000012ff */
[C---:B------:R-:W-:Y:S02]  /*df90*/  LOP3.LUT R93, R126.reuse, 0x380, RZ, 0xc0, !PT ;  /* 0x000003807e5d7812 */ /* 0x040fe400078ec0ff */
[----:B------:R-:W-:Y:S02]  /*dfa0*/  IADD3 R120, P5, R126, 0x8060, RZ ;  /* 0x000080607e787810 */ /* 0x000fe40007fbe0ff */
[----:B------:R-:W-:-:S02]  /*dfb0*/  SHF.R.U64 R28, R28, 0x3, RZ ;  /* 0x000000031c1c7819 */ /* 0x000fc400000012ff */
[C---:B------:R-:W-:Y:S01]  /*dfc0*/  IADD3 R88, P0, R126.reuse, 0x4040, RZ ;  /* 0x000040407e587810 */ /* 0x040fe20007f1e0ff */
[--C-:B------:R-:W-:Y:S01]  /*dfd0*/  IMAD.X R121, RZ, RZ, R127.reuse, P5 ;  /* 0x000000ffff797224 */ /* 0x100fe200028e067f */
[C---:B------:R-:W-:Y:S02]  /*dfe0*/  IADD3 R99, P2, R126.reuse, 0x8000, RZ ;  /* 0x000080007e637810 */ /* 0x040fe40007f5e0ff */
[----:B------:R-:W-:Y:S01]  /*dff0*/  IADD3 R116, P3, R126, 0x8020, RZ ;  /* 0x000080207e747810 */ /* 0x000fe20007f7e0ff */
[--C-:B------:R-:W-:Y:S01]  /*e000*/  IMAD.X R111, RZ, RZ, R127.reuse, P0 ;  /* 0x000000ffff6f7224 */ /* 0x100fe200000e067f */
[----:B------:R-:W-:Y:S01]  /*e010*/  SHF.R.U64 R96, R96, 0x3, RZ ;  /* 0x0000000360607819 */ /* 0x000fe200000012ff */
[--C-:B------:R-:W-:Y:S01]  /*e020*/  IMAD.X R115, RZ, RZ, R127.reuse, P2 ;  /* 0x000000ffff737224 */ /* 0x100fe200010e067f */
[----:B------:R-:W-:Y:S01]  /*e030*/  LOP3.LUT R112, R26, R92, RZ, 0x3c, !PT ;  /* 0x0000005c1a707212 */ /* 0x000fe200078e3cff */
[----:B------:R-:W-:Y:S01]  /*e040*/  IMAD.X R117, RZ, RZ, R127, P3 ;  /* 0x000000ffff757224 */ /* 0x000fe200018e067f */
[----:B------:R-:W-:-:S02]  /*e050*/  SHF.R.U64 R93, R93, 0x3, RZ ;  /* 0x000000035d5d7819 */ /* 0x000fc400000012ff */
[----:B------:R-:W-:Y:S02]  /*e060*/  LOP3.LUT R106, R28, R30, RZ, 0x3c, !PT ;  /* 0x0000001e1c6a7212 */ /* 0x000fe400078e3cff */
[----:B------:R-:W-:Y:S02]  /*e070*/  LOP3.LUT R26, R120, 0x380, RZ, 0xc0, !PT ;  /* 0x00000380781a7812 */ /* 0x000fe400078ec0ff */
[----:B------:R-:W-:Y:S02]  /*e080*/  LOP3.LUT R28, R99, 0x380, RZ, 0xc0, !PT ;  /* 0x00000380631c7812 */ /* 0x000fe400078ec0ff */
[----:B------:R-:W-:Y:S02]  /*e090*/  LOP3.LUT R30, R116, 0x380, RZ, 0xc0, !PT ;  /* 0x00000380741e7812 */ /* 0x000fe400078ec0ff */
[----:B------:R-:W-:Y:S02]  /*e0a0*/  IADD3.X R107, RZ, R127, RZ, P4, !PT ;  /* 0x0000007fff6b7210 */ /* 0x000fe400027fe4ff */
[----:B------:R-:W-:-:S02]  /*e0b0*/  IADD3 R118, P4, R126, 0x8040, RZ ;  /* 0x000080407e767810 */ /* 0x000fc40007f9e0ff */
[C---:B------:R-:W-:Y:S02]  /*e0c0*/  IADD3 R122, P0, R126.reuse, 0xc000, RZ ;  /* 0x0000c0007e7a7810 */ /* 0x040fe40007f1e0ff */
[C---:B------:R-:W-:Y:S02]  /*e0d0*/  IADD3 R124, P1, R126.reuse, 0xc020, RZ ;  /* 0x0000c0207e7c7810 */ /* 0x040fe40007f3e0ff */
        /* <DEDUP_REMOVED lines=9> */
[----:B------:R-:W-:Y:S02]  /*e170*/  SHF.R.U64 R26, R26, 0x3, RZ ;  /* 0x000000031a1a7819 */ /* 0x000fe400000012ff */
[----:B------:R-:W-:Y:S02]  /*e180*/  SHF.R.U64 R28, R28, 0x3, RZ ;  /* 0x000000031c1c7819 */ /* 0x000fe400000012ff */
[----:B------:R-:W-:Y:S02]  /*e190*/  SHF.R.U64 R30, R30, 0x3, RZ ;  /* 0x000000031e1e7819 */ /* 0x000fe400000012ff */
[----:B------:R-:W-:Y:S02]  /*e1a0*/  LOP3.LUT R108, R32, 0x380, RZ, 0xc0, !PT ;  /* 0x00000380206c7812 */ /* 0x000fe400078ec0ff */
[----:B------:R-:W-:Y:S02]  /*e1b0*/  SHF.R.U64 R0, R0, 0x3, RZ ;  /* 0x0000000300007819 */ /* 0x000fe400000012ff */
[----:B------:R-:W-:-:S02]  /*e1c0*/  LOP3.LUT R120, R26, R120, RZ, 0x3c, !PT ;  /* 0x000000781a787212 */ /* 0x000fc400078e3cff */
[----:B------:R-:W-:Y:S02]  /*e1d0*/  MOV R126, R126 ;  /* 0x0000007e007e7202 */ /* 0x000fe40000000f00 */
[----:B------:R-:W-:Y:S02]  /*e1e0*/  LOP3.LUT R114, R28, R99, RZ, 0x3c, !PT ;  /* 0x000000631c727212 */ /* 0x000fe400078e3cff */
[----:B------:R-:W-:Y:S01]  /*e1f0*/  LOP3.LUT R116, R30, R116, RZ, 0x3c, !PT ;  /* 0x000000741e747212 */ /* 0x000fe200078e3cff */
[----:B------:R1:W-:Y:S01]  /*e200*/  STSM.16.M88.4 [R126], R8 ;  /* 0x000000087e007844 */ /* 0x0003e20000000200 */
[----:B------:R-:W-:Y:S02]  /*e210*/  LOP3.LUT R26, R182, 0x380, RZ, 0xc0, !PT ;  /* 0x00000380b61a7812 */ /* 0x000fe400078ec0ff */
[----:B------:R-:W-:Y:S02]  /*e220*/  LOP3.LUT R28, R122, 0x380, RZ, 0xc0, !PT ;  /* 0x000003807a1c7812 */ /* 0x000fe400078ec0ff */
[----:B------:R-:W-:-:S02]  /*e230*/  LOP3.LUT R30, R124, 0x380, RZ, 0xc0, !PT ;  /* 0x000003807c1e7812 */ /* 0x000fc400078ec0ff */
[----:B------:R-:W-:Y:S02]  /*e240*/  SHF.R.U64 R108, R108, 0x3, RZ ;  /* 0x000000036c6c7819 */ /* 0x000fe400000012ff */
[----:B------:R-:W-:Y:S02]  /*e250*/  LOP3.LUT R110, R0, R88, RZ, 0x3c, !PT ;  /* 0x00000058006e7212 */ /* 0x000fe400078e3cff */
[----:B------:R-:W-:Y:S02]  /*e260*/  LOP3.LUT R0, R118, 0x380, RZ, 0xc0, !PT ;  /* 0x0000038076007812 */ /* 0x000fe400078ec0ff */
[----:B------:R-:W-:Y:S02]  /*e270*/  SHF.R.U64 R26, R26, 0x3, RZ ;  /* 0x000000031a1a7819 */ /* 0x000fe400000012ff */
[----:B------:R-:W-:Y:S02]  /*e280*/  SHF.R.U64 R28, R28, 0x3, RZ ;  /* 0x000000031c1c7819 */ /* 0x000fe400000012ff */
[----:B------:R-:W-:-:S02]  /*e290*/  SHF.R.U64 R30, R30, 0x3, RZ ;  /* 0x000000031e1e7819 */ /* 0x000fc400000012ff */
[----:B------:R-:W-:Y:S02]  /*e2a0*/  MOV R96, R96 ;  /* 0x0000006000607202 */ /* 0x000fe40000000f00 */
[----:B-1----:R-:W-:Y:S02]  /*e2b0*/  F2FP.F16.F32.PACK_AB R8, R3, R24 ;  /* 0x000000180308723e */ /* 0x002fe400000000ff */
[----:B------:R-:W-:Y:S02]  /*e2c0*/  F2FP.F16.F32.PACK_AB R9, R14, R12 ;  /* 0x0000000c0e09723e */ /* 0x000fe400000000ff */
[----:B------:R-:W-:Y:S02]  /*e2d0*/  F2FP.F16.F32.PACK_AB R10, R37, R36 ;  /* 0x00000024250a723e */ /* 0x000fe400000000ff */
[----:B------:R-:W-:Y:S02]  /*e2e0*/  F2FP.F16.F32.PACK_AB R11, R39, R38 ;  /* 0x00000026270b723e */ /* 0x000fe400000000ff */
[----:B------:R-:W-:-:S02]  /*e2f0*/  LOP3.LUT R108, R108, R32, RZ, 0x3c, !PT ;  /* 0x000000206c6c7212 */ /* 0x000fc400078e3cff */
[----:B------:R-:W-:Y:S01]  /*e300*/  MOV R100, R100 ;  /* 0x0000006400647202 */ /* 0x000fe20000000f00 */
[----:B------:R1:W-:Y:S01]  /*e310*/  STSM.16.M88.4 [R96], R8 ;  /* 0x0000000860007844 */ /* 0x0003e20000000200 */
[----:B------:R-:W-:Y:S02]  /*e320*/  F2FP.F16.F32.PACK_AB R12, R41, R159 ;  /* 0x0000009f290c723e */ /* 0x000fe400000000ff */
[----:B------:R-:W-:Y:S02]  /*e330*/  F2FP.F16.F32.PACK_AB R14, R45, R160 ;  /* 0x000000a02d0e723e */ /* 0x000fe400000000ff */
[----:B------:R-:W-:Y:S02]  /*e340*/  SHF.R.U64 R0, R0, 0x3, RZ ;  /* 0x0000000300007819 */ /* 0x000fe400000012ff */
[----:B------:R-:W-:Y:S01]  /*e350*/  LOP3.LUT R92, R26, R182, RZ, 0x3c, !PT ;  /* 0x000000b61a5c7212 */ /* 0x000fe200078e3cff */
[----:B------:R2:W-:Y:S01]  /*e360*/  STSM.16.M88.4 [R100], R12 ;  /* 0x0000000c64007844 */ /* 0x0005e20000000200 */
[----:B------:R-:W-:-:S02]  /*e370*/  LOP3.LUT R122, R28, R122, RZ, 0x3c, !PT ;  /* 0x0000007a1c7a7212 */ /* 0x000fc400078e3cff */
[----:B------:R-:W-:Y:S02]  /*e380*/  LOP3.LUT R124, R30, R124, RZ, 0x3c, !PT ;  /* 0x0000007c1e7c7212 */ /* 0x000fe400078e3cff */
[----:B------:R-:W-:Y:S02]  /*e390*/  MOV R104, R104 ;  /* 0x0000006800687202 */ /* 0x000fe40000000f00 */
[----:B------:R-:W-:Y:S02]  /*e3a0*/  F2FP.F16.F32.PACK_AB R24, R49, R161 ;  /* 0x000000a13118723e */ /* 0x000fe400000000ff */
[----:B------:R-:W-:Y:S02]  /*e3b0*/  F2FP.F16.F32.PACK_AB R26, R53, R162 ;  /* 0x000000a2351a723e */ /* 0x000fe400000000ff */
[----:B------:R-:W-:Y:S02]  /*e3c0*/  MOV R106, R106 ;  /* 0x0000006a006a7202 */ /* 0x000fe40000000f00 */
[----:B------:R-:W-:Y:S01]  /*e3d0*/  F2FP.F16.F32.PACK_AB R28, R57, R163 ;  /* 0x000000a3391c723e */ /* 0x000fe200000000ff */
[----:B------:R-:W-:Y:S01]  /*e3e0*/  STSM.16.M88.4 [R104], R24 ;  /* 0x0000001868007844 */ /* 0x000fe20000000200 */
[----:B------:R-:W-:-:S02]  /*e3f0*/  F2FP.F16.F32.PACK_AB R30, R61, R164 ;  /* 0x000000a43d1e723e */ /* 0x000fc400000000ff */
[----:B------:R-:W-:Y:S02]  /*e400*/  MOV R108, R108 ;  /* 0x0000006c006c7202 */ /* 0x000fe40000000f00 */
[----:B-1----:R-:W-:Y:S01]  /*e410*/  F2FP.F16.F32.PACK_AB R8, R65, R165 ;  /* 0x000000a54108723e */ /* 0x002fe200000000ff */
[----:B------:R-:W-:Y:S01]  /*e420*/  STSM.16.M88.4 [R106], R28 ;  /* 0x0000001c6a007844 */ /* 0x000fe20000000200 */
[----:B------:R-:W-:Y:S02]  /*e430*/  F2FP.F16.F32.PACK_AB R9, R67, R66 ;  /* 0x000000424309723e */ /* 0x000fe400000000ff */
[----:B------:R-:W-:Y:S02]  /*e440*/  F2FP.F16.F32.PACK_AB R10, R69, R166 ;  /* 0x000000a6450a723e */ /* 0x000fe400000000ff */
[----:B------:R-:W-:Y:S02]  /*e450*/  F2FP.F16.F32.PACK_AB R11, R71, R70 ;  /* 0x00000046470b723e */ /* 0x000fe400000000ff */
[----:B------:R-:W-:-:S02]  /*e460*/  LOP3.LUT R118, R0, R118, RZ, 0x3c, !PT ;  /* 0x0000007600767212 */ /* 0x000fc400078e3cff */
[----:B------:R-:W-:Y:S01]  /*e470*/  IADD3.X R119, RZ, R127, RZ, P4, !PT ;  /* 0x0000007fff777210 */ /* 0x000fe200027fe4ff */
[----:B------:R1:W-:Y:S01]  /*e480*/  STSM.16.M88.4 [R108], R8 ;  /* 0x000000086c007844 */ /* 0x0003e20000000200 */
[----:B------:R-:W-:Y:S02]  /*e490*/  LOP3.LUT R0, R181, 0x380, RZ, 0xc0, !PT ;  /* 0x00000380b5007812 */ /* 0x000fe400078ec0ff */
[----:B------:R-:W-:Y:S02]  /*e4a0*/  MOV R110, R110 ;  /* 0x0000006e006e7202 */ /* 0x000fe40000000f00 */
[----:B--2---:R-:W-:Y:S02]  /*e4b0*/  F2FP.F16.F32.PACK_AB R12, R73, R167 ;  /* 0x000000a7490c723e */ /* 0x004fe400000000ff */
[----:B------:R-:W-:Y:S02]  /*e4c0*/  F2FP.F16.F32.PACK_AB R13, R75, R74 ;  /* 0x0000004a4b0d723e */ /* 0x000fe400000000ff */
[----:B------:R-:W-:-:S02]  /*e4d0*/  F2FP.F16.F32.PACK_AB R14, R77, R168 ;  /* 0x000000a84d0e723e */ /* 0x000fc400000000ff */
[----:B------:R-:W-:Y:S02]  /*e4e0*/  F2FP.F16.F32.PACK_AB R15, R79, R78 ;  /* 0x0000004e4f0f723e */ /* 0x000fe400000000ff */
[----:B------:R-:W-:Y:S02]  /*e4f0*/  MOV R112, R112 ;  /* 0x0000007000707202 */ /* 0x000fe40000000f00 */
[----:B------:R-:W-:Y:S01]  /*e500*/  F2FP.F16.F32.PACK_AB R36, R81, R169 ;  /* 0x000000a95124723e */ /* 0x000fe200000000ff */
[----:B------:R2:W-:Y:S01]  /*e510*/  STSM.16.M88.4 [R110], R12 ;  /* 0x0000000c6e007844 */ /* 0x0005e20000000200 */
[----:B------:R-:W-:Y:S02]  /*e520*/  F2FP.F16.F32.PACK_AB R37, R83, R82 ;  /* 0x000000525325723e */ /* 0x000fe400000000ff */
[----:B------:R-:W-:Y:S02]  /*e530*/  F2FP.F16.F32.PACK_AB R38, R85, R170 ;  /* 0x000000aa5526723e */ /* 0x000fe400000000ff */
[----:B------:R-:W-:-:S02]  /*e540*/  F2FP.F16.F32.PACK_AB R39, R87, R86 ;  /* 0x000000565727723e */ /* 0x000fc400000000ff */
[----:B------:R-:W-:Y:S02]  /*e550*/  MOV R114, R114 ;  /* 0x0000007200727202 */ /* 0x000fe40000000f00 */
[----:B------:R-:W-:Y:S01]  /*e560*/  F2FP.F16.F32.PACK_AB R49, R91, R90 ;  /* 0x0000005a5b31723e */ /* 0x000fe200000000ff */
[----:B------:R-:W-:Y:S01]  /*e570*/  STSM.16.M88.4 [R112], R36 ;  /* 0x0000002470007844 */ /* 0x000fe20000000200 */
[----:B------:R-:W-:Y:S02]  /*e580*/  MOV R116, R116 ;  /* 0x0000007400747202 */ /* 0x000fe40000000f00 */
[----:B------:R-:W-:Y:S01]  /*e590*/  F2FP.F16.F32.PACK_AB R65, R20, R98 ;  /* 0x000000621441723e */ /* 0x000fe200000000ff */
[----:B------:R-:W-:Y:S01]  /*e5a0*/  STSM.16.M88.4 [R114], R48 ;  /* 0x0000003072007844 */ /* 0x000fe20000000200 */
[----:B------:R-:W-:Y:S02]  /*e5b0*/  F2FP.F16.F32.PACK_AB R66, R152, R174 ;  /* 0x000000ae9842723e */ /* 0x000fe400000000ff */
[----:B------:R-:W-:-:S02]  /*e5c0*/  F2FP.F16.F32.PACK_AB R67, R103, R102 ;  /* 0x000000666743723e */ /* 0x000fc400000000ff */
[----:B------:R-:W-:Y:S02]  /*e5d0*/  SHF.R.U64 R0, R0, 0x3, RZ ;  /* 0x0000000300007819 */ /* 0x000fe400000012ff */
[----:B------:R-:W-:Y:S01]  /*e5e0*/  MOV R118, R118 ;  /* 0x0000007600767202 */ /* 0x000fe20000000f00 */
[----:B------:R-:W-:Y:S01]  /*e5f0*/  STSM.16.M88.4 [R116], R64 ;  /* 0x0000004074007844 */ /* 0x000fe20000000200 */
[----:B-1----:R-:W-:Y:S02]  /*e600*/  F2FP.F16.F32.PACK_AB R8, R153, R175 ;  /* 0x000000af9908723e */ /* 0x002fe400000000ff */
[----:B------:R-:W-:Y:S02]  /*e610*/  F2FP.F16.F32.PACK_AB R9, R40, R21 ;  /* 0x000000152809723e */ /* 0x000fe400000000ff */
[----:B------:R-:W-:Y:S02]  /*e620*/  F2FP.F16.F32.PACK_AB R10, R154, R176 ;  /* 0x000000b09a0a723e */ /* 0x000fe400000000ff */
[----:B------:R-:W-:-:S02]  /*e630*/  F2FP.F16.F32.PACK_AB R11, R44, R43 ;  /* 0x0000002b2c0b723e */ /* 0x000fc400000000ff */
[----:B------:R-:W-:Y:S02]  /*e640*/  LOP3.LUT R88, R0, R181, RZ, 0x3c, !PT ;  /* 0x000000b500587212 */ /* 0x000fe400078e3cff */
[----:B------:R-:W-:Y:S01]  /*e650*/  MOV R120, R120 ;  /* 0x0000007800787202 */ /* 0x000fe20000000f00 */
[----:B------:R1:W-:Y:S01]  /*e660*/  STSM.16.M88.4 [R118], R8 ;  /* 0x0000000876007844 */ /* 0x0003e20000000200 */
[----:B--2---:R-:W-:Y:S02]  /*e670*/  F2FP.F16.F32.PACK_AB R12, R155, R177 ;  /* 0x000000b19b0c723e */ /* 0x004fe400000000ff */
[----:B------:R-:W-:Y:S02]  /*e680*/  F2FP.F16.F32.PACK_AB R13, R52, R47 ;  /* 0x0000002f340d723e */ /* 0x000fe400000000ff */
[----:B------:R-:W-:Y:S02]  /*e690*/  F2FP.F16.F32.PACK_AB R14, R156, R178 ;  /* 0x000000b29c0e723e */ /* 0x000fe400000000ff */
[----:B------:R-:W-:-:S02]  /*e6a0*/  F2FP.F16.F32.PACK_AB R15, R60, R56 ;  /* 0x000000383c0f723e */ /* 0x000fc400000000ff */
[----:B------:R-:W-:Y:S02]  /*e6b0*/  MOV R122, R122 ;  /* 0x0000007a007a7202 */ /* 0x000fe40000000f00 */
[----:B------:R-:W-:Y:S01]  /*e6c0*/  F2FP.F16.F32.PACK_AB R24, R157, R179 ;  /* 0x000000b39d18723e */ /* 0x000fe200000000ff */
[----:B------:R2:W-:Y:S01]  /*e6d0*/  STSM.16.M88.4 [R120], R12 ;  /* 0x0000000c78007844 */ /* 0x0005e20000000200 */
[----:B------:R-:W-:Y:S02]  /*e6e0*/  F2FP.F16.F32.PACK_AB R25, R72, R68 ;  /* 0x000000444819723e */ /* 0x000fe400000000ff */
[----:B------:R-:W-:Y:S02]  /*e6f0*/  F2FP.F16.F32.PACK_AB R26, R158, R180 ;  /* 0x000000b49e1a723e */ /* 0x000fe400000000ff */
[----:B------:R-:W-:Y:S02]  /*e700*/  F2FP.F16.F32.PACK_AB R27, R80, R76 ;  /* 0x0000004c501b723e */ /* 0x000fe400000000ff */
[----:B------:R-:W-:-:S02]  /*e710*/  ISETP.NE.U32.AND P0, PT, RZ, UR4, PT ;  /* 0x00000004ff007c0c */ /* 0x000fc4000bf05070 */
[----:B-1----:R-:W-:Y:S01]  /*e720*/  IADD3 R8, P1, R220, UR4, RZ ;  /* 0x00000004dc087c10 */ /* 0x002fe2000ff3e0ff */
[----:B------:R1:W-:Y:S01]  /*e730*/  STSM.16.M88.4 [R122], R24 ;  /* 0x000000187a007844 */ /* 0x0003e20000000200 */
[----:B------:R-:W-:Y:S02]  /*e740*/  MOV R124, R124 ;  /* 0x0000007c007c7202 */ /* 0x000fe40000000f00 */
[----:B------:R-:W-:Y:S02]  /*e750*/  F2FP.F16.F32.PACK_AB R28, R129, R128 ;  /* 0x00000080811c723e */ /* 0x000fe400000000ff */
        /* <DEDUP_REMOVED lines=8> */
[----:B------:R-:W-:Y:S01]  /*e7e0*/  MOV R92, R92 ;  /* 0x0000005c005c7202 */ /* 0x000fe20000000f00 */
[----:B------:R1:W-:Y:S01]  /*e7f0*/  STSM.16.M88.4 [R88], R136 ;  /* 0x0000008858007844 */ /* 0x0003e20000000200 */
        /* <DEDUP_REMOVED lines=18> */
[----:B--2---:R-:W-:Y:S01]  /*e920*/  IADD3 R15, P4, R4, 0x1000, RZ ;  /* 0x00001000040f7810 */ /* 0x004fe20007f9e0ff */
[----:B------:R-:W-:-:S12]  /*e930*/  @P1 BRA `(.L_x_8292) ;  /* 0x0000000000101947 */ /* 0x000fd80003800000 */
[----:B------:R-:W-:Y:S05]  /*e940*/  @!P0 BRA `(.L_x_8292) ;  /* 0x00000000000c8947 */ /* 0x000fea0003800000 */
[----:B------:R-:W2:Y:S04]  /*e950*/  LDG.E R3, desc[UR60][R8.64] ;  /* 0x0000003c08037981 */ /* 0x000ea8000c1e1900 */
[----:B-----5:R-:W2:Y:S02]  /*e960*/  LDG.E R0, desc[UR60][R8.64+0x4] ;  /* 0x0000043c08007981 */ /* 0x020ea4000c1e1900 */
[----:B--2---:R-:W-:-:S07]  /*e970*/  IMAD.IADD R0, R0, 0x1, -R3 ;  /* 0x0000000100007824 */ /* 0x004fce00078e0a03 */
.L_x_8292:
[----:B------:R-:W-:Y:S01]  /*e980*/  SHF.R.S32.HI R3, RZ, 0x1f, R219 ;  /* 0x0000001fff037819 */ /* 0x000fe200000114db */
[----:B------:R-:W-:Y:S01]  /*e990*/  ULDC.64 UR4, c[0x0][0xc70] ;  /* 0x00031c0000047ab9 */ /* 0x000fe20000000a00 */
[----:B-----5:R-:W-:Y:S02]  /*e9a0*/  SHF.R.S32.HI R21, RZ, 0x1f, R20 ;  /* 0x0000001fff157819 */ /* 0x020fe40000011414 */
[----:B------:R-:W-:Y:S01]  /*e9b0*/  IADD3 R13, P5, R4, 0x2000, RZ ;  /* 0x00002000040d7810 */ /* 0x000fe20007fbe0ff */
[----:B------:R-:W-:Y:S01]  /*e9c0*/  IMAD R10, R3, UR4, RZ ;  /* 0x00000004030a7c24 */ /* 0x000fe2000f8e02ff */
[----:B-1----:R-:W-:Y:S02]  /*e9d0*/  LOP3.LUT R8, R15, 0x380, RZ, 0xc0, !PT ;  /* 0x000003800f087812 */ /* 0x002fe400078ec0ff */
[----:B------:R-:W-:Y:S01]  /*e9e0*/  LOP3.LUT R12, R13, 0x380, RZ, 0xc0, !PT ;  /* 0x000003800d0c7812 */ /* 0x000fe200078ec0ff */
[C---:B------:R-:W-:Y:S01]  /*e9f0*/  IMAD R9, R219.reuse, UR5, R10 ;  /* 0x00000005db097c24 */ /* 0x040fe2000f8e020a */
[----:B------:R-:W-:Y:S01]  /*ea00*/  SHF.R.U64 R8, R8, 0x3, RZ ;  /* 0x0000000308087819 */ /* 0x000fe200000012ff */
[----:B------:R-:W-:Y:S01]  /*ea10*/  IMAD.WIDE.U32 R10, R219, UR4, R20 ;  /* 0x00000004db0a7c25 */ /* 0x000fe2000f8e0014 */
[----:B------:R-:W-:Y:S01]  /*ea20*/  SEL R229, R229, RZ, !P0 ;  /* 0x000000ffe5e57207 */ /* 0x000fe20004000000 */
[----:B------:R-:W-:Y:S01]  /*ea30*/  ULDC.64 UR4, c[0x0][0xc78] ;  /* 0x00031e0000047ab9 */ /* 0x000fe20000000a00 */
[----:B------:R-:W-:Y:S01]  /*ea40*/  SEL R222, R222, RZ, !P0 ;  /* 0x000000ffdede7207 */ /* 0x000fe20004000000 */
[----:B------:R-:W-:Y:S01]  /*ea50*/  IMAD.IADD R11, R11, 0x1, R9 ;  /* 0x000000010b0b7824 */ /* 0x000fe200078e0209 */
[----:B------:R-:W-:Y:S01]  /*ea60*/  IADD3 R25, P0, R4, 0x3000, RZ ;  /* 0x0000300004197810 */ /* 0x000fe20007f1e0ff */
[----:B------:R-:W-:Y:S01]  /*ea70*/  IMAD R9, R229, UR4, RZ ;  /* 0x00000004e5097c24 */ /* 0x000fe2000f8e02ff */
[----:B------:R-:W-:Y:S01]  /*ea80*/  LOP3.LUT R8, R8, R15, RZ, 0x3c, !PT ;  /* 0x0000000f08087212 */ /* 0x000fe200078e3cff */
[----:B------:R-:W-:Y:S01]  /*ea90*/  IMAD R15, R225, 0x80, R234 ;  /* 0x00000080e10f7824 */ /* 0x000fe200078e02ea */
[----:B------:R-:W-:Y:S01]  /*eaa0*/  SHF.R.U64 R12, R12, 0x3, RZ ;  /* 0x000000030c0c7819 */ /* 0x000fe200000012ff */
[----:B------:R-:W-:Y:S01]  /*eab0*/  IMAD.WIDE.U32 R10, R222, UR4, R10 ;  /* 0x00000004de0a7c25 */ /* 0x000fe2000f8e000a */
[----:B------:R-:W-:-:S02]  /*eac0*/  IADD3 R29, P1, R4, 0x4000, RZ ;  /* 0x00004000041d7810 */ /* 0x000fc40007f3e0ff */
[----:B------:R-:W-:Y:S02]  /*ead0*/  LOP3.LUT R24, R25, 0x380, RZ, 0xc0, !PT ;  /* 0x0000038019187812 */ /* 0x000fe400078ec0ff */
[----:B------:R-:W-:Y:S01]  /*eae0*/  LOP3.LUT R12, R12, R13, RZ, 0x3c, !PT ;  /* 0x0000000d0c0c7212 */ /* 0x000fe200078e3cff */
[----:B------:R-:W-:Y:S01]  /*eaf0*/  IMAD R13, R222, UR5, R9 ;  /* 0x00000005de0d7c24 */ /* 0x000fe2000f8e0209 */
[----:B------:R-:W-:Y:S01]  /*eb00*/  IADD3 R37, P2, R4, 0x5000, RZ ;  /* 0x0000500004257810 */ /* 0x000fe20007f5e0ff */
[----:B------:R-:W-:Y:S01]  /*eb10*/  ULDC.64 UR4, c[0x0][0xc40] ;  /* 0x0003100000047ab9 */ /* 0x000fe20000000a00 */
[----:B------:R-:W-:Y:S02]  /*eb20*/  SHF.R.S32.HI R9, RZ, 0x1f, R15 ;  /* 0x0000001fff097819 */ /* 0x000fe4000001140f */
[----:B------:R-:W-:Y:S02]  /*eb30*/  IADD3 R10, P3, R15, R10, RZ ;  /* 0x0000000a0f0a7210 */ /* 0x000fe40007f7e0ff */
[----:B------:R-:W-:-:S02]  /*eb40*/  LOP3.LUT R28, R29, 0x380, RZ, 0xc0, !PT ;  /* 0x000003801d1c7812 */ /* 0x000fc400078ec0ff */
[----:B------:R-:W-:Y:S02]  /*eb50*/  SHF.R.U64 R24, R24, 0x3, RZ ;  /* 0x0000000318187819 */ /* 0x000fe400000012ff */
[----:B------:R-:W-:Y:S02]  /*eb60*/  LOP3.LUT R36, R37, 0x380, RZ, 0xc0, !PT ;  /* 0x0000038025247812 */ /* 0x000fe400078ec0ff */
[----:B------:R-:W-:Y:S01]  /*eb70*/  IADD3.X R9, R9, R11, R13, P3, !PT ;  /* 0x0000000b09097210 */ /* 0x000fe20001ffe40d */
[--C-:B------:R-:W-:Y:S01]  /*eb80*/  IMAD.X R13, RZ, RZ, R5.reuse, P5 ;  /* 0x000000ffff0d7224 */ /* 0x100fe200028e0605 */
[----:B------:R-:W-:Y:S01]  /*eb90*/  SHF.R.U64 R28, R28, 0x3, RZ ;  /* 0x000000031c1c7819 */ /* 0x000fe200000012ff */
[----:B------:R-:W-:Y:S01]  /*eba0*/  VIADD R11, R15, 0x8 ;  /* 0x000000080f0b7836 */ /* 0x000fe20000000000 */
[----:B------:R-:W-:Y:S02]  /*ebb0*/  LEA R58, P3, R10, UR4, 0x2 ;  /* 0x000000040a3a7c11 */ /* 0x000fe4000f8610ff */
[----:B------:R-:W-:Y:S01]  /*ebc0*/  LOP3.LUT R24, R24, R25, RZ, 0x3c, !PT ;  /* 0x0000001918187212 */ /* 0x000fe200078e3cff */
[----:B------:R-:W-:Y:S01]  /*ebd0*/  IMAD.X R25, RZ, RZ, R5, P0 ;  /* 0x000000ffff197224 */ /* 0x000fe200000e0605 */
[----:B------:R-:W-:-:S02]  /*ebe0*/  SHF.R.U64 R36, R36, 0x3, RZ ;  /* 0x0000000324247819 */ /* 0x000fc400000012ff */
[----:B------:R-:W-:Y:S02]  /*ebf0*/  IADD3 R53, P0, R4, 0x9000, RZ ;  /* 0x0000900004357810 */ /* 0x000fe40007f1e0ff */
[----:B------:R-:W-:Y:S01]  /*ec00*/  LOP3.LUT R28, R28, R29, RZ, 0x3c, !PT ;  /* 0x0000001d1c1c7212 */ /* 0x000fe200078e3cff */
[----:B------:R-:W-:Y:S01]  /*ec10*/  IMAD.X R29, RZ, RZ, R5, P1 ;  /* 0x000000ffff1d7224 */ /* 0x000fe200008e0605 */
[----:B------:R-:W-:Y:S01]  /*ec20*/  LEA.HI.X R59, R10, UR5, R9, 0x2, P3 ;  /* 0x000000050a3b7c11 */ /* 0x000fe200098f1409 */
[----:B------:R-:W-:Y:S01]  /*ec30*/  ULDC.64 UR4, c[0x0][0xba0] ;  /* 0x0002e80000047ab9 */ /* 0x000fe20000000a00 */
[----:B------:R-:W-:Y:S01]  /*ec40*/  LOP3.LUT R36, R36, R37, RZ, 0x3c, !PT ;  /* 0x0000002524247212 */ /* 0x000fe200078e3cff */
[----:B------:R-:W-:Y:S01]  /*ec50*/  IMAD.X R37, RZ, RZ, R5, P2 ;  /* 0x000000ffff257224 */ /* 0x000fe200010e0605 */
[----:B------:R-:W-:Y:S02]  /*ec60*/  IADD3.X R9, RZ, R5, RZ, P4, !PT ;  /* 0x00000005ff097210 */ /* 0x000fe400027fe4ff */
[----:B------:R-:W-:-:S02]  /*ec70*/  IADD3 R41, P3, R4, 0x6000, RZ ;  /* 0x0000600004297810 */ /* 0x000fc40007f7e0ff */
[C---:B------:R-:W-:Y:S02]  /*ec80*/  IADD3 R45, P4, R4.reuse, 0x7000, RZ ;  /* 0x00007000042d7810 */ /* 0x040fe40007f9e0ff */
[C---:B------:R-:W-:Y:S02]  /*ec90*/  IADD3 R49, P5, R4.reuse, 0x8000, RZ ;  /* 0x0000800004317810 */ /* 0x040fe40007fbe0ff */
[----:B------:R-:W-:Y:S02]  /*eca0*/  LOP3.LUT R52, R53, 0x380, RZ, 0xc0, !PT ;  /* 0x0000038035347812 */ /* 0x000fe400078ec0ff */
[C---:B------:R-:W-:Y:S02]  /*ecb0*/  IADD3 R57, P1, R4.reuse, 0xa000, RZ ;  /* 0x0000a00004397810 */ /* 0x040fe40007f3e0ff */
[----:B------:R-:W-:Y:S02]  /*ecc0*/  IADD3 R61, P2, R4, 0xb000, RZ ;  /* 0x0000b000043d7810 */ /* 0x000fe40007f5e0ff */
[----:B------:R-:W-:-:S02]  /*ecd0*/  LOP3.LUT R40, R41, 0x380, RZ, 0xc0, !PT ;  /* 0x0000038029287812 */ /* 0x000fc400078ec0ff */
[----:B------:R-:W-:Y:S02]  /*ece0*/  LOP3.LUT R44, R45, 0x380, RZ, 0xc0, !PT ;  /* 0x000003802d2c7812 */ /* 0x000fe400078ec0ff */
[----:B------:R-:W-:Y:S02]  /*ecf0*/  LOP3.LUT R48, R49, 0x380, RZ, 0xc0, !PT ;  /* 0x0000038031307812 */ /* 0x000fe400078ec0ff */
[----:B------:R-:W-:Y:S02]  /*ed00*/  SHF.R.U64 R52, R52, 0x3, RZ ;  /* 0x0000000334347819 */ /* 0x000fe400000012ff */
[----:B------:R-:W-:Y:S02]  /*ed10*/  LOP3.LUT R56, R57, 0x380, RZ, 0xc0, !PT ;  /* 0x0000038039387812 */ /* 0x000fe400078ec0ff */
[----:B------:R-:W-:Y:S02]  /*ed20*/  LOP3.LUT R60, R61, 0x380, RZ, 0xc0, !PT ;  /* 0x000003803d3c7812 */ /* 0x000fe400078ec0ff */
[----:B------:R-:W-:-:S02]  /*ed30*/  SHF.R.U64 R40, R40, 0x3, RZ ;  /* 0x0000000328287819 */ /* 0x000fc400000012ff */
[----:B------:R-:W-:Y:S02]  /*ed40*/  SHF.R.U64 R44, R44, 0x3, RZ ;  /* 0x000000032c2c7819 */ /* 0x000fe400000012ff */
[----:B------:R-:W-:Y:S02]  /*ed50*/  SHF.R.U64 R48, R48, 0x3, RZ ;  /* 0x0000000330307819 */ /* 0x000fe400000012ff */
[----:B------:R-:W-:Y:S01]  /*ed60*/  LOP3.LUT R52, R52, R53, RZ, 0x3c, !PT ;  /* 0x0000003534347212 */ /* 0x000fe200078e3cff */
[----:B------:R-:W-:Y:S01]  /*ed70*/  IMAD.X R53, RZ, RZ, R5, P0 ;  /* 0x000000ffff357224 */ /* 0x000fe200000e0605 */
[----:B------:R-:W-:Y:S02]  /*ed80*/  SHF.R.U64 R56, R56, 0x3, RZ ;  /* 0x0000000338387819 */ /* 0x000fe400000012ff */
[----:B------:R-:W-:Y:S02]  /*ed90*/  SHF.R.U64 R60, R60, 0x3, RZ ;  /* 0x000000033c3c7819 */ /* 0x000fe400000012ff */
[----:B------:R-:W-:-:S02]  /*eda0*/  LOP3.LUT P0, RZ, R230, 0x3, RZ, 0xc0, !PT ;  /* 0x00000003e6ff7812 */ /* 0x000fc4000780c0ff */
[----:B------:R-:W-:Y:S01]  /*edb0*/  LOP3.LUT R40, R40, R41, RZ, 0x3c, !PT ;  /* 0x0000002928287212 */ /* 0x000fe200078e3cff */
[--C-:B------:R-:W-:Y:S01]  /*edc0*/  IMAD.X R41, RZ, RZ, R5.reuse, P3 ;  /* 0x000000ffff297224 */ /* 0x100fe200018e0605 */
[----:B------:R-:W-:Y:S02]  /*edd0*/  LOP3.LUT R44, R44, R45, RZ, 0x3c, !PT ;  /* 0x0000002d2c2c7212 */ /* 0x000fe400078e3cff */
[----:B------:R-:W-:Y:S01]  /*ede0*/  LOP3.LUT R48, R48, R49, RZ, 0x3c, !PT ;  /* 0x0000003130307212 */ /* 0x000fe200078e3cff */
[--C-:B------:R-:W-:Y:S01]  /*edf0*/  IMAD.X R49, RZ, RZ, R5.reuse, P5 ;  /* 0x000000ffff317224 */ /* 0x100fe200028e0605 */
[----:B------:R-:W-:Y:S01]  /*ee00*/  LOP3.LUT R56, R56, R57, RZ, 0x3c, !PT ;  /* 0x0000003938387212 */ /* 0x000fe200078e3cff */
[--C-:B------:R-:W-:Y:S01]  /*ee10*/  IMAD.X R57, RZ, RZ, R5.reuse, P1 ;  /* 0x000000ffff397224 */ /* 0x100fe200008e0605 */
[----:B------:R-:W-:Y:S02]  /*ee20*/  IADD3.X R45, RZ, R5, RZ, P4, !PT ;  /* 0x00000005ff2d7210 */ /* 0x000fe400027fe4ff */
[----:B------:R-:W-:Y:S01]  /*ee30*/  LOP3.LUT R60, R60, R61, RZ, 0x3c, !PT ;  /* 0x0000003d3c3c7212 */ /* 0x000fe200078e3cff */
[----:B------:R-:W-:Y:S01]  /*ee40*/  IMAD.X R61, RZ, RZ, R5, P2 ;  /* 0x000000ffff3d7224 */ /* 0x000fe200010e0605 */
[----:B------:R-:W-:-:S02]  /*ee50*/  IADD3 R65, P3, R4, 0xc000, RZ ;  /* 0x0000c00004417810 */ /* 0x000fc40007f7e0ff */
[C---:B------:R-:W-:Y:S02]  /*ee60*/  IADD3 R69, P4, R4.reuse, 0xd000, RZ ;  /* 0x0000d00004457810 */ /* 0x040fe40007f9e0ff */
[C---:B------:R-:W-:Y:S02]  /*ee70*/  IADD3 R73, P5, R4.reuse, 0xe000, RZ ;  /* 0x0000e00004497810 */ /* 0x040fe40007fbe0ff */
[-C--:B------:R-:W-:Y:S02]  /*ee80*/  ISETP.GE.OR P1, PT, R15, R0.reuse, P0 ;  /* 0x000000000f00720c */ /* 0x080fe40000726670 */
[C---:B------:R-:W-:Y:S02]  /*ee90*/  LOP3.LUT R10, R4.reuse, 0x380, RZ, 0xc0, !PT ;  /* 0x00000380040a7812 */ /* 0x040fe400078ec0ff */
[----:B------:R-:W-:Y:S02]  /*eea0*/  IADD3 R15, P2, R4, 0xf000, RZ ;  /* 0x0000f000040f7810 */ /* 0x000fe40007f5e0ff */
[----:B------:R-:W-:-:S02]  /*eeb0*/  ISETP.GE.OR P0, PT, R11, R0, P0 ;  /* 0x000000000b00720c */ /* 0x000fc40000706670 */
[----:B------:R-:W-:Y:S01]  /*eec0*/  LOP3.LUT R64, R65, 0x380, RZ, 0xc0, !PT ;  /* 0x0000038041407812 */ /* 0x000fe200078ec0ff */
[----:B------:R-:W-:Y:S01]  /*eed0*/  IMAD.X R77, RZ, RZ, R5, P2 ;  /* 0x000000ffff4d7224 */ /* 0x000fe200010e0605 */
[----:B------:R-:W-:Y:S02]  /*eee0*/  LOP3.LUT R68, R69, 0x380, RZ, 0xc0, !PT ;  /* 0x0000038045447812 */ /* 0x000fe400078ec0ff */
[----:B------:R-:W-:Y:S01]  /*eef0*/  LOP3.LUT R72, R73, 0x380, RZ, 0xc0, !PT ;  /* 0x0000038049487812 */ /* 0x000fe200078ec0ff */
[----:B------:R-:W-:Y:S01]  /*ef00*/  @!P1 STG.E desc[UR60][R58.64], R7 ;  /* 0x000000073a009986 */ /* 0x000fe2000c10193c */
[----:B------:R-:W-:Y:S02]  /*ef10*/  SHF.R.U64 R11, R10, 0x3, RZ ;  /* 0x000000030a0b7819 */ /* 0x000fe400000012ff */
[----:B------:R-:W-:Y:S02]  /*ef20*/  LOP3.LUT R10, R15, 0x380, RZ, 0xc0, !PT ;  /* 0x000003800f0a7812 */ /* 0x000fe400078ec0ff */
[----:B------:R-:W-:Y:S01]  /*ef30*/  SHF.R.U64 R64, R64, 0x3, RZ ;  /* 0x0000000340407819 */ /* 0x000fe200000012ff */
[----:B------:R1:W-:Y:S01]  /*ef40*/  @!P0 STG.E desc[UR60][R58.64+0x20], R6 ;  /* 0x000020063a008986 */ /* 0x0003e2000c10193c */
[----:B------:R-:W-:-:S02]  /*ef50*/  SHF.R.U64 R68, R68, 0x3, RZ ;  /* 0x0000000344447819 */ /* 0x000fc400000012ff */
[----:B------:R-:W-:Y:S01]  /*ef60*/  SHF.R.U64 R72, R72, 0x3, RZ ;  /* 0x0000000348487819 */ /* 0x000fe200000012ff */
[----:B------:R-:W5:Y:S01]  /*ef70*/  LD.E.128 R24, desc[UR60][R24.64] ;  /* 0x0000003c18187980 */ /* 0x000f62000c101d00 */
[----:B------:R-:W-:Y:S02]  /*ef80*/  SHF.R.U64 R10, R10, 0x3, RZ ;  /* 0x000000030a0a7819 */ /* 0x000fe400000012ff */
[----:B------:R-:W-:Y:S01]  /*ef90*/  LOP3.LUT R64, R64, R65, RZ, 0x3c, !PT ;  /* 0x0000004140407212 */ /* 0x000fe200078e3cff */
[----:B------:R-:W5:Y:S01]  /*efa0*/  LD.E.128 R28, desc[UR60][R28.64] ;  /* 0x0000003c1c1c7980 */ /* 0x000f62000c101d00 */
        /* <DEDUP_REMOVED lines=10> */
[----:B-1----:R-:W5:Y:S04]  /*f050*/  LD.E.128 R4, desc[UR60][R4.64] ;  /* 0x0000003c04047980 */ /* 0x002f68000c101d00 */
        /* <DEDUP_REMOVED lines=17> */
[----:B-1----:R-:W1:Y:S01]  /*f170*/  FENCE.VIEW.ASYNC.S ;  /* 0x00000000000073c6 */ /* 0x002e620000000000 */
[----:B------:R-:W-:-:S02]  /*f180*/  IMAD.MOV.U32 R80, RZ, RZ, R201 ;  /* 0x000000ffff507224 */ /* 0x000fc400078e00c9 */
[C---:B------:R-:W-:Y:S02]  /*f190*/  IMAD R21, R20.reuse, UR5, R21 ;  /* 0x0000000514157c24 */ /* 0x040fe4000f8e0215 */
[----:B------:R-:W-:Y:S01]  /*f1a0*/  IMAD.WIDE.U32 R80, R20, UR4, R80 ;  /* 0x0000000414507c25 */ /* 0x000fe2000f8e0050 */
[----:B------:R-:W-:-:S03]  /*f1b0*/  ULDC.64 UR4, c[0x0][0xbe0] ;  /* 0x0002f80000047ab9 */ /* 0x000fc60000000a00 */
[----:B------:R-:W-:Y:S02]  /*f1c0*/  IMAD R85, R225, -0x80, R0 ;  /* 0xffffff80e1557824 */ /* 0x000fe400078e0200 */
[C---:B------:R-:W-:Y:S02]  /*f1d0*/  VIADD R0, R214.reuse, 0x40 ;  /* 0x00000040d6007836 */ /* 0x040fe40000000000 */
[----:B------:R-:W-:Y:S01]  /*f1e0*/  IMAD R20, R3, UR4, RZ ;  /* 0x0000000403147c24 */ /* 0x000fe2000f8e02ff */
[-C--:B------:R-:W-:Y:S01]  /*f1f0*/  ISETP.GE.AND P3, PT, R214, R85.reuse, PT ;  /* 0x00000055d600720c */ /* 0x080fe20003f66270 */
[----:B------:R-:W-:Y:S01]  /*f200*/  IMAD.IADD R81, R81, 0x1, R21 ;  /* 0x0000000151517824 */ /* 0x000fe200078e0215 */
[----:B------:R-:W-:Y:S01]  /*f210*/  ISETP.GE.AND P0, PT, R0, R85, PT ;  /* 0x000000550000720c */ /* 0x000fe20003f06270 */
[C---:B------:R-:W-:Y:S02]  /*f220*/  IMAD R83, R219.reuse, UR5, R20 ;  /* 0x00000005db537c24 */ /* 0x040fe4000f8e0214 */
[----:B------:R-:W-:Y:S01]  /*f230*/  IMAD.WIDE.U32 R20, R219, UR4, R80 ;  /* 0x00000004db147c25 */ /* 0x000fe2000f8e0050 */
[----:B------:R-:W-:-:S03]  /*f240*/  ULDC.64 UR4, c[0x0][0xbe8] ;  /* 0x0002fa0000047ab9 */ /* 0x000fc60000000a00 */
[----:B------:R-:W-:Y:S02]  /*f250*/  VIADD R0, R18, 0x32420 ;  /* 0x0003242012007836 */ /* 0x000fe40000000000 */
[----:B------:R-:W-:Y:S02]  /*f260*/  IMAD.IADD R21, R21, 0x1, R83 ;  /* 0x0000000115157824 */ /* 0x000fe400078e0253 */
[----:B------:R-:W-:Y:S01]  /*f270*/  IMAD R229, R229, UR4, RZ ;  /* 0x00000004e5e57c24 */ /* 0x000fe2000f8e02ff */
[----:B------:R-:W-:Y:S01]  /*f280*/  PRMT R0, RZ, 0x654, R0 ;  /* 0x00000654ff007816 */ /* 0x000fe20000000000 */
[----:B------:R-:W-:Y:S01]  /*f290*/  VIADD R3, R214, 0x60 ;  /* 0x00000060d6037836 */ /* 0x000fe20000000000 */
[----:B------:R-:W-:Y:S01]  /*f2a0*/  SHF.R.S32.HI R215, RZ, 0x1f, R214 ;  /* 0x0000001fffd77819 */ /* 0x000fe200000114d6 */
[----:B------:R-:W-:Y:S01]  /*f2b0*/  IMAD R229, R222, UR5, R229 ;  /* 0x00000005dee57c24 */ /* 0x000fe2000f8e02e5 */
[----:B------:R-:W-:Y:S01]  /*f2c0*/  IADD3 R32, R214, 0x20, RZ ;  /* 0x00000020d6207810 */ /* 0x000fe20007ffe0ff */
[----:B------:R-:W-:Y:S01]  /*f2d0*/  IMAD.WIDE.U32 R20, R222, UR4, R20 ;  /* 0x00000004de147c25 */ /* 0x000fe2000f8e0014 */
[----:B-1----:R1:W-:Y:S01]  /*f2e0*/  SYNCS.ARRIVE.TRANS64.RED.A1T0 RZ, [R0+URZ], RZ ;  /* 0x000000ff00ff79a7 */ /* 0x0023e2000810043f */
[----:B------:R-:W-:Y:S01]  /*f2f0*/  BSSY B1, `(.L_x_8293) ;  /* 0x000001c000017945 */ /* 0x000fe20003800000 */
[-C--:B------:R-:W-:Y:S01]  /*f300*/  ISETP.GE.AND P2, PT, R32, R85.reuse, PT ;  /* 0x000000552000720c */ /* 0x080fe20003f46270 */
[----:B------:R-:W-:Y:S01]  /*f310*/  IMAD.WIDE R82, R225, 0x80, R214 ;  /* 0x00000080e1527825 */ /* 0x000fe200078e02d6 */
[----:B------:R-:W-:-:S03]  /*f320*/  ISETP.GE.AND P1, PT, R3, R85, PT ;  /* 0x000000550300720c */ /* 0x000fc60003f26270 */
[----:B------:R-:W-:Y:S01]  /*f330*/  IMAD.IADD R229, R21, 0x1, R229 ;  /* 0x0000000115e57824 */ /* 0x000fe200078e02e5 */
[----:B-1----:R-:W-:Y:S09]  /*f340*/  @P3 BRA `(.L_x_8294) ;  /* 0x0000000000583947 */ /* 0x002ff20003800000 */
[----:B------:R-:W-:Y:S01]  /*f350*/  ULDC.64 UR4, c[0x0][0xbd8] ;  /* 0x0002f60000047ab9 */ /* 0x000fe20000000a00 */
[----:B------:R-:W-:Y:S01]  /*f360*/  MOV R80, R20 ;  /* 0x0000001400507202 */ /* 0x000fe20000000f00 */
[----:B------:R-:W-:Y:S01]  /*f370*/  IMAD R3, R83, UR4, RZ ;  /* 0x0000000453037c24 */ /* 0x000fe2000f8e02ff */
[----:B------:R-:W-:Y:S01]  /*f380*/  ULDC UR6, c[0x0][0xb8c] ;  /* 0x0002e30000067ab9 */ /* 0x000fe20000000800 */
[----:B------:R-:W-:Y:S01]  /*f390*/  IMAD.MOV.U32 R81, RZ, RZ, R229 ;  /* 0x000000ffff517224 */ /* 0x000fe200078e00e5 */
[----:B------:R-:W-:Y:S01]  /*f3a0*/  ISETP.GE.AND P5, PT, R201, UR6, PT ;  /* 0x00000006c9007c0c */ /* 0x000fe2000bfa6270 */
[C---:B------:R-:W-:Y:S02]  /*f3b0*/  IMAD R3, R82.reuse, UR5, R3 ;  /* 0x0000000552037c24 */ /* 0x040fe4000f8e0203 */
[----:B------:R-:W-:Y:S01]  /*f3c0*/  IMAD.WIDE.U32 R80, R82, UR4, R80 ;  /* 0x0000000452507c25 */ /* 0x000fe2000f8e0050 */
[----:B------:R-:W-:-:S03]  /*f3d0*/  ULDC.64 UR4, c[0x0][0xb80] ;  /* 0x0002e00000047ab9 */ /* 0x000fc60000000a00 */
[----:B------:R-:W-:Y:S01]  /*f3e0*/  IMAD.IADD R3, R81, 0x1, R3 ;  /* 0x0000000151037824 */ /* 0x000fe200078e0203 */
[----:B------:R-:W-:Y:S01]  /*f3f0*/  LEA R84, P3, R80, UR4, 0x1 ;  /* 0x0000000450547c11 */ /* 0x000fe2000f8608ff */
[----:B------:R-:W-:-:S03]  /*f400*/  VIADD R0, R201, 0x40 ;  /* 0x00000040c9007836 */ /* 0x000fc60000000000 */
[----:B------:R-:W-:Y:S01]  /*f410*/  LEA.HI.X R85, R80, UR5, R3, 0x1, P3 ;  /* 0x0000000550557c11 */ /* 0x000fe200098f0c03 */
[C---:B------:R-:W-:Y:S01]  /*f420*/  VIADD R3, R201.reuse, 0x80 ;  /* 0x00000080c9037836 */ /* 0x040fe20000000000 */
[----:B------:R-:W-:Y:S01]  /*f430*/  ISETP.GE.AND P4, PT, R0, UR6, PT ;  /* 0x0000000600007c0c */ /* 0x000fe2000bf86270 */
[----:B------:R-:W-:Y:S02]  /*f440*/  VIADD R0, R201, 0xc0 ;  /* 0x000000c0c9007836 */ /* 0x000fe40000000000 */
[----:B-----5:R1:W-:Y:S01]  /*f450*/  @!P5 STG.E.128 desc[UR60][R84.64], R4 ;  /* 0x000000045400d986 */ /* 0x0203e2000c101d3c */
[----:B------:R-:W-:Y:S02]  /*f460*/  ISETP.GE.AND P3, PT, R3, UR6, PT ;  /* 0x0000000603007c0c */ /* 0x000fe4000bf66270 */
[----:B------:R-:W-:-:S07]  /*f470*/  ISETP.GE.AND P5, PT, R0, UR6, PT ;  /* 0x0000000600007c0c */ /* 0x000fce000bfa6270 */
[----:B------:R1:W-:Y:S04]  /*f480*/  @!P4 STG.E.128 desc[UR60][R84.64+0x80], R28 ;  /* 0x0000801c5400c986 */ /* 0x0003e8000c101d3c */
[----:B------:R1:W-:Y:S04]  /*f490*/  @!P3 STG.E.128 desc[UR60][R84.64+0x100], R48 ;  /* 0x000100305400b986 */ /* 0x0003e8000c101d3c */
[----:B------:R1:W-:Y:S02]  /*f4a0*/  @!P5 STG.E.128 desc[UR60][R84.64+0x180], R64 ;  /* 0x000180405400d986 */ /* 0x0003e4000c101d3c */
.L_x_8294:
[----:B------:R-:W-:Y:S05]  /*f4b0*/  BSYNC B1 ;  /* 0x0000000000017941 */ /* 0x000fea0003800000 */
.L_x_8293:
[----:B------:R-:W-:Y:S04]  /*f4c0*/  BSSY B1, `(.L_x_8295) ;  /* 0x000001a000017945 */ /* 0x000fe80003800000 */
[----:B------:R-:W-:Y:S05]  /*f4d0*/  @P2 BRA `(.L_x_8296) ;  /* 0x0000000000602947 */ /* 0x000fea0003800000 */
[----:B------:R-:W-:Y:S01]  /*f4e0*/  IADD3 R3, P2, R82, 0x20, RZ ;  /* 0x0000002052037810 */ /* 0x000fe20007f5e0ff */
[----:B------:R-:W-:Y:S01]  /*f4f0*/  ULDC.64 UR4, c[0x0][0xbd8] ;  /* 0x0002f60000047ab9 */ /* 0x000fe20000000a00 */
[----:B-1---5:R-:W-:Y:S01]  /*f500*/  IMAD.MOV.U32 R4, RZ, RZ, R20 ;  /* 0x000000ffff047224 */ /* 0x022fe200078e0014 */
[----:B------:R-:W-:Y:S01]  /*f510*/  ULDC UR6, c[0x0][0xb8c] ;  /* 0x0002e30000067ab9 */ /* 0x000fe20000000800 */
[----:B------:R-:W-:Y:S01]  /*f520*/  IADD3.X R0, RZ, R83, RZ, P2, !PT ;  /* 0x00000053ff007210 */ /* 0x000fe200017fe4ff */
[----:B------:R-:W-:Y:S01]  /*f530*/  IMAD.MOV.U32 R5, RZ, RZ, R229 ;  /* 0x000000ffff057224 */ /* 0x000fe200078e00e5 */
[C---:B------:R-:W-:Y:S01]  /*f540*/  ISETP.GE.AND P4, PT, R201.reuse, UR6, PT ;  /* 0x00000006c9007c0c */ /* 0x040fe2000bf86270 */
[----:B------:R-:W-:Y:S02]  /*f550*/  VIADD R6, R201, 0x40 ;  /* 0x00000040c9067836 */ /* 0x000fe40000000000 */
[----:B------:R-:W-:Y:S02]  /*f560*/  IMAD R0, R0, UR4, RZ ;  /* 0x0000000400007c24 */ /* 0x000fe4000f8e02ff */
[----:B------:R-:W-:Y:S01]  /*f570*/  IMAD.WIDE.U32 R4, R3, UR4, R4 ;  /* 0x0000000403047c25 */ /* 0x000fe2000f8e0004 */
[----:B------:R-:W-:-:S03]  /*f580*/  ISETP.GE.AND P3, PT, R6, UR6, PT ;  /* 0x0000000606007c0c */ /* 0x000fc6000bf66270 */
[----:B------:R-:W-:Y:S01]  /*f590*/  IMAD R3, R3, UR5, R0 ;  /* 0x0000000503037c24 */ /* 0x000fe2000f8e0200 */
[----:B------:R-:W-:Y:S01]  /*f5a0*/  ULDC.64 UR4, c[0x0][0xb80] ;  /* 0x0002e00000047ab9 */ /* 0x000fe20000000a00 */
[----:B------:R-:W-:Y:S01]  /*f5b0*/  VIADD R0, R201, 0x80 ;  /* 0x00000080c9007836 */ /* 0x000fe20000000000 */
[----:B------:R-:W-:Y:S01]  /*f5c0*/  LEA R6, P5, R4, UR4, 0x1 ;  /* 0x0000000404067c11 */ /* 0x000fe2000f8a08ff */
[----:B------:R-:W-:Y:S01]  /*f5d0*/  IMAD.IADD R3, R5, 0x1, R3 ;  /* 0x0000000105037824 */ /* 0x000fe200078e0203 */
[----:B------:R-:W-:Y:S02]  /*f5e0*/  IADD3 R5, R201, 0xc0, RZ ;  /* 0x000000c0c9057810 */ /* 0x000fe40007ffe0ff */
[----:B------:R-:W-:Y:S02]  /*f5f0*/  ISETP.GE.AND P2, PT, R0, UR6, PT ;  /* 0x0000000600007c0c */ /* 0x000fe4000bf46270 */
[----:B------:R-:W-:Y:S02]  /*f600*/  LEA.HI.X R7, R4, UR5, R3, 0x1, P5 ;  /* 0x0000000504077c11 */ /* 0x000fe4000a8f0c03 */
[----:B------:R-:W-:-:S03]  /*f610*/  ISETP.GE.AND P5, PT, R5, UR6, PT ;  /* 0x0000000605007c0c */ /* 0x000fc6000bfa6270 */
[----:B------:R2:W-:Y:S04]  /*f620*/  @!P4 STG.E.128 desc[UR60][R6.64], R8 ;  /* 0x000000080600c986 */ /* 0x0005e8000c101d3c */
[----:B------:R2:W-:Y:S04]  /*f630*/  @!P3 STG.E.128 desc[UR60][R6.64+0x80], R36 ;  /* 0x000080240600b986 */ /* 0x0005e8000c101d3c */
[----:B------:R2:W-:Y:S04]  /*f640*/  @!P2 STG.E.128 desc[UR60][R6.64+0x100], R52 ;  /* 0x000100340600a986 */ /* 0x0005e8000c101d3c */
[----:B------:R2:W-:Y:S02]  /*f650*/  @!P5 STG.E.128 desc[UR60][R6.64+0x180], R68 ;  /* 0x000180440600d986 */ /* 0x0005e4000c101d3c */
.L_x_8296:
[----:B------:R-:W-:Y:S05]  /*f660*/  BSYNC B1 ;  /* 0x0000000000017941 */ /* 0x000fea0003800000 */
.L_x_8295:
        /* <DEDUP_REMOVED lines=9> */
[C---:B--2---:R-:W-:Y:S01]  /*f700*/  VIADD R6, R201.reuse, 0xc0 ;  /* 0x000000c0c9067836 */ /* 0x044fe20000000000 */
[----:B------:R-:W-:Y:S01]  /*f710*/  ISETP.GE.AND P3, PT, R4, UR6, PT ;  /* 0x0000000604007c0c */ /* 0x000fe2000bf66270 */
[----:B------:R-:W-:Y:S01]  /*f720*/  IMAD.MOV.U32 R4, RZ, RZ, R20 ;  /* 0x000000ffff047224 */ /* 0x000fe200078e0014 */
[----:B------:R-:W-:Y:S01]  /*f730*/  MOV R5, R229 ;  /* 0x000000e500057202 */ /* 0x000fe20000000f00 */
[----:B------:R-:W-:Y:S01]  /*f740*/  IMAD R0, R0, UR4, RZ ;  /* 0x0000000400007c24 */ /* 0x000fe2000f8e02ff */
[----:B------:R-:W-:-:S02]  /*f750*/  ISETP.GE.AND P2, PT, R201, UR6, PT ;  /* 0x00000006c9007c0c */ /* 0x000fc4000bf46270 */
[----:B------:R-:W-:Y:S01]  /*f760*/  ISETP.GE.AND P5, PT, R6, UR6, PT ;  /* 0x0000000606007c0c */ /* 0x000fe2000bfa6270 */
[----:B------:R-:W-:-:S04]  /*f770*/  IMAD.WIDE.U32 R4, R3, UR4, R4 ;  /* 0x0000000403047c25 */ /* 0x000fc8000f8e0004 */
        /* <DEDUP_REMOVED lines=9> */
.L_x_8298:
[----:B------:R-:W-:Y:S05]  /*f810*/  BSYNC B1 ;  /* 0x0000000000017941 */ /* 0x000fea0003800000 */
.L_x_8297:
[----:B------:R-:W-:Y:S05]  /*f820*/  @P1 BRA `(.L_x_8299) ;  /* 0x0000000c00441947 */ /* 0x000fea0003800000 */
[----:B------:R-:W-:Y:S01]  /*f830*/  IADD3 R3, P0, R82, 0x60, RZ ;  /* 0x0000006052037810 */ /* 0x000fe20007f1e0ff */
[C---:B------:R-:W-:Y:S01]  /*f840*/  VIADD R0, R201.reuse, 0x40 ;  /* 0x00000040c9007836 */ /* 0x040fe20000000000 */
[----:B------:R-:W-:Y:S01]  /*f850*/  ULDC.64 UR4, c[0x0][0xbd8] ;  /* 0x0002f60000047ab9 */ /* 0x000fe20000000a00 */
[----:B------:R-:W-:Y:S01]  /*f860*/  ULDC UR6, c[0x0][0xb8c] ;  /* 0x0002e30000067ab9 */ /* 0x000fe20000000800 */
[----:B-1---5:R-:W-:Y:S01]  /*f870*/  IMAD.MOV.U32 R4, RZ, RZ, R20 ;  /* 0x000000ffff047224 */ /* 0x022fe200078e0014 */
[C---:B------:R-:W-:Y:S01]  /*f880*/  ISETP.GE.AND P1, PT, R201.reuse, UR6, PT ;  /* 0x00000006c9007c0c */ /* 0x040fe2000bf26270 */
[----:B------:R-:W-:Y:S01]  /*f890*/  IMAD.X R82, RZ, RZ, R83, P0 ;  /* 0x000000ffff527224 */ /* 0x000fe200000e0653 */
[----:B------:R-:W-:Y:S01]  /*f8a0*/  ISETP.GE.AND P2, PT, R0, UR6, PT ;  /* 0x0000000600007c0c */ /* 0x000fe2000bf46270 */
[----:B------:R-:W-:Y:S01]  /*f8b0*/  IMAD.MOV.U32 R5, RZ, RZ, R229 ;  /* 0x000000ffff057224 */ /* 0x000fe200078e00e5 */
[----:B------:R-:W-:Y:S01]  /*f8c0*/  IADD3 R0, R201, 0x80, RZ ;  /* 0x00000080c9007810 */ /* 0x000fe20007ffe0ff */
[----:B------:R-:W-:-:S02]  /*f8d0*/  IMAD R82, R82, UR4, RZ ;  /* 0x0000000452527c24 */ /* 0x000fc4000f8e02ff */
[----:B------:R-:W-:Y:S01]  /*f8e0*/  IMAD.WIDE.U32 R4, R3, UR4, R4 ;  /* 0x0000000403047c25 */ /* 0x000fe2000f8e0004 */
[----:B------:R-:W-:-:S03]  /*f8f0*/  ISETP.GE.AND P3, PT, R0, UR6, PT ;  /* 0x0000000600007c0c */ /* 0x000fc6000bf66270 */
[----:B------:R-:W-:Y:S01]  /*f900*/  IMAD R3, R3, UR5, R82 ;  /* 0x0000000503037c24 */ /* 0x000fe2000f8e0252 */
[----:B------:R-:W-:Y:S01]  /*f910*/  ULDC.64 UR4, c[0x0][0xb80] ;  /* 0x0002e00000047ab9 */ /* 0x000fe20000000a00 */
[----:B------:R-:W-:Y:S01]  /*f920*/  VIADD R0, R201, 0xc0 ;  /* 0x000000c0c9007836 */ /* 0x000fe20000000000 */
[----:B--23--:R-:W-:Y:S01]  /*f930*/  LEA R6, P0, R4, UR4, 0x1 ;  /* 0x0000000404067c11 */ /* 0x00cfe2000f8008ff */
        /* <DEDUP_REMOVED lines=9> */
.L_x_8291:
        /* <DEDUP_REMOVED lines=21> */
.L_x_8300:
        /* <DEDUP_REMOVED lines=8> */
[----:B--2---:R-:W-:-:S05]  /*fba0*/  LEA R4, R225, R4, 0x7 ;  /* 0x00000004e1047211 */ /* 0x004fca00078e38ff */
        /* <DEDUP_REMOVED lines=20> */
.L_x_8302:
[----:B------:R-:W-:Y:S05]  /*fcf0*/  BSYNC B1 ;  /* 0x0000000000017941 */ /* 0x000fea0003800000 */
.L_x_8301:
[----:B------:R-:W-:Y:S01]  /*fd00*/  ULDC.64 UR4, c[0x0][0xba0] ;  /* 0x0002e80000047ab9 */ /* 0x000fe20000000a00 */
[----:B--23--:R-:W-:Y:S01]  /*fd10*/  MOV R5, R10 ;  /* 0x0000000a00057202 */ /* 0x00cfe20000000f00 */
[----:B------:R-:W-:Y:S01]  /*fd20*/  IMAD.MOV.U32 R4, RZ, RZ, R201 ;  /* 0x000000ffff047224 */ /* 0x000fe200078e00c9 */
[----:B------:R-:W-:Y:S01]  /*fd30*/  BSSY B1, `(.L_x_8303) ;  /* 0x000002e000017945 */ /* 0x000fe20003800000 */
[----:B------:R-:W-:Y:S02]  /*fd40*/  IMAD R6, R8, UR4, RZ ;  /* 0x0000000408067c24 */ /* 0x000fe4000f8e02ff */
        /* <DEDUP_REMOVED lines=17> */
[----:B------:R-:W-:Y:S02]  /*fe60*/  IMAD.MOV.U32 R8, RZ, RZ, R214 ;  /* 0x000000ffff087224 */ /* 0x000fe400078e00d6 */
[----:B------:R-:W-:Y:S01]  /*fe70*/  VIADD R0, R214, 0x40 ;  /* 0x00000040d6007836 */ /* 0x000fe20000000000 */
[----:B------:R-:W-:Y:S01]  /*fe80*/  IADD3 R13, R7, R3, RZ ;  /* 0x00000003070d7210 */ /* 0x000fe20007ffe0ff */
[----:B------:R-:W-:Y:S01]  /*fe90*/  IMAD.WIDE R8, R225, 0x80, R8 ;  /* 0x00000080e1087825 */ /* 0x000fe200078e0208 */
        /* <DEDUP_REMOVED lines=23> */
.L_x_8304:
[----:B------:R-:W-:Y:S05]  /*10010*/  BSYNC B1 ;  /* 0x0000000000017941 */ /* 0x000fea0003800000 */
.L_x_8303:
[----:B------:R-:W-:Y:S01]  /*10020*/  BSSY B1, `(.L_x_8305) ;  /* 0x000001c000017945 */ /* 0x000fe20003800000 */
[----:B------:R-:W-:Y:S01]  /*10030*/  ISETP.GE.AND P1, PT, R0, R11, PT ;  /* 0x0000000b0000720c */ /* 0x000fe20003f26270 */
[----:B------:R-:W-:Y:S02]  /*10040*/  VIADD R10, R214, 0x60 ;  /* 0x00000060d60a7836 */ /* 0x000fe40000000000 */
[----:B------:R-:W-:Y:S10]  /*10050*/  @P0 BRA `(.L_x_8306) ;  /* 0x0000000000600947 */ /* 0x000ff40003800000 */
[----:B------:R-:W-:Y:S01]  /*10060*/  IADD3 R3, P0, R8, 0x20, RZ ;  /* 0x0000002008037810 */ /* 0x000fe20007f1e0ff */
[C---:B------:R-:W-:Y:S01]  /*10070*/  VIADD R4, R201.reuse, 0x40 ;  /* 0x00000040c9047836 */ /* 0x040fe20000000000 */
[----:B------:R-:W-:Y:S01]  /*10080*/  ULDC UR6, c[0x0][0xb8c] ;  /* 0x0002e30000067ab9 */ /* 0x000fe20000000800 */
[C---:B------:R-:W-:Y:S01]  /*10090*/  VIADD R5, R201.reuse, 0x80 ;  /* 0x00000080c9057836 */ /* 0x040fe20000000000 */
[----:B------:R-:W-:Y:S01]  /*100a0*/  ULDC.64 UR4, c[0x0][0xbd8] ;  /* 0x0002f60000047ab9 */ /* 0x000fe20000000a00 */
[----:B------:R-:W-:Y:S01]  /*100b0*/  IMAD.X R0, RZ, RZ, R9, P0 ;  /* 0x000000ffff007224 */ /* 0x000fe200000e0609 */
[----:B------:R-:W-:Y:S01]  /*100c0*/  ISETP.GE.AND P3, PT, R4, UR6, PT ;  /* 0x0000000604007c0c */ /* 0x000fe2000bf66270 */
[----:B------:R-:W-:Y:S01]  /*100d0*/  VIADD R12, R201, 0xc0 ;  /* 0x000000c0c90c7836 */ /* 0x000fe20000000000 */
        /* <DEDUP_REMOVED lines=16> */
.L_x_8306:
[----:B------:R-:W-:Y:S05]  /*101e0*/  BSYNC B1 ;  /* 0x0000000000017941 */ /* 0x000fea0003800000 */
.L_x_8305:
        /* <DEDUP_REMOVED lines=13> */
[C---:B------:R-:W-:Y:S01]  /*102c0*/  IADD3 R10, R201.reuse, 0xc0, RZ ;  /* 0x000000c0c90a7810 */ /* 0x040fe20007ffe0ff */
        /* <DEDUP_REMOVED lines=13> */
.L_x_8308:
[----:B------:R-:W-:Y:S05]  /*103a0*/  BSYNC B1 ;  /* 0x0000000000017941 */ /* 0x000fea0003800000 */
.L_x_8307:
[----:B------:R-:W-:Y:S05]  /*103b0*/  @P0 BRA `(.L_x_8299) ;  /* 0x0000000000600947 */ /* 0x000fea0003800000 */
[----:B------:R-:W-:Y:S01]  /*103c0*/  IADD3 R3, P0, R8, 0x60, RZ ;  /* 0x0000006008037810 */ /* 0x000fe20007f1e0ff */
[----:B------:R-:W-:Y:S01]  /*103d0*/  ULDC UR6, c[0x0][0xb8c] ;  /* 0x0002e30000067ab9 */ /* 0x000fe20000000800 */
[C---:B------:R-:W-:Y:S01]  /*103e0*/  IADD3 R0, R201.reuse, 0x40, RZ ;  /* 0x00000040c9007810 */ /* 0x040fe20007ffe0ff */
[----:B------:R-:W-:Y:S01]  /*103f0*/  ULDC.64 UR4, c[0x0][0xbd8] ;  /* 0x0002f60000047ab9 */ /* 0x000fe20000000a00 */
[----:B------:R-:W-:Y:S01]  /*10400*/  IMAD.MOV.U32 R4, RZ, RZ, R6 ;  /* 0x000000ffff047224 */ /* 0x000fe200078e0006 */
[C---:B------:R-:W-:Y:S01]  /*10410*/  ISETP.GE.AND P1, PT, R201.reuse, UR6, PT ;  /* 0x00000006c9007c0c */ /* 0x040fe2000bf26270 */
        /* <DEDUP_REMOVED lines=18> */
.L_x_8299:
[----:B------:R-:W-:Y:S05]  /*10540*/  BSYNC B0 ;  /* 0x0000000000007941 */ /* 0x000fea0003800000 */
.L_x_8290:
[----:B------:R-:W-:Y:S02]  /*10550*/  ULDC UR4, c[0x0][0xd14] ;  /* 0x0003450000047ab9 */ /* 0x000fe40000000800 */
[----:B-1----:R-:W-:-:S13]  /*10560*/  ISETP.GE.AND P0, PT, R35, UR4, PT ;  /* 0x0000000423007c0c */ /* 0x002fda000bf06270 */
[----:B------:R-:W-:Y:S05]  /*10570*/  @!P0 BRA `(.L_x_8309) ;  /* 0xffffff0800a88947 */ /* 0x000fea000383ffff */
[----:B------:R-:W-:Y:S05]  /*10580*/  BRA `(.L_x_8174) ;  /* 0x0000005400f07947 */ /* 0x000fea0003800000 */
.L_x_8172:
[----:B------:R-:W-:-:S08]  /*10590*/  NOP ;  /* 0x0000000000007918 */ /* 0x000fd00000000000 */
[----:B0-----:R-:W0:-:S00]  /*105a0*/  USETMAXREG.DEALLOC.CTAPOOL 0x18 ;  /* 0x00000018000079c8 */ /* 0x001e0000080e0500 */
        /* <DEDUP_REMOVED lines=59> */
.L_x_8314:
        /* <DEDUP_REMOVED lines=16> */
.L_x_8313:
[----:B------:R-:W-:Y:S05]  /*10a60*/  BSYNC B0 ;  /* 0x0000000000007941 */ /* 0x000fea0003800000 */
.L_x_8312:
        /* <DEDUP_REMOVED lines=26> */
.L_x_8310:
        /* <DEDUP_REMOVED lines=16> */
.L_x_8315:
        /* <DEDUP_REMOVED lines=25> */
.L_x_8311:
[----:B------:R-:W-:Y:S01]  /*10ea0*/  IMAD.MOV.U32 R17, RZ, RZ, RZ ;  /* 0x000000ffff117224 */ /* 0x000fe200078e00ff */
[----:B------:R-:W-:Y:S01]  /*10eb0*/  MOV R16, UR6 ;  /* 0x0000000600107c02 */ /* 0x000fe20008000f00 */
[----:B------:R-:W-:-:S07]  /*10ec0*/  IMAD.MOV.U32 R18, RZ, RZ, RZ ;  /* 0x000000ffff127224 */ /* 0x000fce00078e00ff */
.L_x_8316:
        /* <DEDUP_REMOVED lines=15> */
[----:B------:R0:W-:Y:S01]  /*10fc0*/  STL [R1+0x4], RZ ;  /* 0x000004ff01007387 */ /* 0x0001e20000100800 */
[----:B------:R-:W-:Y:S01]  /*10fd0*/  ULDC.64 UR48, c[0x0][0x198] ;  /* 0x0000660000307ab9 */ /* 0x000fe20000000a00 */
[----:B------:R-:W-:Y:S01]  /*10fe0*/  ULDC UR51, c[0x0][0xc] ;  /* 0x0000030000337ab9 */ /* 0x000fe20000000800 */
[----:B------:R-:W-:Y:S01]  /*10ff0*/  UMOV UR50, URZ ;  /* 0x0000003f00327c82 */ /* 0x000fe20008000000 */
[----:B------:R0:W-:Y:S04]  /*11000*/  STL [R1+0xc], R0 ;  /* 0x00000c0001007387 */ /* 0x0001e80000100800 */
[----:B------:R0:W-:Y:S04]  /*11010*/  STL [R1], RZ ;  /* 0x000000ff01007387 */ /* 0x0001e80000100800 */
[----:B------:R0:W-:Y:S02]  /*11020*/  STL [R1+0x8], R0 ;  /* 0x0000080001007387 */ /* 0x0001e40000100800 */
.L_x_8399:
[----:B-1-3--:R-:W1:Y:S02]  /*11030*/  LDC.64 R2, c[0x0][0xd60] ;  /* 0x00035800ff027b82 */ /* 0x00ae640000000a00 */
[----:B-1----:R-:W-:-:S05]  /*11040*/  IMAD.WIDE R2, R19, 0x4, R2 ;  /* 0x0000000413027825 */ /* 0x002fca00078e0202 */
[----:B--2---:R-:W0:Y:S01]  /*11050*/  LDG.E R11, desc[UR60][R2.64] ;  /* 0x0000003c020b7981 */ /* 0x004e22000c1e1900 */
[----:B------:R-:W-:Y:S05]  /*11060*/  YIELD ;  /* 0x0000000000007946 */ /* 0x000fea0003800000 */
[----:B------:R-:W-:Y:S01]  /*11070*/  ULDC.64 UR4, c[0x0][0xb20] ;  /* 0x0002c80000047ab9 */ /* 0x000fe20000000a00 */
        /* <DEDUP_REMOVED lines=42> */
[----:B-1----:R-:W-:-:S06]  /*11320*/  IMAD.U32 R0, RZ, RZ, UR4 ;  /* 0x00000004ff007e24 */ /* 0x002fcc000f8e00ff */
[----:B------:R0:W5:Y:S01]  /*11330*/  @P1 LDG.E R0, desc[UR60][R8.64] ;  /* 0x0000003c08001981 */ /* 0x000162000c1e1900 */
[----:B------:R-:W-:Y:S01]  /*11340*/  ISETP.NE.U32.AND P0, PT, RZ, UR6, PT ;  /* 0x00000006ff007c0c */ /* 0x000fe2000bf05070 */
[----:B------:R-:W-:Y:S02]  /*11350*/  ULDC UR4, c[0x0][0x338] ;  /* 0x0000ce0000047ab9 */ /* 0x000fe40000000800 */
[----:B------:R-:W-:Y:S01]  /*11360*/  IMAD.U32 R6, RZ, RZ, UR4 ;  /* 0x00000004ff067e24 */ /* 0x000fe2000f8e00ff */
[----:B------:R-:W-:Y:S01]  /*11370*/  ISETP.NE.AND.EX P0, PT, RZ, UR7, PT, P0 ;  /* 0x00000007ff007c0c */ /* 0x000fe2000bf05300 */
[----:B------:R-:W-:-:S12]  /*11380*/  @P1 BRA `(.L_x_8318) ;  /* 0x0000000000101947 */ /* 0x000fd80003800000 */
[----:B------:R-:W-:Y:S05]  /*11390*/  @!P2 BRA `(.L_x_8318) ;  /* 0x00000000000ca947 */ /* 0x000fea0003800000 */
[----:B-----5:R-:W2:Y:S04]  /*113a0*/  LDG.E R0, desc[UR60][R2.64] ;  /* 0x0000003c02007981 */ /* 0x020ea8000c1e1900 */
[----:B0-----:R-:W2:Y:S02]  /*113b0*/  LDG.E R2, desc[UR60][R2.64+0x4] ;  /* 0x0000043c02027981 */ /* 0x001ea4000c1e1900 */
[----:B--2---:R-:W-:-:S07]  /*113c0*/  IMAD.IADD R0, R2, 0x1, -R0 ;  /* 0x0000000102007824 */ /* 0x004fce00078e0a00 */
.L_x_8318:
[----:B0-----:R-:W2:Y:S04]  /*113d0*/  @P0 LDG.E R2, desc[UR60][R4.64] ;  /* 0x0000003c04020981 */ /* 0x001ea8000c1e1900 */
[----:B------:R-:W2:Y:S01]  /*113e0*/  @P0 LDG.E R3, desc[UR60][R4.64+0x4] ;  /* 0x0000043c04030981 */ /* 0x000ea2000c1e1900 */
[----:B-----5:R-:W-:Y:S01]  /*113f0*/  IADD3 R0, -R7, R0, RZ ;  /* 0x0000000007007210 */ /* 0x020fe20007ffe1ff */
        /* <DEDUP_REMOVED lines=14> */
[----:B------:R-:W-:-:S05]  /*114e0*/  SHF.R.U32.HI R2, RZ, 0x6, R9 ;  /* 0x00000006ff027819 */ /* 0x000fca0000011609 */
[----:B------:R-:W-:Y:S02]  /*114f0*/  IMAD.MOV.U32 R0, RZ, RZ, R2 ;  /* 0x000000ffff007224 */ /* 0x000fe400078e0002 */
[----:B------:R-:W-:-:S04]  /*11500*/  @P1 VIADD R3, R6, 0x5f ;  /* 0x0000005f06031836 */ /* 0x000fc80000000000 */
[----:B------:R-:W-:-:S05]  /*11510*/  @P1 IMAD.HI R3, R3, 0x2aaaaaab, RZ ;  /* 0x2aaaaaab03031827 */ /* 0x000fca00078e02ff */
[----:B------:R-:W-:-:S04]  /*11520*/  @P1 SHF.R.U32.HI R6, RZ, 0x1f, R3 ;  /* 0x0000001fff061819 */ /* 0x000fc80000011603 */
[----:B------:R-:W-:Y:S02]  /*11530*/  @P1 LEA.HI.SX32 R0, R3, R6, 0x1c ;  /* 0x0000000603001211 */ /* 0x000fe400078fe2ff */
[----:B------:R-:W-:-:S06]  /*11540*/  MOV R6, RZ ;  /* 0x000000ff00067202 */ /* 0x000fcc0000000f00 */
        /* <DEDUP_REMOVED lines=17> */
.L_x_8445:
[----:B------:R-:W-:-:S03]  /*11660*/  UMOV UR4, 0xffffffff ;  /* 0xffffffff00047882 */ /* 0x000fc60000000000 */
[----:B------:R-:W-:Y:S05]  /*11670*/  BRA.DIV UR4, `(.L_x_8322) ;  /* 0x0000005204347947 */ /* 0x000fea000b800000 */
[----:B------:R-:W-:-:S13]  /*11680*/  ELECT P6, URZ, PT ;  /* 0x00000000003f782f */ /* 0x000fda00038c0000 */
.L_x_8448:
[----:B------:R-:W0:Y:S01]  /*11690*/  S2R R5, SR_CgaCtaId ;  /* 0x0000000000057919 */ /* 0x000e220000008800 */
[----:B------:R-:W-:Y:S01]  /*116a0*/  UIADD3 UR4, UR50, 0x1, URZ ;  /* 0x0000000132047890 */ /* 0x000fe2000fffe03f */
[----:B------:R-:W-:-:S03]  /*116b0*/  MOV R7, 0x400 ;  /* 0x0000040000077802 */ /* 0x000fc60000000f00 */
[----:B------:R-:W-:-:S04]  /*116c0*/  ULEA.HI UR5, UR4, UR4, URZ, 0x1 ;  /* 0x0000000404057291 */ /* 0x000fc8000f8f083f */
[----:B------:R-:W-:-:S04]  /*116d0*/  ULOP3.LUT UR5, UR5, 0xfffffffe, URZ, 0xc0, !UPT ;  /* 0xfffffffe05057892 */ /* 0x000fc8000f8ec03f */
[----:B------:R-:W-:Y:S01]  /*116e0*/  UIADD3 UR5, UR4, -UR5, URZ ;  /* 0x8000000504057290 */ /* 0x000fe2000fffe03f */
[----:B0-----:R-:W-:-:S05]  /*116f0*/  LEA R5, R5, R7, 0x18 ;  /* 0x0000000705057211 */ /* 0x001fca00078ec0ff */
[----:B------:R-:W-:-:S05]  /*11700*/  IMAD.U32 R7, RZ, RZ, UR5 ;  /* 0x00000005ff077e24 */ /* 0x000fca000f8e00ff */
[----:B------:R-:W-:-:S04]  /*11710*/  SHF.L.U32 R7, R7, 0x1f, RZ ;  /* 0x0000001f07077819 */ /* 0x000fc800000006ff */
[----:B------:R-:W0:Y:S02]  /*11720*/  SYNCS.PHASECHK.TRANS64.TRYWAIT P0, [R5+URZ+0x32420], R7 ;  /* 0x03242007050075a7 */ /* 0x000e24000800017f */
[----:B0-----:R-:W-:Y:S05]  /*11730*/  @!P0 BRA `(.L_x_8323) ;  /* 0x0000005000248947 */ /* 0x001fea0003800000 */
.L_x_8449:
        /* <DEDUP_REMOVED lines=8> */
.L_x_8450:
        /* <DEDUP_REMOVED lines=11> */
.L_x_8327:
        /* <DEDUP_REMOVED lines=19> */
.L_x_8451:
        /* <DEDUP_REMOVED lines=8> */
.L_x_8329:
        /* <DEDUP_REMOVED lines=31> */
.L_x_8325:
[----:B------:R-:W-:Y:S05]  /*11c10*/  BSYNC B1 ;  /* 0x0000000000017941 */ /* 0x000fea0003800000 */
.L_x_8324:
        /* <DEDUP_REMOVED lines=13> */
[C---:B-----5:R-:W-:Y:S02]  /*11cf0*/  IMAD R6, R0.reuse, 0x60, R6 ;  /* 0x0000006000067824 */ /* 0x060fe400078e0206 */
[----:B------:R-:W-:Y:S02]  /*11d00*/  VIADD R0, R0, 0xffffffff ;  /* 0xffffffff00007836 */ /* 0x000fe40000000000 */
[----:B------:R-:W-:-:S07]  /*11d10*/  VIADD R6, R6, 0xffffff40 ;  /* 0xffffff4006067836 */ /* 0x000fce0000000000 */
.L_x_8336:
[----:B------:R-:W-:Y:S05]  /*11d20*/  YIELD ;  /* 0x0000000000007946 */ /* 0x000fea0003800000 */
[----:B------:R-:W-:Y:S04]  /*11d30*/  BSSY B1, `(.L_x_8330) ;  /* 0x000004b000017945 */ /* 0x000fe80003800000 */
[----:B-1----:R-:W-:Y:S05]  /*11d40*/  @!P6 BRA `(.L_x_8331) ;  /* 0x000000040024e947 */ /* 0x002fea0003800000 */
[----:B------:R-:W2:Y:S04]  /*11d50*/  LDL R7, [R1+0x4] ;  /* 0x0000040001077983 */ /* 0x000ea80000100800 */
[----:B------:R-:W3:Y:S01]  /*11d60*/  LDL R8, [R1+0xc] ;  /* 0x00000c0001087983 */ /* 0x000ee20000100800 */
[----:B--2---:R-:W-:Y:S02]  /*11d70*/  LEA R7, R7, R5, 0x3 ;  /* 0x0000000507077211 */ /* 0x004fe400078e18ff */
[----:B---3--:R-:W-:-:S04]  /*11d80*/  SHF.L.U32 R8, R8, 0x1f, RZ ;  /* 0x0000001f08087819 */ /* 0x008fc800000006ff */
[----:B------:R-:W0:Y:S02]  /*11d90*/  SYNCS.PHASECHK.TRANS64.TRYWAIT P0, [R7+URZ+0x324a0], R8 ;  /* 0x0324a008070075a7 */ /* 0x000e24000800017f */
[----:B0-----:R-:W-:Y:S05]  /*11da0*/  @!P0 BRA `(.L_x_8332) ;  /* 0x0000004800c48947 */ /* 0x001fea0003800000 */
.L_x_8452:
        /* <DEDUP_REMOVED lines=11> */
.L_x_8333:
        /* <DEDUP_REMOVED lines=17> */
.L_x_8453:
        /* <DEDUP_REMOVED lines=8> */
.L_x_8335:
        /* <DEDUP_REMOVED lines=31> */
.L_x_8331:
[----:B------:R-:W-:Y:S05]  /*121e0*/  BSYNC B1 ;  /* 0x0000000000017941 */ /* 0x000fea0003800000 */
.L_x_8330:
        /* <DEDUP_REMOVED lines=13> */
.L_x_8320:
[----:B------:R-:W-:Y:S05]  /*122c0*/  BSYNC B0 ;  /* 0x0000000000007941 */ /* 0x000fea0003800000 */
.L_x_8319:
[----:B-1----:R-:W2:Y:S01]  /*122d0*/  LDL R7, [R1+0x2c] ;  /* 0x00002c0001077983 */ /* 0x002ea20000100800 */
        /* <DEDUP_REMOVED lines=11> */
[----:B0-----:R-:W0:Y:S01]  /*12390*/  LDC.64 R2, c[0x0][0xd38] ;  /* 0x00034e00ff027b82 */ /* 0x001e220000000a00 */
[----:B------:R-:W1:Y:S08]  /*123a0*/  FLO.U32 R0, UR4 ;  /* 0x0000000400007d00 */ /* 0x000e7000080e0000 */
[----:B------:R-:W0:Y:S01]  /*123b0*/  POPC R5, UR4 ;  /* 0x0000000400057d09 */ /* 0x000e220008000000 */
        /* <DEDUP_REMOVED lines=8> */
.L_x_8338:
[----:B------:R-:W0:Y:S01]  /*12440*/  S2R R0, SR_CgaCtaId ;  /* 0x0000000000007919 */ /* 0x000e220000008800 */
[----:B------:R-:W-:-:S04]  /*12450*/  MOV R2, 0x400 ;  /* 0x0000040000027802 */ /* 0x000fc80000000f00 */
[----:B0-----:R-:W-:-:S04]  /*12460*/  LEA R3, R0, R2, 0x18 ;  /* 0x0000000200037211 */ /* 0x001fc800078ec0ff */
[----:B------:R-:W-:Y:S01]  /*12470*/  IADD3 R0, R3, 0x1c400, RZ ;  /* 0x0001c40003007810 */ /* 0x000fe20007ffe0ff */
[----:B------:R0:W-:Y:S03]  /*12480*/  STL [R1+0x18], R3 ;  /* 0x0000180301007387 */ /* 0x0001e60000100800 */
        /* <DEDUP_REMOVED lines=10> */
[----:B-----5:R-:W-:Y:S02]  /*12530*/  IMAD.U32 R6, RZ, RZ, UR8 ;  /* 0x00000008ff067e24 */ /* 0x020fe4000f8e00ff */
[----:B------:R-:W-:-:S02]  /*12540*/  IMAD.U32 R7, RZ, RZ, UR9 ;  /* 0x00000009ff077e24 */ /* 0x000fc4000f8e00ff */
[----:B------:R-:W-:Y:S02]  /*12550*/  IMAD.U32 R10, RZ, RZ, UR4 ;  /* 0x00000004ff0a7e24 */ /* 0x000fe4000f8e00ff */
[----:B------:R-:W-:Y:S02]  /*12560*/  IMAD.MOV.U32 R8, RZ, RZ, 0x70 ;  /* 0x00000070ff087424 */ /* 0x000fe400078e00ff */
[----:B------:R-:W-:Y:S02]  /*12570*/  IMAD.MOV.U32 R12, RZ, RZ, 0x1 ;  /* 0x00000001ff0c7424 */ /* 0x000fe400078e00ff */
[----:B------:R-:W-:-:S07]  /*12580*/  IMAD.MOV.U32 R13, RZ, RZ, RZ ;  /* 0x000000ffff0d7224 */ /* 0x000fce00078e00ff */
[----:B------:R-:W-:-:S07]  /*12590*/  LEPC R20, `(.L_x_8340) ;  /* 0x000000001014794e */ /* 0x000fce0000000000 */
[----:B0-----:R-:W-:Y:S05]  /*125a0*/  CALL.ABS.NOINC R2 ;  /* 0x0000000002007343 */ /* 0x001fea0003c00000 */
.L_x_8340:
        /* <DEDUP_REMOVED lines=11> */
[----:B-----5:R-:W-:Y:S01]  /*12660*/  IMAD.U32 R6, RZ, RZ, UR8 ;  /* 0x00000008ff067e24 */ /* 0x020fe2000f8e00ff */
        /* <DEDUP_REMOVED lines=8> */
.L_x_8342:
        /* <DEDUP_REMOVED lines=16> */
.L_x_8341:
[----:B------:R-:W2:Y:S01]  /*127f0*/  LDL.LU R2, [R1+0x24] ;  /* 0x0000240001027983 */ /* 0x000ea20000300800 */
[----:B------:R-:W-:-:S03]  /*12800*/  ULDC.64 UR4, c[0x0][0xaf0] ;  /* 0x0002bc0000047ab9 */ /* 0x000fc60000000a00 */
[----:B------:R-:W3:Y:S04]  /*12810*/  LDL.LU R0, [R1+0x28] ;  /* 0x0000280001007983 */ /* 0x000ee80000300800 */
[----:B------:R-:W4:Y:S04]  /*12820*/  LDL.LU R4, [R1+0x34] ;  /* 0x0000340001047983 */ /* 0x000f280000300800 */
[----:B-----5:R-:W4:Y:S01]  /*12830*/  LDL.LU R6, [R1+0x1c] ;  /* 0x00001c0001067983 */ /* 0x020f220000300800 */
        /* <DEDUP_REMOVED lines=20> */
[----:B-1----:R-:W1:Y:S01]  /*12980*/  @P0 LDC R2, c[0x0][0x430] ;  /* 0x00010c00ff020b82 */ /* 0x002e620000000800 */
[----:B0-----:R-:W-:-:S05]  /*12990*/  @P0 IMAD.HI.U32 R3, R18, R5, RZ ;  /* 0x0000000512030227 */ /* 0x001fca00078e00ff */
[----:B-1----:R-:W-:Y:S02]  /*129a0*/  @P0 SHF.R.U32.HI R4, RZ, R2, R3 ;  /* 0x00000002ff040219 */ /* 0x002fe40000011603 */
[----:B------:R-:W-:-:S04]  /*129b0*/  ISETP.NE.U32.AND P0, PT, RZ, UR4, PT ;  /* 0x00000004ff007c0c */ /* 0x000fc8000bf05070 */
[----:B------:R-:W-:-:S04]  /*129c0*/  ISETP.NE.AND.EX P0, PT, RZ, UR5, PT, P0 ;  /* 0x00000005ff007c0c */ /* 0x000fc8000bf05300 */
[----:B------:R-:W-:-:S09]  /*129d0*/  SEL R2, R6, RZ, !P0 ;  /* 0x000000ff06027207 */ /* 0x000fd20004000000 */
.L_x_8343:
        /* <DEDUP_REMOVED lines=17> */
.L_x_8456:
[----:B------:R-:W2:Y:S01]  /*12af0*/  LDL R3, [R1+0x20] ;  /* 0x0000200001037983 */ /* 0x000ea20000100800 */
[----:B------:R-:W-:Y:S01]  /*12b00*/  UMOV UR4, 0xffffffff ;  /* 0xffffffff00047882 */ /* 0x000fe20000000000 */
[----:B------:R-:W-:Y:S01]  /*12b10*/  SHF.R.S32.HI R8, RZ, 0x1f, R0 ;  /* 0x0000001fff087819 */ /* 0x000fe20000011400 */
[----:B--2---:R-:W-:Y:S01]  /*12b20*/  VIADD R3, R3, 0xffffffff ;  /* 0xffffffff03037836 */ /* 0x004fe20000000000 */
[----:B------:R-:W-:Y:S06]  /*12b30*/  BRA.DIV UR4, `(.L_x_8345) ;  /* 0x0000003e04bc7947 */ /* 0x000fec000b800000 */
[----:B------:R-:W-:-:S13]  /*12b40*/  ELECT P6, URZ, PT ;  /* 0x00000000003f782f */ /* 0x000fda00038c0000 */
.L_x_8459:
        /* <DEDUP_REMOVED lines=24> */
.L_x_8347:
        /* <DEDUP_REMOVED lines=9> */
.L_x_8460:
        /* <DEDUP_REMOVED lines=11> */
.L_x_8349:
        /* <DEDUP_REMOVED lines=23> */
.L_x_8346:
        /* <DEDUP_REMOVED lines=55> */
.L_x_8351:
[----:B------:R-:W-:Y:S05]  /*132f0*/  BSYNC B0 ;  /* 0x0000000000007941 */ /* 0x000fea0003800000 */
.L_x_8350:
        /* <DEDUP_REMOVED lines=8> */
.L_x_8461:
        /* <DEDUP_REMOVED lines=13> */
.L_x_8462:
        /* <DEDUP_REMOVED lines=11> */
.L_x_8356:
        /* <DEDUP_REMOVED lines=38> */
.L_x_8354:
[----:B------:R-:W-:Y:S05]  /*13760*/  BSYNC B0 ;  /* 0x0000000000007941 */ /* 0x000fea0003800000 */
.L_x_8353:
        /* <DEDUP_REMOVED lines=46> */
.L_x_8363:
[----:B------:R-:W2:Y:S01]  /*13a50*/  S2R R7, SR_CgaCtaId ;  /* 0x0000000000077919 */ /* 0x000ea20000008800 */
[----:B------:R-:W-:-:S04]  /*13a60*/  MOV R2, 0x400 ;  /* 0x0000040000027802 */ /* 0x000fc80000000f00 */
[----:B--2---:R-:W-:Y:S02]  /*13a70*/  LEA R2, R7, R2, 0x18 ;  /* 0x0000000207027211 */ /* 0x004fe400078ec0ff */
[----:B------:R-:W-:-:S03]  /*13a80*/  SHF.L.U32 R7, R12, 0x1f, RZ ;  /* 0x0000001f0c077819 */ /* 0x000fc600000006ff */
[----:B------:R-:W-:-:S04]  /*13a90*/  IMAD R2, R13, 0x8, R2 ;  /* 0x000000080d027824 */ /* 0x000fc800078e0202 */
[----:B------:R-:W2:Y:S02]  /*13aa0*/  SYNCS.PHASECHK.TRANS64.TRYWAIT P0, [R2+URZ+0x32440], R7 ;  /* 0x03244007020075a7 */ /* 0x000ea4000800017f */
[----:B--2---:R-:W-:Y:S05]  /*13ab0*/  @!P0 BRA `(.L_x_8364) ;  /* 0x0000003000448947 */ /* 0x004fea0003800000 */
.L_x_8463:
[----:B------:R-:W3:Y:S02]  /*13ac0*/  S2R R10, SR_TID.X ;  /* 0x00000000000a7919 */ /* 0x000ee40000002100 */
[----:B---3--:R-:W-:-:S04]  /*13ad0*/  LOP3.LUT R10, R10, 0x7f, RZ, 0xc0, !PT ;  /* 0x0000007f0a0a7812 */ /* 0x008fc800078ec0ff */
[----:B------:R-:W-:-:S13]  /*13ae0*/  ISETP.NE.AND P1, PT, R10, RZ, PT ;  /* 0x000000ff0a00720c */ /* 0x000fda0003f25270 */
[----:B------:R-:W-:Y:S05]  /*13af0*/  @P1 BRA `(.L_x_8365) ;  /* 0x00000000001c1947 */ /* 0x000fea0003800000 */
[----:B------:R-:W3:Y:S02]  /*13b00*/  S2R R10, SR_TID.X ;  /* 0x00000000000a7919 */ /* 0x000ee40000002100 */
[----:B---3--:R-:W-:-:S04]  /*13b10*/  LOP3.LUT R10, R10, 0x1f, RZ, 0xc0, !PT ;  /* 0x0000001f0a0a7812 */ /* 0x008fc800078ec0ff */
[----:B------:R-:W-:Y:S02]  /*13b20*/  ISETP.NE.AND P0, PT, R10, RZ, PT ;  /* 0x000000ff0a00720c */ /* 0x000fe40003f05270 */
[----:B------:R-:W-:-:S04]  /*13b30*/  MOV R10, 0x3000 ;  /* 0x00003000000a7802 */ /* 0x000fc80000000f00 */
[----:B------:R3:W-:Y:S07]  /*13b40*/  SYNCS.ARRIVE.TRANS64 RZ, [R2+URZ+0x32430], R10 ;  /* 0x0324300a02ff79a7 */ /* 0x0007ee000800003f */
[----:B------:R-:W-:Y:S05]  /*13b50*/  @!P0 BRA `(.L_x_8365) ;  /* 0x0000000000048947 */ /* 0x000fea0003800000 */
[----:B------:R-:W-:Y:S01]  /*13b60*/  BPT.TRAP 0x1 ;  /* 0x000000040000795c */ /* 0x000fe20000300000 */
.L_x_8365:
        /* <DEDUP_REMOVED lines=22> */
.L_x_8464:
        /* <DEDUP_REMOVED lines=8> */
.L_x_8367:
        /* <DEDUP_REMOVED lines=34> */
.L_x_8362:
[----:B------:R-:W-:Y:S05]  /*13f70*/  BSYNC B2 ;  /* 0x0000000000027941 */ /* 0x000fea0003800000 */
.L_x_8361:
[----:B------:R-:W2:Y:S02]  /*13f80*/  LDL.LU R2, [R1+0x20] ;  /* 0x0000200001027983 */ /* 0x000ea40000300800 */
[----:B--2---:R-:W-:-:S07]  /*13f90*/  VIADD R5, R2, 0xfffffffd ;  /* 0xfffffffd02057836 */ /* 0x004fce0000000000 */
.L_x_8360:
[----:B------:R-:W-:Y:S05]  /*13fa0*/  BSYNC B1 ;  /* 0x0000000000017941 */ /* 0x000fea0003800000 */
.L_x_8359:
[----:B------:R-:W-:-:S05]  /*13fb0*/  IMAD.MOV R2, RZ, RZ, -R9 ;  /* 0x000000ffff027224 */ /* 0x000fca00078e0a09 */
[----:B------:R-:W-:-:S13]  /*13fc0*/  ISETP.NE.AND P0, PT, R3, R2, PT ;  /* 0x000000020300720c */ /* 0x000fda0003f05270 */
[----:B------:R-:W-:Y:S05]  /*13fd0*/  @!P0 BRA `(.L_x_8358) ;  /* 0x0000000c008c8947 */ /* 0x000fea0003800000 */
.L_x_8382:
        /* <DEDUP_REMOVED lines=10> */
[----:B------:R-:W-:Y:S02]  /*14080*/  ISETP.NE.U32.AND P0, PT, RZ, UR38, PT ;  /* 0x00000026ff007c0c */ /* 0x000fe4000bf05070 */
[----:B------:R-:W-:Y:S02]  /*14090*/  MOV R11, R5 ;  /* 0x00000005000b7202 */ /* 0x000fe40000000f00 */
[----:B------:R-:W-:-:S13]  /*140a0*/  ISETP.NE.AND.EX P0, PT, RZ, UR39, PT, P0 ;  /* 0x00000027ff007c0c */ /* 0x000fda000bf05300 */
[----:B------:R-:W-:Y:S05]  /*140b0*/  @!P0 BRA `(.L_x_8370) ;  /* 0x0000000000408947 */ /* 0x000fea0003800000 */
[----:B------:R-:W2:Y:S02]  /*140c0*/  LDC R6, c[0x0][0x41c] ;  /* 0x00010700ff067b82 */ /* 0x000ea40000000800 */
        /* <DEDUP_REMOVED lines=15> */
.L_x_8370:
[----:B------:R-:W3:Y:S01]  /*141c0*/  S2R R3, SR_CgaCtaId ;  /* 0x0000000000037919 */ /* 0x000ee20000008800 */
[----:B------:R-:W-:Y:S02]  /*141d0*/  MOV R2, 0x400 ;  /* 0x0000040000027802 */ /* 0x000fe40000000f00 */
[----:B--2---:R-:W-:Y:S02]  /*141e0*/  SHF.L.U32 R7, R10, 0x1f, RZ ;  /* 0x0000001f0a077819 */ /* 0x004fe400000006ff */
[----:B---3--:R-:W-:-:S05]  /*141f0*/  LEA R2, R3, R2, 0x18 ;  /* 0x0000000203027211 */ /* 0x008fca00078ec0ff */
[----:B------:R-:W-:-:S04]  /*14200*/  IMAD R3, R9, 0x8, R2 ;  /* 0x0000000809037824 */ /* 0x000fc800078e0202 */
[----:B------:R-:W2:Y:S02]  /*14210*/  SYNCS.PHASECHK.TRANS64.TRYWAIT P0, [R3+URZ+0x32440], R7 ;  /* 0x03244007030075a7 */ /* 0x000ea4000800017f */
[----:B--2---:R-:W-:Y:S05]  /*14220*/  @!P0 BRA `(.L_x_8371) ;  /* 0x0000002800908947 */ /* 0x004fea0003800000 */
.L_x_8465:
        /* <DEDUP_REMOVED lines=11> */
.L_x_8372:
        /* <DEDUP_REMOVED lines=21> */
.L_x_8466:
        /* <DEDUP_REMOVED lines=8> */
.L_x_8374:
        /* <DEDUP_REMOVED lines=33> */
.L_x_8369:
[----:B------:R-:W-:Y:S05]  /*146c0*/  BSYNC B1 ;  /* 0x0000000000017941 */ /* 0x000fea0003800000 */
.L_x_8368:
        /* <DEDUP_REMOVED lines=13> */
[----:B------:R-:W3:Y:S02]  /*147a0*/  LDC R6, c[0x0][0x41c] ;  /* 0x00010700ff067b82 */ /* 0x000ee40000000800 */
        /* <DEDUP_REMOVED lines=15> */
.L_x_8377:
[----:B------:R-:W4:Y:S01]  /*148a0*/  S2R R3, SR_CgaCtaId ;  /* 0x0000000000037919 */ /* 0x000f220000008800 */
[----:B------:R-:W-:Y:S02]  /*148b0*/  MOV R2, 0x400 ;  /* 0x0000040000027802 */ /* 0x000fe40000000f00 */
[----:B---3--:R-:W-:Y:S02]  /*148c0*/  SHF.L.U32 R7, R10, 0x1f, RZ ;  /* 0x0000001f0a077819 */ /* 0x008fe400000006ff */
[----:B----4-:R-:W-:-:S05]  /*148d0*/  LEA R2, R3, R2, 0x18 ;  /* 0x0000000203027211 */ /* 0x010fca00078ec0ff */
[----:B------:R-:W-:-:S04]  /*148e0*/  IMAD R3, R11, 0x8, R2 ;  /* 0x000000080b037824 */ /* 0x000fc800078e0202 */
[----:B------:R-:W3:Y:S02]  /*148f0*/  SYNCS.PHASECHK.TRANS64.TRYWAIT P0, [R3+URZ+0x32440], R7 ;  /* 0x03244007030075a7 */ /* 0x000ee4000800017f */
[----:B---3--:R-:W-:Y:S05]  /*14900*/  @!P0 BRA `(.L_x_8378) ;  /* 0x0000002400008947 */ /* 0x008fea0003800000 */
.L_x_8467:
        /* <DEDUP_REMOVED lines=11> */
.L_x_8379:
        /* <DEDUP_REMOVED lines=22> */
.L_x_8468:
        /* <DEDUP_REMOVED lines=8> */
.L_x_8381:
        /* <DEDUP_REMOVED lines=34> */
.L_x_8376:
[----:B------:R-:W-:Y:S05]  /*14dc0*/  BSYNC B1 ;  /* 0x0000000000017941 */ /* 0x000fea0003800000 */
.L_x_8375:
[C---:B------:R-:W-:Y:S02]  /*14dd0*/  ISETP.GT.AND P0, PT, R5.reuse, 0x1, PT ;  /* 0x000000010500780c */ /* 0x040fe40003f04270 */
[----:B------:R-:W-:-:S05]  /*14de0*/  IADD3 R2, R5, -0x2, RZ ;  /* 0xfffffffe05027810 */ /* 0x000fca0007ffe0ff */
[----:B------:R-:W-:-:S06]  /*14df0*/  IMAD.MOV.U32 R5, RZ, RZ, R2 ;  /* 0x000000ffff057224 */ /* 0x000fcc00078e0002 */
[----:B------:R-:W-:Y:S05]  /*14e00*/  @P0 BRA `(.L_x_8382) ;  /* 0xfffffff000740947 */ /* 0x000fea000383ffff */
.L_x_8358:
[----:B------:R-:W-:Y:S05]  /*14e10*/  BSYNC B0 ;  /* 0x0000000000007941 */ /* 0x000fea0003800000 */
.L_x_8357:
        /* <DEDUP_REMOVED lines=23> */
.L_x_8384:
[----:B------:R-:W-:Y:S05]  /*14f90*/  BSYNC B0 ;  /* 0x0000000000007941 */ /* 0x000fea0003800000 */
.L_x_8383:
[----:B---3--:R-:W3:Y:S02]  /*14fa0*/  LDL.LU R2, [R1+0x8] ;  /* 0x0000080001027983 */ /* 0x008ee40000300800 */
[----:B---3--:R-:W-:-:S05]  /*14fb0*/  LOP3.LUT R2, R2, R0, RZ, 0x3c, !PT ;  /* 0x0000000002027212 */ /* 0x008fca00078e3cff */
[----:B------:R3:W-:Y:S02]  /*14fc0*/  STL [R1+0x8], R2 ;  /* 0x0000080201007387 */ /* 0x0007e40000100800 */
.L_x_8339:
[----:B------:R-:W-:Y:S05]  /*14fd0*/  BSYNC B6 ;  /* 0x0000000000067941 */ /* 0x000fea0003800000 */
.L_x_8337:
[----:B------:R-:W-:-:S03]  /*14fe0*/  UMOV UR4, 0xffffffff ;  /* 0xffffffff00047882 */ /* 0x000fc60000000000 */
[----:B------:R-:W-:Y:S05]  /*14ff0*/  BRA.DIV UR4, `(.L_x_8385) ;  /* 0x0000001e046c7947 */ /* 0x000fea000b800000 */
[----:B0-----:R0:W4:Y:S04]  /*15000*/  SHFL.IDX PT, R4, R16, RZ, 0x1f ;  /* 0x00001fff10047589 */ /* 0x00112800000e0000 */
[----:B------:R0:W0:Y:S02]  /*15010*/  SHFL.IDX PT, R5, R16, 0x1, 0x1f ;  /* 0x00201f0010057f89 */ /* 0x00002400000e0000 */
.L_x_8472:
[----:B------:R-:W1:Y:S01]  /*15020*/  S2R R0, SR_TID.X ;  /* 0x0000000000007919 */ /* 0x000e620000002100 */
[----:B------:R-:W-:Y:S01]  /*15030*/  ULDC UR4, c[0x0][0xd14] ;  /* 0x0003450000047ab9 */ /* 0x000fe20000000800 */
[----:B------:R-:W-:Y:S01]  /*15040*/  BSSY B0, `(.L_x_8386) ;  /* 0x000000b000007945 */ /* 0x000fe20003800000 */
[----:B------:R-:W-:Y:S02]  /*15050*/  MOV R17, RZ ;  /* 0x000000ff00117202 */ /* 0x000fe40000000f00 */
        /* <DEDUP_REMOVED lines=9> */
.L_x_8387:
[----:B------:R-:W-:Y:S05]  /*150f0*/  BSYNC B0 ;  /* 0x0000000000007941 */ /* 0x000fea0003800000 */
.L_x_8386:
        /* <DEDUP_REMOVED lines=9> */
[----:B-1-3--:R-:W-:Y:S02]  /*15190*/  SEL R2, R14, RZ, P1 ;  /* 0x000000ff0e027207 */ /* 0x00afe40000800000 */
        /* <DEDUP_REMOVED lines=13> */
.L_x_8480:
[----:B------:R-:W-:Y:S02]  /*15270*/  ULDC UR4, c[0x0][0xd10] ;  /* 0x0003440000047ab9 */ /* 0x000fe40000000800 */
[----:B------:R-:W-:-:S04]  /*15280*/  IMAD.U32 R16, RZ, RZ, UR4 ;  /* 0x00000004ff107e24 */ /* 0x000fc8000f8e00ff */
[----:B-1----:R-:W-:-:S04]  /*15290*/  IMAD R2, R14, R16, RZ ;  /* 0x000000100e027224 */ /* 0x002fc800078e02ff */
[----:B------:R-:W-:-:S05]  /*152a0*/  IMAD.IADD R5, R5, 0x1, R2 ;  /* 0x0000000105057824 */ /* 0x000fca00078e0202 */
[----:B----4-:R-:W-:-:S13]  /*152b0*/  ISETP.GT.AND P0, PT, R5, R4, PT ;  /* 0x000000040500720c */ /* 0x010fda0003f04270 */
[----:B------:R-:W-:Y:S05]  /*152c0*/  @P0 BRA `(.L_x_8389) ;  /* 0x0000000000b40947 */ /* 0x000fea0003800000 */
[----:B------:R-:W1:Y:S02]  /*152d0*/  LDC R0, c[0x0][0xd14] ;  /* 0x00034500ff007b82 */ /* 0x000e640000000800 */
.L_x_8394:
        /* <DEDUP_REMOVED lines=14> */
.L_x_8392:
[----:B------:R-:W-:Y:S05]  /*153c0*/  BSYNC B0 ;  /* 0x0000000000007941 */ /* 0x000fea0003800000 */
.L_x_8391:
        /* <DEDUP_REMOVED lines=23> */
.L_x_8488:
[----:B------:R-:W-:Y:S02]  /*15540*/  ULDC UR4, c[0x0][0xd10] ;  /* 0x0003440000047ab9 */ /* 0x000fe40000000800 */
[----:B------:R-:W-:-:S04]  /*15550*/  IMAD.U32 R16, RZ, RZ, UR4 ;  /* 0x00000004ff107e24 */ /* 0x000fc8000f8e00ff */
[----:B-1----:R-:W-:-:S04]  /*15560*/  IMAD R2, R14, R16, RZ ;  /* 0x000000100e027224 */ /* 0x002fc800078e02ff */
[----:B------:R-:W-:-:S05]  /*15570*/  IMAD.IADD R5, R2, 0x1, R5 ;  /* 0x0000000102057824 */ /* 0x000fca00078e0205 */
[----:B------:R-:W-:-:S13]  /*15580*/  ISETP.GT.AND P0, PT, R5, R4, PT ;  /* 0x000000040500720c */ /* 0x000fda0003f04270 */
[----:B------:R-:W-:Y:S05]  /*15590*/  @!P0 BRA `(.L_x_8394) ;  /* 0xfffffffc00508947 */ /* 0x000fea000383ffff */
.L_x_8389:
        /* <DEDUP_REMOVED lines=8> */
.L_x_8492:
[----:B------:R-:W-:Y:S01]  /*15620*/  ISETP.NE.AND P0, PT, R6, RZ, PT ;  /* 0x000000ff0600720c */ /* 0x000fe20003f05270 */
[----:B------:R-:W-:-:S12]  /*15630*/  IMAD.MOV.U32 R14, RZ, RZ, RZ ;  /* 0x000000ffff0e7224 */ /* 0x000fd800078e00ff */
[----:B------:R-:W-:Y:S05]  /*15640*/  @!P0 BRA `(.L_x_8396) ;  /* 0x0000000000108947 */ /* 0x000fea0003800000 */
[----:B------:R-:W-:Y:S01]  /*15650*/  UMOV UR4, 0xffffffff ;  /* 0xffffffff00047882 */ /* 0x000fe20000000000 */
[----:B------:R-:W-:Y:S02]  /*15660*/  IADD3 R12, R5, -0x1, RZ ;  /* 0xffffffff050c7810 */ /* 0x000fe40007ffe0ff */
[----:B------:R-:W-:Y:S05]  /*15670*/  BRA.DIV UR4, `(.L_x_8397) ;  /* 0x0000002204007947 */ /* 0x000fea000b800000 */
[----:B------:R4:W0:Y:S02]  /*15680*/  SHFL.IDX PT, R14, R3, R12, 0x1f ;  /* 0x00001f0c030e7589 */ /* 0x00082400000e0000 */
.L_x_8396:
[----:B---3--:R-:W-:Y:S01]  /*15690*/  IABS R6, R17 ;  /* 0x0000001100067213 */ /* 0x008fe20000000000 */
[----:B0-----:R-:W-:Y:S02]  /*156a0*/  IMAD R16, R14, R16, R2 ;  /* 0x000000100e107224 */ /* 0x001fe400078e0202 */
[----:B------:R-:W-:Y:S01]  /*156b0*/  IMAD.MOV.U32 R2, RZ, RZ, RZ ;  /* 0x000000ffff027224 */ /* 0x000fe200078e00ff */
[----:B------:R-:W0:Y:S01]  /*156c0*/  I2F.RP R7, R6 ;  /* 0x0000000600077306 */ /* 0x000e220000209400 */
[----:B------:R-:W-:-:S07]  /*156d0*/  IMAD.IADD R19, R5, 0x1, R19 ;  /* 0x0000000105137824 */ /* 0x000fce00078e0213 */
[----:B0-----:R-:W0:Y:S02]  /*156e0*/  MUFU.RCP R7, R7 ;  /* 0x0000000700077308 */ /* 0x001e240000001000 */
[----:B0-----:R-:W-:-:S06]  /*156f0*/  VIADD R8, R7, 0xffffffe ;  /* 0x0ffffffe07087836 */ /* 0x001fcc0000000000 */
[----:B----4-:R-:W0:Y:S02]  /*15700*/  F2I.FTZ.U32.TRUNC.NTZ R3, R8 ;  /* 0x0000000800037305 */ /* 0x010e24000021f000 */
        /* <DEDUP_REMOVED lines=23> */
.L_x_8390:
[----:B------:R-:W-:Y:S01]  /*15880*/  UMOV UR4, URZ ;  /* 0x0000003f00047c82 */ /* 0x000fe20008000000 */
[----:B------:R-:W-:Y:S01]  /*15890*/  UMOV UR5, URZ ;  /* 0x0000003f00057c82 */ /* 0x000fe20008000000 */
[----:B------:R-:W-:Y:S01]  /*158a0*/  ULDC UR6, c[0x0][0xd14] ;  /* 0x0003450000067ab9 */ /* 0x000fe20000000800 */
[----:B------:R-:W-:Y:S01]  /*158b0*/  IMAD.MOV.U32 R16, RZ, RZ, R4 ;  /* 0x000000ffff107224 */ /* 0x000fe200078e0004 */
[----:B------:R-:W-:Y:S01]  /*158c0*/  MOV R18, UR5 ;  /* 0x0000000500127c02 */ /* 0x000fe20008000f00 */
[----:B------:R-:W-:Y:S02]  /*158d0*/  IMAD.U32 R17, RZ, RZ, UR4 ;  /* 0x00000004ff117e24 */ /* 0x000fe4000f8e00ff */
[----:B------:R-:W-:-:S07]  /*158e0*/  IMAD.U32 R19, RZ, RZ, UR6 ;  /* 0x00000006ff137e24 */ /* 0x000fce000f8e00ff */
.L_x_8398:
        /* <DEDUP_REMOVED lines=12> */
.L_x_8317:
[----:B------:R-:W4:Y:S01]  /*159b0*/  S2R R3, SR_CgaCtaId ;  /* 0x0000000000037919 */ /* 0x000f220000008800 */
[----:B------:R-:W-:Y:S01]  /*159c0*/  UIADD3 UR4, UR50, 0x1, URZ ;  /* 0x0000000132047890 */ /* 0x000fe2000fffe03f */
[----:B0-----:R-:W-:-:S03]  /*159d0*/  MOV R0, 0x400 ;  /* 0x0000040000007802 */ /* 0x001fc60000000f00 */
[----:B------:R-:W-:-:S04]  /*159e0*/  ULEA.HI UR5, UR4, UR4, URZ, 0x1 ;  /* 0x0000000404057291 */ /* 0x000fc8000f8f083f */
[----:B------:R-:W-:-:S04]  /*159f0*/  ULOP3.LUT UR5, UR5, 0xfffffffe, URZ, 0xc0, !UPT ;  /* 0xfffffffe05057892 */ /* 0x000fc8000f8ec03f */
[----:B------:R-:W-:Y:S01]  /*15a00*/  UIADD3 UR5, UR4, -UR5, URZ ;  /* 0x8000000504057290 */ /* 0x000fe2000fffe03f */
[----:B----4-:R-:W-:-:S05]  /*15a10*/  LEA R0, R3, R0, 0x18 ;  /* 0x0000000003007211 */ /* 0x010fca00078ec0ff */
[----:B------:R-:W-:-:S05]  /*15a20*/  IMAD.U32 R3, RZ, RZ, UR5 ;  /* 0x00000005ff037e24 */ /* 0x000fca000f8e00ff */
[----:B------:R-:W-:-:S04]  /*15a30*/  SHF.L.U32 R3, R3, 0x1f, RZ ;  /* 0x0000001f03037819 */ /* 0x000fc800000006ff */
[----:B------:R-:W0:Y:S02]  /*15a40*/  SYNCS.PHASECHK.TRANS64.TRYWAIT P0, [R0+URZ+0x32420], R3 ;  /* 0x03242003000075a7 */ /* 0x000e24000800017f */
[----:B0-----:R-:W-:Y:S05]  /*15a50*/  @!P0 BRA `(.L_x_8400) ;  /* 0x0000001c002c8947 */ /* 0x001fea0003800000 */
.L_x_8495:
[----:B------:R-:W-:-:S03]  /*15a60*/  UMOV UR4, 0xffffffff ;  /* 0xffffffff00047882 */ /* 0x000fc60000000000 */
[----:B------:R-:W-:Y:S05]  /*15a70*/  BRA.DIV UR4, `(.L_x_8401) ;  /* 0x0000001e04387947 */ /* 0x000fea000b800000 */
[----:B---3--:R-:W3:Y:S02]  /*15a80*/  S2R R2, SR_TID.X ;  /* 0x0000000000027919 */ /* 0x008ee40000002100 */
[----:B---3--:R-:W-:-:S04]  /*15a90*/  SHF.R.U32.HI R2, RZ, 0x5, R2 ;  /* 0x00000005ff027819 */ /* 0x008fc80000011602 */
[----:B------:R-:W-:-:S05]  /*15aa0*/  LOP3.LUT R2, R2, 0x3, RZ, 0xc0, !PT ;  /* 0x0000000302027812 */ /* 0x000fca00078ec0ff */
[----:B------:R3:W4:Y:S02]  /*15ab0*/  SHFL.IDX PT, R14, R2, RZ, 0x1f ;  /* 0x00001fff020e7589 */ /* 0x00072400000e0000 */
.L_x_8498:
[----:B----4-:R-:W-:-:S13]  /*15ac0*/  ISETP.NE.AND P0, PT, R14, RZ, PT ;  /* 0x000000ff0e00720c */ /* 0x010fda0003f05270 */
[----:B------:R-:W-:Y:S05]  /*15ad0*/  @P0 BRA `(.L_x_8174) ;  /* 0x00000000009c0947 */ /* 0x000fea0003800000 */
[----:B------:R-:W-:-:S03]  /*15ae0*/  UMOV UR4, 0xffffffff ;  /* 0xffffffff00047882 */ /* 0x000fc60000000000 */
[----:B------:R-:W-:Y:S05]  /*15af0*/  BRA.DIV UR4, `(.L_x_8402) ;  /* 0x0000001e044c7947 */ /* 0x000fea000b800000 */
[----:B------:R-:W-:-:S13]  /*15b00*/  ELECT P6, URZ, PT ;  /* 0x00000000003f782f */ /* 0x000fda00038c0000 */
.L_x_8501:
[----:B------:R-:W-:Y:S05]  /*15b10*/  @!P6 BRA `(.L_x_8174) ;  /* 0x00000000008ce947 */ /* 0x000fea0003800000 */
[----:B---3--:R-:W3:Y:S02]  /*15b20*/  LDL R2, [R1+0x80] ;  /* 0x0000800001027983 */ /* 0x008ee40000100800 */
[----:B---3--:R-:W-:-:S13]  /*15b30*/  R2UR UR4, R2 ;  /* 0x00000000020472ca */ /* 0x008fda00000e0000 */
[----:B------:R-:W-:-:S06]  /*15b40*/  ULOP3.LUT UR4, UR4, 0x2, URZ, 0xfc, !UPT ;  /* 0x0000000204047892 */ /* 0x000fcc000f8efc3f */
[----:B------:R-:W-:-:S05]  /*15b50*/  IMAD.U32 R2, RZ, RZ, UR4 ;  /* 0x00000004ff027e24 */ /* 0x000fca000f8e00ff */
[----:B------:R-:W-:-:S13]  /*15b60*/  ISETP.NE.AND P2, PT, R2, 0x3, PT ;  /* 0x000000030200780c */ /* 0x000fda0003f45270 */
[----:B------:R-:W-:Y:S05]  /*15b70*/  @!P2 BRA `(.L_x_8403) ;  /* 0x000000000004a947 */ /* 0x000fea0003800000 */
[----:B------:R-:W-:Y:S01]  /*15b80*/  BPT.TRAP 0x1 ;  /* 0x000000040000795c */ /* 0x000fe20000300000 */
.L_x_8403:
[----:B0-----:R-:W3:Y:S04]  /*15b90*/  LDL R3, [R1] ;  /* 0x0000000001037983 */ /* 0x001ee80000100800 */
[----:B------:R-:W1:Y:S01]  /*15ba0*/  LDL.LU R7, [R1+0x8] ;  /* 0x0000080001077983 */ /* 0x000e620000300800 */
[----:B------:R-:W-:-:S05]  /*15bb0*/  VIADD R2, R0, 0x32440 ;  /* 0x0003244000027836 */ /* 0x000fca0000000000 */
[C---:B---3--:R-:W-:Y:S01]  /*15bc0*/  LEA R6, R3.reuse, R2, 0x3 ;  /* 0x0000000203067211 */ /* 0x048fe200078e18ff */
[----:B------:R-:W-:Y:S01]  /*15bd0*/  VIADD R3, R3, 0x1 ;  /* 0x0000000103037836 */ /* 0x000fe20000000000 */
[----:B-1----:R-:W-:-:S04]  /*15be0*/  SHF.L.U32 R5, R7, 0x1f, RZ ;  /* 0x0000001f07057819 */ /* 0x002fc800000006ff */
        /* <DEDUP_REMOVED lines=8> */
.L_x_8502:
[----:B------:R-:W1:Y:S02]  /*15c70*/  SYNCS.PHASECHK.TRANS64.TRYWAIT P0, [R7+URZ], R2 ;  /* 0x00000002070075a7 */ /* 0x000e64000800017f */
[----:B-1----:R-:W-:Y:S05]  /*15c80*/  @!P0 BRA `(.L_x_8405) ;  /* 0x0000001c001c8947 */ /* 0x002fea0003800000 */
.L_x_8503:
[----:B------:R-:W-:Y:S05]  /*15c90*/  @!P2 BRA `(.L_x_8406) ;  /* 0x000000000004a947 */ /* 0x000fea0003800000 */
[----:B------:R-:W-:Y:S01]  /*15ca0*/  BPT.TRAP 0x1 ;  /* 0x000000040000795c */ /* 0x000fe20000300000 */
.L_x_8406:
[----:B------:R-:W3:Y:S01]  /*15cb0*/  LDL.LU R4, [R1] ;  /* 0x0000000001047983 */ /* 0x000ee20000300800 */
[----:B------:R-:W-:-:S04]  /*15cc0*/  VIADD R0, R0, 0x32460 ;  /* 0x0003246000007836 */ /* 0x000fc80000000000 */
[----:B---3--:R-:W-:-:S04]  /*15cd0*/  IMAD R4, R4, 0x8, R0 ;  /* 0x0000000804047824 */ /* 0x008fc800078e0200 */
[----:B------:R-:W3:Y:S02]  /*15ce0*/  SYNCS.PHASECHK.TRANS64.TRYWAIT P0, [R4+URZ], R5 ;  /* 0x00000005040075a7 */ /* 0x000ee4000800017f */
[----:B---3--:R-:W-:Y:S05]  /*15cf0*/  @!P0 BRA `(.L_x_8407) ;  /* 0x0000001c00148947 */ /* 0x008fea0003800000 */
.L_x_8504:
[----:B------:R-:W-:-:S07]  /*15d00*/  LEA R3, R3, R0, 0x3 ;  /* 0x0000000003037211 */ /* 0x000fce00078e18ff */
.L_x_8408:
[----:B----4-:R4:W0:Y:S02]  /*15d10*/  SYNCS.PHASECHK.TRANS64.TRYWAIT P0, [R3+URZ], R2 ;  /* 0x00000002030075a7 */ /* 0x010824000800017f */
[----:B0-----:R-:W-:Y:S05]  /*15d20*/  @!P0 NANOSLEEP.SYNCS 0x989680 ;  /* 0x009896800000895d */ /* 0x001fea0003900000 */
[----:B------:R-:W0:Y:S02]  /*15d30*/  @!P0 SYNCS.PHASECHK.TRANS64 P0, [R3+URZ], R2 ;  /* 0x00000002030085a7 */ /* 0x000e24000800007f */
[----:B0-----:R-:W-:Y:S05]  /*15d40*/  @!P0 BRA `(.L_x_8408) ;  /* 0xfffffffc00f08947 */ /* 0x001fea000383ffff */
.L_x_8174:
[----:B------:R-:W-:Y:S05]  /*15d50*/  BSYNC B7 ;  /* 0x0000000000077941 */ /* 0x000fea0003800000 */
.L_x_8171:
[----:B------:R-:W-:Y:S05]  /*15d60*/  EXIT ;  /* 0x000000000000794d */ /* 0x000fea0003800000 */
.L_x_8192:
[----:B0-----:R0:W1:Y:S02]  /*15d70*/  SYNCS.PHASECHK.TRANS64.TRYWAIT P6, [R95+URZ+0x32490], R110 ;  /* 0x0324906e5f0075a7 */ /* 0x00106400080c017f */
[----:B-1----:R-:W-:Y:S05]  /*15d80*/  @!P6 NANOSLEEP.SYNCS 0x989680 ;  /* 0x009896800000e95d */ /* 0x002fea0003900000 */
[----:B------:R-:W1:Y:S02]  /*15d90*/  @!P6 SYNCS.PHASECHK.TRANS64 P6, [R95+URZ+0x32490], R110 ;  /* 0x0324906e5f00e5a7 */ /* 0x000e6400080c007f */
[----:B-1----:R-:W-:Y:S05]  /*15da0*/  @!P6 BRA `(.L_x_8192) ;  /* 0xfffffffc00f0e947 */ /* 0x002fea000383ffff */
[----:B------:R-:W-:Y:S05]  /*15db0*/  BRA `(.L_x_8409) ;  /* 0xfffffecc00847947 */ /* 0x000fea000383ffff */
.L_x_8210:
[----:B0-----:R0:W1:Y:S02]  /*15dc0*/  SYNCS.PHASECHK.TRANS64.TRYWAIT P5, [R95+URZ+0x32490], R110 ;  /* 0x0324906e5f0075a7 */ /* 0x00106400080a017f */
[----:B-1----:R-:W-:Y:S05]  /*15dd0*/  @!P5 NANOSLEEP.SYNCS 0x989680 ;  /* 0x009896800000d95d */ /* 0x002fea0003900000 */
[----:B------:R-:W1:Y:S02]  /*15de0*/  @!P5 SYNCS.PHASECHK.TRANS64 P5, [R95+URZ+0x32490], R110 ;  /* 0x0324906e5f00d5a7 */ /* 0x000e6400080a007f */
[----:B-1----:R-:W-:Y:S05]  /*15df0*/  @!P5 BRA `(.L_x_8210) ;  /* 0xfffffffc00f0d947 */ /* 0x002fea000383ffff */
[----:B------:R-:W-:Y:S05]  /*15e00*/  BRA `(.L_x_8410) ;  /* 0xfffffedc00e07947 */ /* 0x000fea000383ffff */
.L_x_8219:
[----:B0-----:R0:W1:Y:S02]  /*15e10*/  SYNCS.PHASECHK.TRANS64.TRYWAIT P4, [R95+URZ+0x32490], R110 ;  /* 0x0324906e5f0075a7 */ /* 0x001064000808017f */
[----:B-1----:R-:W-:Y:S05]  /*15e20*/  @!P4 NANOSLEEP.SYNCS 0x989680 ;  /* 0x009896800000c95d */ /* 0x002fea0003900000 */
[----:B------:R-:W1:Y:S02]  /*15e30*/  @!P4 SYNCS.PHASECHK.TRANS64 P4, [R95+URZ+0x32490], R110 ;  /* 0x0324906e5f00c5a7 */ /* 0x000e64000808007f */
[----:B-1----:R-:W-:Y:S05]  /*15e40*/  @!P4 BRA `(.L_x_8219) ;  /* 0xfffffffc00f0c947 */ /* 0x002fea000383ffff */
[----:B------:R-:W-:Y:S05]  /*15e50*/  BRA `(.L_x_8411) ;  /* 0xfffffeec00dc7947 */ /* 0x000fea000383ffff */
.L_x_8225:
[----:B-1----:R1:W2:Y:S02]  /*15e60*/  SYNCS.PHASECHK.TRANS64.TRYWAIT P3, [R95+URZ+0x324b0], R110 ;  /* 0x0324b06e5f0075a7 */ /* 0x0022a4000806017f */
[----:B--2---:R-:W-:Y:S05]  /*15e70*/  @!P3 NANOSLEEP.SYNCS 0x989680 ;  /* 0x009896800000b95d */ /* 0x004fea0003900000 */
[----:B------:R-:W2:Y:S02]  /*15e80*/  @!P3 SYNCS.PHASECHK.TRANS64 P3, [R95+URZ+0x324b0], R110 ;  /* 0x0324b06e5f00b5a7 */ /* 0x000ea4000806007f */
[----:B--2---:R-:W-:Y:S05]  /*15e90*/  @!P3 BRA `(.L_x_8225) ;  /* 0xfffffffc00f0b947 */ /* 0x004fea000383ffff */
[----:B------:R-:W-:Y:S05]  /*15ea0*/  BRA `(.L_x_8412) ;  /* 0xfffffef000687947 */ /* 0x000fea000383ffff */
.L_x_8233:
        /* <DEDUP_REMOVED lines=8> */
.L_x_8414:
[----:B------:R-:W-:Y:S05]  /*15f30*/  BSYNC B0 ;  /* 0x0000000000007941 */ /* 0x000fea0003800000 */
.L_x_8413:
[----:B------:R-:W-:Y:S05]  /*15f40*/  BRA `(.L_x_8415) ;  /* 0xfffffefc001c7947 */ /* 0x000fea000383ffff */
.L_x_8247:
        /* <DEDUP_REMOVED lines=8> */
.L_x_8417:
[----:B------:R-:W-:Y:S05]  /*15fd0*/  BSYNC B1 ;  /* 0x0000000000017941 */ /* 0x000fea0003800000 */
.L_x_8416:
[----:B------:R-:W-:Y:S05]  /*15fe0*/  BRA `(.L_x_8418) ;  /* 0xffffff04000c7947 */ /* 0x000fea000383ffff */
.L_x_8248:
        /* <DEDUP_REMOVED lines=8> */
.L_x_8420:
[----:B------:R-:W-:Y:S05]  /*16070*/  BSYNC B1 ;  /* 0x0000000000017941 */ /* 0x000fea0003800000 */
.L_x_8419:
[----:B------:R-:W-:Y:S05]  /*16080*/  BRA `(.L_x_8421) ;  /* 0xffffff0000ec7947 */ /* 0x000fea000383ffff */
.L_x_8249:
        /* <DEDUP_REMOVED lines=8> */
.L_x_8423:
[----:B------:R-:W-:Y:S05]  /*16110*/  BSYNC B1 ;  /* 0x0000000000017941 */ /* 0x000fea0003800000 */
.L_x_8422:
[----:B------:R-:W-:Y:S05]  /*16120*/  BRA `(.L_x_8424) ;  /* 0xffffff0000cc7947 */ /* 0x000fea000383ffff */
.L_x_8250:
        /* <DEDUP_REMOVED lines=8> */
.L_x_8426:
[----:B------:R-:W-:Y:S05]  /*161b0*/  BSYNC B1 ;  /* 0x0000000000017941 */ /* 0x000fea0003800000 */
.L_x_8425:
[----:B------:R-:W-:Y:S05]  /*161c0*/  BRA `(.L_x_8427) ;  /* 0xffffff0000ac7947 */ /* 0x000fea000383ffff */
.L_x_8252:
[----:B-1----:R1:W2:Y:S02]  /*161d0*/  SYNCS.PHASECHK.TRANS64.TRYWAIT P1, [R18+URZ+0x32400], R25 ;  /* 0x03240019120075a7 */ /* 0x0022a4000802017f */
[----:B--2---:R-:W-:Y:S05]  /*161e0*/  @!P1 NANOSLEEP.SYNCS 0x989680 ;  /* 0x009896800000995d */ /* 0x004fea0003900000 */
[----:B------:R-:W2:Y:S02]  /*161f0*/  @!P1 SYNCS.PHASECHK.TRANS64 P1, [R18+URZ+0x32400], R25 ;  /* 0x03240019120095a7 */ /* 0x000ea4000802007f */
[----:B--2---:R-:W-:Y:S05]  /*16200*/  @!P1 BRA `(.L_x_8252) ;  /* 0xfffffffc00f09947 */ /* 0x004fea000383ffff */
[----:B------:R-:W-:Y:S05]  /*16210*/  BRA `(.L_x_8428) ;  /* 0xffffff0400187947 */ /* 0x000fea000383ffff */
.L_x_8260:
        /* <DEDUP_REMOVED lines=8> */
.L_x_8430:
[----:B------:R-:W-:Y:S05]  /*162a0*/  BSYNC B1 ;  /* 0x0000000000017941 */ /* 0x000fea0003800000 */
.L_x_8429:
[----:B------:R-:W-:Y:S05]  /*162b0*/  BRA `(.L_x_8431) ;  /* 0xffffff0c00e87947 */ /* 0x000fea000383ffff */
.L_x_8261:
        /* <DEDUP_REMOVED lines=8> */
.L_x_8433:
[----:B------:R-:W-:Y:S05]  /*16340*/  BSYNC B1 ;  /* 0x0000000000017941 */ /* 0x000fea0003800000 */
.L_x_8432:
[----:B------:R-:W-:Y:S05]  /*16350*/  BRA `(.L_x_8434) ;  /* 0xffffff0c00cc7947 */ /* 0x000fea000383ffff */
.L_x_8262:
        /* <DEDUP_REMOVED lines=8> */
.L_x_8436:
[----:B------:R-:W-:Y:S05]  /*163e0*/  BSYNC B1 ;  /* 0x0000000000017941 */ /* 0x000fea0003800000 */
.L_x_8435:
[----:B------:R-:W-:Y:S05]  /*163f0*/  BRA `(.L_x_8437) ;  /* 0xffffff0c00b07947 */ /* 0x000fea000383ffff */
.L_x_8263:
        /* <DEDUP_REMOVED lines=8> */
.L_x_8439:
[----:B------:R-:W-:Y:S05]  /*16480*/  BSYNC B1 ;  /* 0x0000000000017941 */ /* 0x000fea0003800000 */
.L_x_8438:
[----:B------:R-:W-:Y:S05]  /*16490*/  BRA `(.L_x_8440) ;  /* 0xffffff0c00947947 */ /* 0x000fea000383ffff */
.L_x_8265:
[----:B-1----:R1:W2:Y:S02]  /*164a0*/  SYNCS.PHASECHK.TRANS64.TRYWAIT P1, [R18+URZ+0x32400], R9 ;  /* 0x03240009120075a7 */ /* 0x0022a4000802017f */
[----:B--2---:R-:W-:Y:S05]  /*164b0*/  @!P1 NANOSLEEP.SYNCS 0x989680 ;  /* 0x009896800000995d */ /* 0x004fea0003900000 */
[----:B------:R-:W2:Y:S02]  /*164c0*/  @!P1 SYNCS.PHASECHK.TRANS64 P1, [R18+URZ+0x32400], R9 ;  /* 0x03240009120095a7 */ /* 0x000ea4000802007f */
[----:B--2---:R-:W-:Y:S05]  /*164d0*/  @!P1 BRA `(.L_x_8265) ;  /* 0xfffffffc00f09947 */ /* 0x004fea000383ffff */
[----:B------:R-:W-:Y:S05]  /*164e0*/  BRA `(.L_x_8441) ;  /* 0xffffff0c00f87947 */ /* 0x000fea000383ffff */
.L_x_8271:
[----:B--2---:R2:W3:Y:S02]  /*164f0*/  SYNCS.PHASECHK.TRANS64.TRYWAIT P1, [R3+URZ+0x32430], R6 ;  /* 0x03243006030075a7 */ /* 0x0044e4000802017f */
[----:B---3--:R-:W-:Y:S05]  /*16500*/  @!P1 NANOSLEEP.SYNCS 0x989680 ;  /* 0x009896800000995d */ /* 0x008fea0003900000 */
[----:B------:R-:W3:Y:S02]  /*16510*/  @!P1 SYNCS.PHASECHK.TRANS64 P1, [R3+URZ+0x32430], R6 ;  /* 0x03243006030095a7 */ /* 0x000ee4000802007f */
[----:B---3--:R-:W-:Y:S05]  /*16520*/  @!P1 BRA `(.L_x_8271) ;  /* 0xfffffffc00f09947 */ /* 0x008fea000383ffff */
[----:B------:R-:W-:Y:S05]  /*16530*/  BRA `(.L_x_8270) ;  /* 0xffffff1c000c7947 */ /* 0x000fea000383ffff */
.L_x_8273:
[----:B---3--:R3:W4:Y:S02]  /*16540*/  SYNCS.PHASECHK.TRANS64.TRYWAIT P1, [R18+URZ+0x32410], R5 ;  /* 0x03241005120075a7 */ /* 0x008724000802017f */
[----:B----4-:R-:W-:Y:S05]  /*16550*/  @!P1 NANOSLEEP.SYNCS 0x989680 ;  /* 0x009896800000995d */ /* 0x010fea0003900000 */
[----:B------:R-:W4:Y:S02]  /*16560*/  @!P1 SYNCS.PHASECHK.TRANS64 P1, [R18+URZ+0x32410], R5 ;  /* 0x03241005120095a7 */ /* 0x000f24000802007f */
[----:B----4-:R-:W-:Y:S05]  /*16570*/  @!P1 BRA `(.L_x_8273) ;  /* 0xfffffffc00f09947 */ /* 0x010fea000383ffff */
[----:B------:R-:W-:Y:S05]  /*16580*/  BRA `(.L_x_8442) ;  /* 0xffffff1c00f47947 */ /* 0x000fea000383ffff */
.L_x_8278:
[----:B------:R0:W0:Y:S02]  /*16590*/  SYNCS.PHASECHK.TRANS64.TRYWAIT P2, [R3+URZ+0x32450], R6 ;  /* 0x03245006030075a7 */ /* 0x000024000804017f */
[----:B0-----:R-:W-:Y:S05]  /*165a0*/  @!P2 NANOSLEEP.SYNCS 0x989680 ;  /* 0x009896800000a95d */ /* 0x001fea0003900000 */
[----:B------:R-:W0:Y:S02]  /*165b0*/  @!P2 SYNCS.PHASECHK.TRANS64 P2, [R3+URZ+0x32450], R6 ;  /* 0x032450060300a5a7 */ /* 0x000e24000804007f */
[----:B0-----:R-:W-:Y:S05]  /*165c0*/  @!P2 BRA `(.L_x_8278) ;  /* 0xfffffffc00f0a947 */ /* 0x001fea000383ffff */
[----:B------:R-:W-:Y:S05]  /*165d0*/  BRA `(.L_x_8277) ;  /* 0xffffff2000147947 */ /* 0x000fea000383ffff */
.L_x_8283:
[----:B-1----:R1:W2:Y:S02]  /*165e0*/  SYNCS.PHASECHK.TRANS64.TRYWAIT P3, [R6+URZ+0x32430], R0 ;  /* 0x03243000060075a7 */ /* 0x0022a4000806017f */
[----:B--2---:R-:W-:Y:S05]  /*165f0*/  @!P3 NANOSLEEP.SYNCS 0x989680 ;  /* 0x009896800000b95d */ /* 0x004fea0003900000 */
[----:B------:R-:W2:Y:S02]  /*16600*/  @!P3 SYNCS.PHASECHK.TRANS64 P3, [R6+URZ+0x32430], R0 ;  /* 0x032430000600b5a7 */ /* 0x000ea4000806007f */
[----:B--2---:R-:W-:Y:S05]  /*16610*/  @!P3 BRA `(.L_x_8283) ;  /* 0xfffffffc00f0b947 */ /* 0x004fea000383ffff */
[----:B------:R-:W-:Y:S05]  /*16620*/  BRA `(.L_x_8282) ;  /* 0xffffff4400207947 */ /* 0x000fea000383ffff */
.L_x_8288:
[----:B---3--:R3:W4:Y:S02]  /*16630*/  SYNCS.PHASECHK.TRANS64.TRYWAIT P3, [R6+URZ+0x32450], R0 ;  /* 0x03245000060075a7 */ /* 0x008724000806017f */
[----:B----4-:R-:W-:Y:S05]  /*16640*/  @!P3 NANOSLEEP.SYNCS 0x989680 ;  /* 0x009896800000b95d */ /* 0x010fea0003900000 */
[----:B------:R-:W4:Y:S02]  /*16650*/  @!P3 SYNCS.PHASECHK.TRANS64 P3, [R6+URZ+0x32450], R0 ;  /* 0x032450000600b5a7 */ /* 0x000f24000806007f */
[----:B----4-:R-:W-:Y:S05]  /*16660*/  @!P3 BRA `(.L_x_8288) ;  /* 0xfffffffc00f0b947 */ /* 0x010fea000383ffff */
[----:B------:R-:W-:Y:S05]  /*16670*/  BRA `(.L_x_8287) ;  /* 0xffffff4400cc7947 */ /* 0x000fea000383ffff */
.L_x_8321:
        /* <DEDUP_REMOVED lines=11> */
.L_x_8444:
[----:B------:R-:W-:Y:S05]  /*16730*/  BSYNC B1 ;  /* 0x0000000000017941 */ /* 0x000fea0003800000 */
.L_x_8443:
[----:B------:R-:W-:Y:S05]  /*16740*/  BRA `(.L_x_8445) ;  /* 0xffffffac00c47947 */ /* 0x000fea000383ffff */
.L_x_8322:
[----:B------:R-:W-:Y:S01]  /*16750*/  BSSY B1, `(.L_x_8446) ;  /* 0x0000006000017945 */ /* 0x000fe20003800000 */
[----:B------:R-:W-:-:S07]  /*16760*/  IMAD.MOV.U32 R15, RZ, RZ, -0x1 ;  /* 0xffffffffff0f7424 */ /* 0x000fce00078e00ff */
[----:B-----5:R-:W-:Y:S05]  /*16770*/  WARPSYNC.COLLECTIVE R15, `(.L_x_8447) ;  /* 0x000000000f0c7348 */ /* 0x020fea0003c00000 */
[----:B------:R-:W-:Y:S02]  /*16780*/  ELECT P6, UR62, PT ;  /* 0x00000000003e782f */ /* 0x000fe400038c0000 */
[----:B------:R-:W-:Y:S01]  /*16790*/  MOV R14, UR62 ;  /* 0x0000003e000e7c02 */ /* 0x000fe20008000f00 */
[----:B-----5:R-:W-:Y:S10]  /*167a0*/  ENDCOLLECTIVE ;  /* 0x000000000000791b */ /* 0x020ff40003800000 */
.L_x_8447:
[----:B------:R-:W-:Y:S05]  /*167b0*/  BSYNC B1 ;  /* 0x0000000000017941 */ /* 0x000fea0003800000 */
.L_x_8446:
[----:B------:R-:W-:Y:S05]  /*167c0*/  BRA `(.L_x_8448) ;  /* 0xffffffac00b07947 */ /* 0x000fea000383ffff */
.L_x_8323:
[----:B0-----:R0:W1:Y:S02]  /*167d0*/  SYNCS.PHASECHK.TRANS64.TRYWAIT P0, [R5+URZ+0x32420], R7 ;  /* 0x03242007050075a7 */ /* 0x001064000800017f */
[----:B-1----:R-:W-:Y:S05]  /*167e0*/  @!P0 NANOSLEEP.SYNCS 0x989680 ;  /* 0x009896800000895d */ /* 0x002fea0003900000 */
[----:B------:R-:W1:Y:S02]  /*167f0*/  @!P0 SYNCS.PHASECHK.TRANS64 P0, [R5+URZ+0x32420], R7 ;  /* 0x03242007050085a7 */ /* 0x000e64000800007f */
[----:B-1----:R-:W-:Y:S05]  /*16800*/  @!P0 BRA `(.L_x_8323) ;  /* 0xfffffffc00f08947 */ /* 0x002fea000383ffff */
[----:B------:R-:W-:Y:S05]  /*16810*/  BRA `(.L_x_8449) ;  /* 0xffffffac00c87947 */ /* 0x000fea000383ffff */
.L_x_8326:
[----:B0-----:R0:W1:Y:S02]  /*16820*/  SYNCS.PHASECHK.TRANS64.TRYWAIT P0, [R7+URZ+0x324a0], R9 ;  /* 0x0324a009070075a7 */ /* 0x001064000800017f */
[----:B-1----:R-:W-:Y:S05]  /*16830*/  @!P0 NANOSLEEP.SYNCS 0x989680 ;  /* 0x009896800000895d */ /* 0x002fea0003900000 */
[----:B------:R-:W1:Y:S02]  /*16840*/  @!P0 SYNCS.PHASECHK.TRANS64 P0, [R7+URZ+0x324a0], R9 ;  /* 0x0324a009070085a7 */ /* 0x000e64000800007f */
[----:B-1----:R-:W-:Y:S05]  /*16850*/  @!P0 BRA `(.L_x_8326) ;  /* 0xfffffffc00f08947 */ /* 0x002fea000383ffff */
[----:B------:R-:W-:Y:S05]  /*16860*/  BRA `(.L_x_8450) ;  /* 0xffffffac00d47947 */ /* 0x000fea000383ffff */
.L_x_8328:
[----:B-1----:R1:W2:Y:S02]  /*16870*/  SYNCS.PHASECHK.TRANS64.TRYWAIT P0, [R7+URZ+0x324c0], R9 ;  /* 0x0324c009070075a7 */ /* 0x0022a4000800017f */
[----:B--2---:R-:W-:Y:S05]  /*16880*/  @!P0 NANOSLEEP.SYNCS 0x989680 ;  /* 0x009896800000895d */ /* 0x004fea0003900000 */
[----:B------:R-:W2:Y:S02]  /*16890*/  @!P0 SYNCS.PHASECHK.TRANS64 P0, [R7+URZ+0x324c0], R9 ;  /* 0x0324c009070085a7 */ /* 0x000ea4000800007f */
[----:B--2---:R-:W-:Y:S05]  /*168a0*/  @!P0 BRA `(.L_x_8328) ;  /* 0xfffffffc00f08947 */ /* 0x004fea000383ffff */
[----:B------:R-:W-:Y:S05]  /*168b0*/  BRA `(.L_x_8451) ;  /* 0xffffffb000387947 */ /* 0x000fea000383ffff */
.L_x_8332:
[----:B0-----:R0:W1:Y:S02]  /*168c0*/  SYNCS.PHASECHK.TRANS64.TRYWAIT P0, [R7+URZ+0x324a0], R8 ;  /* 0x0324a008070075a7 */ /* 0x001064000800017f */
[----:B-1----:R-:W-:Y:S05]  /*168d0*/  @!P0 NANOSLEEP.SYNCS 0x989680 ;  /* 0x009896800000895d */ /* 0x002fea0003900000 */
[----:B------:R-:W1:Y:S02]  /*168e0*/  @!P0 SYNCS.PHASECHK.TRANS64 P0, [R7+URZ+0x324a0], R8 ;  /* 0x0324a008070085a7 */ /* 0x000e64000800007f */
[----:B-1----:R-:W-:Y:S05]  /*168f0*/  @!P0 BRA `(.L_x_8332) ;  /* 0xfffffffc00f08947 */ /* 0x002fea000383ffff */
[----:B------:R-:W-:Y:S05]  /*16900*/  BRA `(.L_x_8452) ;  /* 0xffffffb400287947 */ /* 0x000fea000383ffff */
.L_x_8334:
[----:B-1----:R1:W2:Y:S02]  /*16910*/  SYNCS.PHASECHK.TRANS64.TRYWAIT P1, [R7+URZ+0x324c0], R8 ;  /* 0x0324c008070075a7 */ /* 0x0022a4000802017f */
[----:B--2---:R-:W-:Y:S05]  /*16920*/  @!P1 NANOSLEEP.SYNCS 0x989680 ;  /* 0x009896800000995d */ /* 0x004fea0003900000 */
[----:B------:R-:W2:Y:S02]  /*16930*/  @!P1 SYNCS.PHASECHK.TRANS64 P1, [R7+URZ+0x324c0], R8 ;  /* 0x0324c008070095a7 */ /* 0x000ea4000802007f */
[----:B--2---:R-:W-:Y:S05]  /*16940*/  @!P1 BRA `(.L_x_8334) ;  /* 0xfffffffc00f09947 */ /* 0x004fea000383ffff */
[----:B------:R-:W-:Y:S05]  /*16950*/  BRA `(.L_x_8453) ;  /* 0xffffffb400847947 */ /* 0x000fea000383ffff */
.L_x_8344:
        /* <DEDUP_REMOVED lines=11> */
.L_x_8455:
[----:B------:R-:W-:Y:S05]  /*16a10*/  BSYNC B0 ;  /* 0x0000000000007941 */ /* 0x000fea0003800000 */
.L_x_8454:
[----:B------:R-:W-:Y:S05]  /*16a20*/  BRA `(.L_x_8456) ;  /* 0xffffffc000307947 */ /* 0x000fea000383ffff */
.L_x_8345:
[----:B------:R-:W-:Y:S01]  /*16a30*/  BSSY B0, `(.L_x_8457) ;  /* 0x0000006000007945 */ /* 0x000fe20003800000 */
[----:B------:R-:W-:-:S07]  /*16a40*/  IMAD.MOV.U32 R15, RZ, RZ, -0x1 ;  /* 0xffffffffff0f7424 */ /* 0x000fce00078e00ff */
[----:B------:R-:W-:Y:S05]  /*16a50*/  WARPSYNC.COLLECTIVE R15, `(.L_x_8458) ;  /* 0x000000000f0c7348 */ /* 0x000fea0003c00000 */
[----:B------:R-:W-:Y:S02]  /*16a60*/  ELECT P6, UR62, PT ;  /* 0x00000000003e782f */ /* 0x000fe400038c0000 */
[----:B------:R-:W-:Y:S01]  /*16a70*/  MOV R14, UR62 ;  /* 0x0000003e000e7c02 */ /* 0x000fe20008000f00 */
[----:B------:R-:W-:Y:S10]  /*16a80*/  ENDCOLLECTIVE ;  /* 0x000000000000791b */ /* 0x000ff40003800000 */
.L_x_8458:
[----:B------:R-:W-:Y:S05]  /*16a90*/  BSYNC B0 ;  /* 0x0000000000007941 */ /* 0x000fea0003800000 */
.L_x_8457:
[----:B------:R-:W-:Y:S05]  /*16aa0*/  BRA `(.L_x_8459) ;  /* 0xffffffc000287947 */ /* 0x000fea000383ffff */
.L_x_8348:
[----:B0-----:R0:W1:Y:S02]  /*16ab0*/  SYNCS.PHASECHK.TRANS64.TRYWAIT P0, [R5+URZ+0x32440], R7 ;  /* 0x03244007050075a7 */ /* 0x001064000800017f */
[----:B-1----:R-:W-:Y:S05]  /*16ac0*/  @!P0 NANOSLEEP.SYNCS 0x989680 ;  /* 0x009896800000895d */ /* 0x002fea0003900000 */
[----:B------:R-:W1:Y:S02]  /*16ad0*/  @!P0 SYNCS.PHASECHK.TRANS64 P0, [R5+URZ+0x32440], R7 ;  /* 0x03244007050085a7 */ /* 0x000e64000800007f */
[----:B-1----:R-:W-:Y:S05]  /*16ae0*/  @!P0 BRA `(.L_x_8348) ;  /* 0xfffffffc00f08947 */ /* 0x002fea000383ffff */
[----:B------:R-:W-:Y:S05]  /*16af0*/  BRA `(.L_x_8460) ;  /* 0xffffffc000987947 */ /* 0x000fea000383ffff */
.L_x_8352:
        /* <DEDUP_REMOVED lines=8> */
.L_x_8355:
[----:B0-----:R0:W1:Y:S02]  /*16b80*/  SYNCS.PHASECHK.TRANS64.TRYWAIT P0, [R2+URZ+0x32460], R5 ;  /* 0x03246005020075a7 */ /* 0x001064000800017f */
[----:B-1----:R-:W-:Y:S05]  /*16b90*/  @!P0 NANOSLEEP.SYNCS 0x989680 ;  /* 0x009896800000895d */ /* 0x002fea0003900000 */
[----:B------:R-:W1:Y:S02]  /*16ba0*/  @!P0 SYNCS.PHASECHK.TRANS64 P0, [R2+URZ+0x32460], R5 ;  /* 0x03246005020085a7 */ /* 0x000e64000800007f */
[----:B-1----:R-:W-:Y:S05]  /*16bb0*/  @!P0 BRA `(.L_x_8355) ;  /* 0xfffffffc00f08947 */ /* 0x002fea000383ffff */
[----:B------:R-:W-:Y:S05]  /*16bc0*/  BRA `(.L_x_8462) ;  /* 0xffffffc800207947 */ /* 0x000fea000383ffff */
.L_x_8364:
[----:B--2---:R2:W3:Y:S02]  /*16bd0*/  SYNCS.PHASECHK.TRANS64.TRYWAIT P0, [R2+URZ+0x32440], R7 ;  /* 0x03244007020075a7 */ /* 0x0044e4000800017f */
[----:B---3--:R-:W-:Y:S05]  /*16be0*/  @!P0 NANOSLEEP.SYNCS 0x989680 ;  /* 0x009896800000895d */ /* 0x008fea0003900000 */
[----:B------:R-:W3:Y:S02]  /*16bf0*/  @!P0 SYNCS.PHASECHK.TRANS64 P0, [R2+URZ+0x32440], R7 ;  /* 0x03244007020085a7 */ /* 0x000ee4000800007f */
[----:B---3--:R-:W-:Y:S05]  /*16c00*/  @!P0 BRA `(.L_x_8364) ;  /* 0xfffffffc00f08947 */ /* 0x008fea000383ffff */
[----:B------:R-:W-:Y:S05]  /*16c10*/  BRA `(.L_x_8463) ;  /* 0xffffffcc00a87947 */ /* 0x000fea000383ffff */
.L_x_8366:
[----:B0-----:R0:W3:Y:S02]  /*16c20*/  SYNCS.PHASECHK.TRANS64.TRYWAIT P0, [R2+URZ+0x32460], R7 ;  /* 0x03246007020075a7 */ /* 0x0010e4000800017f */
[----:B---3--:R-:W-:Y:S05]  /*16c30*/  @!P0 NANOSLEEP.SYNCS 0x989680 ;  /* 0x009896800000895d */ /* 0x008fea0003900000 */
[----:B------:R-:W3:Y:S02]  /*16c40*/  @!P0 SYNCS.PHASECHK.TRANS64 P0, [R2+URZ+0x32460], R7 ;  /* 0x03246007020085a7 */ /* 0x000ee4000800007f */
[----:B---3--:R-:W-:Y:S05]  /*16c50*/  @!P0 BRA `(.L_x_8366) ;  /* 0xfffffffc00f08947 */ /* 0x008fea000383ffff */
[----:B------:R-:W-:Y:S05]  /*16c60*/  BRA `(.L_x_8464) ;  /* 0xffffffd000187947 */ /* 0x000fea000383ffff */
.L_x_8371:
[----:B--2---:R2:W3:Y:S02]  /*16c70*/  SYNCS.PHASECHK.TRANS64.TRYWAIT P0, [R3+URZ+0x32440], R7 ;  /* 0x03244007030075a7 */ /* 0x0044e4000800017f */
[----:B---3--:R-:W-:Y:S05]  /*16c80*/  @!P0 NANOSLEEP.SYNCS 0x989680 ;  /* 0x009896800000895d */ /* 0x008fea0003900000 */
[----:B------:R-:W3:Y:S02]  /*16c90*/  @!P0 SYNCS.PHASECHK.TRANS64 P0, [R3+URZ+0x32440], R7 ;  /* 0x03244007030085a7 */ /* 0x000ee4000800007f */
[----:B---3--:R-:W-:Y:S05]  /*16ca0*/  @!P0 BRA `(.L_x_8371) ;  /* 0xfffffffc00f08947 */ /* 0x008fea000383ffff */
[----:B------:R-:W-:Y:S05]  /*16cb0*/  BRA `(.L_x_8465) ;  /* 0xffffffd4005c7947 */ /* 0x000fea000383ffff */
.L_x_8373:
[----:B0-----:R0:W3:Y:S02]  /*16cc0*/  SYNCS.PHASECHK.TRANS64.TRYWAIT P1, [R3+URZ+0x32460], R7 ;  /* 0x03246007030075a7 */ /* 0x0010e4000802017f */
[----:B---3--:R-:W-:Y:S05]  /*16cd0*/  @!P1 NANOSLEEP.SYNCS 0x989680 ;  /* 0x009896800000995d */ /* 0x008fea0003900000 */
[----:B------:R-:W3:Y:S02]  /*16ce0*/  @!P1 SYNCS.PHASECHK.TRANS64 P1, [R3+URZ+0x32460], R7 ;  /* 0x03246007030095a7 */ /* 0x000ee4000802007f */
[----:B---3--:R-:W-:Y:S05]  /*16cf0*/  @!P1 BRA `(.L_x_8373) ;  /* 0xfffffffc00f09947 */ /* 0x008fea000383ffff */
[----:B------:R-:W-:Y:S05]  /*16d00*/  BRA `(.L_x_8466) ;  /* 0xffffffd400c87947 */ /* 0x000fea000383ffff */
.L_x_8378:
[----:B---3--:R3:W4:Y:S02]  /*16d10*/  SYNCS.PHASECHK.TRANS64.TRYWAIT P0, [R3+URZ+0x32440], R7 ;  /* 0x03244007030075a7 */ /* 0x008724000800017f */
[----:B----4-:R-:W-:Y:S05]  /*16d20*/  @!P0 NANOSLEEP.SYNCS 0x989680 ;  /* 0x009896800000895d */ /* 0x010fea0003900000 */
[----:B------:R-:W4:Y:S02]  /*16d30*/  @!P0 SYNCS.PHASECHK.TRANS64 P0, [R3+URZ+0x32440], R7 ;  /* 0x03244007030085a7 */ /* 0x000f24000800007f */
[----:B----4-:R-:W-:Y:S05]  /*16d40*/  @!P0 BRA `(.L_x_8378) ;  /* 0xfffffffc00f08947 */ /* 0x010fea000383ffff */
[----:B------:R-:W-:Y:S05]  /*16d50*/  BRA `(.L_x_8467) ;  /* 0xffffffd800ec7947 */ /* 0x000fea000383ffff */
.L_x_8380:
[----:B0-----:R0:W2:Y:S02]  /*16d60*/  SYNCS.PHASECHK.TRANS64.TRYWAIT P1, [R3+URZ+0x32460], R7 ;  /* 0x03246007030075a7 */ /* 0x0010a4000802017f */
[----:B--2---:R-:W-:Y:S05]  /*16d70*/  @!P1 NANOSLEEP.SYNCS 0x989680 ;  /* 0x009896800000995d */ /* 0x004fea0003900000 */
[----:B------:R-:W2:Y:S02]  /*16d80*/  @!P1 SYNCS.PHASECHK.TRANS64 P1, [R3+URZ+0x32460], R7 ;  /* 0x03246007030095a7 */ /* 0x000ea4000802007f */
[----:B--2---:R-:W-:Y:S05]  /*16d90*/  @!P1 BRA `(.L_x_8380) ;  /* 0xfffffffc00f09947 */ /* 0x004fea000383ffff */
[----:B------:R-:W-:Y:S05]  /*16da0*/  BRA `(.L_x_8468) ;  /* 0xffffffdc005c7947 */ /* 0x000fea000383ffff */
.L_x_8385:
[----:B------:R-:W-:Y:S01]  /*16db0*/  BSSY B0, `(.L_x_8469) ;  /* 0x0000008000007945 */ /* 0x000fe20003800000 */
[----:B0-----:R-:W-:Y:S01]  /*16dc0*/  IMAD.MOV.U32 R13, RZ, RZ, R16 ;  /* 0x000000ffff0d7224 */ /* 0x001fe200078e0010 */
[----:B------:R-:W-:Y:S01]  /*16dd0*/  MOV R15, 0xffffffff ;  /* 0xffffffff000f7802 */ /* 0x000fe20000000f00 */
[----:B------:R-:W-:Y:S02]  /*16de0*/  IMAD.MOV.U32 R12, RZ, RZ, RZ ;  /* 0x000000ffff0c7224 */ /* 0x000fe400078e00ff */
[----:B--2---:R-:W-:-:S07]  /*16df0*/  IMAD.MOV.U32 R11, RZ, RZ, 0x1f ;  /* 0x0000001fff0b7424 */ /* 0x004fce00078e00ff */
[----:B-1-3-5:R-:W-:Y:S05]  /*16e00*/  WARPSYNC.COLLECTIVE R15, `(.L_x_8470) ;  /* 0x000000000f087348 */ /* 0x02afea0003c00000 */
[----:B------:R0:W2:Y:S02]  /*16e10*/  SHFL.IDX P6, R14, R13, R12, R11 ;  /* 0x0000000c0d0e7389 */ /* 0x0000a400000c000b */
[----:B0123-5:R-:W-:Y:S01]  /*16e20*/  ENDCOLLECTIVE ;  /* 0x000000000000791b */ /* 0x02ffe20003800000 */
.L_x_8470:
[----:B------:R-:W-:Y:S05]  /*16e30*/  BSYNC B0 ;  /* 0x0000000000007941 */ /* 0x000fea0003800000 */
.L_x_8469:
        /* <DEDUP_REMOVED lines=8> */
.L_x_8471:
[----:B------:R-:W-:Y:S01]  /*16ec0*/  IMAD.MOV.U32 R5, RZ, RZ, R14 ;  /* 0x000000ffff057224 */ /* 0x000fe200078e000e */
[----:B------:R-:W-:Y:S06]  /*16ed0*/  BRA `(.L_x_8472) ;  /* 0xffffffe000507947 */ /* 0x000fec000383ffff */
.L_x_8388:
        /* <DEDUP_REMOVED lines=8> */
.L_x_8474:
[----:B------:R-:W-:Y:S05]  /*16f60*/  BSYNC B0 ;  /* 0x0000000000007941 */ /* 0x000fea0003800000 */
.L_x_8473:
        /* <DEDUP_REMOVED lines=10> */
.L_x_8475:
        /* <DEDUP_REMOVED lines=8> */
.L_x_8476:
        /* <DEDUP_REMOVED lines=8> */
.L_x_8477:
        /* <DEDUP_REMOVED lines=8> */
.L_x_8478:
        /* <DEDUP_REMOVED lines=8> */
.L_x_8479:
[----:B------:R-:W-:Y:S05]  /*17210*/  BRA `(.L_x_8480) ;  /* 0xffffffe000147947 */ /* 0x000fea000383ffff */
.L_x_8393:
[----:B------:R-:W-:Y:S01]  /*17220*/  BSSY B0, `(.L_x_8481) ;  /* 0x0000008000007945 */ /* 0x000fe20003800000 */
[----:B-----5:R-:W-:Y:S01]  /*17230*/  IMAD.MOV.U32 R13, RZ, RZ, R17 ;  /* 0x000000ffff0d7224 */ /* 0x020fe200078e0011 */
[----:B--2---:R-:W-:Y:S01]  /*17240*/  MOV R11, RZ ;  /* 0x000000ff000b7202 */ /* 0x004fe20000000f00 */
[----:B------:R-:W-:Y:S02]  /*17250*/  IMAD.MOV.U32 R12, RZ, RZ, 0x1 ;  /* 0x00000001ff0c7424 */ /* 0x000fe400078e00ff */
[----:B------:R-:W-:-:S07]  /*17260*/  IMAD.MOV.U32 R15, RZ, RZ, -0x1 ;  /* 0xffffffffff0f7424 */ /* 0x000fce00078e00ff */
[----:B01----:R-:W-:Y:S05]  /*17270*/  WARPSYNC.COLLECTIVE R15, `(.L_x_8482) ;  /* 0x000000000f087348 */ /* 0x003fea0003c00000 */
[----:B------:R2:W3:Y:S02]  /*17280*/  SHFL.UP P6, R14, R13, R12, R11 ;  /* 0x0400000c0d0e7389 */ /* 0x0004e400000c000b */
[----:B0123--:R-:W-:Y:S01]  /*17290*/  ENDCOLLECTIVE ;  /* 0x000000000000791b */ /* 0x00ffe20003800000 */
.L_x_8482:
[----:B------:R-:W-:Y:S05]  /*172a0*/  BSYNC B0 ;  /* 0x0000000000007941 */ /* 0x000fea0003800000 */
.L_x_8481:
        /* <DEDUP_REMOVED lines=10> */
.L_x_8483:
        /* <DEDUP_REMOVED lines=8> */
.L_x_8484:
        /* <DEDUP_REMOVED lines=8> */
.L_x_8485:
        /* <DEDUP_REMOVED lines=8> */
.L_x_8486:
        /* <DEDUP_REMOVED lines=8> */
.L_x_8487:
[----:B------:R-:W-:Y:S05]  /*17550*/  BRA `(.L_x_8488) ;  /* 0xffffffdc00f87947 */ /* 0x000fea000383ffff */
.L_x_8395:
[----:B------:R-:W-:Y:S01]  /*17560*/  BSSY B0, `(.L_x_8489) ;  /* 0x0000006000007945 */ /* 0x000fe20003800000 */
[----:B------:R-:W-:Y:S01]  /*17570*/  PLOP3.LUT P6, PT, P6, PT, PT, 0x8, 0x0 ;  /* 0x000000000000781c */ /* 0x000fe200037ce170 */
[----:B------:R-:W-:-:S12]  /*17580*/  IMAD.MOV.U32 R15, RZ, RZ, -0x1 ;  /* 0xffffffffff0f7424 */ /* 0x000fd800078e00ff */
[----:B0-2---:R-:W-:Y:S05]  /*17590*/  WARPSYNC.COLLECTIVE R15, `(.L_x_8490) ;  /* 0x000000000f087348 */ /* 0x005fea0003c00000 */
[----:B------:R-:W-:Y:S01]  /*175a0*/  VOTE.ANY R14, PT, P6 ;  /* 0x00000000000e7806 */ /* 0x000fe200030e0100 */
[----:B0-2---:R-:W-:Y:S06]  /*175b0*/  ENDCOLLECTIVE ;  /* 0x000000000000791b */ /* 0x005fec0003800000 */
.L_x_8490:
[----:B------:R-:W-:Y:S05]  /*175c0*/  BSYNC B0 ;  /* 0x0000000000007941 */ /* 0x000fea0003800000 */
.L_x_8489:
        /* <DEDUP_REMOVED lines=9> */
.L_x_8491:
[----:B------:R-:W-:Y:S01]  /*17660*/  MOV R17, R14 ;  /* 0x0000000e00117202 */ /* 0x000fe20000000f00 */
[----:B------:R-:W-:Y:S06]  /*17670*/  BRA `(.L_x_8492) ;  /* 0xffffffdc00e87947 */ /* 0x000fec000383ffff */
.L_x_8397:
[----:B------:R-:W-:Y:S01]  /*17680*/  BSSY B0, `(.L_x_8493) ;  /* 0x0000007000007945 */ /* 0x000fe20003800000 */
[----:B------:R-:W-:Y:S02]  /*17690*/  IMAD.MOV.U32 R13, RZ, RZ, R3 ;  /* 0x000000ffff0d7224 */ /* 0x000fe400078e0003 */
[----:B--2---:R-:W-:Y:S02]  /*176a0*/  IMAD.MOV.U32 R11, RZ, RZ, 0x1f ;  /* 0x0000001fff0b7424 */ /* 0x004fe400078e00ff */
[----:B------:R-:W-:-:S07]  /*176b0*/  IMAD.MOV.U32 R15, RZ, RZ, -0x1 ;  /* 0xffffffffff0f7424 */ /* 0x000fce00078e00ff */
[----:B01-3--:R-:W-:Y:S05]  /*176c0*/  WARPSYNC.COLLECTIVE R15, `(.L_x_8494) ;  /* 0x000000000f087348 */ /* 0x00bfea0003c00000 */
[----:B------:R2:W4:Y:S02]  /*176d0*/  SHFL.IDX P6, R14, R13, R12, R11 ;  /* 0x0000000c0d0e7389 */ /* 0x00052400000c000b */
[----:B01234-:R-:W-:Y:S01]  /*176e0*/  ENDCOLLECTIVE ;  /* 0x000000000000791b */ /* 0x01ffe20003800000 */
.L_x_8494:
[----:B------:R-:W-:Y:S05]  /*176f0*/  BSYNC B0 ;  /* 0x0000000000007941 */ /* 0x000fea0003800000 */
.L_x_8493:
[----:B------:R-:W-:Y:S05]  /*17700*/  BRA `(.L_x_8396) ;  /* 0xffffffdc00e07947 */ /* 0x000fea000383ffff */
.L_x_8400:
[----:B0-----:R0:W4:Y:S02]  /*17710*/  SYNCS.PHASECHK.TRANS64.TRYWAIT P0, [R0+URZ+0x32420], R3 ;  /* 0x03242003000075a7 */ /* 0x001124000800017f */
[----:B----4-:R-:W-:Y:S05]  /*17720*/  @!P0 NANOSLEEP.SYNCS 0x989680 ;  /* 0x009896800000895d */ /* 0x010fea0003900000 */
[----:B------:R-:W4:Y:S02]  /*17730*/  @!P0 SYNCS.PHASECHK.TRANS64 P0, [R0+URZ+0x32420], R3 ;  /* 0x03242003000085a7 */ /* 0x000f24000800007f */
[----:B----4-:R-:W-:Y:S05]  /*17740*/  @!P0 BRA `(.L_x_8400) ;  /* 0xfffffffc00f08947 */ /* 0x010fea000383ffff */
[----:B------:R-:W-:Y:S05]  /*17750*/  BRA `(.L_x_8495) ;  /* 0xffffffe000c07947 */ /* 0x000fea000383ffff */
.L_x_8401:
[----:B---3--:R-:W3:Y:S01]  /*17760*/  S2R R2, SR_TID.X ;  /* 0x0000000000027919 */ /* 0x008ee20000002100 */
[----:B------:R-:W-:Y:S01]  /*17770*/  BSSY B0, `(.L_x_8496) ;  /* 0x000000a000007945 */ /* 0x000fe20003800000 */
[----:B------:R-:W-:Y:S01]  /*17780*/  MOV R12, RZ ;  /* 0x000000ff000c7202 */ /* 0x000fe20000000f00 */
[----:B--2---:R-:W-:Y:S02]  /*17790*/  IMAD.MOV.U32 R11, RZ, RZ, 0x1f ;  /* 0x0000001fff0b7424 */ /* 0x004fe400078e00ff */
[----:B------:R-:W-:Y:S01]  /*177a0*/  IMAD.MOV.U32 R15, RZ, RZ, -0x1 ;  /* 0xffffffffff0f7424 */ /* 0x000fe200078e00ff */
[----:B---3--:R-:W-:-:S04]  /*177b0*/  SHF.R.U32.HI R2, RZ, 0x5, R2 ;  /* 0x00000005ff027819 */ /* 0x008fc80000011602 */
[----:B------:R-:W-:-:S05]  /*177c0*/  LOP3.LUT R2, R2, 0x3, RZ, 0xc0, !PT ;  /* 0x0000000302027812 */ /* 0x000fca00078ec0ff */
[----:B------:R-:W-:-:S07]  /*177d0*/  IMAD.MOV.U32 R13, RZ, RZ, R2 ;  /* 0x000000ffff0d7224 */ /* 0x000fce00078e0002 */
[----:B01----:R-:W-:Y:S05]  /*177e0*/  WARPSYNC.COLLECTIVE R15, `(.L_x_8497) ;  /* 0x000000000f087348 */ /* 0x003fea0003c00000 */
[----:B------:R2:W3:Y:S02]  /*177f0*/  SHFL.IDX P6, R14, R13, R12, R11 ;  /* 0x0000000c0d0e7389 */ /* 0x0004e400000c000b */
[----:B0123--:R-:W-:Y:S01]  /*17800*/  ENDCOLLECTIVE ;  /* 0x000000000000791b */ /* 0x00ffe20003800000 */
.L_x_8497:
[----:B------:R-:W-:Y:S05]  /*17810*/  BSYNC B0 ;  /* 0x0000000000007941 */ /* 0x000fea0003800000 */
.L_x_8496:
[----:B------:R-:W-:Y:S05]  /*17820*/  BRA `(.L_x_8498) ;  /* 0xffffffe000a47947 */ /* 0x000fea000383ffff */
.L_x_8402:
[----:B------:R-:W-:Y:S01]  /*17830*/  BSSY B0, `(.L_x_8499) ;  /* 0x0000006000007945 */ /* 0x000fe20003800000 */
[----:B------:R-:W-:-:S07]  /*17840*/  IMAD.MOV.U32 R15, RZ, RZ, -0x1 ;  /* 0xffffffffff0f7424 */ /* 0x000fce00078e00ff */
[----:B0123--:R-:W-:Y:S05]  /*17850*/  WARPSYNC.COLLECTIVE R15, `(.L_x_8500) ;  /* 0x000000000f0c7348 */ /* 0x00ffea0003c00000 */
[----:B------:R-:W-:Y:S02]  /*17860*/  ELECT P6, UR62, PT ;  /* 0x00000000003e782f */ /* 0x000fe400038c0000 */
[----:B------:R-:W-:Y:S01]  /*17870*/  MOV R14, UR62 ;  /* 0x0000003e000e7c02 */ /* 0x000fe20008000f00 */
[----:B0123--:R-:W-:Y:S10]  /*17880*/  ENDCOLLECTIVE ;  /* 0x000000000000791b */ /* 0x00fff40003800000 */
.L_x_8500:
[----:B------:R-:W-:Y:S05]  /*17890*/  BSYNC B0 ;  /* 0x0000000000007941 */ /* 0x000fea0003800000 */
.L_x_8499:
[----:B------:R-:W-:Y:S05]  /*178a0*/  BRA `(.L_x_8501) ;  /* 0xffffffe000987947 */ /* 0x000fea000383ffff */
.L_x_8404:
[----:B0-----:R0:W1:Y:S02]  /*178b0*/  SYNCS.PHASECHK.TRANS64.TRYWAIT P0, [R6+URZ], R5 ;  /* 0x00000005060075a7 */ /* 0x001064000800017f */
[----:B-1----:R-:W-:Y:S05]  /*178c0*/  @!P0 NANOSLEEP.SYNCS 0x989680 ;  /* 0x009896800000895d */ /* 0x002fea0003900000 */
[----:B------:R-:W1:Y:S02]  /*178d0*/  @!P0 SYNCS.PHASECHK.TRANS64 P0, [R6+URZ], R5 ;  /* 0x00000005060085a7 */ /* 0x000e64000800007f */
[----:B-1----:R-:W-:Y:S05]  /*178e0*/  @!P0 BRA `(.L_x_8404) ;  /* 0xfffffffc00f08947 */ /* 0x002fea000383ffff */
[----:B------:R-:W-:Y:S05]  /*178f0*/  BRA `(.L_x_8502) ;  /* 0xffffffe000dc7947 */ /* 0x000fea000383ffff */
.L_x_8405:
[----:B-1----:R1:W3:Y:S02]  /*17900*/  SYNCS.PHASECHK.TRANS64.TRYWAIT P0, [R7+URZ], R2 ;  /* 0x00000002070075a7 */ /* 0x0022e4000800017f */
[----:B---3--:R-:W-:Y:S05]  /*17910*/  @!P0 NANOSLEEP.SYNCS 0x989680 ;  /* 0x009896800000895d */ /* 0x008fea0003900000 */
[----:B------:R-:W3:Y:S02]  /*17920*/  @!P0 SYNCS.PHASECHK.TRANS64 P0, [R7+URZ], R2 ;  /* 0x00000002070085a7 */ /* 0x000ee4000800007f */
[----:B---3--:R-:W-:Y:S05]  /*17930*/  @!P0 BRA `(.L_x_8405) ;  /* 0xfffffffc00f08947 */ /* 0x008fea000383ffff */
[----:B------:R-:W-:Y:S05]  /*17940*/  BRA `(.L_x_8503) ;  /* 0xffffffe000d07947 */ /* 0x000fea000383ffff */
.L_x_8407:
[----:B---3--:R3:W4:Y:S02]  /*17950*/  SYNCS.PHASECHK.TRANS64.TRYWAIT P0, [R4+URZ], R5 ;  /* 0x00000005040075a7 */ /* 0x008724000800017f */
[----:B----4-:R-:W-:Y:S05]  /*17960*/  @!P0 NANOSLEEP.SYNCS 0x989680 ;  /* 0x009896800000895d */ /* 0x010fea0003900000 */
[----:B------:R-:W4:Y:S02]  /*17970*/  @!P0 SYNCS.PHASECHK.TRANS64 P0, [R4+URZ], R5 ;  /* 0x00000005040085a7 */ /* 0x000f24000800007f */
[----:B----4-:R-:W-:Y:S05]  /*17980*/  @!P0 BRA `(.L_x_8407) ;  /* 0xfffffffc00f08947 */ /* 0x010fea000383ffff */
[----:B------:R-:W-:Y:S05]  /*17990*/  BRA `(.L_x_8504) ;  /* 0xffffffe000d87947 */ /* 0x000fea000383ffff */
.L_x_8505:
        /* <DEDUP_REMOVED lines=14> */
.L_x_11963:


//--------------------- .text._ZN7cutlass13device_kernelIN5flash11enable_sm90INS1_16FlashAttnFwdSm90INS1_25CollectiveMainloopFwdSm90ILi2EN4cute5tupleIJNS5_1CILi1EEES8_S8_EEENS6_IJNS7_ILi128EEENS7_ILi96EEENS7_ILi64EEEEEELi256ENS_6half_tEfNS_4arch4Sm90ELb0ELb1ELb0ELb0ELb0ELb0ELb0ELb1ELb0ELb0ELb0ELb0EEENS1_21CollectiveEpilogueFwdINS6_IJSA_NS7_ILi256EEESB_EEES9_SE_SG_Li256ELb0ELb0ELb0ELb0EEENS1_30DynamicPersistentTileSchedulerILi256ELi32ELb0ELb0ELb1EEEEEEEEEvNT_6ParamsE --------------------------
	.section	.text._ZN7cutlass13device_kernelIN5flash11enable_sm90INS1_16FlashAttnFwdSm90INS1_25CollectiveMainloopFwdSm90ILi2EN4cute5tupleIJNS5_1CILi1EEES8_S8_EEENS6_IJNS7_ILi128EEENS7_ILi96EEENS7_ILi64EEEEEELi256ENS_6half_tEfNS_4arch4Sm90ELb0ELb1ELb0ELb0ELb0ELb0ELb0ELb1ELb0ELb0ELb0ELb0EEENS1_21CollectiveEpilogueFwdINS6_IJSA_NS7_ILi256EEESB_EEES9_SE_SG_Li256ELb0ELb0ELb0ELb0EEENS1_30DynamicPersistentTileSchedulerILi256ELi32ELb0ELb0ELb1EEEEEEEEEvNT_6ParamsE,"ax",@progbits
	.align	128
.text._ZN7cutlass13device_kernelIN5flash11enable_sm90INS1_16FlashAttnFwdSm90INS1_25CollectiveMainloopFwdSm90ILi2EN4cute5tupleIJNS5_1CILi1EEES8_S8_EEENS6_IJNS7_ILi128EEENS7_ILi96EEENS7_ILi64EEEEEELi256ENS_6half_tEfNS_4arch4Sm90ELb0ELb1ELb0ELb0ELb0ELb0ELb0ELb1ELb0ELb0ELb0ELb0EEENS1_21CollectiveEpilogueFwdINS6_IJSA_NS7_ILi256EEESB_EEES9_SE_SG_Li256ELb0ELb0ELb0ELb0EEENS1_30DynamicPersistentTileSchedulerILi256ELi32ELb0ELb0ELb1EEEEEEEEEvNT_6ParamsE:
        .type           _ZN7cutlass13device_kernelIN5flash11enable_sm90INS1_16FlashAttnFwdSm90INS1_25CollectiveMainloopFwdSm90ILi2EN4cute5tupleIJNS5_1CILi1EEES8_S8_EEENS6_IJNS7_ILi128EEENS7_ILi96EEENS7_ILi64EEEEEELi256ENS_6half_tEfNS_4arch4Sm90ELb0ELb1ELb0ELb0ELb0ELb0ELb0ELb1ELb0ELb0ELb0ELb0EEENS1_21CollectiveEpilogueFwdINS6_IJSA_NS7_ILi256EEESB_EEES9_SE_SG_Li256ELb0ELb0ELb0ELb0EEENS1_30DynamicPersistentTileSchedulerILi256ELi32ELb0ELb0ELb1EEEEEEEEEvNT_6ParamsE,@function
        .size           _ZN7cutlass13device_kernelIN5flash11enable_sm90INS1_16FlashAttnFwdSm90INS1_25CollectiveMainloopFwdSm90ILi2EN4cute5tupleIJNS5_1CILi1EEES8_S8_EEENS6_IJNS7_ILi128EEENS7_ILi96EEENS7_ILi64EEEEEELi256ENS_6half_tEfNS_4arch4Sm90ELb0ELb1ELb0ELb0ELb0ELb0ELb0ELb1ELb0ELb0ELb0ELb0EEENS1_21CollectiveEpilogueFwdINS6_IJSA_NS7_ILi256EEESB_EEES9_SE_SG_Li256ELb0ELb0ELb0ELb0EEENS1_30DynamicPersistentTileSchedulerILi256ELi32ELb0ELb0ELb1EEEEEEEEEvNT_6ParamsE,(.L_x_11964 - _ZN7cutlass13device_kernelIN5flash11enable_sm90INS1_16FlashAttnFwdSm90INS1_25CollectiveMainloopFwdSm90ILi2EN4cute5tupleIJNS5_1CILi1EEES8_S8_EEENS6_IJNS7_ILi128EEENS7_ILi96EEENS7_ILi64EEEEEELi256ENS_6half_tEfNS_4arch4Sm90ELb0ELb1ELb0ELb0ELb0ELb0ELb0ELb1ELb0ELb0ELb0ELb0EEENS1_21CollectiveEpilogueFwdINS6_IJSA_NS7_ILi256EEESB_EEES9_SE_SG_Li256ELb0ELb0ELb0ELb0EEENS1_30DynamicPersistentTileSchedulerILi256ELi32ELb0ELb0ELb1EEEEEEEEEvNT_6ParamsE)
        .other          _ZN7cutlass13device_kernelIN5flash11enable_sm90INS1_16FlashAttnFwdSm90INS1_25CollectiveMainloopFwdSm90ILi2EN4cute5tupleIJNS5_1CILi1EEES8_S8_EEENS6_IJNS7_ILi128EEENS7_ILi96EEENS7_ILi64EEEEEELi256ENS_6half_tEfNS_4arch4Sm90ELb0ELb1ELb0ELb0ELb0ELb0ELb0ELb1ELb0ELb0ELb0ELb0EEENS1_21CollectiveEpilogueFwdINS6_IJSA_NS7_ILi256EEESB_EEES9_SE_SG_Li256ELb0ELb0ELb0ELb0EEENS1_30DynamicPersistentTileSchedulerILi256ELi32ELb0ELb0ELb1EEEEEEEEEvNT_6ParamsE,@"STO_CUDA_ENTRY STV_DEFAULT"
_ZN7cutlass13device_kernelIN5flash11enable_sm90INS1_16FlashAttnFwdSm90INS1_25CollectiveMainloopFwdSm90ILi2EN4cute5tupleIJNS5_1CILi1EEES8_S8_EEENS6_IJNS7_ILi128EEENS7_ILi96EEENS7_ILi64EEEEEELi256ENS_6half_tEfNS_4arch4Sm90ELb0ELb1ELb0ELb0ELb0ELb0ELb0ELb1ELb0ELb0ELb0ELb0EEENS1_21CollectiveEpilogueFwdINS6_IJSA_NS7_ILi256EEESB_EEES9_SE_SG_Li256ELb0ELb0ELb0ELb0EEENS1_30DynamicPersistentTileSchedulerILi256ELi32ELb0ELb0ELb1EEEEEEEEEvNT_6ParamsE:
[----:B------:R-:W1:Y:S01]  /*0000*/  LDC R1, c[0x0][0x28] ;  /* 0x00000a00ff017b82 */ /* 0x000e620000000800 */
[----:B------:R-:W2:Y:S01]  /*0010*/  S2R R3, SR_TID.X ;  /* 0x0000000000037919 */ /* 0x000ea20000002100 */
[----:B------:R-:W-:Y:S01]  /*0020*/  ELECT P0, URZ, PT ;  /* 0x00000000003f782f */ /* 0x000fe20003800000 */
[----:B------:R-:W-:Y:S01]  /*0030*/  BSSY B0, `(.L_x_8506) ;  /* 0x0000014000007945 */ /* 0x000fe20003800000 */
[--C-:B--2---:R-:W-:Y:S02]  /*0040*/  SHF.R.U32.HI R0, RZ, 0x5, R3.reuse ;  /* 0x00000005ff007819 */ /* 0x104fe40000011603 */
[----:B------:R-:W-:-:S03]  /*0050*/  SHF.R.U32.HI R23, RZ, 0x7, R3 ;  /* 0x00000007ff177819 */ /* 0x000fc60000011603 */
[----:B------:R-:W2:Y:S02]  /*0060*/  SHFL.IDX PT, R2, R0, RZ, 0x1f ;  /* 0x00001fff00027589 */ /* 0x000ea400000e0000 */
[----:B--2---:R-:W-:-:S13]  /*0070*/  ISETP.EQ.AND P0, PT, R2, RZ, P0 ;  /* 0x000000ff0200720c */ /* 0x004fda0000702270 */
        /* <DEDUP_REMOVED lines=15> */
.L_x_8507:
[----:B------:R-:W-:Y:S05]  /*0170*/  BSYNC B0 ;  /* 0x0000000000007941 */ /* 0x000fea0003800000 */
.L_x_8506:
        /* <DEDUP_REMOVED lines=37> */
.L_x_8508:
        /* <DEDUP_REMOVED lines=22> */
.L_x_8509:
        /* <DEDUP_REMOVED lines=18> */
.L_x_8510:
        /* <DEDUP_REMOVED lines=22> */
.L_x_8511:
        /* <DEDUP_REMOVED lines=22> */
.L_x_8512:
[----:B------:R-:W-:Y:S01]  /*0910*/  PLOP3.LUT P0, PT, PT, PT, UP0, 0x80, 0x0 ;  /* 0x000000000000781c */ /* 0x000fe20003f0f008 */
[----:B------:R-:W-:Y:S01]  /*0920*/  UMOV UR36, 0x1 ;  /* 0x0000000100247882 */ /* 0x000fe20000000000 */
[----:B------:R-:W-:Y:S01]  /*0930*/  NOP ;  /* 0x0000000000007918 */ /* 0x000fe20000000000 */
[----:B------:R-:W-:Y:S01]  /*0940*/  USEL UR36, UR36, 0x2, !UP0 ;  /* 0x0000000224247887 */ /* 0x000fe2000c000000 */
[----:B------:R-:W-:Y:S01]  /*0950*/  ULDC.64 UR48, c[0x0][0x208] ;  /* 0x0000820000307ab9 */ /* 0x000fe20000000a00 */
[----:B-123--:R-:W-:Y:S08]  /*0960*/  BAR.SYNC.DEFER_BLOCKING 0x0 ;  /* 0x0000000000007b1d */ /* 0x00eff00000010000 */
[----:B------:R-:W-:Y:S05]  /*0970*/  @!P0 BRA `(.L_x_8513) ;  /* 0x000000dc003c8947 */ /* 0x000fea0003800000 */
.L_x_8514:
[----:B------:R-:W-:-:S08]  /*0980*/  NOP ;  /* 0x0000000000007918 */ /* 0x000fd00000000000 */
[----:B------:R-:W1:Y:S02]  /*0990*/  USETMAXREG.TRY_ALLOC.CTAPOOL UP0, 0xf0 ;  /* 0x000000f0000079c8 */ /* 0x000e640008000600 */
[----:B-1----:R-:W-:-:S13]  /*09a0*/  PLOP3.LUT P0, PT, PT, PT, UP0, 0x80, 0x0 ;  /* 0x000000000000781c */ /* 0x002fda0003f0f008 */
[----:B------:R-:W-:Y:S05]  /*09b0*/  @!P0 BRA `(.L_x_8514) ;  /* 0xfffffffc00f08947 */ /* 0x000fea000383ffff */
[----:B------:R-:W1:Y:S08]  /*09c0*/  S2UR UR7, SR_CTAID.X ;  /* 0x00000000000779c3 */ /* 0x000e700000002500 */
[----:B------:R-:W-:Y:S08]  /*09d0*/  BAR.ARV 0x4, 0x120 ;  /* 0x0104800000007b1d */ /* 0x000ff00000002000 */
[----:B------:R-:W-:Y:S08]  /*09e0*/  BAR.ARV 0x8, 0x120 ;  /* 0x0204800000007b1d */ /* 0x000ff00000002000 */
[----:B------:R-:W1:Y:S01]  /*09f0*/  LDC R0, c[0x0][0xda8] ;  /* 0x00036a00ff007b82 */ /* 0x000e620000000800 */
[----:B------:R-:W-:-:S13]  /*0a00*/  ISETP.NE.AND P0, PT, R23, 0x1, PT ;  /* 0x000000011700780c */ /* 0x000fda0003f05270 */
[----:B------:R-:W-:Y:S06]  /*0a10*/  @!P0 BAR.ARV 0x9, 0x100 ;  /* 0x0244000000008b1d */ /* 0x000fec0000002000 */
[----:B-1----:R-:W-:-:S13]  /*0a20*/  ISETP.LE.AND P0, PT, R0, UR7, PT ;  /* 0x0000000700007c0c */ /* 0x002fda000bf03270 */
[----:B------:R-:W-:Y:S05]  /*0a30*/  @P0 EXIT ;  /* 0x000000000000094d */ /* 0x000fea0003800000 */
[----:B------:R-:W1:Y:S01]  /*0a40*/  S2R R2, SR_TID.X ;  /* 0x0000000000027919 */ /* 0x000e620000002100 */
[----:B------:R-:W2:Y:S01]  /*0a50*/  S2UR UR4, SR_CgaCtaId ;  /* 0x00000000000479c3 */ /* 0x000ea20000008800 */
[----:B------:R-:W-:Y:S01]  /*0a60*/  UMOV UR46, 0x400 ;  /* 0x00000400002e7882 */ /* 0x000fe20000000000 */
[----:B------:R-:W-:Y:S01]  /*0a70*/  ULOP3.LUT UR47, UR36, 0x1, URZ, 0xfc, !UPT ;  /* 0x00000001242f7892 */ /* 0x000fe2000f8efc3f */
[----:B------:R-:W-:Y:S01]  /*0a80*/  ULDC.64 UR50, c[0x0][0x198] ;  /* 0x0000660000327ab9 */ /* 0x000fe20000000a00 */
[----:B------:R-:W-:Y:S01]  /*0a90*/  UMOV UR37, URZ ;  /* 0x0000003f00257c82 */ /* 0x000fe20008000000 */
[----:B------:R-:W-:Y:S01]  /*0aa0*/  UMOV UR38, URZ ;  /* 0x0000003f00267c82 */ /* 0x000fe20008000000 */
[----:B------:R-:W-:Y:S02]  /*0ab0*/  UMOV UR39, URZ ;  /* 0x0000003f00277c82 */ /* 0x000fe40008000000 */
[----:B------:R-:W3:Y:S01]  /*0ac0*/  S2UR UR6, SR_SWINHI ;  /* 0x00000000000679c3 */ /* 0x000ee20000002f00 */
[----:B--2---:R-:W-:Y:S01]  /*0ad0*/  ULEA UR46, UR4, UR46, 0x18 ;  /* 0x0000002e042e7291 */ /* 0x004fe2000f8ec03f */
[----:B-1----:R-:W-:-:S06]  /*0ae0*/  VIADD R202, R2, 0xffffff80 ;  /* 0xffffff8002ca7836 */ /* 0x002fcc0000000000 */
[----:B------:R-:W-:Y:S01]  /*0af0*/  UMOV UR4, UR46 ;  /* 0x0000002e00047c82 */ /* 0x000fe20008000000 */
[----:B---3--:R-:W-:Y:S01]  /*0b00*/  UMOV UR5, UR6 ;  /* 0x0000000600057c82 */ /* 0x008fe20008000000 */
[----:B------:R-:W-:Y:S01]  /*0b10*/  IMAD.U32 R18, RZ, RZ, UR4 ;  /* 0x00000004ff127e24 */ /* 0x000fe2000f8e00ff */
[----:B------:R-:W-:Y:S01]  /*0b20*/  UMOV UR4, UR7 ;  /* 0x0000000700047c82 */ /* 0x000fe20008000000 */
[----:B------:R-:W-:Y:S01]  /*0b30*/  SHF.R.S32.HI R3, RZ, 0x1f, R202 ;  /* 0x0000001fff037819 */ /* 0x000fe200000114ca */
[----:B------:R-:W-:-:S03]  /*0b40*/  IMAD.U32 R19, RZ, RZ, UR5 ;  /* 0x00000005ff137e24 */ /* 0x000fc6000f8e00ff */
[CC--:B------:R-:W-:Y:S02]  /*0b50*/  LEA.HI R0, R3.reuse, R202.reuse, RZ, 0x7 ;  /* 0x000000ca03007211 */ /* 0x0c0fe400078f38ff */
[CC--:B------:R-:W-:Y:S02]  /*0b60*/  LEA.HI R2, R3.reuse, R202.reuse, RZ, 0x4 ;  /* 0x000000ca03027211 */ /* 0x0c0fe400078f20ff */
[----:B------:R-:W-:Y:S02]  /*0b70*/  LOP3.LUT R5, R0, 0xffffff80, RZ, 0xc0, !PT ;  /* 0xffffff8000057812 */ /* 0x000fe400078ec0ff */
[----:B------:R-:W-:Y:S02]  /*0b80*/  LEA.HI R4, R3, R202, RZ, 0x5 ;  /* 0x000000ca03047211 */ /* 0x000fe400078f28ff */
[----:B------:R-:W-:Y:S01]  /*0b90*/  LOP3.LUT R3, R2, 0x3fffff0, RZ, 0xc0, !PT ;  /* 0x03fffff002037812 */ /* 0x000fe200078ec0ff */
[----:B------:R-:W-:Y:S01]  /*0ba0*/  IMAD.IADD R6, R202, 0x1, -R5 ;  /* 0x00000001ca067824 */ /* 0x000fe200078e0a05 */
[----:B------:R-:W-:-:S02]  /*0bb0*/  SHF.R.S32.HI R5, RZ, 0x4, R2 ;  /* 0x00000004ff057819 */ /* 0x000fc40000011402 */
[----:B------:R-:W-:Y:S01]  /*0bc0*/  SHF.R.S32.HI R4, RZ, 0x5, R4 ;  /* 0x00000005ff047819 */ /* 0x000fe20000011404 */
[----:B------:R-:W-:Y:S01]  /*0bd0*/  IMAD.IADD R3, R202, 0x1, -R3 ;  /* 0x00000001ca037824 */ /* 0x000fe200078e0a03 */
[----:B------:R-:W-:Y:S02]  /*0be0*/  SHF.R.S32.HI R7, RZ, 0x1f, R6 ;  /* 0x0000001fff077819 */ /* 0x000fe40000011406 */
[----:B------:R-:W-:Y:S01]  /*0bf0*/  LEA.HI R2, R2, R5, RZ, 0x1 ;  /* 0x0000000502027211 */ /* 0x000fe200078f08ff */
[----:B------:R-:W-:Y:S01]  /*0c00*/  IMAD R11, R4, 0x10, R3 ;  /* 0x00000010040b7824 */ /* 0x000fe200078e0203 */
[----:B------:R-:W-:Y:S02]  /*0c10*/  LEA.HI R8, R7, R6, RZ, 0x2 ;  /* 0x0000000607087211 */ /* 0x000fe400078f10ff */
[----:B------:R-:W-:Y:S02]  /*0c20*/  LOP3.LUT R2, R2, 0x1ffffffe, RZ, 0xc0, !PT ;  /* 0x1ffffffe02027812 */ /* 0x000fe400078ec0ff */
[----:B------:R-:W-:-:S02]  /*0c30*/  SHF.R.S32.HI R9, RZ, 0x2, R8 ;  /* 0x00000002ff097819 */ /* 0x000fc40000011408 */
[----:B------:R-:W-:Y:S01]  /*0c40*/  SHF.R.S32.HI R10, RZ, 0x1f, R8 ;  /* 0x0000001fff0a7819 */ /* 0x000fe20000011408 */
[----:B------:R-:W-:Y:S01]  /*0c50*/  IMAD.IADD R2, R5, 0x1, -R2 ;  /* 0x0000000105027824 */ /* 0x000fe200078e0a02 */
[----:B------:R-:W-:Y:S02]  /*0c60*/  SHF.R.S32.HI R3, RZ, 0x7, R0 ;  /* 0x00000007ff037819 */ /* 0x000fe40000011400 */
[----:B------:R-:W-:Y:S01]  /*0c70*/  LEA.HI R10, R10, R9, RZ, 0x3 ;  /* 0x000000090a0a7211 */ /* 0x000fe200078f18ff */
[----:B------:R-:W-:Y:S01]  /*0c80*/  IMAD R2, R11, 0x8, R2 ;  /* 0x000000080b027824 */ /* 0x000fe200078e0202 */
[----:B------:R-:W-:Y:S02]  /*0c90*/  LEA.HI R0, R0, R3, RZ, 0x1 ;  /* 0x0000000300007211 */ /* 0x000fe400078f08ff */
[----:B------:R-:W-:Y:S01]  /*0ca0*/  LOP3.LUT R10, R10, 0xfffffff8, RZ, 0xc0, !PT ;  /* 0xfffffff80a0a7812 */ /* 0x000fe200078ec0ff */
[----:B------:R-:W-:Y:S01]  /*0cb0*/  IMAD.SHL.U32 R5, R2, 0x8, RZ ;  /* 0x0000000802057824 */ /* 0x000fe200078e00ff */
[----:B------:R-:W-:-:S02]  /*0cc0*/  LEA.HI R7, R7, R6, RZ, 0x5 ;  /* 0x0000000607077211 */ /* 0x000fc400078f28ff */
[----:B------:R-:W-:Y:S01]  /*0cd0*/  LOP3.LUT R0, R0, 0x3fffffe, RZ, 0xc0, !PT ;  /* 0x03fffffe00007812 */ /* 0x000fe200078ec0ff */
[----:B------:R-:W-:Y:S01]  /*0ce0*/  IMAD.IADD R10, R9, 0x1, -R10 ;  /* 0x00000001090a7824 */ /* 0x000fe200078e0a0a */
[----:B------:R-:W-:Y:S01]  /*0cf0*/  SHF.R.S32.HI R7, RZ, 0x5, R7 ;  /* 0x00000005ff077819 */ /* 0x000fe20000011407 */
[----:B------:R-:W-:Y:S01]  /*0d00*/  IMAD.WIDE R18, R5, 0x2, R18 ;  /* 0x0000000205127825 */ /* 0x000fe200078e0212 */
[----:B------:R-:W-:-:S03]  /*0d10*/  LOP3.LUT R9, R8, 0x7ffffffc, RZ, 0xc0, !PT ;  /* 0x7ffffffc08097812 */ /* 0x000fc600078ec0ff */
[----:B------:R-:W-:Y:S02]  /*0d20*/  IMAD.IADD R0, R3, 0x1, -R0 ;  /* 0x0000000103007824 */ /* 0x000fe400078e0a00 */
[----:B------:R-:W-:Y:S02]  /*0d30*/  IMAD R7, R7, 0x10, R10 ;  /* 0x0000001007077824 */ /* 0x000fe400078e020a */
[----:B------:R-:W-:Y:S02]  /*0d40*/  IMAD.IADD R9, R6, 0x1, -R9 ;  /* 0x0000000106097824 */ /* 0x000fe400078e0a09 */
[----:B------:R-:W-:Y:S02]  /*0d50*/  IMAD R201, R0, 0x40, R7 ;  /* 0x0000004000c97824 */ /* 0x000fe400078e0207 */
[----:B------:R-:W-:-:S07]  /*0d60*/  IMAD.SHL.U32 R16, R9, 0x2, RZ ;  /* 0x0000000209107824 */ /* 0x000fce00078e00ff */
.L_x_8607:
        /* <DEDUP_REMOVED lines=20> */
.L_x_8515:
[----:B------:R-:W-:Y:S01]  /*0eb0*/  ULDC UR6, c[0x0][0xdc4] ;  /* 0x0003710000067ab9 */ /* 0x000fe20000000800 */
[----:B------:R-:W-:Y:S01]  /*0ec0*/  UMOV UR41, UR7 ;  /* 0x0000000700297c82 */ /* 0x000fe20008000000 */
[----:B------:R-:W-:-:S11]  /*0ed0*/  UISETP.NE.AND UP0, UPT, UR6, 0x1, UPT ;  /* 0x000000010600788c */ /* 0x000fd6000bf05270 */
[----:B------:R-:W-:Y:S02]  /*0ee0*/  @UP0 ULDC.64 UR10, c[0x0][0xdc8] ;  /* 0x00037200000a0ab9 */ /* 0x000fe40000000a00 */
[----:B------:R-:W-:-:S04]  /*0ef0*/  UIMAD.WIDE.U32 UR4, UR7, UR10, URZ ;  /* 0x0000000a070472a5 */ /* 0x000fc8000f8e003f */
[----:B------:R-:W-:-:S04]  /*0f00*/  @UP0 USHF.R.U32.HI UR41, URZ, UR11, UR5 ;  /* 0x0000000b3f290299 */ /* 0x000fc80008011605 */
[----:B------:R-:W-:-:S12]  /*0f10*/  UIMAD UR4, UR41, UR6, URZ ;  /* 0x00000006290472a4 */ /* 0x000fd8000f8e023f */
.L_x_8516:
[----:B------:R-:W1:Y:S01]  /*0f20*/  LDC.64 R8, c[0x0][0x9e0] ;  /* 0x00027800ff087b82 */ /* 0x000e620000000a00 */
[----:B------:R-:W-:Y:S01]  /*0f30*/  ULDC UR43, c[0x0][0xdb8] ;  /* 0x00036e00002b7ab9 */ /* 0x000fe20000000800 */
[----:B------:R-:W-:Y:S02]  /*0f40*/  ULOP3.LUT UR5, URZ, UR41, URZ, 0x33, !UPT ;  /* 0x000000293f057292 */ /* 0x000fe4000f8e333f */
[----:B------:R-:W-:Y:S01]  /*0f50*/  UISETP.NE.AND UP1, UPT, UR43, 0x1, UPT ;  /* 0x000000012b00788c */ /* 0x000fe2000bf25270 */
[----:B------:R-:W-:Y:S01]  /*0f60*/  ULDC UR42, c[0x0][0xdac] ;  /* 0x00036b00002a7ab9 */ /* 0x000fe20000000800 */
[----:B------:R-:W-:Y:S02]  /*0f70*/  ULDC.64 UR10, c[0x0][0x3f8] ;  /* 0x0000fe00000a7ab9 */ /* 0x000fe40000000a00 */
[----:B------:R-:W2:Y:S01]  /*0f80*/  LDC R7, c[0x0][0x288] ;  /* 0x0000a200ff077b82 */ /* 0x000ea20000000800 */
[----:B------:R-:W-:Y:S02]  /*0f90*/  UIADD3 UR4, UR7, -UR4, URZ ;  /* 0x8000000407047290 */ /* 0x000fe4000fffe03f */
[----:B------:R-:W-:-:S02]  /*0fa0*/  UIADD3 UR42, UR5, UR42, URZ ;  /* 0x0000002a052a7290 */ /* 0x000fc4000fffe03f */
[----:B------:R-:W-:Y:S01]  /*0fb0*/  UISETP.NE.U32.AND UP0, UPT, UR10, URZ, UPT ;  /* 0x0000003f0a00728c */ /* 0x000fe2000bf05070 */
[----:B------:R-:W-:Y:S02]  /*0fc0*/  ULDC UR7, c[0x0][0xdc4] ;  /* 0x0003710000077ab9 */ /* 0x000fe40000000800 */
[----:B------:R-:W3:Y:S01]  /*0fd0*/  LDC R5, c[0x0][0x2e0] ;  /* 0x0000b800ff057b82 */ /* 0x000ee20000000800 */
[----:B------:R-:W-:Y:S02]  /*0fe0*/  USHF.L.U32 UR42, UR42, 0x7, URZ ;  /* 0x000000072a2a7899 */ /* 0x000fe4000800063f */
[----:B------:R-:W-:Y:S02]  /*0ff0*/  UIMAD UR8, UR8, UR7, UR4 ;  /* 0x00000007080872a4 */ /* 0x000fe4000f8e0204 */
[----:B------:R-:W-:Y:S01]  /*1000*/  UISETP.NE.AND.EX UP0, UPT, UR11, URZ, UPT, UP0 ;  /* 0x0000003f0b00728c */ /* 0x000fe2000bf05300 */
[----:B------:R-:W-:Y:S01]  /*1010*/  @UP1 ULDC UR4, c[0x0][0xdbc] ;  /* 0x00036f0000041ab9 */ /* 0x000fe20000000800 */
[----:B------:R-:W-:Y:S01]  /*1020*/  ULDC UR6, c[0x0][0x404] ;  /* 0x0001010000067ab9 */ /* 0x000fe20000000800 */
[----:B------:R-:W-:Y:S01]  /*1030*/  UIMAD.WIDE.U32 UR4, UR8, UR4, URZ ;  /* 0x00000004080472a5 */ /* 0x000fe2000f8e003f */
[----:B-1----:R-:W-:Y:S01]  /*1040*/  ISETP.GE.AND P1, PT, R9, 0x1, PT ;  /* 0x000000010900780c */ /* 0x002fe20003f26270 */
[----:B------:R-:W-:Y:S01]  /*1050*/  USEL UR6, UR6, 0x1, UP0 ;  /* 0x0000000106067887 */ /* 0x000fe20008000000 */
[----:B------:R-:W-:Y:S01]  /*1060*/  IMAD.U32 R200, RZ, RZ, UR42 ;  /* 0x0000002affc87e24 */ /* 0x000fe2000f8e00ff */
[----:B------:R-:W-:Y:S01]  /*1070*/  @UP1 ULDC UR7, c[0x0][0xdc0] ;  /* 0x0003700000071ab9 */ /* 0x000fe20000000800 */
[----:B------:R-:W-:Y:S01]  /*1080*/  UMOV UR44, UR8 ;  /* 0x00000008002c7c82 */ /* 0x000fe20008000000 */
[----:B------:R-:W-:-:S02]  /*1090*/  @UP1 USHF.R.U32.HI UR44, URZ, UR7, UR5 ;  /* 0x000000073f2c1299 */ /* 0x000fc40008011605 */
[----:B--2---:R-:W-:Y:S02]  /*10a0*/  IADD3 R22, R200, 0x80, -R7 ;  /* 0x00000080c8167810 */ /* 0x004fe40007ffe807 */
[----:B------:R-:W-:-:S04]  /*10b0*/  UIADD3 UR4, -UR44, URZ, URZ ;  /* 0x0000003f2c047290 */ /* 0x000fc8000fffe13f */
[----:B------:R-:W-:Y:S01]  /*10c0*/  UIMAD UR43, UR43, UR4, UR8 ;  /* 0x000000042b2b72a4 */ /* 0x000fe2000f8e0208 */
[----:B---3--:R-:W-:-:S04]  /*10d0*/  IMAD R17, R5, UR6, RZ ;  /* 0x0000000605117c24 */ /* 0x008fc8000f8e02ff */
[----:B------:R-:W-:-:S04]  /*10e0*/  IMAD.IADD R22, R17, 0x1, R22 ;  /* 0x0000000111167824 */ /* 0x000fc800078e0216 */
        /* <DEDUP_REMOVED lines=12> */
.L_x_8518:
[----:B------:R-:W-:-:S13]  /*11b0*/  ISETP.NE.AND P0, PT, R9, 0x1, PT ;  /* 0x000000010900780c */ /* 0x000fda0003f05270 */
[----:B------:R-:W1:Y:S02]  /*11c0*/  @P0 LDC.64 R10, c[0x0][0x9e8] ;  /* 0x00027a00ff0a0b82 */ /* 0x000e640000000a00 */
[----:B-1----:R-:W-:-:S05]  /*11d0*/  @P0 IMAD.HI.U32 R4, R3, R10, RZ ;  /* 0x0000000a03040227 */ /* 0x002fca00078e00ff */
[----:B------:R-:W-:-:S07]  /*11e0*/  @P0 SHF.R.U32.HI R3, RZ, R11, R4 ;  /* 0x0000000bff030219 */ /* 0x000fce0000011604 */
.L_x_8519:
[----:B------:R-:W-:-:S05]  /*11f0*/  IMAD R3, R3, R9, R9 ;  /* 0x0000000903037224 */ /* 0x000fca00078e0209 */
[----:B------:R-:W-:-:S07]  /*1200*/  VIMNMX R0, R0, R3, PT ;  /* 0x0000000300007248 */ /* 0x000fce0003fe0100 */
.L_x_8517:
[----:B------:R-:W-:Y:S01]  /*1210*/  IADD3 R4, -R7, UR42, RZ ;  /* 0x0000002a07047c10 */ /* 0x000fe2000fffe1ff */
[----:B------:R-:W-:Y:S01]  /*1220*/  VIADD R3, R0, 0x5f ;  /* 0x0000005f00037836 */ /* 0x000fe20000000000 */
[----:B------:R-:W-:Y:S01]  /*1230*/  ULDC UR4, c[0x0][0x9dc] ;  /* 0x0002770000047ab9 */ /* 0x000fe20000000800 */
[----:B------:R-:W-:Y:S02]  /*1240*/  VIADD R0, R17, 0x5f ;  /* 0x0000005f11007836 */ /* 0x000fe40000000000 */
[----:B------:R-:W-:Y:S02]  /*1250*/  IMAD R6, R5, UR6, R4 ;  /* 0x0000000605067c24 */ /* 0x000fe4000f8e0204 */
[----:B------:R-:W-:-:S04]  /*1260*/  IMAD.HI R4, R3, 0x2aaaaaab, RZ ;  /* 0x2aaaaaab03047827 */ /* 0x000fc800078e02ff */
[----:B------:R-:W-:Y:S01]  /*1270*/  IMAD.HI R0, R0, 0x2aaaaaab, RZ ;  /* 0x2aaaaaab00007827 */ /* 0x000fe200078e02ff */
[----:B------:R-:W-:-:S03]  /*1280*/  SHF.R.U32.HI R5, RZ, 0x1f, R4 ;  /* 0x0000001fff057819 */ /* 0x000fc60000011604 */
[----:B------:R-:W-:Y:S01]  /*1290*/  VIADD R7, R6, -UR4 ;  /* 0x8000000406077c36 */ /* 0x000fe20008000000 */
[----:B------:R-:W-:Y:S02]  /*12a0*/  SHF.R.U32.HI R3, RZ, 0x1f, R0 ;  /* 0x0000001fff037819 */ /* 0x000fe40000011600 */
[----:B------:R-:W-:Y:S02]  /*12b0*/  LEA.HI.SX32 R176, R4, R5, 0x1c ;  /* 0x0000000504b07211 */ /* 0x000fe400078fe2ff */
[----:B------:R-:W-:Y:S02]  /*12c0*/  LEA.HI.SX32 R3, R0, R3, 0x1c ;  /* 0x0000000300037211 */ /* 0x000fe400078fe2ff */
[----:B------:R-:W-:Y:S02]  /*12d0*/  R2UR UR4, R7 ;  /* 0x00000000070472ca */ /* 0x000fe400000e0000 */
[----:B------:R-:W-:Y:S01]  /*12e0*/  VIMNMX R176, R3, R176, PT ;  /* 0x000000b003b07248 */ /* 0x000fe20003fe0100 */
[----:B------:R-:W-:-:S12]  /*12f0*/  @!P1 BRA `(.L_x_8520) ;  /* 0x0000000000449947 */ /* 0x000fd80003800000 */
        /* <DEDUP_REMOVED lines=9> */
.L_x_8521:
[----:B------:R-:W-:-:S13]  /*1390*/  ISETP.NE.AND P0, PT, R9, 0x1, PT ;  /* 0x000000010900780c */ /* 0x000fda0003f05270 */
[----:B------:R-:W1:Y:S02]  /*13a0*/  @P0 LDC.64 R4, c[0x0][0x9e8] ;  /* 0x00027a00ff040b82 */ /* 0x000e640000000a00 */
[----:B-1----:R-:W-:-:S05]  /*13b0*/  @P0 IMAD.HI.U32 R0, R6, R4, RZ ;  /* 0x0000000406000227 */ /* 0x002fca00078e00ff */
[----:B------:R-:W-:-:S07]  /*13c0*/  @P0 SHF.R.U32.HI R6, RZ, R5, R0 ;  /* 0x00000005ff060219 */ /* 0x000fce0000011600 */
.L_x_8522:
[----:B------:R-:W-:-:S05]  /*13d0*/  IMAD R6, R6, R9, RZ ;  /* 0x0000000906067224 */ /* 0x000fca00078e02ff */
[----:B------:R-:W-:-:S13]  /*13e0*/  R2UR UR5, R6 ;  /* 0x00000000060572ca */ /* 0x000fda00000e0000 */
[----:B------:R-:W-:-:S04]  /*13f0*/  UISETP.LT.AND UP0, UPT, UR4, UR5, UPT ;  /* 0x000000050400728c */ /* 0x000fc8000bf01270 */
[----:B------:R-:W-:-:S12]  /*1400*/  USEL UR4, UR4, UR5, !UP0 ;  /* 0x0000000504047287 */ /* 0x000fd8000c000000 */
.L_x_8520:
[----:B------:R-:W-:Y:S01]  /*1410*/  UIMAD.WIDE UR4, UR4, 0x2aaaaaab, URZ ;  /* 0x2aaaaaab040478a5 */ /* 0x000fe2000f8e023f */
[----:B------:R-:W-:Y:S02]  /*1420*/  PLOP3.LUT P0, PT, PT, PT, PT, 0x80, 0x0 ;  /* 0x000000000000781c */ /* 0x000fe40003f0f070 */
[----:B------:R-:W-:Y:S01]  /*1430*/  CS2R R20, SRZ ;  /* 0x0000000000147805 */ /* 0x000fe2000001ff00 */
[----:B------:R-:W-:Y:S01]  /*1440*/  IMAD.MOV.U32 R0, RZ, RZ, RZ ;  /* 0x000000ffff007224 */ /* 0x000fe200078e00ff */
[----:B------:R-:W-:Y:S01]  /*1450*/  USHF.R.U32.HI UR4, URZ, 0x1f, UR5 ;  /* 0x0000001f3f047899 */ /* 0x000fe20008011605 */
[----:B------:R-:W-:Y:S02]  /*1460*/  CS2R R150, SRZ ;  /* 0x0000000000967805 */ /* 0x000fe4000001ff00 */
[----:B------:R-:W-:Y:S02]  /*1470*/  CS2R R148, SRZ ;  /* 0x0000000000947805 */ /* 0x000fe4000001ff00 */
[----:B------:R-:W-:Y:S01]  /*1480*/  CS2R R146, SRZ ;  /* 0x0000000000927805 */ /* 0x000fe2000001ff00 */
[----:B------:R-:W-:Y:S01]  /*1490*/  ULEA.HI.SX32 UR4, UR5, UR4, 0x1c ;  /* 0x0000000405047291 */ /* 0x000fe2000f8fe23f */
        /* <DEDUP_REMOVED lines=63> */
[----:B------:R-:W-:Y:S02]  /*1890*/  IMAD.MOV.U32 R29, RZ, RZ, RZ ;  /* 0x000000ffff1d7224 */ /* 0x000fe400078e00ff */
[----:B------:R-:W-:Y:S02]  /*18a0*/  IMAD.MOV.U32 R6, RZ, RZ, RZ ;  /* 0x000000ffff067224 */ /* 0x000fe400078e00ff */
[----:B------:R-:W-:Y:S01]  /*18b0*/  IMAD.MOV.U32 R172, RZ, RZ, RZ ;  /* 0x000000ffffac7224 */ /* 0x000fe200078e00ff */
[----:B------:R-:W-:Y:S06]  /*18c0*/  @!P1 BRA `(.L_x_8523) ;  /* 0x000000b000b89947 */ /* 0x000fec0003800000 */
[----:B------:R-:W-:Y:S01]  /*18d0*/  SHF.R.S32.HI R3, RZ, 0x1f, R202 ;  /* 0x0000001fff037819 */ /* 0x000fe200000114ca */
[----:B------:R-:W-:-:S03]  /*18e0*/  UIADD3 UR6, UR46, 0x18400, URZ ;  /* 0x000184002e067890 */ /* 0x000fc6000fffe03f */
[----:B------:R-:W-:Y:S01]  /*18f0*/  LEA.HI R3, R3, R202, RZ, 0x7 ;  /* 0x000000ca03037211 */ /* 0x000fe200078f38ff */
[----:B------:R-:W-:-:S03]  /*1900*/  ULOP3.LUT UP0, URZ, UR6, 0x1bf, URZ, 0xc0, !UPT ;  /* 0x000001bf063f7892 */ /* 0x000fc6000f80c03f */
[----:B------:R-:W-:-:S03]  /*1910*/  SHF.R.S32.HI R3, RZ, 0x7, R3 ;  /* 0x00000007ff037819 */ /* 0x000fc60000011403 */
[----:B------:R-:W-:-:S03]  /*1920*/  PLOP3.LUT P0, PT, PT, PT, UP0, 0x80, 0x0 ;  /* 0x000000000000781c */ /* 0x000fc60003f0f008 */
[----:B------:R-:W1:Y:S02]  /*1930*/  SHFL.IDX PT, R3, R3, RZ, 0x1f ;  /* 0x00001fff03037589 */ /* 0x000e6400000e0000 */
        /* <DEDUP_REMOVED lines=24> */
.L_x_8524:
[----:B------:R-:W-:Y:S01]  /*1ac0*/  ULEA.HI UR4, UR37, UR37, URZ, 0x1 ;  /* 0x0000002525047291 */ /* 0x000fe2000f8f083f */
[----:B------:R-:W-:-:S03]  /*1ad0*/  VIADD R9, R23, 0x8 ;  /* 0x0000000817097836 */ /* 0x000fc60000000000 */
[----:B------:R-:W-:-:S04]  /*1ae0*/  ULOP3.LUT UR4, UR4, 0xfffffffe, URZ, 0xc0, !UPT ;  /* 0xfffffffe04047892 */ /* 0x000fc8000f8ec03f */
[----:B------:R-:W-:-:S06]  /*1af0*/  UIADD3 UR4, UR37, -UR4, URZ ;  /* 0x8000000425047290 */ /* 0x000fcc000fffe03f */
[----:B------:R-:W-:-:S05]  /*1b00*/  IMAD.U32 R0, RZ, RZ, UR4 ;  /* 0x00000004ff007e24 */ /* 0x000fca000f8e00ff */
[----:B------:R-:W-:-:S04]  /*1b10*/  SHF.L.U32 R0, R0, 0x1f, RZ ;  /* 0x0000001f00007819 */ /* 0x000fc800000006ff */
[----:B------:R-:W1:Y:S02]  /*1b20*/  SYNCS.PHASECHK.TRANS64.TRYWAIT P0, [UR46+0x22800], R0 ;  /* 0x02280000ff0075a7 */ /* 0x000e64000800016e */
[----:B-1----:R-:W-:Y:S05]  /*1b30*/  @!P0 BRA `(.L_x_8525) ;  /* 0x000000f800b48947 */ /* 0x002fea0003800000 */
.L_x_8672:
[----:B-1----:R-:W-:Y:S01]  /*1b40*/  IMAD.U32 R0, RZ, RZ, UR47 ;  /* 0x0000002fff007e24 */ /* 0x002fe2000f8e00ff */
[----:B------:R-:W-:Y:S05]  /*1b50*/  WARPSYNC.ALL ;  /* 0x0000000000007948 */ /* 0x000fea0003800000 */
[----:B------:R1:W-:Y:S01]  /*1b60*/  BAR.SYNC.DEFER_BLOCKING R9, 0x100 ;  /* 0x000400090000751d */ /* 0x0003e20000010000 */
[----:B------:R-:W-:-:S13]  /*1b70*/  ISETP.NE.AND P0, PT, R0, 0x3, PT ;  /* 0x000000030000780c */ /* 0x000fda0003f05270 */
[----:B-1----:R-:W-:Y:S05]  /*1b80*/  @!P0 BRA `(.L_x_8526) ;  /* 0x0000000000048947 */ /* 0x002fea0003800000 */
[----:B------:R-:W-:Y:S01]  /*1b90*/  BPT.TRAP 0x1 ;  /* 0x000000040000795c */ /* 0x000fe20000300000 */
.L_x_8526:
[----:B------:R-:W-:Y:S01]  /*1ba0*/  ULEA UR21, UR39, UR46, 0x3 ;  /* 0x0000002e27157291 */ /* 0x000fe2000f8e183f */
[----:B------:R-:W-:-:S05]  /*1bb0*/  IMAD.U32 R11, RZ, RZ, UR38 ;  /* 0x00000026ff0b7e24 */ /* 0x000fca000f8e00ff */
[----:B------:R-:W-:-:S04]  /*1bc0*/  SHF.L.U32 R11, R11, 0x1f, RZ ;  /* 0x0000001f0b0b7819 */ /* 0x000fc800000006ff */
[----:B------:R1:W2:Y:S01]  /*1bd0*/  SYNCS.PHASECHK.TRANS64.TRYWAIT P1, [UR21+0x22830], R11 ;  /* 0x0228300bff0075a7 */ /* 0x0002a20008020155 */
[----:B------:R-:W-:Y:S05]  /*1be0*/  @!P0 BRA `(.L_x_8527) ;  /* 0x0000000000048947 */ /* 0x000fea0003800000 */
[----:B------:R-:W-:Y:S01]  /*1bf0*/  BPT.TRAP 0x1 ;  /* 0x000000040000795c */ /* 0x000fe20000300000 */
.L_x_8527:
[----:B--2---:R-:W-:Y:S05]  /*1c00*/  @P1 BRA `(.L_x_8528) ;  /* 0x0000000000081947 */ /* 0x004fea0003800000 */
[----:B------:R-:W2:Y:S02]  /*1c10*/  SYNCS.PHASECHK.TRANS64.TRYWAIT P1, [UR21+0x22830], R11 ;  /* 0x0228300bff0075a7 */ /* 0x000ea40008020155 */
[----:B--2---:R-:W-:Y:S05]  /*1c20*/  @!P1 BRA `(.L_x_8529) ;  /* 0x000000f800909947 */ /* 0x004fea0003800000 */
.L_x_8528:
[----:B------:R-:W-:Y:S01]  /*1c30*/  UIADD3 UR4, UR46, 0x1c400, URZ ;  /* 0x0001c4002e047890 */ /* 0x000fe2000fffe03f */
[----:B------:R-:W-:Y:S01]  /*1c40*/  WARPGROUP.ARRIVE ;  /* 0x00000000000079c5 */ /* 0x000fe20000000000 */
[----:B------:R-:W-:-:S05]  /*1c50*/  ULOP3.LUT UR16, UR45, 0x10000, URZ, 0xfc, !UPT ;  /* 0x000100002d107892 */ /* 0x000fca000f8efc3f */
[----:B--2---:R-:W2:Y:S01]  /*1c60*/  S2R R0, SR_TID.X ;  /* 0x0000000000007919 */ /* 0x004ea20000002100 */
[----:B------:R-:W-:Y:S01]  /*1c70*/  USHF.R.U32.HI UR4, URZ, 0x4, UR4 ;  /* 0x000000043f047899 */ /* 0x000fe20008011604 */
[----:B------:R-:W3:Y:S01]  /*1c80*/  LDC R12, c[0x0][0x288] ;  /* 0x0000a200ff0c7b82 */ /* 0x000ee20000000800 */
[----:B------:R-:W-:Y:S01]  /*1c90*/  UMOV UR17, 0x40000040 ;  /* 0x4000004000117882 */ /* 0x000fe20000000000 */
[----:B------:R-:W-:Y:S01]  /*1ca0*/  UMOV UR19, 0x40000040 ;  /* 0x4000004000137882 */ /* 0x000fe20000000000 */
[----:B------:R-:W-:Y:S01]  /*1cb0*/  ULOP3.LUT UR4, UR4, 0x3fff, URZ, 0xc0, !UPT ;  /* 0x00003fff04047892 */ /* 0x000fe2000f8ec03f */
[----:B------:R-:W-:Y:S01]  /*1cc0*/  IMAD.U32 R8, RZ, RZ, UR21 ;  /* 0x00000015ff087e24 */ /* 0x000fe2000f8e00ff */
[----:B------:R-:W-:Y:S01]  /*1cd0*/  UMOV UR5, 0x40000040 ;  /* 0x4000004000057882 */ /* 0x000fe20000000000 */
[----:B------:R-:W-:Y:S01]  /*1ce0*/  UMOV UR7, 0x40000040 ;  /* 0x4000004000077882 */ /* 0x000fe20000000000 */
[----:B------:R-:W-:Y:S01]  /*1cf0*/  ULOP3.LUT UR20, UR4, 0x10000, URZ, 0xfc, !UPT ;  /* 0x0001000004147892 */ /* 0x000fe2000f8efc3f */
[----:B------:R-:W-:Y:S01]  /*1d00*/  IMAD.MOV.U32 R3, RZ, RZ, -0x60 ;  /* 0xffffffa0ff037424 */ /* 0x000fe200078e00ff */
[----:B------:R-:W-:Y:S01]  /*1d10*/  UIADD3 UR4, UR16, 0x2, URZ ;  /* 0x0000000210047890 */ /* 0x000fe2000fffe03f */
[----:B------:R-:W-:Y:S01]  /*1d20*/  IADD3 R5, -R23, 0xb, RZ ;  /* 0x0000000b17057810 */ /* 0x000fe20007ffe1ff */
[----:B------:R-:W-:Y:S01]  /*1d30*/  UIMAD UR18, UR39, 0x300, UR20 ;  /* 0x00000300271278a4 */ /* 0x000fe2000f8e0214 */
[----:B------:R-:W-:Y:S01]  /*1d40*/  IMAD R6, R176, R3, 0x60 ;  /* 0x00000060b0067424 */ /* 0x000fe200078e0203 */
[----:B------:R-:W-:Y:S01]  /*1d50*/  UIADD3 UR8, UR16, 0x4, URZ ;  /* 0x0000000410087890 */ /* 0x000fe2000fffe03f */
[----:B------:R-:W-:Y:S01]  /*1d60*/  LOP3.LUT R2, R2, 0xfff7ffff, RZ, 0xc0, !PT ;  /* 0xfff7ffff02027812 */ /* 0x000fe200078ec0ff */
[----:B------:R-:W-:Y:S01]  /*1d70*/  UIADD3 UR6, UR18, 0x2, URZ ;  /* 0x0000000212067890 */ /* 0x000fe2000fffe03f */
[----:B------:R-:W-:Y:S01]  /*1d80*/  IMAD.IADD R3, R17, 0x1, R6 ;  /* 0x0000000111037824 */ /* 0x000fe200078e0206 */
[----:B------:R-:W-:Y:S01]  /*1d90*/  UIADD3 UR10, UR18, 0x4, URZ ;  /* 0x00000004120a7890 */ /* 0x000fe2000fffe03f */
[--C-:B------:R-:W-:Y:S01]  /*1da0*/  IMAD.IADD R15, R6, 0x1, -R16.reuse ;  /* 0x00000001060f7824 */ /* 0x100fe200078e0a10 */
[----:B------:R-:W-:Y:S01]  /*1db0*/  UMOV UR9, 0x40000040 ;  /* 0x4000004000097882 */ /* 0x000fe20000000000 */
[----:B------:R-:W-:Y:S01]  /*1dc0*/  HGMMA.64x96x16.F32 R24, gdesc[UR16], RZ, !UPT, gsb0 ;  /* 0x01600000101879f0 */ /* 0x000fe2000c0008ff */
[----:B------:R-:W-:Y:S01]  /*1dd0*/  UMOV UR11, 0x40000040 ;  /* 0x40000040000b7882 */ /* 0x000fe20000000000 */
[----:B------:R-:W-:Y:S01]  /*1de0*/  UIADD3 UR12, UR16, 0x6, URZ ;  /* 0x00000006100c7890 */ /* 0x000fe2000fffe03f */
[C---:B------:R-:W-:Y:S01]  /*1df0*/  IMAD.IADD R10, R3.reuse, 0x1, -R16 ;  /* 0x00000001030a7824 */ /* 0x040fe200078e0a10 */
[----:B------:R-:W-:Y:S01]  /*1e00*/  UIADD3 UR14, UR18, 0x6, URZ ;  /* 0x00000006120e7890 */ /* 0x000fe2000fffe03f */
[----:B---3--:R-:W-:Y:S01]  /*1e10*/  IADD3 R7, R3, 0x1, -R12 ;  /* 0x0000000103077810 */ /* 0x008fe20007ffe80c */
[----:B------:R-:W-:Y:S01]  /*1e20*/  UMOV UR13, 0x40000040 ;  /* 0x40000040000d7882 */ /* 0x000fe20000000000 */
[----:B------:R-:W-:Y:S01]  /*1e30*/  UMOV UR15, 0x40000040 ;  /* 0x40000040000f7882 */ /* 0x000fe20000000000 */
[----:B------:R-:W-:Y:S01]  /*1e40*/  ULDC UR22, c[0x0][0x9dc] ;  /* 0x0002770000167ab9 */ /* 0x000fe20000000800 */
[----:B--2---:R-:W-:-:S13]  /*1e50*/  LOP3.LUT P1, RZ, R0, 0x7f, RZ, 0xc0, !PT ;  /* 0x0000007f00ff7812 */ /* 0x004fda000782c0ff */
[----:B------:R-:W-:Y:S01]  /*1e60*/  @!P1 VIADD R0, R8, 0x22840 ;  /* 0x0002284008009836 */ /* 0x000fe20000000000 */
[----:B------:R-:W-:-:S04]  /*1e70*/  @P1 LOP3.LUT R2, R2, 0x80000, RZ, 0xfc, !PT ;  /* 0x0008000002021812 */ /* 0x000fc800078efcff */
[----:B------:R-:W-:Y:S01]  /*1e80*/  @!P1 PRMT R0, RZ, 0x654, R0 ;  /* 0x00000654ff009816 */ /* 0x000fe20000000000 */
[----:B------:R-:W-:Y:S02]  /*1e90*/  WARPGROUP.DEPBAR.LE gsb0, 0x0 ;  /* 0x00008000000079c5 */ /* 0x000fe40000010000 */
[----:B------:R-:W-:-:S06]  /*1ea0*/  WARPGROUP.ARRIVE ;  /* 0x00000000000079c5 */ /* 0x000fcc0000000000 */
[----:B------:R-:W-:Y:S01]  /*1eb0*/  HGMMA.64x96x16.F32 R24, gdesc[UR4], R24, gsb0 ;  /* 0x01600000041879f0 */ /* 0x000fe20008000818 */
[----:B------:R-:W-:Y:S02]  /*1ec0*/  ULOP3.LUT UR6, URZ, UR22, URZ, 0x33, !UPT ;  /* 0x000000163f067292 */ /* 0x000fe4000f8e333f */
[----:B------:R-:W-:Y:S02]  /*1ed0*/  WARPGROUP.DEPBAR.LE gsb0, 0x0 ;  /* 0x00008000000079c5 */ /* 0x000fe40000010000 */
[----:B------:R-:W-:-:S06]  /*1ee0*/  WARPGROUP.ARRIVE ;  /* 0x00000000000079c5 */ /* 0x000fcc0000000000 */
[----:B------:R-:W-:Y:S03]  /*1ef0*/  HGMMA.64x96x16.F32 R24, gdesc[UR8], R24, gsb0 ;  /* 0x01600000081879f0 */ /* 0x000fe60008000818 */
[----:B------:R-:W-:Y:S02]  /*1f00*/  WARPGROUP.DEPBAR.LE gsb0, 0x0 ;  /* 0x00008000000079c5 */ /* 0x000fe40000010000 */
[----:B------:R-:W-:-:S06]  /*1f10*/  WARPGROUP.ARRIVE ;  /* 0x00000000000079c5 */ /* 0x000fcc0000000000 */
[----:B------:R-:W-:Y:S01]  /*1f20*/  HGMMA.64x96x16.F32 R24, gdesc[UR12], R24, gsb0 ;  /* 0x016000000c1879f0 */ /* 0x000fe20008000818 */
[----:B------:R-:W-:Y:S02]  /*1f30*/  ULDC.64 UR14, c[0x0][0x9e0] ;  /* 0x00027800000e7ab9 */ /* 0x000fe40000000a00 */
[----:B------:R-:W-:Y:S01]  /*1f40*/  UISETP.GE.AND UP0, UPT, UR15, 0x1, UPT ;  /* 0x000000010f00788c */ /* 0x000fe2000bf06270 */
[----:B------:R-:W-:Y:S02]  /*1f50*/  WARPGROUP.DEPBAR.LE gsb0, 0x0 ;  /* 0x00008000000079c5 */ /* 0x000fe40000010000 */
[----:B------:R2:W-:Y:S06]  /*1f60*/  BAR.ARV R5, 0x100 ;  /* 0x000400050000751d */ /* 0x0005ec0000002000 */
[----:B------:R3:W-:Y:S01]  /*1f70*/  @!P1 SYNCS.ARRIVE.TRANS64.RED.A1T0 RZ, [R0+URZ], RZ ;  /* 0x000000ff00ff99a7 */ /* 0x0007e2000810043f */
[----:B------:R-:W-:Y:S01]  /*1f80*/  PLOP3.LUT P1, PT, PT, PT, UP0, 0x40, 0x0 ;  /* 0x000000000000781c */ /* 0x000fe20003f2e808 */
[----:B---3--:R-:W-:-:S02]  /*1f90*/  IMAD.IADD R0, R7, 0x1, -R16 ;  /* 0x0000000107007824 */ /* 0x008fc400078e0a10 */
[----:B------:R-:W-:Y:S02]  /*1fa0*/  VIADD R7, R201, UR42 ;  /* 0x0000002ac9077c36 */ /* 0x000fe40008000000 */
[C---:B------:R-:W-:Y:S02]  /*1fb0*/  VIADD R13, R0.reuse, UR14 ;  /* 0x0000000e000d7c36 */ /* 0x040fe40008000000 */
[----:B------:R-:W-:-:S03]  /*1fc0*/  VIADD R14, R0, UR6 ;  /* 0x00000006000e7c36 */ /* 0x000fc60008000000 */
[----:B------:R-:W-:Y:S01]  /*1fd0*/  VIADDMNMX R0, R7, R13, R10, PT ;  /* 0x0000000d07007246 */ /* 0x000fe2000380010a */
[----:B------:R-:W-:Y:S02]  /*1fe0*/  IMAD.IADD R3, R14, 0x1, R7 ;  /* 0x000000010e037824 */ /* 0x000fe400078e0207 */
[----:B--2---:R-:W-:Y:S05]  /*1ff0*/  @P1 BRA `(.L_x_8530) ;  /* 0x0000000000541947 */ /* 0x004fea0003800000 */
[----:B------:R-:W-:Y:S01]  /*2000*/  IADD3 R4, R7, -R12, R17 ;  /* 0x8000000c07047210 */ /* 0x000fe20007ffe011 */
        /* <DEDUP_REMOVED lines=11> */
.L_x_8532:
[----:B------:R-:W-:-:S06]  /*20c0*/  UISETP.NE.AND UP1, UPT, UR15, 0x1, UPT ;  /* 0x000000010f00788c */ /* 0x000fcc000bf25270 */
[----:B------:R-:W-:-:S05]  /*20d0*/  PLOP3.LUT P1, PT, PT, PT, UP1, 0x80, 0x0 ;  /* 0x000000000000781c */ /* 0x000fca0003f2f018 */
[----:B------:R-:W-:-:S08]  /*20e0*/  @UP1 ULDC.64 UR6, c[0x0][0x9e8] ;  /* 0x00027a0000061ab9 */ /* 0x000fd00000000a00 */
[----:B------:R-:W-:-:S05]  /*20f0*/  @P1 IMAD.HI.U32 R20, R4, UR6, RZ ;  /* 0x0000000604141c27 */ /* 0x000fca000f8e00ff */
[----:B------:R-:W-:-:S07]  /*2100*/  @P1 SHF.R.U32.HI R4, RZ, UR7, R20 ;  /* 0x00000007ff041c19 */ /* 0x000fce0008011614 */
.L_x_8533:
[----:B------:R-:W-:Y:S05]  /*2110*/  BSYNC B0 ;  /* 0x0000000000007941 */ /* 0x000fea0003800000 */
.L_x_8531:
[----:B------:R-:W-:-:S05]  /*2120*/  IMAD R4, R4, UR15, R15 ;  /* 0x0000000f04047c24 */ /* 0x000fca000f8e020f */
[----:B------:R-:W-:Y:S02]  /*2130*/  VIMNMX R3, R3, R4, !PT ;  /* 0x0000000403037248 */ /* 0x000fe40007fe0100 */
[----:B------:R-:W-:-:S07]  /*2140*/  VIADDMNMX R0, R4, UR15, R0, PT ;  /* 0x0000000f04007c46 */ /* 0x000fce000b800100 */
.L_x_8530:
[C---:B------:R-:W-:Y:S02]  /*2150*/  ISETP.GE.AND P1, PT, R6.reuse, 0x2, PT ;  /* 0x000000020600780c */ /* 0x040fe40003f26270 */
        /* <DEDUP_REMOVED lines=97> */
[C---:B------:R-:W-:Y:S02]  /*2770*/  ISETP.GE.AND P3, PT, R6.reuse, 0x52, PT ;  /* 0x000000520600780c */ /* 0x040fe40003f66270 */
[----:B------:R-:W-:Y:S02]  /*2780*/  ISETP.GE.AND P6, PT, R6, 0x1, PT ;  /* 0x000000010600780c */ /* 0x000fe40003fc6270 */
[----:B------:R-:W-:-:S04]  /*2790*/  ISETP.GT.AND P4, PT, R3, 0x51, !P3 ;  /* 0x000000510300780c */ /* 0x000fc80005f84270 */
[----:B------:R-:W-:-:S04]  /*27a0*/  ISETP.LT.OR P4, PT, R0, 0x52, P4 ;  /* 0x000000520000780c */ /* 0x000fc80002781670 */
        /* <DEDUP_REMOVED lines=8> */
[----:B------:R-:W-:Y:S01]  /*2830*/  ISETP.GE.AND P5, PT, R6, 0x5a, PT ;  /* 0x0000005a0600780c */ /* 0x000fe20003fa6270 */
[----:B------:R-:W-:-:S03]  /*2840*/  VIADD R6, R7, 0x8 ;  /* 0x0000000807067836 */ /* 0x000fc60000000000 */
[----:B------:R-:W-:Y:S01]  /*2850*/  P2R R24, PR, RZ, 0x20 ;  /* 0x00000020ff187803 */ /* 0x000fe20000000000 */
[----:B------:R-:W-:Y:S01]  /*2860*/  IMAD.IADD R4, R14, 0x1, R6 ;  /* 0x000000010e047824 */ /* 0x000fe200078e0206 */
[----:B------:R-:W-:-:S04]  /*2870*/  ISETP.GT.AND P5, PT, R3, 0x59, !P5 ;  /* 0x000000590300780c */ /* 0x000fc80006fa4270 */
[----:B------:R-:W-:Y:S02]  /*2880*/  ISETP.LT.OR P5, PT, R0, 0x5a, P5 ;  /* 0x0000005a0000780c */ /* 0x000fe40002fa1670 */
[----:B------:R-:W-:Y:S02]  /*2890*/  VIADDMNMX R0, R6, R13, R10, PT ;  /* 0x0000000d06007246 */ /* 0x000fe4000380010a */
[----:B------:R-:W-:Y:S02]  /*28a0*/  FSEL R94, R69, -INF , !P5 ;  /* 0xff800000455e7808 */ /* 0x000fe40006800000 */
[----:B------:R-:W-:-:S13]  /*28b0*/  PLOP3.LUT P5, PT, PT, PT, UP0, 0x40, 0x0 ;  /* 0x000000000000781c */ /* 0x000fda0003fae808 */
[----:B------:R-:W-:Y:S05]  /*28c0*/  @P5 BRA `(.L_x_8534) ;  /* 0x00000000005c5947 */ /* 0x000fea0003800000 */
        /* <DEDUP_REMOVED lines=13> */
.L_x_8536:
[----:B------:R-:W-:-:S06]  /*29a0*/  UISETP.NE.AND UP1, UPT, UR15, 0x1, UPT ;  /* 0x000000010f00788c */ /* 0x000fcc000bf25270 */
[----:B------:R-:W-:-:S05]  /*29b0*/  PLOP3.LUT P5, PT, PT, PT, UP1, 0x80, 0x0 ;  /* 0x000000000000781c */ /* 0x000fca0003faf018 */
[----:B------:R-:W-:-:S08]  /*29c0*/  @UP1 ULDC.64 UR6, c[0x0][0x9e8] ;  /* 0x00027a0000061ab9 */ /* 0x000fd00000000a00 */
[----:B------:R-:W-:Y:S01]  /*29d0*/  @P5 IMAD.HI.U32 R10, R3, UR6, RZ ;  /* 0x00000006030a5c27 */ /* 0x000fe2000f8e00ff */
[----:B------:R-:W-:-:S13]  /*29e0*/  PLOP3.LUT P5, PT, PT, PT, UP1, 0x80, 0x0 ;  /* 0x000000000000781c */ /* 0x000fda0003faf018 */
[----:B------:R-:W-:-:S07]  /*29f0*/  @P5 SHF.R.U32.HI R3, RZ, UR7, R10 ;  /* 0x00000007ff035c19 */ /* 0x000fce000801160a */
.L_x_8537:
[----:B------:R-:W-:Y:S05]  /*2a00*/  BSYNC B0 ;  /* 0x0000000000007941 */ /* 0x000fea0003800000 */
.L_x_8535:
[----:B------:R-:W-:-:S05]  /*2a10*/  IMAD R3, R3, UR15, R15 ;  /* 0x0000000f03037c24 */ /* 0x000fca000f8e020f */
[----:B------:R-:W-:Y:S02]  /*2a20*/  VIMNMX R4, R4, R3, !PT ;  /* 0x0000000304047248 */ /* 0x000fe40007fe0100 */
[----:B------:R-:W-:-:S07]  /*2a30*/  VIADDMNMX R0, R3, UR15, R0, PT ;  /* 0x0000000f03007c46 */ /* 0x000fce000b800100 */
.L_x_8534:
[C---:B------:R-:W-:Y:S01]  /*2a40*/  ISETP.GT.AND P1, PT, R4.reuse, 0x1, !P1 ;  /* 0x000000010400780c */ /* 0x040fe20004f24270 */
[----:B------:R-:W-:Y:S01]  /*2a50*/  ULDC UR10, c[0x0][0x988] ;  /* 0x00026200000a7ab9 */ /* 0x000fe20000000800 */
        /* <DEDUP_REMOVED lines=9> */
[----:B------:R-:W-:Y:S02]  /*2af0*/  FMNMX.FTZ R3, R20, R72, !PT ;  /* 0x0000004814037209 */ /* 0x000fe40007810000 */
[----:B------:R-:W-:-:S02]  /*2b00*/  FSEL R31, R31, -INF , !P1 ;  /* 0xff8000001f1f7808 */ /* 0x000fc40004800000 */
[----:B------:R-:W-:Y:S02]  /*2b10*/  ISETP.NE.AND P1, PT, R25, RZ, PT ;  /* 0x000000ff1900720c */ /* 0x000fe40003f25270 */
[----:B------:R-:W-:Y:S02]  /*2b20*/  ISETP.NE.AND P5, PT, R33, RZ, PT ;  /* 0x000000ff2100720c */ /* 0x000fe40003fa5270 */
        /* <DEDUP_REMOVED lines=53> */
[----:B------:R-:W-:Y:S01]  /*2e80*/  ISETP.NE.AND P2, PT, R53, RZ, PT ;  /* 0x000000ff3500720c */ /* 0x000fe20003f45270 */
[----:B------:R-:W2:Y:S01]  /*2e90*/  SHFL.BFLY PT, R3, R10, 0x2, 0x1f ;  /* 0x0c401f000a037f89 */ /* 0x000ea200000e0000 */
[----:B------:R-:W-:Y:S02]  /*2ea0*/  ISETP.LT.OR P1, PT, R0, 0x31, P1 ;  /* 0x000000310000780c */ /* 0x000fe40000f21670 */
[----:B------:R-:W-:Y:S02]  /*2eb0*/  ISETP.NE.AND P5, PT, R83, RZ, PT ;  /* 0x000000ff5300720c */ /* 0x000fe40003fa5270 */
[----:B------:R-:W-:Y:S02]  /*2ec0*/  FSEL R50, R50, -INF , !P1 ;  /* 0xff80000032327808 */ /* 0x000fe40004800000 */
[----:B------:R-:W-:-:S02]  /*2ed0*/  ISETP.NE.AND P1, PT, R79, RZ, PT ;  /* 0x000000ff4f00720c */ /* 0x000fc40003f25270 */
[C---:B------:R-:W-:Y:S02]  /*2ee0*/  ISETP.GT.AND P6, PT, R4.reuse, RZ, !P6 ;  /* 0x000000ff0400720c */ /* 0x040fe400077c4270 */
[----:B------:R-:W-:Y:S02]  /*2ef0*/  ISETP.GT.AND P1, PT, R4, 0x31, !P1 ;  /* 0x000000310400780c */ /* 0x000fe40004f24270 */
[C---:B------:R-:W-:Y:S02]  /*2f00*/  ISETP.LT.OR P6, PT, R0.reuse, 0x1, P6 ;  /* 0x000000010000780c */ /* 0x040fe400037c1670 */
[----:B------:R-:W-:Y:S02]  /*2f10*/  ISETP.LT.OR P1, PT, R0, 0x32, P1 ;  /* 0x000000320000780c */ /* 0x000fe40000f21670 */
[----:B------:R-:W-:Y:S02]  /*2f20*/  FSEL R26, R26, -INF , !P6 ;  /* 0xff8000001a1a7808 */ /* 0x000fe40007000000 */
[----:B------:R-:W-:-:S02]  /*2f30*/  FSEL R51, R51, -INF , !P1 ;  /* 0xff80000033337808 */ /* 0x000fc40004800000 */
[----:B------:R-:W-:Y:S02]  /*2f40*/  ISETP.NE.AND P1, PT, R49, RZ, PT ;  /* 0x000000ff3100720c */ /* 0x000fe40003f25270 */
[----:B------:R-:W-:Y:S02]  /*2f50*/  ISETP.NE.AND P6, PT, R85, RZ, PT ;  /* 0x000000ff5500720c */ /* 0x000fe40003fc5270 */
[----:B------:R-:W-:Y:S02]  /*2f60*/  ISETP.GT.AND P1, PT, R4, 0x38, !P1 ;  /* 0x000000380400780c */ /* 0x000fe40004f24270 */
[----:B--2---:R-:W-:Y:S02]  /*2f70*/  FMNMX.FTZ R14, R10, R3, !PT ;  /* 0x000000030a0e7209 */ /* 0x004fe40007810000 */
[----:B------:R-:W-:Y:S02]  /*2f80*/  ISETP.LT.OR P1, PT, R0, 0x39, P1 ;  /* 0x000000390000780c */ /* 0x000fe40000f21670 */
[----:B------:R-:W-:Y:S01]  /*2f90*/  ISETP.GT.AND P3, PT, R4, 0x51, !P3 ;  /* 0x000000510400780c */ /* 0x000fe20005f64270 */
[----:B------:R-:W2:Y:S01]  /*2fa0*/  SHFL.BFLY PT, R3, R14, 0x1, 0x1f ;  /* 0x0c201f000e037f89 */ /* 0x000ea200000e0000 */
[----:B------:R-:W-:-:S02]  /*2fb0*/  FSEL R54, R54, -INF , !P1 ;  /* 0xff80000036367808 */ /* 0x000fc40004800000 */
[----:B------:R-:W-:Y:S02]  /*2fc0*/  ISETP.NE.AND P1, PT, R81, RZ, PT ;  /* 0x000000ff5100720c */ /* 0x000fe40003f25270 */
[C---:B------:R-:W-:Y:S02]  /*2fd0*/  ISETP.GT.AND P4, PT, R4.reuse, 0x58, !P4 ;  /* 0x000000580400780c */ /* 0x040fe40006784270 */
[----:B------:R-:W-:Y:S02]  /*2fe0*/  ISETP.GT.AND P1, PT, R4, 0x39, !P1 ;  /* 0x000000390400780c */ /* 0x000fe40004f24270 */
[C---:B------:R-:W-:Y:S02]  /*2ff0*/  ISETP.LT.OR P3, PT, R0.reuse, 0x52, P3 ;  /* 0x000000520000780c */ /* 0x040fe40001f61670 */
[C---:B------:R-:W-:Y:S02]  /*3000*/  ISETP.LT.OR P1, PT, R0.reuse, 0x3a, P1 ;  /* 0x0000003a0000780c */ /* 0x040fe40000f21670 */
[----:B------:R-:W-:-:S02]  /*3010*/  ISETP.LT.OR P4, PT, R0, 0x59, P4 ;  /* 0x000000590000780c */ /* 0x000fc40002781670 */
[----:B------:R-:W-:Y:S02]  /*3020*/  FSEL R55, R55, -INF , !P1 ;  /* 0xff80000037377808 */ /* 0x000fe40004800000 */
[----:B------:R-:W-:Y:S02]  /*3030*/  ISETP.GT.AND P1, PT, R4, 0x40, !P2 ;  /* 0x000000400400780c */ /* 0x000fe40005724270 */
[----:B------:R-:W-:Y:S02]  /*3040*/  ISETP.NE.AND P2, PT, R61, RZ, PT ;  /* 0x000000ff3d00720c */ /* 0x000fe40003f45270 */
[----:B------:R-:W-:Y:S02]  /*3050*/  ISETP.LT.OR P1, PT, R0, 0x41, P1 ;  /* 0x000000410000780c */ /* 0x000fe40000f21670 */
[----:B------:R-:W-:Y:S02]  /*3060*/  ISETP.GT.AND P2, PT, R4, 0x50, !P2 ;  /* 0x000000500400780c */ /* 0x000fe40005744270 */
[----:B------:R-:W-:-:S02]  /*3070*/  FSEL R58, R58, -INF , !P1 ;  /* 0xff8000003a3a7808 */ /* 0x000fc40004800000 */
[----:B------:R-:W-:Y:S02]  /*3080*/  ISETP.GT.AND P1, PT, R4, 0x41, !P5 ;  /* 0x000000410400780c */ /* 0x000fe40006f24270 */
[----:B--2---:R-:W-:Y:S02]  /*3090*/  FMNMX.FTZ R3, R14, R3, !PT ;  /* 0x000000030e037209 */ /* 0x004fe40007810000 */
[----:B------:R-:W-:Y:S02]  /*30a0*/  ISETP.LT.OR P1, PT, R0, 0x42, P1 ;  /* 0x000000420000780c */ /* 0x000fe40000f21670 */
[----:B------:R-:W-:Y:S01]  /*30b0*/  ISETP.NE.AND P5, PT, R57, RZ, PT ;  /* 0x000000ff3900720c */ /* 0x000fe20003fa5270 */
[----:B------:R-:W-:Y:S01]  /*30c0*/  FMUL.FTZ R13, R3, UR10 ;  /* 0x0000000a030d7c20 */ /* 0x000fe20008410000 */
[----:B------:R-:W-:Y:S02]  /*30d0*/  FSEL R59, R59, -INF , !P1 ;  /* 0xff8000003b3b7808 */ /* 0x000fe40004800000 */
[----:B------:R-:W-:-:S02]  /*30e0*/  FSETP.NEU.FTZ.AND P1, PT, R3, -INF , PT ;  /* 0xff8000000300780b */ /* 0x000fc40003f3d000 */
[----:B------:R-:W-:Y:S02]  /*30f0*/  ISETP.LT.OR P2, PT, R0, 0x51, P2 ;  /* 0x000000510000780c */ /* 0x000fe40001741670 */
[----:B------:R-:W-:Y:S02]  /*3100*/  FSEL R15, R13, RZ, P1 ;  /* 0x000000ff0d0f7208 */ /* 0x000fe40000800000 */
[----:B------:R-:W-:Y:S02]  /*3110*/  FMNMX.FTZ R13, R26, R27, !PT ;  /* 0x0000001b1a0d7209 */ /* 0x000fe40007810000 */
[----:B------:R-:W-:Y:S01]  /*3120*/  ISETP.GT.AND P1, PT, R4, 0x48, !P5 ;  /* 0x000000480400780c */ /* 0x000fe20006f24270 */
        /* <DEDUP_REMOVED lines=8> */
[----:B------:R-:W-:Y:S01]  /*31b0*/  FFMA.FTZ R33, R78, UR10, -R15 ;  /* 0x0000000a4e217c23 */ /* 0x000fe2000801080f */
[----:B------:R-:W-:-:S02]  /*31c0*/  FMNMX.FTZ R10, R34, R13, !PT ;  /* 0x0000000d220a7209 */ /* 0x000fc40007810000 */
[----:B------:R-:W-:Y:S01]  /*31d0*/  ISETP.GT.AND P1, PT, R4, 0x49, !P6 ;  /* 0x000000490400780c */ /* 0x000fe20007724270 */
[----:B------:R-:W3:Y:S01]  /*31e0*/  MUFU.EX2 R20, R20 ;  /* 0x0000001400147308 */ /* 0x000ee20000000800 */
[----:B------:R-:W-:Y:S01]  /*31f0*/  FMNMX.FTZ R13, R35, R10, !PT ;  /* 0x0000000a230d7209 */ /* 0x000fe20007810000 */
[--C-:B--2---:R-:W-:Y:S01]  /*3200*/  FFMA.FTZ R14, R76, UR10, -R15.reuse ;  /* 0x0000000a4c0e7c23 */ /* 0x104fe2000801080f */
[----:B------:R-:W-:Y:S01]  /*3210*/  ISETP.NE.AND P5, PT, R24, RZ, PT ;  /* 0x000000ff1800720c */ /* 0x000fe20003fa5270 */
[--C-:B------:R-:W-:Y:S01]  /*3220*/  FFMA.FTZ R24, R28, UR10, -R15.reuse ;  /* 0x0000000a1c187c23 */ /* 0x100fe2000801080f */
[----:B------:R-:W-:Y:S01]  /*3230*/  FMNMX.FTZ R10, R38, R13, !PT ;  /* 0x0000000d260a7209 */ /* 0x000fe20007810000 */
[--C-:B------:R-:W-:Y:S01]  /*3240*/  FFMA.FTZ R28, R32, UR10, -R15.reuse ;  /* 0x0000000a201c7c23 */ /* 0x100fe2000801080f */
[----:B------:R-:W-:Y:S01]  /*3250*/  ISETP.LT.OR P1, PT, R0, 0x4a, P1 ;  /* 0x0000004a0000780c */ /* 0x000fe20000f21670 */
[----:B------:R2:W-:Y:S01]  /*3260*/  MUFU.EX2 R29, R14 ;  /* 0x0000000e001d7308 */ /* 0x0005e20000000800 */
[----:B------:R-:W-:Y:S01]  /*3270*/  FMNMX.FTZ R13, R39, R10, !PT ;  /* 0x0000000a270d7209 */ /* 0x000fe20007810000 */
[--C-:B------:R-:W-:Y:S01]  /*3280*/  FFMA.FTZ R32, R36, UR10, -R15.reuse ;  /* 0x0000000a24207c23 */ /* 0x100fe2000801080f */
[----:B------:R-:W-:Y:S01]  /*3290*/  ISETP.GT.AND P5, PT, R4, 0x59, !P5 ;  /* 0x000000590400780c */ /* 0x000fe20006fa4270 */
[--C-:B------:R-:W-:Y:S01]  /*32a0*/  FFMA.FTZ R36, R48, UR10, -R15.reuse ;  /* 0x0000000a30247c23 */ /* 0x100fe2000801080f */
[----:B------:R-:W-:Y:S01]  /*32b0*/  FMNMX.FTZ R10, R42, R13, !PT ;  /* 0x0000000d2a0a7209 */ /* 0x000fe20007810000 */
[--C-:B------:R-:W-:Y:S01]  /*32c0*/  FFMA.FTZ R48, R56, UR10, -R15.reuse ;  /* 0x0000000a38307c23 */ /* 0x100fe2000801080f */
[----:B------:R-:W-:Y:S01]  /*32d0*/  FSEL R63, R63, -INF , !P1 ;  /* 0xff8000003f3f7808 */ /* 0x000fe20004800000 */
[----:B------:R-:W-:Y:S01]  /*32e0*/  MUFU.EX2 R24, R24 ;  /* 0x0000001800187308 */ /* 0x000fe20000000800 */
[----:B------:R-:W-:Y:S01]  /*32f0*/  FMNMX.FTZ R13, R43, R10, !PT ;  /* 0x0000000a2b0d7209 */ /* 0x000fe20007810000 */
[--C-:B--2---:R-:W-:Y:S01]  /*3300*/  FFMA.FTZ R14, R80, UR10, -R15.reuse ;  /* 0x0000000a500e7c23 */ /* 0x104fe2000801080f */
[----:B------:R-:W-:Y:S01]  /*3310*/  FSEL R66, R66, -INF , !P2 ;  /* 0xff80000042427808 */ /* 0x000fe20005000000 */
[----:B------:R-:W-:Y:S01]  /*3320*/  FFMA.FTZ R56, R92, UR10, -R15 ;  /* 0x0000000a5c387c23 */ /* 0x000fe2000801080f */
[----:B------:R-:W-:-:S02]  /*3330*/  FMNMX.FTZ R10, R46, R13, !PT ;  /* 0x0000000d2e0a7209 */ /* 0x000fc40007810000 */
[----:B------:R-:W-:Y:S01]  /*3340*/  FSEL R67, R67, -INF , !P3 ;  /* 0xff80000043437808 */ /* 0x000fe20005800000 */
[----:B------:R2:W-:Y:S01]  /*3350*/  MUFU.EX2 R37, R14 ;  /* 0x0000000e00257308 */ /* 0x0005e20000000800 */
[----:B------:R-:W-:Y:S02]  /*3360*/  FMNMX.FTZ R13, R47, R10, !PT ;  /* 0x0000000a2f0d7209 */ /* 0x000fe40007810000 */
[----:B------:R-:W-:Y:S02]  /*3370*/  ISETP.LT.OR P5, PT, R0, 0x5a, P5 ;  /* 0x0000005a0000780c */ /* 0x000fe40002fa1670 */
[----:B------:R-:W-:Y:S02]  /*3380*/  FMNMX.FTZ R10, R50, R13, !PT ;  /* 0x0000000d320a7209 */ /* 0x000fe40007810000 */
[----:B------:R-:W-:Y:S01]  /*3390*/  FSEL R70, R70, -INF , !P4 ;  /* 0xff80000046467808 */ /* 0x000fe20006000000 */
[----:B------:R-:W4:Y:S01]  /*33a0*/  MUFU.EX2 R25, R25 ;  /* 0x0000001900197308 */ /* 0x000f220000000800 */
[----:B------:R-:W-:Y:S01]  /*33b0*/  FMNMX.FTZ R13, R51, R10, !PT ;  /* 0x0000000a330d7209 */ /* 0x000fe20007810000 */
[----:B--2---:R-:W-:Y:S01]  /*33c0*/  FFMA.FTZ R14, R84, UR10, -R15 ;  /* 0x0000000a540e7c23 */ /* 0x004fe2000801080f */
[----:B------:R-:W-:-:S02]  /*33d0*/  FSEL R71, R71, -INF , !P5 ;  /* 0xff80000047477808 */ /* 0x000fc40006800000 */
[----:B------:R-:W-:Y:S02]  /*33e0*/  FMNMX.FTZ R10, R54, R13, !PT ;  /* 0x0000000d360a7209 */ /* 0x000fe40007810000 */
[----:B---3--:R-:W-:Y:S01]  /*33f0*/  F2FP.F16.F32.PACK_AB R152, R21, R20 ;  /* 0x000000141598723e */ /* 0x008fe200000000ff */
[----:B------:R2:W-:Y:S01]  /*3400*/  MUFU.EX2 R45, R14 ;  /* 0x0000000e002d7308 */ /* 0x0005e20000000800 */
[----:B------:R-:W-:-:S04]  /*3410*/  FMNMX.FTZ R13, R55, R10, !PT ;  /* 0x0000000a370d7209 */ /* 0x000fc80007810000 */
[----:B------:R-:W-:-:S03]  /*3420*/  FMNMX.FTZ R10, R58, R13, !PT ;  /* 0x0000000d3a0a7209 */ /* 0x000fc60007810000 */
[----:B------:R-:W3:Y:S01]  /*3430*/  MUFU.EX2 R28, R28 ;  /* 0x0000001c001c7308 */ /* 0x000ee20000000800 */
[----:B------:R-:W-:Y:S01]  /*3440*/  FMNMX.FTZ R13, R59, R10, !PT ;  /* 0x0000000a3b0d7209 */ /* 0x000fe20007810000 */
[--C-:B------:R-:W-:Y:S01]  /*3450*/  FFMA.FTZ R10, R40, UR10, -R15.reuse ;  /* 0x0000000a280a7c23 */ /* 0x100fe2000801080f */
[--C-:B------:R-:W-:Y:S01]  /*3460*/  FFMA.FTZ R40, R52, UR10, -R15.reuse ;  /* 0x0000000a34287c23 */ /* 0x100fe2000801080f */
[--C-:B--2---:R-:W-:Y:S01]  /*3470*/  FFMA.FTZ R14, R60, UR10, -R15.reuse ;  /* 0x0000000a3c0e7c23 */ /* 0x104fe2000801080f */
[----:B------:R-:W-:Y:S01]  /*3480*/  FMNMX.FTZ R4, R62, R13, !PT ;  /* 0x0000000d3e047209 */ /* 0x000fe20007810000 */
[----:B------:R-:W-:Y:S01]  /*3490*/  FFMA.FTZ R52, R90, UR10, -R15 ;  /* 0x0000000a5a347c23 */ /* 0x000fe2000801080f */
[----:B----4-:R-:W-:Y:S01]  /*34a0*/  F2FP.F16.F32.PACK_AB R154, R25, R24 ;  /* 0x00000018199a723e */ /* 0x010fe200000000ff */
[----:B------:R2:W-:Y:S01]  /*34b0*/  MUFU.EX2 R160, R10 ;  /* 0x0000000a00a07308 */ /* 0x0005e20000000800 */
[----:B------:R-:W-:-:S04]  /*34c0*/  FMNMX.FTZ R13, R63, R4, !PT ;  /* 0x000000043f0d7209 */ /* 0x000fc80007810000 */
[----:B------:R-:W-:-:S03]  /*34d0*/  FMNMX.FTZ R4, R66, R13, !PT ;  /* 0x0000000d42047209 */ /* 0x000fc60007810000 */
[----:B------:R-:W-:Y:S01]  /*34e0*/  MUFU.EX2 R57, R52 ;  /* 0x0000003400397308 */ /* 0x000fe20000000800 */
[----:B------:R-:W-:Y:S01]  /*34f0*/  FMNMX.FTZ R13, R67, R4, !PT ;  /* 0x00000004430d7209 */ /* 0x000fe20007810000 */
[--C-:B--2---:R-:W-:Y:S01]  /*3500*/  FFMA.FTZ R10, R82, UR10, -R15.reuse ;  /* 0x0000000a520a7c23 */ /* 0x104fe2000801080f */
[--C-:B------:R-:W-:Y:S01]  /*3510*/  FFMA.FTZ R4, R44, UR10, -R15.reuse ;  /* 0x0000000a2c047c23 */ /* 0x100fe2000801080f */
[----:B------:R-:W-:Y:S01]  /*3520*/  FFMA.FTZ R44, R86, UR10, -R15 ;  /* 0x0000000a562c7c23 */ /* 0x000fe2000801080f */
[----:B------:R-:W-:Y:S02]  /*3530*/  FMNMX.FTZ R0, R70, R13, !PT ;  /* 0x0000000d46007209 */ /* 0x000fe40007810000 */
[----:B---3--:R-:W-:Y:S01]  /*3540*/  F2FP.F16.F32.PACK_AB R156, R29, R28 ;  /* 0x0000001c1d9c723e */ /* 0x008fe200000000ff */
[----:B------:R-:W-:Y:S01]  /*3550*/  MUFU.EX2 R41, R10 ;  /* 0x0000000a00297308 */ /* 0x000fe20000000800 */
[----:B------:R-:W-:-:S05]  /*3560*/  FMNMX.FTZ R0, R71, R0, !PT ;  /* 0x0000000047007209 */ /* 0x000fca0007810000 */
[----:B------:R-:W2:Y:S02]  /*3570*/  SHFL.BFLY PT, R13, R0, 0x2, 0x1f ;  /* 0x0c401f00000d7f89 */ /* 0x000ea400000e0000 */
[----:B------:R3:W-:Y:S08]  /*3580*/  MUFU.EX2 R49, R44 ;  /* 0x0000002c00317308 */ /* 0x0007f00000000800 */
[----:B------:R-:W-:Y:S01]  /*3590*/  MUFU.EX2 R32, R32 ;  /* 0x0000002000207308 */ /* 0x000fe20000000800 */
[----:B---3--:R-:W-:-:S07]  /*35a0*/  FFMA.FTZ R44, R64, UR10, -R15 ;  /* 0x0000000a402c7c23 */ /* 0x008fce000801080f */
[----:B------:R-:W3:Y:S01]  /*35b0*/  MUFU.EX2 R33, R33 ;  /* 0x0000002100217308 */ /* 0x000ee20000000800 */
[----:B--2---:R-:W-:Y:S01]  /*35c0*/  FMNMX.FTZ R13, R0, R13, !PT ;  /* 0x0000000d000d7209 */ /* 0x004fe20007810000 */
[----:B------:R-:W-:-:S06]  /*35d0*/  FFMA.FTZ R0, R88, UR10, -R15 ;  /* 0x0000000a58007c23 */ /* 0x000fcc000801080f */
[----:B------:R-:W2:Y:S01]  /*35e0*/  MUFU.EX2 R4, R4 ;  /* 0x0000000400047308 */ /* 0x000ea20000000800 */
[----:B------:R-:W4:Y:S07]  /*35f0*/  SHFL.BFLY PT, R10, R13, 0x1, 0x1f ;  /* 0x0c201f000d0a7f89 */ /* 0x000f2e00000e0000 */
[----:B------:R5:W-:Y:S01]  /*3600*/  MUFU.EX2 R53, R0 ;  /* 0x0000000000357308 */ /* 0x000be20000000800 */
[----:B---3--:R-:W-:-:S07]  /*3610*/  F2FP.F16.F32.PACK_AB R158, R33, R32 ;  /* 0x00000020219e723e */ /* 0x008fce00000000ff */
[----:B------:R-:W-:Y:S01]  /*3620*/  MUFU.EX2 R61, R56 ;  /* 0x00000038003d7308 */ /* 0x000fe20000000800 */
[----:B--2---:R-:W-:-:S07]  /*3630*/  F2FP.F16.F32.PACK_AB R162, R41, R4 ;  /* 0x0000000429a2723e */ /* 0x004fce00000000ff */
[----:B------:R-:W-:Y:S01]  /*3640*/  MUFU.EX2 R36, R36 ;  /* 0x0000002400247308 */ /* 0x000fe20000000800 */
[----:B----4-:R-:W-:Y:S01]  /*3650*/  FMNMX.FTZ R10, R13, R10, !PT ;  /* 0x0000000a0d0a7209 */ /* 0x010fe20007810000 */
[--C-:B------:R-:W-:Y:S01]  /*3660*/  FFMA.FTZ R13, R68, UR10, -R15.reuse ;  /* 0x0000000a440d7c23 */ /* 0x100fe2000801080f */
[----:B------:R-:W-:Y:S02]  /*3670*/  FFMA.FTZ R15, R94, UR10, -R15 ;  /* 0x0000000a5e0f7c23 */ /* 0x000fe4000801080f */
[C---:B------:R-:W-:Y:S01]  /*3680*/  FSETP.NEU.FTZ.AND P1, PT, R10.reuse, -INF , PT ;  /* 0xff8000000a00780b */ /* 0x040fe20003f3d000 */
[----:B-----5:R-:W-:Y:S02]  /*3690*/  FMUL.FTZ R0, R10, UR10 ;  /* 0x0000000a0a007c20 */ /* 0x020fe40008410000 */
[----:B------:R2:W-:Y:S03]  /*36a0*/  MUFU.EX2 R174, R15 ;  /* 0x0000000f00ae7308 */ /* 0x0005e60000000800 */
[----:B------:R-:W-:-:S05]  /*36b0*/  FSEL R0, R0, RZ, P1 ;  /* 0x000000ff00007208 */ /* 0x000fca0000800000 */
[----:B------:R-:W-:Y:S01]  /*36c0*/  MUFU.EX2 R40, R40 ;  /* 0x0000002800287308 */ /* 0x000fe20000000800 */
[--C-:B------:R-:W-:Y:S01]  /*36d0*/  FFMA.FTZ R26, R26, UR10, -R0.reuse ;  /* 0x0000000a1a1a7c23 */ /* 0x100fe20008010800 */
[--C-:B------:R-:W-:Y:S01]  /*36e0*/  FFMA.FTZ R27, R27, UR10, -R0.reuse ;  /* 0x0000000a1b1b7c23 */ /* 0x100fe20008010800 */
[--C-:B------:R-:W-:Y:S01]  /*36f0*/  FFMA.FTZ R30, R30, UR10, -R0.reuse ;  /* 0x0000000a1e1e7c23 */ /* 0x100fe20008010800 */
[--C-:B------:R-:W-:Y:S01]  /*3700*/  FFMA.FTZ R31, R31, UR10, -R0.reuse ;  /* 0x0000000a1f1f7c23 */ /* 0x100fe20008010800 */
[----:B--2---:R-:W-:Y:S01]  /*3710*/  FADD.FTZ R15, R20, R21 ;  /* 0x00000015140f7221 */ /* 0x004fe20000010000 */
        /* <DEDUP_REMOVED lines=25> */
[--C-:B------:R-:W-:Y:S01]  /*38b0*/  FFMA.FTZ R66, R66, UR10, -R0.reuse ;  /* 0x0000000a42427c23 */ /* 0x100fe20008010800 */
[----:B------:R-:W4:Y:S01]  /*38c0*/  MUFU.EX2 R31, R31 ;  /* 0x0000001f001f7308 */ /* 0x000f220000000800 */
[----:B--2---:R-:W-:Y:S01]  /*38d0*/  FADD.FTZ R15, R26, R27 ;  /* 0x0000001b1a0f7221 */ /* 0x004fe20000010000 */
[----:B------:R-:W-:Y:S01]  /*38e0*/  FADD.FTZ R56, R160, R65 ;  /* 0x00000041a0387221 */ /* 0x000fe20000010000 */
[--C-:B------:R-:W-:Y:S01]  /*38f0*/  FFMA.FTZ R67, R67, UR10, -R0.reuse ;  /* 0x0000000a43437c23 */ /* 0x100fe20008010800 */
[--C-:B------:R-:W-:Y:S01]  /*3900*/  FFMA.FTZ R70, R70, UR10, -R0.reuse ;  /* 0x0000000a46467c23 */ /* 0x100fe20008010800 */
[----:B------:R-:W-:Y:S01]  /*3910*/  FFMA.FTZ R0, R71, UR10, -R0 ;  /* 0x0000000a47007c23 */ /* 0x000fe20008010800 */
[C---:B------:R-:W-:Y:S01]  /*3920*/  FADD.FTZ R65, R37.reuse, R56 ;  /* 0x0000003825417221 */ /* 0x040fe20000010000 */
        /* <DEDUP_REMOVED lines=9> */
[C---:B----4-:R-:W-:Y:S01]  /*39c0*/  FADD.FTZ R15, R31.reuse, R52 ;  /* 0x000000341f0f7221 */ /* 0x050fe20000010000 */
[----:B------:R-:W-:Y:S01]  /*39d0*/  FADD.FTZ R56, R36, R65 ;  /* 0x0000004124387221 */ /* 0x000fe20000010000 */
[----:B------:R-:W-:-:S03]  /*39e0*/  F2FP.F16.F32.PACK_AB R155, R31, R30 ;  /* 0x0000001e1f9b723e */ /* 0x000fc600000000ff */
[----:B------:R-:W-:Y:S02]  /*39f0*/  FADD.FTZ R65, R45, R56 ;  /* 0x000000382d417221 */ /* 0x000fe40000010000 */
[----:B------:R-:W4:Y:S01]  /*3a00*/  MUFU.EX2 R38, R38 ;  /* 0x0000002600267308 */ /* 0x000f220000000800 */
[----:B--2---:R-:W-:Y:S01]  /*3a10*/  FADD.FTZ R52, R34, R15 ;  /* 0x0000000f22347221 */ /* 0x004fe20000010000 */
[----:B------:R-:W-:-:S04]  /*3a20*/  FADD.FTZ R56, R40, R65 ;  /* 0x0000004128387221 */ /* 0x000fc80000010000 */
[----:B------:R-:W-:Y:S02]  /*3a30*/  FADD.FTZ R65, R49, R56 ;  /* 0x0000003831417221 */ /* 0x000fe40000010000 */
[----:B------:R-:W2:Y:S01]  /*3a40*/  MUFU.EX2 R39, R39 ;  /* 0x0000002700277308 */ /* 0x000ea20000000800 */
[C---:B---3--:R-:W-:Y:S01]  /*3a50*/  FADD.FTZ R15, R35.reuse, R52 ;  /* 0x00000034230f7221 */ /* 0x048fe20000010000 */
[----:B------:R-:W-:-:S06]  /*3a60*/  F2FP.F16.F32.PACK_AB R157, R35, R34 ;  /* 0x00000022239d723e */ /* 0x000fcc00000000ff */
[----:B------:R-:W3:Y:S01]  /*3a70*/  MUFU.EX2 R42, R42 ;  /* 0x0000002a002a7308 */ /* 0x000ee20000000800 */
[----:B----4-:R-:W-:-:S07]  /*3a80*/  FADD.FTZ R52, R38, R15 ;  /* 0x0000000f26347221 */ /* 0x010fce0000010000 */
[----:B------:R-:W4:Y:S01]  /*3a90*/  MUFU.EX2 R43, R43 ;  /* 0x0000002b002b7308 */ /* 0x000f220000000800 */
[C---:B--2---:R-:W-:Y:S01]  /*3aa0*/  FADD.FTZ R15, R39.reuse, R52 ;  /* 0x00000034270f7221 */ /* 0x044fe20000010000 */
[----:B------:R-:W-:-:S06]  /*3ab0*/  F2FP.F16.F32.PACK_AB R159, R39, R38 ;  /* 0x00000026279f723e */ /* 0x000fcc00000000ff */
[----:B------:R-:W2:Y:S01]  /*3ac0*/  MUFU.EX2 R46, R46 ;  /* 0x0000002e002e7308 */ /* 0x000ea20000000800 */
[----:B---3--:R-:W-:-:S07]  /*3ad0*/  FADD.FTZ R52, R42, R15 ;  /* 0x0000000f2a347221 */ /* 0x008fce0000010000 */
[----:B------:R-:W3:Y:S01]  /*3ae0*/  MUFU.EX2 R47, R47 ;  /* 0x0000002f002f7308 */ /* 0x000ee20000000800 */
[C---:B----4-:R-:W-:Y:S01]  /*3af0*/  FADD.FTZ R15, R43.reuse, R52 ;  /* 0x000000342b0f7221 */ /* 0x050fe20000010000 */
[----:B------:R-:W-:-:S06]  /*3b00*/  F2FP.F16.F32.PACK_AB R161, R43, R42 ;  /* 0x0000002a2ba1723e */ /* 0x000fcc00000000ff */
        /* <DEDUP_REMOVED lines=11> */
[----:B---3--:R-:W-:Y:S01]  /*3bc0*/  FADD.FTZ R52, R48, R65 ;  /* 0x0000004130347221 */ /* 0x008fe20000010000 */
[----:B------:R-:W-:-:S03]  /*3bd0*/  F2FP.F16.F32.PACK_AB R168, R53, R48 ;  /* 0x0000003035a8723e */ /* 0x000fc600000000ff */
[----:B------:R-:W-:-:S03]  /*3be0*/  FADD.FTZ R21, R53, R52 ;  /* 0x0000003435157221 */ /* 0x000fc60000010000 */
        /* <DEDUP_REMOVED lines=24> */
[----:B---3--:R-:W-:-:S04]  /*3d70*/  FADD.FTZ R21, R13, R20 ;  /* 0x000000140d157221 */ /* 0x008fc80000010000 */
[C---:B------:R-:W-:Y:S01]  /*3d80*/  FADD.FTZ R4, R174.reuse, R21 ;  /* 0x00000015ae047221 */ /* 0x040fe20000010000 */
[----:B------:R-:W-:Y:S02]  /*3d90*/  F2FP.F16.F32.PACK_AB R174, R174, R13 ;  /* 0x0000000daeae723e */ /* 0x000fe400000000ff */
[----:B------:R-:W3:Y:S01]  /*3da0*/  MUFU.EX2 R70, R70 ;  /* 0x0000004600467308 */ /* 0x000ee20000000800 */
[----:B----4-:R-:W-:-:S07]  /*3db0*/  FADD.FTZ R14, R66, R15 ;  /* 0x0000000f420e7221 */ /* 0x010fce0000010000 */
[----:B------:R3:W4:Y:S01]  /*3dc0*/  MUFU.EX2 R175, R0 ;  /* 0x0000000000af7308 */ /* 0x0007220000000800 */
[C---:B--2---:R-:W-:Y:S01]  /*3dd0*/  FADD.FTZ R13, R67.reuse, R14 ;  /* 0x0000000e430d7221 */ /* 0x044fe20000010000 */
[----:B------:R-:W-:-:S03]  /*3de0*/  F2FP.F16.F32.PACK_AB R173, R67, R66 ;  /* 0x0000004243ad723e */ /* 0x000fc600000000ff */
[----:B---3--:R-:W-:-:S04]  /*3df0*/  FADD.FTZ R0, R70, R13 ;  /* 0x0000000d46007221 */ /* 0x008fc80000010000 */
[C---:B----4-:R-:W-:Y:S01]  /*3e00*/  FADD.FTZ R0, R175.reuse, R0 ;  /* 0x00000000af007221 */ /* 0x050fe20000010000 */
[----:B------:R-:W-:Y:S01]  /*3e10*/  F2FP.F16.F32.PACK_AB R175, R175, R70 ;  /* 0x00000046afaf723e */ /* 0x000fe200000000ff */
[----:B------:R-:W-:Y:S06]  /*3e20*/  @!P0 BRA `(.L_x_8538) ;  /* 0x0000000000048947 */ /* 0x000fec0003800000 */
[----:B------:R-:W-:Y:S01]  /*3e30*/  BPT.TRAP 0x1 ;  /* 0x000000040000795c */ /* 0x000fe20000300000 */
.L_x_8538:
[----:B------:R2:W3:Y:S01]  /*3e40*/  SYNCS.PHASECHK.TRANS64.TRYWAIT P1, [UR21+0x22850], R11 ;  /* 0x0228500bff0075a7 */ /* 0x0004e20008020155 */
[----:B------:R-:W-:Y:S05]  /*3e50*/  @!P0 BRA `(.L_x_8539) ;  /* 0x0000000000048947 */ /* 0x000fea0003800000 */
[----:B------:R-:W-:Y:S01]  /*3e60*/  BPT.TRAP 0x1 ;  /* 0x000000040000795c */ /* 0x000fe20000300000 */
.L_x_8539:
[----:B---3--:R-:W-:Y:S05]  /*3e70*/  @P1 BRA `(.L_x_8540) ;  /* 0x0000000000081947 */ /* 0x008fea0003800000 */
[----:B------:R-:W3:Y:S02]  /*3e80*/  SYNCS.PHASECHK.TRANS64.TRYWAIT P1, [UR21+0x22850], R11 ;  /* 0x0228500bff0075a7 */ /* 0x000ee40008020155 */
[----:B---3--:R-:W-:Y:S05]  /*3e90*/  @!P1 BRA `(.L_x_8541) ;  /* 0x000000d8000c9947 */ /* 0x008fea0003800000 */
.L_x_8540:
[----:B------:R4:W-:Y:S01]  /*3ea0*/  BAR.SYNC.DEFER_BLOCKING R9, 0x100 ;  /* 0x000400090000751d */ /* 0x0009e20000010000 */
[----:B------:R-:W-:-:S04]  /*3eb0*/  UIADD3 UR6, UR46, 0x400, URZ ;  /* 0x000004002e067890 */ /* 0x000fc8000fffe03f */
[----:B------:R-:W-:Y:S01]  /*3ec0*/  USHF.R.U32.HI UR6, URZ, 0x4, UR6 ;  /* 0x000000043f067899 */ /* 0x000fe20008011606 */
[----:B------:R-:W-:Y:S01]  /*3ed0*/  UMOV UR7, 0x40000040 ;  /* 0x4000004000077882 */ /* 0x000fe20000000000 */
[----:B------:R-:W5:Y:S02]  /*3ee0*/  S2R R13, SR_TID.X ;  /* 0x00000000000d7919 */ /* 0x000f640000002100 */
[----:B------:R-:W-:Y:S01]  /*3ef0*/  ULOP3.LUT UR6, UR6, 0x3fff, URZ, 0xc0, !UPT ;  /* 0x00003fff06067892 */ /* 0x000fe2000f8ec03f */
[----:B----4-:R-:W-:-:S03]  /*3f00*/  IMAD.IADD R9, R17, 0x1, -R12 ;  /* 0x0000000111097824 */ /* 0x010fc600078e0a0c */
[----:B------:R-:W-:Y:S01]  /*3f10*/  ULOP3.LUT UR21, UR6, 0x3000000, URZ, 0xfc, !UPT ;  /* 0x0300000006157892 */ /* 0x000fe2000f8efc3f */
[----:B------:R-:W-:-:S03]  /*3f20*/  VIADD R12, R9, UR42 ;  /* 0x0000002a090c7c36 */ /* 0x000fc60008000000 */
[----:B------:R-:W-:Y:S01]  /*3f30*/  UIMAD UR11, UR39, 0xc00, UR21 ;  /* 0x00000c00270b78a4 */ /* 0x000fe2000f8e0215 */
[----:B------:R-:W-:-:S06]  /*3f40*/  WARPGROUP.ARRIVE ;  /* 0x00000000000079c5 */ /* 0x000fcc0000000000 */
[----:B------:R-:W-:Y:S02]  /*3f50*/  UMOV UR6, UR11 ;  /* 0x0000000b00067c82 */ /* 0x000fe40008000000 */
[----:B------:R-:W-:Y:S01]  /*3f60*/  HGMMA.64x256x16.F32 R24, R152, gdesc[UR4].tnspB, RZ, !UPT, gsb0 ;  /* 0x43e0000498187df0 */ /* 0x000fe2000c0008ff */
[----:B------:R-:W-:Y:S01]  /*3f70*/  UIADD3 UR6, UR11, 0x80, URZ ;  /* 0x000000800b067890 */ /* 0x000fe2000fffe03f */
[----:B------:R-:W-:Y:S01]  /*3f80*/  UMOV UR7, 0x40000040 ;  /* 0x4000004000077882 */ /* 0x000fe20000000000 */
[----:B-----5:R-:W-:-:S13]  /*3f90*/  LOP3.LUT P1, RZ, R13, 0x7f, RZ, 0xc0, !PT ;  /* 0x0000007f0dff7812 */ /* 0x020fda000782c0ff */
[----:B---3--:R-:W-:-:S05]  /*3fa0*/  @!P1 VIADD R8, R8, 0x22860 ;  /* 0x0002286008089836 */ /* 0x008fca0000000000 */
[----:B------:R-:W-:Y:S01]  /*3fb0*/  @!P1 PRMT R8, RZ, 0x654, R8 ;  /* 0x00000654ff089816 */ /* 0x000fe20000000008 */
[----:B------:R-:W-:Y:S02]  /*3fc0*/  WARPGROUP.DEPBAR.LE gsb0, 0x0 ;  /* 0x00008000000079c5 */ /* 0x000fe40000010000 */
        /* <DEDUP_REMOVED lines=26> */
[----:B------:R-:W-:-:S13]  /*4170*/  R2UR UR6, R12 ;  /* 0x000000000c0672ca */ /* 0x000fda00000e0000 */
[----:B------:R-:W-:Y:S01]  /*4180*/  UIADD3 UR14, UR6, UR14, URZ ;  /* 0x0000000e060e7290 */ /* 0x000fe2000fffe03f */
[----:B------:R-:W-:Y:S02]  /*4190*/  WARPGROUP.DEPBAR.LE gsb0, 0x0 ;  /* 0x00008000000079c5 */ /* 0x000fe40000010000 */
[----:B------:R3:W-:Y:S01]  /*41a0*/  @!P1 SYNCS.ARRIVE.TRANS64.RED.A1T0 RZ, [R8+URZ], RZ ;  /* 0x000000ff08ff99a7 */ /* 0x0007e2000810043f */
[----:B------:R-:W-:Y:S01]  /*41b0*/  PLOP3.LUT P1, PT, PT, PT, UP0, 0x40, 0x0 ;  /* 0x000000000000781c */ /* 0x000fe20003f2e808 */
[----:B---3--:R-:W-:-:S12]  /*41c0*/  VIADD R8, R176, 0xfffffffe ;  /* 0xfffffffeb0087836 */ /* 0x008fd80000000000 */
[----:B------:R-:W-:Y:S05]  /*41d0*/  @P1 BRA `(.L_x_8542) ;  /* 0x0000000000481947 */ /* 0x000fea0003800000 */
[C---:B------:R-:W-:Y:S01]  /*41e0*/  ISETP.GT.AND P1, PT, R12.reuse, RZ, PT ;  /* 0x000000ff0c00720c */ /* 0x040fe20003f24270 */
[----:B-12---:R-:W-:-:S05]  /*41f0*/  VIADD R11, R12, 0xffffffff ;  /* 0xffffffff0c0b7836 */ /* 0x006fca0000000000 */
        /* <DEDUP_REMOVED lines=9> */
.L_x_8543:
[----:B------:R-:W-:-:S11]  /*4290*/  UISETP.NE.AND UP1, UPT, UR15, 0x1, UPT ;  /* 0x000000010f00788c */ /* 0x000fd6000bf25270 */
[----:B------:R-:W-:Y:S02]  /*42a0*/  @UP1 ULDC.64 UR18, c[0x0][0x9e8] ;  /* 0x00027a0000121ab9 */ /* 0x000fe40000000a00 */
[----:B------:R-:W-:-:S04]  /*42b0*/  UIMAD.WIDE.U32 UR6, UR11, UR18, URZ ;  /* 0x000000120b0672a5 */ /* 0x000fc8000f8e003f */
[----:B------:R-:W-:-:S12]  /*42c0*/  @UP1 USHF.R.U32.HI UR11, URZ, UR19, UR7 ;  /* 0x000000133f0b1299 */ /* 0x000fd80008011607 */
.L_x_8544:
[----:B------:R-:W-:-:S04]  /*42d0*/  UIMAD UR11, UR11, UR15, UR15 ;  /* 0x0000000f0b0b72a4 */ /* 0x000fc8000f8e020f */
[----:B------:R-:W-:-:S04]  /*42e0*/  UISETP.LT.AND UP1, UPT, UR14, UR11, UPT ;  /* 0x0000000b0e00728c */ /* 0x000fc8000bf21270 */
[----:B------:R-:W-:-:S12]  /*42f0*/  USEL UR14, UR14, UR11, UP1 ;  /* 0x0000000b0e0e7287 */ /* 0x000fd80008800000 */
.L_x_8542:
[----:B------:R-:W-:-:S04]  /*4300*/  UIMAD.WIDE UR6, UR14, 0x2aaaaaab, URZ ;  /* 0x2aaaaaab0e0678a5 */ /* 0x000fc8000f8e023f */
[----:B------:R-:W-:-:S04]  /*4310*/  USHF.R.U32.HI UR6, URZ, 0x1f, UR7 ;  /* 0x0000001f3f067899 */ /* 0x000fc80008011607 */
[----:B------:R-:W-:-:S04]  /*4320*/  ULEA.HI.SX32 UR6, UR7, UR6, 0x1c ;  /* 0x0000000607067291 */ /* 0x000fc8000f8fe23f */
[----:B------:R-:W-:-:S04]  /*4330*/  UISETP.LT.AND UP1, UPT, UR40, UR6, UPT ;  /* 0x000000062800728c */ /* 0x000fc8000bf21270 */
[----:B------:R-:W-:-:S06]  /*4340*/  USEL UR23, UR40, UR6, !UP1 ;  /* 0x0000000628177287 */ /* 0x000fcc000c800000 */
[----:B------:R-:W-:-:S13]  /*4350*/  ISETP.GE.AND P1, PT, R8, UR23, PT ;  /* 0x0000001708007c0c */ /* 0x000fda000bf26270 */
[----:B------:R-:W-:Y:S05]  /*4360*/  @!P1 BRA `(.L_x_8545) ;  /* 0x0000002c00dc9947 */ /* 0x000fea0003800000 */
[----:B------:R-:W-:Y:S01]  /*4370*/  IMAD.IADD R13, R7, 0x1, R9 ;  /* 0x00000001070d7824 */ /* 0x000fe200078e0209 */
[----:B------:R-:W-:Y:S01]  /*4380*/  ULDC UR24, c[0x0][0x9e4] ;  /* 0x0002790000187ab9 */ /* 0x000fe20000000800 */
[----:B------:R-:W-:Y:S01]  /*4390*/  ULDC UR22, c[0x0][0x9dc] ;  /* 0x0002770000167ab9 */ /* 0x000fe20000000800 */
[----:B------:R-:W-:Y:S01]  /*43a0*/  ULDC UR26, c[0x0][0x988] ;  /* 0x00026200001a7ab9 */ /* 0x000fe20000000800 */
[----:B------:R-:W-:-:S05]  /*43b0*/  ULDC UR25, c[0x0][0x9e0] ;  /* 0x0002780000197ab9 */ /* 0x000fca0000000800 */
.L_x_8562:
[----:B------:R-:W-:-:S04]  /*43c0*/  UIADD3 UR39, UR39, 0x1, URZ ;  /* 0x0000000127277890 */ /* 0x000fc8000fffe03f */
[----:B------:R-:W-:-:S04]  /*43d0*/  UISETP.NE.AND UP1, UPT, UR39, 0x2, UPT ;  /* 0x000000022700788c */ /* 0x000fc8000bf25270 */
[----:B------:R-:W-:Y:S02]  /*43e0*/  USEL UR6, URZ, 0x1, UP1 ;  /* 0x000000013f067887 */ /* 0x000fe40008800000 */
[----:B------:R-:W-:Y:S02]  /*43f0*/  USEL UR39, UR39, URZ, UP1 ;  /* 0x0000003f27277287 */ /* 0x000fe40008800000 */
[----:B------:R-:W-:Y:S01]  /*4400*/  ULOP3.LUT UR38, UR38, UR6, URZ, 0x3c, !UPT ;  /* 0x0000000626267292 */ /* 0x000fe2000f8e3c3f */
[----:B-1----:R-:W-:Y:S11]  /*4410*/  @!P0 BRA `(.L_x_8546) ;  /* 0x0000000000048947 */ /* 0x002ff60003800000 */
[----:B------:R-:W-:Y:S01]  /*4420*/  BPT.TRAP 0x1 ;  /* 0x000000040000795c */ /* 0x000fe20000300000 */
.L_x_8546:
[----:B------:R-:W-:Y:S01]  /*4430*/  ULEA UR27, UR39, UR46, 0x3 ;  /* 0x0000002e271b7291 */ /* 0x000fe2000f8e183f */
[----:B------:R-:W-:-:S05]  /*4440*/  IMAD.U32 R12, RZ, RZ, UR38 ;  /* 0x00000026ff0c7e24 */ /* 0x000fca000f8e00ff */
[----:B------:R-:W-:-:S04]  /*4450*/  SHF.L.U32 R12, R12, 0x1f, RZ ;  /* 0x0000001f0c0c7819 */ /* 0x000fc800000006ff */
[----:B------:R3:W4:Y:S01]  /*4460*/  SYNCS.PHASECHK.TRANS64.TRYWAIT P1, [UR27+0x22830], R12 ;  /* 0x0228300cff0075a7 */ /* 0x000722000802015b */
[----:B------:R-:W-:Y:S05]  /*4470*/  @!P0 BRA `(.L_x_8547) ;  /* 0x0000000000048947 */ /* 0x000fea0003800000 */
[----:B------:R-:W-:Y:S01]  /*4480*/  BPT.TRAP 0x1 ;  /* 0x000000040000795c */ /* 0x000fe20000300000 */
.L_x_8547:
[----:B----4-:R-:W-:Y:S05]  /*4490*/  @P1 BRA `(.L_x_8548) ;  /* 0x0000000000081947 */ /* 0x010fea0003800000 */
[----:B------:R-:W4:Y:S02]  /*44a0*/  SYNCS.PHASECHK.TRANS64.TRYWAIT P1, [UR27+0x22830], R12 ;  /* 0x0228300cff0075a7 */ /* 0x000f24000802015b */
[----:B----4-:R-:W-:Y:S05]  /*44b0*/  @!P1 BRA `(.L_x_8549) ;  /* 0x000000d000989947 */ /* 0x010fea0003800000 */
.L_x_8548:
[----:B------:R-:W-:Y:S01]  /*44c0*/  UIMAD UR18, UR39, 0x300, UR20 ;  /* 0x00000300271278a4 */ /* 0x000fe2000f8e0214 */
[----:B------:R-:W-:Y:S01]  /*44d0*/  WARPGROUP.ARRIVE ;  /* 0x00000000000079c5 */ /* 0x000fe20000000000 */
[----:B------:R-:W-:Y:S01]  /*44e0*/  UMOV UR19, 0x40000040 ;  /* 0x4000004000137882 */ /* 0x000fe20000000000 */
[----:B------:R-:W-:Y:S01]  /*44f0*/  UMOV UR7, 0x40000040 ;  /* 0x4000004000077882 */ /* 0x000fe20000000000 */
[----:B------:R-:W-:-:S03]  /*4500*/  UIADD3 UR6, UR18, 0x2, URZ ;  /* 0x0000000212067890 */ /* 0x000fc6000fffe03f */
[----:B----4-:R-:W4:Y:S01]  /*4510*/  S2R R5, SR_TID.X ;  /* 0x0000000000057919 */ /* 0x010f220000002100 */
[----:B------:R-:W-:Y:S01]  /*4520*/  UIADD3 UR10, UR18, 0x4, URZ ;  /* 0x00000004120a7890 */ /* 0x000fe2000fffe03f */
[----:B------:R-:W5:Y:S01]  /*4530*/  LDC R20, c[0x0][0x288] ;  /* 0x0000a200ff147b82 */ /* 0x000f620000000800 */
[----:B------:R-:W-:Y:S01]  /*4540*/  UMOV UR11, 0x40000040 ;  /* 0x40000040000b7882 */ /* 0x000fe20000000000 */
[----:B------:R-:W-:Y:S01]  /*4550*/  HGMMA.64x96x16.F32 R152, gdesc[UR16], RZ, !UPT, gsb0 ;  /* 0x01600000109879f0 */ /* 0x000fe2000c0008ff */
[----:B------:R-:W-:Y:S01]  /*4560*/  UIADD3 UR14, UR18, 0x6, URZ ;  /* 0x00000006120e7890 */ /* 0x000fe2000fffe03f */
[----:B-12---:R-:W-:Y:S01]  /*4570*/  IMAD.U32 R11, RZ, RZ, UR27 ;  /* 0x0000001bff0b7e24 */ /* 0x006fe2000f8e00ff */
[----:B------:R-:W-:Y:S01]  /*4580*/  UMOV UR15, 0x40000040 ;  /* 0x40000040000f7882 */ /* 0x000fe20000000000 */
[----:B------:R-:W-:-:S05]  /*4590*/  IMAD R15, R8, -0x60, R17 ;  /* 0xffffffa0080f7824 */ /* 0x000fca00078e0211 */
[----:B-----5:R-:W-:-:S05]  /*45a0*/  IADD3 R15, R15, 0x1, -R20 ;  /* 0x000000010f0f7810 */ /* 0x020fca0007ffe814 */
[----:B------:R-:W-:Y:S01]  /*45b0*/  IMAD.IADD R15, R15, 0x1, -R16 ;  /* 0x000000010f0f7824 */ /* 0x000fe200078e0a10 */
[----:B----4-:R-:W-:Y:S02]  /*45c0*/  LOP3.LUT P1, RZ, R5, 0x7f, RZ, 0xc0, !PT ;  /* 0x0000007f05ff7812 */ /* 0x010fe4000782c0ff */
[----:B------:R-:W-:Y:S01]  /*45d0*/  IADD3 R5, -R23, 0xb, RZ ;  /* 0x0000000b17057810 */ /* 0x000fe20007ffe1ff */
[----:B------:R-:W-:-:S10]  /*45e0*/  VIADD R20, R15, UR25 ;  /* 0x000000190f147c36 */ /* 0x000fd40008000000 */
[----:B------:R-:W-:-:S05]  /*45f0*/  @!P1 VIADD R14, R11, 0x22840 ;  /* 0x000228400b0e9836 */ /* 0x000fca0000000000 */
        /* <DEDUP_REMOVED lines=10> */
[----:B------:R-:W-:Y:S03]  /*46a0*/  HGMMA.64x96x16.F32 R152, gdesc[UR12], R152, gsb0 ;  /* 0x016000000c9879f0 */ /* 0x000fe60008000898 */
[----:B------:R-:W-:Y:S02]  /*46b0*/  WARPGROUP.DEPBAR.LE gsb0, 0x0 ;  /* 0x00008000000079c5 */ /* 0x000fe40000010000 */
[----:B------:R1:W-:Y:S06]  /*46c0*/  BAR.ARV R5, 0x100 ;  /* 0x000400050000751d */ /* 0x0003ec0000002000 */
[----:B------:R2:W-:Y:S01]  /*46d0*/  @!P1 SYNCS.ARRIVE.TRANS64.RED.A1T0 RZ, [R14+URZ], RZ ;  /* 0x000000ff0eff99a7 */ /* 0x0005e2000810043f */
[----:B------:R-:W-:Y:S01]  /*46e0*/  PLOP3.LUT P1, PT, PT, PT, UP0, 0x40, 0x0 ;  /* 0x000000000000781c */ /* 0x000fe20003f2e808 */
[----:B--2---:R-:W-:-:S02]  /*46f0*/  VIADD R14, R15, UR6 ;  /* 0x000000060f0e7c36 */ /* 0x004fc40008000000 */
[C---:B------:R-:W-:Y:S02]  /*4700*/  IMAD.IADD R15, R7.reuse, 0x1, R20 ;  /* 0x00000001070f7824 */ /* 0x040fe400078e0214 */
[----:B------:R-:W-:-:S08]  /*4710*/  IMAD.IADD R21, R7, 0x1, R14 ;  /* 0x0000000107157824 */ /* 0x000fd000078e020e */
[----:B-1----:R-:W-:Y:S05]  /*4720*/  @P1 BRA `(.L_x_8550) ;  /* 0x00000000005c1947 */ /* 0x002fea0003800000 */
        /* <DEDUP_REMOVED lines=11> */
.L_x_8552:
[----:B------:R-:W-:-:S05]  /*47e0*/  IMAD.U32 R206, RZ, RZ, UR24 ;  /* 0x00000018ffce7e24 */ /* 0x000fca000f8e00ff */
[----:B------:R-:W-:-:S13]  /*47f0*/  ISETP.NE.AND P1, PT, R206, 0x1, PT ;  /* 0x00000001ce00780c */ /* 0x000fda0003f25270 */
[----:B------:R-:W1:Y:S01]  /*4800*/  @P1 LDC.64 R204, c[0x0][0x9e8] ;  /* 0x00027a00ffcc1b82 */ /* 0x000e620000000a00 */
[----:B------:R-:W-:-:S04]  /*4810*/  @P1 IMAD.IADD R203, R7, 0x1, R9 ;  /* 0x0000000107cb1824 */ /* 0x000fc800078e0209 */
[----:B-1----:R-:W-:-:S04]  /*4820*/  @P1 IMAD.HI.U32 R204, R203, R204, RZ ;  /* 0x000000cccbcc1227 */ /* 0x002fc800078e00ff */
[----:B------:R-:W-:Y:S01]  /*4830*/  IMAD.MOV.U32 R203, RZ, RZ, R13 ;  /* 0x000000ffffcb7224 */ /* 0x000fe200078e000d */
[----:B------:R-:W-:-:S07]  /*4840*/  @P1 SHF.R.U32.HI R203, RZ, R205, R204 ;  /* 0x000000cdffcb1219 */ /* 0x000fce00000116cc */
.L_x_8553:
[----:B------:R-:W-:Y:S05]  /*4850*/  BSYNC B0 ;  /* 0x0000000000007941 */ /* 0x000fea0003800000 */
.L_x_8551:
[----:B------:R-:W-:-:S04]  /*4860*/  IMAD R204, R8, -0x60, -R16 ;  /* 0xffffffa008cc7824 */ /* 0x000fc800078e0a10 */
[----:B------:R-:W-:-:S05]  /*4870*/  IMAD R204, R203, R206, R204 ;  /* 0x000000cecbcc7224 */ /* 0x000fca00078e02cc */
[----:B------:R-:W-:Y:S02]  /*4880*/  VIADDMNMX R15, R204, R206, R15, PT ;  /* 0x000000cecc0f7246 */ /* 0x000fe4000380010f */
[----:B------:R-:W-:-:S07]  /*4890*/  VIMNMX R21, R21, R204, !PT ;  /* 0x000000cc15157248 */ /* 0x000fce0007fe0100 */
.L_x_8550:
[----:B------:R-:W-:Y:S01]  /*48a0*/  IMAD R205, R8, -0x60, RZ ;  /* 0xffffffa008cd7824 */ /* 0x000fe200078e02ff */
[----:B------:R-:W-:Y:S01]  /*48b0*/  LOP3.LUT R2, R2, 0xfffbffff, RZ, 0xc0, !PT ;  /* 0xfffbffff02027812 */ /* 0x000fe200078ec0ff */
[C---:B------:R-:W-:Y:S02]  /*48c0*/  IMAD.IADD R20, R6.reuse, 0x1, R20 ;  /* 0x0000000106147824 */ /* 0x040fe400078e0214 */
[----:B------:R-:W-:Y:S01]  /*48d0*/  IMAD.IADD R203, R6, 0x1, R14 ;  /* 0x0000000106cb7824 */ /* 0x000fe200078e020e */
[C---:B------:R-:W-:Y:S02]  /*48e0*/  ISETP.GE.AND P1, PT, R205.reuse, 0x1, PT ;  /* 0x00000001cd00780c */ /* 0x040fe40003f26270 */
[----:B------:R-:W-:Y:S02]  /*48f0*/  ISETP.GE.AND P4, PT, R205, 0x9, PT ;  /* 0x00000009cd00780c */ /* 0x000fe40003f86270 */
[----:B------:R-:W-:-:S04]  /*4900*/  ISETP.GT.AND P2, PT, R21, RZ, !P1 ;  /* 0x000000ff1500720c */ /* 0x000fc80004f44270 */
[----:B------:R-:W-:-:S04]  /*4910*/  ISETP.LT.OR P2, PT, R15, 0x1, P2 ;  /* 0x000000010f00780c */ /* 0x000fc80001741670 */
[----:B------:R-:W-:Y:S02]  /*4920*/  FSEL R152, R152, -INF , !P2 ;  /* 0xff80000098987808 */ /* 0x000fe40005000000 */
[----:B------:R-:W-:Y:S02]  /*4930*/  @P1 LOP3.LUT R2, R2, 0x40000, RZ, 0xfc, !PT ;  /* 0x0004000002021812 */ /* 0x000fe400078efcff */
[----:B------:R-:W-:Y:S02]  /*4940*/  ISETP.GE.AND P1, PT, R205, 0x2, PT ;  /* 0x00000002cd00780c */ /* 0x000fe40003f26270 */
[----:B------:R-:W-:Y:S02]  /*4950*/  LOP3.LUT R2, R2, 0xfffffffd, RZ, 0xc0, !PT ;  /* 0xfffffffd02027812 */ /* 0x000fe400078ec0ff */
[----:B------:R-:W-:Y:S02]  /*4960*/  ISETP.GT.AND P3, PT, R21, 0x1, !P1 ;  /* 0x000000011500780c */ /* 0x000fe40004f64270 */
[----:B------:R-:W-:-:S02]  /*4970*/  @P4 LOP3.LUT R2, R2, 0x2, RZ, 0xfc, !PT ;  /* 0x0000000202024812 */ /* 0x000fc400078efcff */
[----:B------:R-:W-:Y:S02]  /*4980*/  ISETP.GT.AND P2, PT, R21, 0x8, !P4 ;  /* 0x000000081500780c */ /* 0x000fe40006744270 */
[----:B------:R-:W-:Y:S02]  /*4990*/  ISETP.GE.AND P4, PT, R205, 0xa, PT ;  /* 0x0000000acd00780c */ /* 0x000fe40003f86270 */
[C---:B------:R-:W-:Y:S02]  /*49a0*/  ISETP.LT.OR P3, PT, R15.reuse, 0x2, P3 ;  /* 0x000000020f00780c */ /* 0x040fe40001f61670 */
[----:B------:R-:W-:Y:S02]  /*49b0*/  ISETP.LT.OR P2, PT, R15, 0x9, P2 ;  /* 0x000000090f00780c */ /* 0x000fe40001741670 */
[----:B------:R-:W-:Y:S02]  /*49c0*/  FSEL R153, R153, -INF , !P3 ;  /* 0xff80000099997808 */ /* 0x000fe40005800000 */
[----:B------:R-:W-:-:S02]  /*49d0*/  ISETP.GE.AND P3, PT, R205, 0x11, PT ;  /* 0x00000011cd00780c */ /* 0x000fc40003f66270 */
[----:B------:R-:W-:Y:S02]  /*49e0*/  LOP3.LUT R2, R2, 0xfffffffb, RZ, 0xc0, !PT ;  /* 0xfffffffb02027812 */ /* 0x000fe400078ec0ff */
[----:B------:R-:W-:Y:S02]  /*49f0*/  FSEL R156, R156, -INF , !P2 ;  /* 0xff8000009c9c7808 */ /* 0x000fe40005000000 */
[----:B------:R-:W-:Y:S02]  /*4a00*/  ISETP.GT.AND P2, PT, R21, 0x9, !P4 ;  /* 0x000000091500780c */ /* 0x000fe40006744270 */
[----:B------:R-:W-:Y:S02]  /*4a10*/  @P4 LOP3.LUT R2, R2, 0x4, RZ, 0xfc, !PT ;  /* 0x0000000402024812 */ /* 0x000fe400078efcff */
[----:B------:R-:W-:Y:S02]  /*4a20*/  ISETP.LT.OR P2, PT, R15, 0xa, P2 ;  /* 0x0000000a0f00780c */ /* 0x000fe40001741670 */
[----:B------:R-:W-:-:S02]  /*4a30*/  LOP3.LUT R2, R2, 0xfffffff7, RZ, 0xc0, !PT ;  /* 0xfffffff702027812 */ /* 0x000fc400078ec0ff */
[----:B------:R-:W-:Y:S02]  /*4a40*/  FSEL R157, R157, -INF , !P2 ;  /* 0xff8000009d9d7808 */ /* 0x000fe40005000000 */
[----:B------:R-:W-:Y:S02]  /*4a50*/  @P3 LOP3.LUT R2, R2, 0x8, RZ, 0xfc, !PT ;  /* 0x0000000802023812 */ /* 0x000fe400078efcff */
[----:B------:R-:W-:Y:S02]  /*4a60*/  ISETP.GT.AND P2, PT, R21, 0x10, !P3 ;  /* 0x000000101500780c */ /* 0x000fe40005f44270 */
[----:B------:R-:W-:Y:S02]  /*4a70*/  ISETP.GE.AND P3, PT, R205, 0x12, PT ;  /* 0x00000012cd00780c */ /* 0x000fe40003f66270 */
[----:B------:R-:W-:Y:S02]  /*4a80*/  ISETP.LT.OR P2, PT, R15, 0x11, P2 ;  /* 0x000000110f00780c */ /* 0x000fe40001741670 */
[----:B------:R-:W-:-:S02]  /*4a90*/  LOP3.LUT R2, R2, 0xffffffef, RZ, 0xc0, !PT ;  /* 0xffffffef02027812 */ /* 0x000fc400078ec0ff */
[----:B------:R-:W-:Y:S02]  /*4aa0*/  FSEL R160, R160, -INF , !P2 ;  /* 0xff800000a0a07808 */ /* 0x000fe40005000000 */
[----:B------:R-:W-:-:S04]  /*4ab0*/  ISETP.GT.AND P2, PT, R21, 0x11, !P3 ;  /* 0x000000111500780c */ /* 0x000fc80005f44270 */
[----:B------:R-:W-:Y:S02]  /*4ac0*/  ISETP.LT.OR P2, PT, R15, 0x12, P2 ;  /* 0x000000120f00780c */ /* 0x000fe40001741670 */
[----:B------:R-:W-:Y:S02]  /*4ad0*/  @P3 LOP3.LUT R2, R2, 0x10, RZ, 0xfc, !PT ;  /* 0x0000001002023812 */ /* 0x000fe400078efcff */
[----:B------:R-:W-:Y:S02]  /*4ae0*/  ISETP.GE.AND P3, PT, R205, 0x19, PT ;  /* 0x00000019cd00780c */ /* 0x000fe40003f66270 */
[----:B------:R-:W-:Y:S02]  /*4af0*/  LOP3.LUT R2, R2, 0xfffdffff, RZ, 0xc0, !PT ;  /* 0xfffdffff02027812 */ /* 0x000fe400078ec0ff */
[----:B------:R-:W-:Y:S02]  /*4b00*/  FSEL R161, R161, -INF , !P2 ;  /* 0xff800000a1a17808 */ /* 0x000fe40005000000 */
[----:B------:R-:W-:-:S04]  /*4b10*/  ISETP.GT.AND P2, PT, R21, 0x18, !P3 ;  /* 0x000000181500780c */ /* 0x000fc80005f44270 */
[----:B------:R-:W-:-:S03]  /*4b20*/  ISETP.LT.OR P2, PT, R15, 0x19, P2 ;  /* 0x000000190f00780c */ /* 0x000fc60001741670 */
        /* <DEDUP_REMOVED lines=62> */
[----:B------:R-:W-:Y:S02]  /*4f10*/  FSEL R184, R184, -INF , !P2 ;  /* 0xff800000b8b87808 */ /* 0x000fe40005000000 */
[----:B------:R-:W-:Y:S02]  /*4f20*/  LOP3.LUT R2, R2, 0xffffffbf, RZ, 0xc0, !PT ;  /* 0xffffffbf02027812 */ /* 0x000fe400078ec0ff */
[----:B------:R-:W-:-:S04]  /*4f30*/  ISETP.GT.AND P2, PT, R21, 0x41, !P3 ;  /* 0x000000411500780c */ /* 0x000fc80005f44270 */
[----:B------:R-:W-:-:S03]  /*4f40*/  ISETP.LT.OR P2, PT, R15, 0x42, P2 ;  /* 0x000000420f00780c */ /* 0x000fc60001741670 */
[----:B------:R-:W-:Y:S02]  /*4f50*/  @P3 LOP3.LUT R2, R2, 0x40, RZ, 0xfc, !PT ;  /* 0x0000004002023812 */ /* 0x000fe400078efcff */
[----:B------:R-:W-:Y:S02]  /*4f60*/  ISETP.GE.AND P3, PT, R205, 0x49, PT ;  /* 0x00000049cd00780c */ /* 0x000fe40003f66270 */
[----:B------:R-:W-:Y:S02]  /*4f70*/  FSEL R185, R185, -INF , !P2 ;  /* 0xff800000b9b97808 */ /* 0x000fe40005000000 */
[----:B------:R-:W-:Y:S02]  /*4f80*/  ISETP.GT.AND P2, PT, R21, 0x48, !P3 ;  /* 0x000000481500780c */ /* 0x000fe40005f44270 */
[----:B------:R-:W-:Y:S02]  /*4f90*/  LOP3.LUT R2, R2, 0xffffffdf, RZ, 0xc0, !PT ;  /* 0xffffffdf02027812 */ /* 0x000fe400078ec0ff */
[----:B------:R-:W-:-:S04]  /*4fa0*/  ISETP.LT.OR P2, PT, R15, 0x49, P2 ;  /* 0x000000490f00780c */ /* 0x000fc80001741670 */
[----:B------:R-:W-:Y:S02]  /*4fb0*/  FSEL R188, R188, -INF , !P2 ;  /* 0xff800000bcbc7808 */ /* 0x000fe40005000000 */
[----:B------:R-:W-:Y:S02]  /*4fc0*/  ISETP.GE.AND P2, PT, R205, 0x4a, PT ;  /* 0x0000004acd00780c */ /* 0x000fe40003f46270 */
[----:B------:R-:W-:Y:S02]  /*4fd0*/  @P3 LOP3.LUT R2, R2, 0x20, RZ, 0xfc, !PT ;  /* 0x0000002002023812 */ /* 0x000fe400078efcff */
[----:B------:R-:W-:Y:S02]  /*4fe0*/  ISETP.GT.AND P3, PT, R21, 0x49, !P2 ;  /* 0x000000491500780c */ /* 0x000fe40005764270 */
[----:B------:R-:W-:Y:S02]  /*4ff0*/  LOP3.LUT R2, R2, 0xfffffffe, RZ, 0xc0, !PT ;  /* 0xfffffffe02027812 */ /* 0x000fe400078ec0ff */
        /* <DEDUP_REMOVED lines=14> */
[----:B------:R-:W-:-:S13]  /*50e0*/  ISETP.GE.AND P6, PT, R205, 0x5a, PT ;  /* 0x0000005acd00780c */ /* 0x000fda0003fc6270 */
[----:B------:R-:W-:Y:S02]  /*50f0*/  @P6 LOP3.LUT R2, R2, 0x1, RZ, 0xfc, !PT ;  /* 0x0000000102026812 */ /* 0x000fe400078efcff */
[----:B------:R-:W-:-:S04]  /*5100*/  ISETP.GT.AND P6, PT, R21, 0x59, !P6 ;  /* 0x000000591500780c */ /* 0x000fc800077c4270 */
[----:B------:R-:W-:-:S04]  /*5110*/  ISETP.LT.OR P6, PT, R15, 0x5a, P6 ;  /* 0x0000005a0f00780c */ /* 0x000fc800037c1670 */
[----:B------:R-:W-:Y:S02]  /*5120*/  FSEL R197, R197, -INF , !P6 ;  /* 0xff800000c5c57808 */ /* 0x000fe40007000000 */
[----:B------:R-:W-:-:S13]  /*5130*/  PLOP3.LUT P6, PT, PT, PT, UP0, 0x40, 0x0 ;  /* 0x000000000000781c */ /* 0x000fda0003fce808 */
[----:B------:R-:W-:Y:S05]  /*5140*/  @P6 BRA `(.L_x_8554) ;  /* 0x0000000000586947 */ /* 0x000fea0003800000 */
        /* <DEDUP_REMOVED lines=12> */
.L_x_8556:
[----:B------:R-:W-:-:S05]  /*5210*/  IMAD.U32 R207, RZ, RZ, UR24 ;  /* 0x00000018ffcf7e24 */ /* 0x000fca000f8e00ff */
[----:B------:R-:W-:-:S13]  /*5220*/  ISETP.NE.AND P6, PT, R207, 0x1, PT ;  /* 0x00000001cf00780c */ /* 0x000fda0003fc5270 */
[----:B------:R-:W1:Y:S02]  /*5230*/  @P6 LDC.64 R14, c[0x0][0x9e8] ;  /* 0x00027a00ff0e6b82 */ /* 0x000e640000000a00 */
[----:B-1----:R-:W-:-:S05]  /*5240*/  @P6 IMAD.HI.U32 R14, R21, R14, RZ ;  /* 0x0000000e150e6227 */ /* 0x002fca00078e00ff */
[----:B------:R-:W-:-:S07]  /*5250*/  @P6 SHF.R.U32.HI R21, RZ, R15, R14 ;  /* 0x0000000fff156219 */ /* 0x000fce000001160e */
.L_x_8557:
[----:B------:R-:W-:Y:S05]  /*5260*/  BSYNC B0 ;  /* 0x0000000000007941 */ /* 0x000fea0003800000 */
.L_x_8555:
[----:B------:R-:W-:-:S04]  /*5270*/  IMAD.IADD R14, R205, 0x1, -R16 ;  /* 0x00000001cd0e7824 */ /* 0x000fc800078e0a10 */
[----:B------:R-:W-:-:S05]  /*5280*/  IMAD R14, R21, R207, R14 ;  /* 0x000000cf150e7224 */ /* 0x000fca00078e020e */
[----:B------:R-:W-:Y:S02]  /*5290*/  VIADDMNMX R20, R14, R207, R20, PT ;  /* 0x000000cf0e147246 */ /* 0x000fe40003800114 */
[----:B------:R-:W-:-:S07]  /*52a0*/  VIMNMX R203, R203, R14, !PT ;  /* 0x0000000ecbcb7248 */ /* 0x000fce0007fe0100 */
.L_x_8554:
[----:B------:R-:W-:Y:S01]  /*52b0*/  ISETP.GT.AND P1, PT, R203, 0x1, !P1 ;  /* 0x00000001cb00780c */ /* 0x000fe20004f24270 */
[----:B------:R-:W-:Y:S01]  /*52c0*/  UMOV UR10, UR26 ;  /* 0x0000001a000a7c82 */ /* 0x000fe20008000000 */
[----:B------:R-:W-:Y:S02]  /*52d0*/  LOP3.LUT P6, RZ, R2, 0x10000, RZ, 0xc0, !PT ;  /* 0x0001000002ff7812 */ /* 0x000fe400078cc0ff */
[----:B------:R-:W-:Y:S02]  /*52e0*/  ISETP.LT.OR P1, PT, R20, 0x2, P1 ;  /* 0x000000021400780c */ /* 0x000fe40000f21670 */
[----:B------:R-:W-:Y:S02]  /*52f0*/  FMNMX.FTZ R14, R152, R3, !PT ;  /* 0x00000003980e7209 */ /* 0x000fe40007810000 */
[----:B------:R-:W-:Y:S02]  /*5300*/  FSEL R155, R155, -INF , !P1 ;  /* 0xff8000009b9b7808 */ /* 0x000fe40004800000 */
[----:B------:R-:W-:-:S02]  /*5310*/  LOP3.LUT P1, RZ, R2, 0x2, RZ, 0xc0, !PT ;  /* 0x0000000202ff7812 */ /* 0x000fc4000782c0ff */
[----:B------:R-:W-:Y:S02]  /*5320*/  FMNMX.FTZ R15, R153, R14, !PT ;  /* 0x0000000e990f7209 */ /* 0x000fe40007810000 */
[----:B------:R-:W-:Y:S02]  /*5330*/  ISETP.GT.AND P1, PT, R203, 0x8, !P1 ;  /* 0x00000008cb00780c */ /* 0x000fe40004f24270 */
[----:B------:R-:W-:Y:S02]  /*5340*/  FMNMX.FTZ R14, R156, R15, !PT ;  /* 0x0000000f9c0e7209 */ /* 0x000fe40007810000 */
[----:B------:R-:W-:Y:S02]  /*5350*/  ISETP.LT.OR P1, PT, R20, 0x9, P1 ;  /* 0x000000091400780c */ /* 0x000fe40000f21670 */
[----:B------:R-:W-:Y:S02]  /*5360*/  FMNMX.FTZ R15, R157, R14, !PT ;  /* 0x0000000e9d0f7209 */ /* 0x000fe40007810000 */
[----:B------:R-:W-:-:S02]  /*5370*/  FSEL R158, R158, -INF , !P1 ;  /* 0xff8000009e9e7808 */ /* 0x000fc40004800000 */
[----:B------:R-:W-:Y:S02]  /*5380*/  LOP3.LUT P1, RZ, R2, 0x4, RZ, 0xc0, !PT ;  /* 0x0000000402ff7812 */ /* 0x000fe4000782c0ff */
[----:B------:R-:W-:Y:S02]  /*5390*/  FMNMX.FTZ R14, R160, R15, !PT ;  /* 0x0000000fa00e7209 */ /* 0x000fe40007810000 */
[----:B------:R-:W-:Y:S02]  /*53a0*/  ISETP.GT.AND P1, PT, R203, 0x9, !P1 ;  /* 0x00000009cb00780c */ /* 0x000fe40004f24270 */
[----:B------:R-:W-:Y:S02]  /*53b0*/  FMNMX.FTZ R15, R161, R14, !PT ;  /* 0x0000000ea10f7209 */ /* 0x000fe40007810000 */
[----:B------:R-:W-:Y:S02]  /*53c0*/  ISETP.LT.OR P1, PT, R20, 0xa, P1 ;  /* 0x0000000a1400780c */ /* 0x000fe40000f21670 */
[----:B------:R-:W-:-:S02]  /*53d0*/  FMNMX.FTZ R14, R164, R15, !PT ;  /* 0x0000000fa40e7209 */ /* 0x000fc40007810000 */
[----:B------:R-:W-:Y:S02]  /*53e0*/  FSEL R159, R159, -INF , !P1 ;  /* 0xff8000009f9f7808 */ /* 0x000fe40004800000 */
[----:B------:R-:W-:Y:S02]  /*53f0*/  LOP3.LUT P1, RZ, R2, 0x8, RZ, 0xc0, !PT ;  /* 0x0000000802ff7812 */ /* 0x000fe4000782c0ff */
[----:B------:R-:W-:Y:S02]  /*5400*/  FMNMX.FTZ R15, R165, R14, !PT ;  /* 0x0000000ea50f7209 */ /* 0x000fe40007810000 */
[----:B------:R-:W-:Y:S02]  /*5410*/  ISETP.GT.AND P1, PT, R203, 0x10, !P1 ;  /* 0x00000010cb00780c */ /* 0x000fe40004f24270 */
[----:B------:R-:W-:Y:S02]  /*5420*/  FMNMX.FTZ R14, R168, R15, !PT ;  /* 0x0000000fa80e7209 */ /* 0x000fe40007810000 */
[----:B------:R-:W-:-:S02]  /*5430*/  ISETP.LT.OR P1, PT, R20, 0x11, P1 ;  /* 0x000000111400780c */ /* 0x000fc40000f21670 */
[----:B------:R-:W-:Y:S02]  /*5440*/  FMNMX.FTZ R15, R169, R14, !PT ;  /* 0x0000000ea90f7209 */ /* 0x000fe40007810000 */
[----:B------:R-:W-:Y:S02]  /*5450*/  FSEL R162, R162, -INF , !P1 ;  /* 0xff800000a2a27808 */ /* 0x000fe40004800000 */
[----:B------:R-:W-:Y:S02]  /*5460*/  LOP3.LUT P1, RZ, R2, 0x10, RZ, 0xc0, !PT ;  /* 0x0000001002ff7812 */ /* 0x000fe4000782c0ff */
[----:B------:R-:W-:Y:S02]  /*5470*/  FMNMX.FTZ R14, R172, R15, !PT ;  /* 0x0000000fac0e7209 */ /* 0x000fe40007810000 */
[----:B------:R-:W-:Y:S02]  /*5480*/  ISETP.GT.AND P1, PT, R203, 0x11, !P1 ;  /* 0x00000011cb00780c */ /* 0x000fe40004f24270 */
[----:B------:R-:W-:-:S02]  /*5490*/  FMNMX.FTZ R15, R173, R14, !PT ;  /* 0x0000000ead0f7209 */ /* 0x000fc40007810000 */
[----:B------:R-:W-:Y:S02]  /*54a0*/  ISETP.LT.OR P1, PT, R20, 0x12, P1 ;  /* 0x000000121400780c */ /* 0x000fe40000f21670 */
[----:B------:R-:W-:Y:S02]  /*54b0*/  FMNMX.FTZ R14, R176, R15, !PT ;  /* 0x0000000fb00e7209 */ /* 0x000fe40007810000 */
[----:B------:R-:W-:Y:S02]  /*54c0*/  FSEL R163, R163, -INF , !P1 ;  /* 0xff800000a3a37808 */ /* 0x000fe40004800000 */
[----:B------:R-:W-:Y:S02]  /*54d0*/  LOP3.LUT P1, RZ, R2, 0x20000, RZ, 0xc0, !PT ;  /* 0x0002000002ff7812 */ /* 0x000fe4000782c0ff */
        /* <DEDUP_REMOVED lines=18> */
[----:B------:R-:W-:Y:S02]  /*5600*/  LOP3.LUT P1, RZ, R2, 0x4000, RZ, 0xc0, !PT ;  /* 0x0000400002ff7812 */ /* 0x000fe4000782c0ff */
[----:B------:R-:W-:-:S02]  /*5610*/  FMNMX.FTZ R15, R193, R14, !PT ;  /* 0x0000000ec10f7209 */ /* 0x000fc40007810000 */
[----:B------:R-:W-:Y:S02]  /*5620*/  ISETP.GT.AND P1, PT, R203, 0x21, !P1 ;  /* 0x00000021cb00780c */ /* 0x000fe40004f24270 */
[----:B------:R-:W-:Y:S02]  /*5630*/  FMNMX.FTZ R14, R196, R15, !PT ;  /* 0x0000000fc40e7209 */ /* 0x000fe40007810000 */
[----:B------:R-:W-:Y:S02]  /*5640*/  ISETP.LT.OR P1, PT, R20, 0x22, P1 ;  /* 0x000000221400780c */ /* 0x000fe40000f21670 */
[----:B------:R-:W-:Y:S02]  /*5650*/  FMNMX.FTZ R15, R197, R14, !PT ;  /* 0x0000000ec50f7209 */ /* 0x000fe40007810000 */
[----:B------:R-:W-:Y:S02]  /*5660*/  FSEL R171, R171, -INF , !P1 ;  /* 0xff800000abab7808 */ /* 0x000fe40004800000 */
[C---:B------:R-:W-:Y:S01]  /*5670*/  LOP3.LUT P1, RZ, R2.reuse, 0x2000, RZ, 0xc0, !PT ;  /* 0x0000200002ff7812 */ /* 0x040fe2000782c0ff */
[----:B------:R-:W1:Y:S01]  /*5680*/  SHFL.BFLY PT, R14, R15, 0x2, 0x1f ;  /* 0x0c401f000f0e7f89 */ /* 0x000e6200000e0000 */
[----:B------:R-:W-:-:S02]  /*5690*/  LOP3.LUT P6, RZ, R2, 0x20, RZ, 0xc0, !PT ;  /* 0x0000002002ff7812 */ /* 0x000fc400078cc0ff */
[C---:B------:R-:W-:Y:S02]  /*56a0*/  ISETP.GT.AND P1, PT, R203.reuse, 0x28, !P1 ;  /* 0x00000028cb00780c */ /* 0x040fe40004f24270 */
[----:B------:R-:W-:Y:S02]  /*56b0*/  ISETP.GT.AND P2, PT, R203, 0x49, !P2 ;  /* 0x00000049cb00780c */ /* 0x000fe40005744270 */
[C---:B------:R-:W-:Y:S02]  /*56c0*/  ISETP.LT.OR P1, PT, R20.reuse, 0x29, P1 ;  /* 0x000000291400780c */ /* 0x040fe40000f21670 */
[----:B------:R-:W-:Y:S02]  /*56d0*/  ISETP.LT.OR P2, PT, R20, 0x4a, P2 ;  /* 0x0000004a1400780c */ /* 0x000fe40001741670 */
[----:B------:R-:W-:Y:S02]  /*56e0*/  FSEL R174, R174, -INF , !P1 ;  /* 0xff800000aeae7808 */ /* 0x000fe40004800000 */
[----:B------:R-:W-:-:S02]  /*56f0*/  LOP3.LUT P1, RZ, R2, 0x1000, RZ, 0xc0, !PT ;  /* 0x0000100002ff7812 */ /* 0x000fc4000782c0ff */
[C---:B------:R-:W-:Y:S02]  /*5700*/  ISETP.GT.AND P3, PT, R203.reuse, 0x50, !P3 ;  /* 0x00000050cb00780c */ /* 0x040fe40005f64270 */
[----:B------:R-:W-:Y:S02]  /*5710*/  ISETP.GT.AND P1, PT, R203, 0x29, !P1 ;  /* 0x00000029cb00780c */ /* 0x000fe40004f24270 */
[----:B------:R-:W-:Y:S02]  /*5720*/  FSEL R191, R191, -INF , !P2 ;  /* 0xff800000bfbf7808 */ /* 0x000fe40005000000 */
[----:B------:R-:W-:Y:S02]  /*5730*/  ISETP.LT.OR P1, PT, R20, 0x2a, P1 ;  /* 0x0000002a1400780c */ /* 0x000fe40000f21670 */
[----:B------:R-:W-:Y:S02]  /*5740*/  ISETP.GT.AND P4, PT, R203, 0x51, !P4 ;  /* 0x00000051cb00780c */ /* 0x000fe40006784270 */
[----:B------:R-:W-:-:S02]  /*5750*/  FSEL R175, R175, -INF , !P1 ;  /* 0xff800000afaf7808 */ /* 0x000fc40004800000 */
[----:B------:R-:W-:Y:S02]  /*5760*/  LOP3.LUT P1, RZ, R2, 0x800, RZ, 0xc0, !PT ;  /* 0x0000080002ff7812 */ /* 0x000fe4000782c0ff */
[----:B-1----:R-:W-:Y:S02]  /*5770*/  FMNMX.FTZ R21, R15, R14, !PT ;  /* 0x0000000e0f157209 */ /* 0x002fe40007810000 */
[C---:B------:R-:W-:Y:S02]  /*5780*/  ISETP.GT.AND P1, PT, R203.reuse, 0x30, !P1 ;  /* 0x00000030cb00780c */ /* 0x040fe40004f24270 */
[C---:B------:R-:W-:Y:S01]  /*5790*/  ISETP.LT.OR P3, PT, R20.reuse, 0x51, P3 ;  /* 0x000000511400780c */ /* 0x040fe20001f61670 */
[----:B------:R-:W1:Y:S01]  /*57a0*/  SHFL.BFLY PT, R14, R21, 0x1, 0x1f ;  /* 0x0c201f00150e7f89 */ /* 0x000e6200000e0000 */
[----:B------:R-:W-:Y:S02]  /*57b0*/  ISETP.LT.OR P1, PT, R20, 0x31, P1 ;  /* 0x000000311400780c */ /* 0x000fe40000f21670 */
[----:B------:R-:W-:-:S02]  /*57c0*/  ISETP.GT.AND P5, PT, R203, 0x58, !P5 ;  /* 0x00000058cb00780c */ /* 0x000fc40006fa4270 */
[----:B------:R-:W-:Y:S02]  /*57d0*/  FSEL R178, R178, -INF , !P1 ;  /* 0xff800000b2b27808 */ /* 0x000fe40004800000 */
[----:B------:R-:W-:Y:S02]  /*57e0*/  LOP3.LUT P1, RZ, R2, 0x400, RZ, 0xc0, !PT ;  /* 0x0000040002ff7812 */ /* 0x000fe4000782c0ff */
[----:B------:R-:W-:Y:S02]  /*57f0*/  ISETP.LT.OR P4, PT, R20, 0x52, P4 ;  /* 0x000000521400780c */ /* 0x000fe40002781670 */
[----:B------:R-:W-:Y:S02]  /*5800*/  ISETP.GT.AND P1, PT, R203, 0x31, !P1 ;  /* 0x00000031cb00780c */ /* 0x000fe40004f24270 */
[----:B------:R-:W-:Y:S02]  /*5810*/  FSEL R194, R194, -INF , !P3 ;  /* 0xff800000c2c27808 */ /* 0x000fe40005800000 */
[----:B------:R-:W-:-:S02]  /*5820*/  ISETP.LT.OR P1, PT, R20, 0x32, P1 ;  /* 0x000000321400780c */ /* 0x000fc40000f21670 */
[----:B------:R-:W-:Y:S02]  /*5830*/  ISETP.LT.OR P5, PT, R20, 0x59, P5 ;  /* 0x000000591400780c */ /* 0x000fe40002fa1670 */
[----:B------:R-:W-:Y:S02]  /*5840*/  FSEL R179, R179, -INF , !P1 ;  /* 0xff800000b3b37808 */ /* 0x000fe40004800000 */
[----:B------:R-:W-:Y:S02]  /*5850*/  LOP3.LUT P1, RZ, R2, 0x200, RZ, 0xc0, !PT ;  /* 0x0000020002ff7812 */ /* 0x000fe4000782c0ff */
[----:B------:R-:W-:Y:S02]  /*5860*/  FSEL R195, R195, -INF , !P4 ;  /* 0xff800000c3c37808 */ /* 0x000fe40006000000 */
[----:B------:R-:W-:Y:S02]  /*5870*/  ISETP.GT.AND P1, PT, R203, 0x38, !P1 ;  /* 0x00000038cb00780c */ /* 0x000fe40004f24270 */
[----:B-1----:R-:W-:-:S02]  /*5880*/  FMNMX.FTZ R14, R21, R14, !PT ;  /* 0x0000000e150e7209 */ /* 0x002fc40007810000 */
[----:B------:R-:W-:Y:S02]  /*5890*/  ISETP.LT.OR P1, PT, R20, 0x39, P1 ;  /* 0x000000391400780c */ /* 0x000fe40000f21670 */
[----:B------:R-:W-:Y:S01]  /*58a0*/  FSEL R198, R198, -INF , !P5 ;  /* 0xff800000c6c67808 */ /* 0x000fe20006800000 */
[----:B------:R-:W-:Y:S01]  /*58b0*/  FMUL.FTZ R204, R14, UR10 ;  /* 0x0000000a0ecc7c20 */ /* 0x000fe20008410000 */
[----:B------:R-:W-:Y:S02]  /*58c0*/  FSEL R182, R182, -INF , !P1 ;  /* 0xff800000b6b67808 */ /* 0x000fe40004800000 */
[----:B------:R-:W-:-:S04]  /*58d0*/  LOP3.LUT P1, RZ, R2, 0x100, RZ, 0xc0, !PT ;  /* 0x0000010002ff7812 */ /* 0x000fc8000782c0ff */
[----:B------:R-:W-:-:S04]  /*58e0*/  ISETP.GT.AND P1, PT, R203, 0x39, !P1 ;  /* 0x00000039cb00780c */ /* 0x000fc80004f24270 */
[----:B------:R-:W-:-:S04]  /*58f0*/  ISETP.LT.OR P1, PT, R20, 0x3a, P1 ;  /* 0x0000003a1400780c */ /* 0x000fc80000f21670 */
        /* <DEDUP_REMOVED lines=9> */
[----:B------:R-:W-:Y:S02]  /*5990*/  ISETP.GT.AND P1, PT, R203, 0x48, !P6 ;  /* 0x00000048cb00780c */ /* 0x000fe40007724270 */
[----:B------:R-:W-:Y:S02]  /*59a0*/  LOP3.LUT P6, RZ, R2, 0x40000, RZ, 0xc0, !PT ;  /* 0x0004000002ff7812 */ /* 0x000fe400078cc0ff */
[----:B------:R-:W-:-:S04]  /*59b0*/  ISETP.LT.OR P1, PT, R20, 0x49, P1 ;  /* 0x000000491400780c */ /* 0x000fc80000f21670 */
[----:B------:R-:W-:Y:S02]  /*59c0*/  FSEL R190, R190, -INF , !P1 ;  /* 0xff800000bebe7808 */ /* 0x000fe40004800000 */
[C---:B------:R-:W-:Y:S02]  /*59d0*/  ISETP.GT.AND P1, PT, R203.reuse, RZ, !P6 ;  /* 0x000000ffcb00720c */ /* 0x040fe40007724270 */
[----:B------:R-:W-:Y:S02]  /*59e0*/  LOP3.LUT P6, RZ, R2, 0x1, RZ, 0xc0, !PT ;  /* 0x0000000102ff7812 */ /* 0x000fe400078cc0ff */
[----:B------:R-:W-:Y:S02]  /*59f0*/  ISETP.LT.OR P1, PT, R20, 0x1, P1 ;  /* 0x000000011400780c */ /* 0x000fe40000f21670 */
[----:B------:R-:W-:Y:S02]  /*5a00*/  ISETP.GT.AND P2, PT, R203, 0x59, !P6 ;  /* 0x00000059cb00780c */ /* 0x000fe40007744270 */
[----:B------:R-:W-:-:S02]  /*5a10*/  FSEL R205, R154, -INF , !P1 ;  /* 0xff8000009acd7808 */ /* 0x000fc40004800000 */
[----:B------:R-:W-:Y:S02]  /*5a20*/  FSETP.NEU.FTZ.AND P1, PT, R14, -INF , PT ;  /* 0xff8000000e00780b */ /* 0x000fe40003f3d000 */
[----:B------:R-:W-:Y:S02]  /*5a30*/  ISETP.LT.OR P2, PT, R20, 0x5a, P2 ;  /* 0x0000005a1400780c */ /* 0x000fe40001741670 */
[----:B------:R-:W-:Y:S02]  /*5a40*/  FSEL R204, R204, RZ, P1 ;  /* 0x000000ffcccc7208 */ /* 0x000fe40000800000 */
[----:B------:R-:W-:-:S03]  /*5a50*/  FSEL R199, R199, -INF , !P2 ;  /* 0xff800000c7c77808 */ /* 0x000fc60005000000 */
[--C-:B------:R-:W-:Y:S01]  /*5a60*/  FFMA.FTZ R15, R152, UR10, -R204.reuse ;  /* 0x0000000a980f7c23 */ /* 0x100fe200080108cc */
[----:B------:R-:W-:Y:S01]  /*5a70*/  FMNMX.FTZ R152, R205, R10, !PT ;  /* 0x0000000acd987209 */ /* 0x000fe20007810000 */
[--C-:B------:R-:W-:Y:S01]  /*5a80*/  FFMA.FTZ R207, R156, UR10, -R204.reuse ;  /* 0x0000000a9ccf7c23 */ /* 0x100fe200080108cc */
[--C-:B------:R-:W-:Y:S01]  /*5a90*/  FFMA.FTZ R206, R153, UR10, -R204.reuse ;  /* 0x0000000a99ce7c23 */ /* 0x100fe200080108cc */
[----:B------:R-:W-:Y:S01]  /*5aa0*/  FFMA.FTZ R208, R160, UR10, -R204 ;  /* 0x0000000aa0d07c23 */ /* 0x000fe200080108cc */
[----:B------:R-:W-:Y:S01]  /*5ab0*/  FMNMX.FTZ R21, R155, R152, !PT ;  /* 0x000000989b157209 */ /* 0x000fe20007810000 */
[----:B------:R-:W-:Y:S03]  /*5ac0*/  MUFU.EX2 R15, R15 ;  /* 0x0000000f000f7308 */ /* 0x000fe60000000800 */
[----:B------:R-:W-:-:S04]  /*5ad0*/  FMNMX.FTZ R154, R158, R21, !PT ;  /* 0x000000159e9a7209 */ /* 0x000fc80007810000 */
[----:B------:R-:W-:Y:S01]  /*5ae0*/  FMNMX.FTZ R21, R159, R154, !PT ;  /* 0x0000009a9f157209 */ /* 0x000fe20007810000 */
[----:B------:R1:W-:Y:S03]  /*5af0*/  MUFU.EX2 R152, R206 ;  /* 0x000000ce00987308 */ /* 0x0003e60000000800 */
[----:B------:R-:W-:Y:S01]  /*5b00*/  FMNMX.FTZ R156, R162, R21, !PT ;  /* 0x00000015a29c7209 */ /* 0x000fe20007810000 */
[----:B------:R-:W-:-:S03]  /*5b10*/  FFMA.FTZ R21, R157, UR10, -R204 ;  /* 0x0000000a9d157c23 */ /* 0x000fc600080108cc */
[----:B------:R-:W-:Y:S01]  /*5b20*/  FMNMX.FTZ R153, R163, R156, !PT ;  /* 0x0000009ca3997209 */ /* 0x000fe20007810000 */
[----:B------:R2:W-:Y:S01]  /*5b30*/  MUFU.EX2 R154, R207 ;  /* 0x000000cf009a7308 */ /* 0x0005e20000000800 */
[----:B-1----:R-:W-:Y:S02]  /*5b40*/  FFMA.FTZ R206, R165, UR10, -R204 ;  /* 0x0000000aa5ce7c23 */ /* 0x002fe400080108cc */
[----:B------:R-:W-:-:S04]  /*5b50*/  FMNMX.FTZ R156, R166, R153, !PT ;  /* 0x00000099a69c7209 */ /* 0x000fc80007810000 */
[----:B------:R-:W-:Y:S01]  /*5b60*/  FMNMX.FTZ R153, R167, R156, !PT ;  /* 0x0000009ca7997209 */ /* 0x000fe20007810000 */
[----:B------:R-:W-:Y:S01]  /*5b70*/  MUFU.EX2 R21, R21 ;  /* 0x0000001500157308 */ /* 0x000fe20000000800 */
[--C-:B--2---:R-:W-:Y:S02]  /*5b80*/  FFMA.FTZ R207, R169, UR10, -R204.reuse ;  /* 0x0000000aa9cf7c23 */ /* 0x104fe400080108cc */
[----:B------:R-:W-:Y:S01]  /*5b90*/  FMNMX.FTZ R160, R170, R153, !PT ;  /* 0x00000099aaa07209 */ /* 0x000fe20007810000 */
[----:B------:R-:W-:-:S03]  /*5ba0*/  FFMA.FTZ R153, R161, UR10, -R204 ;  /* 0x0000000aa1997c23 */ /* 0x000fc600080108cc */
[----:B------:R-:W-:Y:S01]  /*5bb0*/  FMNMX.FTZ R157, R171, R160, !PT ;  /* 0x000000a0ab9d7209 */ /* 0x000fe20007810000 */
[----:B------:R-:W-:Y:S03]  /*5bc0*/  MUFU.EX2 R156, R208 ;  /* 0x000000d0009c7308 */ /* 0x000fe60000000800 */
[----:B------:R-:W-:Y:S01]  /*5bd0*/  FMNMX.FTZ R160, R174, R157, !PT ;  /* 0x0000009daea07209 */ /* 0x000fe20007810000 */
[----:B------:R-:W-:-:S03]  /*5be0*/  FFMA.FTZ R157, R164, UR10, -R204 ;  /* 0x0000000aa49d7c23 */ /* 0x000fc600080108cc */
[----:B------:R-:W-:Y:S01]  /*5bf0*/  FMNMX.FTZ R161, R175, R160, !PT ;  /* 0x000000a0afa17209 */ /* 0x000fe20007810000 */
[----:B------:R-:W-:Y:S03]  /*5c00*/  MUFU.EX2 R153, R153 ;  /* 0x0000009900997308 */ /* 0x000fe60000000800 */
[----:B------:R-:W-:-:S04]  /*5c10*/  FMNMX.FTZ R160, R178, R161, !PT ;  /* 0x000000a1b2a07209 */ /* 0x000fc80007810000 */
        /* <DEDUP_REMOVED lines=8> */
[----:B------:R-:W-:Y:S01]  /*5ca0*/  MUFU.EX2 R161, R161 ;  /* 0x000000a100a17308 */ /* 0x000fe20000000800 */
[--C-:B-1----:R-:W-:Y:S01]  /*5cb0*/  FFMA.FTZ R206, R173, UR10, -R204.reuse ;  /* 0x0000000aadce7c23 */ /* 0x102fe200080108cc */
[--C-:B------:R-:W-:Y:S01]  /*5cc0*/  FFMA.FTZ R173, R180, UR10, -R204.reuse ;  /* 0x0000000ab4ad7c23 */ /* 0x100fe200080108cc */
[----:B------:R-:W-:Y:S01]  /*5cd0*/  FMNMX.FTZ R168, R190, R165, !PT ;  /* 0x000000a5bea87209 */ /* 0x000fe20007810000 */
[--C-:B------:R-:W-:Y:S01]  /*5ce0*/  FFMA.FTZ R180, R185, UR10, -R204.reuse ;  /* 0x0000000ab9b47c23 */ /* 0x100fe200080108cc */
[--C-:B------:R-:W-:Y:S01]  /*5cf0*/  FFMA.FTZ R185, R192, UR10, -R204.reuse ;  /* 0x0000000ac0b97c23 */ /* 0x100fe200080108cc */
[----:B------:R-:W-:Y:S01]  /*5d00*/  FSEL R192, R14, RZ, P1 ;  /* 0x000000ff0ec07208 */ /* 0x000fe20000800000 */
[--C-:B------:R-:W-:Y:S01]  /*5d10*/  FFMA.FTZ R165, R172, UR10, -R204.reuse ;  /* 0x0000000aaca57c23 */ /* 0x100fe200080108cc */
[----:B------:R-:W-:Y:S01]  /*5d20*/  FMNMX.FTZ R169, R191, R168, !PT ;  /* 0x000000a8bfa97209 */ /* 0x000fe20007810000 */
[--C-:B------:R-:W-:Y:S01]  /*5d30*/  FFMA.FTZ R172, R177, UR10, -R204.reuse ;  /* 0x0000000ab1ac7c23 */ /* 0x100fe200080108cc */
[--C-:B------:R-:W-:Y:S01]  /*5d40*/  FFMA.FTZ R177, R184, UR10, -R204.reuse ;  /* 0x0000000ab8b17c23 */ /* 0x100fe200080108cc */
[----:B------:R-:W-:Y:S01]  /*5d50*/  FADD.FTZ R192, -R192, R3 ;  /* 0x00000003c0c07221 */ /* 0x000fe20000010100 */
[----:B------:R-:W-:Y:S01]  /*5d60*/  FMNMX.FTZ R168, R194, R169, !PT ;  /* 0x000000a9c2a87209 */ /* 0x000fe20007810000 */
[----:B------:R-:W-:Y:S01]  /*5d70*/  FFMA.FTZ R184, R189, UR10, -R204 ;  /* 0x0000000abdb87c23 */ /* 0x000fe200080108cc */
[----:B------:R-:W-:Y:S01]  /*5d80*/  MUFU.EX2 R164, R207 ;  /* 0x000000cf00a47308 */ /* 0x000fe20000000800 */
[----:B------:R-:W-:Y:S01]  /*5d90*/  FMUL.FTZ R192, R192, UR10 ;  /* 0x0000000ac0c07c20 */ /* 0x000fe20008410000 */
[----:B------:R-:W-:-:S04]  /*5da0*/  FMNMX.FTZ R169, R195, R168, !PT ;  /* 0x000000a8c3a97209 */ /* 0x000fc80007810000 */
        /* <DEDUP_REMOVED lines=8> */
[----:B------:R-:W-:Y:S01]  /*5e30*/  FFMA.FTZ R196, R197, UR10, -R204 ;  /* 0x0000000ac5c47c23 */ /* 0x000fe200080108cc */
[----:B------:R-:W2:Y:S01]  /*5e40*/  SHFL.BFLY PT, R203, R20, 0x2, 0x1f ;  /* 0x0c401f0014cb7f89 */ /* 0x000ea200000e0000 */
[----:B------:R-:W-:Y:S08]  /*5e50*/  MUFU.EX2 R165, R165 ;  /* 0x000000a500a57308 */ /* 0x000ff00000000800 */
        /* <DEDUP_REMOVED lines=20> */
[----:B------:R-:W2:Y:S01]  /*5fa0*/  SHFL.BFLY PT, R20, R203, 0x1, 0x1f ;  /* 0x0c201f00cb147f89 */ /* 0x000ea200000e0000 */
        /* <DEDUP_REMOVED lines=23> */
[----:B--2---:R-:W-:Y:S01]  /*6120*/  FMNMX.FTZ R20, R203, R20, !PT ;  /* 0x00000014cb147209 */ /* 0x004fe20007810000 */
[-C--:B------:R-:W-:Y:S01]  /*6130*/  FMUL.FTZ R96, R96, R192.reuse ;  /* 0x000000c060607220 */ /* 0x080fe20000410000 */
[-C--:B------:R-:W-:Y:S01]  /*6140*/  FMUL.FTZ R97, R97, R192.reuse ;  /* 0x000000c061617220 */ /* 0x080fe20000410000 */
[-C--:B------:R-:W-:Y:S01]  /*6150*/  FMUL.FTZ R100, R100, R192.reuse ;  /* 0x000000c064647220 */ /* 0x080fe20000410000 */
[C---:B------:R-:W-:Y:S01]  /*6160*/  FSETP.NEU.FTZ.AND P1, PT, R20.reuse, -INF , PT ;  /* 0xff8000001400780b */ /* 0x040fe20003f3d000 */
[----:B------:R-:W-:Y:S01]  /*6170*/  FMUL.FTZ R210, R20, UR10 ;  /* 0x0000000a14d27c20 */ /* 0x000fe20008410000 */
[----:B------:R-:W2:Y:S01]  /*6180*/  MUFU.EX2 R177, R177 ;  /* 0x000000b100b17308 */ /* 0x000ea20000000800 */
[-C--:B------:R-:W-:Y:S01]  /*6190*/  FMUL.FTZ R101, R101, R192.reuse ;  /* 0x000000c065657220 */ /* 0x080fe20000410000 */
[-C--:B------:R-:W-:Y:S01]  /*61a0*/  FMUL.FTZ R104, R104, R192.reuse ;  /* 0x000000c068687220 */ /* 0x080fe20000410000 */
[-C--:B------:R-:W-:Y:S01]  /*61b0*/  FMUL.FTZ R105, R105, R192.reuse ;  /* 0x000000c069697220 */ /* 0x080fe20000410000 */
[----:B------:R-:W-:Y:S01]  /*61c0*/  FSEL R210, R210, RZ, P1 ;  /* 0x000000ffd2d27208 */ /* 0x000fe20000800000 */
[-C--:B------:R-:W-:Y:S01]  /*61d0*/  FMUL.FTZ R108, R108, R192.reuse ;  /* 0x000000c06c6c7220 */ /* 0x080fe20000410000 */
[-C--:B------:R-:W-:Y:S01]  /*61e0*/  FMUL.FTZ R109, R109, R192.reuse ;  /* 0x000000c06d6d7220 */ /* 0x080fe20000410000 */
[----:B------:R-:W-:Y:S01]  /*61f0*/  FMUL.FTZ R112, R112, R192 ;  /* 0x000000c070707220 */ /* 0x000fe20000410000 */
[----:B------:R-:W5:Y:S01]  /*6200*/  MUFU.EX2 R180, R180 ;  /* 0x000000b400b47308 */ /* 0x000f620000000800 */
[--C-:B------:R-:W-:Y:S01]  /*6210*/  FFMA.FTZ R204, R155, UR10, -R210.reuse ;  /* 0x0000000a9bcc7c23 */ /* 0x100fe200080108d2 */
[----:B------:R-:W-:Y:S01]  /*6220*/  FFMA.FTZ R155, R192, R4, R15 ;  /* 0x00000004c09b7223 */ /* 0x000fe2000001000f */
[--C-:B------:R-:W-:Y:S01]  /*6230*/  FFMA.FTZ R208, R163, UR10, -R210.reuse ;  /* 0x0000000aa3d07c23 */ /* 0x100fe200080108d2 */
[--C-:B-1----:R-:W-:Y:S01]  /*6240*/  FFMA.FTZ R206, R159, UR10, -R210.reuse ;  /* 0x0000000a9fce7c23 */ /* 0x102fe200080108d2 */
[--C-:B------:R-:W-:Y:S01]  /*6250*/  FFMA.FTZ R159, R162, UR10, -R210.reuse ;  /* 0x0000000aa29f7c23 */ /* 0x100fe200080108d2 */
[----:B------:R-:W-:Y:S01]  /*6260*/  FADD.FTZ R193, R152, R155 ;  /* 0x0000009b98c17221 */ /* 0x000fe20000010000 */
[--C-:B------:R-:W-:Y:S01]  /*6270*/  FFMA.FTZ R155, R158, UR10, -R210.reuse ;  /* 0x0000000a9e9b7c23 */ /* 0x100fe200080108d2 */
[----:B------:R-:W1:Y:S01]  /*6280*/  MUFU.EX2 R181, R181 ;  /* 0x000000b500b57308 */ /* 0x000e620000000800 */
[--C-:B------:R-:W-:Y:S01]  /*6290*/  FFMA.FTZ R189, R205, UR10, -R210.reuse ;  /* 0x0000000acdbd7c23 */ /* 0x100fe200080108d2 */
[----:B------:R-:W-:Y:S01]  /*62a0*/  FADD.FTZ R4, R154, R193 ;  /* 0x000000c19a047221 */ /* 0x000fe20000010000 */
[C---:B------:R-:W-:Y:S01]  /*62b0*/  F2FP.F16.F32.PACK_AB R154, R21.reuse, R154 ;  /* 0x0000009a159a723e */ /* 0x040fe200000000ff */
[----:B------:R-:W-:Y:S01]  /*62c0*/  FFMA.FTZ R174, R174, UR10, -R210 ;  /* 0x0000000aaeae7c23 */ /* 0x000fe200080108d2 */
[----:B------:R-:W-:Y:S01]  /*62d0*/  F2FP.F16.F32.PACK_AB R152, R152, R15 ;  /* 0x0000000f9898723e */ /* 0x000fe200000000ff */
[----:B------:R-:W-:Y:S01]  /*62e0*/  FADD.FTZ R193, R21, R4 ;  /* 0x0000000415c17221 */ /* 0x000fe20000010000 */
[--C-:B------:R-:W-:Y:S01]  /*62f0*/  FFMA.FTZ R175, R175, UR10, -R210.reuse ;  /* 0x0000000aafaf7c23 */ /* 0x100fe200080108d2 */
[----:B------:R-:W3:Y:S01]  /*6300*/  MUFU.EX2 R184, R184 ;  /* 0x000000b800b87308 */ /* 0x000ee20000000800 */
[--C-:B------:R-:W-:Y:S01]  /*6310*/  FFMA.FTZ R179, R179, UR10, -R210.reuse ;  /* 0x0000000ab3b37c23 */ /* 0x100fe200080108d2 */
[----:B------:R-:W-:Y:S01]  /*6320*/  FADD.FTZ R4, R156, R193 ;  /* 0x000000c19c047221 */ /* 0x000fe20000010000 */
[--C-:B------:R-:W-:Y:S01]  /*6330*/  FFMA.FTZ R182, R182, UR10, -R210.reuse ;  /* 0x0000000ab6b67c23 */ /* 0x100fe200080108d2 */
[--C-:B------:R-:W-:Y:S01]  /*6340*/  FFMA.FTZ R183, R183, UR10, -R210.reuse ;  /* 0x0000000ab7b77c23 */ /* 0x100fe200080108d2 */
[----:B------:R-:W-:Y:S01]  /*6350*/  FFMA.FTZ R186, R186, UR10, -R210 ;  /* 0x0000000ababa7c23 */ /* 0x000fe200080108d2 */
[----:B------:R-:W-:Y:S01]  /*6360*/  FADD.FTZ R4, R153, R4 ;  /* 0x0000000499047221 */ /* 0x000fe20000010000 */
[--C-:B------:R-:W-:Y:S01]  /*6370*/  FFMA.FTZ R187, R187, UR10, -R210.reuse ;  /* 0x0000000abbbb7c23 */ /* 0x100fe200080108d2 */
[----:B------:R-:W-:Y:S01]  /*6380*/  MUFU.EX2 R185, R185 ;  /* 0x000000b900b97308 */ /* 0x000fe20000000800 */
[----:B------:R-:W-:Y:S01]  /*6390*/  FFMA.FTZ R190, R190, UR10, -R210 ;  /* 0x0000000abebe7c23 */ /* 0x000fe200080108d2 */
[----:B------:R-:W-:Y:S01]  /*63a0*/  FADD.FTZ R193, R157, R4 ;  /* 0x000000049dc17221 */ /* 0x000fe20000010000 */
[--C-:B------:R-:W-:Y:S01]  /*63b0*/  FFMA.FTZ R191, R191, UR10, -R210.reuse ;  /* 0x0000000abfbf7c23 */ /* 0x100fe200080108d2 */
[--C-:B------:R-:W-:Y:S01]  /*63c0*/  FFMA.FTZ R194, R194, UR10, -R210.reuse ;  /* 0x0000000ac2c27c23 */ /* 0x100fe200080108d2 */
[--C-:B------:R-:W-:Y:S01]  /*63d0*/  FFMA.FTZ R195, R195, UR10, -R210.reuse ;  /* 0x0000000ac3c37c23 */ /* 0x100fe200080108d2 */
[----:B------:R-:W-:Y:S01]  /*63e0*/  FADD.FTZ R4, R160, R193 ;  /* 0x000000c1a0047221 */ /* 0x000fe20000010000 */
[----:B------:R-:W-:Y:S01]  /*63f0*/  FSEL R193, R20, RZ, P1 ;  /* 0x000000ff14c17208 */ /* 0x000fe20000800000 */
[----:B------:R-:W-:Y:S01]  /*6400*/  MUFU.EX2 R188, R188 ;  /* 0x000000bc00bc7308 */ /* 0x000fe20000000800 */
[----:B------:R-:W-:Y:S01]  /*6410*/  FFMA.FTZ R198, R198, UR10, -R210 ;  /* 0x0000000ac6c67c23 */ /* 0x000fe200080108d2 */
[----:B------:R-:W-:Y:S01]  /*6420*/  FADD.FTZ R163, R161, R4 ;  /* 0x00000004a1a37221 */ /* 0x000fe20000010000 */
[--C-:B------:R-:W-:Y:S01]  /*6430*/  FFMA.FTZ R199, R199, UR10, -R210.reuse ;  /* 0x0000000ac7c77c23 */ /* 0x100fe200080108d2 */
[----:B------:R-:W-:Y:S01]  /*6440*/  F2FP.F16.F32.PACK_AB R156, R153, R156 ;  /* 0x0000009c999c723e */ /* 0x000fe200000000ff */
[-C--:B------:R-:W-:Y:S01]  /*6450*/  FMUL.FTZ R113, R113, R192.reuse ;  /* 0x000000c071717220 */ /* 0x080fe20000410000 */
[----:B------:R-:W-:Y:S01]  /*6460*/  FADD.FTZ R4, R164, R163 ;  /* 0x000000a3a4047221 */ /* 0x000fe20000010000 */
[----:B------:R-:W-:Y:S01]  /*6470*/  FFMA.FTZ R163, R166, UR10, -R210 ;  /* 0x0000000aa6a37c23 */ /* 0x000fe200080108d2 */
[----:B----4-:R-:W-:Y:S01]  /*6480*/  F2FP.F16.F32.PACK_AB R166, R176, R173 ;  /* 0x000000adb0a6723e */ /* 0x010fe200000000ff */
[----:B------:R-:W-:Y:S01]  /*6490*/  MUFU.EX2 R196, R196 ;  /* 0x000000c400c47308 */ /* 0x000fe20000000800 */
[----:B------:R-:W-:Y:S01]  /*64a0*/  FADD.FTZ R197, R165, R4 ;  /* 0x00000004a5c57221 */ /* 0x000fe20000010000 */
[----:B------:R-:W-:Y:S01]  /*64b0*/  FADD.FTZ R4, -R193, R10 ;  /* 0x0000000ac1047221 */ /* 0x000fe20000010100 */
[--C-:B------:R-:W-:Y:S01]  /*64c0*/  FFMA.FTZ R10, R167, UR10, -R210.reuse ;  /* 0x0000000aa70a7c23 */ /* 0x100fe200080108d2 */
[----:B------:R-:W-:Y:S01]  /*64d0*/  FFMA.FTZ R167, R170, UR10, -R210 ;  /* 0x0000000aaaa77c23 */ /* 0x000fe200080108d2 */
[----:B------:R-:W-:Y:S01]  /*64e0*/  FADD.FTZ R158, R168, R197 ;  /* 0x000000c5a89e7221 */ /* 0x000fe20000010000 */
[-C--:B------:R-:W-:Y:S01]  /*64f0*/  FMUL.FTZ R116, R116, R192.reuse ;  /* 0x000000c074747220 */ /* 0x080fe20000410000 */
[-C--:B------:R-:W-:Y:S01]  /*6500*/  FMUL.FTZ R117, R117, R192.reuse ;  /* 0x000000c075757220 */ /* 0x080fe20000410000 */
[----:B------:R-:W-:Y:S01]  /*6510*/  MUFU.EX2 R189, R189 ;  /* 0x000000bd00bd7308 */ /* 0x000fe20000000800 */
[----:B------:R-:W-:Y:S01]  /*6520*/  FADD.FTZ R193, R169, R158 ;  /* 0x0000009ea9c17221 */ /* 0x000fe20000010000 */
[--C-:B------:R-:W-:Y:S01]  /*6530*/  FFMA.FTZ R158, R171, UR10, -R210.reuse ;  /* 0x0000000aab9e7c23 */ /* 0x100fe200080108d2 */
[----:B------:R-:W-:Y:S01]  /*6540*/  FFMA.FTZ R171, R178, UR10, -R210 ;  /* 0x0000000ab2ab7c23 */ /* 0x000fe200080108d2 */
        /* <DEDUP_REMOVED lines=10> */
[----:B------:R-:W-:Y:S01]  /*65f0*/  FMUL.FTZ R176, R4, UR10 ;  /* 0x0000000a04b07c20 */ /* 0x000fe20008410000 */
[-C--:B------:R-:W-:Y:S01]  /*6600*/  FMUL.FTZ R132, R132, R192.reuse ;  /* 0x000000c084847220 */ /* 0x080fe20000410000 */
[----:B------:R-:W-:Y:S01]  /*6610*/  MUFU.EX2 R155, R155 ;  /* 0x0000009b009b7308 */ /* 0x000fe20000000800 */
[----:B--2---:R-:W-:Y:S01]  /*6620*/  FADD.FTZ R193, R177, R162 ;  /* 0x000000a2b1c17221 */ /* 0x004fe20000010000 */
[-C--:B------:R-:W-:Y:S01]  /*6630*/  FMUL.FTZ R133, R133, R192.reuse ;  /* 0x000000c085857220 */ /* 0x080fe20000410000 */
[-C--:B------:R-:W-:Y:S01]  /*6640*/  FMUL.FTZ R136, R136, R192.reuse ;  /* 0x000000c088887220 */ /* 0x080fe20000410000 */
[-C--:B------:R-:W-:Y:S01]  /*6650*/  FMUL.FTZ R137, R137, R192.reuse ;  /* 0x000000c089897220 */ /* 0x080fe20000410000 */
[----:B-----5:R-:W-:Y:S01]  /*6660*/  FADD.FTZ R162, R180, R193 ;  /* 0x000000c1b4a27221 */ /* 0x020fe20000010000 */
[-C--:B------:R-:W-:Y:S01]  /*6670*/  FMUL.FTZ R140, R140, R192.reuse ;  /* 0x000000c08c8c7220 */ /* 0x080fe20000410000 */
[-C--:B------:R-:W-:Y:S01]  /*6680*/  FMUL.FTZ R141, R141, R192.reuse ;  /* 0x000000c08d8d7220 */ /* 0x080fe20000410000 */
[----:B------:R-:W2:Y:S01]  /*6690*/  MUFU.EX2 R176, R176 ;  /* 0x000000b000b07308 */ /* 0x000ea20000000800 */
[----:B-1----:R-:W-:Y:S01]  /*66a0*/  FADD.FTZ R193, R181, R162 ;  /* 0x000000a2b5c17221 */ /* 0x002fe20000010000 */
[-C--:B------:R-:W-:Y:S01]  /*66b0*/  FMUL.FTZ R144, R144, R192.reuse ;  /* 0x000000c090907220 */ /* 0x080fe20000410000 */
[-C--:B------:R-:W-:Y:S01]  /*66c0*/  FMUL.FTZ R145, R145, R192.reuse ;  /* 0x000000c091917220 */ /* 0x080fe20000410000 */
[-C--:B------:R-:W-:Y:S01]  /*66d0*/  FMUL.FTZ R148, R148, R192.reuse ;  /* 0x000000c094947220 */ /* 0x080fe20000410000 */
[----:B---3--:R-:W-:Y:S01]  /*66e0*/  FADD.FTZ R162, R184, R193 ;  /* 0x000000c1b8a27221 */ /* 0x008fe20000010000 */
[----:B------:R-:W-:Y:S01]  /*66f0*/  FMUL.FTZ R149, R149, R192 ;  /* 0x000000c095957220 */ /* 0x000fe20000410000 */
[----:B----4-:R-:W-:Y:S01]  /*6700*/  F2FP.F16.F32.PACK_AB R153, R204, R189 ;  /* 0x000000bdcc99723e */ /* 0x010fe200000000ff */
[----:B------:R-:W1:Y:S01]  /*6710*/  MUFU.EX2 R206, R206 ;  /* 0x000000ce00ce7308 */ /* 0x000e620000000800 */
[----:B------:R-:W-:Y:S01]  /*6720*/  FADD.FTZ R21, R185, R162 ;  /* 0x000000a2b9157221 */ /* 0x000fe20000010000 */
[----:B------:R-:W-:-:S02]  /*6730*/  F2FP.F16.F32.PACK_AB R162, R168, R165 ;  /* 0x000000a5a8a2723e */ /* 0x000fc400000000ff */
[----:B------:R-:W-:Y:S01]  /*6740*/  F2FP.F16.F32.PACK_AB R168, R180, R177 ;  /* 0x000000b1b4a8723e */ /* 0x000fe200000000ff */
[----:B------:R-:W-:-:S03]  /*6750*/  FADD.FTZ R170, R188, R21 ;  /* 0x00000015bcaa7221 */ /* 0x000fc60000010000 */
[----:B------:R3:W-:Y:S01]  /*6760*/  MUFU.EX2 R15, R174 ;  /* 0x000000ae000f7308 */ /* 0x0007e20000000800 */
[----:B------:R-:W-:Y:S01]  /*6770*/  FADD.FTZ R21, R3, R170 ;  /* 0x000000aa03157221 */ /* 0x000fe20000010000 */
[----:B------:R-:W-:Y:S01]  /*6780*/  F2FP.F16.F32.PACK_AB R170, R184, R181 ;  /* 0x000000b5b8aa723e */ /* 0x000fe200000000ff */
[-C--:B--2---:R-:W-:Y:S01]  /*6790*/  FMUL.FTZ R26, R26, R176.reuse ;  /* 0x000000b01a1a7220 */ /* 0x084fe20000410000 */
[-C--:B------:R-:W-:Y:S01]  /*67a0*/  FMUL.FTZ R27, R27, R176.reuse ;  /* 0x000000b01b1b7220 */ /* 0x080fe20000410000 */
[----:B------:R-:W-:Y:S01]  /*67b0*/  FADD.FTZ R4, R196, R21 ;  /* 0x00000015c4047221 */ /* 0x000fe20000010000 */
[-C--:B------:R-:W-:Y:S01]  /*67c0*/  FMUL.FTZ R30, R30, R176.reuse ;  /* 0x000000b01e1e7220 */ /* 0x080fe20000410000 */
[----:B------:R-:W-:Y:S01]  /*67d0*/  FMUL.FTZ R31, R31, R176 ;  /* 0x000000b01f1f7220 */ /* 0x000fe20000410000 */
[----:B------:R-:W2:Y:S01]  /*67e0*/  MUFU.EX2 R159, R159 ;  /* 0x0000009f009f7308 */ /* 0x000ea20000000800 */
[----:B---3--:R-:W-:Y:S01]  /*67f0*/  F2FP.F16.F32.PACK_AB R174, R196, R3 ;  /* 0x00000003c4ae723e */ /* 0x008fe200000000ff */
[----:B------:R-:W-:Y:S01]  /*6800*/  FFMA.FTZ R3, R176, R0, R189 ;  /* 0x00000000b0037223 */ /* 0x000fe200000100bd */
[-C--:B------:R-:W-:Y:S01]  /*6810*/  FMUL.FTZ R34, R34, R176.reuse ;  /* 0x000000b022227220 */ /* 0x080fe20000410000 */
[-C--:B------:R-:W-:Y:S01]  /*6820*/  FMUL.FTZ R35, R35, R176.reuse ;  /* 0x000000b023237220 */ /* 0x080fe20000410000 */
[-C--:B------:R-:W-:Y:S01]  /*6830*/  FMUL.FTZ R38, R38, R176.reuse ;  /* 0x000000b026267220 */ /* 0x080fe20000410000 */
[----:B------:R-:W-:Y:S01]  /*6840*/  FADD.FTZ R0, R204, R3 ;  /* 0x00000003cc007221 */ /* 0x000fe20000010000 */
[-C--:B------:R-:W-:Y:S01]  /*6850*/  FMUL.FTZ R39, R39, R176.reuse ;  /* 0x000000b027277220 */ /* 0x080fe20000410000 */
[----:B------:R-:W3:Y:S01]  /*6860*/  MUFU.EX2 R208, R208 ;  /* 0x000000d000d07308 */ /* 0x000ee20000000800 */
[-C--:B------:R-:W-:Y:S01]  /*6870*/  FMUL.FTZ R42, R42, R176.reuse ;  /* 0x000000b02a2a7220 */ /* 0x080fe20000410000 */
[----:B------:R-:W-:Y:S01]  /*6880*/  FADD.FTZ R3, R155, R0 ;  /* 0x000000009b037221 */ /* 0x000fe20000010000 */
[----:B-1----:R-:W-:Y:S01]  /*6890*/  F2FP.F16.F32.PACK_AB R155, R206, R155 ;  /* 0x0000009bce9b723e */ /* 0x002fe200000000ff */
[-C--:B------:R-:W-:Y:S01]  /*68a0*/  FMUL.FTZ R43, R43, R176.reuse ;  /* 0x000000b02b2b7220 */ /* 0x080fe20000410000 */
[-C--:B------:R-:W-:Y:S01]  /*68b0*/  FMUL.FTZ R46, R46, R176.reuse ;  /* 0x000000b02e2e7220 */ /* 0x080fe20000410000 */
[----:B------:R-:W-:Y:S01]  /*68c0*/  FADD.FTZ R0, R206, R3 ;  /* 0x00000003ce007221 */ /* 0x000fe20000010000 */
[-C--:B------:R-:W-:Y:S01]  /*68d0*/  FMUL.FTZ R47, R47, R176.reuse ;  /* 0x000000b02f2f7220 */ /* 0x080fe20000410000 */
[----:B------:R-:W1:Y:S01]  /*68e0*/  MUFU.EX2 R163, R163 ;  /* 0x000000a300a37308 */ /* 0x000e620000000800 */
[-C--:B------:R-:W-:Y:S01]  /*68f0*/  FMUL.FTZ R50, R50, R176.reuse ;  /* 0x000000b032327220 */ /* 0x080fe20000410000 */
[----:B--2---:R-:W-:Y:S01]  /*6900*/  FADD.FTZ R3, R159, R0 ;  /* 0x000000009f037221 */ /* 0x004fe20000010000 */
        /* <DEDUP_REMOVED lines=21> */
[----:B------:R1:W4:Y:S01]  /*6a60*/  MUFU.EX2 R178, R158 ;  /* 0x0000009e00b27308 */ /* 0x0003220000000800 */
        /* <DEDUP_REMOVED lines=9> */
[----:B-1----:R-:W-:Y:S01]  /*6b00*/  F2FP.F16.F32.PACK_AB R158, R160, R157 ;  /* 0x0000009da09e723e */ /* 0x002fe200000000ff */
[-C--:B------:R-:W-:Y:S01]  /*6b10*/  FMUL.FTZ R98, R98, R176.reuse ;  /* 0x000000b062627220 */ /* 0x080fe20000410000 */
[----:B------:R-:W-:Y:S01]  /*6b20*/  F2FP.F16.F32.PACK_AB R160, R164, R161 ;  /* 0x000000a1a4a0723e */ /* 0x000fe200000000ff */
[-C--:B------:R-:W-:Y:S01]  /*6b30*/  FMUL.FTZ R99, R99, R176.reuse ;  /* 0x000000b063637220 */ /* 0x080fe20000410000 */
[----:B------:R-:W-:Y:S01]  /*6b40*/  F2FP.F16.F32.PACK_AB R164, R172, R169 ;  /* 0x000000a9aca4723e */ /* 0x000fe200000000ff */
[-C--:B------:R-:W-:Y:S01]  /*6b50*/  FMUL.FTZ R102, R102, R176.reuse ;  /* 0x000000b066667220 */ /* 0x080fe20000410000 */
[----:B------:R-:W-:Y:S01]  /*6b60*/  MUFU.EX2 R165, R171 ;  /* 0x000000ab00a57308 */ /* 0x000fe20000000800 */
[----:B----4-:R-:W-:Y:S01]  /*6b70*/  FADD.FTZ R184, R178, R3 ;  /* 0x00000003b2b87221 */ /* 0x010fe20000010000 */
[----:B------:R-:W-:Y:S01]  /*6b80*/  F2FP.F16.F32.PACK_AB R172, R188, R185 ;  /* 0x000000b9bcac723e */ /* 0x000fe200000000ff */
[-C--:B------:R-:W-:Y:S01]  /*6b90*/  FMUL.FTZ R103, R103, R176.reuse ;  /* 0x000000b067677220 */ /* 0x080fe20000410000 */
[----:B------:R-:W-:Y:S01]  /*6ba0*/  F2FP.F16.F32.PACK_AB R157, R208, R159 ;  /* 0x0000009fd09d723e */ /* 0x000fe200000000ff */
[----:B------:R-:W-:Y:S01]  /*6bb0*/  FADD.FTZ R3, R15, R184 ;  /* 0x000000b80f037221 */ /* 0x000fe20000010000 */
[----:B------:R-:W-:Y:S01]  /*6bc0*/  F2FP.F16.F32.PACK_AB R159, R10, R163 ;  /* 0x000000a30a9f723e */ /* 0x000fe200000000ff */
[-C--:B------:R-:W-:Y:S01]  /*6bd0*/  FMUL.FTZ R106, R106, R176.reuse ;  /* 0x000000b06a6a7220 */ /* 0x080fe20000410000 */
[----:B------:R-:W-:Y:S01]  /*6be0*/  MUFU.EX2 R180, R179 ;  /* 0x000000b300b47308 */ /* 0x000fe20000000800 */
[----:B------:R-:W-:Y:S01]  /*6bf0*/  F2FP.F16.F32.PACK_AB R161, R178, R167 ;  /* 0x000000a7b2a1723e */ /* 0x000fe200000000ff */
[-C--:B------:R-:W-:Y:S01]  /*6c00*/  FMUL.FTZ R107, R107, R176.reuse ;  /* 0x000000b06b6b7220 */ /* 0x080fe20000410000 */
[----:B--2---:R-:W-:Y:S01]  /*6c10*/  F2FP.F16.F32.PACK_AB R163, R210, R15 ;  /* 0x0000000fd2a3723e */ /* 0x004fe200000000ff */
        /* <DEDUP_REMOVED lines=24> */
[----:B------:R-:W-:-:S04]  /*6da0*/  FMUL.FTZ R151, R151, R176 ;  /* 0x000000b097977220 */ /* 0x000fc80000410000 */
[----:B------:R-:W4:Y:S01]  /*6db0*/  MUFU.EX2 R0, R187 ;  /* 0x000000bb00007308 */ /* 0x000f220000000800 */
[----:B--2---:R-:W-:Y:S01]  /*6dc0*/  FADD.FTZ R186, R210, R3 ;  /* 0x00000003d2ba7221 */ /* 0x004fe20000010000 */
[----:B-1----:R-:W-:-:S03]  /*6dd0*/  F2FP.F16.F32.PACK_AB R167, R183, R182 ;  /* 0x000000b6b7a7723e */ /* 0x002fc600000000ff */
[----:B------:R-:W-:Y:S01]  /*6de0*/  FADD.FTZ R3, R165, R186 ;  /* 0x000000baa5037221 */ /* 0x000fe20000010000 */
[C---:B------:R-:W-:Y:S02]  /*6df0*/  F2FP.F16.F32.PACK_AB R165, R180.reuse, R165 ;  /* 0x000000a5b4a5723e */ /* 0x040fe400000000ff */
[----:B------:R-:W1:Y:S01]  /*6e00*/  MUFU.EX2 R171, R190 ;  /* 0x000000be00ab7308 */ /* 0x000e620000000800 */
[----:B------:R-:W-:-:S04]  /*6e10*/  FADD.FTZ R3, R180, R3 ;  /* 0x00000003b4037221 */ /* 0x000fc80000010000 */
[----:B------:R-:W-:-:S03]  /*6e20*/  FADD.FTZ R188, R182, R3 ;  /* 0x00000003b6bc7221 */ /* 0x000fc60000010000 */
[----:B------:R-:W2:Y:S01]  /*6e30*/  MUFU.EX2 R184, R191 ;  /* 0x000000bf00b87308 */ /* 0x000ea20000000800 */
[----:B------:R-:W-:-:S04]  /*6e40*/  FADD.FTZ R188, R183, R188 ;  /* 0x000000bcb7bc7221 */ /* 0x000fc80000010000 */
[----:B---3--:R-:W-:Y:S01]  /*6e50*/  FADD.FTZ R3, R169, R188 ;  /* 0x000000bca9037221 */ /* 0x008fe20000010000 */
[C---:B----4-:R-:W-:Y:S02]  /*6e60*/  F2FP.F16.F32.PACK_AB R169, R0.reuse, R169 ;  /* 0x000000a900a9723e */ /* 0x050fe400000000ff */
[----:B------:R-:W3:Y:S01]  /*6e70*/  MUFU.EX2 R173, R194 ;  /* 0x000000c200ad7308 */ /* 0x000ee20000000800 */
[----:B------:R-:W-:-:S04]  /*6e80*/  FADD.FTZ R188, R0, R3 ;  /* 0x0000000300bc7221 */ /* 0x000fc80000010000 */
[----:B-1----:R-:W-:-:S03]  /*6e90*/  FADD.FTZ R3, R171, R188 ;  /* 0x000000bcab037221 */ /* 0x002fc60000010000 */
[----:B------:R-:W1:Y:S01]  /*6ea0*/  MUFU.EX2 R186, R195 ;  /* 0x000000c300ba7308 */ /* 0x000e620000000800 */
[C---:B--2---:R-:W-:Y:S01]  /*6eb0*/  FADD.FTZ R190, R184.reuse, R3 ;  /* 0x00000003b8be7221 */ /* 0x044fe20000010000 */
[----:B------:R-:W-:-:S06]  /*6ec0*/  F2FP.F16.F32.PACK_AB R171, R184, R171 ;  /* 0x000000abb8ab723e */ /* 0x000fcc00000000ff */
[----:B------:R-:W2:Y:S01]  /*6ed0*/  MUFU.EX2 R175, R198 ;  /* 0x000000c600af7308 */ /* 0x000ea20000000800 */
[----:B---3--:R-:W-:-:S07]  /*6ee0*/  FADD.FTZ R3, R173, R190 ;  /* 0x000000bead037221 */ /* 0x008fce0000010000 */
[----:B------:R-:W3:Y:S01]  /*6ef0*/  MUFU.EX2 R188, R199 ;  /* 0x000000c700bc7308 */ /* 0x000ee20000000800 */
[C---:B-1----:R-:W-:Y:S01]  /*6f00*/  FADD.FTZ R10, R186.reuse, R3 ;  /* 0x00000003ba0a7221 */ /* 0x042fe20000010000 */
[----:B------:R-:W-:-:S03]  /*6f10*/  F2FP.F16.F32.PACK_AB R173, R186, R173 ;  /* 0x000000adbaad723e */ /* 0x000fc600000000ff */
[----:B--2---:R-:W-:-:S04]  /*6f20*/  FADD.FTZ R3, R175, R10 ;  /* 0x0000000aaf037221 */ /* 0x004fc80000010000 */
[C---:B---3--:R-:W-:Y:S01]  /*6f30*/  FADD.FTZ R0, R188.reuse, R3 ;  /* 0x00000003bc007221 */ /* 0x048fe20000010000 */
[----:B------:R-:W-:Y:S01]  /*6f40*/  F2FP.F16.F32.PACK_AB R175, R188, R175 ;  /* 0x000000afbcaf723e */ /* 0x000fe200000000ff */
[----:B------:R-:W-:Y:S06]  /*6f50*/  @!P0 BRA `(.L_x_8558) ;  /* 0x0000000000048947 */ /* 0x000fec0003800000 */
[----:B------:R-:W-:Y:S01]  /*6f60*/  BPT.TRAP 0x1 ;  /* 0x000000040000795c */ /* 0x000fe20000300000 */
.L_x_8558:
[----:B------:R1:W2:Y:S01]  /*6f70*/  SYNCS.PHASECHK.TRANS64.TRYWAIT P1, [UR27+0x22850], R12 ;  /* 0x0228500cff0075a7 */ /* 0x0002a2000802015b */
[----:B------:R-:W-:Y:S05]  /*6f80*/  @!P0 BRA `(.L_x_8559) ;  /* 0x0000000000048947 */ /* 0x000fea0003800000 */
[----:B------:R-:W-:Y:S01]  /*6f90*/  BPT.TRAP 0x1 ;  /* 0x000000040000795c */ /* 0x000fe20000300000 */
.L_x_8559:
[----:B--2---:R-:W-:Y:S05]  /*6fa0*/  @P1 BRA `(.L_x_8560) ;  /* 0x0000000000081947 */ /* 0x004fea0003800000 */
[----:B------:R-:W2:Y:S02]  /*6fb0*/  SYNCS.PHASECHK.TRANS64.TRYWAIT P1, [UR27+0x22850], R12 ;  /* 0x0228500cff0075a7 */ /* 0x000ea4000802015b */
[----:B--2---:R-:W-:Y:S05]  /*6fc0*/  @!P1 BRA `(.L_x_8561) ;  /* 0x000000a400ec9947 */ /* 0x004fea0003800000 */
.L_x_8560:
[----:B------:R-:W-:Y:S01]  /*6fd0*/  VIADD R3, R23, 0x8 ;  /* 0x0000000817037836 */ /* 0x000fe20000000000 */
[----:B------:R-:W-:Y:S01]  /*6fe0*/  UIMAD UR11, UR39, 0xc00, UR21 ;  /* 0x00000c00270b78a4 */ /* 0x000fe2000f8e0215 */
[----:B------:R-:W3:Y:S01]  /*6ff0*/  S2R R10, SR_TID.X ;  /* 0x00000000000a7919 */ /* 0x000ee20000002100 */
[----:B------:R-:W-:Y:S02]  /*7000*/  UMOV UR7, 0x40000040 ;  /* 0x4000004000077882 */ /* 0x000fe40000000000 */
[----:B------:R4:W-:Y:S06]  /*7010*/  BAR.SYNC.DEFER_BLOCKING R3, 0x100 ;  /* 0x000400030000751d */ /* 0x0009ec0000010000 */
[----:B------:R-:W-:Y:S01]  /*7020*/  UMOV UR6, UR11 ;  /* 0x0000000b00067c82 */ /* 0x000fe20008000000 */
[----:B----4-:R-:W-:Y:S01]  /*7030*/  IMAD.MOV.U32 R3, RZ, RZ, R14 ;  /* 0x000000ffff037224 */ /* 0x010fe200078e000e */
[----:B------:R-:W-:Y:S01]  /*7040*/  WARPGROUP.ARRIVE ;  /* 0x00000000000079c5 */ /* 0x000fe20000000000 */
[----:B---3--:R-:W-:Y:S01]  /*7050*/  LOP3.LUT P1, RZ, R10, 0x7f, RZ, 0xc0, !PT ;  /* 0x0000007f0aff7812 */ /* 0x008fe2000782c0ff */
[----:B------:R-:W-:-:S04]  /*7060*/  IMAD.MOV.U32 R10, RZ, RZ, R20 ;  /* 0x000000ffff0a7224 */ /* 0x000fc800078e0014 */
[----:B------:R-:W-:Y:S01]  /*7070*/  HGMMA.64x256x16.F32 R24, R152, gdesc[UR4].tnspB, R24, gsb0 ;  /* 0x43e0000498187df0 */ /* 0x000fe20008000818 */
[----:B------:R-:W-:Y:S01]  /*7080*/  UIADD3 UR6, UR11, 0x80, URZ ;  /* 0x000000800b067890 */ /* 0x000fe2000fffe03f */
[----:B------:R-:W-:-:S06]  /*7090*/  UMOV UR7, 0x40000040 ;  /* 0x4000004000077882 */ /* 0x000fcc0000000000 */
[----:B--2---:R-:W-:-:S05]  /*70a0*/  @!P1 VIADD R11, R11, 0x22860 ;  /* 0x000228600b0b9836 */ /* 0x004fca0000000000 */
[----:B------:R-:W-:Y:S01]  /*70b0*/  @!P1 PRMT R11, RZ, 0x654, R11 ;  /* 0x00000654ff0b9816 */ /* 0x000fe2000000000b */
[----:B------:R-:W-:Y:S02]  /*70c0*/  WARPGROUP.DEPBAR.LE gsb0, 0x0 ;  /* 0x00008000000079c5 */ /* 0x000fe40000010000 */
[----:B------:R-:W-:-:S12]  /*70d0*/  WARPGROUP.ARRIVE ;  /* 0x00000000000079c5 */ /* 0x000fd80000000000 */
        /* <DEDUP_REMOVED lines=27> */
[C---:B------:R-:W-:Y:S01]  /*7290*/  ISETP.GT.AND P1, PT, R8.reuse, UR23, PT ;  /* 0x0000001708007c0c */ /* 0x040fe2000bf24270 */
[----:B------:R-:W-:-:S12]  /*72a0*/  VIADD R8, R8, 0xffffffff ;  /* 0xffffffff08087836 */ /* 0x000fd80000000000 */
[----:B---3--:R-:W-:Y:S05]  /*72b0*/  @P1 BRA `(.L_x_8562) ;  /* 0xffffffd000401947 */ /* 0x008fea000383ffff */
[----:B------:R-:W-:Y:S02]  /*72c0*/  IMAD.MOV.U32 R10, RZ, RZ, R20 ;  /* 0x000000ffff0a7224 */ /* 0x000fe400078e0014 */
[----:B------:R-:W-:-:S07]  /*72d0*/  IMAD.MOV.U32 R3, RZ, RZ, R14 ;  /* 0x000000ffff037224 */ /* 0x000fce00078e000e */
.L_x_8545:
[----:B-12---:R-:W1:Y:S01]  /*72e0*/  LDC R11, c[0x0][0x9e4] ;  /* 0x00027900ff0b7b82 */ /* 0x006e620000000800 */
[----:B------:R-:W-:Y:S01]  /*72f0*/  VIADD R12, R22, -UR22 ;  /* 0x80000016160c7c36 */ /* 0x000fe20008000000 */
[----:B------:R-:W-:-:S04]  /*7300*/  LOP3.LUT R2, R2, 0xffefffff, RZ, 0xc0, !PT ;  /* 0xffefffff02027812 */ /* 0x000fc800078ec0ff */
[----:B------:R-:W-:Y:S02]  /*7310*/  R2UR UR6, R12 ;  /* 0x000000000c0672ca */ /* 0x000fe400000e0000 */
[----:B-1----:R-:W-:-:S13]  /*7320*/  ISETP.GE.AND P1, PT, R11, 0x1, PT ;  /* 0x000000010b00780c */ /* 0x002fda0003f26270 */
[----:B------:R-:W-:Y:S01]  /*7330*/  @P1 LOP3.LUT R2, R2, 0x100000, RZ, 0xfc, !PT ;  /* 0x0010000002021812 */ /* 0x000fe200078efcff */
        /* <DEDUP_REMOVED lines=10> */
.L_x_8564:
[----:B------:R-:W-:-:S13]  /*73e0*/  ISETP.NE.AND P1, PT, R11, 0x1, PT ;  /* 0x000000010b00780c */ /* 0x000fda0003f25270 */
[----:B------:R-:W1:Y:S02]  /*73f0*/  @P1 LDC.64 R12, c[0x0][0x9e8] ;  /* 0x00027a00ff0c1b82 */ /* 0x000e640000000a00 */
[----:B-1----:R-:W-:-:S05]  /*7400*/  @P1 IMAD.HI.U32 R12, R22, R12, RZ ;  /* 0x0000000c160c1227 */ /* 0x002fca00078e00ff */
[----:B------:R-:W-:-:S07]  /*7410*/  @P1 SHF.R.U32.HI R22, RZ, R13, R12 ;  /* 0x0000000dff161219 */ /* 0x000fce000001160c */
.L_x_8565:
[----:B------:R-:W-:-:S05]  /*7420*/  IMAD R22, R22, R11, RZ ;  /* 0x0000000b16167224 */ /* 0x000fca00078e02ff */
[----:B------:R-:W-:-:S13]  /*7430*/  R2UR UR7, R22 ;  /* 0x00000000160772ca */ /* 0x000fda00000e0000 */
[----:B------:R-:W-:-:S04]  /*7440*/  UISETP.LT.AND UP0, UPT, UR6, UR7, UPT ;  /* 0x000000070600728c */ /* 0x000fc8000bf01270 */
[----:B------:R-:W-:-:S12]  /*7450*/  USEL UR6, UR6, UR7, !UP0 ;  /* 0x0000000706067287 */ /* 0x000fd8000c000000 */
.L_x_8563:
[----:B------:R-:W-:-:S04]  /*7460*/  UIADD3 UR6, UR6, 0x5f, URZ ;  /* 0x0000005f06067890 */ /* 0x000fc8000fffe03f */
[----:B------:R-:W-:-:S04]  /*7470*/  UIMAD.WIDE UR6, UR6, 0x2aaaaaab, URZ ;  /* 0x2aaaaaab060678a5 */ /* 0x000fc8000f8e023f */
[----:B------:R-:W-:-:S04]  /*7480*/  USHF.R.U32.HI UR6, URZ, 0x1f, UR7 ;  /* 0x0000001f3f067899 */ /* 0x000fc80008011607 */
[----:B------:R-:W-:-:S04]  /*7490*/  ULEA.HI.SX32 UR6, UR7, UR6, 0x1c ;  /* 0x0000000607067291 */ /* 0x000fc8000f8fe23f */
[----:B------:R-:W-:-:S04]  /*74a0*/  UISETP.LT.AND UP0, UPT, UR40, UR6, UPT ;  /* 0x000000062800728c */ /* 0x000fc8000bf01270 */
[----:B------:R-:W-:-:S06]  /*74b0*/  USEL UR22, UR40, UR6, !UP0 ;  /* 0x0000000628167287 */ /* 0x000fcc000c000000 */
[----:B------:R-:W-:-:S13]  /*74c0*/  ISETP.GE.AND P1, PT, R8, UR22, PT ;  /* 0x0000001608007c0c */ /* 0x000fda000bf26270 */
[----:B------:R-:W-:Y:S05]  /*74d0*/  @!P1 BRA `(.L_x_8566) ;  /* 0x0000001c00449947 */ /* 0x000fea0003800000 */
[----:B------:R-:W-:Y:S01]  /*74e0*/  IMAD.MOV.U32 R203, RZ, RZ, R10 ;  /* 0x000000ffffcb7224 */ /* 0x000fe200078e000a */
[----:B------:R-:W-:Y:S01]  /*74f0*/  ULDC UR23, c[0x0][0x988] ;  /* 0x0002620000177ab9 */ /* 0x000fe20000000800 */
[----:B------:R-:W-:Y:S02]  /*7500*/  IMAD.MOV.U32 R13, RZ, RZ, R3 ;  /* 0x000000ffff0d7224 */ /* 0x000fe400078e0003 */
[----:B------:R-:W-:-:S07]  /*7510*/  IMAD.MOV.U32 R12, RZ, RZ, R8 ;  /* 0x000000ffff0c7224 */ /* 0x000fce00078e0008 */
.L_x_8575:
[----:B------:R-:W-:Y:S01]  /*7520*/  UIADD3 UR39, UR39, 0x1, URZ ;  /* 0x0000000127277890 */ /* 0x000fe2000fffe03f */
[C---:B------:R-:W-:Y:S01]  /*7530*/  ISETP.GT.AND P1, PT, R12.reuse, UR22, PT ;  /* 0x000000160c007c0c */ /* 0x040fe2000bf24270 */
[----:B------:R-:W-:Y:S02]  /*7540*/  VIADD R12, R12, 0xffffffff ;  /* 0xffffffff0c0c7836 */ /* 0x000fe40000000000 */
[----:B------:R-:W-:-:S04]  /*7550*/  UISETP.NE.AND UP0, UPT, UR39, 0x2, UPT ;  /* 0x000000022700788c */ /* 0x000fc8000bf05270 */
[----:B------:R-:W-:Y:S02]  /*7560*/  USEL UR6, URZ, 0x1, UP0 ;  /* 0x000000013f067887 */ /* 0x000fe40008000000 */
[----:B------:R-:W-:Y:S02]  /*7570*/  USEL UR39, UR39, URZ, UP0 ;  /* 0x0000003f27277287 */ /* 0x000fe40008000000 */
[----:B------:R-:W-:Y:S01]  /*7580*/  ULOP3.LUT UR38, UR38, UR6, URZ, 0x3c, !UPT ;  /* 0x0000000626267292 */ /* 0x000fe2000f8e3c3f */
[----:B--2---:R-:W-:Y:S11]  /*7590*/  @!P0 BRA `(.L_x_8567) ;  /* 0x0000000000048947 */ /* 0x004ff60003800000 */
[----:B------:R-:W-:Y:S01]  /*75a0*/  BPT.TRAP 0x1 ;  /* 0x000000040000795c */ /* 0x000fe20000300000 */
.L_x_8567:
[----:B------:R-:W-:Y:S01]  /*75b0*/  ULEA UR24, UR39, UR46, 0x3 ;  /* 0x0000002e27187291 */ /* 0x000fe2000f8e183f */
[----:B------:R-:W-:-:S05]  /*75c0*/  IMAD.U32 R8, RZ, RZ, UR38 ;  /* 0x00000026ff087e24 */ /* 0x000fca000f8e00ff */
[----:B------:R-:W-:-:S04]  /*75d0*/  SHF.L.U32 R8, R8, 0x1f, RZ ;  /* 0x0000001f08087819 */ /* 0x000fc800000006ff */
[----:B------:R1:W2:Y:S01]  /*75e0*/  SYNCS.PHASECHK.TRANS64.TRYWAIT P2, [UR24+0x22830], R8 ;  /* 0x02283008ff0075a7 */ /* 0x0002a20008040158 */
[----:B------:R-:W-:Y:S05]  /*75f0*/  @!P0 BRA `(.L_x_8568) ;  /* 0x0000000000048947 */ /* 0x000fea0003800000 */
[----:B------:R-:W-:Y:S01]  /*7600*/  BPT.TRAP 0x1 ;  /* 0x000000040000795c */ /* 0x000fe20000300000 */
.L_x_8568:
[----:B--2---:R-:W-:Y:S05]  /*7610*/  @P2 BRA `(.L_x_8569) ;  /* 0x0000000000082947 */ /* 0x004fea0003800000 */
[----:B------:R-:W2:Y:S02]  /*7620*/  SYNCS.PHASECHK.TRANS64.TRYWAIT P2, [UR24+0x22830], R8 ;  /* 0x02283008ff0075a7 */ /* 0x000ea40008040158 */
[----:B--2---:R-:W-:Y:S05]  /*7630*/  @!P2 BRA `(.L_x_8570) ;  /* 0x000000a00064a947 */ /* 0x004fea0003800000 */
.L_x_8569:
[----:B------:R-:W-:Y:S01]  /*7640*/  UIMAD UR18, UR39, 0x300, UR20 ;  /* 0x00000300271278a4 */ /* 0x000fe2000f8e0214 */
[----:B------:R-:W-:Y:S01]  /*7650*/  WARPGROUP.ARRIVE ;  /* 0x00000000000079c5 */ /* 0x000fe20000000000 */
[----:B------:R-:W-:Y:S01]  /*7660*/  UMOV UR19, 0x40000040 ;  /* 0x4000004000137882 */ /* 0x000fe20000000000 */
[----:B------:R-:W-:Y:S01]  /*7670*/  UMOV UR7, 0x40000040 ;  /* 0x4000004000077882 */ /* 0x000fe20000000000 */
[----:B------:R-:W-:-:S03]  /*7680*/  UIADD3 UR6, UR18, 0x2, URZ ;  /* 0x0000000212067890 */ /* 0x000fc6000fffe03f */
[----:B------:R-:W3:Y:S01]  /*7690*/  S2R R207, SR_TID.X ;  /* 0x0000000000cf7919 */ /* 0x000ee20000002100 */
[----:B------:R-:W-:Y:S01]  /*76a0*/  UIADD3 UR10, UR18, 0x4, URZ ;  /* 0x00000004120a7890 */ /* 0x000fe2000fffe03f */
[----:B------:R-:W-:Y:S01]  /*76b0*/  UMOV UR11, 0x40000040 ;  /* 0x40000040000b7882 */ /* 0x000fe20000000000 */
[----:B------:R-:W-:Y:S01]  /*76c0*/  HGMMA.64x96x16.F32 R152, gdesc[UR16], RZ, !UPT, gsb0 ;  /* 0x01600000109879f0 */ /* 0x000fe2000c0008ff */
[----:B------:R-:W-:Y:S01]  /*76d0*/  UIADD3 UR14, UR18, 0x6, URZ ;  /* 0x00000006120e7890 */ /* 0x000fe2000fffe03f */
[----:B------:R-:W-:Y:S01]  /*76e0*/  UMOV UR15, 0x40000040 ;  /* 0x40000040000f7882 */ /* 0x000fe20000000000 */
[----:B---3--:R-:W-:Y:S01]  /*76f0*/  LOP3.LUT P2, RZ, R207, 0x7f, RZ, 0xc0, !PT ;  /* 0x0000007fcfff7812 */ /* 0x008fe2000784c0ff */
[----:B------:R-:W-:Y:S02]  /*7700*/  WARPGROUP.DEPBAR.LE gsb0, 0x0 ;  /* 0x00008000000079c5 */ /* 0x000fe40000010000 */
        /* <DEDUP_REMOVED lines=42> */
[----:B--2---:R-:W-:-:S05]  /*79b0*/  FMNMX.FTZ R20, R14, R3, !PT ;  /* 0x000000030e147209 */ /* 0x004fca0007810000 */
[----:B------:R-:W2:Y:S02]  /*79c0*/  SHFL.BFLY PT, R3, R20, 0x1, 0x1f ;  /* 0x0c201f0014037f89 */ /* 0x000ea400000e0000 */
[----:B--2---:R-:W-:-:S05]  /*79d0*/  FMNMX.FTZ R3, R20, R3, !PT ;  /* 0x0000000314037209 */ /* 0x004fca0007810000 */
[----:B------:R-:W-:-:S04]  /*79e0*/  FADD.FTZ R5, -R3, R13 ;  /* 0x0000000d03057221 */ /* 0x000fc80000010100 */
[----:B------:R-:W-:Y:S01]  /*79f0*/  FMUL.FTZ R13, R5, UR10 ;  /* 0x0000000a050d7c20 */ /* 0x000fe20008410000 */
[----:B------:R-:W-:-:S04]  /*7a00*/  FMUL.FTZ R5, R3, UR10 ;  /* 0x0000000a03057c20 */ /* 0x000fc80008410000 */
        /* <DEDUP_REMOVED lines=10> */
[--C-:B------:R-:W-:Y:S01]  /*7ab0*/  FFMA.FTZ R160, R168, UR10, -R5.reuse ;  /* 0x0000000aa8a07c23 */ /* 0x100fe20008010805 */
[--C-:B------:R-:W-:Y:S01]  /*7ac0*/  FFMA.FTZ R22, R172, UR10, -R5.reuse ;  /* 0x0000000aac167c23 */ /* 0x100fe20008010805 */
[----:B------:R-:W3:Y:S01]  /*7ad0*/  MUFU.EX2 R152, R152 ;  /* 0x0000009800987308 */ /* 0x000ee20000000800 */
[----:B------:R-:W-:Y:S01]  /*7ae0*/  FMNMX.FTZ R10, R174, R153, !PT ;  /* 0x00000099ae0a7209 */ /* 0x000fe20007810000 */
[--C-:B------:R-:W-:Y:S01]  /*7af0*/  FFMA.FTZ R153, R161, UR10, -R5.reuse ;  /* 0x0000000aa1997c23 */ /* 0x100fe20008010805 */
[--C-:B------:R-:W-:Y:S01]  /*7b00*/  FFMA.FTZ R164, R176, UR10, -R5.reuse ;  /* 0x0000000ab0a47c23 */ /* 0x100fe20008010805 */
[--C-:B------:R-:W-:Y:S01]  /*7b10*/  FFMA.FTZ R168, R180, UR10, -R5.reuse ;  /* 0x0000000ab4a87c23 */ /* 0x100fe20008010805 */
[----:B------:R-:W-:Y:S01]  /*7b20*/  FMNMX.FTZ R157, R175, R10, !PT ;  /* 0x0000000aaf9d7209 */ /* 0x000fe20007810000 */
[--C-:B------:R-:W-:Y:S01]  /*7b30*/  FFMA.FTZ R172, R184, UR10, -R5.reuse ;  /* 0x0000000ab8ac7c23 */ /* 0x100fe20008010805 */
[--C-:B------:R-:W-:Y:S01]  /*7b40*/  FFMA.FTZ R176, R188, UR10, -R5.reuse ;  /* 0x0000000abcb07c23 */ /* 0x100fe20008010805 */
[----:B------:R-:W4:Y:S01]  /*7b50*/  MUFU.EX2 R15, R15 ;  /* 0x0000000f000f7308 */ /* 0x000f220000000800 */
[----:B------:R-:W-:Y:S01]  /*7b60*/  FMNMX.FTZ R10, R178, R157, !PT ;  /* 0x0000009db20a7209 */ /* 0x000fe20007810000 */
[--C-:B------:R-:W-:Y:S01]  /*7b70*/  FFMA.FTZ R180, R192, UR10, -R5.reuse ;  /* 0x0000000ac0b47c23 */ /* 0x100fe20008010805 */
[--C-:B------:R-:W-:Y:S01]  /*7b80*/  FFMA.FTZ R184, R196, UR10, -R5.reuse ;  /* 0x0000000ac4b87c23 */ /* 0x100fe20008010805 */
[-C--:B--2---:R-:W-:Y:S01]  /*7b90*/  FMUL.FTZ R24, R24, R13.reuse ;  /* 0x0000000d18187220 */ /* 0x084fe20000410000 */
[----:B------:R-:W-:Y:S01]  /*7ba0*/  FMNMX.FTZ R157, R179, R10, !PT ;  /* 0x0000000ab39d7209 */ /* 0x000fe20007810000 */
[-C--:B------:R-:W-:Y:S01]  /*7bb0*/  FMUL.FTZ R25, R25, R13.reuse ;  /* 0x0000000d19197220 */ /* 0x080fe20000410000 */
[----:B------:R-:W-:Y:S01]  /*7bc0*/  FMUL.FTZ R28, R28, R13 ;  /* 0x0000000d1c1c7220 */ /* 0x000fe20000410000 */
[----:B------:R-:W2:Y:S01]  /*7bd0*/  MUFU.EX2 R14, R14 ;  /* 0x0000000e000e7308 */ /* 0x000ea20000000800 */
[----:B------:R-:W-:Y:S01]  /*7be0*/  FMNMX.FTZ R10, R182, R157, !PT ;  /* 0x0000009db60a7209 */ /* 0x000fe20007810000 */
[--C-:B------:R-:W-:Y:S01]  /*7bf0*/  FFMA.FTZ R157, R165, UR10, -R5.reuse ;  /* 0x0000000aa59d7c23 */ /* 0x100fe20008010805 */
[----:B---3--:R-:W-:Y:S01]  /*7c00*/  FFMA.FTZ R4, R13, R4, R152 ;  /* 0x000000040d047223 */ /* 0x008fe20000010098 */
[-C--:B------:R-:W-:Y:S01]  /*7c10*/  FMUL.FTZ R29, R29, R13.reuse ;  /* 0x0000000d1d1d7220 */ /* 0x080fe20000410000 */
[----:B------:R-:W-:Y:S01]  /*7c20*/  FMNMX.FTZ R161, R183, R10, !PT ;  /* 0x0000000ab7a17209 */ /* 0x000fe20007810000 */
[-C--:B------:R-:W-:Y:S01]  /*7c30*/  FMUL.FTZ R32, R32, R13.reuse ;  /* 0x0000000d20207220 */ /* 0x080fe20000410000 */
[----:B------:R-:W-:Y:S01]  /*7c40*/  FMUL.FTZ R33, R33, R13 ;  /* 0x0000000d21217220 */ /* 0x000fe20000410000 */
[----:B------:R-:W-:Y:S01]  /*7c50*/  MUFU.EX2 R21, R21 ;  /* 0x0000001500157308 */ /* 0x000fe20000000800 */
[----:B------:R-:W-:Y:S01]  /*7c60*/  FMNMX.FTZ R10, R186, R161, !PT ;  /* 0x000000a1ba0a7209 */ /* 0x000fe20007810000 */
[-C--:B------:R-:W-:Y:S01]  /*7c70*/  FMUL.FTZ R36, R36, R13.reuse ;  /* 0x0000000d24247220 */ /* 0x080fe20000410000 */
[----:B----4-:R-:W-:Y:S01]  /*7c80*/  F2FP.F16.F32.PACK_AB R152, R15, R152 ;  /* 0x000000980f98723e */ /* 0x010fe200000000ff */
[-C--:B------:R-:W-:Y:S01]  /*7c90*/  FMUL.FTZ R37, R37, R13.reuse ;  /* 0x0000000d25257220 */ /* 0x080fe20000410000 */
[----:B------:R-:W-:Y:S01]  /*7ca0*/  FMNMX.FTZ R161, R187, R10, !PT ;  /* 0x0000000abba17209 */ /* 0x000fe20007810000 */
[-C--:B------:R-:W-:Y:S01]  /*7cb0*/  FMUL.FTZ R40, R40, R13.reuse ;  /* 0x0000000d28287220 */ /* 0x080fe20000410000 */
[----:B------:R-:W-:Y:S01]  /*7cc0*/  FMUL.FTZ R41, R41, R13 ;  /* 0x0000000d29297220 */ /* 0x000fe20000410000 */
        /* <DEDUP_REMOVED lines=10> */
[-C--:B------:R-:W-:Y:S01]  /*7d70*/  FMUL.FTZ R44, R44, R13.reuse ;  /* 0x0000000d2c2c7220 */ /* 0x080fe20000410000 */
[-C--:B------:R-:W-:Y:S01]  /*7d80*/  FMUL.FTZ R45, R45, R13.reuse ;  /* 0x0000000d2d2d7220 */ /* 0x080fe20000410000 */
        /* <DEDUP_REMOVED lines=8> */
[----:B------:R-:W-:Y:S01]  /*7e10*/  FFMA.FTZ R181, R189, UR10, -R5 ;  /* 0x0000000abdb57c23 */ /* 0x000fe20008010805 */
[----:B------:R-:W-:Y:S01]  /*7e20*/  FMNMX.FTZ R10, R199, R10, !PT ;  /* 0x0000000ac70a7209 */ /* 0x000fe20007810000 */
[-C--:B------:R-:W-:Y:S01]  /*7e30*/  FMUL.FTZ R53, R53, R13.reuse ;  /* 0x0000000d35357220 */ /* 0x080fe20000410000 */
[-C--:B------:R-:W-:Y:S01]  /*7e40*/  FMUL.FTZ R56, R56, R13.reuse ;  /* 0x0000000d38387220 */ /* 0x080fe20000410000 */
[----:B------:R-:W3:Y:S01]  /*7e50*/  MUFU.EX2 R157, R157 ;  /* 0x0000009d009d7308 */ /* 0x000ee20000000800 */
[-C--:B------:R-:W-:Y:S01]  /*7e60*/  FMUL.FTZ R57, R57, R13.reuse ;  /* 0x0000000d39397220 */ /* 0x080fe20000410000 */
[----:B------:R-:W4:Y:S01]  /*7e70*/  SHFL.BFLY PT, R205, R10, 0x2, 0x1f ;  /* 0x0c401f000acd7f89 */ /* 0x000f2200000e0000 */
        /* <DEDUP_REMOVED lines=23> */
[----:B----4-:R-:W-:Y:S01]  /*7ff0*/  FMNMX.FTZ R205, R10, R205, !PT ;  /* 0x000000cd0acd7209 */ /* 0x010fe20007810000 */
[-C--:B------:R-:W-:Y:S01]  /*8000*/  FMUL.FTZ R100, R100, R13.reuse ;  /* 0x0000000d64647220 */ /* 0x080fe20000410000 */
[-C--:B------:R-:W-:Y:S01]  /*8010*/  FMUL.FTZ R101, R101, R13.reuse ;  /* 0x0000000d65657220 */ /* 0x080fe20000410000 */
[-C--:B------:R-:W-:Y:S01]  /*8020*/  FMUL.FTZ R104, R104, R13.reuse ;  /* 0x0000000d68687220 */ /* 0x080fe20000410000 */
[-C--:B------:R-:W-:Y:S01]  /*8030*/  FMUL.FTZ R105, R105, R13.reuse ;  /* 0x0000000d69697220 */ /* 0x080fe20000410000 */
[----:B------:R-:W4:Y:S01]  /*8040*/  SHFL.BFLY PT, R10, R205, 0x1, 0x1f ;  /* 0x0c201f00cd0a7f89 */ /* 0x000f2200000e0000 */
        /* <DEDUP_REMOVED lines=23> */
[----:B----4-:R-:W-:Y:S01]  /*81c0*/  FMNMX.FTZ R10, R205, R10, !PT ;  /* 0x0000000acd0a7209 */ /* 0x010fe20007810000 */
[----:B------:R-:W-:Y:S01]  /*81d0*/  MUFU.EX2 R168, R168 ;  /* 0x000000a800a87308 */ /* 0x000fe20000000800 */
[-C--:B------:R-:W-:Y:S01]  /*81e0*/  FMUL.FTZ R148, R148, R13.reuse ;  /* 0x0000000d94947220 */ /* 0x080fe20000410000 */
[----:B------:R-:W-:-:S02]  /*81f0*/  FMUL.FTZ R149, R149, R13 ;  /* 0x0000000d95957220 */ /* 0x000fc40000410000 */
[C---:B------:R-:W-:Y:S01]  /*8200*/  FADD.FTZ R5, -R10.reuse, R203 ;  /* 0x000000cb0a057221 */ /* 0x040fe20000010100 */
[----:B------:R-:W-:-:S03]  /*8210*/  FMUL.FTZ R203, R10, UR10 ;  /* 0x0000000a0acb7c20 */ /* 0x000fc60008410000 */
[----:B------:R-:W4:Y:S01]  /*8220*/  MUFU.EX2 R173, R173 ;  /* 0x000000ad00ad7308 */ /* 0x000f220000000800 */
        /* <DEDUP_REMOVED lines=24> */
[----:B------:R-:W-:Y:S01]  /*83b0*/  FADD.FTZ R203, R15, R4 ;  /* 0x000000040fcb7221 */ /* 0x000fe20000010000 */
[----:B------:R-:W-:Y:S01]  /*83c0*/  MUFU.EX2 R172, R172 ;  /* 0x000000ac00ac7308 */ /* 0x000fe20000000800 */
[----:B------:R-:W-:Y:S01]  /*83d0*/  FMUL.FTZ R5, R5, UR10 ;  /* 0x0000000a05057c20 */ /* 0x000fe20008410000 */
[----:B------:R-:W-:-:S02]  /*83e0*/  IMAD.U32 R183, RZ, RZ, UR24 ;  /* 0x00000018ffb77e24 */ /* 0x000fc4000f8e00ff */
[----:B--2---:R-:W-:Y:S01]  /*83f0*/  FADD.FTZ R4, R14, R203 ;  /* 0x000000cb0e047221 */ /* 0x004fe20000010000 */
[----:B---3--:R-:W-:Y:S01]  /*8400*/  F2FP.F16.F32.PACK_AB R158, R157, R20 ;  /* 0x000000149d9e723e */ /* 0x008fe200000000ff */
[----:B------:R-:W-:Y:S02]  /*8410*/  @!P2 VIADD R154, R183, 0x22840 ;  /* 0x00022840b79aa836 */ /* 0x000fe40000000000 */
[----:B------:R-:W-:Y:S01]  /*8420*/  FADD.FTZ R203, R21, R4 ;  /* 0x0000000415cb7221 */ /* 0x000fe20000010000 */
[----:B------:R-:W-:Y:S01]  /*8430*/  MUFU.EX2 R177, R177 ;  /* 0x000000b100b17308 */ /* 0x000fe20000000800 */
[----:B-----5:R-:W-:Y:S02]  /*8440*/  F2FP.F16.F32.PACK_AB R162, R165, R22 ;  /* 0x00000016a5a2723e */ /* 0x020fe400000000ff */
[----:B------:R-:W-:Y:S01]  /*8450*/  FADD.FTZ R4, R156, R203 ;  /* 0x000000cb9c047221 */ /* 0x000fe20000010000 */
[----:B------:R-:W-:Y:S02]  /*8460*/  @!P2 PRMT R154, RZ, 0x654, R154 ;  /* 0x00000654ff9aa816 */ /* 0x000fe4000000009a */
[C---:B------:R-:W-:Y:S01]  /*8470*/  F2FP.F16.F32.PACK_AB R156, R153.reuse, R156 ;  /* 0x0000009c999c723e */ /* 0x040fe200000000ff */
[----:B------:R-:W-:Y:S01]  /*8480*/  FADD.FTZ R203, R153, R4 ;  /* 0x0000000499cb7221 */ /* 0x000fe20000010000 */
[----:B------:R-:W-:Y:S01]  /*8490*/  MUFU.EX2 R176, R176 ;  /* 0x000000b000b07308 */ /* 0x000fe20000000800 */
[----:B----4-:R-:W-:-:S02]  /*84a0*/  F2FP.F16.F32.PACK_AB R166, R173, R168 ;  /* 0x000000a8ada6723e */ /* 0x010fc400000000ff */
[----:B------:R-:W-:-:S04]  /*84b0*/  FADD.FTZ R4, R20, R203 ;  /* 0x000000cb14047221 */ /* 0x000fc80000010000 */
[----:B------:R-:W-:Y:S01]  /*84c0*/  FADD.FTZ R203, R157, R4 ;  /* 0x000000049dcb7221 */ /* 0x000fe20000010000 */
[----:B------:R-:W2:Y:S03]  /*84d0*/  MUFU.EX2 R181, R181 ;  /* 0x000000b500b57308 */ /* 0x000ea60000000800 */
[----:B------:R-:W-:Y:S01]  /*84e0*/  FADD.FTZ R4, R160, R203 ;  /* 0x000000cba0047221 */ /* 0x000fe20000010000 */
[----:B------:R-:W-:-:S03]  /*84f0*/  F2FP.F16.F32.PACK_AB R160, R161, R160 ;  /* 0x000000a0a1a0723e */ /* 0x000fc600000000ff */
[----:B------:R-:W-:Y:S01]  /*8500*/  FADD.FTZ R203, R161, R4 ;  /* 0x00000004a1cb7221 */ /* 0x000fe20000010000 */
[----:B------:R-:W-:Y:S03]  /*8510*/  MUFU.EX2 R180, R180 ;  /* 0x000000b400b47308 */ /* 0x000fe60000000800 */
[----:B------:R-:W-:-:S04]  /*8520*/  FADD.FTZ R4, R22, R203 ;  /* 0x000000cb16047221 */ /* 0x000fc80000010000 */
[----:B------:R-:W-:Y:S01]  /*8530*/  FADD.FTZ R203, R165, R4 ;  /* 0x00000004a5cb7221 */ /* 0x000fe20000010000 */
[----:B------:R-:W3:Y:S01]  /*8540*/  MUFU.EX2 R185, R185 ;  /* 0x000000b900b97308 */ /* 0x000ee20000000800 */
[----:B--2---:R-:W-:Y:S02]  /*8550*/  F2FP.F16.F32.PACK_AB R170, R181, R176 ;  /* 0x000000b0b5aa723e */ /* 0x004fe400000000ff */
[----:B------:R-:W-:Y:S01]  /*8560*/  FADD.FTZ R4, R164, R203 ;  /* 0x000000cba4047221 */ /* 0x000fe20000010000 */
[----:B------:R-:W-:-:S03]  /*8570*/  F2FP.F16.F32.PACK_AB R164, R169, R164 ;  /* 0x000000a4a9a4723e */ /* 0x000fc600000000ff */
[----:B------:R-:W-:Y:S01]  /*8580*/  FADD.FTZ R203, R169, R4 ;  /* 0x00000004a9cb7221 */ /* 0x000fe20000010000 */
[----:B------:R2:W4:Y:S03]  /*8590*/  MUFU.EX2 R189, R5 ;  /* 0x0000000500bd7308 */ /* 0x0005260000000800 */
[----:B------:R-:W-:Y:S01]  /*85a0*/  FADD.FTZ R4, R168, R203 ;  /* 0x000000cba8047221 */ /* 0x000fe20000010000 */
[----:B------:R-:W-:-:S03]  /*85b0*/  F2FP.F16.F32.PACK_AB R168, R177, R172 ;  /* 0x000000acb1a8723e */ /* 0x000fc600000000ff */
[----:B------:R-:W-:Y:S01]  /*85c0*/  FADD.FTZ R203, R173, R4 ;  /* 0x00000004adcb7221 */ /* 0x000fe20000010000 */
[----:B------:R-:W5:Y:S01]  /*85d0*/  MUFU.EX2 R188, R188 ;  /* 0x000000bc00bc7308 */ /* 0x000f620000000800 */
[----:B--2---:R-:W-:Y:S02]  /*85e0*/  IADD3 R5, -R23, 0xb, RZ ;  /* 0x0000000b17057810 */ /* 0x004fe40007ffe1ff */
[----:B------:R-:W-:Y:S01]  /*85f0*/  FADD.FTZ R4, R172, R203 ;  /* 0x000000cbac047221 */ /* 0x000fe20000010000 */
[----:B---3--:R-:W-:Y:S02]  /*8600*/  F2FP.F16.F32.PACK_AB R172, R185, R180 ;  /* 0x000000b4b9ac723e */ /* 0x008fe400000000ff */
[----:B------:R2:W-:Y:S06]  /*8610*/  BAR.ARV R5, 0x100 ;  /* 0x000400050000751d */ /* 0x0005ec0000002000 */
[----:B------:R-:W-:Y:S01]  /*8620*/  FADD.FTZ R203, R177, R4 ;  /* 0x00000004b1cb7221 */ /* 0x000fe20000010000 */
[----:B------:R-:W3:Y:S01]  /*8630*/  MUFU.EX2 R184, R184 ;  /* 0x000000b800b87308 */ /* 0x000ee20000000800 */
[----:B------:R1:W-:Y:S01]  /*8640*/  @!P2 SYNCS.ARRIVE.TRANS64.RED.A1T0 RZ, [R154+URZ], RZ ;  /* 0x000000ff9affa9a7 */ /* 0x0003e2000810043f */
[-C--:B----4-:R-:W-:Y:S01]  /*8650*/  FMUL.FTZ R26, R26, R189.reuse ;  /* 0x000000bd1a1a7220 */ /* 0x090fe20000410000 */
[----:B------:R-:W-:Y:S01]  /*8660*/  FADD.FTZ R4, R176, R203 ;  /* 0x000000cbb0047221 */ /* 0x000fe20000010000 */
[----:B-----5:R-:W-:Y:S01]  /*8670*/  FFMA.FTZ R0, R189, R0, R188 ;  /* 0x00000000bd007223 */ /* 0x020fe200000100bc */
[-C--:B------:R-:W-:Y:S01]  /*8680*/  FMUL.FTZ R27, R27, R189.reuse ;  /* 0x000000bd1b1b7220 */ /* 0x080fe20000410000 */
[-C--:B------:R-:W-:Y:S01]  /*8690*/  FMUL.FTZ R30, R30, R189.reuse ;  /* 0x000000bd1e1e7220 */ /* 0x080fe20000410000 */
[----:B------:R-:W-:Y:S01]  /*86a0*/  FADD.FTZ R15, R181, R4 ;  /* 0x00000004b50f7221 */ /* 0x000fe20000010000 */
[----:B------:R-:W4:Y:S01]  /*86b0*/  MUFU.EX2 R155, R155 ;  /* 0x0000009b009b7308 */ /* 0x000f220000000800 */
[----:B-1----:R-:W-:Y:S01]  /*86c0*/  F2FP.F16.F32.PACK_AB R154, R21, R14 ;  /* 0x0000000e159a723e */ /* 0x002fe200000000ff */
[-C--:B------:R-:W-:Y:S01]  /*86d0*/  FMUL.FTZ R31, R31, R189.reuse ;  /* 0x000000bd1f1f7220 */ /* 0x080fe20000410000 */
[----:B------:R-:W-:Y:S01]  /*86e0*/  FADD.FTZ R4, R180, R15 ;  /* 0x0000000fb4047221 */ /* 0x000fe20000010000 */
[-C--:B------:R-:W-:Y:S01]  /*86f0*/  FMUL.FTZ R34, R34, R189.reuse ;  /* 0x000000bd22227220 */ /* 0x080fe20000410000 */
[-C--:B------:R-:W-:Y:S01]  /*8700*/  FMUL.FTZ R35, R35, R189.reuse ;  /* 0x000000bd23237220 */ /* 0x080fe20000410000 */
[-C--:B------:R-:W-:Y:S01]  /*8710*/  FMUL.FTZ R38, R38, R189.reuse ;  /* 0x000000bd26267220 */ /* 0x080fe20000410000 */
[----:B------:R-:W-:Y:S01]  /*8720*/  FADD.FTZ R15, R185, R4 ;  /* 0x00000004b90f7221 */ /* 0x000fe20000010000 */
[----:B------:R-:W1:Y:S01]  /*8730*/  MUFU.EX2 R192, R192 ;  /* 0x000000c000c07308 */ /* 0x000e620000000800 */
[-C--:B------:R-:W-:Y:S01]  /*8740*/  FMUL.FTZ R39, R39, R189.reuse ;  /* 0x000000bd27277220 */ /* 0x080fe20000410000 */
[-C--:B------:R-:W-:Y:S01]  /*8750*/  FMUL.FTZ R42, R42, R189.reuse ;  /* 0x000000bd2a2a7220 */ /* 0x080fe20000410000 */
[----:B---3--:R-:W-:Y:S01]  /*8760*/  FADD.FTZ R4, R184, R15 ;  /* 0x0000000fb8047221 */ /* 0x008fe20000010000 */
[-C--:B------:R-:W-:Y:S01]  /*8770*/  FMUL.FTZ R43, R43, R189.reuse ;  /* 0x000000bd2b2b7220 */ /* 0x080fe20000410000 */
[-C--:B------:R-:W-:Y:S01]  /*8780*/  FMUL.FTZ R46, R46, R189.reuse ;  /* 0x000000bd2e2e7220 */ /* 0x080fe20000410000 */
[-C--:B------:R-:W-:Y:S01]  /*8790*/  FMUL.FTZ R47, R47, R189.reuse ;  /* 0x000000bd2f2f7220 */ /* 0x080fe20000410000 */
[-C--:B------:R-:W-:Y:S01]  /*87a0*/  FMUL.FTZ R50, R50, R189.reuse ;  /* 0x000000bd32327220 */ /* 0x080fe20000410000 */
[----:B------:R-:W3:Y:S01]  /*87b0*/  MUFU.EX2 R159, R159 ;  /* 0x0000009f009f7308 */ /* 0x000ee20000000800 */
[C---:B----4-:R-:W-:Y:S01]  /*87c0*/  FADD.FTZ R15, R155.reuse, R0 ;  /* 0x000000009b0f7221 */ /* 0x050fe20000010000 */
[----:B------:R-:W-:Y:S01]  /*87d0*/  F2FP.F16.F32.PACK_AB R153, R155, R188 ;  /* 0x000000bc9b99723e */ /* 0x000fe200000000ff */
        /* <DEDUP_REMOVED lines=71> */
[----:B------:R-:W-:Y:S01]  /*8c50*/  FMUL.FTZ R151, R151, R189 ;  /* 0x000000bd97977220 */ /* 0x000fe20000410000 */
[----:B------:R-:W-:-:S05]  /*8c60*/  F2FP.F16.F32.PACK_AB R159, R204, R197 ;  /* 0x000000c5cc9f723e */ /* 0x000fca00000000ff */
        /* <DEDUP_REMOVED lines=9> */
[----:B-1----:R-:W-:-:S07]  /*8d00*/  FADD.FTZ R15, R179, R0 ;  /* 0x00000000b30f7221 */ /* 0x002fce0000010000 */
        /* <DEDUP_REMOVED lines=19> */
[----:B----4-:R-:W-:Y:S01]  /*8e40*/  FADD.FTZ R0, R198, R15 ;  /* 0x0000000fc6007221 */ /* 0x010fe20000010000 */
[C---:B-1----:R-:W-:Y:S01]  /*8e50*/  FADD.FTZ R4, R193.reuse, R4 ;  /* 0x00000004c1047221 */ /* 0x042fe20000010000 */
[----:B------:R-:W-:Y:S02]  /*8e60*/  F2FP.F16.F32.PACK_AB R174, R193, R184 ;  /* 0x000000b8c1ae723e */ /* 0x000fe400000000ff */
[C---:B---3--:R-:W-:Y:S01]  /*8e70*/  FADD.FTZ R0, R199.reuse, R0 ;  /* 0x00000000c7007221 */ /* 0x048fe20000010000 */
[----:B------:R-:W-:Y:S01]  /*8e80*/  F2FP.F16.F32.PACK_AB R175, R199, R198 ;  /* 0x000000c6c7af723e */ /* 0x000fe200000000ff */
[----:B--2---:R-:W-:Y:S06]  /*8e90*/  @!P0 BRA `(.L_x_8571) ;  /* 0x0000000000048947 */ /* 0x004fec0003800000 */
[----:B------:R-:W-:Y:S01]  /*8ea0*/  BPT.TRAP 0x1 ;  /* 0x000000040000795c */ /* 0x000fe20000300000 */
.L_x_8571:
[----:B------:R1:W2:Y:S01]  /*8eb0*/  SYNCS.PHASECHK.TRANS64.TRYWAIT P2, [UR24+0x22850], R8 ;  /* 0x02285008ff0075a7 */ /* 0x0002a20008040158 */
[----:B------:R-:W-:Y:S05]  /*8ec0*/  @!P0 BRA `(.L_x_8572) ;  /* 0x0000000000048947 */ /* 0x000fea0003800000 */
[----:B------:R-:W-:Y:S01]  /*8ed0*/  BPT.TRAP 0x1 ;  /* 0x000000040000795c */ /* 0x000fe20000300000 */
.L_x_8572:
[----:B--2---:R-:W-:Y:S05]  /*8ee0*/  @P2 BRA `(.L_x_8573) ;  /* 0x0000000000082947 */ /* 0x004fea0003800000 */
[----:B------:R-:W2:Y:S02]  /*8ef0*/  SYNCS.PHASECHK.TRANS64.TRYWAIT P2, [UR24+0x22850], R8 ;  /* 0x02285008ff0075a7 */ /* 0x000ea40008040158 */
[----:B--2---:R-:W-:Y:S05]  /*8f00*/  @!P2 BRA `(.L_x_8574) ;  /* 0x000000880048a947 */ /* 0x004fea0003800000 */
.L_x_8573:
[----:B-12---:R-:W-:Y:S01]  /*8f10*/  VIADD R8, R23, 0x8 ;  /* 0x0000000817087836 */ /* 0x006fe20000000000 */
[----:B------:R-:W-:Y:S01]  /*8f20*/  UIMAD UR11, UR39, 0xc00, UR21 ;  /* 0x00000c00270b78a4 */ /* 0x000fe2000f8e0215 */
[----:B------:R-:W1:Y:S01]  /*8f30*/  S2R R13, SR_TID.X ;  /* 0x00000000000d7919 */ /* 0x000e620000002100 */
[----:B------:R-:W-:Y:S01]  /*8f40*/  UMOV UR7, 0x40000040 ;  /* 0x4000004000077882 */ /* 0x000fe20000000000 */
[----:B------:R-:W-:Y:S01]  /*8f50*/  IMAD.MOV.U32 R203, RZ, RZ, R10 ;  /* 0x000000ffffcb7224 */ /* 0x000fe200078e000a */
[----:B------:R2:W-:Y:S06]  /*8f60*/  BAR.SYNC.DEFER_BLOCKING R8, 0x100 ;  /* 0x000400080000751d */ /* 0x0005ec0000010000 */
[----:B------:R-:W-:Y:S01]  /*8f70*/  UMOV UR6, UR11 ;  /* 0x0000000b00067c82 */ /* 0x000fe20008000000 */
[----:B------:R-:W-:Y:S01]  /*8f80*/  WARPGROUP.ARRIVE ;  /* 0x00000000000079c5 */ /* 0x000fe20000000000 */
[----:B-1----:R-:W-:Y:S01]  /*8f90*/  LOP3.LUT P2, RZ, R13, 0x7f, RZ, 0xc0, !PT ;  /* 0x0000007f0dff7812 */ /* 0x002fe2000784c0ff */
[----:B------:R-:W-:-:S04]  /*8fa0*/  IMAD.MOV.U32 R13, RZ, RZ, R3 ;  /* 0x000000ffff0d7224 */ /* 0x000fc800078e0003 */
[----:B------:R-:W-:Y:S01]  /*8fb0*/  HGMMA.64x256x16.F32 R24, R152, gdesc[UR4].tnspB, R24, gsb0 ;  /* 0x43e0000498187df0 */ /* 0x000fe20008000818 */
[----:B------:R-:W-:Y:S01]  /*8fc0*/  UIADD3 UR6, UR11, 0x80, URZ ;  /* 0x000000800b067890 */ /* 0x000fe2000fffe03f */
[----:B------:R-:W-:-:S06]  /*8fd0*/  UMOV UR7, 0x40000040 ;  /* 0x4000004000077882 */ /* 0x000fcc0000000000 */
[----:B------:R-:W-:-:S05]  /*8fe0*/  @!P2 VIADD R183, R183, 0x22860 ;  /* 0x00022860b7b7a836 */ /* 0x000fca0000000000 */
        /* <DEDUP_REMOVED lines=31> */
[----:B--2---:R-:W-:-:S07]  /*91e0*/  IMAD.MOV.U32 R8, RZ, RZ, R12 ;  /* 0x000000ffff087224 */ /* 0x004fce00078e000c */
.L_x_8566:
[----:B------:R-:W-:-:S13]  /*91f0*/  ISETP.GE.AND P1, PT, R8, UR40, PT ;  /* 0x0000002808007c0c */ /* 0x000fda000bf26270 */
[----:B------:R-:W-:Y:S05]  /*9200*/  @!P1 BRA `(.L_x_8576) ;  /* 0x0000002c00dc9947 */ /* 0x000fea0003800000 */
[----:B------:R-:W-:Y:S01]  /*9210*/  IMAD.MOV.U32 R22, RZ, RZ, R10 ;  /* 0x000000ffff167224 */ /* 0x000fe200078e000a */
[----:B------:R-:W-:Y:S01]  /*9220*/  ULDC UR24, c[0x0][0x9e4] ;  /* 0x0002790000187ab9 */ /* 0x000fe20000000800 */
[----:B------:R-:W-:Y:S01]  /*9230*/  IMAD.MOV.U32 R15, RZ, RZ, R3 ;  /* 0x000000ffff0f7224 */ /* 0x000fe200078e0003 */
[----:B------:R-:W-:Y:S01]  /*9240*/  ULDC UR25, c[0x0][0x9dc] ;  /* 0x0002770000197ab9 */ /* 0x000fe20000000800 */
[----:B------:R-:W-:Y:S01]  /*9250*/  IMAD.IADD R14, R7, 0x1, R9 ;  /* 0x00000001070e7824 */ /* 0x000fe200078e0209 */
[----:B------:R-:W-:Y:S01]  /*9260*/  ULDC UR22, c[0x0][0x988] ;  /* 0x0002620000167ab9 */ /* 0x000fe20000000800 */
[----:B------:R-:W-:-:S05]  /*9270*/  ULDC UR23, c[0x0][0x9e0] ;  /* 0x0002780000177ab9 */ /* 0x000fca0000000800 */
.L_x_8593:
[----:B------:R-:W-:-:S04]  /*9280*/  UIADD3 UR39, UR39, 0x1, URZ ;  /* 0x0000000127277890 */ /* 0x000fc8000fffe03f */
[----:B------:R-:W-:-:S04]  /*9290*/  UISETP.NE.AND UP0, UPT, UR39, 0x2, UPT ;  /* 0x000000022700788c */ /* 0x000fc8000bf05270 */
[----:B------:R-:W-:Y:S02]  /*92a0*/  USEL UR6, URZ, 0x1, UP0 ;  /* 0x000000013f067887 */ /* 0x000fe40008000000 */
[----:B------:R-:W-:Y:S02]  /*92b0*/  USEL UR39, UR39, URZ, UP0 ;  /* 0x0000003f27277287 */ /* 0x000fe40008000000 */
[----:B------:R-:W-:Y:S01]  /*92c0*/  ULOP3.LUT UR38, UR38, UR6, URZ, 0x3c, !UPT ;  /* 0x0000000626267292 */ /* 0x000fe2000f8e3c3f */
[----:B------:R-:W-:Y:S11]  /*92d0*/  @!P0 BRA `(.L_x_8577) ;  /* 0x0000000000048947 */ /* 0x000ff60003800000 */
[----:B------:R-:W-:Y:S01]  /*92e0*/  BPT.TRAP 0x1 ;  /* 0x000000040000795c */ /* 0x000fe20000300000 */
.L_x_8577:
[----:B------:R-:W-:Y:S01]  /*92f0*/  ULEA UR26, UR39, UR46, 0x3 ;  /* 0x0000002e271a7291 */ /* 0x000fe2000f8e183f */
[----:B------:R-:W-:-:S05]  /*9300*/  IMAD.U32 R13, RZ, RZ, UR38 ;  /* 0x00000026ff0d7e24 */ /* 0x000fca000f8e00ff */
[----:B------:R-:W-:-:S04]  /*9310*/  SHF.L.U32 R13, R13, 0x1f, RZ ;  /* 0x0000001f0d0d7819 */ /* 0x000fc800000006ff */
[----:B------:R1:W2:Y:S01]  /*9320*/  SYNCS.PHASECHK.TRANS64.TRYWAIT P1, [UR26+0x22830], R13 ;  /* 0x0228300dff0075a7 */ /* 0x0002a2000802015a */
[----:B------:R-:W-:Y:S05]  /*9330*/  @!P0 BRA `(.L_x_8578) ;  /* 0x0000000000048947 */ /* 0x000fea0003800000 */
[----:B------:R-:W-:Y:S01]  /*9340*/  BPT.TRAP 0x1 ;  /* 0x000000040000795c */ /* 0x000fe20000300000 */
.L_x_8578:
[----:B--2---:R-:W-:Y:S05]  /*9350*/  @P1 BRA `(.L_x_8579) ;  /* 0x0000000000081947 */ /* 0x004fea0003800000 */
[----:B------:R-:W2:Y:S02]  /*9360*/  SYNCS.PHASECHK.TRANS64.TRYWAIT P1, [UR26+0x22830], R13 ;  /* 0x0228300dff0075a7 */ /* 0x000ea4000802015a */
[----:B--2---:R-:W-:Y:S05]  /*9370*/  @!P1 BRA `(.L_x_8580) ;  /* 0x0000008400409947 */ /* 0x004fea0003800000 */
.L_x_8579:
[----:B------:R-:W-:Y:S01]  /*9380*/  UIMAD UR18, UR39, 0x300, UR20 ;  /* 0x00000300271278a4 */ /* 0x000fe2000f8e0214 */
[----:B------:R-:W-:Y:S01]  /*9390*/  WARPGROUP.ARRIVE ;  /* 0x00000000000079c5 */ /* 0x000fe20000000000 */
[----:B------:R-:W-:Y:S01]  /*93a0*/  UMOV UR19, 0x40000040 ;  /* 0x4000004000137882 */ /* 0x000fe20000000000 */
[----:B------:R-:W-:Y:S01]  /*93b0*/  UMOV UR7, 0x40000040 ;  /* 0x4000004000077882 */ /* 0x000fe20000000000 */
[----:B------:R-:W-:-:S03]  /*93c0*/  UIADD3 UR6, UR18, 0x2, URZ ;  /* 0x0000000212067890 */ /* 0x000fc6000fffe03f */
[----:B------:R-:W3:Y:S01]  /*93d0*/  S2R R3, SR_TID.X ;  /* 0x0000000000037919 */ /* 0x000ee20000002100 */
[----:B------:R-:W-:Y:S01]  /*93e0*/  UIADD3 UR10, UR18, 0x4, URZ ;  /* 0x00000004120a7890 */ /* 0x000fe2000fffe03f */
[----:B------:R-:W4:Y:S01]  /*93f0*/  LDC R21, c[0x0][0x288] ;  /* 0x0000a200ff157b82 */ /* 0x000f220000000800 */
[----:B------:R-:W-:Y:S01]  /*9400*/  UMOV UR11, 0x40000040 ;  /* 0x40000040000b7882 */ /* 0x000fe20000000000 */
[----:B------:R-:W-:Y:S01]  /*9410*/  HGMMA.64x96x16.F32 R152, gdesc[UR16], RZ, !UPT, gsb0 ;  /* 0x01600000109879f0 */ /* 0x000fe2000c0008ff */
[----:B------:R-:W-:Y:S01]  /*9420*/  UIADD3 UR14, UR18, 0x6, URZ ;  /* 0x00000006120e7890 */ /* 0x000fe2000fffe03f */
[----:B------:R-:W-:Y:S01]  /*9430*/  IMAD.U32 R12, RZ, RZ, UR26 ;  /* 0x0000001aff0c7e24 */ /* 0x000fe2000f8e00ff */
[----:B------:R-:W-:Y:S01]  /*9440*/  UMOV UR15, 0x40000040 ;  /* 0x40000040000f7882 */ /* 0x000fe20000000000 */
[----:B------:R-:W-:Y:S01]  /*9450*/  IADD3 R5, -R23, 0xb, RZ ;  /* 0x0000000b17057810 */ /* 0x000fe20007ffe1ff */
[----:B--2---:R-:W-:Y:S01]  /*9460*/  IMAD R10, R8, -0x60, R17 ;  /* 0xffffffa0080a7824 */ /* 0x004fe200078e0211 */
[----:B---3--:R-:W-:-:S13]  /*9470*/  LOP3.LUT P1, RZ, R3, 0x7f, RZ, 0xc0, !PT ;  /* 0x0000007f03ff7812 */ /* 0x008fda000782c0ff */
        /* <DEDUP_REMOVED lines=15> */
[----:B------:R-:W-:-:S02]  /*9570*/  ISETP.GE.AND P1, PT, R11, 0x1, PT ;  /* 0x000000010b00780c */ /* 0x000fc40003f26270 */
[----:B----4-:R-:W-:-:S05]  /*9580*/  IADD3 R3, R10, 0x1, -R21 ;  /* 0x000000010a037810 */ /* 0x010fca0007ffe815 */
[----:B------:R-:W-:-:S04]  /*9590*/  IMAD.IADD R3, R3, 0x1, -R16 ;  /* 0x0000000103037824 */ /* 0x000fc800078e0a10 */
[C---:B------:R-:W-:Y:S02]  /*95a0*/  VIADD R10, R3.reuse, UR23 ;  /* 0x00000017030a7c36 */ /* 0x040fe40008000000 */
[----:B------:R-:W-:Y:S02]  /*95b0*/  VIADD R203, R3, UR6 ;  /* 0x0000000603cb7c36 */ /* 0x000fe40008000000 */
[C---:B------:R-:W-:Y:S02]  /*95c0*/  IMAD.IADD R21, R7.reuse, 0x1, R10 ;  /* 0x0000000107157824 */ /* 0x040fe400078e020a */
[----:B------:R-:W-:Y:S01]  /*95d0*/  IMAD.IADD R20, R7, 0x1, R203 ;  /* 0x0000000107147824 */ /* 0x000fe200078e02cb */
[----:B--2---:R-:W-:Y:S06]  /*95e0*/  @!P1 BRA `(.L_x_8581) ;  /* 0x00000000005c9947 */ /* 0x004fec0003800000 */
[----:B------:R-:W-:Y:S01]  /*95f0*/  ISETP.GT.AND P1, PT, R14, -0x1, PT ;  /* 0xffffffff0e00780c */ /* 0x000fe20003f24270 */
[----:B------:R-:W-:-:S12]  /*9600*/  BSSY B0, `(.L_x_8582) ;  /* 0x0000011000007945 */ /* 0x000fd80003800000 */
        /* <DEDUP_REMOVED lines=9> */
.L_x_8583:
[----:B------:R-:W-:-:S05]  /*96a0*/  IMAD.U32 R206, RZ, RZ, UR24 ;  /* 0x00000018ffce7e24 */ /* 0x000fca000f8e00ff */
[----:B------:R-:W-:-:S13]  /*96b0*/  ISETP.NE.AND P1, PT, R206, 0x1, PT ;  /* 0x00000001ce00780c */ /* 0x000fda0003f25270 */
[----:B------:R-:W2:Y:S01]  /*96c0*/  @P1 LDC.64 R204, c[0x0][0x9e8] ;  /* 0x00027a00ffcc1b82 */ /* 0x000ea20000000a00 */
[----:B------:R-:W-:-:S04]  /*96d0*/  @P1 IMAD.IADD R3, R7, 0x1, R9 ;  /* 0x0000000107031824 */ /* 0x000fc800078e0209 */
[----:B--2---:R-:W-:-:S04]  /*96e0*/  @P1 IMAD.HI.U32 R204, R3, R204, RZ ;  /* 0x000000cc03cc1227 */ /* 0x004fc800078e00ff */
[----:B------:R-:W-:Y:S01]  /*96f0*/  IMAD.MOV.U32 R3, RZ, RZ, R14 ;  /* 0x000000ffff037224 */ /* 0x000fe200078e000e */
[----:B------:R-:W-:-:S07]  /*9700*/  @P1 SHF.R.U32.HI R3, RZ, R205, R204 ;  /* 0x000000cdff031219 */ /* 0x000fce00000116cc */
.L_x_8584:
[----:B------:R-:W-:Y:S05]  /*9710*/  BSYNC B0 ;  /* 0x0000000000007941 */ /* 0x000fea0003800000 */
.L_x_8582:
[----:B------:R-:W-:-:S04]  /*9720*/  IMAD R204, R8, -0x60, -R16 ;  /* 0xffffffa008cc7824 */ /* 0x000fc800078e0a10 */
[----:B------:R-:W-:-:S05]  /*9730*/  IMAD R204, R3, R206, R204 ;  /* 0x000000ce03cc7224 */ /* 0x000fca00078e02cc */
[----:B------:R-:W-:Y:S02]  /*9740*/  VIADDMNMX R21, R204, R206, R21, PT ;  /* 0x000000cecc157246 */ /* 0x000fe40003800115 */
[----:B------:R-:W-:-:S07]  /*9750*/  VIMNMX R20, R20, R204, !PT ;  /* 0x000000cc14147248 */ /* 0x000fce0007fe0100 */
.L_x_8581:
[----:B------:R-:W-:Y:S01]  /*9760*/  IMAD R3, R8, -0x60, RZ ;  /* 0xffffffa008037824 */ /* 0x000fe200078e02ff */
[----:B------:R-:W-:Y:S01]  /*9770*/  LOP3.LUT R2, R2, 0xfffbffff, RZ, 0xc0, !PT ;  /* 0xfffbffff02027812 */ /* 0x000fe200078ec0ff */
[C---:B------:R-:W-:Y:S02]  /*9780*/  IMAD.IADD R10, R6.reuse, 0x1, R10 ;  /* 0x00000001060a7824 */ /* 0x040fe400078e020a */
[----:B------:R-:W-:Y:S01]  /*9790*/  IMAD.IADD R203, R6, 0x1, R203 ;  /* 0x0000000106cb7824 */ /* 0x000fe200078e02cb */
[C---:B------:R-:W-:Y:S02]  /*97a0*/  ISETP.GE.AND P2, PT, R3.reuse, 0x1, PT ;  /* 0x000000010300780c */ /* 0x040fe40003f46270 */
[C---:B------:R-:W-:Y:S02]  /*97b0*/  ISETP.GE.AND P1, PT, R3.reuse, 0x2, PT ;  /* 0x000000020300780c */ /* 0x040fe40003f26270 */
[----:B------:R-:W-:Y:S02]  /*97c0*/  ISETP.GT.AND P3, PT, R20, RZ, !P2 ;  /* 0x000000ff1400720c */ /* 0x000fe40005764270 */
[----:B------:R-:W-:-:S02]  /*97d0*/  ISETP.GE.AND P4, PT, R3, 0x9, PT ;  /* 0x000000090300780c */ /* 0x000fc40003f86270 */
[----:B------:R-:W-:-:S04]  /*97e0*/  ISETP.LT.OR P3, PT, R21, 0x1, P3 ;  /* 0x000000011500780c */ /* 0x000fc80001f61670 */
[----:B------:R-:W-:Y:S02]  /*97f0*/  FSEL R152, R152, -INF , !P3 ;  /* 0xff80000098987808 */ /* 0x000fe40005800000 */
[----:B------:R-:W-:Y:S02]  /*9800*/  @P2 LOP3.LUT R2, R2, 0x40000, RZ, 0xfc, !PT ;  /* 0x0004000002022812 */ /* 0x000fe400078efcff */
[----:B------:R-:W-:Y:S02]  /*9810*/  ISETP.GT.AND P2, PT, R20, 0x1, !P1 ;  /* 0x000000011400780c */ /* 0x000fe40004f44270 */
[----:B------:R-:W-:Y:S02]  /*9820*/  ISETP.GE.AND P3, PT, R3, 0xa, PT ;  /* 0x0000000a0300780c */ /* 0x000fe40003f66270 */
[----:B------:R-:W-:Y:S02]  /*9830*/  ISETP.LT.OR P2, PT, R21, 0x2, P2 ;  /* 0x000000021500780c */ /* 0x000fe40001741670 */
[----:B------:R-:W-:-:S02]  /*9840*/  LOP3.LUT R2, R2, 0xfffffffd, RZ, 0xc0, !PT ;  /* 0xfffffffd02027812 */ /* 0x000fc400078ec0ff */
[----:B------:R-:W-:Y:S02]  /*9850*/  FSEL R153, R153, -INF , !P2 ;  /* 0xff80000099997808 */ /* 0x000fe40005000000 */
[----:B------:R-:W-:Y:S02]  /*9860*/  ISETP.GT.AND P2, PT, R20, 0x8, !P4 ;  /* 0x000000081400780c */ /* 0x000fe40006744270 */
[----:B------:R-:W-:Y:S02]  /*9870*/  @P4 LOP3.LUT R2, R2, 0x2, RZ, 0xfc, !PT ;  /* 0x0000000202024812 */ /* 0x000fe400078efcff */
[----:B------:R-:W-:Y:S02]  /*9880*/  ISETP.LT.OR P2, PT, R21, 0x9, P2 ;  /* 0x000000091500780c */ /* 0x000fe40001741670 */
[----:B------:R-:W-:Y:S02]  /*9890*/  LOP3.LUT R2, R2, 0xfffffffb, RZ, 0xc0, !PT ;  /* 0xfffffffb02027812 */ /* 0x000fe400078ec0ff */
[----:B------:R-:W-:-:S02]  /*98a0*/  FSEL R156, R156, -INF , !P2 ;  /* 0xff8000009c9c7808 */ /* 0x000fc40005000000 */
[----:B------:R-:W-:Y:S02]  /*98b0*/  @P3 LOP3.LUT R2, R2, 0x4, RZ, 0xfc, !PT ;  /* 0x0000000402023812 */ /* 0x000fe400078efcff */
[----:B------:R-:W-:Y:S02]  /*98c0*/  ISETP.GT.AND P2, PT, R20, 0x9, !P3 ;  /* 0x000000091400780c */ /* 0x000fe40005f44270 */
[----:B------:R-:W-:Y:S02]  /*98d0*/  ISETP.GE.AND P3, PT, R3, 0x11, PT ;  /* 0x000000110300780c */ /* 0x000fe40003f66270 */
[----:B------:R-:W-:Y:S02]  /*98e0*/  ISETP.LT.OR P2, PT, R21, 0xa, P2 ;  /* 0x0000000a1500780c */ /* 0x000fe40001741670 */
[----:B------:R-:W-:Y:S02]  /*98f0*/  LOP3.LUT R2, R2, 0xfffffff7, RZ, 0xc0, !PT ;  /* 0xfffffff702027812 */ /* 0x000fe400078ec0ff */
[----:B------:R-:W-:-:S02]  /*9900*/  FSEL R157, R157, -INF , !P2 ;  /* 0xff8000009d9d7808 */ /* 0x000fc40005000000 */
        /* <DEDUP_REMOVED lines=124> */
.L_x_8587:
[----:B------:R-:W-:-:S05]  /*a0d0*/  IMAD.U32 R206, RZ, RZ, UR24 ;  /* 0x00000018ffce7e24 */ /* 0x000fca000f8e00ff */
[----:B------:R-:W-:-:S13]  /*a0e0*/  ISETP.NE.AND P6, PT, R206, 0x1, PT ;  /* 0x00000001ce00780c */ /* 0x000fda0003fc5270 */
[----:B------:R-:W2:Y:S02]  /*a0f0*/  @P6 LDC.64 R20, c[0x0][0x9e8] ;  /* 0x00027a00ff146b82 */ /* 0x000ea40000000a00 */
[----:B--2---:R-:W-:-:S05]  /*a100*/  @P6 IMAD.HI.U32 R20, R204, R20, RZ ;  /* 0x00000014cc146227 */ /* 0x004fca00078e00ff */
[----:B------:R-:W-:-:S07]  /*a110*/  @P6 SHF.R.U32.HI R204, RZ, R21, R20 ;  /* 0x00000015ffcc6219 */ /* 0x000fce0000011614 */
.L_x_8588:
[----:B------:R-:W-:Y:S05]  /*a120*/  BSYNC B0 ;  /* 0x0000000000007941 */ /* 0x000fea0003800000 */
.L_x_8586:
[----:B------:R-:W-:-:S04]  /*a130*/  IMAD.IADD R3, R3, 0x1, -R16 ;  /* 0x0000000103037824 */ /* 0x000fc800078e0a10 */
[----:B------:R-:W-:-:S05]  /*a140*/  IMAD R3, R204, R206, R3 ;  /* 0x000000cecc037224 */ /* 0x000fca00078e0203 */
[----:B------:R-:W-:Y:S02]  /*a150*/  VIADDMNMX R10, R3, R206, R10, PT ;  /* 0x000000ce030a7246 */ /* 0x000fe4000380010a */
[----:B------:R-:W-:-:S07]  /*a160*/  VIMNMX R203, R203, R3, !PT ;  /* 0x00000003cbcb7248 */ /* 0x000fce0007fe0100 */
.L_x_8585:
        /* <DEDUP_REMOVED lines=61> */
[----:B------:R-:W2:Y:S01]  /*a540*/  SHFL.BFLY PT, R3, R20, 0x2, 0x1f ;  /* 0x0c401f0014037f89 */ /* 0x000ea200000e0000 */
        /* <DEDUP_REMOVED lines=10> */
[C---:B------:R-:W-:Y:S02]  /*a5f0*/  ISETP.LT.OR P1, PT, R10.reuse, 0x2a, P1 ;  /* 0x0000002a0a00780c */ /* 0x040fe40000f21670 */
[----:B------:R-:W-:Y:S02]  /*a600*/  ISETP.LT.OR P3, PT, R10, 0x51, P3 ;  /* 0x000000510a00780c */ /* 0x000fe40001f61670 */
[----:B------:R-:W-:-:S02]  /*a610*/  FSEL R175, R175, -INF , !P1 ;  /* 0xff800000afaf7808 */ /* 0x000fc40004800000 */
[----:B------:R-:W-:Y:S02]  /*a620*/  LOP3.LUT P1, RZ, R2, 0x800, RZ, 0xc0, !PT ;  /* 0x0000080002ff7812 */ /* 0x000fe4000782c0ff */
[----:B--2---:R-:W-:Y:S02]  /*a630*/  FMNMX.FTZ R206, R20, R3, !PT ;  /* 0x0000000314ce7209 */ /* 0x004fe40007810000 */
[C---:B------:R-:W-:Y:S02]  /*a640*/  ISETP.GT.AND P1, PT, R203.reuse, 0x30, !P1 ;  /* 0x00000030cb00780c */ /* 0x040fe40004f24270 */
[----:B------:R-:W-:Y:S01]  /*a650*/  ISETP.GT.AND P4, PT, R203, 0x51, !P4 ;  /* 0x00000051cb00780c */ /* 0x000fe20006784270 */
[----:B------:R-:W2:Y:S01]  /*a660*/  SHFL.BFLY PT, R3, R206, 0x1, 0x1f ;  /* 0x0c201f00ce037f89 */ /* 0x000ea200000e0000 */
[----:B------:R-:W-:Y:S02]  /*a670*/  ISETP.LT.OR P1, PT, R10, 0x31, P1 ;  /* 0x000000310a00780c */ /* 0x000fe40000f21670 */
[----:B------:R-:W-:-:S02]  /*a680*/  FSEL R194, R194, -INF , !P3 ;  /* 0xff800000c2c27808 */ /* 0x000fc40005800000 */
[----:B------:R-:W-:Y:S02]  /*a690*/  FSEL R178, R178, -INF , !P1 ;  /* 0xff800000b2b27808 */ /* 0x000fe40004800000 */
[----:B------:R-:W-:Y:S02]  /*a6a0*/  LOP3.LUT P1, RZ, R2, 0x400, RZ, 0xc0, !PT ;  /* 0x0000040002ff7812 */ /* 0x000fe4000782c0ff */
[C---:B------:R-:W-:Y:S02]  /*a6b0*/  ISETP.GT.AND P5, PT, R203.reuse, 0x58, !P5 ;  /* 0x00000058cb00780c */ /* 0x040fe40006fa4270 */
[----:B------:R-:W-:Y:S02]  /*a6c0*/  ISETP.GT.AND P1, PT, R203, 0x31, !P1 ;  /* 0x00000031cb00780c */ /* 0x000fe40004f24270 */
[C---:B------:R-:W-:Y:S02]  /*a6d0*/  ISETP.LT.OR P4, PT, R10.reuse, 0x52, P4 ;  /* 0x000000520a00780c */ /* 0x040fe40002781670 */
[----:B------:R-:W-:-:S02]  /*a6e0*/  ISETP.LT.OR P1, PT, R10, 0x32, P1 ;  /* 0x000000320a00780c */ /* 0x000fc40000f21670 */
[----:B------:R-:W-:Y:S02]  /*a6f0*/  ISETP.LT.OR P5, PT, R10, 0x59, P5 ;  /* 0x000000590a00780c */ /* 0x000fe40002fa1670 */
[----:B------:R-:W-:Y:S02]  /*a700*/  FSEL R179, R179, -INF , !P1 ;  /* 0xff800000b3b37808 */ /* 0x000fe40004800000 */
[----:B------:R-:W-:Y:S02]  /*a710*/  LOP3.LUT P1, RZ, R2, 0x200, RZ, 0xc0, !PT ;  /* 0x0000020002ff7812 */ /* 0x000fe4000782c0ff */
[----:B------:R-:W-:Y:S02]  /*a720*/  FSEL R195, R195, -INF , !P4 ;  /* 0xff800000c3c37808 */ /* 0x000fe40006000000 */
[----:B------:R-:W-:Y:S02]  /*a730*/  ISETP.GT.AND P1, PT, R203, 0x38, !P1 ;  /* 0x00000038cb00780c */ /* 0x000fe40004f24270 */
[----:B--2---:R-:W-:-:S02]  /*a740*/  FMNMX.FTZ R3, R206, R3, !PT ;  /* 0x00000003ce037209 */ /* 0x004fc40007810000 */
        /* <DEDUP_REMOVED lines=26> */
[----:B------:R-:W-:Y:S02]  /*a8f0*/  FMNMX.FTZ R20, R205, R22, !PT ;  /* 0x00000016cd147209 */ /* 0x000fe40007810000 */
[----:B------:R-:W-:Y:S02]  /*a900*/  FSEL R204, R204, RZ, P1 ;  /* 0x000000ffcccc7208 */ /* 0x000fe40000800000 */
[----:B------:R-:W-:-:S03]  /*a910*/  ISETP.LT.OR P2, PT, R10, 0x5a, P2 ;  /* 0x0000005a0a00780c */ /* 0x000fc60001741670 */
        /* <DEDUP_REMOVED lines=11> */
[----:B------:R-:W-:Y:S01]  /*a9d0*/  MUFU.EX2 R21, R21 ;  /* 0x0000001500157308 */ /* 0x000fe20000000800 */
[----:B------:R-:W-:-:S02]  /*a9e0*/  FFMA.FTZ R196, R196, UR10, -R204 ;  /* 0x0000000ac4c47c23 */ /* 0x000fc400080108cc */
        /* <DEDUP_REMOVED lines=28> */
[----:B--2---:R-:W-:Y:S01]  /*abb0*/  FMNMX.FTZ R168, R194, R169, !PT ;  /* 0x000000a9c2a87209 */ /* 0x004fe20007810000 */
[----:B------:R-:W-:-:S03]  /*abc0*/  FFMA.FTZ R169, R173, UR10, -R204 ;  /* 0x0000000aada97c23 */ /* 0x000fc600080108cc */
[----:B------:R-:W-:Y:S01]  /*abd0*/  FMNMX.FTZ R173, R195, R168, !PT ;  /* 0x000000a8c3ad7209 */ /* 0x000fe20007810000 */
[----:B------:R2:W-:Y:S01]  /*abe0*/  MUFU.EX2 R164, R172 ;  /* 0x000000ac00a47308 */ /* 0x0005e20000000800 */
        /* <DEDUP_REMOVED lines=8> */
[--C-:B--2---:R-:W-:Y:S01]  /*ac70*/  FFMA.FTZ R172, R180, UR10, -R204.reuse ;  /* 0x0000000ab4ac7c23 */ /* 0x104fe200080108cc */
[--C-:B------:R-:W-:Y:S01]  /*ac80*/  FFMA.FTZ R180, R188, UR10, -R204.reuse ;  /* 0x0000000abcb47c23 */ /* 0x100fe200080108cc */
[----:B------:R-:W-:Y:S01]  /*ac90*/  FSEL R188, R3, RZ, P1 ;  /* 0x000000ff03bc7208 */ /* 0x000fe20000800000 */
[----:B------:R-:W2:Y:S01]  /*aca0*/  SHFL.BFLY PT, R203, R10, 0x2, 0x1f ;  /* 0x0c401f000acb7f89 */ /* 0x000ea200000e0000 */
[--C-:B------:R-:W-:Y:S01]  /*acb0*/  FFMA.FTZ R177, R181, UR10, -R204.reuse ;  /* 0x0000000ab5b17c23 */ /* 0x100fe200080108cc */
[--C-:B------:R-:W-:Y:S01]  /*acc0*/  FFMA.FTZ R181, R185, UR10, -R204.reuse ;  /* 0x0000000ab9b57c23 */ /* 0x100fe200080108cc */
[--C-:B------:R-:W-:Y:S01]  /*acd0*/  FFMA.FTZ R185, R189, UR10, -R204.reuse ;  /* 0x0000000abdb97c23 */ /* 0x100fe200080108cc */
[----:B------:R-:W-:Y:S01]  /*ace0*/  FADD.FTZ R188, -R188, R15 ;  /* 0x0000000fbcbc7221 */ /* 0x000fe20000010100 */
[----:B------:R-:W-:Y:S01]  /*acf0*/  MUFU.EX2 R169, R169 ;  /* 0x000000a900a97308 */ /* 0x000fe20000000800 */
[----:B------:R-:W-:-:S02]  /*ad00*/  FFMA.FTZ R189, R193, UR10, -R204 ;  /* 0x0000000ac1bd7c23 */ /* 0x000fc400080108cc */
[----:B------:R-:W-:-:S05]  /*ad10*/  FMUL.FTZ R188, R188, UR10 ;  /* 0x0000000abcbc7c20 */ /* 0x000fca0008410000 */
[----:B------:R-:W-:Y:S08]  /*ad20*/  MUFU.EX2 R15, R196 ;  /* 0x000000c4000f7308 */ /* 0x000ff00000000800 */
[----:B------:R-:W3:Y:S01]  /*ad30*/  MUFU.EX2 R188, R188 ;  /* 0x000000bc00bc7308 */ /* 0x000ee20000000800 */
[----:B--2---:R-:W-:-:S05]  /*ad40*/  FMNMX.FTZ R203, R10, R203, !PT ;  /* 0x000000cb0acb7209 */ /* 0x004fca0007810000 */
[----:B------:R-:W2:Y:S02]  /*ad50*/  SHFL.BFLY PT, R10, R203, 0x1, 0x1f ;  /* 0x0c201f00cb0a7f89 */ /* 0x000ea400000e0000 */
[----:B------:R-:W4:Y:S08]  /*ad60*/  MUFU.EX2 R168, R168 ;  /* 0x000000a800a87308 */ /* 0x000f300000000800 */
[----:B------:R-:W5:Y:S01]  /*ad70*/  MUFU.EX2 R173, R173 ;  /* 0x000000ad00ad7308 */ /* 0x000f620000000800 */
        /* <DEDUP_REMOVED lines=14> */
[----:B--2---:R-:W-:Y:S01]  /*ae60*/  FMNMX.FTZ R10, R203, R10, !PT ;  /* 0x0000000acb0a7209 */ /* 0x004fe20007810000 */
[----:B------:R-:W2:Y:S01]  /*ae70*/  MUFU.EX2 R177, R177 ;  /* 0x000000b100b17308 */ /* 0x000ea20000000800 */
[-C--:B------:R-:W-:Y:S01]  /*ae80*/  FMUL.FTZ R49, R49, R188.reuse ;  /* 0x000000bc31317220 */ /* 0x080fe20000410000 */
        /* <DEDUP_REMOVED lines=9> */
[-C--:B------:R-:W-:Y:S01]  /*af20*/  FMUL.FTZ R61, R61, R188.reuse ;  /* 0x000000bc3d3d7220 */ /* 0x080fe20000410000 */
[-C--:B------:R-:W-:Y:S01]  /*af30*/  FMUL.FTZ R64, R64, R188.reuse ;  /* 0x000000bc40407220 */ /* 0x080fe20000410000 */
[----:B------:R-:W-:Y:S01]  /*af40*/  FMUL.FTZ R65, R65, R188 ;  /* 0x000000bc41417220 */ /* 0x000fe20000410000 */
[--C-:B------:R-:W-:Y:S01]  /*af50*/  FFMA.FTZ R196, R155, UR10, -R208.reuse ;  /* 0x0000000a9bc47c23 */ /* 0x100fe200080108d0 */
[----:B------:R-:W-:Y:S01]  /*af60*/  FFMA.FTZ R155, R188, R4, R21 ;  /* 0x00000004bc9b7223 */ /* 0x000fe20000010015 */
[--C-:B------:R-:W-:Y:S01]  /*af70*/  FFMA.FTZ R204, R159, UR10, -R208.reuse ;  /* 0x0000000a9fcc7c23 */ /* 0x100fe200080108d0 */
[--C-:B------:R-:W-:Y:S01]  /*af80*/  FFMA.FTZ R159, R162, UR10, -R208.reuse ;  /* 0x0000000aa29f7c23 */ /* 0x100fe200080108d0 */
[----:B------:R-:W1:Y:S01]  /*af90*/  MUFU.EX2 R181, R181 ;  /* 0x000000b500b57308 */ /* 0x000e620000000800 */
[----:B------:R-:W-:Y:S01]  /*afa0*/  FADD.FTZ R197, R152, R155 ;  /* 0x0000009b98c57221 */ /* 0x000fe20000010000 */
[--C-:B------:R-:W-:Y:S01]  /*afb0*/  FFMA.FTZ R193, R205, UR10, -R208.reuse ;  /* 0x0000000acdc17c23 */ /* 0x100fe200080108d0 */
[--C-:B------:R-:W-:Y:S01]  /*afc0*/  FFMA.FTZ R155, R158, UR10, -R208.reuse ;  /* 0x0000000a9e9b7c23 */ /* 0x100fe200080108d0 */
[--C-:B------:R-:W-:Y:S01]  /*afd0*/  FFMA.FTZ R206, R163, UR10, -R208.reuse ;  /* 0x0000000aa3ce7c23 */ /* 0x100fe200080108d0 */
[----:B------:R-:W-:Y:S01]  /*afe0*/  FADD.FTZ R4, R154, R197 ;  /* 0x000000c59a047221 */ /* 0x000fe20000010000 */
[C---:B------:R-:W-:Y:S01]  /*aff0*/  F2FP.F16.F32.PACK_AB R154, R153.reuse, R154 ;  /* 0x0000009a999a723e */ /* 0x040fe200000000ff */
[----:B------:R-:W-:Y:S01]  /*b000*/  FFMA.FTZ R163, R166, UR10, -R208 ;  /* 0x0000000aa6a37c23 */ /* 0x000fe200080108d0 */
[----:B------:R-:W1:Y:S01]  /*b010*/  MUFU.EX2 R180, R180 ;  /* 0x000000b400b47308 */ /* 0x000e620000000800 */
[----:B------:R-:W-:Y:S01]  /*b020*/  FADD.FTZ R197, R153, R4 ;  /* 0x0000000499c57221 */ /* 0x000fe20000010000 */
[--C-:B------:R-:W-:Y:S01]  /*b030*/  FFMA.FTZ R174, R174, UR10, -R208.reuse ;  /* 0x0000000aaeae7c23 */ /* 0x100fe200080108d0 */
[----:B------:R-:W-:Y:S01]  /*b040*/  F2FP.F16.F32.PACK_AB R152, R152, R21 ;  /* 0x000000159898723e */ /* 0x000fe200000000ff */
[--C-:B------:R-:W-:Y:S01]  /*b050*/  FFMA.FTZ R158, R171, UR10, -R208.reuse ;  /* 0x0000000aab9e7c23 */ /* 0x100fe200080108d0 */
[----:B------:R-:W-:Y:S01]  /*b060*/  FADD.FTZ R4, R156, R197 ;  /* 0x000000c59c047221 */ /* 0x000fe20000010000 */
[--C-:B------:R-:W-:Y:S01]  /*b070*/  FFMA.FTZ R171, R178, UR10, -R208.reuse ;  /* 0x0000000ab2ab7c23 */ /* 0x100fe200080108d0 */
[----:B------:R-:W-:Y:S01]  /*b080*/  FFMA.FTZ R175, R175, UR10, -R208 ;  /* 0x0000000aafaf7c23 */ /* 0x000fe200080108d0 */
[----:B------:R-:W1:Y:S01]  /*b090*/  MUFU.EX2 R185, R185 ;  /* 0x000000b900b97308 */ /* 0x000e620000000800 */
[----:B------:R-:W-:Y:S01]  /*b0a0*/  FADD.FTZ R197, R157, R4 ;  /* 0x000000049dc57221 */ /* 0x000fe20000010000 */
[--C-:B------:R-:W-:Y:S01]  /*b0b0*/  FFMA.FTZ R179, R179, UR10, -R208.reuse ;  /* 0x0000000ab3b37c23 */ /* 0x100fe200080108d0 */
[--C-:B------:R-:W-:Y:S01]  /*b0c0*/  FFMA.FTZ R182, R182, UR10, -R208.reuse ;  /* 0x0000000ab6b67c23 */ /* 0x100fe200080108d0 */
        /* <DEDUP_REMOVED lines=10> */
[----:B------:R-:W-:Y:S01]  /*b170*/  FSEL R197, R10, RZ, P1 ;  /* 0x000000ff0ac57208 */ /* 0x000fe20000800000 */
[----:B------:R-:W-:Y:S01]  /*b180*/  FFMA.FTZ R195, R195, UR10, -R208 ;  /* 0x0000000ac3c37c23 */ /* 0x000fe200080108d0 */
[----:B------:R-:W1:Y:S01]  /*b190*/  MUFU.EX2 R189, R189 ;  /* 0x000000bd00bd7308 */ /* 0x000e620000000800 */
[C---:B------:R-:W-:Y:S01]  /*b1a0*/  FADD.FTZ R203, R165.reuse, R4 ;  /* 0x00000004a5cb7221 */ /* 0x040fe20000010000 */
[----:B------:R-:W-:Y:S01]  /*b1b0*/  F2FP.F16.F32.PACK_AB R160, R165, R160 ;  /* 0x000000a0a5a0723e */ /* 0x000fe200000000ff */
[--C-:B------:R-:W-:Y:S01]  /*b1c0*/  FFMA.FTZ R198, R198, UR10, -R208.reuse ;  /* 0x0000000ac6c67c23 */ /* 0x100fe200080108d0 */
[----:B------:R-:W-:Y:S01]  /*b1d0*/  FFMA.FTZ R199, R199, UR10, -R208 ;  /* 0x0000000ac7c77c23 */ /* 0x000fe200080108d0 */
[----:B------:R-:W-:Y:S01]  /*b1e0*/  FADD.FTZ R4, R164, R203 ;  /* 0x000000cba4047221 */ /* 0x000fe20000010000 */
[----:B------:R-:W-:Y:S01]  /*b1f0*/  F2FP.F16.F32.PACK_AB R156, R157, R156 ;  /* 0x0000009c9d9c723e */ /* 0x000fe200000000ff */
[-C--:B------:R-:W-:Y:S01]  /*b200*/  FMUL.FTZ R68, R68, R188.reuse ;  /* 0x000000bc44447220 */ /* 0x080fe20000410000 */
[----:B------:R-:W1:Y:S01]  /*b210*/  MUFU.EX2 R192, R192 ;  /* 0x000000c000c07308 */ /* 0x000e620000000800 */
[----:B------:R-:W-:Y:S01]  /*b220*/  FADD.FTZ R203, R169, R4 ;  /* 0x00000004a9cb7221 */ /* 0x000fe20000010000 */
[----:B------:R-:W-:Y:S01]  /*b230*/  FADD.FTZ R4, -R197, R22 ;  /* 0x00000016c5047221 */ /* 0x000fe20000010100 */
[--C-:B------:R-:W-:Y:S01]  /*b240*/  FFMA.FTZ R22, R167, UR10, -R208.reuse ;  /* 0x0000000aa7167c23 */ /* 0x100fe200080108d0 */
[----:B------:R-:W-:Y:S01]  /*b250*/  FFMA.FTZ R167, R170, UR10, -R208 ;  /* 0x0000000aaaa77c23 */ /* 0x000fe200080108d0 */
[----:B----4-:R-:W-:Y:S01]  /*b260*/  FADD.FTZ R162, R168, R203 ;  /* 0x000000cba8a27221 */ /* 0x010fe20000010000 */
[-C--:B------:R-:W-:Y:S01]  /*b270*/  FMUL.FTZ R69, R69, R188.reuse ;  /* 0x000000bc45457220 */ /* 0x080fe20000410000 */
[-C--:B------:R-:W-:Y:S01]  /*b280*/  FMUL.FTZ R72, R72, R188.reuse ;  /* 0x000000bc48487220 */ /* 0x080fe20000410000 */
[----:B------:R-:W-:Y:S01]  /*b290*/  MUFU.EX2 R193, R193 ;  /* 0x000000c100c17308 */ /* 0x000fe20000000800 */
[----:B-----5:R-:W-:Y:S01]  /*b2a0*/  FADD.FTZ R197, R173, R162 ;  /* 0x000000a2adc57221 */ /* 0x020fe20000010000 */
[-C--:B------:R-:W-:Y:S01]  /*b2b0*/  FMUL.FTZ R73, R73, R188.reuse ;  /* 0x000000bc49497220 */ /* 0x080fe20000410000 */
[-C--:B------:R-:W-:Y:S01]  /*b2c0*/  FMUL.FTZ R76, R76, R188.reuse ;  /* 0x000000bc4c4c7220 */ /* 0x080fe20000410000 */
[-C--:B------:R-:W-:Y:S01]  /*b2d0*/  FMUL.FTZ R77, R77, R188.reuse ;  /* 0x000000bc4d4d7220 */ /* 0x080fe20000410000 */
[----:B---3--:R-:W-:Y:S01]  /*b2e0*/  FADD.FTZ R162, R172, R197 ;  /* 0x000000c5aca27221 */ /* 0x008fe20000010000 */
[-C--:B------:R-:W-:Y:S01]  /*b2f0*/  FMUL.FTZ R80, R80, R188.reuse ;  /* 0x000000bc50507220 */ /* 0x080fe20000410000 */
[-C--:B------:R-:W-:Y:S01]  /*b300*/  FMUL.FTZ R81, R81, R188.reuse ;  /* 0x000000bc51517220 */ /* 0x080fe20000410000 */
[----:B------:R-:W-:Y:S01]  /*b310*/  MUFU.EX2 R196, R196 ;  /* 0x000000c400c47308 */ /* 0x000fe20000000800 */
[----:B--2---:R-:W-:Y:S01]  /*b320*/  FADD.FTZ R197, R177, R162 ;  /* 0x000000a2b1c57221 */ /* 0x004fe20000010000 */
[-C--:B------:R-:W-:Y:S01]  /*b330*/  FMUL.FTZ R84, R84, R188.reuse ;  /* 0x000000bc54547220 */ /* 0x080fe20000410000 */
[-C--:B------:R-:W-:Y:S01]  /*b340*/  FMUL.FTZ R85, R85, R188.reuse ;  /* 0x000000bc55557220 */ /* 0x080fe20000410000 */
[-C--:B------:R-:W-:Y:S01]  /*b350*/  FMUL.FTZ R88, R88, R188.reuse ;  /* 0x000000bc58587220 */ /* 0x080fe20000410000 */
[----:B-1----:R-:W-:Y:S01]  /*b360*/  FADD.FTZ R162, R176, R197 ;  /* 0x000000c5b0a27221 */ /* 0x002fe20000010000 */
[-C--:B------:R-:W-:Y:S01]  /*b370*/  FMUL.FTZ R89, R89, R188.reuse ;  /* 0x000000bc59597220 */ /* 0x080fe20000410000 */
[-C--:B------:R-:W-:Y:S01]  /*b380*/  FMUL.FTZ R92, R92, R188.reuse ;  /* 0x000000bc5c5c7220 */ /* 0x080fe20000410000 */
[----:B------:R-:W-:Y:S01]  /*b390*/  MUFU.EX2 R155, R155 ;  /* 0x0000009b009b7308 */ /* 0x000fe20000000800 */
[----:B------:R-:W-:Y:S01]  /*b3a0*/  FADD.FTZ R197, R181, R162 ;  /* 0x000000a2b5c57221 */ /* 0x000fe20000010000 */
[-C--:B------:R-:W-:Y:S01]  /*b3b0*/  FMUL.FTZ R93, R93, R188.reuse ;  /* 0x000000bc5d5d7220 */ /* 0x080fe20000410000 */
[-C--:B------:R-:W-:Y:S01]  /*b3c0*/  FMUL.FTZ R96, R96, R188.reuse ;  /* 0x000000bc60607220 */ /* 0x080fe20000410000 */
[-C--:B------:R-:W-:Y:S01]  /*b3d0*/  FMUL.FTZ R97, R97, R188.reuse ;  /* 0x000000bc61617220 */ /* 0x080fe20000410000 */
[----:B------:R-:W-:Y:S01]  /*b3e0*/  FADD.FTZ R162, R180, R197 ;  /* 0x000000c5b4a27221 */ /* 0x000fe20000010000 */
[-C--:B------:R-:W-:Y:S01]  /*b3f0*/  FMUL.FTZ R100, R100, R188.reuse ;  /* 0x000000bc64647220 */ /* 0x080fe20000410000 */
[----:B------:R-:W-:Y:S01]  /*b400*/  FMUL.FTZ R101, R101, R188 ;  /* 0x000000bc65657220 */ /* 0x000fe20000410000 */
[----:B------:R-:W-:Y:S01]  /*b410*/  MUFU.EX2 R204, R204 ;  /* 0x000000cc00cc7308 */ /* 0x000fe20000000800 */
[----:B------:R-:W-:Y:S01]  /*b420*/  FADD.FTZ R153, R185, R162 ;  /* 0x000000a2b9997221 */ /* 0x000fe20000010000 */
[----:B------:R-:W-:Y:S01]  /*b430*/  F2FP.F16.F32.PACK_AB R162, R169, R164 ;  /* 0x000000a4a9a2723e */ /* 0x000fe200000000ff */
[----:B------:R-:W-:Y:S01]  /*b440*/  FMUL.FTZ R104, R104, R188 ;  /* 0x000000bc68687220 */ /* 0x000fe20000410000 */
[----:B------:R-:W-:Y:S01]  /*b450*/  F2FP.F16.F32.PACK_AB R164, R173, R168 ;  /* 0x000000a8ada4723e */ /* 0x000fe200000000ff */
[----:B------:R-:W-:Y:S01]  /*b460*/  FADD.FTZ R166, R184, R153 ;  /* 0x00000099b8a67221 */ /* 0x000fe20000010000 */
[----:B------:R-:W-:Y:S01]  /*b470*/  F2FP.F16.F32.PACK_AB R168, R181, R176 ;  /* 0x000000b0b5a8723e */ /* 0x000fe200000000ff */
[----:B------:R-:W-:Y:S01]  /*b480*/  FMUL.FTZ R176, R4, UR10 ;  /* 0x0000000a04b07c20 */ /* 0x000fe20008410000 */
[----:B------:R1:W-:Y:S01]  /*b490*/  MUFU.EX2 R21, R174 ;  /* 0x000000ae00157308 */ /* 0x0003e20000000800 */
[----:B------:R-:W-:Y:S01]  /*b4a0*/  FADD.FTZ R170, R189, R166 ;  /* 0x000000a6bdaa7221 */ /* 0x000fe20000010000 */
[----:B------:R-:W-:Y:S01]  /*b4b0*/  F2FP.F16.F32.PACK_AB R166, R177, R172 ;  /* 0x000000acb1a6723e */ /* 0x000fe200000000ff */
[----:B------:R-:W-:Y:S01]  /*b4c0*/  FMUL.FTZ R105, R105, R188 ;  /* 0x000000bc69697220 */ /* 0x000fe20000410000 */
[----:B------:R-:W-:Y:S01]  /*b4d0*/  F2FP.F16.F32.PACK_AB R172, R189, R184 ;  /* 0x000000b8bdac723e */ /* 0x000fe200000000ff */
[----:B------:R-:W-:Y:S01]  /*b4e0*/  FADD.FTZ R153, R15, R170 ;  /* 0x000000aa0f997221 */ /* 0x000fe20000010000 */
[----:B------:R-:W-:Y:S01]  /*b4f0*/  F2FP.F16.F32.PACK_AB R170, R185, R180 ;  /* 0x000000b4b9aa723e */ /* 0x000fe200000000ff */
[-C--:B------:R-:W-:Y:S01]  /*b500*/  FMUL.FTZ R108, R108, R188.reuse ;  /* 0x000000bc6c6c7220 */ /* 0x080fe20000410000 */
[----:B------:R-:W2:Y:S01]  /*b510*/  MUFU.EX2 R176, R176 ;  /* 0x000000b000b07308 */ /* 0x000ea20000000800 */
[C---:B-1----:R-:W-:Y:S01]  /*b520*/  F2FP.F16.F32.PACK_AB R174, R192.reuse, R15 ;  /* 0x0000000fc0ae723e */ /* 0x042fe200000000ff */
[----:B------:R-:W-:Y:S01]  /*b530*/  FADD.FTZ R4, R192, R153 ;  /* 0x00000099c0047221 */ /* 0x000fe20000010000 */
        /* <DEDUP_REMOVED lines=13> */
[----:B------:R-:W3:Y:S01]  /*b610*/  MUFU.EX2 R206, R206 ;  /* 0x000000ce00ce7308 */ /* 0x000ee20000000800 */
[----:B--2---:R-:W-:Y:S01]  /*b620*/  FFMA.FTZ R15, R176, R0, R193 ;  /* 0x00000000b00f7223 */ /* 0x004fe200000100c1 */
        /* <DEDUP_REMOVED lines=12> */
[----:B------:R-:W-:Y:S01]  /*b6f0*/  FMUL.FTZ R149, R149, R188 ;  /* 0x000000bc95957220 */ /* 0x000fe20000410000 */
[----:B------:R-:W-:Y:S01]  /*b700*/  F2FP.F16.F32.PACK_AB R153, R196, R193 ;  /* 0x000000c1c499723e */ /* 0x000fe200000000ff */
[----:B------:R-:W4:Y:S01]  /*b710*/  MUFU.EX2 R22, R22 ;  /* 0x0000001600167308 */ /* 0x000f220000000800 */
[----:B-1----:R-:W-:Y:S01]  /*b720*/  FADD.FTZ R15, R159, R0 ;  /* 0x000000009f0f7221 */ /* 0x002fe20000010000 */
[----:B---3--:R-:W-:Y:S01]  /*b730*/  F2FP.F16.F32.PACK_AB R157, R206, R159 ;  /* 0x0000009fce9d723e */ /* 0x008fe200000000ff */
[-C--:B------:R-:W-:Y:S01]  /*b740*/  FMUL.FTZ R26, R26, R176.reuse ;  /* 0x000000b01a1a7220 */ /* 0x080fe20000410000 */
[----:B------:R-:W-:Y:S01]  /*b750*/  F2FP.F16.F32.PACK_AB R155, R204, R155 ;  /* 0x0000009bcc9b723e */ /* 0x000fe200000000ff */
[----:B------:R-:W-:Y:S01]  /*b760*/  FADD.FTZ R0, R206, R15 ;  /* 0x0000000fce007221 */ /* 0x000fe20000010000 */
        /* <DEDUP_REMOVED lines=10> */
[----:B------:R2:W3:Y:S01]  /*b810*/  MUFU.EX2 R178, R158 ;  /* 0x0000009e00b27308 */ /* 0x0004e20000000800 */
[C---:B----4-:R-:W-:Y:S01]  /*b820*/  FADD.FTZ R184, R22.reuse, R15 ;  /* 0x0000000f16b87221 */ /* 0x050fe20000010000 */
[----:B------:R-:W-:Y:S01]  /*b830*/  F2FP.F16.F32.PACK_AB R159, R22, R163 ;  /* 0x000000a3169f723e */ /* 0x000fe200000000ff */
[-C--:B------:R-:W-:Y:S01]  /*b840*/  FMUL.FTZ R43, R43, R176.reuse ;  /* 0x000000b02b2b7220 */ /* 0x080fe20000410000 */
[-C--:B------:R-:W-:Y:S01]  /*b850*/  FMUL.FTZ R46, R46, R176.reuse ;  /* 0x000000b02e2e7220 */ /* 0x080fe20000410000 */
[-C--:B------:R-:W-:Y:S01]  /*b860*/  FMUL.FTZ R47, R47, R176.reuse ;  /* 0x000000b02f2f7220 */ /* 0x080fe20000410000 */
[-C--:B------:R-:W-:Y:S01]  /*b870*/  FMUL.FTZ R50, R50, R176.reuse ;  /* 0x000000b032327220 */ /* 0x080fe20000410000 */
[----:B------:R-:W-:Y:S01]  /*b880*/  FMUL.FTZ R51, R51, R176 ;  /* 0x000000b033337220 */ /* 0x000fe20000410000 */
[----:B------:R-:W-:Y:S01]  /*b890*/  MUFU.EX2 R165, R171 ;  /* 0x000000ab00a57308 */ /* 0x000fe20000000800 */
[----:B--2---:R-:W-:Y:S01]  /*b8a0*/  F2FP.F16.F32.PACK_AB R158, R161, R20 ;  /* 0x00000014a19e723e */ /* 0x004fe200000000ff */
[----:B-1----:R-:W-:Y:S01]  /*b8b0*/  FADD.FTZ R15, R167, R184 ;  /* 0x000000b8a70f7221 */ /* 0x002fe20000010000 */
        /* <DEDUP_REMOVED lines=10> */
[----:B------:R-:W-:Y:S01]  /*b960*/  FADD.FTZ R15, R21, R184 ;  /* 0x000000b8150f7221 */ /* 0x000fe20000010000 */
        /* <DEDUP_REMOVED lines=33> */
[----:B------:R-:W-:Y:S01]  /*bb80*/  FMUL.FTZ R123, R123, R176 ;  /* 0x000000b07b7b7220 */ /* 0x000fe20000410000 */
[----:B------:R-:W4:Y:S01]  /*bb90*/  MUFU.EX2 R0, R187 ;  /* 0x000000bb00007308 */ /* 0x000f220000000800 */
        /* <DEDUP_REMOVED lines=8> */
[----:B------:R-:W-:Y:S01]  /*bc20*/  FADD.FTZ R15, R180, R15 ;  /* 0x0000000fb40f7221 */ /* 0x000fe20000010000 */
[-C--:B------:R-:W-:Y:S01]  /*bc30*/  FMUL.FTZ R131, R131, R176.reuse ;  /* 0x000000b083837220 */ /* 0x080fe20000410000 */
[-C--:B------:R-:W-:Y:S01]  /*bc40*/  FMUL.FTZ R134, R134, R176.reuse ;  /* 0x000000b086867220 */ /* 0x080fe20000410000 */
[-C--:B------:R-:W-:Y:S01]  /*bc50*/  FMUL.FTZ R135, R135, R176.reuse ;  /* 0x000000b087877220 */ /* 0x080fe20000410000 */
[-C--:B------:R-:W-:Y:S01]  /*bc60*/  FMUL.FTZ R138, R138, R176.reuse ;  /* 0x000000b08a8a7220 */ /* 0x080fe20000410000 */
[-C--:B------:R-:W-:Y:S01]  /*bc70*/  FMUL.FTZ R139, R139, R176.reuse ;  /* 0x000000b08b8b7220 */ /* 0x080fe20000410000 */
[-C--:B------:R-:W-:Y:S01]  /*bc80*/  FMUL.FTZ R142, R142, R176.reuse ;  /* 0x000000b08e8e7220 */ /* 0x080fe20000410000 */
[----:B------:R-:W5:Y:S01]  /*bc90*/  MUFU.EX2 R184, R191 ;  /* 0x000000bf00b87308 */ /* 0x000f620000000800 */
[----:B-1----:R-:W-:Y:S01]  /*bca0*/  FADD.FTZ R190, R182, R15 ;  /* 0x0000000fb6be7221 */ /* 0x002fe20000010000 */
[-C--:B------:R-:W-:Y:S01]  /*bcb0*/  FMUL.FTZ R143, R143, R176.reuse ;  /* 0x000000b08f8f7220 */ /* 0x080fe20000410000 */
[-C--:B------:R-:W-:Y:S01]  /*bcc0*/  FMUL.FTZ R146, R146, R176.reuse ;  /* 0x000000b092927220 */ /* 0x080fe20000410000 */
[-C--:B------:R-:W-:Y:S01]  /*bcd0*/  FMUL.FTZ R147, R147, R176.reuse ;  /* 0x000000b093937220 */ /* 0x080fe20000410000 */
[----:B------:R-:W-:Y:S01]  /*bce0*/  FADD.FTZ R190, R183, R190 ;  /* 0x000000beb7be7221 */ /* 0x000fe20000010000 */
[-C--:B------:R-:W-:Y:S01]  /*bcf0*/  FMUL.FTZ R150, R150, R176.reuse ;  /* 0x000000b096967220 */ /* 0x080fe20000410000 */
[----:B------:R-:W-:Y:S01]  /*bd00*/  FMUL.FTZ R151, R151, R176 ;  /* 0x000000b097977220 */ /* 0x000fe20000410000 */
[----:B------:R-:W1:Y:S01]  /*bd10*/  MUFU.EX2 R173, R194 ;  /* 0x000000c200ad7308 */ /* 0x000e620000000800 */
[----:B---3--:R-:W-:Y:S01]  /*bd20*/  FADD.FTZ R15, R169, R190 ;  /* 0x000000bea90f7221 */ /* 0x008fe20000010000 */
[----:B----4-:R-:W-:-:S03]  /*bd30*/  F2FP.F16.F32.PACK_AB R169, R0, R169 ;  /* 0x000000a900a9723e */ /* 0x010fc600000000ff */
[----:B------:R-:W-:-:S03]  /*bd40*/  FADD.FTZ R190, R0, R15 ;  /* 0x0000000f00be7221 */ /* 0x000fc60000010000 */
[----:B------:R-:W3:Y:S01]  /*bd50*/  MUFU.EX2 R186, R195 ;  /* 0x000000c300ba7308 */ /* 0x000ee20000000800 */
[----:B--2---:R-:W-:Y:S01]  /*bd60*/  FADD.FTZ R15, R171, R190 ;  /* 0x000000beab0f7221 */ /* 0x004fe20000010000 */
[----:B-----5:R-:W-:-:S03]  /*bd70*/  F2FP.F16.F32.PACK_AB R171, R184, R171 ;  /* 0x000000abb8ab723e */ /* 0x020fc600000000ff */
[----:B------:R-:W-:-:S03]  /*bd80*/  FADD.FTZ R192, R184, R15 ;  /* 0x0000000fb8c07221 */ /* 0x000fc60000010000 */
[----:B------:R-:W2:Y:S01]  /*bd90*/  MUFU.EX2 R175, R198 ;  /* 0x000000c600af7308 */ /* 0x000ea20000000800 */
[----:B-1----:R-:W-:-:S07]  /*bda0*/  FADD.FTZ R15, R173, R192 ;  /* 0x000000c0ad0f7221 */ /* 0x002fce0000010000 */
[----:B------:R-:W1:Y:S01]  /*bdb0*/  MUFU.EX2 R190, R199 ;  /* 0x000000c700be7308 */ /* 0x000e620000000800 */
[C---:B---3--:R-:W-:Y:S01]  /*bdc0*/  FADD.FTZ R22, R186.reuse, R15 ;  /* 0x0000000fba167221 */ /* 0x048fe20000010000 */
[----:B------:R-:W-:-:S03]  /*bdd0*/  F2FP.F16.F32.PACK_AB R173, R186, R173 ;  /* 0x000000adbaad723e */ /* 0x000fc600000000ff */
[----:B--2---:R-:W-:-:S04]  /*bde0*/  FADD.FTZ R15, R175, R22 ;  /* 0x00000016af0f7221 */ /* 0x004fc80000010000 */
[C---:B-1----:R-:W-:Y:S01]  /*bdf0*/  FADD.FTZ R0, R190.reuse, R15 ;  /* 0x0000000fbe007221 */ /* 0x042fe20000010000 */
[----:B------:R-:W-:Y:S01]  /*be00*/  F2FP.F16.F32.PACK_AB R175, R190, R175 ;  /* 0x000000afbeaf723e */ /* 0x000fe200000000ff */
[----:B------:R-:W-:Y:S06]  /*be10*/  @!P0 BRA `(.L_x_8589) ;  /* 0x0000000000048947 */ /* 0x000fec0003800000 */
[----:B------:R-:W-:Y:S01]  /*be20*/  BPT.TRAP 0x1 ;  /* 0x000000040000795c */ /* 0x000fe20000300000 */
.L_x_8589:
[----:B------:R1:W2:Y:S01]  /*be30*/  SYNCS.PHASECHK.TRANS64.TRYWAIT P1, [UR26+0x22850], R13 ;  /* 0x0228500dff0075a7 */ /* 0x0002a2000802015a */
[----:B------:R-:W-:Y:S05]  /*be40*/  @!P0 BRA `(.L_x_8590) ;  /* 0x0000000000048947 */ /* 0x000fea0003800000 */
[----:B------:R-:W-:Y:S01]  /*be50*/  BPT.TRAP 0x1 ;  /* 0x000000040000795c */ /* 0x000fe20000300000 */
.L_x_8590:
[----:B--2---:R-:W-:Y:S05]  /*be60*/  @P1 BRA `(.L_x_8591) ;  /* 0x0000000000081947 */ /* 0x004fea0003800000 */
[----:B------:R-:W2:Y:S02]  /*be70*/  SYNCS.PHASECHK.TRANS64.TRYWAIT P1, [UR26+0x22850], R13 ;  /* 0x0228500dff0075a7 */ /* 0x000ea4000802015a */
[----:B--2---:R-:W-:Y:S05]  /*be80*/  @!P1 BRA `(.L_x_8592) ;  /* 0x0000005800949947 */ /* 0x004fea0003800000 */
.L_x_8591:
        /* <DEDUP_REMOVED lines=46> */
[----:B--2---:R-:W-:Y:S05]  /*c170*/  @P1 BRA `(.L_x_8593) ;  /* 0xffffffd000401947 */ /* 0x004fea000383ffff */
.L_x_8576:
[----:B------:R-:W1:Y:S01]  /*c180*/  SHFL.BFLY PT, R7, R4, 0x2, 0x1f ;  /* 0x0c401f0004077f89 */ /* 0x000e6200000e0000 */
[----:B------:R-:W-:Y:S01]  /*c190*/  IMAD.MOV.U32 R11, RZ, RZ, RZ ;  /* 0x000000ffff0b7224 */ /* 0x000fe200078e00ff */
[----:B------:R-:W-:Y:S01]  /*c1a0*/  UIADD3 UR39, UR39, 0x1, URZ ;  /* 0x0000000127277890 */ /* 0x000fe2000fffe03f */
[----:B------:R-:W-:Y:S01]  /*c1b0*/  IMAD.U32 R22, RZ, RZ, UR10 ;  /* 0x0000000aff167e24 */ /* 0x000fe2000f8e00ff */
[----:B------:R-:W2:Y:S01]  /*c1c0*/  SHFL.BFLY PT, R9, R0, 0x2, 0x1f ;  /* 0x0c401f0000097f89 */ /* 0x000ea200000e0000 */
[----:B------:R-:W-:Y:S01]  /*c1d0*/  IMAD.MOV.U32 R20, RZ, RZ, -0x800000 ;  /* 0xff800000ff147424 */ /* 0x000fe200078e00ff */
[----:B------:R-:W-:Y:S01]  /*c1e0*/  UISETP.NE.AND UP0, UPT, UR39, 0x2, UPT ;  /* 0x000000022700788c */ /* 0x000fe2000bf05270 */
[----:B------:R3:W-:Y:S06]  /*c1f0*/  BAR.ARV R5, 0x100 ;  /* 0x000400050000751d */ /* 0x0007ec0000002000 */
[----:B------:R-:W-:-:S02]  /*c200*/  USEL UR4, URZ, 0x1, UP0 ;  /* 0x000000013f047887 */ /* 0x000fc40008000000 */
[----:B------:R-:W-:Y:S06]  /*c210*/  BAR.ARV 0x8, 0x120 ;  /* 0x0204800000007b1d */ /* 0x000fec0000002000 */
[----:B------:R-:W-:Y:S01]  /*c220*/  PLOP3.LUT P0, PT, PT, PT, PT, 0x8, 0x0 ;  /* 0x000000000000781c */ /* 0x000fe20003f0e170 */
[----:B------:R-:W-:Y:S01]  /*c230*/  UIADD3 UR37, UR37, 0x1, URZ ;  /* 0x0000000125257890 */ /* 0x000fe2000fffe03f */
[----:B-1----:R-:W-:Y:S01]  /*c240*/  FADD.FTZ R6, R7, R4 ;  /* 0x0000000407067221 */ /* 0x002fe20000010000 */
[----:B------:R-:W-:Y:S02]  /*c250*/  USEL UR39, UR39, URZ, UP0 ;  /* 0x0000003f27277287 */ /* 0x000fe40008000000 */
[----:B------:R-:W-:Y:S01]  /*c260*/  ULOP3.LUT UR38, UR38, UR4, URZ, 0x3c, !UPT ;  /* 0x0000000426267292 */ /* 0x000fe2000f8e3c3f */
[----:B--2---:R-:W-:Y:S01]  /*c270*/  FADD.FTZ R9, R9, R0 ;  /* 0x0000000009097221 */ /* 0x004fe20000010000 */
[----:B------:R-:W1:Y:S01]  /*c280*/  SHFL.BFLY PT, R7, R6, 0x1, 0x1f ;  /* 0x0c201f0006077f89 */ /* 0x000e6200000e0000 */
[----:B------:R-:W-:-:S03]  /*c290*/  IMAD.MOV.U32 R0, RZ, RZ, -0x800000 ;  /* 0xff800000ff007424 */ /* 0x000fc600078e00ff */
[----:B------:R-:W2:Y:S01]  /*c2a0*/  SHFL.BFLY PT, R8, R9, 0x1, 0x1f ;  /* 0x0c201f0009087f89 */ /* 0x000ea200000e0000 */
[----:B-1----:R-:W-:Y:S01]  /*c2b0*/  FADD.FTZ R152, R6, R7 ;  /* 0x0000000706987221 */ /* 0x002fe20000010000 */
[----:B------:R-:W-:Y:S02]  /*c2c0*/  IMAD.MOV.U32 R7, RZ, RZ, RZ ;  /* 0x000000ffff077224 */ /* 0x000fe400078e00ff */
[----:B--2---:R-:W-:Y:S02]  /*c2d0*/  FADD.FTZ R17, R9, R8 ;  /* 0x0000000809117221 */ /* 0x004fe40000010000 */
[----:B------:R-:W-:-:S03]  /*c2e0*/  FSETP.NE.FTZ.AND P1, PT, R152, RZ, PT ;  /* 0x000000ff9800720b */ /* 0x000fc60003f35000 */
[----:B------:R-:W-:-:S10]  /*c2f0*/  FSETP.NE.FTZ.AND P2, PT, R17, RZ, PT ;  /* 0x000000ff1100720b */ /* 0x000fd40003f55000 */
[----:B------:R-:W1:Y:S01]  /*c300*/  @P1 MUFU.RCP R11, R152 ;  /* 0x00000098000b1308 */ /* 0x000e620000001000 */
[----:B------:R-:W-:-:S07]  /*c310*/  @P1 FMUL.FTZ R22, R22, 0.69314718246459960938 ;  /* 0x3f31721816161820 */ /* 0x000fce0000410000 */
        /* <DEDUP_REMOVED lines=67> */
[----:B------:R-:W1:Y:S01]  /*c750*/  @P1 MUFU.LG2 R11, R152 ;  /* 0x00000098000b1308 */ /* 0x000e620000000c00 */
[----:B--2---:R-:W-:Y:S01]  /*c760*/  @P2 FMUL.FTZ R17, R17, 0.69314718246459960938 ;  /* 0x3f31721811112820 */ /* 0x004fe20000410000 */
[-C--:B------:R-:W-:Y:S01]  /*c770*/  FMUL.FTZ R160, R79, R7.reuse ;  /* 0x000000074fa07220 */ /* 0x080fe20000410000 */
[----:B------:R-:W-:Y:S01]  /*c780*/  @P2 FMUL.FTZ R28, R28, 0.69314718246459960938 ;  /* 0x3f3172181c1c2820 */ /* 0x000fe20000410000 */
        /* <DEDUP_REMOVED lines=66> */
.L_x_8523:
        /* <DEDUP_REMOVED lines=8> */
[C---:B------:R-:W-:Y:S01]  /*cc30*/  IADD3 R27, P0, R18.reuse, 0x40, RZ ;  /* 0x00000040121b7810 */ /* 0x040fe20007f1e0ff */
[----:B------:R-:W-:Y:S01]  /*cc40*/  BAR.SYNC.DEFER_BLOCKING 0x1, 0x100 ;  /* 0x0044000000007b1d */ /* 0x000fe20000010000 */
[----:B------:R-:W-:Y:S01]  /*cc50*/  IADD3 R31, P1, R18, 0x60, RZ ;  /* 0x00000060121f7810 */ /* 0x000fe20007f3e0ff */
[----:B------:R-:W-:Y:S01]  /*cc60*/  USHF.R.S32.HI UR5, URZ, 0x1f, UR43 ;  /* 0x0000001f3f057899 */ /* 0x000fe2000801142b */
[----:B------:R-:W-:Y:S02]  /*cc70*/  LOP3.LUT R26, R27, 0x380, RZ, 0xc0, !PT ;  /* 0x000003801b1a7812 */ /* 0x000fe400078ec0ff */
[----:B------:R-:W-:Y:S01]  /*cc80*/  LOP3.LUT R30, R31, 0x380, RZ, 0xc0, !PT ;  /* 0x000003801f1e7812 */ /* 0x000fe200078ec0ff */
[----:B------:R-:W-:Y:S01]  /*cc90*/  ULDC.64 UR6, c[0x0][0xb70] ;  /* 0x0002dc0000067ab9 */ /* 0x000fe20000000a00 */
[----:B------:R-:W-:Y:S01]  /*cca0*/  SHF.R.U64 R26, R26, 0x3, RZ ;  /* 0x000000031a1a7819 */ /* 0x000fe200000012ff */
[----:B------:R-:W-:Y:S01]  /*ccb0*/  UIMAD.WIDE.U32 UR8, UR43, UR6, URZ ;  /* 0x000000062b0872a5 */ /* 0x000fe2000f8e003f */
[----:B------:R-:W-:Y:S01]  /*ccc0*/  SHF.R.U64 R30, R30, 0x3, RZ ;  /* 0x000000031e1e7819 */ /* 0x000fe200000012ff */
[----:B------:R-:W-:Y:S01]  /*ccd0*/  UIMAD UR5, UR5, UR6, URZ ;  /* 0x00000006050572a4 */ /* 0x000fe2000f8e023f */
[----:B------:R-:W-:Y:S01]  /*cce0*/  LOP3.LUT R26, R26, R27, RZ, 0x3c, !PT ;  /* 0x0000001b1a1a7212 */ /* 0x000fe200078e3cff */
[--C-:B------:R-:W-:Y:S01]  /*ccf0*/  IMAD.X R27, RZ, RZ, R19.reuse, P0 ;  /* 0x000000ffff1b7224 */ /* 0x100fe200000e0613 */
[----:B------:R-:W-:Y:S01]  /*cd00*/  IADD3 R3, P0, R18, 0x8020, RZ ;  /* 0x0000802012037810 */ /* 0x000fe20007f1e0ff */
[----:B------:R-:W-:Y:S01]  /*cd10*/  ULDC UR6, c[0x0][0xa88] ;  /* 0x0002a20000067ab9 */ /* 0x000fe20000000800 */
[----:B------:R-:W-:Y:S01]  /*cd20*/  LOP3.LUT R30, R30, R31, RZ, 0x3c, !PT ;  /* 0x0000001f1e1e7212 */ /* 0x000fe200078e3cff */
[----:B------:R-:W-:Y:S01]  /*cd30*/  IMAD.X R31, RZ, RZ, R19, P1 ;  /* 0x000000ffff1f7224 */ /* 0x000fe200008e0613 */
[----:B------:R-:W-:Y:S01]  /*cd40*/  IADD3 R7, P1, R18, 0x8040, RZ ;  /* 0x0000804012077810 */ /* 0x000fe20007f3e0ff */
[----:B------:R-:W-:Y:S01]  /*cd50*/  UIMAD UR5, UR43, UR7, UR5 ;  /* 0x000000072b0572a4 */ /* 0x000fe2000f8e0205 */
[----:B------:R-:W-:-:S02]  /*cd60*/  LOP3.LUT R28, R3, 0x380, RZ, 0xc0, !PT ;  /* 0x00000380031c7812 */ /* 0x000fc400078ec0ff */
[----:B------:R-:W-:Y:S01]  /*cd70*/  IADD3 R11, P6, R18, 0x20, RZ ;  /* 0x00000020120b7810 */ /* 0x000fe20007fde0ff */
[----:B------:R-:W-:Y:S01]  /*cd80*/  UIADD3 UR5, UR9, UR5, URZ ;  /* 0x0000000509057290 */ /* 0x000fe2000fffe03f */
[----:B------:R-:W-:Y:S02]  /*cd90*/  LOP3.LUT R48, R7, 0x380, RZ, 0xc0, !PT ;  /* 0x0000038007307812 */ /* 0x000fe400078ec0ff */
[----:B------:R-:W-:Y:S02]  /*cda0*/  SHF.R.U64 R28, R28, 0x3, RZ ;  /* 0x000000031c1c7819 */ /* 0x000fe400000012ff */
[----:B------:R-:W-:Y:S02]  /*cdb0*/  LOP3.LUT R10, R11, 0x380, RZ, 0xc0, !PT ;  /* 0x000003800b0a7812 */ /* 0x000fe400078ec0ff */
[----:B------:R-:W-:Y:S02]  /*cdc0*/  IADD3 R35, P2, R18, 0x4000, RZ ;  /* 0x0000400012237810 */ /* 0x000fe40007f5e0ff */
[----:B------:R-:W-:-:S02]  /*cdd0*/  SHF.R.U64 R48, R48, 0x3, RZ ;  /* 0x0000000330307819 */ /* 0x000fc400000012ff */
[----:B------:R-:W-:Y:S02]  /*cde0*/  LOP3.LUT R28, R28, R3, RZ, 0x3c, !PT ;  /* 0x000000031c1c7212 */ /* 0x000fe400078e3cff */
[----:B------:R-:W-:Y:S02]  /*cdf0*/  LOP3.LUT R59, R18, 0x380, RZ, 0xc0, !PT ;  /* 0x00000380123b7812 */ /* 0x000fe400078ec0ff */
[----:B------:R-:W-:Y:S02]  /*ce00*/  SHF.R.S32.HI R3, RZ, 0x1f, R202 ;  /* 0x0000001fff037819 */ /* 0x000fe400000114ca */
[----:B------:R-:W-:Y:S02]  /*ce10*/  SHF.R.U64 R10, R10, 0x3, RZ ;  /* 0x000000030a0a7819 */ /* 0x000fe400000012ff */
[----:B------:R-:W-:Y:S02]  /*ce20*/  LOP3.LUT R34, R35, 0x380, RZ, 0xc0, !PT ;  /* 0x0000038023227812 */ /* 0x000fe400078ec0ff */
[----:B------:R-:W-:-:S02]  /*ce30*/  LOP3.LUT R48, R48, R7, RZ, 0x3c, !PT ;  /* 0x0000000730307212 */ /* 0x000fc400078e3cff */
[----:B------:R-:W-:Y:S02]  /*ce40*/  SHF.R.U64 R59, R59, 0x3, RZ ;  /* 0x000000033b3b7819 */ /* 0x000fe400000012ff */
[----:B------:R-:W-:Y:S02]  /*ce50*/  LEA.HI R7, R3, R202, RZ, 0x7 ;  /* 0x000000ca03077211 */ /* 0x000fe400078f38ff */
[----:B------:R-:W-:Y:S01]  /*ce60*/  LOP3.LUT R10, R10, R11, RZ, 0x3c, !PT ;  /* 0x0000000b0a0a7212 */ /* 0x000fe200078e3cff */
[----:B------:R-:W-:Y:S01]  /*ce70*/  IMAD.X R11, RZ, RZ, R19, P6 ;  /* 0x000000ffff0b7224 */ /* 0x000fe200030e0613 */
[----:B------:R-:W-:Y:S02]  /*ce80*/  IADD3 R39, P3, R18, 0x4020, RZ ;  /* 0x0000402012277810 */ /* 0x000fe40007f7e0ff */
[----:B------:R-:W-:Y:S02]  /*ce90*/  SHF.R.U64 R34, R34, 0x3, RZ ;  /* 0x0000000322227819 */ /* 0x000fe400000012ff */
[----:B------:R-:W-:-:S02]  /*cea0*/  IADD3 R41, P4, R18, 0x4040, RZ ;  /* 0x0000404012297810 */ /* 0x000fc40007f9e0ff */
[C---:B------:R-:W-:Y:S02]  /*ceb0*/  IADD3 R43, P5, R18.reuse, 0x4060, RZ ;  /* 0x00004060122b7810 */ /* 0x040fe40007fbe0ff */
[----:B------:R-:W-:Y:S02]  /*cec0*/  IADD3 R47, P6, R18, 0x8000, RZ ;  /* 0x00008000122f7810 */ /* 0x000fe40007fde0ff */
[----:B------:R-:W-:Y:S01]  /*ced0*/  LOP3.LUT R58, R59, R18, RZ, 0x3c, !PT ;  /* 0x000000123b3a7212 */ /* 0x000fe200078e3cff */
[--C-:B------:R-:W-:Y:S01]  /*cee0*/  IMAD.MOV.U32 R59, RZ, RZ, R19.reuse ;  /* 0x000000ffff3b7224 */ /* 0x100fe200078e0013 */
[----:B------:R-:W-:Y:S02]  /*cef0*/  LOP3.LUT R7, R7, 0xffffff80, RZ, 0xc0, !PT ;  /* 0xffffff8007077812 */ /* 0x000fe400078ec0ff */
[----:B------:R-:W-:Y:S02]  /*cf00*/  LOP3.LUT R38, R39, 0x380, RZ, 0xc0, !PT ;  /* 0x0000038027267812 */ /* 0x000fe400078ec0ff */
[----:B------:R-:W-:Y:S01]  /*cf10*/  LOP3.LUT R34, R34, R35, RZ, 0x3c, !PT ;  /* 0x0000002322227212 */ /* 0x000fe200078e3cff */
[----:B------:R-:W-:Y:S01]  /*cf20*/  IMAD.X R35, RZ, RZ, R19, P2 ;  /* 0x000000ffff237224 */ /* 0x000fe200010e0613 */
[----:B------:R-:W-:Y:S01]  /*cf30*/  LOP3.LUT R40, R41, 0x380, RZ, 0xc0, !PT ;  /* 0x0000038029287812 */ /* 0x000fe200078ec0ff */
[----:B------:R-:W-:Y:S01]  /*cf40*/  IMAD.IADD R22, R202, 0x1, -R7 ;  /* 0x00000001ca167824 */ /* 0x000fe200078e0a07 */
[----:B------:R-:W-:-:S02]  /*cf50*/  LOP3.LUT R42, R43, 0x380, RZ, 0xc0, !PT ;  /* 0x000003802b2a7812 */ /* 0x000fc400078ec0ff */
[----:B------:R-:W-:Y:S02]  /*cf60*/  LOP3.LUT R46, R47, 0x380, RZ, 0xc0, !PT ;  /* 0x000003802f2e7812 */ /* 0x000fe400078ec0ff */
[----:B------:R-:W-:Y:S02]  /*cf70*/  SHF.R.U64 R38, R38, 0x3, RZ ;  /* 0x0000000326267819 */ /* 0x000fe400000012ff */
[----:B------:R-:W-:Y:S02]  /*cf80*/  SHF.R.U64 R40, R40, 0x3, RZ ;  /* 0x0000000328287819 */ /* 0x000fe400000012ff */
[----:B------:R-:W-:Y:S02]  /*cf90*/  MOV R59, R58 ;  /* 0x0000003a003b7202 */ /* 0x000fe40000000f00 */
[----:B------:R-:W-:Y:S02]  /*cfa0*/  F2FP.F16.F32.PACK_AB R4, R25, R4 ;  /* 0x000000041904723e */ /* 0x000fe400000000ff */
[----:B------:R-:W-:-:S02]  /*cfb0*/  F2FP.F16.F32.PACK_AB R5, R172, R5 ;  /* 0x00000005ac05723e */ /* 0x000fc400000000ff */
[----:B------:R-:W-:Y:S01]  /*cfc0*/  F2FP.F16.F32.PACK_AB R6, R29, R6 ;  /* 0x000000061d06723e */ /* 0x000fe200000000ff */
[--C-:B------:R-:W-:Y:S01]  /*cfd0*/  IMAD.X R29, RZ, RZ, R19.reuse, P0 ;  /* 0x000000ffff1d7224 */ /* 0x100fe200000e0613 */
[----:B------:R-:W-:Y:S01]  /*cfe0*/  F2FP.F16.F32.PACK_AB R7, R170, R49 ;  /* 0x00000031aa07723e */ /* 0x000fe200000000ff */
[--C-:B------:R-:W-:Y:S01]  /*cff0*/  IMAD.X R49, RZ, RZ, R19.reuse, P1 ;  /* 0x000000ffff317224 */ /* 0x100fe200008e0613 */
[----:B------:R-:W-:Y:S02]  /*d000*/  SHF.R.U64 R42, R42, 0x3, RZ ;  /* 0x000000032a2a7819 */ /* 0x000fe400000012ff */
[----:B------:R-:W-:Y:S01]  /*d010*/  SHF.R.U64 R46, R46, 0x3, RZ ;  /* 0x000000032e2e7819 */ /* 0x000fe200000012ff */
[----:B------:R1:W-:Y:S01]  /*d020*/  STSM.16.M88.4 [R59], R4 ;  /* 0x000000043b007844 */ /* 0x0003e20000000200 */
[----:B------:R-:W-:Y:S01]  /*d030*/  MOV R34, R34 ;  /* 0x0000002200227202 */ /* 0x000fe20000000f00 */
[----:B------:R-:W-:Y:S01]  /*d040*/  VIADD R35, R201, UR42 ;  /* 0x0000002ac9237c36 */ /* 0x000fe20008000000 */
[----:B------:R-:W-:Y:S01]  /*d050*/  LOP3.LUT R38, R38, R39, RZ, 0x3c, !PT ;  /* 0x0000002726267212 */ /* 0x000fe200078e3cff */
[--C-:B------:R-:W-:Y:S01]  /*d060*/  IMAD.X R39, RZ, RZ, R19.reuse, P3 ;  /* 0x000000ffff277224 */ /* 0x100fe200018e0613 */
[----:B------:R-:W-:Y:S01]  /*d070*/  LOP3.LUT R40, R40, R41, RZ, 0x3c, !PT ;  /* 0x0000002928287212 */ /* 0x000fe200078e3cff */
[----:B------:R-:W-:Y:S01]  /*d080*/  IMAD.X R41, RZ, RZ, R19, P4 ;  /* 0x000000ffff297224 */ /* 0x000fe200020e0613 */
[----:B------:R-:W-:-:S02]  /*d090*/  IADD3 R51, P2, R18, 0x8060, RZ ;  /* 0x0000806012337810 */ /* 0x000fc40007f5e0ff */
[----:B------:R-:W-:Y:S01]  /*d0a0*/  LOP3.LUT R42, R42, R43, RZ, 0x3c, !PT ;  /* 0x0000002b2a2a7212 */ /* 0x000fe200078e3cff */
[--C-:B------:R-:W-:Y:S01]  /*d0b0*/  IMAD.X R43, RZ, RZ, R19.reuse, P5 ;  /* 0x000000ffff2b7224 */ /* 0x100fe200028e0613 */
[----:B------:R-:W-:Y:S01]  /*d0c0*/  LOP3.LUT R46, R46, R47, RZ, 0x3c, !PT ;  /* 0x0000002f2e2e7212 */ /* 0x000fe200078e3cff */
[----:B------:R-:W-:Y:S01]  /*d0d0*/  IMAD.X R47, RZ, RZ, R19, P6 ;  /* 0x000000ffff2f7224 */ /* 0x000fe200030e0613 */
[C---:B------:R-:W-:Y:S02]  /*d0e0*/  IADD3 R53, P3, R18.reuse, 0xc000, RZ ;  /* 0x0000c00012357810 */ /* 0x040fe40007f7e0ff */
[C---:B------:R-:W-:Y:S01]  /*d0f0*/  IADD3 R55, P4, R18.reuse, 0xc020, RZ ;  /* 0x0000c02012377810 */ /* 0x040fe20007f9e0ff */
[----:B-1----:R-:W-:Y:S01]  /*d100*/  VIADD R4, R35, 0x8 ;  /* 0x0000000823047836 */ /* 0x002fe20000000000 */
[C---:B------:R-:W-:Y:S02]  /*d110*/  IADD3 R57, P5, R18.reuse, 0xc040, RZ ;  /* 0x0000c04012397810 */ /* 0x040fe40007fbe0ff */
[----:B------:R-:W-:-:S02]  /*d120*/  IADD3 R17, P6, R18, 0xc060, RZ ;  /* 0x0000c06012117810 */ /* 0x000fc40007fde0ff */
[----:B------:R-:W-:Y:S02]  /*d130*/  LOP3.LUT P0, RZ, R22, 0x3, RZ, 0xc0, !PT ;  /* 0x0000000316ff7812 */ /* 0x000fe4000780c0ff */
[----:B------:R-:W-:Y:S01]  /*d140*/  LOP3.LUT R50, R51, 0x380, RZ, 0xc0, !PT ;  /* 0x0000038033327812 */ /* 0x000fe200078ec0ff */
[----:B------:R-:W-:Y:S01]  /*d150*/  IMAD.X R59, RZ, RZ, R19, P6 ;  /* 0x000000ffff3b7224 */ /* 0x000fe200030e0613 */
[----:B------:R-:W-:Y:S02]  /*d160*/  LOP3.LUT R52, R53, 0x380, RZ, 0xc0, !PT ;  /* 0x0000038035347812 */ /* 0x000fe400078ec0ff */
[----:B------:R-:W-:Y:S02]  /*d170*/  LOP3.LUT R54, R55, 0x380, RZ, 0xc0, !PT ;  /* 0x0000038037367812 */ /* 0x000fe400078ec0ff */
[----:B------:R-:W-:Y:S02]  /*d180*/  LOP3.LUT R56, R57, 0x380, RZ, 0xc0, !PT ;  /* 0x0000038039387812 */ /* 0x000fe400078ec0ff */
[----:B------:R-:W-:-:S02]  /*d190*/  LOP3.LUT R58, R17, 0x380, RZ, 0xc0, !PT ;  /* 0x00000380113a7812 */ /* 0x000fc400078ec0ff */
[----:B------:R-:W-:Y:S02]  /*d1a0*/  ISETP.GE.OR P1, PT, R4, UR6, P0 ;  /* 0x0000000604007c0c */ /* 0x000fe40008726670 */
[----:B------:R-:W-:Y:S02]  /*d1b0*/  SHF.R.U64 R50, R50, 0x3, RZ ;  /* 0x0000000332327819 */ /* 0x000fe400000012ff */
[----:B------:R-:W-:Y:S02]  /*d1c0*/  MOV R94, R10 ;  /* 0x0000000a005e7202 */ /* 0x000fe40000000f00 */
[----:B------:R-:W-:Y:S02]  /*d1d0*/  F2FP.F16.F32.PACK_AB R4, R33, R32 ;  /* 0x000000202104723e */ /* 0x000fe400000000ff */
[----:B------:R-:W-:Y:S02]  /*d1e0*/  F2FP.F16.F32.PACK_AB R5, R171, R158 ;  /* 0x0000009eab05723e */ /* 0x000fe400000000ff */
[----:B------:R-:W-:-:S02]  /*d1f0*/  F2FP.F16.F32.PACK_AB R6, R37, R36 ;  /* 0x000000242506723e */ /* 0x000fc400000000ff */
[----:B------:R-:W-:Y:S02]  /*d200*/  F2FP.F16.F32.PACK_AB R7, R168, R157 ;  /* 0x0000009da807723e */ /* 0x000fe400000000ff */
[----:B------:R-:W-:Y:S02]  /*d210*/  F2FP.F16.F32.PACK_AB R8, R8, R9 ;  /* 0x000000090808723e */ /* 0x000fe400000000ff */
[----:B------:R-:W-:Y:S01]  /*d220*/  SHF.R.U64 R52, R52, 0x3, RZ ;  /* 0x0000000334347819 */ /* 0x000fe200000012ff */
[----:B------:R1:W-:Y:S01]  /*d230*/  STSM.16.M88.4 [R94], R4 ;  /* 0x000000045e007844 */ /* 0x0003e20000000200 */
[----:B------:R-:W-:Y:S02]  /*d240*/  MOV R87, R26 ;  /* 0x0000001a00577202 */ /* 0x000fe40000000f00 */
[----:B------:R-:W-:Y:S02]  /*d250*/  MOV R22, R30 ;  /* 0x0000001e00167202 */ /* 0x000fe40000000f00 */
[----:B------:R-:W-:Y:S01]  /*d260*/  F2FP.F16.F32.PACK_AB R9, R169, R156 ;  /* 0x0000009ca909723e */ /* 0x000fe200000000ff */
[----:B------:R-:W1:Y:S01]  /*d270*/  LDC.64 R30, c[0x0][0xb78] ;  /* 0x0002de00ff1e7b82 */ /* 0x000e620000000a00 */
[----:B------:R-:W-:-:S02]  /*d280*/  F2FP.F16.F32.PACK_AB R10, R45, R44 ;  /* 0x0000002c2d0a723e */ /* 0x000fc400000000ff */
[----:B------:R-:W-:Y:S02]  /*d290*/  F2FP.F16.F32.PACK_AB R11, R166, R155 ;  /* 0x0000009ba60b723e */ /* 0x000fe400000000ff */
[----:B------:R-:W-:Y:S02]  /*d2a0*/  F2FP.F16.F32.PACK_AB R12, R12, R13 ;  /* 0x0000000d0c0c723e */ /* 0x000fe400000000ff */
[----:B------:R-:W-:Y:S01]  /*d2b0*/  F2FP.F16.F32.PACK_AB R14, R14, R15 ;  /* 0x0000000f0e0e723e */ /* 0x000fe200000000ff */
[----:B------:R-:W-:Y:S01]  /*d2c0*/  STSM.16.M88.4 [R87], R8 ;  /* 0x0000000857007844 */ /* 0x000fe20000000200 */
[----:B------:R-:W-:Y:S02]  /*d2d0*/  SHF.R.U64 R54, R54, 0x3, RZ ;  /* 0x0000000336367819 */ /* 0x000fe400000012ff */
[----:B------:R-:W-:Y:S02]  /*d2e0*/  F2FP.F16.F32.PACK_AB R13, R167, R154 ;  /* 0x0000009aa70d723e */ /* 0x000fe400000000ff */
[----:B------:R-:W-:-:S02]  /*d2f0*/  F2FP.F16.F32.PACK_AB R15, R164, R153 ;  /* 0x00000099a40f723e */ /* 0x000fc400000000ff */
[----:B------:R-:W-:Y:S02]  /*d300*/  F2FP.F16.F32.PACK_AB R64, R65, R64 ;  /* 0x000000404140723e */ /* 0x000fe400000000ff */
[----:B------:R-:W-:Y:S01]  /*d310*/  SHF.R.U64 R56, R56, 0x3, RZ ;  /* 0x0000000338387819 */ /* 0x000fe200000012ff */
[----:B------:R-:W-:Y:S01]  /*d320*/  STSM.16.M88.4 [R22], R12 ;  /* 0x0000000c16007844 */ /* 0x000fe20000000200 */
[----:B------:R-:W-:Y:S02]  /*d330*/  SHF.R.U64 R58, R58, 0x3, RZ ;  /* 0x000000033a3a7819 */ /* 0x000fe400000012ff */
[----:B------:R-:W-:Y:S02]  /*d340*/  F2FP.F16.F32.PACK_AB R24, R24, R21 ;  /* 0x000000151818723e */ /* 0x000fe400000000ff */
[----:B------:R-:W-:Y:S02]  /*d350*/  F2FP.F16.F32.PACK_AB R25, R165, R152 ;  /* 0x00000098a519723e */ /* 0x000fe400000000ff */
[----:B------:R-:W-:-:S02]  /*d360*/  F2FP.F16.F32.PACK_AB R26, R61, R60 ;  /* 0x0000003c3d1a723e */ /* 0x000fc400000000ff */
[----:B------:R-:W-:Y:S02]  /*d370*/  F2FP.F16.F32.PACK_AB R27, R163, R62 ;  /* 0x0000003ea31b723e */ /* 0x000fe400000000ff */
[----:B------:R-:W-:Y:S02]  /*d380*/  F2FP.F16.F32.PACK_AB R65, R161, R66 ;  /* 0x00000042a141723e */ /* 0x000fe400000000ff */
[----:B------:R-:W-:Y:S01]  /*d390*/  F2FP.F16.F32.PACK_AB R72, R73, R72 ;  /* 0x000000484948723e */ /* 0x000fe200000000ff */
[----:B------:R-:W-:Y:S01]  /*d3a0*/  STSM.16.M88.4 [R34], R24 ;  /* 0x0000001822007844 */ /* 0x000fe20000000200 */
[----:B------:R-:W-:Y:S01]  /*d3b0*/  LOP3.LUT R50, R50, R51, RZ, 0x3c, !PT ;  /* 0x0000003332327212 */ /* 0x000fe200078e3cff */
[----:B------:R-:W-:Y:S01]  /*d3c0*/  IMAD.X R51, RZ, RZ, R19, P2 ;  /* 0x000000ffff337224 */ /* 0x000fe200010e0613 */
[----:B------:R-:W-:Y:S02]  /*d3d0*/  MOV R38, R38 ;  /* 0x0000002600267202 */ /* 0x000fe40000000f00 */
        /* <DEDUP_REMOVED lines=23> */
[----:B------:R-:W-:Y:S02]  /*d550*/  LOP3.LUT R58, R58, R17, RZ, 0x3c, !PT ;  /* 0x000000113a3a7212 */ /* 0x000fe400078e3cff */
[----:B------:R-:W-:-:S02]  /*d560*/  MOV R46, R46 ;  /* 0x0000002e002e7202 */ /* 0x000fc40000000f00 */
[----:B------:R-:W-:Y:S02]  /*d570*/  F2FP.F16.F32.PACK_AB R90, R93, R92 ;  /* 0x0000005c5d5a723e */ /* 0x000fe400000000ff */
[----:B------:R-:W-:Y:S02]  /*d580*/  F2FP.F16.F32.PACK_AB R91, R78, R91 ;  /* 0x0000005b4e5b723e */ /* 0x000fe400000000ff */
[----:B------:R-:W-:Y:S02]  /*d590*/  F2FP.F16.F32.PACK_AB R97, R63, R98 ;  /* 0x000000623f61723e */ /* 0x000fe400000000ff */
[----:B------:R-:W-:Y:S01]  /*d5a0*/  F2FP.F16.F32.PACK_AB R104, R105, R104 ;  /* 0x000000686968723e */ /* 0x000fe200000000ff */
[----:B------:R-:W-:Y:S01]  /*d5b0*/  STSM.16.M88.4 [R46], R88 ;  /* 0x000000582e007844 */ /* 0x000fe20000000200 */
[----:B------:R-:W-:Y:S01]  /*d5c0*/  MOV R17, R28 ;  /* 0x0000001c00117202 */ /* 0x000fe20000000f00 */
[----:B------:R-:W-:Y:S01]  /*d5d0*/  IMAD.U32 R29, RZ, RZ, UR9 ;  /* 0x00000009ff1d7e24 */ /* 0x000fe2000f8e00ff */
[----:B------:R-:W-:Y:S01]  /*d5e0*/  F2FP.F16.F32.PACK_AB R98, R101, R100 ;  /* 0x000000646562723e */ /* 0x000fe200000000ff */
[----:B------:R-:W-:Y:S01]  /*d5f0*/  IMAD.U32 R29, RZ, RZ, UR5 ;  /* 0x00000005ff1d7e24 */ /* 0x000fe2000f8e00ff */
[----:B------:R-:W-:Y:S01]  /*d600*/  F2FP.F16.F32.PACK_AB R99, R70, R99 ;  /* 0x000000634663723e */ /* 0x000fe200000000ff */
[----:B------:R-:W-:Y:S01]  /*d610*/  USHF.R.S32.HI UR5, URZ, 0x1f, UR44 ;  /* 0x0000001f3f057899 */ /* 0x000fe2000801142c */
[----:B------:R-:W-:Y:S01]  /*d620*/  F2FP.F16.F32.PACK_AB R105, R107, R106 ;  /* 0x0000006a6b69723e */ /* 0x000fe200000000ff */
[----:B------:R-:W-:Y:S01]  /*d630*/  IMAD.U32 R28, RZ, RZ, UR8 ;  /* 0x00000008ff1c7e24 */ /* 0x000fe2000f8e00ff */
[----:B------:R-:W-:Y:S01]  /*d640*/  F2FP.F16.F32.PACK_AB R112, R113, R112 ;  /* 0x000000707170723e */ /* 0x000fe200000000ff */
[----:B------:R-:W-:Y:S01]  /*d650*/  STSM.16.M88.4 [R17], R96 ;  /* 0x0000006011007844 */ /* 0x000fe20000000200 */
[----:B------:R-:W-:Y:S01]  /*d660*/  MOV R48, R48 ;  /* 0x0000003000307202 */ /* 0x000fe20000000f00 */
[C---:B-1----:R-:W-:Y:S01]  /*d670*/  IMAD R4, R30.reuse, UR5, RZ ;  /* 0x000000051e047c24 */ /* 0x042fe2000f8e02ff */
[----:B------:R-:W-:Y:S01]  /*d680*/  F2FP.F16.F32.PACK_AB R106, R109, R108 ;  /* 0x0000006c6d6a723e */ /* 0x000fe200000000ff */
[----:B------:R-:W-:Y:S01]  /*d690*/  IMAD.WIDE.U32 R28, R30, UR44, R28 ;  /* 0x0000002c1e1c7c25 */ /* 0x000fe2000f8e001c */
[----:B------:R-:W-:-:S02]  /*d6a0*/  F2FP.F16.F32.PACK_AB R107, R111, R110 ;  /* 0x0000006e6f6b723e */ /* 0x000fc400000000ff */
[----:B------:R-:W-:Y:S01]  /*d6b0*/  F2FP.F16.F32.PACK_AB R113, R115, R114 ;  /* 0x000000727371723e */ /* 0x000fe200000000ff */
[----:B------:R-:W-:Y:S01]  /*d6c0*/  IMAD R4, R31, UR44, R4 ;  /* 0x0000002c1f047c24 */ /* 0x000fe2000f8e0204 */
        /* <DEDUP_REMOVED lines=28> */
[----:B------:R-:W-:-:S02]  /*d890*/  LEA.HI R3, R3, R202, RZ, 0x5 ;  /* 0x000000ca03037211 */ /* 0x000fc400078f28ff */
[----:B------:R-:W-:Y:S01]  /*d8a0*/  SHF.R.S32.HI R5, RZ, 0x1f, R35 ;  /* 0x0000001fff057819 */ /* 0x000fe20000011423 */
[----:B------:R-:W-:Y:S01]  /*d8b0*/  STSM.16.M88.4 [R58], R144 ;  /* 0x000000903a007844 */ /* 0x000fe20000000200 */
[----:B------:R-:W-:Y:S02]  /*d8c0*/  SHF.R.S32.HI R3, RZ, 0x5, R3 ;  /* 0x00000005ff037819 */ /* 0x000fe40000011403 */
[C---:B------:R-:W-:Y:S01]  /*d8d0*/  IADD3 R6, P2, R35.reuse, R28, RZ ;  /* 0x0000001c23067210 */ /* 0x040fe20007f5e0ff */
[----:B------:R-:W-:Y:S01]  /*d8e0*/  @!PT LDS RZ, [RZ] ;  /* 0x00000000fffff984 */ /* 0x000fe20000000800 */
[----:B------:R-:W-:Y:S01]  /*d8f0*/  @!PT LDS RZ, [RZ] ;  /* 0x00000000fffff984 */ /* 0x000fe20000000800 */
[----:B------:R-:W-:Y:S01]  /*d900*/  @!PT LDS RZ, [RZ] ;  /* 0x00000000fffff984 */ /* 0x000fe20000000800 */
[----:B------:R-:W-:Y:S01]  /*d910*/  @!PT LDS RZ, [RZ] ;  /* 0x00000000fffff984 */ /* 0x000fe20000000800 */
[----:B------:R1:W-:Y:S06]  /*d920*/  MEMBAR.ALL.CTA ;  /* 0x0000000000007992 */ /* 0x0003ec0000008000 */
[----:B-1----:R-:W1:Y:S02]  /*d930*/  FENCE.VIEW.ASYNC.S ;  /* 0x00000000000073c6 */ /* 0x002e640000000000 */
[----:B-1----:R-:W-:Y:S06]  /*d940*/  BAR.ARV 0x1, 0x120 ;  /* 0x0044800000007b1d */ /* 0x002fec0000002000 */
[----:B------:R-:W-:Y:S01]  /*d950*/  ISETP.GE.OR P0, PT, R35, UR6, P0 ;  /* 0x0000000623007c0c */ /* 0x000fe20008706670 */
[----:B------:R-:W-:Y:S01]  /*d960*/  ULDC.64 UR6, c[0x0][0xb40] ;  /* 0x0002d00000067ab9 */ /* 0x000fe20000000a00 */
[----:B------:R-:W1:Y:S01]  /*d970*/  SHFL.IDX PT, R3, R3, RZ, 0x1f ;  /* 0x00001fff03037589 */ /* 0x000e6200000e0000 */
[----:B------:R-:W-:-:S02]  /*d980*/  IADD3.X R5, R5, R29, R4, P2, !PT ;  /* 0x0000001d05057210 */ /* 0x000fc400017fe404 */
[----:B------:R-:W-:-:S04]  /*d990*/  LEA R4, P2, R6, UR6, 0x2 ;  /* 0x0000000606047c11 */ /* 0x000fc8000f8410ff */
        /* <DEDUP_REMOVED lines=35> */
.L_x_8597:
[----:B------:R-:W-:Y:S05]  /*dbd0*/  BSYNC B0 ;  /* 0x0000000000007941 */ /* 0x000fea0003800000 */
.L_x_8596:
[----:B------:R-:W-:Y:S05]  /*dbe0*/  BRA `(.L_x_8595) ;  /* 0x0000000800907947 */ /* 0x000fea0003800000 */
.L_x_8594:
[----:B------:R-:W1:Y:S01]  /*dbf0*/  LDC.64 R12, c[0x0][0xae0] ;  /* 0x0002b800ff0c7b82 */ /* 0x000e620000000a00 */
[----:B------:R-:W-:Y:S01]  /*dc00*/  SHF.R.S32.HI R3, RZ, 0x1f, R202 ;  /* 0x0000001fff037819 */ /* 0x000fe200000114ca */
[----:B------:R-:W-:Y:S01]  /*dc10*/  USHF.R.S32.HI UR5, URZ, 0x1f, UR43 ;  /* 0x0000001f3f057899 */ /* 0x000fe2000801142b */
[----:B------:R-:W-:Y:S01]  /*dc20*/  ISETP.GT.AND P0, PT, R202, 0x7f, PT ;  /* 0x0000007fca00780c */ /* 0x000fe20003f04270 */
[----:B------:R-:W-:Y:S01]  /*dc30*/  USHF.R.S32.HI UR6, URZ, 0x1f, UR44 ;  /* 0x0000001f3f067899 */ /* 0x000fe2000801142c */
[----:B------:R-:W-:Y:S01]  /*dc40*/  LEA.HI R17, R3, R202, RZ, 0x3 ;  /* 0x000000ca03117211 */ /* 0x000fe200078f18ff */
[----:B------:R-:W-:Y:S02]  /*dc50*/  BSSY B0, `(.L_x_8598) ;  /* 0x000001e000007945 */ /* 0x000fe40003800000 */
[----:B------:R-:W2:Y:S01]  /*dc60*/  LDC R11, c[0x0][0xdac] ;  /* 0x00036b00ff0b7b82 */ /* 0x000ea20000000800 */
[----:B------:R-:W-:-:S05]  /*dc70*/  LOP3.LUT R3, R17, 0x1ffffff8, RZ, 0xc0, !PT ;  /* 0x1ffffff811037812 */ /* 0x000fca00078ec0ff */
[----:B------:R-:W-:Y:S02]  /*dc80*/  IMAD.IADD R3, R202, 0x1, -R3 ;  /* 0x00000001ca037824 */ /* 0x000fe400078e0a03 */
[----:B------:R-:W3:Y:S02]  /*dc90*/  LDC.64 R14, c[0x0][0xae8] ;  /* 0x0002ba00ff0e7b82 */ /* 0x000ee40000000a00 */
[----:B------:R-:W-:-:S05]  /*dca0*/  IMAD.SHL.U32 R8, R3, 0x8, RZ ;  /* 0x0000000803087824 */ /* 0x000fca00078e00ff */
[----:B------:R-:W-:Y:S01]  /*dcb0*/  SHF.R.S32.HI R9, RZ, 0x1f, R8 ;  /* 0x0000001fff097819 */ /* 0x000fe20000011408 */
[----:B-1----:R-:W-:Y:S01]  /*dcc0*/  IMAD R10, R12, UR5, RZ ;  /* 0x000000050c0a7c24 */ /* 0x002fe2000f8e02ff */
[----:B------:R-:W-:Y:S06]  /*dcd0*/  @P0 BRA `(.L_x_8599) ;  /* 0x0000000000540947 */ /* 0x000fec0003800000 */
[----:B------:R-:W1:Y:S01]  /*dce0*/  S2R R0, SR_TID.X ;  /* 0x0000000000007919 */ /* 0x000e620000002100 */
[----:B------:R-:W-:Y:S01]  /*dcf0*/  ULDC UR7, c[0x0][0xa88] ;  /* 0x0002a20000077ab9 */ /* 0x000fe20000000800 */
[----:B-1----:R-:W-:-:S04]  /*dd00*/  IADD3 R4, R200, -0x80, R0 ;  /* 0xffffff80c8047810 */ /* 0x002fc80007ffe000 */
[----:B------:R-:W-:-:S13]  /*dd10*/  ISETP.GE.AND P0, PT, R4, UR7, PT ;  /* 0x0000000704007c0c */ /* 0x000fda000bf06270 */
[----:B------:R-:W-:Y:S05]  /*dd20*/  @P0 BRA `(.L_x_8599) ;  /* 0x0000000000400947 */ /* 0x000fea0003800000 */
[----:B------:R-:W1:Y:S01]  /*dd30*/  LDC.64 R6, c[0x0][0xb70] ;  /* 0x0002dc00ff067b82 */ /* 0x000e620000000a00 */
[----:B------:R-:W-:Y:S01]  /*dd40*/  SHF.R.S32.HI R5, RZ, 0x1f, R4 ;  /* 0x0000001fff057819 */ /* 0x000fe20000011404 */
[----:B------:R-:W-:-:S06]  /*dd50*/  ULDC.64 UR8, c[0x0][0xb40] ;  /* 0x0002d00000087ab9 */ /* 0x000fcc0000000a00 */
[----:B------:R-:W4:Y:S01]  /*dd60*/  LDC.64 R20, c[0x0][0xb78] ;  /* 0x0002de00ff147b82 */ /* 0x000f220000000a00 */
[C---:B-1----:R-:W-:Y:S02]  /*dd70*/  IMAD R0, R6.reuse, UR5, RZ ;  /* 0x0000000506007c24 */ /* 0x042fe4000f8e02ff */
[----:B------:R-:W-:-:S04]  /*dd80*/  IMAD.WIDE.U32 R4, R6, UR43, R4 ;  /* 0x0000002b06047c25 */ /* 0x000fc8000f8e0004 */
[----:B------:R-:W-:Y:S02]  /*dd90*/  IMAD R3, R7, UR43, R0 ;  /* 0x0000002b07037c24 */ /* 0x000fe4000f8e0200 */
[C---:B----4-:R-:W-:Y:S02]  /*dda0*/  IMAD R0, R20.reuse, UR6, RZ ;  /* 0x0000000614007c24 */ /* 0x050fe4000f8e02ff */
        /* <DEDUP_REMOVED lines=8> */
.L_x_8599:
[----:B------:R-:W-:Y:S05]  /*de30*/  BSYNC B0 ;  /* 0x0000000000007941 */ /* 0x000fea0003800000 */
.L_x_8598:
[----:B------:R-:W-:Y:S01]  /*de40*/  ULDC UR5, c[0x0][0xa88] ;  /* 0x0002a20000057ab9 */ /* 0x000fe20000000800 */
[----:B------:R-:W-:Y:S01]  /*de50*/  SHF.R.S32.HI R4, RZ, 0x3, R17 ;  /* 0x00000003ff047819 */ /* 0x000fe20000011411 */
[----:B------:R-:W-:Y:S01]  /*de60*/  UIADD3 UR42, -UR42, UR5, URZ ;  /* 0x000000052a2a7290 */ /* 0x000fe2000fffe13f */
[----:B-1----:R-:W-:Y:S01]  /*de70*/  IMAD R3, R13, UR43, R10 ;  /* 0x0000002b0d037c24 */ /* 0x002fe2000f8e020a */
[----:B------:R-:W-:Y:S01]  /*de80*/  ULOP3.LUT UR41, URZ, UR41, URZ, 0x33, !UPT ;  /* 0x000000293f297292 */ /* 0x000fe2000f8e333f */
[----:B------:R-:W-:Y:S01]  /*de90*/  IMAD.WIDE.U32 R6, R12, UR43, R8 ;  /* 0x0000002b0c067c25 */ /* 0x000fe2000f8e0008 */
[----:B------:R-:W-:Y:S02]  /*dea0*/  BSSY B0, `(.L_x_8600) ;  /* 0x0000026000007945 */ /* 0x000fe40003800000 */
[C---:B------:R-:W-:Y:S01]  /*deb0*/  ISETP.GE.AND P2, PT, R4.reuse, UR42, PT ;  /* 0x0000002a04007c0c */ /* 0x040fe2000bf46270 */
[C---:B------:R-:W-:Y:S02]  /*dec0*/  VIADD R0, R4.reuse, 0x20 ;  /* 0x0000002004007836 */ /* 0x040fe40000000000 */
[----:B------:R-:W-:-:S02]  /*ded0*/  VIADD R5, R4, 0x40 ;  /* 0x0000004004057836 */ /* 0x000fc40000000000 */
[----:B------:R-:W-:Y:S01]  /*dee0*/  IMAD.IADD R7, R7, 0x1, R3 ;  /* 0x0000000107077824 */ /* 0x000fe200078e0203 */
[----:B------:R-:W-:Y:S01]  /*def0*/  ISETP.GE.AND P0, PT, R0, UR42, PT ;  /* 0x0000002a00007c0c */ /* 0x000fe2000bf06270 */
[C---:B---3--:R-:W-:Y:S01]  /*df00*/  IMAD R0, R14.reuse, UR6, RZ ;  /* 0x000000060e007c24 */ /* 0x048fe2000f8e02ff */
[----:B------:R-:W-:Y:S01]  /*df10*/  ISETP.GE.AND P1, PT, R5, UR42, PT ;  /* 0x0000002a05007c0c */ /* 0x000fe2000bf26270 */
[----:B--2---:R-:W-:Y:S01]  /*df20*/  VIADD R13, R11, UR41 ;  /* 0x000000290b0d7c36 */ /* 0x004fe20008000000 */
[----:B------:R-:W-:Y:S01]  /*df30*/  SHF.R.S32.HI R5, RZ, 0x1f, R4 ;  /* 0x0000001fff057819 */ /* 0x000fe20000011404 */
[----:B------:R-:W-:Y:S02]  /*df40*/  IMAD R3, R15, UR44, R0 ;  /* 0x0000002c0f037c24 */ /* 0x000fe4000f8e0200 */
[----:B------:R-:W-:-:S04]  /*df50*/  IMAD.WIDE.U32 R10, R14, UR44, R6 ;  /* 0x0000002c0e0a7c25 */ /* 0x000fc8000f8e0006 */
        /* <DEDUP_REMOVED lines=26> */
.L_x_8601:
[----:B------:R-:W-:Y:S05]  /*e100*/  BSYNC B0 ;  /* 0x0000000000007941 */ /* 0x000fea0003800000 */
.L_x_8600:
[----:B------:R-:W-:Y:S01]  /*e110*/  BSSY B0, `(.L_x_8602) ;  /* 0x000001b000007945 */ /* 0x000fe20003800000 */
[----:B------:R-:W-:-:S03]  /*e120*/  ISETP.GE.AND P2, PT, R0, UR42, PT ;  /* 0x0000002a00007c0c */ /* 0x000fc6000bf46270 */
        /* <DEDUP_REMOVED lines=18> */
[----:B-1----:R-:W-:Y:S01]  /*e250*/  LEA R14, P0, R4, UR6, 0x1 ;  /* 0x00000006040e7c11 */ /* 0x002fe2000f8008ff */
[----:B------:R-:W-:-:S05]  /*e260*/  IMAD.IADD R3, R5, 0x1, R3 ;  /* 0x0000000105037824 */ /* 0x000fca00078e0203 */
[----:B------:R-:W-:-:S05]  /*e270*/  LEA.HI.X R15, R4, UR7, R3, 0x1, P0 ;  /* 0x00000007040f7c11 */ /* 0x000fca00080f0c03 */
[----:B------:R2:W-:Y:S04]  /*e280*/  @!P3 STG.E.128 desc[UR48][R14.64], RZ ;  /* 0x000000ff0e00b986 */ /* 0x0005e8000c101d30 */
[----:B------:R2:W-:Y:S04]  /*e290*/  @!P4 STG.E.128 desc[UR48][R14.64+0x80], RZ ;  /* 0x000080ff0e00c986 */ /* 0x0005e8000c101d30 */
[----:B------:R2:W-:Y:S04]  /*e2a0*/  @!P5 STG.E.128 desc[UR48][R14.64+0x100], RZ ;  /* 0x000100ff0e00d986 */ /* 0x0005e8000c101d30 */
[----:B------:R2:W-:Y:S02]  /*e2b0*/  @!P6 STG.E.128 desc[UR48][R14.64+0x180], RZ ;  /* 0x000180ff0e00e986 */ /* 0x0005e4000c101d30 */
.L_x_8603:
[----:B------:R-:W-:Y:S05]  /*e2c0*/  BSYNC B0 ;  /* 0x0000000000007941 */ /* 0x000fea0003800000 */
.L_x_8602:
        /* <DEDUP_REMOVED lines=19> */
[----:B-12---:R-:W-:Y:S01]  /*e400*/  LEA R14, P0, R4, UR6, 0x1 ;  /* 0x00000006040e7c11 */ /* 0x006fe2000f8008ff */
[----:B------:R-:W-:-:S05]  /*e410*/  IMAD.IADD R3, R5, 0x1, R3 ;  /* 0x0000000105037824 */ /* 0x000fca00078e0203 */
[----:B------:R-:W-:-:S05]  /*e420*/  LEA.HI.X R15, R4, UR7, R3, 0x1, P0 ;  /* 0x00000007040f7c11 */ /* 0x000fca00080f0c03 */
[----:B------:R3:W-:Y:S04]  /*e430*/  @!P1 STG.E.128 desc[UR48][R14.64], RZ ;  /* 0x000000ff0e009986 */ /* 0x0007e8000c101d30 */
[----:B------:R3:W-:Y:S04]  /*e440*/  @!P3 STG.E.128 desc[UR48][R14.64+0x80], RZ ;  /* 0x000080ff0e00b986 */ /* 0x0007e8000c101d30 */
[----:B------:R3:W-:Y:S04]  /*e450*/  @!P4 STG.E.128 desc[UR48][R14.64+0x100], RZ ;  /* 0x000100ff0e00c986 */ /* 0x0007e8000c101d30 */
[----:B------:R3:W-:Y:S02]  /*e460*/  @!P5 STG.E.128 desc[UR48][R14.64+0x180], RZ ;  /* 0x000180ff0e00d986 */ /* 0x0007e4000c101d30 */
.L_x_8605:
[----:B------:R-:W-:Y:S05]  /*e470*/  BSYNC B0 ;  /* 0x0000000000007941 */ /* 0x000fea0003800000 */
.L_x_8604:
        /* <DEDUP_REMOVED lines=26> */
.L_x_8606:
[----:B------:R-:W-:Y:S05]  /*e620*/  BSYNC B0 ;  /* 0x0000000000007941 */ /* 0x000fea0003800000 */
.L_x_8595:
[----:B------:R-:W5:Y:S02]  /*e630*/  LDC R0, c[0x0][0xda8] ;  /* 0x00036a00ff007b82 */ /* 0x000f640000000800 */
[----:B-----5:R-:W-:-:S13]  /*e640*/  ISETP.LE.AND P0, PT, R0, UR4, PT ;  /* 0x0000000400007c0c */ /* 0x020fda000bf03270 */
[----:B------:R-:W-:Y:S05]  /*e650*/  @!P0 BRA `(.L_x_8607) ;  /* 0xffffff2400c48947 */ /* 0x000fea000383ffff */
[----:B------:R-:W-:Y:S05]  /*e660*/  EXIT ;  /* 0x000000000000794d */ /* 0x000fea0003800000 */
.L_x_8513:
        /* <DEDUP_REMOVED lines=13> */
[----:B------:R-:W1:Y:S01]  /*e740*/  S2R R2, SR_TID.X ;  /* 0x0000000000027919 */ /* 0x000e620000002100 */
[----:B------:R-:W-:Y:S01]  /*e750*/  IMAD.U32 R18, RZ, RZ, UR4 ;  /* 0x00000004ff127e24 */ /* 0x000fe2000f8e00ff */
[----:B------:R-:W-:Y:S01]  /*e760*/  ULDC UR44, c[0x0][0xc] ;  /* 0x00000300002c7ab9 */ /* 0x000fe20000000800 */
[----:B------:R-:W-:Y:S01]  /*e770*/  IMAD.MOV.U32 R17, RZ, RZ, 0x1 ;  /* 0x00000001ff117424 */ /* 0x000fe200078e00ff */
[----:B------:R-:W-:Y:S01]  /*e780*/  ULDC.64 UR46, c[0x0][0x198] ;  /* 0x00006600002e7ab9 */ /* 0x000fe20000000a00 */
[----:B------:R-:W-:Y:S01]  /*e790*/  IMAD.MOV.U32 R16, RZ, RZ, RZ ;  /* 0x000000ffff107224 */ /* 0x000fe200078e00ff */
[----:B------:R-:W-:Y:S01]  /*e7a0*/  UMOV UR45, URZ ;  /* 0x0000003f002d7c82 */ /* 0x000fe20008000000 */
[----:B-1----:R-:W-:-:S07]  /*e7b0*/  LOP3.LUT R19, R2, 0x1f, RZ, 0xc0, !PT ;  /* 0x0000001f02137812 */ /* 0x002fce00078ec0ff */
.L_x_8662:
        /* <DEDUP_REMOVED lines=21> */
.L_x_8609:
[----:B------:R-:W-:Y:S01]  /*e910*/  ULDC UR11, c[0x0][0xdc4] ;  /* 0x00037100000b7ab9 */ /* 0x000fe20000000800 */
[----:B------:R-:W-:Y:S01]  /*e920*/  UMOV UR8, UR9 ;  /* 0x0000000900087c82 */ /* 0x000fe20008000000 */
[----:B------:R-:W-:-:S11]  /*e930*/  UISETP.NE.AND UP0, UPT, UR11, 0x1, UPT ;  /* 0x000000010b00788c */ /* 0x000fd6000bf05270 */
[----:B------:R-:W-:Y:S02]  /*e940*/  @UP0 ULDC.64 UR12, c[0x0][0xdc8] ;  /* 0x00037200000c0ab9 */ /* 0x000fe40000000a00 */
[----:B------:R-:W-:-:S04]  /*e950*/  UIMAD.WIDE.U32 UR6, UR9, UR12, URZ ;  /* 0x0000000c090672a5 */ /* 0x000fc8000f8e003f */
[----:B------:R-:W-:-:S04]  /*e960*/  @UP0 USHF.R.U32.HI UR8, URZ, UR13, UR7 ;  /* 0x0000000d3f080299 */ /* 0x000fc80008011607 */
[----:B------:R-:W-:-:S12]  /*e970*/  UIMAD UR6, UR8, UR11, URZ ;  /* 0x0000000b080672a4 */ /* 0x000fd8000f8e023f */
.L_x_8610:
        /* <DEDUP_REMOVED lines=40> */
.L_x_8612:
[----:B------:R-:W-:-:S11]  /*ec00*/  UISETP.NE.AND UP0, UPT, UR7, 0x1, UPT ;  /* 0x000000010700788c */ /* 0x000fd6000bf05270 */
[----:B------:R-:W-:Y:S02]  /*ec10*/  @UP0 ULDC.64 UR14, c[0x0][0x9e8] ;  /* 0x00027a00000e0ab9 */ /* 0x000fe40000000a00 */
[----:B------:R-:W-:-:S04]  /*ec20*/  UIMAD.WIDE.U32 UR10, UR12, UR14, URZ ;  /* 0x0000000e0c0a72a5 */ /* 0x000fc8000f8e003f */
[----:B------:R-:W-:-:S12]  /*ec30*/  @UP0 USHF.R.U32.HI UR12, URZ, UR15, UR11 ;  /* 0x0000000f3f0c0299 */ /* 0x000fd8000801160b */
.L_x_8613:
[----:B------:R-:W-:-:S04]  /*ec40*/  UIMAD UR12, UR12, UR7, UR7 ;  /* 0x000000070c0c72a4 */ /* 0x000fc8000f8e0207 */
[----:B------:R-:W-:-:S04]  /*ec50*/  UISETP.LT.AND UP0, UPT, UR6, UR12, UPT ;  /* 0x0000000c0600728c */ /* 0x000fc8000bf01270 */
[----:B------:R-:W-:-:S12]  /*ec60*/  USEL UR6, UR6, UR12, UP0 ;  /* 0x0000000c06067287 */ /* 0x000fd80008000000 */
.L_x_8611:
        /* <DEDUP_REMOVED lines=26> */
.L_x_8615:
[----:B------:R-:W-:-:S11]  /*ee10*/  UISETP.NE.AND UP0, UPT, UR7, 0x1, UPT ;  /* 0x000000010700788c */ /* 0x000fd6000bf05270 */
[----:B------:R-:W-:Y:S02]  /*ee20*/  @UP0 ULDC.64 UR12, c[0x0][0x9e8] ;  /* 0x00027a00000c0ab9 */ /* 0x000fe40000000a00 */
[----:B------:R-:W-:-:S04]  /*ee30*/  UIMAD.WIDE.U32 UR8, UR6, UR12, URZ ;  /* 0x0000000c060872a5 */ /* 0x000fc8000f8e003f */
[----:B------:R-:W-:-:S12]  /*ee40*/  @UP0 USHF.R.U32.HI UR6, URZ, UR13, UR9 ;  /* 0x0000000d3f060299 */ /* 0x000fd80008011609 */
.L_x_8616:
[----:B------:R-:W-:-:S04]  /*ee50*/  UIMAD UR6, UR6, UR7, URZ ;  /* 0x00000007060672a4 */ /* 0x000fc8000f8e023f */
[----:B------:R-:W-:-:S04]  /*ee60*/  UISETP.LT.AND UP0, UPT, UR11, UR6, UPT ;  /* 0x000000060b00728c */ /* 0x000fc8000bf01270 */
[----:B------:R-:W-:-:S12]  /*ee70*/  USEL UR11, UR11, UR6, !UP0 ;  /* 0x000000060b0b7287 */ /* 0x000fd8000c000000 */
.L_x_8614:
        /* <DEDUP_REMOVED lines=25> */
.L_x_8618:
        /* <DEDUP_REMOVED lines=23> */
.L_x_8620:
        /* <DEDUP_REMOVED lines=20> */
.L_x_8622:
        /* <DEDUP_REMOVED lines=16> */
.L_x_8621:
        /* <DEDUP_REMOVED lines=29> */
.L_x_8674:
[----:B------:R-:W-:Y:S01]  /*f590*/  UMOV UR4, 0xffffffff ;  /* 0xffffffff00047882 */ /* 0x000fe20000000000 */
[----:B------:R-:W-:Y:S02]  /*f5a0*/  SHF.R.S32.HI R7, RZ, 0x1f, R6 ;  /* 0x0000001fff077819 */ /* 0x000fe40000011406 */
[----:B------:R-:W-:Y:S05]  /*f5b0*/  BRA.DIV UR4, `(.L_x_8624) ;  /* 0x0000002604087947 */ /* 0x000fea000b800000 */
[----:B------:R-:W-:-:S13]  /*f5c0*/  ELECT P6, URZ, PT ;  /* 0x00000000003f782f */ /* 0x000fda00038c0000 */
.L_x_8677:
        /* <DEDUP_REMOVED lines=21> */
.L_x_8626:
[----:B------:R-:W2:Y:S01]  /*f720*/  S2R R5, SR_TID.X ;  /* 0x0000000000057919 */ /* 0x000ea20000002100 */
[----:B-1----:R-:W-:Y:S02]  /*f730*/  LEA R8, R16, UR37, 0x3 ;  /* 0x0000002510087c11 */ /* 0x002fe4000f8e18ff */
[----:B--2---:R-:W-:Y:S02]  /*f740*/  LOP3.LUT R9, R5, 0x7f, RZ, 0xc0, !PT ;  /* 0x0000007f05097812 */ /* 0x004fe400078ec0ff */
[----:B------:R-:W-:Y:S02]  /*f750*/  SHF.L.U32 R5, R17, 0x1f, RZ ;  /* 0x0000001f11057819 */ /* 0x000fe400000006ff */
[----:B------:R-:W-:Y:S02]  /*f760*/  ISETP.NE.AND P3, PT, R9, RZ, PT ;  /* 0x000000ff0900720c */ /* 0x000fe40003f65270 */
[----:B------:R-:W1:Y:S02]  /*f770*/  SYNCS.PHASECHK.TRANS64.TRYWAIT P2, [R8+URZ+0x22840], R5 ;  /* 0x02284005080075a7 */ /* 0x000e64000804017f */
[----:B-1----:R-:W-:Y:S09]  /*f780*/  @!P2 BRA `(.L_x_8627) ;  /* 0x0000002000b4a947 */ /* 0x002ff20003800000 */
.L_x_8678:
[----:B------:R-:W-:Y:S05]  /*f790*/  @P3 BRA `(.L_x_8628) ;  /* 0x0000000000143947 */ /* 0x000fea0003800000 */
[----:B------:R-:W-:Y:S01]  /*f7a0*/  ISETP.NE.AND P2, PT, R19, RZ, PT ;  /* 0x000000ff1300720c */ /* 0x000fe20003f45270 */
[----:B-1----:R-:W-:-:S04]  /*f7b0*/  IMAD.MOV.U32 R5, RZ, RZ, 0x3000 ;  /* 0x00003000ff057424 */ /* 0x002fc800078e00ff */
[----:B------:R2:W-:Y:S08]  /*f7c0*/  SYNCS.ARRIVE.TRANS64 RZ, [R8+URZ+0x22830], R5 ;  /* 0x0228300508ff79a7 */ /* 0x0005f0000800003f */
[----:B------:R-:W-:Y:S05]  /*f7d0*/  @!P2 BRA `(.L_x_8628) ;  /* 0x000000000004a947 */ /* 0x000fea0003800000 */
[----:B------:R-:W-:Y:S01]  /*f7e0*/  BPT.TRAP 0x1 ;  /* 0x000000040000795c */ /* 0x000fe20000300000 */
.L_x_8628:
        /* <DEDUP_REMOVED lines=10> */
[----:B------:R-:W-:Y:S02]  /*f890*/  UIMAD UR8, UR8, 0x3000, UR37 ;  /* 0x00003000080878a4 */ /* 0x000fe4000f8e0225 */
[----:B------:R-:W-:Y:S02]  /*f8a0*/  UIADD3 UR9, UR9, 0x22830, URZ ;  /* 0x0002283009097890 */ /* 0x000fe4000fffe03f */
[----:B------:R-:W-:Y:S02]  /*f8b0*/  UIMAD UR11, UR11, 0x60, URZ ;  /* 0x000000600b0b78a4 */ /* 0x000fe4000f8e023f */
[----:B------:R-:W-:-:S09]  /*f8c0*/  UIADD3 UR8, UR8, 0x1c400, URZ ;  /* 0x0001c40008087890 */ /* 0x000fd2000fffe03f */
[----:B------:R3:W-:Y:S02]  /*f8d0*/  UTMALDG.4D [UR8], [UR4], desc[UR6] ;  /* 0x00000608040075b4 */ /* 0x0007e40008019000 */
[----:B---3--:R-:W-:Y:S01]  /*f8e0*/  NOP ;  /* 0x0000000000007918 */ /* 0x008fe20000000000 */
.L_x_8625:
        /* <DEDUP_REMOVED lines=24> */
.L_x_8679:
        /* <DEDUP_REMOVED lines=10> */
.L_x_8680:
[----:B------:R-:W-:Y:S05]  /*fb10*/  @P3 BRA `(.L_x_8633) ;  /* 0x0000000000143947 */ /* 0x000fea0003800000 */
[----:B------:R-:W-:Y:S01]  /*fb20*/  ISETP.NE.AND P2, PT, R19, RZ, PT ;  /* 0x000000ff1300720c */ /* 0x000fe20003f45270 */
[----:B-1----:R-:W-:-:S04]  /*fb30*/  IMAD.MOV.U32 R5, RZ, RZ, 0xc000 ;  /* 0x0000c000ff057424 */ /* 0x002fc800078e00ff */
[----:B------:R2:W-:Y:S08]  /*fb40*/  SYNCS.ARRIVE.TRANS64 RZ, [R8+URZ+0x22850], R5 ;  /* 0x0228500508ff79a7 */ /* 0x0005f0000800003f */
[----:B------:R-:W-:Y:S05]  /*fb50*/  @!P2 BRA `(.L_x_8633) ;  /* 0x000000000004a947 */ /* 0x000fea0003800000 */
[----:B------:R-:W-:Y:S01]  /*fb60*/  BPT.TRAP 0x1 ;  /* 0x000000040000795c */ /* 0x000fe20000300000 */
.L_x_8633:
        /* <DEDUP_REMOVED lines=10> */
[----:B------:R-:W-:-:S03]  /*fc10*/  UMOV UR18, 0x40 ;  /* 0x0000004000127882 */ /* 0x000fc60000000000 */
[----:B------:R-:W-:Y:S02]  /*fc20*/  UIMAD UR16, UR16, 0xc000, UR37 ;  /* 0x0000c000101078a4 */ /* 0x000fe4000f8e0225 */
[----:B------:R-:W-:Y:S02]  /*fc30*/  UIMAD UR11, UR11, 0x60, URZ ;  /* 0x000000600b0b78a4 */ /* 0x000fe4000f8e023f */
[----:B------:R-:W-:Y:S02]  /*fc40*/  UIADD3 UR9, UR9, 0x22850, URZ ;  /* 0x0002285009097890 */ /* 0x000fe4000fffe03f */
[----:B------:R-:W-:Y:S02]  /*fc50*/  UIADD3 UR8, UR16, 0x400, URZ ;  /* 0x0000040010087890 */ /* 0x000fe4000fffe03f */
[----:B------:R-:W-:Y:S02]  /*fc60*/  UIADD3 UR17, UR16, 0x3400, URZ ;  /* 0x0000340010117890 */ /* 0x000fe4000fffe03f */
[----:B------:R-:W-:-:S02]  /*fc70*/  UIADD3 UR19, UR16, 0x6400, URZ ;  /* 0x0000640010137890 */ /* 0x000fc4000fffe03f */
[----:B------:R-:W-:-:S03]  /*fc80*/  UIADD3 UR20, UR16, 0x9400, URZ ;  /* 0x0000940010147890 */ /* 0x000fc6000fffe03f */
[----:B------:R3:W-:Y:S01]  /*fc90*/  UTMALDG.4D [UR8], [UR6], desc[UR14] ;  /* 0x00000e08060075b4 */ /* 0x0007e20008019000 */
        /* <DEDUP_REMOVED lines=12> */
.L_x_8631:
[----:B------:R-:W-:Y:S05]  /*fd60*/  BSYNC B0 ;  /* 0x0000000000007941 */ /* 0x000fea0003800000 */
.L_x_8630:
        /* <DEDUP_REMOVED lines=38> */
.L_x_8638:
[----:B-1----:R-:W1:Y:S01]  /*ffd0*/  S2R R2, SR_TID.X ;  /* 0x0000000000027919 */ /* 0x002e620000002100 */
[----:B------:R-:W-:Y:S02]  /*ffe0*/  SHF.L.U32 R3, R17, 0x1f, RZ ;  /* 0x0000001f11037819 */ /* 0x000fe400000006ff */
[----:B-1----:R-:W-:Y:S02]  /*fff0*/  LOP3.LUT R5, R2, 0x7f, RZ, 0xc0, !PT ;  /* 0x0000007f02057812 */ /* 0x002fe400078ec0ff */
[----:B------:R-:W-:Y:S02]  /*10000*/  LEA R2, R16, UR37, 0x3 ;  /* 0x0000002510027c11 */ /* 0x000fe4000f8e18ff */
[----:B------:R-:W-:Y:S02]  /*10010*/  ISETP.NE.AND P2, PT, R5, RZ, PT ;  /* 0x000000ff0500720c */ /* 0x000fe40003f45270 */
[----:B------:R-:W1:Y:S02]  /*10020*/  SYNCS.PHASECHK.TRANS64.TRYWAIT P3, [R2+URZ+0x22840], R3 ;  /* 0x02284003020075a7 */ /* 0x000e64000806017f */
[----:B-1----:R-:W-:Y:S09]  /*10030*/  @!P3 BRA `(.L_x_8639) ;  /* 0x0000001800c8b947 */ /* 0x002ff20003800000 */
.L_x_8681:
[----:B------:R-:W-:Y:S05]  /*10040*/  @P2 BRA `(.L_x_8640) ;  /* 0x0000000000142947 */ /* 0x000fea0003800000 */
[----:B------:R-:W-:Y:S01]  /*10050*/  ISETP.NE.AND P3, PT, R19, RZ, PT ;  /* 0x000000ff1300720c */ /* 0x000fe20003f65270 */
[----:B------:R-:W-:-:S04]  /*10060*/  IMAD.MOV.U32 R5, RZ, RZ, 0x3000 ;  /* 0x00003000ff057424 */ /* 0x000fc800078e00ff */
[----:B------:R2:W-:Y:S08]  /*10070*/  SYNCS.ARRIVE.TRANS64 RZ, [R2+URZ+0x22830], R5 ;  /* 0x0228300502ff79a7 */ /* 0x0005f0000800003f */
[----:B------:R-:W-:Y:S05]  /*10080*/  @!P3 BRA `(.L_x_8640) ;  /* 0x000000000004b947 */ /* 0x000fea0003800000 */
[----:B------:R-:W-:Y:S01]  /*10090*/  BPT.TRAP 0x1 ;  /* 0x000000040000795c */ /* 0x000fe20000300000 */
.L_x_8640:
[----:B------:R-:W-:Y:S01]  /*100a0*/  R2UR UR8, R16 ;  /* 0x00000000100872ca */ /* 0x000fe200000e0000 */
        /* <DEDUP_REMOVED lines=10> */
[----:B------:R-:W-:Y:S02]  /*10150*/  UIMAD UR8, UR8, 0x3000, UR37 ;  /* 0x00003000080878a4 */ /* 0x000fe4000f8e0225 */
[----:B------:R-:W-:Y:S02]  /*10160*/  UIADD3 UR9, UR9, 0x22830, URZ ;  /* 0x0002283009097890 */ /* 0x000fe4000fffe03f */
[----:B------:R-:W-:-:S09]  /*10170*/  UIADD3 UR8, UR8, 0x1c400, URZ ;  /* 0x0001c40008087890 */ /* 0x000fd2000fffe03f */
[----:B------:R3:W-:Y:S01]  /*10180*/  UTMALDG.4D [UR8], [UR6], desc[UR14] ;  /* 0x00000e08060075b4 */ /* 0x0007e20008019000 */
[----:B------:R-:W4:Y:S02]  /*10190*/  SYNCS.PHASECHK.TRANS64.TRYWAIT P3, [R2+URZ+0x22860], R3 ;  /* 0x02286003020075a7 */ /* 0x000f24000806017f */
[----:B---34-:R-:W-:Y:S05]  /*101a0*/  @!P3 BRA `(.L_x_8641) ;  /* 0x000000180080b947 */ /* 0x018fea0003800000 */
.L_x_8682:
[----:B------:R-:W-:Y:S05]  /*101b0*/  @P2 BRA `(.L_x_8642) ;  /* 0x0000000000142947 */ /* 0x000fea0003800000 */
[----:B------:R-:W-:Y:S01]  /*101c0*/  ISETP.NE.AND P2, PT, R19, RZ, PT ;  /* 0x000000ff1300720c */ /* 0x000fe20003f45270 */
[----:B-1-3--:R-:W-:-:S04]  /*101d0*/  IMAD.MOV.U32 R3, RZ, RZ, 0xc000 ;  /* 0x0000c000ff037424 */ /* 0x00afc800078e00ff */
[----:B------:R4:W-:Y:S08]  /*101e0*/  SYNCS.ARRIVE.TRANS64 RZ, [R2+URZ+0x22850], R3 ;  /* 0x0228500302ff79a7 */ /* 0x0009f0000800003f */
[----:B------:R-:W-:Y:S05]  /*101f0*/  @!P2 BRA `(.L_x_8642) ;  /* 0x000000000004a947 */ /* 0x000fea0003800000 */
[----:B------:R-:W-:Y:S01]  /*10200*/  BPT.TRAP 0x1 ;  /* 0x000000040000795c */ /* 0x000fe20000300000 */
.L_x_8642:
        /* <DEDUP_REMOVED lines=12> */
[----:B------:R-:W-:Y:S02]  /*102d0*/  UIADD3 UR9, UR9, 0x22850, URZ ;  /* 0x0002285009097890 */ /* 0x000fe4000fffe03f */
[----:B------:R-:W-:Y:S02]  /*102e0*/  UIADD3 UR8, UR16, 0x400, URZ ;  /* 0x0000040010087890 */ /* 0x000fe4000fffe03f */
[----:B------:R-:W-:Y:S02]  /*102f0*/  UIADD3 UR17, UR16, 0x3400, URZ ;  /* 0x0000340010117890 */ /* 0x000fe4000fffe03f */
[----:B------:R-:W-:Y:S02]  /*10300*/  UIADD3 UR19, UR16, 0x6400, URZ ;  /* 0x0000640010137890 */ /* 0x000fe4000fffe03f */
[----:B------:R-:W-:-:S03]  /*10310*/  UIADD3 UR20, UR16, 0x9400, URZ ;  /* 0x0000940010147890 */ /* 0x000fc6000fffe03f */
[----:B------:R5:W-:Y:S01]  /*10320*/  UTMALDG.4D [UR8], [UR6], desc[UR14] ;  /* 0x00000e08060075b4 */ /* 0x000be20008019000 */
        /* <DEDUP_REMOVED lines=12> */
.L_x_8637:
[----:B------:R-:W-:Y:S05]  /*103f0*/  BSYNC B0 ;  /* 0x0000000000007941 */ /* 0x000fea0003800000 */
.L_x_8636:
[----:B------:R-:W-:-:S06]  /*10400*/  UIADD3 UR6, UR39, -0x3, URZ ;  /* 0xfffffffd27067890 */ /* 0x000fcc000fffe03f */
[----:B------:R-:W-:-:S07]  /*10410*/  IMAD.U32 R8, RZ, RZ, UR6 ;  /* 0x00000006ff087e24 */ /* 0x000fce000f8e00ff */
.L_x_8635:
[----:B------:R-:W-:Y:S01]  /*10420*/  ULOP3.LUT UR6, URZ, UR39, URZ, 0x33, !UPT ;  /* 0x000000273f067292 */ /* 0x000fe2000f8e333f */
[----:B------:R-:W-:Y:S01]  /*10430*/  VIADD R9, R9, 0xfffffffe ;  /* 0xfffffffe09097836 */ /* 0x000fe20000000000 */
[----:B------:R-:W-:Y:S04]  /*10440*/  BSSY B0, `(.L_x_8634) ;  /* 0x00000c3000007945 */ /* 0x000fe80003800000 */
[----:B------:R-:W-:-:S13]  /*10450*/  ISETP.NE.AND P2, PT, R9, UR6, PT ;  /* 0x0000000609007c0c */ /* 0x000fda000bf45270 */
[----:B------:R-:W-:Y:S05]  /*10460*/  @!P2 BRA `(.L_x_8643) ;  /* 0x0000000c0000a947 */ /* 0x000fea0003800000 */
.L_x_8658:
        /* <DEDUP_REMOVED lines=28> */
.L_x_8646:
[----:B------:R-:W1:Y:S01]  /*10630*/  S2R R2, SR_TID.X ;  /* 0x0000000000027919 */ /* 0x000e620000002100 */
[----:B------:R-:W-:Y:S02]  /*10640*/  LEA R3, R9, UR37, 0x3 ;  /* 0x0000002509037c11 */ /* 0x000fe4000f8e18ff */
[----:B-1----:R-:W-:Y:S02]  /*10650*/  LOP3.LUT R5, R2, 0x7f, RZ, 0xc0, !PT ;  /* 0x0000007f02057812 */ /* 0x002fe400078ec0ff */
[----:B------:R-:W-:Y:S02]  /*10660*/  SHF.L.U32 R2, R17, 0x1f, RZ ;  /* 0x0000001f11027819 */ /* 0x000fe400000006ff */
[----:B------:R-:W-:Y:S02]  /*10670*/  ISETP.NE.AND P2, PT, R5, RZ, PT ;  /* 0x000000ff0500720c */ /* 0x000fe40003f45270 */
[----:B------:R-:W1:Y:S02]  /*10680*/  SYNCS.PHASECHK.TRANS64.TRYWAIT P3, [R3+URZ+0x22840], R2 ;  /* 0x02284002030075a7 */ /* 0x000e64000806017f */
[----:B-1----:R-:W-:Y:S09]  /*10690*/  @!P3 BRA `(.L_x_8647) ;  /* 0x000000140058b947 */ /* 0x002ff20003800000 */
.L_x_8683:
[----:B------:R-:W-:Y:S05]  /*106a0*/  @P2 BRA `(.L_x_8648) ;  /* 0x0000000000142947 */ /* 0x000fea0003800000 */
[----:B------:R-:W-:Y:S01]  /*106b0*/  ISETP.NE.AND P3, PT, R19, RZ, PT ;  /* 0x000000ff1300720c */ /* 0x000fe20003f65270 */
[----:B------:R-:W-:-:S04]  /*106c0*/  IMAD.MOV.U32 R12, RZ, RZ, 0x3000 ;  /* 0x00003000ff0c7424 */ /* 0x000fc800078e00ff */
[----:B------:R2:W-:Y:S08]  /*106d0*/  SYNCS.ARRIVE.TRANS64 RZ, [R3+URZ+0x22830], R12 ;  /* 0x0228300c03ff79a7 */ /* 0x0005f0000800003f */
[----:B------:R-:W-:Y:S05]  /*106e0*/  @!P3 BRA `(.L_x_8648) ;  /* 0x000000000004b947 */ /* 0x000fea0003800000 */
[----:B------:R-:W-:Y:S01]  /*106f0*/  BPT.TRAP 0x1 ;  /* 0x000000040000795c */ /* 0x000fe20000300000 */
.L_x_8648:
        /* <DEDUP_REMOVED lines=17> */
.L_x_8684:
[----:B------:R-:W-:Y:S05]  /*10810*/  @P2 BRA `(.L_x_8650) ;  /* 0x0000000000142947 */ /* 0x000fea0003800000 */
[----:B------:R-:W-:Y:S01]  /*10820*/  ISETP.NE.AND P2, PT, R19, RZ, PT ;  /* 0x000000ff1300720c */ /* 0x000fe20003f45270 */
[----:B-1-3--:R-:W-:-:S04]  /*10830*/  IMAD.MOV.U32 R2, RZ, RZ, 0xc000 ;  /* 0x0000c000ff027424 */ /* 0x00afc800078e00ff */
[----:B------:R4:W-:Y:S08]  /*10840*/  SYNCS.ARRIVE.TRANS64 RZ, [R3+URZ+0x22850], R2 ;  /* 0x0228500203ff79a7 */ /* 0x0009f0000800003f */
[----:B------:R-:W-:Y:S05]  /*10850*/  @!P2 BRA `(.L_x_8650) ;  /* 0x000000000004a947 */ /* 0x000fea0003800000 */
[----:B------:R-:W-:Y:S01]  /*10860*/  BPT.TRAP 0x1 ;  /* 0x000000040000795c */ /* 0x000fe20000300000 */
.L_x_8650:
        /* <DEDUP_REMOVED lines=17> */
[----:B------:R5:W-:Y:S02]  /*10980*/  UTMALDG.4D [UR8], [UR6], desc[UR14] ;  /* 0x00000e08060075b4 */ /* 0x000be40008019000 */
[----:B-----5:R-:W-:Y:S01]  /*10990*/  UMOV UR8, UR17 ;  /* 0x0000001100087c82 */ /* 0x020fe20008000000 */
[----:B------:R-:W-:Y:S01]  /*109a0*/  UMOV UR10, UR19 ;  /* 0x00000013000a7c82 */ /* 0x000fe20008000000 */
[----:B------:R-:W-:Y:S01]  /*109b0*/  UMOV UR17, 0x80 ;  /* 0x0000008000117882 */ /* 0x000fe20000000000 */
        /* <DEDUP_REMOVED lines=9> */
.L_x_8645:
[----:B------:R-:W-:Y:S05]  /*10a50*/  BSYNC B1 ;  /* 0x0000000000017941 */ /* 0x000fea0003800000 */
.L_x_8644:
        /* <DEDUP_REMOVED lines=27> */
.L_x_8653:
[----:B------:R-:W1:Y:S01]  /*10c10*/  S2R R2, SR_TID.X ;  /* 0x0000000000027919 */ /* 0x000e620000002100 */
[----:B--2---:R-:W-:Y:S02]  /*10c20*/  SHF.L.U32 R3, R17, 0x1f, RZ ;  /* 0x0000001f11037819 */ /* 0x004fe400000006ff */
[----:B-1----:R-:W-:Y:S02]  /*10c30*/  LOP3.LUT R5, R2, 0x7f, RZ, 0xc0, !PT ;  /* 0x0000007f02057812 */ /* 0x002fe400078ec0ff */
[----:B------:R-:W-:Y:S02]  /*10c40*/  LEA R2, R16, UR37, 0x3 ;  /* 0x0000002510027c11 */ /* 0x000fe4000f8e18ff */
[----:B------:R-:W-:Y:S02]  /*10c50*/  ISETP.NE.AND P2, PT, R5, RZ, PT ;  /* 0x000000ff0500720c */ /* 0x000fe40003f45270 */
[----:B------:R-:W1:Y:S02]  /*10c60*/  SYNCS.PHASECHK.TRANS64.TRYWAIT P3, [R2+URZ+0x22840], R3 ;  /* 0x02284003020075a7 */ /* 0x000e64000806017f */
[----:B-1----:R-:W-:Y:S09]  /*10c70*/  @!P3 BRA `(.L_x_8654) ;  /* 0x000000100008b947 */ /* 0x002ff20003800000 */
.L_x_8685:
[----:B------:R-:W-:Y:S05]  /*10c80*/  @P2 BRA `(.L_x_8655) ;  /* 0x0000000000142947 */ /* 0x000fea0003800000 */
[----:B------:R-:W-:Y:S01]  /*10c90*/  ISETP.NE.AND P3, PT, R19, RZ, PT ;  /* 0x000000ff1300720c */ /* 0x000fe20003f65270 */
[----:B------:R-:W-:-:S04]  /*10ca0*/  IMAD.MOV.U32 R5, RZ, RZ, 0x3000 ;  /* 0x00003000ff057424 */ /* 0x000fc800078e00ff */
[----:B------:R2:W-:Y:S08]  /*10cb0*/  SYNCS.ARRIVE.TRANS64 RZ, [R2+URZ+0x22830], R5 ;  /* 0x0228300502ff79a7 */ /* 0x0005f0000800003f */
[----:B------:R-:W-:Y:S05]  /*10cc0*/  @!P3 BRA `(.L_x_8655) ;  /* 0x000000000004b947 */ /* 0x000fea0003800000 */
[----:B------:R-:W-:Y:S01]  /*10cd0*/  BPT.TRAP 0x1 ;  /* 0x000000040000795c */ /* 0x000fe20000300000 */
.L_x_8655:
[----:B------:R-:W-:Y:S01]  /*10ce0*/  R2UR UR8, R16 ;  /* 0x00000000100872ca */ /* 0x000fe200000e0000 */
[----:B--2---:R-:W-:Y:S01]  /*10cf0*/  IMAD R5, R10, 0x60, RZ ;  /* 0x000000600a057824 */ /* 0x004fe200078e02ff */
        /* <DEDUP_REMOVED lines=13> */
[----:B------:R-:W3:Y:S02]  /*10dd0*/  SYNCS.PHASECHK.TRANS64.TRYWAIT P3, [R2+URZ+0x22860], R3 ;  /* 0x02286003020075a7 */ /* 0x000ee4000806017f */
[----:B--23--:R-:W-:Y:S05]  /*10de0*/  @!P3 BRA `(.L_x_8656) ;  /* 0x0000000c00c0b947 */ /* 0x00cfea0003800000 */
.L_x_8686:
[----:B------:R-:W-:Y:S05]  /*10df0*/  @P2 BRA `(.L_x_8657) ;  /* 0x0000000000142947 */ /* 0x000fea0003800000 */
[----:B------:R-:W-:Y:S01]  /*10e00*/  ISETP.NE.AND P2, PT, R19, RZ, PT ;  /* 0x000000ff1300720c */ /* 0x000fe20003f45270 */
[----:B-12---:R-:W-:-:S04]  /*10e10*/  IMAD.MOV.U32 R3, RZ, RZ, 0xc000 ;  /* 0x0000c000ff037424 */ /* 0x006fc800078e00ff */
[----:B------:R3:W-:Y:S08]  /*10e20*/  SYNCS.ARRIVE.TRANS64 RZ, [R2+URZ+0x22850], R3 ;  /* 0x0228500302ff79a7 */ /* 0x0007f0000800003f */
[----:B------:R-:W-:Y:S05]  /*10e30*/  @!P2 BRA `(.L_x_8657) ;  /* 0x000000000004a947 */ /* 0x000fea0003800000 */
[----:B------:R-:W-:Y:S01]  /*10e40*/  BPT.TRAP 0x1 ;  /* 0x000000040000795c */ /* 0x000fe20000300000 */
.L_x_8657:
        /* <DEDUP_REMOVED lines=30> */
.L_x_8652:
[----:B------:R-:W-:Y:S05]  /*11030*/  BSYNC B1 ;  /* 0x0000000000017941 */ /* 0x000fea0003800000 */
.L_x_8651:
[----:B------:R-:W-:Y:S01]  /*11040*/  ISETP.GT.AND P2, PT, R9, UR38, PT ;  /* 0x0000002609007c0c */ /* 0x000fe2000bf44270 */
[----:B------:R-:W-:-:S12]  /*11050*/  VIADD R8, R8, 0xfffffffe ;  /* 0xfffffffe08087836 */ /* 0x000fd80000000000 */
[----:B------:R-:W-:Y:S05]  /*11060*/  @P2 BRA `(.L_x_8658) ;  /* 0xfffffff400002947 */ /* 0x000fea000383ffff */
.L_x_8643:
[----:B------:R-:W-:Y:S05]  /*11070*/  BSYNC B0 ;  /* 0x0000000000007941 */ /* 0x000fea0003800000 */
.L_x_8634:
[----:B------:R-:W-:Y:S01]  /*11080*/  VIADD R16, R16, 0x1 ;  /* 0x0000000110107836 */ /* 0x000fe20000000000 */
[----:B------:R-:W-:Y:S04]  /*11090*/  BSSY B0, `(.L_x_8659) ;  /* 0x0000011000007945 */ /* 0x000fe80003800000 */
        /* <DEDUP_REMOVED lines=16> */
.L_x_8660:
[----:B------:R-:W-:Y:S05]  /*111a0*/  BSYNC B0 ;  /* 0x0000000000007941 */ /* 0x000fea0003800000 */
.L_x_8659:
[----:B------:R-:W-:Y:S01]  /*111b0*/  SEL R16, R16, RZ, P0 ;  /* 0x000000ff10107207 */ /* 0x000fe20000000000 */
[----:B------:R-:W-:-:S07]  /*111c0*/  IMAD.MOV.U32 R13, RZ, RZ, R18 ;  /* 0x000000ffff0d7224 */ /* 0x000fce00078e0012 */
.L_x_8619:
[----:B------:R-:W-:Y:S05]  /*111d0*/  BSYNC B6 ;  /* 0x0000000000067941 */ /* 0x000fea0003800000 */
.L_x_8617:
[----:B------:R-:W-:-:S03]  /*111e0*/  UMOV UR6, 0xffffffff ;  /* 0xffffffff00067882 */ /* 0x000fc60000000000 */
[----:B------:R-:W-:Y:S05]  /*111f0*/  BRA.DIV UR6, `(.L_x_8661) ;  /* 0x0000000a06d07947 */ /* 0x000fea000b800000 */
[----:B------:R1:W1:Y:S02]  /*11200*/  SHFL.IDX PT, R14, R13, RZ, 0x1f ;  /* 0x00001fff0d0e7589 */ /* 0x00026400000e0000 */
.L_x_8689:
        /* <DEDUP_REMOVED lines=12> */
.L_x_8608:
        /* <DEDUP_REMOVED lines=11> */
.L_x_8690:
        /* <DEDUP_REMOVED lines=10> */
[----:B------:R-:W-:-:S05]  /*11420*/  IMAD.U32 R0, RZ, RZ, UR4 ;  /* 0x00000004ff007e24 */ /* 0x000fca000f8e00ff */
[----:B------:R-:W-:-:S13]  /*11430*/  ISETP.NE.AND P2, PT, R0, 0x3, PT ;  /* 0x000000030000780c */ /* 0x000fda0003f45270 */
[----:B------:R-:W-:Y:S05]  /*11440*/  @!P2 BRA `(.L_x_8666) ;  /* 0x000000000004a947 */ /* 0x000fea0003800000 */
[----:B------:R-:W-:Y:S01]  /*11450*/  BPT.TRAP 0x1 ;  /* 0x000000040000795c */ /* 0x000fe20000300000 */
.L_x_8666:
        /* <DEDUP_REMOVED lines=12> */
.L_x_8691:
[----:B------:R-:W2:Y:S02]  /*11520*/  SYNCS.PHASECHK.TRANS64.TRYWAIT P0, [R3+URZ], R0 ;  /* 0x00000000030075a7 */ /* 0x000ea4000800017f */
[----:B--2---:R-:W-:Y:S05]  /*11530*/  @!P0 BRA `(.L_x_8668) ;  /* 0x00000008004c8947 */ /* 0x004fea0003800000 */
.L_x_8692:
[----:B------:R-:W-:Y:S05]  /*11540*/  @!P2 BRA `(.L_x_8669) ;  /* 0x000000000004a947 */ /* 0x000fea0003800000 */
[----:B------:R-:W-:Y:S01]  /*11550*/  BPT.TRAP 0x1 ;  /* 0x000000040000795c */ /* 0x000fe20000300000 */
.L_x_8669:
[----:B--2---:R-:W-:-:S04]  /*11560*/  VIADD R3, R7, 0x22860 ;  /* 0x0002286007037836 */ /* 0x004fc80000000000 */
[----:B-1----:R-:W-:-:S04]  /*11570*/  IMAD R5, R16, 0x8, R3 ;  /* 0x0000000810057824 */ /* 0x002fc800078e0203 */
[----:B------:R-:W1:Y:S02]  /*11580*/  SYNCS.PHASECHK.TRANS64.TRYWAIT P0, [R5+URZ], R4 ;  /* 0x00000004050075a7 */ /* 0x000e64000800017f */
[----:B-1----:R-:W-:Y:S05]  /*11590*/  @!P0 BRA `(.L_x_8670) ;  /* 0x0000000800488947 */ /* 0x002fea0003800000 */
.L_x_8693:
[----:B------:R-:W-:-:S07]  /*115a0*/  IMAD R3, R2, 0x8, R3 ;  /* 0x0000000802037824 */ /* 0x000fce00078e0203 */
.L_x_8671:
[----:B--2---:R2:W3:Y:S02]  /*115b0*/  SYNCS.PHASECHK.TRANS64.TRYWAIT P0, [R3+URZ], R0 ;  /* 0x00000000030075a7 */ /* 0x0044e4000800017f */
[----:B---3--:R-:W-:Y:S05]  /*115c0*/  @!P0 NANOSLEEP.SYNCS 0x989680 ;  /* 0x009896800000895d */ /* 0x008fea0003900000 */
[----:B------:R-:W3:Y:S02]  /*115d0*/  @!P0 SYNCS.PHASECHK.TRANS64 P0, [R3+URZ], R0 ;  /* 0x00000000030085a7 */ /* 0x000ee4000800007f */
[----:B---3--:R-:W-:Y:S05]  /*115e0*/  @!P0 BRA `(.L_x_8671) ;  /* 0xfffffffc00f08947 */ /* 0x008fea000383ffff */
.L_x_8665:
[----:B------:R-:W-:Y:S05]  /*115f0*/  BSYNC B0 ;  /* 0x0000000000007941 */ /* 0x000fea0003800000 */
.L_x_8664:
[----:B------:R-:W-:Y:S05]  /*11600*/  EXIT ;  /* 0x000000000000794d */ /* 0x000fea0003800000 */
.L_x_8525:
[----:B-1----:R-:W-:-:S04]  /*11610*/  IMAD.U32 R3, RZ, RZ, UR46 ;  /* 0x0000002eff037e24 */ /* 0x002fc8000f8e00ff */
[----:B------:R1:W2:Y:S03]  /*11620*/  SYNCS.PHASECHK.TRANS64.TRYWAIT P0, [R3+URZ+0x22800], R0 ;  /* 0x02280000030075a7 */ /* 0x0002a6000800017f */
[----:B--2---:R-:W-:Y:S05]  /*11630*/  @!P0 NANOSLEEP.SYNCS 0x989680 ;  /* 0x009896800000895d */ /* 0x004fea0003900000 */
[----:B------:R-:W2:Y:S02]  /*11640*/  @!P0 SYNCS.PHASECHK.TRANS64 P0, [R3+URZ+0x22800], R0 ;  /* 0x02280000030085a7 */ /* 0x000ea4000800007f */
[----:B--2---:R-:W-:Y:S05]  /*11650*/  @!P0 BRA `(.L_x_8525) ;  /* 0xfffffffc00ec8947 */ /* 0x004fea000383ffff */
[----:B------:R-:W-:Y:S05]  /*11660*/  BRA `(.L_x_8672) ;  /* 0xffffff0400347947 */ /* 0x000fea000383ffff */
.L_x_8529:
[----:B--2---:R-:W-:-:S04]  /*11670*/  IMAD.U32 R0, RZ, RZ, UR21 ;  /* 0x00000015ff007e24 */ /* 0x004fc8000f8e00ff */
[----:B------:R2:W3:Y:S03]  /*11680*/  SYNCS.PHASECHK.TRANS64.TRYWAIT P1, [R0+URZ+0x22830], R11 ;  /* 0x0228300b000075a7 */ /* 0x0004e6000802017f */
[----:B---3--:R-:W-:Y:S05]  /*11690*/  @!P1 NANOSLEEP.SYNCS 0x989680 ;  /* 0x009896800000995d */ /* 0x008fea0003900000 */
[----:B------:R-:W3:Y:S02]  /*116a0*/  @!P1 SYNCS.PHASECHK.TRANS64 P1, [R0+URZ+0x22830], R11 ;  /* 0x0228300b000095a7 */ /* 0x000ee4000802007f */
[----:B---3--:R-:W-:Y:S05]  /*116b0*/  @!P1 BRA `(.L_x_8529) ;  /* 0xfffffffc00ec9947 */ /* 0x008fea000383ffff */
[----:B------:R-:W-:Y:S05]  /*116c0*/  BRA `(.L_x_8528) ;  /* 0xffffff0400587947 */ /* 0x000fea000383ffff */
.L_x_8541:
[----:B---3--:R3:W4:Y:S02]  /*116d0*/  SYNCS.PHASECHK.TRANS64.TRYWAIT P1, [R8+URZ+0x22850], R11 ;  /* 0x0228500b080075a7 */ /* 0x008724000802017f */
[----:B----4-:R-:W-:Y:S05]  /*116e0*/  @!P1 NANOSLEEP.SYNCS 0x989680 ;  /* 0x009896800000995d */ /* 0x010fea0003900000 */
[----:B------:R-:W4:Y:S02]  /*116f0*/  @!P1 SYNCS.PHASECHK.TRANS64 P1, [R8+URZ+0x22850], R11 ;  /* 0x0228500b080095a7 */ /* 0x000f24000802007f */
[----:B----4-:R-:W-:Y:S05]  /*11700*/  @!P1 BRA `(.L_x_8541) ;  /* 0xfffffffc00f09947 */ /* 0x010fea000383ffff */
[----:B------:R-:W-:Y:S05]  /*11710*/  BRA `(.L_x_8540) ;  /* 0xffffff2400e07947 */ /* 0x000fea000383ffff */
.L_x_8549:
[----:B----4-:R-:W-:-:S04]  /*11720*/  IMAD.U32 R5, RZ, RZ, UR27 ;  /* 0x0000001bff057e24 */ /* 0x010fc8000f8e00ff */
[----:B------:R4:W1:Y:S03]  /*11730*/  SYNCS.PHASECHK.TRANS64.TRYWAIT P1, [R5+URZ+0x22830], R12 ;  /* 0x0228300c050075a7 */ /* 0x000866000802017f */
[----:B-1----:R-:W-:Y:S05]  /*11740*/  @!P1 NANOSLEEP.SYNCS 0x989680 ;  /* 0x009896800000995d */ /* 0x002fea0003900000 */
[----:B------:R-:W1:Y:S02]  /*11750*/  @!P1 SYNCS.PHASECHK.TRANS64 P1, [R5+URZ+0x22830], R12 ;  /* 0x0228300c050095a7 */ /* 0x000e64000802007f */
[----:B-1----:R-:W-:Y:S05]  /*11760*/  @!P1 BRA `(.L_x_8549) ;  /* 0xfffffffc00ec9947 */ /* 0x002fea000383ffff */
[----:B------:R-:W-:Y:S05]  /*11770*/  BRA `(.L_x_8548) ;  /* 0xffffff2c00507947 */ /* 0x000fea000383ffff */
.L_x_8561:
[----:B--2---:R2:W3:Y:S02]  /*11780*/  SYNCS.PHASECHK.TRANS64.TRYWAIT P1, [R11+URZ+0x22850], R12 ;  /* 0x0228500c0b0075a7 */ /* 0x0044e4000802017f */
[----:B---3--:R-:W-:Y:S05]  /*11790*/  @!P1 NANOSLEEP.SYNCS 0x989680 ;  /* 0x009896800000995d */ /* 0x008fea0003900000 */
[----:B------:R-:W3:Y:S02]  /*117a0*/  @!P1 SYNCS.PHASECHK.TRANS64 P1, [R11+URZ+0x22850], R12 ;  /* 0x0228500c0b0095a7 */ /* 0x000ee4000802007f */
[----:B---3--:R-:W-:Y:S05]  /*117b0*/  @!P1 BRA `(.L_x_8561) ;  /* 0xfffffffc00f09947 */ /* 0x008fea000383ffff */
[----:B------:R-:W-:Y:S05]  /*117c0*/  BRA `(.L_x_8560) ;  /* 0xffffff5800007947 */ /* 0x000fea000383ffff */
.L_x_8570:
[----:B--2---:R-:W-:-:S04]  /*117d0*/  IMAD.U32 R3, RZ, RZ, UR24 ;  /* 0x00000018ff037e24 */ /* 0x004fc8000f8e00ff */
[----:B------:R2:W3:Y:S03]  /*117e0*/  SYNCS.PHASECHK.TRANS64.TRYWAIT P2, [R3+URZ+0x22830], R8 ;  /* 0x02283008030075a7 */ /* 0x0004e6000804017f */
[----:B---3--:R-:W-:Y:S05]  /*117f0*/  @!P2 NANOSLEEP.SYNCS 0x989680 ;  /* 0x009896800000a95d */ /* 0x008fea0003900000 */
[----:B------:R-:W3:Y:S02]  /*11800*/  @!P2 SYNCS.PHASECHK.TRANS64 P2, [R3+URZ+0x22830], R8 ;  /* 0x022830080300a5a7 */ /* 0x000ee4000804007f */
[----:B---3--:R-:W-:Y:S05]  /*11810*/  @!P2 BRA `(.L_x_8570) ;  /* 0xfffffffc00eca947 */ /* 0x008fea000383ffff */
[----:B------:R-:W-:Y:S05]  /*11820*/  BRA `(.L_x_8569) ;  /* 0xffffff5c00847947 */ /* 0x000fea000383ffff */
.L_x_8574:
[----:B--2---:R2:W3:Y:S02]  /*11830*/  SYNCS.PHASECHK.TRANS64.TRYWAIT P2, [R183+URZ+0x22850], R8 ;  /* 0x02285008b70075a7 */ /* 0x0044e4000804017f */
[----:B---3--:R-:W-:Y:S05]  /*11840*/  @!P2 NANOSLEEP.SYNCS 0x989680 ;  /* 0x009896800000a95d */ /* 0x008fea0003900000 */
[----:B------:R-:W3:Y:S02]  /*11850*/  @!P2 SYNCS.PHASECHK.TRANS64 P2, [R183+URZ+0x22850], R8 ;  /* 0x02285008b700a5a7 */ /* 0x000ee4000804007f */
[----:B---3--:R-:W-:Y:S05]  /*11860*/  @!P2 BRA `(.L_x_8574) ;  /* 0xfffffffc00f0a947 */ /* 0x008fea000383ffff */
[----:B------:R-:W-:Y:S05]  /*11870*/  BRA `(.L_x_8573) ;  /* 0xffffff7400a47947 */ /* 0x000fea000383ffff */
.L_x_8580:
[----:B--2---:R-:W-:-:S04]  /*11880*/  IMAD.U32 R10, RZ, RZ, UR26 ;  /* 0x0000001aff0a7e24 */ /* 0x004fc8000f8e00ff */
[----:B------:R2:W3:Y:S03]  /*11890*/  SYNCS.PHASECHK.TRANS64.TRYWAIT P1, [R10+URZ+0x22830], R13 ;  /* 0x0228300d0a0075a7 */ /* 0x0004e6000802017f */
[----:B---3--:R-:W-:Y:S05]  /*118a0*/  @!P1 NANOSLEEP.SYNCS 0x989680 ;  /* 0x009896800000995d */ /* 0x008fea0003900000 */
[----:B------:R-:W3:Y:S02]  /*118b0*/  @!P1 SYNCS.PHASECHK.TRANS64 P1, [R10+URZ+0x22830], R13 ;  /* 0x0228300d0a0095a7 */ /* 0x000ee4000802007f */
[----:B---3--:R-:W-:Y:S05]  /*118c0*/  @!P1 BRA `(.L_x_8580) ;  /* 0xfffffffc00ec9947 */ /* 0x008fea000383ffff */
[----:B------:R-:W-:Y:S05]  /*118d0*/  BRA `(.L_x_8579) ;  /* 0xffffff7800a87947 */ /* 0x000fea000383ffff */
.L_x_8592:
[----:B--2---:R2:W3:Y:S02]  /*118e0*/  SYNCS.PHASECHK.TRANS64.TRYWAIT P1, [R12+URZ+0x22850], R13 ;  /* 0x0228500d0c0075a7 */ /* 0x0044e4000802017f */
[----:B---3--:R-:W-:Y:S05]  /*118f0*/  @!P1 NANOSLEEP.SYNCS 0x989680 ;  /* 0x009896800000995d */ /* 0x008fea0003900000 */
[----:B------:R-:W3:Y:S02]  /*11900*/  @!P1 SYNCS.PHASECHK.TRANS64 P1, [R12+URZ+0x22850], R13 ;  /* 0x0228500d0c0095a7 */ /* 0x000ee4000802007f */
[----:B---3--:R-:W-:Y:S05]  /*11910*/  @!P1 BRA `(.L_x_8592) ;  /* 0xfffffffc00f09947 */ /* 0x008fea000383ffff */
[----:B------:R-:W-:Y:S05]  /*11920*/  BRA `(.L_x_8591) ;  /* 0xffffffa400587947 */ /* 0x000fea000383ffff */
.L_x_8623:
        /* <DEDUP_REMOVED lines=10> */
.L_x_8673:
[----:B------:R-:W-:Y:S05]  /*119d0*/  BRA `(.L_x_8674) ;  /* 0xffffffd800ec7947 */ /* 0x000fea000383ffff */
.L_x_8624:
[----:B------:R-:W-:Y:S01]  /*119e0*/  BSSY B0, `(.L_x_8675) ;  /* 0x0000006000007945 */ /* 0x000fe20003800000 */
[----:B------:R-:W-:-:S07]  /*119f0*/  IMAD.MOV.U32 R15, RZ, RZ, -0x1 ;  /* 0xffffffffff0f7424 */ /* 0x000fce00078e00ff */
[----:B------:R-:W-:Y:S05]  /*11a00*/  WARPSYNC.COLLECTIVE R15, `(.L_x_8676) ;  /* 0x000000000f0c7348 */ /* 0x000fea0003c00000 */
[----:B------:R-:W-:Y:S02]  /*11a10*/  ELECT P6, UR62, PT ;  /* 0x00000000003e782f */ /* 0x000fe400038c0000 */
[----:B------:R-:W-:Y:S01]  /*11a20*/  MOV R14, UR62 ;  /* 0x0000003e000e7c02 */ /* 0x000fe20008000f00 */
[----:B------:R-:W-:Y:S10]  /*11a30*/  ENDCOLLECTIVE ;  /* 0x000000000000791b */ /* 0x000ff40003800000 */
.L_x_8676:
[----:B------:R-:W-:Y:S05]  /*11a40*/  BSYNC B0 ;  /* 0x0000000000007941 */ /* 0x000fea0003800000 */
.L_x_8675:
[----:B------:R-:W-:Y:S05]  /*11a50*/  BRA `(.L_x_8677) ;  /* 0xffffffd800dc7947 */ /* 0x000fea000383ffff */
.L_x_8627:
[----:B-1----:R1:W2:Y:S02]  /*11a60*/  SYNCS.PHASECHK.TRANS64.TRYWAIT P2, [R8+URZ+0x22840], R5 ;  /* 0x02284005080075a7 */ /* 0x0022a4000804017f */
[----:B--2---:R-:W-:Y:S05]  /*11a70*/  @!P2 NANOSLEEP.SYNCS 0x989680 ;  /* 0x009896800000a95d */ /* 0x004fea0003900000 */
[----:B------:R-:W2:Y:S02]  /*11a80*/  @!P2 SYNCS.PHASECHK.TRANS64 P2, [R8+URZ+0x22840], R5 ;  /* 0x022840050800a5a7 */ /* 0x000ea4000804007f */
[----:B--2---:R-:W-:Y:S05]  /*11a90*/  @!P2 BRA `(.L_x_8627) ;  /* 0xfffffffc00f0a947 */ /* 0x004fea000383ffff */
[----:B------:R-:W-:Y:S05]  /*11aa0*/  BRA `(.L_x_8678) ;  /* 0xffffffdc00387947 */ /* 0x000fea000383ffff */
.L_x_8629:
[----:B-1----:R-:W-:-:S04]  /*11ab0*/  IMAD.U32 R8, RZ, RZ, UR37 ;  /* 0x00000025ff087e24 */ /* 0x002fc8000f8e00ff */
[----:B------:R1:W2:Y:S03]  /*11ac0*/  SYNCS.PHASECHK.TRANS64.TRYWAIT P2, [R8+URZ+0x22820], R5 ;  /* 0x02282005080075a7 */ /* 0x0002a6000804017f */
[----:B--2---:R-:W-:Y:S05]  /*11ad0*/  @!P2 NANOSLEEP.SYNCS 0x989680 ;  /* 0x009896800000a95d */ /* 0x004fea0003900000 */
[----:B------:R-:W2:Y:S02]  /*11ae0*/  @!P2 SYNCS.PHASECHK.TRANS64 P2, [R8+URZ+0x22820], R5 ;  /* 0x022820050800a5a7 */ /* 0x000ea4000804007f */
[----:B--2---:R-:W-:Y:S05]  /*11af0*/  @!P2 BRA `(.L_x_8629) ;  /* 0xfffffffc00eca947 */ /* 0x004fea000383ffff */
[----:B------:R-:W-:Y:S05]  /*11b00*/  BRA `(.L_x_8679) ;  /* 0xffffffdc00d87947 */ /* 0x000fea000383ffff */
.L_x_8632:
[----:B-1----:R1:W2:Y:S02]  /*11b10*/  SYNCS.PHASECHK.TRANS64.TRYWAIT P2, [R8+URZ+0x22860], R5 ;  /* 0x02286005080075a7 */ /* 0x0022a4000804017f */
[----:B--2---:R-:W-:Y:S05]  /*11b20*/  @!P2 NANOSLEEP.SYNCS 0x989680 ;  /* 0x009896800000a95d */ /* 0x004fea0003900000 */
[----:B------:R-:W2:Y:S02]  /*11b30*/  @!P2 SYNCS.PHASECHK.TRANS64 P2, [R8+URZ+0x22860], R5 ;  /* 0x022860050800a5a7 */ /* 0x000ea4000804007f */
[----:B--2---:R-:W-:Y:S05]  /*11b40*/  @!P2 BRA `(.L_x_8632) ;  /* 0xfffffffc00f0a947 */ /* 0x004fea000383ffff */
[----:B------:R-:W-:Y:S05]  /*11b50*/  BRA `(.L_x_8680) ;  /* 0xffffffdc00ec7947 */ /* 0x000fea000383ffff */
.L_x_8639:
[----:B-1----:R1:W2:Y:S02]  /*11b60*/  SYNCS.PHASECHK.TRANS64.TRYWAIT P3, [R2+URZ+0x22840], R3 ;  /* 0x02284003020075a7 */ /* 0x0022a4000806017f */
[----:B--2---:R-:W-:Y:S05]  /*11b70*/  @!P3 NANOSLEEP.SYNCS 0x989680 ;  /* 0x009896800000b95d */ /* 0x004fea0003900000 */
[----:B------:R-:W2:Y:S02]  /*11b80*/  @!P3 SYNCS.PHASECHK.TRANS64 P3, [R2+URZ+0x22840], R3 ;  /* 0x022840030200b5a7 */ /* 0x000ea4000806007f */
[----:B--2---:R-:W-:Y:S05]  /*11b90*/  @!P3 BRA `(.L_x_8639) ;  /* 0xfffffffc00f0b947 */ /* 0x004fea000383ffff */
[----:B------:R-:W-:Y:S05]  /*11ba0*/  BRA `(.L_x_8681) ;  /* 0xffffffe400247947 */ /* 0x000fea000383ffff */
.L_x_8641:
[----:B---3--:R3:W4:Y:S02]  /*11bb0*/  SYNCS.PHASECHK.TRANS64.TRYWAIT P3, [R2+URZ+0x22860], R3 ;  /* 0x02286003020075a7 */ /* 0x008724000806017f */
[----:B----4-:R-:W-:Y:S05]  /*11bc0*/  @!P3 NANOSLEEP.SYNCS 0x989680 ;  /* 0x009896800000b95d */ /* 0x010fea0003900000 */
[----:B------:R-:W4:Y:S02]  /*11bd0*/  @!P3 SYNCS.PHASECHK.TRANS64 P3, [R2+URZ+0x22860], R3 ;  /* 0x022860030200b5a7 */ /* 0x000f24000806007f */
[----:B----4-:R-:W-:Y:S05]  /*11be0*/  @!P3 BRA `(.L_x_8641) ;  /* 0xfffffffc00f0b947 */ /* 0x010fea000383ffff */
[----:B------:R-:W-:Y:S05]  /*11bf0*/  BRA `(.L_x_8682) ;  /* 0xffffffe4006c7947 */ /* 0x000fea000383ffff */
.L_x_8647:
[----:B-1----:R1:W2:Y:S02]  /*11c00*/  SYNCS.PHASECHK.TRANS64.TRYWAIT P3, [R3+URZ+0x22840], R2 ;  /* 0x02284002030075a7 */ /* 0x0022a4000806017f */
[----:B--2---:R-:W-:Y:S05]  /*11c10*/  @!P3 NANOSLEEP.SYNCS 0x989680 ;  /* 0x009896800000b95d */ /* 0x004fea0003900000 */
[----:B------:R-:W2:Y:S02]  /*11c20*/  @!P3 SYNCS.PHASECHK.TRANS64 P3, [R3+URZ+0x22840], R2 ;  /* 0x022840020300b5a7 */ /* 0x000ea4000806007f */
[----:B--2---:R-:W-:Y:S05]  /*11c30*/  @!P3 BRA `(.L_x_8647) ;  /* 0xfffffffc00f0b947 */ /* 0x004fea000383ffff */
[----:B------:R-:W-:Y:S05]  /*11c40*/  BRA `(.L_x_8683) ;  /* 0xffffffe800947947 */ /* 0x000fea000383ffff */
.L_x_8649:
[----:B---3--:R3:W4:Y:S02]  /*11c50*/  SYNCS.PHASECHK.TRANS64.TRYWAIT P3, [R3+URZ+0x22860], R2 ;  /* 0x02286002030075a7 */ /* 0x008724000806017f */
[----:B----4-:R-:W-:Y:S05]  /*11c60*/  @!P3 NANOSLEEP.SYNCS 0x989680 ;  /* 0x009896800000b95d */ /* 0x010fea0003900000 */
[----:B------:R-:W4:Y:S02]  /*11c70*/  @!P3 SYNCS.PHASECHK.TRANS64 P3, [R3+URZ+0x22860], R2 ;  /* 0x022860020300b5a7 */ /* 0x000f24000806007f */
[----:B----4-:R-:W-:Y:S05]  /*11c80*/  @!P3 BRA `(.L_x_8649) ;  /* 0xfffffffc00f0b947 */ /* 0x010fea000383ffff */
[----:B------:R-:W-:Y:S05]  /*11c90*/  BRA `(.L_x_8684) ;  /* 0xffffffe800dc7947 */ /* 0x000fea000383ffff */
.L_x_8654:
[----:B-1----:R1:W2:Y:S02]  /*11ca0*/  SYNCS.PHASECHK.TRANS64.TRYWAIT P3, [R2+URZ+0x22840], R3 ;  /* 0x02284003020075a7 */ /* 0x0022a4000806017f */
[----:B--2---:R-:W-:Y:S05]  /*11cb0*/  @!P3 NANOSLEEP.SYNCS 0x989680 ;  /* 0x009896800000b95d */ /* 0x004fea0003900000 */
[----:B------:R-:W2:Y:S02]  /*11cc0*/  @!P3 SYNCS.PHASECHK.TRANS64 P3, [R2+URZ+0x22840], R3 ;  /* 0x022840030200b5a7 */ /* 0x000ea4000806007f */
[----:B--2---:R-:W-:Y:S05]  /*11cd0*/  @!P3 BRA `(.L_x_8654) ;  /* 0xfffffffc00f0b947 */ /* 0x004fea000383ffff */
[----:B------:R-:W-:Y:S05]  /*11ce0*/  BRA `(.L_x_8685) ;  /* 0xffffffec00e47947 */ /* 0x000fea000383ffff */
.L_x_8656:
[----:B--2---:R2:W3:Y:S02]  /*11cf0*/  SYNCS.PHASECHK.TRANS64.TRYWAIT P3, [R2+URZ+0x22860], R3 ;  /* 0x02286003020075a7 */ /* 0x0044e4000806017f */
[----:B---3--:R-:W-:Y:S05]  /*11d00*/  @!P3 NANOSLEEP.SYNCS 0x989680 ;  /* 0x009896800000b95d */ /* 0x008fea0003900000 */
[----:B------:R-:W3:Y:S02]  /*11d10*/  @!P3 SYNCS.PHASECHK.TRANS64 P3, [R2+URZ+0x22860], R3 ;  /* 0x022860030200b5a7 */ /* 0x000ee4000806007f */
[----:B---3--:R-:W-:Y:S05]  /*11d20*/  @!P3 BRA `(.L_x_8656) ;  /* 0xfffffffc00f0b947 */ /* 0x008fea000383ffff */
[----:B------:R-:W-:Y:S05]  /*11d30*/  BRA `(.L_x_8686) ;  /* 0xfffffff0002c7947 */ /* 0x000fea000383ffff */
.L_x_8661:
[----:B------:R-:W-:Y:S01]  /*11d40*/  BSSY B0, `(.L_x_8687) ;  /* 0x0000007000007945 */ /* 0x000fe20003800000 */
[----:B--2---:R-:W-:Y:S02]  /*11d50*/  IMAD.MOV.U32 R12, RZ, RZ, RZ ;  /* 0x000000ffff0c7224 */ /* 0x004fe400078e00ff */
[----:B------:R-:W-:Y:S02]  /*11d60*/  IMAD.MOV.U32 R11, RZ, RZ, 0x1f ;  /* 0x0000001fff0b7424 */ /* 0x000fe400078e00ff */
[----:B------:R-:W-:-:S07]  /*11d70*/  IMAD.MOV.U32 R15, RZ, RZ, -0x1 ;  /* 0xffffffffff0f7424 */ /* 0x000fce00078e00ff */
[----:B-1-34-:R-:W-:Y:S05]  /*11d80*/  WARPSYNC.COLLECTIVE R15, `(.L_x_8688) ;  /* 0x000000000f087348 */ /* 0x01afea0003c00000 */
[----:B------:R2:W1:Y:S02]  /*11d90*/  SHFL.IDX P6, R14, R13, R12, R11 ;  /* 0x0000000c0d0e7389 */ /* 0x00046400000c000b */
[----:B-1234-:R-:W-:Y:S01]  /*11da0*/  ENDCOLLECTIVE ;  /* 0x000000000000791b */ /* 0x01efe20003800000 */
.L_x_8688:
[----:B------:R-:W-:Y:S05]  /*11db0*/  BSYNC B0 ;  /* 0x0000000000007941 */ /* 0x000fea0003800000 */
.L_x_8687:
[----:B------:R-:W-:Y:S05]  /*11dc0*/  BRA `(.L_x_8689) ;  /* 0xfffffff400107947 */ /* 0x000fea000383ffff */
.L_x_8663:
[----:B-1----:R1:W2:Y:S02]  /*11dd0*/  SYNCS.PHASECHK.TRANS64.TRYWAIT P0, [R7+URZ+0x22820], R0 ;  /* 0x02282000070075a7 */ /* 0x0022a4000800017f */
[----:B--2---:R-:W-:Y:S05]  /*11de0*/  @!P0 NANOSLEEP.SYNCS 0x989680 ;  /* 0x009896800000895d */ /* 0x004fea0003900000 */
[----:B------:R-:W2:Y:S02]  /*11df0*/  @!P0 SYNCS.PHASECHK.TRANS64 P0, [R7+URZ+0x22820], R0 ;  /* 0x02282000070085a7 */ /* 0x000ea4000800007f */
[----:B--2---:R-:W-:Y:S05]  /*11e00*/  @!P0 BRA `(.L_x_8663) ;  /* 0xfffffffc00f08947 */ /* 0x004fea000383ffff */
[----:B------:R-:W-:Y:S05]  /*11e10*/  BRA `(.L_x_8690) ;  /* 0xfffffff400587947 */ /* 0x000fea000383ffff */
.L_x_8667:
[----:B-1----:R1:W2:Y:S02]  /*11e20*/  SYNCS.PHASECHK.TRANS64.TRYWAIT P0, [R5+URZ], R4 ;  /* 0x00000004050075a7 */ /* 0x0022a4000800017f */
[----:B--2---:R-:W-:Y:S05]  /*11e30*/  @!P0 NANOSLEEP.SYNCS 0x989680 ;  /* 0x009896800000895d */ /* 0x004fea0003900000 */
[----:B------:R-:W2:Y:S02]  /*11e40*/  @!P0 SYNCS.PHASECHK.TRANS64 P0, [R5+URZ], R4 ;  /* 0x00000004050085a7 */ /* 0x000ea4000800007f */
[----:B--2---:R-:W-:Y:S05]  /*11e50*/  @!P0 BRA `(.L_x_8667) ;  /* 0xfffffffc00f08947 */ /* 0x004fea000383ffff */
[----:B------:R-:W-:Y:S05]  /*11e60*/  BRA `(.L_x_8691) ;  /* 0xfffffff400ac7947 */ /* 0x000fea000383ffff */
.L_x_8668:
[----:B--2---:R2:W3:Y:S02]  /*11e70*/  SYNCS.PHASECHK.TRANS64.TRYWAIT P0, [R3+URZ], R0 ;  /* 0x00000000030075a7 */ /* 0x0044e4000800017f */
[----:B---3--:R-:W-:Y:S05]  /*11e80*/  @!P0 NANOSLEEP.SYNCS 0x989680 ;  /* 0x009896800000895d */ /* 0x008fea0003900000 */
[----:B------:R-:W3:Y:S02]  /*11e90*/  @!P0 SYNCS.PHASECHK.TRANS64 P0, [R3+URZ], R0 ;  /* 0x00000000030085a7 */ /* 0x000ee4000800007f */
[----:B---3--:R-:W-:Y:S05]  /*11ea0*/  @!P0 BRA `(.L_x_8668) ;  /* 0xfffffffc00f08947 */ /* 0x008fea000383ffff */
[----:B------:R-:W-:Y:S05]  /*11eb0*/  BRA `(.L_x_8692) ;  /* 0xfffffff400a07947 */ /* 0x000fea000383ffff */
.L_x_8670:
[----:B-1----:R1:W2:Y:S02]  /*11ec0*/  SYNCS.PHASECHK.TRANS64.TRYWAIT P0, [R5+URZ], R4 ;  /* 0x00000004050075a7 */ /* 0x0022a4000800017f */
[----:B--2---:R-:W-:Y:S05]  /*11ed0*/  @!P0 NANOSLEEP.SYNCS 0x989680 ;  /* 0x009896800000895d */ /* 0x004fea0003900000 */
[----:B------:R-:W2:Y:S02]  /*11ee0*/  @!P0 SYNCS.PHASECHK.TRANS64 P0, [R5+URZ], R4 ;  /* 0x00000004050085a7 */ /* 0x000ea4000800007f */
[----:B--2---:R-:W-:Y:S05]  /*11ef0*/  @!P0 BRA `(.L_x_8670) ;  /* 0xfffffffc00f08947 */ /* 0x004fea000383ffff */
[----:B------:R-:W-:Y:S05]  /*11f00*/  BRA `(.L_x_8693) ;  /* 0xfffffff400a47947 */ /* 0x000fea000383ffff */
.L_x_8694:
        /* <DEDUP_REMOVED lines=15> */
.L_x_11964:


//--------------------- .text._ZN7cutlass13device_kernelIN5flash11enable_sm90INS1_16FlashAttnFwdSm90INS1_25CollectiveMainloopFwdSm90ILi2EN4cute5tupleIJNS5_1CILi1EEES8_S8_EEENS6_IJNS7_ILi128EEENS7_ILi96EEENS7_ILi64EEEEEELi256ENS_6half_tEfNS_4arch4Sm90ELb0ELb1ELb0ELb0ELb0ELb0ELb1ELb1ELb0ELb0ELb0ELb0EEENS1_21CollectiveEpilogueFwdINS6_IJSA_NS7_ILi256EEESB_EEES9_SE_SG_Li256ELb0ELb0ELb0ELb0EEENS1_30DynamicPersistentTileSchedulerILi256ELi32ELb0ELb0ELb1EEEEEEEEEvNT_6ParamsE --------------------------
	.section	.text._ZN7cutlass13device_kernelIN5flash11enable_sm90INS1_16FlashAttnFwdSm90INS1_25CollectiveMainloopFwdSm90ILi2EN4cute5tupleIJNS5_1CILi1EEES8_S8_EEENS6_IJNS7_ILi128EEENS7_ILi96EEENS7_ILi64EEEEEELi256ENS_6half_tEfNS_4arch4Sm90ELb0ELb1ELb0ELb0ELb0ELb0ELb1ELb1ELb0ELb0ELb0ELb0EEENS1_21CollectiveEpilogueFwdINS6_IJSA_NS7_ILi256EEESB_EEES9_SE_SG_Li256ELb0ELb0ELb0ELb0EEENS1_30DynamicPersistentTileSchedulerILi256ELi32ELb0ELb0ELb1EEEEEEEEEvNT_6ParamsE,"ax",@progbits
	.align	128
.text._ZN7cutlass13device_kernelIN5flash11enable_sm90INS1_16FlashAttnFwdSm90INS1_25CollectiveMainloopFwdSm90ILi2EN4cute5tupleIJNS5_1CILi1EEES8_S8_EEENS6_IJNS7_ILi128EEENS7_ILi96EEENS7_ILi64EEEEEELi256ENS_6half_tEfNS_4arch4Sm90ELb0ELb1ELb0ELb0ELb0ELb0ELb1ELb1ELb0ELb0ELb0ELb0EEENS1_21CollectiveEpilogueFwdINS6_IJSA_NS7_ILi256EEESB_EEES9_SE_SG_Li256ELb0ELb0ELb0ELb0EEENS1_30DynamicPersistentTileSchedulerILi256ELi32ELb0ELb0ELb1EEEEEEEEEvNT_6ParamsE:
        .type           _ZN7cutlass13device_kernelIN5flash11enable_sm90INS1_16FlashAttnFwdSm90INS1_25CollectiveMainloopFwdSm90ILi2EN4cute5tupleIJNS5_1CILi1EEES8_S8_EEENS6_IJNS7_ILi128EEENS7_ILi96EEENS7_ILi64EEEEEELi256ENS_6half_tEfNS_4arch4Sm90ELb0ELb1ELb0ELb0ELb0ELb0ELb1ELb1ELb0ELb0ELb0ELb0EEENS1_21CollectiveEpilogueFwdINS6_IJSA_NS7_ILi256EEESB_EEES9_SE_SG_Li256ELb0ELb0ELb0ELb0EEENS1_30DynamicPersistentTileSchedulerILi256ELi32ELb0ELb0ELb1EEEEEEEEEvNT_6ParamsE,@function
        .size           _ZN7cutlass13device_kernelIN5flash11enable_sm90INS1_16FlashAttnFwdSm90INS1_25CollectiveMainloopFwdSm90ILi2EN4cute5tupleIJNS5_1CILi1EEES8_S8_EEENS6_IJNS7_ILi128EEENS7_ILi96EEENS7_ILi64EEEEEELi256ENS_6half_tEfNS_4arch4Sm90ELb0ELb1ELb0ELb0ELb0ELb0ELb1ELb1ELb0ELb0ELb0ELb0EEENS1_21CollectiveEpilogueFwdINS6_IJSA_NS7_ILi256EEESB_EEES9_SE_SG_Li256ELb0ELb0ELb0ELb0EEENS1_30DynamicPersistentTileSchedulerILi256ELi32ELb0ELb0ELb1EEEEEEEEEvNT_6ParamsE,(.L_x_11965 - _ZN7cutlass13device_kernelIN5flash11enable_sm90INS1_16FlashAttnFwdSm90INS1_25CollectiveMainloopFwdSm90ILi2EN4cute5tupleIJNS5_1CILi1EEES8_S8_EEENS6_IJNS7_ILi128EEENS7_ILi96EEENS7_ILi64EEEEEELi256ENS_6half_tEfNS_4arch4Sm90ELb0ELb1ELb0ELb0ELb0ELb0ELb1ELb1ELb0ELb0ELb0ELb0EEENS1_21CollectiveEpilogueFwdINS6_IJSA_NS7_ILi256EEESB_EEES9_SE_SG_Li256ELb0ELb0ELb0ELb0EEENS1_30DynamicPersistentTileSchedulerILi256ELi32ELb0ELb0ELb1EEEEEEEEEvNT_6ParamsE)
        .other          _ZN7cutlass13device_kernelIN5flash11enable_sm90INS1_16FlashAttnFwdSm90INS1_25CollectiveMainloopFwdSm90ILi2EN4cute5tupleIJNS5_1CILi1EEES8_S8_EEENS6_IJNS7_ILi128EEENS7_ILi96EEENS7_ILi64EEEEEELi256ENS_6half_tEfNS_4arch4Sm90ELb0ELb1ELb0ELb0ELb0ELb0ELb1ELb1ELb0ELb0ELb0ELb0EEENS1_21CollectiveEpilogueFwdINS6_IJSA_NS7_ILi256EEESB_EEES9_SE_SG_Li256ELb0ELb0ELb0ELb0EEENS1_30DynamicPersistentTileSchedulerILi256ELi32ELb0ELb0ELb1EEEEEEEEEvNT_6ParamsE,@"STO_CUDA_ENTRY STV_DEFAULT"
_ZN7cutlass13device_kernelIN5flash11enable_sm90INS1_16FlashAttnFwdSm90INS1_25CollectiveMainloopFwdSm90ILi2EN4cute5tupleIJNS5_1CILi1EEES8_S8_EEENS6_IJNS7_ILi128EEENS7_ILi96EEENS7_ILi64EEEEEELi256ENS_6half_tEfNS_4arch4Sm90ELb0ELb1ELb0ELb0ELb0ELb0ELb1ELb1ELb0ELb0ELb0ELb0EEENS1_21CollectiveEpilogueFwdINS6_IJSA_NS7_ILi256EEESB_EEES9_SE_SG_Li256ELb0ELb0ELb0ELb0EEENS1_30DynamicPersistentTileSchedulerILi256ELi32ELb0ELb0ELb1EEEEEEEEEvNT_6ParamsE:
[----:B------:R-:W1:Y:S02]  /*0000*/  LDC R1, c[0x0][0x28] ;  /* 0x00000a00ff017b82 */ /* 0x000e640000000800 */
[----:B-1----:R-:W-:Y:S01]  /*0010*/  VIADD R1, R1, 0xfffffb90 ;  /* 0xfffffb9001017836 */ /* 0x002fe20000000000 */
[----:B------:R-:W1:Y:S01]  /*0020*/  S2R R3, SR_TID.X ;  /* 0x0000000000037919 */ /* 0x000e620000002100 */
[----:B------:R-:W-:Y:S01]  /*0030*/  ELECT P0, URZ, PT ;  /* 0x00000000003f782f */ /* 0x000fe20003800000 */
[----:B------:R-:W-:Y:S01]  /*0040*/  BSSY B0, `(.L_x_8695) ;  /* 0x000001b000007945 */ /* 0x000fe20003800000 */
[----:B------:R-:W-:Y:S02]  /*0050*/  ULDC UR4, c[0x0][0x20] ;  /* 0x0000080000047ab9 */ /* 0x000fe40000000800 */
[----:B------:R-:W-:Y:S01]  /*0060*/  IADD3 R16, P1, R1, UR4, RZ ;  /* 0x0000000401107c10 */ /* 0x000fe2000ff3e0ff */
[----:B------:R-:W-:-:S04]  /*0070*/  ULDC UR4, c[0x0][0x24] ;  /* 0x0000090000047ab9 */ /* 0x000fc80000000800 */
[----:B------:R-:W-:Y:S01]  /*0080*/  IMAD.X R17, RZ, RZ, UR4, P1 ;  /* 0x00000004ff117e24 */ /* 0x000fe200088e06ff */
        /* <DEDUP_REMOVED lines=22> */
.L_x_8696:
[----:B------:R-:W-:Y:S05]  /*01f0*/  BSYNC B0 ;  /* 0x0000000000007941 */ /* 0x000fea0003800000 */
.L_x_8695:
        /* <DEDUP_REMOVED lines=39> */
.L_x_8697:
        /* <DEDUP_REMOVED lines=22> */
.L_x_8698:
        /* <DEDUP_REMOVED lines=18> */
.L_x_8699:
        /* <DEDUP_REMOVED lines=22> */
.L_x_8700:
        /* <DEDUP_REMOVED lines=22> */
.L_x_8701:
[----:B------:R-:W-:Y:S01]  /*09b0*/  IADD3 R2, P0, R16, 0x70, RZ ;  /* 0x0000007010027810 */ /* 0x000fe20007f1e0ff */
[----:B------:R-:W-:Y:S01]  /*09c0*/  UMOV UR38, 0x1 ;  /* 0x0000000100267882 */ /* 0x000fe20000000000 */
[----:B------:R-:W-:Y:S01]  /*09d0*/  PLOP3.LUT P1, PT, PT, PT, UP0, 0x80, 0x0 ;  /* 0x000000000000781c */ /* 0x000fe20003f2f008 */
[----:B------:R-:W-:Y:S01]  /*09e0*/  NOP ;  /* 0x0000000000007918 */ /* 0x000fe20000000000 */
[----:B------:R-:W-:Y:S01]  /*09f0*/  USEL UR38, UR38, 0x2, !UP0 ;  /* 0x0000000226267887 */ /* 0x000fe2000c000000 */
[----:B------:R5:W-:Y:S01]  /*0a00*/  STL [R1+0x464], R2 ;  /* 0x0004640201007387 */ /* 0x000be20000100800 */
[----:B------:R-:W-:Y:S01]  /*0a10*/  ULDC.64 UR46, c[0x0][0x208] ;  /* 0x00008200002e7ab9 */ /* 0x000fe20000000a00 */
[----:B------:R-:W-:Y:S02]  /*0a20*/  IMAD.MOV.U32 R22, RZ, RZ, R16 ;  /* 0x000000ffff167224 */ /* 0x000fe400078e0010 */
[--C-:B------:R-:W-:Y:S02]  /*0a30*/  IMAD.MOV.U32 R23, RZ, RZ, R17.reuse ;  /* 0x000000ffff177224 */ /* 0x100fe400078e0011 */
[----:B-----5:R-:W-:-:S05]  /*0a40*/  IMAD.X R2, RZ, RZ, R17, P0 ;  /* 0x000000ffff027224 */ /* 0x020fca00000e0611 */
[----:B------:R1:W-:Y:S02]  /*0a50*/  STL [R1+0x460], R2 ;  /* 0x0004600201007387 */ /* 0x0003e40000100800 */
[----:B-1234-:R-:W-:Y:S06]  /*0a60*/  BAR.SYNC.DEFER_BLOCKING 0x0 ;  /* 0x0000000000007b1d */ /* 0x01efec0000010000 */
[----:B------:R-:W-:Y:S05]  /*0a70*/  @!P1 BRA `(.L_x_8702) ;  /* 0x000001f800409947 */ /* 0x000fea0003800000 */
.L_x_8703:
        /* <DEDUP_REMOVED lines=8> */
[----:B------:R-:W-:Y:S01]  /*0b00*/  ISETP.NE.AND P0, PT, R26, 0x1, PT ;  /* 0x000000011a00780c */ /* 0x000fe20003f05270 */
[----:B------:R2:W-:-:S12]  /*0b10*/  STL.64 [R1+0x210], RZ ;  /* 0x000210ff01007387 */ /* 0x0005d80000100a00 */
[----:B------:R-:W-:Y:S06]  /*0b20*/  @!P0 BAR.ARV 0x9, 0x100 ;  /* 0x0244000000008b1d */ /* 0x000fec0000002000 */
[C---:B------:R-:W-:Y:S02]  /*0b30*/  IADD3 R217, P1, R16.reuse, 0x210, RZ ;  /* 0x0000021010d97810 */ /* 0x040fe40007f3e0ff */
[----:B------:R-:W-:Y:S01]  /*0b40*/  IADD3 R219, P2, R16, 0x21c, RZ ;  /* 0x0000021c10db7810 */ /* 0x000fe20007f5e0ff */
[----:B------:R2:W-:Y:S01]  /*0b50*/  STL [R1+0x218], RZ ;  /* 0x000218ff01007387 */ /* 0x0005e20000100800 */
[----:B-1----:R-:W-:Y:S01]  /*0b60*/  ISETP.LE.AND P0, PT, R0, UR5, PT ;  /* 0x0000000500007c0c */ /* 0x002fe2000bf03270 */
[----:B------:R-:W-:-:S02]  /*0b70*/  IMAD.X R216, RZ, RZ, R17, P1 ;  /* 0x000000ffffd87224 */ /* 0x000fc400008e0611 */
[----:B------:R2:W-:Y:S01]  /*0b80*/  STL [R1+0x21c], RZ ;  /* 0x00021cff01007387 */ /* 0x0005e20000100800 */
[----:B------:R-:W-:-:S09]  /*0b90*/  IMAD.X R218, RZ, RZ, R17, P2 ;  /* 0x000000ffffda7224 */ /* 0x000fd200010e0611 */
[----:B--2---:R-:W-:Y:S05]  /*0ba0*/  @P0 EXIT ;  /* 0x000000000000094d */ /* 0x004fea0003800000 */
[----:B------:R-:W1:Y:S01]  /*0bb0*/  S2R R8, SR_TID.X ;  /* 0x0000000000087919 */ /* 0x000e620000002100 */
[----:B------:R-:W2:Y:S01]  /*0bc0*/  S2UR UR6, SR_CgaCtaId ;  /* 0x00000000000679c3 */ /* 0x000ea20000008800 */
[----:B------:R-:W-:Y:S01]  /*0bd0*/  UMOV UR50, 0x400 ;  /* 0x0000040000327882 */ /* 0x000fe20000000000 */
[----:B------:R-:W-:Y:S01]  /*0be0*/  IMAD.MOV.U32 R195, RZ, RZ, 0x2 ;  /* 0x00000002ffc37424 */ /* 0x000fe200078e00ff */
[C---:B------:R-:W-:Y:S01]  /*0bf0*/  IADD3 R203, -R26.reuse, 0xb, RZ ;  /* 0x0000000b1acb7810 */ /* 0x040fe20007ffe1ff */
[----:B------:R-:W-:Y:S01]  /*0c00*/  VIADD R208, R26, 0x8 ;  /* 0x000000081ad07836 */ /* 0x000fe20000000000 */
[----:B------:R-:W-:-:S03]  /*0c10*/  ULDC.64 UR36, c[0x0][0x198] ;  /* 0x0000660000247ab9 */ /* 0x000fc60000000a00 */
[----:B------:R-:W3:Y:S01]  /*0c20*/  S2UR UR4, SR_SWINHI ;  /* 0x00000000000479c3 */ /* 0x000ee20000002f00 */
[----:B--2---:R-:W-:Y:S01]  /*0c30*/  ULEA UR50, UR6, UR50, 0x18 ;  /* 0x0000003206327291 */ /* 0x004fe2000f8ec03f */
[----:B-1----:R-:W-:-:S06]  /*0c40*/  VIADD R197, R8, 0xffffff80 ;  /* 0xffffff8008c57836 */ /* 0x002fcc0000000000 */
[----:B------:R-:W-:Y:S01]  /*0c50*/  UMOV UR48, UR50 ;  /* 0x0000003200307c82 */ /* 0x000fe20008000000 */
[----:B---3--:R-:W-:Y:S01]  /*0c60*/  UMOV UR49, UR4 ;  /* 0x0000000400317c82 */ /* 0x008fe20008000000 */
[----:B------:R-:W-:Y:S01]  /*0c70*/  LOP3.LUT R8, R8, 0x7f, RZ, 0xc0, !PT ;  /* 0x0000007f08087812 */ /* 0x000fe200078ec0ff */
[----:B------:R-:W-:Y:S01]  /*0c80*/  UMOV UR4, UR5 ;  /* 0x0000000500047c82 */ /* 0x000fe20008000000 */
[----:B------:R-:W-:Y:S02]  /*0c90*/  SHF.R.S32.HI R0, RZ, 0x1f, R197 ;  /* 0x0000001fff007819 */ /* 0x000fe400000114c5 */
[----:B------:R-:W-:Y:S02]  /*0ca0*/  ISETP.NE.AND P0, PT, R8, RZ, PT ;  /* 0x000000ff0800720c */ /* 0x000fe40003f05270 */
[CC--:B------:R-:W-:Y:S02]  /*0cb0*/  LEA.HI R2, R0.reuse, R197.reuse, RZ, 0x4 ;  /* 0x000000c500027211 */ /* 0x0c0fe400078f20ff */
[----:B------:R-:W-:-:S02]  /*0cc0*/  LEA.HI R19, R0, R197, RZ, 0x7 ;  /* 0x000000c500137211 */ /* 0x000fc400078f38ff */
[----:B------:R-:W-:Y:S02]  /*0cd0*/  SHF.R.S32.HI R3, RZ, 0x4, R2 ;  /* 0x00000004ff037819 */ /* 0x000fe40000011402 */
[----:B------:R-:W-:Y:S02]  /*0ce0*/  LEA.HI R221, R0, R197, RZ, 0x5 ;  /* 0x000000c500dd7211 */ /* 0x000fe400078f28ff */
[C---:B------:R-:W-:Y:S02]  /*0cf0*/  LEA.HI R5, R2.reuse, R3, RZ, 0x1 ;  /* 0x0000000302057211 */ /* 0x040fe400078f08ff */
[----:B------:R-:W-:Y:S02]  /*0d00*/  LOP3.LUT R4, R2, 0x3fffff0, RZ, 0xc0, !PT ;  /* 0x03fffff002047812 */ /* 0x000fe400078ec0ff */
[----:B------:R-:W-:Y:S02]  /*0d10*/  LOP3.LUT R2, R19, 0xffffff80, RZ, 0xc0, !PT ;  /* 0xffffff8013027812 */ /* 0x000fe400078ec0ff */
[----:B------:R-:W-:Y:S01]  /*0d20*/  LOP3.LUT R6, R5, 0x1ffffffe, RZ, 0xc0, !PT ;  /* 0x1ffffffe05067812 */ /* 0x000fe200078ec0ff */
[C---:B------:R-:W-:Y:S01]  /*0d30*/  IMAD.IADD R4, R197.reuse, 0x1, -R4 ;  /* 0x00000001c5047824 */ /* 0x040fe200078e0a04 */
[----:B------:R-:W-:Y:S01]  /*0d40*/  SHF.R.S32.HI R221, RZ, 0x5, R221 ;  /* 0x00000005ffdd7819 */ /* 0x000fe200000114dd */
[----:B------:R-:W-:Y:S01]  /*0d50*/  IMAD.IADD R209, R197, 0x1, -R2 ;  /* 0x00000001c5d17824 */ /* 0x000fe200078e0a02 */
[----:B------:R-:W-:Y:S01]  /*0d60*/  SHF.R.S32.HI R220, RZ, 0x7, R19 ;  /* 0x00000007ffdc7819 */ /* 0x000fe20000011413 */
[----:B------:R-:W-:Y:S01]  /*0d70*/  IMAD.IADD R6, R3, 0x1, -R6 ;  /* 0x0000000103067824 */ /* 0x000fe200078e0a06 */
[----:B------:R-:W-:Y:S01]  /*0d80*/  LEA.HI R198, R0, R197, RZ, 0x3 ;  /* 0x000000c500c67211 */ /* 0x000fe200078f18ff */
[----:B------:R-:W-:Y:S01]  /*0d90*/  IMAD R3, R221, 0x10, R4 ;  /* 0x00000010dd037824 */ /* 0x000fe200078e0204 */
[----:B------:R-:W-:-:S02]  /*0da0*/  SHF.R.S32.HI R2, RZ, 0x1f, R209 ;  /* 0x0000001fff027819 */ /* 0x000fc400000114d1 */
[----:B------:R-:W-:Y:S01]  /*0db0*/  SEL R204, RZ, 0x1, P0 ;  /* 0x00000001ffcc7807 */ /* 0x000fe20000000000 */
[----:B------:R-:W-:Y:S01]  /*0dc0*/  IMAD R3, R3, 0x8, R6 ;  /* 0x0000000803037824 */ /* 0x000fe200078e0206 */
[CC--:B------:R-:W-:Y:S02]  /*0dd0*/  LEA.HI R27, R2.reuse, R209.reuse, RZ, 0x2 ;  /* 0x000000d1021b7211 */ /* 0x0c0fe400078f10ff */
[----:B------:R-:W-:Y:S01]  /*0de0*/  LEA.HI R2, R2, R209, RZ, 0x5 ;  /* 0x000000d102027211 */ /* 0x000fe200078f28ff */
[----:B------:R-:W-:Y:S01]  /*0df0*/  IMAD.SHL.U32 R194, R3, 0x8, RZ ;  /* 0x0000000803c27824 */ /* 0x000fe200078e00ff */
[--C-:B------:R-:W-:Y:S02]  /*0e00*/  SHF.R.S32.HI R3, RZ, 0x2, R27.reuse ;  /* 0x00000002ff037819 */ /* 0x100fe4000001141b */
[----:B------:R-:W-:Y:S01]  /*0e10*/  SHF.R.S32.HI R4, RZ, 0x1f, R27 ;  /* 0x0000001fff047819 */ /* 0x000fe2000001141b */
[----:B------:R-:W-:Y:S01]  /*0e20*/  IMAD.WIDE R194, R194, R195, UR48 ;  /* 0x00000030c2c27e25 */ /* 0x000fe2000f8e02c3 */
[----:B------:R-:W-:-:S02]  /*0e30*/  SHF.R.S32.HI R2, RZ, 0x5, R2 ;  /* 0x00000005ff027819 */ /* 0x000fc40000011402 */
[----:B------:R-:W-:Y:S02]  /*0e40*/  LEA.HI R4, R4, R3, RZ, 0x3 ;  /* 0x0000000304047211 */ /* 0x000fe400078f18ff */
[C---:B------:R-:W-:Y:S02]  /*0e50*/  IADD3 R9, P5, R194.reuse, 0x20, RZ ;  /* 0x00000020c2097810 */ /* 0x040fe40007fbe0ff */
[----:B------:R-:W-:Y:S02]  /*0e60*/  IADD3 R7, P6, R194, 0x40, RZ ;  /* 0x00000040c2077810 */ /* 0x000fe40007fde0ff */
[----:B------:R-:W-:Y:S02]  /*0e70*/  LOP3.LUT R4, R4, 0xfffffff8, RZ, 0xc0, !PT ;  /* 0xfffffff804047812 */ /* 0x000fe400078ec0ff */
[----:B------:R-:W-:Y:S02]  /*0e80*/  LOP3.LUT R6, R9, 0x380, RZ, 0xc0, !PT ;  /* 0x0000038009067812 */ /* 0x000fe400078ec0ff */
[----:B------:R-:W-:Y:S01]  /*0e90*/  LOP3.LUT R5, R7, 0x380, RZ, 0xc0, !PT ;  /* 0x0000038007057812 */ /* 0x000fe200078ec0ff */
[----:B------:R-:W-:Y:S01]  /*0ea0*/  IMAD.IADD R3, R3, 0x1, -R4 ;  /* 0x0000000103037824 */ /* 0x000fe200078e0a04 */
[----:B------:R-:W-:-:S02]  /*0eb0*/  SHF.R.U64 R6, R6, 0x3, RZ ;  /* 0x0000000306067819 */ /* 0x000fc400000012ff */
[----:B------:R-:W-:Y:S01]  /*0ec0*/  SHF.R.U64 R4, R5, 0x3, RZ ;  /* 0x0000000305047819 */ /* 0x000fe200000012ff */
[----:B------:R-:W-:Y:S01]  /*0ed0*/  IMAD R200, R2, 0x10, R3 ;  /* 0x0000001002c87824 */ /* 0x000fe200078e0203 */
[----:B------:R-:W-:Y:S01]  /*0ee0*/  IADD3 R11, P3, R194, 0x4020, RZ ;  /* 0x00004020c20b7810 */ /* 0x000fe20007f7e0ff */
[--C-:B------:R-:W-:Y:S01]  /*0ef0*/  IMAD.X R3, RZ, RZ, R195.reuse, P5 ;  /* 0x000000ffff037224 */ /* 0x100fe200028e06c3 */
[----:B------:R-:W-:Y:S01]  /*0f00*/  LOP3.LUT R2, R6, R9, RZ, 0x3c, !PT ;  /* 0x0000000906027212 */ /* 0x000fe200078e3cff */
[----:B------:R-:W-:Y:S01]  /*0f10*/  IMAD.X R5, RZ, RZ, R195, P6 ;  /* 0x000000ffff057224 */ /* 0x000fe200030e06c3 */
[----:B------:R-:W-:Y:S02]  /*0f20*/  LOP3.LUT R4, R4, R7, RZ, 0x3c, !PT ;  /* 0x0000000704047212 */ /* 0x000fe400078e3cff */
[C---:B------:R-:W-:Y:S02]  /*0f30*/  IADD3 R7, P1, R194.reuse, 0x60, RZ ;  /* 0x00000060c2077810 */ /* 0x040fe40007f3e0ff */
[----:B------:R-:W-:-:S02]  /*0f40*/  IADD3 R9, P2, R194, 0x4000, RZ ;  /* 0x00004000c2097810 */ /* 0x000fc40007f5e0ff */
[----:B------:R-:W-:Y:S02]  /*0f50*/  LOP3.LUT R10, R11, 0x380, RZ, 0xc0, !PT ;  /* 0x000003800b0a7812 */ /* 0x000fe400078ec0ff */
[----:B------:R-:W-:Y:S02]  /*0f60*/  LOP3.LUT R6, R7, 0x380, RZ, 0xc0, !PT ;  /* 0x0000038007067812 */ /* 0x000fe400078ec0ff */
[----:B------:R-:W-:Y:S02]  /*0f70*/  LOP3.LUT R8, R9, 0x380, RZ, 0xc0, !PT ;  /* 0x0000038009087812 */ /* 0x000fe400078ec0ff */
[----:B------:R-:W-:Y:S02]  /*0f80*/  SHF.R.U64 R10, R10, 0x3, RZ ;  /* 0x000000030a0a7819 */ /* 0x000fe400000012ff */
[----:B------:R-:W-:Y:S02]  /*0f90*/  SHF.R.U64 R6, R6, 0x3, RZ ;  /* 0x0000000306067819 */ /* 0x000fe400000012ff */
[----:B------:R-:W-:-:S02]  /*0fa0*/  SHF.R.U64 R8, R8, 0x3, RZ ;  /* 0x0000000308087819 */ /* 0x000fc400000012ff */
[----:B------:R-:W-:Y:S02]  /*0fb0*/  LOP3.LUT R10, R10, R11, RZ, 0x3c, !PT ;  /* 0x0000000b0a0a7212 */ /* 0x000fe400078e3cff */
[----:B------:R-:W-:Y:S02]  /*0fc0*/  IADD3 R11, P6, R194, 0x8000, RZ ;  /* 0x00008000c20b7810 */ /* 0x000fe40007fde0ff */
[----:B------:R-:W-:Y:S01]  /*0fd0*/  LOP3.LUT R6, R6, R7, RZ, 0x3c, !PT ;  /* 0x0000000706067212 */ /* 0x000fe200078e3cff */
[--C-:B------:R-:W-:Y:S01]  /*0fe0*/  IMAD.X R7, RZ, RZ, R195.reuse, P1 ;  /* 0x000000ffff077224 */ /* 0x100fe200008e06c3 */
[----:B------:R-:W-:Y:S01]  /*0ff0*/  LOP3.LUT R8, R8, R9, RZ, 0x3c, !PT ;  /* 0x0000000908087212 */ /* 0x000fe200078e3cff */
[----:B------:R-:W-:Y:S01]  /*1000*/  IMAD.X R9, RZ, RZ, R195, P2 ;  /* 0x000000ffff097224 */ /* 0x000fe200010e06c3 */
[----:B------:R-:W-:Y:S02]  /*1010*/  MOV R3, R2 ;  /* 0x0000000200037202 */ /* 0x000fe40000000f00 */
[----:B------:R-:W-:-:S02]  /*1020*/  MOV R2, R4 ;  /* 0x0000000400027202 */ /* 0x000fc40000000f00 */
[C---:B------:R-:W-:Y:S01]  /*1030*/  IADD3 R21, P1, R194.reuse, 0x8020, RZ ;  /* 0x00008020c2157810 */ /* 0x040fe20007f3e0ff */
[----:B------:R-:W-:Y:S01]  /*1040*/  STL [R1+0x46c], R3 ;  /* 0x00046c0301007387 */ /* 0x000fe20000100800 */
[C---:B------:R-:W-:Y:S02]  /*1050*/  IADD3 R25, P2, R194.reuse, 0x8040, RZ ;  /* 0x00008040c2197810 */ /* 0x040fe40007f5e0ff */
[C---:B------:R-:W-:Y:S01]  /*1060*/  IADD3 R13, P4, R194.reuse, 0x4040, RZ ;  /* 0x00004040c20d7810 */ /* 0x040fe20007f9e0ff */
[----:B------:R1:W-:Y:S01]  /*1070*/  STL [R1+0x468], R2 ;  /* 0x0004680201007387 */ /* 0x0003e20000100800 */
[----:B------:R-:W-:Y:S02]  /*1080*/  IADD3 R15, P5, R194, 0x4060, RZ ;  /* 0x00004060c20f7810 */ /* 0x000fe40007fbe0ff */
[----:B------:R-:W-:Y:S02]  /*1090*/  LOP3.LUT R18, R11, 0x380, RZ, 0xc0, !PT ;  /* 0x000003800b127812 */ /* 0x000fe400078ec0ff */
[----:B------:R-:W-:-:S02]  /*10a0*/  LOP3.LUT R20, R21, 0x380, RZ, 0xc0, !PT ;  /* 0x0000038015147812 */ /* 0x000fc400078ec0ff */
[----:B------:R-:W-:Y:S02]  /*10b0*/  LOP3.LUT R24, R25, 0x380, RZ, 0xc0, !PT ;  /* 0x0000038019187812 */ /* 0x000fe400078ec0ff */
[----:B------:R-:W-:Y:S02]  /*10c0*/  LOP3.LUT R12, R13, 0x380, RZ, 0xc0, !PT ;  /* 0x000003800d0c7812 */ /* 0x000fe400078ec0ff */
[----:B------:R-:W-:Y:S02]  /*10d0*/  LOP3.LUT R14, R15, 0x380, RZ, 0xc0, !PT ;  /* 0x000003800f0e7812 */ /* 0x000fe400078ec0ff */
[----:B------:R-:W-:Y:S02]  /*10e0*/  SHF.R.U64 R18, R18, 0x3, RZ ;  /* 0x0000000312127819 */ /* 0x000fe400000012ff */
[----:B-1----:R-:W-:Y:S01]  /*10f0*/  LEA.HI R2, R19, R220, RZ, 0x1 ;  /* 0x000000dc13027211 */ /* 0x002fe200078f08ff */
[----:B------:R-:W-:Y:S01]  /*1100*/  IMAD.X R19, RZ, RZ, R195, P6 ;  /* 0x000000ffff137224 */ /* 0x000fe200030e06c3 */
[----:B------:R-:W-:-:S02]  /*1110*/  SHF.R.U64 R20, R20, 0x3, RZ ;  /* 0x0000000314147819 */ /* 0x000fc400000012ff */
[----:B------:R-:W-:Y:S02]  /*1120*/  SHF.R.U64 R24, R24, 0x3, RZ ;  /* 0x0000000318187819 */ /* 0x000fe400000012ff */
[----:B------:R-:W-:Y:S02]  /*1130*/  SHF.R.U64 R12, R12, 0x3, RZ ;  /* 0x000000030c0c7819 */ /* 0x000fe400000012ff */
[----:B------:R-:W-:Y:S02]  /*1140*/  SHF.R.U64 R14, R14, 0x3, RZ ;  /* 0x000000030e0e7819 */ /* 0x000fe400000012ff */
[----:B------:R-:W-:Y:S01]  /*1150*/  LOP3.LUT R18, R18, R11, RZ, 0x3c, !PT ;  /* 0x0000000b12127212 */ /* 0x000fe200078e3cff */
[----:B------:R-:W-:Y:S01]  /*1160*/  IMAD.X R11, RZ, RZ, R195, P3 ;  /* 0x000000ffff0b7224 */ /* 0x000fe200018e06c3 */
[----:B------:R-:W-:Y:S02]  /*1170*/  LOP3.LUT R3, R2, 0x3fffffe, RZ, 0xc0, !PT ;  /* 0x03fffffe02037812 */ /* 0x000fe400078ec0ff */
[----:B------:R-:W-:-:S02]  /*1180*/  LOP3.LUT R2, R198, 0x1ffffff8, RZ, 0xc0, !PT ;  /* 0x1ffffff8c6027812 */ /* 0x000fc400078ec0ff */
[----:B------:R-:W-:Y:S01]  /*1190*/  LOP3.LUT R0, R27, 0x7ffffffc, RZ, 0xc0, !PT ;  /* 0x7ffffffc1b007812 */ /* 0x000fe200078ec0ff */
[----:B------:R-:W-:Y:S01]  /*11a0*/  IMAD.IADD R3, R220, 0x1, -R3 ;  /* 0x00000001dc037824 */ /* 0x000fe200078e0a03 */
        /* <DEDUP_REMOVED lines=8> */
[----:B------:R-:W-:Y:S01]  /*1230*/  MOV R232, R18 ;  /* 0x0000001200e87202 */ /* 0x000fe20000000f00 */
[----:B------:R-:W-:Y:S01]  /*1240*/  IMAD.IADD R2, R197, 0x1, -R2 ;  /* 0x00000001c5027824 */ /* 0x000fe200078e0a02 */
[C---:B------:R-:W-:Y:S01]  /*1250*/  IADD3 R18, P1, R16.reuse, 0x13c, RZ ;  /* 0x0000013c10127810 */ /* 0x040fe20007f3e0ff */
[----:B------:R-:W-:Y:S01]  /*1260*/  IMAD.IADD R0, R209, 0x1, -R0 ;  /* 0x00000001d1007824 */ /* 0x000fe200078e0a00 */
[----:B------:R-:W-:Y:S01]  /*1270*/  IADD3 R211, P2, R16, 0x220, RZ ;  /* 0x0000022010d37810 */ /* 0x000fe20007f5e0ff */
[----:B------:R-:W-:Y:S01]  /*1280*/  IMAD R200, R3, 0x40, R200 ;  /* 0x0000004003c87824 */ /* 0x000fe200078e02c8 */
[----:B------:R-:W-:Y:S01]  /*1290*/  MOV R237, R6 ;  /* 0x0000000600ed7202 */ /* 0x000fe20000000f00 */
[--C-:B------:R-:W-:Y:S01]  /*12a0*/  IMAD.X R165, RZ, RZ, R17.reuse, P1 ;  /* 0x000000ffffa57224 */ /* 0x100fe200008e0611 */
[----:B------:R-:W-:Y:S01]  /*12b0*/  MOV R236, R8 ;  /* 0x0000000800ec7202 */ /* 0x000fe20000000f00 */
[----:B------:R-:W-:Y:S01]  /*12c0*/  IMAD.X R210, RZ, RZ, R17, P2 ;  /* 0x000000ffffd27224 */ /* 0x000fe200010e0611 */
[----:B------:R-:W-:Y:S01]  /*12d0*/  MOV R235, R10 ;  /* 0x0000000a00eb7202 */ /* 0x000fe20000000f00 */
[----:B------:R-:W-:Y:S01]  /*12e0*/  IMAD.SHL.U32 R188, R2, 0x8, RZ ;  /* 0x0000000802bc7824 */ /* 0x000fe200078e00ff */
[----:B------:R-:W-:Y:S01]  /*12f0*/  MOV R234, R12 ;  /* 0x0000000c00ea7202 */ /* 0x000fe20000000f00 */
[----:B------:R-:W-:Y:S01]  /*1300*/  IMAD.SHL.U32 R201, R0, 0x2, RZ ;  /* 0x0000000200c97824 */ /* 0x000fe200078e00ff */
[----:B------:R-:W-:-:S02]  /*1310*/  MOV R233, R14 ;  /* 0x0000000e00e97202 */ /* 0x000fc40000000f00 */
[----:B------:R-:W-:Y:S02]  /*1320*/  MOV R231, R20 ;  /* 0x0000001400e77202 */ /* 0x000fe40000000f00 */
[----:B------:R-:W-:Y:S02]  /*1330*/  MOV R230, R24 ;  /* 0x0000001800e67202 */ /* 0x000fe40000000f00 */
[----:B------:R-:W-:-:S07]  /*1340*/  SHF.R.S32.HI R198, RZ, 0x3, R198 ;  /* 0x00000003ffc67819 */ /* 0x000fce00000114c6 */
.L_x_8822:
        /* <DEDUP_REMOVED lines=20> */
.L_x_8704:
[----:B------:R-:W-:Y:S01]  /*1490*/  ULDC UR6, c[0x0][0xec4] ;  /* 0x0003b10000067ab9 */ /* 0x000fe20000000800 */
[----:B------:R-:W-:Y:S01]  /*14a0*/  UMOV UR39, UR7 ;  /* 0x0000000700277c82 */ /* 0x000fe20008000000 */
[----:B------:R-:W-:-:S11]  /*14b0*/  UISETP.NE.AND UP0, UPT, UR6, 0x1, UPT ;  /* 0x000000010600788c */ /* 0x000fd6000bf05270 */
[----:B------:R-:W-:Y:S02]  /*14c0*/  @UP0 ULDC.64 UR10, c[0x0][0xec8] ;  /* 0x0003b200000a0ab9 */ /* 0x000fe40000000a00 */
[----:B------:R-:W-:-:S04]  /*14d0*/  UIMAD.WIDE.U32 UR4, UR7, UR10, URZ ;  /* 0x0000000a070472a5 */ /* 0x000fc8000f8e003f */
[----:B------:R-:W-:-:S04]  /*14e0*/  @UP0 USHF.R.U32.HI UR39, URZ, UR11, UR5 ;  /* 0x0000000b3f270299 */ /* 0x000fc80008011605 */
[----:B------:R-:W-:-:S12]  /*14f0*/  UIMAD UR4, UR39, UR6, URZ ;  /* 0x00000006270472a4 */ /* 0x000fd8000f8e023f */
.L_x_8705:
[----:B------:R-:W1:Y:S01]  /*1500*/  LDC R0, c[0x0][0xa80] ;  /* 0x0002a000ff007b82 */ /* 0x000e620000000800 */
[----:B------:R-:W-:Y:S01]  /*1510*/  ULOP3.LUT UR5, URZ, UR39, URZ, 0x33, !UPT ;  /* 0x000000273f057292 */ /* 0x000fe2000f8e333f */
[----:B------:R-:W-:Y:S01]  /*1520*/  IMAD.MOV.U32 R2, RZ, RZ, 0x3000 ;  /* 0x00003000ff027424 */ /* 0x000fe200078e00ff */
[----:B------:R-:W-:Y:S01]  /*1530*/  UIADD3 UR6, UP2, UR48, 0x32450, URZ ;  /* 0x0003245030067890 */ /* 0x000fe2000ff5e03f */
[----:B------:R-:W-:Y:S01]  /*1540*/  IMAD.U32 R3, RZ, RZ, UR38 ;  /* 0x00000026ff037e24 */ /* 0x000fe2000f8e00ff */
[----:B------:R-:W-:Y:S01]  /*1550*/  ULDC UR42, c[0x0][0xeac] ;  /* 0x0003ab00002a7ab9 */ /* 0x000fe20000000800 */
[----:B------:R-:W-:Y:S01]  /*1560*/  UIADD3 UR11, UP3, UR48, 0x32460, URZ ;  /* 0x00032460300b7890 */ /* 0x000fe2000ff7e03f */
[----:B------:R-:W-:Y:S01]  /*1570*/  IMAD.MOV.U32 R4, RZ, RZ, 0xc000 ;  /* 0x0000c000ff047424 */ /* 0x000fe200078e00ff */
[----:B------:R-:W-:Y:S01]  /*1580*/  UIADD3 UR42, UR5, UR42, URZ ;  /* 0x0000002a052a7290 */ /* 0x000fe2000fffe03f */
[----:B------:R-:W-:Y:S01]  /*1590*/  IMAD.U32 R8, RZ, RZ, UR6 ;  /* 0x00000006ff087e24 */ /* 0x000fe2000f8e00ff */
[----:B------:R-:W-:Y:S01]  /*15a0*/  UIADD3.X UR5, URZ, UR49, URZ, UP2, !UPT ;  /* 0x000000313f057290 */ /* 0x000fe200097fe43f */
[----:B------:R-:W-:Y:S01]  /*15b0*/  IMAD.U32 R5, RZ, RZ, UR38 ;  /* 0x00000026ff057e24 */ /* 0x000fe2000f8e00ff */
[----:B------:R-:W-:Y:S01]  /*15c0*/  UIADD3 UR9, UP0, UR48, 0x32430, URZ ;  /* 0x0003243030097890 */ /* 0x000fe2000ff1e03f */
[----:B------:R-:W-:Y:S01]  /*15d0*/  IMAD.MOV.U32 R6, RZ, RZ, R204 ;  /* 0x000000ffff067224 */ /* 0x000fe200078e00cc */
[----:B------:R-:W-:Y:S01]  /*15e0*/  UIADD3 UR10, UP1, UR48, 0x32440, URZ ;  /* 0x00032440300a7890 */ /* 0x000fe2000ff3e03f */
[----:B------:R-:W-:Y:S01]  /*15f0*/  IMAD.MOV.U32 R7, RZ, RZ, 0x100 ;  /* 0x00000100ff077424 */ /* 0x000fe200078e00ff */
[----:B------:R-:W-:Y:S01]  /*1600*/  UIADD3.X UR12, URZ, UR49, URZ, UP3, !UPT ;  /* 0x000000313f0c7290 */ /* 0x000fe20009ffe43f */
[----:B------:R-:W-:Y:S01]  /*1610*/  IMAD.U32 R9, RZ, RZ, UR5 ;  /* 0x00000005ff097e24 */ /* 0x000fe2000f8e00ff */
[----:B------:R-:W-:Y:S01]  /*1620*/  UIADD3.X UR5, URZ, UR49, URZ, UP0, !UPT ;  /* 0x000000313f057290 */ /* 0x000fe200087fe43f */
[----:B------:R2:W-:Y:S01]  /*1630*/  STL.64 [R1+0x18], R2 ;  /* 0x0000180201007387 */ /* 0x0005e20000100a00 */
[----:B------:R-:W-:Y:S01]  /*1640*/  UIADD3.X UR6, URZ, UR49, URZ, UP1, !UPT ;  /* 0x000000313f067290 */ /* 0x000fe20008ffe43f */
[----:B------:R-:W-:Y:S01]  /*1650*/  IMAD.U32 R10, RZ, RZ, UR11 ;  /* 0x0000000bff0a7e24 */ /* 0x000fe2000f8e00ff */
[----:B------:R-:W-:Y:S01]  /*1660*/  ULDC UR43, c[0x0][0xeb8] ;  /* 0x0003ae00002b7ab9 */ /* 0x000fe20000000800 */
[----:B------:R3:W-:Y:S01]  /*1670*/  STL.128 [R1+0x50], R4 ;  /* 0x0000500401007387 */ /* 0x0007e20000100c00 */
[----:B------:R-:W-:Y:S01]  /*1680*/  UISETP.NE.AND UP1, UPT, UR43, 0x1, UPT ;  /* 0x000000012b00788c */ /* 0x000fe2000bf25270 */
[----:B------:R-:W-:Y:S01]  /*1690*/  IMAD.MOV.U32 R205, RZ, RZ, 0x100 ;  /* 0x00000100ffcd7424 */ /* 0x000fe200078e00ff */
[----:B------:R-:W-:Y:S01]  /*16a0*/  UIADD3 UR7, UR7, -UR4, URZ ;  /* 0x8000000407077290 */ /* 0x000fe2000fffe03f */
[----:B------:R-:W-:Y:S01]  /*16b0*/  IMAD.MOV.U32 R206, RZ, RZ, 0x1 ;  /* 0x00000001ffce7424 */ /* 0x000fe200078e00ff */
[----:B-1----:R1:W-:Y:S01]  /*16c0*/  STL [R1+0x450], R0 ;  /* 0x0004500001007387 */ /* 0x0023e20000100800 */
[----:B------:R-:W-:Y:S01]  /*16d0*/  IMAD.MOV.U32 R207, RZ, RZ, RZ ;  /* 0x000000ffffcf7224 */ /* 0x000fe200078e00ff */
[----:B------:R-:W-:Y:S01]  /*16e0*/  ULDC UR40, c[0x0][0x404] ;  /* 0x0001010000287ab9 */ /* 0x000fe20000000800 */
[----:B--2---:R-:W-:Y:S01]  /*16f0*/  IMAD.U32 R2, RZ, RZ, UR10 ;  /* 0x0000000aff027e24 */ /* 0x004fe2000f8e00ff */
[----:B------:R-:W-:Y:S01]  /*1700*/  ULDC.64 UR10, c[0x0][0x3f8] ;  /* 0x0000fe00000a7ab9 */ /* 0x000fe20000000a00 */
[----:B------:R-:W-:Y:S01]  /*1710*/  IMAD.MOV.U32 R12, RZ, RZ, 0x1 ;  /* 0x00000001ff0c7424 */ /* 0x000fe200078e00ff */
[----:B------:R-:W-:Y:S01]  /*1720*/  UISETP.NE.U32.AND UP0, UPT, UR10, URZ, UPT ;  /* 0x0000003f0a00728c */ /* 0x000fe2000bf05070 */
[----:B------:R-:W-:Y:S01]  /*1730*/  IMAD.MOV.U32 R13, RZ, RZ, RZ ;  /* 0x000000ffff0d7224 */ /* 0x000fe200078e00ff */
[----:B------:R1:W-:Y:S01]  /*1740*/  STL.128 [R1+0x20], R204 ;  /* 0x000020cc01007387 */ /* 0x0003e20000100c00 */
[----:B------:R-:W-:Y:S01]  /*1750*/  IMAD.U32 R11, RZ, RZ, UR12 ;  /* 0x0000000cff0b7e24 */ /* 0x000fe2000f8e00ff */
[----:B------:R-:W-:Y:S01]  /*1760*/  UISETP.NE.AND.EX UP0, UPT, UR11, URZ, UPT, UP0 ;  /* 0x0000003f0b00728c */ /* 0x000fe2000bf05300 */
[----:B---3--:R-:W-:Y:S01]  /*1770*/  IMAD.U32 R6, RZ, RZ, UR42 ;  /* 0x0000002aff067e24 */ /* 0x008fe2000f8e00ff */
[----:B------:R1:W-:Y:S01]  /*1780*/  STL.64 [R1+0x60], R12 ;  /* 0x0000600c01007387 */ /* 0x0003e20000100a00 */
[----:B------:R-:W-:Y:S01]  /*1790*/  IMAD.U32 R4, RZ, RZ, UR9 ;  /* 0x00000009ff047e24 */ /* 0x000fe2000f8e00ff */
[----:B------:R-:W-:Y:S01]  /*17a0*/  ULDC UR11, c[0x0][0xec4] ;  /* 0x0003b100000b7ab9 */ /* 0x000fe20000000800 */
[----:B------:R-:W-:Y:S01]  /*17b0*/  IMAD.U32 R5, RZ, RZ, UR5 ;  /* 0x00000005ff057e24 */ /* 0x000fe2000f8e00ff */
[----:B------:R-:W-:Y:S01]  /*17c0*/  ULDC.64 UR4, c[0x0][0xad8] ;  /* 0x0002b60000047ab9 */ /* 0x000fe20000000a00 */
[----:B------:R-:W-:Y:S01]  /*17d0*/  IMAD.U32 R3, RZ, RZ, UR6 ;  /* 0x00000006ff037e24 */ /* 0x000fe2000f8e00ff */
[----:B------:R-:W-:Y:S01]  /*17e0*/  UISETP.GE.AND UP2, UPT, UR5, 0x1, UPT ;  /* 0x000000010500788c */ /* 0x000fe2000bf46270 */
[----:B------:R1:W-:Y:S01]  /*17f0*/  STL [R1+0x70], R6 ;  /* 0x0000700601007387 */ /* 0x0003e20000100800 */
[----:B------:R-:W-:Y:S01]  /*1800*/  UIMAD UR11, UR8, UR11, UR7 ;  /* 0x0000000b080b72a4 */ /* 0x000fe2000f8e0207 */
[C---:B------:R-:W-:Y:S01]  /*1810*/  IADD3 R36, P0, R16.reuse, 0x430, RZ ;  /* 0x0000043010247810 */ /* 0x040fe20007f1e0ff */
[----:B------:R-:W-:Y:S01]  /*1820*/  USHF.L.U32 UR42, UR42, 0x7, URZ ;  /* 0x000000072a2a7899 */ /* 0x000fe2000800063f */
[----:B------:R1:W-:Y:S01]  /*1830*/  STL.128 [R1+0x40], R8 ;  /* 0x0000400801007387 */ /* 0x0003e20000100c00 */
[----:B------:R-:W-:Y:S01]  /*1840*/  @UP1 ULDC UR8, c[0x0][0xebc] ;  /* 0x0003af0000081ab9 */ /* 0x000fe20000000800 */
[----:B------:R-:W-:Y:S01]  /*1850*/  USEL UR40, UR40, 0x1, UP0 ;  /* 0x0000000128287887 */ /* 0x000fe20008000000 */
[----:B------:R-:W-:Y:S01]  /*1860*/  PLOP3.LUT P2, PT, PT, PT, UP2, 0x80, 0x0 ;  /* 0x000000000000781c */ /* 0x000fe20003f4f028 */
[----:B------:R1:W-:Y:S01]  /*1870*/  STL.64 [R1+0x68], R10 ;  /* 0x0000680a01007387 */ /* 0x0003e20000100a00 */
[----:B------:R-:W-:Y:S01]  /*1880*/  UIMAD.WIDE.U32 UR8, UR11, UR8, URZ ;  /* 0x000000080b0872a5 */ /* 0x000fe2000f8e003f */
[----:B------:R-:W-:Y:S01]  /*1890*/  IADD3 R34, P1, R16, 0x38, RZ ;  /* 0x0000003810227810 */ /* 0x000fe20007f3e0ff */
[----:B------:R-:W-:Y:S01]  /*18a0*/  ULDC UR10, c[0x0][0x2e0] ;  /* 0x0000b800000a7ab9 */ /* 0x000fe20000000800 */
[----:B------:R1:W-:Y:S01]  /*18b0*/  STL.64 [R1+0x8], R4 ;  /* 0x0000080401007387 */ /* 0x0003e20000100a00 */
[----:B------:R-:W-:Y:S01]  /*18c0*/  ULDC UR6, c[0x0][0x288] ;  /* 0x0000a20000067ab9 */ /* 0x000fe20000000800 */
[----:B------:R-:W-:Y:S01]  /*18d0*/  @UP1 ULDC UR12, c[0x0][0xec0] ;  /* 0x0003b000000c1ab9 */ /* 0x000fe20000000800 */
[----:B------:R-:W-:Y:S01]  /*18e0*/  UMOV UR44, UR11 ;  /* 0x0000000b002c7c82 */ /* 0x000fe20008000000 */
[----:B------:R1:W-:Y:S01]  /*18f0*/  STL.64 [R1+0x10], R2 ;  /* 0x0000100201007387 */ /* 0x0003e20000100a00 */
[----:B------:R-:W-:Y:S01]  /*1900*/  UIADD3 UR7, UR42, 0x80, -UR6 ;  /* 0x000000802a077890 */ /* 0x000fe2000fffe806 */
[--C-:B------:R-:W-:Y:S01]  /*1910*/  IMAD.X R45, RZ, RZ, R17.reuse, P0 ;  /* 0x000000ffff2d7224 */ /* 0x100fe200000e0611 */
[----:B------:R-:W-:Y:S01]  /*1920*/  UIMAD UR40, UR40, UR10, URZ ;  /* 0x0000000a282872a4 */ /* 0x000fe2000f8e023f */
[----:B------:R1:W-:Y:S01]  /*1930*/  STL.64 [R1+0x30], R2 ;  /* 0x0000300201007387 */ /* 0x0003e20000100a00 */
[----:B------:R-:W-:Y:S01]  /*1940*/  @UP1 USHF.R.U32.HI UR44, URZ, UR12, UR9 ;  /* 0x0000000c3f2c1299 */ /* 0x000fe20008011609 */
[----:B------:R-:W-:Y:S01]  /*1950*/  IMAD.X R43, RZ, RZ, R17, P1 ;  /* 0x000000ffff2b7224 */ /* 0x000fe200008e0611 */
[----:B------:R-:W-:Y:S01]  /*1960*/  UIADD3 UR8, UR40, UR7, URZ ;  /* 0x0000000728087290 */ /* 0x000fe2000fffe03f */
[----:B------:R1:W-:Y:S01]  /*1970*/  STL.128 [R1+0x430], RZ ;  /* 0x000430ff01007387 */ /* 0x0003e20000100c00 */
[----:B------:R-:W-:-:S02]  /*1980*/  UIADD3 UR7, -UR44, URZ, URZ ;  /* 0x0000003f2c077290 */ /* 0x000fc4000fffe13f */
[----:B------:R-:W-:Y:S01]  /*1990*/  UIADD3 UR4, UR8, UR4, URZ ;  /* 0x0000000408047290 */ /* 0x000fe2000fffe03f */
[----:B------:R1:W-:Y:S01]  /*19a0*/  STL.128 [R1+0x440], RZ ;  /* 0x000440ff01007387 */ /* 0x0003e20000100c00 */
[----:B------:R-:W-:-:S03]  /*19b0*/  UIMAD UR43, UR43, UR7, UR11 ;  /* 0x000000072b2b72a4 */ /* 0x000fc6000f8e020b */
[----:B------:R1:W-:Y:S04]  /*19c0*/  STL.128 [R1+0x220], RZ ;  /* 0x000220ff01007387 */ /* 0x0003e80000100c00 */
        /* <DEDUP_REMOVED lines=31> */
[----:B------:R1:W-:Y:S04]  /*1bc0*/  STL.64 [R1], RZ ;  /* 0x000000ff01007387 */ /* 0x0003e80000100a00 */
[----:B------:R1:W-:Y:S01]  /*1bd0*/  STL.64 [R1+0x38], RZ ;  /* 0x000038ff01007387 */ /* 0x0003e20000100a00 */
        /* <DEDUP_REMOVED lines=11> */
.L_x_8707:
[----:B------:R-:W-:-:S11]  /*1c90*/  UISETP.NE.AND UP0, UPT, UR5, 0x1, UPT ;  /* 0x000000010500788c */ /* 0x000fd6000bf05270 */
[----:B------:R-:W-:Y:S02]  /*1ca0*/  @UP0 ULDC.64 UR10, c[0x0][0xae0] ;  /* 0x0002b800000a0ab9 */ /* 0x000fe40000000a00 */
[----:B------:R-:W-:-:S04]  /*1cb0*/  UIMAD.WIDE.U32 UR8, UR7, UR10, URZ ;  /* 0x0000000a070872a5 */ /* 0x000fc8000f8e003f */
[----:B------:R-:W-:-:S12]  /*1cc0*/  @UP0 USHF.R.U32.HI UR7, URZ, UR11, UR9 ;  /* 0x0000000b3f070299 */ /* 0x000fd80008011609 */
.L_x_8708:
[----:B------:R-:W-:-:S04]  /*1cd0*/  UIMAD UR7, UR7, UR5, UR5 ;  /* 0x00000005070772a4 */ /* 0x000fc8000f8e0205 */
[----:B------:R-:W-:-:S04]  /*1ce0*/  UISETP.LT.AND UP0, UPT, UR4, UR7, UPT ;  /* 0x000000070400728c */ /* 0x000fc8000bf01270 */
[----:B------:R-:W-:-:S12]  /*1cf0*/  USEL UR4, UR4, UR7, UP0 ;  /* 0x0000000704047287 */ /* 0x000fd80008000000 */
.L_x_8706:
[----:B------:R-:W-:Y:S02]  /*1d00*/  UIADD3 UR8, UR40, 0x5f, URZ ;  /* 0x0000005f28087890 */ /* 0x000fe4000fffe03f */
[----:B------:R-:W-:Y:S02]  /*1d10*/  UIADD3 UR10, UR4, 0x5f, URZ ;  /* 0x0000005f040a7890 */ /* 0x000fe4000fffe03f */
[----:B------:R-:W-:Y:S02]  /*1d20*/  UIMAD.WIDE UR8, UR8, 0x2aaaaaab, URZ ;  /* 0x2aaaaaab080878a5 */ /* 0x000fe4000f8e023f */
[----:B------:R-:W-:Y:S02]  /*1d30*/  UIMAD.WIDE UR10, UR10, 0x2aaaaaab, URZ ;  /* 0x2aaaaaab0a0a78a5 */ /* 0x000fe4000f8e023f */
[----:B------:R-:W-:Y:S02]  /*1d40*/  USHF.R.U32.HI UR4, URZ, 0x1f, UR9 ;  /* 0x0000001f3f047899 */ /* 0x000fe40008011609 */
[----:B------:R-:W-:-:S02]  /*1d50*/  USHF.R.U32.HI UR7, URZ, 0x1f, UR11 ;  /* 0x0000001f3f077899 */ /* 0x000fc4000801160b */
[----:B------:R-:W-:Y:S02]  /*1d60*/  ULEA.HI.SX32 UR4, UR9, UR4, 0x1c ;  /* 0x0000000409047291 */ /* 0x000fe4000f8fe23f */
[----:B------:R-:W-:Y:S02]  /*1d70*/  ULEA.HI.SX32 UR7, UR11, UR7, 0x1c ;  /* 0x000000070b077291 */ /* 0x000fe4000f8fe23f */
[----:B------:R-:W-:Y:S02]  /*1d80*/  UIADD3 UR6, UR40, -UR6, UR42 ;  /* 0x8000000628067290 */ /* 0x000fe4000fffe02a */
[----:B------:R-:W-:Y:S01]  /*1d90*/  UISETP.LT.AND UP0, UPT, UR4, UR7, UPT ;  /* 0x000000070400728c */ /* 0x000fe2000bf01270 */
[----:B------:R-:W-:Y:S02]  /*1da0*/  ULDC UR8, c[0x0][0xad4] ;  /* 0x0002b50000087ab9 */ /* 0x000fe40000000800 */
[----:B------:R-:W-:Y:S02]  /*1db0*/  UIADD3 UR8, UR6, -UR8, URZ ;  /* 0x8000000806087290 */ /* 0x000fe4000fffe03f */
        /* <DEDUP_REMOVED lines=13> */
.L_x_8710:
[----:B------:R-:W-:-:S11]  /*1e90*/  UISETP.NE.AND UP0, UPT, UR5, 0x1, UPT ;  /* 0x000000010500788c */ /* 0x000fd6000bf05270 */
[----:B------:R-:W-:Y:S02]  /*1ea0*/  @UP0 ULDC.64 UR10, c[0x0][0xae0] ;  /* 0x0002b800000a0ab9 */ /* 0x000fe40000000a00 */
[----:B------:R-:W-:-:S04]  /*1eb0*/  UIMAD.WIDE.U32 UR6, UR4, UR10, URZ ;  /* 0x0000000a040672a5 */ /* 0x000fc8000f8e003f */
[----:B------:R-:W-:-:S12]  /*1ec0*/  @UP0 USHF.R.U32.HI UR4, URZ, UR11, UR7 ;  /* 0x0000000b3f040299 */ /* 0x000fd80008011607 */
.L_x_8711:
[----:B------:R-:W-:-:S04]  /*1ed0*/  UIMAD UR4, UR4, UR5, URZ ;  /* 0x00000005040472a4 */ /* 0x000fc8000f8e023f */
[----:B------:R-:W-:-:S04]  /*1ee0*/  UISETP.LT.AND UP0, UPT, UR8, UR4, UPT ;  /* 0x000000040800728c */ /* 0x000fc8000bf01270 */
[----:B------:R-:W-:-:S12]  /*1ef0*/  USEL UR8, UR8, UR4, !UP0 ;  /* 0x0000000408087287 */ /* 0x000fd8000c000000 */
.L_x_8709:
[----:B------:R-:W-:Y:S01]  /*1f00*/  UIMAD.WIDE UR4, UR8, 0x2aaaaaab, URZ ;  /* 0x2aaaaaab080478a5 */ /* 0x000fe2000f8e023f */
[----:B------:R-:W-:-:S03]  /*1f10*/  PLOP3.LUT P0, PT, PT, PT, PT, 0x80, 0x0 ;  /* 0x000000000000781c */ /* 0x000fc60003f0f070 */
[----:B------:R-:W-:-:S04]  /*1f20*/  USHF.R.U32.HI UR4, URZ, 0x1f, UR5 ;  /* 0x0000001f3f047899 */ /* 0x000fc80008011605 */
[----:B------:R-:W-:-:S04]  /*1f30*/  ULEA.HI.SX32 UR4, UR5, UR4, 0x1c ;  /* 0x0000000405047291 */ /* 0x000fc8000f8fe23f */
[----:B------:R-:W-:-:S04]  /*1f40*/  UISETP.LT.AND UP0, UPT, URZ, UR4, UPT ;  /* 0x000000043f00728c */ /* 0x000fc8000bf01270 */
[----:B------:R-:W-:-:S04]  /*1f50*/  USEL UR41, URZ, UR4, !UP0 ;  /* 0x000000043f297287 */ /* 0x000fc8000c000000 */
[----:B------:R-:W-:-:S06]  /*1f60*/  UISETP.GT.AND UP0, UPT, UR45, UR41, UPT ;  /* 0x000000292d00728c */ /* 0x000fcc000bf04270 */
[----:B------:R-:W-:-:S13]  /*1f70*/  PLOP3.LUT P1, PT, PT, PT, UP0, 0x80, 0x0 ;  /* 0x000000000000781c */ /* 0x000fda0003f2f008 */
[----:B------:R-:W-:Y:S05]  /*1f80*/  @!P1 BRA `(.L_x_8712) ;  /* 0x000001c800d89947 */ /* 0x000fea0003800000 */
[----:B-1----:R-:W1:Y:S01]  /*1f90*/  SHFL.IDX PT, R0, R220, RZ, 0x1f ;  /* 0x00001fffdc007589 */ /* 0x002e6200000e0000 */
[----:B------:R-:W-:Y:S01]  /*1fa0*/  UIADD3 UR6, UR50, 0x18400, URZ ;  /* 0x0001840032067890 */ /* 0x000fe2000fffe03f */
[----:B------:R-:W-:Y:S01]  /*1fb0*/  IMAD.MOV.U32 R12, RZ, RZ, 0x1 ;  /* 0x00000001ff0c7424 */ /* 0x000fe200078e00ff */
[----:B------:R-:W-:Y:S01]  /*1fc0*/  UIADD3 UR5, UR50, 0x400, URZ ;  /* 0x0000040032057890 */ /* 0x000fe2000fffe03f */
[----:B------:R-:W-:Y:S01]  /*1fd0*/  IMAD.MOV.U32 R4, RZ, RZ, 0x1 ;  /* 0x00000001ff047424 */ /* 0x000fe200078e00ff */
[----:B------:R-:W-:Y:S01]  /*1fe0*/  UIADD3 UR4, UR50, 0x1c400, URZ ;  /* 0x0001c40032047890 */ /* 0x000fe2000fffe03f */
[----:B------:R-:W-:Y:S01]  /*1ff0*/  IMAD.MOV.U32 R5, RZ, RZ, RZ ;  /* 0x000000ffff057224 */ /* 0x000fe200078e00ff */
[----:B------:R-:W-:Y:S01]  /*2000*/  USHF.R.U32.HI UR5, URZ, 0x4, UR5 ;  /* 0x000000043f057899 */ /* 0x000fe20008011605 */
[----:B------:R-:W-:Y:S01]  /*2010*/  IMAD.MOV.U32 R6, RZ, RZ, 0x1 ;  /* 0x00000001ff067424 */ /* 0x000fe200078e00ff */
[----:B------:R-:W-:Y:S01]  /*2020*/  USHF.R.U32.HI UR4, URZ, 0x4, UR4 ;  /* 0x000000043f047899 */ /* 0x000fe20008011604 */
[----:B------:R-:W-:Y:S01]  /*2030*/  IMAD.MOV.U32 R7, RZ, RZ, RZ ;  /* 0x000000ffff077224 */ /* 0x000fe200078e00ff */
[----:B------:R-:W-:Y:S01]  /*2040*/  ULOP3.LUT UR5, UR5, 0x3fff, URZ, 0xc0, !UPT ;  /* 0x00003fff05057892 */ /* 0x000fe2000f8ec03f */
[----:B------:R-:W-:Y:S01]  /*2050*/  IMAD.MOV.U32 R13, RZ, RZ, RZ ;  /* 0x000000ffff0d7224 */ /* 0x000fe200078e00ff */
[----:B------:R-:W-:Y:S01]  /*2060*/  ULOP3.LUT UR4, UR4, 0x3fff, URZ, 0xc0, !UPT ;  /* 0x00003fff04047892 */ /* 0x000fe2000f8ec03f */
[----:B------:R-:W-:Y:S01]  /*2070*/  IMAD.MOV.U32 R9, RZ, RZ, 0x40000040 ;  /* 0x40000040ff097424 */ /* 0x000fe200078e00ff */
[----:B------:R-:W-:Y:S01]  /*2080*/  ULOP3.LUT UR7, UR5, 0x3000000, URZ, 0xfc, !UPT ;  /* 0x0300000005077892 */ /* 0x000fe2000f8efc3f */
[----:B------:R2:W-:Y:S01]  /*2090*/  STL.128 [R1+0x80], R4 ;  /* 0x0000800401007387 */ /* 0x0005e20000100c00 */
[----:B------:R-:W-:Y:S01]  /*20a0*/  ULOP3.LUT UR4, UR4, 0x10000, URZ, 0xfc, !UPT ;  /* 0x0001000004047892 */ /* 0x000fe2000f8efc3f */
[----:B------:R-:W-:Y:S01]  /*20b0*/  IMAD.MOV.U32 R11, RZ, RZ, 0x40000040 ;  /* 0x40000040ff0b7424 */ /* 0x000fe200078e00ff */
[----:B------:R-:W-:Y:S01]  /*20c0*/  ULOP3.LUT UR5, UR5, 0x10000, URZ, 0xfc, !UPT ;  /* 0x0001000005057892 */ /* 0x000fe2000f8efc3f */
[----:B------:R3:W-:Y:S01]  /*20d0*/  STL.64 [R1+0x90], R12 ;  /* 0x0000900c01007387 */ /* 0x0007e20000100a00 */
[----:B------:R-:W-:Y:S01]  /*20e0*/  IMAD.U32 R10, RZ, RZ, UR7 ;  /* 0x00000007ff0a7e24 */ /* 0x000fe2000f8e00ff */
[----:B------:R-:W-:Y:S01]  /*20f0*/  IADD3 R29, P5, R16, 0xa0, RZ ;  /* 0x000000a0101d7810 */ /* 0x000fe20007fbe0ff */
[----:B------:R-:W-:Y:S01]  /*2100*/  IMAD.U32 R8, RZ, RZ, UR4 ;  /* 0x00000004ff087e24 */ /* 0x000fe2000f8e00ff */
[----:B-1----:R-:W-:Y:S01]  /*2110*/  LEA.HI R2, R0, R0, RZ, 0x1 ;  /* 0x0000000000027211 */ /* 0x002fe200078f08ff */
[----:B------:R-:W-:Y:S01]  /*2120*/  IMAD.U32 R14, RZ, RZ, UR5 ;  /* 0x00000005ff0e7e24 */ /* 0x000fe2000f8e00ff */
[----:B------:R-:W-:Y:S01]  /*2130*/  ULOP3.LUT UP0, URZ, UR6, 0x1bf, URZ, 0xc0, !UPT ;  /* 0x000001bf063f7892 */ /* 0x000fe2000f80c03f */
[----:B------:R-:W-:Y:S01]  /*2140*/  IMAD.MOV.U32 R15, RZ, RZ, 0x40000040 ;  /* 0x40000040ff0f7424 */ /* 0x000fe200078e00ff */
[----:B------:R-:W-:Y:S01]  /*2150*/  LOP3.LUT R3, R2, 0x7fffe, RZ, 0xc0, !PT ;  /* 0x0007fffe02037812 */ /* 0x000fe200078ec0ff */
[----:B------:R1:W-:Y:S01]  /*2160*/  STL.128 [R1+0xa0], R8 ;  /* 0x0000a00801007387 */ /* 0x0003e20000100c00 */
[----:B------:R-:W-:Y:S01]  /*2170*/  IMAD.X R44, RZ, RZ, R17, P5 ;  /* 0x000000ffff2c7224 */ /* 0x000fe200028e0611 */
[----:B------:R-:W-:Y:S01]  /*2180*/  IADD3 R32, P1, R16, 0x118, RZ ;  /* 0x0000011810207810 */ /* 0x000fe20007f3e0ff */
[----:B--2---:R-:W-:Y:S01]  /*2190*/  IMAD.MOV.U32 R5, RZ, RZ, 0x40000040 ;  /* 0x40000040ff057424 */ /* 0x004fe200078e00ff */
[----:B------:R1:W-:Y:S01]  /*21a0*/  STL.64 [R1+0x78], RZ ;  /* 0x000078ff01007387 */ /* 0x0003e20000100a00 */
[----:B------:R-:W-:Y:S01]  /*21b0*/  IMAD.IADD R3, R0, 0x1, -R3 ;  /* 0x0000000100037824 */ /* 0x000fe200078e0a03 */
[----:B------:R-:W-:Y:S01]  /*21c0*/  PLOP3.LUT P5, PT, PT, PT, UP0, 0x80, 0x0 ;  /* 0x000000000000781c */ /* 0x000fe20003faf008 */
[----:B---3--:R-:W-:Y:S01]  /*21d0*/  IMAD.MOV.U32 R13, RZ, RZ, 0x40000040 ;  /* 0x40000040ff0d7424 */ /* 0x008fe200078e00ff */
[----:B------:R1:W-:Y:S01]  /*21e0*/  STL.128 [R1+0xb0], RZ ;  /* 0x0000b0ff01007387 */ /* 0x0003e20000100c00 */
[C---:B------:R-:W-:Y:S01]  /*21f0*/  IADD3 R30, P6, R16.reuse, 0x110, RZ ;  /* 0x00000110101e7810 */ /* 0x040fe20007fde0ff */
[--C-:B------:R-:W-:Y:S01]  /*2200*/  IMAD.X R33, RZ, RZ, R17.reuse, P1 ;  /* 0x000000ffff217224 */ /* 0x100fe200008e0611 */
[----:B------:R-:W-:Y:S01]  /*2210*/  LEA R3, R3, UR6, 0xd ;  /* 0x0000000603037c11 */ /* 0x000fe2000f8e68ff */
[----:B------:R1:W-:Y:S01]  /*2220*/  STL.128 [R1+0xc0], RZ ;  /* 0x0000c0ff01007387 */ /* 0x0003e20000100c00 */
[C---:B------:R-:W-:Y:S01]  /*2230*/  IADD3 R27, P0, R16.reuse, 0x98, RZ ;  /* 0x00000098101b7810 */ /* 0x040fe20007f1e0ff */
[----:B------:R-:W-:Y:S01]  /*2240*/  IMAD.X R39, RZ, RZ, R17, P6 ;  /* 0x000000ffff277224 */ /* 0x000fe200030e0611 */
[----:B------:R-:W-:Y:S01]  /*2250*/  SHF.R.U32.HI R0, RZ, 0x4, R3 ;  /* 0x00000004ff007819 */ /* 0x000fe20000011603 */
[----:B------:R-:W-:Y:S01]  /*2260*/  VIADD R2, R3, 0xa000 ;  /* 0x0000a00003027836 */ /* 0x000fe20000000000 */
[----:B------:R1:W-:Y:S01]  /*2270*/  STL.128 [R1+0xd0], RZ ;  /* 0x0000d0ff01007387 */ /* 0x0003e20000100c00 */
[----:B------:R-:W-:Y:S01]  /*2280*/  IADD3 R26, P4, R16, 0x90, RZ ;  /* 0x00000090101a7810 */ /* 0x000fe20007f9e0ff */
[--C-:B------:R-:W-:Y:S01]  /*2290*/  IMAD.X R42, RZ, RZ, R17.reuse, P0 ;  /* 0x000000ffff2a7224 */ /* 0x100fe200000e0611 */
[----:B------:R-:W-:Y:S01]  /*22a0*/  LOP3.LUT R0, R0, 0x3fff, RZ, 0xc0, !PT ;  /* 0x00003fff00007812 */ /* 0x000fe200078ec0ff */
[----:B------:R1:W-:Y:S01]  /*22b0*/  STL.128 [R1+0xe0], RZ ;  /* 0x0000e0ff01007387 */ /* 0x0003e20000100c00 */
[----:B------:R-:W-:Y:S01]  /*22c0*/  SHF.R.U32.HI R2, RZ, 0x4, R2 ;  /* 0x00000004ff027819 */ /* 0x000fe20000011602 */
[----:B------:R-:W-:Y:S01]  /*22d0*/  IMAD.X R37, RZ, RZ, R17, P4 ;  /* 0x000000ffff257224 */ /* 0x000fe200020e0611 */
[----:B------:R-:W-:Y:S01]  /*22e0*/  LOP3.LUT R4, R0, 0x10000, RZ, 0xfc, !PT ;  /* 0x0001000000047812 */ /* 0x000fe200078efcff */
[----:B------:R1:W-:Y:S01]  /*22f0*/  STL.128 [R1+0xf0], RZ ;  /* 0x0000f0ff01007387 */ /* 0x0003e20000100c00 */
[----:B------:R-:W-:-:S02]  /*2300*/  LOP3.LUT R2, R2, 0x3fff, RZ, 0xc0, !PT ;  /* 0x00003fff02027812 */ /* 0x000fc400078ec0ff */
[----:B------:R-:W-:Y:S01]  /*2310*/  IADD3 R28, P3, R16, 0x88, RZ ;  /* 0x00000088101c7810 */ /* 0x000fe20007f7e0ff */
[----:B------:R1:W-:Y:S01]  /*2320*/  STL.64 [R1+0x98], R4 ;  /* 0x0000980401007387 */ /* 0x0003e20000100a00 */
[----:B------:R-:W-:Y:S02]  /*2330*/  LOP3.LUT R2, R2, 0x10000, RZ, 0xfc, !PT ;  /* 0x0001000002027812 */ /* 0x000fe400078efcff */
[C---:B------:R-:W-:Y:S01]  /*2340*/  IADD3 R19, P2, R16.reuse, 0x80, RZ ;  /* 0x0000008010137810 */ /* 0x040fe20007f5e0ff */
[----:B------:R1:W-:Y:S01]  /*2350*/  STL.128 [R1+0x100], RZ ;  /* 0x000100ff01007387 */ /* 0x0003e20000100c00 */
[C---:B------:R-:W-:Y:S01]  /*2360*/  IADD3 R24, P1, R16.reuse, 0x78, RZ ;  /* 0x0000007810187810 */ /* 0x040fe20007f3e0ff */
[----:B------:R-:W-:Y:S01]  /*2370*/  IMAD.MOV.U32 R12, RZ, RZ, R2 ;  /* 0x000000ffff0c7224 */ /* 0x000fe200078e0002 */
[----:B------:R-:W-:Y:S01]  /*2380*/  IADD3 R35, P6, R16, 0xb0, RZ ;  /* 0x000000b010237810 */ /* 0x000fe20007fde0ff */
[--C-:B------:R-:W-:Y:S02]  /*2390*/  IMAD.X R41, RZ, RZ, R17.reuse, P3 ;  /* 0x000000ffff297224 */ /* 0x100fe400018e0611 */
[--C-:B------:R-:W-:Y:S01]  /*23a0*/  IMAD.X R38, RZ, RZ, R17.reuse, P2 ;  /* 0x000000ffff267224 */ /* 0x100fe200010e0611 */
[----:B------:R1:W-:Y:S01]  /*23b0*/  STL.128 [R1+0x110], R12 ;  /* 0x0001100c01007387 */ /* 0x0003e20000100c00 */
[----:B------:R-:W-:-:S02]  /*23c0*/  IMAD.X R25, RZ, RZ, R17, P1 ;  /* 0x000000ffff197224 */ /* 0x000fc400008e0611 */
[----:B------:R-:W-:Y:S01]  /*23d0*/  IMAD.X R40, RZ, RZ, R17, P6 ;  /* 0x000000ffff287224 */ /* 0x000fe200030e0611 */
[----:B------:R-:W-:Y:S06]  /*23e0*/  @!P5 BRA `(.L_x_8713) ;  /* 0x000000000040d947 */ /* 0x000fec0003800000 */
[----:B------:R-:W-:Y:S01]  /*23f0*/  MOV R0, 0x0 ;  /* 0x0000000000007802 */ /* 0x000fe20000000f00 */
[----:B------:R-:W-:Y:S01]  /*2400*/  ULDC.64 UR4, c[0x4][0x108] ;  /* 0x0100420000047ab9 */ /* 0x000fe20000000a00 */
[----:B------:R-:W-:Y:S01]  /*2410*/  ULDC.64 UR6, c[0x4][0x28] ;  /* 0x01000a0000067ab9 */ /* 0x000fe20000000a00 */
[----:B-1----:R-:W-:Y:S01]  /*2420*/  IMAD.U32 R4, RZ, RZ, UR4 ;  /* 0x00000004ff047e24 */ /* 0x002fe2000f8e00ff */
        /* <DEDUP_REMOVED lines=12> */
.L_x_8713:
[----:B------:R-:W2:Y:S01]  /*24f0*/  S2R R20, SR_TID.X ;  /* 0x0000000000147919 */ /* 0x000ea20000002100 */
[----:B-1----:R-:W1:Y:S01]  /*2500*/  LDC.64 R10, c[0x0][0x428] ;  /* 0x00010a00ff0a7b82 */ /* 0x002e620000000a00 */
[----:B------:R-:W-:Y:S01]  /*2510*/  IADD3 R8, P0, R16, 0x120, RZ ;  /* 0x0000012010087810 */ /* 0x000fe20007f1e0ff */
[----:B------:R-:W-:Y:S01]  /*2520*/  ULDC UR4, c[0x0][0x20] ;  /* 0x0000080000047ab9 */ /* 0x000fe20000000800 */
[----:B------:R-:W-:Y:S01]  /*2530*/  IMAD.U32 R7, RZ, RZ, UR40 ;  /* 0x00000028ff077e24 */ /* 0x000fe2000f8e00ff */
[----:B------:R-:W-:Y:S01]  /*2540*/  STL.64 [R1+0x130], R24 ;  /* 0x0001301801007387 */ /* 0x000fe20000100a00 */
[----:B------:R-:W-:Y:S02]  /*2550*/  VIADD R6, R18, -UR4 ;  /* 0x8000000412067c36 */ /* 0x000fe40008000000 */
[----:B------:R-:W-:Y:S01]  /*2560*/  IMAD.X R9, RZ, RZ, R17, P0 ;  /* 0x000000ffff097224 */ /* 0x000fe200000e0611 */
[----:B------:R-:W3:Y:S01]  /*2570*/  LDC R15, c[0x0][0xad4] ;  /* 0x0002b500ff0f7b82 */ /* 0x000ee20000000800 */
[----:B------:R-:W-:Y:S04]  /*2580*/  STL.64 [R1+0x120], R200 ;  /* 0x000120c801007387 */ /* 0x000fe80000100a00 */
[----:B------:R-:W-:Y:S03]  /*2590*/  STL.64 [R1+0x128], R8 ;  /* 0x0001280801007387 */ /* 0x000fe60000100a00 */
[----:B------:R-:W4:Y:S01]  /*25a0*/  LDC R13, c[0x0][0x430] ;  /* 0x00010c00ff0d7b82 */ /* 0x000f220000000800 */
[----:B------:R-:W-:Y:S04]  /*25b0*/  STL.U8 [R1+0x138], RZ ;  /* 0x000138ff01007387 */ /* 0x000fe80000100000 */
[----:B------:R5:W-:Y:S03]  /*25c0*/  STL [R6+0x8], R7 ;  /* 0x0000080706007387 */ /* 0x000be60000100800 */
[----:B------:R-:W5:Y:S01]  /*25d0*/  LDC.64 R4, c[0x0][0xad8] ;  /* 0x0002b600ff047b82 */ /* 0x000f620000000a00 */
[----:B-1----:R-:W-:Y:S04]  /*25e0*/  STL [R6+0x24], R10 ;  /* 0x0000240a06007387 */ /* 0x002fe80000100800 */
[----:B------:R-:W-:Y:S01]  /*25f0*/  STL [R6+0x28], R11 ;  /* 0x0000280b06007387 */ /* 0x000fe20000100800 */
[----:B--2---:R-:W-:-:S02]  /*2600*/  VIADD R197, R20, 0xffffff80 ;  /* 0xffffff8014c57836 */ /* 0x004fc40000000000 */
[----:B------:R-:W1:Y:S01]  /*2610*/  LDC.64 R2, c[0x0][0xae0] ;  /* 0x0002b800ff027b82 */ /* 0x000e620000000a00 */
[----:B---3--:R-:W-:Y:S04]  /*2620*/  STL [R6+0xc], R15 ;  /* 0x00000c0f06007387 */ /* 0x008fe80000100800 */
[----:B------:R-:W-:Y:S03]  /*2630*/  STL [R6+0x14], RZ ;  /* 0x000014ff06007387 */ /* 0x000fe60000100800 */
[----:B------:R-:W2:Y:S01]  /*2640*/  LDC R0, c[0x0][0x288] ;  /* 0x0000a200ff007b82 */ /* 0x000ea20000000800 */
[----:B----4-:R-:W-:Y:S04]  /*2650*/  STL [R6+0x2c], R13 ;  /* 0x00002c0d06007387 */ /* 0x010fe80000100800 */
[----:B------:R-:W-:Y:S04]  /*2660*/  STL [R6], R197 ;  /* 0x000000c506007387 */ /* 0x000fe80000100800 */
[----:B-----5:R-:W-:Y:S04]  /*2670*/  STL [R6+0x10], R4 ;  /* 0x0000100406007387 */ /* 0x020fe80000100800 */
[----:B------:R-:W-:Y:S04]  /*2680*/  STL [R6+0x18], R5 ;  /* 0x0000180506007387 */ /* 0x000fe80000100800 */
[----:B-1----:R-:W-:Y:S04]  /*2690*/  STL [R6+0x1c], R2 ;  /* 0x00001c0206007387 */ /* 0x002fe80000100800 */
[----:B------:R-:W-:Y:S04]  /*26a0*/  STL [R6+0x20], R3 ;  /* 0x0000200306007387 */ /* 0x000fe80000100800 */
[----:B--2---:R1:W-:Y:S04]  /*26b0*/  STL [R6+0x4], R0 ;  /* 0x0000040006007387 */ /* 0x0043e80000100800 */
[----:B------:R-:W1:Y:S01]  /*26c0*/  LDL R7, [R1+0x21c] ;  /* 0x00021c0001077983 */ /* 0x000e620000100800 */
[----:B------:R-:W-:Y:S03]  /*26d0*/  BSSY B0, `(.L_x_8714) ;  /* 0x0000008000007945 */ /* 0x000fe60003800000 */
[----:B------:R2:W-:Y:S01]  /*26e0*/  STL.U8 [R1+0x16c], RZ ;  /* 0x00016cff01007387 */ /* 0x0005e20000100000 */
[----:B-1----:R-:W-:-:S04]  /*26f0*/  LEA.HI R0, R7, R7, RZ, 0x1 ;  /* 0x0000000707007211 */ /* 0x002fc800078f08ff */
[----:B------:R-:W-:-:S05]  /*2700*/  LOP3.LUT R0, R0, 0xfffffffe, RZ, 0xc0, !PT ;  /* 0xfffffffe00007812 */ /* 0x000fca00078ec0ff */
[----:B------:R-:W-:-:S05]  /*2710*/  IMAD.IADD R0, R7, 0x1, -R0 ;  /* 0x0000000107007824 */ /* 0x000fca00078e0a00 */
[----:B------:R-:W-:-:S04]  /*2720*/  SHF.L.U32 R0, R0, 0x1f, RZ ;  /* 0x0000001f00007819 */ /* 0x000fc800000006ff */
[----:B------:R-:W1:Y:S02]  /*2730*/  SYNCS.PHASECHK.TRANS64.TRYWAIT P0, [UR50+0x32400], R0 ;  /* 0x03240000ff0075a7 */ /* 0x000e640008000172 */
[----:B-12---:R-:W-:Y:S05]  /*2740*/  @!P0 BRA `(.L_x_8715) ;  /* 0x0000020c00b48947 */ /* 0x006fea0003800000 */
.L_x_8889:
[----:B------:R-:W-:Y:S05]  /*2750*/  BSYNC B0 ;  /* 0x0000000000007941 */ /* 0x000fea0003800000 */
.L_x_8714:
[----:B------:R-:W2:Y:S04]  /*2760*/  LDL R31, [R1+0x1c] ;  /* 0x00001c00011f7983 */ /* 0x000ea80000100800 */
[----:B------:R3:W5:Y:S01]  /*2770*/  LDL.64 R24, [R1+0x210] ;  /* 0x0002100001187983 */ /* 0x0007620000100a00 */
[----:B------:R-:W-:Y:S01]  /*2780*/  IMAD.U32 R8, RZ, RZ, UR48 ;  /* 0x00000030ff087e24 */ /* 0x000fe2000f8e00ff */
[C---:B-1----:R-:W-:Y:S01]  /*2790*/  IADD3 R0, P2, R16.reuse, 0x420, RZ ;  /* 0x0000042010007810 */ /* 0x042fe20007f5e0ff */
[----:B------:R-:W-:Y:S01]  /*27a0*/  IMAD.U32 R9, RZ, RZ, UR49 ;  /* 0x00000031ff097e24 */ /* 0x000fe2000f8e00ff */
[----:B------:R-:W-:Y:S01]  /*27b0*/  IADD3 R20, P1, R16, 0x128, RZ ;  /* 0x0000012810147810 */ /* 0x000fe20007f3e0ff */
[----:B------:R-:W-:Y:S01]  /*27c0*/  IMAD.MOV.U32 R10, RZ, RZ, R219 ;  /* 0x000000ffff0a7224 */ /* 0x000fe200078e00db */
[----:B------:R-:W-:Y:S05]  /*27d0*/  WARPSYNC.ALL ;  /* 0x0000000000007948 */ /* 0x000fea0003800000 */
[----:B------:R-:W-:Y:S01]  /*27e0*/  IMAD.MOV.U32 R11, RZ, RZ, R218 ;  /* 0x000000ffff0b7224 */ /* 0x000fe200078e00da */
[----:B------:R-:W-:Y:S01]  /*27f0*/  BSSY B0, `(.L_x_8716) ;  /* 0x0000037000007945 */ /* 0x000fe20003800000 */
[----:B------:R-:W-:-:S02]  /*2800*/  IMAD.MOV.U32 R14, RZ, RZ, R19 ;  /* 0x000000ffff0e7224 */ /* 0x000fc400078e0013 */
[----:B------:R-:W-:Y:S01]  /*2810*/  IMAD.MOV.U32 R15, RZ, RZ, R38 ;  /* 0x000000ffff0f7224 */ /* 0x000fe200078e0026 */
[----:B------:R1:W-:Y:S01]  /*2820*/  STL.128 [R1+0x1a0], R8 ;  /* 0x0001a00801007387 */ /* 0x0003e20000100c00 */
[----:B------:R-:W-:Y:S02]  /*2830*/  IMAD.MOV.U32 R12, RZ, RZ, R217 ;  /* 0x000000ffff0c7224 */ /* 0x000fe400078e00d9 */
[----:B------:R-:W-:Y:S02]  /*2840*/  IMAD.MOV.U32 R13, RZ, RZ, R216 ;  /* 0x000000ffff0d7224 */ /* 0x000fe400078e00d8 */
[--C-:B------:R-:W-:Y:S02]  /*2850*/  IMAD.X R7, RZ, RZ, R17.reuse, P2 ;  /* 0x000000ffff077224 */ /* 0x100fe400010e0611 */
[----:B------:R-:W-:Y:S01]  /*2860*/  IMAD.X R21, RZ, RZ, R17, P1 ;  /* 0x000000ffff157224 */ /* 0x000fe200008e0611 */
[----:B------:R4:W-:Y:S01]  /*2870*/  STL.128 [R1+0x170], R12 ;  /* 0x0001700c01007387 */ /* 0x0009e20000100c00 */
[----:B------:R-:W-:Y:S01]  /*2880*/  IMAD.MOV.U32 R38, RZ, RZ, R20 ;  /* 0x000000ffff267224 */ /* 0x000fe200078e0014 */
[----:B------:R-:W-:Y:S01]  /*2890*/  IADD3 R20, P1, R16, 0x138, RZ ;  /* 0x0000013810147810 */ /* 0x000fe20007f3e0ff */
[----:B-1----:R-:W-:-:S02]  /*28a0*/  IMAD.MOV.U32 R8, RZ, RZ, R34 ;  /* 0x000000ffff087224 */ /* 0x002fc400078e0022 */
[----:B------:R-:W-:Y:S02]  /*28b0*/  IMAD.MOV.U32 R9, RZ, RZ, R43 ;  /* 0x000000ffff097224 */ /* 0x000fe400078e002b */
[----:B------:R-:W-:Y:S01]  /*28c0*/  IMAD.MOV.U32 R10, RZ, RZ, R26 ;  /* 0x000000ffff0a7224 */ /* 0x000fe200078e001a */
[----:B------:R3:W-:Y:S01]  /*28d0*/  BAR.SYNC.DEFER_BLOCKING R208, 0x100 ;  /* 0x000400d00000751d */ /* 0x0007e20000010000 */
[----:B------:R-:W-:Y:S01]  /*28e0*/  IMAD.MOV.U32 R11, RZ, RZ, R37 ;  /* 0x000000ffff0b7224 */ /* 0x000fe200078e0025 */
[----:B------:R-:W-:Y:S01]  /*28f0*/  IADD3 R26, P0, R16, 0x16c, RZ ;  /* 0x0000016c101a7810 */ /* 0x000fe20007f1e0ff */
[----:B----4-:R-:W-:Y:S02]  /*2900*/  IMAD.MOV.U32 R12, RZ, RZ, R27 ;  /* 0x000000ffff0c7224 */ /* 0x010fe400078e001b */
[----:B------:R-:W-:Y:S02]  /*2910*/  IMAD.MOV.U32 R13, RZ, RZ, R42 ;  /* 0x000000ffff0d7224 */ /* 0x000fe400078e002a */
[----:B------:R-:W-:Y:S01]  /*2920*/  IMAD.X R27, RZ, RZ, R17, P0 ;  /* 0x000000ffff1b7224 */ /* 0x000fe200000e0611 */
[----:B------:R1:W-:Y:S01]  /*2930*/  STL.128 [R1+0x1b0], R8 ;  /* 0x0001b00801007387 */ /* 0x0003e20000100c00 */
[----:B------:R-:W-:-:S02]  /*2940*/  IMAD.MOV.U32 R14, RZ, RZ, R29 ;  /* 0x000000ffff0e7224 */ /* 0x000fc400078e001d */
[----:B------:R-:W-:Y:S02]  /*2950*/  IMAD.MOV.U32 R15, RZ, RZ, R44 ;  /* 0x000000ffff0f7224 */ /* 0x000fe400078e002c */
[----:B------:R-:W-:-:S03]  /*2960*/  IMAD.MOV.U32 R37, RZ, RZ, R45 ;  /* 0x000000ffff257224 */ /* 0x000fc600078e002d */
[----:B------:R-:W-:Y:S01]  /*2970*/  STL.128 [R1+0x190], R12 ;  /* 0x0001900c01007387 */ /* 0x000fe20000100c00 */
[----:B-1----:R-:W-:Y:S02]  /*2980*/  IMAD.MOV.U32 R8, RZ, RZ, R30 ;  /* 0x000000ffff087224 */ /* 0x002fe400078e001e */
[----:B------:R-:W-:Y:S02]  /*2990*/  IMAD.MOV.U32 R9, RZ, RZ, R39 ;  /* 0x000000ffff097224 */ /* 0x000fe400078e0027 */
[----:B------:R-:W-:Y:S02]  /*29a0*/  IMAD.MOV.U32 R10, RZ, RZ, R32 ;  /* 0x000000ffff0a7224 */ /* 0x000fe400078e0020 */
[----:B------:R-:W-:Y:S02]  /*29b0*/  IMAD.MOV.U32 R11, RZ, RZ, R33 ;  /* 0x000000ffff0b7224 */ /* 0x000fe400078e0021 */
[----:B------:R-:W-:Y:S02]  /*29c0*/  IMAD.MOV.U32 R39, RZ, RZ, R21 ;  /* 0x000000ffff277224 */ /* 0x000fe400078e0015 */
[----:B------:R-:W-:Y:S01]  /*29d0*/  IMAD.X R21, RZ, RZ, R17, P1 ;  /* 0x000000ffff157224 */ /* 0x000fe200008e0611 */
[----:B------:R1:W-:Y:S04]  /*29e0*/  STL.128 [R1+0x1c0], R8 ;  /* 0x0001c00801007387 */ /* 0x0003e80000100c00 */
[----:B------:R-:W-:Y:S04]  /*29f0*/  STL.128 [R1+0x1e0], R36 ;  /* 0x0001e02401007387 */ /* 0x000fe80000100c00 */
[----:B------:R-:W-:Y:S01]  /*2a00*/  STL.128 [R1+0x180], R20 ;  /* 0x0001801401007387 */ /* 0x000fe20000100c00 */
[----:B-1----:R-:W-:-:S02]  /*2a10*/  IMAD.MOV.U32 R10, RZ, RZ, R26 ;  /* 0x000000ffff0a7224 */ /* 0x002fc400078e001a */
[----:B------:R-:W-:Y:S02]  /*2a20*/  IMAD.MOV.U32 R11, RZ, RZ, R27 ;  /* 0x000000ffff0b7224 */ /* 0x000fe400078e001b */
[----:B------:R-:W-:Y:S01]  /*2a30*/  IMAD.MOV.U32 R8, RZ, RZ, R0 ;  /* 0x000000ffff087224 */ /* 0x000fe200078e0000 */
[----:B------:R-:W-:Y:S01]  /*2a40*/  IADD3 R0, P0, R16, 0xa8, RZ ;  /* 0x000000a810007810 */ /* 0x000fe20007f1e0ff */
[----:B------:R-:W-:-:S04]  /*2a50*/  IMAD.MOV.U32 R9, RZ, RZ, R7 ;  /* 0x000000ffff097224 */ /* 0x000fc800078e0007 */
[----:B------:R-:W-:Y:S01]  /*2a60*/  IMAD.X R7, RZ, RZ, R17, P0 ;  /* 0x000000ffff077224 */ /* 0x000fe200000e0611 */
[----:B------:R1:W-:Y:S02]  /*2a70*/  STL.128 [R1+0x1d0], R8 ;  /* 0x0001d00801007387 */ /* 0x0003e40000100c00 */
[----:B-1----:R-:W-:Y:S02]  /*2a80*/  IMAD.MOV.U32 R10, RZ, RZ, R28 ;  /* 0x000000ffff0a7224 */ /* 0x002fe400078e001c */
[----:B------:R-:W-:Y:S02]  /*2a90*/  IMAD.MOV.U32 R11, RZ, RZ, R41 ;  /* 0x000000ffff0b7224 */ /* 0x000fe400078e0029 */
[----:B------:R-:W-:Y:S02]  /*2aa0*/  IMAD.MOV.U32 R8, RZ, RZ, R211 ;  /* 0x000000ffff087224 */ /* 0x000fe400078e00d3 */
[----:B------:R-:W-:-:S05]  /*2ab0*/  IMAD.MOV.U32 R9, RZ, RZ, R210 ;  /* 0x000000ffff097224 */ /* 0x000fca00078e00d2 */
[----:B------:R1:W-:Y:S02]  /*2ac0*/  STL.128 [R1+0x1f0], R8 ;  /* 0x0001f00801007387 */ /* 0x0003e40000100c00 */
[----:B-1----:R-:W-:Y:S02]  /*2ad0*/  IMAD.MOV.U32 R8, RZ, RZ, R35 ;  /* 0x000000ffff087224 */ /* 0x002fe400078e0023 */
[----:B------:R-:W-:Y:S02]  /*2ae0*/  IMAD.MOV.U32 R9, RZ, RZ, R40 ;  /* 0x000000ffff097224 */ /* 0x000fe400078e0028 */
[----:B------:R-:W-:Y:S02]  /*2af0*/  IMAD.MOV.U32 R10, RZ, RZ, R0 ;  /* 0x000000ffff0a7224 */ /* 0x000fe400078e0000 */
[----:B------:R-:W-:-:S05]  /*2b00*/  IMAD.MOV.U32 R11, RZ, RZ, R7 ;  /* 0x000000ffff0b7224 */ /* 0x000fca00078e0007 */
[----:B------:R3:W-:Y:S01]  /*2b10*/  STL.128 [R1+0x200], R8 ;  /* 0x0002000801007387 */ /* 0x0007e20000100c00 */
[----:B--2---:R-:W-:-:S04]  /*2b20*/  LOP3.LUT R0, R31, 0x1, RZ, 0xfc, !PT ;  /* 0x000000011f007812 */ /* 0x004fc800078efcff */
[----:B------:R-:W-:-:S13]  /*2b30*/  ISETP.NE.AND P1, PT, R0, 0x3, PT ;  /* 0x000000030000780c */ /* 0x000fda0003f25270 */
[----:B---3--:R-:W-:Y:S05]  /*2b40*/  @!P1 BRA `(.L_x_8717) ;  /* 0x0000000000049947 */ /* 0x008fea0003800000 */
[----:B------:R-:W-:Y:S01]  /*2b50*/  BPT.TRAP 0x1 ;  /* 0x000000040000795c */ /* 0x000fe20000300000 */
.L_x_8717:
[----:B------:R-:W-:Y:S05]  /*2b60*/  BSYNC B0 ;  /* 0x0000000000007941 */ /* 0x000fea0003800000 */
.L_x_8716:
[----:B------:R-:W2:Y:S01]  /*2b70*/  LDL.64 R8, [R1+0x8] ;  /* 0x0000080001087983 */ /* 0x000ea20000100a00 */
[----:B-----5:R-:W-:Y:S01]  /*2b80*/  SHF.L.U32 R25, R25, 0x1f, RZ ;  /* 0x0000001f19197819 */ /* 0x020fe200000006ff */
[----:B------:R-:W-:Y:S01]  /*2b90*/  BSSY B0, `(.L_x_8718) ;  /* 0x0000006000007945 */ /* 0x000fe20003800000 */
[----:B--2---:R-:W-:-:S05]  /*2ba0*/  MOV R7, R8 ;  /* 0x0000000800077202 */ /* 0x004fca0000000f00 */
[----:B------:R-:W-:-:S04]  /*2bb0*/  IMAD R24, R24, 0x8, R7 ;  /* 0x0000000818187824 */ /* 0x000fc800078e0207 */
[----:B------:R1:W2:Y:S01]  /*2bc0*/  SYNCS.PHASECHK.TRANS64.TRYWAIT P0, [R24+URZ], R25 ;  /* 0x00000019180075a7 */ /* 0x0002a2000800017f */
[----:B------:R-:W-:Y:S05]  /*2bd0*/  @!P1 BRA `(.L_x_8719) ;  /* 0x0000000000049947 */ /* 0x000fea0003800000 */
[----:B------:R-:W-:Y:S01]  /*2be0*/  BPT.TRAP 0x1 ;  /* 0x000000040000795c */ /* 0x000fe20000300000 */
.L_x_8719:
[----:B------:R-:W-:Y:S05]  /*2bf0*/  BSYNC B0 ;  /* 0x0000000000007941 */ /* 0x000fea0003800000 */
.L_x_8718:
[----:B------:R-:W-:Y:S04]  /*2c00*/  BSSY B0, `(.L_x_8720) ;  /* 0x0000004000007945 */ /* 0x000fe80003800000 */
[----:B--2---:R-:W-:Y:S05]  /*2c10*/  @P0 BRA `(.L_x_8721) ;  /* 0x0000000000080947 */ /* 0x004fea0003800000 */
[----:B------:R-:W2:Y:S02]  /*2c20*/  SYNCS.PHASECHK.TRANS64.TRYWAIT P0, [R24+URZ], R25 ;  /* 0x00000019180075a7 */ /* 0x000ea4000800017f */
[----:B--2---:R-:W-:Y:S05]  /*2c30*/  @!P0 BRA `(.L_x_8722) ;  /* 0x0000020800908947 */ /* 0x004fea0003800000 */
.L_x_8721:
[----:B------:R-:W-:Y:S05]  /*2c40*/  BSYNC B0 ;  /* 0x0000000000007941 */ /* 0x000fea0003800000 */
.L_x_8720:
[----:B------:R-:W3:Y:S04]  /*2c50*/  LDL R13, [R1+0x210] ;  /* 0x00021000010d7983 */ /* 0x000ee80000100800 */
[----:B------:R-:W3:Y:S01]  /*2c60*/  LDL.64 R8, [R1+0xa0] ;  /* 0x0000a00001087983 */ /* 0x000ee20000100a00 */
[----:B------:R-:W-:Y:S05]  /*2c70*/  WARPSYNC.ALL ;  /* 0x0000000000007948 */ /* 0x000fea0003800000 */
[----:B-12---:R-:W2:Y:S04]  /*2c80*/  LDL.64 R24, [R1+0x98] ;  /* 0x0000980001187983 */ /* 0x006ea80000100a00 */
[----:B------:R-:W4:Y:S04]  /*2c90*/  LDL.64 R10, [R1+0x98] ;  /* 0x00009800010a7983 */ /* 0x000f280000100a00 */
[----:B------:R-:W5:Y:S01]  /*2ca0*/  LDL.64 R14, [R1+0x98] ;  /* 0x00009800010e7983 */ /* 0x000f620000100a00 */
[----:B---3--:R-:W-:-:S03]  /*2cb0*/  IMAD R8, R13, 0x300, R8 ;  /* 0x000003000d087824 */ /* 0x008fc600078e0208 */
[----:B------:R-:W3:Y:S01]  /*2cc0*/  LDL.64 R20, [R1+0x98] ;  /* 0x0000980001147983 */ /* 0x000ee20000100a00 */
[----:B------:R-:W-:Y:S02]  /*2cd0*/  R2UR UR7, R9 ;  /* 0x00000000090772ca */ /* 0x000fe400000e0000 */
[C---:B------:R-:W-:Y:S01]  /*2ce0*/  R2UR UR6, R8.reuse ;  /* 0x00000000080672ca */ /* 0x040fe200000e0000 */
[----:B------:R-:W3:Y:S01]  /*2cf0*/  LDL R7, [R1+0x21c] ;  /* 0x00021c0001077983 */ /* 0x000ee20000100800 */
[----:B------:R-:W-:Y:S01]  /*2d00*/  VIADD R12, R8, 0x2 ;  /* 0x00000002080c7836 */ /* 0x000fe20000000000 */
[----:B------:R-:W-:Y:S01]  /*2d10*/  BSSY B0, `(.L_x_8723) ;  /* 0x000002e000007945 */ /* 0x000fe20003800000 */
[----:B------:R-:W-:Y:S01]  /*2d20*/  IMAD.MOV.U32 R13, RZ, RZ, R9 ;  /* 0x000000ffff0d7224 */ /* 0x000fe200078e0009 */
[----:B------:R1:W-:Y:S01]  /*2d30*/  STL [R1+0x80], RZ ;  /* 0x000080ff01007387 */ /* 0x0003e20000100800 */
[----:B--2---:R-:W-:Y:S02]  /*2d40*/  R2UR UR4, R24 ;  /* 0x00000000180472ca */ /* 0x004fe400000e0000 */
[----:B------:R-:W-:-:S02]  /*2d50*/  R2UR UR5, R25 ;  /* 0x00000000190572ca */ /* 0x000fc400000e0000 */
[----:B------:R-:W-:Y:S01]  /*2d60*/  WARPGROUP.ARRIVE ;  /* 0x00000000000079c5 */ /* 0x000fe20000000000 */
[----:B----4-:R-:W-:Y:S02]  /*2d70*/  VIADD R10, R10, 0x2 ;  /* 0x000000020a0a7836 */ /* 0x010fe40000000000 */
[----:B-----5:R-:W-:Y:S02]  /*2d80*/  VIADD R14, R14, 0x4 ;  /* 0x000000040e0e7836 */ /* 0x020fe40000000000 */
[----:B---3--:R-:W-:-:S06]  /*2d90*/  VIADD R20, R20, 0x6 ;  /* 0x0000000614147836 */ /* 0x008fcc0000000000 */
[----:B------:R-:W-:Y:S01]  /*2da0*/  HGMMA.64x96x16.F32 R24, gdesc[UR4], RZ, !UPT, gsb0 ;  /* 0x01600000041879f0 */ /* 0x000fe2000c0008ff */
[----:B------:R-:W-:Y:S02]  /*2db0*/  R2UR UR6, R12 ;  /* 0x000000000c0672ca */ /* 0x000fe400000e0000 */
[----:B------:R-:W-:Y:S02]  /*2dc0*/  R2UR UR7, R13 ;  /* 0x000000000d0772ca */ /* 0x000fe400000e0000 */
[----:B------:R-:W-:Y:S01]  /*2dd0*/  R2UR UR4, R10 ;  /* 0x000000000a0472ca */ /* 0x000fe200000e0000 */
[C---:B------:R-:W-:Y:S01]  /*2de0*/  VIADD R10, R8.reuse, 0x4 ;  /* 0x00000004080a7836 */ /* 0x040fe20000000000 */
[----:B------:R-:W-:Y:S01]  /*2df0*/  R2UR UR5, R11 ;  /* 0x000000000b0572ca */ /* 0x000fe200000e0000 */
[----:B------:R-:W-:Y:S01]  /*2e00*/  IMAD.MOV.U32 R11, RZ, RZ, R9 ;  /* 0x000000ffff0b7224 */ /* 0x000fe200078e0009 */
[----:B------:R-:W-:Y:S01]  /*2e10*/  LEA.HI R0, R7, R7, RZ, 0x1 ;  /* 0x0000000707007211 */ /* 0x000fe200078f08ff */
[----:B------:R-:W-:Y:S01]  /*2e20*/  VIADD R8, R8, 0x6 ;  /* 0x0000000608087836 */ /* 0x000fe20000000000 */
[----:B------:R-:W-:-:S02]  /*2e30*/  WARPGROUP.DEPBAR.LE gsb0, 0x0 ;  /* 0x00008000000079c5 */ /* 0x000fc40000010000 */
[----:B------:R-:W-:-:S07]  /*2e40*/  WARPGROUP.ARRIVE ;  /* 0x00000000000079c5 */ /* 0x000fce0000000000 */
        /* <DEDUP_REMOVED lines=11> */
[----:B------:R-:W-:Y:S02]  /*2f00*/  R2UR UR5, R21 ;  /* 0x00000000150572ca */ /* 0x000fe400000e0000 */
[----:B------:R-:W-:Y:S01]  /*2f10*/  LOP3.LUT R8, R0, 0xfffffffe, RZ, 0xc0, !PT ;  /* 0xfffffffe00087812 */ /* 0x000fe200078ec0ff */
[----:B------:R-:W-:-:S04]  /*2f20*/  IMAD.MOV.U32 R0, RZ, RZ, 0x1 ;  /* 0x00000001ff007424 */ /* 0x000fc800078e00ff */
[----:B------:R-:W-:Y:S01]  /*2f30*/  IMAD.IADD R7, R7, 0x1, -R8 ;  /* 0x0000000107077824 */ /* 0x000fe200078e0a08 */
[----:B------:R1:W-:Y:S04]  /*2f40*/  STL [R1+0x80], R0 ;  /* 0x0000800001007387 */ /* 0x0003e80000100800 */
[----:B------:R-:W-:Y:S01]  /*2f50*/  SHF.L.U32 R7, R7, 0x1f, RZ ;  /* 0x0000001f07077819 */ /* 0x000fe200000006ff */
[----:B------:R1:W-:Y:S04]  /*2f60*/  STL [R1+0x80], R0 ;  /* 0x0000800001007387 */ /* 0x0003e80000100800 */
[----:B------:R1:W-:Y:S04]  /*2f70*/  STL [R1+0x80], R0 ;  /* 0x0000800001007387 */ /* 0x0003e80000100800 */
[----:B------:R1:W-:Y:S01]  /*2f80*/  STL [R1+0x80], R0 ;  /* 0x0000800001007387 */ /* 0x0003e20000100800 */
[----:B------:R-:W-:-:S02]  /*2f90*/  WARPGROUP.DEPBAR.LE gsb0, 0x0 ;  /* 0x00008000000079c5 */ /* 0x000fc40000010000 */
[----:B------:R-:W-:-:S06]  /*2fa0*/  WARPGROUP.ARRIVE ;  /* 0x00000000000079c5 */ /* 0x000fcc0000000000 */
[----:B------:R-:W-:Y:S03]  /*2fb0*/  HGMMA.64x96x16.F32 R24, gdesc[UR4], R24, gsb0 ;  /* 0x01600000041879f0 */ /* 0x000fe60008000818 */
[----:B------:R-:W-:Y:S02]  /*2fc0*/  WARPGROUP.DEPBAR.LE gsb0, 0x0 ;  /* 0x00008000000079c5 */ /* 0x000fe40000010000 */
[----:B------:R-:W2:Y:S02]  /*2fd0*/  SYNCS.PHASECHK.TRANS64.TRYWAIT P0, [UR50+0x32410], R7 ;  /* 0x03241007ff0075a7 */ /* 0x000ea40008000172 */
[----:B-12---:R-:W-:Y:S05]  /*2fe0*/  @!P0 BRA `(.L_x_8724) ;  /* 0x0000020400b88947 */ /* 0x006fea0003800000 */
.L_x_8890:
[----:B------:R-:W-:Y:S05]  /*2ff0*/  BSYNC B0 ;  /* 0x0000000000007941 */ /* 0x000fea0003800000 */
.L_x_8723:
[----:B-1----:R-:W2:Y:S04]  /*3000*/  LDL R7, [R1+0x54] ;  /* 0x0000540001077983 */ /* 0x002ea80000100800 */
[----:B------:R1:W5:Y:S01]  /*3010*/  LDL.64 R8, [R1+0x210] ;  /* 0x0002100001087983 */ /* 0x0003620000100a00 */
[----:B------:R-:W-:Y:S01]  /*3020*/  BSSY B0, `(.L_x_8725) ;  /* 0x0000005000007945 */ /* 0x000fe20003800000 */
[----:B--2---:R-:W-:-:S04]  /*3030*/  LOP3.LUT R7, R7, 0x1, RZ, 0xfc, !PT ;  /* 0x0000000107077812 */ /* 0x004fc800078efcff */
[----:B------:R-:W-:-:S13]  /*3040*/  ISETP.NE.AND P1, PT, R7, 0x3, PT ;  /* 0x000000030700780c */ /* 0x000fda0003f25270 */
[----:B-1----:R-:W-:Y:S05]  /*3050*/  @!P1 BRA `(.L_x_8726) ;  /* 0x0000000000049947 */ /* 0x002fea0003800000 */
[----:B------:R-:W-:Y:S01]  /*3060*/  BPT.TRAP 0x1 ;  /* 0x000000040000795c */ /* 0x000fe20000300000 */
.L_x_8726:
[----:B------:R-:W-:Y:S05]  /*3070*/  BSYNC B0 ;  /* 0x0000000000007941 */ /* 0x000fea0003800000 */
.L_x_8725:
        /* <DEDUP_REMOVED lines=8> */
.L_x_8728:
[----:B------:R-:W-:Y:S05]  /*3100*/  BSYNC B0 ;  /* 0x0000000000007941 */ /* 0x000fea0003800000 */
.L_x_8727:
[----:B------:R-:W-:Y:S04]  /*3110*/  BSSY B0, `(.L_x_8729) ;  /* 0x0000004000007945 */ /* 0x000fe80003800000 */
[----:B--2---:R-:W-:Y:S05]  /*3120*/  @P0 BRA `(.L_x_8730) ;  /* 0x0000000000080947 */ /* 0x004fea0003800000 */
[----:B------:R-:W2:Y:S02]  /*3130*/  SYNCS.PHASECHK.TRANS64.TRYWAIT P0, [R8+URZ], R9 ;  /* 0x00000009080075a7 */ /* 0x000ea4000800017f */
[----:B--2---:R-:W-:Y:S05]  /*3140*/  @!P0 BRA `(.L_x_8731) ;  /* 0x0000020400788947 */ /* 0x004fea0003800000 */
.L_x_8730:
[----:B------:R-:W-:Y:S05]  /*3150*/  BSYNC B0 ;  /* 0x0000000000007941 */ /* 0x000fea0003800000 */
.L_x_8729:
[----:B------:R-:W3:Y:S04]  /*3160*/  LDL R19, [R1+0x210] ;  /* 0x0002100001137983 */ /* 0x000ee80000100800 */
[----:B-12---:R-:W3:Y:S04]  /*3170*/  LDL.64 R8, [R1+0x118] ;  /* 0x0001180001087983 */ /* 0x006ee80000100a00 */
[----:B------:R-:W2:Y:S04]  /*3180*/  LDL R7, [R1+0x90] ;  /* 0x0000900001077983 */ /* 0x000ea80000100800 */
[----:B------:R-:W4:Y:S04]  /*3190*/  LDL.64 R10, [R1+0x110] ;  /* 0x00011000010a7983 */ /* 0x000f280000100a00 */
[----:B------:R-:W5:Y:S04]  /*31a0*/  LDL.64 R12, [R1+0x110] ;  /* 0x00011000010c7983 */ /* 0x000f680000100a00 */
[----:B------:R-:W5:Y:S04]  /*31b0*/  LDL.64 R14, [R1+0x110] ;  /* 0x00011000010e7983 */ /* 0x000f680000100a00 */
[----:B------:R-:W5:Y:S01]  /*31c0*/  LDL.64 R20, [R1+0x110] ;  /* 0x0001100001147983 */ /* 0x000f620000100a00 */
[----:B------:R-:W-:Y:S05]  /*31d0*/  WARPSYNC.ALL ;  /* 0x0000000000007948 */ /* 0x000fea0003800000 */
[----:B------:R-:W-:Y:S01]  /*31e0*/  WARPGROUP.ARRIVE ;  /* 0x00000000000079c5 */ /* 0x000fe20000000000 */
[----:B------:R-:W5:Y:S01]  /*31f0*/  LDL.64 R72, [R1+0x110] ;  /* 0x0001100001487983 */ /* 0x000f620000100a00 */
[----:B---3--:R-:W-:Y:S01]  /*3200*/  IMAD R8, R19, 0xc00, R8 ;  /* 0x00000c0013087824 */ /* 0x008fe200078e0208 */
[----:B------:R-:W-:-:S02]  /*3210*/  R2UR UR7, R9 ;  /* 0x00000000090772ca */ /* 0x000fc400000e0000 */
[----:B--2---:R-:W-:Y:S02]  /*3220*/  ISETP.NE.U32.AND P0, PT, R7, RZ, PT ;  /* 0x000000ff0700720c */ /* 0x004fe40003f05070 */
[----:B------:R-:W-:Y:S02]  /*3230*/  R2UR UR6, R8 ;  /* 0x00000000080672ca */ /* 0x000fe400000e0000 */
[----:B----4-:R-:W-:Y:S02]  /*3240*/  R2UR UR4, R10 ;  /* 0x000000000a0472ca */ /* 0x010fe400000e0000 */
[----:B------:R-:W-:-:S07]  /*3250*/  R2UR UR5, R11 ;  /* 0x000000000b0572ca */ /* 0x000fce00000e0000 */
[----:B------:R-:W-:-:S06]  /*3260*/  VOTEU.ANY UP0, P0 ;  /* 0x00000000003f7886 */ /* 0x000fcc0000000100 */
[----:B------:R-:W-:Y:S01]  /*3270*/  HGMMA.64x96x16.F32 R24, gdesc[UR4], R24, UP0, gsb0 ;  /* 0x01600000041879f0 */ /* 0x000fe2000b800818 */
[----:B-----5:R-:W-:Y:S02]  /*3280*/  VIADD R12, R12, 0x2 ;  /* 0x000000020c0c7836 */ /* 0x020fe40000000000 */
[----:B------:R-:W-:Y:S02]  /*3290*/  VIADD R10, R8, 0x2 ;  /* 0x00000002080a7836 */ /* 0x000fe40000000000 */
[----:B------:R-:W-:Y:S01]  /*32a0*/  IMAD.MOV.U32 R11, RZ, RZ, R9 ;  /* 0x000000ffff0b7224 */ /* 0x000fe200078e0009 */
[----:B------:R-:W-:Y:S02]  /*32b0*/  R2UR UR4, R12 ;  /* 0x000000000c0472ca */ /* 0x000fe400000e0000 */
[----:B------:R-:W-:Y:S02]  /*32c0*/  R2UR UR6, R10 ;  /* 0x000000000a0672ca */ /* 0x000fe400000e0000 */
[----:B------:R-:W-:-:S02]  /*32d0*/  R2UR UR7, R11 ;  /* 0x000000000b0772ca */ /* 0x000fc400000e0000 */
[----:B------:R-:W-:Y:S02]  /*32e0*/  R2UR UR5, R13 ;  /* 0x000000000d0572ca */ /* 0x000fe400000e0000 */
[----:B------:R-:W2:Y:S01]  /*32f0*/  LDL.64 R12, [R1+0x110] ;  /* 0x00011000010c7983 */ /* 0x000ea20000100a00 */
[----:B------:R-:W-:Y:S02]  /*3300*/  WARPGROUP.DEPBAR.LE gsb0, 0x0 ;  /* 0x00008000000079c5 */ /* 0x000fe40000010000 */
[----:B------:R-:W-:-:S08]  /*3310*/  WARPGROUP.ARRIVE ;  /* 0x00000000000079c5 */ /* 0x000fd00000000000 */
[----:B------:R-:W-:Y:S01]  /*3320*/  HGMMA.64x96x16.F32 R24, gdesc[UR4], R24, gsb0 ;  /* 0x01600000041879f0 */ /* 0x000fe20008000818 */
[----:B------:R-:W-:Y:S02]  /*3330*/  VIADD R14, R14, 0x4 ;  /* 0x000000040e0e7836 */ /* 0x000fe40000000000 */
[----:B------:R-:W-:Y:S02]  /*3340*/  VIADD R10, R8, 0x4 ;  /* 0x00000004080a7836 */ /* 0x000fe40000000000 */
[----:B------:R-:W-:Y:S01]  /*3350*/  IMAD.MOV.U32 R11, RZ, RZ, R9 ;  /* 0x000000ffff0b7224 */ /* 0x000fe200078e0009 */
[----:B------:R-:W-:Y:S02]  /*3360*/  R2UR UR4, R14 ;  /* 0x000000000e0472ca */ /* 0x000fe400000e0000 */
[----:B------:R-:W-:Y:S02]  /*3370*/  R2UR UR6, R10 ;  /* 0x000000000a0672ca */ /* 0x000fe400000e0000 */
[----:B------:R-:W-:-:S02]  /*3380*/  R2UR UR7, R11 ;  /* 0x000000000b0772ca */ /* 0x000fc400000e0000 */
[----:B------:R-:W-:Y:S02]  /*3390*/  R2UR UR5, R15 ;  /* 0x000000000f0572ca */ /* 0x000fe400000e0000 */
[----:B------:R-:W3:Y:S01]  /*33a0*/  LDL.64 R14, [R1+0x110] ;  /* 0x00011000010e7983 */ /* 0x000ee20000100a00 */
        /* <DEDUP_REMOVED lines=10> */
[----:B------:R-:W4:Y:S01]  /*3450*/  LDL.64 R20, [R1+0x110] ;  /* 0x0001100001147983 */ /* 0x000f220000100a00 */
        /* <DEDUP_REMOVED lines=10> */
[----:B------:R-:W5:Y:S01]  /*3500*/  LDL.64 R72, [R1+0x110] ;  /* 0x0001100001487983 */ /* 0x000f620000100a00 */
[----:B------:R-:W-:Y:S02]  /*3510*/  WARPGROUP.DEPBAR.LE gsb0, 0x0 ;  /* 0x00008000000079c5 */ /* 0x000fe40000010000 */
[----:B------:R-:W-:-:S08]  /*3520*/  WARPGROUP.ARRIVE ;  /* 0x00000000000079c5 */ /* 0x000fd00000000000 */
[----:B------:R-:W-:Y:S01]  /*3530*/  HGMMA.64x96x16.F32 R24, gdesc[UR4], R24, gsb0 ;  /* 0x01600000041879f0 */ /* 0x000fe20008000818 */
[----:B--2---:R-:W-:Y:S02]  /*3540*/  VIADD R12, R12, 0x402 ;  /* 0x000004020c0c7836 */ /* 0x004fe40000000000 */
        /* <DEDUP_REMOVED lines=10> */
[----:B---3--:R-:W-:Y:S02]  /*35f0*/  VIADD R14, R14, 0x404 ;  /* 0x000004040e0e7836 */ /* 0x008fe40000000000 */
        /* <DEDUP_REMOVED lines=10> */
[----:B----4-:R-:W-:Y:S02]  /*36a0*/  VIADD R20, R20, 0x406 ;  /* 0x0000040614147836 */ /* 0x010fe40000000000 */
        /* <DEDUP_REMOVED lines=10> */
[----:B-----5:R-:W-:Y:S02]  /*3750*/  VIADD R72, R72, 0x800 ;  /* 0x0000080048487836 */ /* 0x020fe40000000000 */
        /* <DEDUP_REMOVED lines=49> */
[----:B------:R-:W-:Y:S01]  /*3a70*/  R2UR UR5, R73 ;  /* 0x00000000490572ca */ /* 0x000fe200000e0000 */
[----:B------:R-:W1:Y:S01]  /*3a80*/  S2R R74, SR_TID.X ;  /* 0x00000000004a7919 */ /* 0x000e620000002100 */
[----:B--2---:R-:W-:Y:S01]  /*3a90*/  VIADD R12, R12, 0xc02 ;  /* 0x00000c020c0c7836 */ /* 0x004fe20000000000 */
[----:B------:R-:W-:Y:S02]  /*3aa0*/  WARPGROUP.DEPBAR.LE gsb0, 0x0 ;  /* 0x00008000000079c5 */ /* 0x000fe40000010000 */
[----:B------:R-:W-:-:S08]  /*3ab0*/  WARPGROUP.ARRIVE ;  /* 0x00000000000079c5 */ /* 0x000fd00000000000 */
[----:B------:R-:W-:Y:S01]  /*3ac0*/  HGMMA.64x96x16.F32 R24, gdesc[UR4], R24, gsb0 ;  /* 0x01600000041879f0 */ /* 0x000fe20008000818 */
[----:B-1----:R-:W-:Y:S01]  /*3ad0*/  LOP3.LUT P1, RZ, R74, 0x7f, RZ, 0xc0, !PT ;  /* 0x0000007f4aff7812 */ /* 0x002fe2000782c0ff */
[----:B------:R-:W-:Y:S02]  /*3ae0*/  VIADD R10, R8, 0x902 ;  /* 0x00000902080a7836 */ /* 0x000fe40000000000 */
[----:B------:R-:W-:-:S10]  /*3af0*/  IMAD.MOV.U32 R11, RZ, RZ, R9 ;  /* 0x000000ffff0b7224 */ /* 0x000fd400078e0009 */
[----:B------:R-:W2:Y:S04]  /*3b00*/  @!P1 LDL.64 R74, [R1+0x30] ;  /* 0x00003000014a9983 */ /* 0x000ea80000100a00 */
[----:B------:R-:W5:Y:S01]  /*3b10*/  @!P1 LDL R7, [R1+0x210] ;  /* 0x0002100001079983 */ /* 0x000f620000100800 */
[----:B------:R-:W-:Y:S02]  /*3b20*/  R2UR UR6, R10 ;  /* 0x000000000a0672ca */ /* 0x000fe400000e0000 */
[----:B------:R-:W-:Y:S02]  /*3b30*/  R2UR UR7, R11 ;  /* 0x000000000b0772ca */ /* 0x000fe400000e0000 */
[----:B------:R-:W-:Y:S02]  /*3b40*/  R2UR UR4, R12 ;  /* 0x000000000c0472ca */ /* 0x000fe400000e0000 */
[----:B------:R-:W-:Y:S01]  /*3b50*/  R2UR UR5, R13 ;  /* 0x000000000d0572ca */ /* 0x000fe200000e0000 */
[----:B------:R-:W-:-:S02]  /*3b60*/  WARPGROUP.DEPBAR.LE gsb0, 0x0 ;  /* 0x00008000000079c5 */ /* 0x000fc40000010000 */
[----:B------:R-:W-:-:S10]  /*3b70*/  WARPGROUP.ARRIVE ;  /* 0x00000000000079c5 */ /* 0x000fd40000000000 */
[----:B------:R-:W-:Y:S01]  /*3b80*/  HGMMA.64x96x16.F32 R24, gdesc[UR4], R24, gsb0 ;  /* 0x01600000041879f0 */ /* 0x000fe20008000818 */
[----:B---3--:R-:W-:Y:S02]  /*3b90*/  VIADD R14, R14, 0xc04 ;  /* 0x00000c040e0e7836 */ /* 0x008fe40000000000 */
[----:B------:R-:W-:Y:S02]  /*3ba0*/  VIADD R10, R8, 0x904 ;  /* 0x00000904080a7836 */ /* 0x000fe40000000000 */
[----:B------:R-:W-:Y:S01]  /*3bb0*/  IMAD.MOV.U32 R11, RZ, RZ, R9 ;  /* 0x000000ffff0b7224 */ /* 0x000fe200078e0009 */
[----:B------:R-:W-:Y:S02]  /*3bc0*/  R2UR UR4, R14 ;  /* 0x000000000e0472ca */ /* 0x000fe400000e0000 */
[----:B------:R-:W-:Y:S02]  /*3bd0*/  R2UR UR6, R10 ;  /* 0x000000000a0672ca */ /* 0x000fe400000e0000 */
[----:B------:R-:W-:-:S02]  /*3be0*/  R2UR UR7, R11 ;  /* 0x000000000b0772ca */ /* 0x000fc400000e0000 */
[----:B------:R-:W-:Y:S01]  /*3bf0*/  R2UR UR5, R15 ;  /* 0x000000000f0572ca */ /* 0x000fe200000e0000 */
[----:B------:R-:W-:Y:S01]  /*3c00*/  VIADD R8, R8, 0x906 ;  /* 0x0000090608087836 */ /* 0x000fe20000000000 */
[----:B------:R-:W-:Y:S02]  /*3c10*/  WARPGROUP.DEPBAR.LE gsb0, 0x0 ;  /* 0x00008000000079c5 */ /* 0x000fe40000010000 */
[----:B------:R-:W-:-:S09]  /*3c20*/  WARPGROUP.ARRIVE ;  /* 0x00000000000079c5 */ /* 0x000fd20000000000 */
[----:B------:R-:W-:Y:S01]  /*3c30*/  HGMMA.64x96x16.F32 R24, gdesc[UR4], R24, gsb0 ;  /* 0x01600000041879f0 */ /* 0x000fe20008000818 */
[----:B----4-:R-:W-:Y:S01]  /*3c40*/  VIADD R20, R20, 0xc06 ;  /* 0x00000c0614147836 */ /* 0x010fe20000000000 */
[----:B------:R-:W-:Y:S02]  /*3c50*/  R2UR UR6, R8 ;  /* 0x00000000080672ca */ /* 0x000fe400000e0000 */
[----:B------:R-:W-:Y:S02]  /*3c60*/  R2UR UR7, R9 ;  /* 0x00000000090772ca */ /* 0x000fe400000e0000 */
[----:B------:R-:W-:Y:S02]  /*3c70*/  R2UR UR4, R20 ;  /* 0x00000000140472ca */ /* 0x000fe400000e0000 */
[----:B------:R-:W-:Y:S01]  /*3c80*/  R2UR UR5, R21 ;  /* 0x00000000150572ca */ /* 0x000fe200000e0000 */
[----:B------:R1:W-:Y:S04]  /*3c90*/  STL [R1+0x90], R0 ;  /* 0x0000900001007387 */ /* 0x0003e80000100800 */
[----:B------:R1:W-:Y:S01]  /*3ca0*/  STL [R1+0x90], R0 ;  /* 0x0000900001007387 */ /* 0x0003e20000100800 */
[----:B------:R-:W-:-:S02]  /*3cb0*/  WARPGROUP.DEPBAR.LE gsb0, 0x0 ;  /* 0x00008000000079c5 */ /* 0x000fc40000010000 */
[----:B------:R-:W-:-:S06]  /*3cc0*/  WARPGROUP.ARRIVE ;  /* 0x00000000000079c5 */ /* 0x000fcc0000000000 */
[----:B------:R-:W-:Y:S01]  /*3cd0*/  HGMMA.64x96x16.F32 R24, gdesc[UR4], R24, gsb0 ;  /* 0x01600000041879f0 */ /* 0x000fe20008000818 */
[----:B--2---:R-:W-:Y:S01]  /*3ce0*/  @!P1 MOV R74, R74 ;  /* 0x0000004a004a9202 */ /* 0x004fe20000000f00 */
[----:B------:R1:W-:Y:S04]  /*3cf0*/  STL [R1+0x90], R0 ;  /* 0x0000900001007387 */ /* 0x0003e80000100800 */
[----:B------:R1:W-:Y:S01]  /*3d00*/  STL [R1+0x90], R0 ;  /* 0x0000900001007387 */ /* 0x0003e20000100800 */
[----:B-----5:R-:W-:-:S03]  /*3d10*/  @!P1 IMAD R7, R7, 0x8, R74 ;  /* 0x0000000807079824 */ /* 0x020fc600078e024a */
[----:B------:R1:W-:Y:S04]  /*3d20*/  STL [R1+0x90], R0 ;  /* 0x0000900001007387 */ /* 0x0003e80000100800 */
[----:B------:R1:W-:Y:S04]  /*3d30*/  STL [R1+0x90], R0 ;  /* 0x0000900001007387 */ /* 0x0003e80000100800 */
[----:B------:R1:W-:Y:S04]  /*3d40*/  STL [R1+0x90], R0 ;  /* 0x0000900001007387 */ /* 0x0003e80000100800 */
[----:B------:R1:W-:Y:S01]  /*3d50*/  STL [R1+0x90], R0 ;  /* 0x0000900001007387 */ /* 0x0003e20000100800 */
[----:B------:R-:W-:-:S03]  /*3d60*/  @!P1 PRMT R7, RZ, 0x654, R7 ;  /* 0x00000654ff079816 */ /* 0x000fc60000000007 */
[----:B------:R1:W-:Y:S04]  /*3d70*/  STL [R1+0x90], R0 ;  /* 0x0000900001007387 */ /* 0x0003e80000100800 */
[----:B------:R1:W-:Y:S04]  /*3d80*/  STL [R1+0x90], R0 ;  /* 0x0000900001007387 */ /* 0x0003e80000100800 */
[----:B------:R1:W-:Y:S04]  /*3d90*/  STL [R1+0x90], R0 ;  /* 0x0000900001007387 */ /* 0x0003e80000100800 */
[----:B------:R1:W-:Y:S04]  /*3da0*/  STL [R1+0x90], R0 ;  /* 0x0000900001007387 */ /* 0x0003e80000100800 */
[----:B------:R1:W-:Y:S04]  /*3db0*/  STL [R1+0x90], R0 ;  /* 0x0000900001007387 */ /* 0x0003e80000100800 */
[----:B------:R1:W-:Y:S04]  /*3dc0*/  STL [R1+0x90], R0 ;  /* 0x0000900001007387 */ /* 0x0003e80000100800 */
[----:B------:R1:W-:Y:S04]  /*3dd0*/  STL [R1+0x90], R0 ;  /* 0x0000900001007387 */ /* 0x0003e80000100800 */
[----:B------:R1:W-:Y:S01]  /*3de0*/  STL [R1+0x90], R0 ;  /* 0x0000900001007387 */ /* 0x0003e20000100800 */
[----:B------:R-:W-:-:S02]  /*3df0*/  WARPGROUP.DEPBAR.LE gsb0, 0x0 ;  /* 0x00008000000079c5 */ /* 0x000fc40000010000 */
[----:B------:R1:W-:Y:S06]  /*3e00*/  BAR.ARV R203, 0x100 ;  /* 0x000400cb0000751d */ /* 0x0003ec0000002000 */
[----:B------:R2:W-:Y:S01]  /*3e10*/  @!P1 SYNCS.ARRIVE.TRANS64.RED.A1T0 RZ, [R7+URZ], RZ ;  /* 0x000000ff07ff99a7 */ /* 0x0005e2000810043f */
[----:B------:R-:W3:Y:S04]  /*3e20*/  LDL R15, [R1+0x70] ;  /* 0x00007000010f7983 */ /* 0x000ee80000100800 */
[----:B------:R-:W4:Y:S04]  /*3e30*/  LDL R11, [R6+0x8] ;  /* 0x00000800060b7983 */ /* 0x000f280000100800 */
[----:B--2---:R-:W2:Y:S04]  /*3e40*/  LDL R7, [R6] ;  /* 0x0000000006077983 */ /* 0x004ea80000100800 */
[----:B------:R-:W5:Y:S04]  /*3e50*/  LDL R19, [R6+0x18] ;  /* 0x0000180006137983 */ /* 0x000f680000100800 */
[----:B------:R-:W5:Y:S04]  /*3e60*/  LDL R12, [R6+0x4] ;  /* 0x00000400060c7983 */ /* 0x000f680000100800 */
[----:B------:R-:W5:Y:S04]  /*3e70*/  LDL R13, [R6+0xc] ;  /* 0x00000c00060d7983 */ /* 0x000f680000100800 */
[----:B------:R-:W5:Y:S04]  /*3e80*/  LDL R9, [R6+0x10] ;  /* 0x0000100006097983 */ /* 0x000f680000100800 */
[----:B------:R-:W5:Y:S01]  /*3e90*/  LDL R14, [R6+0x14] ;  /* 0x00001400060e7983 */ /* 0x000f620000100800 */
[----:B------:R-:W-:-:S02]  /*3ea0*/  UMOV UR4, 0xffffffa0 ;  /* 0xffffffa000047882 */ /* 0x000fc40000000000 */
[----:B------:R-:W-:Y:S01]  /*3eb0*/  UIMAD UR4, UR45, UR4, 0x60 ;  /* 0x000000602d0474a4 */ /* 0x000fe2000f8e0204 */
[----:B------:R-:W-:Y:S01]  /*3ec0*/  LOP3.LUT R166, R166, 0xffefffff, RZ, 0xc0, !PT ;  /* 0xffefffffa6a67812 */ /* 0x000fe200078ec0ff */
[----:B------:R-:W-:Y:S03]  /*3ed0*/  BSSY B0, `(.L_x_8732) ;  /* 0x000003f000007945 */ /* 0x000fe60003800000 */
[----:B------:R-:W-:Y:S02]  /*3ee0*/  @P1 LOP3.LUT R166, R166, 0x100000, RZ, 0xfc, !PT ;  /* 0x00100000a6a61812 */ /* 0x000fe400078efcff */
[----:B--2---:R-:W-:-:S04]  /*3ef0*/  SHF.R.S32.HI R8, RZ, 0x1f, R7 ;  /* 0x0000001fff087819 */ /* 0x004fc80000011407 */
[----:B------:R-:W-:-:S04]  /*3f00*/  LEA.HI R8, R8, R7, RZ, 0x7 ;  /* 0x0000000708087211 */ /* 0x000fc800078f38ff */
[----:B------:R-:W-:-:S05]  /*3f10*/  LOP3.LUT R10, R8, 0xffffff80, RZ, 0xc0, !PT ;  /* 0xffffff80080a7812 */ /* 0x000fca00078ec0ff */
[----:B------:R-:W-:-:S05]  /*3f20*/  IMAD.IADD R10, R7, 0x1, -R10 ;  /* 0x00000001070a7824 */ /* 0x000fca00078e0a0a */
[----:B------:R-:W-:-:S04]  /*3f30*/  SHF.R.S32.HI R21, RZ, 0x1f, R10 ;  /* 0x0000001fff157819 */ /* 0x000fc8000001140a */
[CC--:B------:R-:W-:Y:S02]  /*3f40*/  LEA.HI R20, R21.reuse, R10.reuse, RZ, 0x2 ;  /* 0x0000000a15147211 */ /* 0x0c0fe400078f10ff */
[----:B------:R-:W-:Y:S02]  /*3f50*/  LEA.HI R21, R21, R10, RZ, 0x5 ;  /* 0x0000000a15157211 */ /* 0x000fe400078f28ff */
[--C-:B------:R-:W-:Y:S02]  /*3f60*/  SHF.R.S32.HI R72, RZ, 0x2, R20.reuse ;  /* 0x00000002ff487819 */ /* 0x100fe40000011414 */
[----:B------:R-:W-:Y:S02]  /*3f70*/  SHF.R.S32.HI R7, RZ, 0x1f, R20 ;  /* 0x0000001fff077819 */ /* 0x000fe40000011414 */
[----:B------:R-:W-:Y:S02]  /*3f80*/  SHF.R.S32.HI R74, RZ, 0x5, R21 ;  /* 0x00000005ff4a7819 */ /* 0x000fe40000011415 */
[----:B------:R-:W-:-:S02]  /*3f90*/  LEA.HI R73, R7, R72, RZ, 0x3 ;  /* 0x0000004807497211 */ /* 0x000fc400078f18ff */
[----:B------:R-:W-:Y:S01]  /*3fa0*/  SHF.R.S32.HI R7, RZ, 0x7, R8 ;  /* 0x00000007ff077819 */ /* 0x000fe20000011408 */
[----:B---3--:R-:W-:Y:S01]  /*3fb0*/  IMAD R74, R15, 0x8, R74 ;  /* 0x000000080f4a7824 */ /* 0x008fe200078e024a */
[----:B------:R-:W-:Y:S01]  /*3fc0*/  LOP3.LUT R21, R20, 0x7ffffffc, RZ, 0xc0, !PT ;  /* 0x7ffffffc14157812 */ /* 0x000fe200078ec0ff */
[----:B----4-:R-:W-:Y:S01]  /*3fd0*/  VIADD R15, R11, UR4 ;  /* 0x000000040b0f7c36 */ /* 0x010fe20008000000 */
[----:B------:R-:W-:Y:S02]  /*3fe0*/  LOP3.LUT R73, R73, 0xfffffff8, RZ, 0xc0, !PT ;  /* 0xfffffff849497812 */ /* 0x000fe400078ec0ff */
[----:B------:R-:W-:Y:S01]  /*3ff0*/  LEA.HI R8, R8, R7, RZ, 0x1 ;  /* 0x0000000708087211 */ /* 0x000fe200078f08ff */
[----:B------:R-:W-:Y:S01]  /*4000*/  IMAD.IADD R21, R10, 0x1, -R21 ;  /* 0x000000010a157824 */ /* 0x000fe200078e0a15 */
[----:B-----5:R-:W-:Y:S01]  /*4010*/  ISETP.GE.AND P0, PT, R19, 0x1, PT ;  /* 0x000000011300780c */ /* 0x020fe20003f06270 */
[----:B------:R-:W-:Y:S01]  /*4020*/  IMAD.IADD R73, R72, 0x1, -R73 ;  /* 0x0000000148497824 */ /* 0x000fe200078e0a49 */
[----:B------:R-:W-:-:S02]  /*4030*/  LOP3.LUT R8, R8, 0x3fffffe, RZ, 0xc0, !PT ;  /* 0x03fffffe08087812 */ /* 0x000fc400078ec0ff */
[----:B------:R-:W-:Y:S01]  /*4040*/  IADD3 R10, -R12, 0x1, R15 ;  /* 0x000000010c0a7810 */ /* 0x000fe20007ffe10f */
[----:B------:R-:W-:Y:S01]  /*4050*/  IMAD.U32 R73, R74, 0x10, R73 ;  /* 0x000000104a497824 */ /* 0x000fe200078e0049 */
[----:B------:R-:W-:Y:S01]  /*4060*/  LOP3.LUT R13, RZ, R13, RZ, 0x33, !PT ;  /* 0x0000000dff0d7212 */ /* 0x000fe200078e33ff */
[----:B------:R-:W-:Y:S02]  /*4070*/  IMAD.IADD R8, R7, 0x1, -R8 ;  /* 0x0000000107087824 */ /* 0x000fe400078e0a08 */
[C---:B------:R-:W-:Y:S02]  /*4080*/  IMAD R10, R21.reuse, -0x2, R10 ;  /* 0xfffffffe150a7824 */ /* 0x040fe400078e020a */
[----:B------:R-:W-:Y:S02]  /*4090*/  IMAD R20, R21, -0x2, R15 ;  /* 0xfffffffe15147824 */ /* 0x000fe400078e020f */
[----:B------:R-:W-:Y:S02]  /*40a0*/  IMAD R73, R8, 0x40, R73 ;  /* 0x0000004008497824 */ /* 0x000fe400078e0249 */
[----:B------:R-:W-:-:S02]  /*40b0*/  IMAD.IADD R15, R10, 0x1, R9 ;  /* 0x000000010a0f7824 */ /* 0x000fc400078e0209 */
[----:B------:R-:W-:Y:S02]  /*40c0*/  IMAD.U32 R8, RZ, RZ, UR4 ;  /* 0x00000004ff087e24 */ /* 0x000fe4000f8e00ff */
[----:B------:R-:W-:Y:S02]  /*40d0*/  IMAD.IADD R72, R10, 0x1, R13 ;  /* 0x000000010a487824 */ /* 0x000fe400078e020d */
[----:B------:R-:W-:Y:S01]  /*40e0*/  VIADD R14, R14, UR4 ;  /* 0x000000040e0e7c36 */ /* 0x000fe20008000000 */
[----:B------:R-:W-:Y:S01]  /*40f0*/  VIADDMNMX R10, R73, R15, R20, PT ;  /* 0x0000000f490a7246 */ /* 0x000fe20003800114 */
[----:B------:R-:W-:Y:S02]  /*4100*/  IMAD R21, R21, -0x2, R8 ;  /* 0xfffffffe15157824 */ /* 0x000fe400078e0208 */
[----:B------:R-:W-:Y:S01]  /*4110*/  IMAD.IADD R7, R72, 0x1, R73 ;  /* 0x0000000148077824 */ /* 0x000fe200078e0249 */
[----:B-1----:R-:W-:Y:S06]  /*4120*/  @!P0 BRA `(.L_x_8733) ;  /* 0x0000000000648947 */ /* 0x002fec0003800000 */
[----:B------:R-:W-:Y:S01]  /*4130*/  IADD3 R8, R73, R11, -R12 ;  /* 0x0000000b49087210 */ /* 0x000fe20007ffe80c */
[----:B------:R-:W-:Y:S03]  /*4140*/  BSSY B1, `(.L_x_8734) ;  /* 0x0000014000017945 */ /* 0x000fe60003800000 */
[----:B------:R-:W-:-:S13]  /*4150*/  ISETP.GT.AND P0, PT, R8, -0x1, PT ;  /* 0xffffffff0800780c */ /* 0x000fda0003f04270 */
[----:B------:R-:W-:Y:S05]  /*4160*/  @P0 BRA `(.L_x_8735) ;  /* 0x00000000002c0947 */ /* 0x000fea0003800000 */
[----:B------:R-:W-:Y:S01]  /*4170*/  ISETP.NE.AND P0, PT, R19, 0x1, PT ;  /* 0x000000011300780c */ /* 0x000fe20003f05270 */
[----:B------:R-:W-:Y:S01]  /*4180*/  BSSY B2, `(.L_x_8736) ;  /* 0x0000007000027945 */ /* 0x000fe20003800000 */
[----:B------:R-:W-:-:S11]  /*4190*/  LOP3.LUT R8, RZ, R8, RZ, 0x33, !PT ;  /* 0x00000008ff087212 */ /* 0x000fd600078e33ff */
[----:B------:R-:W-:Y:S05]  /*41a0*/  @!P0 BRA `(.L_x_8737) ;  /* 0x0000000000108947 */ /* 0x000fea0003800000 */
[----:B------:R-:W2:Y:S04]  /*41b0*/  LDL R9, [R6+0x1c] ;  /* 0x00001c0006097983 */ /* 0x000ea80000100800 */
[----:B------:R-:W3:Y:S01]  /*41c0*/  LDL R13, [R6+0x20] ;  /* 0x00002000060d7983 */ /* 0x000ee20000100800 */
[----:B--2---:R-:W-:-:S05]  /*41d0*/  IMAD.HI.U32 R8, R8, R9, RZ ;  /* 0x0000000908087227 */ /* 0x004fca00078e00ff */
[----:B---3--:R-:W-:-:S07]  /*41e0*/  SHF.R.U32.HI R8, RZ, R13, R8 ;  /* 0x0000000dff087219 */ /* 0x008fce0000011608 */
.L_x_8737:
[----:B------:R-:W-:Y:S05]  /*41f0*/  BSYNC B2 ;  /* 0x0000000000027941 */ /* 0x000fea0003800000 */
.L_x_8736:
[----:B------:R-:W-:Y:S01]  /*4200*/  LOP3.LUT R8, RZ, R8, RZ, 0x33, !PT ;  /* 0x00000008ff087212 */ /* 0x000fe200078e33ff */
[----:B------:R-:W-:Y:S06]  /*4210*/  BRA `(.L_x_8738) ;  /* 0x0000000000187947 */ /* 0x000fec0003800000 */
.L_x_8735:
[----:B------:R-:W-:-:S13]  /*4220*/  ISETP.NE.AND P0, PT, R19, 0x1, PT ;  /* 0x000000011300780c */ /* 0x000fda0003f05270 */
[----:B------:R-:W-:Y:S05]  /*4230*/  @!P0 BRA `(.L_x_8738) ;  /* 0x0000000000108947 */ /* 0x000fea0003800000 */
[----:B------:R-:W2:Y:S04]  /*4240*/  LDL R9, [R6+0x1c] ;  /* 0x00001c0006097983 */ /* 0x000ea80000100800 */
[----:B------:R-:W3:Y:S01]  /*4250*/  LDL R13, [R6+0x20] ;  /* 0x00002000060d7983 */ /* 0x000ee20000100800 */
[----:B--2---:R-:W-:-:S05]  /*4260*/  IMAD.HI.U32 R8, R8, R9, RZ ;  /* 0x0000000908087227 */ /* 0x004fca00078e00ff */
[----:B---3--:R-:W-:-:S07]  /*4270*/  SHF.R.U32.HI R8, RZ, R13, R8 ;  /* 0x0000000dff087219 */ /* 0x008fce0000011608 */
.L_x_8738:
[----:B------:R-:W-:Y:S05]  /*4280*/  BSYNC B1 ;  /* 0x0000000000017941 */ /* 0x000fea0003800000 */
.L_x_8734:
[----:B------:R-:W-:-:S05]  /*4290*/  IMAD R8, R19, R8, R21 ;  /* 0x0000000813087224 */ /* 0x000fca00078e0215 */
[----:B------:R-:W-:Y:S02]  /*42a0*/  VIMNMX R7, R7, R8, !PT ;  /* 0x0000000807077248 */ /* 0x000fe40007fe0100 */
[----:B------:R-:W-:-:S07]  /*42b0*/  VIADDMNMX R10, R8, R19, R10, PT ;  /* 0x00000013080a7246 */ /* 0x000fce000380010a */
.L_x_8733:
[----:B------:R-:W-:Y:S05]  /*42c0*/  BSYNC B0 ;  /* 0x0000000000007941 */ /* 0x000fea0003800000 */
.L_x_8732:
[C---:B------:R-:W-:Y:S01]  /*42d0*/  ISETP.GE.AND P0, PT, R14.reuse, 0x2, PT ;  /* 0x000000020e00780c */ /* 0x040fe20003f06270 */
[----:B------:R-:W-:Y:S01]  /*42e0*/  VIADD R73, R73, 0x8 ;  /* 0x0000000849497836 */ /* 0x000fe20000000000 */
[C---:B------:R-:W-:Y:S01]  /*42f0*/  ISETP.GE.AND P4, PT, R14.reuse, 0xa, PT ;  /* 0x0000000a0e00780c */ /* 0x040fe20003f86270 */
[----:B------:R-:W-:Y:S01]  /*4300*/  BSSY B0, `(.L_x_8739) ;  /* 0x000008e000007945 */ /* 0x000fe20003800000 */
[C---:B------:R-:W-:Y:S02]  /*4310*/  ISETP.GT.AND P2, PT, R7.reuse, 0x1, !P0 ;  /* 0x000000010700780c */ /* 0x040fe40004744270 */
[----:B------:R-:W-:Y:S02]  /*4320*/  ISETP.GE.AND P1, PT, R14, 0x9, PT ;  /* 0x000000090e00780c */ /* 0x000fe40003f26270 */
[----:B------:R-:W-:Y:S02]  /*4330*/  ISETP.LT.OR P2, PT, R10, 0x2, P2 ;  /* 0x000000020a00780c */ /* 0x000fe40001741670 */
[----:B------:R-:W-:-:S02]  /*4340*/  ISETP.GT.AND P3, PT, R7, 0x8, !P1 ;  /* 0x000000080700780c */ /* 0x000fc40004f64270 */
[----:B------:R-:W-:Y:S02]  /*4350*/  FSEL R178, R25, -INF , !P2 ;  /* 0xff80000019b27808 */ /* 0x000fe40005000000 */
[----:B------:R-:W-:Y:S02]  /*4360*/  ISETP.GT.AND P2, PT, R7, 0x9, !P4 ;  /* 0x000000090700780c */ /* 0x000fe40006744270 */
[----:B------:R-:W-:Y:S02]  /*4370*/  P2R R25, PR, RZ, 0x10 ;  /* 0x00000010ff197803 */ /* 0x000fe40000000000 */
        /* <DEDUP_REMOVED lines=102> */
[----:B------:R-:W-:Y:S01]  /*49e0*/  ISETP.GT.AND P6, PT, R7, 0x59, !P6 ;  /* 0x000000590700780c */ /* 0x000fe200077c4270 */
[----:B------:R-:W-:-:S03]  /*49f0*/  IMAD.IADD R7, R72, 0x1, R73 ;  /* 0x0000000148077824 */ /* 0x000fc600078e0249 */
[----:B------:R-:W-:Y:S02]  /*4a00*/  ISETP.LT.OR P6, PT, R10, 0x5a, P6 ;  /* 0x0000005a0a00780c */ /* 0x000fe400037c1670 */
[----:B------:R-:W-:Y:S02]  /*4a10*/  VIADDMNMX R10, R73, R15, R20, PT ;  /* 0x0000000f490a7246 */ /* 0x000fe40003800114 */
[----:B------:R-:W-:Y:S02]  /*4a20*/  FSEL R177, R69, -INF , !P6 ;  /* 0xff80000045b17808 */ /* 0x000fe40007000000 */
[----:B------:R-:W-:-:S13]  /*4a30*/  ISETP.GE.AND P6, PT, R19, 0x1, PT ;  /* 0x000000011300780c */ /* 0x000fda0003fc6270 */
[----:B------:R-:W-:Y:S05]  /*4a40*/  @!P6 BRA `(.L_x_8740) ;  /* 0x000000000064e947 */ /* 0x000fea0003800000 */
        /* <DEDUP_REMOVED lines=12> */
.L_x_8744:
[----:B------:R-:W-:Y:S05]  /*4b10*/  BSYNC B2 ;  /* 0x0000000000027941 */ /* 0x000fea0003800000 */
.L_x_8743:
[----:B------:R-:W-:Y:S01]  /*4b20*/  LOP3.LUT R12, RZ, R12, RZ, 0x33, !PT ;  /* 0x0000000cff0c7212 */ /* 0x000fe200078e33ff */
[----:B------:R-:W-:Y:S06]  /*4b30*/  BRA `(.L_x_8745) ;  /* 0x0000000000187947 */ /* 0x000fec0003800000 */
.L_x_8742:
[----:B------:R-:W-:-:S13]  /*4b40*/  ISETP.NE.AND P6, PT, R19, 0x1, PT ;  /* 0x000000011300780c */ /* 0x000fda0003fc5270 */
[----:B------:R-:W-:Y:S05]  /*4b50*/  @!P6 BRA `(.L_x_8745) ;  /* 0x000000000010e947 */ /* 0x000fea0003800000 */
[----:B------:R-:W2:Y:S04]  /*4b60*/  LDL R11, [R6+0x1c] ;  /* 0x00001c00060b7983 */ /* 0x000ea80000100800 */
[----:B------:R-:W3:Y:S01]  /*4b70*/  LDL R13, [R6+0x20] ;  /* 0x00002000060d7983 */ /* 0x000ee20000100800 */
[----:B--2---:R-:W-:-:S05]  /*4b80*/  IMAD.HI.U32 R12, R12, R11, RZ ;  /* 0x0000000b0c0c7227 */ /* 0x004fca00078e00ff */
[----:B---3--:R-:W-:-:S07]  /*4b90*/  SHF.R.U32.HI R12, RZ, R13, R12 ;  /* 0x0000000dff0c7219 */ /* 0x008fce000001160c */
.L_x_8745:
[----:B------:R-:W-:Y:S05]  /*4ba0*/  BSYNC B1 ;  /* 0x0000000000017941 */ /* 0x000fea0003800000 */
.L_x_8741:
[----:B------:R-:W-:-:S05]  /*4bb0*/  IMAD R12, R19, R12, R21 ;  /* 0x0000000c130c7224 */ /* 0x000fca00078e0215 */
[----:B------:R-:W-:Y:S02]  /*4bc0*/  VIADDMNMX R10, R12, R19, R10, PT ;  /* 0x000000130c0a7246 */ /* 0x000fe4000380010a */
[----:B------:R-:W-:-:S07]  /*4bd0*/  VIMNMX R7, R7, R12, !PT ;  /* 0x0000000c07077248 */ /* 0x000fce0007fe0100 */
.L_x_8740:
[----:B------:R-:W-:Y:S05]  /*4be0*/  BSYNC B0 ;  /* 0x0000000000007941 */ /* 0x000fea0003800000 */
.L_x_8739:
[C---:B------:R-:W-:Y:S01]  /*4bf0*/  ISETP.GT.AND P0, PT, R7.reuse, 0x1, !P0 ;  /* 0x000000010700780c */ /* 0x040fe20004704270 */
[----:B------:R-:W2:Y:S01]  /*4c00*/  LDL R222, [R1+0x228] ;  /* 0x0002280001de7983 */ /* 0x000ea20000100800 */
[----:B------:R-:W-:Y:S02]  /*4c10*/  ISETP.GT.AND P1, PT, R7, 0x8, !P1 ;  /* 0x000000080700780c */ /* 0x000fe40004f24270 */
[C---:B------:R-:W-:Y:S01]  /*4c20*/  ISETP.LT.OR P0, PT, R10.reuse, 0x2, P0 ;  /* 0x000000020a00780c */ /* 0x040fe20000701670 */
[----:B------:R-:W3:Y:S01]  /*4c30*/  LDL R224, [R1+0x22c] ;  /* 0x00022c0001e07983 */ /* 0x000ee20000100800 */
[----:B------:R-:W-:Y:S02]  /*4c40*/  ISETP.LT.OR P1, PT, R10, 0x9, P1 ;  /* 0x000000090a00780c */ /* 0x000fe40000f21670 */
[----:B------:R-:W-:Y:S01]  /*4c50*/  FSEL R53, R27, -INF , !P0 ;  /* 0xff8000001b357808 */ /* 0x000fe20004000000 */
[----:B------:R-:W4:Y:S01]  /*4c60*/  LDL R20, [R1+0x450] ;  /* 0x0004500001147983 */ /* 0x000f220000100800 */
[----:B------:R-:W-:-:S02]  /*4c70*/  ISETP.NE.AND P0, PT, R25, RZ, PT ;  /* 0x000000ff1900720c */ /* 0x000fc40003f05270 */
[----:B------:R-:W-:Y:S01]  /*4c80*/  FSEL R49, R30, -INF , !P1 ;  /* 0xff8000001e317808 */ /* 0x000fe20004800000 */
[----:B------:R-:W5:Y:S01]  /*4c90*/  LDL R21, [R1+0x234] ;  /* 0x0002340001157983 */ /* 0x000f620000100800 */
[----:B------:R-:W-:Y:S02]  /*4ca0*/  ISETP.GT.AND P0, PT, R7, 0x9, !P0 ;  /* 0x000000090700780c */ /* 0x000fe40004704270 */
[----:B------:R-:W-:Y:S01]  /*4cb0*/  ISETP.NE.AND P1, PT, R32, RZ, PT ;  /* 0x000000ff2000720c */ /* 0x000fe20003f25270 */
[----:B------:R-:W4:Y:S01]  /*4cc0*/  LDL R15, [R1+0x210] ;  /* 0x00021000010f7983 */ /* 0x000f220000100800 */
[----:B------:R-:W-:Y:S02]  /*4cd0*/  ISETP.LT.OR P0, PT, R10, 0xa, P0 ;  /* 0x0000000a0a00780c */ /* 0x000fe40000701670 */
[----:B------:R-:W-:Y:S01]  /*4ce0*/  ISETP.NE.AND P6, PT, R36, RZ, PT ;  /* 0x000000ff2400720c */ /* 0x000fe20003fc5270 */
[----:B------:R-:W4:Y:S01]  /*4cf0*/  LDL R156, [R1+0x224] ;  /* 0x00022400019c7983 */ /* 0x000f220000100800 */
[----:B------:R-:W-:-:S02]  /*4d00*/  FSEL R45, R31, -INF , !P0 ;  /* 0xff8000001f2d7808 */ /* 0x000fc40004000000 */
[----:B------:R-:W-:Y:S01]  /*4d10*/  ISETP.NE.AND P0, PT, R28, RZ, PT ;  /* 0x000000ff1c00720c */ /* 0x000fe20003f05270 */
[----:B------:R-:W4:Y:S01]  /*4d20*/  LDL R25, [R1+0x238] ;  /* 0x0002380001197983 */ /* 0x000f220000100800 */
[C---:B------:R-:W-:Y:S02]  /*4d30*/  ISETP.GT.AND P5, PT, R7.reuse, RZ, !P5 ;  /* 0x000000ff0700720c */ /* 0x040fe40006fa4270 */
[----:B------:R-:W-:Y:S01]  /*4d40*/  ISETP.GT.AND P0, PT, R7, 0x10, !P0 ;  /* 0x000000100700780c */ /* 0x000fe20004704270 */
[----:B------:R-:W4:Y:S01]  /*4d50*/  LDL R116, [R1+0x220] ;  /* 0x0002200001747983 */ /* 0x000f220000100800 */
[C---:B------:R-:W-:Y:S02]  /*4d60*/  ISETP.LT.OR P5, PT, R10.reuse, 0x1, P5 ;  /* 0x000000010a00780c */ /* 0x040fe40002fa1670 */
[----:B------:R-:W-:Y:S01]  /*4d70*/  ISETP.LT.OR P0, PT, R10, 0x11, P0 ;  /* 0x000000110a00780c */ /* 0x000fe20000701670 */
[----:B------:R-:W4:Y:S01]  /*4d80*/  LDL R118, [R1+0x230] ;  /* 0x0002300001767983 */ /* 0x000f220000100800 */
[----:B------:R-:W-:-:S02]  /*4d90*/  FSEL R83, R26, -INF , !P5 ;  /* 0xff8000001a537808 */ /* 0x000fc40006800000 */
[----:B------:R-:W-:Y:S01]  /*4da0*/  FSEL R191, R34, -INF , !P0 ;  /* 0xff80000022bf7808 */ /* 0x000fe20004000000 */
[----:B------:R-:W4:Y:S01]  /*4db0*/  LDL R27, [R1+0x23c] ;  /* 0x00023c00011b7983 */ /* 0x000f220000100800 */
[----:B------:R-:W-:Y:S02]  /*4dc0*/  ISETP.NE.AND P0, PT, R29, RZ, PT ;  /* 0x000000ff1d00720c */ /* 0x000fe40003f05270 */
[----:B------:R-:W-:Y:S01]  /*4dd0*/  FMNMX.FTZ R11, R61, R178, !PT ;  /* 0x000000b23d0b7209 */ /* 0x000fe20007810000 */
[----:B------:R-:W4:Y:S01]  /*4de0*/  LDL R120, [R1+0x240] ;  /* 0x0002400001787983 */ /* 0x000f220000100800 */
[----:B------:R-:W-:Y:S02]  /*4df0*/  ISETP.GT.AND P0, PT, R7, 0x11, !P0 ;  /* 0x000000110700780c */ /* 0x000fe40004704270 */
[----:B------:R-:W-:Y:S01]  /*4e00*/  FMNMX.FTZ R6, R83, R53, !PT ;  /* 0x0000003553067209 */ /* 0x000fe20007810000 */
[----:B------:R-:W4:Y:S01]  /*4e10*/  LDL R29, [R1+0x244] ;  /* 0x00024400011d7983 */ /* 0x000f220000100800 */
[----:B------:R-:W-:-:S02]  /*4e20*/  ISETP.LT.OR P0, PT, R10, 0x12, P0 ;  /* 0x000000120a00780c */ /* 0x000fc40000701670 */
[----:B------:R-:W-:Y:S01]  /*4e30*/  FMNMX.FTZ R11, R154, R11, !PT ;  /* 0x0000000b9a0b7209 */ /* 0x000fe20007810000 */
[----:B------:R-:W4:Y:S01]  /*4e40*/  LDL R31, [R1+0x248] ;  /* 0x00024800011f7983 */ /* 0x000f220000100800 */
[----:B------:R-:W-:Y:S02]  /*4e50*/  FSEL R196, R35, -INF , !P0 ;  /* 0xff80000023c47808 */ /* 0x000fe40004000000 */
[----:B------:R-:W-:Y:S01]  /*4e60*/  ISETP.GT.AND P0, PT, R7, 0x18, !P1 ;  /* 0x000000180700780c */ /* 0x000fe20004f04270 */
[----:B------:R-:W4:Y:S01]  /*4e70*/  LDL R122, [R1+0x250] ;  /* 0x00025000017a7983 */ /* 0x000f220000100800 */
[----:B------:R-:W-:Y:S02]  /*4e80*/  FMNMX.FTZ R6, R49, R6, !PT ;  /* 0x0000000631067209 */ /* 0x000fe40007810000 */
[----:B------:R-:W-:Y:S01]  /*4e90*/  ISETP.LT.OR P0, PT, R10, 0x19, P0 ;  /* 0x000000190a00780c */ /* 0x000fe20000701670 */
[----:B------:R-:W4:Y:S01]  /*4ea0*/  LDL R35, [R1+0x258] ;  /* 0x0002580001237983 */ /* 0x000f220000100800 */
[----:B------:R-:W-:-:S02]  /*4eb0*/  FMNMX.FTZ R11, R152, R11, !PT ;  /* 0x0000000b980b7209 */ /* 0x000fc40007810000 */
        /* <DEDUP_REMOVED lines=30> */
[----:B------:R-:W-:Y:S01]  /*50a0*/  ISETP.NE.AND P0, PT, R40, RZ, PT ;  /* 0x000000ff2800720c */ /* 0x000fe20003f05270 */
[----:B------:R-:W4:Y:S01]  /*50b0*/  LDL R43, [R1+0x26c] ;  /* 0x00026c00012b7983 */ /* 0x000f220000100800 */
[----:B------:R-:W-:Y:S02]  /*50c0*/  FMNMX.FTZ R6, R213, R6, !PT ;  /* 0x00000006d5067209 */ /* 0x000fe40007810000 */
[----:B------:R-:W-:Y:S01]  /*50d0*/  ISETP.GT.AND P0, PT, R7, 0x28, !P0 ;  /* 0x000000280700780c */ /* 0x000fe20004704270 */
[----:B------:R-:W4:Y:S01]  /*50e0*/  LDL R132, [R1+0x2a0] ;  /* 0x0002a00001847983 */ /* 0x000f220000100800 */
[----:B------:R-:W-:-:S02]  /*50f0*/  FMNMX.FTZ R12, R162, R13, !PT ;  /* 0x0000000da20c7209 */ /* 0x000fc40007810000 */
[----:B------:R-:W-:Y:S01]  /*5100*/  ISETP.LT.OR P0, PT, R10, 0x29, P0 ;  /* 0x000000290a00780c */ /* 0x000fe20000701670 */
[----:B------:R-:W4:Y:S01]  /*5110*/  LDL R73, [R1+0x2a8] ;  /* 0x0002a80001497983 */ /* 0x000f220000100800 */
[----:B------:R-:W-:Y:S02]  /*5120*/  FMNMX.FTZ R11, R183, R6, !PT ;  /* 0x00000006b70b7209 */ /* 0x000fe40007810000 */
[----:B------:R-:W-:Y:S01]  /*5130*/  FSEL R192, R46, -INF , !P0 ;  /* 0xff8000002ec07808 */ /* 0x000fe20004000000 */
[----:B------:R-:W4:Y:S01]  /*5140*/  LDL R134, [R1+0x2b0] ;  /* 0x0002b00001867983 */ /* 0x000f220000100800 */
[----:B------:R-:W-:Y:S02]  /*5150*/  ISETP.NE.AND P0, PT, R41, RZ, PT ;  /* 0x000000ff2900720c */ /* 0x000fe40003f05270 */
[----:B------:R-:W-:Y:S01]  /*5160*/  FMNMX.FTZ R13, R167, R12, !PT ;  /* 0x0000000ca70d7209 */ /* 0x000fe20007810000 */
[----:B------:R-:W4:Y:S01]  /*5170*/  LDL R41, [R1+0x268] ;  /* 0x0002680001297983 */ /* 0x000f220000100800 */
[----:B------:R-:W-:-:S02]  /*5180*/  ISETP.GT.AND P0, PT, R7, 0x29, !P0 ;  /* 0x000000290700780c */ /* 0x000fc40004704270 */
[----:B------:R-:W-:Y:S01]  /*5190*/  FMNMX.FTZ R11, R186, R11, !PT ;  /* 0x0000000bba0b7209 */ /* 0x000fe20007810000 */
[----:B------:R-:W4:Y:S01]  /*51a0*/  LDL R77, [R1+0x2b4] ;  /* 0x0002b400014d7983 */ /* 0x000f220000100800 */
[----:B------:R-:W-:Y:S02]  /*51b0*/  ISETP.LT.OR P0, PT, R10, 0x2a, P0 ;  /* 0x0000002a0a00780c */ /* 0x000fe40000701670 */
[----:B------:R-:W-:Y:S01]  /*51c0*/  FMNMX.FTZ R6, R170, R13, !PT ;  /* 0x0000000daa067209 */ /* 0x000fe20007810000 */
[----:B------:R-:W4:Y:S01]  /*51d0*/  LDL R79, [R1+0x2b8] ;  /* 0x0002b800014f7983 */ /* 0x000f220000100800 */
[----:B------:R-:W-:Y:S02]  /*51e0*/  FSEL R202, R47, -INF , !P0 ;  /* 0xff8000002fca7808 */ /* 0x000fe40004000000 */
[----:B------:R-:W-:Y:S01]  /*51f0*/  ISETP.NE.AND P0, PT, R44, RZ, PT ;  /* 0x000000ff2c00720c */ /* 0x000fe20003f05270 */
[----:B------:R-:W4:Y:S01]  /*5200*/  LDL R47, [R1+0x274] ;  /* 0x00027400012f7983 */ /* 0x000f220000100800 */
[----:B------:R-:W-:-:S02]  /*5210*/  FMNMX.FTZ R11, R192, R11, !PT ;  /* 0x0000000bc00b7209 */ /* 0x000fc40007810000 */
[----:B------:R-:W-:Y:S01]  /*5220*/  ISETP.GT.AND P0, PT, R7, 0x30, !P0 ;  /* 0x000000300700780c */ /* 0x000fe20004704270 */
[----:B------:R-:W4:Y:S01]  /*5230*/  LDL R81, [R1+0x2bc] ;  /* 0x0002bc0001517983 */ /* 0x000f220000100800 */
[----:B------:R-:W-:Y:S02]  /*5240*/  FMNMX.FTZ R6, R173, R6, !PT ;  /* 0x00000006ad067209 */ /* 0x000fe40007810000 */
[----:B------:R-:W-:Y:S01]  /*5250*/  ISETP.LT.OR P0, PT, R10, 0x31, P0 ;  /* 0x000000310a00780c */ /* 0x000fe20000701670 */
[----:B------:R-:W4:Y:S01]  /*5260*/  LDL R136, [R1+0x2c0] ;  /* 0x0002c00001887983 */ /* 0x000f220000100800 */
[----:B------:R-:W-:Y:S02]  /*5270*/  ISETP.NE.AND P1, PT, R75, RZ, PT ;  /* 0x000000ff4b00720c */ /* 0x000fe40003f25270 */
[----:B------:R-:W-:Y:S01]  /*5280*/  FSEL R180, R50, -INF , !P0 ;  /* 0xff80000032b47808 */ /* 0x000fe20004000000 */
[----:B------:R-:W4:Y:S01]  /*5290*/  LDL R75, [R1+0x2ac] ;  /* 0x0002ac00014b7983 */ /* 0x000f220000100800 */
[----:B------:R-:W-:-:S02]  /*52a0*/  ISETP.NE.AND P0, PT, R48, RZ, PT ;  /* 0x000000ff3000720c */ /* 0x000fc40003f05270 */
[----:B------:R-:W-:Y:S01]  /*52b0*/  FMNMX.FTZ R11, R202, R11, !PT ;  /* 0x0000000bca0b7209 */ /* 0x000fe20007810000 */
[----:B------:R-:W4:Y:S01]  /*52c0*/  LDL R85, [R1+0x2c4] ;  /* 0x0002c40001557983 */ /* 0x000f220000100800 */
[----:B------:R-:W-:Y:S02]  /*52d0*/  ISETP.GT.AND P0, PT, R7, 0x31, !P0 ;  /* 0x000000310700780c */ /* 0x000fe40004704270 */
[----:B------:R-:W-:Y:S01]  /*52e0*/  FMNMX.FTZ R6, R159, R6, !PT ;  /* 0x000000069f067209 */ /* 0x000fe20007810000 */
[----:B------:R-:W4:Y:S01]  /*52f0*/  LDL R87, [R1+0x2c8] ;  /* 0x0002c80001577983 */ /* 0x000f220000100800 */
[----:B------:R-:W-:Y:S02]  /*5300*/  ISETP.LT.OR P0, PT, R10, 0x32, P0 ;  /* 0x000000320a00780c */ /* 0x000fe40000701670 */
[----:B------:R-:W-:Y:S01]  /*5310*/  FMNMX.FTZ R11, R180, R11, !PT ;  /* 0x0000000bb40b7209 */ /* 0x000fe20007810000 */
[----:B------:R-:W4:Y:S01]  /*5320*/  LDL R89, [R1+0x2cc] ;  /* 0x0002cc0001597983 */ /* 0x000f220000100800 */
[----:B------:R-:W-:-:S02]  /*5330*/  FSEL R182, R51, -INF , !P0 ;  /* 0xff80000033b67808 */ /* 0x000fc40004000000 */
[----:B------:R-:W-:Y:S01]  /*5340*/  ISETP.NE.AND P0, PT, R74, RZ, PT ;  /* 0x000000ff4a00720c */ /* 0x000fe20003f05270 */
[----:B------:R-:W4:Y:S01]  /*5350*/  LDL R51, [R1+0x278] ;  /* 0x0002780001337983 */ /* 0x000f220000100800 */
[----:B------:R-:W-:Y:S02]  /*5360*/  FMNMX.FTZ R6, R161, R6, !PT ;  /* 0x00000006a1067209 */ /* 0x000fe40007810000 */
[----:B------:R-:W-:Y:S01]  /*5370*/  ISETP.GT.AND P0, PT, R7, 0x38, !P0 ;  /* 0x000000380700780c */ /* 0x000fe20004704270 */
[----:B------:R-:W4:Y:S01]  /*5380*/  LDL R138, [R1+0x2d0] ;  /* 0x0002d000018a7983 */ /* 0x000f220000100800 */
[----:B------:R-:W-:Y:S02]  /*5390*/  ISETP.NE.AND P6, PT, R56, RZ, PT ;  /* 0x000000ff3800720c */ /* 0x000fe40003fc5270 */
        /* <DEDUP_REMOVED lines=23> */
[----:B------:R-:W-:Y:S02]  /*5510*/  ISETP.GT.AND P0, PT, R7, 0x41, !P6 ;  /* 0x000000410700780c */ /* 0x000fe40007704270 */
[----:B------:R-:W-:Y:S01]  /*5520*/  FMNMX.FTZ R13, R158, R13, !PT ;  /* 0x0000000d9e0d7209 */ /* 0x000fe20007810000 */
[----:B------:R-:W4:Y:S01]  /*5530*/  LDL R101, [R1+0x2ec] ;  /* 0x0002ec0001657983 */ /* 0x000f220000100800 */
[----:B------:R-:W-:Y:S02]  /*5540*/  ISETP.LT.OR P0, PT, R10, 0x42, P0 ;  /* 0x000000420a00780c */ /* 0x000fe40000701670 */
[----:B------:R-:W-:Y:S01]  /*5550*/  ISETP.NE.AND P1, PT, R60, RZ, PT ;  /* 0x000000ff3c00720c */ /* 0x000fe20003f25270 */
[----:B------:R-:W4:Y:S01]  /*5560*/  LDL R142, [R1+0x2f0] ;  /* 0x0002f000018e7983 */ /* 0x000f220000100800 */
[----:B------:R-:W-:-:S02]  /*5570*/  ISETP.NE.AND P6, PT, R14, RZ, PT ;  /* 0x000000ff0e00720c */ /* 0x000fc40003fc5270 */
[----:B------:R-:W-:Y:S01]  /*5580*/  FSEL R185, R59, -INF , !P0 ;  /* 0xff8000003bb97808 */ /* 0x000fe20004000000 */
[----:B------:R-:W4:Y:S01]  /*5590*/  LDL R14, [R1+0x354] ;  /* 0x00035400010e7983 */ /* 0x000f220000100800 */
[----:B------:R-:W-:Y:S02]  /*55a0*/  ISETP.GT.AND P0, PT, R7, 0x48, !P5 ;  /* 0x000000480700780c */ /* 0x000fe40006f04270 */
[----:B------:R-:W-:Y:S01]  /*55b0*/  FMNMX.FTZ R6, R181, R6, !PT ;  /* 0x00000006b5067209 */ /* 0x000fe20007810000 */
[----:B------:R-:W4:Y:S01]  /*55c0*/  LDL R59, [R1+0x288] ;  /* 0x00028800013b7983 */ /* 0x000f220000100800 */
[----:B------:R-:W-:Y:S02]  /*55d0*/  FMNMX.FTZ R13, R160, R13, !PT ;  /* 0x0000000da00d7209 */ /* 0x000fe40007810000 */
[C---:B------:R-:W-:Y:S01]  /*55e0*/  ISETP.GT.AND P1, PT, R7.reuse, 0x49, !P1 ;  /* 0x000000490700780c */ /* 0x040fe20004f24270 */
[----:B------:R-:W4:Y:S01]  /*55f0*/  LDL R103, [R1+0x2f4] ;  /* 0x0002f40001677983 */ /* 0x000f220000100800 */
[----:B------:R-:W-:-:S02]  /*5600*/  ISETP.GT.AND P2, PT, R7, 0x50, !P2 ;  /* 0x000000500700780c */ /* 0x000fc40005744270 */
[C---:B------:R-:W-:Y:S01]  /*5610*/  ISETP.GT.AND P3, PT, R7.reuse, 0x51, !P3 ;  /* 0x000000510700780c */ /* 0x040fe20005f64270 */
[----:B------:R-:W4:Y:S01]  /*5620*/  LDL R105, [R1+0x2f8] ;  /* 0x0002f80001697983 */ /* 0x000f220000100800 */
[C---:B------:R-:W-:Y:S02]  /*5630*/  ISETP.GT.AND P4, PT, R7.reuse, 0x58, !P4 ;  /* 0x000000580700780c */ /* 0x040fe40006784270 */
[----:B------:R-:W-:Y:S01]  /*5640*/  ISETP.GT.AND P5, PT, R7, 0x59, !P6 ;  /* 0x000000590700780c */ /* 0x000fe200077a4270 */
[----:B------:R-:W4:Y:S01]  /*5650*/  LDL R107, [R1+0x2fc] ;  /* 0x0002fc00016b7983 */ /* 0x000f220000100800 */
[----:B------:R-:W-:Y:S02]  /*5660*/  ISETP.LT.OR P0, PT, R10, 0x49, P0 ;  /* 0x000000490a00780c */ /* 0x000fe40000701670 */
[----:B------:R-:W-:Y:S01]  /*5670*/  FMNMX.FTZ R7, R185, R6, !PT ;  /* 0x00000006b9077209 */ /* 0x000fe20007810000 */
[----:B------:R-:W4:Y:S01]  /*5680*/  LDL R144, [R1+0x300] ;  /* 0x0003000001907983 */ /* 0x000f220000100800 */
[----:B------:R-:W-:-:S02]  /*5690*/  FMNMX.FTZ R6, R164, R13, !PT ;  /* 0x0000000da4067209 */ /* 0x000fc40007810000 */
[----:B------:R-:W-:Y:S01]  /*56a0*/  FSEL R190, R62, -INF , !P0 ;  /* 0xff8000003ebe7808 */ /* 0x000fe20004000000 */
[----:B------:R-:W4:Y:S01]  /*56b0*/  LDL R109, [R1+0x304] ;  /* 0x00030400016d7983 */ /* 0x000f220000100800 */
[----:B------:R-:W-:Y:S02]  /*56c0*/  FMNMX.FTZ R6, R169, R6, !PT ;  /* 0x00000006a9067209 */ /* 0x000fe40007810000 */
[----:B------:R-:W-:Y:S01]  /*56d0*/  FMNMX.FTZ R12, R190, R7, !PT ;  /* 0x00000007be0c7209 */ /* 0x000fe20007810000 */
[----:B------:R-:W4:Y:S01]  /*56e0*/  LDL R111, [R1+0x308] ;  /* 0x00030800016f7983 */ /* 0x000f220000100800 */
[C---:B------:R-:W-:Y:S02]  /*56f0*/  ISETP.LT.OR P1, PT, R10.reuse, 0x4a, P1 ;  /* 0x0000004a0a00780c */ /* 0x040fe40000f21670 */
[----:B------:R-:W-:Y:S01]  /*5700*/  FMNMX.FTZ R7, R171, R6, !PT ;  /* 0x00000006ab077209 */ /* 0x000fe20007810000 */
[----:B------:R-:W4:Y:S01]  /*5710*/  LDL R113, [R1+0x30c] ;  /* 0x00030c0001717983 */ /* 0x000f220000100800 */
[----:B------:R-:W-:-:S02]  /*5720*/  ISETP.LT.OR P2, PT, R10, 0x51, P2 ;  /* 0x000000510a00780c */ /* 0x000fc40001741670 */
[----:B------:R-:W-:Y:S01]  /*5730*/  FSEL R193, R63, -INF , !P1 ;  /* 0xff8000003fc17808 */ /* 0x000fe20004800000 */
[----:B------:R-:W4:Y:S01]  /*5740*/  LDL R146, [R1+0x310] ;  /* 0x0003100001927983 */ /* 0x000f220000100800 */
[----:B------:R-:W-:Y:S02]  /*5750*/  FMNMX.FTZ R6, R172, R7, !PT ;  /* 0x00000007ac067209 */ /* 0x000fe40007810000 */
[----:B------:R-:W-:Y:S01]  /*5760*/  ISETP.LT.OR P3, PT, R10, 0x52, P3 ;  /* 0x000000520a00780c */ /* 0x000fe20001f61670 */
[----:B------:R-:W4:Y:S01]  /*5770*/  LDL R63, [R1+0x28c] ;  /* 0x00028c00013f7983 */ /* 0x000f220000100800 */
[----:B------:R-:W-:Y:S02]  /*5780*/  FSEL R205, R66, -INF , !P2 ;  /* 0xff80000042cd7808 */ /* 0x000fe40005000000 */
[----:B------:R-:W-:Y:S01]  /*5790*/  FMNMX.FTZ R12, R193, R12, !PT ;  /* 0x0000000cc10c7209 */ /* 0x000fe20007810000 */
[----:B------:R-:W4:Y:S01]  /*57a0*/  LDL R115, [R1+0x314] ;  /* 0x0003140001737983 */ /* 0x000f220000100800 */
[----:B------:R-:W-:-:S02]  /*57b0*/  FMNMX.FTZ R6, R175, R6, !PT ;  /* 0x00000006af067209 */ /* 0x000fc40007810000 */
[C---:B------:R-:W-:Y:S01]  /*57c0*/  ISETP.LT.OR P4, PT, R10.reuse, 0x59, P4 ;  /* 0x000000590a00780c */ /* 0x040fe20002781670 */
[----:B------:R-:W4:Y:S01]  /*57d0*/  LDL R117, [R1+0x318] ;  /* 0x0003180001757983 */ /* 0x000f220000100800 */
[----:B------:R-:W-:Y:S02]  /*57e0*/  ISETP.LT.OR P5, PT, R10, 0x5a, P5 ;  /* 0x0000005a0a00780c */ /* 0x000fe40002fa1670 */
[----:B------:R-:W-:Y:S01]  /*57f0*/  FSEL R206, R67, -INF , !P3 ;  /* 0xff80000043ce7808 */ /* 0x000fe20005800000 */
[----:B------:R-:W4:Y:S01]  /*5800*/  LDL R119, [R1+0x31c] ;  /* 0x00031c0001777983 */ /* 0x000f220000100800 */
[----:B------:R-:W-:Y:S02]  /*5810*/  FMNMX.FTZ R11, R205, R12, !PT ;  /* 0x0000000ccd0b7209 */ /* 0x000fe40007810000 */
[----:B------:R-:W-:Y:S01]  /*5820*/  FMNMX.FTZ R10, R177, R6, !PT ;  /* 0x00000006b10a7209 */ /* 0x000fe20007810000 */
[----:B------:R-:W4:Y:S01]  /*5830*/  LDL R67, [R1+0x298] ;  /* 0x0002980001437983 */ /* 0x000f220000100800 */
[----:B------:R-:W-:-:S02]  /*5840*/  FSEL R212, R70, -INF , !P4 ;  /* 0xff80000046d47808 */ /* 0x000fc40006000000 */
[----:B------:R-:W-:Y:S01]  /*5850*/  FMNMX.FTZ R11, R206, R11, !PT ;  /* 0x0000000bce0b7209 */ /* 0x000fe20007810000 */
[----:B------:R-:W1:Y:S01]  /*5860*/  SHFL.BFLY PT, R7, R10, 0x2, 0x1f ;  /* 0x0c401f000a077f89 */ /* 0x000e6200000e0000 */
[----:B------:R-:W-:Y:S02]  /*5870*/  FSEL R215, R71, -INF , !P5 ;  /* 0xff80000047d77808 */ /* 0x000fe40006800000 */
[----:B------:R-:W-:Y:S01]  /*5880*/  FMNMX.FTZ R12, R212, R11, !PT ;  /* 0x0000000bd40c7209 */ /* 0x000fe20007810000 */
[----:B------:R-:W4:Y:S03]  /*5890*/  LDL R71, [R1+0x2a4] ;  /* 0x0002a40001477983 */ /* 0x000f260000100800 */
[----:B------:R-:W-:Y:S01]  /*58a0*/  FMNMX.FTZ R11, R215, R12, !PT ;  /* 0x0000000cd70b7209 */ /* 0x000fe20007810000 */
[----:B------:R-:W4:Y:S04]  /*58b0*/  LDL R148, [R1+0x320] ;  /* 0x0003200001947983 */ /* 0x000f280000100800 */
[----:B------:R-:W-:Y:S04]  /*58c0*/  STL.64 [R1+0x430], R10 ;  /* 0x0004300a01007387 */ /* 0x000fe80000100a00 */
[----:B------:R-:W5:Y:S04]  /*58d0*/  LDL R19, [R1+0x434] ;  /* 0x0004340001137983 */ /* 0x000f680000100800 */
[----:B------:R-:W4:Y:S01]  /*58e0*/  LDL R121, [R1+0x324] ;  /* 0x0003240001797983 */ /* 0x000f220000100800 */
[----:B-1----:R-:W-:-:S03]  /*58f0*/  FMNMX.FTZ R12, R10, R7, !PT ;  /* 0x000000070a0c7209 */ /* 0x002fc60007810000 */
[----:B------:R-:W4:Y:S04]  /*5900*/  LDL R123, [R1+0x328] ;  /* 0x00032800017b7983 */ /* 0x000f280000100800 */
[----:B------:R-:W1:Y:S04]  /*5910*/  SHFL.BFLY PT, R13, R12, 0x1, 0x1f ;  /* 0x0c201f000c0d7f89 */ /* 0x000e6800000e0000 */
[----:B------:R-:W4:Y:S04]  /*5920*/  LDL.64 R6, [R1+0xa8] ;  /* 0x0000a80001067983 */ /* 0x000f280000100a00 */
[----:B------:R-:W4:Y:S04]  /*5930*/  LDL R125, [R1+0x32c] ;  /* 0x00032c00017d7983 */ /* 0x000f280000100800 */
[----:B------:R-:W4:Y:S04]  /*5940*/  LDL R150, [R1+0x330] ;  /* 0x0003300001967983 */ /* 0x000f280000100800 */
[----:B------:R-:W4:Y:S04]  /*5950*/  LDL R127, [R1+0x334] ;  /* 0x00033400017f7983 */ /* 0x000f280000100800 */
[----:B------:R-:W4:Y:S01]  /*5960*/  LDL R129, [R1+0x338] ;  /* 0x0003380001817983 */ /* 0x000f220000100800 */
[----:B-1----:R-:W-:-:S03]  /*5970*/  FMNMX.FTZ R12, R12, R13, !PT ;  /* 0x0000000d0c0c7209 */ /* 0x002fc60007810000 */
[----:B------:R-:W4:Y:S04]  /*5980*/  LDL R110, [R1+0x33c] ;  /* 0x00033c00016e7983 */ /* 0x000f280000100800 */
[----:B------:R1:W-:Y:S04]  /*5990*/  STL [R1+0x430], R12 ;  /* 0x0004300c01007387 */ /* 0x0003e80000100800 */
[----:B------:R-:W4:Y:S04]  /*59a0*/  LDL R157, [R1+0x430] ;  /* 0x00043000019d7983 */ /* 0x000f280000100800 */
[----:B------:R-:W4:Y:S04]  /*59b0*/  LDL R13, [R1+0x24c] ;  /* 0x00024c00010d7983 */ /* 0x000f280000100800 */
[----:B-1----:R-:W4:Y:S04]  /*59c0*/  LDL R12, [R1+0x3c0] ;  /* 0x0003c000010c7983 */ /* 0x002f280000100800 */
[----:B------:R-:W4:Y:S04]  /*59d0*/  LDL R112, [R1+0x340] ;  /* 0x0003400001707983 */ /* 0x000f280000100800 */
        /* <DEDUP_REMOVED lines=44> */
[----:B--2---:R1:W-:Y:S04]  /*5ca0*/  STL [R1+0x228], R222 ;  /* 0x000228de01007387 */ /* 0x0043e80000100800 */
[----:B---3--:R2:W-:Y:S04]  /*5cb0*/  STL [R1+0x22c], R224 ;  /* 0x00022ce001007387 */ /* 0x0085e80000100800 */
[----:B------:R-:W3:Y:S04]  /*5cc0*/  LDL R226, [R1+0x400] ;  /* 0x0004000001e27983 */ /* 0x000ee80000100800 */
[----:B------:R-:W3:Y:S04]  /*5cd0*/  LDL R227, [R1+0x404] ;  /* 0x0004040001e37983 */ /* 0x000ee80000100800 */
[----:B------:R-:W3:Y:S04]  /*5ce0*/  LDL R228, [R1+0x408] ;  /* 0x0004080001e47983 */ /* 0x000ee80000100800 */
[----:B------:R-:W3:Y:S04]  /*5cf0*/  LDL R229, [R1+0x40c] ;  /* 0x00040c0001e57983 */ /* 0x000ee80000100800 */
[----:B-1----:R-:W3:Y:S04]  /*5d00*/  LDL R222, [R1+0x410] ;  /* 0x0004100001de7983 */ /* 0x002ee80000100800 */
[----:B------:R-:W3:Y:S04]  /*5d10*/  LDL R223, [R1+0x414] ;  /* 0x0004140001df7983 */ /* 0x000ee80000100800 */
[----:B--2---:R-:W2:Y:S04]  /*5d20*/  LDL R224, [R1+0x418] ;  /* 0x0004180001e07983 */ /* 0x004ea80000100800 */
[----:B------:R-:W2:Y:S04]  /*5d30*/  LDL R225, [R1+0x41c] ;  /* 0x00041c0001e17983 */ /* 0x000ea80000100800 */
[----:B-----5:R-:W1:Y:S02]  /*5d40*/  SHFL.BFLY PT, R10, R19, 0x2, 0x1f ;  /* 0x0c401f00130a7f89 */ /* 0x020e6400000e0000 */
[----:B-1----:R-:W-:-:S05]  /*5d50*/  FMNMX.FTZ R11, R10, R19, !PT ;  /* 0x000000130a0b7209 */ /* 0x002fca0007810000 */
[----:B------:R-:W1:Y:S04]  /*5d60*/  SHFL.BFLY PT, R10, R11, 0x1, 0x1f ;  /* 0x0c201f000b0a7f89 */ /* 0x000e6800000e0000 */
[----:B------:R5:W-:Y:S01]  /*5d70*/  STL [R1+0x234], R21 ;  /* 0x0002341501007387 */ /* 0x000be20000100800 */
[----:B----4-:R-:W-:Y:S01]  /*5d80*/  FSETP.NEU.FTZ.AND P0, PT, R157, -INF , PT ;  /* 0xff8000009d00780b */ /* 0x010fe20003f1d000 */
[----:B------:R-:W-:-:S05]  /*5d90*/  FMUL.FTZ R157, R20, R157 ;  /* 0x0000009d149d7220 */ /* 0x000fca0000410000 */
[----:B------:R-:W-:Y:S02]  /*5da0*/  FSEL R157, R157, RZ, P0 ;  /* 0x000000ff9d9d7208 */ /* 0x000fe40000000000 */
[----:B-1----:R-:W-:-:S03]  /*5db0*/  FMNMX.FTZ R10, R11, R10, !PT ;  /* 0x0000000a0b0a7209 */ /* 0x002fc60007810000 */
[-CC-:B-----5:R-:W-:Y:S01]  /*5dc0*/  FFMA.FTZ R21, R178, R20.reuse, -R157.reuse ;  /* 0x00000014b2157223 */ /* 0x1a0fe2000001089d */
[C---:B------:R-:W-:Y:S01]  /*5dd0*/  FSETP.NEU.FTZ.AND P0, PT, R10.reuse, -INF , PT ;  /* 0xff8000000a00780b */ /* 0x040fe20003f1d000 */
[-C--:B------:R-:W-:Y:S01]  /*5de0*/  FMUL.FTZ R178, R10, R20.reuse ;  /* 0x000000140ab27220 */ /* 0x080fe20000410000 */
[-CC-:B------:R-:W-:Y:S01]  /*5df0*/  FFMA.FTZ R11, R154, R20.reuse, -R157.reuse ;  /* 0x000000149a0b7223 */ /* 0x180fe2000001089d */
[----:B------:R1:W-:Y:S03]  /*5e00*/  STL [R1+0x354], R14 ;  /* 0x0003540e01007387 */ /* 0x0003e60000100800 */
[----:B------:R-:W-:Y:S01]  /*5e10*/  FSEL R178, R178, RZ, P0 ;  /* 0x000000ffb2b27208 */ /* 0x000fe20000000000 */
[----:B------:R-:W-:Y:S01]  /*5e20*/  IMAD R6, R15, 0xc00, R6 ;  /* 0x00000c000f067824 */ /* 0x000fe200078e0206 */
[----:B------:R4:W-:Y:S01]  /*5e30*/  STL [R1+0x224], R156 ;  /* 0x0002249c01007387 */ /* 0x0009e20000100800 */
[----:B------:R-:W-:-:S02]  /*5e40*/  FFMA.FTZ R19, R152, R20, -R157 ;  /* 0x0000001498137223 */ /* 0x000fc4000001089d */
[-CC-:B------:R-:W-:Y:S01]  /*5e50*/  FFMA.FTZ R15, R83, R20.reuse, -R178.reuse ;  /* 0x00000014530f7223 */ /* 0x180fe200000108b2 */
[----:B------:R5:W-:Y:S01]  /*5e60*/  STL [R1+0x24c], R13 ;  /* 0x00024c0d01007387 */ /* 0x000be20000100800 */
[----:B-1----:R1:W-:Y:S03]  /*5e70*/  MUFU.EX2 R14, R11 ;  /* 0x0000000b000e7308 */ /* 0x0023e60000000800 */
[----:B------:R5:W-:Y:S01]  /*5e80*/  STL [R1+0x238], R25 ;  /* 0x0002381901007387 */ /* 0x000be20000100800 */
[-C--:B----4-:R-:W-:Y:S01]  /*5e90*/  FFMA.FTZ R156, R61, R20.reuse, -R157 ;  /* 0x000000143d9c7223 */ /* 0x090fe2000001089d */
[-CC-:B-1----:R-:W-:Y:S01]  /*5ea0*/  FFMA.FTZ R11, R53, R20.reuse, -R178.reuse ;  /* 0x00000014350b7223 */ /* 0x182fe200000108b2 */
[-CC-:B-----5:R-:W-:Y:S01]  /*5eb0*/  FFMA.FTZ R13, R49, R20.reuse, -R178.reuse ;  /* 0x00000014310d7223 */ /* 0x1a0fe200000108b2 */
[----:B------:R-:W-:Y:S01]  /*5ec0*/  FFMA.FTZ R25, R45, R20, -R178 ;  /* 0x000000142d197223 */ /* 0x000fe200000108b2 */
[----:B------:R1:W-:Y:S02]  /*5ed0*/  STL [R1+0x3c0], R12 ;  /* 0x0003c00c01007387 */ /* 0x0003e40000100800 */
[----:B------:R-:W-:Y:S08]  /*5ee0*/  MUFU.EX2 R156, R156 ;  /* 0x0000009c009c7308 */ /* 0x000ff00000000800 */
[----:B------:R-:W4:Y:S08]  /*5ef0*/  MUFU.EX2 R21, R21 ;  /* 0x0000001500157308 */ /* 0x000f300000000800 */
[----:B------:R-:W5:Y:S08]  /*5f00*/  MUFU.EX2 R19, R19 ;  /* 0x0000001300137308 */ /* 0x000f700000000800 */
[----:B------:R-:W-:Y:S08]  /*5f10*/  MUFU.EX2 R15, R15 ;  /* 0x0000000f000f7308 */ /* 0x000ff00000000800 */
[----:B------:R-:W5:Y:S08]  /*5f20*/  MUFU.EX2 R11, R11 ;  /* 0x0000000b000b7308 */ /* 0x000f700000000800 */
[----:B------:R-:W-:Y:S08]  /*5f30*/  MUFU.EX2 R13, R13 ;  /* 0x0000000d000d7308 */ /* 0x000ff00000000800 */
[----:B-1----:R-:W1:Y:S01]  /*5f40*/  MUFU.EX2 R12, R25 ;  /* 0x00000019000c7308 */ /* 0x002e620000000800 */
[----:B------:R5:W-:Y:S01]  /*5f50*/  STL [R1+0x26c], R43 ;  /* 0x00026c2b01007387 */ /* 0x000be20000100800 */
[----:B------:R-:W-:-:S02]  /*5f60*/  R2UR UR6, R6 ;  /* 0x00000000060672ca */ /* 0x000fc400000e0000 */
[----:B------:R-:W-:Y:S01]  /*5f70*/  R2UR UR7, R7 ;  /* 0x00000000070772ca */ /* 0x000fe200000e0000 */
[----:B------:R1:W-:Y:S01]  /*5f80*/  STL [R1+0x3cc], R42 ;  /* 0x0003cc2a01007387 */ /* 0x0003e20000100800 */
[----:B----4-:R-:W-:Y:S02]  /*5f90*/  F2FP.F16.F32.PACK_AB R152, R21, R156 ;  /* 0x0000009c1598723e */ /* 0x010fe400000000ff */
[----:B-----5:R-:W-:Y:S01]  /*5fa0*/  F2FP.F16.F32.PACK_AB R154, R19, R14 ;  /* 0x0000000e139a723e */ /* 0x020fe200000000ff */
[----:B------:R-:W-:Y:S01]  /*5fb0*/  IMAD.MOV.U32 R43, RZ, RZ, R7 ;  /* 0x000000ffff2b7224 */ /* 0x000fe200078e0007 */
[----:B------:R-:W-:Y:S01]  /*5fc0*/  F2FP.F16.F32.PACK_AB R153, R11, R15 ;  /* 0x0000000f0b99723e */ /* 0x000fe200000000ff */
[----:B-1----:R-:W-:Y:S01]  /*5fd0*/  VIADD R42, R6, 0x80 ;  /* 0x00000080062a7836 */ /* 0x002fe20000000000 */
[----:B------:R-:W-:Y:S01]  /*5fe0*/  F2FP.F16.F32.PACK_AB R155, R12, R13 ;  /* 0x0000000d0c9b723e */ /* 0x000fe200000000ff */
[----:B------:R-:W-:Y:S01]  /*5ff0*/  STL [R1+0x220], R116 ;  /* 0x0002207401007387 */ /* 0x000fe20000100800 */
[----:B------:R-:W-:-:S02]  /*6000*/  R2UR UR11, R43 ;  /* 0x000000002b0b72ca */ /* 0x000fc400000e0000 */
[----:B------:R-:W-:Y:S01]  /*6010*/  R2UR UR10, R42 ;  /* 0x000000002a0a72ca */ /* 0x000fe200000e0000 */
[----:B------:R-:W-:Y:S04]  /*6020*/  STL [R1+0x230], R118 ;  /* 0x0002307601007387 */ /* 0x000fe80000100800 */
        /* <DEDUP_REMOVED lines=106> */
[----:B------:R1:W-:Y:S01]  /*66d0*/  STL [R1+0x3fc], R28 ;  /* 0x0003fc1c01007387 */ /* 0x0003e20000100800 */
[----:B------:R4:W-:Y:S06]  /*66e0*/  BAR.SYNC.DEFER_BLOCKING R208, 0x100 ;  /* 0x000400d00000751d */ /* 0x0009ec0000010000 */
[----:B-1----:R-:W-:-:S06]  /*66f0*/  WARPGROUP.ARRIVE ;  /* 0x00000000000079c5 */ /* 0x002fcc0000000000 */
[----:B------:R-:W-:Y:S01]  /*6700*/  HGMMA.64x256x16.F32 R24, R152, gdesc[UR4].tnspB, RZ, !UPT, gsb0 ;  /* 0x43e0000498187df0 */ /* 0x000fe2000c0008ff */
[----:B------:R1:W-:Y:S01]  /*6710*/  STL [R1+0x3f4], R214 ;  /* 0x0003f4d601007387 */ /* 0x0003e20000100800 */
[-CC-:B------:R-:W-:Y:S01]  /*6720*/  FFMA.FTZ R179, R8, R20.reuse, -R157.reuse ;  /* 0x0000001408b37223 */ /* 0x180fe2000001089d */
[-CC-:B------:R-:W-:Y:S01]  /*6730*/  FFMA.FTZ R174, R174, R20.reuse, -R157.reuse ;  /* 0x00000014aeae7223 */ /* 0x180fe2000001089d */
[-CC-:B------:R-:W-:Y:S01]  /*6740*/  FFMA.FTZ R176, R176, R20.reuse, -R157.reuse ;  /* 0x00000014b0b07223 */ /* 0x180fe2000001089d */
[-CC-:B------:R-:W-:Y:S01]  /*6750*/  FFMA.FTZ R191, R191, R20.reuse, -R178.reuse ;  /* 0x00000014bfbf7223 */ /* 0x180fe200000108b2 */
[-CC-:B------:R-:W-:Y:S01]  /*6760*/  FFMA.FTZ R196, R196, R20.reuse, -R178.reuse ;  /* 0x00000014c4c47223 */ /* 0x180fe200000108b2 */
[-CC-:B------:R-:W-:Y:S01]  /*6770*/  FFMA.FTZ R207, R207, R20.reuse, -R178.reuse ;  /* 0x00000014cfcf7223 */ /* 0x180fe200000108b2 */
[-CC-:B------:R-:W-:Y:S01]  /*6780*/  FFMA.FTZ R213, R213, R20.reuse, -R178.reuse ;  /* 0x00000014d5d57223 */ /* 0x180fe200000108b2 */
[-CC-:B-1----:R-:W-:Y:S01]  /*6790*/  FFMA.FTZ R214, R9, R20.reuse, -R157.reuse ;  /* 0x0000001409d67223 */ /* 0x182fe2000001089d */
[----:B------:R-:W-:Y:S08]  /*67a0*/  MUFU.EX2 R179, R179 ;  /* 0x000000b300b37308 */ /* 0x000ff00000000800 */
[----:B------:R-:W1:Y:S08]  /*67b0*/  MUFU.EX2 R214, R214 ;  /* 0x000000d600d67308 */ /* 0x000e700000000800 */
[----:B------:R-:W-:Y:S08]  /*67c0*/  MUFU.EX2 R174, R174 ;  /* 0x000000ae00ae7308 */ /* 0x000ff00000000800 */
[----:B------:R-:W5:Y:S08]  /*67d0*/  MUFU.EX2 R176, R176 ;  /* 0x000000b000b07308 */ /* 0x000f700000000800 */
[----:B------:R-:W-:Y:S08]  /*67e0*/  MUFU.EX2 R191, R191 ;  /* 0x000000bf00bf7308 */ /* 0x000ff00000000800 */
[----:B------:R-:W4:Y:S08]  /*67f0*/  MUFU.EX2 R196, R196 ;  /* 0x000000c400c47308 */ /* 0x000f300000000800 */
[----:B------:R-:W-:Y:S08]  /*6800*/  MUFU.EX2 R207, R207 ;  /* 0x000000cf00cf7308 */ /* 0x000ff00000000800 */
[----:B------:R-:W4:Y:S01]  /*6810*/  MUFU.EX2 R213, R213 ;  /* 0x000000d500d57308 */ /* 0x000f220000000800 */
[----:B---3--:R-:W-:Y:S04]  /*6820*/  STL [R1+0x400], R226 ;  /* 0x000400e201007387 */ /* 0x008fe80000100800 */
[----:B------:R-:W-:Y:S04]  /*6830*/  STL [R1+0x404], R227 ;  /* 0x000404e301007387 */ /* 0x000fe80000100800 */
[----:B------:R-:W-:Y:S04]  /*6840*/  STL [R1+0x408], R228 ;  /* 0x000408e401007387 */ /* 0x000fe80000100800 */
[----:B------:R-:W-:Y:S04]  /*6850*/  STL [R1+0x40c], R229 ;  /* 0x00040ce501007387 */ /* 0x000fe80000100800 */
[----:B------:R-:W-:Y:S04]  /*6860*/  STL [R1+0x410], R222 ;  /* 0x000410de01007387 */ /* 0x000fe80000100800 */
[----:B------:R-:W-:Y:S04]  /*6870*/  STL [R1+0x414], R223 ;  /* 0x000414df01007387 */ /* 0x000fe80000100800 */
[----:B--2---:R-:W-:Y:S04]  /*6880*/  STL [R1+0x418], R224 ;  /* 0x000418e001007387 */ /* 0x004fe80000100800 */
[----:B------:R-:W-:Y:S01]  /*6890*/  STL [R1+0x41c], R225 ;  /* 0x00041ce101007387 */ /* 0x000fe20000100800 */
[-CC-:B------:R-:W-:Y:S01]  /*68a0*/  FFMA.FTZ R162, R162, R20.reuse, -R157.reuse ;  /* 0x00000014a2a27223 */ /* 0x180fe2000001089d */
[-CC-:B------:R-:W-:Y:S01]  /*68b0*/  FFMA.FTZ R167, R167, R20.reuse, -R157.reuse ;  /* 0x00000014a7a77223 */ /* 0x180fe2000001089d */
[-CC-:B------:R-:W-:Y:S01]  /*68c0*/  FFMA.FTZ R170, R170, R20.reuse, -R157.reuse ;  /* 0x00000014aaaa7223 */ /* 0x180fe2000001089d */
[-C--:B------:R-:W-:Y:S01]  /*68d0*/  FFMA.FTZ R173, R173, R20.reuse, -R157 ;  /* 0x00000014adad7223 */ /* 0x080fe2000001089d */
[-CC-:B------:R-:W-:Y:S01]  /*68e0*/  FFMA.FTZ R183, R183, R20.reuse, -R178.reuse ;  /* 0x00000014b7b77223 */ /* 0x180fe200000108b2 */
[-CC-:B------:R-:W-:Y:S01]  /*68f0*/  FFMA.FTZ R186, R186, R20.reuse, -R178.reuse ;  /* 0x00000014baba7223 */ /* 0x180fe200000108b2 */
[-CC-:B------:R-:W-:Y:S01]  /*6900*/  FFMA.FTZ R192, R192, R20.reuse, -R178.reuse ;  /* 0x00000014c0c07223 */ /* 0x180fe200000108b2 */
[----:B------:R-:W-:Y:S01]  /*6910*/  FFMA.FTZ R202, R202, R20, -R178 ;  /* 0x00000014caca7223 */ /* 0x000fe200000108b2 */
[----:B------:R-:W-:Y:S01]  /*6920*/  MUFU.EX2 R162, R162 ;  /* 0x000000a200a27308 */ /* 0x000fe20000000800 */
[----:B------:R-:W-:-:S02]  /*6930*/  WARPGROUP.DEPBAR.LE gsb0, 0x0 ;  /* 0x00008000000079c5 */ /* 0x000fc40000010000 */
[----:B-1----:R-:W-:Y:S02]  /*6940*/  F2FP.F16.F32.PACK_AB R152, R214, R179 ;  /* 0x000000b3d698723e */ /* 0x002fe400000000ff */
[----:B-----5:R-:W-:Y:S02]  /*6950*/  F2FP.F16.F32.PACK_AB R154, R176, R174 ;  /* 0x000000aeb09a723e */ /* 0x020fe400000000ff */
[----:B----4-:R-:W-:Y:S02]  /*6960*/  F2FP.F16.F32.PACK_AB R153, R196, R191 ;  /* 0x000000bfc499723e */ /* 0x010fe400000000ff */
[----:B------:R-:W-:Y:S01]  /*6970*/  F2FP.F16.F32.PACK_AB R155, R213, R207 ;  /* 0x000000cfd59b723e */ /* 0x000fe200000000ff */
[----:B------:R-:W-:Y:S04]  /*6980*/  STL.128 [R1+0x220], R24 ;  /* 0x0002201801007387 */ /* 0x000fe80000100c00 */
        /* <DEDUP_REMOVED lines=30> */
[----:B------:R1:W-:Y:S02]  /*6b70*/  STL.128 [R1+0x410], R148 ;  /* 0x0004109401007387 */ /* 0x0003e40000100c00 */
[----:B-1----:R-:W-:-:S06]  /*6b80*/  WARPGROUP.ARRIVE ;  /* 0x00000000000079c5 */ /* 0x002fcc0000000000 */
[----:B------:R-:W-:Y:S01]  /*6b90*/  HGMMA.64x256x16.F32 R24, R152, gdesc[UR8].tnspB, R24, gsb0 ;  /* 0x43e0000898187df0 */ /* 0x000fe20008000818 */
[----:B------:R-:W1:Y:S08]  /*6ba0*/  MUFU.EX2 R167, R167 ;  /* 0x000000a700a77308 */ /* 0x000e700000000800 */
[----:B------:R-:W-:Y:S08]  /*6bb0*/  MUFU.EX2 R170, R170 ;  /* 0x000000aa00aa7308 */ /* 0x000ff00000000800 */
[----:B------:R-:W2:Y:S08]  /*6bc0*/  MUFU.EX2 R173, R173 ;  /* 0x000000ad00ad7308 */ /* 0x000eb00000000800 */
[----:B------:R-:W-:Y:S08]  /*6bd0*/  MUFU.EX2 R183, R183 ;  /* 0x000000b700b77308 */ /* 0x000ff00000000800 */
[----:B------:R-:W3:Y:S08]  /*6be0*/  MUFU.EX2 R186, R186 ;  /* 0x000000ba00ba7308 */ /* 0x000ef00000000800 */
[----:B------:R-:W-:Y:S08]  /*6bf0*/  MUFU.EX2 R192, R192 ;  /* 0x000000c000c07308 */ /* 0x000ff00000000800 */
[----:B------:R-:W4:Y:S01]  /*6c00*/  MUFU.EX2 R202, R202 ;  /* 0x000000ca00ca7308 */ /* 0x000f220000000800 */
[----:B------:R-:W-:-:S02]  /*6c10*/  VIADD R8, R6, 0x100 ;  /* 0x0000010006087836 */ /* 0x000fc40000000000 */
[----:B------:R-:W-:-:S03]  /*6c20*/  IMAD.MOV.U32 R9, RZ, RZ, R7 ;  /* 0x000000ffff097224 */ /* 0x000fc600078e0007 */
[----:B------:R-:W-:Y:S02]  /*6c30*/  R2UR UR6, R8 ;  /* 0x00000000080672ca */ /* 0x000fe400000e0000 */
[----:B------:R-:W-:Y:S01]  /*6c40*/  R2UR UR7, R9 ;  /* 0x00000000090772ca */ /* 0x000fe200000e0000 */
        /* <DEDUP_REMOVED lines=8> */
[----:B------:R-:W-:Y:S08]  /*6cd0*/  MUFU.EX2 R159, R159 ;  /* 0x0000009f009f7308 */ /* 0x000ff00000000800 */
[----:B------:R-:W5:Y:S08]  /*6ce0*/  MUFU.EX2 R161, R161 ;  /* 0x000000a100a17308 */ /* 0x000f700000000800 */
[----:B------:R-:W-:Y:S08]  /*6cf0*/  MUFU.EX2 R163, R163 ;  /* 0x000000a300a37308 */ /* 0x000ff00000000800 */
[----:B------:R-:W5:Y:S08]  /*6d00*/  MUFU.EX2 R168, R168 ;  /* 0x000000a800a87308 */ /* 0x000f700000000800 */
[----:B------:R-:W-:Y:S08]  /*6d10*/  MUFU.EX2 R180, R180 ;  /* 0x000000b400b47308 */ /* 0x000ff00000000800 */
[----:B------:R-:W5:Y:S01]  /*6d20*/  MUFU.EX2 R182, R182 ;  /* 0x000000b600b67308 */ /* 0x000f620000000800 */
[----:B------:R-:W-:-:S02]  /*6d30*/  WARPGROUP.DEPBAR.LE gsb0, 0x0 ;  /* 0x00008000000079c5 */ /* 0x000fc40000010000 */
[----:B-1----:R-:W-:Y:S02]  /*6d40*/  F2FP.F16.F32.PACK_AB R152, R167, R162 ;  /* 0x000000a2a798723e */ /* 0x002fe400000000ff */
[----:B--2---:R-:W-:Y:S02]  /*6d50*/  F2FP.F16.F32.PACK_AB R154, R173, R170 ;  /* 0x000000aaad9a723e */ /* 0x004fe400000000ff */
[----:B---3--:R-:W-:Y:S02]  /*6d60*/  F2FP.F16.F32.PACK_AB R153, R186, R183 ;  /* 0x000000b7ba99723e */ /* 0x008fe400000000ff */
[----:B----4-:R-:W-:Y:S01]  /*6d70*/  F2FP.F16.F32.PACK_AB R155, R202, R192 ;  /* 0x000000c0ca9b723e */ /* 0x010fe200000000ff */
        /* <DEDUP_REMOVED lines=34> */
[----:B------:R-:W-:Y:S08]  /*6fa0*/  MUFU.EX2 R184, R184 ;  /* 0x000000b800b87308 */ /* 0x000ff00000000800 */
[----:B------:R-:W1:Y:S01]  /*6fb0*/  MUFU.EX2 R187, R187 ;  /* 0x000000bb00bb7308 */ /* 0x000e620000000800 */
        /* <DEDUP_REMOVED lines=9> */
[----:B------:R-:W-:Y:S02]  /*7050*/  IMAD.MOV.U32 R9, RZ, RZ, R7 ;  /* 0x000000ffff097224 */ /* 0x000fe400078e0007 */
[-CC-:B------:R-:W-:Y:S01]  /*7060*/  FFMA.FTZ R190, R190, R20.reuse, -R178.reuse ;  /* 0x00000014bebe7223 */ /* 0x180fe200000108b2 */
[-CC-:B------:R-:W-:Y:S01]  /*7070*/  FFMA.FTZ R193, R193, R20.reuse, -R178.reuse ;  /* 0x00000014c1c17223 */ /* 0x180fe200000108b2 */
[-CC-:B------:R-:W-:Y:S01]  /*7080*/  FFMA.FTZ R171, R171, R20.reuse, -R157.reuse ;  /* 0x00000014abab7223 */ /* 0x180fe2000001089d */
[-C--:B------:R-:W-:Y:S01]  /*7090*/  FFMA.FTZ R175, R175, R20.reuse, -R157 ;  /* 0x00000014afaf7223 */ /* 0x080fe2000001089d */
[-CC-:B------:R-:W-:Y:S01]  /*70a0*/  FFMA.FTZ R205, R205, R20.reuse, -R178.reuse ;  /* 0x00000014cdcd7223 */ /* 0x180fe200000108b2 */
[-CC-:B------:R-:W-:Y:S01]  /*70b0*/  FFMA.FTZ R206, R206, R20.reuse, -R178.reuse ;  /* 0x00000014cece7223 */ /* 0x180fe200000108b2 */
[----:B------:R-:W-:Y:S01]  /*70c0*/  FFMA.FTZ R212, R212, R20, -R178 ;  /* 0x00000014d4d47223 */ /* 0x000fe200000108b2 */
[----:B------:R-:W-:Y:S08]  /*70d0*/  MUFU.EX2 R158, R158 ;  /* 0x0000009e009e7308 */ /* 0x000ff00000000800 */
[----:B------:R-:W2:Y:S08]  /*70e0*/  MUFU.EX2 R160, R160 ;  /* 0x000000a000a07308 */ /* 0x000eb00000000800 */
[----:B------:R-:W-:Y:S08]  /*70f0*/  MUFU.EX2 R164, R164 ;  /* 0x000000a400a47308 */ /* 0x000ff00000000800 */
[----:B------:R-:W3:Y:S08]  /*7100*/  MUFU.EX2 R169, R169 ;  /* 0x000000a900a97308 */ /* 0x000ef00000000800 */
[----:B------:R-:W-:Y:S01]  /*7110*/  MUFU.EX2 R181, R181 ;  /* 0x000000b500b57308 */ /* 0x000fe20000000800 */
[----:B------:R-:W-:Y:S01]  /*7120*/  VIADD R8, R6, 0x200 ;  /* 0x0000020006087836 */ /* 0x000fe20000000000 */
[----:B------:R-:W-:-:S02]  /*7130*/  WARPGROUP.DEPBAR.LE gsb0, 0x0 ;  /* 0x00008000000079c5 */ /* 0x000fc40000010000 */
[----:B-----5:R-:W-:Y:S02]  /*7140*/  F2FP.F16.F32.PACK_AB R152, R161, R159 ;  /* 0x0000009fa198723e */ /* 0x020fe400000000ff */
[----:B------:R-:W-:Y:S02]  /*7150*/  F2FP.F16.F32.PACK_AB R154, R168, R163 ;  /* 0x000000a3a89a723e */ /* 0x000fe400000000ff */
[----:B------:R-:W-:Y:S02]  /*7160*/  F2FP.F16.F32.PACK_AB R153, R182, R180 ;  /* 0x000000b4b699723e */ /* 0x000fe400000000ff */
[----:B-1----:R-:W-:Y:S01]  /*7170*/  F2FP.F16.F32.PACK_AB R155, R187, R184 ;  /* 0x000000b8bb9b723e */ /* 0x002fe200000000ff */
        /* <DEDUP_REMOVED lines=34> */
[----:B------:R-:W-:Y:S02]  /*73a0*/  R2UR UR7, R9 ;  /* 0x00000000090772ca */ /* 0x000fe400000e0000 */
[----:B------:R-:W-:Y:S01]  /*73b0*/  MUFU.EX2 R9, R193 ;  /* 0x000000c100097308 */ /* 0x000fe20000000800 */
[----:B------:R-:W-:Y:S01]  /*73c0*/  R2UR UR6, R8 ;  /* 0x00000000080672ca */ /* 0x000fe200000e0000 */
[----:B------:R-:W-:-:S06]  /*73d0*/  FADD.FTZ R21, R156, R21 ;  /* 0x000000159c157221 */ /* 0x000fcc0000010000 */
[----:B------:R-:W-:Y:S08]  /*73e0*/  MUFU.EX2 R8, R171 ;  /* 0x000000ab00087308 */ /* 0x000ff00000000800 */
[----:B------:R-:W-:Y:S08]  /*73f0*/  MUFU.EX2 R175, R175 ;  /* 0x000000af00af7308 */ /* 0x000ff00000000800 */
[----:B------:R-:W-:Y:S08]  /*7400*/  MUFU.EX2 R205, R205 ;  /* 0x000000cd00cd7308 */ /* 0x000ff00000000800 */
[----:B------:R-:W-:Y:S08]  /*7410*/  MUFU.EX2 R206, R206 ;  /* 0x000000ce00ce7308 */ /* 0x000ff00000000800 */
[----:B------:R-:W-:Y:S01]  /*7420*/  MUFU.EX2 R212, R212 ;  /* 0x000000d400d47308 */ /* 0x000fe20000000800 */
[----:B------:R-:W-:Y:S01]  /*7430*/  VIADD R6, R6, 0x280 ;  /* 0x0000028006067836 */ /* 0x000fe20000000000 */
[----:B------:R-:W-:-:S02]  /*7440*/  WARPGROUP.DEPBAR.LE gsb0, 0x0 ;  /* 0x00008000000079c5 */ /* 0x000fc40000010000 */
[-CC-:B------:R-:W-:Y:S01]  /*7450*/  FFMA.FTZ R152, R185, R20.reuse, -R178.reuse ;  /* 0x00000014b9987223 */ /* 0x180fe200000108b2 */
[-CC-:B------:R-:W-:Y:S01]  /*7460*/  FFMA.FTZ R185, R172, R20.reuse, -R157.reuse ;  /* 0x00000014acb97223 */ /* 0x180fe2000001089d */
[-C--:B------:R-:W-:Y:S01]  /*7470*/  FFMA.FTZ R157, R177, R20.reuse, -R157 ;  /* 0x00000014b19d7223 */ /* 0x080fe2000001089d */
[----:B------:R-:W-:Y:S01]  /*7480*/  FFMA.FTZ R178, R215, R20, -R178 ;  /* 0x00000014d7b27223 */ /* 0x000fe200000108b2 */
[----:B------:R2:W1:Y:S08]  /*7490*/  MUFU.EX2 R172, R152 ;  /* 0x0000009800ac7308 */ /* 0x0004700000000800 */
[----:B------:R-:W4:Y:S01]  /*74a0*/  MUFU.EX2 R20, R190 ;  /* 0x000000be00147308 */ /* 0x000f220000000800 */
[----:B--2---:R-:W-:-:S02]  /*74b0*/  F2FP.F16.F32.PACK_AB R152, R160, R158 ;  /* 0x0000009ea098723e */ /* 0x004fc400000000ff */
[----:B---3--:R-:W-:Y:S01]  /*74c0*/  F2FP.F16.F32.PACK_AB R154, R169, R164 ;  /* 0x000000a4a99a723e */ /* 0x008fe200000000ff */
[----:B------:R-:W-:Y:S01]  /*74d0*/  STL.128 [R1+0x220], R24 ;  /* 0x0002201801007387 */ /* 0x000fe20000100c00 */
[----:B-1----:R-:W-:-:S03]  /*74e0*/  F2FP.F16.F32.PACK_AB R153, R172, R181 ;  /* 0x000000b5ac99723e */ /* 0x002fc600000000ff */
[----:B------:R-:W-:Y:S04]  /*74f0*/  STL.128 [R1+0x230], R28 ;  /* 0x0002301c01007387 */ /* 0x000fe80000100c00 */
[----:B------:R-:W-:Y:S01]  /*7500*/  STL.128 [R1+0x240], R32 ;  /* 0x0002402001007387 */ /* 0x000fe20000100c00 */
[----:B----4-:R-:W-:-:S03]  /*7510*/  F2FP.F16.F32.PACK_AB R155, R9, R20 ;  /* 0x00000014099b723e */ /* 0x010fc600000000ff */
        /* <DEDUP_REMOVED lines=33> */
[----:B------:R-:W-:-:S02]  /*7730*/  R2UR UR6, R6 ;  /* 0x00000000060672ca */ /* 0x000fc400000e0000 */
[----:B------:R-:W-:Y:S01]  /*7740*/  R2UR UR7, R7 ;  /* 0x00000000070772ca */ /* 0x000fe200000e0000 */
[----:B------:R-:W2:Y:S02]  /*7750*/  S2R R227, SR_TID.X ;  /* 0x0000000000e37919 */ /* 0x000ea40000002100 */
[----:B--2---:R-:W-:-:S13]  /*7760*/  LOP3.LUT P6, RZ, R227, 0x7f, RZ, 0xc0, !PT ;  /* 0x0000007fe3ff7812 */ /* 0x004fda00078cc0ff */
[----:B------:R-:W2:Y:S01]  /*7770*/  @!P6 LDL.64 R6, [R1+0x68] ;  /* 0x000068000106e983 */ /* 0x000ea20000100a00 */
[----:B------:R-:W-:Y:S02]  /*7780*/  WARPGROUP.DEPBAR.LE gsb0, 0x0 ;  /* 0x00008000000079c5 */ /* 0x000fe40000010000 */
[----:B------:R-:W-:Y:S01]  /*7790*/  FADD.FTZ R152, R14, R21 ;  /* 0x000000150e987221 */ /* 0x000fe20000010000 */
[----:B------:R-:W-:Y:S02]  /*77a0*/  FADD.FTZ R14, R15, R11 ;  /* 0x0000000b0f0e7221 */ /* 0x000fe40000010000 */
[----:B------:R-:W3:Y:S01]  /*77b0*/  MUFU.EX2 R11, R178 ;  /* 0x000000b2000b7308 */ /* 0x000ee20000000800 */
[----:B------:R-:W-:Y:S01]  /*77c0*/  FADD.FTZ R152, R19, R152 ;  /* 0x0000009813987221 */ /* 0x000fe20000010000 */
[----:B-1----:R-:W-:Y:S02]  /*77d0*/  F2FP.F16.F32.PACK_AB R154, R156, R175 ;  /* 0x000000af9c9a723e */ /* 0x002fe400000000ff */
[----:B------:R-:W-:Y:S01]  /*77e0*/  F2FP.F16.F32.PACK_AB R153, R206, R205 ;  /* 0x000000cdce99723e */ /* 0x000fe200000000ff */
[----:B------:R-:W-:Y:S01]  /*77f0*/  FADD.FTZ R179, R179, R152 ;  /* 0x00000098b3b37221 */ /* 0x000fe20000010000 */
[----:B------:R-:W-:Y:S01]  /*7800*/  F2FP.F16.F32.PACK_AB R152, R185, R8 ;  /* 0x00000008b998723e */ /* 0x000fe200000000ff */
[----:B------:R-:W-:Y:S04]  /*7810*/  STL.128 [R1+0x220], R24 ;  /* 0x0002201801007387 */ /* 0x000fe80000100c00 */
[----:B------:R-:W-:Y:S01]  /*7820*/  STL.128 [R1+0x230], R28 ;  /* 0x0002301c01007387 */ /* 0x000fe20000100c00 */
[----:B---3--:R-:W-:-:S03]  /*7830*/  F2FP.F16.F32.PACK_AB R155, R11, R212 ;  /* 0x000000d40b9b723e */ /* 0x008fc600000000ff */
        /* <DEDUP_REMOVED lines=32> */
[----:B------:R-:W-:-:S04]  /*7a40*/  FADD.FTZ R13, R13, R14 ;  /* 0x0000000e0d0d7221 */ /* 0x000fc80000010000 */
[----:B------:R-:W-:Y:S02]  /*7a50*/  FADD.FTZ R190, R12, R13 ;  /* 0x0000000d0cbe7221 */ /* 0x000fe40000010000 */
[----:B------:R-:W3:Y:S02]  /*7a60*/  @!P6 LDL R13, [R1+0x210] ;  /* 0x00021000010de983 */ /* 0x000ee40000100800 */
        /* <DEDUP_REMOVED lines=36> */
[----:B------:R1:W-:Y:S04]  /*7cb0*/  STL.128 [R1+0x3a0], R120 ;  /* 0x0003a07801007387 */ /* 0x0003e80000100c00 */
[----:B------:R-:W-:Y:S04]  /*7cc0*/  STL.128 [R1+0x3b0], R124 ;  /* 0x0003b07c01007387 */ /* 0x000fe80000100c00 */
[----:B------:R-:W-:Y:S04]  /*7cd0*/  STL.128 [R1+0x3c0], R128 ;  /* 0x0003c08001007387 */ /* 0x000fe80000100c00 */
[----:B------:R-:W-:Y:S04]  /*7ce0*/  STL.128 [R1+0x3d0], R132 ;  /* 0x0003d08401007387 */ /* 0x000fe80000100c00 */
[----:B------:R-:W-:Y:S01]  /*7cf0*/  STL.128 [R1+0x3e0], R136 ;  /* 0x0003e08801007387 */ /* 0x000fe20000100c00 */
[----:B------:R-:W-:Y:S01]  /*7d00*/  FADD.FTZ R170, R170, R167 ;  /* 0x000000a7aaaa7221 */ /* 0x000fe20000010000 */
[----:B------:R-:W-:Y:S01]  /*7d10*/  FADD.FTZ R183, R192, R183 ;  /* 0x000000b7c0b77221 */ /* 0x000fe20000010000 */
[----:B--2---:R-:W-:Y:S01]  /*7d20*/  @!P6 MOV R6, R6 ;  /* 0x000000060006e202 */ /* 0x004fe20000000f00 */
[----:B------:R-:W-:Y:S01]  /*7d30*/  STL.128 [R1+0x3f0], R140 ;  /* 0x0003f08c01007387 */ /* 0x000fe20000100c00 */
[----:B-1----:R-:W1:Y:S03]  /*7d40*/  LDC R123, c[0x0][0x288] ;  /* 0x0000a200ff7b7b82 */ /* 0x002e660000000800 */
[----:B------:R-:W-:Y:S04]  /*7d50*/  STL.128 [R1+0x400], R144 ;  /* 0x0004009001007387 */ /* 0x000fe80000100c00 */
[----:B------:R2:W-:Y:S04]  /*7d60*/  STL.128 [R1+0x410], R148 ;  /* 0x0004109401007387 */ /* 0x0005e80000100c00 */
[----:B------:R-:W4:Y:S04]  /*7d70*/  LDL R171, [R1+0x220] ;  /* 0x0002200001ab7983 */ /* 0x000f280000100800 */
[----:B------:R-:W5:Y:S04]  /*7d80*/  LDL R155, [R1+0x224] ;  /* 0x00022400019b7983 */ /* 0x000f680000100800 */
        /* <DEDUP_REMOVED lines=60> */
[----:B--2---:R-:W2:Y:S04]  /*8150*/  LDL R150, [R1+0x318] ;  /* 0x0003180001967983 */ /* 0x004ea80000100800 */
[----:B------:R-:W2:Y:S04]  /*8160*/  LDL R148, [R1+0x31c] ;  /* 0x00031c0001947983 */ /* 0x000ea80000100800 */
        /* <DEDUP_REMOVED lines=63> */
[----:B------:R-:W2:Y:S01]  /*8560*/  LDL R14, [R1+0x41c] ;  /* 0x00041c00010e7983 */ /* 0x000ea20000100800 */
        /* <DEDUP_REMOVED lines=22> */
[----:B---3--:R-:W-:Y:S02]  /*86d0*/  @!P6 IMAD R13, R13, 0x8, R6 ;  /* 0x000000080d0de824 */ /* 0x008fe400078e0206 */
[----:B------:R-:W-:Y:S01]  /*86e0*/  FADD.FTZ R175, R175, R8 ;  /* 0x00000008afaf7221 */ /* 0x000fe20000010000 */
[----:B------:R-:W-:Y:S01]  /*86f0*/  FADD.FTZ R212, R212, R205 ;  /* 0x000000cdd4d47221 */ /* 0x000fe20000010000 */
[----:B------:R-:W-:Y:S02]  /*8700*/  STL [R1+0x88], RZ ;  /* 0x000088ff01007387 */ /* 0x000fe40000100800 */
[----:B------:R-:W-:Y:S01]  /*8710*/  FADD.FTZ R156, R156, R175 ;  /* 0x000000af9c9c7221 */ /* 0x000fe20000010000 */
[----:B------:R-:W-:Y:S01]  /*8720*/  FADD.FTZ R157, R11, R212 ;  /* 0x000000d40b9d7221 */ /* 0x000fe20000010000 */
[----:B------:R-:W-:Y:S01]  /*8730*/  STL [R1+0x88], R0 ;  /* 0x0000880001007387 */ /* 0x000fe20000100800 */
[----:B------:R-:W-:-:S03]  /*8740*/  @!P6 PRMT R13, RZ, 0x654, R13 ;  /* 0x00000654ff0de816 */ /* 0x000fc6000000000d */
[----:B------:R-:W-:Y:S04]  /*8750*/  STL [R1+0x88], R0 ;  /* 0x0000880001007387 */ /* 0x000fe80000100800 */
[----:B------:R-:W-:Y:S04]  /*8760*/  STL [R1+0x88], R0 ;  /* 0x0000880001007387 */ /* 0x000fe80000100800 */
[----:B------:R-:W-:Y:S04]  /*8770*/  STL [R1+0x88], R0 ;  /* 0x0000880001007387 */ /* 0x000fe80000100800 */
[----:B------:R-:W-:Y:S04]  /*8780*/  STL [R1+0x88], R0 ;  /* 0x0000880001007387 */ /* 0x000fe80000100800 */
[----:B------:R3:W-:Y:S04]  /*8790*/  STL [R1+0x88], R0 ;  /* 0x0000880001007387 */ /* 0x0007e80000100800 */
[----:B------:R1:W-:Y:S04]  /*87a0*/  STL [R1+0x434], R10 ;  /* 0x0004340a01007387 */ /* 0x0003e80000100800 */
[----:B------:R1:W-:Y:S04]  /*87b0*/  STL.64 [R1+0x440], R156 ;  /* 0x0004409c01007387 */ /* 0x0003e80000100a00 */
[----:B----4-:R4:W-:Y:S04]  /*87c0*/  STL [R1+0x220], R171 ;  /* 0x000220ab01007387 */ /* 0x0109e80000100800 */
[----:B-----5:R4:W-:Y:S04]  /*87d0*/  STL [R1+0x224], R155 ;  /* 0x0002249b01007387 */ /* 0x0209e80000100800 */
[----:B------:R4:W-:Y:S04]  /*87e0*/  STL [R1+0x228], R153 ;  /* 0x0002289901007387 */ /* 0x0009e80000100800 */
        /* <DEDUP_REMOVED lines=59> */
[----:B--2---:R4:W-:Y:S04]  /*8ba0*/  STL [R1+0x318], R150 ;  /* 0x0003189601007387 */ /* 0x0049e80000100800 */
        /* <DEDUP_REMOVED lines=65> */
[----:B------:R4:W-:Y:S03]  /*8fc0*/  @!P6 SYNCS.ARRIVE.TRANS64.RED.A1T0 RZ, [R13+URZ], RZ ;  /* 0x000000ff0dffe9a7 */ /* 0x0009e6000810043f */
[----:B---3--:R-:W2:Y:S01]  /*8fd0*/  LDL R0, [R1+0x70] ;  /* 0x0000700001007983 */ /* 0x008ea20000100800 */
[----:B------:R-:W-:Y:S01]  /*8fe0*/  ISETP.GE.AND P0, PT, R5, 0x1, PT ;  /* 0x000000010500780c */ /* 0x000fe20003f06270 */
[----:B------:R-:W-:-:S06]  /*8ff0*/  UIADD3 UR45, UR45, -0x2, URZ ;  /* 0xfffffffe2d2d7890 */ /* 0x000fcc000fffe03f */
[----:B-1----:R-:W-:Y:S02]  /*9000*/  IMAD.U32 R10, RZ, RZ, UR45 ;  /* 0x0000002dff0a7e24 */ /* 0x002fe4000f8e00ff */
[----:B--2---:R-:W-:-:S05]  /*9010*/  IMAD.SHL.U32 R0, R0, 0x80, RZ ;  /* 0x0000008000007824 */ /* 0x004fca00078e00ff */
[----:B------:R-:W-:-:S05]  /*9020*/  IADD3 R7, R0, UR40, -R123 ;  /* 0x0000002800077c10 */ /* 0x000fca000fffe87b */
[----:B------:R-:W-:Y:S01]  /*9030*/  IMAD.IADD R4, R7, 0x1, R4 ;  /* 0x0000000107047824 */ /* 0x000fe200078e0204 */
[----:B----4-:R-:W-:Y:S06]  /*9040*/  @!P0 BRA `(.L_x_8746) ;  /* 0x0000000000408947 */ /* 0x010fec0003800000 */
[C---:B------:R-:W-:Y:S01]  /*9050*/  ISETP.GT.AND P0, PT, R7.reuse, RZ, PT ;  /* 0x000000ff0700720c */ /* 0x040fe20003f04270 */
[----:B------:R-:W-:Y:S01]  /*9060*/  BSSY B0, `(.L_x_8747) ;  /* 0x000000c000007945 */ /* 0x000fe20003800000 */
[----:B------:R-:W-:-:S11]  /*9070*/  VIADD R6, R7, 0xffffffff ;  /* 0xffffffff07067836 */ /* 0x000fd60000000000 */
[----:B------:R-:W-:Y:S05]  /*9080*/  @P0 BRA `(.L_x_8748) ;  /* 0x0000000000180947 */ /* 0x000fea0003800000 */
[----:B------:R-:W-:Y:S01]  /*9090*/  ISETP.NE.AND P0, PT, R5, 0x1, PT ;  /* 0x000000010500780c */ /* 0x000fe20003f05270 */
[----:B------:R-:W-:-:S12]  /*90a0*/  IMAD.MOV R7, RZ, RZ, -R7 ;  /* 0x000000ffff077224 */ /* 0x000fd800078e0a07 */
[----:B------:R-:W-:-:S05]  /*90b0*/  @P0 IMAD.HI.U32 R2, R7, R2, RZ ;  /* 0x0000000207020227 */ /* 0x000fca00078e00ff */
[----:B------:R-:W-:-:S04]  /*90c0*/  @P0 SHF.R.U32.HI R7, RZ, R3, R2 ;  /* 0x00000003ff070219 */ /* 0x000fc80000011602 */
[----:B------:R-:W-:Y:S01]  /*90d0*/  LOP3.LUT R6, RZ, R7, RZ, 0x33, !PT ;  /* 0x00000007ff067212 */ /* 0x000fe200078e33ff */
[----:B------:R-:W-:Y:S06]  /*90e0*/  BRA `(.L_x_8749) ;  /* 0x00000000000c7947 */ /* 0x000fec0003800000 */
.L_x_8748:
[----:B------:R-:W-:-:S13]  /*90f0*/  ISETP.NE.AND P0, PT, R5, 0x1, PT ;  /* 0x000000010500780c */ /* 0x000fda0003f05270 */
[----:B------:R-:W-:-:S05]  /*9100*/  @P0 IMAD.HI.U32 R2, R6, R2, RZ ;  /* 0x0000000206020227 */ /* 0x000fca00078e00ff */
[----:B------:R-:W-:-:S07]  /*9110*/  @P0 SHF.R.U32.HI R6, RZ, R3, R2 ;  /* 0x00000003ff060219 */ /* 0x000fce0000011602 */
.L_x_8749:
[----:B------:R-:W-:Y:S05]  /*9120*/  BSYNC B0 ;  /* 0x0000000000007941 */ /* 0x000fea0003800000 */
.L_x_8747:
[----:B------:R-:W-:-:S05]  /*9130*/  IMAD R5, R6, R5, R5 ;  /* 0x0000000506057224 */ /* 0x000fca00078e0205 */
[----:B------:R-:W-:-:S07]  /*9140*/  VIMNMX R4, R4, R5, PT ;  /* 0x0000000504047248 */ /* 0x000fce0003fe0100 */
.L_x_8746:
[----:B------:R-:W-:Y:S01]  /*9150*/  IMAD.HI R4, R4, 0x2aaaaaab, RZ ;  /* 0x2aaaaaab04047827 */ /* 0x000fe200078e02ff */
[----:B------:R-:W-:Y:S04]  /*9160*/  BSSY B2, `(.L_x_8750) ;  /* 0x0000012000027945 */ /* 0x000fe80003800000 */
[----:B------:R-:W-:-:S04]  /*9170*/  SHF.R.U32.HI R3, RZ, 0x1f, R4 ;  /* 0x0000001fff037819 */ /* 0x000fc80000011604 */
[----:B------:R-:W-:-:S04]  /*9180*/  LEA.HI.SX32 R3, R4, R3, 0x1c ;  /* 0x0000000304037211 */ /* 0x000fc800078fe2ff */
[----:B------:R-:W-:-:S04]  /*9190*/  VIMNMX R193, R3, UR41, !PT ;  /* 0x0000002903c17c48 */ /* 0x000fc8000ffe0100 */
[----:B------:R-:W-:-:S13]  /*91a0*/  ISETP.GE.AND P0, PT, R10, R193, PT ;  /* 0x000000c10a00720c */ /* 0x000fda0003f06270 */
[----:B------:R-:W-:Y:S05]  /*91b0*/  @!P0 BRA `(.L_x_8751) ;  /* 0x0000000000308947 */ /* 0x000fea0003800000 */
[----:B------:R-:W-:Y:S01]  /*91c0*/  BSSY B1, `(.L_x_8752) ;  /* 0x0000009000017945 */ /* 0x000fe20003800000 */
.L_x_8754:
[----:B------:R-:W-:Y:S01]  /*91d0*/  BSSY B0, `(.L_x_8753) ;  /* 0x0000004000007945 */ /* 0x000fe20003800000 */
[----:B------:R-:W-:Y:S01]  /*91e0*/  VIADD R0, R16, 0x170 ;  /* 0x0000017010007836 */ /* 0x000fe20000000000 */
[----:B------:R-:W-:-:S07]  /*91f0*/  MOV R205, 0x9210 ;  /* 0x0000921000cd7802 */ /* 0x000fce0000000f00 */
[----:B------:R-:W-:Y:S05]  /*9200*/  CALL.REL.NOINC `($_ZN7cutlass13device_kernelIN5flash11enable_sm90INS1_16FlashAttnFwdSm90INS1_25CollectiveMainloopFwdSm90ILi2EN4cute5tupleIJNS5_1CILi1EEES8_S8_EEENS6_IJNS7_ILi128EEENS7_ILi96EEENS7_ILi64EEEEEELi256ENS_6half_tEfNS_4arch4Sm90ELb0ELb1ELb0ELb0ELb0ELb0ELb1ELb1ELb0ELb0ELb0ELb0EEENS1_21CollectiveEpilogueFwdINS6_IJSA_NS7_ILi256EEESB_EEES9_SE_SG_Li256ELb0ELb0ELb0ELb0EEENS1_30DynamicPersistentTileSchedulerILi256ELi32ELb0ELb0ELb1EEEEEEEEEvNT_6ParamsE$_ZZN5flash25CollectiveMainloopFwdSm90ILi2EN4cute5tupleIJNS1_1CILi1EEES4_S4_EEENS2_IJNS3_ILi128EEENS3_ILi96EEENS3_ILi64EEEEEELi256EN7cutlass6half_tEfNSA_4arch4Sm90ELb0ELb1ELb0ELb0ELb0ELb0ELb1ELb1ELb0ELb0ELb0ELb0EE3mmaINS_16FlashAttnFwdSm90ISE_NS_21CollectiveEpilogueFwdINS2_IJS6_NS3_ILi256EEES7_EEES5_SB_SD_Li256ELb0ELb0ELb0ELb0EEENS_30DynamicPersistentTileSchedulerILi256ELi32ELb0ELb0ELb1EEEE13SharedStorageENS1_6TensorINS1_11ArrayEngineIfLm128EEENS1_6LayoutINS2_IJNS2_IJNS3_ILi2EEEST_NS3_ILi32EEEEEES4_S4_EEENS2_IJNS2_IJS4_ST_NS3_ILi4EEEEEENS3_ILi0EEESZ_EEEEEEENS_7SoftmaxILi2ELi0EEEEEbRKNSE_6ParamsENSA_25PipelineTmaAsyncNoClusterILi2ENSA_16PipelineTmaAsyncILi2EEEEES1B_RNSA_13PipelineStateILj2EEERT0_RT1_iRiRKNS_16SeqlenInfoQKNewKILb0ELb0EEENS2_IJiiiiEEERT_ENKUliT_T0_T1_E_clIZSF_ISO_S12_S14_EbS17_S1B_S1B_S1E_S1G_S1I_iS1J_S1N_S1O_S1Q_EUlRS1R_iE1_NS3_ILb0EEENS3_ILb1EEEEEDaiS1R_S1S_S1T_) ;  /* 0x000001ac00207944 */ /* 0x000fea0003c00000 */
[----:B------:R-:W-:Y:S05]  /*9210*/  BSYNC B0 ;  /* 0x0000000000007941 */ /* 0x000fea0003800000 */
.L_x_8753:
[C---:B------:R-:W-:Y:S01]  /*9220*/  ISETP.GT.AND P0, PT, R10.reuse, R193, PT ;  /* 0x000000c10a00720c */ /* 0x040fe20003f04270 */
[----:B------:R-:W-:-:S12]  /*9230*/  VIADD R10, R10, 0xffffffff ;  /* 0xffffffff0a0a7836 */ /* 0x000fd80000000000 */
[----:B------:R-:W-:Y:S05]  /*9240*/  @P0 BRA `(.L_x_8754) ;  /* 0xfffffffc00e00947 */ /* 0x000fea000383ffff */
[----:B------:R-:W-:Y:S05]  /*9250*/  BSYNC B1 ;  /* 0x0000000000017941 */ /* 0x000fea0003800000 */
.L_x_8752:
[----:B------:R-:W2:Y:S02]  /*9260*/  LDL R0, [R1+0x70] ;  /* 0x0000700001007983 */ /* 0x000ea40000100800 */
[----:B--2---:R-:W-:-:S07]  /*9270*/  IMAD.SHL.U32 R0, R0, 0x80, RZ ;  /* 0x0000008000007824 */ /* 0x004fce00078e00ff */
.L_x_8751:
[----:B------:R-:W-:Y:S05]  /*9280*/  BSYNC B2 ;  /* 0x0000000000027941 */ /* 0x000fea0003800000 */
.L_x_8750:
[----:B------:R-:W1:Y:S01]  /*9290*/  LDC R5, c[0x0][0xadc] ;  /* 0x0002b700ff057b82 */ /* 0x000e620000000800 */
[----:B------:R-:W-:Y:S02]  /*92a0*/  ULDC UR4, c[0x0][0x288] ;  /* 0x0000a20000047ab9 */ /* 0x000fe40000000800 */
[----:B------:R-:W-:-:S06]  /*92b0*/  UIADD3 UR4, UR40, 0x80, -UR4 ;  /* 0x0000008028047890 */ /* 0x000fcc000fffe804 */
[----:B------:R-:W-:Y:S01]  /*92c0*/  VIADD R0, R0, UR4 ;  /* 0x0000000400007c36 */ /* 0x000fe20008000000 */
[----:B------:R-:W-:-:S03]  /*92d0*/  ULDC UR4, c[0x0][0xad4] ;  /* 0x0002b50000047ab9 */ /* 0x000fc60000000800 */
[----:B------:R-:W-:Y:S01]  /*92e0*/  VIADD R2, R0, -UR4 ;  /* 0x8000000400027c36 */ /* 0x000fe20008000000 */
[----:B-1----:R-:W-:-:S13]  /*92f0*/  ISETP.GE.AND P0, PT, R5, 0x1, PT ;  /* 0x000000010500780c */ /* 0x002fda0003f06270 */
[----:B------:R-:W-:Y:S05]  /*9300*/  @!P0 BRA `(.L_x_8755) ;  /* 0x0000000000448947 */ /* 0x000fea0003800000 */
        /* <DEDUP_REMOVED lines=10> */
.L_x_8757:
[----:B------:R-:W-:-:S13]  /*93b0*/  ISETP.NE.AND P0, PT, R5, 0x1, PT ;  /* 0x000000010500780c */ /* 0x000fda0003f05270 */
[----:B------:R-:W1:Y:S02]  /*93c0*/  @P0 LDC.64 R6, c[0x0][0xae0] ;  /* 0x0002b800ff060b82 */ /* 0x000e640000000a00 */
[----:B-1----:R-:W-:-:S05]  /*93d0*/  @P0 IMAD.HI.U32 R4, R0, R6, RZ ;  /* 0x0000000600040227 */ /* 0x002fca00078e00ff */
[----:B------:R-:W-:-:S07]  /*93e0*/  @P0 SHF.R.U32.HI R0, RZ, R7, R4 ;  /* 0x00000007ff000219 */ /* 0x000fce0000011604 */
.L_x_8758:
[----:B------:R-:W-:Y:S05]  /*93f0*/  BSYNC B0 ;  /* 0x0000000000007941 */ /* 0x000fea0003800000 */
.L_x_8756:
[----:B------:R-:W-:-:S05]  /*9400*/  IMAD R3, R0, R5, RZ ;  /* 0x0000000500037224 */ /* 0x000fca00078e02ff */
[----:B------:R-:W-:-:S07]  /*9410*/  VIMNMX R2, R2, R3, !PT ;  /* 0x0000000302027248 */ /* 0x000fce0007fe0100 */
.L_x_8755:
[----:B------:R-:W-:-:S04]  /*9420*/  VIADD R2, R2, 0x5f ;  /* 0x0000005f02027836 */ /* 0x000fc80000000000 */
[----:B------:R-:W-:-:S05]  /*9430*/  IMAD.HI R2, R2, 0x2aaaaaab, RZ ;  /* 0x2aaaaaab02027827 */ /* 0x000fca00078e02ff */
[----:B------:R-:W-:-:S04]  /*9440*/  SHF.R.U32.HI R3, RZ, 0x1f, R2 ;  /* 0x0000001fff037819 */ /* 0x000fc80000011602 */
[----:B------:R-:W-:-:S04]  /*9450*/  LEA.HI.SX32 R2, R2, R3, 0x1c ;  /* 0x0000000302027211 */ /* 0x000fc800078fe2ff */
[----:B------:R-:W-:-:S04]  /*9460*/  VIMNMX R2, R2, UR41, !PT ;  /* 0x0000002902027c48 */ /* 0x000fc8000ffe0100 */
[----:B------:R-:W-:-:S13]  /*9470*/  ISETP.GE.AND P0, PT, R10, R2, PT ;  /* 0x000000020a00720c */ /* 0x000fda0003f06270 */
[----:B------:R-:W-:Y:S05]  /*9480*/  @!P0 BRA `(.L_x_8759) ;  /* 0x0000009400e88947 */ /* 0x000fea0003800000 */
.L_x_8776:
[----:B-12---:R-:W2:Y:S04]  /*9490*/  LD.E R3, desc[UR46][R22.64+0x210] ;  /* 0x0002102e16037980 */ /* 0x006ea8000c101900 */
[----:B------:R-:W3:Y:S01]  /*94a0*/  LD.E R0, desc[UR46][R22.64+0x218] ;  /* 0x0002182e16007980 */ /* 0x000ee2000c101900 */
[----:B--2---:R-:W-:-:S05]  /*94b0*/  VIADD R3, R3, 0x1 ;  /* 0x0000000103037836 */ /* 0x004fca0000000000 */
[----:B------:R-:W-:-:S13]  /*94c0*/  ISETP.NE.AND P1, PT, R3, 0x2, PT ;  /* 0x000000020300780c */ /* 0x000fda0003f25270 */
[----:B------:R1:W5:Y:S04]  /*94d0*/  @P1 LD.E R9, desc[UR46][R22.64+0x214] ;  /* 0x0002142e16091980 */ /* 0x000368000c101900 */
[----:B------:R-:W2:Y:S01]  /*94e0*/  @!P1 LD.E R4, desc[UR46][R22.64+0x214] ;  /* 0x0002142e16049980 */ /* 0x000ea2000c101900 */
[----:B---3--:R-:W-:-:S03]  /*94f0*/  VIADD R7, R0, 0x1 ;  /* 0x0000000100077836 */ /* 0x008fc60000000000 */
[----:B------:R3:W-:Y:S04]  /*9500*/  ST.E desc[UR46][R22.64+0x210], R3 ;  /* 0x0002100316007985 */ /* 0x0007e8000c10192e */
[----:B------:R1:W-:Y:S04]  /*9510*/  ST.E desc[UR46][R22.64+0x218], R7 ;  /* 0x0002180716007985 */ /* 0x0003e8000c10192e */
[----:B------:R1:W-:Y:S01]  /*9520*/  @!P1 ST.E desc[UR46][R22.64+0x210], RZ ;  /* 0x000210ff16009985 */ /* 0x0003e2000c10192e */
[----:B--2---:R-:W-:-:S05]  /*9530*/  @!P1 LOP3.LUT R9, R4, 0x1, RZ, 0x3c, !PT ;  /* 0x0000000104099812 */ /* 0x004fca00078e3cff */
[----:B------:R1:W-:Y:S04]  /*9540*/  @!P1 ST.E desc[UR46][R22.64+0x214], R9 ;  /* 0x0002140916009985 */ /* 0x0003e8000c10192e */
[----:B------:R-:W2:Y:S04]  /*9550*/  LDL.64 R72, [R1+0x188] ;  /* 0x0001880001487983 */ /* 0x000ea80000100a00 */
[----:B--2---:R-:W2:Y:S01]  /*9560*/  LD.E R0, desc[UR46][R72.64+0x1c] ;  /* 0x00001c2e48007980 */ /* 0x004ea2000c101900 */
[----:B------:R-:W-:Y:S01]  /*9570*/  IMAD.MOV.U32 R5, RZ, RZ, R10 ;  /* 0x000000ffff057224 */ /* 0x000fe200078e000a */
[----:B------:R-:W-:Y:S05]  /*9580*/  YIELD ;  /* 0x0000000000007946 */ /* 0x000fea0003800000 */
[----:B------:R-:W-:Y:S01]  /*9590*/  BSSY B0, `(.L_x_8760) ;  /* 0x0000008000007945 */ /* 0x000fe20003800000 */
[----:B------:R-:W-:Y:S01]  /*95a0*/  VIADD R10, R10, 0xffffffff ;  /* 0xffffffff0a0a7836 */ /* 0x000fe20000000000 */
[----:B------:R-:W-:Y:S01]  /*95b0*/  ISETP.GT.AND P0, PT, R5, R2, PT ;  /* 0x000000020500720c */ /* 0x000fe20003f04270 */
[----:B---3--:R-:W-:Y:S01]  /*95c0*/  @!P1 IMAD.MOV.U32 R3, RZ, RZ, RZ ;  /* 0x000000ffff039224 */ /* 0x008fe200078e00ff */
[----:B--2---:R-:W-:-:S04]  /*95d0*/  LOP3.LUT R0, R0, 0x1, RZ, 0xfc, !PT ;  /* 0x0000000100007812 */ /* 0x004fc800078efcff */
[----:B------:R-:W-:-:S13]  /*95e0*/  ISETP.NE.AND P2, PT, R0, 0x3, PT ;  /* 0x000000030000780c */ /* 0x000fda0003f45270 */
[----:B-1----:R-:W-:Y:S05]  /*95f0*/  @!P2 BRA `(.L_x_8761) ;  /* 0x000000000004a947 */ /* 0x002fea0003800000 */
[----:B------:R-:W-:Y:S01]  /*9600*/  BPT.TRAP 0x1 ;  /* 0x000000040000795c */ /* 0x000fe20000300000 */
.L_x_8761:
[----:B------:R-:W-:Y:S05]  /*9610*/  BSYNC B0 ;  /* 0x0000000000007941 */ /* 0x000fea0003800000 */
.L_x_8760:
[----:B------:R-:W2:Y:S01]  /*9620*/  LD.E.64 R4, desc[UR46][R72.64+0x8] ;  /* 0x0000082e48047980 */ /* 0x000ea2000c101b00 */
[----:B-----5:R-:W-:Y:S02]  /*9630*/  SHF.L.U32 R8, R9, 0x1f, RZ ;  /* 0x0000001f09087819 */ /* 0x020fe400000006ff */
[----:B--2---:R-:W-:-:S05]  /*9640*/  MOV R4, R4 ;  /* 0x0000000400047202 */ /* 0x004fca0000000f00 */
[----:B------:R-:W-:-:S04]  /*9650*/  IMAD R3, R3, 0x8, R4 ;  /* 0x0000000803037824 */ /* 0x000fc800078e0204 */
[----:B------:R1:W2:Y:S01]  /*9660*/  SYNCS.PHASECHK.TRANS64.TRYWAIT P1, [R3+URZ], R8 ;  /* 0x00000008030075a7 */ /* 0x0002a2000802017f */
[----:B------:R-:W3:Y:S04]  /*9670*/  LD.E R4, desc[UR46][R72.64+0x1c] ;  /* 0x00001c2e48047980 */ /* 0x000ee8000c101900 */
[----:B------:R1:W5:Y:S04]  /*9680*/  LD.E R0, desc[UR46][R22.64+0x210] ;  /* 0x0002102e16007980 */ /* 0x000368000c101900 */
[----:B------:R1:W5:Y:S01]  /*9690*/  LD.E R6, desc[UR46][R22.64+0x214] ;  /* 0x0002142e16067980 */ /* 0x000362000c101900 */
[----:B------:R-:W-:Y:S01]  /*96a0*/  BSSY B0, `(.L_x_8762) ;  /* 0x0000005000007945 */ /* 0x000fe20003800000 */
[----:B---3--:R-:W-:-:S04]  /*96b0*/  LOP3.LUT R4, R4, 0x1, RZ, 0xfc, !PT ;  /* 0x0000000104047812 */ /* 0x008fc800078efcff */
[----:B------:R-:W-:-:S13]  /*96c0*/  ISETP.NE.AND P2, PT, R4, 0x3, PT ;  /* 0x000000030400780c */ /* 0x000fda0003f45270 */
[----:B-12---:R-:W-:Y:S05]  /*96d0*/  @!P2 BRA `(.L_x_8763) ;  /* 0x000000000004a947 */ /* 0x006fea0003800000 */
[----:B------:R-:W-:Y:S01]  /*96e0*/  BPT.TRAP 0x1 ;  /* 0x000000040000795c */ /* 0x000fe20000300000 */
.L_x_8763:
[----:B------:R-:W-:Y:S05]  /*96f0*/  BSYNC B0 ;  /* 0x0000000000007941 */ /* 0x000fea0003800000 */
.L_x_8762:
[----:B------:R-:W-:Y:S04]  /*9700*/  BSSY B0, `(.L_x_8764) ;  /* 0x0000008000007945 */ /* 0x000fe80003800000 */
[----:B------:R-:W-:Y:S05]  /*9710*/  @P1 BRA `(.L_x_8765) ;  /* 0x0000000000181947 */ /* 0x000fea0003800000 */
[----:B------:R-:W2:Y:S01]  /*9720*/  LD.E.64 R4, desc[UR46][R72.64+0x8] ;  /* 0x0000082e48047980 */ /* 0x000ea2000c101b00 */
[----:B-----5:R-:W-:Y:S02]  /*9730*/  SHF.L.U32 R3, R6, 0x1f, RZ ;  /* 0x0000001f06037819 */ /* 0x020fe400000006ff */
[----:B--2---:R-:W-:-:S05]  /*9740*/  MOV R5, R4 ;  /* 0x0000000400057202 */ /* 0x004fca0000000f00 */
[----:B------:R-:W-:-:S04]  /*9750*/  IMAD R0, R0, 0x8, R5 ;  /* 0x0000000800007824 */ /* 0x000fc800078e0205 */
[----:B------:R-:W1:Y:S02]  /*9760*/  SYNCS.PHASECHK.TRANS64.TRYWAIT P1, [R0+URZ], R3 ;  /* 0x00000003000075a7 */ /* 0x000e64000802017f */
[----:B-1----:R-:W-:Y:S05]  /*9770*/  @!P1 BRA `(.L_x_8766) ;  /* 0x000001a000009947 */ /* 0x002fea0003800000 */
.L_x_8765:
[----:B------:R-:W-:Y:S05]  /*9780*/  BSYNC B0 ;  /* 0x0000000000007941 */ /* 0x000fea0003800000 */
.L_x_8764:
[----:B------:R-:W2:Y:S04]  /*9790*/  LD.E R5, desc[UR46][R22.64+0x210] ;  /* 0x0002102e16057980 */ /* 0x000ea8000c101900 */
[----:B------:R-:W2:Y:S01]  /*97a0*/  LDL.64 R8, [R1+0xa0] ;  /* 0x0000a00001087983 */ /* 0x000ea20000100a00 */
[----:B------:R-:W-:Y:S05]  /*97b0*/  WARPSYNC.ALL ;  /* 0x0000000000007948 */ /* 0x000fea0003800000 */
[----:B------:R-:W3:Y:S04]  /*97c0*/  LDL.64 R20, [R1+0x98] ;  /* 0x0000980001147983 */ /* 0x000ee80000100a00 */
[----:B-----5:R-:W4:Y:S04]  /*97d0*/  LDL.64 R6, [R1+0x98] ;  /* 0x0000980001067983 */ /* 0x020f280000100a00 */
[----:B------:R-:W4:Y:S01]  /*97e0*/  LDL.64 R12, [R1+0x98] ;  /* 0x00009800010c7983 */ /* 0x000f220000100a00 */
[----:B--2---:R-:W-:-:S03]  /*97f0*/  IMAD R4, R5, 0x300, R8 ;  /* 0x0000030005047824 */ /* 0x004fc600078e0208 */
[----:B------:R-:W2:Y:S01]  /*9800*/  LDL.64 R14, [R1+0x98] ;  /* 0x00009800010e7983 */ /* 0x000ea20000100a00 */
[----:B------:R-:W-:Y:S01]  /*9810*/  IMAD.MOV.U32 R5, RZ, RZ, R9 ;  /* 0x000000ffff057224 */ /* 0x000fe200078e0009 */
[C---:B------:R-:W-:Y:S01]  /*9820*/  R2UR UR6, R4.reuse ;  /* 0x00000000040672ca */ /* 0x040fe200000e0000 */
[----:B------:R-:W-:Y:S01]  /*9830*/  WARPGROUP.ARRIVE ;  /* 0x00000000000079c5 */ /* 0x000fe20000000000 */
[----:B------:R-:W2:Y:S02]  /*9840*/  LDL R11, [R1+0x54] ;  /* 0x00005400010b7983 */ /* 0x000ea40000100800 */
[----:B------:R-:W-:Y:S01]  /*9850*/  R2UR UR7, R5 ;  /* 0x00000000050772ca */ /* 0x000fe200000e0000 */
[----:B------:R-:W-:Y:S02]  /*9860*/  VIADD R8, R4, 0x2 ;  /* 0x0000000204087836 */ /* 0x000fe40000000000 */
[----:B-1----:R-:W-:Y:S01]  /*9870*/  IMAD.MOV.U32 R0, RZ, RZ, 0x1 ;  /* 0x00000001ff007424 */ /* 0x002fe200078e00ff */
[----:B------:R1:W-:Y:S04]  /*9880*/  STL [R1+0x80], RZ ;  /* 0x000080ff01007387 */ /* 0x0003e80000100800 */
[----:B------:R1:W-:Y:S04]  /*9890*/  STL [R1+0x80], R0 ;  /* 0x0000800001007387 */ /* 0x0003e80000100800 */
[----:B------:R1:W-:Y:S04]  /*98a0*/  STL [R1+0x80], R0 ;  /* 0x0000800001007387 */ /* 0x0003e80000100800 */
[----:B------:R1:W-:Y:S04]  /*98b0*/  STL [R1+0x80], R0 ;  /* 0x0000800001007387 */ /* 0x0003e80000100800 */
[----:B------:R1:W-:Y:S01]  /*98c0*/  STL [R1+0x80], R0 ;  /* 0x0000800001007387 */ /* 0x0003e20000100800 */
[----:B---3--:R-:W-:-:S02]  /*98d0*/  R2UR UR4, R20 ;  /* 0x00000000140472ca */ /* 0x008fc400000e0000 */
[----:B------:R-:W-:-:S13]  /*98e0*/  R2UR UR5, R21 ;  /* 0x00000000150572ca */ /* 0x000fda00000e0000 */
[----:B------:R-:W-:Y:S01]  /*98f0*/  HGMMA.64x96x16.F32 R24, gdesc[UR4], RZ, !UPT, gsb0 ;  /* 0x01600000041879f0 */ /* 0x000fe2000c0008ff */
[----:B----4-:R-:W-:Y:S01]  /*9900*/  VIADD R6, R6, 0x2 ;  /* 0x0000000206067836 */ /* 0x010fe20000000000 */
[----:B------:R-:W-:Y:S02]  /*9910*/  R2UR UR6, R8 ;  /* 0x00000000080672ca */ /* 0x000fe400000e0000 */
[----:B------:R-:W-:Y:S02]  /*9920*/  R2UR UR7, R9 ;  /* 0x00000000090772ca */ /* 0x000fe400000e0000 */
[----:B------:R-:W-:Y:S02]  /*9930*/  R2UR UR4, R6 ;  /* 0x00000000060472ca */ /* 0x000fe400000e0000 */
[----:B------:R-:W-:Y:S01]  /*9940*/  R2UR UR5, R7 ;  /* 0x00000000070572ca */ /* 0x000fe200000e0000 */
[----:B------:R-:W-:Y:S02]  /*9950*/  VIADD R12, R12, 0x4 ;  /* 0x000000040c0c7836 */ /* 0x000fe40000000000 */
[----:B------:R-:W-:-:S02]  /*9960*/  VIADD R6, R4, 0x4 ;  /* 0x0000000404067836 */ /* 0x000fc40000000000 */
[----:B------:R-:W-:Y:S01]  /*9970*/  IMAD.MOV.U32 R7, RZ, RZ, R9 ;  /* 0x000000ffff077224 */ /* 0x000fe200078e0009 */
[----:B------:R-:W-:Y:S02]  /*9980*/  WARPGROUP.DEPBAR.LE gsb0, 0x0 ;  /* 0x00008000000079c5 */ /* 0x000fe40000010000 */
[----:B------:R1:W5:Y:S04]  /*9990*/  LD.E R3, desc[UR46][R22.64+0x210] ;  /* 0x0002102e16037980 */ /* 0x000368000c101900 */
[----:B------:R1:W5:Y:S01]  /*99a0*/  LD.E R5, desc[UR46][R22.64+0x214] ;  /* 0x0002142e16057980 */ /* 0x000362000c101900 */
[----:B------:R-:W-:-:S06]  /*99b0*/  WARPGROUP.ARRIVE ;  /* 0x00000000000079c5 */ /* 0x000fcc0000000000 */
[----:B------:R-:W-:Y:S01]  /*99c0*/  HGMMA.64x96x16.F32 R24, gdesc[UR4], R24, gsb0 ;  /* 0x01600000041879f0 */ /* 0x000fe20008000818 */
[----:B------:R-:W-:Y:S02]  /*99d0*/  R2UR UR6, R6 ;  /* 0x00000000060672ca */ /* 0x000fe400000e0000 */
[----:B------:R-:W-:Y:S02]  /*99e0*/  R2UR UR7, R7 ;  /* 0x00000000070772ca */ /* 0x000fe400000e0000 */
[----:B------:R-:W-:Y:S02]  /*99f0*/  R2UR UR4, R12 ;  /* 0x000000000c0472ca */ /* 0x000fe400000e0000 */
[----:B------:R-:W-:Y:S01]  /*9a00*/  R2UR UR5, R13 ;  /* 0x000000000d0572ca */ /* 0x000fe200000e0000 */
[----:B------:R-:W-:Y:S02]  /*9a10*/  VIADD R6, R4, 0x6 ;  /* 0x0000000604067836 */ /* 0x000fe40000000000 */
[----:B--2---:R-:W-:-:S02]  /*9a20*/  VIADD R14, R14, 0x6 ;  /* 0x000000060e0e7836 */ /* 0x004fc40000000000 */
[----:B------:R-:W-:Y:S01]  /*9a30*/  IMAD.MOV.U32 R7, RZ, RZ, R9 ;  /* 0x000000ffff077224 */ /* 0x000fe200078e0009 */
[----:B------:R-:W-:Y:S02]  /*9a40*/  WARPGROUP.DEPBAR.LE gsb0, 0x0 ;  /* 0x00008000000079c5 */ /* 0x000fe40000010000 */
[----:B------:R-:W-:-:S06]  /*9a50*/  WARPGROUP.ARRIVE ;  /* 0x00000000000079c5 */ /* 0x000fcc0000000000 */
[----:B------:R-:W-:Y:S01]  /*9a60*/  HGMMA.64x96x16.F32 R24, gdesc[UR4], R24, gsb0 ;  /* 0x01600000041879f0 */ /* 0x000fe20008000818 */
[----:B------:R-:W-:Y:S02]  /*9a70*/  R2UR UR6, R6 ;  /* 0x00000000060672ca */ /* 0x000fe400000e0000 */
[----:B------:R-:W-:Y:S02]  /*9a80*/  R2UR UR7, R7 ;  /* 0x00000000070772ca */ /* 0x000fe400000e0000 */
[----:B------:R-:W-:Y:S02]  /*9a90*/  R2UR UR4, R14 ;  /* 0x000000000e0472ca */ /* 0x000fe400000e0000 */
[----:B------:R-:W-:Y:S02]  /*9aa0*/  R2UR UR5, R15 ;  /* 0x000000000f0572ca */ /* 0x000fe400000e0000 */
[----:B------:R-:W-:-:S04]  /*9ab0*/  LOP3.LUT R11, R11, 0x1, RZ, 0xfc, !PT ;  /* 0x000000010b0b7812 */ /* 0x000fc800078efcff */
[----:B------:R-:W-:Y:S01]  /*9ac0*/  ISETP.NE.AND P2, PT, R11, 0x3, PT ;  /* 0x000000030b00780c */ /* 0x000fe20003f45270 */
[----:B------:R-:W-:Y:S02]  /*9ad0*/  WARPGROUP.DEPBAR.LE gsb0, 0x0 ;  /* 0x00008000000079c5 */ /* 0x000fe40000010000 */
[----:B------:R-:W-:-:S06]  /*9ae0*/  WARPGROUP.ARRIVE ;  /* 0x00000000000079c5 */ /* 0x000fcc0000000000 */
[----:B------:R-:W-:Y:S01]  /*9af0*/  HGMMA.64x96x16.F32 R24, gdesc[UR4], R24, gsb0 ;  /* 0x01600000041879f0 */ /* 0x000fe20008000818 */
[----:B------:R-:W-:Y:S02]  /*9b00*/  BSSY B0, `(.L_x_8767) ;  /* 0x0000004000007945 */ /* 0x000fe40003800000 */
[----:B------:R-:W-:Y:S02]  /*9b10*/  WARPGROUP.DEPBAR.LE gsb0, 0x0 ;  /* 0x00008000000079c5 */ /* 0x000fe40000010000 */
[----:B-1----:R-:W-:Y:S05]  /*9b20*/  @!P2 BRA `(.L_x_8768) ;  /* 0x000000000004a947 */ /* 0x002fea0003800000 */
[----:B------:R-:W-:Y:S01]  /*9b30*/  BPT.TRAP 0x1 ;  /* 0x000000040000795c */ /* 0x000fe20000300000 */
.L_x_8768:
[----:B------:R-:W-:Y:S05]  /*9b40*/  BSYNC B0 ;  /* 0x0000000000007941 */ /* 0x000fea0003800000 */
.L_x_8767:
[----:B------:R-:W2:Y:S01]  /*9b50*/  LDL.64 R6, [R1+0x40] ;  /* 0x0000400001067983 */ /* 0x000ea20000100a00 */
[----:B-----5:R-:W-:Y:S02]  /*9b60*/  SHF.L.U32 R8, R5, 0x1f, RZ ;  /* 0x0000001f05087819 */ /* 0x020fe400000006ff */
[----:B--2---:R-:W-:-:S05]  /*9b70*/  MOV R6, R6 ;  /* 0x0000000600067202 */ /* 0x004fca0000000f00 */
[----:B------:R-:W-:-:S04]  /*9b80*/  IMAD R3, R3, 0x8, R6 ;  /* 0x0000000803037824 */ /* 0x000fc800078e0206 */
[----:B------:R1:W2:Y:S01]  /*9b90*/  SYNCS.PHASECHK.TRANS64.TRYWAIT P1, [R3+URZ], R8 ;  /* 0x00000008030075a7 */ /* 0x0002a2000802017f */
[----:B------:R1:W5:Y:S04]  /*9ba0*/  LD.E R4, desc[UR46][R22.64+0x210] ;  /* 0x0002102e16047980 */ /* 0x000368000c101900 */
[----:B------:R1:W5:Y:S01]  /*9bb0*/  LD.E R5, desc[UR46][R22.64+0x214] ;  /* 0x0002142e16057980 */ /* 0x000362000c101900 */
[----:B------:R-:W-:Y:S04]  /*9bc0*/  BSSY B0, `(.L_x_8769) ;  /* 0x0000003000007945 */ /* 0x000fe80003800000 */
[----:B------:R-:W-:Y:S05]  /*9bd0*/  @!P2 BRA `(.L_x_8770) ;  /* 0x000000000004a947 */ /* 0x000fea0003800000 */
[----:B------:R-:W-:Y:S01]  /*9be0*/  BPT.TRAP 0x1 ;  /* 0x000000040000795c */ /* 0x000fe20000300000 */
.L_x_8770:
[----:B------:R-:W-:Y:S05]  /*9bf0*/  BSYNC B0 ;  /* 0x0000000000007941 */ /* 0x000fea0003800000 */
.L_x_8769:
[----:B------:R-:W-:Y:S04]  /*9c00*/  BSSY B0, `(.L_x_8771) ;  /* 0x0000006000007945 */ /* 0x000fe80003800000 */
[----:B--2---:R-:W-:Y:S05]  /*9c10*/  @P1 BRA `(.L_x_8772) ;  /* 0x0000000000101947 */ /* 0x004fea0003800000 */
[----:B-----5:R-:W-:Y:S01]  /*9c20*/  IMAD R4, R4, 0x8, R6 ;  /* 0x0000000804047824 */ /* 0x020fe200078e0206 */
[----:B------:R-:W-:-:S04]  /*9c30*/  SHF.L.U32 R5, R5, 0x1f, RZ ;  /* 0x0000001f05057819 */ /* 0x000fc800000006ff */
[----:B------:R-:W2:Y:S02]  /*9c40*/  SYNCS.PHASECHK.TRANS64.TRYWAIT P1, [R4+URZ], R5 ;  /* 0x00000005040075a7 */ /* 0x000ea4000802017f */
[----:B--2---:R-:W-:Y:S05]  /*9c50*/  @!P1 BRA `(.L_x_8773) ;  /* 0x0000019800dc9947 */ /* 0x004fea0003800000 */
.L_x_8772:
[----:B------:R-:W-:Y:S05]  /*9c60*/  BSYNC B0 ;  /* 0x0000000000007941 */ /* 0x000fea0003800000 */
.L_x_8771:
[----:B------:R-:W3:Y:S04]  /*9c70*/  LD.E R11, desc[UR46][R22.64+0x210] ;  /* 0x0002102e160b7980 */ /* 0x000ee8000c101900 */
[----:B------:R-:W3:Y:S04]  /*9c80*/  LDL.64 R6, [R1+0x118] ;  /* 0x0001180001067983 */ /* 0x000ee80000100a00 */
[----:B-1----:R-:W4:Y:S04]  /*9c90*/  LDL R3, [R1+0x90] ;  /* 0x0000900001037983 */ /* 0x002f280000100800 */
[----:B--2--5:R-:W2:Y:S04]  /*9ca0*/  LDL.64 R4, [R1+0x110] ;  /* 0x0001100001047983 */ /* 0x024ea80000100a00 */
[----:B------:R-:W2:Y:S04]  /*9cb0*/  LDL.64 R8, [R1+0x110] ;  /* 0x0001100001087983 */ /* 0x000ea80000100a00 */
[----:B------:R-:W2:Y:S04]  /*9cc0*/  LDL.64 R12, [R1+0x110] ;  /* 0x00011000010c7983 */ /* 0x000ea80000100a00 */
[----:B------:R-:W2:Y:S01]  /*9cd0*/  LDL.64 R14, [R1+0x110] ;  /* 0x00011000010e7983 */ /* 0x000ea20000100a00 */
[----:B------:R-:W-:Y:S05]  /*9ce0*/  WARPSYNC.ALL ;  /* 0x0000000000007948 */ /* 0x000fea0003800000 */
[----:B------:R-:W-:Y:S01]  /*9cf0*/  WARPGROUP.ARRIVE ;  /* 0x00000000000079c5 */ /* 0x000fe20000000000 */
[----:B------:R-:W2:Y:S01]  /*9d00*/  LDL.64 R20, [R1+0x110] ;  /* 0x0001100001147983 */ /* 0x000ea20000100a00 */
[----:B---3--:R-:W-:Y:S01]  /*9d10*/  IMAD R6, R11, 0xc00, R6 ;  /* 0x00000c000b067824 */ /* 0x008fe200078e0206 */
[----:B------:R-:W-:-:S02]  /*9d20*/  R2UR UR7, R7 ;  /* 0x00000000070772ca */ /* 0x000fc400000e0000 */
[----:B----4-:R-:W-:Y:S02]  /*9d30*/  ISETP.NE.U32.AND P1, PT, R3, RZ, PT ;  /* 0x000000ff0300720c */ /* 0x010fe40003f25070 */
[----:B------:R-:W-:Y:S02]  /*9d40*/  R2UR UR6, R6 ;  /* 0x00000000060672ca */ /* 0x000fe400000e0000 */
[----:B--2---:R-:W-:Y:S02]  /*9d50*/  R2UR UR4, R4 ;  /* 0x00000000040472ca */ /* 0x004fe400000e0000 */
[----:B------:R-:W-:-:S07]  /*9d60*/  R2UR UR5, R5 ;  /* 0x00000000050572ca */ /* 0x000fce00000e0000 */
[----:B------:R-:W-:-:S06]  /*9d70*/  VOTEU.ANY UP0, P1 ;  /* 0x00000000003f7886 */ /* 0x000fcc0000800100 */
[----:B------:R-:W-:Y:S01]  /*9d80*/  HGMMA.64x96x16.F32 R24, gdesc[UR4], R24, UP0, gsb0 ;  /* 0x01600000041879f0 */ /* 0x000fe2000b800818 */
[----:B------:R-:W-:Y:S02]  /*9d90*/  VIADD R8, R8, 0x2 ;  /* 0x0000000208087836 */ /* 0x000fe40000000000 */
        /* <DEDUP_REMOVED lines=126> */
[----:B------:R-:W-:Y:S01]  /*a580*/  R2UR UR5, R21 ;  /* 0x00000000150572ca */ /* 0x000fe200000e0000 */
[----:B--2---:R-:W-:Y:S01]  /*a590*/  VIADD R8, R8, 0xc02 ;  /* 0x00000c0208087836 */ /* 0x004fe20000000000 */
[----:B------:R-:W-:Y:S02]  /*a5a0*/  WARPGROUP.DEPBAR.LE gsb0, 0x0 ;  /* 0x00008000000079c5 */ /* 0x000fe40000010000 */
[----:B------:R-:W-:-:S09]  /*a5b0*/  WARPGROUP.ARRIVE ;  /* 0x00000000000079c5 */ /* 0x000fd20000000000 */
[----:B------:R-:W-:Y:S01]  /*a5c0*/  HGMMA.64x96x16.F32 R24, gdesc[UR4], R24, gsb0 ;  /* 0x01600000041879f0 */ /* 0x000fe20008000818 */
[----:B------:R-:W-:Y:S02]  /*a5d0*/  VIADD R4, R6, 0x902 ;  /* 0x0000090206047836 */ /* 0x000fe40000000000 */
[----:B------:R-:W-:Y:S01]  /*a5e0*/  IMAD.MOV.U32 R5, RZ, RZ, R7 ;  /* 0x000000ffff057224 */ /* 0x000fe200078e0007 */
[----:B------:R-:W-:Y:S02]  /*a5f0*/  R2UR UR4, R8 ;  /* 0x00000000080472ca */ /* 0x000fe400000e0000 */
[----:B------:R-:W-:Y:S02]  /*a600*/  R2UR UR6, R4 ;  /* 0x00000000040672ca */ /* 0x000fe400000e0000 */
[----:B------:R-:W-:Y:S02]  /*a610*/  R2UR UR7, R5 ;  /* 0x00000000050772ca */ /* 0x000fe400000e0000 */
[----:B------:R-:W-:Y:S01]  /*a620*/  R2UR UR5, R9 ;  /* 0x00000000090572ca */ /* 0x000fe200000e0000 */
[----:B---3--:R-:W-:-:S02]  /*a630*/  VIADD R12, R12, 0xc04 ;  /* 0x00000c040c0c7836 */ /* 0x008fc40000000000 */
[----:B------:R-:W-:Y:S01]  /*a640*/  VIADD R4, R6, 0x904 ;  /* 0x0000090406047836 */ /* 0x000fe20000000000 */
[----:B------:R-:W-:Y:S02]  /*a650*/  WARPGROUP.DEPBAR.LE gsb0, 0x0 ;  /* 0x00008000000079c5 */ /* 0x000fe40000010000 */
[----:B------:R-:W-:-:S07]  /*a660*/  WARPGROUP.ARRIVE ;  /* 0x00000000000079c5 */ /* 0x000fce0000000000 */
[----:B------:R-:W-:Y:S01]  /*a670*/  HGMMA.64x96x16.F32 R24, gdesc[UR4], R24, gsb0 ;  /* 0x01600000041879f0 */ /* 0x000fe20008000818 */
[----:B------:R-:W-:Y:S01]  /*a680*/  IMAD.MOV.U32 R5, RZ, RZ, R7 ;  /* 0x000000ffff057224 */ /* 0x000fe200078e0007 */
[----:B------:R-:W-:Y:S02]  /*a690*/  R2UR UR6, R4 ;  /* 0x00000000040672ca */ /* 0x000fe400000e0000 */
[----:B------:R-:W-:Y:S02]  /*a6a0*/  R2UR UR4, R12 ;  /* 0x000000000c0472ca */ /* 0x000fe400000e0000 */
[----:B------:R-:W-:Y:S02]  /*a6b0*/  R2UR UR7, R5 ;  /* 0x00000000050772ca */ /* 0x000fe400000e0000 */
[----:B------:R-:W-:Y:S01]  /*a6c0*/  R2UR UR5, R13 ;  /* 0x000000000d0572ca */ /* 0x000fe200000e0000 */
[----:B----4-:R-:W-:Y:S02]  /*a6d0*/  VIADD R14, R14, 0xc06 ;  /* 0x00000c060e0e7836 */ /* 0x010fe40000000000 */
[----:B------:R-:W-:-:S02]  /*a6e0*/  VIADD R4, R6, 0x906 ;  /* 0x0000090606047836 */ /* 0x000fc40000000000 */
[----:B------:R-:W-:Y:S01]  /*a6f0*/  IMAD.MOV.U32 R5, RZ, RZ, R7 ;  /* 0x000000ffff057224 */ /* 0x000fe200078e0007 */
[----:B------:R-:W-:Y:S02]  /*a700*/  WARPGROUP.DEPBAR.LE gsb0, 0x0 ;  /* 0x00008000000079c5 */ /* 0x000fe40000010000 */
[----:B------:R-:W-:-:S06]  /*a710*/  WARPGROUP.ARRIVE ;  /* 0x00000000000079c5 */ /* 0x000fcc0000000000 */
[----:B------:R-:W-:Y:S01]  /*a720*/  HGMMA.64x96x16.F32 R24, gdesc[UR4], R24, gsb0 ;  /* 0x01600000041879f0 */ /* 0x000fe20008000818 */
[----:B------:R-:W-:Y:S02]  /*a730*/  R2UR UR4, R14 ;  /* 0x000000000e0472ca */ /* 0x000fe400000e0000 */
[----:B------:R-:W-:Y:S02]  /*a740*/  R2UR UR5, R15 ;  /* 0x000000000f0572ca */ /* 0x000fe400000e0000 */
[----:B------:R-:W-:Y:S02]  /*a750*/  R2UR UR6, R4 ;  /* 0x00000000040672ca */ /* 0x000fe400000e0000 */
[----:B------:R-:W-:Y:S01]  /*a760*/  R2UR UR7, R5 ;  /* 0x00000000050772ca */ /* 0x000fe200000e0000 */
[----:B------:R-:W1:Y:S01]  /*a770*/  S2R R19, SR_TID.X ;  /* 0x0000000000137919 */ /* 0x000e620000002100 */
[----:B------:R-:W-:Y:S04]  /*a780*/  STL [R1+0x90], R0 ;  /* 0x0000900001007387 */ /* 0x000fe80000100800 */
[----:B------:R-:W-:Y:S01]  /*a790*/  STL [R1+0x90], R0 ;  /* 0x0000900001007387 */ /* 0x000fe20000100800 */
[----:B------:R-:W-:-:S02]  /*a7a0*/  WARPGROUP.DEPBAR.LE gsb0, 0x0 ;  /* 0x00008000000079c5 */ /* 0x000fc40000010000 */
[----:B------:R-:W-:-:S06]  /*a7b0*/  WARPGROUP.ARRIVE ;  /* 0x00000000000079c5 */ /* 0x000fcc0000000000 */
[----:B------:R-:W-:Y:S01]  /*a7c0*/  HGMMA.64x96x16.F32 R24, gdesc[UR4], R24, gsb0 ;  /* 0x01600000041879f0 */ /* 0x000fe20008000818 */
[----:B------:R-:W-:Y:S01]  /*a7d0*/  STL [R1+0x90], R0 ;  /* 0x0000900001007387 */ /* 0x000fe20000100800 */
[----:B-1----:R-:W-:-:S03]  /*a7e0*/  LOP3.LUT P2, RZ, R19, 0x7f, RZ, 0xc0, !PT ;  /* 0x0000007f13ff7812 */ /* 0x002fc6000784c0ff */
        /* <DEDUP_REMOVED lines=12> */
[----:B------:R-:W-:Y:S01]  /*a8b0*/  STL [R1+0x90], R0 ;  /* 0x0000900001007387 */ /* 0x000fe20000100800 */
[----:B------:R-:W-:-:S02]  /*a8c0*/  WARPGROUP.DEPBAR.LE gsb0, 0x0 ;  /* 0x00008000000079c5 */ /* 0x000fc40000010000 */
[----:B------:R1:W-:Y:S06]  /*a8d0*/  BAR.ARV R203, 0x100 ;  /* 0x000400cb0000751d */ /* 0x0003ec0000002000 */
[----:B------:R-:W2:Y:S04]  /*a8e0*/  @!P2 LD.E.64 R72, desc[UR46][R72.64+0x30] ;  /* 0x0000302e4848a980 */ /* 0x000ea8000c101b00 */
[----:B------:R-:W3:Y:S01]  /*a8f0*/  @!P2 LD.E R3, desc[UR46][R22.64+0x210] ;  /* 0x0002102e1603a980 */ /* 0x000ee2000c101900 */
[----:B--2---:R-:W-:-:S05]  /*a900*/  @!P2 MOV R4, R72 ;  /* 0x000000480004a202 */ /* 0x004fca0000000f00 */
[----:B---3--:R-:W-:-:S05]  /*a910*/  @!P2 IMAD R3, R3, 0x8, R4 ;  /* 0x000000080303a824 */ /* 0x008fca00078e0204 */
[----:B------:R-:W-:-:S04]  /*a920*/  @!P2 PRMT R3, RZ, 0x654, R3 ;  /* 0x00000654ff03a816 */ /* 0x000fc80000000003 */
[----:B------:R2:W-:Y:S01]  /*a930*/  @!P2 SYNCS.ARRIVE.TRANS64.RED.A1T0 RZ, [R3+URZ], RZ ;  /* 0x000000ff03ffa9a7 */ /* 0x0005e2000810043f */
[----:B------:R-:W3:Y:S04]  /*a940*/  LDL.64 R14, [R1+0x430] ;  /* 0x00043000010e7983 */ /* 0x000ee80000100a00 */
[----:B------:R-:W4:Y:S04]  /*a950*/  LDL R20, [R1+0x450] ;  /* 0x0004500001147983 */ /* 0x000f280000100800 */
[----:B------:R-:W4:Y:S01]  /*a960*/  LDL.64 R72, [R1+0x440] ;  /* 0x0004400001487983 */ /* 0x000f220000100a00 */
[----:B---3--:R-:W-:-:S04]  /*a970*/  FMNMX.FTZ R4, R24, R14, !PT ;  /* 0x0000000e18047209 */ /* 0x008fc80007810000 */
        /* <DEDUP_REMOVED lines=50> */
[----:B--2---:R-:W-:-:S03]  /*aca0*/  FMNMX.FTZ R6, R7, R8, !PT ;  /* 0x0000000807067209 */ /* 0x004fc60007810000 */
[----:B------:R-:W-:Y:S04]  /*acb0*/  STL.64 [R1+0x430], R4 ;  /* 0x0004300401007387 */ /* 0x000fe80000100a00 */
[----:B------:R-:W2:Y:S04]  /*acc0*/  LDL R7, [R1+0x434] ;  /* 0x0004340001077983 */ /* 0x000ea80000100800 */
[----:B------:R-:W-:Y:S04]  /*acd0*/  STL [R1+0x430], R6 ;  /* 0x0004300601007387 */ /* 0x000fe80000100800 */
[----:B------:R-:W3:Y:S04]  /*ace0*/  LDL R75, [R1+0x430] ;  /* 0x00043000014b7983 */ /* 0x000ee80000100800 */
[----:B--2---:R-:W2:Y:S01]  /*acf0*/  SHFL.BFLY PT, R4, R7, 0x2, 0x1f ;  /* 0x0c401f0007047f89 */ /* 0x004ea200000e0000 */
[----:B---3--:R-:W-:Y:S01]  /*ad00*/  FADD.FTZ R3, R14, -R75 ;  /* 0x8000004b0e037221 */ /* 0x008fe20000010000 */
[----:B----4-:R-:W-:-:S04]  /*ad10*/  FMUL.FTZ R75, R20, R75 ;  /* 0x0000004b144b7220 */ /* 0x010fc80000410000 */
[----:B------:R-:W-:Y:S01]  /*ad20*/  FFMA.FTZ R152, R24, R20, -R75 ;  /* 0x0000001418987223 */ /* 0x000fe2000001084b */
[----:B--2---:R-:W-:-:S05]  /*ad30*/  FMNMX.FTZ R5, R4, R7, !PT ;  /* 0x0000000704057209 */ /* 0x004fca0007810000 */
[----:B------:R-:W2:Y:S01]  /*ad40*/  SHFL.BFLY PT, R24, R5, 0x1, 0x1f ;  /* 0x0c201f0005187f89 */ /* 0x000ea200000e0000 */
[-CC-:B------:R-:W-:Y:S01]  /*ad50*/  FFMA.FTZ R155, R29, R20.reuse, -R75.reuse ;  /* 0x000000141d9b7223 */ /* 0x180fe2000001084b */
[-C--:B------:R-:W-:Y:S01]  /*ad60*/  FMUL.FTZ R21, R3, R20.reuse ;  /* 0x0000001403157220 */ /* 0x080fe20000410000 */
[-CC-:B------:R-:W-:Y:S01]  /*ad70*/  FFMA.FTZ R3, R25, R20.reuse, -R75.reuse ;  /* 0x0000001419037223 */ /* 0x180fe2000001084b */
[-CC-:B------:R-:W-:Y:S01]  /*ad80*/  FFMA.FTZ R12, R44, R20.reuse, -R75.reuse ;  /* 0x000000142c0c7223 */ /* 0x180fe2000001084b */
[----:B------:R-:W-:Y:S01]  /*ad90*/  MUFU.EX2 R152, R152 ;  /* 0x0000009800987308 */ /* 0x000fe20000000800 */
[----:B------:R-:W-:Y:S01]  /*ada0*/  FFMA.FTZ R154, R28, R20, -R75 ;  /* 0x000000141c9a7223 */ /* 0x000fe2000001084b */
[----:B--2---:R-:W-:-:S05]  /*adb0*/  FMNMX.FTZ R24, R5, R24, !PT ;  /* 0x0000001805187209 */ /* 0x004fca0007810000 */
[----:B------:R-:W-:Y:S01]  /*adc0*/  FMUL.FTZ R29, R24, R20 ;  /* 0x00000014181d7220 */ /* 0x000fe20000410000 */
[----:B------:R-:W-:-:S03]  /*add0*/  FADD.FTZ R25, R15, -R24 ;  /* 0x800000180f197221 */ /* 0x000fc60000010000 */
[-CC-:B------:R-:W-:Y:S01]  /*ade0*/  FFMA.FTZ R153, R26, R20.reuse, -R29.reuse ;  /* 0x000000141a997223 */ /* 0x180fe2000001081d */
[----:B------:R-:W-:Y:S01]  /*adf0*/  FMUL.FTZ R25, R20, R25 ;  /* 0x0000001914197220 */ /* 0x000fe20000410000 */
[-CC-:B------:R-:W-:Y:S01]  /*ae00*/  FFMA.FTZ R187, R27, R20.reuse, -R29.reuse ;  /* 0x000000141bbb7223 */ /* 0x180fe2000001081d */
[----:B------:R-:W-:Y:S01]  /*ae10*/  MUFU.EX2 R21, R21 ;  /* 0x0000001500157308 */ /* 0x000fe20000000800 */
[-CC-:B------:R-:W-:Y:S01]  /*ae20*/  FFMA.FTZ R186, R30, R20.reuse, -R29.reuse ;  /* 0x000000141eba7223 */ /* 0x180fe2000001081d */
[----:B------:R-:W-:-:S06]  /*ae30*/  FFMA.FTZ R190, R31, R20, -R29 ;  /* 0x000000141fbe7223 */ /* 0x000fcc000001081d */
[----:B------:R-:W-:Y:S08]  /*ae40*/  MUFU.EX2 R44, R25 ;  /* 0x00000019002c7308 */ /* 0x000ff00000000800 */
[----:B------:R-:W2:Y:S01]  /*ae50*/  MUFU.EX2 R153, R153 ;  /* 0x0000009900997308 */ /* 0x000ea20000000800 */
[----:B------:R-:W-:-:S07]  /*ae60*/  FFMA.FTZ R182, R34, R20, -R29 ;  /* 0x0000001422b67223 */ /* 0x000fce000001081d */
[----:B------:R-:W3:Y:S01]  /*ae70*/  MUFU.EX2 R187, R187 ;  /* 0x000000bb00bb7308 */ /* 0x000ee20000000800 */
[----:B------:R-:W-:-:S07]  /*ae80*/  FFMA.FTZ R13, R32, R20, -R75 ;  /* 0x00000014200d7223 */ /* 0x000fce000001084b */
[----:B------:R-:W4:Y:S01]  /*ae90*/  MUFU.EX2 R3, R3 ;  /* 0x0000000300037308 */ /* 0x000f220000000800 */
[----:B------:R-:W-:-:S07]  /*aea0*/  FFMA.FTZ R184, R35, R20, -R29 ;  /* 0x0000001423b87223 */ /* 0x000fce000001081d */
[----:B------:R-:W1:Y:S01]  /*aeb0*/  MUFU.EX2 R186, R186 ;  /* 0x000000ba00ba7308 */ /* 0x000e620000000800 */
[----:B------:R-:W-:-:S07]  /*aec0*/  FFMA.FTZ R163, R33, R20, -R75 ;  /* 0x0000001421a37223 */ /* 0x000fce000001084b */
[----:B------:R-:W1:Y:S01]  /*aed0*/  MUFU.EX2 R154, R154 ;  /* 0x0000009a009a7308 */ /* 0x000e620000000800 */
[----:B--2---:R-:W-:Y:S01]  /*aee0*/  FFMA.FTZ R26, R73, R44, R153 ;  /* 0x0000002c491a7223 */ /* 0x004fe20000010099 */
[----:B------:R-:W-:-:S06]  /*aef0*/  FFMA.FTZ R183, R38, R20, -R29 ;  /* 0x0000001426b77223 */ /* 0x000fcc000001081d */
[----:B------:R-:W2:Y:S01]  /*af00*/  MUFU.EX2 R190, R190 ;  /* 0x000000be00be7308 */ /* 0x000ea20000000800 */
[----:B------:R-:W-:Y:S01]  /*af10*/  FFMA.FTZ R72, R21, R72, R152 ;  /* 0x0000004815487223 */ /* 0x000fe20000010098 */
[----:B------:R-:W-:-:S06]  /*af20*/  FFMA.FTZ R14, R36, R20, -R75 ;  /* 0x00000014240e7223 */ /* 0x000fcc000001084b */
[----:B------:R-:W2:Y:S01]  /*af30*/  MUFU.EX2 R155, R155 ;  /* 0x0000009b009b7308 */ /* 0x000ea20000000800 */
[----:B---3--:R-:W-:Y:S01]  /*af40*/  FADD.FTZ R27, R187, R26 ;  /* 0x0000001abb1b7221 */ /* 0x008fe20000010000 */
[----:B------:R-:W-:-:S06]  /*af50*/  FFMA.FTZ R185, R39, R20, -R29 ;  /* 0x0000001427b97223 */ /* 0x000fcc000001081d */
[----:B------:R-:W3:Y:S01]  /*af60*/  MUFU.EX2 R182, R182 ;  /* 0x000000b600b67308 */ /* 0x000ee20000000800 */
[----:B----4-:R-:W-:Y:S01]  /*af70*/  FADD.FTZ R25, R3, R72 ;  /* 0x0000004803197221 */ /* 0x010fe20000010000 */
[----:B------:R-:W-:-:S06]  /*af80*/  FFMA.FTZ R162, R37, R20, -R75 ;  /* 0x0000001425a27223 */ /* 0x000fcc000001084b */
[----:B------:R-:W4:Y:S01]  /*af90*/  MUFU.EX2 R13, R13 ;  /* 0x0000000d000d7308 */ /* 0x000f220000000800 */
[----:B-1----:R-:W-:Y:S01]  /*afa0*/  FADD.FTZ R27, R186, R27 ;  /* 0x0000001bba1b7221 */ /* 0x002fe20000010000 */
[----:B------:R-:W-:-:S06]  /*afb0*/  FFMA.FTZ R178, R42, R20, -R29 ;  /* 0x000000142ab27223 */ /* 0x000fcc000001081d */
[----:B------:R-:W1:Y:S01]  /*afc0*/  MUFU.EX2 R184, R184 ;  /* 0x000000b800b87308 */ /* 0x000e620000000800 */
[----:B------:R-:W-:Y:S01]  /*afd0*/  FADD.FTZ R26, R154, R25 ;  /* 0x000000199a1a7221 */ /* 0x000fe20000010000 */
[----:B------:R-:W-:-:S06]  /*afe0*/  FFMA.FTZ R11, R40, R20, -R75 ;  /* 0x00000014280b7223 */ /* 0x000fcc000001084b */
[----:B------:R-:W1:Y:S01]  /*aff0*/  MUFU.EX2 R163, R163 ;  /* 0x000000a300a37308 */ /* 0x000e620000000800 */
[----:B--2---:R-:W-:Y:S01]  /*b000*/  FADD.FTZ R27, R190, R27 ;  /* 0x0000001bbe1b7221 */ /* 0x004fe20000010000 */
[----:B------:R-:W-:-:S06]  /*b010*/  FFMA.FTZ R180, R43, R20, -R29 ;  /* 0x000000142bb47223 */ /* 0x000fcc000001081d */
[----:B------:R-:W2:Y:S01]  /*b020*/  MUFU.EX2 R183, R183 ;  /* 0x000000b700b77308 */ /* 0x000ea20000000800 */
[----:B------:R-:W-:Y:S01]  /*b030*/  FADD.FTZ R26, R155, R26 ;  /* 0x0000001a9b1a7221 */ /* 0x000fe20000010000 */
[----:B------:R-:W-:-:S06]  /*b040*/  FFMA.FTZ R160, R41, R20, -R75 ;  /* 0x0000001429a07223 */ /* 0x000fcc000001084b */
[----:B------:R-:W2:Y:S01]  /*b050*/  MUFU.EX2 R14, R14 ;  /* 0x0000000e000e7308 */ /* 0x000ea20000000800 */
[----:B---3--:R-:W-:Y:S01]  /*b060*/  FADD.FTZ R27, R182, R27 ;  /* 0x0000001bb61b7221 */ /* 0x008fe20000010000 */
[----:B------:R-:W-:-:S06]  /*b070*/  FFMA.FTZ R179, R46, R20, -R29 ;  /* 0x000000142eb37223 */ /* 0x000fcc000001081d */
[----:B------:R-:W3:Y:S01]  /*b080*/  MUFU.EX2 R185, R185 ;  /* 0x000000b900b97308 */ /* 0x000ee20000000800 */
[----:B----4-:R-:W-:-:S07]  /*b090*/  FADD.FTZ R26, R13, R26 ;  /* 0x0000001a0d1a7221 */ /* 0x010fce0000010000 */
        /* <DEDUP_REMOVED lines=72> */
[----:B------:R-:W-:Y:S01]  /*b520*/  FFMA.FTZ R68, R68, R20, -R75 ;  /* 0x0000001444447223 */ /* 0x000fe2000001084b */
[----:B-1----:R-:W-:-:S06]  /*b530*/  FADD.FTZ R28, R174, R27 ;  /* 0x0000001bae1c7221 */ /* 0x002fcc0000010000 */
[----:B------:R-:W1:Y:S01]  /*b540*/  MUFU.EX2 R170, R170 ;  /* 0x000000aa00aa7308 */ /* 0x000e620000000800 */
[----:B------:R-:W-:Y:S01]  /*b550*/  FADD.FTZ R26, R156, R25 ;  /* 0x000000199c1a7221 */ /* 0x000fe20000010000 */
[----:B------:R-:W-:-:S06]  /*b560*/  FFMA.FTZ R177, R71, R20, -R29 ;  /* 0x0000001447b17223 */ /* 0x000fcc000001081d */
[----:B------:R-:W1:Y:S01]  /*b570*/  MUFU.EX2 R4, R4 ;  /* 0x0000000400047308 */ /* 0x000e620000000800 */
[----:B------:R-:W-:Y:S01]  /*b580*/  FFMA.FTZ R69, R69, R20, -R75 ;  /* 0x0000001445457223 */ /* 0x000fe2000001084b */
[----:B--2---:R-:W-:-:S06]  /*b590*/  FADD.FTZ R28, R169, R28 ;  /* 0x0000001ca91c7221 */ /* 0x004fcc0000010000 */
[----:B------:R-:W2:Y:S01]  /*b5a0*/  MUFU.EX2 R176, R176 ;  /* 0x000000b000b07308 */ /* 0x000ea20000000800 */
[----:B------:R-:W-:-:S07]  /*b5b0*/  FADD.FTZ R26, R7, R26 ;  /* 0x0000001a071a7221 */ /* 0x000fce0000010000 */
[----:B------:R-:W2:Y:S01]  /*b5c0*/  MUFU.EX2 R19, R19 ;  /* 0x0000001300137308 */ /* 0x000ea20000000800 */
[----:B---3--:R-:W-:Y:S01]  /*b5d0*/  FADD.FTZ R27, R175, R28 ;  /* 0x0000001caf1b7221 */ /* 0x008fe20000010000 */
[----:B----4-:R-:W-:-:S06]  /*b5e0*/  FADD.FTZ R25, R157, R26 ;  /* 0x0000001a9d197221 */ /* 0x010fcc0000010000 */
[----:B------:R-:W3:Y:S08]  /*b5f0*/  MUFU.EX2 R171, R171 ;  /* 0x000000ab00ab7308 */ /* 0x000ef00000000800 */
[----:B------:R-:W4:Y:S01]  /*b600*/  MUFU.EX2 R5, R68 ;  /* 0x0000004400057308 */ /* 0x000f220000000800 */
[----:B-1----:R-:W-:Y:S01]  /*b610*/  FADD.FTZ R27, R170, R27 ;  /* 0x0000001baa1b7221 */ /* 0x002fe20000010000 */
[----:B------:R-:W-:-:S06]  /*b620*/  FADD.FTZ R20, R4, R25 ;  /* 0x0000001904147221 */ /* 0x000fcc0000010000 */
[----:B------:R-:W1:Y:S08]  /*b630*/  MUFU.EX2 R177, R177 ;  /* 0x000000b100b17308 */ /* 0x000e700000000800 */
[----:B------:R-:W1:Y:S01]  /*b640*/  MUFU.EX2 R15, R69 ;  /* 0x00000045000f7308 */ /* 0x000e620000000800 */
[----:B--2---:R-:W-:Y:S01]  /*b650*/  FADD.FTZ R26, R176, R27 ;  /* 0x0000001bb01a7221 */ /* 0x004fe20000010000 */
[----:B------:R-:W-:-:S03]  /*b660*/  FADD.FTZ R20, R19, R20 ;  /* 0x0000001413147221 */ /* 0x000fc60000010000 */
[----:B---3--:R-:W-:Y:S01]  /*b670*/  FADD.FTZ R26, R171, R26 ;  /* 0x0000001aab1a7221 */ /* 0x008fe20000010000 */
[----:B----4-:R-:W-:-:S03]  /*b680*/  FADD.FTZ R20, R5, R20 ;  /* 0x0000001405147221 */ /* 0x010fc60000010000 */
[----:B-1----:R-:W-:Y:S01]  /*b690*/  FADD.FTZ R27, R177, R26 ;  /* 0x0000001ab11b7221 */ /* 0x002fe20000010000 */
[----:B------:R1:W-:Y:S01]  /*b6a0*/  STL [R1+0x434], R24 ;  /* 0x0004341801007387 */ /* 0x0003e20000100800 */
[----:B------:R-:W-:-:S05]  /*b6b0*/  FADD.FTZ R26, R15, R20 ;  /* 0x000000140f1a7221 */ /* 0x000fca0000010000 */
[----:B------:R2:W-:Y:S04]  /*b6c0*/  STL.64 [R1+0x440], R26 ;  /* 0x0004401a01007387 */ /* 0x0005e80000100a00 */
[----:B------:R-:W3:Y:S04]  /*b6d0*/  LD.E R25, desc[UR46][R22.64+0x41c] ;  /* 0x00041c2e16197980 */ /* 0x000ee8000c101900 */
[----:B------:R-:W4:Y:S04]  /*b6e0*/  LD.E R40, desc[UR46][R22.64+0x414] ;  /* 0x0004142e16287980 */ /* 0x000f28000c101900 */
[----:B------:R-:W4:Y:S04]  /*b6f0*/  LD.E R20, desc[UR46][R22.64+0x220] ;  /* 0x0002202e16147980 */ /* 0x000f28000c101900 */
[----:B------:R-:W4:Y:S04]  /*b700*/  LD.E R28, desc[UR46][R22.64+0x224] ;  /* 0x0002242e161c7980 */ /* 0x000f28000c101900 */
[----:B------:R-:W4:Y:S04]  /*b710*/  LD.E R30, desc[UR46][R22.64+0x230] ;  /* 0x0002302e161e7980 */ /* 0x000f28000c101900 */
[----:B------:R-:W4:Y:S04]  /*b720*/  LD.E R32, desc[UR46][R22.64+0x234] ;  /* 0x0002342e16207980 */ /* 0x000f28000c101900 */
[----:B------:R-:W4:Y:S04]  /*b730*/  LD.E R34, desc[UR46][R22.64+0x240] ;  /* 0x0002402e16227980 */ /* 0x000f28000c101900 */
[----:B------:R-:W4:Y:S04]  /*b740*/  LD.E R36, desc[UR46][R22.64+0x244] ;  /* 0x0002442e16247980 */ /* 0x000f28000c101900 */
[----:B------:R-:W4:Y:S04]  /*b750*/  LD.E R38, desc[UR46][R22.64+0x250] ;  /* 0x0002502e16267980 */ /* 0x000f28000c101900 */
[----:B-1----:R-:W4:Y:S04]  /*b760*/  LD.E R24, desc[UR46][R22.64+0x254] ;  /* 0x0002542e16187980 */ /* 0x002f28000c101900 */
        /* <DEDUP_REMOVED lines=54> */
[----:B--2---:R-:W2:Y:S04]  /*bad0*/  LD.E R26, desc[UR46][R22.64+0x410] ;  /* 0x0004102e161a7980 */ /* 0x004ea8000c101900 */
[----:B------:R-:W2:Y:S04]  /*bae0*/  LD.E R151, desc[UR46][R22.64+0x228] ;  /* 0x0002282e16977980 */ /* 0x000ea8000c101900 */
        /* <DEDUP_REMOVED lines=61> */
[----:B------:R-:W2:Y:S01]  /*bec0*/  LD.E R29, desc[UR46][R22.64+0x418] ;  /* 0x0004182e161d7980 */ /* 0x000ea2000c101900 */
[----:B---3--:R-:W-:Y:S01]  /*bed0*/  FMUL.FTZ R223, R44, R25 ;  /* 0x000000192cdf7220 */ /* 0x008fe20000410000 */
[C---:B----4-:R-:W-:Y:S01]  /*bee0*/  FMUL.FTZ R215, R21.reuse, R40 ;  /* 0x0000002815d77220 */ /* 0x050fe20000410000 */
[C---:B------:R-:W-:Y:S01]  /*bef0*/  FMUL.FTZ R25, R21.reuse, R20 ;  /* 0x0000001415197220 */ /* 0x040fe20000410000 */
[C---:B------:R-:W-:Y:S01]  /*bf00*/  FMUL.FTZ R191, R21.reuse, R28 ;  /* 0x0000001c15bf7220 */ /* 0x040fe20000410000 */
[C---:B------:R-:W-:Y:S01]  /*bf10*/  FMUL.FTZ R193, R21.reuse, R30 ;  /* 0x0000001e15c17220 */ /* 0x040fe20000410000 */
[----:B------:R1:W-:Y:S01]  /*bf20*/  ST.E desc[UR46][R22.64+0x41c], R223 ;  /* 0x00041cdf16007985 */ /* 0x0003e2000c10192e */
[C---:B------:R-:W-:Y:S01]  /*bf30*/  FMUL.FTZ R205, R21.reuse, R32 ;  /* 0x0000002015cd7220 */ /* 0x040fe20000410000 */
[C---:B------:R-:W-:Y:S01]  /*bf40*/  FMUL.FTZ R207, R21.reuse, R34 ;  /* 0x0000002215cf7220 */ /* 0x040fe20000410000 */
[C---:B------:R-:W-:Y:S01]  /*bf50*/  FMUL.FTZ R213, R21.reuse, R36 ;  /* 0x0000002415d57220 */ /* 0x040fe20000410000 */
[----:B------:R3:W-:Y:S01]  /*bf60*/  ST.E desc[UR46][R22.64+0x414], R215 ;  /* 0x000414d716007985 */ /* 0x0007e2000c10192e */
[C---:B------:R-:W-:Y:S01]  /*bf70*/  FMUL.FTZ R225, R21.reuse, R144 ;  /* 0x0000009015e17220 */ /* 0x040fe20000410000 */
[----:B------:R-:W-:-:S02]  /*bf80*/  FMUL.FTZ R227, R21, R146 ;  /* 0x0000009215e37220 */ /* 0x000fc40000410000 */
[----:B------:R4:W-:Y:S04]  /*bf90*/  ST.E desc[UR46][R22.64+0x220], R25 ;  /* 0x0002201916007985 */ /* 0x0009e8000c10192e */
[----:B------:R4:W-:Y:S01]  /*bfa0*/  ST.E desc[UR46][R22.64+0x224], R191 ;  /* 0x000224bf16007985 */ /* 0x0009e2000c10192e */
[C---:B-1----:R-:W-:Y:S01]  /*bfb0*/  FMUL.FTZ R223, R21.reuse, R142 ;  /* 0x0000008e15df7220 */ /* 0x042fe20000410000 */
[C---:B---3--:R-:W-:Y:S01]  /*bfc0*/  FMUL.FTZ R215, R21.reuse, R24 ;  /* 0x0000001815d77220 */ /* 0x048fe20000410000 */
[C---:B----4-:R-:W-:Y:S01]  /*bfd0*/  FMUL.FTZ R25, R21.reuse, R38 ;  /* 0x0000002615197220 */ /* 0x050fe20000410000 */
[C---:B------:R-:W-:Y:S01]  /*bfe0*/  FMUL.FTZ R191, R21.reuse, R148 ;  /* 0x0000009415bf7220 */ /* 0x040fe20000410000 */
[----:B------:R1:W-:Y:S04]  /*bff0*/  ST.E desc[UR46][R22.64+0x230], R193 ;  /* 0x000230c116007985 */ /* 0x0003e8000c10192e */
[----:B------:R3:W-:Y:S04]  /*c000*/  ST.E desc[UR46][R22.64+0x234], R205 ;  /* 0x000234cd16007985 */ /* 0x0007e8000c10192e */
[----:B------:R4:W-:Y:S04]  /*c010*/  ST.E desc[UR46][R22.64+0x240], R207 ;  /* 0x000240cf16007985 */ /* 0x0009e8000c10192e */
[----:B------:R4:W-:Y:S01]  /*c020*/  ST.E desc[UR46][R22.64+0x244], R213 ;  /* 0x000244d516007985 */ /* 0x0009e2000c10192e */
[----:B-1----:R-:W-:-:S03]  /*c030*/  FMUL.FTZ R193, R21, R150 ;  /* 0x0000009615c17220 */ /* 0x002fc60000410000 */
[----:B------:R1:W-:Y:S01]  /*c040*/  ST.E desc[UR46][R22.64+0x250], R25 ;  /* 0x0002501916007985 */ /* 0x0003e2000c10192e */
[----:B---3--:R-:W-:-:S03]  /*c050*/  FMUL.FTZ R205, R21, R140 ;  /* 0x0000008c15cd7220 */ /* 0x008fc60000410000 */
[----:B------:R3:W-:Y:S01]  /*c060*/  ST.E desc[UR46][R22.64+0x254], R215 ;  /* 0x000254d716007985 */ /* 0x0007e2000c10192e */
[----:B----4-:R-:W-:-:S03]  /*c070*/  FMUL.FTZ R207, R21, R138 ;  /* 0x0000008a15cf7220 */ /* 0x010fc60000410000 */
[----:B------:R4:W-:Y:S01]  /*c080*/  ST.E desc[UR46][R22.64+0x260], R223 ;  /* 0x000260df16007985 */ /* 0x0009e2000c10192e */
[----:B------:R-:W-:-:S03]  /*c090*/  FMUL.FTZ R213, R21, R136 ;  /* 0x0000008815d57220 */ /* 0x000fc60000410000 */
[----:B------:R4:W-:Y:S01]  /*c0a0*/  ST.E desc[UR46][R22.64+0x264], R225 ;  /* 0x000264e116007985 */ /* 0x0009e2000c10192e */
[----:B-1----:R-:W-:-:S03]  /*c0b0*/  FMUL.FTZ R25, R21, R134 ;  /* 0x0000008615197220 */ /* 0x002fc60000410000 */
[----:B------:R1:W-:Y:S01]  /*c0c0*/  ST.E desc[UR46][R22.64+0x270], R227 ;  /* 0x000270e316007985 */ /* 0x0003e2000c10192e */
[----:B---3--:R-:W-:-:S03]  /*c0d0*/  FMUL.FTZ R215, R21, R126 ;  /* 0x0000007e15d77220 */ /* 0x008fc60000410000 */
[----:B------:R3:W-:Y:S01]  /*c0e0*/  ST.E desc[UR46][R22.64+0x274], R191 ;  /* 0x000274bf16007985 */ /* 0x0007e2000c10192e */
[C---:B----4-:R-:W-:Y:S01]  /*c0f0*/  FMUL.FTZ R223, R21.reuse, R132 ;  /* 0x0000008415df7220 */ /* 0x050fe20000410000 */
[C---:B------:R-:W-:Y:S01]  /*c100*/  FMUL.FTZ R225, R21.reuse, R130 ;  /* 0x0000008215e17220 */ /* 0x040fe20000410000 */
[C---:B-1----:R-:W-:Y:S01]  /*c110*/  FMUL.FTZ R227, R21.reuse, R128 ;  /* 0x0000008015e37220 */ /* 0x042fe20000410000 */
[C---:B---3--:R-:W-:Y:S01]  /*c120*/  FMUL.FTZ R191, R21.reuse, R124 ;  /* 0x0000007c15bf7220 */ /* 0x048fe20000410000 */
        /* <DEDUP_REMOVED lines=59> */
[----:B---3--:R-:W-:Y:S01]  /*c4e0*/  FMUL.FTZ R191, R21, R64 ;  /* 0x0000004015bf7220 */ /* 0x008fe20000410000 */
[----:B------:R1:W-:Y:S01]  /*c4f0*/  ST.E desc[UR46][R22.64+0x370], R193 ;  /* 0x000370c116007985 */ /* 0x0003e2000c10192e */
[C---:B--2---:R-:W-:Y:S01]  /*c500*/  FMUL.FTZ R151, R44.reuse, R151 ;  /* 0x000000972c977220 */ /* 0x044fe20000410000 */
[C---:B------:R-:W-:Y:S02]  /*c510*/  FMUL.FTZ R149, R44.reuse, R149 ;  /* 0x000000952c957220 */ /* 0x040fe40000410000 */
[----:B------:R2:W-:Y:S01]  /*c520*/  ST.E desc[UR46][R22.64+0x374], R205 ;  /* 0x000374cd16007985 */ /* 0x0005e2000c10192e */
[C---:B------:R-:W-:Y:S01]  /*c530*/  FMUL.FTZ R147, R44.reuse, R147 ;  /* 0x000000932c937220 */ /* 0x040fe20000410000 */
[----:B------:R-:W-:-:S02]  /*c540*/  FMUL.FTZ R145, R44, R145 ;  /* 0x000000912c917220 */ /* 0x000fc40000410000 */
[----:B------:R3:W-:Y:S01]  /*c550*/  ST.E desc[UR46][R22.64+0x380], R207 ;  /* 0x000380cf16007985 */ /* 0x0007e2000c10192e */
[C---:B------:R-:W-:Y:S01]  /*c560*/  FMUL.FTZ R137, R44.reuse, R137 ;  /* 0x000000892c897220 */ /* 0x040fe20000410000 */
[C---:B------:R-:W-:Y:S02]  /*c570*/  FMUL.FTZ R143, R44.reuse, R143 ;  /* 0x0000008f2c8f7220 */ /* 0x040fe40000410000 */
[----:B------:R4:W-:Y:S01]  /*c580*/  ST.E desc[UR46][R22.64+0x384], R213 ;  /* 0x000384d516007985 */ /* 0x0009e2000c10192e */
[C---:B-1----:R-:W-:Y:S01]  /*c590*/  FMUL.FTZ R193, R21.reuse, R56 ;  /* 0x0000003815c17220 */ /* 0x042fe20000410000 */
[C---:B------:R-:W-:Y:S02]  /*c5a0*/  FMUL.FTZ R141, R44.reuse, R141 ;  /* 0x0000008d2c8d7220 */ /* 0x040fe40000410000 */
[----:B------:R1:W-:Y:S01]  /*c5b0*/  ST.E desc[UR46][R22.64+0x390], R25 ;  /* 0x0003901916007985 */ /* 0x0003e2000c10192e */
[----:B--2---:R-:W-:Y:S01]  /*c5c0*/  FMUL.FTZ R205, R21, R62 ;  /* 0x0000003e15cd7220 */ /* 0x004fe20000410000 */
[----:B------:R-:W-:-:S02]  /*c5d0*/  FMUL.FTZ R139, R44, R139 ;  /* 0x0000008b2c8b7220 */ /* 0x000fc40000410000 */
[----:B------:R2:W-:Y:S01]  /*c5e0*/  ST.E desc[UR46][R22.64+0x394], R215 ;  /* 0x000394d716007985 */ /* 0x0005e2000c10192e */
[C---:B---3--:R-:W-:Y:S01]  /*c5f0*/  FMUL.FTZ R207, R21.reuse, R60 ;  /* 0x0000003c15cf7220 */ /* 0x048fe20000410000 */
[C---:B------:R-:W-:Y:S02]  /*c600*/  FMUL.FTZ R135, R44.reuse, R135 ;  /* 0x000000872c877220 */ /* 0x040fe40000410000 */
[----:B------:R3:W-:Y:S01]  /*c610*/  ST.E desc[UR46][R22.64+0x3a0], R223 ;  /* 0x0003a0df16007985 */ /* 0x0007e2000c10192e */
[C---:B----4-:R-:W-:Y:S01]  /*c620*/  FMUL.FTZ R213, R21.reuse, R58 ;  /* 0x0000003a15d57220 */ /* 0x050fe20000410000 */
[C---:B------:R-:W-:Y:S02]  /*c630*/  FMUL.FTZ R127, R44.reuse, R127 ;  /* 0x0000007f2c7f7220 */ /* 0x040fe40000410000 */
[----:B------:R4:W-:Y:S01]  /*c640*/  ST.E desc[UR46][R22.64+0x3a4], R225 ;  /* 0x0003a4e116007985 */ /* 0x0009e2000c10192e */
[----:B-1----:R-:W-:Y:S01]  /*c650*/  FMUL.FTZ R25, R21, R54 ;  /* 0x0000003615197220 */ /* 0x002fe20000410000 */
[----:B------:R-:W-:-:S02]  /*c660*/  FMUL.FTZ R133, R44, R133 ;  /* 0x000000852c857220 */ /* 0x000fc40000410000 */
[----:B------:R1:W-:Y:S01]  /*c670*/  ST.E desc[UR46][R22.64+0x3b0], R227 ;  /* 0x0003b0e316007985 */ /* 0x0003e2000c10192e */
[C---:B--2---:R-:W-:Y:S01]  /*c680*/  FMUL.FTZ R215, R21.reuse, R46 ;  /* 0x0000002e15d77220 */ /* 0x044fe20000410000 */
[C---:B------:R-:W-:Y:S02]  /*c690*/  FMUL.FTZ R131, R44.reuse, R131 ;  /* 0x000000832c837220 */ /* 0x040fe40000410000 */
[----:B------:R2:W-:Y:S01]  /*c6a0*/  ST.E desc[UR46][R22.64+0x3b4], R191 ;  /* 0x0003b4bf16007985 */ /* 0x0005e2000c10192e */
[C---:B---3--:R-:W-:Y:S01]  /*c6b0*/  FMUL.FTZ R223, R21.reuse, R52 ;  /* 0x0000003415df7220 */ /* 0x048fe20000410000 */
[C---:B------:R-:W-:Y:S01]  /*c6c0*/  FMUL.FTZ R129, R44.reuse, R129 ;  /* 0x000000812c817220 */ /* 0x040fe20000410000 */
[C---:B------:R-:W-:Y:S01]  /*c6d0*/  FMUL.FTZ R125, R44.reuse, R125 ;  /* 0x0000007d2c7d7220 */ /* 0x040fe20000410000 */
[C---:B----4-:R-:W-:Y:S01]  /*c6e0*/  FMUL.FTZ R225, R21.reuse, R50 ;  /* 0x0000003215e17220 */ /* 0x050fe20000410000 */
[C---:B------:R-:W-:Y:S01]  /*c6f0*/  FMUL.FTZ R117, R44.reuse, R117 ;  /* 0x000000752c757220 */ /* 0x040fe20000410000 */
[C---:B------:R-:W-:Y:S01]  /*c700*/  FMUL.FTZ R123, R44.reuse, R123 ;  /* 0x0000007b2c7b7220 */ /* 0x040fe20000410000 */
[C---:B------:R-:W-:Y:S01]  /*c710*/  FMUL.FTZ R121, R44.reuse, R121 ;  /* 0x000000792c797220 */ /* 0x040fe20000410000 */
[C---:B-1----:R-:W-:Y:S01]  /*c720*/  FMUL.FTZ R227, R21.reuse, R48 ;  /* 0x0000003015e37220 */ /* 0x042fe20000410000 */
[C---:B------:R-:W-:Y:S01]  /*c730*/  FMUL.FTZ R119, R44.reuse, R119 ;  /* 0x000000772c777220 */ /* 0x040fe20000410000 */
[C---:B------:R-:W-:Y:S01]  /*c740*/  FMUL.FTZ R115, R44.reuse, R115 ;  /* 0x000000732c737220 */ /* 0x040fe20000410000 */
[C---:B------:R-:W-:Y:S01]  /*c750*/  FMUL.FTZ R107, R44.reuse, R107 ;  /* 0x0000006b2c6b7220 */ /* 0x040fe20000410000 */
[C---:B--2---:R-:W-:Y:S01]  /*c760*/  FMUL.FTZ R191, R21.reuse, R42 ;  /* 0x0000002a15bf7220 */ /* 0x044fe20000410000 */
[----:B------:R-:W-:Y:S01]  /*c770*/  FMUL.FTZ R21, R21, R26 ;  /* 0x0000001a15157220 */ /* 0x000fe20000410000 */
[C---:B------:R-:W-:Y:S01]  /*c780*/  FMUL.FTZ R113, R44.reuse, R113 ;  /* 0x000000712c717220 */ /* 0x040fe20000410000 */
        /* <DEDUP_REMOVED lines=41> */
[----:B------:R-:W-:Y:S01]  /*ca20*/  FMUL.FTZ R29, R44, R29 ;  /* 0x0000001d2c1d7220 */ /* 0x000fe20000410000 */
[----:B------:R-:W-:Y:S04]  /*ca30*/  ST.E desc[UR46][R22.64+0x3c0], R193 ;  /* 0x0003c0c116007985 */ /* 0x000fe8000c10192e */
        /* <DEDUP_REMOVED lines=9> */
[----:B------:R1:W-:Y:S04]  /*cad0*/  ST.E desc[UR46][R22.64+0x410], R21 ;  /* 0x0004101516007985 */ /* 0x0003e8000c10192e */
        /* <DEDUP_REMOVED lines=57> */
[----:B------:R3:W-:Y:S04]  /*ce70*/  ST.E desc[UR46][R22.64+0x3ec], R39 ;  /* 0x0003ec2716007985 */ /* 0x0007e8000c10192e */
[----:B------:R4:W-:Y:S04]  /*ce80*/  ST.E desc[UR46][R22.64+0x3f8], R35 ;  /* 0x0003f82316007985 */ /* 0x0009e8000c10192e */
[----:B------:R4:W-:Y:S04]  /*ce90*/  ST.E desc[UR46][R22.64+0x3fc], R27 ;  /* 0x0003fc1b16007985 */ /* 0x0009e8000c10192e */
[----:B------:R4:W-:Y:S04]  /*cea0*/  ST.E desc[UR46][R22.64+0x408], R33 ;  /* 0x0004082116007985 */ /* 0x0009e8000c10192e */
[----:B------:R4:W-:Y:S04]  /*ceb0*/  ST.E desc[UR46][R22.64+0x40c], R31 ;  /* 0x00040c1f16007985 */ /* 0x0009e8000c10192e */
[----:B------:R4:W-:Y:S01]  /*cec0*/  ST.E desc[UR46][R22.64+0x418], R29 ;  /* 0x0004181d16007985 */ /* 0x0009e2000c10192e */
[----:B------:R2:W-:Y:S06]  /*ced0*/  BAR.SYNC.DEFER_BLOCKING R208, 0x100 ;  /* 0x000400d00000751d */ /* 0x0005ec0000010000 */
[----:B-1----:R-:W4:Y:S04]  /*cee0*/  LD.E R21, desc[UR46][R22.64+0x220] ;  /* 0x0002202e16157980 */ /* 0x002f28000c101900 */
[----:B------:R-:W4:Y:S04]  /*cef0*/  LD.E R25, desc[UR46][R22.64+0x224] ;  /* 0x0002242e16197980 */ /* 0x000f28000c101900 */
[----:B--2---:R-:W2:Y:S04]  /*cf00*/  LD.E R37, desc[UR46][R22.64+0x228] ;  /* 0x0002282e16257980 */ /* 0x004ea8000c101900 */
[----:B---3--:R-:W3:Y:S04]  /*cf10*/  LD.E R39, desc[UR46][R22.64+0x22c] ;  /* 0x00022c2e16277980 */ /* 0x008ee8000c101900 */
[----:B------:R-:W3:Y:S04]  /*cf20*/  LD.E R41, desc[UR46][R22.64+0x230] ;  /* 0x0002302e16297980 */ /* 0x000ee8000c101900 */
[----:B----4-:R-:W4:Y:S04]  /*cf30*/  LD.E R35, desc[UR46][R22.64+0x234] ;  /* 0x0002342e16237980 */ /* 0x010f28000c101900 */
        /* <DEDUP_REMOVED lines=122> */
[----:B------:R-:W-:Y:S04]  /*d6e0*/  ST.E desc[UR46][R22.64+0x220], R21 ;  /* 0x0002201516007985 */ /* 0x000fe8000c10192e */
[----:B------:R-:W-:Y:S04]  /*d6f0*/  ST.E desc[UR46][R22.64+0x224], R25 ;  /* 0x0002241916007985 */ /* 0x000fe8000c10192e */
[----:B--2---:R-:W-:Y:S04]  /*d700*/  ST.E desc[UR46][R22.64+0x228], R37 ;  /* 0x0002282516007985 */ /* 0x004fe8000c10192e */
[----:B---3--:R-:W-:Y:S04]  /*d710*/  ST.E desc[UR46][R22.64+0x22c], R39 ;  /* 0x00022c2716007985 */ /* 0x008fe8000c10192e */
[----:B------:R-:W-:Y:S04]  /*d720*/  ST.E desc[UR46][R22.64+0x230], R41 ;  /* 0x0002302916007985 */ /* 0x000fe8000c10192e */
[----:B----4-:R-:W-:Y:S04]  /*d730*/  ST.E desc[UR46][R22.64+0x234], R35 ;  /* 0x0002342316007985 */ /* 0x010fe8000c10192e */
        /* <DEDUP_REMOVED lines=122> */
[----:B-1----:R-:W4:Y:S04]  /*dee0*/  LD.E R191, desc[UR46][R22.64+0x210] ;  /* 0x0002102e16bf7980 */ /* 0x002f28000c101900 */
[----:B--2---:R-:W2:Y:S04]  /*def0*/  LD.E.64 R20, desc[UR46][R22.64+0xa8] ;  /* 0x0000a82e16147980 */ /* 0x004ea8000c101b00 */
[----:B------:R-:W2:Y:S04]  /*df00*/  LDL R192, [R1+0x88] ;  /* 0x0000880001c07983 */ /* 0x000ea80000100800 */
[----:B---3--:R-:W3:Y:S04]  /*df10*/  LD.E R24, desc[UR46][R22.64+0x220] ;  /* 0x0002202e16187980 */ /* 0x008ee8000c101900 */
[----:B------:R-:W3:Y:S04]  /*df20*/  LD.E R25, desc[UR46][R22.64+0x224] ;  /* 0x0002242e16197980 */ /* 0x000ee8000c101900 */
[----:B----4-:R-:W3:Y:S04]  /*df30*/  LD.E R26, desc[UR46][R22.64+0x228] ;  /* 0x0002282e161a7980 */ /* 0x010ee8000c101900 */
[----:B------:R-:W3:Y:S04]  /*df40*/  LD.E R27, desc[UR46][R22.64+0x22c] ;  /* 0x00022c2e161b7980 */ /* 0x000ee8000c101900 */
        /* <DEDUP_REMOVED lines=123> */
[----:B------:R-:W3:Y:S01]  /*e700*/  LD.E R151, desc[UR46][R22.64+0x41c] ;  /* 0x00041c2e16977980 */ /* 0x000ee2000c101900 */
[----:B--2---:R-:W-:Y:S01]  /*e710*/  IMAD R20, R191, 0xc00, R20 ;  /* 0x00000c00bf147824 */ /* 0x004fe200078e0214 */
[----:B------:R-:W-:-:S02]  /*e720*/  ISETP.NE.U32.AND P1, PT, R192, RZ, PT ;  /* 0x000000ffc000720c */ /* 0x000fc40003f25070 */
[----:B------:R-:W-:Y:S02]  /*e730*/  R2UR UR7, R21 ;  /* 0x00000000150772ca */ /* 0x000fe400000e0000 */
[----:B------:R-:W-:Y:S02]  /*e740*/  R2UR UR6, R20 ;  /* 0x00000000140672ca */ /* 0x000fe400000e0000 */
[----:B------:R-:W-:Y:S02]  /*e750*/  F2FP.F16.F32.PACK_AB R154, R155, R154 ;  /* 0x0000009a9b9a723e */ /* 0x000fe400000000ff */
[----:B------:R-:W-:Y:S02]  /*e760*/  F2FP.F16.F32.PACK_AB R152, R3, R152 ;  /* 0x000000980398723e */ /* 0x000fe400000000ff */
[----:B------:R-:W-:Y:S02]  /*e770*/  F2FP.F16.F32.PACK_AB R153, R187, R153 ;  /* 0x00000099bb99723e */ /* 0x000fe400000000ff */
[----:B------:R-:W-:Y:S01]  /*e780*/  F2FP.F16.F32.PACK_AB R155, R190, R186 ;  /* 0x000000babe9b723e */ /* 0x000fe200000000ff */
[----:B------:R-:W-:-:S03]  /*e790*/  VOTEU.ANY UP0, P1 ;  /* 0x00000000003f7886 */ /* 0x000fc60000800100 */
[----:B---3--:R-:W-:-:S06]  /*e7a0*/  WARPGROUP.ARRIVE ;  /* 0x00000000000079c5 */ /* 0x008fcc0000000000 */
[----:B------:R-:W-:Y:S03]  /*e7b0*/  HGMMA.64x256x16.F32 R24, R152, gdesc[UR4].tnspB, R24, UP0, gsb0 ;  /* 0x43e0000498187df0 */ /* 0x000fe6000b800818 */
[----:B------:R-:W-:Y:S02]  /*e7c0*/  WARPGROUP.DEPBAR.LE gsb0, 0x0 ;  /* 0x00008000000079c5 */ /* 0x000fe40000010000 */
[----:B------:R-:W-:Y:S02]  /*e7d0*/  VIADD R154, R20, 0x80 ;  /* 0x00000080149a7836 */ /* 0x000fe40000000000 */
[----:B------:R-:W-:-:S03]  /*e7e0*/  IMAD.MOV.U32 R155, RZ, RZ, R21 ;  /* 0x000000ffff9b7224 */ /* 0x000fc600078e0015 */
[----:B------:R-:W-:Y:S02]  /*e7f0*/  R2UR UR6, R154 ;  /* 0x000000009a0672ca */ /* 0x000fe400000e0000 */
[----:B------:R-:W-:Y:S02]  /*e800*/  R2UR UR7, R155 ;  /* 0x000000009b0772ca */ /* 0x000fe400000e0000 */
[----:B------:R-:W-:Y:S02]  /*e810*/  F2FP.F16.F32.PACK_AB R152, R163, R13 ;  /* 0x0000000da398723e */ /* 0x000fe400000000ff */
[----:B------:R-:W-:Y:S02]  /*e820*/  F2FP.F16.F32.PACK_AB R153, R184, R182 ;  /* 0x000000b6b899723e */ /* 0x000fe400000000ff */
[----:B------:R-:W-:Y:S02]  /*e830*/  F2FP.F16.F32.PACK_AB R154, R162, R14 ;  /* 0x0000000ea29a723e */ /* 0x000fe400000000ff */
[----:B------:R-:W-:Y:S01]  /*e840*/  F2FP.F16.F32.PACK_AB R155, R185, R183 ;  /* 0x000000b7b99b723e */ /* 0x000fe200000000ff */
        /* <DEDUP_REMOVED lines=127> */
[----:B------:R1:W-:Y:S02]  /*f040*/  ST.E desc[UR46][R22.64+0x41c], R151 ;  /* 0x00041c9716007985 */ /* 0x0003e4000c10192e */
[----:B-1----:R-:W-:-:S06]  /*f050*/  WARPGROUP.ARRIVE ;  /* 0x00000000000079c5 */ /* 0x002fcc0000000000 */
[----:B------:R-:W-:Y:S01]  /*f060*/  HGMMA.64x256x16.F32 R24, R152, gdesc[UR4].tnspB, R24, gsb0 ;  /* 0x43e0000498187df0 */ /* 0x000fe20008000818 */
[----:B------:R-:W-:Y:S01]  /*f070*/  STL [R1+0x88], R0 ;  /* 0x0000880001007387 */ /* 0x000fe20000100800 */
[--C-:B------:R-:W-:Y:S01]  /*f080*/  IMAD.MOV.U32 R13, RZ, RZ, R21.reuse ;  /* 0x000000ffff0d7224 */ /* 0x100fe200078e0015 */
        /* <DEDUP_REMOVED lines=139> */
[----:B------:R-:W-:Y:S01]  /*f940*/  VIADD R12, R20, 0x180 ;  /* 0x00000180140c7836 */ /* 0x000fe20000000000 */
[----:B------:R-:W-:-:S04]  /*f950*/  R2UR UR7, R13 ;  /* 0x000000000d0772ca */ /* 0x000fc800000e0000 */
[----:B------:R-:W-:Y:S01]  /*f960*/  R2UR UR6, R12 ;  /* 0x000000000c0672ca */ /* 0x000fe200000e0000 */
[----:B------:R-:W-:Y:S01]  /*f970*/  STL [R1+0x88], R0 ;  /* 0x0000880001007387 */ /* 0x000fe20000100800 */
[----:B------:R-:W-:Y:S02]  /*f980*/  WARPGROUP.DEPBAR.LE gsb0, 0x0 ;  /* 0x00008000000079c5 */ /* 0x000fe40000010000 */
        /* <DEDUP_REMOVED lines=134> */
[----:B------:R-:W-:Y:S02]  /*101f0*/  VIADD R8, R20, 0x200 ;  /* 0x0000020014087836 */ /* 0x000fe40000000000 */
[----:B------:R-:W-:-:S03]  /*10200*/  IMAD.MOV.U32 R9, RZ, RZ, R21 ;  /* 0x000000ffff097224 */ /* 0x000fc600078e0015 */
[----:B------:R-:W-:Y:S02]  /*10210*/  R2UR UR6, R8 ;  /* 0x00000000080672ca */ /* 0x000fe400000e0000 */
[----:B------:R-:W-:Y:S01]  /*10220*/  R2UR UR7, R9 ;  /* 0x00000000090772ca */ /* 0x000fe200000e0000 */
[----:B------:R-:W-:Y:S01]  /*10230*/  STL [R1+0x88], R0 ;  /* 0x0000880001007387 */ /* 0x000fe20000100800 */
[----:B------:R-:W-:Y:S01]  /*10240*/  VIADD R20, R20, 0x280 ;  /* 0x0000028014147836 */ /* 0x000fe20000000000 */
[----:B------:R-:W-:Y:S02]  /*10250*/  WARPGROUP.DEPBAR.LE gsb0, 0x0 ;  /* 0x00008000000079c5 */ /* 0x000fe40000010000 */
[----:B------:R-:W-:Y:S02]  /*10260*/  F2FP.F16.F32.PACK_AB R152, R156, R6 ;  /* 0x000000069c98723e */ /* 0x000fe400000000ff */
[----:B------:R-:W-:Y:S02]  /*10270*/  F2FP.F16.F32.PACK_AB R153, R174, R168 ;  /* 0x000000a8ae99723e */ /* 0x000fe400000000ff */
[----:B------:R-:W-:-:S02]  /*10280*/  F2FP.F16.F32.PACK_AB R154, R157, R7 ;  /* 0x000000079d9a723e */ /* 0x000fc400000000ff */
        /* <DEDUP_REMOVED lines=131> */
[----:B------:R-:W-:Y:S02]  /*10ac0*/  R2UR UR6, R20 ;  /* 0x00000000140672ca */ /* 0x000fe400000e0000 */
[----:B------:R-:W-:Y:S01]  /*10ad0*/  R2UR UR7, R21 ;  /* 0x00000000150772ca */ /* 0x000fe200000e0000 */
[----:B------:R-:W-:Y:S01]  /*10ae0*/  STL [R1+0x88], R0 ;  /* 0x0000880001007387 */ /* 0x000fe20000100800 */
        /* <DEDUP_REMOVED lines=135> */
[----:B------:R-:W-:Y:S02]  /*11360*/  STL [R1+0x88], R0 ;  /* 0x0000880001007387 */ /* 0x000fe40000100800 */
[----:B------:R-:W-:Y:S02]  /*11370*/  WARPGROUP.DEPBAR.LE gsb0, 0x0 ;  /* 0x00008000000079c5 */ /* 0x000fe40000010000 */
[----:B------:R-:W-:Y:S04]  /*11380*/  ST.E desc[UR46][R22.64+0x220], R24 ;  /* 0x0002201816007985 */ /* 0x000fe8000c10192e */
[----:B------:R1:W-:Y:S04]  /*11390*/  ST.E desc[UR46][R22.64+0x224], R25 ;  /* 0x0002241916007985 */ /* 0x0003e8000c10192e */
        /* <DEDUP_REMOVED lines=126> */
[----:B------:R4:W-:Y:S04]  /*11b80*/  STL [R1+0x88], R0 ;  /* 0x0000880001007387 */ /* 0x0009e80000100800 */
        /* <DEDUP_REMOVED lines=10> */
[----:B--2---:R-:W2:Y:S04]  /*11c30*/  LD.E R27, desc[UR46][R22.64+0x248] ;  /* 0x0002482e161b7980 */ /* 0x004ea8000c101900 */
[----:B---3--:R-:W3:Y:S04]  /*11c40*/  LD.E R29, desc[UR46][R22.64+0x24c] ;  /* 0x00024c2e161d7980 */ /* 0x008ee8000c101900 */
        /* <DEDUP_REMOVED lines=126> */
[----:B--2---:R1:W-:Y:S04]  /*12430*/  ST.E desc[UR46][R22.64+0x248], R27 ;  /* 0x0002481b16007985 */ /* 0x0043e8000c10192e */
[----:B---3--:R1:W-:Y:S04]  /*12440*/  ST.E desc[UR46][R22.64+0x24c], R29 ;  /* 0x00024c1d16007985 */ /* 0x0083e8000c10192e */
[----:B----4-:R1:W-:Y:S04]  /*12450*/  ST.E desc[UR46][R22.64+0x250], R31 ;  /* 0x0002501f16007985 */ /* 0x0103e8000c10192e */
        /* <DEDUP_REMOVED lines=114> */
[----:B------:R1:W-:Y:S01]  /*12b80*/  ST.E desc[UR46][R22.64+0x41c], R64 ;  /* 0x00041c4016007985 */ /* 0x0003e2000c10192e */
[----:B------:R-:W-:Y:S04]  /*12b90*/  BSSY B0, `(.L_x_8774) ;  /* 0x0000008000007945 */ /* 0x000fe80003800000 */
[----:B------:R-:W-:Y:S05]  /*12ba0*/  @P2 BRA `(.L_x_8775) ;  /* 0x0000000000182947 */ /* 0x000fea0003800000 */
[----:B-1----:R-:W2:Y:S04]  /*12bb0*/  LDL.64 R4, [R1+0x68] ;  /* 0x0000680001047983 */ /* 0x002ea80000100a00 */
[----:B------:R-:W3:Y:S01]  /*12bc0*/  LD.E R0, desc[UR46][R22.64+0x210] ;  /* 0x0002102e16007980 */ /* 0x000ee2000c101900 */
[----:B--2---:R-:W-:-:S05]  /*12bd0*/  MOV R3, R4 ;  /* 0x0000000400037202 */ /* 0x004fca0000000f00 */
[----:B---3--:R-:W-:-:S05]  /*12be0*/  IMAD R0, R0, 0x8, R3 ;  /* 0x0000000800007824 */ /* 0x008fca00078e0203 */
[----:B------:R-:W-:-:S04]  /*12bf0*/  PRMT R0, RZ, 0x654, R0 ;  /* 0x00000654ff007816 */ /* 0x000fc80000000000 */
[----:B------:R2:W-:Y:S03]  /*12c00*/  SYNCS.ARRIVE.TRANS64.RED.A1T0 RZ, [R0+URZ], RZ ;  /* 0x000000ff00ff79a7 */ /* 0x0005e6000810043f */
.L_x_8775:
[----:B------:R-:W-:Y:S05]  /*12c10*/  BSYNC B0 ;  /* 0x0000000000007941 */ /* 0x000fea0003800000 */
.L_x_8774:
[----:B------:R-:W-:Y:S05]  /*12c20*/  @P0 BRA `(.L_x_8776) ;  /* 0xffffff6800180947 */ /* 0x000fea000383ffff */
.L_x_8759:
[----:B------:R-:W-:-:S13]  /*12c30*/  ISETP.GE.AND P0, PT, R10, UR41, PT ;  /* 0x000000290a007c0c */ /* 0x000fda000bf06270 */
[----:B------:R-:W-:Y:S05]  /*12c40*/  @!P0 BRA `(.L_x_8777) ;  /* 0x000000a800d48947 */ /* 0x000fea0003800000 */
[----:B-1----:R1:W5:Y:S02]  /*12c50*/  LDL.64 R2, [R1+0x170] ;  /* 0x0001700001027983 */ /* 0x0023640000100a00 */
.L_x_8808:
[----:B-----5:R-:W3:Y:S04]  /*12c60*/  LD.E R5, desc[UR46][R2.64] ;  /* 0x0000002e02057980 */ /* 0x020ee8000c101900 */
[----:B-12---:R-:W2:Y:S01]  /*12c70*/  LD.E R0, desc[UR46][R2.64+0x8] ;  /* 0x0000082e02007980 */ /* 0x006ea2000c101900 */
[----:B---3--:R-:W-:-:S05]  /*12c80*/  VIADD R5, R5, 0x1 ;  /* 0x0000000105057836 */ /* 0x008fca0000000000 */
[----:B------:R-:W-:-:S13]  /*12c90*/  ISETP.NE.AND P0, PT, R5, 0x2, PT ;  /* 0x000000020500780c */ /* 0x000fda0003f05270 */
[----:B------:R3:W5:Y:S04]  /*12ca0*/  @P0 LD.E R9, desc[UR46][R2.64+0x4] ;  /* 0x0000042e02090980 */ /* 0x000768000c101900 */
[----:B------:R-:W4:Y:S01]  /*12cb0*/  @!P0 LD.E R4, desc[UR46][R2.64+0x4] ;  /* 0x0000042e02048980 */ /* 0x000f22000c101900 */
[----:B--2---:R-:W-:-:S03]  /*12cc0*/  VIADD R7, R0, 0x1 ;  /* 0x0000000100077836 */ /* 0x004fc60000000000 */
[----:B------:R2:W-:Y:S04]  /*12cd0*/  ST.E desc[UR46][R2.64], R5 ;  /* 0x0000000502007985 */ /* 0x0005e8000c10192e */
[----:B------:R3:W-:Y:S04]  /*12ce0*/  ST.E desc[UR46][R2.64+0x8], R7 ;  /* 0x0000080702007985 */ /* 0x0007e8000c10192e */
[----:B------:R3:W-:Y:S01]  /*12cf0*/  @!P0 ST.E desc[UR46][R2.64], RZ ;  /* 0x000000ff02008985 */ /* 0x0007e2000c10192e */
[----:B----4-:R-:W-:-:S05]  /*12d00*/  @!P0 LOP3.LUT R9, R4, 0x1, RZ, 0x3c, !PT ;  /* 0x0000000104098812 */ /* 0x010fca00078e3cff */
[----:B------:R3:W-:Y:S04]  /*12d10*/  @!P0 ST.E desc[UR46][R2.64+0x4], R9 ;  /* 0x0000040902008985 */ /* 0x0007e8000c10192e */
[----:B------:R-:W4:Y:S04]  /*12d20*/  LDL.64 R72, [R1+0x188] ;  /* 0x0001880001487983 */ /* 0x000f280000100a00 */
[----:B----4-:R-:W4:Y:S01]  /*12d30*/  LD.E R0, desc[UR46][R72.64+0x1c] ;  /* 0x00001c2e48007980 */ /* 0x010f22000c101900 */
[----:B------:R-:W-:Y:S05]  /*12d40*/  YIELD ;  /* 0x0000000000007946 */ /* 0x000fea0003800000 */
[----:B------:R-:W-:Y:S01]  /*12d50*/  BSSY B0, `(.L_x_8778) ;  /* 0x0000006000007945 */ /* 0x000fe20003800000 */
[----:B--2---:R-:W-:Y:S01]  /*12d60*/  @!P0 IMAD.MOV.U32 R5, RZ, RZ, RZ ;  /* 0x000000ffff058224 */ /* 0x004fe200078e00ff */
[----:B----4-:R-:W-:-:S04]  /*12d70*/  LOP3.LUT R0, R0, 0x1, RZ, 0xfc, !PT ;  /* 0x0000000100007812 */ /* 0x010fc800078efcff */
[----:B------:R-:W-:-:S13]  /*12d80*/  ISETP.NE.AND P1, PT, R0, 0x3, PT ;  /* 0x000000030000780c */ /* 0x000fda0003f25270 */
[----:B---3--:R-:W-:Y:S05]  /*12d90*/  @!P1 BRA `(.L_x_8779) ;  /* 0x0000000000049947 */ /* 0x008fea0003800000 */
[----:B------:R-:W-:Y:S01]  /*12da0*/  BPT.TRAP 0x1 ;  /* 0x000000040000795c */ /* 0x000fe20000300000 */
.L_x_8779:
[----:B------:R-:W-:Y:S05]  /*12db0*/  BSYNC B0 ;  /* 0x0000000000007941 */ /* 0x000fea0003800000 */
.L_x_8778:
[----:B------:R-:W2:Y:S01]  /*12dc0*/  LD.E.64 R6, desc[UR46][R72.64+0x8] ;  /* 0x0000082e48067980 */ /* 0x000ea2000c101b00 */
[----:B-----5:R-:W-:Y:S02]  /*12dd0*/  SHF.L.U32 R8, R9, 0x1f, RZ ;  /* 0x0000001f09087819 */ /* 0x020fe400000006ff */
[----:B--2---:R-:W-:-:S05]  /*12de0*/  MOV R6, R6 ;  /* 0x0000000600067202 */ /* 0x004fca0000000f00 */
[----:B------:R-:W-:-:S04]  /*12df0*/  IMAD R5, R5, 0x8, R6 ;  /* 0x0000000805057824 */ /* 0x000fc800078e0206 */
[----:B------:R2:W3:Y:S01]  /*12e00*/  SYNCS.PHASECHK.TRANS64.TRYWAIT P0, [R5+URZ], R8 ;  /* 0x00000008050075a7 */ /* 0x0004e2000800017f */
[----:B------:R-:W4:Y:S04]  /*12e10*/  LD.E R4, desc[UR46][R72.64+0x1c] ;  /* 0x00001c2e48047980 */ /* 0x000f28000c101900 */
[----:B------:R2:W5:Y:S04]  /*12e20*/  LD.E R0, desc[UR46][R2.64] ;  /* 0x0000002e02007980 */ /* 0x000568000c101900 */
[----:B------:R2:W5:Y:S01]  /*12e30*/  LD.E R6, desc[UR46][R2.64+0x4] ;  /* 0x0000042e02067980 */ /* 0x000562000c101900 */
[----:B------:R-:W-:Y:S01]  /*12e40*/  BSSY B0, `(.L_x_8780) ;  /* 0x0000005000007945 */ /* 0x000fe20003800000 */
[----:B----4-:R-:W-:-:S04]  /*12e50*/  LOP3.LUT R4, R4, 0x1, RZ, 0xfc, !PT ;  /* 0x0000000104047812 */ /* 0x010fc800078efcff */
[----:B------:R-:W-:-:S13]  /*12e60*/  ISETP.NE.AND P1, PT, R4, 0x3, PT ;  /* 0x000000030400780c */ /* 0x000fda0003f25270 */
[----:B--23--:R-:W-:Y:S05]  /*12e70*/  @!P1 BRA `(.L_x_8781) ;  /* 0x0000000000049947 */ /* 0x00cfea0003800000 */
[----:B------:R-:W-:Y:S01]  /*12e80*/  BPT.TRAP 0x1 ;  /* 0x000000040000795c */ /* 0x000fe20000300000 */
.L_x_8781:
[----:B------:R-:W-:Y:S05]  /*12e90*/  BSYNC B0 ;  /* 0x0000000000007941 */ /* 0x000fea0003800000 */
.L_x_8780:
[----:B------:R-:W-:Y:S04]  /*12ea0*/  BSSY B0, `(.L_x_8782) ;  /* 0x0000008000007945 */ /* 0x000fe80003800000 */
[----:B------:R-:W-:Y:S05]  /*12eb0*/  @P0 BRA `(.L_x_8783) ;  /* 0x0000000000180947 */ /* 0x000fea0003800000 */
[----:B------:R-:W2:Y:S01]  /*12ec0*/  LD.E.64 R4, desc[UR46][R72.64+0x8] ;  /* 0x0000082e48047980 */ /* 0x000ea2000c101b00 */
[----:B-----5:R-:W-:Y:S02]  /*12ed0*/  SHF.L.U32 R7, R6, 0x1f, RZ ;  /* 0x0000001f06077819 */ /* 0x020fe400000006ff */
[----:B--2---:R-:W-:-:S05]  /*12ee0*/  MOV R5, R4 ;  /* 0x0000000400057202 */ /* 0x004fca0000000f00 */
[----:B------:R-:W-:-:S04]  /*12ef0*/  IMAD R0, R0, 0x8, R5 ;  /* 0x0000000800007824 */ /* 0x000fc800078e0205 */
[----:B------:R-:W2:Y:S02]  /*12f00*/  SYNCS.PHASECHK.TRANS64.TRYWAIT P0, [R0+URZ], R7 ;  /* 0x00000007000075a7 */ /* 0x000ea4000800017f */
[----:B--2---:R-:W-:Y:S05]  /*12f10*/  @!P0 BRA `(.L_x_8784) ;  /* 0x0000010800408947 */ /* 0x004fea0003800000 */
.L_x_8783:
[----:B------:R-:W-:Y:S05]  /*12f20*/  BSYNC B0 ;  /* 0x0000000000007941 */ /* 0x000fea0003800000 */
.L_x_8782:
[----:B------:R-:W3:Y:S04]  /*12f30*/  LD.E R5, desc[UR46][R2.64] ;  /* 0x0000002e02057980 */ /* 0x000ee8000c101900 */
[----:B------:R-:W3:Y:S01]  /*12f40*/  LDL.64 R8, [R1+0xa0] ;  /* 0x0000a00001087983 */ /* 0x000ee20000100a00 */
[----:B------:R-:W-:Y:S05]  /*12f50*/  WARPSYNC.ALL ;  /* 0x0000000000007948 */ /* 0x000fea0003800000 */
[----:B------:R-:W4:Y:S04]  /*12f60*/  LDL.64 R20, [R1+0x98] ;  /* 0x0000980001147983 */ /* 0x000f280000100a00 */
[----:B--2--5:R-:W2:Y:S04]  /*12f70*/  LDL.64 R6, [R1+0x98] ;  /* 0x0000980001067983 */ /* 0x024ea80000100a00 */
[----:B------:R-:W2:Y:S01]  /*12f80*/  LDL.64 R12, [R1+0x98] ;  /* 0x00009800010c7983 */ /* 0x000ea20000100a00 */
[----:B---3--:R-:W-:-:S03]  /*12f90*/  IMAD R4, R5, 0x300, R8 ;  /* 0x0000030005047824 */ /* 0x008fc600078e0208 */
[----:B------:R-:W3:Y:S01]  /*12fa0*/  LDL.64 R14, [R1+0x98] ;  /* 0x00009800010e7983 */ /* 0x000ee20000100a00 */
[----:B------:R-:W-:Y:S01]  /*12fb0*/  IMAD.MOV.U32 R5, RZ, RZ, R9 ;  /* 0x000000ffff057224 */ /* 0x000fe200078e0009 */
[C---:B------:R-:W-:Y:S01]  /*12fc0*/  R2UR UR6, R4.reuse ;  /* 0x00000000040672ca */ /* 0x040fe200000e0000 */
[----:B------:R-:W-:Y:S01]  /*12fd0*/  WARPGROUP.ARRIVE ;  /* 0x00000000000079c5 */ /* 0x000fe20000000000 */
[----:B------:R-:W3:Y:S02]  /*12fe0*/  LDL R19, [R1+0x54] ;  /* 0x0000540001137983 */ /* 0x000ee40000100800 */
[----:B------:R-:W-:Y:S01]  /*12ff0*/  R2UR UR7, R5 ;  /* 0x00000000050772ca */ /* 0x000fe200000e0000 */
[----:B------:R-:W-:Y:S02]  /*13000*/  VIADD R8, R4, 0x2 ;  /* 0x0000000204087836 */ /* 0x000fe40000000000 */
[----:B------:R-:W-:Y:S01]  /*13010*/  IMAD.MOV.U32 R0, RZ, RZ, 0x1 ;  /* 0x00000001ff007424 */ /* 0x000fe200078e00ff */
[----:B------:R1:W-:Y:S04]  /*13020*/  STL [R1+0x80], RZ ;  /* 0x000080ff01007387 */ /* 0x0003e80000100800 */
[----:B------:R1:W-:Y:S04]  /*13030*/  STL [R1+0x80], R0 ;  /* 0x0000800001007387 */ /* 0x0003e80000100800 */
[----:B------:R1:W-:Y:S04]  /*13040*/  STL [R1+0x80], R0 ;  /* 0x0000800001007387 */ /* 0x0003e80000100800 */
[----:B------:R1:W-:Y:S04]  /*13050*/  STL [R1+0x80], R0 ;  /* 0x0000800001007387 */ /* 0x0003e80000100800 */
[----:B------:R1:W-:Y:S01]  /*13060*/  STL [R1+0x80], R0 ;  /* 0x0000800001007387 */ /* 0x0003e20000100800 */
[----:B----4-:R-:W-:-:S02]  /*13070*/  R2UR UR4, R20 ;  /* 0x00000000140472ca */ /* 0x010fc400000e0000 */
[----:B------:R-:W-:-:S13]  /*13080*/  R2UR UR5, R21 ;  /* 0x00000000150572ca */ /* 0x000fda00000e0000 */
[----:B------:R-:W-:Y:S01]  /*13090*/  HGMMA.64x96x16.F32 R24, gdesc[UR4], RZ, !UPT, gsb0 ;  /* 0x01600000041879f0 */ /* 0x000fe2000c0008ff */
[----:B--2---:R-:W-:Y:S01]  /*130a0*/  VIADD R6, R6, 0x2 ;  /* 0x0000000206067836 */ /* 0x004fe20000000000 */
        /* <DEDUP_REMOVED lines=17> */
[----:B---3--:R-:W-:-:S02]  /*131c0*/  VIADD R14, R14, 0x6 ;  /* 0x000000060e0e7836 */ /* 0x008fc40000000000 */
        /* <DEDUP_REMOVED lines=17> */
.L_x_8786:
[----:B------:R-:W-:Y:S05]  /*132e0*/  BSYNC B0 ;  /* 0x0000000000007941 */ /* 0x000fea0003800000 */
.L_x_8785:
        /* <DEDUP_REMOVED lines=10> */
.L_x_8788:
[----:B------:R-:W-:Y:S05]  /*13390*/  BSYNC B0 ;  /* 0x0000000000007941 */ /* 0x000fea0003800000 */
.L_x_8787:
[----:B------:R-:W-:Y:S04]  /*133a0*/  BSSY B0, `(.L_x_8789) ;  /* 0x0000006000007945 */ /* 0x000fe80003800000 */
[----:B--2---:R-:W-:Y:S05]  /*133b0*/  @P0 BRA `(.L_x_8790) ;  /* 0x0000000000100947 */ /* 0x004fea0003800000 */
[----:B-----5:R-:W-:Y:S01]  /*133c0*/  IMAD R4, R4, 0x8, R7 ;  /* 0x0000000804047824 */ /* 0x020fe200078e0207 */
[----:B-1----:R-:W-:-:S04]  /*133d0*/  SHF.L.U32 R5, R6, 0x1f, RZ ;  /* 0x0000001f06057819 */ /* 0x002fc800000006ff */
[----:B------:R-:W1:Y:S02]  /*133e0*/  SYNCS.PHASECHK.TRANS64.TRYWAIT P0, [R4+URZ], R5 ;  /* 0x00000005040075a7 */ /* 0x000e64000800017f */
[----:B-1----:R-:W-:Y:S05]  /*133f0*/  @!P0 BRA `(.L_x_8791) ;  /* 0x00000104001c8947 */ /* 0x002fea0003800000 */
.L_x_8790:
[----:B------:R-:W-:Y:S05]  /*13400*/  BSYNC B0 ;  /* 0x0000000000007941 */ /* 0x000fea0003800000 */
.L_x_8789:
[----:B------:R-:W2:Y:S04]  /*13410*/  LD.E R11, desc[UR46][R2.64] ;  /* 0x0000002e020b7980 */ /* 0x000ea8000c101900 */
[----:B-----5:R-:W2:Y:S01]  /*13420*/  LDL.64 R6, [R1+0x118] ;  /* 0x0001180001067983 */ /* 0x020ea20000100a00 */
[----:B------:R-:W-:Y:S05]  /*13430*/  WARPSYNC.ALL ;  /* 0x0000000000007948 */ /* 0x000fea0003800000 */
[----:B------:R-:W3:Y:S04]  /*13440*/  LDL R19, [R1+0x90] ;  /* 0x0000900001137983 */ /* 0x000ee80000100800 */
[----:B-1----:R-:W4:Y:S04]  /*13450*/  LDL.64 R4, [R1+0x110] ;  /* 0x0001100001047983 */ /* 0x002f280000100a00 */
[----:B------:R-:W4:Y:S04]  /*13460*/  LDL.64 R8, [R1+0x110] ;  /* 0x0001100001087983 */ /* 0x000f280000100a00 */
[----:B------:R-:W4:Y:S01]  /*13470*/  LDL.64 R12, [R1+0x110] ;  /* 0x00011000010c7983 */ /* 0x000f220000100a00 */
[----:B--2---:R-:W-:-:S03]  /*13480*/  IMAD R6, R11, 0xc00, R6 ;  /* 0x00000c000b067824 */ /* 0x004fc600078e0206 */
[----:B------:R-:W2:Y:S01]  /*13490*/  LDL.64 R14, [R1+0x110] ;  /* 0x00011000010e7983 */ /* 0x000ea20000100a00 */
[----:B------:R-:W-:Y:S01]  /*134a0*/  R2UR UR7, R7 ;  /* 0x00000000070772ca */ /* 0x000fe200000e0000 */
[----:B------:R-:W-:Y:S01]  /*134b0*/  WARPGROUP.ARRIVE ;  /* 0x00000000000079c5 */ /* 0x000fe20000000000 */
[----:B------:R-:W-:Y:S01]  /*134c0*/  R2UR UR6, R6 ;  /* 0x00000000060672ca */ /* 0x000fe200000e0000 */
[----:B------:R-:W2:Y:S01]  /*134d0*/  LDL.64 R20, [R1+0x110] ;  /* 0x0001100001147983 */ /* 0x000ea20000100a00 */
[----:B---3--:R-:W-:Y:S02]  /*134e0*/  ISETP.NE.U32.AND P0, PT, R19, RZ, PT ;  /* 0x000000ff1300720c */ /* 0x008fe40003f05070 */
[----:B----4-:R-:W-:Y:S02]  /*134f0*/  R2UR UR4, R4 ;  /* 0x00000000040472ca */ /* 0x010fe400000e0000 */
[----:B------:R-:W-:-:S09]  /*13500*/  R2UR UR5, R5 ;  /* 0x00000000050572ca */ /* 0x000fd200000e0000 */
[----:B------:R-:W-:-:S05]  /*13510*/  VOTEU.ANY UP0, P0 ;  /* 0x00000000003f7886 */ /* 0x000fca0000000100 */
        /* <DEDUP_REMOVED lines=129> */
[----:B---3--:R-:W-:Y:S01]  /*13d30*/  VIADD R8, R8, 0xc02 ;  /* 0x00000c0208087836 */ /* 0x008fe20000000000 */
        /* <DEDUP_REMOVED lines=9> */
[----:B----4-:R-:W-:-:S02]  /*13dd0*/  VIADD R12, R12, 0xc04 ;  /* 0x00000c040c0c7836 */ /* 0x010fc40000000000 */
        /* <DEDUP_REMOVED lines=20> */
[----:B------:R2:W-:Y:S04]  /*13f20*/  STL [R1+0x90], R0 ;  /* 0x0000900001007387 */ /* 0x0005e80000100800 */
[----:B------:R2:W-:Y:S01]  /*13f30*/  STL [R1+0x90], R0 ;  /* 0x0000900001007387 */ /* 0x0005e20000100800 */
[----:B------:R-:W-:-:S02]  /*13f40*/  WARPGROUP.DEPBAR.LE gsb0, 0x0 ;  /* 0x00008000000079c5 */ /* 0x000fc40000010000 */
[----:B------:R-:W-:-:S06]  /*13f50*/  WARPGROUP.ARRIVE ;  /* 0x00000000000079c5 */ /* 0x000fcc0000000000 */
[----:B------:R-:W-:Y:S01]  /*13f60*/  HGMMA.64x96x16.F32 R24, gdesc[UR4], R24, gsb0 ;  /* 0x01600000041879f0 */ /* 0x000fe20008000818 */
[----:B------:R2:W-:Y:S01]  /*13f70*/  STL [R1+0x90], R0 ;  /* 0x0000900001007387 */ /* 0x0005e20000100800 */
[----:B-1----:R-:W-:-:S03]  /*13f80*/  LOP3.LUT P1, RZ, R212, 0x7f, RZ, 0xc0, !PT ;  /* 0x0000007fd4ff7812 */ /* 0x002fc6000782c0ff */
        /* <DEDUP_REMOVED lines=15> */
[----:B------:R-:W3:Y:S04]  /*14080*/  @!P1 LD.E.64 R72, desc[UR46][R72.64+0x30] ;  /* 0x0000302e48489980 */ /* 0x000ee8000c101b00 */
[----:B------:R-:W4:Y:S01]  /*14090*/  @!P1 LD.E R4, desc[UR46][R2.64] ;  /* 0x0000002e02049980 */ /* 0x000f22000c101900 */
[----:B------:R-:W-:-:S02]  /*140a0*/  ULDC UR4, c[0x0][0x20] ;  /* 0x0000080000047ab9 */ /* 0x000fc40000000800 */
[----:B------:R-:W-:Y:S01]  /*140b0*/  VIADD R13, R18, -UR4 ;  /* 0x80000004120d7c36 */ /* 0x000fe20008000000 */
[----:B---3--:R-:W-:-:S05]  /*140c0*/  @!P1 MOV R5, R72 ;  /* 0x0000004800059202 */ /* 0x008fca0000000f00 */
[----:B----4-:R-:W-:-:S05]  /*140d0*/  @!P1 IMAD R4, R4, 0x8, R5 ;  /* 0x0000000804049824 */ /* 0x010fca00078e0205 */
[----:B------:R-:W-:-:S04]  /*140e0*/  @!P1 PRMT R4, RZ, 0x654, R4 ;  /* 0x00000654ff049816 */ /* 0x000fc80000000004 */
[----:B------:R1:W-:Y:S01]  /*140f0*/  @!P1 SYNCS.ARRIVE.TRANS64.RED.A1T0 RZ, [R4+URZ], RZ ;  /* 0x000000ff04ff99a7 */ /* 0x0003e2000810043f */
[----:B------:R-:W1:Y:S04]  /*14100*/  LDL R6, [R13] ;  /* 0x000000000d067983 */ /* 0x000e680000100800 */
[----:B------:R-:W3:Y:S04]  /*14110*/  LDL R88, [R13+0x8] ;  /* 0x000008000d587983 */ /* 0x000ee80000100800 */
[----:B------:R-:W4:Y:S04]  /*14120*/  LDL R21, [R1+0x70] ;  /* 0x0000700001157983 */ /* 0x000f280000100800 */
[----:B------:R-:W2:Y:S04]  /*14130*/  LDL R12, [R13+0x18] ;  /* 0x000018000d0c7983 */ /* 0x000ea80000100800 */
[----:B------:R-:W2:Y:S04]  /*14140*/  LDL R7, [R13+0x4] ;  /* 0x000004000d077983 */ /* 0x000ea80000100800 */
[----:B------:R-:W2:Y:S04]  /*14150*/  LDL R9, [R13+0xc] ;  /* 0x00000c000d097983 */ /* 0x000ea80000100800 */
[----:B------:R-:W2:Y:S04]  /*14160*/  LDL R8, [R13+0x10] ;  /* 0x000010000d087983 */ /* 0x000ea80000100800 */
[----:B------:R-:W2:Y:S01]  /*14170*/  LDL R11, [R13+0x14] ;  /* 0x000014000d0b7983 */ /* 0x000ea20000100800 */
[----:B------:R-:W-:Y:S01]  /*14180*/  BSSY B0, `(.L_x_8792) ;  /* 0x000003d000007945 */ /* 0x000fe20003800000 */
[----:B-1----:R-:W-:-:S04]  /*14190*/  SHF.R.S32.HI R4, RZ, 0x1f, R6 ;  /* 0x0000001fff047819 */ /* 0x002fc80000011406 */
[----:B------:R-:W-:-:S04]  /*141a0*/  LEA.HI R4, R4, R6, RZ, 0x7 ;  /* 0x0000000604047211 */ /* 0x000fc800078f38ff */
[----:B------:R-:W-:-:S05]  /*141b0*/  LOP3.LUT R5, R4, 0xffffff80, RZ, 0xc0, !PT ;  /* 0xffffff8004057812 */ /* 0x000fca00078ec0ff */
[----:B------:R-:W-:-:S05]  /*141c0*/  IMAD.IADD R5, R6, 0x1, -R5 ;  /* 0x0000000106057824 */ /* 0x000fca00078e0a05 */
[----:B------:R-:W-:-:S04]  /*141d0*/  SHF.R.S32.HI R6, RZ, 0x1f, R5 ;  /* 0x0000001fff067819 */ /* 0x000fc80000011405 */
[----:B------:R-:W-:-:S04]  /*141e0*/  LEA.HI R14, R6, R5, RZ, 0x2 ;  /* 0x00000005060e7211 */ /* 0x000fc800078f10ff */
[--C-:B------:R-:W-:Y:S02]  /*141f0*/  SHF.R.S32.HI R19, RZ, 0x2, R14.reuse ;  /* 0x00000002ff137819 */ /* 0x100fe4000001140e */
[----:B------:R-:W-:Y:S02]  /*14200*/  SHF.R.S32.HI R20, RZ, 0x1f, R14 ;  /* 0x0000001fff147819 */ /* 0x000fe4000001140e */
[----:B------:R-:W-:Y:S02]  /*14210*/  SHF.R.S32.HI R15, RZ, 0x7, R4 ;  /* 0x00000007ff0f7819 */ /* 0x000fe40000011404 */
[----:B------:R-:W-:Y:S02]  /*14220*/  LEA.HI R20, R20, R19, RZ, 0x3 ;  /* 0x0000001314147211 */ /* 0x000fe400078f18ff */
[----:B------:R-:W-:Y:S02]  /*14230*/  LEA.HI R6, R6, R5, RZ, 0x5 ;  /* 0x0000000506067211 */ /* 0x000fe400078f28ff */
[----:B------:R-:W-:-:S02]  /*14240*/  LOP3.LUT R20, R20, 0xfffffff8, RZ, 0xc0, !PT ;  /* 0xfffffff814147812 */ /* 0x000fc400078ec0ff */
[----:B------:R-:W-:Y:S02]  /*14250*/  LEA.HI R4, R4, R15, RZ, 0x1 ;  /* 0x0000000f04047211 */ /* 0x000fe400078f08ff */
[----:B------:R-:W-:Y:S01]  /*14260*/  SHF.R.S32.HI R6, RZ, 0x5, R6 ;  /* 0x00000005ff067819 */ /* 0x000fe20000011406 */
[----:B------:R-:W-:Y:S01]  /*14270*/  IMAD.IADD R20, R19, 0x1, -R20 ;  /* 0x0000000113147824 */ /* 0x000fe200078e0a14 */
[----:B------:R-:W-:Y:S01]  /*14280*/  LOP3.LUT R14, R14, 0x7ffffffc, RZ, 0xc0, !PT ;  /* 0x7ffffffc0e0e7812 */ /* 0x000fe200078ec0ff */
[----:B---3--:R-:W-:Y:S01]  /*14290*/  IMAD R72, R10, -0x60, R88 ;  /* 0xffffffa00a487824 */ /* 0x008fe200078e0258 */
[----:B------:R-:W-:Y:S01]  /*142a0*/  LOP3.LUT R4, R4, 0x3fffffe, RZ, 0xc0, !PT ;  /* 0x03fffffe04047812 */ /* 0x000fe200078ec0ff */
[----:B----4-:R-:W-:Y:S01]  /*142b0*/  IMAD R19, R21, 0x8, R6 ;  /* 0x0000000815137824 */ /* 0x010fe200078e0206 */
[----:B--2---:R-:W-:Y:S01]  /*142c0*/  ISETP.GE.AND P0, PT, R12, 0x1, PT ;  /* 0x000000010c00780c */ /* 0x004fe20003f06270 */
[----:B------:R-:W-:Y:S01]  /*142d0*/  IMAD.IADD R14, R5, 0x1, -R14 ;  /* 0x00000001050e7824 */ /* 0x000fe200078e0a0e */
[----:B------:R-:W-:Y:S01]  /*142e0*/  IADD3 R5, -R7, 0x1, R72 ;  /* 0x0000000107057810 */ /* 0x000fe20007ffe148 */
[----:B------:R-:W-:-:S02]  /*142f0*/  IMAD.IADD R4, R15, 0x1, -R4 ;  /* 0x000000010f047824 */ /* 0x000fc400078e0a04 */
[----:B------:R-:W-:Y:S02]  /*14300*/  IMAD.U32 R19, R19, 0x10, R20 ;  /* 0x0000001013137824 */ /* 0x000fe400078e0014 */
[----:B------:R-:W-:Y:S02]  /*14310*/  IMAD R15, R14, -0x2, R5 ;  /* 0xfffffffe0e0f7824 */ /* 0x000fe400078e0205 */
[----:B------:R-:W-:Y:S01]  /*14320*/  IMAD R19, R4, 0x40, R19 ;  /* 0x0000004004137824 */ /* 0x000fe200078e0213 */
[----:B------:R-:W-:Y:S01]  /*14330*/  LOP3.LUT R4, RZ, R9, RZ, 0x33, !PT ;  /* 0x00000009ff047212 */ /* 0x000fe200078e33ff */
[----:B------:R-:W-:Y:S02]  /*14340*/  IMAD R5, R10, -0x60, RZ ;  /* 0xffffffa00a057824 */ /* 0x000fe400078e02ff */
[C---:B------:R-:W-:Y:S02]  /*14350*/  IMAD.IADD R8, R15.reuse, 0x1, R8 ;  /* 0x000000010f087824 */ /* 0x040fe400078e0208 */
[----:B------:R-:W-:-:S02]  /*14360*/  IMAD.IADD R90, R15, 0x1, R4 ;  /* 0x000000010f5a7824 */ /* 0x000fc400078e0204 */
[----:B------:R-:W-:Y:S02]  /*14370*/  IMAD R21, R14, -0x2, R5 ;  /* 0xfffffffe0e157824 */ /* 0x000fe400078e0205 */
[----:B------:R-:W-:Y:S02]  /*14380*/  IMAD R15, R10, -0x60, R11 ;  /* 0xffffffa00a0f7824 */ /* 0x000fe400078e020b */
[--C-:B------:R-:W-:Y:S02]  /*14390*/  IMAD.IADD R5, R8, 0x1, R19.reuse ;  /* 0x0000000108057824 */ /* 0x100fe400078e0213 */
[----:B------:R-:W-:Y:S01]  /*143a0*/  IMAD.IADD R4, R90, 0x1, R19 ;  /* 0x000000015a047824 */ /* 0x000fe200078e0213 */
[----:B------:R-:W-:Y:S06]  /*143b0*/  @!P0 BRA `(.L_x_8793) ;  /* 0x0000000000648947 */ /* 0x000fec0003800000 */
        /* <DEDUP_REMOVED lines=12> */
.L_x_8797:
[----:B------:R-:W-:Y:S05]  /*14480*/  BSYNC B2 ;  /* 0x0000000000027941 */ /* 0x000fea0003800000 */
.L_x_8796:
[----:B------:R-:W-:Y:S01]  /*14490*/  LOP3.LUT R9, RZ, R9, RZ, 0x33, !PT ;  /* 0x00000009ff097212 */ /* 0x000fe200078e33ff */
[----:B------:R-:W-:Y:S06]  /*144a0*/  BRA `(.L_x_8798) ;  /* 0x0000000000187947 */ /* 0x000fec0003800000 */
.L_x_8795:
[----:B------:R-:W-:-:S13]  /*144b0*/  ISETP.NE.AND P0, PT, R12, 0x1, PT ;  /* 0x000000010c00780c */ /* 0x000fda0003f05270 */
[----:B------:R-:W-:Y:S05]  /*144c0*/  @!P0 BRA `(.L_x_8798) ;  /* 0x0000000000108947 */ /* 0x000fea0003800000 */
[----:B------:R-:W2:Y:S04]  /*144d0*/  LDL R6, [R13+0x1c] ;  /* 0x00001c000d067983 */ /* 0x000ea80000100800 */
[----:B------:R-:W3:Y:S01]  /*144e0*/  LDL R14, [R13+0x20] ;  /* 0x000020000d0e7983 */ /* 0x000ee20000100800 */
[----:B--2---:R-:W-:-:S05]  /*144f0*/  IMAD.HI.U32 R9, R9, R6, RZ ;  /* 0x0000000609097227 */ /* 0x004fca00078e00ff */
[----:B---3--:R-:W-:-:S07]  /*14500*/  SHF.R.U32.HI R9, RZ, R14, R9 ;  /* 0x0000000eff097219 */ /* 0x008fce0000011609 */
.L_x_8798:
[----:B------:R-:W-:Y:S05]  /*14510*/  BSYNC B1 ;  /* 0x0000000000017941 */ /* 0x000fea0003800000 */
.L_x_8794:
[----:B------:R-:W-:-:S05]  /*14520*/  IMAD R9, R12, R9, R21 ;  /* 0x000000090c097224 */ /* 0x000fca00078e0215 */
[----:B------:R-:W-:Y:S02]  /*14530*/  VIMNMX R4, R4, R9, !PT ;  /* 0x0000000904047248 */ /* 0x000fe40007fe0100 */
[----:B------:R-:W-:-:S07]  /*14540*/  VIADDMNMX R5, R9, R12, R5, PT ;  /* 0x0000000c09057246 */ /* 0x000fce0003800105 */
.L_x_8793:
[----:B------:R-:W-:Y:S05]  /*14550*/  BSYNC B0 ;  /* 0x0000000000007941 */ /* 0x000fea0003800000 */
.L_x_8792:
[----:B------:R-:W-:Y:S01]  /*14560*/  ISETP.GE.AND P0, PT, R15, 0x2, PT ;  /* 0x000000020f00780c */ /* 0x000fe20003f06270 */
[----:B------:R-:W-:Y:S01]  /*14570*/  VIADD R19, R19, 0x8 ;  /* 0x0000000813137836 */ /* 0x000fe20000000000 */
[C---:B------:R-:W-:Y:S01]  /*14580*/  ISETP.GE.AND P4, PT, R15.reuse, 0xa, PT ;  /* 0x0000000a0f00780c */ /* 0x040fe20003f86270 */
[----:B------:R-:W-:Y:S01]  /*14590*/  BSSY B0, `(.L_x_8799) ;  /* 0x000008e000007945 */ /* 0x000fe20003800000 */
[----:B------:R-:W-:Y:S01]  /*145a0*/  ISETP.GT.AND P2, PT, R4, 0x1, !P0 ;  /* 0x000000010400780c */ /* 0x000fe20004744270 */
[----:B------:R-:W-:Y:S01]  /*145b0*/  IMAD.IADD R6, R90, 0x1, R19 ;  /* 0x000000015a067824 */ /* 0x000fe200078e0213 */
        /* <DEDUP_REMOVED lines=110> */
[----:B------:R-:W-:-:S03]  /*14ca0*/  IMAD.IADD R5, R8, 0x1, R19 ;  /* 0x0000000108057824 */ /* 0x000fc600078e0213 */
        /* <DEDUP_REMOVED lines=15> */
.L_x_8804:
[----:B------:R-:W-:Y:S05]  /*14da0*/  BSYNC B2 ;  /* 0x0000000000027941 */ /* 0x000fea0003800000 */
.L_x_8803:
[----:B------:R-:W-:Y:S01]  /*14db0*/  LOP3.LUT R7, RZ, R7, RZ, 0x33, !PT ;  /* 0x00000007ff077212 */ /* 0x000fe200078e33ff */
[----:B------:R-:W-:Y:S06]  /*14dc0*/  BRA `(.L_x_8805) ;  /* 0x0000000000187947 */ /* 0x000fec0003800000 */
.L_x_8802:
[----:B------:R-:W-:-:S13]  /*14dd0*/  ISETP.NE.AND P6, PT, R12, 0x1, PT ;  /* 0x000000010c00780c */ /* 0x000fda0003fc5270 */
[----:B------:R-:W-:Y:S05]  /*14de0*/  @!P6 BRA `(.L_x_8805) ;  /* 0x000000000010e947 */ /* 0x000fea0003800000 */
[----:B------:R-:W2:Y:S04]  /*14df0*/  LDL R4, [R13+0x1c] ;  /* 0x00001c000d047983 */ /* 0x000ea80000100800 */
[----:B------:R-:W3:Y:S01]  /*14e00*/  LDL R8, [R13+0x20] ;  /* 0x000020000d087983 */ /* 0x000ee20000100800 */
[----:B--2---:R-:W-:-:S05]  /*14e10*/  IMAD.HI.U32 R7, R7, R4, RZ ;  /* 0x0000000407077227 */ /* 0x004fca00078e00ff */
[----:B---3--:R-:W-:-:S07]  /*14e20*/  SHF.R.U32.HI R7, RZ, R8, R7 ;  /* 0x00000008ff077219 */ /* 0x008fce0000011607 */
.L_x_8805:
[----:B------:R-:W-:Y:S05]  /*14e30*/  BSYNC B1 ;  /* 0x0000000000017941 */ /* 0x000fea0003800000 */
.L_x_8801:
[----:B------:R-:W-:-:S05]  /*14e40*/  IMAD R7, R12, R7, R21 ;  /* 0x000000070c077224 */ /* 0x000fca00078e0215 */
[----:B------:R-:W-:Y:S02]  /*14e50*/  VIADDMNMX R5, R7, R12, R5, PT ;  /* 0x0000000c07057246 */ /* 0x000fe40003800105 */
[----:B------:R-:W-:-:S07]  /*14e60*/  VIMNMX R6, R6, R7, !PT ;  /* 0x0000000706067248 */ /* 0x000fce0007fe0100 */
.L_x_8800:
[----:B------:R-:W-:Y:S05]  /*14e70*/  BSYNC B0 ;  /* 0x0000000000007941 */ /* 0x000fea0003800000 */
.L_x_8799:
        /* <DEDUP_REMOVED lines=13> */
[----:B------:R-:W2:Y:S02]  /*14f50*/  LDL.64 R24, [R1+0x430] ;  /* 0x0004300001187983 */ /* 0x000ea40000100a00 */
        /* <DEDUP_REMOVED lines=11> */
[----:B------:R-:W-:Y:S02]  /*15010*/  ISETP.GT.AND P0, PT, R6, 0x19, !P6 ;  /* 0x000000190600780c */ /* 0x000fe40007704270 */
[----:B------:R-:W-:Y:S02]  /*15020*/  ISETP.NE.AND P6, PT, R9, RZ, PT ;  /* 0x000000ff0900720c */ /* 0x000fe40003fc5270 */
        /* <DEDUP_REMOVED lines=42> */
[C---:B------:R-:W-:Y:S02]  /*152d0*/  ISETP.GT.AND P0, PT, R6.reuse, RZ, !P6 ;  /* 0x000000ff0600720c */ /* 0x040fe40007704270 */
[C---:B------:R-:W-:Y:S02]  /*152e0*/  ISETP.GT.AND P2, PT, R6.reuse, 0x49, !P2 ;  /* 0x000000490600780c */ /* 0x040fe40005744270 */
[----:B------:R-:W-:Y:S02]  /*152f0*/  ISETP.LT.OR P0, PT, R5, 0x1, P0 ;  /* 0x000000010500780c */ /* 0x000fe40000701670 */
[----:B------:R-:W-:Y:S02]  /*15300*/  ISETP.GT.AND P3, PT, R6, 0x50, !P3 ;  /* 0x000000500600780c */ /* 0x000fe40005f64270 */
[----:B------:R-:W-:-:S02]  /*15310*/  FSEL R21, R26, -INF , !P0 ;  /* 0xff8000001a157808 */ /* 0x000fc40004000000 */
[----:B--2---:R-:W-:Y:S01]  /*15320*/  FMNMX.FTZ R4, R92, R24, !PT ;  /* 0x000000185c047209 */ /* 0x004fe20007810000 */
[----:B------:R-:W2:Y:S01]  /*15330*/  LDL R26, [R1+0x450] ;  /* 0x00045000011a7983 */ /* 0x000ea20000100800 */
[----:B------:R-:W-:Y:S02]  /*15340*/  ISETP.GT.AND P4, PT, R6, 0x51, !P4 ;  /* 0x000000510600780c */ /* 0x000fe40006784270 */
[----:B------:R-:W-:Y:S02]  /*15350*/  FMNMX.FTZ R4, R152, R4, !PT ;  /* 0x0000000498047209 */ /* 0x000fe40007810000 */
[----:B------:R-:W-:Y:S02]  /*15360*/  ISETP.NE.AND P6, PT, R15, RZ, PT ;  /* 0x000000ff0f00720c */ /* 0x000fe40003fc5270 */
        /* <DEDUP_REMOVED lines=37> */
[----:B------:R-:W-:Y:S02]  /*155c0*/  FMNMX.FTZ R4, R54, R7, !PT ;  /* 0x0000000736047209 */ /* 0x000fe40007810000 */
[----:B------:R-:W-:Y:S02]  /*155d0*/  ISETP.GT.AND P0, PT, R6, 0x48, !P1 ;  /* 0x000000480600780c */ /* 0x000fe40004f04270 */
[----:B------:R-:W-:Y:S02]  /*155e0*/  FMNMX.FTZ R7, R55, R4, !PT ;  /* 0x0000000437077209 */ /* 0x000fe40007810000 */
[C---:B------:R-:W-:Y:S02]  /*155f0*/  ISETP.LT.OR P0, PT, R5.reuse, 0x49, P0 ;  /* 0x000000490500780c */ /* 0x040fe40000701670 */
[----:B------:R-:W-:Y:S02]  /*15600*/  FMNMX.FTZ R4, R58, R7, !PT ;  /* 0x000000073a047209 */ /* 0x000fe40007810000 */
[----:B------:R-:W-:-:S02]  /*15610*/  ISETP.LT.OR P2, PT, R5, 0x4a, P2 ;  /* 0x0000004a0500780c */ /* 0x000fc40001741670 */
[----:B-1----:R-:W-:Y:S02]  /*15620*/  FMNMX.FTZ R11, R8, R9, !PT ;  /* 0x00000009080b7209 */ /* 0x002fe40007810000 */
[----:B------:R-:W-:Y:S02]  /*15630*/  FSEL R29, R62, -INF , !P0 ;  /* 0xff8000003e1d7808 */ /* 0x000fe40004000000 */
[----:B------:R-:W-:Y:S01]  /*15640*/  FMNMX.FTZ R4, R59, R4, !PT ;  /* 0x000000043b047209 */ /* 0x000fe20007810000 */
[----:B------:R-:W1:Y:S01]  /*15650*/  SHFL.BFLY PT, R12, R11, 0x1, 0x1f ;  /* 0x0c201f000b0c7f89 */ /* 0x000e6200000e0000 */
[----:B------:R-:W-:Y:S02]  /*15660*/  ISETP.LT.OR P3, PT, R5, 0x51, P3 ;  /* 0x000000510500780c */ /* 0x000fe40001f61670 */
[----:B------:R-:W-:Y:S02]  /*15670*/  FSEL R63, R63, -INF , !P2 ;  /* 0xff8000003f3f7808 */ /* 0x000fe40005000000 */
[----:B------:R-:W-:-:S02]  /*15680*/  FMNMX.FTZ R4, R29, R4, !PT ;  /* 0x000000041d047209 */ /* 0x000fc40007810000 */
[----:B------:R-:W-:Y:S02]  /*15690*/  ISETP.GT.AND P5, PT, R6, 0x58, !P5 ;  /* 0x000000580600780c */ /* 0x000fe40006fa4270 */
[----:B------:R-:W-:Y:S02]  /*156a0*/  ISETP.LT.OR P4, PT, R5, 0x52, P4 ;  /* 0x000000520500780c */ /* 0x000fe40002781670 */
[----:B------:R-:W-:Y:S02]  /*156b0*/  FSEL R66, R66, -INF , !P3 ;  /* 0xff80000042427808 */ /* 0x000fe40005800000 */
[----:B------:R-:W-:Y:S02]  /*156c0*/  FMNMX.FTZ R7, R63, R4, !PT ;  /* 0x000000043f077209 */ /* 0x000fe40007810000 */
[----:B------:R-:W-:Y:S02]  /*156d0*/  ISETP.GT.AND P0, PT, R6, 0x59, !P6 ;  /* 0x000000590600780c */ /* 0x000fe40007704270 */
[----:B------:R-:W-:-:S02]  /*156e0*/  ISETP.LT.OR P5, PT, R5, 0x59, P5 ;  /* 0x000000590500780c */ /* 0x000fc40002fa1670 */
[----:B------:R-:W-:Y:S02]  /*156f0*/  FSEL R67, R67, -INF , !P4 ;  /* 0xff80000043437808 */ /* 0x000fe40006000000 */
[----:B------:R-:W-:Y:S02]  /*15700*/  FMNMX.FTZ R4, R66, R7, !PT ;  /* 0x0000000742047209 */ /* 0x000fe40007810000 */
[----:B------:R-:W-:Y:S01]  /*15710*/  ISETP.LT.OR P0, PT, R5, 0x5a, P0 ;  /* 0x0000005a0500780c */ /* 0x000fe20000701670 */
[----:B------:R-:W3:Y:S01]  /*15720*/  LDL.64 R6, [R1+0x440] ;  /* 0x0004400001067983 */ /* 0x000ee20000100a00 */
[----:B------:R-:W-:Y:S02]  /*15730*/  FSEL R70, R70, -INF , !P5 ;  /* 0xff80000046467808 */ /* 0x000fe40006800000 */
[----:B------:R-:W-:Y:S02]  /*15740*/  FMNMX.FTZ R5, R67, R4, !PT ;  /* 0x0000000443057209 */ /* 0x000fe40007810000 */
[----:B------:R-:W-:-:S02]  /*15750*/  FSEL R71, R71, -INF , !P0 ;  /* 0xff80000047477808 */ /* 0x000fc40004000000 */
[----:B------:R-:W-:-:S04]  /*15760*/  FMNMX.FTZ R4, R70, R5, !PT ;  /* 0x0000000546047209 */ /* 0x000fc80007810000 */
[----:B------:R-:W-:Y:S02]  /*15770*/  FMNMX.FTZ R9, R71, R4, !PT ;  /* 0x0000000447097209 */ /* 0x000fe40007810000 */
[----:B-1----:R-:W-:-:S03]  /*15780*/  FMNMX.FTZ R4, R11, R12, !PT ;  /* 0x0000000c0b047209 */ /* 0x002fc60007810000 */
[----:B------:R-:W-:Y:S04]  /*15790*/  STL.64 [R1+0x430], R8 ;  /* 0x0004300801007387 */ /* 0x000fe80000100a00 */
[----:B------:R-:W4:Y:S04]  /*157a0*/  LDL R12, [R1+0x434] ;  /* 0x00043400010c7983 */ /* 0x000f280000100800 */
[----:B------:R1:W-:Y:S04]  /*157b0*/  STL [R1+0x430], R4 ;  /* 0x0004300401007387 */ /* 0x0003e80000100800 */
[----:B------:R-:W2:Y:S04]  /*157c0*/  LDL R13, [R1+0x430] ;  /* 0x00043000010d7983 */ /* 0x000ea80000100800 */
[----:B----4-:R-:W4:Y:S01]  /*157d0*/  SHFL.BFLY PT, R9, R12, 0x2, 0x1f ;  /* 0x0c401f000c097f89 */ /* 0x010f2200000e0000 */
[----:B--2---:R-:W-:Y:S01]  /*157e0*/  FMUL.FTZ R5, R26, R13 ;  /* 0x0000000d1a057220 */ /* 0x004fe20000410000 */
[----:B------:R-:W-:-:S04]  /*157f0*/  FSETP.NEU.FTZ.AND P0, PT, R13, -INF , PT ;  /* 0xff8000000d00780b */ /* 0x000fc80003f1d000 */
[----:B------:R-:W-:-:S05]  /*15800*/  FSEL R11, R5, RZ, P0 ;  /* 0x000000ff050b7208 */ /* 0x000fca0000000000 */
[----:B-1----:R-:W-:Y:S01]  /*15810*/  FFMA.FTZ R4, R86, R26, -R11 ;  /* 0x0000001a56047223 */ /* 0x002fe2000001080b */
[----:B----4-:R-:W-:-:S03]  /*15820*/  FMNMX.FTZ R9, R9, R12, !PT ;  /* 0x0000000c09097209 */ /* 0x010fc60007810000 */
[----:B------:R1:W-:Y:S02]  /*15830*/  MUFU.EX2 R153, R4 ;  /* 0x0000000400997308 */ /* 0x0003e40000000800 */
[----:B-1----:R-:W1:Y:S01]  /*15840*/  SHFL.BFLY PT, R4, R9, 0x1, 0x1f ;  /* 0x0c201f0009047f89 */ /* 0x002e6200000e0000 */
[----:B------:R-:W-:Y:S01]  /*15850*/  FSEL R13, R13, RZ, P0 ;  /* 0x000000ff0d0d7208 */ /* 0x000fe20000000000 */
[----:B------:R-:W-:-:S04]  /*15860*/  FFMA.FTZ R5, R92, R26, -R11 ;  /* 0x0000001a5c057223 */ /* 0x000fc8000001080b */
[----:B------:R-:W-:Y:S01]  /*15870*/  FADD.FTZ R13, R24, -R13 ;  /* 0x8000000d180d7221 */ /* 0x000fe20000010000 */
[----:B-1----:R-:W-:-:S04]  /*15880*/  FMNMX.FTZ R4, R9, R4, !PT ;  /* 0x0000000409047209 */ /* 0x002fc80007810000 */
[C---:B------:R-:W-:Y:S01]  /*15890*/  FSETP.NEU.FTZ.AND P0, PT, R4.reuse, -INF , PT ;  /* 0xff8000000400780b */ /* 0x040fe20003f1d000 */
[----:B------:R-:W-:-:S05]  /*158a0*/  FMUL.FTZ R8, R4, R26 ;  /* 0x0000001a04087220 */ /* 0x000fca0000410000 */
[----:B------:R-:W-:Y:S02]  /*158b0*/  FSEL R9, R8, RZ, P0 ;  /* 0x000000ff08097208 */ /* 0x000fe40000000000 */
[----:B------:R-:W-:Y:S01]  /*158c0*/  FSEL R8, R4, RZ, P0 ;  /* 0x000000ff04087208 */ /* 0x000fe20000000000 */
[-C--:B------:R-:W-:Y:S02]  /*158d0*/  FMUL.FTZ R13, R13, R26.reuse ;  /* 0x0000001a0d0d7220 */ /* 0x080fe40000410000 */
[-C--:B------:R-:W-:Y:S02]  /*158e0*/  FFMA.FTZ R206, R21, R26.reuse, -R9 ;  /* 0x0000001a15ce7223 */ /* 0x080fe40000010809 */
[----:B------:R-:W-:Y:S01]  /*158f0*/  FADD.FTZ R25, R25, -R8 ;  /* 0x8000000819197221 */ /* 0x000fe20000010000 */
[-CC-:B------:R-:W-:Y:S01]  /*15900*/  FFMA.FTZ R152, R152, R26.reuse, -R11.reuse ;  /* 0x0000001a98987223 */ /* 0x180fe2000001080b */
[-C--:B------:R-:W-:Y:S02]  /*15910*/  FFMA.FTZ R19, R28, R26.reuse, -R11 ;  /* 0x0000001a1c137223 */ /* 0x080fe4000001080b */
[----:B------:R-:W-:Y:S01]  /*15920*/  FMUL.FTZ R25, R26, R25 ;  /* 0x000000191a197220 */ /* 0x000fe20000410000 */
[-CC-:B------:R-:W-:Y:S01]  /*15930*/  FFMA.FTZ R205, R27, R26.reuse, -R9.reuse ;  /* 0x0000001a1bcd7223 */ /* 0x180fe20000010809 */
[----:B------:R-:W-:Y:S01]  /*15940*/  MUFU.EX2 R5, R5 ;  /* 0x0000000500057308 */ /* 0x000fe20000000800 */
[-C--:B------:R-:W-:Y:S01]  /*15950*/  FFMA.FTZ R155, R30, R26.reuse, -R9 ;  /* 0x0000001a1e9b7223 */ /* 0x080fe20000010809 */
[----:B------:R-:W-:-:S06]  /*15960*/  FFMA.FTZ R154, R154, R26, -R11 ;  /* 0x0000001a9a9a7223 */ /* 0x000fcc000001080b */
[----:B------:R-:W3:Y:S01]  /*15970*/  MUFU.EX2 R28, R13 ;  /* 0x0000000d001c7308 */ /* 0x000ee20000000800 */
[----:B------:R-:W-:-:S07]  /*15980*/  FFMA.FTZ R202, R31, R26, -R9 ;  /* 0x0000001a1fca7223 */ /* 0x000fce0000010809 */
[----:B------:R-:W-:Y:S08]  /*15990*/  MUFU.EX2 R206, R206 ;  /* 0x000000ce00ce7308 */ /* 0x000ff00000000800 */
[----:B------:R-:W1:Y:S01]  /*159a0*/  MUFU.EX2 R30, R25 ;  /* 0x00000019001e7308 */ /* 0x000e620000000800 */
[----:B------:R-:W-:-:S07]  /*159b0*/  FFMA.FTZ R196, R84, R26, -R11 ;  /* 0x0000001a54c47223 */ /* 0x000fce000001080b */
[----:B------:R-:W2:Y:S01]  /*159c0*/  MUFU.EX2 R152, R152 ;  /* 0x0000009800987308 */ /* 0x000ea20000000800 */
[----:B------:R-:W-:-:S07]  /*159d0*/  FFMA.FTZ R191, R34, R26, -R9 ;  /* 0x0000001a22bf7223 */ /* 0x000fce0000010809 */
[----:B------:R-:W4:Y:S01]  /*159e0*/  MUFU.EX2 R205, R205 ;  /* 0x000000cd00cd7308 */ /* 0x000f220000000800 */
[-CC-:B------:R-:W-:Y:S01]  /*159f0*/  FFMA.FTZ R193, R82, R26.reuse, -R11.reuse ;  /* 0x0000001a52c17223 */ /* 0x180fe2000001080b */
[----:B------:R-:W-:-:S06]  /*15a00*/  FFMA.FTZ R160, R20, R26, -R11 ;  /* 0x0000001a14a07223 */ /* 0x000fcc000001080b */
[----:B------:R-:W5:Y:S01]  /*15a10*/  MUFU.EX2 R154, R154 ;  /* 0x0000009a009a7308 */ /* 0x000f620000000800 */
[-C--:B------:R-:W-:Y:S01]  /*15a20*/  FFMA.FTZ R20, R14, R26.reuse, -R11 ;  /* 0x0000001a0e147223 */ /* 0x080fe2000001080b */
[----:B------:R-:W-:-:S06]  /*15a30*/  FFMA.FTZ R192, R35, R26, -R9 ;  /* 0x0000001a23c07223 */ /* 0x000fcc0000010809 */
[----:B------:R-:W5:Y:S01]  /*15a40*/  MUFU.EX2 R155, R155 ;  /* 0x0000009b009b7308 */ /* 0x000f620000000800 */
[-CC-:B------:R-:W-:Y:S01]  /*15a50*/  FFMA.FTZ R187, R80, R26.reuse, -R11.reuse ;  /* 0x0000001a50bb7223 */ /* 0x180fe2000001080b */
[-CC-:B------:R-:W-:Y:S01]  /*15a60*/  FFMA.FTZ R190, R78, R26.reuse, -R11.reuse ;  /* 0x0000001a4ebe7223 */ /* 0x180fe2000001080b */
[-CC-:B------:R-:W-:Y:S01]  /*15a70*/  FFMA.FTZ R183, R76, R26.reuse, -R11.reuse ;  /* 0x0000001a4cb77223 */ /* 0x180fe2000001080b */
[-CC-:B------:R-:W-:Y:S01]  /*15a80*/  FFMA.FTZ R184, R74, R26.reuse, -R11.reuse ;  /* 0x0000001a4ab87223 */ /* 0x180fe2000001080b */
[----:B------:R-:W-:-:S03]  /*15a90*/  FFMA.FTZ R180, R72, R26, -R11 ;  /* 0x0000001a48b47223 */ /* 0x000fc6000001080b */
[----:B------:R-:W5:Y:S01]  /*15aa0*/  MUFU.EX2 R202, R202 ;  /* 0x000000ca00ca7308 */ /* 0x000f620000000800 */
        /* <DEDUP_REMOVED lines=8> */
[-CC-:B------:R-:W-:Y:S01]  /*15b30*/  FFMA.FTZ R159, R60, R26.reuse, -R11.reuse ;  /* 0x0000001a3c9f7223 */ /* 0x180fe2000001080b */
[-CC-:B------:R-:W-:Y:S01]  /*15b40*/  FFMA.FTZ R15, R64, R26.reuse, -R11.reuse ;  /* 0x0000001a400f7223 */ /* 0x180fe2000001080b */
[----:B------:R-:W-:Y:S01]  /*15b50*/  FFMA.FTZ R14, R68, R26, -R11 ;  /* 0x0000001a440e7223 */ /* 0x000fe2000001080b */
[----:B---3--:R-:W-:Y:S01]  /*15b60*/  FFMA.FTZ R11, R28, R6, R5 ;  /* 0x000000061c0b7223 */ /* 0x008fe20000010005 */
[----:B-1----:R-:W-:Y:S01]  /*15b70*/  FFMA.FTZ R6, R7, R30, R206 ;  /* 0x0000001e07067223 */ /* 0x002fe200000100ce */
[----:B------:R-:W-:-:S02]  /*15b80*/  FFMA.FTZ R185, R38, R26, -R9 ;  /* 0x0000001a26b97223 */ /* 0x000fc40000010809 */
[----:B------:R-:W1:Y:S01]  /*15b90*/  MUFU.EX2 R191, R191 ;  /* 0x000000bf00bf7308 */ /* 0x000e620000000800 */
[----:B--2---:R-:W-:Y:S01]  /*15ba0*/  FADD.FTZ R11, R152, R11 ;  /* 0x0000000b980b7221 */ /* 0x004fe20000010000 */
[----:B----4-:R-:W-:Y:S01]  /*15bb0*/  FADD.FTZ R6, R205, R6 ;  /* 0x00000006cd067221 */ /* 0x010fe20000010000 */
[----:B------:R-:W-:-:S05]  /*15bc0*/  FFMA.FTZ R186, R39, R26, -R9 ;  /* 0x0000001a27ba7223 */ /* 0x000fca0000010809 */
[----:B------:R-:W2:Y:S01]  /*15bd0*/  MUFU.EX2 R193, R193 ;  /* 0x000000c100c17308 */ /* 0x000ea20000000800 */
[----:B-----5:R-:W-:Y:S01]  /*15be0*/  FADD.FTZ R8, R154, R11 ;  /* 0x0000000b9a087221 */ /* 0x020fe20000010000 */
[----:B------:R-:W-:-:S06]  /*15bf0*/  FADD.FTZ R7, R155, R6 ;  /* 0x000000069b077221 */ /* 0x000fcc0000010000 */
[----:B------:R-:W3:Y:S01]  /*15c00*/  MUFU.EX2 R192, R192 ;  /* 0x000000c000c07308 */ /* 0x000ee20000000800 */
[----:B------:R-:W-:Y:S01]  /*15c10*/  FFMA.FTZ R181, R42, R26, -R9 ;  /* 0x0000001a2ab57223 */ /* 0x000fe20000010809 */
[----:B------:R-:W-:-:S06]  /*15c20*/  FADD.FTZ R11, R153, R8 ;  /* 0x00000008990b7221 */ /* 0x000fcc0000010000 */
[----:B------:R-:W4:Y:S01]  /*15c30*/  MUFU.EX2 R187, R187 ;  /* 0x000000bb00bb7308 */ /* 0x000f220000000800 */
[----:B------:R-:W-:Y:S01]  /*15c40*/  FADD.FTZ R6, R202, R7 ;  /* 0x00000007ca067221 */ /* 0x000fe20000010000 */
[----:B------:R-:W-:-:S06]  /*15c50*/  FFMA.FTZ R182, R43, R26, -R9 ;  /* 0x0000001a2bb67223 */ /* 0x000fcc0000010809 */
[----:B------:R-:W5:Y:S01]  /*15c60*/  MUFU.EX2 R185, R185 ;  /* 0x000000b900b97308 */ /* 0x000f620000000800 */
[----:B------:R-:W-:Y:S01]  /*15c70*/  FADD.FTZ R8, R196, R11 ;  /* 0x0000000bc4087221 */ /* 0x000fe20000010000 */
[----:B-1----:R-:W-:-:S06]  /*15c80*/  FADD.FTZ R7, R191, R6 ;  /* 0x00000006bf077221 */ /* 0x002fcc0000010000 */
[----:B------:R-:W1:Y:S01]  /*15c90*/  MUFU.EX2 R190, R190 ;  /* 0x000000be00be7308 */ /* 0x000e620000000800 */
[----:B------:R-:W-:-:S07]  /*15ca0*/  FFMA.FTZ R177, R46, R26, -R9 ;  /* 0x0000001a2eb17223 */ /* 0x000fce0000010809 */
[----:B------:R-:W1:Y:S01]  /*15cb0*/  MUFU.EX2 R186, R186 ;  /* 0x000000ba00ba7308 */ /* 0x000e620000000800 */
[----:B--2---:R-:W-:Y:S01]  /*15cc0*/  FADD.FTZ R8, R193, R8 ;  /* 0x00000008c1087221 */ /* 0x004fe20000010000 */
[----:B---3--:R-:W-:-:S06]  /*15cd0*/  FADD.FTZ R6, R192, R7 ;  /* 0x00000007c0067221 */ /* 0x008fcc0000010000 */
[----:B------:R-:W2:Y:S01]  /*15ce0*/  MUFU.EX2 R183, R183 ;  /* 0x000000b700b77308 */ /* 0x000ea20000000800 */
[----:B------:R-:W-:-:S07]  /*15cf0*/  FFMA.FTZ R178, R47, R26, -R9 ;  /* 0x0000001a2fb27223 */ /* 0x000fce0000010809 */
[----:B------:R-:W3:Y:S01]  /*15d00*/  MUFU.EX2 R181, R181 ;  /* 0x000000b500b57308 */ /* 0x000ee20000000800 */
[----:B----4-:R-:W-:Y:S01]  /*15d10*/  FADD.FTZ R7, R187, R8 ;  /* 0x00000008bb077221 */ /* 0x010fe20000010000 */
[----:B-----5:R-:W-:-:S06]  /*15d20*/  FADD.FTZ R11, R185, R6 ;  /* 0x00000006b90b7221 */ /* 0x020fcc0000010000 */
[----:B------:R-:W4:Y:S01]  /*15d30*/  MUFU.EX2 R184, R184 ;  /* 0x000000b800b87308 */ /* 0x000f220000000800 */
[----:B------:R-:W-:-:S07]  /*15d40*/  FFMA.FTZ R171, R50, R26, -R9 ;  /* 0x0000001a32ab7223 */ /* 0x000fce0000010809 */
[----:B------:R-:W5:Y:S01]  /*15d50*/  MUFU.EX2 R182, R182 ;  /* 0x000000b600b67308 */ /* 0x000f620000000800 */
[----:B-1----:R-:W-:Y:S01]  /*15d60*/  FADD.FTZ R6, R190, R7 ;  /* 0x00000007be067221 */ /* 0x002fe20000010000 */
[----:B------:R-:W-:-:S06]  /*15d70*/  FADD.FTZ R8, R186, R11 ;  /* 0x0000000bba087221 */ /* 0x000fcc0000010000 */
        /* <DEDUP_REMOVED lines=55> */
[----:B------:R-:W4:Y:S08]  /*160f0*/  MUFU.EX2 R20, R20 ;  /* 0x0000001400147308 */ /* 0x000f300000000800 */
[----:B------:R-:W5:Y:S01]  /*16100*/  MUFU.EX2 R158, R158 ;  /* 0x0000009e009e7308 */ /* 0x000f620000000800 */
[----:B-1----:R-:W-:Y:S01]  /*16110*/  FADD.FTZ R6, R160, R7 ;  /* 0x00000007a0067221 */ /* 0x002fe20000010000 */
[----:B------:R-:W-:-:S06]  /*16120*/  FADD.FTZ R8, R164, R9 ;  /* 0x00000009a4087221 */ /* 0x000fcc0000010000 */
[----:B------:R-:W1:Y:S08]  /*16130*/  MUFU.EX2 R14, R14 ;  /* 0x0000000e000e7308 */ /* 0x000e700000000800 */
[----:B------:R-:W1:Y:S01]  /*16140*/  MUFU.EX2 R21, R21 ;  /* 0x0000001500157308 */ /* 0x000e620000000800 */
[----:B--2---:R-:W-:Y:S01]  /*16150*/  FADD.FTZ R7, R15, R6 ;  /* 0x000000060f077221 */ /* 0x004fe20000010000 */
[----:B---3--:R-:W-:-:S06]  /*16160*/  FADD.FTZ R9, R157, R8 ;  /* 0x000000089d097221 */ /* 0x008fcc0000010000 */
[----:B------:R-:W2:Y:S08]  /*16170*/  MUFU.EX2 R19, R19 ;  /* 0x0000001300137308 */ /* 0x000eb00000000800 */
[----:B------:R-:W3:Y:S01]  /*16180*/  MUFU.EX2 R156, R156 ;  /* 0x0000009c009c7308 */ /* 0x000ee20000000800 */
[----:B----4-:R-:W-:Y:S01]  /*16190*/  FADD.FTZ R7, R20, R7 ;  /* 0x0000000714077221 */ /* 0x010fe20000010000 */
[----:B-----5:R-:W-:-:S03]  /*161a0*/  FADD.FTZ R6, R158, R9 ;  /* 0x000000099e067221 */ /* 0x020fc60000010000 */
[----:B-1----:R-:W-:Y:S01]  /*161b0*/  FADD.FTZ R8, R14, R7 ;  /* 0x000000070e087221 */ /* 0x002fe20000010000 */
[----:B------:R-:W-:-:S03]  /*161c0*/  FADD.FTZ R7, R21, R6 ;  /* 0x0000000615077221 */ /* 0x000fc60000010000 */
[----:B--2---:R-:W-:Y:S01]  /*161d0*/  FADD.FTZ R6, R19, R8 ;  /* 0x0000000813067221 */ /* 0x004fe20000010000 */
[----:B------:R1:W-:Y:S01]  /*161e0*/  STL [R1+0x434], R4 ;  /* 0x0004340401007387 */ /* 0x0003e20000100800 */
[----:B---3--:R-:W-:-:S05]  /*161f0*/  FADD.FTZ R7, R156, R7 ;  /* 0x000000079c077221 */ /* 0x008fca0000010000 */
[----:B------:R2:W-:Y:S04]  /*16200*/  STL.64 [R1+0x440], R6 ;  /* 0x0004400601007387 */ /* 0x0005e80000100a00 */
[----:B------:R-:W3:Y:S04]  /*16210*/  LD.E R27, desc[UR46][R22.64+0x41c] ;  /* 0x00041c2e161b7980 */ /* 0x000ee8000c101900 */
[----:B------:R-:W4:Y:S04]  /*16220*/  LD.E R8, desc[UR46][R22.64+0x220] ;  /* 0x0002202e16087980 */ /* 0x000f28000c101900 */
[----:B------:R-:W5:Y:S04]  /*16230*/  LD.E R9, desc[UR46][R22.64+0x224] ;  /* 0x0002242e16097980 */ /* 0x000f68000c101900 */
[----:B------:R-:W5:Y:S04]  /*16240*/  LD.E R11, desc[UR46][R22.64+0x230] ;  /* 0x0002302e160b7980 */ /* 0x000f68000c101900 */
[----:B------:R-:W5:Y:S04]  /*16250*/  LD.E R13, desc[UR46][R22.64+0x240] ;  /* 0x0002402e160d7980 */ /* 0x000f68000c101900 */
[----:B------:R-:W5:Y:S04]  /*16260*/  LD.E R25, desc[UR46][R22.64+0x250] ;  /* 0x0002502e16197980 */ /* 0x000f68000c101900 */
[----:B-1----:R-:W5:Y:S04]  /*16270*/  LD.E R4, desc[UR46][R22.64+0x254] ;  /* 0x0002542e16047980 */ /* 0x002f68000c101900 */
[----:B------:R-:W5:Y:S04]  /*16280*/  LD.E R122, desc[UR46][R22.64+0x274] ;  /* 0x0002742e167a7980 */ /* 0x000f68000c101900 */
        /* <DEDUP_REMOVED lines=122> */
[C---:B-----5:R-:W-:Y:S01]  /*16a30*/  FMUL.FTZ R9, R28.reuse, R9 ;  /* 0x000000091c097220 */ /* 0x060fe20000410000 */
[C---:B------:R-:W-:Y:S01]  /*16a40*/  FMUL.FTZ R11, R28.reuse, R11 ;  /* 0x0000000b1c0b7220 */ /* 0x040fe20000410000 */
[C---:B------:R-:W-:Y:S01]  /*16a50*/  FMUL.FTZ R13, R28.reuse, R13 ;  /* 0x0000000d1c0d7220 */ /* 0x040fe20000410000 */
[C---:B------:R-:W-:Y:S01]  /*16a60*/  FMUL.FTZ R25, R28.reuse, R25 ;  /* 0x000000191c197220 */ /* 0x040fe20000410000 */
[----:B------:R1:W-:Y:S04]  /*16a70*/  ST.E desc[UR46][R22.64+0x220], R27 ;  /* 0x0002201b16007985 */ /* 0x0003e8000c10192e */
[----:B------:R3:W-:Y:S04]  /*16a80*/  ST.E desc[UR46][R22.64+0x224], R9 ;  /* 0x0002240916007985 */ /* 0x0007e8000c10192e */
[----:B------:R4:W-:Y:S04]  /*16a90*/  ST.E desc[UR46][R22.64+0x230], R11 ;  /* 0x0002300b16007985 */ /* 0x0009e8000c10192e */
[----:B------:R5:W-:Y:S01]  /*16aa0*/  ST.E desc[UR46][R22.64+0x240], R13 ;  /* 0x0002400d16007985 */ /* 0x000be2000c10192e */
[C---:B-1----:R-:W-:Y:S01]  /*16ab0*/  FMUL.FTZ R27, R28.reuse, R4 ;  /* 0x000000041c1b7220 */ /* 0x042fe20000410000 */
[C---:B---3--:R-:W-:Y:S01]  /*16ac0*/  FMUL.FTZ R9, R28.reuse, R122 ;  /* 0x0000007a1c097220 */ /* 0x048fe20000410000 */
[C---:B----4-:R-:W-:Y:S01]  /*16ad0*/  FMUL.FTZ R11, R28.reuse, R124 ;  /* 0x0000007c1c0b7220 */ /* 0x050fe20000410000 */
[C---:B-----5:R-:W-:Y:S01]  /*16ae0*/  FMUL.FTZ R13, R28.reuse, R114 ;  /* 0x000000721c0d7220 */ /* 0x060fe20000410000 */
[----:B------:R1:W-:Y:S04]  /*16af0*/  ST.E desc[UR46][R22.64+0x250], R25 ;  /* 0x0002501916007985 */ /* 0x0003e8000c10192e */
[----:B------:R3:W-:Y:S04]  /*16b00*/  ST.E desc[UR46][R22.64+0x254], R27 ;  /* 0x0002541b16007985 */ /* 0x0007e8000c10192e */
[----:B------:R4:W-:Y:S04]  /*16b10*/  ST.E desc[UR46][R22.64+0x274], R9 ;  /* 0x0002740916007985 */ /* 0x0009e8000c10192e */
[----:B------:R5:W-:Y:S01]  /*16b20*/  ST.E desc[UR46][R22.64+0x280], R11 ;  /* 0x0002800b16007985 */ /* 0x000be2000c10192e */
[----:B-1----:R-:W-:-:S03]  /*16b30*/  FMUL.FTZ R25, R28, R108 ;  /* 0x0000006c1c197220 */ /* 0x002fc60000410000 */
[----:B------:R1:W-:Y:S01]  /*16b40*/  ST.E desc[UR46][R22.64+0x284], R13 ;  /* 0x0002840d16007985 */ /* 0x0003e2000c10192e */
[C---:B---3--:R-:W-:Y:S01]  /*16b50*/  FMUL.FTZ R27, R28.reuse, R100 ;  /* 0x000000641c1b7220 */ /* 0x048fe20000410000 */
[C---:B----4-:R-:W-:Y:S01]  /*16b60*/  FMUL.FTZ R9, R28.reuse, R98 ;  /* 0x000000621c097220 */ /* 0x050fe20000410000 */
[C---:B-----5:R-:W-:Y:S01]  /*16b70*/  FMUL.FTZ R11, R28.reuse, R90 ;  /* 0x0000005a1c0b7220 */ /* 0x060fe20000410000 */
[C---:B-1----:R-:W-:Y:S01]  /*16b80*/  FMUL.FTZ R13, R28.reuse, R96 ;  /* 0x000000601c0d7220 */ /* 0x042fe20000410000 */
        /* <DEDUP_REMOVED lines=20> */
[----:B------:R1:W-:Y:S01]  /*16cd0*/  ST.E desc[UR46][R22.64+0x340], R25 ;  /* 0x0003401916007985 */ /* 0x0003e2000c10192e */
        /* <DEDUP_REMOVED lines=27> */
[C---:B-1----:R-:W-:Y:S01]  /*16e90*/  FMUL.FTZ R25, R28.reuse, R48 ;  /* 0x000000301c197220 */ /* 0x042fe20000410000 */
[C---:B---3--:R-:W-:Y:S01]  /*16ea0*/  FMUL.FTZ R27, R28.reuse, R40 ;  /* 0x000000281c1b7220 */ /* 0x048fe20000410000 */
[C---:B------:R-:W-:Y:S01]  /*16eb0*/  FMUL.FTZ R46, R28.reuse, R46 ;  /* 0x0000002e1c2e7220 */ /* 0x040fe20000410000 */
[C---:B------:R-:W-:Y:S01]  /*16ec0*/  FMUL.FTZ R44, R28.reuse, R44 ;  /* 0x0000002c1c2c7220 */ /* 0x040fe20000410000 */
[C---:B------:R-:W-:Y:S01]  /*16ed0*/  FMUL.FTZ R42, R28.reuse, R42 ;  /* 0x0000002a1c2a7220 */ /* 0x040fe20000410000 */
[C---:B----4-:R-:W-:Y:S01]  /*16ee0*/  FMUL.FTZ R9, R28.reuse, R38 ;  /* 0x000000261c097220 */ /* 0x050fe20000410000 */
[C---:B--2---:R-:W-:Y:S01]  /*16ef0*/  FMUL.FTZ R11, R28.reuse, R6 ;  /* 0x000000061c0b7220 */ /* 0x044fe20000410000 */
[C---:B-----5:R-:W-:Y:S01]  /*16f00*/  FMUL.FTZ R13, R28.reuse, R36 ;  /* 0x000000241c0d7220 */ /* 0x060fe20000410000 */
        /* <DEDUP_REMOVED lines=171> */
[----:B------:R4:W-:Y:S04]  /*179c0*/  ST.E desc[UR46][R22.64+0x3f8], R35 ;  /* 0x0003f82316007985 */ /* 0x0009e8000c10192e */
[----:B------:R5:W-:Y:S04]  /*179d0*/  ST.E desc[UR46][R22.64+0x3fc], R7 ;  /* 0x0003fc0716007985 */ /* 0x000be8000c10192e */
[----:B------:R5:W-:Y:S04]  /*179e0*/  ST.E desc[UR46][R22.64+0x408], R33 ;  /* 0x0004082116007985 */ /* 0x000be8000c10192e */
[----:B------:R5:W-:Y:S04]  /*179f0*/  ST.E desc[UR46][R22.64+0x40c], R31 ;  /* 0x00040c1f16007985 */ /* 0x000be8000c10192e */
[----:B------:R5:W-:Y:S01]  /*17a00*/  ST.E desc[UR46][R22.64+0x418], R29 ;  /* 0x0004181d16007985 */ /* 0x000be2000c10192e */
[----:B------:R3:W-:Y:S06]  /*17a10*/  BAR.SYNC.DEFER_BLOCKING R208, 0x100 ;  /* 0x000400d00000751d */ /* 0x0007ec0000010000 */
[----:B-1----:R-:W5:Y:S04]  /*17a20*/  LD.E R11, desc[UR46][R22.64+0x220] ;  /* 0x0002202e160b7980 */ /* 0x002f68000c101900 */
[----:B--2---:R-:W2:Y:S04]  /*17a30*/  LD.E R13, desc[UR46][R22.64+0x224] ;  /* 0x0002242e160d7980 */ /* 0x004ea8000c101900 */
[----:B------:R-:W2:Y:S04]  /*17a40*/  LD.E R25, desc[UR46][R22.64+0x228] ;  /* 0x0002282e16197980 */ /* 0x000ea8000c101900 */
[----:B------:R-:W2:Y:S04]  /*17a50*/  LD.E R27, desc[UR46][R22.64+0x22c] ;  /* 0x00022c2e161b7980 */ /* 0x000ea8000c101900 */
[----:B---3--:R-:W3:Y:S04]  /*17a60*/  LD.E R37, desc[UR46][R22.64+0x230] ;  /* 0x0002302e16257980 */ /* 0x008ee8000c101900 */
[----:B----4-:R-:W4:Y:S04]  /*17a70*/  LD.E R35, desc[UR46][R22.64+0x234] ;  /* 0x0002342e16237980 */ /* 0x010f28000c101900 */
[----:B-----5:R-:W5:Y:S04]  /*17a80*/  LD.E R7, desc[UR46][R22.64+0x238] ;  /* 0x0002382e16077980 */ /* 0x020f68000c101900 */
        /* <DEDUP_REMOVED lines=122> */
[----:B------:R-:W-:Y:S04]  /*18230*/  ST.E desc[UR46][R22.64+0x220], R11 ;  /* 0x0002200b16007985 */ /* 0x000fe8000c10192e */
[----:B--2---:R-:W-:Y:S04]  /*18240*/  ST.E desc[UR46][R22.64+0x224], R13 ;  /* 0x0002240d16007985 */ /* 0x004fe8000c10192e */
[----:B------:R-:W-:Y:S04]  /*18250*/  ST.E desc[UR46][R22.64+0x228], R25 ;  /* 0x0002281916007985 */ /* 0x000fe8000c10192e */
[----:B------:R-:W-:Y:S04]  /*18260*/  ST.E desc[UR46][R22.64+0x22c], R27 ;  /* 0x00022c1b16007985 */ /* 0x000fe8000c10192e */
[----:B---3--:R-:W-:Y:S04]  /*18270*/  ST.E desc[UR46][R22.64+0x230], R37 ;  /* 0x0002302516007985 */ /* 0x008fe8000c10192e */
[----:B----4-:R-:W-:Y:S04]  /*18280*/  ST.E desc[UR46][R22.64+0x234], R35 ;  /* 0x0002342316007985 */ /* 0x010fe8000c10192e */
[----:B-----5:R-:W-:Y:S04]  /*18290*/  ST.E desc[UR46][R22.64+0x238], R7 ;  /* 0x0002380716007985 */ /* 0x020fe8000c10192e */
        /* <DEDUP_REMOVED lines=121> */
[----:B-1----:R-:W5:Y:S04]  /*18a30*/  LD.E.64 R6, desc[UR46][R22.64+0xa8] ;  /* 0x0000a82e16067980 */ /* 0x002f68000c101b00 */
[----:B------:R-:W5:Y:S04]  /*18a40*/  LDL R4, [R1+0x88] ;  /* 0x0000880001047983 */ /* 0x000f680000100800 */
[----:B--2---:R-:W2:Y:S04]  /*18a50*/  LD.E R24, desc[UR46][R22.64+0x220] ;  /* 0x0002202e16187980 */ /* 0x004ea8000c101900 */
[----:B------:R-:W2:Y:S04]  /*18a60*/  LD.E R25, desc[UR46][R22.64+0x224] ;  /* 0x0002242e16197980 */ /* 0x000ea8000c101900 */
[----:B---3--:R-:W2:Y:S04]  /*18a70*/  LD.E R26, desc[UR46][R22.64+0x228] ;  /* 0x0002282e161a7980 */ /* 0x008ea8000c101900 */
[----:B------:R-:W2:Y:S04]  /*18a80*/  LD.E R27, desc[UR46][R22.64+0x22c] ;  /* 0x00022c2e161b7980 */ /* 0x000ea8000c101900 */
[----:B----4-:R-:W2:Y:S04]  /*18a90*/  LD.E R28, desc[UR46][R22.64+0x230] ;  /* 0x0002302e161c7980 */ /* 0x010ea8000c101900 */
[----:B------:R-:W2:Y:S04]  /*18aa0*/  LD.E R29, desc[UR46][R22.64+0x234] ;  /* 0x0002342e161d7980 */ /* 0x000ea8000c101900 */
[----:B-----5:R-:W2:Y:S04]  /*18ab0*/  LD.E R30, desc[UR46][R22.64+0x238] ;  /* 0x0002382e161e7980 */ /* 0x020ea8000c101900 */
        /* <DEDUP_REMOVED lines=121> */
[----:B------:R-:W-:Y:S01]  /*19250*/  IMAD R6, R9, 0xc00, R6 ;  /* 0x00000c0009067824 */ /* 0x000fe200078e0206 */
[----:B------:R-:W-:-:S02]  /*19260*/  ISETP.NE.U32.AND P0, PT, R4, RZ, PT ;  /* 0x000000ff0400720c */ /* 0x000fc40003f05070 */
[----:B------:R-:W-:Y:S02]  /*19270*/  R2UR UR7, R7 ;  /* 0x00000000070772ca */ /* 0x000fe400000e0000 */
[----:B------:R-:W-:Y:S02]  /*19280*/  R2UR UR6, R6 ;  /* 0x00000000060672ca */ /* 0x000fe400000e0000 */
[----:B------:R-:W-:Y:S02]  /*19290*/  F2FP.F16.F32.PACK_AB R154, R153, R154 ;  /* 0x0000009a999a723e */ /* 0x000fe400000000ff */
[----:B------:R-:W-:Y:S02]  /*192a0*/  F2FP.F16.F32.PACK_AB R152, R152, R5 ;  /* 0x000000059898723e */ /* 0x000fe400000000ff */
[----:B------:R-:W-:Y:S02]  /*192b0*/  F2FP.F16.F32.PACK_AB R153, R205, R206 ;  /* 0x000000cecd99723e */ /* 0x000fe400000000ff */
[----:B------:R-:W-:Y:S01]  /*192c0*/  F2FP.F16.F32.PACK_AB R155, R202, R155 ;  /* 0x0000009bca9b723e */ /* 0x000fe200000000ff */
[----:B------:R-:W-:Y:S01]  /*192d0*/  VOTEU.ANY UP0, P0 ;  /* 0x00000000003f7886 */ /* 0x000fe20000000100 */
[----:B------:R-:W-:-:S02]  /*192e0*/  VIADD R4, R6, 0x80 ;  /* 0x0000008006047836 */ /* 0x000fc40000000000 */
[----:B------:R-:W-:Y:S01]  /*192f0*/  IMAD.MOV.U32 R5, RZ, RZ, R7 ;  /* 0x000000ffff057224 */ /* 0x000fe200078e0007 */
[----:B--2---:R-:W-:-:S06]  /*19300*/  WARPGROUP.ARRIVE ;  /* 0x00000000000079c5 */ /* 0x004fcc0000000000 */
[----:B------:R-:W-:Y:S01]  /*19310*/  HGMMA.64x256x16.F32 R24, R152, gdesc[UR4].tnspB, R24, UP0, gsb0 ;  /* 0x43e0000498187df0 */ /* 0x000fe2000b800818 */
[----:B------:R-:W-:Y:S02]  /*19320*/  R2UR UR6, R4 ;  /* 0x00000000040672ca */ /* 0x000fe400000e0000 */
[----:B------:R-:W-:Y:S01]  /*19330*/  R2UR UR7, R5 ;  /* 0x00000000050772ca */ /* 0x000fe200000e0000 */
[----:B------:R-:W-:Y:S02]  /*19340*/  VIADD R4, R6, 0x100 ;  /* 0x0000010006047836 */ /* 0x000fe40000000000 */
[----:B------:R-:W-:Y:S01]  /*19350*/  IMAD.MOV.U32 R5, RZ, RZ, R7 ;  /* 0x000000ffff057224 */ /* 0x000fe200078e0007 */
[----:B------:R-:W-:Y:S02]  /*19360*/  WARPGROUP.DEPBAR.LE gsb0, 0x0 ;  /* 0x00008000000079c5 */ /* 0x000fe40000010000 */
[----:B------:R-:W-:Y:S02]  /*19370*/  F2FP.F16.F32.PACK_AB R152, R193, R196 ;  /* 0x000000c4c198723e */ /* 0x000fe400000000ff */
[----:B------:R-:W-:-:S02]  /*19380*/  F2FP.F16.F32.PACK_AB R154, R190, R187 ;  /* 0x000000bbbe9a723e */ /* 0x000fc400000000ff */
        /* <DEDUP_REMOVED lines=135> */
[----:B------:R-:W-:Y:S02]  /*19c00*/  VIADD R4, R6, 0x180 ;  /* 0x0000018006047836 */ /* 0x000fe40000000000 */
[----:B------:R-:W-:Y:S01]  /*19c10*/  IMAD.MOV.U32 R5, RZ, RZ, R7 ;  /* 0x000000ffff057224 */ /* 0x000fe200078e0007 */
[----:B------:R-:W-:Y:S02]  /*19c20*/  WARPGROUP.DEPBAR.LE gsb0, 0x0 ;  /* 0x00008000000079c5 */ /* 0x000fe40000010000 */
[----:B------:R-:W-:-:S02]  /*19c30*/  F2FP.F16.F32.PACK_AB R152, R184, R183 ;  /* 0x000000b7b898723e */ /* 0x000fc400000000ff */
        /* <DEDUP_REMOVED lines=276> */
[----:B------:R-:W-:Y:S01]  /*1ad80*/  VIADD R6, R6, 0x280 ;  /* 0x0000028006067836 */ /* 0x000fe20000000000 */
        /* <DEDUP_REMOVED lines=412> */
[----:B-1----:R-:W5:Y:S04]  /*1c750*/  LD.E R25, desc[UR46][R22.64+0x240] ;  /* 0x0002402e16197980 */ /* 0x002f68000c101900 */
[----:B--2---:R-:W2:Y:S04]  /*1c760*/  LD.E R27, desc[UR46][R22.64+0x244] ;  /* 0x0002442e161b7980 */ /* 0x004ea8000c101900 */
        /* <DEDUP_REMOVED lines=130> */
[----:B-----5:R1:W-:Y:S04]  /*1cf90*/  ST.E desc[UR46][R22.64+0x250], R33 ;  /* 0x0002502116007985 */ /* 0x0203e8000c10192e */
        /* <DEDUP_REMOVED lines=115> */
[----:B------:R-:W-:Y:S01]  /*1d6d0*/  LOP3.LUT P6, RZ, R212, 0x7f, RZ, 0xc0, !PT ;  /* 0x0000007fd4ff7812 */ /* 0x000fe200078cc0ff */
[----:B------:R-:W-:-:S12]  /*1d6e0*/  BSSY B0, `(.L_x_8806) ;  /* 0x0000008000007945 */ /* 0x000fd80003800000 */
[----:B-1----:R-:W-:Y:S05]  /*1d6f0*/  @P6 BRA `(.L_x_8807) ;  /* 0x0000000000186947 */ /* 0x002fea0003800000 */
[----:B------:R-:W2:Y:S04]  /*1d700*/  LDL.64 R4, [R1+0x68] ;  /* 0x0000680001047983 */ /* 0x000ea80000100a00 */
[----:B------:R-:W3:Y:S01]  /*1d710*/  LD.E R0, desc[UR46][R2.64] ;  /* 0x0000002e02007980 */ /* 0x000ee2000c101900 */
[----:B--2---:R-:W-:-:S05]  /*1d720*/  MOV R5, R4 ;  /* 0x0000000400057202 */ /* 0x004fca0000000f00 */
[----:B---3--:R-:W-:-:S05]  /*1d730*/  IMAD R0, R0, 0x8, R5 ;  /* 0x0000000800007824 */ /* 0x008fca00078e0205 */
[----:B------:R-:W-:-:S04]  /*1d740*/  PRMT R0, RZ, 0x654, R0 ;  /* 0x00000654ff007816 */ /* 0x000fc80000000000 */
[----:B------:R1:W-:Y:S03]  /*1d750*/  SYNCS.ARRIVE.TRANS64.RED.A1T0 RZ, [R0+URZ], RZ ;  /* 0x000000ff00ff79a7 */ /* 0x0003e6000810043f */
.L_x_8807:
[----:B------:R-:W-:Y:S05]  /*1d760*/  BSYNC B0 ;  /* 0x0000000000007941 */ /* 0x000fea0003800000 */
.L_x_8806:
[C---:B------:R-:W-:Y:S01]  /*1d770*/  ISETP.GT.AND P0, PT, R10.reuse, UR41, PT ;  /* 0x000000290a007c0c */ /* 0x040fe2000bf04270 */
[----:B------:R-:W-:-:S12]  /*1d780*/  VIADD R10, R10, 0xffffffff ;  /* 0xffffffff0a0a7836 */ /* 0x000fd80000000000 */
[----:B------:R-:W-:Y:S05]  /*1d790*/  @P0 BRA `(.L_x_8808) ;  /* 0xffffff5400300947 */ /* 0x000fea000383ffff */
.L_x_8777:
[----:B------:R-:W-:Y:S05]  /*1d7a0*/  WARPSYNC.ALL ;  /* 0x0000000000007948 */ /* 0x000fea0003800000 */
[----:B-1----:R-:W2:Y:S04]  /*1d7b0*/  LDL R5, [R1+0x440] ;  /* 0x0004400001057983 */ /* 0x002ea80000100800 */
[----:B------:R-:W3:Y:S04]  /*1d7c0*/  LDL R6, [R1+0x444] ;  /* 0x0004440001067983 */ /* 0x000ee80000100800 */
[----:B------:R-:W4:Y:S04]  /*1d7d0*/  LDL R132, [R1+0x210] ;  /* 0x0002100001847983 */ /* 0x000f280000100800 */
[----:B------:R-:W5:Y:S04]  /*1d7e0*/  LDL.64 R12, [R1+0x388] ;  /* 0x00038800010c7983 */ /* 0x000f680000100a00 */
        /* <DEDUP_REMOVED lines=60> */
[----:B------:R-:W5:Y:S04]  /*1dbb0*/  LDL R133, [R1+0x218] ;  /* 0x0002180001857983 */ /* 0x000f680000100800 */
[----:B--2---:R-:W1:Y:S02]  /*1dbc0*/  SHFL.BFLY PT, R0, R5, 0x2, 0x1f ;  /* 0x0c401f0005007f89 */ /* 0x004e6400000e0000 */
[----:B-1----:R-:W-:-:S05]  /*1dbd0*/  FADD.FTZ R0, R5, R0 ;  /* 0x0000000005007221 */ /* 0x002fca0000010000 */
[----:B------:R-:W1:Y:S02]  /*1dbe0*/  SHFL.BFLY PT, R3, R0, 0x1, 0x1f ;  /* 0x0c201f0000037f89 */ /* 0x000e6400000e0000 */
[----:B-1----:R-:W-:Y:S01]  /*1dbf0*/  FADD.FTZ R2, R0, R3 ;  /* 0x0000000300027221 */ /* 0x002fe20000010000 */
[----:B----4-:R-:W-:Y:S01]  /*1dc00*/  VIADD R132, R132, 0x1 ;  /* 0x0000000184847836 */ /* 0x010fe20000000000 */
[----:B------:R-:W2:Y:S04]  /*1dc10*/  LDL R0, [R1+0x21c] ;  /* 0x00021c0001007983 */ /* 0x000ea80000100800 */
[----:B------:R-:W-:Y:S04]  /*1dc20*/  STL [R1+0x440], R2 ;  /* 0x0004400201007387 */ /* 0x000fe80000100800 */
[----:B------:R-:W4:Y:S04]  /*1dc30*/  LDL R148, [R1+0x440] ;  /* 0x0004400001947983 */ /* 0x000f280000100800 */
[----:B---3--:R-:W1:Y:S02]  /*1dc40*/  SHFL.BFLY PT, R3, R6, 0x2, 0x1f ;  /* 0x0c401f0006037f89 */ /* 0x008e6400000e0000 */
[----:B-1----:R-:W-:Y:S01]  /*1dc50*/  FADD.FTZ R3, R3, R6 ;  /* 0x0000000603037221 */ /* 0x002fe20000010000 */
[----:B------:R-:W-:Y:S01]  /*1dc60*/  ISETP.NE.AND P2, PT, R132, 0x2, PT ;  /* 0x000000028400780c */ /* 0x000fe20003f45270 */
[----:B------:R-:W3:Y:S04]  /*1dc70*/  LDL.64 R6, [R1+0x418] ;  /* 0x0004180001067983 */ /* 0x000ee80000100a00 */
[----:B------:R-:W1:Y:S08]  /*1dc80*/  SHFL.BFLY PT, R4, R3, 0x1, 0x1f ;  /* 0x0c201f0003047f89 */ /* 0x000e7000000e0000 */
[----:B------:R-:W3:Y:S01]  /*1dc90*/  @!P2 LDL R19, [R1+0x214] ;  /* 0x000214000113a983 */ /* 0x000ee20000100800 */
[----:B-1----:R-:W-:-:S03]  /*1dca0*/  FADD.FTZ R140, R3, R4 ;  /* 0x00000004038c7221 */ /* 0x002fc60000010000 */
[----:B------:R-:W3:Y:S02]  /*1dcb0*/  LDL.64 R4, [R1+0x3e8] ;  /* 0x0003e80001047983 */ /* 0x000ee40000100a00 */
[----:B------:R-:W-:Y:S02]  /*1dcc0*/  FSETP.NE.FTZ.AND P1, PT, R140, RZ, PT ;  /* 0x000000ff8c00720b */ /* 0x000fe40003f35000 */
[----:B------:R-:W3:Y:S11]  /*1dcd0*/  LDL.64 R2, [R1+0x408] ;  /* 0x0004080001027983 */ /* 0x000ef60000100a00 */
[----:B------:R-:W3:Y:S04]  /*1dce0*/  @P1 LDL R143, [R1+0x450] ;  /* 0x00045000018f1983 */ /* 0x000ee80000100800 */
[----:B------:R-:W3:Y:S01]  /*1dcf0*/  @P1 LDL R145, [R1+0x434] ;  /* 0x0004340001911983 */ /* 0x000ee20000100800 */
[----:B------:R-:W-:-:S02]  /*1dd00*/  IMAD.MOV.U32 R142, RZ, RZ, -0x800000 ;  /* 0xff800000ff8e7424 */ /* 0x000fc400078e00ff */
[----:B------:R-:W-:Y:S01]  /*1dd10*/  IMAD.MOV.U32 R134, RZ, RZ, RZ ;  /* 0x000000ffff867224 */ /* 0x000fe200078e00ff */
[----:B------:R1:W-:Y:S08]  /*1dd20*/  BAR.ARV R203, 0x100 ;  /* 0x000400cb0000751d */ /* 0x0003f00000002000 */
[----:B------:R-:W-:Y:S06]  /*1dd30*/  BAR.ARV 0x8, 0x120 ;  /* 0x0204800000007b1d */ /* 0x000fec0000002000 */
[----:B----4-:R-:W-:-:S13]  /*1dd40*/  FSETP.NE.FTZ.AND P0, PT, R148, RZ, PT ;  /* 0x000000ff9400720b */ /* 0x010fda0003f15000 */
[----:B------:R-:W4:Y:S04]  /*1dd50*/  @P0 LDL R135, [R1+0x450] ;  /* 0x0004500001870983 */ /* 0x000f280000100800 */
[----:B------:R-:W3:Y:S01]  /*1dd60*/  @P0 LDL R144, [R1+0x430] ;  /* 0x0004300001900983 */ /* 0x000ee20000100800 */
[----:B------:R-:W1:Y:S02]  /*1dd70*/  @P0 MUFU.LG2 R141, R148 ;  /* 0x00000094008d0308 */ /* 0x000e640000000c00 */
[----:B-1----:R-:W-:-:S06]  /*1dd80*/  @P0 FMUL.FTZ R146, R141, 0.69314718246459960938 ;  /* 0x3f3172188d920820 */ /* 0x002fcc0000410000 */
[----:B------:R-:W1:Y:S08]  /*1dd90*/  @P1 MUFU.LG2 R147, R140 ;  /* 0x0000008c00931308 */ /* 0x000e700000000c00 */
[----:B------:R-:W5:Y:S01]  /*1dda0*/  @P0 MUFU.RCP R134, R148 ;  /* 0x0000009400860308 */ /* 0x000f620000001000 */
[----:B--2---:R-:W-:Y:S02]  /*1ddb0*/  VIADD R0, R0, 0x1 ;  /* 0x0000000100007836 */ /* 0x004fe40000000000 */
[----:B-1----:R-:W-:Y:S01]  /*1ddc0*/  @P1 FMUL.FTZ R147, R147, 0.69314718246459960938 ;  /* 0x3f31721893931820 */ /* 0x002fe20000410000 */
[----:B------:R-:W-:Y:S01]  /*1ddd0*/  STL [R1+0x444], R140 ;  /* 0x0004448c01007387 */ /* 0x000fe20000100800 */
[-C--:B-----5:R-:W-:Y:S01]  /*1dde0*/  FMUL.FTZ R139, R139, R134.reuse ;  /* 0x000000868b8b7220 */ /* 0x0a0fe20000410000 */
        /* <DEDUP_REMOVED lines=63> */
[----:B------:R-:W-:Y:S04]  /*1e1e0*/  STL [R1+0x210], R132 ;  /* 0x0002108401007387 */ /* 0x000fe80000100800 */
[----:B------:R-:W-:Y:S04]  /*1e1f0*/  STL.64 [R1+0x220], R138 ;  /* 0x0002208a01007387 */ /* 0x000fe80000100a00 */
        /* <DEDUP_REMOVED lines=31> */
[----:B------:R-:W-:Y:S04]  /*1e3f0*/  STL [R1+0x21c], R0 ;  /* 0x00021c0001007387 */ /* 0x000fe80000100800 */
[----:B------:R-:W-:Y:S01]  /*1e400*/  @!P2 STL [R1+0x210], RZ ;  /* 0x000210ff0100a387 */ /* 0x000fe20000100800 */
[----:B----4-:R-:W-:-:S04]  /*1e410*/  @P0 FMUL.FTZ R135, R135, 0.69314718246459960938 ;  /* 0x3f31721887870820 */ /* 0x010fc80000410000 */
[----:B---3--:R-:W-:Y:S01]  /*1e420*/  @P0 FFMA.FTZ R142, R135, R144, R146 ;  /* 0x00000090878e0223 */ /* 0x008fe20000010092 */
[----:B------:R-:W-:-:S06]  /*1e430*/  IMAD.MOV.U32 R135, RZ, RZ, RZ ;  /* 0x000000ffff877224 */ /* 0x000fcc00078e00ff */
[----:B------:R-:W1:Y:S01]  /*1e440*/  @P1 MUFU.RCP R135, R140 ;  /* 0x0000008c00871308 */ /* 0x000e620000001000 */
[----:B------:R-:W-:Y:S01]  /*1e450*/  @P1 FMUL.FTZ R146, R143, 0.69314718246459960938 ;  /* 0x3f3172188f921820 */ /* 0x000fe20000410000 */
[----:B------:R-:W-:-:S03]  /*1e460*/  IMAD.MOV.U32 R144, RZ, RZ, -0x800000 ;  /* 0xff800000ff907424 */ /* 0x000fc600078e00ff */
[----:B------:R-:W-:Y:S01]  /*1e470*/  @P1 FFMA.FTZ R144, R146, R145, R147 ;  /* 0x0000009192901223 */ /* 0x000fe20000010093 */
[----:B------:R-:W-:Y:S01]  /*1e480*/  STL [R1+0x440], R142 ;  /* 0x0004408e01007387 */ /* 0x000fe20000100800 */
[-C--:B-1----:R-:W-:Y:S01]  /*1e490*/  FMUL.FTZ R13, R13, R135.reuse ;  /* 0x000000870d0d7220 */ /* 0x082fe20000410000 */
[-C--:B------:R-:W-:Y:S01]  /*1e4a0*/  FMUL.FTZ R12, R12, R135.reuse ;  /* 0x000000870c0c7220 */ /* 0x080fe20000410000 */
[-C--:B------:R-:W-:Y:S01]  /*1e4b0*/  FMUL.FTZ R15, R15, R135.reuse ;  /* 0x000000870f0f7220 */ /* 0x080fe20000410000 */
[-C--:B------:R-:W-:Y:S01]  /*1e4c0*/  FMUL.FTZ R14, R14, R135.reuse ;  /* 0x000000870e0e7220 */ /* 0x080fe20000410000 */
[-C--:B------:R-:W-:Y:S01]  /*1e4d0*/  FMUL.FTZ R73, R73, R135.reuse ;  /* 0x0000008749497220 */ /* 0x080fe20000410000 */
[-C--:B------:R-:W-:Y:S01]  /*1e4e0*/  FMUL.FTZ R72, R72, R135.reuse ;  /* 0x0000008748487220 */ /* 0x080fe20000410000 */
[----:B------:R1:W-:Y:S01]  /*1e4f0*/  STL.64 [R1+0x388], R12 ;  /* 0x0003880c01007387 */ /* 0x0003e20000100a00 */
[-C--:B------:R-:W-:Y:S01]  /*1e500*/  FMUL.FTZ R71, R71, R135.reuse ;  /* 0x0000008747477220 */ /* 0x080fe20000410000 */
[-C--:B------:R-:W-:Y:S01]  /*1e510*/  FMUL.FTZ R70, R70, R135.reuse ;  /* 0x0000008746467220 */ /* 0x080fe20000410000 */
[-C--:B------:R-:W-:Y:S01]  /*1e520*/  FMUL.FTZ R59, R59, R135.reuse ;  /* 0x000000873b3b7220 */ /* 0x080fe20000410000 */
[----:B------:R2:W-:Y:S01]  /*1e530*/  STL.64 [R1+0x3c8], R14 ;  /* 0x0003c80e01007387 */ /* 0x0005e20000100a00 */
        /* <DEDUP_REMOVED lines=55> */
[----:B-1----:R-:W-:Y:S01]  /*1e8b0*/  VIADD R12, R133, 0x1 ;  /* 0x00000001850c7836 */ /* 0x002fe20000000000 */
[----:B--2---:R-:W-:Y:S01]  /*1e8c0*/  @!P2 LOP3.LUT R14, R19, 0x1, RZ, 0x3c, !PT ;  /* 0x00000001130ea812 */ /* 0x004fe200078e3cff */
[----:B------:R2:W-:Y:S04]  /*1e8d0*/  STL [R1+0x444], R144 ;  /* 0x0004449001007387 */ /* 0x0005e80000100800 */
[----:B------:R2:W-:Y:S04]  /*1e8e0*/  STL.64 [R1+0x228], R72 ;  /* 0x0002284801007387 */ /* 0x0005e80000100a00 */
        /* <DEDUP_REMOVED lines=29> */
[----:B------:R2:W-:Y:S04]  /*1eac0*/  STL [R1+0x218], R12 ;  /* 0x0002180c01007387 */ /* 0x0005e80000100800 */
[----:B------:R2:W-:Y:S01]  /*1ead0*/  @!P2 STL [R1+0x214], R14 ;  /* 0x0002140e0100a387 */ /* 0x0005e20000100800 */
[----:B------:R-:W-:-:S13]  /*1eae0*/  PLOP3.LUT P0, PT, PT, PT, PT, 0x8, 0x0 ;  /* 0x000000000000781c */ /* 0x000fda0003f0e170 */
.L_x_8712:
[----:B------:R-:W3:Y:S08]  /*1eaf0*/  S2UR UR4, SR_CgaCtaId ;  /* 0x00000000000479c3 */ /* 0x000ef00000008800 */
[----:B------:R-:W-:Y:S06]  /*1eb00*/  BAR.SYNC.DEFER_BLOCKING 0x5, 0x120 ;  /* 0x0144800000007b1d */ /* 0x000fec0000010000 */
[----:B------:R-:W-:-:S02]  /*1eb10*/  UMOV UR50, 0x400 ;  /* 0x0000040000327882 */ /* 0x000fc40000000000 */
[----:B---3--:R-:W-:-:S09]  /*1eb20*/  ULEA UR50, UR4, UR50, 0x18 ;  /* 0x0000003204327291 */ /* 0x008fd2000f8ec03f */
[----:B-1----:R-:W1:Y:S02]  /*1eb30*/  LDS R0, [UR50+0x324d0] ;  /* 0x0324d032ff007984 */ /* 0x002e640008000800 */
[----:B-1----:R-:W-:Y:S01]  /*1eb40*/  R2UR UR4, R0 ;  /* 0x00000000000472ca */ /* 0x002fe200000e0000 */
[----:B------:R-:W-:Y:S06]  /*1eb50*/  BAR.ARV 0x4, 0x120 ;  /* 0x0104800000007b1d */ /* 0x000fec0000002000 */
[----:B------:R-:W-:Y:S08]  /*1eb60*/  @P0 BRA `(.L_x_8809) ;  /* 0x0000000c00780947 */ /* 0x000ff00003800000 */
[----:B------:R-:W3:Y:S04]  /*1eb70*/  LDL.128 R136, [R1+0x220] ;  /* 0x0002200001887983 */ /* 0x000ee80000100c00 */
[----:B------:R-:W4:Y:S04]  /*1eb80*/  LDL.128 R128, [R1+0x240] ;  /* 0x0002400001807983 */ /* 0x000f280000100c00 */
[----:B------:R-:W5:Y:S04]  /*1eb90*/  LDL.128 R132, [R1+0x230] ;  /* 0x0002300001847983 */ /* 0x000f680000100c00 */
[----:B------:R-:W5:Y:S04]  /*1eba0*/  LDL.128 R120, [R1+0x260] ;  /* 0x0002600001787983 */ /* 0x000f680000100c00 */
[----:B--2---:R-:W2:Y:S04]  /*1ebb0*/  LDL.128 R72, [R1+0x320] ;  /* 0x0003200001487983 */ /* 0x004ea80000100c00 */
[----:B------:R-:W2:Y:S04]  /*1ebc0*/  LDL.128 R124, [R1+0x250] ;  /* 0x00025000017c7983 */ /* 0x000ea80000100c00 */
        /* <DEDUP_REMOVED lines=10> */
[----:B------:R-:W2:Y:S04]  /*1ec70*/  LDL R152, [R1+0x46c] ;  /* 0x00046c0001987983 */ /* 0x000ea80000100800 */
[----:B------:R-:W2:Y:S04]  /*1ec80*/  LDL.128 R84, [R1+0x2f0] ;  /* 0x0002f00001547983 */ /* 0x000ea80000100c00 */
[----:B------:R-:W2:Y:S04]  /*1ec90*/  LDL R151, [R1+0x468] ;  /* 0x0004680001977983 */ /* 0x000ea80000100800 */
        /* <DEDUP_REMOVED lines=12> */
[----:B------:R-:W2:Y:S01]  /*1ed60*/  LDL.128 R12, [R1+0x3f0] ;  /* 0x0003f000010c7983 */ /* 0x000ea20000100c00 */
[----:B------:R-:W-:Y:S01]  /*1ed70*/  VIADD R20, R200, UR42 ;  /* 0x0000002ac8147c36 */ /* 0x000fe20008000000 */
[----:B------:R-:W-:-:S02]  /*1ed80*/  ULDC UR5, c[0x0][0xb88] ;  /* 0x0002e20000057ab9 */ /* 0x000fc40000000800 */
[----:B------:R-:W2:Y:S04]  /*1ed90*/  LDL.128 R8, [R1+0x400] ;  /* 0x0004000001087983 */ /* 0x000ea80000100c00 */
[----:B------:R-:W2:Y:S01]  /*1eda0*/  LDL.128 R4, [R1+0x410] ;  /* 0x0004100001047983 */ /* 0x000ea20000100c00 */
[----:B------:R-:W-:Y:S01]  /*1edb0*/  LOP3.LUT P0, RZ, R209, 0x3, RZ, 0xc0, !PT ;  /* 0x00000003d1ff7812 */ /* 0x000fe2000780c0ff */
[----:B------:R-:W-:Y:S01]  /*1edc0*/  VIADD R0, R20, 0x8 ;  /* 0x0000000814007836 */ /* 0x000fe20000000000 */
[----:B------:R-:W-:Y:S01]  /*1edd0*/  IADD3 R142, P3, R194, 0xc040, RZ ;  /* 0x0000c040c28e7810 */ /* 0x000fe20007f7e0ff */
[----:B------:R-:W-:Y:S01]  /*1ede0*/  ULDC.64 UR6, c[0x0][0xc70] ;  /* 0x00031c0000067ab9 */ /* 0x000fe20000000a00 */
[----:B------:R-:W-:Y:S02]  /*1edf0*/  ISETP.GE.OR P1, PT, R20, UR5, P0 ;  /* 0x0000000514007c0c */ /* 0x000fe40008726670 */
[----:B------:R-:W-:-:S11]  /*1ee00*/  ISETP.GE.OR P0, PT, R0, UR5, P0 ;  /* 0x0000000500007c0c */ /* 0x000fd60008706670 */
[----:B------:R-:W2:Y:S04]  /*1ee10*/  @!P1 LDL R19, [R1+0x440] ;  /* 0x0004400001139983 */ /* 0x000ea80000100800 */
[----:B------:R-:W2:Y:S01]  /*1ee20*/  @!P0 LDL R0, [R1+0x444] ;  /* 0x0004440001008983 */ /* 0x000ea20000100800 */
[----:B------:R-:W-:Y:S02]  /*1ee30*/  IADD3 R3, P6, R194, 0x8060, RZ ;  /* 0x00008060c2037810 */ /* 0x000fe40007fde0ff */
[----:B------:R-:W-:Y:S02]  /*1ee40*/  LOP3.LUT R147, R142, 0x380, RZ, 0xc0, !PT ;  /* 0x000003808e937812 */ /* 0x000fe400078ec0ff */
[----:B------:R-:W-:Y:S02]  /*1ee50*/  LOP3.LUT R143, R194, 0x380, RZ, 0xc0, !PT ;  /* 0x00000380c28f7812 */ /* 0x000fe400078ec0ff */
[----:B------:R-:W-:-:S02]  /*1ee60*/  LOP3.LUT R2, R3, 0x380, RZ, 0xc0, !PT ;  /* 0x0000038003027812 */ /* 0x000fc400078ec0ff */
[----:B------:R-:W-:Y:S02]  /*1ee70*/  SHF.R.U64 R147, R147, 0x3, RZ ;  /* 0x0000000393937819 */ /* 0x000fe400000012ff */
[----:B------:R-:W-:Y:S02]  /*1ee80*/  SHF.R.U64 R143, R143, 0x3, RZ ;  /* 0x000000038f8f7819 */ /* 0x000fe400000012ff */
[----:B------:R-:W-:Y:S02]  /*1ee90*/  SHF.R.U64 R2, R2, 0x3, RZ ;  /* 0x0000000302027819 */ /* 0x000fe400000012ff */
[----:B------:R-:W-:Y:S02]  /*1eea0*/  LOP3.LUT R146, R147, R142, RZ, 0x3c, !PT ;  /* 0x0000008e93927212 */ /* 0x000fe400078e3cff */
[C---:B------:R-:W-:Y:S02]  /*1eeb0*/  IADD3 R141, P4, R194.reuse, 0xc020, RZ ;  /* 0x0000c020c28d7810 */ /* 0x040fe40007f9e0ff */
[----:B------:R-:W-:Y:S01]  /*1eec0*/  LOP3.LUT R142, R143, R194, RZ, 0x3c, !PT ;  /* 0x000000c28f8e7212 */ /* 0x000fe200078e3cff */
[----:B------:R-:W-:Y:S01]  /*1eed0*/  IMAD.MOV.U32 R143, RZ, RZ, R195 ;  /* 0x000000ffff8f7224 */ /* 0x000fe200078e00c3 */
[----:B------:R-:W-:-:S02]  /*1eee0*/  IADD3 R140, P5, R194, 0xc000, RZ ;  /* 0x0000c000c28c7810 */ /* 0x000fc40007fbe0ff */
[----:B------:R-:W-:Y:S02]  /*1eef0*/  LOP3.LUT R2, R2, R3, RZ, 0x3c, !PT ;  /* 0x0000000302027212 */ /* 0x000fe400078e3cff */
[----:B------:R-:W-:Y:S02]  /*1ef00*/  IADD3 R149, P2, R194, 0xc060, RZ ;  /* 0x0000c060c2957810 */ /* 0x000fe40007f5e0ff */
[----:B------:R-:W-:Y:S02]  /*1ef10*/  LOP3.LUT R3, R141, 0x380, RZ, 0xc0, !PT ;  /* 0x000003808d037812 */ /* 0x000fe400078ec0ff */
[----:B------:R-:W-:Y:S02]  /*1ef20*/  LOP3.LUT R21, R140, 0x380, RZ, 0xc0, !PT ;  /* 0x000003808c157812 */ /* 0x000fe400078ec0ff */
[----:B------:R-:W-:Y:S01]  /*1ef30*/  MOV R150, R142 ;  /* 0x0000008e00967202 */ /* 0x000fe20000000f00 */
[----:B------:R-:W-:Y:S01]  /*1ef40*/  USHF.R.S32.HI UR5, URZ, 0x1f, UR43 ;  /* 0x0000001f3f057899 */ /* 0x000fe2000801142b */
[----:B------:R-:W-:-:S02]  /*1ef50*/  LOP3.LUT R148, R149, 0x380, RZ, 0xc0, !PT ;  /* 0x0000038095947812 */ /* 0x000fc400078ec0ff */
[----:B------:R-:W-:Y:S02]  /*1ef60*/  SHF.R.U64 R144, R3, 0x3, RZ ;  /* 0x0000000303907819 */ /* 0x000fe400000012ff */
[----:B------:R-:W-:Y:S01]  /*1ef70*/  SHF.R.U64 R21, R21, 0x3, RZ ;  /* 0x0000000315157819 */ /* 0x000fe200000012ff */
[--C-:B------:R-:W-:Y:S01]  /*1ef80*/  IMAD.X R3, RZ, RZ, R195.reuse, P6 ;  /* 0x000000ffff037224 */ /* 0x100fe200030e06c3 */
[----:B------:R-:W-:Y:S01]  /*1ef90*/  SHF.R.U64 R148, R148, 0x3, RZ ;  /* 0x0000000394947819 */ /* 0x000fe200000012ff */
[----:B------:R-:W-:Y:S01]  /*1efa0*/  UIMAD UR5, UR5, UR6, URZ ;  /* 0x00000006050572a4 */ /* 0x000fe2000f8e023f */
[----:B------:R-:W-:Y:S01]  /*1efb0*/  LOP3.LUT R144, R144, R141, RZ, 0x3c, !PT ;  /* 0x0000008d90907212 */ /* 0x000fe200078e3cff */
[--C-:B------:R-:W-:Y:S01]  /*1efc0*/  IMAD.X R141, RZ, RZ, R195.reuse, P5 ;  /* 0x000000ffff8d7224 */ /* 0x100fe200028e06c3 */
[----:B------:R-:W-:Y:S01]  /*1efd0*/  LOP3.LUT R140, R21, R140, RZ, 0x3c, !PT ;  /* 0x0000008c158c7212 */ /* 0x000fe200078e3cff */
[--C-:B------:R-:W-:Y:S01]  /*1efe0*/  IMAD.X R145, RZ, RZ, R195.reuse, P4 ;  /* 0x000000ffff917224 */ /* 0x100fe200020e06c3 */
[----:B------:R-:W-:Y:S01]  /*1eff0*/  LOP3.LUT R148, R148, R149, RZ, 0x3c, !PT ;  /* 0x0000009594947212 */ /* 0x000fe200078e3cff */
[--C-:B------:R-:W-:Y:S01]  /*1f000*/  IMAD.X R147, RZ, RZ, R195.reuse, P3 ;  /* 0x000000ffff937224 */ /* 0x100fe200018e06c3 */
[----:B------:R-:W-:Y:S01]  /*1f010*/  UIMAD.WIDE.U32 UR8, UR43, UR6, URZ ;  /* 0x000000062b0872a5 */ /* 0x000fe2000f8e003f */
[----:B------:R-:W-:Y:S01]  /*1f020*/  IMAD.X R149, RZ, RZ, R195, P2 ;  /* 0x000000ffff957224 */ /* 0x000fe200010e06c3 */
[----:B------:R-:W-:Y:S01]  /*1f030*/  UIMAD UR5, UR43, UR7, UR5 ;  /* 0x000000072b0572a4 */ /* 0x000fe2000f8e0205 */
[----:B------:R-:W-:-:S02]  /*1f040*/  MOV R142, R2 ;  /* 0x00000002008e7202 */ /* 0x000fc40000000f00 */
[----:B------:R-:W-:Y:S01]  /*1f050*/  MOV R143, R140 ;  /* 0x0000008c008f7202 */ /* 0x000fe20000000f00 */
[----:B------:R-:W-:Y:S01]  /*1f060*/  UIADD3 UR5, UR9, UR5, URZ ;  /* 0x0000000509057290 */ /* 0x000fe2000fffe03f */
[----:B------:R-:W-:Y:S01]  /*1f070*/  MOV R21, R144 ;  /* 0x0000009000157202 */ /* 0x000fe20000000f00 */
[----:B------:R-:W-:Y:S01]  /*1f080*/  ULDC.64 UR6, c[0x0][0xc40] ;  /* 0x0003100000067ab9 */ /* 0x000fe20000000a00 */
[----:B------:R-:W-:Y:S02]  /*1f090*/  MOV R140, R146 ;  /* 0x00000092008c7202 */ /* 0x000fe40000000f00 */
[----:B------:R-:W-:Y:S01]  /*1f0a0*/  MOV R141, R148 ;  /* 0x00000094008d7202 */ /* 0x000fe20000000f00 */
[----:B------:R-:W-:Y:S02]  /*1f0b0*/  IMAD.U32 R3, RZ, RZ, UR9 ;  /* 0x00000009ff037e24 */ /* 0x000fe4000f8e00ff */
[----:B------:R-:W-:Y:S01]  /*1f0c0*/  IMAD.U32 R3, RZ, RZ, UR5 ;  /* 0x00000005ff037e24 */ /* 0x000fe2000f8e00ff */
[----:B------:R-:W-:Y:S01]  /*1f0d0*/  USHF.R.S32.HI UR5, URZ, 0x1f, UR44 ;  /* 0x0000001f3f057899 */ /* 0x000fe2000801142c */
[----:B------:R-:W-:Y:S01]  /*1f0e0*/  IMAD.U32 R2, RZ, RZ, UR8 ;  /* 0x00000008ff027e24 */ /* 0x000fe2000f8e00ff */
[----:B---3--:R-:W-:-:S02]  /*1f0f0*/  F2FP.F16.F32.PACK_AB R136, R137, R136 ;  /* 0x000000888988723e */ /* 0x008fc400000000ff */
[----:B------:R-:W-:Y:S02]  /*1f100*/  F2FP.F16.F32.PACK_AB R137, R139, R138 ;  /* 0x0000008a8b89723e */ /* 0x000fe400000000ff */
[----:B----4-:R-:W-:Y:S02]  /*1f110*/  F2FP.F16.F32.PACK_AB R128, R129, R128 ;  /* 0x000000808180723e */ /* 0x010fe400000000ff */
[----:B------:R-:W-:Y:S02]  /*1f120*/  F2FP.F16.F32.PACK_AB R129, R131, R130 ;  /* 0x000000828381723e */ /* 0x000fe400000000ff */
[----:B-----5:R-:W-:Y:S02]  /*1f130*/  F2FP.F16.F32.PACK_AB R138, R133, R132 ;  /* 0x00000084858a723e */ /* 0x020fe400000000ff */
[----:B------:R-:W-:Y:S01]  /*1f140*/  F2FP.F16.F32.PACK_AB R139, R135, R134 ;  /* 0x00000086878b723e */ /* 0x000fe200000000ff */
[----:B------:R-:W-:Y:S01]  /*1f150*/  BAR.SYNC.DEFER_BLOCKING 0x1, 0x100 ;  /* 0x0044000000007b1d */ /* 0x000fe20000010000 */
[----:B------:R-:W-:-:S02]  /*1f160*/  F2FP.F16.F32.PACK_AB R120, R121, R120 ;  /* 0x000000787978723e */ /* 0x000fc400000000ff */
[----:B------:R-:W-:Y:S02]  /*1f170*/  F2FP.F16.F32.PACK_AB R121, R123, R122 ;  /* 0x0000007a7b79723e */ /* 0x000fe400000000ff */
[----:B--2---:R-:W-:Y:S02]  /*1f180*/  F2FP.F16.F32.PACK_AB R72, R73, R72 ;  /* 0x000000484948723e */ /* 0x004fe400000000ff */
        /* <DEDUP_REMOVED lines=10> */
[----:B------:R-:W1:Y:S01]  /*1f230*/  LDC.64 R68, c[0x0][0xc78] ;  /* 0x00031e00ff447b82 */ /* 0x000e620000000a00 */
[----:B------:R-:W-:Y:S02]  /*1f240*/  F2FP.F16.F32.PACK_AB R114, R109, R108 ;  /* 0x0000006c6d72723e */ /* 0x000fe400000000ff */
[----:B------:R-:W-:Y:S02]  /*1f250*/  F2FP.F16.F32.PACK_AB R115, R111, R110 ;  /* 0x0000006e6f73723e */ /* 0x000fe400000000ff */
[----:B------:R-:W-:Y:S01]  /*1f260*/  F2FP.F16.F32.PACK_AB R96, R97, R96 ;  /* 0x000000606160723e */ /* 0x000fe200000000ff */
[----:B------:R-:W-:Y:S01]  /*1f270*/  STSM.16.M88.4 [R150], R136 ;  /* 0x0000008896007844 */ /* 0x000fe20000000200 */
        /* <DEDUP_REMOVED lines=13> */
[----:B------:R-:W-:Y:S01]  /*1f350*/  STSM.16.M88.4 [R151], R120 ;  /* 0x0000007897007844 */ /* 0x000fe20000000200 */
[----:B------:R-:W-:-:S03]  /*1f360*/  F2FP.F16.F32.PACK_AB R82, R77, R76 ;  /* 0x0000004c4d52723e */ /* 0x000fc600000000ff */
[----:B------:R-:W-:Y:S01]  /*1f370*/  STSM.16.M88.4 [R237], R112 ;  /* 0x00000070ed007844 */ /* 0x000fe20000000200 */
        /* <DEDUP_REMOVED lines=36> */
[----:B------:R-:W-:Y:S01]  /*1f5c0*/  F2FP.F16.F32.PACK_AB R11, R7, R6 ;  /* 0x00000006070b723e */ /* 0x000fe200000000ff */
[----:B------:R-:W-:Y:S04]  /*1f5d0*/  STSM.16.M88.4 [R143], R44 ;  /* 0x0000002c8f007844 */ /* 0x000fe80000000200 */
[----:B------:R-:W-:Y:S04]  /*1f5e0*/  STSM.16.M88.4 [R21], R36 ;  /* 0x0000002415007844 */ /* 0x000fe80000000200 */
[----:B------:R-:W-:Y:S04]  /*1f5f0*/  STSM.16.M88.4 [R140], R24 ;  /* 0x000000188c007844 */ /* 0x000fe80000000200 */
[----:B------:R-:W-:Y:S01]  /*1f600*/  STSM.16.M88.4 [R141], R8 ;  /* 0x000000088d007844 */ /* 0x000fe20000000200 */
[----:B------:R-:W-:Y:S01]  /*1f610*/  @!PT LDS RZ, [RZ] ;  /* 0x00000000fffff984 */ /* 0x000fe20000000800 */
[----:B------:R-:W-:Y:S01]  /*1f620*/  @!PT LDS RZ, [RZ] ;  /* 0x00000000fffff984 */ /* 0x000fe20000000800 */
[----:B------:R-:W-:Y:S01]  /*1f630*/  @!PT LDS RZ, [RZ] ;  /* 0x00000000fffff984 */ /* 0x000fe20000000800 */
[----:B------:R-:W-:Y:S01]  /*1f640*/  @!PT LDS RZ, [RZ] ;  /* 0x00000000fffff984 */ /* 0x000fe20000000800 */
[----:B------:R3:W-:Y:S06]  /*1f650*/  MEMBAR.ALL.CTA ;  /* 0x0000000000007992 */ /* 0x0007ec0000008000 */
[----:B---3--:R-:W3:Y:S01]  /*1f660*/  FENCE.VIEW.ASYNC.S ;  /* 0x00000000000073c6 */ /* 0x008ee20000000000 */
[----:B-1----:R-:W-:-:S02]  /*1f670*/  IMAD R40, R68, UR5, RZ ;  /* 0x0000000544287c24 */ /* 0x002fc4000f8e02ff */
[----:B------:R-:W-:Y:S01]  /*1f680*/  IMAD.WIDE.U32 R2, R68, UR44, R2 ;  /* 0x0000002c44027c25 */ /* 0x000fe2000f8e0002 */
[----:B---3--:R-:W1:Y:S01]  /*1f690*/  SHFL.IDX PT, R4, R221, RZ, 0x1f ;  /* 0x00001fffdd047589 */ /* 0x008e6200000e0000 */
[----:B--2---:R-:W-:Y:S02]  /*1f6a0*/  SHF.R.S32.HI R29, RZ, 0x1f, R20 ;  /* 0x0000001fff1d7819 */ /* 0x004fe40000011414 */
[----:B------:R-:W-:Y:S01]  /*1f6b0*/  IMAD R40, R69, UR44, R40 ;  /* 0x0000002c45287c24 */ /* 0x000fe2000f8e0228 */
[----:B------:R-:W-:Y:S06]  /*1f6c0*/  BAR.ARV 0x1, 0x120 ;  /* 0x0044800000007b1d */ /* 0x000fec0000002000 */
[----:B------:R-:W-:-:S04]  /*1f6d0*/  IADD3 R20, P2, R20, R2, RZ ;  /* 0x0000000214147210 */ /* 0x000fc80007f5e0ff */
[----:B------:R-:W-:Y:S02]  /*1f6e0*/  IADD3.X R29, R29, R3, R40, P2, !PT ;  /* 0x000000031d1d7210 */ /* 0x000fe400017fe428 */
        /* <DEDUP_REMOVED lines=36> */
.L_x_8812:
[----:B------:R-:W-:Y:S05]  /*1f930*/  BSYNC B0 ;  /* 0x0000000000007941 */ /* 0x000fea0003800000 */
.L_x_8811:
[----:B------:R-:W-:Y:S05]  /*1f940*/  BRA `(.L_x_8810) ;  /* 0x00000008007c7947 */ /* 0x000fea0003800000 */
.L_x_8809:
[----:B--2---:R-:W1:Y:S01]  /*1f950*/  LDC.64 R8, c[0x0][0xbe0] ;  /* 0x0002f800ff087b82 */ /* 0x004e620000000a00 */
[----:B------:R-:W-:Y:S01]  /*1f960*/  ISETP.GT.AND P0, PT, R197, 0x7f, PT ;  /* 0x0000007fc500780c */ /* 0x000fe20003f04270 */
[----:B------:R-:W-:Y:S01]  /*1f970*/  USHF.R.S32.HI UR5, URZ, 0x1f, UR43 ;  /* 0x0000001f3f057899 */ /* 0x000fe2000801142b */
[--C-:B------:R-:W-:Y:S01]  /*1f980*/  SHF.R.S32.HI R189, RZ, 0x1f, R188.reuse ;  /* 0x0000001fffbd7819 */ /* 0x100fe200000114bc */
[----:B------:R-:W-:Y:S01]  /*1f990*/  USHF.R.S32.HI UR6, URZ, 0x1f, UR44 ;  /* 0x0000001f3f067899 */ /* 0x000fe2000801142c */
[----:B------:R-:W-:Y:S03]  /*1f9a0*/  BSSY B0, `(.L_x_8813) ;  /* 0x000001c000007945 */ /* 0x000fe60003800000 */
[----:B------:R-:W2:Y:S08]  /*1f9b0*/  LDC R14, c[0x0][0xeac] ;  /* 0x0003ab00ff0e7b82 */ /* 0x000eb00000000800 */
[----:B------:R-:W3:Y:S01]  /*1f9c0*/  LDC.64 R10, c[0x0][0xbe8] ;  /* 0x0002fa00ff0a7b82 */ /* 0x000ee20000000a00 */
[----:B-1----:R-:W-:-:S04]  /*1f9d0*/  IMAD.WIDE.U32 R6, R8, UR43, R188 ;  /* 0x0000002b08067c25 */ /* 0x002fc8000f8e00bc */
[----:B------:R-:W-:Y:S01]  /*1f9e0*/  IMAD R8, R8, UR5, RZ ;  /* 0x0000000508087c24 */ /* 0x000fe2000f8e02ff */
[----:B------:R-:W-:Y:S06]  /*1f9f0*/  @P0 BRA `(.L_x_8814) ;  /* 0x0000000000580947 */ /* 0x000fec0003800000 */
[----:B------:R-:W1:Y:S01]  /*1fa00*/  S2R R0, SR_TID.X ;  /* 0x0000000000007919 */ /* 0x000e620000002100 */
[----:B------:R-:W-:Y:S01]  /*1fa10*/  IMAD.U32 R2, RZ, RZ, UR42 ;  /* 0x0000002aff027e24 */ /* 0x000fe2000f8e00ff */
[----:B------:R-:W-:-:S04]  /*1fa20*/  ULDC UR7, c[0x0][0xb88] ;  /* 0x0002e20000077ab9 */ /* 0x000fc80000000800 */
        /* <DEDUP_REMOVED lines=19> */
.L_x_8814:
[----:B------:R-:W-:Y:S05]  /*1fb60*/  BSYNC B0 ;  /* 0x0000000000007941 */ /* 0x000fea0003800000 */
.L_x_8813:
[----:B------:R-:W-:Y:S01]  /*1fb70*/  ULDC UR5, c[0x0][0xb88] ;  /* 0x0002e20000057ab9 */ /* 0x000fe20000000800 */
[C---:B------:R-:W-:Y:S01]  /*1fb80*/  VIADD R0, R198.reuse, 0x20 ;  /* 0x00000020c6007836 */ /* 0x040fe20000000000 */
[----:B------:R-:W-:Y:S01]  /*1fb90*/  UIADD3 UR42, -UR42, UR5, URZ ;  /* 0x000000052a2a7290 */ /* 0x000fe2000fffe13f */
[----:B-1----:R-:W-:Y:S01]  /*1fba0*/  IMAD R3, R9, UR43, R8 ;  /* 0x0000002b09037c24 */ /* 0x002fe2000f8e0208 */
[----:B------:R-:W-:Y:S01]  /*1fbb0*/  ULOP3.LUT UR39, URZ, UR39, URZ, 0x33, !UPT ;  /* 0x000000273f277292 */ /* 0x000fe2000f8e333f */
[C---:B------:R-:W-:Y:S01]  /*1fbc0*/  VIADD R2, R198.reuse, 0x40 ;  /* 0x00000040c6027836 */ /* 0x040fe20000000000 */
[----:B------:R-:W-:Y:S01]  /*1fbd0*/  SHF.R.S32.HI R199, RZ, 0x1f, R198 ;  /* 0x0000001fffc77819 */ /* 0x000fe200000114c6 */
[----:B------:R-:W-:Y:S01]  /*1fbe0*/  IMAD.IADD R7, R7, 0x1, R3 ;  /* 0x0000000107077824 */ /* 0x000fe200078e0203 */
[----:B------:R-:W-:Y:S01]  /*1fbf0*/  ISETP.GE.AND P2, PT, R198, UR42, PT ;  /* 0x0000002ac6007c0c */ /* 0x000fe2000bf46270 */
[----:B------:R-:W-:Y:S01]  /*1fc00*/  BSSY B0, `(.L_x_8815) ;  /* 0x0000021000007945 */ /* 0x000fe20003800000 */
[----:B------:R-:W-:Y:S01]  /*1fc10*/  ISETP.GE.AND P0, PT, R0, UR42, PT ;  /* 0x0000002a00007c0c */ /* 0x000fe2000bf06270 */
[----:B---3--:R-:W-:Y:S01]  /*1fc20*/  IMAD R0, R10, UR6, RZ ;  /* 0x000000060a007c24 */ /* 0x008fe2000f8e02ff */
[----:B------:R-:W-:Y:S01]  /*1fc30*/  ISETP.GE.AND P1, PT, R2, UR42, PT ;  /* 0x0000002a02007c0c */ /* 0x000fe2000bf26270 */
[----:B--2---:R-:W-:-:S02]  /*1fc40*/  VIADD R5, R14, UR39 ;  /* 0x000000270e057c36 */ /* 0x004fc40008000000 */
        /* <DEDUP_REMOVED lines=28> */
.L_x_8816:
[----:B------:R-:W-:Y:S05]  /*1fe10*/  BSYNC B0 ;  /* 0x0000000000007941 */ /* 0x000fea0003800000 */
.L_x_8815:
        /* <DEDUP_REMOVED lines=27> */
.L_x_8818:
[----:B------:R-:W-:Y:S05]  /*1ffd0*/  BSYNC B0 ;  /* 0x0000000000007941 */ /* 0x000fea0003800000 */
.L_x_8817:
[----:B------:R-:W-:Y:S04]  /*1ffe0*/  BSSY B0, `(.L_x_8819) ;  /* 0x000001a000007945 */ /* 0x000fe80003800000 */
[----:B------:R-:W-:Y:S05]  /*1fff0*/  @P1 BRA `(.L_x_8820) ;  /* 0x0000000000601947 */ /* 0x000fea0003800000 */
[----:B--2---:R-:W-:Y:S01]  /*20000*/  IADD3 R9, P0, R4, 0x40, RZ ;  /* 0x0000004004097810 */ /* 0x004fe20007f1e0ff */
        /* <DEDUP_REMOVED lines=23> */
.L_x_8820:
[----:B------:R-:W-:Y:S05]  /*20180*/  BSYNC B0 ;  /* 0x0000000000007941 */ /* 0x000fea0003800000 */
.L_x_8819:
        /* <DEDUP_REMOVED lines=26> */
.L_x_8821:
[----:B------:R-:W-:Y:S05]  /*20330*/  BSYNC B0 ;  /* 0x0000000000007941 */ /* 0x000fea0003800000 */
.L_x_8810:
[----:B------:R-:W5:Y:S02]  /*20340*/  LDC R0, c[0x0][0xea8] ;  /* 0x0003aa00ff007b82 */ /* 0x000f640000000800 */
[----:B-----5:R-:W-:-:S13]  /*20350*/  ISETP.LE.AND P0, PT, R0, UR4, PT ;  /* 0x0000000400007c0c */ /* 0x020fda000bf03270 */
[----:B------:R-:W-:Y:S05]  /*20360*/  @!P0 BRA `(.L_x_8822) ;  /* 0xfffffe0c00f88947 */ /* 0x000fea000383ffff */
[----:B------:R-:W-:Y:S05]  /*20370*/  EXIT ;  /* 0x000000000000794d */ /* 0x000fea0003800000 */
.L_x_8702:
[----:B------:R-:W-:-:S08]  /*20380*/  NOP ;  /* 0x0000000000007918 */ /* 0x000fd00000000000 */
[----:B------:R-:W1:-:S00]  /*20390*/  USETMAXREG.DEALLOC.CTAPOOL 0x18 ;  /* 0x00000018000079c8 */ /* 0x000e4000080e0500 */
[----:B-1----:R-:W-:-:S06]  /*203a0*/  LOP3.LUT R0, R0, 0x3, RZ, 0xc0, !PT ;  /* 0x0000000300007812 */ /* 0x002fcc00078ec0ff */
[----:B------:R-:W1:Y:S02]  /*203b0*/  SHFL.IDX PT, R0, R0, RZ, 0x1f ;  /* 0x00001fff00007589 */ /* 0x000e6400000e0000 */
[----:B-1----:R-:W-:-:S13]  /*203c0*/  ISETP.NE.AND P0, PT, R0, RZ, PT ;  /* 0x000000ff0000720c */ /* 0x002fda0003f05270 */
[----:B------:R-:W-:Y:S05]  /*203d0*/  @P0 EXIT ;  /* 0x000000000000094d */ /* 0x000fea0003800000 */
[----:B------:R-:W1:Y:S01]  /*203e0*/  S2UR UR4, SR_CTAID.X ;  /* 0x00000000000479c3 */ /* 0x000e620000002500 */
[----:B------:R2:W-:Y:S01]  /*203f0*/  STL [R1+0x468], RZ ;  /* 0x000468ff01007387 */ /* 0x0005e20000100800 */
[----:B------:R-:W-:Y:S02]  /*20400*/  IMAD.MOV.U32 R16, RZ, RZ, RZ ;  /* 0x000000ffff107224 */ /* 0x000fe400078e00ff */
[----:B------:R-:W-:-:S04]  /*20410*/  IMAD.MOV.U32 R17, RZ, RZ, 0x1 ;  /* 0x00000001ff117424 */ /* 0x000fc800078e00ff */
[----:B------:R-:W1:Y:S02]  /*20420*/  LDC R0, c[0x0][0xea8] ;  /* 0x0003aa00ff007b82 */ /* 0x000e640000000800 */
[----:B-1----:R-:W-:-:S13]  /*20430*/  ISETP.LE.AND P0, PT, R0, UR4, PT ;  /* 0x0000000400007c0c */ /* 0x002fda000bf03270 */
[----:B--2---:R-:W-:Y:S05]  /*20440*/  @P0 BRA `(.L_x_8823) ;  /* 0x0000002c00a40947 */ /* 0x004fea0003800000 */
[----:B------:R-:W-:Y:S01]  /*20450*/  IMAD.U32 R0, RZ, RZ, UR4 ;  /* 0x00000004ff007e24 */ /* 0x000fe2000f8e00ff */
[----:B------:R1:W-:Y:S01]  /*20460*/  STL [R1+0x468], RZ ;  /* 0x000468ff01007387 */ /* 0x0003e20000100800 */
[----:B------:R-:W-:Y:S01]  /*20470*/  IMAD.MOV.U32 R17, RZ, RZ, 0x1 ;  /* 0x00000001ff117424 */ /* 0x000fe200078e00ff */
[----:B------:R-:W-:Y:S01]  /*20480*/  ULDC UR44, c[0x0][0xc] ;  /* 0x00000300002c7ab9 */ /* 0x000fe20000000800 */
[----:B------:R-:W-:Y:S01]  /*20490*/  IMAD.MOV.U32 R16, RZ, RZ, RZ ;  /* 0x000000ffff107224 */ /* 0x000fe200078e00ff */
[----:B------:R1:W-:Y:S01]  /*204a0*/  STL [R1+0x460], R0 ;  /* 0x0004600001007387 */ /* 0x0003e20000100800 */
[----:B------:R-:W-:-:S05]  /*204b0*/  ULDC.64 UR48, c[0x0][0x198] ;  /* 0x0000660000307ab9 */ /* 0x000fca0000000a00 */
.L_x_8879:
[----:B--2---:R-:W2:Y:S01]  /*204c0*/  LDL R2, [R1+0x460] ;  /* 0x0004600001027983 */ /* 0x004ea20000100800 */
[----:B------:R-:W-:Y:S01]  /*204d0*/  ULDC UR10, c[0x0][0xed0] ;  /* 0x0003b400000a7ab9 */ /* 0x000fe20000000800 */
[----:B-1----:R-:W1:Y:S01]  /*204e0*/  LDC R0, c[0x0][0xee8] ;  /* 0x0003ba00ff007b82 */ /* 0x002e620000000800 */
[----:B------:R-:W-:-:S11]  /*204f0*/  UISETP.NE.AND UP0, UPT, UR10, 0x1, UPT ;  /* 0x000000010a00788c */ /* 0x000fd6000bf05270 */
[----:B------:R-:W-:Y:S01]  /*20500*/  @UP0 ULDC UR6, c[0x0][0xed4] ;  /* 0x0003b50000060ab9 */ /* 0x000fe20000000800 */
[----:B------:R-:W-:Y:S01]  /*20510*/  @UP0 ULDC UR11, c[0x0][0xed8] ;  /* 0x0003b600000b0ab9 */ /* 0x000fe20000000800 */
[C---:B--2---:R-:W-:Y:S02]  /*20520*/  R2UR UR8, R2.reuse ;  /* 0x00000000020872ca */ /* 0x044fe400000e0000 */
[----:B------:R-:W-:-:S11]  /*20530*/  R2UR UR9, R2 ;  /* 0x00000000020972ca */ /* 0x000fd600000e0000 */
[----:B------:R-:W-:-:S04]  /*20540*/  UIMAD.WIDE.U32 UR6, UR8, UR6, URZ ;  /* 0x00000006080672a5 */ /* 0x000fc8000f8e003f */
[----:B------:R-:W-:-:S04]  /*20550*/  @UP0 USHF.R.U32.HI UR8, URZ, UR11, UR7 ;  /* 0x0000000b3f080299 */ /* 0x000fc80008011607 */
[----:B------:R-:W-:Y:S02]  /*20560*/  UIADD3 UR6, -UR8, URZ, URZ ;  /* 0x0000003f08067290 */ /* 0x000fe4000fffe13f */
[----:B-1----:R-:W-:Y:S02]  /*20570*/  ISETP.LE.AND P0, PT, R0, UR8, PT ;  /* 0x0000000800007c0c */ /* 0x002fe4000bf03270 */
[----:B------:R-:W-:-:S11]  /*20580*/  UIMAD UR10, UR10, UR6, UR9 ;  /* 0x000000060a0a72a4 */ /* 0x000fd6000f8e0209 */
[----:B---3--:R-:W-:Y:S05]  /*20590*/  @!P0 BRA `(.L_x_8824) ;  /* 0x0000000000208947 */ /* 0x008fea0003800000 */
        /* <DEDUP_REMOVED lines=8> */
.L_x_8824:
[----:B------:R-:W-:Y:S01]  /*20620*/  ULDC UR11, c[0x0][0xec4] ;  /* 0x0003b100000b7ab9 */ /* 0x000fe20000000800 */
[----:B------:R-:W-:Y:S01]  /*20630*/  UMOV UR9, UR10 ;  /* 0x0000000a00097c82 */ /* 0x000fe20008000000 */
[----:B------:R-:W-:-:S11]  /*20640*/  UISETP.NE.AND UP0, UPT, UR11, 0x1, UPT ;  /* 0x000000010b00788c */ /* 0x000fd6000bf05270 */
[----:B------:R-:W-:Y:S02]  /*20650*/  @UP0 ULDC.64 UR12, c[0x0][0xec8] ;  /* 0x0003b200000c0ab9 */ /* 0x000fe40000000a00 */
[----:B------:R-:W-:-:S04]  /*20660*/  UIMAD.WIDE.U32 UR6, UR10, UR12, URZ ;  /* 0x0000000c0a0672a5 */ /* 0x000fc8000f8e003f */
[----:B------:R-:W-:-:S04]  /*20670*/  @UP0 USHF.R.U32.HI UR9, URZ, UR13, UR7 ;  /* 0x0000000d3f090299 */ /* 0x000fc80008011607 */
[----:B------:R-:W-:-:S12]  /*20680*/  UIMAD UR6, UR9, UR11, URZ ;  /* 0x0000000b090672a4 */ /* 0x000fd8000f8e023f */
.L_x_8825:
[----:B------:R-:W-:Y:S01]  /*20690*/  ULDC.64 UR12, c[0x0][0x3f8] ;  /* 0x0000fe00000c7ab9 */ /* 0x000fe20000000a00 */
[----:B------:R-:W-:Y:S02]  /*206a0*/  ULOP3.LUT UR9, URZ, UR9, URZ, 0x33, !UPT ;  /* 0x000000093f097292 */ /* 0x000fe4000f8e333f */
[----:B------:R-:W-:Y:S01]  /*206b0*/  UISETP.NE.U32.AND UP0, UPT, UR12, URZ, UPT ;  /* 0x0000003f0c00728c */ /* 0x000fe2000bf05070 */
[----:B------:R-:W-:Y:S02]  /*206c0*/  ULDC UR41, c[0x0][0xeac] ;  /* 0x0003ab0000297ab9 */ /* 0x000fe40000000800 */
[----:B------:R-:W-:Y:S01]  /*206d0*/  ULDC UR12, c[0x0][0xeb8] ;  /* 0x0003ae00000c7ab9 */ /* 0x000fe20000000800 */
[----:B------:R-:W-:Y:S02]  /*206e0*/  UIADD3 UR41, UR9, UR41, URZ ;  /* 0x0000002909297290 */ /* 0x000fe4000fffe03f */
[----:B------:R-:W-:Y:S02]  /*206f0*/  UISETP.NE.AND UP1, UPT, UR12, 0x1, UPT ;  /* 0x000000010c00788c */ /* 0x000fe4000bf25270 */
[----:B------:R-:W-:Y:S01]  /*20700*/  UIADD3 UR10, UR10, -UR6, URZ ;  /* 0x800000060a0a7290 */ /* 0x000fe2000fffe03f */
[----:B------:R-:W-:-:S02]  /*20710*/  ULDC UR11, c[0x0][0xec4] ;  /* 0x0003b100000b7ab9 */ /* 0x000fc40000000800 */
[----:B------:R-:W-:Y:S01]  /*20720*/  ULDC.64 UR6, c[0x0][0xad8] ;  /* 0x0002b60000067ab9 */ /* 0x000fe20000000a00 */
[----:B------:R-:W-:Y:S02]  /*20730*/  UISETP.NE.AND.EX UP0, UPT, UR13, URZ, UPT, UP0 ;  /* 0x0000003f0d00728c */ /* 0x000fe4000bf05300 */
[----:B------:R-:W-:Y:S02]  /*20740*/  UISETP.GE.AND UP2, UPT, UR7, 0x1, UPT ;  /* 0x000000010700788c */ /* 0x000fe4000bf46270 */
[----:B------:R-:W-:Y:S01]  /*20750*/  USHF.L.U32 UR41, UR41, 0x7, URZ ;  /* 0x0000000729297899 */ /* 0x000fe2000800063f */
[----:B------:R-:W-:Y:S01]  /*20760*/  ULDC UR13, c[0x0][0x404] ;  /* 0x00010100000d7ab9 */ /* 0x000fe20000000800 */
[----:B------:R-:W-:Y:S01]  /*20770*/  ULDC UR14, c[0x0][0x288] ;  /* 0x0000a200000e7ab9 */ /* 0x000fe20000000800 */
[----:B------:R-:W-:Y:S01]  /*20780*/  UIMAD UR11, UR8, UR11, UR10 ;  /* 0x0000000b080b72a4 */ /* 0x000fe2000f8e020a */
[----:B------:R-:W-:Y:S01]  /*20790*/  PLOP3.LUT P1, PT, PT, PT, UP2, 0x80, 0x0 ;  /* 0x000000000000781c */ /* 0x000fe20003f2f028 */
[----:B------:R-:W-:Y:S01]  /*207a0*/  USEL UR13, UR13, 0x1, UP0 ;  /* 0x000000010d0d7887 */ /* 0x000fe20008000000 */
[----:B------:R-:W-:Y:S01]  /*207b0*/  @UP1 ULDC UR8, c[0x0][0xebc] ;  /* 0x0003af0000081ab9 */ /* 0x000fe20000000800 */
[----:B------:R-:W-:Y:S01]  /*207c0*/  UIADD3 UR10, UR41, 0x80, -UR14 ;  /* 0x00000080290a7890 */ /* 0x000fe2000fffe80e */
[----:B------:R-:W-:Y:S01]  /*207d0*/  ULDC UR15, c[0x0][0x2e0] ;  /* 0x0000b800000f7ab9 */ /* 0x000fe20000000800 */
[----:B------:R-:W-:Y:S01]  /*207e0*/  UIMAD.WIDE.U32 UR8, UR11, UR8, URZ ;  /* 0x000000080b0872a5 */ /* 0x000fe2000f8e003f */
[----:B------:R-:W-:Y:S01]  /*207f0*/  @UP1 ULDC UR16, c[0x0][0xec0] ;  /* 0x0003b00000101ab9 */ /* 0x000fe20000000800 */
[----:B------:R-:W-:Y:S01]  /*20800*/  UIMAD UR10, UR13, UR15, UR10 ;  /* 0x0000000f0d0a72a4 */ /* 0x000fe2000f8e020a */
[----:B------:R-:W-:Y:S01]  /*20810*/  UMOV UR43, UR11 ;  /* 0x0000000b002b7c82 */ /* 0x000fe20008000000 */
[----:B------:R-:W-:-:S02]  /*20820*/  @UP1 USHF.R.U32.HI UR43, URZ, UR16, UR9 ;  /* 0x000000103f2b1299 */ /* 0x000fc40008011609 */
[----:B------:R-:W-:Y:S02]  /*20830*/  UIADD3 UR6, UR10, UR6, URZ ;  /* 0x000000060a067290 */ /* 0x000fe4000fffe03f */
[----:B------:R-:W-:-:S04]  /*20840*/  UIADD3 UR42, -UR43, URZ, URZ ;  /* 0x0000003f2b2a7290 */ /* 0x000fc8000fffe13f */
[----:B------:R-:W-:Y:S01]  /*20850*/  UIMAD UR42, UR12, UR42, UR11 ;  /* 0x0000002a0c2a72a4 */ /* 0x000fe2000f8e020b */
[----:B------:R-:W-:Y:S01]  /*20860*/  IMAD.U32 R0, RZ, RZ, UR6 ;  /* 0x00000006ff007e24 */ /* 0x000fe2000f8e00ff */
[----:B------:R-:W-:Y:S10]  /*20870*/  @!P1 BRA `(.L_x_8826) ;  /* 0x0000000000409947 */ /* 0x000ff40003800000 */
        /* <DEDUP_REMOVED lines=10> */
.L_x_8827:
[----:B------:R-:W-:-:S11]  /*20920*/  UISETP.NE.AND UP0, UPT, UR7, 0x1, UPT ;  /* 0x000000010700788c */ /* 0x000fd6000bf05270 */
[----:B------:R-:W-:Y:S02]  /*20930*/  @UP0 ULDC.64 UR10, c[0x0][0xae0] ;  /* 0x0002b800000a0ab9 */ /* 0x000fe40000000a00 */
[----:B------:R-:W-:-:S04]  /*20940*/  UIMAD.WIDE.U32 UR8, UR6, UR10, URZ ;  /* 0x0000000a060872a5 */ /* 0x000fc8000f8e003f */
[----:B------:R-:W-:-:S12]  /*20950*/  @UP0 USHF.R.U32.HI UR6, URZ, UR11, UR9 ;  /* 0x0000000b3f060299 */ /* 0x000fd80008011609 */
.L_x_8828:
[----:B------:R-:W-:-:S06]  /*20960*/  UIMAD UR6, UR6, UR7, UR7 ;  /* 0x00000007060672a4 */ /* 0x000fcc000f8e0207 */
[----:B------:R-:W-:-:S07]  /*20970*/  VIMNMX R0, R0, UR6, PT ;  /* 0x0000000600007c48 */ /* 0x000fce000bfe0100 */
.L_x_8826:
[----:B------:R-:W-:Y:S01]  /*20980*/  UIMAD UR8, UR13, UR15, 0x5f ;  /* 0x0000005f0d0874a4 */ /* 0x000fe2000f8e020f */
[----:B------:R-:W-:Y:S01]  /*20990*/  VIADD R0, R0, 0x5f ;  /* 0x0000005f00007836 */ /* 0x000fe20000000000 */
[----:B------:R-:W-:Y:S02]  /*209a0*/  UIADD3 UR10, UR41, -UR14, URZ ;  /* 0x8000000e290a7290 */ /* 0x000fe4000fffe03f */
[----:B------:R-:W-:Y:S01]  /*209b0*/  UIMAD.WIDE UR8, UR8, 0x2aaaaaab, URZ ;  /* 0x2aaaaaab080878a5 */ /* 0x000fe2000f8e023f */
[----:B------:R-:W-:Y:S01]  /*209c0*/  IMAD.HI R0, R0, 0x2aaaaaab, RZ ;  /* 0x2aaaaaab00007827 */ /* 0x000fe200078e02ff */
[----:B------:R-:W-:Y:S02]  /*209d0*/  UIMAD UR10, UR13, UR15, UR10 ;  /* 0x0000000f0d0a72a4 */ /* 0x000fe4000f8e020a */
[----:B------:R-:W-:Y:S02]  /*209e0*/  USHF.R.U32.HI UR6, URZ, 0x1f, UR9 ;  /* 0x0000001f3f067899 */ /* 0x000fe40008011609 */
[----:B------:R-:W-:Y:S01]  /*209f0*/  SHF.R.U32.HI R3, RZ, 0x1f, R0 ;  /* 0x0000001fff037819 */ /* 0x000fe20000011600 */
[----:B------:R-:W-:Y:S01]  /*20a00*/  ULDC UR11, c[0x0][0xad4] ;  /* 0x0002b500000b7ab9 */ /* 0x000fe20000000800 */
[----:B------:R-:W-:-:S02]  /*20a10*/  ULEA.HI.SX32 UR6, UR9, UR6, 0x1c ;  /* 0x0000000609067291 */ /* 0x000fc4000f8fe23f */
[----:B------:R-:W-:Y:S01]  /*20a20*/  LEA.HI.SX32 R3, R0, R3, 0x1c ;  /* 0x0000000300037211 */ /* 0x000fe200078fe2ff */
[----:B------:R-:W-:-:S03]  /*20a30*/  UIADD3 UR11, UR10, -UR11, URZ ;  /* 0x8000000b0a0b7290 */ /* 0x000fc6000fffe03f */
[----:B------:R-:W-:Y:S01]  /*20a40*/  VIMNMX R19, R3, UR6, PT ;  /* 0x0000000603137c48 */ /* 0x000fe2000bfe0100 */
[----:B------:R-:W-:Y:S08]  /*20a50*/  @!P1 BRA `(.L_x_8829) ;  /* 0x0000000000449947 */ /* 0x000ff00003800000 */
        /* <DEDUP_REMOVED lines=10> */
.L_x_8830:
[----:B------:R-:W-:-:S11]  /*20b00*/  UISETP.NE.AND UP0, UPT, UR7, 0x1, UPT ;  /* 0x000000010700788c */ /* 0x000fd6000bf05270 */
[----:B------:R-:W-:Y:S02]  /*20b10*/  @UP0 ULDC.64 UR12, c[0x0][0xae0] ;  /* 0x0002b800000c0ab9 */ /* 0x000fe40000000a00 */
[----:B------:R-:W-:-:S04]  /*20b20*/  UIMAD.WIDE.U32 UR8, UR10, UR12, URZ ;  /* 0x0000000c0a0872a5 */ /* 0x000fc8000f8e003f */
[----:B------:R-:W-:-:S12]  /*20b30*/  @UP0 USHF.R.U32.HI UR10, URZ, UR13, UR9 ;  /* 0x0000000d3f0a0299 */ /* 0x000fd80008011609 */
.L_x_8831:
[----:B------:R-:W-:-:S04]  /*20b40*/  UIMAD UR7, UR10, UR7, URZ ;  /* 0x000000070a0772a4 */ /* 0x000fc8000f8e023f */
[----:B------:R-:W-:-:S04]  /*20b50*/  UISETP.LT.AND UP0, UPT, UR11, UR7, UPT ;  /* 0x000000070b00728c */ /* 0x000fc8000bf01270 */
[----:B------:R-:W-:-:S12]  /*20b60*/  USEL UR11, UR11, UR7, !UP0 ;  /* 0x000000070b0b7287 */ /* 0x000fd8000c000000 */
.L_x_8829:
[----:B------:R-:W-:Y:S01]  /*20b70*/  UIMAD.WIDE UR6, UR11, 0x2aaaaaab, URZ ;  /* 0x2aaaaaab0b0678a5 */ /* 0x000fe2000f8e023f */
[----:B------:R-:W-:Y:S03]  /*20b80*/  BSSY B6, `(.L_x_8832) ;  /* 0x0000263000067945 */ /* 0x000fe60003800000 */
[----:B------:R-:W-:-:S04]  /*20b90*/  USHF.R.U32.HI UR6, URZ, 0x1f, UR7 ;  /* 0x0000001f3f067899 */ /* 0x000fc80008011607 */
[----:B------:R-:W-:-:S04]  /*20ba0*/  ULEA.HI.SX32 UR6, UR7, UR6, 0x1c ;  /* 0x0000000607067291 */ /* 0x000fc8000f8fe23f */
[----:B------:R-:W-:-:S04]  /*20bb0*/  UISETP.LT.AND UP0, UPT, URZ, UR6, UPT ;  /* 0x000000063f00728c */ /* 0x000fc8000bf01270 */
[----:B------:R-:W-:-:S06]  /*20bc0*/  USEL UR39, URZ, UR6, !UP0 ;  /* 0x000000063f277287 */ /* 0x000fcc000c000000 */
[----:B------:R-:W-:-:S13]  /*20bd0*/  ISETP.GT.AND P0, PT, R19, UR39, PT ;  /* 0x0000002713007c0c */ /* 0x000fda000bf04270 */
        /* <DEDUP_REMOVED lines=19> */
.L_x_8833:
[----:B------:R-:W1:Y:S01]  /*20d10*/  S2R R3, SR_CgaCtaId ;  /* 0x0000000000037919 */ /* 0x000e620000008800 */
[----:B------:R-:W-:-:S04]  /*20d20*/  MOV R18, 0x400 ;  /* 0x0000040000127802 */ /* 0x000fc80000000f00 */
[----:B-1----:R-:W-:-:S05]  /*20d30*/  LEA R18, R3, R18, 0x18 ;  /* 0x0000001203127211 */ /* 0x002fca00078ec0ff */
[----:B------:R-:W-:-:S05]  /*20d40*/  VIADD R0, R18, 0x1c400 ;  /* 0x0001c40012007836 */ /* 0x000fca0000000000 */
[----:B------:R-:W-:-:S13]  /*20d50*/  LOP3.LUT P0, RZ, R0, 0x3ff, RZ, 0xc0, !PT ;  /* 0x000003ff00ff7812 */ /* 0x000fda000780c0ff */
        /* <DEDUP_REMOVED lines=17> */
.L_x_8835:
[----:B------:R-:W-:-:S05]  /*20e70*/  VIADD R0, R18, 0x400 ;  /* 0x0000040012007836 */ /* 0x000fca0000000000 */
        /* <DEDUP_REMOVED lines=18> */
.L_x_8837:
        /* <DEDUP_REMOVED lines=16> */
.L_x_8836:
        /* <DEDUP_REMOVED lines=15> */
[----:B------:R-:W-:Y:S01]  /*21190*/  VIADD R8, R19, 0xffffffff ;  /* 0xffffffff13087836 */ /* 0x000fe20000000000 */
[----:B------:R-:W-:Y:S01]  /*211a0*/  ISETP.NE.AND P1, PT, R7, RZ, PT ;  /* 0x000000ff0700720c */ /* 0x000fe20003f25270 */
[----:B---3--:R-:W1:Y:S08]  /*211b0*/  LDC.64 R2, c[0x0][0x3f8] ;  /* 0x0000fe00ff027b82 */ /* 0x008e700000000a00 */
[----:B------:R-:W2:Y:S04]  /*211c0*/  @P0 LDC R4, c[0x0][0x42c] ;  /* 0x00010b00ff040b82 */ /* 0x000ea80000000800 */
[----:B------:R-:W-:-:S05]  /*211d0*/  VOTEU.ALL UP1, P1 ;  /* 0x00000000003f7886 */ /* 0x000fca0000820000 */
[----:B------:R-:W-:Y:S01]  /*211e0*/  @!UP1 UIADD3 UR4, UP0, UR48, 0x270, URZ ;  /* 0x0000027030049890 */ /* 0x000fe2000ff1e03f */
[----:B------:R-:W3:Y:S03]  /*211f0*/  @P0 LDC R5, c[0x0][0x430] ;  /* 0x00010c00ff050b82 */ /* 0x000ee60000000800 */
[----:B------:R-:W-:-:S09]  /*21200*/  @!UP1 UIADD3.X UR5, URZ, UR49, URZ, UP0, !UPT ;  /* 0x000000313f059290 */ /* 0x000fd200087fe43f */
[----:B------:R1:W-:Y:S01]  /*21210*/  @!UP1 UTMAPF.L2.4D [UR40], [UR4] ;  /* 0x00000028040095b8 */ /* 0x0003e20008018000 */
[----:B--2---:R-:W-:-:S05]  /*21220*/  @P0 IMAD.HI.U32 R4, R4, UR42, RZ ;  /* 0x0000002a04040c27 */ /* 0x004fca000f8e00ff */
[----:B---3--:R-:W-:Y:S02]  /*21230*/  @P0 SHF.R.U32.HI R0, RZ, R5, R4 ;  /* 0x00000005ff000219 */ /* 0x008fe40000011604 */
[----:B-1----:R-:W-:-:S04]  /*21240*/  ISETP.NE.U32.AND P0, PT, R2, RZ, PT ;  /* 0x000000ff0200720c */ /* 0x002fc80003f05070 */
[----:B------:R-:W-:-:S04]  /*21250*/  ISETP.NE.AND.EX P0, PT, R3, RZ, PT, P0 ;  /* 0x000000ff0300720c */ /* 0x000fc80003f05300 */
[----:B----4-:R-:W-:Y:S01]  /*21260*/  SEL R4, R6, RZ, !P0 ;  /* 0x000000ff06047207 */ /* 0x010fe20004000000 */
[----:B------:R-:W-:Y:S08]  /*21270*/  BRA.DIV UR6, `(.L_x_8838) ;  /* 0x0000002606907947 */ /* 0x000ff0000b800000 */
.L_x_8892:
[----:B------:R-:W-:Y:S01]  /*21280*/  UMOV UR4, 0xffffffff ;  /* 0xffffffff00047882 */ /* 0x000fe20000000000 */
[----:B------:R-:W-:Y:S02]  /*21290*/  SHF.R.S32.HI R7, RZ, 0x1f, R6 ;  /* 0x0000001fff077819 */ /* 0x000fe40000011406 */
[----:B------:R-:W-:Y:S05]  /*212a0*/  BRA.DIV UR4, `(.L_x_8839) ;  /* 0x0000002604b07947 */ /* 0x000fea000b800000 */
[----:B------:R-:W-:-:S13]  /*212b0*/  ELECT P6, URZ, PT ;  /* 0x00000000003f782f */ /* 0x000fda00038c0000 */
.L_x_8895:
[----:B------:R-:W-:Y:S05]  /*212c0*/  @!P6 BRA `(.L_x_8840) ;  /* 0x0000000000c8e947 */ /* 0x000fea0003800000 */
        /* <DEDUP_REMOVED lines=16> */
[----:B------:R-:W-:-:S04]  /*213d0*/  LEA R10, P2, R4, R2, 0x2 ;  /* 0x00000002040a7211 */ /* 0x000fc800078410ff */
[----:B------:R-:W-:-:S05]  /*213e0*/  LEA.HI.X R11, R4, R3, R5, 0x2, P2 ;  /* 0x00000003040b7211 */ /* 0x000fca00010f1405 */
[----:B------:R1:W5:Y:S04]  /*213f0*/  LDG.E R4, desc[UR46][R10.64] ;  /* 0x0000002e0a047981 */ /* 0x000368000c1e1900 */
.L_x_8841:
[----:B------:R-:W2:Y:S01]  /*21400*/  S2R R5, SR_TID.X ;  /* 0x0000000000057919 */ /* 0x000ea20000002100 */
[----:B-1----:R-:W-:Y:S01]  /*21410*/  IMAD R10, R16, 0x8, R18 ;  /* 0x00000008100a7824 */ /* 0x002fe200078e0212 */
[----:B--2---:R-:W-:Y:S02]  /*21420*/  LOP3.LUT R9, R5, 0x7f, RZ, 0xc0, !PT ;  /* 0x0000007f05097812 */ /* 0x004fe400078ec0ff */
[----:B------:R-:W-:Y:S02]  /*21430*/  SHF.L.U32 R5, R17, 0x1f, RZ ;  /* 0x0000001f11057819 */ /* 0x000fe400000006ff */
[----:B------:R-:W-:Y:S02]  /*21440*/  ISETP.NE.AND P3, PT, R9, RZ, PT ;  /* 0x000000ff0900720c */ /* 0x000fe40003f65270 */
[----:B------:R-:W1:Y:S02]  /*21450*/  SYNCS.PHASECHK.TRANS64.TRYWAIT P2, [R10+URZ+0x32440], R5 ;  /* 0x032440050a0075a7 */ /* 0x000e64000804017f */
[----:B-1----:R-:W-:Y:S09]  /*21460*/  @!P2 BRA `(.L_x_8842) ;  /* 0x000000240060a947 */ /* 0x002ff20003800000 */
.L_x_8896:
        /* <DEDUP_REMOVED lines=8> */
.L_x_8843:
[----:B-1----:R-:W-:Y:S01]  /*214f0*/  IMAD R5, R16, 0x3000, R18 ;  /* 0x0000300010057824 */ /* 0x002fe200078e0212 */
        /* <DEDUP_REMOVED lines=10> */
[----:B------:R-:W-:Y:S02]  /*215a0*/  UIADD3 UR9, UR9, 0x32430, URZ ;  /* 0x0003243009097890 */ /* 0x000fe4000fffe03f */
[----:B------:R-:W-:Y:S02]  /*215b0*/  UIMAD UR11, UR11, 0x60, URZ ;  /* 0x000000600b0b78a4 */ /* 0x000fe4000f8e023f */
[----:B------:R-:W-:-:S09]  /*215c0*/  UIADD3 UR8, UR8, 0x1c400, URZ ;  /* 0x0001c40008087890 */ /* 0x000fd2000fffe03f */
[----:B------:R1:W-:Y:S02]  /*215d0*/  UTMALDG.4D [UR8], [UR4], desc[UR6] ;  /* 0x00000608040075b4 */ /* 0x0003e40008019000 */
[----:B-1----:R-:W-:Y:S01]  /*215e0*/  NOP ;  /* 0x0000000000007918 */ /* 0x002fe20000000000 */
.L_x_8840:
[----:B------:R-:W2:Y:S01]  /*215f0*/  LDL.LU R9, [R1+0x468] ;  /* 0x0004680001097983 */ /* 0x000ea20000300800 */
[----:B------:R-:W-:Y:S05]  /*21600*/  WARPSYNC.ALL ;  /* 0x0000000000007948 */ /* 0x000fea0003800000 */
[----:B------:R-:W-:Y:S01]  /*21610*/  BAR.SYNC.DEFER_BLOCKING 0x8, 0x120 ;  /* 0x0204800000007b1d */ /* 0x000fe20000010000 */
[----:B------:R-:W-:-:S05]  /*21620*/  ELECT P2, URZ, PT ;  /* 0x00000000003f782f */ /* 0x000fca0003840000 */
[----:B------:R-:W-:Y:S01]  /*21630*/  BSSY B0, `(.L_x_8844) ;  /* 0x0000034000007945 */ /* 0x000fe20003800000 */
[----:B--2---:R-:W-:-:S05]  /*21640*/  VIADD R9, R9, 0x1 ;  /* 0x0000000109097836 */ /* 0x004fca0000000000 */
[----:B------:R1:W-:Y:S01]  /*21650*/  STL [R1+0x468], R9 ;  /* 0x0004680901007387 */ /* 0x0003e20000100800 */
[----:B------:R-:W-:-:S04]  /*21660*/  LEA.HI R5, R9, R9, RZ, 0x1 ;  /* 0x0000000909057211 */ /* 0x000fc800078f08ff */
[----:B------:R-:W-:-:S05]  /*21670*/  LOP3.LUT R5, R5, 0xfffffffe, RZ, 0xc0, !PT ;  /* 0xfffffffe05057812 */ /* 0x000fca00078ec0ff */
[----:B------:R-:W-:-:S05]  /*21680*/  IMAD.IADD R5, R9, 0x1, -R5 ;  /* 0x0000000109057824 */ /* 0x000fca00078e0a05 */
[----:B------:R-:W-:Y:S01]  /*21690*/  SHF.L.U32 R5, R5, 0x1f, RZ ;  /* 0x0000001f05057819 */ /* 0x000fe200000006ff */
[----:B-1----:R-:W-:Y:S06]  /*216a0*/  @!P2 BRA `(.L_x_8845) ;  /* 0x0000000000b0a947 */ /* 0x002fec0003800000 */
[----:B------:R-:W-:Y:S01]  /*216b0*/  R2UR UR17, R18 ;  /* 0x00000000121172ca */ /* 0x000fe200000e0000 */
[----:B------:R-:W-:Y:S01]  /*216c0*/  UIADD3 UR4, UP0, UR48, 0x270, URZ ;  /* 0x0000027030047890 */ /* 0x000fe2000ff1e03f */
[----:B------:R-:W-:Y:S01]  /*216d0*/  IMAD.MOV.U32 R9, RZ, RZ, 0x4000 ;  /* 0x00004000ff097424 */ /* 0x000fe200078e00ff */
[----:B------:R-:W-:Y:S01]  /*216e0*/  UMOV UR14, 0x0 ;  /* 0x00000000000e7882 */ /* 0x000fe20000000000 */
[----:B------:R-:W-:Y:S01]  /*216f0*/  UMOV UR15, 0x12f00000 ;  /* 0x12f00000000f7882 */ /* 0x000fe20000000000 */
[----:B------:R-:W-:Y:S01]  /*21700*/  UIADD3.X UR5, URZ, UR49, URZ, UP0, !UPT ;  /* 0x000000313f057290 */ /* 0x000fe200087fe43f */
[----:B------:R1:W-:Y:S01]  /*21710*/  SYNCS.ARRIVE.TRANS64 RZ, [R18+URZ+0x32400], R9 ;  /* 0x0324000912ff79a7 */ /* 0x0003e2000800003f */
[----:B------:R-:W-:Y:S01]  /*21720*/  UIADD3 UR6, UP0, UR48, 0x770, URZ ;  /* 0x0000077030067890 */ /* 0x000fe2000ff1e03f */
[----:B------:R-:W-:Y:S01]  /*21730*/  UMOV UR10, URZ ;  /* 0x0000003f000a7c82 */ /* 0x000fe20008000000 */
[----:B------:R-:W-:Y:S01]  /*21740*/  UMOV UR11, UR41 ;  /* 0x00000029000b7c82 */ /* 0x000fe20008000000 */
[----:B------:R-:W-:Y:S01]  /*21750*/  UMOV UR12, UR42 ;  /* 0x0000002a000c7c82 */ /* 0x000fe20008000000 */
[----:B------:R-:W-:-:S02]  /*21760*/  UMOV UR13, UR43 ;  /* 0x0000002b000d7c82 */ /* 0x000fc40008000000 */
[----:B------:R-:W-:Y:S02]  /*21770*/  UIADD3 UR8, UR17, 0x18400, URZ ;  /* 0x0001840011087890 */ /* 0x000fe4000fffe03f */
[----:B------:R-:W-:Y:S01]  /*21780*/  UIADD3 UR9, UR17, 0x32400, URZ ;  /* 0x0003240011097890 */ /* 0x000fe2000fffe03f */
[----:B-1----:R-:W-:Y:S01]  /*21790*/  IMAD.MOV.U32 R9, RZ, RZ, 0x10000 ;  /* 0x00010000ff097424 */ /* 0x002fe200078e00ff */
[----:B------:R-:W-:Y:S02]  /*217a0*/  UIADD3.X UR7, URZ, UR49, URZ, UP0, !UPT ;  /* 0x000000313f077290 */ /* 0x000fe400087fe43f */
[----:B------:R-:W-:Y:S02]  /*217b0*/  UIADD3 UR32, UR17, 0x22400, URZ ;  /* 0x0002240011207890 */ /* 0x000fe4000fffe03f */
[----:B------:R-:W-:Y:S02]  /*217c0*/  UIADD3 UR33, UR17, 0x32410, URZ ;  /* 0x0003241011217890 */ /* 0x000fe4000fffe03f */
[----:B------:R-:W-:Y:S01]  /*217d0*/  UIADD3 UR24, UR17, 0x26400, URZ ;  /* 0x0002640011187890 */ /* 0x000fe2000fffe03f */
[----:B------:R1:W-:Y:S01]  /*217e0*/  UTMALDG.4D [UR8], [UR4], desc[UR14] ;  /* 0x00000e08040075b4 */ /* 0x0003e20008019000 */
[----:B------:R-:W-:Y:S01]  /*217f0*/  UIADD3 UR16, UR17, 0x2a400, URZ ;  /* 0x0002a40011107890 */ /* 0x000fe2000fffe03f */
[----:B------:R2:W-:Y:S01]  /*21800*/  SYNCS.ARRIVE.TRANS64 RZ, [R18+URZ+0x32410], R9 ;  /* 0x0324100912ff79a7 */ /* 0x0005e2000800003f */
[----:B------:R-:W-:Y:S01]  /*21810*/  UMOV UR35, UR41 ;  /* 0x0000002900237c82 */ /* 0x000fe20008000000 */
[----:B------:R-:W-:Y:S01]  /*21820*/  UMOV UR36, UR42 ;  /* 0x0000002a00247c82 */ /* 0x000fe20008000000 */
[----:B------:R-:W-:Y:S01]  /*21830*/  UMOV UR37, UR43 ;  /* 0x0000002b00257c82 */ /* 0x000fe20008000000 */
[----:B------:R-:W-:Y:S01]  /*21840*/  UMOV UR34, UR10 ;  /* 0x0000000a00227c82 */ /* 0x000fe20008000000 */
[----:B------:R-:W-:Y:S01]  /*21850*/  UMOV UR26, 0x40 ;  /* 0x00000040001a7882 */ /* 0x000fe20000000000 */
[----:B------:R-:W-:Y:S01]  /*21860*/  UMOV UR27, UR41 ;  /* 0x00000029001b7c82 */ /* 0x000fe20008000000 */
[----:B------:R-:W-:Y:S01]  /*21870*/  UMOV UR28, UR42 ;  /* 0x0000002a001c7c82 */ /* 0x000fe20008000000 */
[----:B------:R-:W-:Y:S01]  /*21880*/  UMOV UR29, UR43 ;  /* 0x0000002b001d7c82 */ /* 0x000fe20008000000 */
[----:B------:R-:W-:Y:S01]  /*21890*/  UMOV UR25, UR33 ;  /* 0x0000002100197c82 */ /* 0x000fe20008000000 */
[----:B------:R-:W-:Y:S01]  /*218a0*/  UMOV UR18, 0x80 ;  /* 0x0000008000127882 */ /* 0x000fe20000000000 */
[----:B------:R-:W-:Y:S01]  /*218b0*/  UMOV UR19, UR41 ;  /* 0x0000002900137c82 */ /* 0x000fe20008000000 */
[----:B------:R-:W-:Y:S01]  /*218c0*/  UMOV UR20, UR42 ;  /* 0x0000002a00147c82 */ /* 0x000fe20008000000 */
[----:B------:R2:W-:Y:S01]  /*218d0*/  UTMALDG.4D [UR32], [UR6], desc[UR14] ;  /* 0x00000e20060075b4 */ /* 0x0005e20008019000 */
[----:B------:R-:W-:Y:S01]  /*218e0*/  UMOV UR21, UR43 ;  /* 0x0000002b00157c82 */ /* 0x000fe20008000000 */
[----:B------:R2:W-:Y:S01]  /*218f0*/  UTMALDG.4D [UR24], [UR6], desc[UR14] ;  /* 0x00000e18060075b4 */ /* 0x0005e20008019000 */
[----:B-1----:R-:W-:Y:S01]  /*21900*/  UIADD3 UR8, UR17, 0x2e400, URZ ;  /* 0x0002e40011087890 */ /* 0x002fe2000fffe03f */
[----:B------:R-:W-:-:S02]  /*21910*/  UMOV UR10, 0xc0 ;  /* 0x000000c0000a7882 */ /* 0x000fc40000000000 */
[----:B------:R-:W-:Y:S01]  /*21920*/  UMOV UR17, UR33 ;  /* 0x0000002100117c82 */ /* 0x000fe20008000000 */
[----:B------:R-:W-:Y:S01]  /*21930*/  UMOV UR9, UR33 ;  /* 0x0000002100097c82 */ /* 0x000fe20008000000 */
[----:B------:R2:W-:Y:S04]  /*21940*/  UTMALDG.4D [UR16], [UR6], desc[UR14] ;  /* 0x00000e10060075b4 */ /* 0x0005e80008019000 */
[----:B------:R2:W-:Y:S02]  /*21950*/  UTMALDG.4D [UR8], [UR6], desc[UR14] ;  /* 0x00000e08060075b4 */ /* 0x0005e40008019000 */
[----:B--2---:R-:W-:Y:S01]  /*21960*/  NOP ;  /* 0x0000000000007918 */ /* 0x004fe20000000000 */
.L_x_8845:
[----:B------:R-:W-:Y:S05]  /*21970*/  BSYNC B0 ;  /* 0x0000000000007941 */ /* 0x000fea0003800000 */
.L_x_8844:
[----:B------:R-:W1:Y:S02]  /*21980*/  SYNCS.PHASECHK.TRANS64.TRYWAIT P2, [R18+URZ+0x32420], R5 ;  /* 0x03242005120075a7 */ /* 0x000e64000804017f */
[----:B-1----:R-:W-:Y:S05]  /*21990*/  @!P2 BRA `(.L_x_8846) ;  /* 0x000000200028a947 */ /* 0x002fea0003800000 */
.L_x_8897:
[----:B------:R-:W-:Y:S01]  /*219a0*/  ULDC.64 UR4, c[0x0][0x408] ;  /* 0x0001020000047ab9 */ /* 0x000fe20000000a00 */
[----:B------:R-:W-:Y:S04]  /*219b0*/  BSSY B0, `(.L_x_8847) ;  /* 0x0000030000007945 */ /* 0x000fe80003800000 */
[----:B------:R-:W-:Y:S05]  /*219c0*/  @!P6 BRA `(.L_x_8848) ;  /* 0x0000000000b8e947 */ /* 0x000fea0003800000 */
[----:B------:R-:W-:Y:S01]  /*219d0*/  IMAD R10, R16, 0x8, R18 ;  /* 0x00000008100a7824 */ /* 0x000fe200078e0212 */
[----:B-1----:R-:W-:Y:S01]  /*219e0*/  SHF.L.U32 R5, R17, 0x1f, RZ ;  /* 0x0000001f11057819 */ /* 0x002fe200000006ff */
[----:B------:R-:W1:Y:S03]  /*219f0*/  S2R R9, SR_TID.X ;  /* 0x0000000000097919 */ /* 0x000e660000002100 */
[----:B------:R-:W2:Y:S01]  /*21a00*/  SYNCS.PHASECHK.TRANS64.TRYWAIT P2, [R10+URZ+0x32460], R5 ;  /* 0x032460050a0075a7 */ /* 0x000ea2000804017f */
[----:B-1----:R-:W-:-:S04]  /*21a10*/  LOP3.LUT R9, R9, 0x7f, RZ, 0xc0, !PT ;  /* 0x0000007f09097812 */ /* 0x002fc800078ec0ff */
[----:B------:R-:W-:Y:S01]  /*21a20*/  ISETP.NE.AND P3, PT, R9, RZ, PT ;  /* 0x000000ff0900720c */ /* 0x000fe20003f65270 */
[----:B--2---:R-:W-:-:S12]  /*21a30*/  @!P2 BRA `(.L_x_8849) ;  /* 0x000000200014a947 */ /* 0x004fd80003800000 */
.L_x_8898:
        /* <DEDUP_REMOVED lines=8> */
.L_x_8850:
[----:B-1----:R-:W-:Y:S01]  /*21ac0*/  IMAD R5, R16, 0xc000, R18 ;  /* 0x0000c00010057824 */ /* 0x002fe200078e0212 */
        /* <DEDUP_REMOVED lines=11> */
[----:B------:R-:W-:Y:S02]  /*21b80*/  UIMAD UR11, UR11, 0x60, URZ ;  /* 0x000000600b0b78a4 */ /* 0x000fe4000f8e023f */
[----:B------:R-:W-:Y:S02]  /*21b90*/  UIADD3 UR9, UR9, 0x32450, URZ ;  /* 0x0003245009097890 */ /* 0x000fe4000fffe03f */
        /* <DEDUP_REMOVED lines=17> */
.L_x_8848:
[----:B------:R-:W-:Y:S05]  /*21cb0*/  BSYNC B0 ;  /* 0x0000000000007941 */ /* 0x000fea0003800000 */
.L_x_8847:
[----:B------:R-:W-:-:S05]  /*21cc0*/  VIADD R8, R19, 0xfffffffe ;  /* 0xfffffffe13087836 */ /* 0x000fca0000000000 */
[----:B------:R-:W-:-:S13]  /*21cd0*/  ISETP.GE.AND P2, PT, R8, UR39, PT ;  /* 0x0000002708007c0c */ /* 0x000fda000bf46270 */
[----:B------:R-:W-:Y:S05]  /*21ce0*/  @!P2 BRA `(.L_x_8851) ;  /* 0x0000001000d4a947 */ /* 0x000fea0003800000 */
[----:B------:R-:W-:Y:S01]  /*21cf0*/  IMAD.MOV R10, RZ, RZ, -R19 ;  /* 0x000000ffff0a7224 */ /* 0x000fe200078e0a13 */
[----:B------:R-:W-:-:S04]  /*21d00*/  LOP3.LUT R9, RZ, UR39, RZ, 0x33, !PT ;  /* 0x00000027ff097c12 */ /* 0x000fc8000f8e33ff */
[----:B------:R-:W-:-:S05]  /*21d10*/  VIADDMNMX R9, R10, 0x1, R9, !PT ;  /* 0x000000010a097846 */ /* 0x000fca0007800109 */
[----:B-1----:R-:W-:-:S05]  /*21d20*/  IMAD.IADD R5, R19, 0x1, R9 ;  /* 0x0000000113057824 */ /* 0x002fca00078e0209 */
        /* <DEDUP_REMOVED lines=28> */
.L_x_8855:
[----:B-1----:R-:W1:Y:S01]  /*21ef0*/  S2R R2, SR_TID.X ;  /* 0x0000000000027919 */ /* 0x002e620000002100 */
[----:B------:R-:W-:Y:S02]  /*21f00*/  SHF.L.U32 R3, R17, 0x1f, RZ ;  /* 0x0000001f11037819 */ /* 0x000fe400000006ff */
[----:B-1----:R-:W-:Y:S01]  /*21f10*/  LOP3.LUT R5, R2, 0x7f, RZ, 0xc0, !PT ;  /* 0x0000007f02057812 */ /* 0x002fe200078ec0ff */
[----:B------:R-:W-:-:S03]  /*21f20*/  IMAD R2, R16, 0x8, R18 ;  /* 0x0000000810027824 */ /* 0x000fc600078e0212 */
[----:B------:R-:W-:Y:S01]  /*21f30*/  ISETP.NE.AND P2, PT, R5, RZ, PT ;  /* 0x000000ff0500720c */ /* 0x000fe20003f45270 */
[----:B------:R-:W1:Y:S02]  /*21f40*/  SYNCS.PHASECHK.TRANS64.TRYWAIT P3, [R2+URZ+0x32440], R3 ;  /* 0x03244003020075a7 */ /* 0x000e64000806017f */
[----:B-1----:R-:W-:Y:S10]  /*21f50*/  @!P3 BRA `(.L_x_8856) ;  /* 0x0000001800e0b947 */ /* 0x002ff40003800000 */
.L_x_8899:
        /* <DEDUP_REMOVED lines=8> */
.L_x_8857:
[----:B------:R-:W-:Y:S01]  /*21fe0*/  IMAD R5, R16, 0x3000, R18 ;  /* 0x0000300010057824 */ /* 0x000fe200078e0212 */
        /* <DEDUP_REMOVED lines=11> */
[----:B------:R-:W-:-:S04]  /*220a0*/  UIADD3 UR9, UR9, 0x32430, URZ ;  /* 0x0003243009097890 */ /* 0x000fc8000fffe03f */
[----:B------:R-:W-:-:S09]  /*220b0*/  UIADD3 UR8, UR8, 0x1c400, URZ ;  /* 0x0001c40008087890 */ /* 0x000fd2000fffe03f */
[----:B------:R2:W-:Y:S01]  /*220c0*/  UTMALDG.4D [UR8], [UR6], desc[UR14] ;  /* 0x00000e08060075b4 */ /* 0x0005e20008019000 */
[----:B------:R-:W3:Y:S02]  /*220d0*/  SYNCS.PHASECHK.TRANS64.TRYWAIT P3, [R2+URZ+0x32460], R3 ;  /* 0x03246003020075a7 */ /* 0x000ee4000806017f */
[----:B--23--:R-:W-:Y:S05]  /*220e0*/  @!P3 BRA `(.L_x_8858) ;  /* 0x000000180090b947 */ /* 0x00cfea0003800000 */
.L_x_8900:
        /* <DEDUP_REMOVED lines=8> */
.L_x_8859:
[----:B------:R-:W-:Y:S01]  /*22170*/  R2UR UR9, R2 ;  /* 0x00000000020972ca */ /* 0x000fe200000e0000 */
[----:B-12---:R-:W-:Y:S01]  /*22180*/  IMAD R2, R16, 0xc000, R18 ;  /* 0x0000c00010027824 */ /* 0x006fe200078e0212 */
        /* <DEDUP_REMOVED lines=9> */
[----:B------:R-:W-:-:S02]  /*22220*/  UMOV UR18, 0x40 ;  /* 0x0000004000127882 */ /* 0x000fc40000000000 */
[----:B------:R-:W-:-:S06]  /*22230*/  UIADD3 UR9, UR9, 0x32450, URZ ;  /* 0x0003245009097890 */ /* 0x000fcc000fffe03f */
        /* <DEDUP_REMOVED lines=17> */
.L_x_8854:
[----:B------:R-:W-:Y:S05]  /*22350*/  BSYNC B0 ;  /* 0x0000000000007941 */ /* 0x000fea0003800000 */
.L_x_8853:
[----:B------:R-:W-:-:S07]  /*22360*/  VIADD R8, R19, 0xfffffffd ;  /* 0xfffffffd13087836 */ /* 0x000fce0000000000 */
.L_x_8852:
[----:B------:R-:W-:Y:S01]  /*22370*/  VIADD R9, R9, 0xfffffffe ;  /* 0xfffffffe09097836 */ /* 0x000fe20000000000 */
[----:B------:R-:W-:Y:S01]  /*22380*/  LOP3.LUT R2, RZ, R19, RZ, 0x33, !PT ;  /* 0x00000013ff027212 */ /* 0x000fe200078e33ff */
[----:B------:R-:W-:Y:S03]  /*22390*/  BSSY B0, `(.L_x_8851) ;  /* 0x00000ca000007945 */ /* 0x000fe60003800000 */
[----:B------:R-:W-:-:S13]  /*223a0*/  ISETP.NE.AND P2, PT, R9, R2, PT ;  /* 0x000000020900720c */ /* 0x000fda0003f45270 */
[----:B------:R-:W-:Y:S05]  /*223b0*/  @!P2 BRA `(.L_x_8860) ;  /* 0x0000000c001ca947 */ /* 0x000fea0003800000 */
.L_x_8875:
[----:B------:R-:W-:Y:S01]  /*223c0*/  VIADD R9, R16, 0x1 ;  /* 0x0000000110097836 */ /* 0x000fe20000000000 */
[----:B------:R-:W-:Y:S05]  /*223d0*/  YIELD ;  /* 0x0000000000007946 */ /* 0x000fea0003800000 */
[----:B------:R-:W-:Y:S01]  /*223e0*/  ISETP.NE.AND P2, PT, R9, 0x2, PT ;  /* 0x000000020900780c */ /* 0x000fe20003f45270 */
[----:B------:R-:W-:Y:S03]  /*223f0*/  BSSY B1, `(.L_x_8861) ;  /* 0x000005e000017945 */ /* 0x000fe60003800000 */
[----:B------:R-:W-:-:S02]  /*22400*/  SEL R2, RZ, 0x1, P2 ;  /* 0x00000001ff027807 */ /* 0x000fc40001000000 */
        /* <DEDUP_REMOVED lines=22> */
.L_x_8863:
[----:B------:R-:W1:Y:S01]  /*22570*/  S2R R2, SR_TID.X ;  /* 0x0000000000027919 */ /* 0x000e620000002100 */
[----:B------:R-:W-:Y:S01]  /*22580*/  IMAD R3, R9, 0x8, R18 ;  /* 0x0000000809037824 */ /* 0x000fe200078e0212 */
[----:B-1----:R-:W-:Y:S02]  /*22590*/  LOP3.LUT R5, R2, 0x7f, RZ, 0xc0, !PT ;  /* 0x0000007f02057812 */ /* 0x002fe400078ec0ff */
[----:B------:R-:W-:Y:S02]  /*225a0*/  SHF.L.U32 R2, R17, 0x1f, RZ ;  /* 0x0000001f11027819 */ /* 0x000fe400000006ff */
[----:B------:R-:W-:Y:S02]  /*225b0*/  ISETP.NE.AND P2, PT, R5, RZ, PT ;  /* 0x000000ff0500720c */ /* 0x000fe40003f45270 */
[----:B------:R-:W1:Y:S02]  /*225c0*/  SYNCS.PHASECHK.TRANS64.TRYWAIT P3, [R3+URZ+0x32440], R2 ;  /* 0x03244002030075a7 */ /* 0x000e64000806017f */
[----:B-1----:R-:W-:Y:S09]  /*225d0*/  @!P3 BRA `(.L_x_8864) ;  /* 0x000000140068b947 */ /* 0x002ff20003800000 */
.L_x_8901:
        /* <DEDUP_REMOVED lines=8> */
.L_x_8865:
[----:B------:R-:W-:Y:S01]  /*22660*/  IMAD R5, R9, 0x3000, R18 ;  /* 0x0000300009057824 */ /* 0x000fe200078e0212 */
[----:B------:R-:W-:Y:S01]  /*22670*/  R2UR UR9, R3 ;  /* 0x00000000030972ca */ /* 0x000fe200000e0000 */
[----:B------:R-:W-:Y:S01]  /*22680*/  UIADD3 UR6, UP0, UR48, 0x370, URZ ;  /* 0x0000037030067890 */ /* 0x000fe2000ff1e03f */
[----:B------:R-:W-:Y:S01]  /*22690*/  R2UR UR12, R0 ;  /* 0x00000000000c72ca */ /* 0x000fe200000e0000 */
[----:B------:R-:W-:Y:S01]  /*226a0*/  UMOV UR14, 0x0 ;  /* 0x00000000000e7882 */ /* 0x000fe20000000000 */
[----:B------:R-:W-:Y:S01]  /*226b0*/  R2UR UR8, R5 ;  /* 0x00000000050872ca */ /* 0x000fe200000e0000 */
[----:B------:R-:W-:Y:S01]  /*226c0*/  IMAD R5, R10, 0x60, RZ ;  /* 0x000000600a057824 */ /* 0x000fe200078e02ff */
[----:B-----5:R-:W-:Y:S01]  /*226d0*/  R2UR UR13, R4 ;  /* 0x00000000040d72ca */ /* 0x020fe200000e0000 */
[----:B------:R-:W-:Y:S01]  /*226e0*/  UIADD3.X UR7, URZ, UR49, URZ, UP0, !UPT ;  /* 0x000000313f077290 */ /* 0x000fe200087fe43f */
[----:B------:R-:W-:Y:S02]  /*226f0*/  UMOV UR15, 0x14f00000 ;  /* 0x14f00000000f7882 */ /* 0x000fe40000000000 */
[----:B------:R-:W-:Y:S01]  /*22700*/  R2UR UR11, R5 ;  /* 0x00000000050b72ca */ /* 0x000fe200000e0000 */
[----:B------:R-:W-:-:S02]  /*22710*/  UMOV UR10, URZ ;  /* 0x0000003f000a7c82 */ /* 0x000fc40008000000 */
[----:B------:R-:W-:-:S04]  /*22720*/  UIADD3 UR9, UR9, 0x32430, URZ ;  /* 0x0003243009097890 */ /* 0x000fc8000fffe03f */
[----:B------:R-:W-:-:S09]  /*22730*/  UIADD3 UR8, UR8, 0x1c400, URZ ;  /* 0x0001c40008087890 */ /* 0x000fd2000fffe03f */
[----:B------:R2:W-:Y:S01]  /*22740*/  UTMALDG.4D [UR8], [UR6], desc[UR14] ;  /* 0x00000e08060075b4 */ /* 0x0005e20008019000 */
[----:B------:R-:W3:Y:S02]  /*22750*/  SYNCS.PHASECHK.TRANS64.TRYWAIT P3, [R3+URZ+0x32460], R2 ;  /* 0x03246002030075a7 */ /* 0x000ee4000806017f */
[----:B--23--:R-:W-:Y:S05]  /*22760*/  @!P3 BRA `(.L_x_8866) ;  /* 0x000000140018b947 */ /* 0x00cfea0003800000 */
.L_x_8902:
        /* <DEDUP_REMOVED lines=8> */
.L_x_8867:
        /* <DEDUP_REMOVED lines=12> */
[----:B------:R-:W-:-:S04]  /*228b0*/  UIADD3 UR9, UR9, 0x32450, URZ ;  /* 0x0003245009097890 */ /* 0x000fc8000fffe03f */
        /* <DEDUP_REMOVED lines=17> */
.L_x_8862:
[----:B------:R-:W-:Y:S05]  /*229d0*/  BSYNC B1 ;  /* 0x0000000000017941 */ /* 0x000fea0003800000 */
.L_x_8861:
[----:B------:R-:W-:Y:S01]  /*229e0*/  VIADD R9, R9, 0x1 ;  /* 0x0000000109097836 */ /* 0x000fe20000000000 */
[----:B------:R-:W-:Y:S04]  /*229f0*/  BSSY B1, `(.L_x_8868) ;  /* 0x0000060000017945 */ /* 0x000fe80003800000 */
[----:B------:R-:W-:-:S04]  /*22a00*/  ISETP.NE.AND P2, PT, R9, 0x2, PT ;  /* 0x000000020900780c */ /* 0x000fc80003f45270 */
[----:B------:R-:W-:Y:S02]  /*22a10*/  SEL R2, RZ, 0x1, P2 ;  /* 0x00000001ff027807 */ /* 0x000fe40001000000 */
[----:B------:R-:W-:Y:S01]  /*22a20*/  SEL R16, R9, RZ, P2 ;  /* 0x000000ff09107207 */ /* 0x000fe20001000000 */
[----:B------:R-:W-:Y:S01]  /*22a30*/  VIADD R9, R8, 0xffffffff ;  /* 0xffffffff08097836 */ /* 0x000fe20000000000 */
        /* <DEDUP_REMOVED lines=21> */
.L_x_8870:
[----:B------:R-:W1:Y:S01]  /*22b90*/  S2R R2, SR_TID.X ;  /* 0x0000000000027919 */ /* 0x000e620000002100 */
[----:B------:R-:W-:Y:S02]  /*22ba0*/  SHF.L.U32 R3, R17, 0x1f, RZ ;  /* 0x0000001f11037819 */ /* 0x000fe400000006ff */
[----:B-1----:R-:W-:Y:S01]  /*22bb0*/  LOP3.LUT R5, R2, 0x7f, RZ, 0xc0, !PT ;  /* 0x0000007f02057812 */ /* 0x002fe200078ec0ff */
[----:B------:R-:W-:-:S03]  /*22bc0*/  IMAD R2, R16, 0x8, R18 ;  /* 0x0000000810027824 */ /* 0x000fc600078e0212 */
[----:B------:R-:W-:Y:S01]  /*22bd0*/  ISETP.NE.AND P2, PT, R5, RZ, PT ;  /* 0x000000ff0500720c */ /* 0x000fe20003f45270 */
[----:B------:R-:W1:Y:S02]  /*22be0*/  SYNCS.PHASECHK.TRANS64.TRYWAIT P3, [R2+URZ+0x32440], R3 ;  /* 0x03244003020075a7 */ /* 0x000e64000806017f */
[----:B-1----:R-:W-:Y:S10]  /*22bf0*/  @!P3 BRA `(.L_x_8871) ;  /* 0x000000100008b947 */ /* 0x002ff40003800000 */
.L_x_8903:
        /* <DEDUP_REMOVED lines=8> */
.L_x_8872:
        /* <DEDUP_REMOVED lines=17> */
.L_x_8904:
        /* <DEDUP_REMOVED lines=8> */
.L_x_8874:
        /* <DEDUP_REMOVED lines=30> */
.L_x_8869:
[----:B------:R-:W-:Y:S05]  /*22ff0*/  BSYNC B1 ;  /* 0x0000000000017941 */ /* 0x000fea0003800000 */
.L_x_8868:
[----:B------:R-:W-:Y:S01]  /*23000*/  ISETP.GT.AND P2, PT, R9, UR39, PT ;  /* 0x0000002709007c0c */ /* 0x000fe2000bf44270 */
[----:B------:R-:W-:-:S12]  /*23010*/  VIADD R8, R8, 0xfffffffe ;  /* 0xfffffffe08087836 */ /* 0x000fd80000000000 */
[----:B------:R-:W-:Y:S05]  /*23020*/  @P2 BRA `(.L_x_8875) ;  /* 0xfffffff000e42947 */ /* 0x000fea000383ffff */
.L_x_8860:
[----:B------:R-:W-:Y:S05]  /*23030*/  BSYNC B0 ;  /* 0x0000000000007941 */ /* 0x000fea0003800000 */
.L_x_8851:
[----:B------:R2:W5:Y:S01]  /*23040*/  LDL R6, [R1+0x460] ;  /* 0x0004600001067983 */ /* 0x0005620000100800 */
[----:B------:R-:W-:Y:S01]  /*23050*/  VIADD R16, R16, 0x1 ;  /* 0x0000000110107836 */ /* 0x000fe20000000000 */
[----:B------:R-:W-:Y:S04]  /*23060*/  BSSY B0, `(.L_x_8876) ;  /* 0x0000012000007945 */ /* 0x000fe80003800000 */
[----:B------:R-:W-:-:S04]  /*23070*/  ISETP.NE.AND P0, PT, R16, 0x2, PT ;  /* 0x000000021000780c */ /* 0x000fc80003f05270 */
[----:B------:R-:W-:-:S04]  /*23080*/  SEL R0, RZ, 0x1, P0 ;  /* 0x00000001ff007807 */ /* 0x000fc80000000000 */
[----:B------:R-:W-:Y:S01]  /*23090*/  LOP3.LUT R17, R17, R0, RZ, 0x3c, !PT ;  /* 0x0000000011117212 */ /* 0x000fe200078e3cff */
[----:B--2---:R-:W-:Y:S06]  /*230a0*/  @P1 BRA `(.L_x_8877) ;  /* 0x0000000000341947 */ /* 0x004fec0003800000 */
        /* <DEDUP_REMOVED lines=11> */
[----:B-1---5:R-:W-:-:S05]  /*23160*/  IADD3 R6, R0, UR44, R7 ;  /* 0x0000002c00067c10 */ /* 0x022fca000fffe007 */
[----:B------:R2:W-:Y:S02]  /*23170*/  STL [R1+0x460], R6 ;  /* 0x0004600601007387 */ /* 0x0005e40000100800 */
.L_x_8877:
[----:B------:R-:W-:Y:S05]  /*23180*/  BSYNC B0 ;  /* 0x0000000000007941 */ /* 0x000fea0003800000 */
.L_x_8876:
[----:B------:R-:W-:Y:S01]  /*23190*/  SEL R16, R16, RZ, P0 ;  /* 0x000000ff10107207 */ /* 0x000fe20000000000 */
[----:B-----5:R-:W-:-:S07]  /*231a0*/  IMAD.MOV.U32 R13, RZ, RZ, R6 ;  /* 0x000000ffff0d7224 */ /* 0x020fce00078e0006 */
.L_x_8834:
[----:B------:R-:W-:Y:S05]  /*231b0*/  BSYNC B6 ;  /* 0x0000000000067941 */ /* 0x000fea0003800000 */
.L_x_8832:
[----:B------:R-:W-:-:S03]  /*231c0*/  UMOV UR6, 0xffffffff ;  /* 0xffffffff00067882 */ /* 0x000fc60000000000 */
[----:B------:R-:W-:Y:S05]  /*231d0*/  BRA.DIV UR6, `(.L_x_8878) ;  /* 0x0000000a06b87947 */ /* 0x000fea000b800000 */
[----:B------:R3:W4:Y:S02]  /*231e0*/  SHFL.IDX PT, R14, R13, RZ, 0x1f ;  /* 0x00001fff0d0e7589 */ /* 0x00072400000e0000 */
.L_x_8907:
[----:B------:R-:W5:Y:S01]  /*231f0*/  S2R R0, SR_TID.X ;  /* 0x0000000000007919 */ /* 0x000f620000002100 */
[----:B------:R-:W-:Y:S05]  /*23200*/  WARPSYNC.ALL ;  /* 0x0000000000007948 */ /* 0x000fea0003800000 */
[----:B------:R-:W-:Y:S01]  /*23210*/  BAR.SYNC.DEFER_BLOCKING 0x4, 0x120 ;  /* 0x0104800000007b1d */ /* 0x000fe20000010000 */
[----:B----4-:R-:W-:-:S05]  /*23220*/  IMAD.MOV.U32 R2, RZ, RZ, R14 ;  /* 0x000000ffff027224 */ /* 0x010fca00078e000e */
[----:B------:R-:W-:Y:S01]  /*23230*/  ULDC UR6, c[0x0][0xea8] ;  /* 0x0003aa0000067ab9 */ /* 0x000fe20000000800 */
[----:B------:R4:W-:Y:S01]  /*23240*/  STL [R1+0x460], R2 ;  /* 0x0004600201007387 */ /* 0x0009e20000100800 */
[----:B-----5:R-:W-:-:S04]  /*23250*/  LOP3.LUT R0, R0, 0x1f, RZ, 0xc0, !PT ;  /* 0x0000001f00007812 */ /* 0x020fc800078ec0ff */
[----:B------:R-:W-:-:S13]  /*23260*/  ISETP.NE.AND P0, PT, R0, RZ, PT ;  /* 0x000000ff0000720c */ /* 0x000fda0003f05270 */
[----:B------:R-:W5:Y:S01]  /*23270*/  @!P0 S2R R3, SR_CgaCtaId ;  /* 0x0000000000038919 */ /* 0x000f620000008800 */
[----:B------:R-:W-:-:S04]  /*23280*/  @!P0 MOV R0, 0x400 ;  /* 0x0000040000008802 */ /* 0x000fc80000000f00 */
[----:B-----5:R-:W-:-:S05]  /*23290*/  @!P0 LEA R0, R3, R0, 0x18 ;  /* 0x0000000003008211 */ /* 0x020fca00078ec0ff */
[----:B------:R4:W-:Y:S01]  /*232a0*/  @!P0 STS [R0+0x324d0], R13 ;  /* 0x0324d00d00008388 */ /* 0x0009e20000000800 */
[----:B------:R-:W-:Y:S06]  /*232b0*/  BAR.ARV 0x5, 0x120 ;  /* 0x0144800000007b1d */ /* 0x000fec0000002000 */
[----:B------:R-:W-:-:S13]  /*232c0*/  ISETP.GE.AND P0, PT, R2, UR6, PT ;  /* 0x0000000602007c0c */ /* 0x000fda000bf06270 */
[----:B----4-:R-:W-:Y:S05]  /*232d0*/  @!P0 BRA `(.L_x_8879) ;  /* 0xffffffd000788947 */ /* 0x010fea000383ffff */
.L_x_8823:
[----:B------:R-:W4:Y:S01]  /*232e0*/  LDL.LU R0, [R1+0x468] ;  /* 0x0004680001007983 */ /* 0x000f220000300800 */
[----:B-1----:R-:W1:Y:S01]  /*232f0*/  S2R R5, SR_CgaCtaId ;  /* 0x0000000000057919 */ /* 0x002e620000008800 */
[----:B----4-:R-:W-:-:S05]  /*23300*/  VIADD R0, R0, 0x1 ;  /* 0x0000000100007836 */ /* 0x010fca0000000000 */
[----:B------:R-:W-:-:S04]  /*23310*/  LEA.HI R2, R0, R0, RZ, 0x1 ;  /* 0x0000000000027211 */ /* 0x000fc800078f08ff */
[----:B------:R-:W-:Y:S02]  /*23320*/  LOP3.LUT R3, R2, 0xfffffffe, RZ, 0xc0, !PT ;  /* 0xfffffffe02037812 */ /* 0x000fe400078ec0ff */
[----:B------:R-:W-:-:S03]  /*23330*/  MOV R2, 0x400 ;  /* 0x0000040000027802 */ /* 0x000fc60000000f00 */
[----:B------:R-:W-:Y:S01]  /*23340*/  IMAD.IADD R0, R0, 0x1, -R3 ;  /* 0x0000000100007824 */ /* 0x000fe200078e0a03 */
[----:B-1----:R-:W-:-:S04]  /*23350*/  LEA R7, R5, R2, 0x18 ;  /* 0x0000000205077211 */ /* 0x002fc800078ec0ff */
[----:B------:R-:W-:-:S04]  /*23360*/  SHF.L.U32 R0, R0, 0x1f, RZ ;  /* 0x0000001f00007819 */ /* 0x000fc800000006ff */
[----:B------:R-:W1:Y:S02]  /*23370*/  SYNCS.PHASECHK.TRANS64.TRYWAIT P0, [R7+URZ+0x32420], R0 ;  /* 0x03242000070075a7 */ /* 0x000e64000800017f */
[----:B-1----:R-:W-:Y:S05]  /*23380*/  @!P0 BRA `(.L_x_8880) ;  /* 0x0000000800708947 */ /* 0x002fea0003800000 */
.L_x_8908:
[----:B------:R-:W4:Y:S02]  /*23390*/  S2R R2, SR_TID.X ;  /* 0x0000000000027919 */ /* 0x000f240000002100 */
[----:B----4-:R-:W-:-:S04]  /*233a0*/  SHF.R.U32.HI R2, RZ, 0x5, R2 ;  /* 0x00000005ff027819 */ /* 0x010fc80000011602 */
        /* <DEDUP_REMOVED lines=12> */
.L_x_8883:
        /* <DEDUP_REMOVED lines=12> */
.L_x_8909:
[----:B------:R-:W4:Y:S02]  /*23530*/  SYNCS.PHASECHK.TRANS64.TRYWAIT P0, [R3+URZ], R0 ;  /* 0x00000000030075a7 */ /* 0x000f24000800017f */
[----:B----4-:R-:W-:Y:S05]  /*23540*/  @!P0 BRA `(.L_x_8885) ;  /* 0x0000000800288947 */ /* 0x010fea0003800000 */
.L_x_8910:
[----:B------:R-:W-:Y:S05]  /*23550*/  @!P2 BRA `(.L_x_8886) ;  /* 0x000000000004a947 */ /* 0x000fea0003800000 */
[----:B------:R-:W-:Y:S01]  /*23560*/  BPT.TRAP 0x1 ;  /* 0x000000040000795c */ /* 0x000fe20000300000 */
.L_x_8886:
[----:B----4-:R-:W-:-:S04]  /*23570*/  VIADD R3, R7, 0x32460 ;  /* 0x0003246007037836 */ /* 0x010fc80000000000 */
[----:B-1----:R-:W-:-:S04]  /*23580*/  IMAD R5, R16, 0x8, R3 ;  /* 0x0000000810057824 */ /* 0x002fc800078e0203 */
[----:B------:R-:W1:Y:S02]  /*23590*/  SYNCS.PHASECHK.TRANS64.TRYWAIT P0, [R5+URZ], R4 ;  /* 0x00000004050075a7 */ /* 0x000e64000800017f */
[----:B-1----:R-:W-:Y:S05]  /*235a0*/  @!P0 BRA `(.L_x_8887) ;  /* 0x0000000800248947 */ /* 0x002fea0003800000 */
.L_x_8911:
[----:B------:R-:W-:-:S07]  /*235b0*/  IMAD R3, R2, 0x8, R3 ;  /* 0x0000000802037824 */ /* 0x000fce00078e0203 */
.L_x_8888:
[----:B----4-:R4:W1:Y:S02]  /*235c0*/  SYNCS.PHASECHK.TRANS64.TRYWAIT P0, [R3+URZ], R0 ;  /* 0x00000000030075a7 */ /* 0x010864000800017f */
[----:B-1----:R-:W-:Y:S05]  /*235d0*/  @!P0 NANOSLEEP.SYNCS 0x989680 ;  /* 0x009896800000895d */ /* 0x002fea0003900000 */
[----:B------:R-:W1:Y:S02]  /*235e0*/  @!P0 SYNCS.PHASECHK.TRANS64 P0, [R3+URZ], R0 ;  /* 0x00000000030085a7 */ /* 0x000e64000800007f */
[----:B-1----:R-:W-:Y:S05]  /*235f0*/  @!P0 BRA `(.L_x_8888) ;  /* 0xfffffffc00f08947 */ /* 0x002fea000383ffff */
.L_x_8882:
[----:B------:R-:W-:Y:S05]  /*23600*/  BSYNC B0 ;  /* 0x0000000000007941 */ /* 0x000fea0003800000 */
.L_x_8881:
[----:B------:R-:W-:Y:S05]  /*23610*/  EXIT ;  /* 0x000000000000794d */ /* 0x000fea0003800000 */
.L_x_8715:
[----:B-1----:R-:W-:-:S04]  /*23620*/  IMAD.U32 R7, RZ, RZ, UR50 ;  /* 0x00000032ff077e24 */ /* 0x002fc8000f8e00ff */
[----:B------:R1:W2:Y:S03]  /*23630*/  SYNCS.PHASECHK.TRANS64.TRYWAIT P0, [R7+URZ+0x32400], R0 ;  /* 0x03240000070075a7 */ /* 0x0002a6000800017f */
[----:B--2---:R-:W-:Y:S05]  /*23640*/  @!P0 NANOSLEEP.SYNCS 0x989680 ;  /* 0x009896800000895d */ /* 0x004fea0003900000 */
[----:B------:R-:W2:Y:S02]  /*23650*/  @!P0 SYNCS.PHASECHK.TRANS64 P0, [R7+URZ+0x32400], R0 ;  /* 0x03240000070085a7 */ /* 0x000ea4000800007f */
[----:B--2---:R-:W-:Y:S05]  /*23660*/  @!P0 BRA `(.L_x_8715) ;  /* 0xfffffffc00ec8947 */ /* 0x004fea000383ffff */
[----:B------:R-:W-:Y:S05]  /*23670*/  BRA `(.L_x_8889) ;  /* 0xfffffdf000347947 */ /* 0x000fea000383ffff */
.L_x_8722:
[----:B--2---:R2:W3:Y:S02]  /*23680*/  SYNCS.PHASECHK.TRANS64.TRYWAIT P0, [R24+URZ], R25 ;  /* 0x00000019180075a7 */ /* 0x0044e4000800017f */
[----:B---3--:R-:W-:Y:S05]  /*23690*/  @!P0 NANOSLEEP.SYNCS 0x989680 ;  /* 0x009896800000895d */ /* 0x008fea0003900000 */
[----:B------:R-:W3:Y:S02]  /*236a0*/  @!P0 SYNCS.PHASECHK.TRANS64 P0, [R24+URZ], R25 ;  /* 0x00000019180085a7 */ /* 0x000ee4000800007f */
[----:B---3--:R-:W-:Y:S05]  /*236b0*/  @!P0 BRA `(.L_x_8722) ;  /* 0xfffffffc00f08947 */ /* 0x008fea000383ffff */
[----:B------:R-:W-:Y:S05]  /*236c0*/  BRA `(.L_x_8721) ;  /* 0xfffffdf4005c7947 */ /* 0x000fea000383ffff */
.L_x_8724:
[----:B-1----:R-:W-:-:S04]  /*236d0*/  IMAD.U32 R8, RZ, RZ, UR50 ;  /* 0x00000032ff087e24 */ /* 0x002fc8000f8e00ff */
[----:B------:R1:W2:Y:S03]  /*236e0*/  SYNCS.PHASECHK.TRANS64.TRYWAIT P0, [R8+URZ+0x32410], R7 ;  /* 0x03241007080075a7 */ /* 0x0002a6000800017f */
[----:B--2---:R-:W-:Y:S05]  /*236f0*/  @!P0 NANOSLEEP.SYNCS 0x989680 ;  /* 0x009896800000895d */ /* 0x004fea0003900000 */
[----:B------:R-:W2:Y:S02]  /*23700*/  @!P0 SYNCS.PHASECHK.TRANS64 P0, [R8+URZ+0x32410], R7 ;  /* 0x03241007080085a7 */ /* 0x000ea4000800007f */
[----:B--2---:R-:W-:Y:S05]  /*23710*/  @!P0 BRA `(.L_x_8724) ;  /* 0xfffffffc00ec8947 */ /* 0x004fea000383ffff */
[----:B------:R-:W-:Y:S05]  /*23720*/  BRA `(.L_x_8890) ;  /* 0xfffffdf800307947 */ /* 0x000fea000383ffff */
.L_x_8731:
[----:B--2---:R2:W3:Y:S02]  /*23730*/  SYNCS.PHASECHK.TRANS64.TRYWAIT P0, [R8+URZ], R9 ;  /* 0x00000009080075a7 */ /* 0x0044e4000800017f */
[----:B---3--:R-:W-:Y:S05]  /*23740*/  @!P0 NANOSLEEP.SYNCS 0x989680 ;  /* 0x009896800000895d */ /* 0x008fea0003900000 */
[----:B------:R-:W3:Y:S02]  /*23750*/  @!P0 SYNCS.PHASECHK.TRANS64 P0, [R8+URZ], R9 ;  /* 0x00000009080085a7 */ /* 0x000ee4000800007f */
[----:B---3--:R-:W-:Y:S05]  /*23760*/  @!P0 BRA `(.L_x_8731) ;  /* 0xfffffffc00f08947 */ /* 0x008fea000383ffff */
[----:B------:R-:W-:Y:S05]  /*23770*/  BRA `(.L_x_8730) ;  /* 0xfffffdf800747947 */ /* 0x000fea000383ffff */
.L_x_8766:
[----:B-1----:R1:W2:Y:S02]  /*23780*/  SYNCS.PHASECHK.TRANS64.TRYWAIT P1, [R0+URZ], R3 ;  /* 0x00000003000075a7 */ /* 0x0022a4000802017f */
[----:B--2---:R-:W-:Y:S05]  /*23790*/  @!P1 NANOSLEEP.SYNCS 0x989680 ;  /* 0x009896800000995d */ /* 0x004fea0003900000 */
[----:B------:R-:W2:Y:S02]  /*237a0*/  @!P1 SYNCS.PHASECHK.TRANS64 P1, [R0+URZ], R3 ;  /* 0x00000003000095a7 */ /* 0x000ea4000802007f */
[----:B--2---:R-:W-:Y:S05]  /*237b0*/  @!P1 BRA `(.L_x_8766) ;  /* 0xfffffffc00f09947 */ /* 0x004fea000383ffff */
[----:B------:R-:W-:Y:S05]  /*237c0*/  BRA `(.L_x_8765) ;  /* 0xfffffe5c00ec7947 */ /* 0x000fea000383ffff */
.L_x_8773:
[----:B--2---:R2:W3:Y:S02]  /*237d0*/  SYNCS.PHASECHK.TRANS64.TRYWAIT P1, [R4+URZ], R5 ;  /* 0x00000005040075a7 */ /* 0x0044e4000802017f */
[----:B---3--:R-:W-:Y:S05]  /*237e0*/  @!P1 NANOSLEEP.SYNCS 0x989680 ;  /* 0x009896800000995d */ /* 0x008fea0003900000 */
[----:B------:R-:W3:Y:S02]  /*237f0*/  @!P1 SYNCS.PHASECHK.TRANS64 P1, [R4+URZ], R5 ;  /* 0x00000005040095a7 */ /* 0x000ee4000802007f */
[----:B---3--:R-:W-:Y:S05]  /*23800*/  @!P1 BRA `(.L_x_8773) ;  /* 0xfffffffc00f09947 */ /* 0x008fea000383ffff */
[----:B------:R-:W-:Y:S05]  /*23810*/  BRA `(.L_x_8772) ;  /* 0xfffffe6400107947 */ /* 0x000fea000383ffff */
.L_x_8784:
[----:B--2---:R2:W3:Y:S02]  /*23820*/  SYNCS.PHASECHK.TRANS64.TRYWAIT P0, [R0+URZ], R7 ;  /* 0x00000007000075a7 */ /* 0x0044e4000800017f */
[----:B---3--:R-:W-:Y:S05]  /*23830*/  @!P0 NANOSLEEP.SYNCS 0x989680 ;  /* 0x009896800000895d */ /* 0x008fea0003900000 */
[----:B------:R-:W3:Y:S02]  /*23840*/  @!P0 SYNCS.PHASECHK.TRANS64 P0, [R0+URZ], R7 ;  /* 0x00000007000085a7 */ /* 0x000ee4000800007f */
[----:B---3--:R-:W-:Y:S05]  /*23850*/  @!P0 BRA `(.L_x_8784) ;  /* 0xfffffffc00f08947 */ /* 0x008fea000383ffff */
[----:B------:R-:W-:Y:S05]  /*23860*/  BRA `(.L_x_8783) ;  /* 0xfffffef400ac7947 */ /* 0x000fea000383ffff */
.L_x_8791:
[----:B-1----:R1:W2:Y:S02]  /*23870*/  SYNCS.PHASECHK.TRANS64.TRYWAIT P0, [R4+URZ], R5 ;  /* 0x00000005040075a7 */ /* 0x0022a4000800017f */
[----:B--2---:R-:W-:Y:S05]  /*23880*/  @!P0 NANOSLEEP.SYNCS 0x989680 ;  /* 0x009896800000895d */ /* 0x004fea0003900000 */
[----:B------:R-:W2:Y:S02]  /*23890*/  @!P0 SYNCS.PHASECHK.TRANS64 P0, [R4+URZ], R5 ;  /* 0x00000005040085a7 */ /* 0x000ea4000800007f */
[----:B--2---:R-:W-:Y:S05]  /*238a0*/  @!P0 BRA `(.L_x_8791) ;  /* 0xfffffffc00f08947 */ /* 0x004fea000383ffff */
[----:B------:R-:W-:Y:S05]  /*238b0*/  BRA `(.L_x_8790) ;  /* 0xfffffef800d07947 */ /* 0x000fea000383ffff */
.L_x_8838:
        /* <DEDUP_REMOVED lines=10> */
.L_x_8891:
[----:B------:R-:W-:Y:S05]  /*23960*/  BRA `(.L_x_8892) ;  /* 0xffffffd800447947 */ /* 0x000fea000383ffff */
.L_x_8839:
[----:B------:R-:W-:Y:S01]  /*23970*/  BSSY B0, `(.L_x_8893) ;  /* 0x0000006000007945 */ /* 0x000fe20003800000 */
[----:B------:R-:W-:-:S07]  /*23980*/  IMAD.MOV.U32 R15, RZ, RZ, -0x1 ;  /* 0xffffffffff0f7424 */ /* 0x000fce00078e00ff */
[----:B------:R-:W-:Y:S05]  /*23990*/  WARPSYNC.COLLECTIVE R15, `(.L_x_8894) ;  /* 0x000000000f0c7348 */ /* 0x000fea0003c00000 */
[----:B------:R-:W-:Y:S02]  /*239a0*/  ELECT P6, UR62, PT ;  /* 0x00000000003e782f */ /* 0x000fe400038c0000 */
[----:B------:R-:W-:Y:S01]  /*239b0*/  MOV R14, UR62 ;  /* 0x0000003e000e7c02 */ /* 0x000fe20008000f00 */
[----:B------:R-:W-:Y:S10]  /*239c0*/  ENDCOLLECTIVE ;  /* 0x000000000000791b */ /* 0x000ff40003800000 */
.L_x_8894:
[----:B------:R-:W-:Y:S05]  /*239d0*/  BSYNC B0 ;  /* 0x0000000000007941 */ /* 0x000fea0003800000 */
.L_x_8893:
[----:B------:R-:W-:Y:S05]  /*239e0*/  BRA `(.L_x_8895) ;  /* 0xffffffd800347947 */ /* 0x000fea000383ffff */
.L_x_8842:
[----:B-1----:R1:W2:Y:S02]  /*239f0*/  SYNCS.PHASECHK.TRANS64.TRYWAIT P2, [R10+URZ+0x32440], R5 ;  /* 0x032440050a0075a7 */ /* 0x0022a4000804017f */
[----:B--2---:R-:W-:Y:S05]  /*23a00*/  @!P2 NANOSLEEP.SYNCS 0x989680 ;  /* 0x009896800000a95d */ /* 0x004fea0003900000 */
[----:B------:R-:W2:Y:S02]  /*23a10*/  @!P2 SYNCS.PHASECHK.TRANS64 P2, [R10+URZ+0x32440], R5 ;  /* 0x032440050a00a5a7 */ /* 0x000ea4000804007f */
[----:B--2---:R-:W-:Y:S05]  /*23a20*/  @!P2 BRA `(.L_x_8842) ;  /* 0xfffffffc00f0a947 */ /* 0x004fea000383ffff */
[----:B------:R-:W-:Y:S05]  /*23a30*/  BRA `(.L_x_8896) ;  /* 0xffffffd8008c7947 */ /* 0x000fea000383ffff */
.L_x_8846:
[----:B-1----:R1:W2:Y:S02]  /*23a40*/  SYNCS.PHASECHK.TRANS64.TRYWAIT P2, [R18+URZ+0x32420], R5 ;  /* 0x03242005120075a7 */ /* 0x0022a4000804017f */
[----:B--2---:R-:W-:Y:S05]  /*23a50*/  @!P2 NANOSLEEP.SYNCS 0x989680 ;  /* 0x009896800000a95d */ /* 0x004fea0003900000 */
[----:B------:R-:W2:Y:S02]  /*23a60*/  @!P2 SYNCS.PHASECHK.TRANS64 P2, [R18+URZ+0x32420], R5 ;  /* 0x032420051200a5a7 */ /* 0x000ea4000804007f */
[----:B--2---:R-:W-:Y:S05]  /*23a70*/  @!P2 BRA `(.L_x_8846) ;  /* 0xfffffffc00f0a947 */ /* 0x004fea000383ffff */
[----:B------:R-:W-:Y:S05]  /*23a80*/  BRA `(.L_x_8897) ;  /* 0xffffffdc00c47947 */ /* 0x000fea000383ffff */
.L_x_8849:
[----:B-1----:R1:W2:Y:S02]  /*23a90*/  SYNCS.PHASECHK.TRANS64.TRYWAIT P2, [R10+URZ+0x32460], R5 ;  /* 0x032460050a0075a7 */ /* 0x0022a4000804017f */
[----:B--2---:R-:W-:Y:S05]  /*23aa0*/  @!P2 NANOSLEEP.SYNCS 0x989680 ;  /* 0x009896800000a95d */ /* 0x004fea0003900000 */
[----:B------:R-:W2:Y:S02]  /*23ab0*/  @!P2 SYNCS.PHASECHK.TRANS64 P2, [R10+URZ+0x32460], R5 ;  /* 0x032460050a00a5a7 */ /* 0x000ea4000804007f */
[----:B--2---:R-:W-:Y:S05]  /*23ac0*/  @!P2 BRA `(.L_x_8849) ;  /* 0xfffffffc00f0a947 */ /* 0x004fea000383ffff */
[----:B------:R-:W-:Y:S05]  /*23ad0*/  BRA `(.L_x_8898) ;  /* 0xffffffdc00d87947 */ /* 0x000fea000383ffff */
.L_x_8856:
[----:B-1----:R1:W2:Y:S02]  /*23ae0*/  SYNCS.PHASECHK.TRANS64.TRYWAIT P3, [R2+URZ+0x32440], R3 ;  /* 0x03244003020075a7 */ /* 0x0022a4000806017f */
[----:B--2---:R-:W-:Y:S05]  /*23af0*/  @!P3 NANOSLEEP.SYNCS 0x989680 ;  /* 0x009896800000b95d */ /* 0x004fea0003900000 */
[----:B------:R-:W2:Y:S02]  /*23b00*/  @!P3 SYNCS.PHASECHK.TRANS64 P3, [R2+URZ+0x32440], R3 ;  /* 0x032440030200b5a7 */ /* 0x000ea4000806007f */
[----:B--2---:R-:W-:Y:S05]  /*23b10*/  @!P3 BRA `(.L_x_8856) ;  /* 0xfffffffc00f0b947 */ /* 0x004fea000383ffff */
[----:B------:R-:W-:Y:S05]  /*23b20*/  BRA `(.L_x_8899) ;  /* 0xffffffe4000c7947 */ /* 0x000fea000383ffff */
.L_x_8858:
[----:B--2---:R2:W3:Y:S02]  /*23b30*/  SYNCS.PHASECHK.TRANS64.TRYWAIT P3, [R2+URZ+0x32460], R3 ;  /* 0x03246003020075a7 */ /* 0x0044e4000806017f */
[----:B---3--:R-:W-:Y:S05]  /*23b40*/  @!P3 NANOSLEEP.SYNCS 0x989680 ;  /* 0x009896800000b95d */ /* 0x008fea0003900000 */
[----:B------:R-:W3:Y:S02]  /*23b50*/  @!P3 SYNCS.PHASECHK.TRANS64 P3, [R2+URZ+0x32460], R3 ;  /* 0x032460030200b5a7 */ /* 0x000ee4000806007f */
[----:B---3--:R-:W-:Y:S05]  /*23b60*/  @!P3 BRA `(.L_x_8858) ;  /* 0xfffffffc00f0b947 */ /* 0x008fea000383ffff */
[----:B------:R-:W-:Y:S05]  /*23b70*/  BRA `(.L_x_8900) ;  /* 0xffffffe4005c7947 */ /* 0x000fea000383ffff */
.L_x_8864:
[----:B-1----:R1:W2:Y:S02]  /*23b80*/  SYNCS.PHASECHK.TRANS64.TRYWAIT P3, [R3+URZ+0x32440], R2 ;  /* 0x03244002030075a7 */ /* 0x0022a4000806017f */
[----:B--2---:R-:W-:Y:S05]  /*23b90*/  @!P3 NANOSLEEP.SYNCS 0x989680 ;  /* 0x009896800000b95d */ /* 0x004fea0003900000 */
[----:B------:R-:W2:Y:S02]  /*23ba0*/  @!P3 SYNCS.PHASECHK.TRANS64 P3, [R3+URZ+0x32440], R2 ;  /* 0x032440020300b5a7 */ /* 0x000ea4000806007f */
[----:B--2---:R-:W-:Y:S05]  /*23bb0*/  @!P3 BRA `(.L_x_8864) ;  /* 0xfffffffc00f0b947 */ /* 0x004fea000383ffff */
[----:B------:R-:W-:Y:S05]  /*23bc0*/  BRA `(.L_x_8901) ;  /* 0xffffffe800847947 */ /* 0x000fea000383ffff */
.L_x_8866:
[----:B--2---:R2:W3:Y:S02]  /*23bd0*/  SYNCS.PHASECHK.TRANS64.TRYWAIT P3, [R3+URZ+0x32460], R2 ;  /* 0x03246002030075a7 */ /* 0x0044e4000806017f */
[----:B---3--:R-:W-:Y:S05]  /*23be0*/  @!P3 NANOSLEEP.SYNCS 0x989680 ;  /* 0x009896800000b95d */ /* 0x008fea0003900000 */
[----:B------:R-:W3:Y:S02]  /*23bf0*/  @!P3 SYNCS.PHASECHK.TRANS64 P3, [R3+URZ+0x32460], R2 ;  /* 0x032460020300b5a7 */ /* 0x000ee4000806007f */
[----:B---3--:R-:W-:Y:S05]  /*23c00*/  @!P3 BRA `(.L_x_8866) ;  /* 0xfffffffc00f0b947 */ /* 0x008fea000383ffff */
[----:B------:R-:W-:Y:S05]  /*23c10*/  BRA `(.L_x_8902) ;  /* 0xffffffe800d47947 */ /* 0x000fea000383ffff */
.L_x_8871:
[----:B-1----:R1:W2:Y:S02]  /*23c20*/  SYNCS.PHASECHK.TRANS64.TRYWAIT P3, [R2+URZ+0x32440], R3 ;  /* 0x03244003020075a7 */ /* 0x0022a4000806017f */
[----:B--2---:R-:W-:Y:S05]  /*23c30*/  @!P3 NANOSLEEP.SYNCS 0x989680 ;  /* 0x009896800000b95d */ /* 0x004fea0003900000 */
[----:B------:R-:W2:Y:S02]  /*23c40*/  @!P3 SYNCS.PHASECHK.TRANS64 P3, [R2+URZ+0x32440], R3 ;  /* 0x032440030200b5a7 */ /* 0x000ea4000806007f */
[----:B--2---:R-:W-:Y:S05]  /*23c50*/  @!P3 BRA `(.L_x_8871) ;  /* 0xfffffffc00f0b947 */ /* 0x004fea000383ffff */
[----:B------:R-:W-:Y:S05]  /*23c60*/  BRA `(.L_x_8903) ;  /* 0xffffffec00e47947 */ /* 0x000fea000383ffff */
.L_x_8873:
[----:B--2---:R2:W3:Y:S02]  /*23c70*/  SYNCS.PHASECHK.TRANS64.TRYWAIT P3, [R2+URZ+0x32460], R3 ;  /* 0x03246003020075a7 */ /* 0x0044e4000806017f */
[----:B---3--:R-:W-:Y:S05]  /*23c80*/  @!P3 NANOSLEEP.SYNCS 0x989680 ;  /* 0x009896800000b95d */ /* 0x008fea0003900000 */
[----:B------:R-:W3:Y:S02]  /*23c90*/  @!P3 SYNCS.PHASECHK.TRANS64 P3, [R2+URZ+0x32460], R3 ;  /* 0x032460030200b5a7 */ /* 0x000ee4000806007f */
[----:B---3--:R-:W-:Y:S05]  /*23ca0*/  @!P3 BRA `(.L_x_8873) ;  /* 0xfffffffc00f0b947 */ /* 0x008fea000383ffff */
[----:B------:R-:W-:Y:S05]  /*23cb0*/  BRA `(.L_x_8904) ;  /* 0xfffffff000347947 */ /* 0x000fea000383ffff */
.L_x_8878:
[----:B------:R-:W-:Y:S01]  /*23cc0*/  BSSY B0, `(.L_x_8905) ;  /* 0x0000007000007945 */ /* 0x000fe20003800000 */
[----:B------:R-:W-:Y:S02]  /*23cd0*/  IMAD.MOV.U32 R12, RZ, RZ, RZ ;  /* 0x000000ffff0c7224 */ /* 0x000fe400078e00ff */
[----:B------:R-:W-:Y:S02]  /*23ce0*/  IMAD.MOV.U32 R11, RZ, RZ, 0x1f ;  /* 0x0000001fff0b7424 */ /* 0x000fe400078e00ff */
[----:B------:R-:W-:-:S07]  /*23cf0*/  IMAD.MOV.U32 R15, RZ, RZ, -0x1 ;  /* 0xffffffffff0f7424 */ /* 0x000fce00078e00ff */
[----:B-12---:R-:W-:Y:S05]  /*23d00*/  WARPSYNC.COLLECTIVE R15, `(.L_x_8906) ;  /* 0x000000000f087348 */ /* 0x006fea0003c00000 */
[----:B------:R3:W4:Y:S02]  /*23d10*/  SHFL.IDX P6, R14, R13, R12, R11 ;  /* 0x0000000c0d0e7389 */ /* 0x00072400000c000b */
[----:B-1234-:R-:W-:Y:S01]  /*23d20*/  ENDCOLLECTIVE ;  /* 0x000000000000791b */ /* 0x01efe20003800000 */
.L_x_8906:
[----:B------:R-:W-:Y:S05]  /*23d30*/  BSYNC B0 ;  /* 0x0000000000007941 */ /* 0x000fea0003800000 */
.L_x_8905:
[----:B------:R-:W-:Y:S05]  /*23d40*/  BRA `(.L_x_8907) ;  /* 0xfffffff400287947 */ /* 0x000fea000383ffff */
.L_x_8880:
[----:B-1----:R1:W4:Y:S02]  /*23d50*/  SYNCS.PHASECHK.TRANS64.TRYWAIT P0, [R7+URZ+0x32420], R0 ;  /* 0x03242000070075a7 */ /* 0x002324000800017f */
[----:B----4-:R-:W-:Y:S05]  /*23d60*/  @!P0 NANOSLEEP.SYNCS 0x989680 ;  /* 0x009896800000895d */ /* 0x010fea0003900000 */
[----:B------:R-:W4:Y:S02]  /*23d70*/  @!P0 SYNCS.PHASECHK.TRANS64 P0, [R7+URZ+0x32420], R0 ;  /* 0x03242000070085a7 */ /* 0x000f24000800007f */
[----:B----4-:R-:W-:Y:S05]  /*23d80*/  @!P0 BRA `(.L_x_8880) ;  /* 0xfffffffc00f08947 */ /* 0x010fea000383ffff */
[----:B------:R-:W-:Y:S05]  /*23d90*/  BRA `(.L_x_8908) ;  /* 0xfffffff4007c7947 */ /* 0x000fea000383ffff */
.L_x_8884:
[----:B-1----:R1:W4:Y:S02]  /*23da0*/  SYNCS.PHASECHK.TRANS64.TRYWAIT P0, [R5+URZ], R4 ;  /* 0x00000004050075a7 */ /* 0x002324000800017f */
[----:B----4-:R-:W-:Y:S05]  /*23db0*/  @!P0 NANOSLEEP.SYNCS 0x989680 ;  /* 0x009896800000895d */ /* 0x010fea0003900000 */
[----:B------:R-:W4:Y:S02]  /*23dc0*/  @!P0 SYNCS.PHASECHK.TRANS64 P0, [R5+URZ], R4 ;  /* 0x00000004050085a7 */ /* 0x000f24000800007f */
[----:B----4-:R-:W-:Y:S05]  /*23dd0*/  @!P0 BRA `(.L_x_8884) ;  /* 0xfffffffc00f08947 */ /* 0x010fea000383ffff */
[----:B------:R-:W-:Y:S05]  /*23de0*/  BRA `(.L_x_8909) ;  /* 0xfffffff400d07947 */ /* 0x000fea000383ffff */
.L_x_8885:
[----:B----4-:R4:W1:Y:S02]  /*23df0*/  SYNCS.PHASECHK.TRANS64.TRYWAIT P0, [R3+URZ], R0 ;  /* 0x00000000030075a7 */ /* 0x010864000800017f */
[----:B-1----:R-:W-:Y:S05]  /*23e00*/  @!P0 NANOSLEEP.SYNCS 0x989680 ;  /* 0x009896800000895d */ /* 0x002fea0003900000 */
[----:B------:R-:W1:Y:S02]  /*23e10*/  @!P0 SYNCS.PHASECHK.TRANS64 P0, [R3+URZ], R0 ;  /* 0x00000000030085a7 */ /* 0x000e64000800007f */
[----:B-1----:R-:W-:Y:S05]  /*23e20*/  @!P0 BRA `(.L_x_8885) ;  /* 0xfffffffc00f08947 */ /* 0x002fea000383ffff */
[----:B------:R-:W-:Y:S05]  /*23e30*/  BRA `(.L_x_8910) ;  /* 0xfffffff400c47947 */ /* 0x000fea000383ffff */
.L_x_8887:
[----:B-1----:R1:W4:Y:S02]  /*23e40*/  SYNCS.PHASECHK.TRANS64.TRYWAIT P0, [R5+URZ], R4 ;  /* 0x00000004050075a7 */ /* 0x002324000800017f */
[----:B----4-:R-:W-:Y:S05]  /*23e50*/  @!P0 NANOSLEEP.SYNCS 0x989680 ;  /* 0x009896800000895d */ /* 0x010fea0003900000 */
[----:B------:R-:W4:Y:S02]  /*23e60*/  @!P0 SYNCS.PHASECHK.TRANS64 P0, [R5+URZ], R4 ;  /* 0x00000004050085a7 */ /* 0x000f24000800007f */
[----:B----4-:R-:W-:Y:S05]  /*23e70*/  @!P0 BRA `(.L_x_8887) ;  /* 0xfffffffc00f08947 */ /* 0x010fea000383ffff */
[----:B------:R-:W-:Y:S05]  /*23e80*/  BRA `(.L_x_8911) ;  /* 0xfffffff400c87947 */ /* 0x000fea000383ffff */
        .type           $_ZN7cutlass13device_kernelIN5flash11enable_sm90INS1_16FlashAttnFwdSm90INS1_25CollectiveMainloopFwdSm90ILi2EN4cute5tupleIJNS5_1CILi1EEES8_S8_EEENS6_IJNS7_ILi128EEENS7_ILi96EEENS7_ILi64EEEEEELi256ENS_6half_tEfNS_4arch4Sm90ELb0ELb1ELb0ELb0ELb0ELb0ELb1ELb1ELb0ELb0ELb0ELb0EEENS1_21CollectiveEpilogueFwdINS6_IJSA_NS7_ILi256EEESB_EEES9_SE_SG_Li256ELb0ELb0ELb0ELb0EEENS1_30DynamicPersistentTileSchedulerILi256ELi32ELb0ELb0ELb1EEEEEEEEEvNT_6ParamsE$_ZZN5flash25CollectiveMainloopFwdSm90ILi2EN4cute5tupleIJNS1_1CILi1EEES4_S4_EEENS2_IJNS3_ILi128EEENS3_ILi96EEENS3_ILi64EEEEEELi256EN7cutlass6half_tEfNSA_4arch4Sm90ELb0ELb1ELb0ELb0ELb0ELb0ELb1ELb1ELb0ELb0ELb0ELb0EE3mmaINS_16FlashAttnFwdSm90ISE_NS_21CollectiveEpilogueFwdINS2_IJS6_NS3_ILi256EEES7_EEES5_SB_SD_Li256ELb0ELb0ELb0ELb0EEENS_30DynamicPersistentTileSchedulerILi256ELi32ELb0ELb0ELb1EEEE13SharedStorageENS1_6TensorINS1_11ArrayEngineIfLm128EEENS1_6LayoutINS2_IJNS2_IJNS3_ILi2EEEST_NS3_ILi32EEEEEES4_S4_EEENS2_IJNS2_IJS4_ST_NS3_ILi4EEEEEENS3_ILi0EEESZ_EEEEEEENS_7SoftmaxILi2ELi0EEEEEbRKNSE_6ParamsENSA_25PipelineTmaAsyncNoClusterILi2ENSA_16PipelineTmaAsyncILi2EEEEES1B_RNSA_13PipelineStateILj2EEERT0_RT1_iRiRKNS_16SeqlenInfoQKNewKILb0ELb0EEENS2_IJiiiiEEERT_ENKUliT_T0_T1_E_clIZSF_ISO_S12_S14_EbS17_S1B_S1B_S1E_S1G_S1I_iS1J_S1N_S1O_S1Q_EUlRS1R_iE1_NS3_ILb0EEENS3_ILb1EEEEEDaiS1R_S1S_S1T_,@function
        .size           $_ZN7cutlass13device_kernelIN5flash11enable_sm90INS1_16FlashAttnFwdSm90INS1_25CollectiveMainloopFwdSm90ILi2EN4cute5tupleIJNS5_1CILi1EEES8_S8_EEENS6_IJNS7_ILi128EEENS7_ILi96EEENS7_ILi64EEEEEELi256ENS_6half_tEfNS_4arch4Sm90ELb0ELb1ELb0ELb0ELb0ELb0ELb1ELb1ELb0ELb0ELb0ELb0EEENS1_21CollectiveEpilogueFwdINS6_IJSA_NS7_ILi256EEESB_EEES9_SE_SG_Li256ELb0ELb0ELb0ELb0EEENS1_30DynamicPersistentTileSchedulerILi256ELi32ELb0ELb0ELb1EEEEEEEEEvNT_6ParamsE$_ZZN5flash25CollectiveMainloopFwdSm90ILi2EN4cute5tupleIJNS1_1CILi1EEES4_S4_EEENS2_IJNS3_ILi128EEENS3_ILi96EEENS3_ILi64EEEEEELi256EN7cutlass6half_tEfNSA_4arch4Sm90ELb0ELb1ELb0ELb0ELb0ELb0ELb1ELb1ELb0ELb0ELb0ELb0EE3mmaINS_16FlashAttnFwdSm90ISE_NS_21CollectiveEpilogueFwdINS2_IJS6_NS3_ILi256EEES7_EEES5_SB_SD_Li256ELb0ELb0ELb0ELb0EEENS_30DynamicPersistentTileSchedulerILi256ELi32ELb0ELb0ELb1EEEE13SharedStorageENS1_6TensorINS1_11ArrayEngineIfLm128EEENS1_6LayoutINS2_IJNS2_IJNS3_ILi2EEEST_NS3_ILi32EEEEEES4_S4_EEENS2_IJNS2_IJS4_ST_NS3_ILi4EEEEEENS3_ILi0EEESZ_EEEEEEENS_7SoftmaxILi2ELi0EEEEEbRKNSE_6ParamsENSA_25PipelineTmaAsyncNoClusterILi2ENSA_16PipelineTmaAsyncILi2EEEEES1B_RNSA_13PipelineStateILj2EEERT0_RT1_iRiRKNS_16SeqlenInfoQKNewKILb0ELb0EEENS2_IJiiiiEEERT_ENKUliT_T0_T1_E_clIZSF_ISO_S12_S14_EbS17_S1B_S1B_S1E_S1G_S1I_iS1J_S1N_S1O_S1Q_EUlRS1R_iE1_NS3_ILb0EEENS3_ILb1EEEEEDaiS1R_S1S_S1T_,(.L_x_11965 - $_ZN7cutlass13device_kernelIN5flash11enable_sm90INS1_16FlashAttnFwdSm90INS1_25CollectiveMainloopFwdSm90ILi2EN4cute5tupleIJNS5_1CILi1EEES8_S8_EEENS6_IJNS7_ILi128EEENS7_ILi96EEENS7_ILi64EEEEEELi256ENS_6half_tEfNS_4arch4Sm90ELb0ELb1ELb0ELb0ELb0ELb0ELb1ELb1ELb0ELb0ELb0ELb0EEENS1_21CollectiveEpilogueFwdINS6_IJSA_NS7_ILi256EEESB_EEES9_SE_SG_Li256ELb0ELb0ELb0ELb0EEENS1_30DynamicPersistentTileSchedulerILi256ELi32ELb0ELb0ELb1EEEEEEEEEvNT_6ParamsE$_ZZN5flash25CollectiveMainloopFwdSm90ILi2EN4cute5tupleIJNS1_1CILi1EEES4_S4_EEENS2_IJNS3_ILi128EEENS3_ILi96EEENS3_ILi64EEEEEELi256EN7cutlass6half_tEfNSA_4arch4Sm90ELb0ELb1ELb0ELb0ELb0ELb0ELb1ELb1ELb0ELb0ELb0ELb0EE3mmaINS_16FlashAttnFwdSm90ISE_NS_21CollectiveEpilogueFwdINS2_IJS6_NS3_ILi256EEES7_EEES5_SB_SD_Li256ELb0ELb0ELb0ELb0EEENS_30DynamicPersistentTileSchedulerILi256ELi32ELb0ELb0ELb1EEEE13SharedStorageENS1_6TensorINS1_11ArrayEngineIfLm128EEENS1_6LayoutINS2_IJNS2_IJNS3_ILi2EEEST_NS3_ILi32EEEEEES4_S4_EEENS2_IJNS2_IJS4_ST_NS3_ILi4EEEEEENS3_ILi0EEESZ_EEEEEEENS_7SoftmaxILi2ELi0EEEEEbRKNSE_6ParamsENSA_25PipelineTmaAsyncNoClusterILi2ENSA_16PipelineTmaAsyncILi2EEEEES1B_RNSA_13PipelineStateILj2EEERT0_RT1_iRiRKNS_16SeqlenInfoQKNewKILb0ELb0EEENS2_IJiiiiEEERT_ENKUliT_T0_T1_E_clIZSF_ISO_S12_S14_EbS17_S1B_S1B_S1E_S1G_S1I_iS1J_S1N_S1O_S1Q_EUlRS1R_iE1_NS3_ILb0EEENS3_ILb1EEEEEDaiS1R_S1S_S1T_)
$_ZN7cutlass13device_kernelIN5flash11enable_sm90INS1_16FlashAttnFwdSm90INS1_25CollectiveMainloopFwdSm90ILi2EN4cute5tupleIJNS5_1CILi1EEES8_S8_EEENS6_IJNS7_ILi128EEENS7_ILi96EEENS7_ILi64EEEEEELi256ENS_6half_tEfNS_4arch4Sm90ELb0ELb1ELb0ELb0ELb0ELb0ELb1ELb1ELb0ELb0ELb0ELb0EEENS1_21CollectiveEpilogueFwdINS6_IJSA_NS7_ILi256EEESB_EEES9_SE_SG_Li256ELb0ELb0ELb0ELb0EEENS1_30DynamicPersistentTileSchedulerILi256ELi32ELb0ELb0ELb1EEEEEEEEEvNT_6ParamsE$_ZZN5flash25CollectiveMainloopFwdSm90ILi2EN4cute5tupleIJNS1_1CILi1EEES4_S4_EEENS2_IJNS3_ILi128EEENS3_ILi96EEENS3_ILi64EEEEEELi256EN7cutlass6half_tEfNSA_4arch4Sm90ELb0ELb1ELb0ELb0ELb0ELb0ELb1ELb1ELb0ELb0ELb0ELb0EE3mmaINS_16FlashAttnFwdSm90ISE_NS_21CollectiveEpilogueFwdINS2_IJS6_NS3_ILi256EEES7_EEES5_SB_SD_Li256ELb0ELb0ELb0ELb0EEENS_30DynamicPersistentTileSchedulerILi256ELi32ELb0ELb0ELb1EEEE13SharedStorageENS1_6TensorINS1_11ArrayEngineIfLm128EEENS1_6LayoutINS2_IJNS2_IJNS3_ILi2EEEST_NS3_ILi32EEEEEES4_S4_EEENS2_IJNS2_IJS4_ST_NS3_ILi4EEEEEENS3_ILi0EEESZ_EEEEEEENS_7SoftmaxILi2ELi0EEEEEbRKNSE_6ParamsENSA_25PipelineTmaAsyncNoClusterILi2ENSA_16PipelineTmaAsyncILi2EEEEES1B_RNSA_13PipelineStateILj2EEERT0_RT1_iRiRKNS_16SeqlenInfoQKNewKILb0ELb0EEENS2_IJiiiiEEERT_ENKUliT_T0_T1_E_clIZSF_ISO_S12_S14_EbS17_S1B_S1B_S1E_S1G_S1I_iS1J_S1N_S1O_S1Q_EUlRS1R_iE1_NS3_ILb0EEENS3_ILb1EEEEEDaiS1R_S1S_S1T_:
[----:B------:R-:W-:Y:S05]  /*23e90*/  YIELD ;  /* 0x0000000000007946 */ /* 0x000fea0003800000 */
[----:B------:R-:W-:Y:S02]  /*23ea0*/  ULDC UR4, c[0x0][0x20] ;  /* 0x0000080000047ab9 */ /* 0x000fe40000000800 */
[----:B------:R-:W-:-:S05]  /*23eb0*/  VIADD R0, R0, -UR4 ;  /* 0x8000000400007c36 */ /* 0x000fca0008000000 */
[----:B------:R-:W2:Y:S01]  /*23ec0*/  LDL.64 R2, [R0] ;  /* 0x0000000000027983 */ /* 0x000ea20000100a00 */
[----:B------:R-:W1:Y:S02]  /*23ed0*/  LDC.64 R4, c[0x0][0x208] ;  /* 0x00008200ff047b82 */ /* 0x000e640000000a00 */
[----:B-1----:R-:W-:Y:S02]  /*23ee0*/  R2UR UR4, R4 ;  /* 0x00000000040472ca */ /* 0x002fe400000e0000 */
[----:B------:R-:W-:-:S13]  /*23ef0*/  R2UR UR5, R5 ;  /* 0x00000000050572ca */ /* 0x000fda00000e0000 */
[----:B--2---:R-:W2:Y:S01]  /*23f00*/  LD.E R6, desc[UR4][R2.64] ;  /* 0x0000000402067980 */ /* 0x004ea2000c101900 */
[----:B------:R-:W-:Y:S02]  /*23f10*/  R2UR UR4, R4 ;  /* 0x00000000040472ca */ /* 0x000fe400000e0000 */
[----:B------:R-:W-:Y:S01]  /*23f20*/  R2UR UR5, R5 ;  /* 0x00000000050572ca */ /* 0x000fe200000e0000 */
[----:B--2---:R-:W-:-:S12]  /*23f30*/  VIADD R11, R6, 0x1 ;  /* 0x00000001060b7836 */ /* 0x004fd80000000000 */
[----:B------:R-:W2:Y:S01]  /*23f40*/  LD.E R6, desc[UR4][R2.64+0x8] ;  /* 0x0000080402067980 */ /* 0x000ea2000c101900 */
[----:B------:R-:W-:-:S13]  /*23f50*/  ISETP.NE.AND P0, PT, R11, 0x2, PT ;  /* 0x000000020b00780c */ /* 0x000fda0003f05270 */
[----:B------:R-:W-:Y:S02]  /*23f60*/  @!P0 R2UR UR6, R4 ;  /* 0x00000000040682ca */ /* 0x000fe400000e0000 */
[----:B------:R-:W-:-:S13]  /*23f70*/  @!P0 R2UR UR7, R5 ;  /* 0x00000000050782ca */ /* 0x000fda00000e0000 */
[----:B------:R-:W3:Y:S01]  /*23f80*/  @!P0 LD.E R7, desc[UR6][R2.64+0x4] ;  /* 0x0000040602078980 */ /* 0x000ee2000c101900 */
[C---:B------:R-:W-:Y:S02]  /*23f90*/  R2UR UR4, R4.reuse ;  /* 0x00000000040472ca */ /* 0x040fe400000e0000 */
[C---:B------:R-:W-:Y:S02]  /*23fa0*/  R2UR UR5, R5.reuse ;  /* 0x00000000050572ca */ /* 0x040fe400000e0000 */
[C---:B------:R-:W-:Y:S02]  /*23fb0*/  R2UR UR6, R4.reuse ;  /* 0x00000000040672ca */ /* 0x040fe400000e0000 */
[C---:B------:R-:W-:Y:S02]  /*23fc0*/  R2UR UR7, R5.reuse ;  /* 0x00000000050772ca */ /* 0x040fe400000e0000 */
[----:B------:R-:W-:Y:S02]  /*23fd0*/  @!P0 R2UR UR8, R4 ;  /* 0x00000000040882ca */ /* 0x000fe400000e0000 */
[----:B------:R-:W-:-:S02]  /*23fe0*/  @!P0 R2UR UR9, R5 ;  /* 0x00000000050982ca */ /* 0x000fc400000e0000 */
[----:B------:R-:W-:Y:S02]  /*23ff0*/  @!P0 R2UR UR10, R4 ;  /* 0x00000000040a82ca */ /* 0x000fe400000e0000 */
[----:B------:R-:W-:Y:S01]  /*24000*/  @!P0 R2UR UR11, R5 ;  /* 0x00000000050b82ca */ /* 0x000fe200000e0000 */
[----:B------:R1:W-:Y:S08]  /*24010*/  ST.E desc[UR4][R2.64], R11 ;  /* 0x0000000b02007985 */ /* 0x0003f0000c101904 */
[----:B------:R4:W-:Y:S01]  /*24020*/  @!P0 ST.E desc[UR8][R2.64], RZ ;  /* 0x000000ff02008985 */ /* 0x0009e2000c101908 */
[----:B--2---:R-:W-:-:S05]  /*24030*/  VIADD R13, R6, 0x1 ;  /* 0x00000001060d7836 */ /* 0x004fca0000000000 */
[----:B------:R4:W-:Y:S01]  /*24040*/  ST.E desc[UR6][R2.64+0x8], R13 ;  /* 0x0000080d02007985 */ /* 0x0009e2000c101906 */
[----:B---3--:R-:W-:-:S05]  /*24050*/  @!P0 LOP3.LUT R15, R7, 0x1, RZ, 0x3c, !PT ;  /* 0x00000001070f8812 */ /* 0x008fca00078e3cff */
[----:B------:R4:W-:Y:S04]  /*24060*/  @!P0 ST.E desc[UR10][R2.64+0x4], R15 ;  /* 0x0000040f02008985 */ /* 0x0009e8000c10190a */
[----:B------:R-:W2:Y:S01]  /*24070*/  LDL.64 R8, [R0+0x18] ;  /* 0x0000180000087983 */ /* 0x000ea20000100a00 */
[----:B------:R-:W-:Y:S02]  /*24080*/  R2UR UR4, R4 ;  /* 0x00000000040472ca */ /* 0x000fe400000e0000 */
[----:B------:R-:W-:Y:S01]  /*24090*/  R2UR UR5, R5 ;  /* 0x00000000050572ca */ /* 0x000fe200000e0000 */
[----:B------:R-:W3:-:S12]  /*240a0*/  LDL.64 R6, [R0] ;  /* 0x0000000000067983 */ /* 0x000ed80000100a00 */
[----:B--2---:R-:W2:Y:S01]  /*240b0*/  LD.E R14, desc[UR4][R8.64+0x1c] ;  /* 0x00001c04080e7980 */ /* 0x004ea2000c101900 */
[C---:B------:R-:W-:Y:S02]  /*240c0*/  R2UR UR4, R4.reuse ;  /* 0x00000000040472ca */ /* 0x040fe400000e0000 */
[C---:B------:R-:W-:Y:S02]  /*240d0*/  R2UR UR5, R5.reuse ;  /* 0x00000000050572ca */ /* 0x040fe400000e0000 */
[----:B------:R-:W-:Y:S02]  /*240e0*/  R2UR UR6, R4 ;  /* 0x00000000040672ca */ /* 0x000fe400000e0000 */
[----:B------:R-:W-:Y:S01]  /*240f0*/  R2UR UR7, R5 ;  /* 0x00000000050772ca */ /* 0x000fe200000e0000 */
[----:B------:R-:W-:Y:S08]  /*24100*/  BSSY B3, `(.L_x_8912) ;  /* 0x0000007000037945 */ /* 0x000ff00003800000 */
[----:B---3--:R4:W5:Y:S04]  /*24110*/  LD.E R12, desc[UR4][R6.64] ;  /* 0x00000004060c7980 */ /* 0x008968000c101900 */
[----:B-1----:R4:W5:Y:S01]  /*24120*/  LD.E R11, desc[UR6][R6.64+0x4] ;  /* 0x00000406060b7980 */ /* 0x002962000c101900 */
[----:B--2---:R-:W-:-:S04]  /*24130*/  LOP3.LUT R14, R14, 0x1, RZ, 0xfc, !PT ;  /* 0x000000010e0e7812 */ /* 0x004fc800078efcff */
[----:B------:R-:W-:-:S13]  /*24140*/  ISETP.NE.AND P0, PT, R14, 0x3, PT ;  /* 0x000000030e00780c */ /* 0x000fda0003f05270 */
[----:B----4-:R-:W-:Y:S05]  /*24150*/  @!P0 BRA `(.L_x_8913) ;  /* 0x0000000000048947 */ /* 0x010fea0003800000 */
[----:B------:R-:W-:Y:S01]  /*24160*/  BPT.TRAP 0x1 ;  /* 0x000000040000795c */ /* 0x000fe20000300000 */
.L_x_8913:
[----:B------:R-:W-:Y:S05]  /*24170*/  BSYNC B3 ;  /* 0x0000000000037941 */ /* 0x000fea0003800000 */
.L_x_8912:
[----:B------:R-:W-:Y:S02]  /*24180*/  R2UR UR4, R4 ;  /* 0x00000000040472ca */ /* 0x000fe400000e0000 */
[----:B------:R-:W-:-:S13]  /*24190*/  R2UR UR5, R5 ;  /* 0x00000000050572ca */ /* 0x000fda00000e0000 */
[----:B------:R-:W2:Y:S01]  /*241a0*/  LD.E.64 R2, desc[UR4][R8.64+0x8] ;  /* 0x0000080408027980 */ /* 0x000ea2000c101b00 */
[----:B-----5:R-:W-:Y:S02]  /*241b0*/  SHF.L.U32 R13, R11, 0x1f, RZ ;  /* 0x0000001f0b0d7819 */ /* 0x020fe400000006ff */
[----:B--2---:R-:W-:-:S05]  /*241c0*/  MOV R3, R2 ;  /* 0x0000000200037202 */ /* 0x004fca0000000f00 */
[----:B------:R-:W-:-:S04]  /*241d0*/  IMAD R12, R12, 0x8, R3 ;  /* 0x000000080c0c7824 */ /* 0x000fc800078e0203 */
[----:B------:R1:W2:Y:S01]  /*241e0*/  SYNCS.PHASECHK.TRANS64.TRYWAIT P0, [R12+URZ], R13 ;  /* 0x0000000d0c0075a7 */ /* 0x0002a2000800017f */
[----:B------:R-:W3:Y:S01]  /*241f0*/  LD.E R11, desc[UR4][R8.64+0x1c] ;  /* 0x00001c04080b7980 */ /* 0x000ee2000c101900 */
[----:B------:R-:W-:Y:S02]  /*24200*/  R2UR UR6, R4 ;  /* 0x00000000040672ca */ /* 0x000fe400000e0000 */
[----:B------:R-:W-:Y:S01]  /*24210*/  R2UR UR7, R5 ;  /* 0x00000000050772ca */ /* 0x000fe200000e0000 */
[----:B------:R1:W5:Y:S01]  /*24220*/  LD.E R2, desc[UR4][R6.64] ;  /* 0x0000000406027980 */ /* 0x000362000c101900 */
[----:B------:R-:W-:Y:S11]  /*24230*/  BSSY B3, `(.L_x_8914) ;  /* 0x0000006000037945 */ /* 0x000ff60003800000 */
[----:B------:R1:W5:Y:S01]  /*24240*/  LD.E R3, desc[UR6][R6.64+0x4] ;  /* 0x0000040606037980 */ /* 0x000362000c101900 */
[----:B---3--:R-:W-:-:S04]  /*24250*/  LOP3.LUT R11, R11, 0x1, RZ, 0xfc, !PT ;  /* 0x000000010b0b7812 */ /* 0x008fc800078efcff */
[----:B------:R-:W-:-:S13]  /*24260*/  ISETP.NE.AND P1, PT, R11, 0x3, PT ;  /* 0x000000030b00780c */ /* 0x000fda0003f25270 */
[----:B-12---:R-:W-:Y:S05]  /*24270*/  @!P1 BRA `(.L_x_8915) ;  /* 0x0000000000049947 */ /* 0x006fea0003800000 */
[----:B------:R-:W-:Y:S01]  /*24280*/  BPT.TRAP 0x1 ;  /* 0x000000040000795c */ /* 0x000fe20000300000 */
.L_x_8915:
[----:B------:R-:W-:Y:S05]  /*24290*/  BSYNC B3 ;  /* 0x0000000000037941 */ /* 0x000fea0003800000 */
.L_x_8914:
[----:B------:R-:W-:Y:S04]  /*242a0*/  BSSY B3, `(.L_x_8916) ;  /* 0x000000a000037945 */ /* 0x000fe80003800000 */
[----:B------:R-:W-:Y:S05]  /*242b0*/  @P0 BRA `(.L_x_8917) ;  /* 0x0000000000200947 */ /* 0x000fea0003800000 */
[----:B------:R-:W-:Y:S02]  /*242c0*/  R2UR UR4, R4 ;  /* 0x00000000040472ca */ /* 0x000fe400000e0000 */
[----:B------:R-:W-:-:S13]  /*242d0*/  R2UR UR5, R5 ;  /* 0x00000000050572ca */ /* 0x000fda00000e0000 */
[----:B------:R-:W2:Y:S01]  /*242e0*/  LD.E.64 R8, desc[UR4][R8.64+0x8] ;  /* 0x0000080408087980 */ /* 0x000ea2000c101b00 */
[----:B-----5:R-:W-:Y:S02]  /*242f0*/  SHF.L.U32 R3, R3, 0x1f, RZ ;  /* 0x0000001f03037819 */ /* 0x020fe400000006ff */
[----:B--2---:R-:W-:-:S05]  /*24300*/  MOV R7, R8 ;  /* 0x0000000800077202 */ /* 0x004fca0000000f00 */
[----:B------:R-:W-:-:S04]  /*24310*/  IMAD R2, R2, 0x8, R7 ;  /* 0x0000000802027824 */ /* 0x000fc800078e0207 */
[----:B------:R-:W1:Y:S02]  /*24320*/  SYNCS.PHASECHK.TRANS64.TRYWAIT P0, [R2+URZ], R3 ;  /* 0x00000003020075a7 */ /* 0x000e64000800017f */
[----:B-1----:R-:W-:Y:S05]  /*24330*/  @!P0 BRA `(.L_x_8918) ;  /* 0x000001ac00f48947 */ /* 0x002fea0003800000 */
.L_x_8917:
[----:B------:R-:W-:Y:S05]  /*24340*/  BSYNC B3 ;  /* 0x0000000000037941 */ /* 0x000fea0003800000 */
.L_x_8916:
[----:B------:R-:W2:Y:S04]  /*24350*/  LDL.64 R8, [R0] ;  /* 0x0000000000087983 */ /* 0x000ea80000100a00 */
[----:B------:R-:W3:Y:S01]  /*24360*/  LDL.64 R6, [R0+0x28] ;  /* 0x0000280000067983 */ /* 0x000ee20000100a00 */
[C---:B------:R-:W-:Y:S02]  /*24370*/  R2UR UR6, R4.reuse ;  /* 0x00000000040672ca */ /* 0x040fe400000e0000 */
[C---:B------:R-:W-:Y:S01]  /*24380*/  R2UR UR7, R5.reuse ;  /* 0x00000000050772ca */ /* 0x040fe200000e0000 */
[----:B-1---5:R-:W4:Y:S01]  /*24390*/  LDL.64 R2, [R0+0x20] ;  /* 0x0000200000027983 */ /* 0x022f220000100a00 */
[C---:B------:R-:W-:Y:S02]  /*243a0*/  R2UR UR4, R4.reuse ;  /* 0x00000000040472ca */ /* 0x040fe400000e0000 */
[----:B------:R-:W-:Y:S01]  /*243b0*/  R2UR UR5, R5 ;  /* 0x00000000050572ca */ /* 0x000fe200000e0000 */
[----:B------:R-:W4:Y:S08]  /*243c0*/  LDL.64 R12, [R0+0x8] ;  /* 0x00000800000c7983 */ /* 0x000f300000100a00 */
[----:B--2---:R-:W2:Y:S04]  /*243d0*/  LD.E R9, desc[UR6][R8.64] ;  /* 0x0000000608097980 */ /* 0x004ea8000c101900 */
[----:B---3--:R-:W2:Y:S01]  /*243e0*/  LD.E.64 R14, desc[UR4][R6.64] ;  /* 0x00000004060e7980 */ /* 0x008ea2000c101b00 */
[----:B------:R-:W-:Y:S05]  /*243f0*/  WARPSYNC.ALL ;  /* 0x0000000000007948 */ /* 0x000fea0003800000 */
[----:B------:R-:W-:-:S02]  /*24400*/  R2UR UR4, R4 ;  /* 0x00000000040472ca */ /* 0x000fc400000e0000 */
[C---:B------:R-:W-:Y:S02]  /*24410*/  R2UR UR5, R5.reuse ;  /* 0x00000000050572ca */ /* 0x040fe400000e0000 */
[----:B------:R-:W-:Y:S02]  /*24420*/  R2UR UR6, R4 ;  /* 0x00000000040672ca */ /* 0x000fe400000e0000 */
[----:B------:R-:W-:-:S09]  /*24430*/  R2UR UR7, R5 ;  /* 0x00000000050772ca */ /* 0x000fd200000e0000 */
[----:B----4-:R1:W-:Y:S04]  /*24440*/  ST.E desc[UR4][R12.64], RZ ;  /* 0x000000ff0c007985 */ /* 0x0103e8000c101904 */
[----:B------:R-:W3:Y:S01]  /*24450*/  LD.E.64 R6, desc[UR6][R2.64] ;  /* 0x0000000602067980 */ /* 0x000ee2000c101b00 */
[----:B--2---:R-:W-:Y:S01]  /*24460*/  IMAD R8, R9, 0x300, R14 ;  /* 0x0000030009087824 */ /* 0x004fe200078e020e */
[----:B------:R-:W-:Y:S01]  /*24470*/  WARPGROUP.ARRIVE ;  /* 0x00000000000079c5 */ /* 0x000fe20000000000 */
[----:B------:R-:W-:Y:S01]  /*24480*/  IMAD.MOV.U32 R9, RZ, RZ, R15 ;  /* 0x000000ffff097224 */ /* 0x000fe200078e000f */
[----:B------:R-:W-:Y:S01]  /*24490*/  R2UR UR8, R4 ;  /* 0x00000000040872ca */ /* 0x000fe200000e0000 */
[----:B------:R-:W-:Y:S01]  /*244a0*/  IMAD.MOV.U32 R196, RZ, RZ, 0x1 ;  /* 0x00000001ffc47424 */ /* 0x000fe200078e00ff */
[----:B------:R-:W-:-:S02]  /*244b0*/  R2UR UR6, R8 ;  /* 0x00000000080672ca */ /* 0x000fc400000e0000 */
[----:B------:R-:W-:Y:S02]  /*244c0*/  R2UR UR7, R9 ;  /* 0x00000000090772ca */ /* 0x000fe400000e0000 */
[C---:B------:R-:W-:Y:S02]  /*244d0*/  R2UR UR9, R5.reuse ;  /* 0x00000000050972ca */ /* 0x040fe400000e0000 */
[----:B------:R-:W-:Y:S02]  /*244e0*/  R2UR UR10, R4 ;  /* 0x00000000040a72ca */ /* 0x000fe400000e0000 */
[----:B------:R-:W-:Y:S02]  /*244f0*/  R2UR UR11, R5 ;  /* 0x00000000050b72ca */ /* 0x000fe400000e0000 */
[----:B---3--:R-:W-:Y:S02]  /*24500*/  R2UR UR4, R6 ;  /* 0x00000000060472ca */ /* 0x008fe400000e0000 */
[----:B------:R-:W-:-:S13]  /*24510*/  R2UR UR5, R7 ;  /* 0x00000000070572ca */ /* 0x000fda00000e0000 */
[----:B------:R-:W-:Y:S03]  /*24520*/  HGMMA.64x96x16.F32 R24, gdesc[UR4], RZ, !UPT, gsb0 ;  /* 0x01600000041879f0 */ /* 0x000fe6000c0008ff */
[----:B------:R-:W-:Y:S02]  /*24530*/  WARPGROUP.DEPBAR.LE gsb0, 0x0 ;  /* 0x00008000000079c5 */ /* 0x000fe40000010000 */
[----:B------:R1:W-:Y:S04]  /*24540*/  ST.E desc[UR8][R12.64], R196 ;  /* 0x000000c40c007985 */ /* 0x0003e8000c101908 */
[----:B------:R-:W2:Y:S01]  /*24550*/  LD.E.64 R6, desc[UR10][R2.64] ;  /* 0x0000000a02067980 */ /* 0x000ea2000c101b00 */
[----:B------:R-:W-:Y:S01]  /*24560*/  VIADD R14, R8, 0x2 ;  /* 0x00000002080e7836 */ /* 0x000fe20000000000 */
[----:B------:R-:W-:Y:S01]  /*24570*/  R2UR UR7, R15 ;  /* 0x000000000f0772ca */ /* 0x000fe200000e0000 */
[----:B------:R-:W-:Y:S01]  /*24580*/  WARPGROUP.ARRIVE ;  /* 0x00000000000079c5 */ /* 0x000fe20000000000 */
[----:B------:R-:W-:-:S02]  /*24590*/  R2UR UR8, R4 ;  /* 0x00000000040872ca */ /* 0x000fc400000e0000 */
[----:B------:R-:W-:Y:S02]  /*245a0*/  R2UR UR6, R14 ;  /* 0x000000000e0672ca */ /* 0x000fe400000e0000 */
[C---:B------:R-:W-:Y:S02]  /*245b0*/  R2UR UR9, R5.reuse ;  /* 0x00000000050972ca */ /* 0x040fe400000e0000 */
[----:B------:R-:W-:Y:S02]  /*245c0*/  R2UR UR10, R4 ;  /* 0x00000000040a72ca */ /* 0x000fe400000e0000 */
[----:B------:R-:W-:Y:S01]  /*245d0*/  R2UR UR11, R5 ;  /* 0x00000000050b72ca */ /* 0x000fe200000e0000 */
[----:B--2---:R-:W-:Y:S01]  /*245e0*/  VIADD R6, R6, 0x2 ;  /* 0x0000000206067836 */ /* 0x004fe20000000000 */
[----:B------:R-:W-:-:S04]  /*245f0*/  R2UR UR5, R7 ;  /* 0x00000000070572ca */ /* 0x000fc800000e0000 */
[----:B------:R-:W-:-:S13]  /*24600*/  R2UR UR4, R6 ;  /* 0x00000000060472ca */ /* 0x000fda00000e0000 */
[----:B------:R-:W-:Y:S03]  /*24610*/  HGMMA.64x96x16.F32 R24, gdesc[UR4], R24, gsb0 ;  /* 0x01600000041879f0 */ /* 0x000fe60008000818 */
        /* <DEDUP_REMOVED lines=19> */
[----:B------:R-:W-:Y:S01]  /*24750*/  WARPGROUP.ARRIVE ;  /* 0x00000000000079c5 */ /* 0x000fe20000000000 */
[----:B------:R-:W-:Y:S01]  /*24760*/  IMAD.MOV.U32 R9, RZ, RZ, R15 ;  /* 0x000000ffff097224 */ /* 0x000fe200078e000f */
[----:B------:R-:W-:-:S02]  /*24770*/  R2UR UR8, R4 ;  /* 0x00000000040872ca */ /* 0x000fc400000e0000 */
[----:B------:R-:W-:Y:S02]  /*24780*/  R2UR UR6, R8 ;  /* 0x00000000080672ca */ /* 0x000fe400000e0000 */
        /* <DEDUP_REMOVED lines=8> */
[----:B------:R-:W2:Y:S01]  /*24810*/  LDL.64 R6, [R0+0x40] ;  /* 0x0000400000067983 */ /* 0x000ea20000100a00 */
[----:B------:R-:W-:-:S02]  /*24820*/  R2UR UR4, R4 ;  /* 0x00000000040472ca */ /* 0x000fc400000e0000 */
        /* <DEDUP_REMOVED lines=9> */
[----:B------:R1:W5:Y:S01]  /*248c0*/  LD.E R14, desc[UR6][R2.64+0x4] ;  /* 0x00000406020e7980 */ /* 0x000362000c101900 */
[----:B--2---:R-:W-:-:S04]  /*248d0*/  LOP3.LUT R8, R8, 0x1, RZ, 0xfc, !PT ;  /* 0x0000000108087812 */ /* 0x004fc800078efcff */
[----:B------:R-:W-:-:S13]  /*248e0*/  ISETP.NE.AND P0, PT, R8, 0x3, PT ;  /* 0x000000030800780c */ /* 0x000fda0003f05270 */
[----:B-1----:R-:W-:Y:S05]  /*248f0*/  @!P0 BRA `(.L_x_8920) ;  /* 0x0000000000048947 */ /* 0x002fea0003800000 */
[----:B------:R-:W-:Y:S01]  /*24900*/  BPT.TRAP 0x1 ;  /* 0x000000040000795c */ /* 0x000fe20000300000 */
.L_x_8920:
[----:B------:R-:W-:Y:S05]  /*24910*/  BSYNC B3 ;  /* 0x0000000000037941 */ /* 0x000fea0003800000 */
.L_x_8919:
        /* <DEDUP_REMOVED lines=17> */
.L_x_8922:
[----:B------:R-:W-:Y:S05]  /*24a30*/  BSYNC B3 ;  /* 0x0000000000037941 */ /* 0x000fea0003800000 */
.L_x_8921:
        /* <DEDUP_REMOVED lines=10> */
.L_x_8924:
[----:B------:R-:W-:Y:S05]  /*24ae0*/  BSYNC B3 ;  /* 0x0000000000037941 */ /* 0x000fea0003800000 */
.L_x_8923:
[----:B------:R-:W2:Y:S04]  /*24af0*/  LDL.64 R12, [R0] ;  /* 0x00000000000c7983 */ /* 0x000ea80000100a00 */
[----:B------:R-:W3:Y:S01]  /*24b00*/  LDL.64 R6, [R0+0x58] ;  /* 0x0000580000067983 */ /* 0x000ee20000100a00 */
[C---:B------:R-:W-:Y:S02]  /*24b10*/  R2UR UR6, R4.reuse ;  /* 0x00000000040672ca */ /* 0x040fe400000e0000 */
[C---:B------:R-:W-:Y:S01]  /*24b20*/  R2UR UR7, R5.reuse ;  /* 0x00000000050772ca */ /* 0x040fe200000e0000 */
[----:B------:R-:W4:Y:S01]  /*24b30*/  LDL.64 R2, [R0+0x48] ;  /* 0x0000480000027983 */ /* 0x000f220000100a00 */
[C---:B------:R-:W-:Y:S02]  /*24b40*/  R2UR UR4, R4.reuse ;  /* 0x00000000040472ca */ /* 0x040fe400000e0000 */
[C---:B------:R-:W-:Y:S01]  /*24b50*/  R2UR UR5, R5.reuse ;  /* 0x00000000050572ca */ /* 0x040fe200000e0000 */
[----:B-1---5:R-:W4:Y:S08]  /*24b60*/  LDL.64 R8, [R0+0x50] ;  /* 0x0000500000087983 */ /* 0x022f300000100a00 */
[----:B--2---:R-:W2:Y:S04]  /*24b70*/  LD.E R11, desc[UR6][R12.64] ;  /* 0x000000060c0b7980 */ /* 0x004ea8000c101900 */
[----:B---3--:R-:W2:Y:S01]  /*24b80*/  LD.E.64 R6, desc[UR4][R6.64] ;  /* 0x0000000406067980 */ /* 0x008ea2000c101b00 */
[----:B------:R-:W-:Y:S05]  /*24b90*/  WARPSYNC.ALL ;  /* 0x0000000000007948 */ /* 0x000fea0003800000 */
[----:B------:R-:W-:Y:S01]  /*24ba0*/  R2UR UR6, R4 ;  /* 0x00000000040672ca */ /* 0x000fe200000e0000 */
[----:B------:R-:W3:Y:S01]  /*24bb0*/  LDL R21, [R1+0x460] ;  /* 0x0004600001157983 */ /* 0x000ee20000100800 */
[----:B------:R-:W-:-:S02]  /*24bc0*/  R2UR UR7, R5 ;  /* 0x00000000050772ca */ /* 0x000fc400000e0000 */
[----:B------:R-:W-:Y:S01]  /*24bd0*/  R2UR UR4, R4 ;  /* 0x00000000040472ca */ /* 0x000fe200000e0000 */
[----:B------:R-:W3:Y:S01]  /*24be0*/  LDL R20, [R1+0x464] ;  /* 0x0004640001147983 */ /* 0x000ee20000100800 */
[----:B------:R-:W-:-:S09]  /*24bf0*/  R2UR UR5, R5 ;  /* 0x00000000050572ca */ /* 0x000fd200000e0000 */
[----:B----4-:R-:W4:Y:S04]  /*24c00*/  LD.E R14, desc[UR6][R2.64] ;  /* 0x00000006020e7980 */ /* 0x010f28000c101900 */
[----:B------:R-:W3:Y:S01]  /*24c10*/  LD.E.64 R12, desc[UR4][R8.64] ;  /* 0x00000004080c7980 */ /* 0x000ee2000c101b00 */
[----:B--2---:R-:W-:Y:S01]  /*24c20*/  IMAD R6, R11, 0xc00, R6 ;  /* 0x00000c000b067824 */ /* 0x004fe200078e0206 */
[----:B------:R-:W-:Y:S01]  /*24c30*/  R2UR UR7, R7 ;  /* 0x00000000070772ca */ /* 0x000fe200000e0000 */
[----:B------:R-:W-:Y:S01]  /*24c40*/  WARPGROUP.ARRIVE ;  /* 0x00000000000079c5 */ /* 0x000fe20000000000 */
[----:B------:R-:W-:Y:S02]  /*24c50*/  R2UR UR8, R4 ;  /* 0x00000000040872ca */ /* 0x000fe400000e0000 */
[----:B------:R-:W-:-:S02]  /*24c60*/  R2UR UR6, R6 ;  /* 0x00000000060672ca */ /* 0x000fc400000e0000 */
[C---:B------:R-:W-:Y:S02]  /*24c70*/  R2UR UR9, R5.reuse ;  /* 0x00000000050972ca */ /* 0x040fe400000e0000 */
[----:B------:R-:W-:Y:S02]  /*24c80*/  R2UR UR10, R4 ;  /* 0x00000000040a72ca */ /* 0x000fe400000e0000 */
[----:B------:R-:W-:Y:S02]  /*24c90*/  R2UR UR11, R5 ;  /* 0x00000000050b72ca */ /* 0x000fe400000e0000 */
[----:B----4-:R-:W-:Y:S02]  /*24ca0*/  ISETP.NE.U32.AND P0, PT, R14, RZ, PT ;  /* 0x000000ff0e00720c */ /* 0x010fe40003f05070 */
[----:B---3--:R-:W-:Y:S02]  /*24cb0*/  R2UR UR4, R12 ;  /* 0x000000000c0472ca */ /* 0x008fe400000e0000 */
[----:B------:R-:W-:-:S09]  /*24cc0*/  R2UR UR5, R13 ;  /* 0x000000000d0572ca */ /* 0x000fd200000e0000 */
[----:B------:R-:W-:-:S05]  /*24cd0*/  VOTEU.ANY UP0, P0 ;  /* 0x00000000003f7886 */ /* 0x000fca0000000100 */
[----:B------:R-:W-:Y:S03]  /*24ce0*/  HGMMA.64x96x16.F32 R24, gdesc[UR4], R24, UP0, gsb0 ;  /* 0x01600000041879f0 */ /* 0x000fe6000b800818 */
[----:B------:R-:W-:Y:S02]  /*24cf0*/  WARPGROUP.DEPBAR.LE gsb0, 0x0 ;  /* 0x00008000000079c5 */ /* 0x000fe40000010000 */
[----:B------:R-:W-:Y:S04]  /*24d00*/  ST.E desc[UR8][R2.64], R196 ;  /* 0x000000c402007985 */ /* 0x000fe8000c101908 */
[----:B------:R-:W2:Y:S01]  /*24d10*/  LD.E.64 R12, desc[UR10][R8.64] ;  /* 0x0000000a080c7980 */ /* 0x000ea2000c101b00 */
[----:B------:R-:W-:Y:S01]  /*24d20*/  VIADD R14, R6, 0x2 ;  /* 0x00000002060e7836 */ /* 0x000fe20000000000 */
[----:B------:R-:W-:Y:S01]  /*24d30*/  WARPGROUP.ARRIVE ;  /* 0x00000000000079c5 */ /* 0x000fe20000000000 */
[----:B------:R-:W-:Y:S01]  /*24d40*/  IMAD.MOV.U32 R15, RZ, RZ, R7 ;  /* 0x000000ffff0f7224 */ /* 0x000fe200078e0007 */
[----:B------:R-:W-:-:S02]  /*24d50*/  R2UR UR8, R4 ;  /* 0x00000000040872ca */ /* 0x000fc400000e0000 */
[----:B------:R-:W-:Y:S02]  /*24d60*/  R2UR UR6, R14 ;  /* 0x000000000e0672ca */ /* 0x000fe400000e0000 */
        /* <DEDUP_REMOVED lines=221> */
[----:B------:R-:W-:-:S05]  /*25b40*/  IMAD.MOV.U32 R13, RZ, RZ, R7 ;  /* 0x000000ffff0d7224 */ /* 0x000fca00078e0007 */
[----:B------:R-:W1:Y:S01]  /*25b50*/  S2R R202, SR_TID.X ;  /* 0x0000000000ca7919 */ /* 0x000e620000002100 */
[----:B------:R-:W-:Y:S02]  /*25b60*/  R2UR UR8, R4 ;  /* 0x00000000040872ca */ /* 0x000fe400000e0000 */
[----:B------:R-:W-:Y:S02]  /*25b70*/  R2UR UR6, R12 ;  /* 0x000000000c0672ca */ /* 0x000fe400000e0000 */
[----:B------:R-:W-:Y:S02]  /*25b80*/  R2UR UR7, R13 ;  /* 0x000000000d0772ca */ /* 0x000fe400000e0000 */
[----:B------:R-:W-:Y:S02]  /*25b90*/  R2UR UR9, R5 ;  /* 0x00000000050972ca */ /* 0x000fe400000e0000 */
[----:B------:R-:W-:Y:S02]  /*25ba0*/  LOP3.LUT R166, R166, 0xfffbffff, RZ, 0xc0, !PT ;  /* 0xfffbffffa6a67812 */ /* 0x000fe400078ec0ff */
[----:B-1----:R-:W-:Y:S01]  /*25bb0*/  LOP3.LUT P1, RZ, R202, 0x7f, RZ, 0xc0, !PT ;  /* 0x0000007fcaff7812 */ /* 0x002fe2000782c0ff */
[----:B--2---:R-:W-:-:S02]  /*25bc0*/  VIADD R6, R8, 0xc06 ;  /* 0x00000c0608067836 */ /* 0x004fc40000000000 */
[----:B------:R-:W-:Y:S01]  /*25bd0*/  IMAD.MOV.U32 R7, RZ, RZ, R9 ;  /* 0x000000ffff077224 */ /* 0x000fe200078e0009 */
[----:B------:R-:W-:Y:S02]  /*25be0*/  SHF.R.U32.HI R11, RZ, 0x7, R202 ;  /* 0x00000007ff0b7819 */ /* 0x000fe400000116ca */
[----:B------:R-:W-:Y:S02]  /*25bf0*/  R2UR UR4, R6 ;  /* 0x00000000060472ca */ /* 0x000fe400000e0000 */
[----:B------:R-:W-:Y:S01]  /*25c00*/  R2UR UR5, R7 ;  /* 0x00000000070572ca */ /* 0x000fe200000e0000 */
[----:B------:R-:W-:Y:S01]  /*25c10*/  IMAD.MOV.U32 R19, RZ, RZ, R165 ;  /* 0x000000ffff137224 */ /* 0x000fe200078e00a5 */
[C---:B------:R-:W-:Y:S02]  /*25c20*/  R2UR UR10, R4.reuse ;  /* 0x00000000040a72ca */ /* 0x040fe400000e0000 */
[----:B------:R-:W-:Y:S02]  /*25c30*/  R2UR UR11, R5 ;  /* 0x00000000050b72ca */ /* 0x000fe400000e0000 */
[----:B------:R-:W-:-:S02]  /*25c40*/  R2UR UR12, R4 ;  /* 0x00000000040c72ca */ /* 0x000fc400000e0000 */
[----:B------:R-:W-:Y:S01]  /*25c50*/  R2UR UR13, R5 ;  /* 0x00000000050d72ca */ /* 0x000fe200000e0000 */
[----:B------:R-:W-:Y:S01]  /*25c60*/  BSSY B3, `(.L_x_8926) ;  /* 0x000006d000037945 */ /* 0x000fe20003800000 */
[----:B------:R-:W-:-:S03]  /*25c70*/  @P1 LOP3.LUT R166, R166, 0x40000, RZ, 0xfc, !PT ;  /* 0x00040000a6a61812 */ /* 0x000fc600078efcff */
[----:B------:R-:W-:Y:S03]  /*25c80*/  HGMMA.64x96x16.F32 R24, gdesc[UR4], R24, gsb0 ;  /* 0x01600000041879f0 */ /* 0x000fe60008000818 */
[----:B------:R-:W-:Y:S02]  /*25c90*/  WARPGROUP.DEPBAR.LE gsb0, 0x0 ;  /* 0x00008000000079c5 */ /* 0x000fe40000010000 */
[----:B------:R1:W-:Y:S04]  /*25ca0*/  ST.E desc[UR8][R2.64], R196 ;  /* 0x000000c402007985 */ /* 0x0003e8000c101908 */
[----:B------:R-:W2:Y:S04]  /*25cb0*/  @!P1 LDL.64 R6, [R0+0x18] ;  /* 0x0000180000069983 */ /* 0x000ea80000100a00 */
[----:B------:R-:W3:Y:S01]  /*25cc0*/  @!P1 LDL.64 R8, [R0] ;  /* 0x0000000000089983 */ /* 0x000ee20000100a00 */
[----:B------:R-:W-:-:S02]  /*25cd0*/  @!P1 R2UR UR4, R4 ;  /* 0x00000000040492ca */ /* 0x000fc400000e0000 */
[C---:B------:R-:W-:Y:S02]  /*25ce0*/  @!P1 R2UR UR5, R5.reuse ;  /* 0x00000000050592ca */ /* 0x040fe400000e0000 */
[----:B------:R-:W-:Y:S02]  /*25cf0*/  @!P1 R2UR UR6, R4 ;  /* 0x00000000040692ca */ /* 0x000fe400000e0000 */
[----:B------:R-:W-:Y:S02]  /*25d00*/  @!P1 R2UR UR7, R5 ;  /* 0x00000000050792ca */ /* 0x000fe400000e0000 */
[----:B------:R-:W-:-:S05]  /*25d10*/  IADD3 R11, -R11, 0xb, RZ ;  /* 0x0000000b0b0b7810 */ /* 0x000fca0007ffe1ff */
[----:B------:R4:W-:Y:S06]  /*25d20*/  BAR.ARV R11, 0x100 ;  /* 0x0004000b0000751d */ /* 0x0009ec0000002000 */
[----:B--2---:R-:W1:Y:S04]  /*25d30*/  @!P1 LD.E.64 R6, desc[UR4][R6.64+0x30] ;  /* 0x0000300406069980 */ /* 0x004e68000c101b00 */
[----:B---3--:R-:W2:Y:S01]  /*25d40*/  @!P1 LD.E R8, desc[UR6][R8.64] ;  /* 0x0000000608089980 */ /* 0x008ea2000c101900 */
[----:B------:R-:W-:-:S02]  /*25d50*/  R2UR UR4, R4 ;  /* 0x00000000040472ca */ /* 0x000fc400000e0000 */
[C---:B------:R-:W-:Y:S02]  /*25d60*/  R2UR UR5, R5.reuse ;  /* 0x00000000050572ca */ /* 0x040fe400000e0000 */
[C---:B------:R-:W-:Y:S02]  /*25d70*/  R2UR UR6, R4.reuse ;  /* 0x00000000040672ca */ /* 0x040fe400000e0000 */
[C---:B------:R-:W-:Y:S02]  /*25d80*/  R2UR UR7, R5.reuse ;  /* 0x00000000050772ca */ /* 0x040fe400000e0000 */
[----:B------:R-:W-:Y:S02]  /*25d90*/  R2UR UR8, R4 ;  /* 0x00000000040872ca */ /* 0x000fe400000e0000 */
[----:B------:R-:W-:Y:S02]  /*25da0*/  R2UR UR9, R5 ;  /* 0x00000000050972ca */ /* 0x000fe400000e0000 */
[----:B-1----:R-:W-:-:S05]  /*25db0*/  @!P1 MOV R3, R6 ;  /* 0x0000000600039202 */ /* 0x002fca0000000f00 */
[----:B--2---:R-:W-:-:S05]  /*25dc0*/  @!P1 IMAD R2, R8, 0x8, R3 ;  /* 0x0000000808029824 */ /* 0x004fca00078e0203 */
[----:B------:R-:W-:-:S04]  /*25dd0*/  @!P1 PRMT R2, RZ, 0x654, R2 ;  /* 0x00000654ff029816 */ /* 0x000fc80000000002 */
[----:B------:R1:W-:Y:S01]  /*25de0*/  @!P1 SYNCS.ARRIVE.TRANS64.RED.A1T0 RZ, [R2+URZ], RZ ;  /* 0x000000ff02ff99a7 */ /* 0x0003e2000810043f */
[----:B------:R-:W2:Y:S01]  /*25df0*/  LD.E R12, desc[UR4][R18.64] ;  /* 0x00000004120c7980 */ /* 0x000ea2000c101900 */
[----:B------:R-:W-:Y:S02]  /*25e00*/  R2UR UR4, R4 ;  /* 0x00000000040472ca */ /* 0x000fe400000e0000 */
[----:B------:R-:W-:Y:S01]  /*25e10*/  R2UR UR5, R5 ;  /* 0x00000000050572ca */ /* 0x000fe200000e0000 */
[----:B------:R-:W-:Y:S01]  /*25e20*/  IMAD.MOV.U32 R3, RZ, RZ, R21 ;  /* 0x000000ffff037224 */ /* 0x000fe200078e0015 */
[----:B------:R-:W3:Y:S01]  /*25e30*/  LD.E R73, desc[UR12][R18.64+0x18] ;  /* 0x0000180c12497980 */ /* 0x000ee2000c101900 */
[----:B-1----:R-:W-:-:S03]  /*25e40*/  IMAD.MOV.U32 R2, RZ, RZ, R20 ;  /* 0x000000ffff027224 */ /* 0x002fc600078e0014 */
[----:B------:R-:W3:Y:S04]  /*25e50*/  LD.E R14, desc[UR6][R18.64+0x4] ;  /* 0x00000406120e7980 */ /* 0x000ee8000c101900 */
[----:B------:R1:W3:Y:S04]  /*25e60*/  LD.E R72, desc[UR10][R2.64] ;  /* 0x0000000a02487980 */ /* 0x0002e8000c101900 */
[----:B------:R-:W3:Y:S01]  /*25e70*/  LD.E R13, desc[UR4][R18.64+0x8] ;  /* 0x00000804120d7980 */ /* 0x000ee2000c101900 */
[C---:B------:R-:W-:Y:S02]  /*25e80*/  R2UR UR4, R4.reuse ;  /* 0x00000000040472ca */ /* 0x040fe400000e0000 */
[----:B------:R-:W-:Y:S01]  /*25e90*/  R2UR UR5, R5 ;  /* 0x00000000050572ca */ /* 0x000fe200000e0000 */
[----:B------:R-:W3:Y:S01]  /*25ea0*/  LD.E R20, desc[UR8][R18.64+0xc] ;  /* 0x00000c0812147980 */ /* 0x000ee2000c101900 */
[----:B------:R-:W-:-:S02]  /*25eb0*/  R2UR UR10, R4 ;  /* 0x00000000040a72ca */ /* 0x000fc400000e0000 */
[----:B------:R-:W-:-:S09]  /*25ec0*/  R2UR UR11, R5 ;  /* 0x00000000050b72ca */ /* 0x000fd200000e0000 */
[----:B------:R-:W3:Y:S04]  /*25ed0*/  LD.E R15, desc[UR4][R18.64+0x10] ;  /* 0x00001004120f7980 */ /* 0x000ee8000c101900 */
[----:B------:R-:W3:Y:S01]  /*25ee0*/  LD.E R21, desc[UR10][R18.64+0x14] ;  /* 0x0000140a12157980 */ /* 0x000ee2000c101900 */
[----:B--2---:R-:W-:-:S04]  /*25ef0*/  SHF.R.S32.HI R7, RZ, 0x1f, R12 ;  /* 0x0000001fff077819 */ /* 0x004fc8000001140c */
[----:B------:R-:W-:-:S04]  /*25f00*/  LEA.HI R7, R7, R12, RZ, 0x7 ;  /* 0x0000000c07077211 */ /* 0x000fc800078f38ff */
[----:B-1----:R-:W-:-:S05]  /*25f10*/  LOP3.LUT R3, R7, 0xffffff80, RZ, 0xc0, !PT ;  /* 0xffffff8007037812 */ /* 0x002fca00078ec0ff */
[----:B------:R-:W-:-:S05]  /*25f20*/  IMAD.IADD R3, R12, 0x1, -R3 ;  /* 0x000000010c037824 */ /* 0x000fca00078e0a03 */
[----:B------:R-:W-:-:S04]  /*25f30*/  SHF.R.S32.HI R2, RZ, 0x1f, R3 ;  /* 0x0000001fff027819 */ /* 0x000fc80000011403 */
[----:B------:R-:W-:-:S04]  /*25f40*/  LEA.HI R6, R2, R3, RZ, 0x2 ;  /* 0x0000000302067211 */ /* 0x000fc800078f10ff */
[--C-:B------:R-:W-:Y:S02]  /*25f50*/  SHF.R.S32.HI R8, RZ, 0x2, R6.reuse ;  /* 0x00000002ff087819 */ /* 0x100fe40000011406 */
[----:B----4-:R-:W-:Y:S02]  /*25f60*/  SHF.R.S32.HI R11, RZ, 0x1f, R6 ;  /* 0x0000001fff0b7819 */ /* 0x010fe40000011406 */
[----:B------:R-:W-:Y:S02]  /*25f70*/  LEA.HI R9, R2, R3, RZ, 0x5 ;  /* 0x0000000302097211 */ /* 0x000fe400078f28ff */
[----:B------:R-:W-:Y:S02]  /*25f80*/  SHF.R.S32.HI R2, RZ, 0x7, R7 ;  /* 0x00000007ff027819 */ /* 0x000fe40000011407 */
[----:B------:R-:W-:Y:S02]  /*25f90*/  LEA.HI R11, R11, R8, RZ, 0x3 ;  /* 0x000000080b0b7211 */ /* 0x000fe400078f18ff */
[----:B------:R-:W-:-:S02]  /*25fa0*/  SHF.R.S32.HI R9, RZ, 0x5, R9 ;  /* 0x00000005ff097819 */ /* 0x000fc40000011409 */
[----:B------:R-:W-:Y:S02]  /*25fb0*/  LEA.HI R7, R7, R2, RZ, 0x1 ;  /* 0x0000000207077211 */ /* 0x000fe400078f08ff */
[----:B------:R-:W-:Y:S01]  /*25fc0*/  LOP3.LUT R11, R11, 0xfffffff8, RZ, 0xc0, !PT ;  /* 0xfffffff80b0b7812 */ /* 0x000fe200078ec0ff */
[----:B---3--:R-:W-:Y:S01]  /*25fd0*/  IMAD R12, R10, -0x60, R13 ;  /* 0xffffffa00a0c7824 */ /* 0x008fe200078e020d */
[----:B------:R-:W-:Y:S01]  /*25fe0*/  LOP3.LUT R6, R6, 0x7ffffffc, RZ, 0xc0, !PT ;  /* 0x7ffffffc06067812 */ /* 0x000fe200078ec0ff */
[----:B------:R-:W-:Y:S01]  /*25ff0*/  IMAD R72, R72, 0x8, R9 ;  /* 0x0000000848487824 */ /* 0x000fe200078e0209 */
[----:B------:R-:W-:Y:S01]  /*26000*/  LOP3.LUT R7, R7, 0x3fffffe, RZ, 0xc0, !PT ;  /* 0x03fffffe07077812 */ /* 0x000fe200078ec0ff */
[----:B------:R-:W-:Y:S01]  /*26010*/  IMAD.IADD R11, R8, 0x1, -R11 ;  /* 0x00000001080b7824 */ /* 0x000fe200078e0a0b */
[----:B------:R-:W-:Y:S01]  /*26020*/  ISETP.GE.AND P0, PT, R73, 0x1, PT ;  /* 0x000000014900780c */ /* 0x000fe20003f06270 */
        /* <DEDUP_REMOVED lines=23> */
[C---:B------:R-:W-:Y:S02]  /*261a0*/  R2UR UR4, R4.reuse ;  /* 0x00000000040472ca */ /* 0x040fe400000e0000 */
[C---:B------:R-:W-:Y:S02]  /*261b0*/  R2UR UR5, R5.reuse ;  /* 0x00000000050572ca */ /* 0x040fe400000e0000 */
[----:B------:R-:W-:Y:S02]  /*261c0*/  R2UR UR6, R4 ;  /* 0x00000000040672ca */ /* 0x000fe400000e0000 */
[----:B------:R-:W-:-:S09]  /*261d0*/  R2UR UR7, R5 ;  /* 0x00000000050772ca */ /* 0x000fd200000e0000 */
[----:B------:R-:W2:Y:S04]  /*261e0*/  LD.E R7, desc[UR4][R18.64+0x1c] ;  /* 0x00001c0412077980 */ /* 0x000ea8000c101900 */
[----:B------:R-:W3:Y:S01]  /*261f0*/  LD.E R9, desc[UR6][R18.64+0x20] ;  /* 0x0000200612097980 */ /* 0x000ee2000c101900 */
[----:B--2---:R-:W-:-:S05]  /*26200*/  IMAD.HI.U32 R6, R6, R7, RZ ;  /* 0x0000000706067227 */ /* 0x004fca00078e00ff */
[----:B---3--:R-:W-:-:S07]  /*26210*/  SHF.R.U32.HI R6, RZ, R9, R6 ;  /* 0x00000009ff067219 */ /* 0x008fce0000011606 */
.L_x_8931:
[----:B------:R-:W-:Y:S05]  /*26220*/  BSYNC B5 ;  /* 0x0000000000057941 */ /* 0x000fea0003800000 */
.L_x_8930:
[----:B------:R-:W-:Y:S01]  /*26230*/  LOP3.LUT R6, RZ, R6, RZ, 0x33, !PT ;  /* 0x00000006ff067212 */ /* 0x000fe200078e33ff */
[----:B------:R-:W-:Y:S06]  /*26240*/  BRA `(.L_x_8932) ;  /* 0x0000000000287947 */ /* 0x000fec0003800000 */
.L_x_8929:
[----:B------:R-:W-:-:S13]  /*26250*/  ISETP.NE.AND P0, PT, R73, 0x1, PT ;  /* 0x000000014900780c */ /* 0x000fda0003f05270 */
        /* <DEDUP_REMOVED lines=9> */
.L_x_8932:
[----:B------:R-:W-:Y:S05]  /*262f0*/  BSYNC B4 ;  /* 0x0000000000047941 */ /* 0x000fea0003800000 */
.L_x_8928:
[----:B------:R-:W-:-:S05]  /*26300*/  IMAD R6, R73, R6, R20 ;  /* 0x0000000649067224 */ /* 0x000fca00078e0214 */
[----:B------:R-:W-:Y:S02]  /*26310*/  VIMNMX R3, R3, R6, !PT ;  /* 0x0000000603037248 */ /* 0x000fe40007fe0100 */
[----:B------:R-:W-:-:S07]  /*26320*/  VIADDMNMX R2, R6, R73, R2, PT ;  /* 0x0000004906027246 */ /* 0x000fce0003800102 */
.L_x_8927:
[----:B------:R-:W-:Y:S05]  /*26330*/  BSYNC B3 ;  /* 0x0000000000037941 */ /* 0x000fea0003800000 */
.L_x_8926:
[C---:B------:R-:W-:Y:S01]  /*26340*/  ISETP.GE.AND P1, PT, R21.reuse, 0x9, PT ;  /* 0x000000091500780c */ /* 0x040fe20003f26270 */
[----:B------:R-:W-:Y:S01]  /*26350*/  VIADD R8, R8, 0x8 ;  /* 0x0000000808087836 */ /* 0x000fe20000000000 */
[----:B------:R-:W-:Y:S01]  /*26360*/  ISETP.GE.AND P0, PT, R21, 0x2, PT ;  /* 0x000000021500780c */ /* 0x000fe20003f06270 */
[----:B------:R-:W-:Y:S01]  /*26370*/  BSSY B3, `(.L_x_8933) ;  /* 0x0000096000037945 */ /* 0x000fe20003800000 */
[----:B------:R-:W-:Y:S01]  /*26380*/  ISETP.GT.AND P2, PT, R3, 0x8, !P1 ;  /* 0x000000080300780c */ /* 0x000fe20004f44270 */
[--C-:B------:R-:W-:Y:S01]  /*26390*/  IMAD.IADD R12, R15, 0x1, R8.reuse ;  /* 0x000000010f0c7824 */ /* 0x100fe200078e0208 */
[----:B------:R-:W-:Y:S01]  /*263a0*/  ISETP.GT.AND P3, PT, R3, 0x1, !P0 ;  /* 0x000000010300780c */ /* 0x000fe20004764270 */
[----:B------:R-:W-:Y:S01]  /*263b0*/  IMAD.IADD R9, R75, 0x1, R8 ;  /* 0x000000014b097824 */ /* 0x000fe200078e0208 */
        /* <DEDUP_REMOVED lines=26> */
[C---:B------:R-:W-:Y:S02]  /*26560*/  ISETP.LT.OR P2, PT, R2.reuse, 0x1a, P2 ;  /* 0x0000001a0200780c */ /* 0x040fe40001741670 */
        /* <DEDUP_REMOVED lines=85> */
[----:B------:R-:W-:Y:S01]  /*26ac0*/  IADD3 R8, -R14, R13, R8 ;  /* 0x0000000d0e087210 */ /* 0x000fe20007ffe108 */
        /* <DEDUP_REMOVED lines=15> */
.L_x_8938:
[----:B------:R-:W-:Y:S05]  /*26bc0*/  BSYNC B5 ;  /* 0x0000000000057941 */ /* 0x000fea0003800000 */
.L_x_8937:
[----:B------:R-:W-:Y:S01]  /*26bd0*/  LOP3.LUT R8, RZ, R8, RZ, 0x33, !PT ;  /* 0x00000008ff087212 */ /* 0x000fe200078e33ff */
[----:B------:R-:W-:Y:S06]  /*26be0*/  BRA `(.L_x_8939) ;  /* 0x0000000000287947 */ /* 0x000fec0003800000 */
.L_x_8936:
        /* <DEDUP_REMOVED lines=10> */
.L_x_8939:
[----:B------:R-:W-:Y:S05]  /*26c90*/  BSYNC B4 ;  /* 0x0000000000047941 */ /* 0x000fea0003800000 */
.L_x_8935:
[----:B------:R-:W-:-:S05]  /*26ca0*/  IMAD R8, R73, R8, R20 ;  /* 0x0000000849087224 */ /* 0x000fca00078e0214 */
[----:B------:R-:W-:Y:S02]  /*26cb0*/  VIADDMNMX R12, R8, R73, R12, PT ;  /* 0x00000049080c7246 */ /* 0x000fe4000380010c */
[----:B------:R-:W-:-:S07]  /*26cc0*/  VIMNMX R9, R9, R8, !PT ;  /* 0x0000000809097248 */ /* 0x000fce0007fe0100 */
.L_x_8934:
[----:B------:R-:W-:Y:S05]  /*26cd0*/  BSYNC B3 ;  /* 0x0000000000037941 */ /* 0x000fea0003800000 */
.L_x_8933:
        /* <DEDUP_REMOVED lines=25> */
[----:B------:R-:W-:Y:S02]  /*26e70*/  R2UR UR4, R4 ;  /* 0x00000000040472ca */ /* 0x000fe400000e0000 */
[----:B------:R-:W-:Y:S02]  /*26e80*/  ISETP.LT.OR P0, PT, R12, 0x1a, P0 ;  /* 0x0000001a0c00780c */ /* 0x000fe40000701670 */
[----:B------:R-:W-:Y:S02]  /*26e90*/  R2UR UR5, R5 ;  /* 0x00000000050572ca */ /* 0x000fe400000e0000 */
[----:B------:R-:W-:-:S02]  /*26ea0*/  FSEL R39, R39, -INF , !P0 ;  /* 0xff80000027277808 */ /* 0x000fc40004000000 */
[----:B------:R-:W-:Y:S02]  /*26eb0*/  ISETP.GT.AND P0, PT, R9, 0x20, !P6 ;  /* 0x000000200900780c */ /* 0x000fe40007704270 */
[----:B------:R-:W-:Y:S02]  /*26ec0*/  ISETP.NE.AND P6, PT, R6, RZ, PT ;  /* 0x000000ff0600720c */ /* 0x000fe40003fc5270 */
[----:B------:R-:W2:Y:S01]  /*26ed0*/  LDL.64 R6, [R0+0x70] ;  /* 0x0000700000067983 */ /* 0x000ea20000100a00 */
[----:B------:R-:W-:Y:S02]  /*26ee0*/  ISETP.LT.OR P0, PT, R12, 0x21, P0 ;  /* 0x000000210c00780c */ /* 0x000fe40000701670 */
[----:B------:R-:W-:Y:S02]  /*26ef0*/  ISETP.NE.AND P1, PT, R89, RZ, PT ;  /* 0x000000ff5900720c */ /* 0x000fe40003f25270 */
        /* <DEDUP_REMOVED lines=40> */
[----:B------:R-:W-:Y:S02]  /*27180*/  ISETP.GT.AND P0, PT, R9, RZ, !P6 ;  /* 0x000000ff0900720c */ /* 0x000fe40007704270 */
[----:B------:R-:W-:Y:S02]  /*27190*/  ISETP.NE.AND P6, PT, R21, RZ, PT ;  /* 0x000000ff1500720c */ /* 0x000fe40003fc5270 */
[----:B------:R-:W-:-:S04]  /*271a0*/  ISETP.LT.OR P0, PT, R12, 0x1, P0 ;  /* 0x000000010c00780c */ /* 0x000fc80000701670 */
[----:B------:R-:W-:Y:S01]  /*271b0*/  FSEL R26, R26, -INF , !P0 ;  /* 0xff8000001a1a7808 */ /* 0x000fe20004000000 */
[----:B--2---:R-:W2:Y:S01]  /*271c0*/  LD.E.64 R2, desc[UR4][R6.64] ;  /* 0x0000000406027980 */ /* 0x004ea2000c101b00 */
[C---:B------:R-:W-:Y:S02]  /*271d0*/  ISETP.GT.AND P2, PT, R9.reuse, 0x49, !P2 ;  /* 0x000000490900780c */ /* 0x040fe40005744270 */
[C---:B------:R-:W-:Y:S01]  /*271e0*/  ISETP.GT.AND P3, PT, R9.reuse, 0x50, !P3 ;  /* 0x000000500900780c */ /* 0x040fe20005f64270 */
[----:B------:R-:W3:Y:S01]  /*271f0*/  LD.E R19, desc[UR4][R6.64+0x10] ;  /* 0x0000100406137980 */ /* 0x000ee2000c101900 */
[C---:B------:R-:W-:Y:S02]  /*27200*/  ISETP.GT.AND P4, PT, R9.reuse, 0x51, !P4 ;  /* 0x000000510900780c */ /* 0x040fe40006784270 */
[C---:B------:R-:W-:Y:S02]  /*27210*/  ISETP.GT.AND P5, PT, R9.reuse, 0x58, !P5 ;  /* 0x000000580900780c */ /* 0x040fe40006fa4270 */
[----:B------:R-:W-:-:S02]  /*27220*/  ISETP.GT.AND P0, PT, R9, 0x59, !P6 ;  /* 0x000000590900780c */ /* 0x000fc40007704270 */
[C---:B------:R-:W-:Y:S02]  /*27230*/  ISETP.LT.OR P2, PT, R12.reuse, 0x4a, P2 ;  /* 0x0000004a0c00780c */ /* 0x040fe40001741670 */
[C---:B------:R-:W-:Y:S02]  /*27240*/  ISETP.LT.OR P3, PT, R12.reuse, 0x51, P3 ;  /* 0x000000510c00780c */ /* 0x040fe40001f61670 */
[----:B------:R-:W-:Y:S02]  /*27250*/  FSEL R63, R63, -INF , !P2 ;  /* 0xff8000003f3f7808 */ /* 0x000fe40005000000 */
[----:B------:R-:W-:Y:S02]  /*27260*/  ISETP.LT.OR P4, PT, R12, 0x52, P4 ;  /* 0x000000520c00780c */ /* 0x000fe40002781670 */
[----:B------:R-:W-:Y:S02]  /*27270*/  FSEL R66, R66, -INF , !P3 ;  /* 0xff80000042427808 */ /* 0x000fe40005800000 */
[----:B------:R-:W-:-:S02]  /*27280*/  ISETP.LT.OR P5, PT, R12, 0x59, P5 ;  /* 0x000000590c00780c */ /* 0x000fc40002fa1670 */
[----:B------:R-:W-:Y:S02]  /*27290*/  ISETP.LT.OR P0, PT, R12, 0x5a, P0 ;  /* 0x0000005a0c00780c */ /* 0x000fe40000701670 */
[----:B------:R-:W-:Y:S02]  /*272a0*/  FSEL R67, R67, -INF , !P4 ;  /* 0xff80000043437808 */ /* 0x000fe40006000000 */
[----:B------:R-:W-:Y:S02]  /*272b0*/  FSEL R70, R70, -INF , !P5 ;  /* 0xff80000046467808 */ /* 0x000fe40006800000 */
[----:B------:R-:W-:Y:S02]  /*272c0*/  R2UR UR6, R4 ;  /* 0x00000000040672ca */ /* 0x000fe400000e0000 */
[----:B------:R-:W-:Y:S02]  /*272d0*/  R2UR UR7, R5 ;  /* 0x00000000050772ca */ /* 0x000fe400000e0000 */
[----:B------:R-:W-:-:S11]  /*272e0*/  FSEL R71, R71, -INF , !P0 ;  /* 0xff80000047477808 */ /* 0x000fd60004000000 */
[----:B------:R-:W4:Y:S01]  /*272f0*/  LD.E R20, desc[UR6][R6.64+0x14] ;  /* 0x0000140606147980 */ /* 0x000f22000c101900 */
[----:B--2---:R-:W-:Y:S02]  /*27300*/  FMNMX.FTZ R8, R11, R2, !PT ;  /* 0x000000020b087209 */ /* 0x004fe40007810000 */
        /* <DEDUP_REMOVED lines=46> */
[----:B------:R-:W-:-:S03]  /*275f0*/  FMNMX.FTZ R9, R71, R12, !PT ;  /* 0x0000000c47097209 */ /* 0x000fc60007810000 */
[----:B------:R-:W1:Y:S04]  /*27600*/  SHFL.BFLY PT, R13, R8, 0x2, 0x1f ;  /* 0x0c401f00080d7f89 */ /* 0x000e6800000e0000 */
[----:B------:R-:W-:Y:S04]  /*27610*/  ST.E.64 desc[UR4][R6.64], R8 ;  /* 0x0000000806007985 */ /* 0x000fe8000c101b04 */
[----:B------:R-:W2:Y:S01]  /*27620*/  LD.E R21, desc[UR6][R6.64+0x4] ;  /* 0x0000040606157980 */ /* 0x000ea2000c101900 */
[----:B-1----:R-:W-:-:S05]  /*27630*/  FMNMX.FTZ R13, R8, R13, !PT ;  /* 0x0000000d080d7209 */ /* 0x002fca0007810000 */
[----:B------:R-:W1:Y:S02]  /*27640*/  SHFL.BFLY PT, R12, R13, 0x1, 0x1f ;  /* 0x0c201f000d0c7f89 */ /* 0x000e6400000e0000 */
[----:B-1----:R-:W-:Y:S02]  /*27650*/  FMNMX.FTZ R15, R13, R12, !PT ;  /* 0x0000000c0d0f7209 */ /* 0x002fe40007810000 */
[----:B------:R-:W5:Y:S04]  /*27660*/  LD.E R12, desc[UR4][R6.64+0x20] ;  /* 0x00002004060c7980 */ /* 0x000f68000c101900 */
[----:B------:R-:W-:Y:S04]  /*27670*/  ST.E desc[UR4][R6.64], R15 ;  /* 0x0000000f06007985 */ /* 0x000fe8000c101904 */
[----:B------:R-:W3:Y:S01]  /*27680*/  LD.E R14, desc[UR6][R6.64] ;  /* 0x00000006060e7980 */ /* 0x000ee2000c101900 */
[----:B------:R-:W-:-:S02]  /*27690*/  R2UR UR8, R4 ;  /* 0x00000000040872ca */ /* 0x000fc400000e0000 */
[----:B------:R-:W-:Y:S01]  /*276a0*/  R2UR UR9, R5 ;  /* 0x00000000050972ca */ /* 0x000fe200000e0000 */
[----:B--2---:R-:W1:Y:S02]  /*276b0*/  SHFL.BFLY PT, R8, R21, 0x2, 0x1f ;  /* 0x0c401f0015087f89 */ /* 0x004e6400000e0000 */
[----:B-1----:R-:W-:-:S05]  /*276c0*/  FMNMX.FTZ R9, R8, R21, !PT ;  /* 0x0000001508097209 */ /* 0x002fca0007810000 */
[----:B------:R-:W1:Y:S02]  /*276d0*/  SHFL.BFLY PT, R8, R9, 0x1, 0x1f ;  /* 0x0c201f0009087f89 */ /* 0x000e6400000e0000 */
[----:B-1----:R-:W-:Y:S02]  /*276e0*/  FMNMX.FTZ R13, R9, R8, !PT ;  /* 0x00000008090d7209 */ /* 0x002fe40007810000 */
[C---:B---3--:R-:W-:Y:S02]  /*276f0*/  FSETP.NEU.FTZ.AND P0, PT, R14.reuse, -INF , PT ;  /* 0xff8000000e00780b */ /* 0x048fe40003f1d000 */
[C---:B------:R-:W-:Y:S02]  /*27700*/  FSETP.NEU.FTZ.AND P1, PT, R13.reuse, -INF , PT ;  /* 0xff8000000d00780b */ /* 0x040fe40003f3d000 */
[----:B------:R-:W-:Y:S02]  /*27710*/  FSEL R15, R14, RZ, P0 ;  /* 0x000000ff0e0f7208 */ /* 0x000fe40000000000 */
[----:B------:R-:W-:-:S03]  /*27720*/  FSEL R8, R13, RZ, P1 ;  /* 0x000000ff0d087208 */ /* 0x000fc60000800000 */
[----:B------:R-:W-:Y:S02]  /*27730*/  FADD.FTZ R15, R2, -R15 ;  /* 0x8000000f020f7221 */ /* 0x000fe40000010000 */
[----:B------:R-:W-:Y:S02]  /*27740*/  FADD.FTZ R3, R3, -R8 ;  /* 0x8000000803037221 */ /* 0x000fe40000010000 */
[----:B-----5:R-:W-:Y:S02]  /*27750*/  FMUL.FTZ R8, R15, R12 ;  /* 0x0000000c0f087220 */ /* 0x020fe40000410000 */
[----:B------:R-:W-:-:S04]  /*27760*/  FMUL.FTZ R12, R12, R3 ;  /* 0x000000030c0c7220 */ /* 0x000fc80000410000 */
[----:B------:R-:W1:Y:S08]  /*27770*/  MUFU.EX2 R8, R8 ;  /* 0x0000000800087308 */ /* 0x000e700000000800 */
[----:B------:R-:W4:Y:S01]  /*27780*/  MUFU.EX2 R9, R12 ;  /* 0x0000000c00097308 */ /* 0x000f220000000800 */
[----:B------:R-:W-:Y:S01]  /*27790*/  ST.E desc[UR4][R6.64+0x4], R13 ;  /* 0x0000040d06007985 */ /* 0x000fe2000c101904 */
[----:B-1----:R-:W-:Y:S01]  /*277a0*/  FMUL.FTZ R19, R8, R19 ;  /* 0x0000001308137220 */ /* 0x002fe20000410000 */
[----:B----4-:R-:W-:-:S04]  /*277b0*/  FMUL.FTZ R15, R9, R20 ;  /* 0x00000014090f7220 */ /* 0x010fc80000410000 */
[----:B------:R-:W-:Y:S04]  /*277c0*/  ST.E desc[UR6][R6.64+0x10], R19 ;  /* 0x0000101306007985 */ /* 0x000fe8000c101906 */
[----:B------:R1:W-:Y:S04]  /*277d0*/  ST.E desc[UR8][R6.64+0x14], R15 ;  /* 0x0000140f06007985 */ /* 0x0003e8000c101908 */
[----:B------:R-:W2:Y:S04]  /*277e0*/  LDL.64 R2, [R0+0x70] ;  /* 0x0000700000027983 */ /* 0x000ea80000100a00 */
[----:B--2---:R-:W1:Y:S04]  /*277f0*/  LD.E R14, desc[UR6][R2.64+0x20] ;  /* 0x00002006020e7980 */ /* 0x004e68000c101900 */
[----:B------:R-:W1:Y:S04]  /*27800*/  LD.E R12, desc[UR4][R2.64] ;  /* 0x00000004020c7980 */ /* 0x000e68000c101900 */
[----:B------:R-:W2:Y:S04]  /*27810*/  LD.E R21, desc[UR8][R2.64+0x4] ;  /* 0x0000040802157980 */ /* 0x000ea8000c101900 */
[----:B------:R-:W3:Y:S04]  /*27820*/  LD.E R24, desc[UR4][R2.64+0x10] ;  /* 0x0000100402187980 */ /* 0x000ee8000c101900 */
[----:B------:R-:W4:Y:S01]  /*27830*/  LD.E R72, desc[UR6][R2.64+0x14] ;  /* 0x0000140602487980 */ /* 0x000f22000c101900 */
[C---:B-1----:R-:W-:Y:S01]  /*27840*/  FMUL.FTZ R6, R12.reuse, R14 ;  /* 0x0000000e0c067220 */ /* 0x042fe20000410000 */
[----:B------:R-:W-:-:S02]  /*27850*/  FSETP.NEU.FTZ.AND P0, PT, R12, -INF , PT ;  /* 0xff8000000c00780b */ /* 0x000fc40003f1d000 */
[----:B--2---:R-:W-:Y:S01]  /*27860*/  FSETP.NEU.FTZ.AND P1, PT, R21, -INF , PT ;  /* 0xff8000001500780b */ /* 0x004fe20003f3d000 */
[----:B------:R-:W-:Y:S01]  /*27870*/  FMUL.FTZ R21, R14, R21 ;  /* 0x000000150e157220 */ /* 0x000fe20000410000 */
[----:B------:R-:W-:-:S04]  /*27880*/  FSEL R7, R6, RZ, P0 ;  /* 0x000000ff06077208 */ /* 0x000fc80000000000 */
[----:B------:R-:W-:Y:S01]  /*27890*/  FSEL R13, R21, RZ, P1 ;  /* 0x000000ff150d7208 */ /* 0x000fe20000800000 */
[-CC-:B------:R-:W-:Y:S01]  /*278a0*/  FFMA.FTZ R213, R11, R14.reuse, -R7.reuse ;  /* 0x0000000e0bd57223 */ /* 0x180fe20000010807 */
[----:B------:R-:W-:-:S03]  /*278b0*/  FFMA.FTZ R152, R25, R14, -R7 ;  /* 0x0000000e19987223 */ /* 0x000fc60000010807 */
[-CC-:B------:R-:W-:Y:S01]  /*278c0*/  FFMA.FTZ R153, R26, R14.reuse, -R13.reuse ;  /* 0x0000000e1a997223 */ /* 0x180fe2000001080d */
[-C--:B------:R-:W-:Y:S01]  /*278d0*/  FFMA.FTZ R206, R27, R14.reuse, -R13 ;  /* 0x0000000e1bce7223 */ /* 0x080fe2000001080d */
[----:B------:R-:W3:Y:S01]  /*278e0*/  MUFU.EX2 R213, R213 ;  /* 0x000000d500d57308 */ /* 0x000ee20000000800 */
[-C--:B------:R-:W-:Y:S01]  /*278f0*/  FFMA.FTZ R154, R28, R14.reuse, -R7 ;  /* 0x0000000e1c9a7223 */ /* 0x080fe20000010807 */
[-C--:B------:R-:W-:Y:S01]  /*27900*/  FFMA.FTZ R155, R30, R14.reuse, -R13 ;  /* 0x0000000e1e9b7223 */ /* 0x080fe2000001080d */
[----:B------:R-:W-:-:S05]  /*27910*/  FFMA.FTZ R207, R29, R14, -R7 ;  /* 0x0000000e1dcf7223 */ /* 0x000fca0000010807 */
[----:B------:R-:W4:Y:S01]  /*27920*/  MUFU.EX2 R153, R153 ;  /* 0x0000009900997308 */ /* 0x000f220000000800 */
[-C--:B------:R-:W-:Y:S01]  /*27930*/  FFMA.FTZ R158, R31, R14.reuse, -R13 ;  /* 0x0000000e1f9e7223 */ /* 0x080fe2000001080d */
[----:B------:R-:W-:-:S06]  /*27940*/  FFMA.FTZ R157, R32, R14, -R7 ;  /* 0x0000000e209d7223 */ /* 0x000fcc0000010807 */
[----:B------:R-:W1:Y:S08]  /*27950*/  MUFU.EX2 R152, R152 ;  /* 0x0000009800987308 */ /* 0x000e700000000800 */
[----:B------:R-:W2:Y:S01]  /*27960*/  MUFU.EX2 R206, R206 ;  /* 0x000000ce00ce7308 */ /* 0x000ea20000000800 */
[-C--:B------:R-:W-:Y:S01]  /*27970*/  FFMA.FTZ R34, R34, R14.reuse, -R13 ;  /* 0x0000000e22227223 */ /* 0x080fe2000001080d */
[----:B------:R-:W-:-:S06]  /*27980*/  FFMA.FTZ R156, R33, R14, -R7 ;  /* 0x0000000e219c7223 */ /* 0x000fcc0000010807 */
[----:B------:R-:W5:Y:S01]  /*27990*/  MUFU.EX2 R154, R154 ;  /* 0x0000009a009a7308 */ /* 0x000f620000000800 */
[----:B------:R-:W-:-:S07]  /*279a0*/  FFMA.FTZ R12, R35, R14, -R13 ;  /* 0x0000000e230c7223 */ /* 0x000fce000001080d */
[----:B------:R-:W5:Y:S01]  /*279b0*/  MUFU.EX2 R155, R155 ;  /* 0x0000009b009b7308 */ /* 0x000f620000000800 */
[-CC-:B------:R-:W-:Y:S01]  /*279c0*/  FFMA.FTZ R21, R36, R14.reuse, -R7.reuse ;  /* 0x0000000e24157223 */ /* 0x180fe20000010807 */
[-CC-:B------:R-:W-:Y:S01]  /*279d0*/  FFMA.FTZ R37, R37, R14.reuse, -R7.reuse ;  /* 0x0000000e25257223 */ /* 0x180fe20000010807 */
[-CC-:B------:R-:W-:Y:S01]  /*279e0*/  FFMA.FTZ R168, R40, R14.reuse, -R7.reuse ;  /* 0x0000000e28a87223 */ /* 0x180fe20000010807 */
[----:B------:R-:W-:-:S04]  /*279f0*/  FFMA.FTZ R167, R41, R14, -R7 ;  /* 0x0000000e29a77223 */ /* 0x000fc80000010807 */
        /* <DEDUP_REMOVED lines=34> */
[----:B------:R-:W5:Y:S01]  /*27c20*/  MUFU.EX2 R157, R157 ;  /* 0x0000009d009d7308 */ /* 0x000f620000000800 */
[----:B---3--:R-:W-:Y:S01]  /*27c30*/  FADD.FTZ R7, R213, R24 ;  /* 0x00000018d5077221 */ /* 0x008fe20000010000 */
[----:B----4-:R-:W-:-:S06]  /*27c40*/  FADD.FTZ R25, R153, R72 ;  /* 0x0000004899197221 */ /* 0x010fcc0000010000 */
[----:B------:R-:W3:Y:S01]  /*27c50*/  MUFU.EX2 R13, R34 ;  /* 0x00000022000d7308 */ /* 0x000ee20000000800 */
[----:B-1----:R-:W-:Y:S01]  /*27c60*/  FADD.FTZ R7, R152, R7 ;  /* 0x0000000798077221 */ /* 0x002fe20000010000 */
[----:B--2---:R-:W-:-:S06]  /*27c70*/  FADD.FTZ R6, R206, R25 ;  /* 0x00000019ce067221 */ /* 0x004fcc0000010000 */
[----:B------:R-:W1:Y:S01]  /*27c80*/  MUFU.EX2 R156, R156 ;  /* 0x0000009c009c7308 */ /* 0x000e620000000800 */
[----:B-----5:R-:W-:Y:S01]  /*27c90*/  FADD.FTZ R24, R154, R7 ;  /* 0x000000079a187221 */ /* 0x020fe20000010000 */
[----:B------:R-:W-:-:S06]  /*27ca0*/  FADD.FTZ R7, R155, R6 ;  /* 0x000000069b077221 */ /* 0x000fcc0000010000 */
[----:B------:R-:W2:Y:S01]  /*27cb0*/  MUFU.EX2 R12, R12 ;  /* 0x0000000c000c7308 */ /* 0x000ea20000000800 */
[----:B------:R-:W-:Y:S01]  /*27cc0*/  FADD.FTZ R24, R207, R24 ;  /* 0x00000018cf187221 */ /* 0x000fe20000010000 */
[----:B------:R-:W-:-:S06]  /*27cd0*/  FADD.FTZ R6, R158, R7 ;  /* 0x000000079e067221 */ /* 0x000fcc0000010000 */
[----:B------:R-:W4:Y:S08]  /*27ce0*/  MUFU.EX2 R21, R21 ;  /* 0x0000001500157308 */ /* 0x000f300000000800 */
[----:B------:R-:W5:Y:S01]  /*27cf0*/  MUFU.EX2 R160, R160 ;  /* 0x000000a000a07308 */ /* 0x000f620000000800 */
[----:B------:R-:W-:Y:S01]  /*27d00*/  FADD.FTZ R7, R157, R24 ;  /* 0x000000189d077221 */ /* 0x000fe20000010000 */
[----:B---3--:R-:W-:-:S06]  /*27d10*/  FADD.FTZ R25, R13, R6 ;  /* 0x000000060d197221 */ /* 0x008fcc0000010000 */
[----:B------:R-:W3:Y:S08]  /*27d20*/  MUFU.EX2 R14, R37 ;  /* 0x00000025000e7308 */ /* 0x000ef00000000800 */
[----:B------:R-:W3:Y:S01]  /*27d30*/  MUFU.EX2 R159, R159 ;  /* 0x0000009f009f7308 */ /* 0x000ee20000000800 */
[----:B-1----:R-:W-:Y:S01]  /*27d40*/  FADD.FTZ R6, R156, R7 ;  /* 0x000000079c067221 */ /* 0x002fe20000010000 */
[----:B--2---:R-:W-:-:S06]  /*27d50*/  FADD.FTZ R25, R12, R25 ;  /* 0x000000190c197221 */ /* 0x004fcc0000010000 */
[----:B------:R-:W1:Y:S08]  /*27d60*/  MUFU.EX2 R168, R168 ;  /* 0x000000a800a87308 */ /* 0x000e700000000800 */
[----:B------:R-:W2:Y:S01]  /*27d70*/  MUFU.EX2 R11, R11 ;  /* 0x0000000b000b7308 */ /* 0x000ea20000000800 */
[----:B----4-:R-:W-:Y:S01]  /*27d80*/  FADD.FTZ R7, R21, R6 ;  /* 0x0000000615077221 */ /* 0x010fe20000010000 */
[----:B-----5:R-:W-:-:S06]  /*27d90*/  FADD.FTZ R6, R160, R25 ;  /* 0x00000019a0067221 */ /* 0x020fcc0000010000 */
[----:B------:R-:W4:Y:S08]  /*27da0*/  MUFU.EX2 R167, R167 ;  /* 0x000000a700a77308 */ /* 0x000f300000000800 */
[----:B------:R-:W5:Y:S01]  /*27db0*/  MUFU.EX2 R171, R171 ;  /* 0x000000ab00ab7308 */ /* 0x000f620000000800 */
[----:B---3--:R-:W-:Y:S01]  /*27dc0*/  FADD.FTZ R7, R14, R7 ;  /* 0x000000070e077221 */ /* 0x008fe20000010000 */
[----:B------:R-:W-:-:S06]  /*27dd0*/  FADD.FTZ R6, R159, R6 ;  /* 0x000000069f067221 */ /* 0x000fcc0000010000 */
        /* <DEDUP_REMOVED lines=55> */
[----:B-----5:R-:W-:-:S03]  /*28150*/  FADD.FTZ R25, R163, R24 ;  /* 0x00000018a3197221 */ /* 0x020fc60000010000 */
[----:B---3--:R-:W-:Y:S01]  /*28160*/  FADD.FTZ R6, R190, R7 ;  /* 0x00000007be067221 */ /* 0x008fe20000010000 */
[----:B------:R-:W-:-:S03]  /*28170*/  FADD.FTZ R24, R162, R25 ;  /* 0x00000019a2187221 */ /* 0x000fc60000010000 */
[----:B-1----:R-:W-:Y:S01]  /*28180*/  FADD.FTZ R25, R187, R6 ;  /* 0x00000006bb197221 */ /* 0x002fe20000010000 */
[----:B--2---:R-:W-:-:S04]  /*28190*/  FADD.FTZ R27, R161, R24 ;  /* 0x00000018a11b7221 */ /* 0x004fc80000010000 */
[----:B------:R1:W-:Y:S04]  /*281a0*/  ST.E desc[UR4][R2.64+0x10], R25 ;  /* 0x0000101902007985 */ /* 0x0003e8000c101904 */
[----:B------:R2:W-:Y:S04]  /*281b0*/  ST.E desc[UR6][R2.64+0x14], R27 ;  /* 0x0000141b02007985 */ /* 0x0005e8000c101906 */
[----:B------:R-:W1:Y:S01]  /*281c0*/  LDL.64 R6, [R0+0x80] ;  /* 0x0000800000067983 */ /* 0x000e620000100a00 */
[----:B------:R-:W-:Y:S02]  /*281d0*/  R2UR UR10, R4 ;  /* 0x00000000040a72ca */ /* 0x000fe400000e0000 */
[----:B------:R-:W-:-:S02]  /*281e0*/  R2UR UR11, R5 ;  /* 0x00000000050b72ca */ /* 0x000fc400000e0000 */
[C---:B------:R-:W-:Y:S02]  /*281f0*/  R2UR UR12, R4.reuse ;  /* 0x00000000040c72ca */ /* 0x040fe400000e0000 */
[----:B------:R-:W-:Y:S01]  /*28200*/  R2UR UR13, R5 ;  /* 0x00000000050d72ca */ /* 0x000fe200000e0000 */
[----:B-1----:R-:W3:Y:S08]  /*28210*/  LD.E R25, desc[UR8][R6.64+0x10] ;  /* 0x0000100806197980 */ /* 0x002ef0000c101900 */
[----:B--2---:R-:W2:Y:S04]  /*28220*/  LD.E R3, desc[UR10][R6.64+0x14] ;  /* 0x0000140a06037980 */ /* 0x004ea8000c101900 */
[----:B------:R-:W4:Y:S01]  /*28230*/  LD.E R27, desc[UR12][R6.64+0x20] ;  /* 0x0000200c061b7980 */ /* 0x000f22000c101900 */
[----:B------:R-:W-:-:S02]  /*28240*/  R2UR UR18, R4 ;  /* 0x00000000041272ca */ /* 0x000fc400000e0000 */
[C---:B------:R-:W-:Y:S01]  /*28250*/  R2UR UR19, R5.reuse ;  /* 0x00000000051372ca */ /* 0x040fe200000e0000 */
[----:B------:R-:W5:Y:S01]  /*28260*/  LD.E R2, desc[UR6][R6.64+0x8] ;  /* 0x0000080606027980 */ /* 0x000f62000c101900 */
[C---:B------:R-:W-:Y:S02]  /*28270*/  R2UR UR14, R4.reuse ;  /* 0x00000000040e72ca */ /* 0x040fe400000e0000 */
[C---:B------:R-:W-:Y:S01]  /*28280*/  R2UR UR15, R5.reuse ;  /* 0x00000000050f72ca */ /* 0x040fe200000e0000 */
[----:B------:R-:W5:Y:S01]  /*28290*/  LD.E R29, desc[UR4][R6.64] ;  /* 0x00000004061d7980 */ /* 0x000f62000c101900 */
[----:B------:R-:W-:Y:S02]  /*282a0*/  R2UR UR16, R4 ;  /* 0x00000000041072ca */ /* 0x000fe400000e0000 */
[----:B------:R-:W-:Y:S01]  /*282b0*/  R2UR UR17, R5 ;  /* 0x00000000051172ca */ /* 0x000fe200000e0000 */
        /* <DEDUP_REMOVED lines=37> */
[----:B------:R-:W5:Y:S01]  /*28510*/  LD.E R105, desc[UR16][R6.64+0x144] ;  /* 0x0001441006697980 */ /* 0x000f62000c101900 */
[----:B---3--:R-:W-:-:S05]  /*28520*/  FMUL.FTZ R25, R8, R25 ;  /* 0x0000001908197220 */ /* 0x008fca0000410000 */
[----:B------:R1:W-:Y:S04]  /*28530*/  ST.E desc[UR8][R6.64+0x10], R25 ;  /* 0x0000101906007985 */ /* 0x0003e8000c101908 */
[----:B-1----:R-:W3:Y:S01]  /*28540*/  LD.E R25, desc[UR6][R6.64+0x154] ;  /* 0x0001540606197980 */ /* 0x002ee2000c101900 */
[C---:B--2---:R-:W-:Y:S01]  /*28550*/  FMUL.FTZ R3, R8.reuse, R3 ;  /* 0x0000000308037220 */ /* 0x044fe20000410000 */
[----:B----4-:R-:W-:-:S04]  /*28560*/  FMUL.FTZ R27, R8, R27 ;  /* 0x0000001b081b7220 */ /* 0x010fc80000410000 */
[----:B------:R1:W-:Y:S04]  /*28570*/  ST.E desc[UR10][R6.64+0x14], R3 ;  /* 0x0000140306007985 */ /* 0x0003e8000c10190a */
[----:B------:R2:W-:Y:S04]  /*28580*/  ST.E desc[UR12][R6.64+0x20], R27 ;  /* 0x0000201b06007985 */ /* 0x0005e8000c10190c */
[----:B-1----:R-:W4:Y:S04]  /*28590*/  LD.E R3, desc[UR18][R6.64+0x150] ;  /* 0x0001501206037980 */ /* 0x002f28000c101900 */
[----:B--2---:R-:W2:Y:S01]  /*285a0*/  LD.E R27, desc[UR6][R6.64+0x160] ;  /* 0x00016006061b7980 */ /* 0x004ea2000c101900 */
[----:B---3--:R-:W-:-:S05]  /*285b0*/  FMUL.FTZ R25, R8, R25 ;  /* 0x0000001908197220 */ /* 0x008fca0000410000 */
[----:B------:R1:W-:Y:S04]  /*285c0*/  ST.E desc[UR4][R6.64+0x154], R25 ;  /* 0x0001541906007985 */ /* 0x0003e8000c101904 */
[----:B-1----:R-:W3:Y:S01]  /*285d0*/  LD.E R25, desc[UR6][R6.64+0x170] ;  /* 0x0001700606197980 */ /* 0x002ee2000c101900 */
[C---:B----4-:R-:W-:Y:S01]  /*285e0*/  FMUL.FTZ R3, R8.reuse, R3 ;  /* 0x0000000308037220 */ /* 0x050fe20000410000 */
[----:B--2---:R-:W-:-:S04]  /*285f0*/  FMUL.FTZ R27, R8, R27 ;  /* 0x0000001b081b7220 */ /* 0x004fc80000410000 */
        /* <DEDUP_REMOVED lines=50> */
[----:B------:R5:W-:Y:S02]  /*28920*/  ST.E desc[UR4][R6.64+0x1e4], R25 ;  /* 0x0001e41906007985 */ /* 0x000be4000c101904 */
[----:B-----5:R-:W-:Y:S02]  /*28930*/  FMUL.FTZ R25, R9, R2 ;  /* 0x0000000209197220 */ /* 0x020fe40000410000 */
[----:B------:R-:W3:Y:S01]  /*28940*/  LD.E R2, desc[UR6][R6.64+0xc] ;  /* 0x00000c0606027980 */ /* 0x000ee2000c101900 */
[C---:B----4-:R-:W-:Y:S01]  /*28950*/  FMUL.FTZ R3, R8.reuse, R3 ;  /* 0x0000000308037220 */ /* 0x050fe20000410000 */
[----:B--2---:R-:W-:-:S04]  /*28960*/  FMUL.FTZ R27, R8, R27 ;  /* 0x0000001b081b7220 */ /* 0x004fc80000410000 */
[----:B------:R1:W-:Y:S04]  /*28970*/  ST.E desc[UR4][R6.64+0x1e0], R3 ;  /* 0x0001e00306007985 */ /* 0x0003e8000c101904 */
[----:B------:R3:W-:Y:S04]  /*28980*/  ST.E desc[UR4][R6.64+0x1f0], R27 ;  /* 0x0001f01b06007985 */ /* 0x0007e8000c101904 */
[----:B-1----:R-:W2:Y:S01]  /*28990*/  LD.E R3, desc[UR6][R6.64+0x1f4] ;  /* 0x0001f40606037980 */ /* 0x002ea2000c101900 */
[----:B---3--:R-:W-:-:S03]  /*289a0*/  FMUL.FTZ R27, R9, R2 ;  /* 0x00000002091b7220 */ /* 0x008fc60000410000 */
[----:B------:R-:W3:Y:S01]  /*289b0*/  LD.E R2, desc[UR6][R6.64+0x18] ;  /* 0x0000180606027980 */ /* 0x000ee2000c101900 */
[----:B--2---:R-:W-:-:S05]  /*289c0*/  FMUL.FTZ R3, R8, R3 ;  /* 0x0000000308037220 */ /* 0x004fca0000410000 */
[----:B------:R3:W-:Y:S02]  /*289d0*/  ST.E desc[UR4][R6.64+0x1f4], R3 ;  /* 0x0001f40306007985 */ /* 0x0007e4000c101904 */
[C---:B---3--:R-:W-:Y:S02]  /*289e0*/  FMUL.FTZ R3, R9.reuse, R2 ;  /* 0x0000000209037220 */ /* 0x048fe40000410000 */
[----:B------:R-:W2:Y:S04]  /*289f0*/  LD.E R2, desc[UR6][R6.64+0x1c] ;  /* 0x00001c0606027980 */ /* 0x000ea8000c101900 */
[----:B------:R2:W-:Y:S02]  /*28a00*/  ST.E desc[UR4][R6.64+0x8], R25 ;  /* 0x0000081906007985 */ /* 0x0005e4000c101904 */
[----:B--2---:R-:W-:-:S02]  /*28a10*/  FMUL.FTZ R25, R9, R2 ;  /* 0x0000000209197220 */ /* 0x004fc40000410000 */
[----:B------:R-:W2:Y:S04]  /*28a20*/  LD.E R2, desc[UR6][R6.64+0x28] ;  /* 0x0000280606027980 */ /* 0x000ea8000c101900 */
[----:B------:R2:W-:Y:S02]  /*28a30*/  ST.E desc[UR4][R6.64+0xc], R27 ;  /* 0x00000c1b06007985 */ /* 0x0005e4000c101904 */
[C---:B--2---:R-:W-:Y:S02]  /*28a40*/  FMUL.FTZ R27, R9.reuse, R2 ;  /* 0x00000002091b7220 */ /* 0x044fe40000410000 */
        /* <DEDUP_REMOVED lines=42> */
[----:B------:R-:W2:Y:S01]  /*28cf0*/  LD.E R2, desc[UR6][R6.64+0x9c] ;  /* 0x00009c0606027980 */ /* 0x000ea2000c101900 */
        /* <DEDUP_REMOVED lines=80> */
[----:B------:R3:W-:Y:S01]  /*29200*/  ST.E desc[UR4][R6.64+0x98], R25 ;  /* 0x0000981906007985 */ /* 0x0007e2000c101904 */
[----:B--2---:R-:W-:-:S05]  /*29210*/  FMUL.FTZ R27, R9, R2 ;  /* 0x00000002091b7220 */ /* 0x004fca0000410000 */
[----:B------:R2:W-:Y:S04]  /*29220*/  ST.E desc[UR4][R6.64+0x9c], R27 ;  /* 0x00009c1b06007985 */ /* 0x0005e8000c101904 */
[----:B------:R-:W1:Y:S02]  /*29230*/  LD.E R2, desc[UR6][R6.64+0xa8] ;  /* 0x0000a80606027980 */ /* 0x000e64000c101900 */
[----:B-1----:R-:W-:-:S05]  /*29240*/  FMUL.FTZ R3, R9, R2 ;  /* 0x0000000209037220 */ /* 0x002fca0000410000 */
[----:B------:R1:W-:Y:S04]  /*29250*/  ST.E desc[UR4][R6.64+0xa8], R3 ;  /* 0x0000a80306007985 */ /* 0x0003e8000c101904 */
[----:B------:R-:W3:Y:S02]  /*29260*/  LD.E R2, desc[UR6][R6.64+0xac] ;  /* 0x0000ac0606027980 */ /* 0x000ee4000c101900 */
[----:B---3--:R-:W-:-:S05]  /*29270*/  FMUL.FTZ R25, R9, R2 ;  /* 0x0000000209197220 */ /* 0x008fca0000410000 */
[----:B------:R3:W-:Y:S04]  /*29280*/  ST.E desc[UR4][R6.64+0xac], R25 ;  /* 0x0000ac1906007985 */ /* 0x0007e8000c101904 */
[----:B------:R-:W2:Y:S02]  /*29290*/  LD.E R2, desc[UR6][R6.64+0xb8] ;  /* 0x0000b80606027980 */ /* 0x000ea4000c101900 */
        /* <DEDUP_REMOVED lines=115> */
[----:B------:R-:W-:Y:S04]  /*299d0*/  ST.E desc[UR4][R6.64+0x1e8], R25 ;  /* 0x0001e81906007985 */ /* 0x000fe8000c101904 */
[----:B------:R-:W2:Y:S02]  /*299e0*/  LD.E R2, desc[UR6][R6.64+0x1ec] ;  /* 0x0001ec0606027980 */ /* 0x000ea4000c101900 */
[----:B--2---:R-:W-:-:S05]  /*299f0*/  FMUL.FTZ R27, R9, R2 ;  /* 0x00000002091b7220 */ /* 0x004fca0000410000 */
[----:B------:R2:W-:Y:S04]  /*29a00*/  ST.E desc[UR4][R6.64+0x1ec], R27 ;  /* 0x0001ec1b06007985 */ /* 0x0005e8000c101904 */
[----:B------:R-:W3:Y:S02]  /*29a10*/  LD.E R2, desc[UR6][R6.64+0x1f8] ;  /* 0x0001f80606027980 */ /* 0x000ee4000c101900 */
[----:B---3--:R-:W-:-:S05]  /*29a20*/  FMUL.FTZ R29, R9, R2 ;  /* 0x00000002091d7220 */ /* 0x008fca0000410000 */
[----:B------:R-:W-:Y:S04]  /*29a30*/  ST.E desc[UR4][R6.64+0x1f8], R29 ;  /* 0x0001f81d06007985 */ /* 0x000fe8000c101904 */
[----:B------:R-:W3:Y:S01]  /*29a40*/  LD.E R2, desc[UR6][R6.64+0x1fc] ;  /* 0x0001fc0606027980 */ /* 0x000ee2000c101900 */
[----:B------:R-:W-:Y:S01]  /*29a50*/  LEA.HI R28, R202, 0x8, RZ, 0x19 ;  /* 0x00000008ca1c7811 */ /* 0x000fe200078fc8ff */
[----:B---3--:R-:W-:-:S05]  /*29a60*/  FMUL.FTZ R9, R9, R2 ;  /* 0x0000000209097220 */ /* 0x008fca0000410000 */
[----:B------:R3:W-:Y:S04]  /*29a70*/  ST.E desc[UR4][R6.64+0x1fc], R9 ;  /* 0x0001fc0906007985 */ /* 0x0007e8000c101904 */
[----:B-1----:R-:W4:Y:S01]  /*29a80*/  LDL.64 R2, [R0+0x80] ;  /* 0x0000800000027983 */ /* 0x002f220000100a00 */
[----:B------:R1:W-:Y:S06]  /*29a90*/  BAR.SYNC.DEFER_BLOCKING R28, 0x100 ;  /* 0x0004001c0000751d */ /* 0x0003ec0000010000 */
[----:B--2---:R-:W2:Y:S04]  /*29aa0*/  LDL.64 R26, [R0] ;  /* 0x00000000001a7983 */ /* 0x004ea80000100a00 */
[----:B------:R-:W5:Y:S04]  /*29ab0*/  LDL.64 R24, [R0+0x98] ;  /* 0x0000980000187983 */ /* 0x000f680000100a00 */
[----:B---3--:R-:W3:Y:S04]  /*29ac0*/  LDL.64 R8, [R0+0x88] ;  /* 0x0000880000087983 */ /* 0x008ee80000100a00 */
[----:B----4-:R-:W4:Y:S04]  /*29ad0*/  LD.E R29, desc[UR4][R2.64] ;  /* 0x00000004021d7980 */ /* 0x010f28000c101900 */
[----:B--2---:R-:W2:Y:S04]  /*29ae0*/  LD.E R215, desc[UR6][R26.64] ;  /* 0x000000061ad77980 */ /* 0x004ea8000c101900 */
[----:B-----5:R-:W2:Y:S04]  /*29af0*/  LD.E.64 R6, desc[UR4][R24.64] ;  /* 0x0000000418067980 */ /* 0x020ea8000c101b00 */
[----:B----4-:R4:W-:Y:S04]  /*29b00*/  ST.E desc[UR8][R2.64], R29 ;  /* 0x0000001d02007985 */ /* 0x0109e8000c101908 */
[----:B------:R-:W5:Y:S04]  /*29b10*/  LD.E R31, desc[UR10][R2.64+0x4] ;  /* 0x0000040a021f7980 */ /* 0x000f68000c101900 */
[----:B-----5:R5:W-:Y:S04]  /*29b20*/  ST.E desc[UR4][R2.64+0x4], R31 ;  /* 0x0000041f02007985 */ /* 0x020be8000c101904 */
[----:B------:R-:W3:Y:S04]  /*29b30*/  LD.E R33, desc[UR6][R2.64+0x8] ;  /* 0x0000080602217980 */ /* 0x000ee8000c101900 */
[----:B---3--:R-:W-:Y:S04]  /*29b40*/  ST.E desc[UR4][R2.64+0x8], R33 ;  /* 0x0000082102007985 */ /* 0x008fe8000c101904 */
[----:B------:R-:W3:Y:S04]  /*29b50*/  LD.E R27, desc[UR6][R2.64+0xc] ;  /* 0x00000c06021b7980 */ /* 0x000ee8000c101900 */
[----:B---3--:R3:W-:Y:S04]  /*29b60*/  ST.E desc[UR4][R2.64+0xc], R27 ;  /* 0x00000c1b02007985 */ /* 0x0087e8000c101904 */
[----:B------:R-:W2:Y:S04]  /*29b70*/  LD.E R25, desc[UR6][R2.64+0x10] ;  /* 0x0000100602197980 */ /* 0x000ea8000c101900 */
[----:B--2---:R2:W-:Y:S04]  /*29b80*/  ST.E desc[UR4][R2.64+0x10], R25 ;  /* 0x0000101902007985 */ /* 0x0045e8000c101904 */
[----:B----4-:R-:W4:Y:S04]  /*29b90*/  LD.E R29, desc[UR6][R2.64+0x14] ;  /* 0x00001406021d7980 */ /* 0x010f28000c101900 */
[----:B----4-:R4:W-:Y:S04]  /*29ba0*/  ST.E desc[UR4][R2.64+0x14], R29 ;  /* 0x0000141d02007985 */ /* 0x0109e8000c101904 */
[----:B-----5:R-:W5:Y:S04]  /*29bb0*/  LD.E R31, desc[UR6][R2.64+0x18] ;  /* 0x00001806021f7980 */ /* 0x020f68000c101900 */
[----:B-----5:R5:W-:Y:S04]  /*29bc0*/  ST.E desc[UR4][R2.64+0x18], R31 ;  /* 0x0000181f02007985 */ /* 0x020be8000c101904 */
[----:B---3--:R-:W3:Y:S04]  /*29bd0*/  LD.E R27, desc[UR6][R2.64+0x1c] ;  /* 0x00001c06021b7980 */ /* 0x008ee8000c101900 */
[----:B---3--:R3:W-:Y:S04]  /*29be0*/  ST.E desc[UR4][R2.64+0x1c], R27 ;  /* 0x00001c1b02007985 */ /* 0x0087e8000c101904 */
[----:B--2---:R-:W2:Y:S04]  /*29bf0*/  LD.E R25, desc[UR6][R2.64+0x20] ;  /* 0x0000200602197980 */ /* 0x004ea8000c101900 */
        /* <DEDUP_REMOVED lines=234> */
[----:B----4-:R-:W-:Y:S04]  /*2aaa0*/  ST.E desc[UR4][R2.64+0x1f4], R29 ;  /* 0x0001f41d02007985 */ /* 0x010fe8000c101904 */
[----:B-----5:R-:W4:Y:S04]  /*2aab0*/  LD.E R31, desc[UR6][R2.64+0x1f8] ;  /* 0x0001f806021f7980 */ /* 0x020f28000c101900 */
[----:B----4-:R-:W-:Y:S04]  /*2aac0*/  ST.E desc[UR4][R2.64+0x1f8], R31 ;  /* 0x0001f81f02007985 */ /* 0x010fe8000c101904 */
[----:B---3--:R-:W3:Y:S01]  /*2aad0*/  LD.E R27, desc[UR6][R2.64+0x1fc] ;  /* 0x0001fc06021b7980 */ /* 0x008ee2000c101900 */
[----:B------:R-:W-:-:S02]  /*2aae0*/  R2UR UR20, R4 ;  /* 0x00000000041472ca */ /* 0x000fc400000e0000 */
[C---:B------:R-:W-:Y:S02]  /*2aaf0*/  R2UR UR21, R5.reuse ;  /* 0x00000000051572ca */ /* 0x040fe400000e0000 */
[C---:B------:R-:W-:Y:S02]  /*2ab00*/  R2UR UR22, R4.reuse ;  /* 0x00000000041672ca */ /* 0x040fe400000e0000 */
[C---:B------:R-:W-:Y:S02]  /*2ab10*/  R2UR UR23, R5.reuse ;  /* 0x00000000051772ca */ /* 0x040fe400000e0000 */
[C---:B------:R-:W-:Y:S02]  /*2ab20*/  R2UR UR24, R4.reuse ;  /* 0x00000000041872ca */ /* 0x040fe400000e0000 */
[----:B------:R-:W-:Y:S02]  /*2ab30*/  R2UR UR25, R5 ;  /* 0x00000000051972ca */ /* 0x000fe400000e0000 */
        /* <DEDUP_REMOVED lines=20> */
[----:B------:R-:W-:Y:S02]  /*2ac80*/  R2UR UR58, R4 ;  /* 0x00000000043a72ca */ /* 0x000fe400000e0000 */
[----:B------:R-:W-:Y:S01]  /*2ac90*/  R2UR UR59, R5 ;  /* 0x00000000053b72ca */ /* 0x000fe200000e0000 */
[----:B---3--:R3:W-:Y:S04]  /*2aca0*/  ST.E desc[UR4][R2.64+0x1fc], R27 ;  /* 0x0001fc1b02007985 */ /* 0x0087e8000c101904 */
[----:B------:R-:W4:Y:S04]  /*2acb0*/  LD.E R212, desc[UR6][R8.64] ;  /* 0x0000000608d47980 */ /* 0x000f28000c101900 */
[----:B------:R-:W5:Y:S04]  /*2acc0*/  LD.E R24, desc[UR8][R2.64] ;  /* 0x0000000802187980 */ /* 0x000f68000c101900 */
[----:B--2---:R-:W5:Y:S04]  /*2acd0*/  LD.E R25, desc[UR10][R2.64+0x4] ;  /* 0x0000040a02197980 */ /* 0x004f68000c101900 */
[----:B------:R-:W5:Y:S04]  /*2ace0*/  LD.E R26, desc[UR12][R2.64+0x8] ;  /* 0x0000080c021a7980 */ /* 0x000f68000c101900 */
[----:B---3--:R-:W5:Y:S04]  /*2acf0*/  LD.E R27, desc[UR14][R2.64+0xc] ;  /* 0x00000c0e021b7980 */ /* 0x008f68000c101900 */
        /* <DEDUP_REMOVED lines=124> */
[----:B------:R-:W-:Y:S01]  /*2b4c0*/  IMAD R6, R215, 0xc00, R6 ;  /* 0x00000c00d7067824 */ /* 0x000fe200078e0206 */
[----:B----4-:R-:W-:-:S02]  /*2b4d0*/  ISETP.NE.U32.AND P0, PT, R212, RZ, PT ;  /* 0x000000ffd400720c */ /* 0x010fc40003f05070 */
[----:B------:R-:W-:Y:S02]  /*2b4e0*/  R2UR UR7, R7 ;  /* 0x00000000070772ca */ /* 0x000fe400000e0000 */
[----:B------:R-:W-:Y:S02]  /*2b4f0*/  R2UR UR6, R6 ;  /* 0x00000000060672ca */ /* 0x000fe400000e0000 */
[----:B------:R-:W-:Y:S02]  /*2b500*/  F2FP.F16.F32.PACK_AB R152, R152, R213 ;  /* 0x000000d59898723e */ /* 0x000fe400000000ff */
[----:B------:R-:W-:Y:S02]  /*2b510*/  F2FP.F16.F32.PACK_AB R154, R207, R154 ;  /* 0x0000009acf9a723e */ /* 0x000fe400000000ff */
[----:B------:R-:W-:Y:S02]  /*2b520*/  F2FP.F16.F32.PACK_AB R153, R206, R153 ;  /* 0x00000099ce99723e */ /* 0x000fe400000000ff */
[----:B------:R-:W-:Y:S01]  /*2b530*/  F2FP.F16.F32.PACK_AB R155, R158, R155 ;  /* 0x0000009b9e9b723e */ /* 0x000fe200000000ff */
[----:B------:R-:W-:Y:S01]  /*2b540*/  VOTEU.ANY UP0, P0 ;  /* 0x00000000003f7886 */ /* 0x000fe20000000100 */
        /* <DEDUP_REMOVED lines=19> */
[----:B------:R-:W-:Y:S01]  /*2b680*/  R2UR UR25, R5 ;  /* 0x00000000051972ca */ /* 0x000fe200000e0000 */
[----:B-----5:R-:W-:-:S06]  /*2b690*/  WARPGROUP.ARRIVE ;  /* 0x00000000000079c5 */ /* 0x020fcc0000000000 */
[----:B------:R-:W-:Y:S01]  /*2b6a0*/  HGMMA.64x256x16.F32 R24, R152, gdesc[UR4].tnspB, R24, UP0, gsb0 ;  /* 0x43e0000498187df0 */ /* 0x000fe2000b800818 */
        /* <DEDUP_REMOVED lines=17> */
[----:B------:R-:W-:Y:S01]  /*2b7c0*/  R2UR UR55, R5 ;  /* 0x00000000053772ca */ /* 0x000fe200000e0000 */
[----:B------:R-:W-:-:S02]  /*2b7d0*/  WARPGROUP.DEPBAR.LE gsb0, 0x0 ;  /* 0x00008000000079c5 */ /* 0x000fc40000010000 */
[----:B------:R1:W-:Y:S01]  /*2b7e0*/  ST.E desc[UR4][R2.64], R24 ;  /* 0x0000001802007985 */ /* 0x0003e2000c101904 */
[C---:B------:R-:W-:Y:S02]  /*2b7f0*/  R2UR UR4, R4.reuse ;  /* 0x00000000040472ca */ /* 0x040fe400000e0000 */
[C---:B------:R-:W-:Y:S01]  /*2b800*/  R2UR UR5, R5.reuse ;  /* 0x00000000050572ca */ /* 0x040fe200000e0000 */
[----:B------:R2:W-:Y:S01]  /*2b810*/  ST.E desc[UR6][R2.64+0x4], R25 ;  /* 0x0000041902007985 */ /* 0x0005e2000c101906 */
[C---:B------:R-:W-:Y:S02]  /*2b820*/  R2UR UR6, R4.reuse ;  /* 0x00000000040672ca */ /* 0x040fe400000e0000 */
[C---:B------:R-:W-:Y:S01]  /*2b830*/  R2UR UR7, R5.reuse ;  /* 0x00000000050772ca */ /* 0x040fe200000e0000 */
[----:B------:R3:W-:Y:S01]  /*2b840*/  ST.E desc[UR8][R2.64+0x8], R26 ;  /* 0x0000081a02007985 */ /* 0x0007e2000c101908 */
[C---:B------:R-:W-:Y:S02]  /*2b850*/  R2UR UR8, R4.reuse ;  /* 0x00000000040872ca */ /* 0x040fe400000e0000 */
[----:B------:R-:W-:Y:S01]  /*2b860*/  R2UR UR9, R5 ;  /* 0x00000000050972ca */ /* 0x000fe200000e0000 */
[----:B------:R4:W-:Y:S01]  /*2b870*/  ST.E desc[UR10][R2.64+0xc], R27 ;  /* 0x00000c1b02007985 */ /* 0x0009e2000c10190a */
[----:B------:R-:W-:-:S02]  /*2b880*/  R2UR UR10, R4 ;  /* 0x00000000040a72ca */ /* 0x000fc400000e0000 */
        /* <DEDUP_REMOVED lines=27> */
[----:B------:R-:W-:Y:S01]  /*2ba40*/  R2UR UR7, R5 ;  /* 0x00000000050772ca */ /* 0x000fe200000e0000 */
[----:B------:R5:W-:Y:S04]  /*2ba50*/  ST.E desc[UR8][R2.64+0x34], R37 ;  /* 0x0000342502007985 */ /* 0x000be8000c101908 */
[----:B------:R5:W-:Y:S04]  /*2ba60*/  ST.E desc[UR10][R2.64+0x38], R38 ;  /* 0x0000382602007985 */ /* 0x000be8000c10190a */
[----:B------:R5:W-:Y:S04]  /*2ba70*/  ST.E desc[UR12][R2.64+0x3c], R39 ;  /* 0x00003c2702007985 */ /* 0x000be8000c10190c */
[----:B------:R5:W-:Y:S04]  /*2ba80*/  ST.E desc[UR14][R2.64+0x40], R40 ;  /* 0x0000402802007985 */ /* 0x000be8000c10190e */
[----:B------:R5:W-:Y:S04]  /*2ba90*/  ST.E desc[UR16][R2.64+0x44], R41 ;  /* 0x0000442902007985 */ /* 0x000be8000c101910 */
[----:B------:R5:W-:Y:S01]  /*2baa0*/  ST.E desc[UR18][R2.64+0x48], R42 ;  /* 0x0000482a02007985 */ /* 0x000be2000c101912 */
[----:B------:R-:W-:-:S03]  /*2bab0*/  R2UR UR8, R4 ;  /* 0x00000000040872ca */ /* 0x000fc600000e0000 */
[----:B------:R5:W-:Y:S01]  /*2bac0*/  ST.E desc[UR20][R2.64+0x4c], R43 ;  /* 0x00004c2b02007985 */ /* 0x000be2000c101914 */
[----:B------:R-:W-:-:S03]  /*2bad0*/  R2UR UR9, R5 ;  /* 0x00000000050972ca */ /* 0x000fc600000e0000 */
[----:B------:R5:W-:Y:S04]  /*2bae0*/  ST.E desc[UR22][R2.64+0x50], R44 ;  /* 0x0000502c02007985 */ /* 0x000be8000c101916 */
[----:B------:R5:W-:Y:S04]  /*2baf0*/  ST.E desc[UR24][R2.64+0x54], R45 ;  /* 0x0000542d02007985 */ /* 0x000be8000c101918 */
[----:B------:R5:W-:Y:S01]  /*2bb00*/  ST.E desc[UR4][R2.64+0x58], R46 ;  /* 0x0000582e02007985 */ /* 0x000be2000c101904 */
[C---:B------:R-:W-:Y:S02]  /*2bb10*/  R2UR UR4, R4.reuse ;  /* 0x00000000040472ca */ /* 0x040fe400000e0000 */
[----:B------:R-:W-:Y:S01]  /*2bb20*/  R2UR UR5, R5 ;  /* 0x00000000050572ca */ /* 0x000fe200000e0000 */
[----:B------:R5:W-:Y:S01]  /*2bb30*/  ST.E desc[UR6][R2.64+0x5c], R47 ;  /* 0x00005c2f02007985 */ /* 0x000be2000c101906 */
        /* <DEDUP_REMOVED lines=13> */
[C---:B------:R-:W-:Y:S01]  /*2bc10*/  R2UR UR21, R5.reuse ;  /* 0x00000000051572ca */ /* 0x040fe200000e0000 */
[----:B------:R5:W-:Y:S01]  /*2bc20*/  ST.E desc[UR8][R2.64+0x60], R48 ;  /* 0x0000603002007985 */ /* 0x000be2000c101908 */
[C---:B------:R-:W-:Y:S02]  /*2bc30*/  R2UR UR22, R4.reuse ;  /* 0x00000000041672ca */ /* 0x040fe400000e0000 */
[C---:B------:R-:W-:Y:S01]  /*2bc40*/  R2UR UR23, R5.reuse ;  /* 0x00000000051772ca */ /* 0x040fe200000e0000 */
[----:B------:R5:W-:Y:S01]  /*2bc50*/  ST.E desc[UR4][R2.64+0x64], R49 ;  /* 0x0000643102007985 */ /* 0x000be2000c101904 */
[C---:B------:R-:W-:Y:S02]  /*2bc60*/  R2UR UR24, R4.reuse ;  /* 0x00000000041872ca */ /* 0x040fe400000e0000 */
[----:B------:R-:W-:Y:S02]  /*2bc70*/  R2UR UR25, R5 ;  /* 0x00000000051972ca */ /* 0x000fe400000e0000 */
[----:B------:R-:W-:-:S02]  /*2bc80*/  R2UR UR8, R4 ;  /* 0x00000000040872ca */ /* 0x000fc400000e0000 */
[C---:B------:R-:W-:Y:S02]  /*2bc90*/  R2UR UR9, R5.reuse ;  /* 0x00000000050972ca */ /* 0x040fe400000e0000 */
[C---:B------:R-:W-:Y:S02]  /*2bca0*/  R2UR UR4, R4.reuse ;  /* 0x00000000040472ca */ /* 0x040fe400000e0000 */
[----:B------:R-:W-:Y:S01]  /*2bcb0*/  R2UR UR5, R5 ;  /* 0x00000000050572ca */ /* 0x000fe200000e0000 */
        /* <DEDUP_REMOVED lines=8> */
[----:B------:R5:W-:Y:S04]  /*2bd40*/  ST.E desc[UR20][R2.64+0x80], R56 ;  /* 0x0000803802007985 */ /* 0x000be8000c101914 */
[----:B------:R5:W-:Y:S04]  /*2bd50*/  ST.E desc[UR22][R2.64+0x84], R57 ;  /* 0x0000843902007985 */ /* 0x000be8000c101916 */
[----:B------:R5:W-:Y:S01]  /*2bd60*/  ST.E desc[UR24][R2.64+0x88], R58 ;  /* 0x0000883a02007985 */ /* 0x000be2000c101918 */
[----:B------:R-:W-:-:S03]  /*2bd70*/  R2UR UR10, R4 ;  /* 0x00000000040a72ca */ /* 0x000fc600000e0000 */
[----:B------:R5:W-:Y:S01]  /*2bd80*/  ST.E desc[UR8][R2.64+0x8c], R59 ;  /* 0x00008c3b02007985 */ /* 0x000be2000c101908 */
[C---:B------:R-:W-:Y:S02]  /*2bd90*/  R2UR UR8, R4.reuse ;  /* 0x00000000040872ca */ /* 0x040fe400000e0000 */
[C---:B------:R-:W-:Y:S01]  /*2bda0*/  R2UR UR9, R5.reuse ;  /* 0x00000000050972ca */ /* 0x040fe200000e0000 */
[----:B------:R5:W-:Y:S01]  /*2bdb0*/  ST.E desc[UR4][R2.64+0x90], R60 ;  /* 0x0000903c02007985 */ /* 0x000be2000c101904 */
        /* <DEDUP_REMOVED lines=289> */
[----:B------:R-:W-:Y:S01]  /*2cfd0*/  R2UR UR57, R5 ;  /* 0x00000000053972ca */ /* 0x000fe200000e0000 */
[----:B------:R-:W-:Y:S01]  /*2cfe0*/  ST.E desc[UR6][R8.64], R196 ;  /* 0x000000c408007985 */ /* 0x000fe2000c101906 */
[----:B------:R-:W-:-:S02]  /*2cff0*/  R2UR UR60, R4 ;  /* 0x00000000043c72ca */ /* 0x000fc400000e0000 */
[C---:B------:R-:W-:Y:S01]  /*2d000*/  R2UR UR61, R5.reuse ;  /* 0x00000000053d72ca */ /* 0x040fe200000e0000 */
[----:B-1----:R-:W5:Y:S01]  /*2d010*/  LD.E R24, desc[UR8][R2.64] ;  /* 0x0000000802187980 */ /* 0x002f62000c101900 */
[C---:B------:R-:W-:Y:S02]  /*2d020*/  R2UR UR58, R4.reuse ;  /* 0x00000000043a72ca */ /* 0x040fe400000e0000 */
[C---:B------:R-:W-:Y:S01]  /*2d030*/  R2UR UR59, R5.reuse ;  /* 0x00000000053b72ca */ /* 0x040fe200000e0000 */
[----:B--2---:R-:W2:Y:S01]  /*2d040*/  LD.E R25, desc[UR10][R2.64+0x4] ;  /* 0x0000040a02197980 */ /* 0x004ea2000c101900 */
[C---:B------:R-:W-:Y:S02]  /*2d050*/  R2UR UR4, R4.reuse ;  /* 0x00000000040472ca */ /* 0x040fe400000e0000 */
[----:B------:R-:W-:Y:S01]  /*2d060*/  R2UR UR5, R5 ;  /* 0x00000000050572ca */ /* 0x000fe200000e0000 */
[----:B---3--:R-:W2:Y:S01]  /*2d070*/  LD.E R26, desc[UR12][R2.64+0x8] ;  /* 0x0000080c021a7980 */ /* 0x008ea2000c101900 */
[----:B------:R-:W-:-:S02]  /*2d080*/  R2UR UR6, R4 ;  /* 0x00000000040672ca */ /* 0x000fc400000e0000 */
[C---:B------:R-:W-:Y:S01]  /*2d090*/  R2UR UR7, R5.reuse ;  /* 0x00000000050772ca */ /* 0x040fe200000e0000 */
[----:B----4-:R-:W2:Y:S01]  /*2d0a0*/  LD.E R27, desc[UR14][R2.64+0xc] ;  /* 0x00000c0e021b7980 */ /* 0x010ea2000c101900 */
[C---:B------:R-:W-:Y:S02]  /*2d0b0*/  R2UR UR8, R4.reuse ;  /* 0x00000000040872ca */ /* 0x040fe400000e0000 */
[C---:B------:R-:W-:Y:S01]  /*2d0c0*/  R2UR UR9, R5.reuse ;  /* 0x00000000050972ca */ /* 0x040fe200000e0000 */
[----:B-----5:R-:W2:Y:S01]  /*2d0d0*/  LD.E R28, desc[UR16][R2.64+0x10] ;  /* 0x00001010021c7980 */ /* 0x020ea2000c101900 */
[C---:B------:R-:W-:Y:S02]  /*2d0e0*/  R2UR UR10, R4.reuse ;  /* 0x00000000040a72ca */ /* 0x040fe400000e0000 */
[----:B------:R-:W-:Y:S01]  /*2d0f0*/  R2UR UR11, R5 ;  /* 0x00000000050b72ca */ /* 0x000fe200000e0000 */
[----:B------:R-:W2:Y:S01]  /*2d100*/  LD.E R29, desc[UR18][R2.64+0x14] ;  /* 0x00001412021d7980 */ /* 0x000ea2000c101900 */
[----:B------:R-:W-:-:S02]  /*2d110*/  R2UR UR12, R4 ;  /* 0x00000000040c72ca */ /* 0x000fc400000e0000 */
[C---:B------:R-:W-:Y:S01]  /*2d120*/  R2UR UR13, R5.reuse ;  /* 0x00000000050d72ca */ /* 0x040fe200000e0000 */
[----:B------:R-:W2:Y:S01]  /*2d130*/  LD.E R30, desc[UR20][R2.64+0x18] ;  /* 0x00001814021e7980 */ /* 0x000ea2000c101900 */
[C---:B------:R-:W-:Y:S02]  /*2d140*/  R2UR UR14, R4.reuse ;  /* 0x00000000040e72ca */ /* 0x040fe400000e0000 */
[C---:B------:R-:W-:Y:S01]  /*2d150*/  R2UR UR15, R5.reuse ;  /* 0x00000000050f72ca */ /* 0x040fe200000e0000 */
[----:B------:R-:W2:Y:S01]  /*2d160*/  LD.E R31, desc[UR22][R2.64+0x1c] ;  /* 0x00001c16021f7980 */ /* 0x000ea2000c101900 */
        /* <DEDUP_REMOVED lines=303> */
[----:B------:R-:W-:Y:S02]  /*2e460*/  R2UR UR56, R4 ;  /* 0x00000000043872ca */ /* 0x000fe400000e0000 */
[----:B------:R-:W-:Y:S01]  /*2e470*/  R2UR UR57, R5 ;  /* 0x00000000053972ca */ /* 0x000fe200000e0000 */
        /* <DEDUP_REMOVED lines=19> */
[----:B------:R-:W-:-:S02]  /*2e5b0*/  VIADD R152, R6, 0x80 ;  /* 0x0000008006987836 */ /* 0x000fc40000000000 */
[----:B------:R-:W-:Y:S01]  /*2e5c0*/  IMAD.MOV.U32 R153, RZ, RZ, R7 ;  /* 0x000000ffff997224 */ /* 0x000fe200078e0007 */
[----:B------:R-:W-:Y:S02]  /*2e5d0*/  F2FP.F16.F32.PACK_AB R156, R156, R157 ;  /* 0x0000009d9c9c723e */ /* 0x000fe400000000ff */
[----:B------:R-:W-:Y:S02]  /*2e5e0*/  R2UR UR6, R152 ;  /* 0x00000000980672ca */ /* 0x000fe400000e0000 */
[----:B------:R-:W-:Y:S02]  /*2e5f0*/  R2UR UR7, R153 ;  /* 0x00000000990772ca */ /* 0x000fe400000e0000 */
[----:B------:R-:W-:Y:S02]  /*2e600*/  F2FP.F16.F32.PACK_AB R158, R14, R21 ;  /* 0x000000150e9e723e */ /* 0x000fe400000000ff */
[----:B------:R-:W-:Y:S02]  /*2e610*/  F2FP.F16.F32.PACK_AB R157, R12, R13 ;  /* 0x0000000d0c9d723e */ /* 0x000fe400000000ff */
[----:B------:R-:W-:-:S02]  /*2e620*/  F2FP.F16.F32.PACK_AB R159, R159, R160 ;  /* 0x000000a09f9f723e */ /* 0x000fc400000000ff */
        /* <DEDUP_REMOVED lines=18> */
[----:B------:R-:W-:Y:S02]  /*2e750*/  R2UR UR24, R4 ;  /* 0x00000000041872ca */ /* 0x000fe400000e0000 */
[----:B------:R-:W-:Y:S01]  /*2e760*/  R2UR UR25, R5 ;  /* 0x00000000051972ca */ /* 0x000fe200000e0000 */
[----:B--2---:R-:W-:-:S06]  /*2e770*/  WARPGROUP.ARRIVE ;  /* 0x00000000000079c5 */ /* 0x004fcc0000000000 */
[----:B------:R-:W-:Y:S01]  /*2e780*/  HGMMA.64x256x16.F32 R24, R156, gdesc[UR4].tnspB, R24, gsb0 ;  /* 0x43e000049c187df0 */ /* 0x000fe20008000818 */
        /* <DEDUP_REMOVED lines=753> */
[----:B------:R-:W-:-:S03]  /*316a0*/  IMAD.MOV.U32 R13, RZ, RZ, R7 ;  /* 0x000000ffff0d7224 */ /* 0x000fc600078e0007 */
[----:B------:R-:W-:Y:S02]  /*316b0*/  R2UR UR6, R12 ;  /* 0x000000000c0672ca */ /* 0x000fe400000e0000 */
[----:B------:R-:W-:Y:S02]  /*316c0*/  R2UR UR7, R13 ;  /* 0x000000000d0772ca */ /* 0x000fe400000e0000 */
[----:B------:R-:W-:Y:S02]  /*316d0*/  F2FP.F16.F32.PACK_AB R152, R167, R168 ;  /* 0x000000a8a798723e */ /* 0x000fe400000000ff */
        /* <DEDUP_REMOVED lines=1602> */
[C---:B------:R-:W-:Y:S01]  /*37b00*/  R2UR UR51, R5.reuse ;  /* 0x00000000053372ca */ /* 0x040fe200000e0000 */
[----:B------:R-:W-:Y:S02]  /*37b10*/  WARPGROUP.DEPBAR.LE gsb0, 0x0 ;  /* 0x00008000000079c5 */ /* 0x000fe40000010000 */
        /* <DEDUP_REMOVED lines=351> */
[----:B------:R-:W-:Y:S01]  /*39110*/  ST.E desc[UR6][R2.64+0x1ec], R147 ;  /* 0x0001ec9302007985 */ /* 0x000fe2000c101906 */
[----:B------:R-:W-:-:S03]  /*39120*/  R2UR UR5, R5 ;  /* 0x00000000050572ca */ /* 0x000fc600000e0000 */
[----:B------:R-:W-:Y:S01]  /*39130*/  ST.E desc[UR8][R2.64+0x1f0], R148 ;  /* 0x0001f09402007985 */ /* 0x000fe2000c101908 */
[----:B------:R-:W-:-:S03]  /*39140*/  R2UR UR6, R4 ;  /* 0x00000000040672ca */ /* 0x000fc600000e0000 */
[----:B------:R-:W-:Y:S01]  /*39150*/  ST.E desc[UR10][R2.64+0x1f4], R149 ;  /* 0x0001f49502007985 */ /* 0x000fe2000c10190a */
[----:B------:R-:W-:-:S03]  /*39160*/  R2UR UR7, R5 ;  /* 0x00000000050772ca */ /* 0x000fc600000e0000 */
[----:B------:R-:W-:Y:S01]  /*39170*/  ST.E desc[UR12][R2.64+0x1f8], R150 ;  /* 0x0001f89602007985 */ /* 0x000fe2000c10190c */
[C---:B------:R-:W-:Y:S02]  /*39180*/  R2UR UR8, R4.reuse ;  /* 0x00000000040872ca */ /* 0x040fe400000e0000 */
[C---:B------:R-:W-:Y:S01]  /*39190*/  R2UR UR9, R5.reuse ;  /* 0x00000000050972ca */ /* 0x040fe200000e0000 */
[----:B------:R-:W-:Y:S01]  /*391a0*/  ST.E desc[UR14][R2.64+0x1fc], R151 ;  /* 0x0001fc9702007985 */ /* 0x000fe2000c10190e */
        /* <DEDUP_REMOVED lines=25> */
[----:B------:R-:W-:Y:S01]  /*39340*/  R2UR UR57, R5 ;  /* 0x00000000053972ca */ /* 0x000fe200000e0000 */
[----:B------:R5:W-:Y:S01]  /*39350*/  ST.E desc[UR4][R2.64+0x1e8], R146 ;  /* 0x0001e89202007985 */ /* 0x000be2000c101904 */
[----:B------:R-:W-:-:S03]  /*39360*/  R2UR UR60, R4 ;  /* 0x00000000043c72ca */ /* 0x000fc600000e0000 */
[----:B------:R-:W-:Y:S01]  /*39370*/  ST.E desc[UR6][R8.64], R196 ;  /* 0x000000c408007985 */ /* 0x000fe2000c101906 */
[C---:B------:R-:W-:Y:S02]  /*39380*/  R2UR UR61, R5.reuse ;  /* 0x00000000053d72ca */ /* 0x040fe400000e0000 */
        /* <DEDUP_REMOVED lines=324> */
[----:B------:R-:W-:Y:S01]  /*3a7d0*/  R2UR UR56, R4 ;  /* 0x00000000043872ca */ /* 0x000fe200000e0000 */
[----:B------:R-:W2:Y:S01]  /*3a7e0*/  LD.E R132, desc[UR4][R2.64+0x1b0] ;  /* 0x0001b00402847980 */ /* 0x000ea2000c101900 */
[----:B------:R-:W-:-:S03]  /*3a7f0*/  R2UR UR57, R5 ;  /* 0x00000000053972ca */ /* 0x000fc600000e0000 */
        /* <DEDUP_REMOVED lines=19> */
[----:B------:R-:W-:Y:S01]  /*3a930*/  VIADD R6, R6, 0x280 ;  /* 0x0000028006067836 */ /* 0x000fe20000000000 */
[----:B------:R-:W-:-:S04]  /*3a940*/  R2UR UR7, R7 ;  /* 0x00000000070772ca */ /* 0x000fc800000e0000 */
[----:B------:R-:W-:Y:S02]  /*3a950*/  R2UR UR6, R6 ;  /* 0x00000000060672ca */ /* 0x000fe400000e0000 */
[----:B------:R-:W-:Y:S02]  /*3a960*/  F2FP.F16.F32.PACK_AB R152, R191, R192 ;  /* 0x000000c0bf98723e */ /* 0x000fe400000000ff */
[----:B------:R-:W-:Y:S02]  /*3a970*/  F2FP.F16.F32.PACK_AB R154, R187, R190 ;  /* 0x000000bebb9a723e */ /* 0x000fe400000000ff */
[----:B------:R-:W-:Y:S02]  /*3a980*/  F2FP.F16.F32.PACK_AB R153, R163, R164 ;  /* 0x000000a4a399723e */ /* 0x000fe400000000ff */
[----:B------:R-:W-:Y:S02]  /*3a990*/  F2FP.F16.F32.PACK_AB R155, R161, R162 ;  /* 0x000000a2a19b723e */ /* 0x000fe400000000ff */
        /* <DEDUP_REMOVED lines=27> */
[----:B------:R-:W-:Y:S01]  /*3ab50*/  R2UR UR29, R5 ;  /* 0x00000000051d72ca */ /* 0x000fe200000e0000 */
[----:B------:R-:W-:-:S02]  /*3ab60*/  WARPGROUP.DEPBAR.LE gsb0, 0x0 ;  /* 0x00008000000079c5 */ /* 0x000fc40000010000 */
[----:B------:R-:W-:Y:S01]  /*3ab70*/  ST.E desc[UR4][R2.64], R24 ;  /* 0x0000001802007985 */ /* 0x000fe2000c101904 */
[C---:B------:R-:W-:Y:S02]  /*3ab80*/  R2UR UR4, R4.reuse ;  /* 0x00000000040472ca */ /* 0x040fe400000e0000 */
[C---:B------:R-:W-:Y:S01]  /*3ab90*/  R2UR UR5, R5.reuse ;  /* 0x00000000050572ca */ /* 0x040fe200000e0000 */
[----:B------:R-:W-:Y:S01]  /*3aba0*/  ST.E desc[UR6][R2.64+0x4], R25 ;  /* 0x0000041902007985 */ /* 0x000fe2000c101906 */
[C---:B------:R-:W-:Y:S02]  /*3abb0*/  R2UR UR6, R4.reuse ;  /* 0x00000000040672ca */ /* 0x040fe400000e0000 */
[----:B------:R-:W-:Y:S01]  /*3abc0*/  R2UR UR7, R5 ;  /* 0x00000000050772ca */ /* 0x000fe200000e0000 */
[----:B------:R-:W-:Y:S04]  /*3abd0*/  ST.E desc[UR8][R2.64+0x8], R26 ;  /* 0x0000081a02007985 */ /* 0x000fe8000c101908 */
[----:B------:R-:W-:Y:S04]  /*3abe0*/  ST.E desc[UR10][R2.64+0xc], R27 ;  /* 0x00000c1b02007985 */ /* 0x000fe8000c10190a */
[----:B------:R-:W-:Y:S01]  /*3abf0*/  ST.E desc[UR12][R2.64+0x10], R28 ;  /* 0x0000101c02007985 */ /* 0x000fe2000c10190c */
[----:B------:R-:W-:-:S03]  /*3ac00*/  R2UR UR8, R4 ;  /* 0x00000000040872ca */ /* 0x000fc600000e0000 */
[----:B------:R-:W-:Y:S01]  /*3ac10*/  ST.E desc[UR14][R2.64+0x14], R29 ;  /* 0x0000141d02007985 */ /* 0x000fe2000c10190e */
[----:B------:R-:W-:-:S03]  /*3ac20*/  R2UR UR9, R5 ;  /* 0x00000000050972ca */ /* 0x000fc600000e0000 */
[----:B------:R-:W-:Y:S04]  /*3ac30*/  ST.E desc[UR16][R2.64+0x18], R30 ;  /* 0x0000181e02007985 */ /* 0x000fe8000c101910 */
[----:B------:R-:W-:Y:S04]  /*3ac40*/  ST.E desc[UR18][R2.64+0x1c], R31 ;  /* 0x00001c1f02007985 */ /* 0x000fe8000c101912 */
[----:B------:R-:W-:Y:S04]  /*3ac50*/  ST.E desc[UR20][R2.64+0x20], R32 ;  /* 0x0000202002007985 */ /* 0x000fe8000c101914 */
[----:B------:R-:W-:Y:S04]  /*3ac60*/  ST.E desc[UR22][R2.64+0x24], R33 ;  /* 0x0000242102007985 */ /* 0x000fe8000c101916 */
        /* <DEDUP_REMOVED lines=19> */
[----:B------:R-:W-:Y:S01]  /*3ada0*/  ST.E desc[UR8][R2.64+0x34], R37 ;  /* 0x0000342502007985 */ /* 0x000fe2000c101908 */
        /* <DEDUP_REMOVED lines=8> */
[----:B------:R-:W-:Y:S01]  /*3ae30*/  R2UR UR5, R5 ;  /* 0x00000000050572ca */ /* 0x000fe200000e0000 */
[----:B------:R-:W-:Y:S04]  /*3ae40*/  ST.E desc[UR6][R2.64+0x3c], R39 ;  /* 0x00003c2702007985 */ /* 0x000fe8000c101906 */
[----:B------:R-:W-:Y:S04]  /*3ae50*/  ST.E desc[UR10][R2.64+0x40], R40 ;  /* 0x0000402802007985 */ /* 0x000fe8000c10190a */
[----:B------:R-:W-:Y:S04]  /*3ae60*/  ST.E desc[UR12][R2.64+0x44], R41 ;  /* 0x0000442902007985 */ /* 0x000fe8000c10190c */
        /* <DEDUP_REMOVED lines=8> */
[----:B------:R-:W-:Y:S01]  /*3aef0*/  ST.E desc[UR8][R2.64+0x60], R48 ;  /* 0x0000603002007985 */ /* 0x000fe2000c101908 */
[C---:B------:R-:W-:Y:S02]  /*3af00*/  R2UR UR8, R4.reuse ;  /* 0x00000000040872ca */ /* 0x040fe400000e0000 */
[----:B------:R-:W-:Y:S01]  /*3af10*/  R2UR UR9, R5 ;  /* 0x00000000050972ca */ /* 0x000fe200000e0000 */
[----:B------:R-:W-:Y:S01]  /*3af20*/  ST.E desc[UR4][R2.64+0x64], R49 ;  /* 0x0000643102007985 */ /* 0x000fe2000c101904 */
        /* <DEDUP_REMOVED lines=14> */
[----:B------:R-:W-:Y:S01]  /*3b010*/  ST.E desc[UR6][R2.64+0x68], R50 ;  /* 0x0000683202007985 */ /* 0x000fe2000c101906 */
        /* <DEDUP_REMOVED lines=288> */
[----:B------:R-:W2:Y:S01]  /*3c220*/  LD.E R7, desc[UR28][R2.64] ;  /* 0x0000001c02077980 */ /* 0x000ea2000c101900 */
[----:B------:R-:W-:-:S02]  /*3c230*/  R2UR UR4, R4 ;  /* 0x00000000040472ca */ /* 0x000fc400000e0000 */
[C---:B------:R-:W-:Y:S02]  /*3c240*/  R2UR UR5, R5.reuse ;  /* 0x00000000050572ca */ /* 0x040fe400000e0000 */
[----:B------:R-:W-:Y:S02]  /*3c250*/  R2UR UR6, R4 ;  /* 0x00000000040672ca */ /* 0x000fe400000e0000 */
[----:B------:R-:W-:-:S09]  /*3c260*/  R2UR UR7, R5 ;  /* 0x00000000050772ca */ /* 0x000fd200000e0000 */
[----:B--2---:R2:W-:Y:S04]  /*3c270*/  ST.E desc[UR4][R2.64], R7 ;  /* 0x0000000702007985 */ /* 0x0045e8000c101904 */
[----:B------:R-:W3:Y:S01]  /*3c280*/  LD.E R11, desc[UR6][R2.64+0x4] ;  /* 0x00000406020b7980 */ /* 0x000ee2000c101900 */
[C---:B------:R-:W-:Y:S02]  /*3c290*/  R2UR UR4, R4.reuse ;  /* 0x00000000040472ca */ /* 0x040fe400000e0000 */
[C---:B------:R-:W-:Y:S02]  /*3c2a0*/  R2UR UR5, R5.reuse ;  /* 0x00000000050572ca */ /* 0x040fe400000e0000 */
[----:B------:R-:W-:Y:S02]  /*3c2b0*/  R2UR UR6, R4 ;  /* 0x00000000040672ca */ /* 0x000fe400000e0000 */
[----:B------:R-:W-:-:S09]  /*3c2c0*/  R2UR UR7, R5 ;  /* 0x00000000050772ca */ /* 0x000fd200000e0000 */
[----:B---3--:R3:W-:Y:S04]  /*3c2d0*/  ST.E desc[UR4][R2.64+0x4], R11 ;  /* 0x0000040b02007985 */ /* 0x0087e8000c101904 */
[----:B------:R-:W4:Y:S01]  /*3c2e0*/  LD.E R13, desc[UR6][R2.64+0x8] ;  /* 0x00000806020d7980 */ /* 0x000f22000c101900 */
[C---:B------:R-:W-:Y:S02]  /*3c2f0*/  R2UR UR4, R4.reuse ;  /* 0x00000000040472ca */ /* 0x040fe400000e0000 */
[C---:B------:R-:W-:Y:S02]  /*3c300*/  R2UR UR5, R5.reuse ;  /* 0x00000000050572ca */ /* 0x040fe400000e0000 */
[----:B------:R-:W-:Y:S02]  /*3c310*/  R2UR UR6, R4 ;  /* 0x00000000040672ca */ /* 0x000fe400000e0000 */
[----:B------:R-:W-:-:S09]  /*3c320*/  R2UR UR7, R5 ;  /* 0x00000000050772ca */ /* 0x000fd200000e0000 */
[----:B----4-:R4:W-:Y:S04]  /*3c330*/  ST.E desc[UR4][R2.64+0x8], R13 ;  /* 0x0000080d02007985 */ /* 0x0109e8000c101904 */
[----:B-1----:R-:W5:Y:S01]  /*3c340*/  LD.E R9, desc[UR6][R2.64+0xc] ;  /* 0x00000c0602097980 */ /* 0x002f62000c101900 */
[C---:B------:R-:W-:Y:S02]  /*3c350*/  R2UR UR4, R4.reuse ;  /* 0x00000000040472ca */ /* 0x040fe400000e0000 */
[C---:B------:R-:W-:Y:S02]  /*3c360*/  R2UR UR5, R5.reuse ;  /* 0x00000000050572ca */ /* 0x040fe400000e0000 */
[----:B------:R-:W-:Y:S02]  /*3c370*/  R2UR UR6, R4 ;  /* 0x00000000040672ca */ /* 0x000fe400000e0000 */
[----:B------:R-:W-:-:S09]  /*3c380*/  R2UR UR7, R5 ;  /* 0x00000000050772ca */ /* 0x000fd200000e0000 */
[----:B-----5:R1:W-:Y:S04]  /*3c390*/  ST.E desc[UR4][R2.64+0xc], R9 ;  /* 0x00000c0902007985 */ /* 0x0203e8000c101904 */
[----:B--2---:R-:W2:Y:S01]  /*3c3a0*/  LD.E R7, desc[UR6][R2.64+0x10] ;  /* 0x0000100602077980 */ /* 0x004ea2000c101900 */
[C---:B------:R-:W-:Y:S02]  /*3c3b0*/  R2UR UR4, R4.reuse ;  /* 0x00000000040472ca */ /* 0x040fe400000e0000 */
[C---:B------:R-:W-:Y:S02]  /*3c3c0*/  R2UR UR5, R5.reuse ;  /* 0x00000000050572ca */ /* 0x040fe400000e0000 */
[----:B------:R-:W-:Y:S02]  /*3c3d0*/  R2UR UR6, R4 ;  /* 0x00000000040672ca */ /* 0x000fe400000e0000 */
[----:B------:R-:W-:-:S09]  /*3c3e0*/  R2UR UR7, R5 ;  /* 0x00000000050772ca */ /* 0x000fd200000e0000 */
[----:B--2---:R2:W-:Y:S04]  /*3c3f0*/  ST.E desc[UR4][R2.64+0x10], R7 ;  /* 0x0000100702007985 */ /* 0x0045e8000c101904 */
[----:B---3--:R-:W3:Y:S01]  /*3c400*/  LD.E R11, desc[UR6][R2.64+0x14] ;  /* 0x00001406020b7980 */ /* 0x008ee2000c101900 */
[C---:B------:R-:W-:Y:S02]  /*3c410*/  R2UR UR4, R4.reuse ;  /* 0x00000000040472ca */ /* 0x040fe400000e0000 */
[C---:B------:R-:W-:Y:S02]  /*3c420*/  R2UR UR5, R5.reuse ;  /* 0x00000000050572ca */ /* 0x040fe400000e0000 */
[----:B------:R-:W-:Y:S02]  /*3c430*/  R2UR UR6, R4 ;  /* 0x00000000040672ca */ /* 0x000fe400000e0000 */
[----:B------:R-:W-:-:S09]  /*3c440*/  R2UR UR7, R5 ;  /* 0x00000000050772ca */ /* 0x000fd200000e0000 */
[----:B---3--:R3:W-:Y:S04]  /*3c450*/  ST.E desc[UR4][R2.64+0x14], R11 ;  /* 0x0000140b02007985 */ /* 0x0087e8000c101904 */
[----:B----4-:R-:W4:Y:S01]  /*3c460*/  LD.E R13, desc[UR6][R2.64+0x18] ;  /* 0x00001806020d7980 */ /* 0x010f22000c101900 */
        /* <DEDUP_REMOVED lines=719> */
[----:B----4-:R-:W3:Y:S01]  /*3f160*/  LD.E R13, desc[UR6][R2.64+0x1f8] ;  /* 0x0001f806020d7980 */ /* 0x010ee2000c101900 */
[C---:B------:R-:W-:Y:S02]  /*3f170*/  R2UR UR4, R4.reuse ;  /* 0x00000000040472ca */ /* 0x040fe400000e0000 */
[C---:B------:R-:W-:Y:S02]  /*3f180*/  R2UR UR5, R5.reuse ;  /* 0x00000000050572ca */ /* 0x040fe400000e0000 */
[----:B------:R-:W-:Y:S02]  /*3f190*/  R2UR UR6, R4 ;  /* 0x00000000040672ca */ /* 0x000fe400000e0000 */
[----:B------:R-:W-:-:S02]  /*3f1a0*/  R2UR UR7, R5 ;  /* 0x00000000050772ca */ /* 0x000fc400000e0000 */
[----:B------:R-:W-:-:S07]  /*3f1b0*/  LOP3.LUT P6, RZ, R202, 0x7f, RZ, 0xc0, !PT ;  /* 0x0000007fcaff7812 */ /* 0x000fce00078cc0ff */
[----:B---3--:R2:W-:Y:S04]  /*3f1c0*/  ST.E desc[UR4][R2.64+0x1f8], R13 ;  /* 0x0001f80d02007985 */ /* 0x0085e8000c101904 */
[----:B-1----:R-:W3:Y:S01]  /*3f1d0*/  LD.E R9, desc[UR6][R2.64+0x1fc] ;  /* 0x0001fc0602097980 */ /* 0x002ee2000c101900 */
[----:B------:R-:W-:Y:S02]  /*3f1e0*/  R2UR UR4, R4 ;  /* 0x00000000040472ca */ /* 0x000fe400000e0000 */
[----:B------:R-:W-:-:S13]  /*3f1f0*/  R2UR UR5, R5 ;  /* 0x00000000050572ca */ /* 0x000fda00000e0000 */
[----:B---3--:R2:W-:Y:S01]  /*3f200*/  ST.E desc[UR4][R2.64+0x1fc], R9 ;  /* 0x0001fc0902007985 */ /* 0x0085e2000c101904 */
[----:B------:R-:W-:Y:S05]  /*3f210*/  @P6 BRA `(.L_x_8940) ;  /* 0x0000000000306947 */ /* 0x000fea0003800000 */
[----:B--2---:R-:W2:Y:S04]  /*3f220*/  LDL.64 R2, [R0+0x40] ;  /* 0x0000400000027983 */ /* 0x004ea80000100a00 */
[----:B------:R-:W3:Y:S01]  /*3f230*/  LDL.64 R6, [R0] ;  /* 0x0000000000067983 */ /* 0x000ee20000100a00 */
[C---:B------:R-:W-:Y:S02]  /*3f240*/  R2UR UR4, R4.reuse ;  /* 0x00000000040472ca */ /* 0x040fe400000e0000 */
[C---:B------:R-:W-:Y:S02]  /*3f250*/  R2UR UR5, R5.reuse ;  /* 0x00000000050572ca */ /* 0x040fe400000e0000 */
[----:B------:R-:W-:Y:S02]  /*3f260*/  R2UR UR6, R4 ;  /* 0x00000000040672ca */ /* 0x000fe400000e0000 */
[----:B------:R-:W-:-:S09]  /*3f270*/  R2UR UR7, R5 ;  /* 0x00000000050772ca */ /* 0x000fd200000e0000 */
[----:B--2---:R-:W2:Y:S04]  /*3f280*/  LD.E.64 R2, desc[UR4][R2.64+0x30] ;  /* 0x0000300402027980 */ /* 0x004ea8000c101b00 */
[----:B---3--:R-:W3:Y:S01]  /*3f290*/  LD.E R6, desc[UR6][R6.64] ;  /* 0x0000000606067980 */ /* 0x008ee2000c101900 */
[----:B--2---:R-:W-:-:S05]  /*3f2a0*/  MOV R5, R2 ;  /* 0x0000000200057202 */ /* 0x004fca0000000f00 */
[----:B---3--:R-:W-:-:S05]  /*3f2b0*/  IMAD R4, R6, 0x8, R5 ;  /* 0x0000000806047824 */ /* 0x008fca00078e0205 */
[----:B------:R-:W-:-:S04]  /*3f2c0*/  PRMT R4, RZ, 0x654, R4 ;  /* 0x00000654ff047816 */ /* 0x000fc80000000004 */
[----:B------:R1:W-:Y:S03]  /*3f2d0*/  SYNCS.ARRIVE.TRANS64.RED.A1T0 RZ, [R4+URZ], RZ ;  /* 0x000000ff04ff79a7 */ /* 0x0003e6000810043f */
.L_x_8940:
[----:B--2---:R-:W-:Y:S02]  /*3f2e0*/  IMAD.MOV.U32 R2, RZ, RZ, R205 ;  /* 0x000000ffff027224 */ /* 0x004fe400078e00cd */
[----:B------:R-:W-:-:S04]  /*3f2f0*/  IMAD.MOV.U32 R3, RZ, RZ, 0x0 ;  /* 0x00000000ff037424 */ /* 0x000fc800078e00ff */
[----:B-1----:R-:W-:Y:S05]  /*3f300*/  RET.REL.NODEC R2 `(_ZN7cutlass13device_kernelIN5flash11enable_sm90INS1_16FlashAttnFwdSm90INS1_25CollectiveMainloopFwdSm90ILi2EN4cute5tupleIJNS5_1CILi1EEES8_S8_EEENS6_IJNS7_ILi128EEENS7_ILi96EEENS7_ILi64EEEEEELi256ENS_6half_tEfNS_4arch4Sm90ELb0ELb1ELb0ELb0ELb0ELb0ELb1ELb1ELb0ELb0ELb0ELb0EEENS1_21CollectiveEpilogueFwdINS6_IJSA_NS7_ILi256EEESB_EEES9_SE_SG_Li256ELb0ELb0ELb0ELb0EEENS1_30DynamicPersistentTileSchedulerILi256ELi32ELb0ELb0ELb1EEEEEEEEEvNT_6ParamsE) ;  /* 0xfffffc0c023c7950 */ /* 0x002fea0003c3ffff */
.L_x_8918:
[----:B-1----:R1:W2:Y:S02]  /*3f310*/  SYNCS.PHASECHK.TRANS64.TRYWAIT P0, [R2+URZ], R3 ;  /* 0x00000003020075a7 */ /* 0x0022a4000800017f */
[----:B--2---:R-:W-:Y:S05]  /*3f320*/  @!P0 NANOSLEEP.SYNCS 0x989680 ;  /* 0x009896800000895d */ /* 0x004fea0003900000 */
[----:B------:R-:W2:Y:S02]  /*3f330*/  @!P0 SYNCS.PHASECHK.TRANS64 P0, [R2+URZ], R3 ;  /* 0x00000003020085a7 */ /* 0x000ea4000800007f */
[----:B--2---:R-:W-:Y:S05]  /*3f340*/  @!P0 BRA `(.L_x_8918) ;  /* 0xfffffffc00f08947 */ /* 0x004fea000383ffff */
[----:B------:R-:W-:Y:S05]  /*3f350*/  BRA `(.L_x_8917) ;  /* 0xfffffe4c00f87947 */ /* 0x000fea000383ffff */
.L_x_8925:
[----:B-1----:R1:W2:Y:S02]  /*3f360*/  SYNCS.PHASECHK.TRANS64.TRYWAIT P0, [R8+URZ], R9 ;  /* 0x00000009080075a7 */ /* 0x0022a4000800017f */
[----:B--2---:R-:W-:Y:S05]  /*3f370*/  @!P0 NANOSLEEP.SYNCS 0x989680 ;  /* 0x009896800000895d */ /* 0x004fea0003900000 */
[----:B------:R-:W2:Y:S02]  /*3f380*/  @!P0 SYNCS.PHASECHK.TRANS64 P0, [R8+URZ], R9 ;  /* 0x00000009080085a7 */ /* 0x000ea4000800007f */
[----:B--2---:R-:W-:Y:S05]  /*3f390*/  @!P0 BRA `(.L_x_8925) ;  /* 0xfffffffc00f08947 */ /* 0x004fea000383ffff */
[----:B------:R-:W-:Y:S05]  /*3f3a0*/  BRA `(.L_x_8924) ;  /* 0xfffffe5400cc7947 */ /* 0x000fea000383ffff */
.L_x_8941:
        /* <DEDUP_REMOVED lines=13> */
.L_x_11965:


//--------------------- .text._ZN7cutlass13device_kernelIN5flash11enable_sm90INS1_16FlashAttnFwdSm90INS1_25CollectiveMainloopFwdSm90ILi2EN4cute5tupleIJNS5_1CILi1EEES8_S8_EEENS6_IJNS7_ILi128EEENS7_ILi96EEENS7_ILi64EEEEEELi256ENS_6half_tEfNS_4arch4Sm90ELb0ELb1ELb0ELb1ELb0ELb0ELb0ELb1ELb0ELb0ELb0ELb0EEENS1_21CollectiveEpilogueFwdINS6_IJSA_NS7_ILi256EEESB_EEES9_SE_SG_Li256ELb1ELb0ELb0ELb0EEENS1_36VarlenDynamicPersistentTileSchedulerILi128ELi96ELi256ELi32ELb0ELb0ELb1ELb1ELb0ELb1EEEEEEEEEvNT_6ParamsE --------------------------
	.section	.text._ZN7cutlass13device_kernelIN5flash11enable_sm90INS1_16FlashAttnFwdSm90INS1_25CollectiveMainloopFwdSm90ILi2EN4cute5tupleIJNS5_1CILi1EEES8_S8_EEENS6_IJNS7_ILi128EEENS7_ILi96EEENS7_ILi64EEEEEELi256ENS_6half_tEfNS_4arch4Sm90ELb0ELb1ELb0ELb1ELb0ELb0ELb0ELb1ELb0ELb0ELb0ELb0EEENS1_21CollectiveEpilogueFwdINS6_IJSA_NS7_ILi256EEESB_EEES9_SE_SG_Li256ELb1ELb0ELb0ELb0EEENS1_36VarlenDynamicPersistentTileSchedulerILi128ELi96ELi256ELi32ELb0ELb0ELb1ELb1ELb0ELb1EEEEEEEEEvNT_6ParamsE,"ax",@progbits
	.align	128
.text._ZN7cutlass13device_kernelIN5flash11enable_sm90INS1_16FlashAttnFwdSm90INS1_25CollectiveMainloopFwdSm90ILi2EN4cute5tupleIJNS5_1CILi1EEES8_S8_EEENS6_IJNS7_ILi128EEENS7_ILi96EEENS7_ILi64EEEEEELi256ENS_6half_tEfNS_4arch4Sm90ELb0ELb1ELb0ELb1ELb0ELb0ELb0ELb1ELb0ELb0ELb0ELb0EEENS1_21CollectiveEpilogueFwdINS6_IJSA_NS7_ILi256EEESB_EEES9_SE_SG_Li256ELb1ELb0ELb0ELb0EEENS1_36VarlenDynamicPersistentTileSchedulerILi128ELi96ELi256ELi32ELb0ELb0ELb1ELb1ELb0ELb1EEEEEEEEEvNT_6ParamsE:
        .type           _ZN7cutlass13device_kernelIN5flash11enable_sm90INS1_16FlashAttnFwdSm90INS1_25CollectiveMainloopFwdSm90ILi2EN4cute5tupleIJNS5_1CILi1EEES8_S8_EEENS6_IJNS7_ILi128EEENS7_ILi96EEENS7_ILi64EEEEEELi256ENS_6half_tEfNS_4arch4Sm90ELb0ELb1ELb0ELb1ELb0ELb0ELb0ELb1ELb0ELb0ELb0ELb0EEENS1_21CollectiveEpilogueFwdINS6_IJSA_NS7_ILi256EEESB_EEES9_SE_SG_Li256ELb1ELb0ELb0ELb0EEENS1_36VarlenDynamicPersistentTileSchedulerILi128ELi96ELi256ELi32ELb0ELb0ELb1ELb1ELb0ELb1EEEEEEEEEvNT_6ParamsE,@function
        .size           _ZN7cutlass13device_kernelIN5flash11enable_sm90INS1_16FlashAttnFwdSm90INS1_25CollectiveMainloopFwdSm90ILi2EN4cute5tupleIJNS5_1CILi1EEES8_S8_EEENS6_IJNS7_ILi128EEENS7_ILi96EEENS7_ILi64EEEEEELi256ENS_6half_tEfNS_4arch4Sm90ELb0ELb1ELb0ELb1ELb0ELb0ELb0ELb1ELb0ELb0ELb0ELb0EEENS1_21CollectiveEpilogueFwdINS6_IJSA_NS7_ILi256EEESB_EEES9_SE_SG_Li256ELb1ELb0ELb0ELb0EEENS1_36VarlenDynamicPersistentTileSchedulerILi128ELi96ELi256ELi32ELb0ELb0ELb1ELb1ELb0ELb1EEEEEEEEEvNT_6ParamsE,(.L_x_11967 - _ZN7cutlass13device_kernelIN5flash11enable_sm90INS1_16FlashAttnFwdSm90INS1_25CollectiveMainloopFwdSm90ILi2EN4cute5tupleIJNS5_1CILi1EEES8_S8_EEENS6_IJNS7_ILi128EEENS7_ILi96EEENS7_ILi64EEEEEELi256ENS_6half_tEfNS_4arch4Sm90ELb0ELb1ELb0ELb1ELb0ELb0ELb0ELb1ELb0ELb0ELb0ELb0EEENS1_21CollectiveEpilogueFwdINS6_IJSA_NS7_ILi256EEESB_EEES9_SE_SG_Li256ELb1ELb0ELb0ELb0EEENS1_36VarlenDynamicPersistentTileSchedulerILi128ELi96ELi256ELi32ELb0ELb0ELb1ELb1ELb0ELb1EEEEEEEEEvNT_6ParamsE)
        .other          _ZN7cutlass13device_kernelIN5flash11enable_sm90INS1_16FlashAttnFwdSm90INS1_25CollectiveMainloopFwdSm90ILi2EN4cute5tupleIJNS5_1CILi1EEES8_S8_EEENS6_IJNS7_ILi128EEENS7_ILi96EEENS7_ILi64EEEEEELi256ENS_6half_tEfNS_4arch4Sm90ELb0ELb1ELb0ELb1ELb0ELb0ELb0ELb1ELb0ELb0ELb0ELb0EEENS1_21CollectiveEpilogueFwdINS6_IJSA_NS7_ILi256EEESB_EEES9_SE_SG_Li256ELb1ELb0ELb0ELb0EEENS1_36VarlenDynamicPersistentTileSchedulerILi128ELi96ELi256ELi32ELb0ELb0ELb1ELb1ELb0ELb1EEEEEEEEEvNT_6ParamsE,@"STO_CUDA_ENTRY STV_DEFAULT"
_ZN7cutlass13device_kernelIN5flash11enable_sm90INS1_16FlashAttnFwdSm90INS1_25CollectiveMainloopFwdSm90ILi2EN4cute5tupleIJNS5_1CILi1EEES8_S8_EEENS6_IJNS7_ILi128EEENS7_ILi96EEENS7_ILi64EEEEEELi256ENS_6half_tEfNS_4arch4Sm90ELb0ELb1ELb0ELb1ELb0ELb0ELb0ELb1ELb0ELb0ELb0ELb0EEENS1_21CollectiveEpilogueFwdINS6_IJSA_NS7_ILi256EEESB_EEES9_SE_SG_Li256ELb1ELb0ELb0ELb0EEENS1_36VarlenDynamicPersistentTileSchedulerILi128ELi96ELi256ELi32ELb0ELb0ELb1ELb1ELb0ELb1EEEEEEEEEvNT_6ParamsE:
        /* <DEDUP_REMOVED lines=21> */
.L_x_8943:
[----:B------:R-:W-:Y:S05]  /*0150*/  BSYNC B0 ;  /* 0x0000000000007941 */ /* 0x000fea0003800000 */
.L_x_8942:
        /* <DEDUP_REMOVED lines=41> */
.L_x_8944:
        /* <DEDUP_REMOVED lines=22> */
.L_x_8945:
        /* <DEDUP_REMOVED lines=18> */
.L_x_8946:
        /* <DEDUP_REMOVED lines=22> */
.L_x_8947:
        /* <DEDUP_REMOVED lines=22> */
.L_x_8948:
[----:B------:R-:W-:Y:S01]  /*0930*/  PLOP3.LUT P0, PT, PT, PT, UP0, 0x80, 0x0 ;  /* 0x000000000000781c */ /* 0x000fe20003f0f008 */
[----:B------:R-:W-:Y:S01]  /*0940*/  UMOV UR36, 0x1 ;  /* 0x0000000100247882 */ /* 0x000fe20000000000 */
[----:B------:R-:W-:Y:S01]  /*0950*/  NOP ;  /* 0x0000000000007918 */ /* 0x000fe20000000000 */
[----:B------:R-:W-:Y:S01]  /*0960*/  USEL UR36, UR36, 0x2, !UP0 ;  /* 0x0000000224247887 */ /* 0x000fe2000c000000 */
[----:B------:R-:W-:Y:S01]  /*0970*/  ULDC.64 UR38, c[0x0][0x208] ;  /* 0x0000820000267ab9 */ /* 0x000fe20000000a00 */
[----:B012-4-:R-:W-:Y:S08]  /*0980*/  BAR.SYNC.DEFER_BLOCKING 0x0 ;  /* 0x0000000000007b1d */ /* 0x017ff00000010000 */
[----:B------:R-:W-:Y:S05]  /*0990*/  @!P0 BRA `(.L_x_8949) ;  /* 0x000000ec00f08947 */ /* 0x000fea0003800000 */
.L_x_8950:
        /* <DEDUP_REMOVED lines=8> */
[----:B-1----:R-:W-:Y:S01]  /*0a20*/  ULEA UR4, UR5, UR4, 0x18 ;  /* 0x0000000405047291 */ /* 0x002fe2000f8ec03f */
[----:B0-----:R-:W-:-:S04]  /*0a30*/  SHF.R.U32.HI R0, RZ, 0x7, R0 ;  /* 0x00000007ff007819 */ /* 0x001fc80000011600 */
[----:B------:R-:W-:-:S13]  /*0a40*/  ISETP.NE.AND P0, PT, R0, 0x1, PT ;  /* 0x000000010000780c */ /* 0x000fda0003f05270 */
[----:B------:R-:W-:Y:S08]  /*0a50*/  @!P0 BAR.ARV 0x9, 0x100 ;  /* 0x0244000000008b1d */ /* 0x000ff00000002000 */
[----:B------:R-:W-:Y:S06]  /*0a60*/  BAR.SYNC.DEFER_BLOCKING 0x5, 0x120 ;  /* 0x0144800000007b1d */ /* 0x000fec0000010000 */
        /* <DEDUP_REMOVED lines=8> */
[----:B------:R-:W-:Y:S01]  /*0af0*/  R2UR UR5, R203 ;  /* 0x00000000cb0572ca */ /* 0x000fe200000e0000 */
[----:B------:R-:W-:Y:S01]  /*0b00*/  UMOV UR41, URZ ;  /* 0x0000003f00297c82 */ /* 0x000fe20008000000 */
[----:B------:R-:W-:Y:S01]  /*0b10*/  UMOV UR40, URZ ;  /* 0x0000003f00287c82 */ /* 0x000fe20008000000 */
[----:B------:R-:W-:Y:S01]  /*0b20*/  UMOV UR37, URZ ;  /* 0x0000003f00257c82 */ /* 0x000fe20008000000 */
[----:B0-----:R-:W-:-:S05]  /*0b30*/  VIADD R209, R0, 0xffffff80 ;  /* 0xffffff8000d17836 */ /* 0x001fca0000000000 */
[----:B------:R-:W-:-:S04]  /*0b40*/  SHF.R.S32.HI R0, RZ, 0x1f, R209 ;  /* 0x0000001fff007819 */ /* 0x000fc800000114d1 */
[CC--:B------:R-:W-:Y:S02]  /*0b50*/  LEA.HI R2, R0.reuse, R209.reuse, RZ, 0x7 ;  /* 0x000000d100027211 */ /* 0x0c0fe400078f38ff */
[----:B------:R-:W-:Y:S02]  /*0b60*/  LEA.HI R3, R0, R209, RZ, 0x4 ;  /* 0x000000d100037211 */ /* 0x000fe400078f20ff */
[----:B------:R-:W-:Y:S02]  /*0b70*/  LOP3.LUT R4, R2, 0xffffff80, RZ, 0xc0, !PT ;  /* 0xffffff8002047812 */ /* 0x000fe400078ec0ff */
[----:B------:R-:W-:-:S03]  /*0b80*/  SHF.R.S32.HI R207, RZ, 0x7, R2 ;  /* 0x00000007ffcf7819 */ /* 0x000fc60000011402 */
        /* <DEDUP_REMOVED lines=10> */
[----:B------:R-:W-:-:S04]  /*0c30*/  LEA.HI R4, R4, R5, RZ, 0x3 ;  /* 0x0000000504047211 */ /* 0x000fc800078f18ff */
[----:B------:R-:W-:Y:S02]  /*0c40*/  LOP3.LUT R6, R4, 0xfffffff8, RZ, 0xc0, !PT ;  /* 0xfffffff804067812 */ /* 0x000fe400078ec0ff */
[CC--:B------:R-:W-:Y:S02]  /*0c50*/  LEA.HI R4, R0.reuse, R209.reuse, RZ, 0x5 ;  /* 0x000000d100047211 */ /* 0x0c0fe400078f28ff */
[----:B------:R-:W-:Y:S01]  /*0c60*/  LEA.HI R0, R0, R209, RZ, 0x3 ;  /* 0x000000d100007211 */ /* 0x000fe200078f18ff */
[----:B------:R-:W-:Y:S01]  /*0c70*/  IMAD.IADD R9, R5, 0x1, -R6 ;  /* 0x0000000105097824 */ /* 0x000fe200078e0a06 */
[----:B------:R-:W-:Y:S01]  /*0c80*/  SHF.R.S32.HI R6, RZ, 0x4, R3 ;  /* 0x00000004ff067819 */ /* 0x000fe20000011403 */
[----:B------:R-:W-:Y:S01]  /*0c90*/  IMAD.SHL.U32 R5, R4, 0x20, RZ ;  /* 0x0000002004057824 */ /* 0x000fe200078e00ff */
[C---:B------:R-:W-:Y:S01]  /*0ca0*/  LOP3.LUT R4, R3.reuse, 0x3fffff0, RZ, 0xc0, !PT ;  /* 0x03fffff003047812 */ /* 0x040fe200078ec0ff */
[----:B------:R-:W-:Y:S01]  /*0cb0*/  IMAD R9, R8, 0x10, R9 ;  /* 0x0000001008097824 */ /* 0x000fe200078e0209 */
[----:B------:R-:W-:-:S02]  /*0cc0*/  LEA.HI R3, R3, R6, RZ, 0x1 ;  /* 0x0000000603037211 */ /* 0x000fc400078f08ff */
        /* <DEDUP_REMOVED lines=8> */
[----:B------:R-:W-:Y:S02]  /*0d50*/  IMAD.IADD R2, R209, 0x1, -R2 ;  /* 0x00000001d1027824 */ /* 0x000fe400078e0a02 */
[----:B------:R-:W-:Y:S01]  /*0d60*/  IMAD R208, R3, 0x8, R4 ;  /* 0x0000000803d07824 */ /* 0x000fe200078e0204 */
[----:B------:R-:W-:Y:S01]  /*0d70*/  LOP3.LUT R4, R7, 0x7ffffffc, RZ, 0xc0, !PT ;  /* 0x7ffffffc07047812 */ /* 0x000fe200078ec0ff */
[----:B------:R-:W-:-:S04]  /*0d80*/  IMAD.SHL.U32 R19, R2, 0x8, RZ ;  /* 0x0000000802137824 */ /* 0x000fc800078e00ff */
[----:B------:R-:W-:-:S04]  /*0d90*/  IMAD.IADD R4, R205, 0x1, -R4 ;  /* 0x00000001cd047824 */ /* 0x000fc800078e0a04 */
[----:B------:R-:W-:-:S07]  /*0da0*/  IMAD.SHL.U32 R16, R4, 0x2, RZ ;  /* 0x0000000204107824 */ /* 0x000fce00078e00ff */
.L_x_9050:
[----:B------:R-:W-:Y:S01]  /*0db0*/  ULDC.64 UR8, c[0x0][0xa28] ;  /* 0x00028a0000087ab9 */ /* 0x000fe20000000a00 */
[----:B0-----:R-:W0:Y:S01]  /*0dc0*/  LDC R18, c[0x0][0x288] ;  /* 0x0000a200ff127b82 */ /* 0x001e220000000800 */
[----:B------:R-:W-:Y:S01]  /*0dd0*/  UISETP.NE.U32.AND UP0, UPT, UR8, URZ, UPT ;  /* 0x0000003f0800728c */ /* 0x000fe2000bf05070 */
[----:B---3-5:R-:W-:-:S03]  /*0de0*/  IMAD.MOV.U32 R8, RZ, RZ, RZ ;  /* 0x000000ffff087224 */ /* 0x028fc600078e00ff */
[----:B------:R-:W-:-:S03]  /*0df0*/  UISETP.NE.AND.EX UP0, UPT, UR9, URZ, UPT, UP0 ;  /* 0x0000003f0900728c */ /* 0x000fc6000bf05300 */
[----:B------:R-:W-:Y:S01]  /*0e00*/  ULDC.64 UR8, c[0x0][0xa18] ;  /* 0x0002860000087ab9 */ /* 0x000fe20000000a00 */
[----:B-12-4-:R-:W1:Y:S01]  /*0e10*/  LDC.64 R10, c[0x0][0x3f8] ;  /* 0x0000fe00ff0a7b82 */ /* 0x016e620000000a00 */
[----:B------:R-:W-:Y:S01]  /*0e20*/  UISETP.NE.U32.AND UP1, UPT, UR8, URZ, UPT ;  /* 0x0000003f0800728c */ /* 0x000fe2000bf25070 */
[----:B------:R-:W-:-:S03]  /*0e30*/  PLOP3.LUT P0, PT, PT, PT, UP0, 0x80, 0x0 ;  /* 0x000000000000781c */ /* 0x000fc60003f0f008 */
[----:B------:R-:W-:-:S03]  /*0e40*/  UISETP.NE.AND.EX UP1, UPT, UR9, URZ, UPT, UP1 ;  /* 0x0000003f0900728c */ /* 0x000fc6000bf25310 */
[----:B------:R-:W-:Y:S01]  /*0e50*/  @UP0 ULDC.64 UR8, c[0x0][0xa28] ;  /* 0x00028a0000080ab9 */ /* 0x000fe20000000a00 */
[----:B------:R-:W2:Y:S01]  /*0e60*/  LDC R0, c[0x0][0x404] ;  /* 0x00010100ff007b82 */ /* 0x000ea20000000800 */
[----:B------:R-:W-:Y:S01]  /*0e70*/  @UP0 UIMAD.WIDE UR8, UR5, 0x4, UR8 ;  /* 0x00000004050808a5 */ /* 0x000fe2000f8e0208 */
[----:B------:R-:W-:-:S05]  /*0e80*/  PLOP3.LUT P2, PT, PT, PT, UP1, 0x80, 0x0 ;  /* 0x000000000000781c */ /* 0x000fca0003f4f018 */
[----:B------:R-:W-:Y:S01]  /*0e90*/  @UP1 ULDC.64 UR10, c[0x0][0xa18] ;  /* 0x00028600000a1ab9 */ /* 0x000fe20000000a00 */
[----:B------:R-:W-:Y:S01]  /*0ea0*/  IMAD.U32 R4, RZ, RZ, UR8 ;  /* 0x00000008ff047e24 */ /* 0x000fe2000f8e00ff */
[----:B------:R-:W3:Y:S01]  /*0eb0*/  LDC R17, c[0x0][0x2e0] ;  /* 0x0000b800ff117b82 */ /* 0x000ee20000000800 */
[----:B------:R-:W-:Y:S01]  /*0ec0*/  IMAD.U32 R5, RZ, RZ, UR9 ;  /* 0x00000009ff057e24 */ /* 0x000fe2000f8e00ff */
[----:B------:R-:W-:-:S04]  /*0ed0*/  @UP1 UIMAD.WIDE UR8, UR5, 0x4, UR10 ;  /* 0x00000004050818a5 */ /* 0x000fc8000f8e020a */
[----:B------:R4:W5:Y:S02]  /*0ee0*/  @P0 LDG.E R8, desc[UR38][R4.64] ;  /* 0x0000002604080981 */ /* 0x000964000c1e1900 */
[----:B------:R-:W-:Y:S02]  /*0ef0*/  IMAD.U32 R6, RZ, RZ, UR8 ;  /* 0x00000008ff067e24 */ /* 0x000fe4000f8e00ff */
[----:B------:R-:W-:Y:S01]  /*0f00*/  IMAD.U32 R7, RZ, RZ, UR9 ;  /* 0x00000009ff077e24 */ /* 0x000fe2000f8e00ff */
[----:B------:R-:W-:-:S04]  /*0f10*/  ULDC.64 UR8, c[0x0][0xa20] ;  /* 0x0002880000087ab9 */ /* 0x000fc80000000a00 */
[----:B0-----:R4:W5:Y:S01]  /*0f20*/  @P2 LDG.E R18, desc[UR38][R6.64] ;  /* 0x0000002606122981 */ /* 0x001962000c1e1900 */
[----:B-1----:R-:W-:Y:S01]  /*0f30*/  ISETP.NE.U32.AND P0, PT, R10, RZ, PT ;  /* 0x000000ff0a00720c */ /* 0x002fe20003f05070 */
[----:B------:R-:W-:Y:S01]  /*0f40*/  UMOV UR44, UR6 ;  /* 0x00000006002c7c82 */ /* 0x000fe20008000000 */
[----:B------:R-:W-:Y:S02]  /*0f50*/  ISETP.NE.U32.AND P1, PT, RZ, UR8, PT ;  /* 0x00000008ff007c0c */ /* 0x000fe4000bf25070 */
[----:B------:R-:W-:Y:S02]  /*0f60*/  ISETP.NE.AND.EX P0, PT, R11, RZ, PT, P0 ;  /* 0x000000ff0b00720c */ /* 0x000fe40003f05300 */
[----:B------:R-:W-:Y:S02]  /*0f70*/  ISETP.NE.AND.EX P1, PT, RZ, UR9, PT, P1 ;  /* 0x00000009ff007c0c */ /* 0x000fe4000bf25310 */
[----:B--2---:R-:W-:Y:S01]  /*0f80*/  SEL R0, R0, 0x1, P0 ;  /* 0x0000000100007807 */ /* 0x004fe20000000000 */
[----:B----4-:R-:W-:Y:S10]  /*0f90*/  @P2 BRA `(.L_x_8951) ;  /* 0x00000000002c2947 */ /* 0x010ff40003800000 */
        /* <DEDUP_REMOVED lines=8> */
[----:B-----5:R-:W2:Y:S04]  /*1020*/  LDG.E R18, desc[UR38][R4.64] ;  /* 0x0000002604127981 */ /* 0x020ea8000c1e1900 */
[----:B------:R-:W2:Y:S02]  /*1030*/  LDG.E R3, desc[UR38][R4.64+0x4] ;  /* 0x0000042604037981 */ /* 0x000ea4000c1e1900 */
[----:B--2---:R-:W-:-:S07]  /*1040*/  IMAD.IADD R18, R3, 0x1, -R18 ;  /* 0x0000000103127824 */ /* 0x004fce00078e0a12 */
.L_x_8951:
[----:B------:R-:W-:Y:S01]  /*1050*/  UMOV UR43, UR5 ;  /* 0x00000005002b7c82 */ /* 0x000fe20008000000 */
[----:B---3--:R-:W-:Y:S02]  /*1060*/  IMAD R17, R0, R17, RZ ;  /* 0x0000001100117224 */ /* 0x008fe400078e02ff */
[----:B------:R-:W-:Y:S01]  /*1070*/  IMAD.MOV.U32 R204, RZ, RZ, R201 ;  /* 0x000000ffffcc7224 */ /* 0x000fe200078e00c9 */
[----:B------:R-:W-:Y:S06]  /*1080*/  @!P1 BRA `(.L_x_8952) ;  /* 0x0000000000189947 */ /* 0x000fec0003800000 */
[----:B------:R-:W-:Y:S02]  /*1090*/  ULDC.64 UR6, c[0x0][0xa20] ;  /* 0x0002880000067ab9 */ /* 0x000fe40000000a00 */
[----:B------:R-:W-:-:S06]  /*10a0*/  UIMAD.WIDE UR4, UR5, 0x4, UR6 ;  /* 0x00000004050478a5 */ /* 0x000fcc000f8e0206 */
[----:B------:R-:W-:Y:S02]  /*10b0*/  IMAD.U32 R4, RZ, RZ, UR4 ;  /* 0x00000004ff047e24 */ /* 0x000fe4000f8e00ff */
[----:B------:R-:W-:-:S05]  /*10c0*/  IMAD.U32 R5, RZ, RZ, UR5 ;  /* 0x00000005ff057e24 */ /* 0x000fca000f8e00ff */
[----:B------:R0:W5:Y:S01]  /*10d0*/  LDG.E R17, desc[UR38][R4.64] ;  /* 0x0000002604117981 */ /* 0x000162000c1e1900 */
[----:B------:R-:W-:Y:S05]  /*10e0*/  BRA `(.L_x_8953) ;  /* 0x00000000002c7947 */ /* 0x000fea0003800000 */
.L_x_8952:
        /* <DEDUP_REMOVED lines=9> */
[----:B------:R-:W2:Y:S02]  /*1180*/  LDG.E R0, desc[UR38][R4.64+0x4] ;  /* 0x0000042604007981 */ /* 0x000ea4000c1e1900 */
[----:B--2---:R-:W-:-:S07]  /*1190*/  IMAD.IADD R17, R0, 0x1, -R17 ;  /* 0x0000000100117824 */ /* 0x004fce00078e0a11 */
.L_x_8953:
[----:B------:R-:W1:Y:S01]  /*11a0*/  LDC.64 R6, c[0x0][0x9e0] ;  /* 0x00027800ff067b82 */ /* 0x000e620000000a00 */
[----:B-----5:R-:W-:Y:S01]  /*11b0*/  IMAD.IADD R17, R17, 0x1, -R8 ;  /* 0x0000000111117824 */ /* 0x020fe200078e0a08 */
[----:B------:R-:W-:-:S04]  /*11c0*/  LEA R0, R201, 0x80, 0x7 ;  /* 0x00000080c9007811 */ /* 0x000fc800078e38ff */
[----:B------:R-:W-:Y:S02]  /*11d0*/  IADD3 R9, R17, R0, -R18 ;  /* 0x0000000011097210 */ /* 0x000fe40007ffe812 */
        /* <DEDUP_REMOVED lines=8> */
[----:B0-----:R-:W0:Y:S02]  /*1260*/  @P0 LDC.64 R4, c[0x0][0x9e8] ;  /* 0x00027a00ff040b82 */ /* 0x001e240000000a00 */
[----:B0-----:R-:W-:-:S05]  /*1270*/  @P0 IMAD.HI.U32 R4, R3, R4, RZ ;  /* 0x0000000403040227 */ /* 0x001fca00078e00ff */
[----:B------:R-:W-:-:S04]  /*1280*/  @P0 SHF.R.U32.HI R3, RZ, R5, R4 ;  /* 0x00000005ff030219 */ /* 0x000fc80000011604 */
[----:B------:R-:W-:Y:S01]  /*1290*/  LOP3.LUT R3, RZ, R3, RZ, 0x33, !PT ;  /* 0x00000003ff037212 */ /* 0x000fe200078e33ff */
[----:B------:R-:W-:Y:S06]  /*12a0*/  BRA `(.L_x_8956) ;  /* 0x0000000000107947 */ /* 0x000fec0003800000 */
.L_x_8955:
[----:B------:R-:W-:-:S13]  /*12b0*/  ISETP.NE.AND P0, PT, R7, 0x1, PT ;  /* 0x000000010700780c */ /* 0x000fda0003f05270 */
[----:B0-----:R-:W0:Y:S02]  /*12c0*/  @P0 LDC.64 R4, c[0x0][0x9e8] ;  /* 0x00027a00ff040b82 */ /* 0x001e240000000a00 */
[----:B0-----:R-:W-:-:S05]  /*12d0*/  @P0 IMAD.HI.U32 R4, R3, R4, RZ ;  /* 0x0000000403040227 */ /* 0x001fca00078e00ff */
[----:B------:R-:W-:-:S07]  /*12e0*/  @P0 SHF.R.U32.HI R3, RZ, R5, R4 ;  /* 0x00000005ff030219 */ /* 0x000fce0000011604 */
.L_x_8956:
[----:B------:R-:W-:-:S05]  /*12f0*/  IMAD R3, R3, R7, R7 ;  /* 0x0000000703037224 */ /* 0x000fca00078e0207 */
[----:B------:R-:W-:-:S07]  /*1300*/  VIMNMX R0, R0, R3, PT ;  /* 0x0000000300007248 */ /* 0x000fce0003fe0100 */
.L_x_8954:
[----:B------:R-:W-:Y:S01]  /*1310*/  VIADD R3, R0, 0x5f ;  /* 0x0000005f00037836 */ /* 0x000fe20000000000 */
[----:B------:R-:W-:Y:S01]  /*1320*/  ULDC UR4, c[0x0][0x9dc] ;  /* 0x0002770000047ab9 */ /* 0x000fe20000000800 */
[----:B0-----:R-:W-:Y:S02]  /*1330*/  IMAD R4, R201, 0x80, -R18 ;  /* 0x00000080c9047824 */ /* 0x001fe400078e0a12 */
[C---:B------:R-:W-:Y:S02]  /*1340*/  VIADD R0, R17.reuse, 0x5f ;  /* 0x0000005f11007836 */ /* 0x040fe40000000000 */
[----:B------:R-:W-:Y:S02]  /*1350*/  IMAD.IADD R6, R17, 0x1, R4 ;  /* 0x0000000111067824 */ /* 0x000fe400078e0204 */
        /* <DEDUP_REMOVED lines=19> */
.L_x_8958:
[----:B------:R-:W-:-:S13]  /*1490*/  ISETP.NE.AND P0, PT, R7, 0x1, PT ;  /* 0x000000010700780c */ /* 0x000fda0003f05270 */
[----:B------:R-:W0:Y:S02]  /*14a0*/  @P0 LDC.64 R4, c[0x0][0x9e8] ;  /* 0x00027a00ff040b82 */ /* 0x000e240000000a00 */
[----:B0-----:R-:W-:-:S05]  /*14b0*/  @P0 IMAD.HI.U32 R0, R6, R4, RZ ;  /* 0x0000000406000227 */ /* 0x001fca00078e00ff */
[----:B------:R-:W-:-:S07]  /*14c0*/  @P0 SHF.R.U32.HI R6, RZ, R5, R0 ;  /* 0x00000005ff060219 */ /* 0x000fce0000011600 */
.L_x_8959:
[----:B------:R-:W-:-:S05]  /*14d0*/  IMAD R6, R6, R7, RZ ;  /* 0x0000000706067224 */ /* 0x000fca00078e02ff */
[----:B------:R-:W-:-:S13]  /*14e0*/  R2UR UR5, R6 ;  /* 0x00000000060572ca */ /* 0x000fda00000e0000 */
[----:B------:R-:W-:-:S04]  /*14f0*/  UISETP.LT.AND UP0, UPT, UR4, UR5, UPT ;  /* 0x000000050400728c */ /* 0x000fc8000bf01270 */
[----:B------:R-:W-:-:S12]  /*1500*/  USEL UR4, UR4, UR5, !UP0 ;  /* 0x0000000504047287 */ /* 0x000fd8000c000000 */
.L_x_8957:
[----:B------:R-:W-:Y:S01]  /*1510*/  UIMAD.WIDE UR4, UR4, 0x2aaaaaab, URZ ;  /* 0x2aaaaaab040478a5 */ /* 0x000fe2000f8e023f */
[----:B------:R-:W-:Y:S02]  /*1520*/  PLOP3.LUT P0, PT, PT, PT, PT, 0x80, 0x0 ;  /* 0x000000000000781c */ /* 0x000fe40003f0f070 */
[----:B------:R-:W-:Y:S02]  /*1530*/  CS2R R44, SRZ ;  /* 0x00000000002c7805 */ /* 0x000fe4000001ff00 */
[----:B------:R-:W-:Y:S01]  /*1540*/  CS2R R150, SRZ ;  /* 0x0000000000967805 */ /* 0x000fe2000001ff00 */
        /* <DEDUP_REMOVED lines=67> */
[----:B------:R-:W-:Y:S01]  /*1980*/  CS2R R4, SRZ ;  /* 0x0000000000047805 */ /* 0x000fe2000001ff00 */
[----:B------:R-:W-:Y:S02]  /*1990*/  IMAD.MOV.U32 R7, RZ, RZ, RZ ;  /* 0x000000ffff077224 */ /* 0x000fe400078e00ff */
        /* <DEDUP_REMOVED lines=34> */
.L_x_8961:
[----:B------:R-:W0:Y:S01]  /*1bc0*/  S2R R0, SR_CgaCtaId ;  /* 0x0000000000007919 */ /* 0x000e220000008800 */
[----:B------:R-:W-:Y:S01]  /*1bd0*/  ULEA.HI UR4, UR41, UR41, URZ, 0x1 ;  /* 0x0000002929047291 */ /* 0x000fe2000f8f083f */
[----:B------:R-:W-:Y:S01]  /*1be0*/  MOV R9, 0x400 ;  /* 0x0000040000097802 */ /* 0x000fe20000000f00 */
[----:B------:R-:W1:Y:S02]  /*1bf0*/  S2R R20, SR_TID.X ;  /* 0x0000000000147919 */ /* 0x000e640000002100 */
        /* <DEDUP_REMOVED lines=9> */
.L_x_9144:
[----:B0-----:R-:W-:Y:S01]  /*1c90*/  IMAD.U32 R0, RZ, RZ, UR45 ;  /* 0x0000002dff007e24 */ /* 0x001fe2000f8e00ff */
[----:B------:R-:W-:Y:S05]  /*1ca0*/  WARPSYNC.ALL ;  /* 0x0000000000007948 */ /* 0x000fea0003800000 */
[----:B------:R0:W-:Y:S01]  /*1cb0*/  BAR.SYNC.DEFER_BLOCKING R10, 0x100 ;  /* 0x0004000a0000751d */ /* 0x0001e20000010000 */
[----:B------:R-:W-:-:S13]  /*1cc0*/  ISETP.NE.AND P0, PT, R0, 0x3, PT ;  /* 0x000000030000780c */ /* 0x000fda0003f05270 */
[----:B0-----:R-:W-:Y:S05]  /*1cd0*/  @!P0 BRA `(.L_x_8963) ;  /* 0x0000000000048947 */ /* 0x001fea0003800000 */
[----:B------:R-:W-:Y:S01]  /*1ce0*/  BPT.TRAP 0x1 ;  /* 0x000000040000795c */ /* 0x000fe20000300000 */
.L_x_8963:
[----:B------:R-:W-:Y:S02]  /*1cf0*/  IMAD.U32 R12, RZ, RZ, UR40 ;  /* 0x00000028ff0c7e24 */ /* 0x000fe4000f8e00ff */
[----:B------:R-:W-:-:S03]  /*1d00*/  IMAD.U32 R0, RZ, RZ, UR37 ;  /* 0x00000025ff007e24 */ /* 0x000fc6000f8e00ff */
[----:B------:R-:W-:Y:S01]  /*1d10*/  SHF.L.U32 R12, R12, 0x1f, RZ ;  /* 0x0000001f0c0c7819 */ /* 0x000fe200000006ff */
[----:B------:R-:W-:-:S04]  /*1d20*/  IMAD R7, R0, 0x8, R9 ;  /* 0x0000000800077824 */ /* 0x000fc800078e0209 */
[----:B------:R0:W1:Y:S01]  /*1d30*/  SYNCS.PHASECHK.TRANS64.TRYWAIT P1, [R7+URZ+0x22830], R12 ;  /* 0x0228300c070075a7 */ /* 0x000062000802017f */
[----:B------:R-:W-:Y:S05]  /*1d40*/  @!P0 BRA `(.L_x_8964) ;  /* 0x0000000000048947 */ /* 0x000fea0003800000 */
[----:B------:R-:W-:Y:S01]  /*1d50*/  BPT.TRAP 0x1 ;  /* 0x000000040000795c */ /* 0x000fe20000300000 */
.L_x_8964:
[----:B-1----:R-:W-:Y:S05]  /*1d60*/  @P1 BRA `(.L_x_8965) ;  /* 0x0000000000081947 */ /* 0x002fea0003800000 */
[----:B------:R-:W1:Y:S02]  /*1d70*/  SYNCS.PHASECHK.TRANS64.TRYWAIT P1, [R7+URZ+0x22830], R12 ;  /* 0x0228300c070075a7 */ /* 0x000e64000802017f */
[----:B-1----:R-:W-:Y:S05]  /*1d80*/  @!P1 BRA `(.L_x_8966) ;  /* 0x0000012800b49947 */ /* 0x002fea0003800000 */
.L_x_8965:
[----:B------:R-:W-:Y:S01]  /*1d90*/  R2UR UR4, R9 ;  /* 0x00000000090472ca */ /* 0x000fe200000e0000 */
[----:B------:R-:W-:Y:S01]  /*1da0*/  ULOP3.LUT UR20, UR46, 0x10000, URZ, 0xfc, !UPT ;  /* 0x000100002e147892 */ /* 0x000fe2000f8efc3f */
[----:B------:R-:W-:Y:S01]  /*1db0*/  WARPGROUP.ARRIVE ;  /* 0x00000000000079c5 */ /* 0x000fe20000000000 */
[----:B------:R-:W-:Y:S01]  /*1dc0*/  UMOV UR21, 0x40000040 ;  /* 0x4000004000157882 */ /* 0x000fe20000000000 */
[----:B------:R-:W-:Y:S01]  /*1dd0*/  UMOV UR23, 0x40000040 ;  /* 0x4000004000177882 */ /* 0x000fe20000000000 */
[----:B------:R-:W-:-:S03]  /*1de0*/  UIADD3 UR8, UR20, 0x2, URZ ;  /* 0x0000000214087890 */ /* 0x000fc6000fffe03f */
[----:B------:R-:W2:Y:S01]  /*1df0*/  S2R R0, SR_TID.X ;  /* 0x0000000000007919 */ /* 0x000ea20000002100 */
[----:B------:R-:W-:Y:S01]  /*1e00*/  UMOV UR9, 0x40000040 ;  /* 0x4000004000097882 */ /* 0x000fe20000000000 */
[----:B------:R-:W-:Y:S01]  /*1e10*/  UMOV UR11, 0x40000040 ;  /* 0x40000040000b7882 */ /* 0x000fe20000000000 */
[----:B------:R-:W-:Y:S01]  /*1e20*/  UIADD3 UR12, UR20, 0x4, URZ ;  /* 0x00000004140c7890 */ /* 0x000fe2000fffe03f */
[----:B------:R-:W-:Y:S01]  /*1e30*/  IMAD.MOV.U32 R3, RZ, RZ, -0x60 ;  /* 0xffffffa0ff037424 */ /* 0x000fe200078e00ff */
[----:B------:R-:W-:Y:S01]  /*1e40*/  UMOV UR13, 0x40000040 ;  /* 0x40000040000d7882 */ /* 0x000fe20000000000 */
[----:B------:R-:W-:Y:S01]  /*1e50*/  UMOV UR15, 0x40000040 ;  /* 0x40000040000f7882 */ /* 0x000fe20000000000 */
[----:B------:R-:W-:Y:S01]  /*1e60*/  UIADD3 UR4, UR4, 0x1c400, URZ ;  /* 0x0001c40004047890 */ /* 0x000fe2000fffe03f */
[----:B------:R-:W-:Y:S01]  /*1e70*/  IMAD R8, R176, R3, 0x60 ;  /* 0x00000060b0087424 */ /* 0x000fe200078e0203 */
[----:B------:R-:W-:Y:S01]  /*1e80*/  UIADD3 UR16, UR20, 0x6, URZ ;  /* 0x0000000614107890 */ /* 0x000fe2000fffe03f */
[----:B------:R-:W-:Y:S01]  /*1e90*/  LOP3.LUT R2, R2, 0xfff7ffff, RZ, 0xc0, !PT ;  /* 0xfff7ffff02027812 */ /* 0x000fe200078ec0ff */
[----:B------:R-:W-:Y:S01]  /*1ea0*/  USHF.R.U32.HI UR4, URZ, 0x4, UR4 ;  /* 0x000000043f047899 */ /* 0x000fe20008011604 */
[----:B------:R-:W-:Y:S01]  /*1eb0*/  IMAD.IADD R5, R17, 0x1, R8 ;  /* 0x0000000111057824 */ /* 0x000fe200078e0208 */
[----:B------:R-:W-:Y:S01]  /*1ec0*/  UMOV UR17, 0x40000040 ;  /* 0x4000004000117882 */ /* 0x000fe20000000000 */
[----:B------:R-:W-:Y:S01]  /*1ed0*/  UMOV UR19, 0x40000040 ;  /* 0x4000004000137882 */ /* 0x000fe20000000000 */
[----:B------:R-:W-:Y:S01]  /*1ee0*/  ULOP3.LUT UR4, UR4, 0x3fff, URZ, 0xc0, !UPT ;  /* 0x00003fff04047892 */ /* 0x000fe2000f8ec03f */
[--C-:B------:R-:W-:Y:S01]  /*1ef0*/  IMAD.IADD R11, R5, 0x1, -R16.reuse ;  /* 0x00000001050b7824 */ /* 0x100fe200078e0a10 */
[----:B------:R-:W-:Y:S01]  /*1f00*/  IADD3 R3, -R18, 0x1, R5 ;  /* 0x0000000112037810 */ /* 0x000fe20007ffe105 */
[----:B------:R-:W-:Y:S01]  /*1f10*/  ULDC UR7, c[0x0][0x9dc] ;  /* 0x0002770000077ab9 */ /* 0x000fe20000000800 */
[----:B------:R-:W-:Y:S01]  /*1f20*/  ULOP3.LUT UR4, UR4, 0x10000, URZ, 0xfc, !UPT ;  /* 0x0001000004047892 */ /* 0x000fe2000f8efc3f */
[----:B------:R-:W-:Y:S01]  /*1f30*/  IMAD.IADD R13, R8, 0x1, -R16 ;  /* 0x00000001080d7824 */ /* 0x000fe200078e0a10 */
[----:B------:R-:W-:-:S02]  /*1f40*/  ULOP3.LUT UR5, URZ, UR7, URZ, 0x33, !UPT ;  /* 0x000000073f057292 */ /* 0x000fc4000f8e333f */
[----:B------:R-:W-:-:S04]  /*1f50*/  UIMAD UR22, UR37, 0x300, UR4 ;  /* 0x00000300251678a4 */ /* 0x000fc8000f8e0204 */
[----:B------:R-:W-:Y:S02]  /*1f60*/  UIADD3 UR10, UR22, 0x2, URZ ;  /* 0x00000002160a7890 */ /* 0x000fe4000fffe03f */
[----:B------:R-:W-:Y:S02]  /*1f70*/  UIADD3 UR14, UR22, 0x4, URZ ;  /* 0x00000004160e7890 */ /* 0x000fe4000fffe03f */
[----:B------:R-:W-:Y:S02]  /*1f80*/  UIADD3 UR18, UR22, 0x6, URZ ;  /* 0x0000000616127890 */ /* 0x000fe4000fffe03f */
[----:B------:R-:W-:Y:S01]  /*1f90*/  HGMMA.64x96x16.F32 R24, gdesc[UR20], RZ, !UPT, gsb0 ;  /* 0x01600000141879f0 */ /* 0x000fe2000c0008ff */
[----:B--2---:R-:W-:Y:S02]  /*1fa0*/  LOP3.LUT P1, RZ, R0, 0x7f, RZ, 0xc0, !PT ;  /* 0x0000007f00ff7812 */ /* 0x004fe4000782c0ff */
[----:B------:R-:W-:-:S04]  /*1fb0*/  SHF.R.U32.HI R4, RZ, 0x7, R0 ;  /* 0x00000007ff047819 */ /* 0x000fc80000011600 */
[----:B------:R-:W-:-:S07]  /*1fc0*/  IADD3 R6, -R4, 0xb, RZ ;  /* 0x0000000b04067810 */ /* 0x000fce0007ffe1ff */
[----:B------:R-:W-:Y:S01]  /*1fd0*/  @!P1 VIADD R0, R7, 0x22840 ;  /* 0x0002284007009836 */ /* 0x000fe20000000000 */
[----:B------:R-:W-:-:S04]  /*1fe0*/  @P1 LOP3.LUT R2, R2, 0x80000, RZ, 0xfc, !PT ;  /* 0x0008000002021812 */ /* 0x000fc800078efcff */
[----:B------:R-:W-:Y:S01]  /*1ff0*/  @!P1 PRMT R0, RZ, 0x654, R0 ;  /* 0x00000654ff009816 */ /* 0x000fe20000000000 */
        /* <DEDUP_REMOVED lines=9> */
[----:B------:R-:W-:-:S06]  /*2090*/  WARPGROUP.ARRIVE ;  /* 0x00000000000079c5 */ /* 0x000fcc0000000000 */
[----:B------:R-:W-:Y:S03]  /*20a0*/  HGMMA.64x96x16.F32 R24, gdesc[UR16], R24, gsb0 ;  /* 0x01600000101879f0 */ /* 0x000fe60008000818 */
[----:B------:R-:W-:Y:S02]  /*20b0*/  WARPGROUP.DEPBAR.LE gsb0, 0x0 ;  /* 0x00008000000079c5 */ /* 0x000fe40000010000 */
[----:B------:R2:W-:Y:S06]  /*20c0*/  BAR.ARV R6, 0x100 ;  /* 0x000400060000751d */ /* 0x0005ec0000002000 */
[----:B------:R3:W-:Y:S01]  /*20d0*/  @!P1 SYNCS.ARRIVE.TRANS64.RED.A1T0 RZ, [R0+URZ], RZ ;  /* 0x000000ff00ff99a7 */ /* 0x0007e2000810043f */
[----:B------:R-:W-:Y:S01]  /*20e0*/  PLOP3.LUT P1, PT, PT, PT, UP0, 0x40, 0x0 ;  /* 0x000000000000781c */ /* 0x000fe20003f2e808 */
[----:B---3--:R-:W-:-:S02]  /*20f0*/  IMAD.IADD R0, R3, 0x1, -R16 ;  /* 0x0000000103007824 */ /* 0x008fc400078e0a10 */
[----:B------:R-:W-:Y:S02]  /*2100*/  IMAD R3, R201, 0x80, R206 ;  /* 0x00000080c9037824 */ /* 0x000fe400078e02ce */
[C---:B------:R-:W-:Y:S02]  /*2110*/  VIADD R14, R0.reuse, UR14 ;  /* 0x0000000e000e7c36 */ /* 0x040fe40008000000 */
[----:B------:R-:W-:-:S03]  /*2120*/  VIADD R20, R0, UR5 ;  /* 0x0000000500147c36 */ /* 0x000fc60008000000 */
[----:B------:R-:W-:Y:S01]  /*2130*/  VIADDMNMX R0, R3, R14, R11, PT ;  /* 0x0000000e03007246 */ /* 0x000fe2000380010b */
[----:B------:R-:W-:Y:S02]  /*2140*/  IMAD.IADD R4, R20, 0x1, R3 ;  /* 0x0000000114047824 */ /* 0x000fe400078e0203 */
[----:B--2---:R-:W-:Y:S05]  /*2150*/  @P1 BRA `(.L_x_8967) ;  /* 0x0000000000541947 */ /* 0x004fea0003800000 */
        /* <DEDUP_REMOVED lines=12> */
.L_x_8969:
[----:B------:R-:W-:-:S06]  /*2220*/  UISETP.NE.AND UP1, UPT, UR15, 0x1, UPT ;  /* 0x000000010f00788c */ /* 0x000fcc000bf25270 */
[----:B------:R-:W-:-:S05]  /*2230*/  PLOP3.LUT P1, PT, PT, PT, UP1, 0x80, 0x0 ;  /* 0x000000000000781c */ /* 0x000fca0003f2f018 */
[----:B------:R-:W-:-:S08]  /*2240*/  @UP1 ULDC.64 UR10, c[0x0][0x9e8] ;  /* 0x00027a00000a1ab9 */ /* 0x000fd00000000a00 */
[----:B------:R-:W-:-:S05]  /*2250*/  @P1 IMAD.HI.U32 R15, R5, UR10, RZ ;  /* 0x0000000a050f1c27 */ /* 0x000fca000f8e00ff */
[----:B------:R-:W-:-:S07]  /*2260*/  @P1 SHF.R.U32.HI R5, RZ, UR11, R15 ;  /* 0x0000000bff051c19 */ /* 0x000fce000801160f */
.L_x_8970:
[----:B------:R-:W-:Y:S05]  /*2270*/  BSYNC B0 ;  /* 0x0000000000007941 */ /* 0x000fea0003800000 */
.L_x_8968:
[----:B------:R-:W-:-:S05]  /*2280*/  IMAD R5, R5, UR15, R13 ;  /* 0x0000000f05057c24 */ /* 0x000fca000f8e020d */
[----:B------:R-:W-:Y:S02]  /*2290*/  VIMNMX R4, R4, R5, !PT ;  /* 0x0000000504047248 */ /* 0x000fe40007fe0100 */
[----:B------:R-:W-:-:S07]  /*22a0*/  VIADDMNMX R0, R5, UR15, R0, PT ;  /* 0x0000000f05007c46 */ /* 0x000fce000b800100 */
.L_x_8967:
        /* <DEDUP_REMOVED lines=134> */
.L_x_8973:
[----:B------:R-:W-:-:S06]  /*2b10*/  UISETP.NE.AND UP1, UPT, UR15, 0x1, UPT ;  /* 0x000000010f00788c */ /* 0x000fcc000bf25270 */
[----:B------:R-:W-:-:S05]  /*2b20*/  PLOP3.LUT P5, PT, PT, PT, UP1, 0x80, 0x0 ;  /* 0x000000000000781c */ /* 0x000fca0003faf018 */
[----:B------:R-:W-:-:S08]  /*2b30*/  @UP1 ULDC.64 UR10, c[0x0][0x9e8] ;  /* 0x00027a00000a1ab9 */ /* 0x000fd00000000a00 */
[----:B------:R-:W-:Y:S01]  /*2b40*/  @P5 IMAD.HI.U32 R8, R0, UR10, RZ ;  /* 0x0000000a00085c27 */ /* 0x000fe2000f8e00ff */
[----:B------:R-:W-:-:S13]  /*2b50*/  PLOP3.LUT P5, PT, PT, PT, UP1, 0x80, 0x0 ;  /* 0x000000000000781c */ /* 0x000fda0003faf018 */
[----:B------:R-:W-:-:S07]  /*2b60*/  @P5 SHF.R.U32.HI R0, RZ, UR11, R8 ;  /* 0x0000000bff005c19 */ /* 0x000fce0008011608 */
.L_x_8974:
[----:B------:R-:W-:Y:S05]  /*2b70*/  BSYNC B0 ;  /* 0x0000000000007941 */ /* 0x000fea0003800000 */
.L_x_8972:
[----:B------:R-:W-:-:S05]  /*2b80*/  IMAD R0, R0, UR15, R13 ;  /* 0x0000000f00007c24 */ /* 0x000fca000f8e020d */
[----:B------:R-:W-:Y:S02]  /*2b90*/  VIMNMX R5, R5, R0, !PT ;  /* 0x0000000005057248 */ /* 0x000fe40007fe0100 */
[----:B------:R-:W-:-:S07]  /*2ba0*/  VIADDMNMX R4, R0, UR15, R4, PT ;  /* 0x0000000f00047c46 */ /* 0x000fce000b800104 */
.L_x_8971:
        /* <DEDUP_REMOVED lines=82> */
[C---:B------:R-:W-:Y:S02]  /*30d0*/  ISETP.GT.AND P1, PT, R5.reuse, 0x38, !P1 ;  /* 0x000000380500780c */ /* 0x040fe40004f24270 */
        /* <DEDUP_REMOVED lines=12> */
[C---:B------:R-:W-:Y:S02]  /*31a0*/  ISETP.GT.AND P1, PT, R5.reuse, 0x40, !P2 ;  /* 0x000000400500780c */ /* 0x040fe40005724270 */
        /* <DEDUP_REMOVED lines=8> */
[C---:B------:R-:W-:Y:S01]  /*3230*/  FMUL.FTZ R11, R0.reuse, UR6 ;  /* 0x00000006000b7c20 */ /* 0x040fe20008410000 */
        /* <DEDUP_REMOVED lines=10> */
[--C-:B------:R-:W-:Y:S01]  /*32e0*/  FFMA.FTZ R20, R21, UR6, -R14.reuse ;  /* 0x0000000615147c23 */ /* 0x100fe2000801080e */
[----:B------:R-:W-:Y:S01]  /*32f0*/  FMNMX.FTZ R11, R31, R8, !PT ;  /* 0x000000081f0b7209 */ /* 0x000fe20007810000 */
[----:B------:R-:W-:Y:S01]  /*3300*/  MUFU.EX2 R15, R15 ;  /* 0x0000000f000f7308 */ /* 0x000fe20000000800 */
[----:B------:R-:W-:Y:S01]  /*3310*/  ISETP.NE.AND P5, PT, R24, RZ, PT ;  /* 0x000000ff1800720c */ /* 0x000fe20003fa5270 */
[--C-:B------:R-:W-:Y:S01]  /*3320*/  FFMA.FTZ R21, R29, UR6, -R14.reuse ;  /* 0x000000061d157c23 */ /* 0x100fe2000801080e */
[----:B------:R-:W-:Y:S01]  /*3330*/  FMNMX.FTZ R8, R34, R11, !PT ;  /* 0x0000000b22087209 */ /* 0x000fe20007810000 */
[--C-:B------:R-:W-:Y:S01]  /*3340*/  FFMA.FTZ R24, R73, UR6, -R14.reuse ;  /* 0x0000000649187c23 */ /* 0x100fe2000801080e */
[----:B------:R-:W-:Y:S01]  /*3350*/  FSEL R62, R62, -INF , !P1 ;  /* 0xff8000003e3e7808 */ /* 0x000fe20004800000 */
[--C-:B------:R-:W-:Y:S01]  /*3360*/  FFMA.FTZ R29, R41, UR6, -R14.reuse ;  /* 0x00000006291d7c23 */ /* 0x100fe2000801080e */
[----:B------:R-:W-:Y:S01]  /*3370*/  FMNMX.FTZ R11, R35, R8, !PT ;  /* 0x00000008230b7209 */ /* 0x000fe20007810000 */
[----:B------:R2:W-:Y:S01]  /*3380*/  MUFU.EX2 R152, R13 ;  /* 0x0000000d00987308 */ /* 0x0005e20000000800 */
[----:B------:R-:W-:Y:S01]  /*3390*/  ISETP.GT.AND P1, PT, R5, 0x49, !P6 ;  /* 0x000000490500780c */ /* 0x000fe20007724270 */
        /* <DEDUP_REMOVED lines=8> */
[--C-:B--2---:R-:W-:Y:S01]  /*3420*/  FFMA.FTZ R13, R33, UR6, -R14.reuse ;  /* 0x00000006210d7c23 */ /* 0x104fe2000801080e */
[----:B------:R-:W-:Y:S01]  /*3430*/  FMNMX.FTZ R8, R42, R11, !PT ;  /* 0x0000000b2a087209 */ /* 0x000fe20007810000 */
[--C-:B------:R-:W-:Y:S01]  /*3440*/  FFMA.FTZ R36, R81, UR6, -R14.reuse ;  /* 0x0000000651247c23 */ /* 0x100fe2000801080e */
[----:B------:R-:W-:Y:S01]  /*3450*/  FSEL R63, R63, -INF , !P1 ;  /* 0xff8000003f3f7808 */ /* 0x000fe20004800000 */
[--C-:B------:R-:W-:Y:S01]  /*3460*/  FFMA.FTZ R37, R83, UR6, -R14.reuse ;  /* 0x0000000653257c23 */ /* 0x100fe2000801080e */
[----:B------:R-:W-:Y:S01]  /*3470*/  FMNMX.FTZ R11, R43, R8, !PT ;  /* 0x000000082b0b7209 */ /* 0x000fe20007810000 */
[----:B------:R-:W2:Y:S01]  /*3480*/  MUFU.EX2 R21, R21 ;  /* 0x0000001500157308 */ /* 0x000ea20000000800 */
[----:B------:R-:W-:Y:S01]  /*3490*/  FSEL R66, R66, -INF , !P2 ;  /* 0xff80000042427808 */ /* 0x000fe20005000000 */
[--C-:B------:R-:W-:Y:S01]  /*34a0*/  FFMA.FTZ R40, R53, UR6, -R14.reuse ;  /* 0x0000000635287c23 */ /* 0x100fe2000801080e */
[----:B------:R-:W-:Y:S01]  /*34b0*/  FMNMX.FTZ R8, R46, R11, !PT ;  /* 0x0000000b2e087209 */ /* 0x000fe20007810000 */
[--C-:B------:R-:W-:Y:S01]  /*34c0*/  FFMA.FTZ R41, R85, UR6, -R14.reuse ;  /* 0x0000000655297c23 */ /* 0x100fe2000801080e */
[----:B------:R-:W-:Y:S01]  /*34d0*/  FSEL R67, R67, -INF , !P3 ;  /* 0xff80000043437808 */ /* 0x000fe20005800000 */
[--C-:B------:R-:W-:Y:S01]  /*34e0*/  FFMA.FTZ R44, R61, UR6, -R14.reuse ;  /* 0x000000063d2c7c23 */ /* 0x100fe2000801080e */
[----:B------:R-:W-:Y:S01]  /*34f0*/  FMNMX.FTZ R11, R47, R8, !PT ;  /* 0x000000082f0b7209 */ /* 0x000fe20007810000 */
[----:B------:R-:W-:Y:S01]  /*3500*/  MUFU.EX2 R24, R24 ;  /* 0x0000001800187308 */ /* 0x000fe20000000800 */
[----:B------:R-:W-:Y:S01]  /*3510*/  ISETP.LT.OR P5, PT, R4, 0x5a, P5 ;  /* 0x0000005a0400780c */ /* 0x000fe20002fa1670 */
[----:B------:R-:W-:Y:S01]  /*3520*/  FFMA.FTZ R48, R89, UR6, -R14 ;  /* 0x0000000659307c23 */ /* 0x000fe2000801080e */
[----:B------:R-:W-:-:S02]  /*3530*/  FMNMX.FTZ R8, R50, R11, !PT ;  /* 0x0000000b32087209 */ /* 0x000fc40007810000 */
[----:B------:R-:W-:Y:S02]  /*3540*/  FSEL R70, R70, -INF , !P4 ;  /* 0xff80000046467808 */ /* 0x000fe40006000000 */
[----:B------:R-:W-:Y:S01]  /*3550*/  FMNMX.FTZ R11, R51, R8, !PT ;  /* 0x00000008330b7209 */ /* 0x000fe20007810000 */
[----:B------:R3:W-:Y:S01]  /*3560*/  MUFU.EX2 R160, R29 ;  /* 0x0000001d00a07308 */ /* 0x0007e20000000800 */
[----:B------:R-:W-:Y:S02]  /*3570*/  FSEL R71, R71, -INF , !P5 ;  /* 0xff80000047477808 */ /* 0x000fe40006800000 */
[----:B------:R-:W-:Y:S02]  /*3580*/  FMNMX.FTZ R8, R54, R11, !PT ;  /* 0x0000000b36087209 */ /* 0x000fe40007810000 */
[----:B--2---:R-:W-:Y:S02]  /*3590*/  F2FP.F16.F32.PACK_AB R154, R21, R20 ;  /* 0x00000014159a723e */ /* 0x004fe400000000ff */
[----:B------:R-:W-:Y:S01]  /*35a0*/  FMNMX.FTZ R11, R55, R8, !PT ;  /* 0x00000008370b7209 */ /* 0x000fe20007810000 */
[----:B------:R2:W-:Y:S01]  /*35b0*/  MUFU.EX2 R33, R32 ;  /* 0x0000002000217308 */ /* 0x0005e20000000800 */
[--C-:B---3--:R-:W-:Y:S01]  /*35c0*/  FFMA.FTZ R29, R49, UR6, -R14.reuse ;  /* 0x00000006311d7c23 */ /* 0x108fe2000801080e */
[--C-:B------:R-:W-:Y:S01]  /*35d0*/  FFMA.FTZ R49, R65, UR6, -R14.reuse ;  /* 0x0000000641317c23 */ /* 0x100fe2000801080e */
[----:B------:R-:W-:Y:S01]  /*35e0*/  FMNMX.FTZ R8, R58, R11, !PT ;  /* 0x0000000b3a087209 */ /* 0x000fe20007810000 */
[----:B------:R-:W-:-:S03]  /*35f0*/  FFMA.FTZ R11, R77, UR6, -R14 ;  /* 0x000000064d0b7c23 */ /* 0x000fc6000801080e */
[----:B------:R-:W-:Y:S01]  /*3600*/  FMNMX.FTZ R5, R59, R8, !PT ;  /* 0x000000083b057209 */ /* 0x000fe20007810000 */
[----:B------:R-:W3:Y:S01]  /*3610*/  MUFU.EX2 R13, R13 ;  /* 0x0000000d000d7308 */ /* 0x000ee20000000800 */
[----:B--2---:R-:W-:Y:S02]  /*3620*/  FFMA.FTZ R32, R87, UR6, -R14 ;  /* 0x0000000657207c23 */ /* 0x004fe4000801080e */
[----:B------:R-:W-:-:S04]  /*3630*/  FMNMX.FTZ R8, R62, R5, !PT ;  /* 0x000000053e087209 */ /* 0x000fc80007810000 */
[----:B------:R-:W-:Y:S01]  /*3640*/  FMNMX.FTZ R5, R63, R8, !PT ;  /* 0x000000083f057209 */ /* 0x000fe20007810000 */
[----:B------:R-:W-:Y:S03]  /*3650*/  MUFU.EX2 R25, R25 ;  /* 0x0000001900197308 */ /* 0x000fe60000000800 */
[----:B------:R-:W-:-:S04]  /*3660*/  FMNMX.FTZ R8, R66, R5, !PT ;  /* 0x0000000542087209 */ /* 0x000fc80007810000 */
[----:B------:R-:W-:Y:S01]  /*3670*/  FMNMX.FTZ R5, R67, R8, !PT ;  /* 0x0000000843057209 */ /* 0x000fe20007810000 */
[----:B------:R-:W-:Y:S01]  /*3680*/  FFMA.FTZ R8, R79, UR6, -R14 ;  /* 0x000000064f087c23 */ /* 0x000fe2000801080e */
[----:B------:R-:W2:Y:S01]  /*3690*/  MUFU.EX2 R28, R28 ;  /* 0x0000001c001c7308 */ /* 0x000ea20000000800 */
[----:B---3--:R-:W-:Y:S02]  /*36a0*/  F2FP.F16.F32.PACK_AB R156, R13, R24 ;  /* 0x000000180d9c723e */ /* 0x008fe400000000ff */
[----:B------:R-:W-:-:S04]  /*36b0*/  FMNMX.FTZ R4, R70, R5, !PT ;  /* 0x0000000546047209 */ /* 0x000fc80007810000 */
[----:B------:R-:W-:Y:S01]  /*36c0*/  FMNMX.FTZ R4, R71, R4, !PT ;  /* 0x0000000447047209 */ /* 0x000fe20007810000 */
[----:B------:R3:W-:Y:S04]  /*36d0*/  MUFU.EX2 R162, R8 ;  /* 0x0000000800a27308 */ /* 0x0007e80000000800 */
[----:B------:R-:W4:Y:S04]  /*36e0*/  SHFL.BFLY PT, R5, R4, 0x2, 0x1f ;  /* 0x0c401f0004057f89 */ /* 0x000f2800000e0000 */
[----:B------:R-:W-:Y:S01]  /*36f0*/  MUFU.EX2 R11, R11 ;  /* 0x0000000b000b7308 */ /* 0x000fe20000000800 */
[----:B--2---:R-:W-:-:S07]  /*3700*/  F2FP.F16.F32.PACK_AB R158, R28, R25 ;  /* 0x000000191c9e723e */ /* 0x004fce00000000ff */
[----:B------:R-:W-:Y:S08]  /*3710*/  MUFU.EX2 R45, R44 ;  /* 0x0000002c002d7308 */ /* 0x000ff00000000800 */
[----:B------:R-:W-:Y:S01]  /*3720*/  MUFU.EX2 R36, R36 ;  /* 0x0000002400247308 */ /* 0x000fe20000000800 */
[----:B----4-:R-:W-:Y:S01]  /*3730*/  FMNMX.FTZ R5, R4, R5, !PT ;  /* 0x0000000504057209 */ /* 0x010fe20007810000 */
[----:B------:R-:W-:-:S06]  /*3740*/  FFMA.FTZ R4, R57, UR6, -R14 ;  /* 0x0000000639047c23 */ /* 0x000fcc000801080e */
[----:B------:R-:W2:Y:S01]  /*3750*/  MUFU.EX2 R29, R29 ;  /* 0x0000001d001d7308 */ /* 0x000ea20000000800 */
[----:B---3--:R-:W3:Y:S07]  /*3760*/  SHFL.BFLY PT, R8, R5, 0x1, 0x1f ;  /* 0x0c201f0005087f89 */ /* 0x008eee00000e0000 */
[----:B------:R-:W-:Y:S08]  /*3770*/  MUFU.EX2 R37, R37 ;  /* 0x0000002500257308 */ /* 0x000ff00000000800 */
[----:B------:R-:W4:Y:S01]  /*3780*/  MUFU.EX2 R40, R40 ;  /* 0x0000002800287308 */ /* 0x000f220000000800 */
[----:B--2---:R-:W-:-:S07]  /*3790*/  F2FP.F16.F32.PACK_AB R164, R29, R36 ;  /* 0x000000241da4723e */ /* 0x004fce00000000ff */
[----:B------:R-:W-:Y:S01]  /*37a0*/  MUFU.EX2 R41, R41 ;  /* 0x0000002900297308 */ /* 0x000fe20000000800 */
[----:B---3--:R-:W-:Y:S01]  /*37b0*/  FMNMX.FTZ R8, R5, R8, !PT ;  /* 0x0000000805087209 */ /* 0x008fe20007810000 */
[--C-:B------:R-:W-:Y:S01]  /*37c0*/  FFMA.FTZ R5, R91, UR6, -R14.reuse ;  /* 0x000000065b057c23 */ /* 0x100fe2000801080e */
[----:B------:R-:W-:Y:S02]  /*37d0*/  FFMA.FTZ R14, R69, UR6, -R14 ;  /* 0x00000006450e7c23 */ /* 0x000fe4000801080e */
[C---:B------:R-:W-:Y:S01]  /*37e0*/  FSETP.NEU.FTZ.AND P1, PT, R8.reuse, -INF , PT ;  /* 0xff8000000800780b */ /* 0x040fe20003f3d000 */
[----:B------:R-:W-:Y:S02]  /*37f0*/  FMUL.FTZ R52, R8, UR6 ;  /* 0x0000000608347c20 */ /* 0x000fe40008410000 */
[----:B------:R2:W-:Y:S01]  /*3800*/  MUFU.EX2 R174, R5 ;  /* 0x0000000500ae7308 */ /* 0x0005e20000000800 */
[----:B----4-:R-:W-:Y:S02]  /*3810*/  F2FP.F16.F32.PACK_AB R166, R40, R37 ;  /* 0x0000002528a6723e */ /* 0x010fe400000000ff */
[----:B------:R-:W-:-:S05]  /*3820*/  FSEL R52, R52, RZ, P1 ;  /* 0x000000ff34347208 */ /* 0x000fca0000800000 */
[--C-:B------:R-:W-:Y:S01]  /*3830*/  FFMA.FTZ R26, R26, UR6, -R52.reuse ;  /* 0x000000061a1a7c23 */ /* 0x100fe20008010834 */
[--C-:B------:R-:W-:Y:S01]  /*3840*/  FFMA.FTZ R27, R27, UR6, -R52.reuse ;  /* 0x000000061b1b7c23 */ /* 0x100fe20008010834 */
[--C-:B------:R-:W-:Y:S01]  /*3850*/  FFMA.FTZ R30, R30, UR6, -R52.reuse ;  /* 0x000000061e1e7c23 */ /* 0x100fe20008010834 */
[----:B------:R-:W-:Y:S01]  /*3860*/  FFMA.FTZ R31, R31, UR6, -R52 ;  /* 0x000000061f1f7c23 */ /* 0x000fe20008010834 */
[----:B--2---:R-:W-:Y:S01]  /*3870*/  FADD.FTZ R5, R15, R152 ;  /* 0x000000980f057221 */ /* 0x004fe20000010000 */
        /* <DEDUP_REMOVED lines=9> */
[----:B------:R-:W2:Y:S01]  /*3910*/  MUFU.EX2 R27, R27 ;  /* 0x0000001b001b7308 */ /* 0x000ea20000000800 */
        /* <DEDUP_REMOVED lines=8> */
[----:B------:R-:W-:Y:S01]  /*39a0*/  F2FP.F16.F32.PACK_AB R152, R152, R15 ;  /* 0x0000000f9898723e */ /* 0x000fe200000000ff */
[--C-:B------:R-:W-:Y:S01]  /*39b0*/  FFMA.FTZ R63, R63, UR6, -R52.reuse ;  /* 0x000000063f3f7c23 */ /* 0x100fe20008010834 */
[--C-:B------:R-:W-:Y:S01]  /*39c0*/  FFMA.FTZ R66, R66, UR6, -R52.reuse ;  /* 0x0000000642427c23 */ /* 0x100fe20008010834 */
[--C-:B------:R-:W-:Y:S01]  /*39d0*/  FFMA.FTZ R67, R67, UR6, -R52.reuse ;  /* 0x0000000643437c23 */ /* 0x100fe20008010834 */
[--C-:B------:R-:W-:Y:S01]  /*39e0*/  FFMA.FTZ R70, R70, UR6, -R52.reuse ;  /* 0x0000000646467c23 */ /* 0x100fe20008010834 */
[----:B------:R-:W-:-:S02]  /*39f0*/  FFMA.FTZ R52, R71, UR6, -R52 ;  /* 0x0000000647347c23 */ /* 0x000fc40008010834 */
[----:B------:R4:W-:Y:S01]  /*3a00*/  MUFU.EX2 R53, R14 ;  /* 0x0000000e00357308 */ /* 0x0009e20000000800 */
[----:B--2---:R-:W-:-:S07]  /*3a10*/  F2FP.F16.F32.PACK_AB R153, R27, R26 ;  /* 0x0000001a1b99723e */ /* 0x004fce00000000ff */
[----:B------:R-:W2:Y:S01]  /*3a20*/  MUFU.EX2 R31, R31 ;  /* 0x0000001f001f7308 */ /* 0x000ea20000000800 */
[----:B----4-:R-:W-:-:S04]  /*3a30*/  FADD.FTZ R14, R20, R5 ;  /* 0x00000005140e7221 */ /* 0x010fc80000010000 */
[----:B------:R-:W-:-:S03]  /*3a40*/  FADD.FTZ R5, R21, R14 ;  /* 0x0000000e15057221 */ /* 0x000fc60000010000 */
[----:B------:R-:W4:Y:S01]  /*3a50*/  MUFU.EX2 R34, R34 ;  /* 0x0000002200227308 */ /* 0x000f220000000800 */
[----:B------:R-:W-:Y:S01]  /*3a60*/  FADD.FTZ R14, R24, R5 ;  /* 0x00000005180e7221 */ /* 0x000fe20000010000 */
[----:B------:R-:W-:-:S03]  /*3a70*/  FADD.FTZ R5, R26, R27 ;  /* 0x0000001b1a057221 */ /* 0x000fc60000010000 */
[----:B------:R-:W-:Y:S01]  /*3a80*/  FADD.FTZ R44, R13, R14 ;  /* 0x0000000e0d2c7221 */ /* 0x000fe20000010000 */
[----:B---3--:R-:W-:Y:S02]  /*3a90*/  FADD.FTZ R14, R30, R5 ;  /* 0x000000051e0e7221 */ /* 0x008fe40000010000 */
[----:B------:R-:W3:Y:S01]  /*3aa0*/  MUFU.EX2 R35, R35 ;  /* 0x0000002300237308 */ /* 0x000ee20000000800 */
[----:B------:R-:W-:Y:S01]  /*3ab0*/  FADD.FTZ R57, R25, R44 ;  /* 0x0000002c19397221 */ /* 0x000fe20000010000 */
[C---:B--2---:R-:W-:Y:S01]  /*3ac0*/  FADD.FTZ R5, R31.reuse, R14 ;  /* 0x0000000e1f057221 */ /* 0x044fe20000010000 */
[----:B------:R-:W-:Y:S02]  /*3ad0*/  F2FP.F16.F32.PACK_AB R155, R31, R30 ;  /* 0x0000001e1f9b723e */ /* 0x000fe400000000ff */
[----:B------:R-:W-:-:S03]  /*3ae0*/  FADD.FTZ R44, R28, R57 ;  /* 0x000000391c2c7221 */ /* 0x000fc60000010000 */
[----:B------:R-:W2:Y:S01]  /*3af0*/  MUFU.EX2 R38, R38 ;  /* 0x0000002600267308 */ /* 0x000ea20000000800 */
[----:B----4-:R-:W-:Y:S01]  /*3b00*/  FADD.FTZ R14, R34, R5 ;  /* 0x00000005220e7221 */ /* 0x010fe20000010000 */
[----:B------:R-:W-:-:S04]  /*3b10*/  FADD.FTZ R57, R11, R44 ;  /* 0x0000002c0b397221 */ /* 0x000fc80000010000 */
[C---:B------:R-:W-:Y:S01]  /*3b20*/  FADD.FTZ R57, R160.reuse, R57 ;  /* 0x00000039a0397221 */ /* 0x040fe20000010000 */
[----:B------:R-:W-:Y:S01]  /*3b30*/  F2FP.F16.F32.PACK_AB R160, R160, R11 ;  /* 0x0000000ba0a0723e */ /* 0x000fe200000000ff */
[----:B------:R-:W4:Y:S01]  /*3b40*/  MUFU.EX2 R39, R39 ;  /* 0x0000002700277308 */ /* 0x000f220000000800 */
[----:B---3--:R-:W-:Y:S01]  /*3b50*/  FADD.FTZ R5, R35, R14 ;  /* 0x0000000e23057221 */ /* 0x008fe20000010000 */
[----:B------:R-:W-:Y:S01]  /*3b60*/  FADD.FTZ R44, R162, R57 ;  /* 0x00000039a22c7221 */ /* 0x000fe20000010000 */
[----:B------:R-:W-:Y:S02]  /*3b70*/  F2FP.F16.F32.PACK_AB R162, R33, R162 ;  /* 0x000000a221a2723e */ /* 0x000fe400000000ff */
[----:B------:R-:W-:Y:S01]  /*3b80*/  F2FP.F16.F32.PACK_AB R157, R35, R34 ;  /* 0x00000022239d723e */ /* 0x000fe200000000ff */
[----:B------:R-:W-:Y:S02]  /*3b90*/  FADD.FTZ R57, R33, R44 ;  /* 0x0000002c21397221 */ /* 0x000fe40000010000 */
[----:B------:R-:W3:Y:S01]  /*3ba0*/  MUFU.EX2 R42, R42 ;  /* 0x0000002a002a7308 */ /* 0x000ee20000000800 */
[----:B--2---:R-:W-:Y:S01]  /*3bb0*/  FADD.FTZ R14, R38, R5 ;  /* 0x00000005260e7221 */ /* 0x004fe20000010000 */
[----:B------:R-:W-:-:S04]  /*3bc0*/  FADD.FTZ R44, R36, R57 ;  /* 0x00000039242c7221 */ /* 0x000fc80000010000 */
[----:B------:R-:W-:Y:S02]  /*3bd0*/  FADD.FTZ R44, R29, R44 ;  /* 0x0000002c1d2c7221 */ /* 0x000fe40000010000 */
[----:B------:R-:W2:Y:S01]  /*3be0*/  MUFU.EX2 R43, R43 ;  /* 0x0000002b002b7308 */ /* 0x000ea20000000800 */
[----:B----4-:R-:W-:Y:S01]  /*3bf0*/  FADD.FTZ R5, R39, R14 ;  /* 0x0000000e27057221 */ /* 0x010fe20000010000 */
[----:B------:R-:W-:Y:S01]  /*3c00*/  FADD.FTZ R57, R37, R44 ;  /* 0x0000002c25397221 */ /* 0x000fe20000010000 */
[----:B------:R-:W-:-:S03]  /*3c10*/  F2FP.F16.F32.PACK_AB R159, R39, R38 ;  /* 0x00000026279f723e */ /* 0x000fc600000000ff */
[----:B------:R-:W-:Y:S02]  /*3c20*/  FADD.FTZ R44, R40, R57 ;  /* 0x00000039282c7221 */ /* 0x000fe40000010000 */
[----:B------:R-:W4:Y:S01]  /*3c30*/  MUFU.EX2 R46, R46 ;  /* 0x0000002e002e7308 */ /* 0x000f220000000800 */
[----:B---3--:R-:W-:Y:S01]  /*3c40*/  FADD.FTZ R14, R42, R5 ;  /* 0x000000052a0e7221 */ /* 0x008fe20000010000 */
[----:B------:R-:W-:-:S06]  /*3c50*/  FADD.FTZ R15, R41, R44 ;  /* 0x0000002c290f7221 */ /* 0x000fcc0000010000 */
[----:B------:R-:W3:Y:S01]  /*3c60*/  MUFU.EX2 R47, R47 ;  /* 0x0000002f002f7308 */ /* 0x000ee20000000800 */
[C---:B--2---:R-:W-:Y:S01]  /*3c70*/  FADD.FTZ R5, R43.reuse, R14 ;  /* 0x0000000e2b057221 */ /* 0x044fe20000010000 */
[----:B------:R-:W-:-:S06]  /*3c80*/  F2FP.F16.F32.PACK_AB R161, R43, R42 ;  /* 0x0000002a2ba1723e */ /* 0x000fcc00000000ff */
[----:B------:R-:W2:Y:S01]  /*3c90*/  MUFU.EX2 R50, R50 ;  /* 0x0000003200327308 */ /* 0x000ea20000000800 */
[----:B----4-:R-:W-:-:S07]  /*3ca0*/  FADD.FTZ R14, R46, R5 ;  /* 0x000000052e0e7221 */ /* 0x010fce0000010000 */
[----:B------:R-:W4:Y:S01]  /*3cb0*/  MUFU.EX2 R51, R51 ;  /* 0x0000003300337308 */ /* 0x000f220000000800 */
[C---:B---3--:R-:W-:Y:S01]  /*3cc0*/  FADD.FTZ R5, R47.reuse, R14 ;  /* 0x0000000e2f057221 */ /* 0x048fe20000010000 */
[----:B------:R-:W-:-:S06]  /*3cd0*/  F2FP.F16.F32.PACK_AB R163, R47, R46 ;  /* 0x0000002e2fa3723e */ /* 0x000fcc00000000ff */
[----:B------:R-:W3:Y:S01]  /*3ce0*/  MUFU.EX2 R4, R4 ;  /* 0x0000000400047308 */ /* 0x000ee20000000800 */
[----:B--2---:R-:W-:-:S07]  /*3cf0*/  FADD.FTZ R14, R50, R5 ;  /* 0x00000005320e7221 */ /* 0x004fce0000010000 */
[----:B------:R-:W2:Y:S01]  /*3d00*/  MUFU.EX2 R54, R54 ;  /* 0x0000003600367308 */ /* 0x000ea20000000800 */
[C---:B----4-:R-:W-:Y:S01]  /*3d10*/  FADD.FTZ R5, R51.reuse, R14 ;  /* 0x0000000e33057221 */ /* 0x050fe20000010000 */
[----:B------:R-:W-:-:S06]  /*3d20*/  F2FP.F16.F32.PACK_AB R165, R51, R50 ;  /* 0x0000003233a5723e */ /* 0x000fcc00000000ff */
[----:B------:R-:W4:Y:S01]  /*3d30*/  MUFU.EX2 R32, R32 ;  /* 0x0000002000207308 */ /* 0x000f220000000800 */
[C---:B---3--:R-:W-:Y:S01]  /*3d40*/  FADD.FTZ R15, R4.reuse, R15 ;  /* 0x0000000f040f7221 */ /* 0x048fe20000010000 */
[----:B------:R-:W-:-:S06]  /*3d50*/  F2FP.F16.F32.PACK_AB R168, R4, R41 ;  /* 0x0000002904a8723e */ /* 0x000fcc00000000ff */
[----:B------:R-:W3:Y:S01]  /*3d60*/  MUFU.EX2 R55, R55 ;  /* 0x0000003700377308 */ /* 0x000ee20000000800 */
[----:B--2---:R-:W-:-:S07]  /*3d70*/  FADD.FTZ R14, R54, R5 ;  /* 0x00000005360e7221 */ /* 0x004fce0000010000 */
[----:B------:R-:W2:Y:S01]  /*3d80*/  MUFU.EX2 R58, R58 ;  /* 0x0000003a003a7308 */ /* 0x000ea20000000800 */
[----:B----4-:R-:W-:Y:S01]  /*3d90*/  FADD.FTZ R20, R32, R15 ;  /* 0x0000000f20147221 */ /* 0x010fe20000010000 */
[----:B------:R-:W-:-:S03]  /*3da0*/  F2FP.F16.F32.PACK_AB R170, R45, R32 ;  /* 0x000000202daa723e */ /* 0x000fc600000000ff */
[----:B------:R-:W-:-:S03]  /*3db0*/  FADD.FTZ R11, R45, R20 ;  /* 0x000000142d0b7221 */ /* 0x000fc60000010000 */
[----:B------:R-:W4:Y:S01]  /*3dc0*/  MUFU.EX2 R48, R48 ;  /* 0x0000003000307308 */ /* 0x000f220000000800 */
[C---:B---3--:R-:W-:Y:S01]  /*3dd0*/  FADD.FTZ R5, R55.reuse, R14 ;  /* 0x0000000e37057221 */ /* 0x048fe20000010000 */
[----:B------:R-:W-:-:S06]  /*3de0*/  F2FP.F16.F32.PACK_AB R167, R55, R54 ;  /* 0x0000003637a7723e */ /* 0x000fcc00000000ff */
[----:B------:R-:W3:Y:S01]  /*3df0*/  MUFU.EX2 R59, R59 ;  /* 0x0000003b003b7308 */ /* 0x000ee20000000800 */
[----:B--2---:R-:W-:-:S07]  /*3e00*/  FADD.FTZ R14, R58, R5 ;  /* 0x000000053a0e7221 */ /* 0x004fce0000010000 */
[----:B------:R-:W2:Y:S01]  /*3e10*/  MUFU.EX2 R49, R49 ;  /* 0x0000003100317308 */ /* 0x000ea20000000800 */
[----:B----4-:R-:W-:-:S07]  /*3e20*/  FADD.FTZ R20, R48, R11 ;  /* 0x0000000b30147221 */ /* 0x010fce0000010000 */
[----:B------:R-:W4:Y:S01]  /*3e30*/  MUFU.EX2 R62, R62 ;  /* 0x0000003e003e7308 */ /* 0x000f220000000800 */
[C---:B---3--:R-:W-:Y:S01]  /*3e40*/  FADD.FTZ R5, R59.reuse, R14 ;  /* 0x0000000e3b057221 */ /* 0x048fe20000010000 */
[----:B------:R-:W-:-:S06]  /*3e50*/  F2FP.F16.F32.PACK_AB R169, R59, R58 ;  /* 0x0000003a3ba9723e */ /* 0x000fcc00000000ff */
[----:B------:R-:W3:Y:S01]  /*3e60*/  MUFU.EX2 R63, R63 ;  /* 0x0000003f003f7308 */ /* 0x000ee20000000800 */
[C---:B--2---:R-:W-:Y:S01]  /*3e70*/  FADD.FTZ R11, R49.reuse, R20 ;  /* 0x00000014310b7221 */ /* 0x044fe20000010000 */
[----:B------:R-:W-:-:S03]  /*3e80*/  F2FP.F16.F32.PACK_AB R172, R49, R48 ;  /* 0x0000003031ac723e */ /* 0x000fc600000000ff */
[----:B------:R-:W-:Y:S01]  /*3e90*/  FADD.FTZ R14, R174, R11 ;  /* 0x0000000bae0e7221 */ /* 0x000fe20000010000 */
[C---:B------:R-:W-:Y:S02]  /*3ea0*/  F2FP.F16.F32.PACK_AB R174, R53.reuse, R174 ;  /* 0x000000ae35ae723e */ /* 0x040fe400000000ff */
[----:B------:R-:W2:Y:S01]  /*3eb0*/  MUFU.EX2 R66, R66 ;  /* 0x0000004200427308 */ /* 0x000ea20000000800 */
[----:B----4-:R-:W-:Y:S01]  /*3ec0*/  FADD.FTZ R4, R62, R5 ;  /* 0x000000053e047221 */ /* 0x010fe20000010000 */
[----:B------:R-:W-:-:S06]  /*3ed0*/  FADD.FTZ R5, R53, R14 ;  /* 0x0000000e35057221 */ /* 0x000fcc0000010000 */
[----:B------:R-:W4:Y:S01]  /*3ee0*/  MUFU.EX2 R67, R67 ;  /* 0x0000004300437308 */ /* 0x000f220000000800 */
[C---:B---3--:R-:W-:Y:S01]  /*3ef0*/  FADD.FTZ R11, R63.reuse, R4 ;  /* 0x000000043f0b7221 */ /* 0x048fe20000010000 */
[----:B------:R-:W-:-:S06]  /*3f00*/  F2FP.F16.F32.PACK_AB R171, R63, R62 ;  /* 0x0000003e3fab723e */ /* 0x000fcc00000000ff */
[----:B------:R-:W3:Y:S01]  /*3f10*/  MUFU.EX2 R70, R70 ;  /* 0x0000004600467308 */ /* 0x000ee20000000800 */
[----:B--2---:R-:W-:-:S07]  /*3f20*/  FADD.FTZ R4, R66, R11 ;  /* 0x0000000b42047221 */ /* 0x004fce0000010000 */
[----:B------:R-:W2:Y:S01]  /*3f30*/  MUFU.EX2 R175, R52 ;  /* 0x0000003400af7308 */ /* 0x000ea20000000800 */
[C---:B----4-:R-:W-:Y:S01]  /*3f40*/  FADD.FTZ R11, R67.reuse, R4 ;  /* 0x00000004430b7221 */ /* 0x050fe20000010000 */
[----:B------:R-:W-:-:S03]  /*3f50*/  F2FP.F16.F32.PACK_AB R173, R67, R66 ;  /* 0x0000004243ad723e */ /* 0x000fc600000000ff */
[----:B---3--:R-:W-:-:S04]  /*3f60*/  FADD.FTZ R4, R70, R11 ;  /* 0x0000000b46047221 */ /* 0x008fc80000010000 */
[C---:B--2---:R-:W-:Y:S01]  /*3f70*/  FADD.FTZ R4, R175.reuse, R4 ;  /* 0x00000004af047221 */ /* 0x044fe20000010000 */
[----:B------:R-:W-:Y:S01]  /*3f80*/  F2FP.F16.F32.PACK_AB R175, R175, R70 ;  /* 0x00000046afaf723e */ /* 0x000fe200000000ff */
[----:B------:R-:W-:Y:S06]  /*3f90*/  @!P0 BRA `(.L_x_8975) ;  /* 0x0000000000048947 */ /* 0x000fec0003800000 */
[----:B------:R-:W-:Y:S01]  /*3fa0*/  BPT.TRAP 0x1 ;  /* 0x000000040000795c */ /* 0x000fe20000300000 */
.L_x_8975:
[----:B------:R2:W3:Y:S01]  /*3fb0*/  SYNCS.PHASECHK.TRANS64.TRYWAIT P1, [R7+URZ+0x22850], R12 ;  /* 0x0228500c070075a7 */ /* 0x0004e2000802017f */
[----:B------:R-:W-:Y:S05]  /*3fc0*/  @!P0 BRA `(.L_x_8976) ;  /* 0x0000000000048947 */ /* 0x000fea0003800000 */
[----:B------:R-:W-:Y:S01]  /*3fd0*/  BPT.TRAP 0x1 ;  /* 0x000000040000795c */ /* 0x000fe20000300000 */
.L_x_8976:
[----:B---3--:R-:W-:Y:S05]  /*3fe0*/  @P1 BRA `(.L_x_8977) ;  /* 0x0000000000081947 */ /* 0x008fea0003800000 */
[----:B------:R-:W3:Y:S02]  /*3ff0*/  SYNCS.PHASECHK.TRANS64.TRYWAIT P1, [R7+URZ+0x22850], R12 ;  /* 0x0228500c070075a7 */ /* 0x000ee4000802017f */
[----:B---3--:R-:W-:Y:S05]  /*4000*/  @!P1 BRA `(.L_x_8978) ;  /* 0x0000010800289947 */ /* 0x008fea0003800000 */
.L_x_8977:
[----:B------:R-:W-:Y:S01]  /*4010*/  R2UR UR5, R9 ;  /* 0x00000000090572ca */ /* 0x000fe200000e0000 */
[----:B------:R4:W-:Y:S06]  /*4020*/  BAR.SYNC.DEFER_BLOCKING R10, 0x100 ;  /* 0x0004000a0000751d */ /* 0x0009ec0000010000 */
[----:B------:R-:W-:Y:S01]  /*4030*/  UMOV UR11, 0x40000040 ;  /* 0x40000040000b7882 */ /* 0x000fe20000000000 */
[----:B------:R-:W5:Y:S01]  /*4040*/  S2R R11, SR_TID.X ;  /* 0x00000000000b7919 */ /* 0x000f620000002100 */
[----:B----4-:R-:W-:-:S04]  /*4050*/  IMAD.IADD R10, R17, 0x1, -R18 ;  /* 0x00000001110a7824 */ /* 0x010fc800078e0a12 */
        /* <DEDUP_REMOVED lines=10> */
[----:B-----5:R-:W-:Y:S01]  /*4100*/  LOP3.LUT P1, RZ, R11, 0x7f, RZ, 0xc0, !PT ;  /* 0x0000007f0bff7812 */ /* 0x020fe2000782c0ff */
[----:B------:R-:W-:-:S12]  /*4110*/  IMAD R11, R201, 0x80, R10 ;  /* 0x00000080c90b7824 */ /* 0x000fd800078e020a */
[----:B0123--:R-:W-:-:S05]  /*4120*/  @!P1 VIADD R7, R7, 0x22860 ;  /* 0x0002286007079836 */ /* 0x00ffca0000000000 */
        /* <DEDUP_REMOVED lines=33> */
[----:B0-----:R-:W-:-:S12]  /*4340*/  VIADD R7, R176, 0xfffffffe ;  /* 0xfffffffeb0077836 */ /* 0x001fd80000000000 */
[----:B------:R-:W-:Y:S05]  /*4350*/  @P1 BRA `(.L_x_8979) ;  /* 0x0000000000481947 */ /* 0x000fea0003800000 */
        /* <DEDUP_REMOVED lines=11> */
.L_x_8980:
[----:B------:R-:W-:-:S11]  /*4410*/  UISETP.NE.AND UP1, UPT, UR15, 0x1, UPT ;  /* 0x000000010f00788c */ /* 0x000fd6000bf25270 */
[----:B------:R-:W-:Y:S02]  /*4420*/  @UP1 ULDC.64 UR22, c[0x0][0x9e8] ;  /* 0x00027a0000161ab9 */ /* 0x000fe40000000a00 */
[----:B------:R-:W-:-:S04]  /*4430*/  UIMAD.WIDE.U32 UR10, UR18, UR22, URZ ;  /* 0x00000016120a72a5 */ /* 0x000fc8000f8e003f */
[----:B------:R-:W-:-:S12]  /*4440*/  @UP1 USHF.R.U32.HI UR18, URZ, UR23, UR11 ;  /* 0x000000173f121299 */ /* 0x000fd8000801160b */
.L_x_8981:
[----:B------:R-:W-:-:S04]  /*4450*/  UIMAD UR15, UR18, UR15, UR15 ;  /* 0x0000000f120f72a4 */ /* 0x000fc8000f8e020f */
[----:B------:R-:W-:-:S04]  /*4460*/  UISETP.LT.AND UP1, UPT, UR14, UR15, UPT ;  /* 0x0000000f0e00728c */ /* 0x000fc8000bf21270 */
[----:B------:R-:W-:-:S12]  /*4470*/  USEL UR14, UR14, UR15, UP1 ;  /* 0x0000000f0e0e7287 */ /* 0x000fd80008800000 */
.L_x_8979:
        /* <DEDUP_REMOVED lines=11> */
[----:B------:R-:W-:Y:S01]  /*4530*/  VIADD R13, R15, 0x8 ;  /* 0x000000080f0d7836 */ /* 0x000fe20000000000 */
[----:B------:R-:W-:-:S04]  /*4540*/  ULDC UR26, c[0x0][0x9e0] ;  /* 0x00027800001a7ab9 */ /* 0x000fc80000000800 */
[----:B------:R-:W-:-:S07]  /*4550*/  LOP3.LUT R11, RZ, R13, RZ, 0x33, !PT ;  /* 0x0000000dff0b7212 */ /* 0x000fce00078e33ff */
.L_x_8999:
[----:B------:R-:W-:-:S04]  /*4560*/  UIADD3 UR37, UR37, 0x1, URZ ;  /* 0x0000000125257890 */ /* 0x000fc8000fffe03f */
[----:B------:R-:W-:-:S04]  /*4570*/  UISETP.NE.AND UP1, UPT, UR37, 0x2, UPT ;  /* 0x000000022500788c */ /* 0x000fc8000bf25270 */
[----:B------:R-:W-:Y:S02]  /*4580*/  USEL UR10, URZ, 0x1, UP1 ;  /* 0x000000013f0a7887 */ /* 0x000fe40008800000 */
[----:B------:R-:W-:Y:S02]  /*4590*/  USEL UR37, UR37, URZ, UP1 ;  /* 0x0000003f25257287 */ /* 0x000fe40008800000 */
[----:B------:R-:W-:Y:S01]  /*45a0*/  ULOP3.LUT UR40, UR40, UR10, URZ, 0x3c, !UPT ;  /* 0x0000000a28287292 */ /* 0x000fe2000f8e3c3f */
[----:B01----:R-:W-:Y:S11]  /*45b0*/  @!P0 BRA `(.L_x_8983) ;  /* 0x0000000000048947 */ /* 0x003ff60003800000 */
[----:B------:R-:W-:Y:S01]  /*45c0*/  BPT.TRAP 0x1 ;  /* 0x000000040000795c */ /* 0x000fe20000300000 */
.L_x_8983:
        /* <DEDUP_REMOVED lines=9> */
.L_x_8984:
[----:B-1----:R-:W-:Y:S05]  /*4660*/  @P1 BRA `(.L_x_8985) ;  /* 0x0000000000081947 */ /* 0x002fea0003800000 */
[----:B------:R-:W1:Y:S02]  /*4670*/  SYNCS.PHASECHK.TRANS64.TRYWAIT P1, [UR27+0x22830], R12 ;  /* 0x0228300cff0075a7 */ /* 0x000e64000802015b */
[----:B-1----:R-:W-:Y:S05]  /*4680*/  @!P1 BRA `(.L_x_8986) ;  /* 0x00000100009c9947 */ /* 0x002fea0003800000 */
.L_x_8985:
[----:B------:R-:W-:Y:S01]  /*4690*/  UIMAD UR22, UR37, 0x300, UR4 ;  /* 0x00000300251678a4 */ /* 0x000fe2000f8e0204 */
[----:B------:R-:W-:Y:S01]  /*46a0*/  WARPGROUP.ARRIVE ;  /* 0x00000000000079c5 */ /* 0x000fe20000000000 */
[----:B------:R-:W-:Y:S01]  /*46b0*/  UMOV UR23, 0x40000040 ;  /* 0x4000004000177882 */ /* 0x000fe20000000000 */
[----:B------:R-:W-:Y:S01]  /*46c0*/  UMOV UR11, 0x40000040 ;  /* 0x40000040000b7882 */ /* 0x000fe20000000000 */
[----:B------:R-:W-:-:S03]  /*46d0*/  UIADD3 UR10, UR22, 0x2, URZ ;  /* 0x00000002160a7890 */ /* 0x000fc6000fffe03f */
[----:B------:R-:W2:Y:S01]  /*46e0*/  S2R R6, SR_TID.X ;  /* 0x0000000000067919 */ /* 0x000ea20000002100 */
[----:B------:R-:W-:Y:S01]  /*46f0*/  UIADD3 UR14, UR22, 0x4, URZ ;  /* 0x00000004160e7890 */ /* 0x000fe2000fffe03f */
[----:B-1----:R-:W-:Y:S01]  /*4700*/  IMAD.U32 R9, RZ, RZ, UR27 ;  /* 0x0000001bff097e24 */ /* 0x002fe2000f8e00ff */
[----:B------:R-:W-:Y:S01]  /*4710*/  UMOV UR15, 0x40000040 ;  /* 0x40000040000f7882 */ /* 0x000fe20000000000 */
[----:B------:R-:W-:Y:S01]  /*4720*/  HGMMA.64x96x16.F32 R152, gdesc[UR20], RZ, !UPT, gsb0 ;  /* 0x01600000149879f0 */ /* 0x000fe2000c0008ff */
[----:B------:R-:W-:Y:S01]  /*4730*/  UIADD3 UR18, UR22, 0x6, URZ ;  /* 0x0000000616127890 */ /* 0x000fe2000fffe03f */
[----:B------:R-:W-:Y:S01]  /*4740*/  IMAD R21, R7, -0x60, R17 ;  /* 0xffffffa007157824 */ /* 0x000fe200078e0211 */
[----:B------:R-:W-:-:S04]  /*4750*/  UMOV UR19, 0x40000040 ;  /* 0x4000004000137882 */ /* 0x000fc80000000000 */
[----:B------:R-:W-:-:S05]  /*4760*/  IADD3 R21, -R18, 0x1, R21 ;  /* 0x0000000112157810 */ /* 0x000fca0007ffe115 */
[----:B------:R-:W-:-:S04]  /*4770*/  IMAD.IADD R21, R21, 0x1, -R16 ;  /* 0x0000000115157824 */ /* 0x000fc800078e0a10 */
[----:B------:R-:W-:-:S04]  /*4780*/  VIADD R200, R21, UR26 ;  /* 0x0000001a15c87c36 */ /* 0x000fc80008000000 */
[----:B------:R-:W-:Y:S01]  /*4790*/  IMAD.IADD R210, R3, 0x1, R200 ;  /* 0x0000000103d27824 */ /* 0x000fe200078e02c8 */
[----:B--2---:R-:W-:Y:S02]  /*47a0*/  LOP3.LUT P1, RZ, R6, 0x7f, RZ, 0xc0, !PT ;  /* 0x0000007f06ff7812 */ /* 0x004fe4000782c0ff */
[----:B------:R-:W-:-:S04]  /*47b0*/  SHF.R.U32.HI R6, RZ, 0x7, R6 ;  /* 0x00000007ff067819 */ /* 0x000fc80000011606 */
[----:B------:R-:W-:-:S07]  /*47c0*/  IADD3 R6, -R6, 0xb, RZ ;  /* 0x0000000b06067810 */ /* 0x000fce0007ffe1ff */
        /* <DEDUP_REMOVED lines=16> */
[----:B--2---:R-:W-:-:S04]  /*48d0*/  VIADD R14, R21, UR10 ;  /* 0x0000000a150e7c36 */ /* 0x004fc80008000000 */
[----:B------:R-:W-:-:S08]  /*48e0*/  IMAD.IADD R202, R3, 0x1, R14 ;  /* 0x0000000103ca7824 */ /* 0x000fd000078e020e */
[----:B-1----:R-:W-:Y:S05]  /*48f0*/  @P1 BRA `(.L_x_8987) ;  /* 0x00000000005c1947 */ /* 0x002fea0003800000 */
[----:B------:R-:W-:Y:S01]  /*4900*/  ISETP.GT.AND P1, PT, R15, -0x1, PT ;  /* 0xffffffff0f00780c */ /* 0x000fe20003f24270 */
[----:B------:R-:W-:-:S12]  /*4910*/  BSSY B0, `(.L_x_8988) ;  /* 0x0000011000007945 */ /* 0x000fd80003800000 */
[----:B------:R-:W-:Y:S05]  /*4920*/  @P1 BRA `(.L_x_8989) ;  /* 0x0000000000241947 */ /* 0x000fea0003800000 */
[----:B------:R-:W-:Y:S02]  /*4930*/  IMAD.U32 R211, RZ, RZ, UR25 ;  /* 0x00000019ffd37e24 */ /* 0x000fe4000f8e00ff */
[----:B------:R-:W-:-:S03]  /*4940*/  IMAD.IADD R203, R3, 0x1, R10 ;  /* 0x0000000103cb7824 */ /* 0x000fc600078e020a */
[----:B------:R-:W-:Y:S02]  /*4950*/  ISETP.NE.AND P1, PT, R211, 0x1, PT ;  /* 0x00000001d300780c */ /* 0x000fe40003f25270 */
[----:B------:R-:W-:-:S11]  /*4960*/  LOP3.LUT R203, RZ, R203, RZ, 0x33, !PT ;  /* 0x000000cbffcb7212 */ /* 0x000fd600078e33ff */
[----:B------:R-:W1:Y:S02]  /*4970*/  @P1 LDC.64 R20, c[0x0][0x9e8] ;  /* 0x00027a00ff141b82 */ /* 0x000e640000000a00 */
[----:B-1----:R-:W-:-:S05]  /*4980*/  @P1 IMAD.HI.U32 R20, R203, R20, RZ ;  /* 0x00000014cb141227 */ /* 0x002fca00078e00ff */
[----:B------:R-:W-:-:S04]  /*4990*/  @P1 SHF.R.U32.HI R203, RZ, R21, R20 ;  /* 0x00000015ffcb1219 */ /* 0x000fc80000011614 */
[----:B------:R-:W-:Y:S01]  /*49a0*/  LOP3.LUT R20, RZ, R203, RZ, 0x33, !PT ;  /* 0x000000cbff147212 */ /* 0x000fe200078e33ff */
[----:B------:R-:W-:Y:S06]  /*49b0*/  BRA `(.L_x_8990) ;  /* 0x0000000000187947 */ /* 0x000fec0003800000 */
.L_x_8989:
[----:B------:R-:W-:-:S05]  /*49c0*/  IMAD.U32 R211, RZ, RZ, UR25 ;  /* 0x00000019ffd37e24 */ /* 0x000fca000f8e00ff */
[----:B------:R-:W-:-:S13]  /*49d0*/  ISETP.NE.AND P1, PT, R211, 0x1, PT ;  /* 0x00000001d300780c */ /* 0x000fda0003f25270 */
[----:B------:R-:W1:Y:S02]  /*49e0*/  @P1 LDC.64 R20, c[0x0][0x9e8] ;  /* 0x00027a00ff141b82 */ /* 0x000e640000000a00 */
[----:B-1----:R-:W-:-:S04]  /*49f0*/  @P1 IMAD.HI.U32 R212, R15, R20, RZ ;  /* 0x000000140fd41227 */ /* 0x002fc800078e00ff */
[----:B------:R-:W-:Y:S01]  /*4a00*/  IMAD.MOV.U32 R20, RZ, RZ, R15 ;  /* 0x000000ffff147224 */ /* 0x000fe200078e000f */
[----:B------:R-:W-:-:S07]  /*4a10*/  @P1 SHF.R.U32.HI R20, RZ, R21, R212 ;  /* 0x00000015ff141219 */ /* 0x000fce00000116d4 */
.L_x_8990:
[----:B------:R-:W-:Y:S05]  /*4a20*/  BSYNC B0 ;  /* 0x0000000000007941 */ /* 0x000fea0003800000 */
.L_x_8988:
[----:B------:R-:W-:-:S04]  /*4a30*/  IMAD R21, R7, -0x60, -R16 ;  /* 0xffffffa007157824 */ /* 0x000fc800078e0a10 */
[----:B------:R-:W-:-:S05]  /*4a40*/  IMAD R21, R20, R211, R21 ;  /* 0x000000d314157224 */ /* 0x000fca00078e0215 */
[----:B------:R-:W-:Y:S02]  /*4a50*/  VIADDMNMX R210, R21, R211, R210, PT ;  /* 0x000000d315d27246 */ /* 0x000fe400038001d2 */
[----:B------:R-:W-:-:S07]  /*4a60*/  VIMNMX R202, R202, R21, !PT ;  /* 0x00000015caca7248 */ /* 0x000fce0007fe0100 */
.L_x_8987:
[----:B------:R-:W-:Y:S01]  /*4a70*/  IMAD R211, R7, -0x60, RZ ;  /* 0xffffffa007d37824 */ /* 0x000fe200078e02ff */
[----:B------:R-:W-:Y:S02]  /*4a80*/  LOP3.LUT R2, R2, 0xfffbffff, RZ, 0xc0, !PT ;  /* 0xfffbffff02027812 */ /* 0x000fe400078ec0ff */
[----:B------:R-:W-:Y:S02]  /*4a90*/  IADD3 R200, R200, 0x8, R3 ;  /* 0x00000008c8c87810 */ /* 0x000fe40007ffe003 */
        /* <DEDUP_REMOVED lines=30> */
[----:B------:R-:W-:Y:S02]  /*4c80*/  IADD3 R152, R14, 0x8, R3 ;  /* 0x000000080e987810 */ /* 0x000fe40007ffe003 */
[----:B------:R-:W-:Y:S02]  /*4c90*/  ISETP.LT.OR P2, PT, R210, 0x12, P2 ;  /* 0x00000012d200780c */ /* 0x000fe40001741670 */
[----:B------:R-:W-:Y:S02]  /*4ca0*/  @P3 LOP3.LUT R2, R2, 0x10, RZ, 0xfc, !PT ;  /* 0x0000001002023812 */ /* 0x000fe400078efcff */
[----:B------:R-:W-:-:S02]  /*4cb0*/  ISETP.GE.AND P3, PT, R211, 0x19, PT ;  /* 0x00000019d300780c */ /* 0x000fc40003f66270 */
        /* <DEDUP_REMOVED lines=113> */
.L_x_8993:
[----:B------:R-:W-:Y:S02]  /*53d0*/  IMAD.U32 R202, RZ, RZ, UR25 ;  /* 0x00000019ffca7e24 */ /* 0x000fe4000f8e00ff */
[----:B------:R-:W-:-:S03]  /*53e0*/  IMAD.MOV.U32 R14, RZ, RZ, R13 ;  /* 0x000000ffff0e7224 */ /* 0x000fc600078e000d */
[----:B------:R-:W-:-:S13]  /*53f0*/  ISETP.NE.AND P6, PT, R202, 0x1, PT ;  /* 0x00000001ca00780c */ /* 0x000fda0003fc5270 */
[----:B------:R-:W1:Y:S02]  /*5400*/  @P6 LDC.64 R20, c[0x0][0x9e8] ;  /* 0x00027a00ff146b82 */ /* 0x000e640000000a00 */
[----:B-1----:R-:W-:-:S05]  /*5410*/  @P6 IMAD.HI.U32 R20, R13, R20, RZ ;  /* 0x000000140d146227 */ /* 0x002fca00078e00ff */
[----:B------:R-:W-:-:S07]  /*5420*/  @P6 SHF.R.U32.HI R14, RZ, R21, R20 ;  /* 0x00000015ff0e6219 */ /* 0x000fce0000011614 */
.L_x_8994:
[----:B------:R-:W-:Y:S05]  /*5430*/  BSYNC B0 ;  /* 0x0000000000007941 */ /* 0x000fea0003800000 */
.L_x_8992:
[----:B------:R-:W-:-:S04]  /*5440*/  IMAD.IADD R211, R211, 0x1, -R16 ;  /* 0x00000001d3d37824 */ /* 0x000fc800078e0a10 */
[----:B------:R-:W-:-:S05]  /*5450*/  IMAD R211, R14, R202, R211 ;  /* 0x000000ca0ed37224 */ /* 0x000fca00078e02d3 */
[----:B------:R-:W-:Y:S02]  /*5460*/  VIADDMNMX R200, R211, R202, R200, PT ;  /* 0x000000cad3c87246 */ /* 0x000fe400038001c8 */
[----:B------:R-:W-:-:S07]  /*5470*/  VIMNMX R152, R152, R211, !PT ;  /* 0x000000d398987248 */ /* 0x000fce0007fe0100 */
.L_x_8991:
[----:B------:R-:W-:Y:S02]  /*5480*/  ISETP.GT.AND P1, PT, R152, 0x1, !P1 ;  /* 0x000000019800780c */ /* 0x000fe40004f24270 */
        /* <DEDUP_REMOVED lines=76> */
[----:B------:R-:W-:Y:S01]  /*5950*/  ISETP.GT.AND P5, PT, R152, 0x58, !P5 ;  /* 0x000000589800780c */ /* 0x000fe20006fa4270 */
[----:B------:R-:W1:Y:S01]  /*5960*/  SHFL.BFLY PT, R21, R210, 0x1, 0x1f ;  /* 0x0c201f00d2157f89 */ /* 0x000e6200000e0000 */
[C---:B------:R-:W-:Y:S02]  /*5970*/  ISETP.LT.OR P1, PT, R200.reuse, 0x31, P1 ;  /* 0x00000031c800780c */ /* 0x040fe40000f21670 */
[----:B------:R-:W-:-:S02]  /*5980*/  ISETP.LT.OR P3, PT, R200, 0x51, P3 ;  /* 0x00000051c800780c */ /* 0x000fc40001f61670 */
        /* <DEDUP_REMOVED lines=9> */
[----:B-1----:R-:W-:Y:S02]  /*5a20*/  FMNMX.FTZ R14, R210, R21, !PT ;  /* 0x00000015d20e7209 */ /* 0x002fe40007810000 */
[----:B------:R-:W-:-:S03]  /*5a30*/  ISETP.GT.AND P1, PT, R152, 0x38, !P1 ;  /* 0x000000389800780c */ /* 0x000fc60004f24270 */
[----:B------:R-:W-:Y:S01]  /*5a40*/  FMUL.FTZ R20, R14, UR6 ;  /* 0x000000060e147c20 */ /* 0x000fe20008410000 */
        /* <DEDUP_REMOVED lines=18> */
[----:B------:R-:W-:Y:S02]  /*5b70*/  ISETP.GT.AND P1, PT, R152, RZ, !P6 ;  /* 0x000000ff9800720c */ /* 0x000fe40007724270 */
[----:B------:R-:W-:Y:S02]  /*5b80*/  LOP3.LUT P6, RZ, R2, 0x1, RZ, 0xc0, !PT ;  /* 0x0000000102ff7812 */ /* 0x000fe400078cc0ff */
[----:B------:R-:W-:Y:S02]  /*5b90*/  ISETP.LT.OR P1, PT, R200, 0x1, P1 ;  /* 0x00000001c800780c */ /* 0x000fe40000f21670 */
[----:B------:R-:W-:Y:S02]  /*5ba0*/  ISETP.GT.AND P2, PT, R152, 0x59, !P6 ;  /* 0x000000599800780c */ /* 0x000fe40007744270 */
[----:B------:R-:W-:-:S02]  /*5bb0*/  FSEL R21, R154, -INF , !P1 ;  /* 0xff8000009a157808 */ /* 0x000fc40004800000 */
[----:B------:R-:W-:Y:S02]  /*5bc0*/  FSETP.NEU.FTZ.AND P1, PT, R14, -INF , PT ;  /* 0xff8000000e00780b */ /* 0x000fe40003f3d000 */
[----:B------:R-:W-:Y:S02]  /*5bd0*/  FMNMX.FTZ R202, R21, R8, !PT ;  /* 0x0000000815ca7209 */ /* 0x000fe40007810000 */
[----:B------:R-:W-:Y:S02]  /*5be0*/  FSEL R20, R20, RZ, P1 ;  /* 0x000000ff14147208 */ /* 0x000fe40000800000 */
[----:B------:R-:W-:Y:S02]  /*5bf0*/  ISETP.LT.OR P2, PT, R200, 0x5a, P2 ;  /* 0x0000005ac800780c */ /* 0x000fe40001741670 */
        /* <DEDUP_REMOVED lines=24> */
[----:B------:R-:W-:-:S02]  /*5d80*/  FFMA.FTZ R197, R197, UR6, -R20 ;  /* 0x00000006c5c57c23 */ /* 0x000fc40008010814 */
        /* <DEDUP_REMOVED lines=19> */
[----:B------:R-:W-:Y:S01]  /*5ec0*/  FSEL R152, R195, -INF , !P4 ;  /* 0xff800000c3987808 */ /* 0x000fe20006000000 */
[----:B------:R-:W-:Y:S01]  /*5ed0*/  FFMA.FTZ R195, R176, UR6, -R20 ;  /* 0x00000006b0c37c23 */ /* 0x000fe20008010814 */
[----:B------:R-:W-:Y:S01]  /*5ee0*/  FMNMX.FTZ R203, R194, R203, !PT ;  /* 0x000000cbc2cb7209 */ /* 0x000fe20007810000 */
[----:B------:R-:W-:Y:S03]  /*5ef0*/  MUFU.EX2 R169, R169 ;  /* 0x000000a900a97308 */ /* 0x000fe60000000800 */
[----:B------:R-:W-:-:S04]  /*5f00*/  FMNMX.FTZ R203, R152, R203, !PT ;  /* 0x000000cb98cb7209 */ /* 0x000fc80007810000 */
[----:B------:R-:W-:Y:S01]  /*5f10*/  FMNMX.FTZ R198, R200, R203, !PT ;  /* 0x000000cbc8c67209 */ /* 0x000fe20007810000 */
[----:B------:R-:W-:Y:S03]  /*5f20*/  MUFU.EX2 R172, R172 ;  /* 0x000000ac00ac7308 */ /* 0x000fe60000000800 */
        /* <DEDUP_REMOVED lines=9> */
[--C-:B------:R-:W-:Y:S01]  /*5fc0*/  FFMA.FTZ R189, R192, UR6, -R20.reuse ;  /* 0x00000006c0bd7c23 */ /* 0x100fe20008010814 */
[----:B------:R-:W-:Y:S01]  /*5fd0*/  FFMA.FTZ R192, R193, UR6, -R20 ;  /* 0x00000006c1c07c23 */ /* 0x000fe20008010814 */
[----:B------:R-:W-:Y:S01]  /*5fe0*/  FSEL R193, R14, RZ, P1 ;  /* 0x000000ff0ec17208 */ /* 0x000fe20000800000 */
[----:B------:R-:W-:Y:S04]  /*5ff0*/  MUFU.EX2 R173, R173 ;  /* 0x000000ad00ad7308 */ /* 0x000fe80000000800 */
[----:B------:R-:W-:-:S04]  /*6000*/  FADD.FTZ R193, -R193, R0 ;  /* 0x00000000c1c17221 */ /* 0x000fc80000010100 */
[----:B------:R-:W-:Y:S01]  /*6010*/  FMUL.FTZ R193, R193, UR6 ;  /* 0x00000006c1c17c20 */ /* 0x000fe20008410000 */
[----:B------:R-:W-:Y:S01]  /*6020*/  MUFU.EX2 R0, R196 ;  /* 0x000000c400007308 */ /* 0x000fe20000000800 */
[----:B-1----:R-:W-:-:S07]  /*6030*/  FMNMX.FTZ R203, R176, R203, !PT ;  /* 0x000000cbb0cb7209 */ /* 0x002fce0007810000 */
[----:B------:R-:W1:Y:S01]  /*6040*/  MUFU.EX2 R193, R193 ;  /* 0x000000c100c17308 */ /* 0x000e620000000800 */
[----:B------:R-:W2:Y:S07]  /*6050*/  SHFL.BFLY PT, R176, R203, 0x1, 0x1f ;  /* 0x0c201f00cbb07f89 */ /* 0x000eae00000e0000 */
[----:B------:R-:W-:Y:S08]  /*6060*/  MUFU.EX2 R195, R195 ;  /* 0x000000c300c37308 */ /* 0x000ff00000000800 */
[----:B------:R-:W-:Y:S01]  /*6070*/  MUFU.EX2 R198, R198 ;  /* 0x000000c600c67308 */ /* 0x000fe20000000800 */
[----:B-1----:R-:W-:Y:S01]  /*6080*/  FFMA.FTZ R196, R193, R5, R154 ;  /* 0x00000005c1c47223 */ /* 0x002fe2000001009a */
[-C--:B------:R-:W-:Y:S01]  /*6090*/  FMUL.FTZ R24, R24, R193.reuse ;  /* 0x000000c118187220 */ /* 0x080fe20000410000 */
        /* <DEDUP_REMOVED lines=9> */
[----:B--2---:R-:W-:Y:S01]  /*6130*/  FMNMX.FTZ R176, R203, R176, !PT ;  /* 0x000000b0cbb07209 */ /* 0x004fe20007810000 */
[-C--:B------:R-:W-:Y:S01]  /*6140*/  FMUL.FTZ R40, R40, R193.reuse ;  /* 0x000000c128287220 */ /* 0x080fe20000410000 */
[-C--:B------:R-:W-:Y:S01]  /*6150*/  FMUL.FTZ R41, R41, R193.reuse ;  /* 0x000000c129297220 */ /* 0x080fe20000410000 */
[-C--:B------:R-:W-:Y:S01]  /*6160*/  FMUL.FTZ R44, R44, R193.reuse ;  /* 0x000000c12c2c7220 */ /* 0x080fe20000410000 */
[C---:B------:R-:W-:Y:S01]  /*6170*/  FSETP.NEU.FTZ.AND P1, PT, R176.reuse, -INF , PT ;  /* 0xff800000b000780b */ /* 0x040fe20003f3d000 */
[----:B------:R-:W-:Y:S01]  /*6180*/  FMUL.FTZ R203, R176, UR6 ;  /* 0x00000006b0cb7c20 */ /* 0x000fe20008410000 */
[----:B------:R-:W1:Y:S01]  /*6190*/  MUFU.EX2 R180, R180 ;  /* 0x000000b400b47308 */ /* 0x000e620000000800 */
[-C--:B------:R-:W-:Y:S01]  /*61a0*/  FMUL.FTZ R45, R45, R193.reuse ;  /* 0x000000c12d2d7220 */ /* 0x080fe20000410000 */
        /* <DEDUP_REMOVED lines=14> */
[----:B------:R-:W-:Y:S01]  /*6290*/  MUFU.EX2 R184, R184 ;  /* 0x000000b800b87308 */ /* 0x000fe20000000800 */
[----:B------:R-:W-:Y:S01]  /*62a0*/  FFMA.FTZ R163, R166, UR6, -R203 ;  /* 0x00000006a6a37c23 */ /* 0x000fe200080108cb */
[----:B-1----:R-:W-:Y:S01]  /*62b0*/  F2FP.F16.F32.PACK_AB R166, R180, R177 ;  /* 0x000000b1b4a6723e */ /* 0x002fe200000000ff */
[----:B------:R-:W-:Y:S01]  /*62c0*/  FADD.FTZ R158, R160, R5 ;  /* 0x00000005a09e7221 */ /* 0x000fe20000010000 */
        /* <DEDUP_REMOVED lines=16> */
[----:B------:R-:W-:Y:S01]  /*63d0*/  FSEL R5, R176, RZ, P1 ;  /* 0x000000ffb0057208 */ /* 0x000fe20000800000 */
[--C-:B------:R-:W-:Y:S01]  /*63e0*/  FFMA.FTZ R194, R194, UR6, -R203.reuse ;  /* 0x00000006c2c27c23 */ /* 0x100fe200080108cb */
[--C-:B------:R-:W-:Y:S01]  /*63f0*/  FFMA.FTZ R200, R200, UR6, -R203.reuse ;  /* 0x00000006c8c87c23 */ /* 0x100fe200080108cb */
[----:B------:R-:W-:Y:S01]  /*6400*/  FADD.FTZ R211, R169, R158 ;  /* 0x0000009ea9d37221 */ /* 0x000fe20000010000 */
[----:B------:R-:W2:Y:S01]  /*6410*/  MUFU.EX2 R189, R189 ;  /* 0x000000bd00bd7308 */ /* 0x000ea20000000800 */
[----:B------:R-:W-:Y:S01]  /*6420*/  FADD.FTZ R5, -R5, R8 ;  /* 0x0000000805057221 */ /* 0x000fe20000010100 */
[----:B------:R-:W-:Y:S01]  /*6430*/  FFMA.FTZ R8, R167, UR6, -R203 ;  /* 0x00000006a7087c23 */ /* 0x000fe200080108cb */
[----:B------:R-:W-:Y:S01]  /*6440*/  FADD.FTZ R158, R172, R211 ;  /* 0x000000d3ac9e7221 */ /* 0x000fe20000010000 */
[--C-:B------:R-:W-:Y:S01]  /*6450*/  FFMA.FTZ R167, R170, UR6, -R203.reuse ;  /* 0x00000006aaa77c23 */ /* 0x100fe200080108cb */
[--C-:B------:R-:W-:Y:S01]  /*6460*/  FFMA.FTZ R199, R199, UR6, -R203.reuse ;  /* 0x00000006c7c77c23 */ /* 0x100fe200080108cb */
[----:B------:R-:W-:Y:S01]  /*6470*/  FMUL.FTZ R57, R57, R193 ;  /* 0x000000c139397220 */ /* 0x000fe20000410000 */
[----:B------:R-:W-:Y:S01]  /*6480*/  FADD.FTZ R158, R173, R158 ;  /* 0x0000009ead9e7221 */ /* 0x000fe20000010000 */
[----:B------:R-:W3:Y:S01]  /*6490*/  MUFU.EX2 R192, R192 ;  /* 0x000000c000c07308 */ /* 0x000ee20000000800 */
[----:B-1----:R-:W-:Y:S01]  /*64a0*/  F2FP.F16.F32.PACK_AB R170, R188, R185 ;  /* 0x000000b9bcaa723e */ /* 0x002fe200000000ff */
[-C--:B------:R-:W-:Y:S01]  /*64b0*/  FMUL.FTZ R60, R60, R193.reuse ;  /* 0x000000c13c3c7220 */ /* 0x080fe20000410000 */
[----:B------:R-:W-:Y:S01]  /*64c0*/  FADD.FTZ R211, R195, R158 ;  /* 0x0000009ec3d37221 */ /* 0x000fe20000010000 */
[----:B------:R-:W-:Y:S01]  /*64d0*/  FFMA.FTZ R158, R171, UR6, -R203 ;  /* 0x00000006ab9e7c23 */ /* 0x000fe200080108cb */
[-C--:B------:R-:W-:Y:S01]  /*64e0*/  FMUL.FTZ R61, R61, R193.reuse ;  /* 0x000000c13d3d7220 */ /* 0x080fe20000410000 */
[-C--:B------:R-:W-:Y:S01]  /*64f0*/  FMUL.FTZ R64, R64, R193.reuse ;  /* 0x000000c140407220 */ /* 0x080fe20000410000 */
[----:B------:R-:W-:Y:S01]  /*6500*/  FADD.FTZ R162, R198, R211 ;  /* 0x000000d3c6a27221 */ /* 0x000fe20000010000 */
[----:B------:R-:W-:Y:S01]  /*6510*/  FFMA.FTZ R211, R175, UR6, -R203 ;  /* 0x00000006afd37c23 */ /* 0x000fe200080108cb */
[----:B------:R-:W-:Y:S01]  /*6520*/  MUFU.EX2 R21, R21 ;  /* 0x0000001500157308 */ /* 0x000fe20000000800 */
[-C--:B------:R-:W-:Y:S01]  /*6530*/  FMUL.FTZ R65, R65, R193.reuse ;  /* 0x000000c141417220 */ /* 0x080fe20000410000 */
[----:B------:R-:W-:Y:S01]  /*6540*/  FADD.FTZ R171, R177, R162 ;  /* 0x000000a2b1ab7221 */ /* 0x000fe20000010000 */
[-C--:B------:R-:W-:Y:S01]  /*6550*/  FMUL.FTZ R68, R68, R193.reuse ;  /* 0x000000c144447220 */ /* 0x080fe20000410000 */
[-C--:B------:R-:W-:Y:S01]  /*6560*/  FMUL.FTZ R69, R69, R193.reuse ;  /* 0x000000c145457220 */ /* 0x080fe20000410000 */
[-C--:B------:R-:W-:Y:S01]  /*6570*/  FMUL.FTZ R72, R72, R193.reuse ;  /* 0x000000c148487220 */ /* 0x080fe20000410000 */
[----:B------:R-:W-:Y:S01]  /*6580*/  FADD.FTZ R162, R180, R171 ;  /* 0x000000abb4a27221 */ /* 0x000fe20000010000 */
[----:B------:R-:W-:Y:S01]  /*6590*/  FMUL.FTZ R180, R5, UR6 ;  /* 0x0000000605b47c20 */ /* 0x000fe20008410000 */
[----:B------:R-:W-:Y:S01]  /*65a0*/  MUFU.EX2 R20, R20 ;  /* 0x0000001400147308 */ /* 0x000fe20000000800 */
[-C--:B------:R-:W-:Y:S01]  /*65b0*/  FMUL.FTZ R73, R73, R193.reuse ;  /* 0x000000c149497220 */ /* 0x080fe20000410000 */
[----:B------:R-:W-:Y:S01]  /*65c0*/  FADD.FTZ R171, R181, R162 ;  /* 0x000000a2b5ab7221 */ /* 0x000fe20000010000 */
[-C--:B------:R-:W-:Y:S01]  /*65d0*/  FMUL.FTZ R76, R76, R193.reuse ;  /* 0x000000c14c4c7220 */ /* 0x080fe20000410000 */
[-C--:B------:R-:W-:Y:S01]  /*65e0*/  FMUL.FTZ R77, R77, R193.reuse ;  /* 0x000000c14d4d7220 */ /* 0x080fe20000410000 */
[-C--:B------:R-:W-:Y:S01]  /*65f0*/  FMUL.FTZ R80, R80, R193.reuse ;  /* 0x000000c150507220 */ /* 0x080fe20000410000 */
[----:B------:R-:W-:Y:S01]  /*6600*/  FADD.FTZ R162, R184, R171 ;  /* 0x000000abb8a27221 */ /* 0x000fe20000010000 */
[----:B------:R-:W-:Y:S01]  /*6610*/  FFMA.FTZ R171, R152, UR6, -R203 ;  /* 0x0000000698ab7c23 */ /* 0x000fe200080108cb */
[----:B------:R-:W1:Y:S01]  /*6620*/  MUFU.EX2 R180, R180 ;  /* 0x000000b400b47308 */ /* 0x000e620000000800 */
[----:B------:R-:W-:Y:S01]  /*6630*/  F2FP.F16.F32.PACK_AB R152, R153, R154 ;  /* 0x0000009a9998723e */ /* 0x000fe200000000ff */
[----:B------:R-:W-:Y:S01]  /*6640*/  FADD.FTZ R203, R185, R162 ;  /* 0x000000a2b9cb7221 */ /* 0x000fe20000010000 */
[----:B------:R-:W-:Y:S01]  /*6650*/  F2FP.F16.F32.PACK_AB R154, R157, R156 ;  /* 0x0000009c9d9a723e */ /* 0x000fe200000000ff */
[----:B------:R-:W-:Y:S01]  /*6660*/  FMUL.FTZ R81, R81, R193 ;  /* 0x000000c151517220 */ /* 0x000fe20000410000 */
[----:B------:R-:W-:Y:S01]  /*6670*/  F2FP.F16.F32.PACK_AB R156, R161, R160 ;  /* 0x000000a0a19c723e */ /* 0x000fe200000000ff */
[----:B------:R-:W-:Y:S01]  /*6680*/  FADD.FTZ R162, R188, R203 ;  /* 0x000000cbbca27221 */ /* 0x000fe20000010000 */
[----:B------:R-:W-:Y:S01]  /*6690*/  F2FP.F16.F32.PACK_AB R160, R169, R168 ;  /* 0x000000a8a9a0723e */ /* 0x000fe200000000ff */
[----:B------:R-:W4:Y:S01]  /*66a0*/  MUFU.EX2 R155, R155 ;  /* 0x0000009b009b7308 */ /* 0x000f220000000800 */
[----:B------:R-:W-:Y:S01]  /*66b0*/  F2FP.F16.F32.PACK_AB R168, R184, R181 ;  /* 0x000000b5b8a8723e */ /* 0x000fe200000000ff */
[----:B--2---:R-:W-:Y:S01]  /*66c0*/  FADD.FTZ R153, R189, R162 ;  /* 0x000000a2bd997221 */ /* 0x004fe20000010000 */
[----:B------:R-:W-:Y:S01]  /*66d0*/  F2FP.F16.F32.PACK_AB R162, R173, R172 ;  /* 0x000000acada2723e */ /* 0x000fe200000000ff */
[----:B------:R-:W-:Y:S01]  /*66e0*/  FMUL.FTZ R84, R84, R193 ;  /* 0x000000c154547220 */ /* 0x000fe20000410000 */
[C---:B---3--:R-:W-:Y:S01]  /*66f0*/  F2FP.F16.F32.PACK_AB R172, R192.reuse, R189 ;  /* 0x000000bdc0ac723e */ /* 0x048fe200000000ff */
[----:B------:R-:W-:Y:S01]  /*6700*/  FADD.FTZ R153, R192, R153 ;  /* 0x00000099c0997221 */ /* 0x000fe20000010000 */
        /* <DEDUP_REMOVED lines=19> */
[----:B-1----:R-:W-:Y:S01]  /*6840*/  FFMA.FTZ R153, R180, R4, R21 ;  /* 0x00000004b4997223 */ /* 0x002fe20000010015 */
[-C--:B------:R-:W-:Y:S01]  /*6850*/  FMUL.FTZ R116, R116, R193.reuse ;  /* 0x000000c174747220 */ /* 0x080fe20000410000 */
[-C--:B------:R-:W-:Y:S01]  /*6860*/  FMUL.FTZ R117, R117, R193.reuse ;  /* 0x000000c175757220 */ /* 0x080fe20000410000 */
[-C--:B------:R-:W-:Y:S01]  /*6870*/  FMUL.FTZ R120, R120, R193.reuse ;  /* 0x000000c178787220 */ /* 0x080fe20000410000 */
[----:B------:R-:W-:Y:S01]  /*6880*/  FADD.FTZ R4, R20, R153 ;  /* 0x0000009914047221 */ /* 0x000fe20000010000 */
[-C--:B------:R-:W-:Y:S01]  /*6890*/  FMUL.FTZ R121, R121, R193.reuse ;  /* 0x000000c179797220 */ /* 0x080fe20000410000 */
[----:B------:R-:W1:Y:S01]  /*68a0*/  MUFU.EX2 R202, R202 ;  /* 0x000000ca00ca7308 */ /* 0x000e620000000800 */
[-C--:B------:R-:W-:Y:S01]  /*68b0*/  FMUL.FTZ R124, R124, R193.reuse ;  /* 0x000000c17c7c7220 */ /* 0x080fe20000410000 */
[----:B----4-:R-:W-:Y:S01]  /*68c0*/  FADD.FTZ R153, R155, R4 ;  /* 0x000000049b997221 */ /* 0x010fe20000010000 */
[-C--:B------:R-:W-:Y:S01]  /*68d0*/  FMUL.FTZ R125, R125, R193.reuse ;  /* 0x000000c17d7d7220 */ /* 0x080fe20000410000 */
[-C--:B------:R-:W-:Y:S01]  /*68e0*/  FMUL.FTZ R128, R128, R193.reuse ;  /* 0x000000c180807220 */ /* 0x080fe20000410000 */
[-C--:B------:R-:W-:Y:S01]  /*68f0*/  FMUL.FTZ R129, R129, R193.reuse ;  /* 0x000000c181817220 */ /* 0x080fe20000410000 */
[----:B--2---:R-:W-:Y:S01]  /*6900*/  FADD.FTZ R4, R196, R153 ;  /* 0x00000099c4047221 */ /* 0x004fe20000010000 */
[-C--:B------:R-:W-:Y:S01]  /*6910*/  FMUL.FTZ R132, R132, R193.reuse ;  /* 0x000000c184847220 */ /* 0x080fe20000410000 */
[----:B------:R-:W2:Y:S01]  /*6920*/  MUFU.EX2 R163, R163 ;  /* 0x000000a300a37308 */ /* 0x000ea20000000800 */
[-C--:B------:R-:W-:Y:S01]  /*6930*/  FMUL.FTZ R133, R133, R193.reuse ;  /* 0x000000c185857220 */ /* 0x080fe20000410000 */
[----:B-----5:R-:W-:Y:S01]  /*6940*/  FADD.FTZ R153, R159, R4 ;  /* 0x000000049f997221 */ /* 0x020fe20000010000 */
[-C--:B------:R-:W-:Y:S01]  /*6950*/  FMUL.FTZ R136, R136, R193.reuse ;  /* 0x000000c188887220 */ /* 0x080fe20000410000 */
[-C--:B------:R-:W-:Y:S01]  /*6960*/  FMUL.FTZ R137, R137, R193.reuse ;  /* 0x000000c189897220 */ /* 0x080fe20000410000 */
[-C--:B------:R-:W-:Y:S01]  /*6970*/  FMUL.FTZ R140, R140, R193.reuse ;  /* 0x000000c18c8c7220 */ /* 0x080fe20000410000 */
[-C--:B------:R-:W-:Y:S01]  /*6980*/  FMUL.FTZ R141, R141, R193.reuse ;  /* 0x000000c18d8d7220 */ /* 0x080fe20000410000 */
[----:B------:R-:W-:Y:S01]  /*6990*/  FMUL.FTZ R144, R144, R193 ;  /* 0x000000c190907220 */ /* 0x000fe20000410000 */
[----:B------:R-:W3:Y:S01]  /*69a0*/  MUFU.EX2 R8, R8 ;  /* 0x0000000800087308 */ /* 0x000ee20000000800 */
[C---:B-1----:R-:W-:Y:S01]  /*69b0*/  FADD.FTZ R4, R202.reuse, R153 ;  /* 0x00000099ca047221 */ /* 0x042fe20000010000 */
[----:B------:R-:W-:Y:S01]  /*69c0*/  F2FP.F16.F32.PACK_AB R157, R202, R159 ;  /* 0x0000009fca9d723e */ /* 0x000fe200000000ff */
[-C--:B------:R-:W-:Y:S01]  /*69d0*/  FMUL.FTZ R145, R145, R193.reuse ;  /* 0x000000c191917220 */ /* 0x080fe20000410000 */
[-C--:B------:R-:W-:Y:S01]  /*69e0*/  FMUL.FTZ R148, R148, R193.reuse ;  /* 0x000000c194947220 */ /* 0x080fe20000410000 */
[----:B------:R-:W-:Y:S01]  /*69f0*/  FMUL.FTZ R149, R149, R193 ;  /* 0x000000c195957220 */ /* 0x000fe20000410000 */
[----:B------:R-:W-:Y:S01]  /*6a00*/  F2FP.F16.F32.PACK_AB R155, R196, R155 ;  /* 0x0000009bc49b723e */ /* 0x000fe200000000ff */
        /* <DEDUP_REMOVED lines=17> */
[----:B------:R3:W4:Y:S01]  /*6b20*/  MUFU.EX2 R178, R158 ;  /* 0x0000009e00b27308 */ /* 0x0007220000000800 */
[----:B-1----:R-:W-:Y:S01]  /*6b30*/  FADD.FTZ R153, R167, R184 ;  /* 0x000000b8a7997221 */ /* 0x002fe20000010000 */
[-C--:B------:R-:W-:Y:S01]  /*6b40*/  FMUL.FTZ R50, R50, R180.reuse ;  /* 0x000000b432327220 */ /* 0x080fe20000410000 */
[-C--:B------:R-:W-:Y:S01]  /*6b50*/  FMUL.FTZ R51, R51, R180.reuse ;  /* 0x000000b433337220 */ /* 0x080fe20000410000 */
[-C--:B------:R-:W-:Y:S01]  /*6b60*/  FMUL.FTZ R54, R54, R180.reuse ;  /* 0x000000b436367220 */ /* 0x080fe20000410000 */
[-C--:B------:R-:W-:Y:S01]  /*6b70*/  FMUL.FTZ R55, R55, R180.reuse ;  /* 0x000000b437377220 */ /* 0x080fe20000410000 */
[-C--:B------:R-:W-:Y:S01]  /*6b80*/  FMUL.FTZ R58, R58, R180.reuse ;  /* 0x000000b43a3a7220 */ /* 0x080fe20000410000 */
[----:B------:R-:W-:Y:S01]  /*6b90*/  FMUL.FTZ R59, R59, R180 ;  /* 0x000000b43b3b7220 */ /* 0x000fe20000410000 */
[----:B------:R-:W-:Y:S01]  /*6ba0*/  MUFU.EX2 R182, R182 ;  /* 0x000000b600b67308 */ /* 0x000fe20000000800 */
[----:B---3--:R-:W-:Y:S01]  /*6bb0*/  F2FP.F16.F32.PACK_AB R158, R165, R164 ;  /* 0x000000a4a59e723e */ /* 0x008fe200000000ff */
[C---:B--2---:R-:W-:Y:S01]  /*6bc0*/  FADD.FTZ R5, R197.reuse, R174 ;  /* 0x000000aec5057221 */ /* 0x044fe20000010000 */
[----:B------:R-:W-:Y:S01]  /*6bd0*/  F2FP.F16.F32.PACK_AB R164, R198, R195 ;  /* 0x000000c3c6a4723e */ /* 0x000fe200000000ff */
[----:B------:R-:W-:Y:S01]  /*6be0*/  FMUL.FTZ R62, R62, R180 ;  /* 0x000000b43e3e7220 */ /* 0x000fe20000410000 */
[----:B------:R-:W-:Y:S01]  /*6bf0*/  F2FP.F16.F32.PACK_AB R174, R197, R0 ;  /* 0x00000000c5ae723e */ /* 0x000fe200000000ff */
[-C--:B------:R-:W-:Y:S01]  /*6c00*/  FMUL.FTZ R63, R63, R180.reuse ;  /* 0x000000b43f3f7220 */ /* 0x080fe20000410000 */
[-C--:B------:R-:W-:Y:S01]  /*6c10*/  FMUL.FTZ R66, R66, R180.reuse ;  /* 0x000000b442427220 */ /* 0x080fe20000410000 */
[----:B------:R-:W1:Y:S01]  /*6c20*/  MUFU.EX2 R198, R211 ;  /* 0x000000d300c67308 */ /* 0x000e620000000800 */
[C---:B----4-:R-:W-:Y:S01]  /*6c30*/  FADD.FTZ R184, R178.reuse, R153 ;  /* 0x00000099b2b87221 */ /* 0x050fe20000010000 */
[----:B------:R-:W-:Y:S01]  /*6c40*/  F2FP.F16.F32.PACK_AB R161, R178, R167 ;  /* 0x000000a7b2a1723e */ /* 0x000fe200000000ff */
[-C--:B------:R-:W-:Y:S01]  /*6c50*/  FMUL.FTZ R67, R67, R180.reuse ;  /* 0x000000b443437220 */ /* 0x080fe20000410000 */
[-C--:B------:R-:W-:Y:S01]  /*6c60*/  FMUL.FTZ R70, R70, R180.reuse ;  /* 0x000000b446467220 */ /* 0x080fe20000410000 */
[----:B------:R-:W-:Y:S01]  /*6c70*/  FADD.FTZ R153, R175, R184 ;  /* 0x000000b8af997221 */ /* 0x000fe20000010000 */
        /* <DEDUP_REMOVED lines=26> */
[----:B------:R2:W4:Y:S01]  /*6e20*/  MUFU.EX2 R169, R186 ;  /* 0x000000ba00a97308 */ /* 0x0005220000000800 */
[C---:B---3--:R-:W-:Y:S01]  /*6e30*/  FADD.FTZ R153, R0.reuse, R153 ;  /* 0x0000009900997221 */ /* 0x048fe20000010000 */
[----:B------:R-:W-:Y:S01]  /*6e40*/  F2FP.F16.F32.PACK_AB R165, R0, R165 ;  /* 0x000000a500a5723e */ /* 0x000fe200000000ff */
[-C--:B------:R-:W-:Y:S01]  /*6e50*/  FMUL.FTZ R111, R111, R180.reuse ;  /* 0x000000b46f6f7220 */ /* 0x080fe20000410000 */
[-C--:B------:R-:W-:Y:S01]  /*6e60*/  FMUL.FTZ R114, R114, R180.reuse ;  /* 0x000000b472727220 */ /* 0x080fe20000410000 */
[-C--:B------:R-:W-:Y:S01]  /*6e70*/  FMUL.FTZ R115, R115, R180.reuse ;  /* 0x000000b473737220 */ /* 0x080fe20000410000 */
[-C--:B------:R-:W-:Y:S01]  /*6e80*/  FMUL.FTZ R118, R118, R180.reuse ;  /* 0x000000b476767220 */ /* 0x080fe20000410000 */
[----:B------:R-:W-:Y:S01]  /*6e90*/  FMUL.FTZ R119, R119, R180 ;  /* 0x000000b477777220 */ /* 0x000fe20000410000 */
[----:B------:R-:W3:Y:S01]  /*6ea0*/  MUFU.EX2 R4, R187 ;  /* 0x000000bb00047308 */ /* 0x000ee20000000800 */
[----:B--2---:R-:W-:Y:S01]  /*6eb0*/  FADD.FTZ R186, R182, R153 ;  /* 0x00000099b6ba7221 */ /* 0x004fe20000010000 */
[----:B-1----:R-:W-:Y:S01]  /*6ec0*/  F2FP.F16.F32.PACK_AB R167, R183, R182 ;  /* 0x000000b6b7a7723e */ /* 0x002fe200000000ff */
[-C--:B------:R-:W-:Y:S01]  /*6ed0*/  FMUL.FTZ R122, R122, R180.reuse ;  /* 0x000000b47a7a7220 */ /* 0x080fe20000410000 */
[-C--:B------:R-:W-:Y:S01]  /*6ee0*/  FMUL.FTZ R123, R123, R180.reuse ;  /* 0x000000b47b7b7220 */ /* 0x080fe20000410000 */
[----:B------:R-:W-:Y:S01]  /*6ef0*/  FADD.FTZ R186, R183, R186 ;  /* 0x000000bab7ba7221 */ /* 0x000fe20000010000 */
        /* <DEDUP_REMOVED lines=19> */
[----:B-1----:R-:W-:Y:S01]  /*7030*/  FADD.FTZ R186, R190, R153 ;  /* 0x00000099beba7221 */ /* 0x002fe20000010000 */
[----:B------:R-:W-:Y:S01]  /*7040*/  F2FP.F16.F32.PACK_AB R153, R20, R21 ;  /* 0x000000151499723e */ /* 0x000fe200000000ff */
[----:B------:R-:W-:-:S05]  /*7050*/  FMUL.FTZ R151, R151, R180 ;  /* 0x000000b497977220 */ /* 0x000fca0000410000 */
[----:B------:R1:W4:Y:S01]  /*7060*/  MUFU.EX2 R184, R171 ;  /* 0x000000ab00b87308 */ /* 0x0003220000000800 */
[----:B--2---:R-:W-:-:S07]  /*7070*/  FADD.FTZ R186, R191, R186 ;  /* 0x000000babfba7221 */ /* 0x004fce0000010000 */
[----:B------:R-:W2:Y:S01]  /*7080*/  MUFU.EX2 R200, R200 ;  /* 0x000000c800c87308 */ /* 0x000ea20000000800 */
[----:B---3--:R-:W-:Y:S01]  /*7090*/  FADD.FTZ R21, R173, R186 ;  /* 0x000000baad157221 */ /* 0x008fe20000010000 */
[----:B-1----:R-:W-:-:S06]  /*70a0*/  F2FP.F16.F32.PACK_AB R171, R191, R190 ;  /* 0x000000bebfab723e */ /* 0x002fcc00000000ff */
[----:B------:R-:W1:Y:S01]  /*70b0*/  MUFU.EX2 R199, R199 ;  /* 0x000000c700c77308 */ /* 0x000e620000000800 */
[C---:B----4-:R-:W-:Y:S01]  /*70c0*/  FADD.FTZ R21, R184.reuse, R21 ;  /* 0x00000015b8157221 */ /* 0x050fe20000010000 */
[----:B------:R-:W-:-:S03]  /*70d0*/  F2FP.F16.F32.PACK_AB R173, R184, R173 ;  /* 0x000000adb8ad723e */ /* 0x000fc600000000ff */
[----:B--2---:R-:W-:-:S04]  /*70e0*/  FADD.FTZ R0, R200, R21 ;  /* 0x00000015c8007221 */ /* 0x004fc80000010000 */
[C---:B-1----:R-:W-:Y:S01]  /*70f0*/  FADD.FTZ R4, R199.reuse, R0 ;  /* 0x00000000c7047221 */ /* 0x042fe20000010000 */
[----:B------:R-:W-:Y:S01]  /*7100*/  F2FP.F16.F32.PACK_AB R175, R199, R200 ;  /* 0x000000c8c7af723e */ /* 0x000fe200000000ff */
[----:B------:R-:W-:Y:S06]  /*7110*/  @!P0 BRA `(.L_x_8995) ;  /* 0x0000000000048947 */ /* 0x000fec0003800000 */
[----:B------:R-:W-:Y:S01]  /*7120*/  BPT.TRAP 0x1 ;  /* 0x000000040000795c */ /* 0x000fe20000300000 */
.L_x_8995:
[----:B------:R1:W2:Y:S01]  /*7130*/  SYNCS.PHASECHK.TRANS64.TRYWAIT P1, [UR27+0x22850], R12 ;  /* 0x0228500cff0075a7 */ /* 0x0002a2000802015b */
[----:B------:R-:W-:Y:S05]  /*7140*/  @!P0 BRA `(.L_x_8996) ;  /* 0x0000000000048947 */ /* 0x000fea0003800000 */
[----:B------:R-:W-:Y:S01]  /*7150*/  BPT.TRAP 0x1 ;  /* 0x000000040000795c */ /* 0x000fe20000300000 */
.L_x_8996:
[----:B--2---:R-:W-:Y:S05]  /*7160*/  @P1 BRA `(.L_x_8997) ;  /* 0x0000000000081947 */ /* 0x004fea0003800000 */
[----:B------:R-:W2:Y:S02]  /*7170*/  SYNCS.PHASECHK.TRANS64.TRYWAIT P1, [UR27+0x22850], R12 ;  /* 0x0228500cff0075a7 */ /* 0x000ea4000802015b */
[----:B--2---:R-:W-:Y:S05]  /*7180*/  @!P1 BRA `(.L_x_8998) ;  /* 0x000000d400f49947 */ /* 0x004fea0003800000 */
.L_x_8997:
[----:B------:R-:W3:Y:S01]  /*7190*/  S2R R0, SR_TID.X ;  /* 0x0000000000007919 */ /* 0x000ee20000002100 */
[----:B------:R-:W-:Y:S01]  /*71a0*/  UIMAD UR14, UR37, 0xc00, UR5 ;  /* 0x00000c00250e78a4 */ /* 0x000fe2000f8e0205 */
[----:B------:R-:W-:Y:S01]  /*71b0*/  UMOV UR11, 0x40000040 ;  /* 0x40000040000b7882 */ /* 0x000fe20000000000 */
[----:B------:R-:W4:Y:S05]  /*71c0*/  S2R R8, SR_TID.X ;  /* 0x0000000000087919 */ /* 0x000f2a0000002100 */
[----:B------:R-:W-:Y:S01]  /*71d0*/  UMOV UR10, UR14 ;  /* 0x0000000e000a7c82 */ /* 0x000fe20008000000 */
[----:B---3--:R-:W-:Y:S02]  /*71e0*/  SHF.R.U32.HI R0, RZ, 0x7, R0 ;  /* 0x00000007ff007819 */ /* 0x008fe40000011600 */
[----:B----4-:R-:W-:-:S03]  /*71f0*/  LOP3.LUT P1, RZ, R8, 0x7f, RZ, 0xc0, !PT ;  /* 0x0000007f08ff7812 */ /* 0x010fc6000782c0ff */
[----:B------:R-:W-:Y:S02]  /*7200*/  VIADD R0, R0, 0x8 ;  /* 0x0000000800007836 */ /* 0x000fe40000000000 */
[----:B------:R-:W-:-:S03]  /*7210*/  IMAD.MOV.U32 R8, RZ, RZ, R176 ;  /* 0x000000ffff087224 */ /* 0x000fc600078e00b0 */
[----:B------:R3:W-:Y:S05]  /*7220*/  BAR.SYNC.DEFER_BLOCKING R0, 0x100 ;  /* 0x000400000000751d */ /* 0x0007ea0000010000 */
[----:B--2---:R-:W-:Y:S02]  /*7230*/  @!P1 VIADD R9, R9, 0x22860 ;  /* 0x0002286009099836 */ /* 0x004fe40000000000 */
[----:B---3--:R-:W-:-:S03]  /*7240*/  IMAD.MOV.U32 R0, RZ, RZ, R14 ;  /* 0x000000ffff007224 */ /* 0x008fc600078e000e */
[----:B------:R-:W-:Y:S01]  /*7250*/  @!P1 PRMT R9, RZ, 0x654, R9 ;  /* 0x00000654ff099816 */ /* 0x000fe20000000009 */
        /* <DEDUP_REMOVED lines=37> */
[----:B------:R-:W-:Y:S02]  /*74b0*/  IMAD.MOV.U32 R8, RZ, RZ, R176 ;  /* 0x000000ffff087224 */ /* 0x000fe400078e00b0 */
[----:B------:R-:W-:-:S07]  /*74c0*/  IMAD.MOV.U32 R0, RZ, RZ, R14 ;  /* 0x000000ffff007224 */ /* 0x000fce00078e000e */
.L_x_8982:
[----:B------:R-:W-:Y:S01]  /*74d0*/  IADD3 R10, R17, 0x80, -R18 ;  /* 0x00000080110a7810 */ /* 0x000fe20007ffe812 */
[----:B------:R-:W-:Y:S02]  /*74e0*/  ULDC UR15, c[0x0][0x9e4] ;  /* 0x00027900000f7ab9 */ /* 0x000fe40000000800 */
[----:B------:R-:W-:Y:S02]  /*74f0*/  UISETP.GE.AND UP0, UPT, UR15, 0x1, UPT ;  /* 0x000000010f00788c */ /* 0x000fe4000bf06270 */
[----:B------:R-:W-:-:S04]  /*7500*/  IMAD R10, R201, 0x80, R10 ;  /* 0x00000080c90a7824 */ /* 0x000fc800078e020a */
[----:B------:R-:W-:Y:S02]  /*7510*/  PLOP3.LUT P1, PT, PT, PT, UP0, 0x40, 0x0 ;  /* 0x000000000000781c */ /* 0x000fe40003f2e808 */
[----:B------:R-:W-:-:S13]  /*7520*/  R2UR UR10, R10 ;  /* 0x000000000a0a72ca */ /* 0x000fda00000e0000 */
[----:B------:R-:W-:Y:S01]  /*7530*/  UIADD3 UR14, UR10, -UR7, URZ ;  /* 0x800000070a0e7290 */ /* 0x000fe2000fffe03f */
[----:B------:R-:W-:Y:S11]  /*7540*/  @P1 BRA `(.L_x_9000) ;  /* 0x0000000000481947 */ /* 0x000ff60003800000 */
        /* <DEDUP_REMOVED lines=11> */
.L_x_9001:
[----:B------:R-:W-:-:S11]  /*7600*/  UISETP.NE.AND UP1, UPT, UR15, 0x1, UPT ;  /* 0x000000010f00788c */ /* 0x000fd6000bf25270 */
[----:B------:R-:W-:Y:S02]  /*7610*/  @UP1 ULDC.64 UR18, c[0x0][0x9e8] ;  /* 0x00027a0000121ab9 */ /* 0x000fe40000000a00 */
[----:B------:R-:W-:-:S04]  /*7620*/  UIMAD.WIDE.U32 UR10, UR7, UR18, URZ ;  /* 0x00000012070a72a5 */ /* 0x000fc8000f8e003f */
[----:B------:R-:W-:-:S12]  /*7630*/  @UP1 USHF.R.U32.HI UR7, URZ, UR19, UR11 ;  /* 0x000000133f071299 */ /* 0x000fd8000801160b */
.L_x_9002:
[----:B------:R-:W-:-:S04]  /*7640*/  UIMAD UR7, UR7, UR15, URZ ;  /* 0x0000000f070772a4 */ /* 0x000fc8000f8e023f */
[----:B------:R-:W-:-:S04]  /*7650*/  UISETP.LT.AND UP1, UPT, UR14, UR7, UPT ;  /* 0x000000070e00728c */ /* 0x000fc8000bf21270 */
[----:B------:R-:W-:-:S12]  /*7660*/  USEL UR14, UR14, UR7, !UP1 ;  /* 0x000000070e0e7287 */ /* 0x000fd8000c800000 */
.L_x_9000:
        /* <DEDUP_REMOVED lines=12> */
.L_x_9012:
        /* <DEDUP_REMOVED lines=9> */
.L_x_9004:
[----:B------:R-:W2:Y:S01]  /*77c0*/  S2UR UR11, SR_CgaCtaId ;  /* 0x00000000000b79c3 */ /* 0x000ea20000008800 */
[----:B------:R-:W-:Y:S01]  /*77d0*/  UMOV UR10, 0x400 ;  /* 0x00000400000a7882 */ /* 0x000fe20000000000 */
[----:B------:R-:W-:-:S05]  /*77e0*/  IMAD.U32 R7, RZ, RZ, UR40 ;  /* 0x00000028ff077e24 */ /* 0x000fca000f8e00ff */
[----:B------:R-:W-:Y:S01]  /*77f0*/  SHF.L.U32 R7, R7, 0x1f, RZ ;  /* 0x0000001f07077819 */ /* 0x000fe200000006ff */
[----:B--2---:R-:W-:-:S04]  /*7800*/  ULEA UR10, UR11, UR10, 0x18 ;  /* 0x0000000a0b0a7291 */ /* 0x004fc8000f8ec03f */
[----:B------:R-:W-:-:S09]  /*7810*/  ULEA UR24, UR37, UR10, 0x3 ;  /* 0x0000000a25187291 */ /* 0x000fd2000f8e183f */
[----:B------:R2:W3:Y:S01]  /*7820*/  SYNCS.PHASECHK.TRANS64.TRYWAIT P2, [UR24+0x22830], R7 ;  /* 0x02283007ff0075a7 */ /* 0x0004e20008040158 */
[----:B------:R-:W-:Y:S05]  /*7830*/  @!P0 BRA `(.L_x_9005) ;  /* 0x0000000000048947 */ /* 0x000fea0003800000 */
[----:B------:R-:W-:Y:S01]  /*7840*/  BPT.TRAP 0x1 ;  /* 0x000000040000795c */ /* 0x000fe20000300000 */
.L_x_9005:
[----:B---3--:R-:W-:Y:S05]  /*7850*/  @P2 BRA `(.L_x_9006) ;  /* 0x0000000000082947 */ /* 0x008fea0003800000 */
[----:B------:R-:W3:Y:S02]  /*7860*/  SYNCS.PHASECHK.TRANS64.TRYWAIT P2, [UR24+0x22830], R7 ;  /* 0x02283007ff0075a7 */ /* 0x000ee40008040158 */
[----:B---3--:R-:W-:Y:S05]  /*7870*/  @!P2 BRA `(.L_x_9007) ;  /* 0x000000d0004ca947 */ /* 0x008fea0003800000 */
.L_x_9006:
[----:B------:R-:W-:Y:S01]  /*7880*/  UIMAD UR22, UR37, 0x300, UR4 ;  /* 0x00000300251678a4 */ /* 0x000fe2000f8e0204 */
[----:B------:R-:W-:Y:S01]  /*7890*/  WARPGROUP.ARRIVE ;  /* 0x00000000000079c5 */ /* 0x000fe20000000000 */
[----:B------:R-:W-:Y:S01]  /*78a0*/  UMOV UR23, 0x40000040 ;  /* 0x4000004000177882 */ /* 0x000fe20000000000 */
[----:B------:R-:W-:Y:S01]  /*78b0*/  UMOV UR11, 0x40000040 ;  /* 0x40000040000b7882 */ /* 0x000fe20000000000 */
[----:B------:R-:W-:-:S03]  /*78c0*/  UIADD3 UR10, UR22, 0x2, URZ ;  /* 0x00000002160a7890 */ /* 0x000fc6000fffe03f */
[----:B------:R-:W4:Y:S01]  /*78d0*/  S2R R203, SR_TID.X ;  /* 0x0000000000cb7919 */ /* 0x000f220000002100 */
[----:B------:R-:W-:Y:S01]  /*78e0*/  UIADD3 UR14, UR22, 0x4, URZ ;  /* 0x00000004160e7890 */ /* 0x000fe2000fffe03f */
[----:B------:R-:W-:Y:S01]  /*78f0*/  UMOV UR15, 0x40000040 ;  /* 0x40000040000f7882 */ /* 0x000fe20000000000 */
[----:B------:R-:W-:Y:S01]  /*7900*/  HGMMA.64x96x16.F32 R152, gdesc[UR20], RZ, !UPT, gsb0 ;  /* 0x01600000149879f0 */ /* 0x000fe2000c0008ff */
[----:B------:R-:W-:Y:S01]  /*7910*/  UIADD3 UR18, UR22, 0x6, URZ ;  /* 0x0000000616127890 */ /* 0x000fe2000fffe03f */
[----:B------:R-:W-:Y:S01]  /*7920*/  UMOV UR19, 0x40000040 ;  /* 0x4000004000137882 */ /* 0x000fe20000000000 */
[----:B----4-:R-:W-:Y:S02]  /*7930*/  LOP3.LUT P2, RZ, R203, 0x7f, RZ, 0xc0, !PT ;  /* 0x0000007fcbff7812 */ /* 0x010fe4000784c0ff */
[----:B------:R-:W-:Y:S01]  /*7940*/  SHF.R.U32.HI R203, RZ, 0x7, R203 ;  /* 0x00000007ffcb7819 */ /* 0x000fe200000116cb */
        /* <DEDUP_REMOVED lines=10> */
[----:B---3--:R-:W-:Y:S02]  /*79f0*/  FMNMX.FTZ R0, R152, R11, !PT ;  /* 0x0000000b98007209 */ /* 0x008fe40007810000 */
        /* <DEDUP_REMOVED lines=23> */
[----:B01----:R-:W-:-:S05]  /*7b70*/  FMNMX.FTZ R12, R197, R0, !PT ;  /* 0x00000000c50c7209 */ /* 0x003fca0007810000 */
[----:B------:R-:W0:Y:S02]  /*7b80*/  SHFL.BFLY PT, R13, R12, 0x2, 0x1f ;  /* 0x0c401f000c0d7f89 */ /* 0x000e2400000e0000 */
[----:B0-----:R-:W-:-:S05]  /*7b90*/  FMNMX.FTZ R14, R12, R13, !PT ;  /* 0x0000000d0c0e7209 */ /* 0x001fca0007810000 */
[----:B------:R-:W0:Y:S02]  /*7ba0*/  SHFL.BFLY PT, R13, R14, 0x1, 0x1f ;  /* 0x0c201f000e0d7f89 */ /* 0x000e2400000e0000 */
[----:B0-----:R-:W-:Y:S02]  /*7bb0*/  FMNMX.FTZ R0, R14, R13, !PT ;  /* 0x0000000d0e007209 */ /* 0x001fe40007810000 */
[----:B------:R-:W-:-:S03]  /*7bc0*/  FMNMX.FTZ R13, R155, R8, !PT ;  /* 0x000000089b0d7209 */ /* 0x000fc60007810000 */
[----:B------:R-:W-:Y:S01]  /*7bd0*/  FADD.FTZ R6, -R0, R11 ;  /* 0x0000000b00067221 */ /* 0x000fe20000010100 */
[----:B------:R-:W-:-:S03]  /*7be0*/  FMNMX.FTZ R8, R158, R13, !PT ;  /* 0x0000000d9e087209 */ /* 0x000fc60007810000 */
[----:B------:R-:W-:Y:S01]  /*7bf0*/  FMUL.FTZ R10, R6, UR6 ;  /* 0x00000006060a7c20 */ /* 0x000fe20008410000 */
[----:B------:R-:W-:Y:S01]  /*7c00*/  FMNMX.FTZ R13, R159, R8, !PT ;  /* 0x000000089f0d7209 */ /* 0x000fe20007810000 */
[----:B------:R-:W-:-:S03]  /*7c10*/  FMUL.FTZ R6, R0, UR6 ;  /* 0x0000000600067c20 */ /* 0x000fc60008410000 */
        /* <DEDUP_REMOVED lines=17> */
[----:B------:R-:W-:Y:S01]  /*7d30*/  FFMA.FTZ R196, R196, UR6, -R6 ;  /* 0x00000006c4c47c23 */ /* 0x000fe20008010806 */
[----:B------:R-:W0:Y:S02]  /*7d40*/  MUFU.EX2 R10, R10 ;  /* 0x0000000a000a7308 */ /* 0x000e240000000800 */
[----:B------:R-:W-:-:S04]  /*7d50*/  FMNMX.FTZ R15, R171, R8, !PT ;  /* 0x00000008ab0f7209 */ /* 0x000fc80007810000 */
[----:B------:R-:W-:Y:S01]  /*7d60*/  FMNMX.FTZ R8, R174, R15, !PT ;  /* 0x0000000fae087209 */ /* 0x000fe20007810000 */
[--C-:B------:R-:W-:Y:S01]  /*7d70*/  FFMA.FTZ R15, R161, UR6, -R6.reuse ;  /* 0x00000006a10f7c23 */ /* 0x100fe20008010806 */
[--C-:B------:R-:W-:Y:S01]  /*7d80*/  FFMA.FTZ R161, R177, UR6, -R6.reuse ;  /* 0x00000006b1a17c23 */ /* 0x100fe20008010806 */
[----:B------:R-:W-:Y:S01]  /*7d90*/  FFMA.FTZ R177, R192, UR6, -R6 ;  /* 0x00000006c0b17c23 */ /* 0x000fe20008010806 */
[----:B------:R-:W-:Y:S01]  /*7da0*/  FMNMX.FTZ R21, R175, R8, !PT ;  /* 0x00000008af157209 */ /* 0x000fe20007810000 */
[----:B------:R-:W1:Y:S03]  /*7db0*/  MUFU.EX2 R11, R11 ;  /* 0x0000000b000b7308 */ /* 0x000e660000000800 */
[----:B------:R-:W-:Y:S01]  /*7dc0*/  FMNMX.FTZ R8, R178, R21, !PT ;  /* 0x00000015b2087209 */ /* 0x000fe20007810000 */
[----:B0-----:R-:W-:-:S03]  /*7dd0*/  FMUL.FTZ R24, R24, R10 ;  /* 0x0000000a18187220 */ /* 0x001fc60000410000 */
[----:B------:R-:W-:Y:S01]  /*7de0*/  FMNMX.FTZ R21, R179, R8, !PT ;  /* 0x00000008b3157209 */ /* 0x000fe20007810000 */
[----:B------:R-:W0:Y:S01]  /*7df0*/  MUFU.EX2 R152, R152 ;  /* 0x0000009800987308 */ /* 0x000e220000000800 */
[-C--:B------:R-:W-:Y:S01]  /*7e00*/  FMUL.FTZ R25, R25, R10.reuse ;  /* 0x0000000a19197220 */ /* 0x080fe20000410000 */
[----:B------:R-:W-:Y:S01]  /*7e10*/  FMUL.FTZ R28, R28, R10 ;  /* 0x0000000a1c1c7220 */ /* 0x000fe20000410000 */
[----:B------:R-:W-:Y:S01]  /*7e20*/  FMNMX.FTZ R8, R182, R21, !PT ;  /* 0x00000015b6087209 */ /* 0x000fe20007810000 */
[--C-:B------:R-:W-:Y:S01]  /*7e30*/  FFMA.FTZ R21, R165, UR6, -R6.reuse ;  /* 0x00000006a5157c23 */ /* 0x100fe20008010806 */
[--C-:B------:R-:W-:Y:S01]  /*7e40*/  FFMA.FTZ R165, R180, UR6, -R6.reuse ;  /* 0x00000006b4a57c23 */ /* 0x100fe20008010806 */
[--C-:B------:R-:W-:Y:S01]  /*7e50*/  FFMA.FTZ R180, R193, UR6, -R6.reuse ;  /* 0x00000006c1b47c23 */ /* 0x100fe20008010806 */
[----:B------:R-:W-:Y:S01]  /*7e60*/  FMNMX.FTZ R153, R183, R8, !PT ;  /* 0x00000008b7997209 */ /* 0x000fe20007810000 */
[----:B------:R-:W-:Y:S01]  /*7e70*/  MUFU.EX2 R12, R12 ;  /* 0x0000000c000c7308 */ /* 0x000fe20000000800 */
[----:B-1----:R-:W-:Y:S01]  /*7e80*/  FFMA.FTZ R5, R10, R5, R11 ;  /* 0x000000050a057223 */ /* 0x002fe2000001000b */
[-C--:B------:R-:W-:Y:S01]  /*7e90*/  FMUL.FTZ R29, R29, R10.reuse ;  /* 0x0000000a1d1d7220 */ /* 0x080fe20000410000 */
[----:B------:R-:W-:Y:S01]  /*7ea0*/  FMNMX.FTZ R8, R186, R153, !PT ;  /* 0x00000099ba087209 */ /* 0x000fe20007810000 */
[-C--:B------:R-:W-:Y:S01]  /*7eb0*/  FMUL.FTZ R32, R32, R10.reuse ;  /* 0x0000000a20207220 */ /* 0x080fe20000410000 */
[-C--:B------:R-:W-:Y:S01]  /*7ec0*/  FMUL.FTZ R33, R33, R10.reuse ;  /* 0x0000000a21217220 */ /* 0x080fe20000410000 */
[----:B------:R-:W-:Y:S01]  /*7ed0*/  FMUL.FTZ R36, R36, R10 ;  /* 0x0000000a24247220 */ /* 0x000fe20000410000 */
[----:B------:R-:W-:Y:S01]  /*7ee0*/  FMNMX.FTZ R153, R187, R8, !PT ;  /* 0x00000008bb997209 */ /* 0x000fe20007810000 */
[----:B------:R-:W-:Y:S01]  /*7ef0*/  MUFU.EX2 R13, R13 ;  /* 0x0000000d000d7308 */ /* 0x000fe20000000800 */
[C---:B0-----:R-:W-:Y:S01]  /*7f00*/  FADD.FTZ R5, R152.reuse, R5 ;  /* 0x0000000598057221 */ /* 0x041fe20000010000 */
[----:B------:R-:W-:Y:S01]  /*7f10*/  F2FP.F16.F32.PACK_AB R152, R152, R11 ;  /* 0x0000000b9898723e */ /* 0x000fe200000000ff */
[----:B------:R-:W-:Y:S01]  /*7f20*/  FMUL.FTZ R37, R37, R10 ;  /* 0x0000000a25257220 */ /* 0x000fe20000410000 */
[----:B------:R-:W-:Y:S01]  /*7f30*/  FMNMX.FTZ R8, R190, R153, !PT ;  /* 0x00000099be087209 */ /* 0x000fe20007810000 */
[--C-:B------:R-:W-:Y:S01]  /*7f40*/  FFMA.FTZ R153, R169, UR6, -R6.reuse ;  /* 0x00000006a9997c23 */ /* 0x100fe20008010806 */
[--C-:B------:R-:W-:Y:S01]  /*7f50*/  FFMA.FTZ R169, R184, UR6, -R6.reuse ;  /* 0x00000006b8a97c23 */ /* 0x100fe20008010806 */
[--C-:B------:R-:W-:Y:S01]  /*7f60*/  FFMA.FTZ R184, R197, UR6, -R6.reuse ;  /* 0x00000006c5b87c23 */ /* 0x100fe20008010806 */
[----:B------:R-:W-:Y:S01]  /*7f70*/  FMNMX.FTZ R157, R191, R8, !PT ;  /* 0x00000008bf9d7209 */ /* 0x000fe20007810000 */
[----:B------:R-:W-:Y:S01]  /*7f80*/  MUFU.EX2 R156, R156 ;  /* 0x0000009c009c7308 */ /* 0x000fe20000000800 */
[-C--:B------:R-:W-:Y:S01]  /*7f90*/  FMUL.FTZ R40, R40, R10.reuse ;  /* 0x0000000a28287220 */ /* 0x080fe20000410000 */
[-C--:B------:R-:W-:Y:S01]  /*7fa0*/  FMUL.FTZ R41, R41, R10.reuse ;  /* 0x0000000a29297220 */ /* 0x080fe20000410000 */
[----:B------:R-:W-:Y:S01]  /*7fb0*/  FMNMX.FTZ R8, R194, R157, !PT ;  /* 0x0000009dc2087209 */ /* 0x000fe20007810000 */
[-C--:B------:R-:W-:Y:S01]  /*7fc0*/  FMUL.FTZ R44, R44, R10.reuse ;  /* 0x0000000a2c2c7220 */ /* 0x080fe20000410000 */
[-C--:B------:R-:W-:Y:S01]  /*7fd0*/  FMUL.FTZ R45, R45, R10.reuse ;  /* 0x0000000a2d2d7220 */ /* 0x080fe20000410000 */
[----:B------:R-:W-:Y:S01]  /*7fe0*/  FMUL.FTZ R48, R48, R10 ;  /* 0x0000000a30307220 */ /* 0x000fe20000410000 */
[----:B------:R-:W-:Y:S01]  /*7ff0*/  FMNMX.FTZ R157, R195, R8, !PT ;  /* 0x00000008c39d7209 */ /* 0x000fe20007810000 */
[----:B------:R-:W-:Y:S01]  /*8000*/  MUFU.EX2 R15, R15 ;  /* 0x0000000f000f7308 */ /* 0x000fe20000000800 */
[-C--:B------:R-:W-:Y:S01]  /*8010*/  FMUL.FTZ R49, R49, R10.reuse ;  /* 0x0000000a31317220 */ /* 0x080fe20000410000 */
[-C--:B------:R-:W-:Y:S01]  /*8020*/  FMUL.FTZ R52, R52, R10.reuse ;  /* 0x0000000a34347220 */ /* 0x080fe20000410000 */
[----:B------:R-:W-:Y:S01]  /*8030*/  FMNMX.FTZ R8, R198, R157, !PT ;  /* 0x0000009dc6087209 */ /* 0x000fe20007810000 */
[--C-:B------:R-:W-:Y:S01]  /*8040*/  FFMA.FTZ R157, R173, UR6, -R6.reuse ;  /* 0x00000006ad9d7c23 */ /* 0x100fe20008010806 */
[-C--:B------:R-:W-:Y:S01]  /*8050*/  FMUL.FTZ R53, R53, R10.reuse ;  /* 0x0000000a35357220 */ /* 0x080fe20000410000 */
[----:B------:R-:W-:Y:S01]  /*8060*/  FMUL.FTZ R56, R56, R10 ;  /* 0x0000000a38387220 */ /* 0x000fe20000410000 */
[----:B------:R-:W-:Y:S01]  /*8070*/  FMNMX.FTZ R8, R199, R8, !PT ;  /* 0x00000008c7087209 */ /* 0x000fe20007810000 */
        /* <DEDUP_REMOVED lines=28> */
[----:B0-----:R-:W-:Y:S01]  /*8240*/  FMNMX.FTZ R181, R8, R173, !PT ;  /* 0x000000ad08b57209 */ /* 0x001fe20007810000 */
[----:B------:R-:W-:Y:S01]  /*8250*/  FFMA.FTZ R173, R188, UR6, -R6 ;  /* 0x00000006bcad7c23 */ /* 0x000fe20008010806 */
[-C--:B------:R-:W-:Y:S01]  /*8260*/  FMUL.FTZ R104, R104, R10.reuse ;  /* 0x0000000a68687220 */ /* 0x080fe20000410000 */
[-C--:B------:R-:W-:Y:S01]  /*8270*/  FMUL.FTZ R105, R105, R10.reuse ;  /* 0x0000000a69697220 */ /* 0x080fe20000410000 */
[----:B------:R-:W-:Y:S01]  /*8280*/  MUFU.EX2 R20, R20 ;  /* 0x0000001400147308 */ /* 0x000fe20000000800 */
[----:B------:R-:W0:Y:S01]  /*8290*/  SHFL.BFLY PT, R8, R181, 0x1, 0x1f ;  /* 0x0c201f00b5087f89 */ /* 0x000e2200000e0000 */
        /* <DEDUP_REMOVED lines=23> */
[----:B0-----:R-:W-:Y:S01]  /*8410*/  FMNMX.FTZ R8, R181, R8, !PT ;  /* 0x00000008b5087209 */ /* 0x001fe20007810000 */
[-C--:B------:R-:W-:Y:S01]  /*8420*/  FMUL.FTZ R148, R148, R10.reuse ;  /* 0x0000000a94947220 */ /* 0x080fe20000410000 */
[----:B------:R-:W-:-:S03]  /*8430*/  FMUL.FTZ R149, R149, R10 ;  /* 0x0000000a95957220 */ /* 0x000fc60000410000 */
[C---:B------:R-:W-:Y:S01]  /*8440*/  FMUL.FTZ R193, R8.reuse, UR6 ;  /* 0x0000000608c17c20 */ /* 0x040fe20008410000 */
[----:B------:R-:W-:Y:S01]  /*8450*/  FADD.FTZ R6, -R8, R201 ;  /* 0x000000c908067221 */ /* 0x000fe20000010100 */
[----:B------:R0:W-:Y:S02]  /*8460*/  MUFU.EX2 R181, R196 ;  /* 0x000000c400b57308 */ /* 0x0001e40000000800 */
[--C-:B------:R-:W-:Y:S01]  /*8470*/  FFMA.FTZ R188, R154, UR6, -R193.reuse ;  /* 0x000000069abc7c23 */ /* 0x100fe200080108c1 */
[----:B------:R-:W-:Y:S01]  /*8480*/  FMUL.FTZ R6, R6, UR6 ;  /* 0x0000000606067c20 */ /* 0x000fe20008410000 */
[--C-:B------:R-:W-:Y:S01]  /*8490*/  FFMA.FTZ R155, R155, UR6, -R193.reuse ;  /* 0x000000069b9b7c23 */ /* 0x100fe200080108c1 */
[--C-:B------:R-:W-:Y:S01]  /*84a0*/  FFMA.FTZ R189, R158, UR6, -R193.reuse ;  /* 0x000000069ebd7c23 */ /* 0x100fe200080108c1 */
[--C-:B------:R-:W-:Y:S01]  /*84b0*/  FFMA.FTZ R192, R159, UR6, -R193.reuse ;  /* 0x000000069fc07c23 */ /* 0x100fe200080108c1 */
[--C-:B------:R-:W-:Y:S01]  /*84c0*/  FFMA.FTZ R210, R175, UR6, -R193.reuse ;  /* 0x00000006afd27c23 */ /* 0x100fe200080108c1 */
[----:B------:R1:W-:Y:S01]  /*84d0*/  MUFU.EX2 R185, R6 ;  /* 0x0000000600b97308 */ /* 0x0003e20000000800 */
[--C-:B------:R-:W-:Y:S01]  /*84e0*/  FFMA.FTZ R175, R178, UR6, -R193.reuse ;  /* 0x00000006b2af7c23 */ /* 0x100fe200080108c1 */
[--C-:B------:R-:W-:Y:S01]  /*84f0*/  FFMA.FTZ R178, R179, UR6, -R193.reuse ;  /* 0x00000006b3b27c23 */ /* 0x100fe200080108c1 */
[--C-:B------:R-:W-:Y:S01]  /*8500*/  FFMA.FTZ R159, R162, UR6, -R193.reuse ;  /* 0x00000006a29f7c23 */ /* 0x100fe200080108c1 */
[----:B------:R-:W-:Y:S01]  /*8510*/  FFMA.FTZ R179, R182, UR6, -R193 ;  /* 0x00000006b6b37c23 */ /* 0x000fe200080108c1 */
[----:B------:R-:W-:-:S02]  /*8520*/  IMAD.U32 R182, RZ, RZ, UR24 ;  /* 0x00000018ffb67e24 */ /* 0x000fc4000f8e00ff */
[--C-:B0-----:R-:W-:Y:S01]  /*8530*/  FFMA.FTZ R196, R163, UR6, -R193.reuse ;  /* 0x00000006a3c47c23 */ /* 0x101fe200080108c1 */
[--C-:B------:R-:W-:Y:S01]  /*8540*/  FFMA.FTZ R163, R166, UR6, -R193.reuse ;  /* 0x00000006a6a37c23 */ /* 0x100fe200080108c1 */
[----:B------:R-:W0:Y:S01]  /*8550*/  MUFU.EX2 R188, R188 ;  /* 0x000000bc00bc7308 */ /* 0x000e220000000800 */
[----:B------:R-:W-:Y:S01]  /*8560*/  @!P2 VIADD R154, R182, 0x22840 ;  /* 0x00022840b69aa836 */ /* 0x000fe20000000000 */
[----:B-1----:R-:W-:Y:S01]  /*8570*/  IADD3 R6, -R203, 0xb, RZ ;  /* 0x0000000bcb067810 */ /* 0x002fe20007ffe1ff */
[--C-:B------:R-:W-:Y:S01]  /*8580*/  FFMA.FTZ R200, R167, UR6, -R193.reuse ;  /* 0x00000006a7c87c23 */ /* 0x100fe200080108c1 */
[--C-:B------:R-:W-:Y:S01]  /*8590*/  FFMA.FTZ R167, R170, UR6, -R193.reuse ;  /* 0x00000006aaa77c23 */ /* 0x100fe200080108c1 */
[--C-:B------:R-:W-:Y:S01]  /*85a0*/  FFMA.FTZ R202, R171, UR6, -R193.reuse ;  /* 0x00000006abca7c23 */ /* 0x100fe200080108c1 */
[----:B------:R-:W-:Y:S01]  /*85b0*/  @!P2 PRMT R154, RZ, 0x654, R154 ;  /* 0x00000654ff9aa816 */ /* 0x000fe2000000009a */
[----:B------:R1:W-:Y:S06]  /*85c0*/  BAR.ARV R6, 0x100 ;  /* 0x000400060000751d */ /* 0x0003ec0000002000 */
[----:B------:R-:W3:Y:S01]  /*85d0*/  MUFU.EX2 R155, R155 ;  /* 0x0000009b009b7308 */ /* 0x000ee20000000800 */
[----:B------:R4:W-:Y:S01]  /*85e0*/  @!P2 SYNCS.ARRIVE.TRANS64.RED.A1T0 RZ, [R154+URZ], RZ ;  /* 0x000000ff9affa9a7 */ /* 0x0009e2000810043f */
[--C-:B------:R-:W-:Y:S01]  /*85f0*/  FFMA.FTZ R171, R174, UR6, -R193.reuse ;  /* 0x00000006aeab7c23 */ /* 0x100fe200080108c1 */
[--C-:B------:R-:W-:Y:S01]  /*8600*/  FFMA.FTZ R212, R183, UR6, -R193.reuse ;  /* 0x00000006b7d47c23 */ /* 0x100fe200080108c1 */
[----:B0-----:R-:W-:Y:S01]  /*8610*/  FFMA.FTZ R4, R185, R4, R188 ;  /* 0x00000004b9047223 */ /* 0x001fe200000100bc */
[--C-:B------:R-:W-:Y:S01]  /*8620*/  FFMA.FTZ R183, R186, UR6, -R193.reuse ;  /* 0x00000006bab77c23 */ /* 0x100fe200080108c1 */
[--C-:B------:R-:W-:Y:S01]  /*8630*/  FFMA.FTZ R186, R187, UR6, -R193.reuse ;  /* 0x00000006bbba7c23 */ /* 0x100fe200080108c1 */
[----:B------:R-:W-:Y:S01]  /*8640*/  FFMA.FTZ R187, R190, UR6, -R193 ;  /* 0x00000006bebb7c23 */ /* 0x000fe200080108c1 */
[----:B------:R-:W0:Y:S01]  /*8650*/  MUFU.EX2 R189, R189 ;  /* 0x000000bd00bd7308 */ /* 0x000e220000000800 */
        /* <DEDUP_REMOVED lines=8> */
[----:B---3--:R-:W-:Y:S01]  /*86e0*/  FADD.FTZ R4, R155, R4 ;  /* 0x000000049b047221 */ /* 0x008fe20000010000 */
[----:B------:R-:W-:Y:S01]  /*86f0*/  FADD.FTZ R154, R156, R5 ;  /* 0x000000059c9a7221 */ /* 0x000fe20000010000 */
[----:B------:R-:W-:Y:S01]  /*8700*/  F2FP.F16.F32.PACK_AB R162, R157, R20 ;  /* 0x000000149da2723e */ /* 0x000fe200000000ff */
[-C--:B------:R-:W-:Y:S01]  /*8710*/  FMUL.FTZ R26, R26, R185.reuse ;  /* 0x000000b91a1a7220 */ /* 0x080fe20000410000 */
[C---:B------:R-:W-:Y:S01]  /*8720*/  F2FP.F16.F32.PACK_AB R156, R15.reuse, R156 ;  /* 0x0000009c0f9c723e */ /* 0x040fe200000000ff */
[----:B------:R-:W-:Y:S01]  /*8730*/  FADD.FTZ R5, R15, R154 ;  /* 0x0000009a0f057221 */ /* 0x000fe20000010000 */
[-C--:B------:R-:W-:Y:S01]  /*8740*/  FMUL.FTZ R27, R27, R185.reuse ;  /* 0x000000b91b1b7220 */ /* 0x080fe20000410000 */
[----:B------:R-:W3:Y:S01]  /*8750*/  MUFU.EX2 R159, R159 ;  /* 0x0000009f009f7308 */ /* 0x000ee20000000800 */
[----:B0-----:R-:W-:Y:S01]  /*8760*/  FADD.FTZ R11, R189, R4 ;  /* 0x00000004bd0b7221 */ /* 0x001fe20000010000 */
[----:B------:R-:W-:Y:S01]  /*8770*/  FADD.FTZ R154, R14, R5 ;  /* 0x000000050e9a7221 */ /* 0x000fe20000010000 */
[-C--:B------:R-:W-:Y:S01]  /*8780*/  FMUL.FTZ R30, R30, R185.reuse ;  /* 0x000000b91e1e7220 */ /* 0x080fe20000410000 */
[-C--:B------:R-:W-:Y:S01]  /*8790*/  FMUL.FTZ R31, R31, R185.reuse ;  /* 0x000000b91f1f7220 */ /* 0x080fe20000410000 */
[-C--:B------:R-:W-:Y:S01]  /*87a0*/  FMUL.FTZ R34, R34, R185.reuse ;  /* 0x000000b922227220 */ /* 0x080fe20000410000 */
[----:B------:R-:W-:Y:S01]  /*87b0*/  FADD.FTZ R5, R21, R154 ;  /* 0x0000009a15057221 */ /* 0x000fe20000010000 */
[-C--:B------:R-:W-:Y:S01]  /*87c0*/  FMUL.FTZ R35, R35, R185.reuse ;  /* 0x000000b923237220 */ /* 0x080fe20000410000 */
[----:B------:R-:W0:Y:S01]  /*87d0*/  MUFU.EX2 R196, R196 ;  /* 0x000000c400c47308 */ /* 0x000e220000000800 */
[----:B----4-:R-:W-:Y:S01]  /*87e0*/  FADD.FTZ R4, R192, R11 ;  /* 0x0000000bc0047221 */ /* 0x010fe20000010000 */
[----:B------:R-:W-:Y:S01]  /*87f0*/  FADD.FTZ R154, R160, R5 ;  /* 0x00000005a09a7221 */ /* 0x000fe20000010000 */
[----:B------:R-:W-:Y:S01]  /*8800*/  F2FP.F16.F32.PACK_AB R160, R153, R160 ;  /* 0x000000a099a0723e */ /* 0x000fe200000000ff */
[-C--:B------:R-:W-:Y:S01]  /*8810*/  FMUL.FTZ R38, R38, R185.reuse ;  /* 0x000000b926267220 */ /* 0x080fe20000410000 */
[-C--:B------:R-:W-:Y:S01]  /*8820*/  FMUL.FTZ R39, R39, R185.reuse ;  /* 0x000000b927277220 */ /* 0x080fe20000410000 */
[----:B------:R-:W-:Y:S01]  /*8830*/  FADD.FTZ R5, R153, R154 ;  /* 0x0000009a99057221 */ /* 0x000fe20000010000 */
[----:B------:R-:W-:Y:S01]  /*8840*/  F2FP.F16.F32.PACK_AB R153, R155, R188 ;  /* 0x000000bc9b99723e */ /* 0x000fe200000000ff */
[----:B------:R-:W4:Y:S01]  /*8850*/  MUFU.EX2 R163, R163 ;  /* 0x000000a300a37308 */ /* 0x000f220000000800 */
[----:B---3--:R-:W-:Y:S01]  /*8860*/  FADD.FTZ R11, R159, R4 ;  /* 0x000000049f0b7221 */ /* 0x008fe20000010000 */
[----:B------:R-:W-:Y:S01]  /*8870*/  FADD.FTZ R154, R20, R5 ;  /* 0x00000005149a7221 */ /* 0x000fe20000010000 */
[-C--:B------:R-:W-:Y:S01]  /*8880*/  FMUL.FTZ R42, R42, R185.reuse ;  /* 0x000000b92a2a7220 */ /* 0x080fe20000410000 */
[-C--:B------:R-:W-:Y:S01]  /*8890*/  FMUL.FTZ R43, R43, R185.reuse ;  /* 0x000000b92b2b7220 */ /* 0x080fe20000410000 */
[-C--:B------:R-:W-:Y:S01]  /*88a0*/  FMUL.FTZ R46, R46, R185.reuse ;  /* 0x000000b92e2e7220 */ /* 0x080fe20000410000 */
[----:B------:R-:W-:Y:S01]  /*88b0*/  FADD.FTZ R5, R157, R154 ;  /* 0x0000009a9d057221 */ /* 0x000fe20000010000 */
[----:B------:R-:W-:Y:S01]  /*88c0*/  FMUL.FTZ R47, R47, R185 ;  /* 0x000000b92f2f7220 */ /* 0x000fe20000410000 */
[----:B------:R-:W3:Y:S01]  /*88d0*/  MUFU.EX2 R200, R200 ;  /* 0x000000c800c87308 */ /* 0x000ee20000000800 */
[----:B0-----:R-:W-:Y:S01]  /*88e0*/  FADD.FTZ R4, R196, R11 ;  /* 0x0000000bc4047221 */ /* 0x001fe20000010000 */
[----:B------:R-:W-:Y:S01]  /*88f0*/  FADD.FTZ R154, R164, R5 ;  /* 0x00000005a49a7221 */ /* 0x000fe20000010000 */
[----:B------:R-:W-:Y:S01]  /*8900*/  F2FP.F16.F32.PACK_AB R157, R196, R159 ;  /* 0x0000009fc49d723e */ /* 0x000fe200000000ff */
[-C--:B------:R-:W-:Y:S01]  /*8910*/  FMUL.FTZ R50, R50, R185.reuse ;  /* 0x000000b932327220 */ /* 0x080fe20000410000 */
[C---:B------:R-:W-:Y:S01]  /*8920*/  F2FP.F16.F32.PACK_AB R164, R161.reuse, R164 ;  /* 0x000000a4a1a4723e */ /* 0x040fe200000000ff */
[----:B------:R-:W-:Y:S01]  /*8930*/  FADD.FTZ R154, R161, R154 ;  /* 0x0000009aa19a7221 */ /* 0x000fe20000010000 */
        /* <DEDUP_REMOVED lines=71> */
[----:B------:R-:W-:Y:S01]  /*8db0*/  FMUL.FTZ R151, R151, R185 ;  /* 0x000000b997977220 */ /* 0x000fe20000410000 */
[----:B------:R-:W-:Y:S01]  /*8dc0*/  F2FP.F16.F32.PACK_AB R155, R192, R189 ;  /* 0x000000bdc09b723e */ /* 0x000fe200000000ff */
[----:B------:R-:W0:Y:S01]  /*8dd0*/  MUFU.EX2 R212, R212 ;  /* 0x000000d400d47308 */ /* 0x000e220000000800 */
[----:B----4-:R-:W-:-:S07]  /*8de0*/  FADD.FTZ R11, R179, R4 ;  /* 0x00000004b30b7221 */ /* 0x010fce0000010000 */
[----:B------:R-:W4:Y:S01]  /*8df0*/  MUFU.EX2 R169, R169 ;  /* 0x000000a900a97308 */ /* 0x000f220000000800 */
[C---:B---3--:R-:W-:Y:S01]  /*8e00*/  FADD.FTZ R154, R168.reuse, R5 ;  /* 0x00000005a89a7221 */ /* 0x048fe20000010000 */
[----:B------:R-:W-:Y:S02]  /*8e10*/  F2FP.F16.F32.PACK_AB R166, R168, R165 ;  /* 0x000000a5a8a6723e */ /* 0x000fe400000000ff */
[----:B------:R-:W-:-:S04]  /*8e20*/  F2FP.F16.F32.PACK_AB R165, R178, R175 ;  /* 0x000000afb2a5723e */ /* 0x000fc800000000ff */
[----:B------:R-:W3:Y:S01]  /*8e30*/  MUFU.EX2 R183, R183 ;  /* 0x000000b700b77308 */ /* 0x000ee20000000800 */
[C---:B0-----:R-:W-:Y:S01]  /*8e40*/  FADD.FTZ R4, R212.reuse, R11 ;  /* 0x0000000bd4047221 */ /* 0x041fe20000010000 */
[----:B------:R-:W-:-:S06]  /*8e50*/  F2FP.F16.F32.PACK_AB R167, R212, R179 ;  /* 0x000000b3d4a7723e */ /* 0x000fcc00000000ff */
[----:B------:R-:W0:Y:S01]  /*8e60*/  MUFU.EX2 R172, R172 ;  /* 0x000000ac00ac7308 */ /* 0x000e220000000800 */
[----:B----4-:R-:W-:-:S07]  /*8e70*/  FADD.FTZ R5, R169, R154 ;  /* 0x0000009aa9057221 */ /* 0x010fce0000010000 */
[----:B------:R-:W4:Y:S01]  /*8e80*/  MUFU.EX2 R186, R186 ;  /* 0x000000ba00ba7308 */ /* 0x000f220000000800 */
[----:B---3--:R-:W-:-:S07]  /*8e90*/  FADD.FTZ R11, R183, R4 ;  /* 0x00000004b70b7221 */ /* 0x008fce0000010000 */
[----:B------:R-:W3:Y:S01]  /*8ea0*/  MUFU.EX2 R173, R173 ;  /* 0x000000ad00ad7308 */ /* 0x000ee20000000800 */
[C---:B0-----:R-:W-:Y:S01]  /*8eb0*/  FADD.FTZ R154, R172.reuse, R5 ;  /* 0x00000005ac9a7221 */ /* 0x041fe20000010000 */
[----:B------:R-:W-:-:S06]  /*8ec0*/  F2FP.F16.F32.PACK_AB R168, R172, R169 ;  /* 0x000000a9aca8723e */ /* 0x000fcc00000000ff */
[----:B------:R-:W0:Y:S01]  /*8ed0*/  MUFU.EX2 R187, R187 ;  /* 0x000000bb00bb7308 */ /* 0x000e220000000800 */
[C---:B----4-:R-:W-:Y:S01]  /*8ee0*/  FADD.FTZ R4, R186.reuse, R11 ;  /* 0x0000000bba047221 */ /* 0x050fe20000010000 */
[----:B------:R-:W-:-:S06]  /*8ef0*/  F2FP.F16.F32.PACK_AB R169, R186, R183 ;  /* 0x000000b7baa9723e */ /* 0x000fcc00000000ff */
[----:B------:R-:W4:Y:S01]  /*8f00*/  MUFU.EX2 R176, R176 ;  /* 0x000000b000b07308 */ /* 0x000f220000000800 */
[----:B---3--:R-:W-:Y:S01]  /*8f10*/  FADD.FTZ R5, R173, R154 ;  /* 0x0000009aad057221 */ /* 0x008fe20000010000 */
[----:B------:R-:W-:-:S06]  /*8f20*/  F2FP.F16.F32.PACK_AB R154, R13, R12 ;  /* 0x0000000c0d9a723e */ /* 0x000fcc00000000ff */
[----:B------:R-:W3:Y:S01]  /*8f30*/  MUFU.EX2 R190, R190 ;  /* 0x000000be00be7308 */ /* 0x000ee20000000800 */
[----:B0-----:R-:W-:-:S07]  /*8f40*/  FADD.FTZ R11, R187, R4 ;  /* 0x00000004bb0b7221 */ /* 0x001fce0000010000 */
[----:B------:R-:W0:Y:S01]  /*8f50*/  MUFU.EX2 R177, R177 ;  /* 0x000000b100b17308 */ /* 0x000e220000000800 */
[C---:B----4-:R-:W-:Y:S01]  /*8f60*/  FADD.FTZ R158, R176.reuse, R5 ;  /* 0x00000005b09e7221 */ /* 0x050fe20000010000 */
[----:B------:R-:W-:-:S06]  /*8f70*/  F2FP.F16.F32.PACK_AB R170, R176, R173 ;  /* 0x000000adb0aa723e */ /* 0x000fcc00000000ff */
[----:B------:R-:W4:Y:S01]  /*8f80*/  MUFU.EX2 R191, R191 ;  /* 0x000000bf00bf7308 */ /* 0x000f220000000800 */
[C---:B---3--:R-:W-:Y:S01]  /*8f90*/  FADD.FTZ R4, R190.reuse, R11 ;  /* 0x0000000bbe047221 */ /* 0x048fe20000010000 */
[----:B------:R-:W-:-:S06]  /*8fa0*/  F2FP.F16.F32.PACK_AB R171, R190, R187 ;  /* 0x000000bbbeab723e */ /* 0x000fcc00000000ff */
[----:B------:R-:W3:Y:S01]  /*8fb0*/  MUFU.EX2 R180, R180 ;  /* 0x000000b400b47308 */ /* 0x000ee20000000800 */
[----:B0-----:R-:W-:Y:S01]  /*8fc0*/  FADD.FTZ R5, R177, R158 ;  /* 0x0000009eb1057221 */ /* 0x001fe20000010000 */
[----:B------:R-:W-:-:S06]  /*8fd0*/  F2FP.F16.F32.PACK_AB R158, R21, R14 ;  /* 0x0000000e159e723e */ /* 0x000fcc00000000ff */
[----:B------:R-:W0:Y:S01]  /*8fe0*/  MUFU.EX2 R10, R195 ;  /* 0x000000c3000a7308 */ /* 0x000e220000000800 */
[----:B----4-:R-:W-:-:S07]  /*8ff0*/  FADD.FTZ R11, R191, R4 ;  /* 0x00000004bf0b7221 */ /* 0x010fce0000010000 */
[----:B------:R-:W4:Y:S01]  /*9000*/  MUFU.EX2 R198, R198 ;  /* 0x000000c600c67308 */ /* 0x000f220000000800 */
[C---:B---3--:R-:W-:Y:S01]  /*9010*/  FADD.FTZ R12, R180.reuse, R5 ;  /* 0x00000005b40c7221 */ /* 0x048fe20000010000 */
[----:B------:R-:W-:-:S03]  /*9020*/  F2FP.F16.F32.PACK_AB R172, R180, R177 ;  /* 0x000000b1b4ac723e */ /* 0x000fc600000000ff */
[----:B------:R-:W-:-:S03]  /*9030*/  FADD.FTZ R5, R181, R12 ;  /* 0x0000000cb5057221 */ /* 0x000fc60000010000 */
[----:B------:R-:W3:Y:S01]  /*9040*/  MUFU.EX2 R184, R184 ;  /* 0x000000b800b87308 */ /* 0x000ee20000000800 */
[C---:B0-----:R-:W-:Y:S01]  /*9050*/  FADD.FTZ R11, R10.reuse, R11 ;  /* 0x0000000b0a0b7221 */ /* 0x041fe20000010000 */
[----:B------:R-:W-:-:S06]  /*9060*/  F2FP.F16.F32.PACK_AB R173, R10, R191 ;  /* 0x000000bf0aad723e */ /* 0x000fcc00000000ff */
[----:B------:R-:W0:Y:S01]  /*9070*/  MUFU.EX2 R193, R193 ;  /* 0x000000c100c17308 */ /* 0x000e220000000800 */
[----:B----4-:R-:W-:Y:S01]  /*9080*/  FADD.FTZ R4, R198, R11 ;  /* 0x0000000bc6047221 */ /* 0x010fe20000010000 */
[C---:B---3--:R-:W-:Y:S01]  /*9090*/  FADD.FTZ R5, R184.reuse, R5 ;  /* 0x00000005b8057221 */ /* 0x048fe20000010000 */
[----:B------:R-:W-:Y:S02]  /*90a0*/  F2FP.F16.F32.PACK_AB R174, R184, R181 ;  /* 0x000000b5b8ae723e */ /* 0x000fe400000000ff */
[C---:B0-----:R-:W-:Y:S01]  /*90b0*/  FADD.FTZ R4, R193.reuse, R4 ;  /* 0x00000004c1047221 */ /* 0x041fe20000010000 */
[----:B------:R-:W-:Y:S01]  /*90c0*/  F2FP.F16.F32.PACK_AB R175, R193, R198 ;  /* 0x000000c6c1af723e */ /* 0x000fe200000000ff */
[----:B-1----:R-:W-:Y:S06]  /*90d0*/  @!P0 BRA `(.L_x_9008) ;  /* 0x0000000000048947 */ /* 0x002fec0003800000 */
[----:B------:R-:W-:Y:S01]  /*90e0*/  BPT.TRAP 0x1 ;  /* 0x000000040000795c */ /* 0x000fe20000300000 */
.L_x_9008:
[----:B------:R0:W1:Y:S01]  /*90f0*/  SYNCS.PHASECHK.TRANS64.TRYWAIT P2, [UR24+0x22850], R7 ;  /* 0x02285007ff0075a7 */ /* 0x0000620008040158 */
[----:B------:R-:W-:Y:S05]  /*9100*/  @!P0 BRA `(.L_x_9009) ;  /* 0x0000000000048947 */ /* 0x000fea0003800000 */
[----:B------:R-:W-:Y:S01]  /*9110*/  BPT.TRAP 0x1 ;  /* 0x000000040000795c */ /* 0x000fe20000300000 */
.L_x_9009:
[----:B-1----:R-:W-:Y:S05]  /*9120*/  @P2 BRA `(.L_x_9010) ;  /* 0x0000000000082947 */ /* 0x002fea0003800000 */
[----:B------:R-:W1:Y:S02]  /*9130*/  SYNCS.PHASECHK.TRANS64.TRYWAIT P2, [UR24+0x22850], R7 ;  /* 0x02285007ff0075a7 */ /* 0x000e640008040158 */
[----:B-1----:R-:W-:Y:S05]  /*9140*/  @!P2 BRA `(.L_x_9011) ;  /* 0x000000b80030a947 */ /* 0x002fea0003800000 */
.L_x_9010:
[----:B------:R-:W3:Y:S01]  /*9150*/  S2R R10, SR_TID.X ;  /* 0x00000000000a7919 */ /* 0x000ee20000002100 */
[----:B------:R-:W-:Y:S01]  /*9160*/  UIMAD UR14, UR37, 0xc00, UR5 ;  /* 0x00000c00250e78a4 */ /* 0x000fe2000f8e0205 */
[----:B------:R-:W-:Y:S01]  /*9170*/  IMAD.MOV.U32 R201, RZ, RZ, R8 ;  /* 0x000000ffffc97224 */ /* 0x000fe200078e0008 */
[----:B------:R-:W-:Y:S01]  /*9180*/  UMOV UR11, 0x40000040 ;  /* 0x40000040000b7882 */ /* 0x000fe20000000000 */
[----:B------:R-:W-:-:S04]  /*9190*/  IMAD.MOV.U32 R11, RZ, RZ, R0 ;  /* 0x000000ffff0b7224 */ /* 0x000fc800078e0000 */
[----:B------:R-:W-:Y:S01]  /*91a0*/  UMOV UR10, UR14 ;  /* 0x0000000e000a7c82 */ /* 0x000fe20008000000 */
[----:B---3--:R-:W-:-:S05]  /*91b0*/  SHF.R.U32.HI R10, RZ, 0x7, R10 ;  /* 0x00000007ff0a7819 */ /* 0x008fca000001160a */
[----:B012---:R-:W-:Y:S02]  /*91c0*/  VIADD R7, R10, 0x8 ;  /* 0x000000080a077836 */ /* 0x007fe40000000000 */
[----:B------:R-:W0:Y:S03]  /*91d0*/  S2R R10, SR_TID.X ;  /* 0x00000000000a7919 */ /* 0x000e260000002100 */
[----:B------:R2:W-:Y:S06]  /*91e0*/  BAR.SYNC.DEFER_BLOCKING R7, 0x100 ;  /* 0x000400070000751d */ /* 0x0005ec0000010000 */
[----:B------:R-:W-:Y:S01]  /*91f0*/  WARPGROUP.ARRIVE ;  /* 0x00000000000079c5 */ /* 0x000fe20000000000 */
[----:B0-----:R-:W-:-:S05]  /*9200*/  LOP3.LUT P2, RZ, R10, 0x7f, RZ, 0xc0, !PT ;  /* 0x0000007f0aff7812 */ /* 0x001fca000784c0ff */
        /* <DEDUP_REMOVED lines=36> */
.L_x_9003:
[----:B------:R-:W-:-:S13]  /*9450*/  ISETP.GE.AND P1, PT, R7, UR42, PT ;  /* 0x0000002a07007c0c */ /* 0x000fda000bf26270 */
[----:B------:R-:W-:Y:S05]  /*9460*/  @!P1 BRA `(.L_x_9013) ;  /* 0x0000002c00f89947 */ /* 0x000fea0003800000 */
[----:B------:R-:W-:Y:S01]  /*9470*/  IMAD.IADD R6, R17, 0x1, -R18 ;  /* 0x0000000111067824 */ /* 0x000fe200078e0a12 */
[----:B------:R-:W-:Y:S01]  /*9480*/  ULDC UR24, c[0x0][0x9e4] ;  /* 0x0002790000187ab9 */ /* 0x000fe20000000800 */
[----:B------:R-:W-:Y:S01]  /*9490*/  IMAD.MOV.U32 R14, RZ, RZ, R8 ;  /* 0x000000ffff0e7224 */ /* 0x000fe200078e0008 */
[----:B------:R-:W-:Y:S01]  /*94a0*/  ULDC UR25, c[0x0][0x9dc] ;  /* 0x0002770000197ab9 */ /* 0x000fe20000000800 */
[----:B01----:R-:W-:Y:S01]  /*94b0*/  IMAD.MOV.U32 R12, RZ, RZ, R0 ;  /* 0x000000ffff0c7224 */ /* 0x003fe200078e0000 */
[----:B------:R-:W-:Y:S01]  /*94c0*/  IADD3 R15, R6, 0x8, R3 ;  /* 0x00000008060f7810 */ /* 0x000fe20007ffe003 */
[----:B------:R-:W-:Y:S01]  /*94d0*/  IMAD.IADD R13, R3, 0x1, R6 ;  /* 0x00000001030d7824 */ /* 0x000fe200078e0206 */
[----:B------:R-:W-:Y:S01]  /*94e0*/  ULDC UR6, c[0x0][0x988] ;  /* 0x0002620000067ab9 */ /* 0x000fe20000000800 */
[----:B------:R-:W-:Y:S01]  /*94f0*/  ULDC UR26, c[0x0][0x9e0] ;  /* 0x00027800001a7ab9 */ /* 0x000fe20000000800 */
[----:B------:R-:W-:-:S07]  /*9500*/  LOP3.LUT R11, RZ, R15, RZ, 0x33, !PT ;  /* 0x0000000fff0b7212 */ /* 0x000fce00078e33ff */
.L_x_9030:
[----:B------:R-:W-:-:S04]  /*9510*/  UIADD3 UR37, UR37, 0x1, URZ ;  /* 0x0000000125257890 */ /* 0x000fc8000fffe03f */
[----:B------:R-:W-:-:S04]  /*9520*/  UISETP.NE.AND UP1, UPT, UR37, 0x2, UPT ;  /* 0x000000022500788c */ /* 0x000fc8000bf25270 */
[----:B------:R-:W-:Y:S02]  /*9530*/  USEL UR7, URZ, 0x1, UP1 ;  /* 0x000000013f077887 */ /* 0x000fe40008800000 */
[----:B------:R-:W-:Y:S02]  /*9540*/  USEL UR37, UR37, URZ, UP1 ;  /* 0x0000003f25257287 */ /* 0x000fe40008800000 */
[----:B------:R-:W-:Y:S01]  /*9550*/  ULOP3.LUT UR40, UR40, UR7, URZ, 0x3c, !UPT ;  /* 0x0000000728287292 */ /* 0x000fe2000f8e3c3f */
[----:B------:R-:W-:Y:S11]  /*9560*/  @!P0 BRA `(.L_x_9014) ;  /* 0x0000000000048947 */ /* 0x000ff60003800000 */
[----:B------:R-:W-:Y:S01]  /*9570*/  BPT.TRAP 0x1 ;  /* 0x000000040000795c */ /* 0x000fe20000300000 */
.L_x_9014:
        /* <DEDUP_REMOVED lines=9> */
.L_x_9015:
[----:B-1----:R-:W-:Y:S05]  /*9610*/  @P1 BRA `(.L_x_9016) ;  /* 0x0000000000081947 */ /* 0x002fea0003800000 */
[----:B------:R-:W1:Y:S02]  /*9620*/  SYNCS.PHASECHK.TRANS64.TRYWAIT P1, [UR7+0x22830], R10 ;  /* 0x0228300aff0075a7 */ /* 0x000e640008020147 */
[----:B-1----:R-:W-:Y:S05]  /*9630*/  @!P1 BRA `(.L_x_9017) ;  /* 0x000000b400089947 */ /* 0x002fea0003800000 */
.L_x_9016:
        /* <DEDUP_REMOVED lines=14> */
[----:B------:R-:W-:Y:S01]  /*9720*/  IMAD.IADD R21, R21, 0x1, -R16 ;  /* 0x0000000115157824 */ /* 0x000fe200078e0a10 */
        /* <DEDUP_REMOVED lines=8> */
[----:B------:R-:W-:-:S06]  /*97b0*/  ULOP3.LUT UR10, URZ, UR25, URZ, 0x33, !UPT ;  /* 0x000000193f0a7292 */ /* 0x000fcc000f8e333f */
        /* <DEDUP_REMOVED lines=18> */
[----:B------:R-:W-:Y:S01]  /*98e0*/  IMAD.U32 R203, RZ, RZ, UR24 ;  /* 0x00000018ffcb7e24 */ /* 0x000fe2000f8e00ff */
[----:B------:R-:W-:-:S04]  /*98f0*/  IADD3 R201, R3, R17, -R18 ;  /* 0x0000001103c97210 */ /* 0x000fc80007ffe812 */
[----:B------:R-:W-:Y:S02]  /*9900*/  ISETP.NE.AND P1, PT, R203, 0x1, PT ;  /* 0x00000001cb00780c */ /* 0x000fe40003f25270 */
[----:B------:R-:W-:-:S11]  /*9910*/  LOP3.LUT R201, RZ, R201, RZ, 0x33, !PT ;  /* 0x000000c9ffc97212 */ /* 0x000fd600078e33ff */
[----:B------:R-:W1:Y:S02]  /*9920*/  @P1 LDC.64 R20, c[0x0][0x9e8] ;  /* 0x00027a00ff141b82 */ /* 0x000e640000000a00 */
[----:B-1----:R-:W-:-:S05]  /*9930*/  @P1 IMAD.HI.U32 R20, R201, R20, RZ ;  /* 0x00000014c9141227 */ /* 0x002fca00078e00ff */
[----:B------:R-:W-:-:S04]  /*9940*/  @P1 SHF.R.U32.HI R201, RZ, R21, R20 ;  /* 0x00000015ffc91219 */ /* 0x000fc80000011614 */
[----:B------:R-:W-:Y:S01]  /*9950*/  LOP3.LUT R20, RZ, R201, RZ, 0x33, !PT ;  /* 0x000000c9ff147212 */ /* 0x000fe200078e33ff */
[----:B------:R-:W-:Y:S06]  /*9960*/  BRA `(.L_x_9021) ;  /* 0x0000000000187947 */ /* 0x000fec0003800000 */
.L_x_9020:
[----:B------:R-:W-:-:S05]  /*9970*/  IMAD.U32 R203, RZ, RZ, UR24 ;  /* 0x00000018ffcb7e24 */ /* 0x000fca000f8e00ff */
[----:B------:R-:W-:-:S13]  /*9980*/  ISETP.NE.AND P1, PT, R203, 0x1, PT ;  /* 0x00000001cb00780c */ /* 0x000fda0003f25270 */
[----:B------:R-:W1:Y:S02]  /*9990*/  @P1 LDC.64 R20, c[0x0][0x9e8] ;  /* 0x00027a00ff141b82 */ /* 0x000e640000000a00 */
[----:B-1----:R-:W-:-:S04]  /*99a0*/  @P1 IMAD.HI.U32 R210, R13, R20, RZ ;  /* 0x000000140dd21227 */ /* 0x002fc800078e00ff */
[----:B------:R-:W-:Y:S01]  /*99b0*/  IMAD.MOV.U32 R20, RZ, RZ, R13 ;  /* 0x000000ffff147224 */ /* 0x000fe200078e000d */
[----:B------:R-:W-:-:S07]  /*99c0*/  @P1 SHF.R.U32.HI R20, RZ, R21, R210 ;  /* 0x00000015ff141219 */ /* 0x000fce00000116d2 */
.L_x_9021:
[----:B------:R-:W-:Y:S05]  /*99d0*/  BSYNC B0 ;  /* 0x0000000000007941 */ /* 0x000fea0003800000 */
.L_x_9019:
[----:B------:R-:W-:-:S04]  /*99e0*/  IMAD R21, R7, -0x60, -R16 ;  /* 0xffffffa007157824 */ /* 0x000fc800078e0a10 */
[----:B------:R-:W-:-:S05]  /*99f0*/  IMAD R21, R20, R203, R21 ;  /* 0x000000cb14157224 */ /* 0x000fca00078e0215 */
[----:B------:R-:W-:Y:S02]  /*9a00*/  VIADDMNMX R200, R21, R203, R200, PT ;  /* 0x000000cb15c87246 */ /* 0x000fe400038001c8 */
[----:B------:R-:W-:-:S07]  /*9a10*/  VIMNMX R202, R202, R21, !PT ;  /* 0x00000015caca7248 */ /* 0x000fce0007fe0100 */
.L_x_9018:
        /* <DEDUP_REMOVED lines=150> */
.L_x_9024:
[----:B------:R-:W-:Y:S02]  /*a380*/  IMAD.U32 R200, RZ, RZ, UR24 ;  /* 0x00000018ffc87e24 */ /* 0x000fe4000f8e00ff */
[----:B------:R-:W-:-:S03]  /*a390*/  IMAD.MOV.U32 R0, RZ, RZ, R15 ;  /* 0x000000ffff007224 */ /* 0x000fc600078e000f */
[----:B------:R-:W-:-:S13]  /*a3a0*/  ISETP.NE.AND P6, PT, R200, 0x1, PT ;  /* 0x00000001c800780c */ /* 0x000fda0003fc5270 */
[----:B------:R-:W1:Y:S02]  /*a3b0*/  @P6 LDC.64 R20, c[0x0][0x9e8] ;  /* 0x00027a00ff146b82 */ /* 0x000e640000000a00 */
[----:B-1----:R-:W-:-:S05]  /*a3c0*/  @P6 IMAD.HI.U32 R20, R15, R20, RZ ;  /* 0x000000140f146227 */ /* 0x002fca00078e00ff */
[----:B------:R-:W-:-:S07]  /*a3d0*/  @P6 SHF.R.U32.HI R0, RZ, R21, R20 ;  /* 0x00000015ff006219 */ /* 0x000fce0000011614 */
.L_x_9025:
[----:B------:R-:W-:Y:S05]  /*a3e0*/  BSYNC B0 ;  /* 0x0000000000007941 */ /* 0x000fea0003800000 */
.L_x_9023:
[----:B------:R-:W-:-:S04]  /*a3f0*/  IMAD.IADD R203, R203, 0x1, -R16 ;  /* 0x00000001cbcb7824 */ /* 0x000fc800078e0a10 */
[----:B------:R-:W-:-:S05]  /*a400*/  IMAD R203, R0, R200, R203 ;  /* 0x000000c800cb7224 */ /* 0x000fca00078e02cb */
[----:B------:R-:W-:Y:S02]  /*a410*/  VIADDMNMX R152, R203, R200, R152, PT ;  /* 0x000000c8cb987246 */ /* 0x000fe40003800198 */
[----:B------:R-:W-:-:S07]  /*a420*/  VIMNMX R8, R8, R203, !PT ;  /* 0x000000cb08087248 */ /* 0x000fce0007fe0100 */
.L_x_9022:
        /* <DEDUP_REMOVED lines=123> */
[----:B------:R-:W-:Y:S01]  /*abe0*/  FMNMX.FTZ R153, R155, R154, !PT ;  /* 0x0000009a9b997209 */ /* 0x000fe20007810000 */
[--C-:B------:R-:W-:Y:S01]  /*abf0*/  FFMA.FTZ R20, R201, UR6, -R200.reuse ;  /* 0x00000006c9147c23 */ /* 0x100fe200080108c8 */
[--C-:B------:R-:W-:Y:S01]  /*ac00*/  FFMA.FTZ R201, R156, UR6, -R200.reuse ;  /* 0x000000069cc97c23 */ /* 0x100fe200080108c8 */
[--C-:B------:R-:W-:Y:S01]  /*ac10*/  FFMA.FTZ R202, R160, UR6, -R200.reuse ;  /* 0x00000006a0ca7c23 */ /* 0x100fe200080108c8 */
[----:B------:R-:W-:Y:S01]  /*ac20*/  FMNMX.FTZ R154, R158, R153, !PT ;  /* 0x000000999e9a7209 */ /* 0x000fe20007810000 */
[----:B------:R-:W-:Y:S01]  /*ac30*/  MUFU.EX2 R21, R21 ;  /* 0x0000001500157308 */ /* 0x000fe20000000800 */
[----:B------:R-:W-:Y:S01]  /*ac40*/  FSEL R199, R199, -INF , !P2 ;  /* 0xff800000c7c77808 */ /* 0x000fe20005000000 */
[--C-:B------:R-:W-:Y:S01]  /*ac50*/  FFMA.FTZ R196, R196, UR6, -R200.reuse ;  /* 0x00000006c4c47c23 */ /* 0x100fe200080108c8 */
[----:B------:R-:W-:Y:S01]  /*ac60*/  FMNMX.FTZ R153, R159, R154, !PT ;  /* 0x0000009a9f997209 */ /* 0x000fe20007810000 */
[----:B------:R-:W-:-:S03]  /*ac70*/  FFMA.FTZ R197, R197, UR6, -R200 ;  /* 0x00000006c5c57c23 */ /* 0x000fc600080108c8 */
[----:B------:R-:W-:Y:S01]  /*ac80*/  FMNMX.FTZ R156, R162, R153, !PT ;  /* 0x00000099a29c7209 */ /* 0x000fe20007810000 */
[----:B------:R-:W-:Y:S01]  /*ac90*/  FFMA.FTZ R153, R157, UR6, -R200 ;  /* 0x000000069d997c23 */ /* 0x000fe200080108c8 */
[----:B------:R1:W-:Y:S02]  /*aca0*/  MUFU.EX2 R154, R201 ;  /* 0x000000c9009a7308 */ /* 0x0003e40000000800 */
[----:B------:R-:W-:-:S04]  /*acb0*/  FMNMX.FTZ R157, R163, R156, !PT ;  /* 0x0000009ca39d7209 */ /* 0x000fc80007810000 */
[----:B------:R-:W-:Y:S02]  /*acc0*/  FMNMX.FTZ R156, R166, R157, !PT ;  /* 0x0000009da69c7209 */ /* 0x000fe40007810000 */
[----:B------:R-:W-:Y:S01]  /*acd0*/  MUFU.EX2 R20, R20 ;  /* 0x0000001400147308 */ /* 0x000fe20000000800 */
[----:B-1----:R-:W-:Y:S01]  /*ace0*/  FFMA.FTZ R201, R164, UR6, -R200 ;  /* 0x00000006a4c97c23 */ /* 0x002fe200080108c8 */
[----:B------:R-:W-:-:S04]  /*acf0*/  FMNMX.FTZ R157, R167, R156, !PT ;  /* 0x0000009ca79d7209 */ /* 0x000fc80007810000 */
        /* <DEDUP_REMOVED lines=13> */
[----:B------:R-:W-:Y:S02]  /*add0*/  MUFU.EX2 R157, R157 ;  /* 0x0000009d009d7308 */ /* 0x000fe40000000800 */
[----:B------:R-:W-:-:S04]  /*ade0*/  FMNMX.FTZ R165, R183, R164, !PT ;  /* 0x000000a4b7a57209 */ /* 0x000fc80007810000 */
[----:B------:R-:W-:Y:S01]  /*adf0*/  FMNMX.FTZ R168, R186, R165, !PT ;  /* 0x000000a5baa87209 */ /* 0x000fe20007810000 */
[--C-:B------:R-:W-:Y:S01]  /*ae00*/  FFMA.FTZ R165, R169, UR6, -R200.reuse ;  /* 0x00000006a9a57c23 */ /* 0x100fe200080108c8 */
[----:B------:R-:W-:Y:S02]  /*ae10*/  MUFU.EX2 R161, R161 ;  /* 0x000000a100a17308 */ /* 0x000fe40000000800 */
        /* <DEDUP_REMOVED lines=9> */
[----:B------:R-:W-:Y:S03]  /*aeb0*/  MUFU.EX2 R164, R202 ;  /* 0x000000ca00a47308 */ /* 0x000fe60000000800 */
[----:B------:R-:W-:Y:S01]  /*aec0*/  FMNMX.FTZ R8, R194, R169, !PT ;  /* 0x000000a9c2087209 */ /* 0x000fe20007810000 */
[----:B------:R-:W-:-:S03]  /*aed0*/  FFMA.FTZ R169, R173, UR6, -R200 ;  /* 0x00000006ada97c23 */ /* 0x000fc600080108c8 */
[----:B------:R-:W-:Y:S01]  /*aee0*/  FMNMX.FTZ R173, R195, R8, !PT ;  /* 0x00000008c3ad7209 */ /* 0x000fe20007810000 */
[----:B------:R-:W-:Y:S03]  /*aef0*/  MUFU.EX2 R165, R165 ;  /* 0x000000a500a57308 */ /* 0x000fe60000000800 */
[----:B------:R-:W-:Y:S01]  /*af00*/  FMNMX.FTZ R8, R198, R173, !PT ;  /* 0x000000adc6087209 */ /* 0x000fe20007810000 */
[--C-:B------:R-:W-:Y:S01]  /*af10*/  FFMA.FTZ R173, R177, UR6, -R200.reuse ;  /* 0x00000006b1ad7c23 */ /* 0x100fe200080108c8 */
[--C-:B------:R-:W-:Y:S01]  /*af20*/  FFMA.FTZ R177, R181, UR6, -R200.reuse ;  /* 0x00000006b5b17c23 */ /* 0x100fe200080108c8 */
[--C-:B------:R-:W-:Y:S01]  /*af30*/  FFMA.FTZ R181, R185, UR6, -R200.reuse ;  /* 0x00000006b9b57c23 */ /* 0x100fe200080108c8 */
[----:B------:R-:W-:Y:S01]  /*af40*/  FMNMX.FTZ R8, R199, R8, !PT ;  /* 0x00000008c7087209 */ /* 0x000fe20007810000 */
[--C-:B------:R-:W-:Y:S01]  /*af50*/  FFMA.FTZ R185, R189, UR6, -R200.reuse ;  /* 0x00000006bdb97c23 */ /* 0x100fe200080108c8 */
[----:B------:R-:W-:Y:S01]  /*af60*/  FFMA.FTZ R189, R193, UR6, -R200 ;  /* 0x00000006c1bd7c23 */ /* 0x000fe200080108c8 */
[----:B------:R-:W-:Y:S01]  /*af70*/  FSEL R193, R0, RZ, P1 ;  /* 0x000000ff00c17208 */ /* 0x000fe20000800000 */
[----:B------:R-:W-:Y:S01]  /*af80*/  MUFU.EX2 R168, R168 ;  /* 0x000000a800a87308 */ /* 0x000fe20000000800 */
[----:B-1----:R-:W1:Y:S03]  /*af90*/  SHFL.BFLY PT, R201, R8, 0x2, 0x1f ;  /* 0x0c401f0008c97f89 */ /* 0x002e6600000e0000 */
[----:B------:R-:W-:-:S04]  /*afa0*/  FADD.FTZ R193, -R193, R12 ;  /* 0x0000000cc1c17221 */ /* 0x000fc80000010100 */
[----:B------:R-:W-:Y:S01]  /*afb0*/  FMUL.FTZ R193, R193, UR6 ;  /* 0x00000006c1c17c20 */ /* 0x000fe20008410000 */
[----:B------:R-:W-:Y:S08]  /*afc0*/  MUFU.EX2 R12, R196 ;  /* 0x000000c4000c7308 */ /* 0x000ff00000000800 */
[----:B------:R-:W2:Y:S01]  /*afd0*/  MUFU.EX2 R193, R193 ;  /* 0x000000c100c17308 */ /* 0x000ea20000000800 */
[----:B-1----:R-:W-:-:S07]  /*afe0*/  FMNMX.FTZ R201, R8, R201, !PT ;  /* 0x000000c908c97209 */ /* 0x002fce0007810000 */
[----:B------:R-:W1:Y:S01]  /*aff0*/  MUFU.EX2 R169, R169 ;  /* 0x000000a900a97308 */ /* 0x000e620000000800 */
[----:B------:R-:W3:Y:S01]  /*b000*/  SHFL.BFLY PT, R8, R201, 0x1, 0x1f ;  /* 0x0c201f00c9087f89 */ /* 0x000ee200000e0000 */
[----:B--2---:R-:W-:-:S06]  /*b010*/  FFMA.FTZ R196, R193, R5, R20 ;  /* 0x00000005c1c47223 */ /* 0x004fcc0000010014 */
[----:B------:R-:W2:Y:S01]  /*b020*/  MUFU.EX2 R172, R172 ;  /* 0x000000ac00ac7308 */ /* 0x000ea20000000800 */
[-C--:B------:R-:W-:Y:S01]  /*b030*/  FMUL.FTZ R24, R24, R193.reuse ;  /* 0x000000c118187220 */ /* 0x080fe20000410000 */
[-C--:B------:R-:W-:Y:S01]  /*b040*/  FMUL.FTZ R25, R25, R193.reuse ;  /* 0x000000c119197220 */ /* 0x080fe20000410000 */
[----:B------:R-:W-:Y:S01]  /*b050*/  FADD.FTZ R5, R21, R196 ;  /* 0x000000c415057221 */ /* 0x000fe20000010000 */
        /* <DEDUP_REMOVED lines=19> */
[C---:B------:R-:W-:Y:S01]  /*b190*/  FSETP.NEU.FTZ.AND P1, PT, R8.reuse, -INF , PT ;  /* 0xff8000000800780b */ /* 0x040fe20003f3d000 */
[----:B------:R-:W-:Y:S01]  /*b1a0*/  FMUL.FTZ R152, R8, UR6 ;  /* 0x0000000608987c20 */ /* 0x000fe20008410000 */
[----:B------:R-:W-:Y:S01]  /*b1b0*/  MUFU.EX2 R177, R177 ;  /* 0x000000b100b17308 */ /* 0x000fe20000000800 */
[-C--:B------:R-:W-:Y:S01]  /*b1c0*/  FMUL.FTZ R60, R60, R193.reuse ;  /* 0x000000c13c3c7220 */ /* 0x080fe20000410000 */
[-C--:B------:R-:W-:Y:S01]  /*b1d0*/  FMUL.FTZ R61, R61, R193.reuse ;  /* 0x000000c13d3d7220 */ /* 0x080fe20000410000 */
[-C--:B------:R-:W-:Y:S01]  /*b1e0*/  FMUL.FTZ R64, R64, R193.reuse ;  /* 0x000000c140407220 */ /* 0x080fe20000410000 */
[----:B------:R-:W-:Y:S01]  /*b1f0*/  FSEL R152, R152, RZ, P1 ;  /* 0x000000ff98987208 */ /* 0x000fe20000800000 */
[-C--:B------:R-:W-:Y:S01]  /*b200*/  FMUL.FTZ R65, R65, R193.reuse ;  /* 0x000000c141417220 */ /* 0x080fe20000410000 */
[-C--:B------:R-:W-:Y:S01]  /*b210*/  FMUL.FTZ R68, R68, R193.reuse ;  /* 0x000000c144447220 */ /* 0x080fe20000410000 */
[-C--:B------:R-:W-:Y:S01]  /*b220*/  FMUL.FTZ R69, R69, R193.reuse ;  /* 0x000000c145457220 */ /* 0x080fe20000410000 */
[----:B------:R-:W-:Y:S01]  /*b230*/  MUFU.EX2 R180, R180 ;  /* 0x000000b400b47308 */ /* 0x000fe20000000800 */
[--C-:B------:R-:W-:Y:S01]  /*b240*/  FFMA.FTZ R192, R155, UR6, -R152.reuse ;  /* 0x000000069bc07c23 */ /* 0x100fe20008010898 */
[--C-:B------:R-:W-:Y:S01]  /*b250*/  FFMA.FTZ R155, R158, UR6, -R152.reuse ;  /* 0x000000069e9b7c23 */ /* 0x100fe20008010898 */
[----:B------:R-:W-:Y:S01]  /*b260*/  FADD.FTZ R158, R154, R5 ;  /* 0x000000059a9e7221 */ /* 0x000fe20000010000 */
[--C-:B------:R-:W-:Y:S01]  /*b270*/  FFMA.FTZ R201, R203, UR6, -R152.reuse ;  /* 0x00000006cbc97c23 */ /* 0x100fe20008010898 */
[--C-:B------:R-:W-:Y:S01]  /*b280*/  FFMA.FTZ R196, R159, UR6, -R152.reuse ;  /* 0x000000069fc47c23 */ /* 0x100fe20008010898 */
[----:B------:R-:W-:Y:S01]  /*b290*/  FFMA.FTZ R159, R162, UR6, -R152 ;  /* 0x00000006a29f7c23 */ /* 0x000fe20008010898 */
[----:B------:R-:W-:Y:S01]  /*b2a0*/  FADD.FTZ R5, R153, R158 ;  /* 0x0000009e99057221 */ /* 0x000fe20000010000 */
        /* <DEDUP_REMOVED lines=16> */
[----:B------:R-:W3:Y:S01]  /*b3b0*/  MUFU.EX2 R185, R185 ;  /* 0x000000b900b97308 */ /* 0x000ee20000000800 */
[--C-:B------:R-:W-:Y:S01]  /*b3c0*/  FFMA.FTZ R191, R191, UR6, -R152.reuse ;  /* 0x00000006bfbf7c23 */ /* 0x100fe20008010898 */
[--C-:B------:R-:W-:Y:S01]  /*b3d0*/  FFMA.FTZ R194, R194, UR6, -R152.reuse ;  /* 0x00000006c2c27c23 */ /* 0x100fe20008010898 */
[----:B------:R-:W-:Y:S01]  /*b3e0*/  FADD.FTZ R158, R164, R5 ;  /* 0x00000005a49e7221 */ /* 0x000fe20000010000 */
[----:B------:R-:W-:Y:S01]  /*b3f0*/  FSEL R5, R8, RZ, P1 ;  /* 0x000000ff08057208 */ /* 0x000fe20000800000 */
[--C-:B------:R-:W-:Y:S01]  /*b400*/  FFMA.FTZ R195, R195, UR6, -R152.reuse ;  /* 0x00000006c3c37c23 */ /* 0x100fe20008010898 */
[----:B------:R-:W-:Y:S01]  /*b410*/  FFMA.FTZ R198, R198, UR6, -R152 ;  /* 0x00000006c6c67c23 */ /* 0x000fe20008010898 */
[----:B------:R-:W-:Y:S01]  /*b420*/  FADD.FTZ R203, R165, R158 ;  /* 0x0000009ea5cb7221 */ /* 0x000fe20000010000 */
[----:B------:R-:W4:Y:S01]  /*b430*/  MUFU.EX2 R188, R188 ;  /* 0x000000bc00bc7308 */ /* 0x000f220000000800 */
[----:B------:R-:W-:Y:S01]  /*b440*/  FADD.FTZ R5, -R5, R14 ;  /* 0x0000000e05057221 */ /* 0x000fe20000010100 */
[--C-:B------:R-:W-:Y:S01]  /*b450*/  FFMA.FTZ R14, R167, UR6, -R152.reuse ;  /* 0x00000006a70e7c23 */ /* 0x100fe20008010898 */
[----:B------:R-:W-:Y:S01]  /*b460*/  FADD.FTZ R158, R168, R203 ;  /* 0x000000cba89e7221 */ /* 0x000fe20000010000 */
[--C-:B------:R-:W-:Y:S01]  /*b470*/  FFMA.FTZ R167, R170, UR6, -R152.reuse ;  /* 0x00000006aaa77c23 */ /* 0x100fe20008010898 */
[----:B------:R-:W-:Y:S01]  /*b480*/  FFMA.FTZ R199, R199, UR6, -R152 ;  /* 0x00000006c7c77c23 */ /* 0x000fe20008010898 */
[----:B------:R-:W-:Y:S01]  /*b490*/  F2FP.F16.F32.PACK_AB R154, R153, R154 ;  /* 0x0000009a999a723e */ /* 0x000fe200000000ff */
[----:B-1----:R-:W-:Y:S01]  /*b4a0*/  FADD.FTZ R203, R169, R158 ;  /* 0x0000009ea9cb7221 */ /* 0x002fe20000010000 */
[----:B------:R-:W1:Y:S01]  /*b4b0*/  MUFU.EX2 R189, R189 ;  /* 0x000000bd00bd7308 */ /* 0x000e620000000800 */
[--C-:B------:R-:W-:Y:S01]  /*b4c0*/  FFMA.FTZ R158, R171, UR6, -R152.reuse ;  /* 0x00000006ab9e7c23 */ /* 0x100fe20008010898 */
[----:B------:R-:W-:Y:S01]  /*b4d0*/  FFMA.FTZ R171, R178, UR6, -R152 ;  /* 0x00000006b2ab7c23 */ /* 0x000fe20008010898 */
[----:B--2---:R-:W-:Y:S01]  /*b4e0*/  FADD.FTZ R162, R172, R203 ;  /* 0x000000cbaca27221 */ /* 0x004fe20000010000 */
[----:B------:R-:W-:Y:S01]  /*b4f0*/  F2FP.F16.F32.PACK_AB R152, R21, R20 ;  /* 0x000000141598723e */ /* 0x000fe200000000ff */
[-C--:B------:R-:W-:Y:S01]  /*b500*/  FMUL.FTZ R72, R72, R193.reuse ;  /* 0x000000c148487220 */ /* 0x080fe20000410000 */
[----:B---3--:R-:W-:Y:S01]  /*b510*/  F2FP.F16.F32.PACK_AB R170, R185, R184 ;  /* 0x000000b8b9aa723e */ /* 0x008fe200000000ff */
[----:B------:R-:W-:Y:S01]  /*b520*/  FADD.FTZ R203, R173, R162 ;  /* 0x000000a2adcb7221 */ /* 0x000fe20000010000 */
[----:B------:R-:W-:Y:S01]  /*b530*/  MUFU.EX2 R201, R201 ;  /* 0x000000c900c97308 */ /* 0x000fe20000000800 */
[----:B------:R-:W-:Y:S01]  /*b540*/  F2FP.F16.F32.PACK_AB R156, R157, R156 ;  /* 0x0000009c9d9c723e */ /* 0x000fe200000000ff */
        /* <DEDUP_REMOVED lines=23> */
[----:B------:R-:W-:Y:S01]  /*b6c0*/  F2FP.F16.F32.PACK_AB R162, R169, R168 ;  /* 0x000000a8a9a2723e */ /* 0x000fe200000000ff */
[-C--:B------:R-:W-:Y:S01]  /*b6d0*/  FMUL.FTZ R101, R101, R193.reuse ;  /* 0x000000c165657220 */ /* 0x080fe20000410000 */
[----:B----4-:R-:W-:Y:S01]  /*b6e0*/  FADD.FTZ R166, R188, R21 ;  /* 0x00000015bca67221 */ /* 0x010fe20000010000 */
[----:B------:R-:W-:Y:S01]  /*b6f0*/  F2FP.F16.F32.PACK_AB R168, R181, R180 ;  /* 0x000000b4b5a8723e */ /* 0x000fe200000000ff */
[-C--:B------:R-:W-:Y:S01]  /*b700*/  FMUL.FTZ R104, R104, R193.reuse ;  /* 0x000000c168687220 */ /* 0x080fe20000410000 */
[-C--:B------:R-:W-:Y:S01]  /*b710*/  FMUL.FTZ R105, R105, R193.reuse ;  /* 0x000000c169697220 */ /* 0x080fe20000410000 */
[----:B-1----:R-:W-:Y:S01]  /*b720*/  FADD.FTZ R153, R189, R166 ;  /* 0x000000a6bd997221 */ /* 0x002fe20000010000 */
[----:B------:R-:W-:Y:S01]  /*b730*/  F2FP.F16.F32.PACK_AB R166, R177, R176 ;  /* 0x000000b0b1a6723e */ /* 0x000fe200000000ff */
[----:B------:R-:W-:Y:S01]  /*b740*/  FMUL.FTZ R176, R5, UR6 ;  /* 0x0000000605b07c20 */ /* 0x000fe20008410000 */
        /* <DEDUP_REMOVED lines=25> */
[----:B--2---:R-:W-:Y:S01]  /*b8e0*/  FFMA.FTZ R153, R176, R4, R201 ;  /* 0x00000004b0997223 */ /* 0x004fe200000100c9 */
[-C--:B------:R-:W-:Y:S01]  /*b8f0*/  FMUL.FTZ R148, R148, R193.reuse ;  /* 0x000000c194947220 */ /* 0x080fe20000410000 */
[----:B------:R-:W-:Y:S01]  /*b900*/  FMUL.FTZ R149, R149, R193 ;  /* 0x000000c195957220 */ /* 0x000fe20000410000 */
[-C--:B------:R-:W-:Y:S01]  /*b910*/  FMUL.FTZ R26, R26, R176.reuse ;  /* 0x000000b01a1a7220 */ /* 0x080fe20000410000 */
[----:B------:R-:W-:Y:S01]  /*b920*/  FADD.FTZ R4, R192, R153 ;  /* 0x00000099c0047221 */ /* 0x000fe20000010000 */
[-C--:B------:R-:W-:Y:S01]  /*b930*/  FMUL.FTZ R27, R27, R176.reuse ;  /* 0x000000b01b1b7220 */ /* 0x080fe20000410000 */
[-C--:B------:R-:W-:Y:S01]  /*b940*/  FMUL.FTZ R30, R30, R176.reuse ;  /* 0x000000b01e1e7220 */ /* 0x080fe20000410000 */
[----:B------:R-:W2:Y:S01]  /*b950*/  MUFU.EX2 R163, R163 ;  /* 0x000000a300a37308 */ /* 0x000ea20000000800 */
[----:B------:R-:W-:Y:S01]  /*b960*/  FADD.FTZ R153, R155, R4 ;  /* 0x000000049b997221 */ /* 0x000fe20000010000 */
[----:B------:R-:W-:Y:S01]  /*b970*/  F2FP.F16.F32.PACK_AB R155, R196, R155 ;  /* 0x0000009bc49b723e */ /* 0x000fe200000000ff */
[-C--:B------:R-:W-:Y:S01]  /*b980*/  FMUL.FTZ R31, R31, R176.reuse ;  /* 0x000000b01f1f7220 */ /* 0x080fe20000410000 */
[-C--:B------:R-:W-:Y:S01]  /*b990*/  FMUL.FTZ R34, R34, R176.reuse ;  /* 0x000000b022227220 */ /* 0x080fe20000410000 */
[----:B------:R-:W-:Y:S01]  /*b9a0*/  FADD.FTZ R4, R196, R153 ;  /* 0x00000099c4047221 */ /* 0x000fe20000010000 */
[-C--:B------:R-:W-:Y:S01]  /*b9b0*/  FMUL.FTZ R35, R35, R176.reuse ;  /* 0x000000b023237220 */ /* 0x080fe20000410000 */
[-C--:B------:R-:W-:Y:S01]  /*b9c0*/  FMUL.FTZ R38, R38, R176.reuse ;  /* 0x000000b026267220 */ /* 0x080fe20000410000 */
[----:B------:R-:W4:Y:S01]  /*b9d0*/  MUFU.EX2 R14, R14 ;  /* 0x0000000e000e7308 */ /* 0x000f220000000800 */
[----:B-1----:R-:W-:Y:S01]  /*b9e0*/  FADD.FTZ R153, R159, R4 ;  /* 0x000000049f997221 */ /* 0x002fe20000010000 */
[----:B---3--:R-:W-:Y:S01]  /*b9f0*/  F2FP.F16.F32.PACK_AB R157, R200, R159 ;  /* 0x0000009fc89d723e */ /* 0x008fe200000000ff */
[-C--:B------:R-:W-:Y:S01]  /*ba00*/  FMUL.FTZ R39, R39, R176.reuse ;  /* 0x000000b027277220 */ /* 0x080fe20000410000 */
[-C--:B------:R-:W-:Y:S01]  /*ba10*/  FMUL.FTZ R42, R42, R176.reuse ;  /* 0x000000b02a2a7220 */ /* 0x080fe20000410000 */
        /* <DEDUP_REMOVED lines=29> */
[----:B--2---:R-:W-:Y:S01]  /*bbf0*/  FADD.FTZ R5, R197, R174 ;  /* 0x000000aec5057221 */ /* 0x004fe20000010000 */
[----:B------:R-:W-:Y:S01]  /*bc00*/  F2FP.F16.F32.PACK_AB R160, R165, R164 ;  /* 0x000000a4a5a0723e */ /* 0x000fe200000000ff */
[----:B------:R-:W-:Y:S01]  /*bc10*/  FMUL.FTZ R82, R82, R176 ;  /* 0x000000b052527220 */ /* 0x000fe20000410000 */
[----:B------:R-:W-:Y:S01]  /*bc20*/  F2FP.F16.F32.PACK_AB R174, R197, R12 ;  /* 0x0000000cc5ae723e */ /* 0x000fe200000000ff */
[----:B------:R-:W-:Y:S01]  /*bc30*/  FMUL.FTZ R83, R83, R176 ;  /* 0x000000b053537220 */ /* 0x000fe20000410000 */
[----:B------:R-:W-:Y:S01]  /*bc40*/  F2FP.F16.F32.PACK_AB R164, R173, R172 ;  /* 0x000000acada4723e */ /* 0x000fe200000000ff */
[----:B------:R-:W2:Y:S01]  /*bc50*/  MUFU.EX2 R165, R171 ;  /* 0x000000ab00a57308 */ /* 0x000ea20000000800 */
[----:B----4-:R-:W-:Y:S01]  /*bc60*/  FADD.FTZ R153, R178, R153 ;  /* 0x00000099b2997221 */ /* 0x010fe20000010000 */
[----:B------:R-:W-:Y:S01]  /*bc70*/  F2FP.F16.F32.PACK_AB R172, R189, R188 ;  /* 0x000000bcbdac723e */ /* 0x000fe200000000ff */
[-C--:B------:R-:W-:Y:S01]  /*bc80*/  FMUL.FTZ R86, R86, R176.reuse ;  /* 0x000000b056567220 */ /* 0x080fe20000410000 */
[----:B------:R-:W-:Y:S01]  /*bc90*/  F2FP.F16.F32.PACK_AB R161, R178, R167 ;  /* 0x000000a7b2a1723e */ /* 0x000fe200000000ff */
[----:B------:R-:W-:Y:S01]  /*bca0*/  FADD.FTZ R184, R20, R153 ;  /* 0x0000009914b87221 */ /* 0x000fe20000010000 */
[-C--:B------:R-:W-:Y:S01]  /*bcb0*/  FMUL.FTZ R87, R87, R176.reuse ;  /* 0x000000b057577220 */ /* 0x080fe20000410000 */
[----:B------:R-:W-:Y:S01]  /*bcc0*/  FMUL.FTZ R90, R90, R176 ;  /* 0x000000b05a5a7220 */ /* 0x000fe20000410000 */
        /* <DEDUP_REMOVED lines=34> */
[----:B--2---:R-:W-:Y:S01]  /*bef0*/  F2FP.F16.F32.PACK_AB R167, R183, R182 ;  /* 0x000000b6b7a7723e */ /* 0x004fe200000000ff */
[-C--:B------:R-:W-:Y:S01]  /*bf00*/  FMUL.FTZ R138, R138, R176.reuse ;  /* 0x000000b08a8a7220 */ /* 0x080fe20000410000 */
[-C--:B------:R-:W-:Y:S01]  /*bf10*/  FMUL.FTZ R139, R139, R176.reuse ;  /* 0x000000b08b8b7220 */ /* 0x080fe20000410000 */
[----:B------:R-:W-:Y:S01]  /*bf20*/  FADD.FTZ R186, R183, R186 ;  /* 0x000000bab7ba7221 */ /* 0x000fe20000010000 */
[-C--:B------:R-:W-:Y:S01]  /*bf30*/  FMUL.FTZ R142, R142, R176.reuse ;  /* 0x000000b08e8e7220 */ /* 0x080fe20000410000 */
[-C--:B------:R-:W-:Y:S01]  /*bf40*/  FMUL.FTZ R143, R143, R176.reuse ;  /* 0x000000b08f8f7220 */ /* 0x080fe20000410000 */
[----:B------:R-:W1:Y:S01]  /*bf50*/  MUFU.EX2 R171, R190 ;  /* 0x000000be00ab7308 */ /* 0x000e620000000800 */
[----:B---3--:R-:W-:Y:S01]  /*bf60*/  FADD.FTZ R153, R169, R186 ;  /* 0x000000baa9997221 */ /* 0x008fe20000010000 */
[-C--:B------:R-:W-:Y:S01]  /*bf70*/  FMUL.FTZ R146, R146, R176.reuse ;  /* 0x000000b092927220 */ /* 0x080fe20000410000 */
[-C--:B------:R-:W-:Y:S01]  /*bf80*/  FMUL.FTZ R147, R147, R176.reuse ;  /* 0x000000b093937220 */ /* 0x080fe20000410000 */
[-C--:B------:R-:W-:Y:S01]  /*bf90*/  FMUL.FTZ R150, R150, R176.reuse ;  /* 0x000000b096967220 */ /* 0x080fe20000410000 */
[----:B------:R-:W-:-:S03]  /*bfa0*/  FMUL.FTZ R151, R151, R176 ;  /* 0x000000b097977220 */ /* 0x000fc60000410000 */
[----:B------:R-:W2:Y:S01]  /*bfb0*/  MUFU.EX2 R180, R191 ;  /* 0x000000bf00b47308 */ /* 0x000ea20000000800 */
[C---:B----4-:R-:W-:Y:S01]  /*bfc0*/  FADD.FTZ R186, R4.reuse, R153 ;  /* 0x0000009904ba7221 */ /* 0x050fe20000010000 */
[----:B------:R-:W-:-:S06]  /*bfd0*/  F2FP.F16.F32.PACK_AB R169, R4, R169 ;  /* 0x000000a904a9723e */ /* 0x000fcc00000000ff */
[----:B------:R-:W3:Y:S01]  /*bfe0*/  MUFU.EX2 R173, R194 ;  /* 0x000000c200ad7308 */ /* 0x000ee20000000800 */
[----:B-1----:R-:W-:-:S07]  /*bff0*/  FADD.FTZ R153, R171, R186 ;  /* 0x000000baab997221 */ /* 0x002fce0000010000 */
        /* <DEDUP_REMOVED lines=14> */
.L_x_9026:
[----:B------:R1:W2:Y:S01]  /*c0e0*/  SYNCS.PHASECHK.TRANS64.TRYWAIT P1, [UR7+0x22850], R10 ;  /* 0x0228500aff0075a7 */ /* 0x0002a20008020147 */
[----:B------:R-:W-:Y:S05]  /*c0f0*/  @!P0 BRA `(.L_x_9027) ;  /* 0x0000000000048947 */ /* 0x000fea0003800000 */
[----:B------:R-:W-:Y:S01]  /*c100*/  BPT.TRAP 0x1 ;  /* 0x000000040000795c */ /* 0x000fe20000300000 */
.L_x_9027:
[----:B--2---:R-:W-:Y:S05]  /*c110*/  @P1 BRA `(.L_x_9028) ;  /* 0x0000000000081947 */ /* 0x004fea0003800000 */
[----:B------:R-:W2:Y:S02]  /*c120*/  SYNCS.PHASECHK.TRANS64.TRYWAIT P1, [UR7+0x22850], R10 ;  /* 0x0228500aff0075a7 */ /* 0x000ea40008020147 */
[----:B--2---:R-:W-:Y:S05]  /*c130*/  @!P1 BRA `(.L_x_9029) ;  /* 0x0000008800609947 */ /* 0x004fea0003800000 */
.L_x_9028:
[----:B------:R-:W3:Y:S01]  /*c140*/  S2R R12, SR_TID.X ;  /* 0x00000000000c7919 */ /* 0x000ee20000002100 */
[----:B------:R-:W-:Y:S01]  /*c150*/  UIMAD UR7, UR37, 0xc00, UR5 ;  /* 0x00000c00250778a4 */ /* 0x000fe2000f8e0205 */
[----:B------:R-:W-:Y:S01]  /*c160*/  IMAD.MOV.U32 R14, RZ, RZ, R8 ;  /* 0x000000ffff0e7224 */ /* 0x000fe200078e0008 */
[----:B------:R-:W-:-:S05]  /*c170*/  UMOV UR11, 0x40000040 ;  /* 0x40000040000b7882 */ /* 0x000fca0000000000 */
[----:B------:R-:W-:Y:S01]  /*c180*/  UMOV UR10, UR7 ;  /* 0x00000007000a7c82 */ /* 0x000fe20008000000 */
[----:B---3--:R-:W-:-:S05]  /*c190*/  SHF.R.U32.HI R12, RZ, 0x7, R12 ;  /* 0x00000007ff0c7819 */ /* 0x008fca000001160c */
[----:B012---:R-:W-:Y:S02]  /*c1a0*/  VIADD R10, R12, 0x8 ;  /* 0x000000080c0a7836 */ /* 0x007fe40000000000 */
[----:B------:R-:W0:Y:S03]  /*c1b0*/  S2R R12, SR_TID.X ;  /* 0x00000000000c7919 */ /* 0x000e260000002100 */
[----:B------:R2:W-:Y:S06]  /*c1c0*/  BAR.SYNC.DEFER_BLOCKING R10, 0x100 ;  /* 0x0004000a0000751d */ /* 0x0005ec0000010000 */
[----:B------:R-:W-:Y:S01]  /*c1d0*/  WARPGROUP.ARRIVE ;  /* 0x00000000000079c5 */ /* 0x000fe20000000000 */
[----:B0-----:R-:W-:Y:S01]  /*c1e0*/  LOP3.LUT P1, RZ, R12, 0x7f, RZ, 0xc0, !PT ;  /* 0x0000007f0cff7812 */ /* 0x001fe2000782c0ff */
        /* <DEDUP_REMOVED lines=38> */
.L_x_9013:
[----:B------:R-:W2:Y:S01]  /*c450*/  SHFL.BFLY PT, R10, R5, 0x2, 0x1f ;  /* 0x0c401f00050a7f89 */ /* 0x000ea200000e0000 */
[----:B------:R-:W-:Y:S01]  /*c460*/  IMAD.MOV.U32 R13, RZ, RZ, RZ ;  /* 0x000000ffff0d7224 */ /* 0x000fe200078e00ff */
[----:B------:R-:W-:Y:S01]  /*c470*/  UIADD3 UR37, UR37, 0x1, URZ ;  /* 0x0000000125257890 */ /* 0x000fe2000fffe03f */
[----:B------:R-:W-:Y:S01]  /*c480*/  IMAD.MOV.U32 R9, RZ, RZ, RZ ;  /* 0x000000ffff097224 */ /* 0x000fe200078e00ff */
[----:B------:R-:W3:Y:S01]  /*c490*/  SHFL.BFLY PT, R7, R4, 0x2, 0x1f ;  /* 0x0c401f0004077f89 */ /* 0x000ee200000e0000 */
[----:B------:R-:W-:Y:S01]  /*c4a0*/  IMAD.U32 R17, RZ, RZ, UR6 ;  /* 0x00000006ff117e24 */ /* 0x000fe2000f8e00ff */
[----:B------:R-:W-:Y:S01]  /*c4b0*/  UISETP.NE.AND UP0, UPT, UR37, 0x2, UPT ;  /* 0x000000022500788c */ /* 0x000fe2000bf05270 */
[----:B------:R4:W-:Y:S06]  /*c4c0*/  BAR.ARV R6, 0x100 ;  /* 0x000400060000751d */ /* 0x0009ec0000002000 */
[----:B------:R-:W-:-:S02]  /*c4d0*/  USEL UR4, URZ, 0x1, UP0 ;  /* 0x000000013f047887 */ /* 0x000fc40008000000 */
[----:B------:R-:W-:Y:S06]  /*c4e0*/  BAR.ARV 0x8, 0x120 ;  /* 0x0204800000007b1d */ /* 0x000fec0000002000 */
[----:B------:R-:W-:Y:S01]  /*c4f0*/  PLOP3.LUT P0, PT, PT, PT, PT, 0x8, 0x0 ;  /* 0x000000000000781c */ /* 0x000fe20003f0e170 */
[----:B------:R-:W-:Y:S01]  /*c500*/  UIADD3 UR41, UR41, 0x1, URZ ;  /* 0x0000000129297890 */ /* 0x000fe2000fffe03f */
[----:B--2---:R-:W-:Y:S01]  /*c510*/  FADD.FTZ R10, R10, R5 ;  /* 0x000000050a0a7221 */ /* 0x004fe20000010000 */
[----:B------:R-:W-:Y:S02]  /*c520*/  USEL UR37, UR37, URZ, UP0 ;  /* 0x0000003f25257287 */ /* 0x000fe40008000000 */
[----:B------:R-:W-:Y:S01]  /*c530*/  ULOP3.LUT UR40, UR40, UR4, URZ, 0x3c, !UPT ;  /* 0x0000000428287292 */ /* 0x000fe2000f8e3c3f */
[----:B---3--:R-:W-:Y:S01]  /*c540*/  FADD.FTZ R7, R7, R4 ;  /* 0x0000000407077221 */ /* 0x008fe20000010000 */
[----:B------:R-:W2:Y:S04]  /*c550*/  SHFL.BFLY PT, R3, R10, 0x1, 0x1f ;  /* 0x0c201f000a037f89 */ /* 0x000ea800000e0000 */
[----:B01----:R-:W0:Y:S01]  /*c560*/  SHFL.BFLY PT, R12, R7, 0x1, 0x1f ;  /* 0x0c201f00070c7f89 */ /* 0x003e2200000e0000 */
[----:B--2---:R-:W-:Y:S01]  /*c570*/  FADD.FTZ R152, R10, R3 ;  /* 0x000000030a987221 */ /* 0x004fe20000010000 */
[----:B0-----:R-:W-:-:S04]  /*c580*/  FADD.FTZ R18, R7, R12 ;  /* 0x0000000c07127221 */ /* 0x001fc80000010000 */
[----:B------:R-:W-:Y:S02]  /*c590*/  FSETP.NE.FTZ.AND P1, PT, R152, RZ, PT ;  /* 0x000000ff9800720b */ /* 0x000fe40003f35000 */
[----:B------:R-:W-:-:S11]  /*c5a0*/  FSETP.NE.FTZ.AND P2, PT, R18, RZ, PT ;  /* 0x000000ff1200720b */ /* 0x000fd60003f55000 */
[----:B------:R-:W0:Y:S01]  /*c5b0*/  @P1 MUFU.RCP R13, R152 ;  /* 0x00000098000d1308 */ /* 0x000e220000001000 */
[----:B------:R-:W-:-:S07]  /*c5c0*/  @P1 FMUL.FTZ R17, R17, 0.69314718246459960938 ;  /* 0x3f31721811111820 */ /* 0x000fce0000410000 */
[----:B------:R-:W1:Y:S08]  /*c5d0*/  @P2 MUFU.RCP R9, R18 ;  /* 0x0000001200092308 */ /* 0x000e700000001000 */
[----:B----4-:R-:W2:Y:S01]  /*c5e0*/  @P1 MUFU.LG2 R6, R152 ;  /* 0x0000009800061308 */ /* 0x010ea20000000c00 */
[----:B0-----:R-:W-:Y:S01]  /*c5f0*/  FMUL.FTZ R15, R52, R13 ;  /* 0x0000000d340f7220 */ /* 0x001fe20000410000 */
[----:B------:R-:W-:-:S02]  /*c600*/  IMAD.U32 R52, RZ, RZ, UR6 ;  /* 0x00000006ff347e24 */ /* 0x000fc4000f8e00ff */
[-C--:B------:R-:W-:Y:S01]  /*c610*/  FMUL.FTZ R5, R24, R13.reuse ;  /* 0x0000000d18057220 */ /* 0x080fe20000410000 */
[-C--:B------:R-:W-:Y:S01]  /*c620*/  FMUL.FTZ R7, R28, R13.reuse ;  /* 0x0000000d1c077220 */ /* 0x080fe20000410000 */
[-C--:B------:R-:W-:Y:S01]  /*c630*/  FMUL.FTZ R11, R44, R13.reuse ;  /* 0x0000000d2c0b7220 */ /* 0x080fe20000410000 */
[----:B------:R-:W-:Y:S01]  /*c640*/  @P2 FMUL.FTZ R52, R52, 0.69314718246459960938 ;  /* 0x3f31721834342820 */ /* 0x000fe20000410000 */
[----:B------:R-:W-:Y:S01]  /*c650*/  FMUL.FTZ R10, R45, R13 ;  /* 0x0000000d2d0a7220 */ /* 0x000fe20000410000 */
[----:B------:R-:W0:Y:S01]  /*c660*/  @P2 MUFU.LG2 R18, R18 ;  /* 0x0000001200122308 */ /* 0x000e220000000c00 */
[-C--:B-1----:R-:W-:Y:S01]  /*c670*/  FMUL.FTZ R175, R27, R9.reuse ;  /* 0x000000091baf7220 */ /* 0x082fe20000410000 */
[-C--:B------:R-:W-:Y:S01]  /*c680*/  FMUL.FTZ R161, R79, R9.reuse ;  /* 0x000000094fa17220 */ /* 0x080fe20000410000 */
[----:B------:R-:W-:Y:S01]  /*c690*/  FMUL.FTZ R159, R83, R9 ;  /* 0x00000009539f7220 */ /* 0x000fe20000410000 */
        /* <DEDUP_REMOVED lines=126> */
.L_x_8960:
[----:B------:R-:W0:Y:S01]  /*ce80*/  S2R R9, SR_CgaCtaId ;  /* 0x0000000000097919 */ /* 0x000e220000008800 */
[----:B------:R-:W-:Y:S01]  /*ce90*/  MOV R0, 0x400 ;  /* 0x0000040000007802 */ /* 0x000fe20000000f00 */
[----:B------:R-:W-:Y:S01]  /*cea0*/  BSSY B0, `(.L_x_9031) ;  /* 0x00002a6000007945 */ /* 0x000fe20003800000 */
[----:B------:R-:W-:Y:S02]  /*ceb0*/  BAR.SYNC.DEFER_BLOCKING 0x5, 0x120 ;  /* 0x0144800000007b1d */ /* 0x000fe40000010000 */
[----:B0-----:R-:W-:-:S05]  /*cec0*/  LEA R0, R9, R0, 0x18 ;  /* 0x0000000009007211 */ /* 0x001fca00078ec0ff */
[----:B------:R-:W0:Y:S02]  /*ced0*/  LDS.128 R200, [R0+0x228d0] ;  /* 0x0228d00000c87984 */ /* 0x000e240000000c00 */
[----:B0-----:R-:W-:Y:S02]  /*cee0*/  R2UR UR6, R202 ;  /* 0x00000000ca0672ca */ /* 0x001fe400000e0000 */
[----:B------:R-:W-:Y:S01]  /*cef0*/  R2UR UR5, R203 ;  /* 0x00000000cb0572ca */ /* 0x000fe200000e0000 */
[----:B------:R-:W-:Y:S06]  /*cf00*/  BAR.ARV 0x4, 0x120 ;  /* 0x0104800000007b1d */ /* 0x000fec0000002000 */
[----:B------:R-:W-:Y:S08]  /*cf10*/  @P0 BRA `(.L_x_9032) ;  /* 0x0000001c00740947 */ /* 0x000ff00003800000 */
[----:B------:R-:W0:Y:S01]  /*cf20*/  S2R R9, SR_SWINHI ;  /* 0x0000000000097919 */ /* 0x000e220000002f00 */
        /* <DEDUP_REMOVED lines=77> */
[----:B------:R-:W-:Y:S02]  /*d400*/  LOP3.LUT R52, R17, R52, RZ, 0x3c, !PT ;  /* 0x0000003411347212 */ /* 0x000fe400078e3cff */
[----:B------:R-:W-:Y:S02]  /*d410*/  LOP3.LUT R17, R62, 0x380, RZ, 0xc0, !PT ;  /* 0x000003803e117812 */ /* 0x000fe400078ec0ff */
[----:B------:R-:W-:Y:S02]  /*d420*/  SHF.R.U64 R18, R18, 0x3, RZ ;  /* 0x0000000312127819 */ /* 0x000fe400000012ff */
[----:B------:R-:W-:-:S02]  /*d430*/  SHF.R.U64 R6, R6, 0x3, RZ ;  /* 0x0000000306067819 */ /* 0x000fc400000012ff */
[----:B------:R-:W-:Y:S02]  /*d440*/  SHF.R.U64 R17, R17, 0x3, RZ ;  /* 0x0000000311117819 */ /* 0x000fe400000012ff */
[----:B------:R-:W-:Y:S02]  /*d450*/  LOP3.LUT R64, R18, R187, RZ, 0x3c, !PT ;  /* 0x000000bb12407212 */ /* 0x000fe400078e3cff */
[----:B------:R-:W-:Y:S02]  /*d460*/  LOP3.LUT R42, R95, 0x380, RZ, 0xc0, !PT ;  /* 0x000003805f2a7812 */ /* 0x000fe400078ec0ff */
[----:B------:R-:W-:Y:S02]  /*d470*/  LOP3.LUT R18, R191, 0x380, RZ, 0xc0, !PT ;  /* 0x00000380bf127812 */ /* 0x000fe400078ec0ff */
[----:B------:R-:W-:Y:S02]  /*d480*/  LOP3.LUT R26, R193, 0x380, RZ, 0xc0, !PT ;  /* 0x00000380c11a7812 */ /* 0x000fe400078ec0ff */
[----:B------:R-:W-:-:S02]  /*d490*/  LOP3.LUT R46, R177, 0x380, RZ, 0xc0, !PT ;  /* 0x00000380b12e7812 */ /* 0x000fc400078ec0ff */
[----:B------:R-:W-:Y:S02]  /*d4a0*/  LOP3.LUT R58, R6, R185, RZ, 0x3c, !PT ;  /* 0x000000b9063a7212 */ /* 0x000fe400078e3cff */
[----:B------:R-:W-:Y:S02]  /*d4b0*/  F2FP.F16.F32.PACK_AB R6, R20, R7 ;  /* 0x000000071406723e */ /* 0x000fe400000000ff */
[----:B------:R-:W-:Y:S02]  /*d4c0*/  LOP3.LUT R62, R17, R62, RZ, 0x3c, !PT ;  /* 0x0000003e113e7212 */ /* 0x000fe400078e3cff */
[----:B------:R-:W-:Y:S02]  /*d4d0*/  MOV R74, R74 ;  /* 0x0000004a004a7202 */ /* 0x000fe40000000f00 */
[----:B------:R-:W-:Y:S01]  /*d4e0*/  F2FP.F16.F32.PACK_AB R7, R173, R30 ;  /* 0x0000001ead07723e */ /* 0x000fe200000000ff */
[----:B------:R-:W-:Y:S01]  /*d4f0*/  BAR.SYNC.DEFER_BLOCKING 0x1, 0x100 ;  /* 0x0044000000007b1d */ /* 0x000fe20000010000 */
[----:B------:R-:W-:-:S02]  /*d500*/  SHF.R.U64 R42, R42, 0x3, RZ ;  /* 0x000000032a2a7819 */ /* 0x000fc400000012ff */
[----:B------:R-:W-:Y:S02]  /*d510*/  LOP3.LUT R17, R70, 0x380, RZ, 0xc0, !PT ;  /* 0x0000038046117812 */ /* 0x000fe400078ec0ff */
[----:B------:R-:W-:Y:S02]  /*d520*/  SHF.R.U64 R18, R18, 0x3, RZ ;  /* 0x0000000312127819 */ /* 0x000fe400000012ff */
[----:B------:R-:W-:Y:S02]  /*d530*/  SHF.R.U64 R20, R26, 0x3, RZ ;  /* 0x000000031a147819 */ /* 0x000fe400000012ff */
[----:B------:R-:W-:Y:S02]  /*d540*/  SHF.R.U64 R46, R46, 0x3, RZ ;  /* 0x000000032e2e7819 */ /* 0x000fe400000012ff */
[----:B------:R-:W-:Y:S02]  /*d550*/  LOP3.LUT R56, R183, 0x380, RZ, 0xc0, !PT ;  /* 0x00000380b7387812 */ /* 0x000fe400078ec0ff */
[----:B------:R-:W-:-:S02]  /*d560*/  LOP3.LUT R42, R42, R95, RZ, 0x3c, !PT ;  /* 0x0000005f2a2a7212 */ /* 0x000fc400078e3cff */
[----:B------:R-:W-:Y:S02]  /*d570*/  SHF.R.U64 R17, R17, 0x3, RZ ;  /* 0x0000000311117819 */ /* 0x000fe400000012ff */
[----:B------:R-:W-:Y:S02]  /*d580*/  LOP3.LUT R26, R18, R191, RZ, 0x3c, !PT ;  /* 0x000000bf121a7212 */ /* 0x000fe400078e3cff */
[----:B------:R-:W-:Y:S02]  /*d590*/  LOP3.LUT R30, R20, R193, RZ, 0x3c, !PT ;  /* 0x000000c1141e7212 */ /* 0x000fe400078e3cff */
[----:B------:R-:W-:Y:S02]  /*d5a0*/  LOP3.LUT R46, R46, R177, RZ, 0x3c, !PT ;  /* 0x000000b12e2e7212 */ /* 0x000fe400078e3cff */
[----:B------:R-:W-:Y:S01]  /*d5b0*/  SHF.R.U64 R56, R56, 0x3, RZ ;  /* 0x0000000338387819 */ /* 0x000fe200000012ff */
[----:B------:R0:W-:Y:S01]  /*d5c0*/  STSM.16.M88.4 [R74], R4 ;  /* 0x000000044a007844 */ /* 0x0001e20000000200 */
[----:B------:R-:W-:-:S02]  /*d5d0*/  LOP3.LUT R66, R189, 0x380, RZ, 0xc0, !PT ;  /* 0x00000380bd427812 */ /* 0x000fc400078ec0ff */
[----:B------:R-:W-:Y:S02]  /*d5e0*/  MOV R20, R8 ;  /* 0x0000000800147202 */ /* 0x000fe40000000f00 */
[----:B------:R-:W-:Y:S02]  /*d5f0*/  MOV R38, R38 ;  /* 0x0000002600267202 */ /* 0x000fe40000000f00 */
[----:B------:R-:W-:Y:S02]  /*d600*/  F2FP.F16.F32.PACK_AB R8, R41, R40 ;  /* 0x000000282908723e */ /* 0x000fe400000000ff */
[----:B------:R-:W-:Y:S02]  /*d610*/  F2FP.F16.F32.PACK_AB R9, R169, R156 ;  /* 0x0000009ca909723e */ /* 0x000fe400000000ff */
[----:B------:R-:W-:Y:S02]  /*d620*/  LOP3.LUT R70, R17, R70, RZ, 0x3c, !PT ;  /* 0x0000004611467212 */ /* 0x000fe400078e3cff */
[----:B------:R-:W-:-:S02]  /*d630*/  MOV R42, R42 ;  /* 0x0000002a002a7202 */ /* 0x000fc40000000f00 */
[----:B------:R-:W-:Y:S02]  /*d640*/  MOV R18, R26 ;  /* 0x0000001a00127202 */ /* 0x000fe40000000f00 */
[----:B0-----:R-:W-:Y:S02]  /*d650*/  F2FP.F16.F32.PACK_AB R4, R33, R32 ;  /* 0x000000202104723e */ /* 0x001fe400000000ff */
[----:B------:R-:W-:Y:S02]  /*d660*/  F2FP.F16.F32.PACK_AB R5, R171, R158 ;  /* 0x0000009eab05723e */ /* 0x000fe400000000ff */
[----:B------:R-:W-:Y:S02]  /*d670*/  F2FP.F16.F32.PACK_AB R6, R37, R36 ;  /* 0x000000242506723e */ /* 0x000fe400000000ff */
[----:B------:R-:W-:Y:S02]  /*d680*/  F2FP.F16.F32.PACK_AB R7, R172, R157 ;  /* 0x0000009dac07723e */ /* 0x000fe400000000ff */
[----:B------:R-:W-:-:S02]  /*d690*/  LOP3.LUT R56, R56, R183, RZ, 0x3c, !PT ;  /* 0x000000b738387212 */ /* 0x000fc400078e3cff */
[----:B------:R-:W-:Y:S01]  /*d6a0*/  SHF.R.U64 R66, R66, 0x3, RZ ;  /* 0x0000000342427819 */ /* 0x000fe200000012ff */
[----:B------:R0:W-:Y:S01]  /*d6b0*/  STSM.16.M88.4 [R20], R4 ;  /* 0x0000000414007844 */ /* 0x0001e20000000200 */
[----:B------:R-:W-:Y:S02]  /*d6c0*/  MOV R46, R46 ;  /* 0x0000002e002e7202 */ /* 0x000fe40000000f00 */
[----:B------:R-:W-:Y:S01]  /*d6d0*/  MOV R17, R30 ;  /* 0x0000001e00117202 */ /* 0x000fe20000000f00 */
[----:B------:R-:W-:Y:S01]  /*d6e0*/  STSM.16.M88.4 [R38], R8 ;  /* 0x0000000826007844 */ /* 0x000fe20000000200 */
[----:B------:R-:W-:Y:S02]  /*d6f0*/  F2FP.F16.F32.PACK_AB R26, R61, R60 ;  /* 0x0000003c3d1a723e */ /* 0x000fe400000000ff */
[----:B------:R-:W-:Y:S01]  /*d700*/  F2FP.F16.F32.PACK_AB R27, R164, R153 ;  /* 0x00000099a41b723e */ /* 0x000fe200000000ff */
[----:B------:R-:W-:Y:S01]  /*d710*/  STSM.16.M88.4 [R42], R12 ;  /* 0x0000000c2a007844 */ /* 0x000fe20000000200 */
[----:B------:R-:W-:-:S02]  /*d720*/  MOV R50, R50 ;  /* 0x0000003200327202 */ /* 0x000fc40000000f00 */
[----:B------:R-:W-:Y:S01]  /*d730*/  F2FP.F16.F32.PACK_AB R30, R69, R68 ;  /* 0x00000044451e723e */ /* 0x000fe200000000ff */
[----:B------:R-:W-:Y:S01]  /*d740*/  STSM.16.M88.4 [R46], R24 ;  /* 0x000000182e007844 */ /* 0x000fe20000000200 */
[----:B------:R-:W-:Y:S02]  /*d750*/  F2FP.F16.F32.PACK_AB R31, R165, R152 ;  /* 0x00000098a51f723e */ /* 0x000fe400000000ff */
[----:B------:R-:W-:Y:S02]  /*d760*/  MOV R52, R52 ;  /* 0x0000003400347202 */ /* 0x000fe40000000f00 */
[----:B0-----:R-:W-:Y:S01]  /*d770*/  F2FP.F16.F32.PACK_AB R4, R73, R72 ;  /* 0x000000484904723e */ /* 0x001fe200000000ff */
[----:B------:R-:W-:Y:S01]  /*d780*/  STSM.16.M88.4 [R50], R28 ;  /* 0x0000001c32007844 */ /* 0x000fe20000000200 */
[----:B------:R-:W-:Y:S02]  /*d790*/  F2FP.F16.F32.PACK_AB R5, R163, R48 ;  /* 0x00000030a305723e */ /* 0x000fe400000000ff */
[----:B------:R-:W-:-:S02]  /*d7a0*/  F2FP.F16.F32.PACK_AB R6, R77, R76 ;  /* 0x0000004c4d06723e */ /* 0x000fc400000000ff */
[----:B------:R-:W-:Y:S02]  /*d7b0*/  F2FP.F16.F32.PACK_AB R7, R161, R78 ;  /* 0x0000004ea107723e */ /* 0x000fe400000000ff */
[----:B------:R-:W-:Y:S02]  /*d7c0*/  MOV R54, R54 ;  /* 0x0000003600367202 */ /* 0x000fe40000000f00 */
[----:B------:R-:W-:Y:S01]  /*d7d0*/  LOP3.LUT R66, R66, R189, RZ, 0x3c, !PT ;  /* 0x000000bd42427212 */ /* 0x000fe200078e3cff */
[----:B------:R0:W-:Y:S01]  /*d7e0*/  STSM.16.M88.4 [R52], R4 ;  /* 0x0000000434007844 */ /* 0x0001e20000000200 */
[----:B------:R-:W-:Y:S02]  /*d7f0*/  MOV R56, R56 ;  /* 0x0000003800387202 */ /* 0x000fe40000000f00 */
[----:B------:R-:W-:Y:S01]  /*d800*/  F2FP.F16.F32.PACK_AB R91, R86, R91 ;  /* 0x0000005b565b723e */ /* 0x000fe200000000ff */
[----:B------:R1:W-:Y:S01]  /*d810*/  STSM.16.M88.4 [R54], R80 ;  /* 0x0000005036007844 */ /* 0x0003e20000000200 */
[----:B------:R-:W-:-:S02]  /*d820*/  F2FP.F16.F32.PACK_AB R97, R99, R98 ;  /* 0x000000626361723e */ /* 0x000fc400000000ff */
[----:B------:R-:W-:Y:S01]  /*d830*/  F2FP.F16.F32.PACK_AB R104, R105, R104 ;  /* 0x000000686968723e */ /* 0x000fe200000000ff */
[----:B------:R1:W-:Y:S01]  /*d840*/  STSM.16.M88.4 [R56], R88 ;  /* 0x0000005838007844 */ /* 0x0003e20000000200 */
[----:B------:R-:W-:Y:S02]  /*d850*/  MOV R58, R58 ;  /* 0x0000003a003a7202 */ /* 0x000fe40000000f00 */
[----:B------:R-:W-:Y:S02]  /*d860*/  F2FP.F16.F32.PACK_AB R98, R101, R100 ;  /* 0x000000646562723e */ /* 0x000fe400000000ff */
[----:B------:R-:W-:Y:S02]  /*d870*/  F2FP.F16.F32.PACK_AB R99, R103, R102 ;  /* 0x000000666763723e */ /* 0x000fe400000000ff */
[----:B------:R-:W-:Y:S01]  /*d880*/  F2FP.F16.F32.PACK_AB R105, R107, R106 ;  /* 0x0000006a6b69723e */ /* 0x000fe200000000ff */
[----:B0-----:R-:W-:Y:S01]  /*d890*/  IMAD.U32 R4, RZ, RZ, UR8 ;  /* 0x00000008ff047e24 */ /* 0x001fe2000f8e00ff */
[----:B------:R-:W-:Y:S01]  /*d8a0*/  F2FP.F16.F32.PACK_AB R112, R113, R112 ;  /* 0x000000707170723e */ /* 0x000fe200000000ff */
[----:B------:R1:W-:Y:S01]  /*d8b0*/  STSM.16.M88.4 [R58], R96 ;  /* 0x000000603a007844 */ /* 0x0003e20000000200 */
[----:B------:R-:W-:Y:S01]  /*d8c0*/  MOV R62, R62 ;  /* 0x0000003e003e7202 */ /* 0x000fe20000000f00 */
[----:B------:R-:W-:Y:S01]  /*d8d0*/  IMAD.U32 R5, RZ, RZ, UR9 ;  /* 0x00000009ff057e24 */ /* 0x000fe2000f8e00ff */
[----:B------:R-:W-:Y:S01]  /*d8e0*/  F2FP.F16.F32.PACK_AB R106, R109, R108 ;  /* 0x0000006c6d6a723e */ /* 0x000fe200000000ff */
[----:B------:R-:W-:Y:S01]  /*d8f0*/  ULDC.64 UR8, c[0x0][0xbe0] ;  /* 0x0002f80000087ab9 */ /* 0x000fe20000000a00 */
        /* <DEDUP_REMOVED lines=28> */
[----:B------:R-:W-:-:S03]  /*dac0*/  PLOP3.LUT P1, PT, PT, PT, UP0, 0x80, 0x0 ;  /* 0x000000000000781c */ /* 0x000fc60003f2f008 */
[----:B------:R1:W-:Y:S01]  /*dad0*/  STSM.16.M88.4 [R17], R144 ;  /* 0x0000009011007844 */ /* 0x0003e20000000200 */
[----:B------:R-:W-:Y:S09]  /*dae0*/  BAR.SYNC.DEFER_BLOCKING 0x1, 0x100 ;  /* 0x0044000000007b1d */ /* 0x000ff20000010000 */
[----:B------:R-:W2:Y:S01]  /*daf0*/  @P1 LDG.E R6, desc[UR38][R4.64] ;  /* 0x0000002604061981 */ /* 0x000ea2000c1e1900 */
[----:B------:R-:W-:Y:S01]  /*db00*/  UISETP.NE.U32.AND UP1, UPT, UR8, URZ, UPT ;  /* 0x0000003f0800728c */ /* 0x000fe2000bf25070 */
[----:B------:R-:W0:Y:S01]  /*db10*/  LDC R3, c[0x0][0xa88] ;  /* 0x0002a200ff037b82 */ /* 0x000e220000000800 */
[----:B------:R-:W-:Y:S01]  /*db20*/  IMAD R7, R22, 0x40, R19 ;  /* 0x0000004016077824 */ /* 0x000fe200078e0213 */
[----:B------:R-:W-:Y:S01]  /*db30*/  UMOV UR4, URZ ;  /* 0x0000003f00047c82 */ /* 0x000fe20008000000 */
[----:B------:R-:W-:-:S02]  /*db40*/  UISETP.NE.AND.EX UP1, UPT, UR9, URZ, UPT, UP1 ;  /* 0x0000003f0900728c */ /* 0x000fc4000bf25310 */
[----:B------:R-:W-:-:S04]  /*db50*/  IMAD.WIDE R34, R7, 0x2, R34 ;  /* 0x0000000207227825 */ /* 0x000fc800078e0222 */
[----:B------:R-:W-:Y:S02]  /*db60*/  PLOP3.LUT P2, PT, PT, PT, UP1, 0x80, 0x0 ;  /* 0x000000000000781c */ /* 0x000fe40003f4f018 */
[----:B------:R-:W-:-:S03]  /*db70*/  IADD3 R13, P0, R34, 0x1000, RZ ;  /* 0x00001000220d7810 */ /* 0x000fc60007f1e0ff */
[----:B------:R-:W-:Y:S02]  /*db80*/  @UP1 ULDC.64 UR8, c[0x0][0xbe0] ;  /* 0x0002f80000081ab9 */ /* 0x000fe40000000a00 */
[----:B------:R-:W-:-:S06]  /*db90*/  @UP1 UIMAD.WIDE UR8, UR43, 0x4, UR8 ;  /* 0x000000042b0818a5 */ /* 0x000fcc000f8e0208 */
[----:B------:R-:W-:Y:S01]  /*dba0*/  IMAD.U32 R7, RZ, RZ, UR9 ;  /* 0x00000009ff077e24 */ /* 0x000fe2000f8e00ff */
[----:B--2---:R-:W-:Y:S01]  /*dbb0*/  @P1 R2UR UR4, R6 ;  /* 0x00000000060412ca */ /* 0x004fe200000e0000 */
[----:B------:R-:W-:-:S05]  /*dbc0*/  IMAD.U32 R6, RZ, RZ, UR8 ;  /* 0x00000008ff067e24 */ /* 0x000fca000f8e00ff */
[----:B0-----:R1:W5:Y:S01]  /*dbd0*/  @P2 LDG.E R3, desc[UR38][R6.64] ;  /* 0x0000002606032981 */ /* 0x001362000c1e1900 */
[----:B------:R-:W-:Y:S08]  /*dbe0*/  @P2 BRA `(.L_x_9033) ;  /* 0x0000000000102947 */ /* 0x000ff00003800000 */
[----:B------:R-:W-:Y:S05]  /*dbf0*/  @!P1 BRA `(.L_x_9033) ;  /* 0x00000000000c9947 */ /* 0x000fea0003800000 */
[----:B-1----:R-:W2:Y:S04]  /*dc00*/  LDG.E R6, desc[UR38][R4.64] ;  /* 0x0000002604067981 */ /* 0x002ea8000c1e1900 */
[----:B-----5:R-:W2:Y:S02]  /*dc10*/  LDG.E R3, desc[UR38][R4.64+0x4] ;  /* 0x0000042604037981 */ /* 0x020ea4000c1e1900 */
[----:B--2---:R-:W-:-:S07]  /*dc20*/  IMAD.IADD R3, R3, 0x1, -R6 ;  /* 0x0000000103037824 */ /* 0x004fce00078e0a06 */
.L_x_9033:
        /* <DEDUP_REMOVED lines=14> */
[----:B------:R-:W-:Y:S01]  /*dd10*/  USHF.R.S32.HI UR7, URZ, 0x1f, UR43 ;  /* 0x0000001f3f077899 */ /* 0x000fe2000801142b */
[----:B------:R-:W-:Y:S01]  /*dd20*/  LOP3.LUT R4, R4, R5, RZ, 0x3c, !PT ;  /* 0x0000000504047212 */ /* 0x000fe200078e3cff */
[----:B------:R-:W-:Y:S01]  /*dd30*/  ULDC.64 UR12, c[0x0][0xb78] ;  /* 0x0002de00000c7ab9 */ /* 0x000fe20000000a00 */
[----:B------:R-:W-:Y:S01]  /*dd40*/  UIADD3 UR9, UR9, UR10, URZ ;  /* 0x0000000a09097290 */ /* 0x000fe2000fffe03f */
[----:B------:R-:W-:Y:S01]  /*dd50*/  SHF.R.S32.HI R5, RZ, 0x1f, R10 ;  /* 0x0000001fff057819 */ /* 0x000fe2000001140a */
[----:B------:R-:W-:Y:S01]  /*dd60*/  USEL UR16, UR7, URZ, !UP0 ;  /* 0x0000003f07107287 */ /* 0x000fe2000c000000 */
[----:B------:R-:W-:Y:S01]  /*dd70*/  SHF.R.U64 R12, R12, 0x3, RZ ;  /* 0x000000030c0c7819 */ /* 0x000fe200000012ff */
[----:B------:R-:W-:Y:S01]  /*dd80*/  UIMAD.WIDE.U32 UR8, UR15, UR12, UR8 ;  /* 0x0000000c0f0872a5 */ /* 0x000fe2000f8e0008 */
[----:B------:R-:W-:Y:S01]  /*dd90*/  LOP3.LUT R8, R9, 0x380, RZ, 0xc0, !PT ;  /* 0x0000038009087812 */ /* 0x000fe200078ec0ff */
[----:B------:R-:W-:Y:S01]  /*dda0*/  UIMAD UR7, UR16, UR12, URZ ;  /* 0x0000000c100772a4 */ /* 0x000fe2000f8e023f */
[----:B------:R-:W-:Y:S01]  /*ddb0*/  LOP3.LUT R12, R12, R13, RZ, 0x3c, !PT ;  /* 0x0000000d0c0c7212 */ /* 0x000fe200078e3cff */
[----:B------:R-:W-:Y:S01]  /*ddc0*/  IMAD.X R13, RZ, RZ, R35, P0 ;  /* 0x000000ffff0d7224 */ /* 0x000fe200000e0623 */
[----:B------:R-:W-:Y:S01]  /*ddd0*/  SHF.R.U64 R8, R8, 0x3, RZ ;  /* 0x0000000308087819 */ /* 0x000fe200000012ff */
[----:B------:R-:W-:Y:S01]  /*dde0*/  UIMAD UR7, UR15, UR13, UR7 ;  /* 0x0000000d0f0772a4 */ /* 0x000fe2000f8e0207 */
[----:B-1----:R-:W-:-:S02]  /*ddf0*/  IADD3 R6, P3, R10, UR8, RZ ;  /* 0x000000080a067c10 */ /* 0x002fc4000ff7e0ff */
[----:B------:R-:W-:Y:S02]  /*de00*/  IADD3 R69, P0, R34, 0x8000, RZ ;  /* 0x0000800022457810 */ /* 0x000fe40007f1e0ff */
[----:B------:R-:W-:Y:S01]  /*de10*/  LOP3.LUT R8, R8, R9, RZ, 0x3c, !PT ;  /* 0x0000000908087212 */ /* 0x000fe200078e3cff */
[----:B------:R-:W-:Y:S01]  /*de20*/  IMAD.U32 R14, RZ, RZ, UR7 ;  /* 0x00000007ff0e7e24 */ /* 0x000fe2000f8e00ff */
[C---:B------:R-:W-:Y:S01]  /*de30*/  IADD3 R61, P6, R34.reuse, 0x4000, RZ ;  /* 0x00004000223d7810 */ /* 0x040fe20007fde0ff */
[----:B------:R-:W-:Y:S01]  /*de40*/  IMAD.X R9, RZ, RZ, R35, P1 ;  /* 0x000000ffff097224 */ /* 0x000fe200008e0623 */
[C---:B------:R-:W-:Y:S02]  /*de50*/  IADD3 R37, P5, R34.reuse, 0x5000, RZ ;  /* 0x0000500022257810 */ /* 0x040fe40007fbe0ff */
[----:B------:R-:W-:Y:S01]  /*de60*/  IADD3.X R5, R5, UR9, R14, P3, !PT ;  /* 0x0000000905057c10 */ /* 0x000fe20009ffe40e */
[----:B------:R-:W-:Y:S01]  /*de70*/  ULDC.64 UR8, c[0x0][0xb40] ;  /* 0x0002d00000087ab9 */ /* 0x000fe20000000a00 */
[----:B------:R-:W-:-:S02]  /*de80*/  IADD3 R33, P4, R34, 0x6000, RZ ;  /* 0x0000600022217810 */ /* 0x000fc40007f9e0ff */
[----:B------:R-:W-:Y:S02]  /*de90*/  LEA R20, P3, R6, UR8, 0x2 ;  /* 0x0000000806147c11 */ /* 0x000fe4000f8610ff */
[----:B------:R-:W-:Y:S02]  /*dea0*/  IADD3 R57, P1, R34, 0x9000, RZ ;  /* 0x0000900022397810 */ /* 0x000fe40007f3e0ff */
[----:B------:R-:W-:Y:S01]  /*deb0*/  LEA.HI.X R21, R6, UR9, R5, 0x2, P3 ;  /* 0x0000000906157c11 */ /* 0x000fe200098f1405 */
[----:B------:R-:W-:Y:S01]  /*dec0*/  IMAD.X R5, RZ, RZ, R35, P2 ;  /* 0x000000ffff057224 */ /* 0x000fe200010e0623 */
[----:B------:R-:W-:Y:S01]  /*ded0*/  IADD3 R25, P3, R34, 0x7000, RZ ;  /* 0x0000700022197810 */ /* 0x000fe20007f7e0ff */
[----:B------:R-:W-:Y:S01]  /*dee0*/  VIADD R6, R10, 0x8 ;  /* 0x000000080a067836 */ /* 0x000fe20000000000 */
[----:B------:R-:W-:Y:S01]  /*def0*/  IADD3 R49, P2, R34, 0xa000, RZ ;  /* 0x0000a00022317810 */ /* 0x000fe20007f5e0ff */
[----:B------:R-:W-:Y:S01]  /*df00*/  ULDC.64 UR8, c[0x0][0xaa0] ;  /* 0x0002a80000087ab9 */ /* 0x000fe20000000a00 */
        /* <DEDUP_REMOVED lines=32> */
[----:B------:R-:W-:Y:S02]  /*e110*/  IADD3 R53, P3, R34, 0xe000, RZ ;  /* 0x0000e00022357810 */ /* 0x000fe40007f7e0ff */
[-C--:B-----5:R-:W-:Y:S02]  /*e120*/  ISETP.GE.OR P1, PT, R10, R3.reuse, P0 ;  /* 0x000000030a00720c */ /* 0x0a0fe40000726670 */
[----:B------:R-:W-:Y:S02]  /*e130*/  IADD3 R7, P2, R34, 0xf000, RZ ;  /* 0x0000f00022077810 */ /* 0x000fe40007f5e0ff */
[----:B------:R-:W-:-:S02]  /*e140*/  ISETP.GE.OR P0, PT, R6, R3, P0 ;  /* 0x000000030600720c */ /* 0x000fc40000706670 */
[----:B------:R-:W-:Y:S01]  /*e150*/  LOP3.LUT R40, R41, 0x380, RZ, 0xc0, !PT ;  /* 0x0000038029287812 */ /* 0x000fe200078ec0ff */
[----:B------:R-:W-:Y:S01]  /*e160*/  IMAD.X R47, RZ, RZ, R35, P2 ;  /* 0x000000ffff2f7224 */ /* 0x000fe200010e0623 */
[----:B------:R-:W-:Y:S02]  /*e170*/  LOP3.LUT R72, R73, 0x380, RZ, 0xc0, !PT ;  /* 0x0000038049487812 */ /* 0x000fe400078ec0ff */
[----:B------:R-:W-:Y:S02]  /*e180*/  LOP3.LUT R64, R65, 0x380, RZ, 0xc0, !PT ;  /* 0x0000038041407812 */ /* 0x000fe400078ec0ff */
[----:B------:R-:W-:Y:S01]  /*e190*/  LOP3.LUT R52, R53, 0x380, RZ, 0xc0, !PT ;  /* 0x0000038035347812 */ /* 0x000fe200078ec0ff */
[----:B------:R-:W-:Y:S01]  /*e1a0*/  @!P1 STG.E desc[UR38][R20.64], R44 ;  /* 0x0000002c14009986 */ /* 0x000fe2000c101926 */
[----:B------:R-:W-:Y:S02]  /*e1b0*/  LOP3.LUT R29, R34, 0x380, RZ, 0xc0, !PT ;  /* 0x00000380221d7812 */ /* 0x000fe400078ec0ff */
[----:B------:R-:W-:Y:S01]  /*e1c0*/  LOP3.LUT R6, R7, 0x380, RZ, 0xc0, !PT ;  /* 0x0000038007067812 */ /* 0x000fe200078ec0ff */
[----:B------:R0:W-:Y:S01]  /*e1d0*/  @!P0 STG.E desc[UR38][R20.64+0x20], R45 ;  /* 0x0000202d14008986 */ /* 0x0001e2000c101926 */
[----:B------:R-:W-:-:S02]  /*e1e0*/  SHF.R.U64 R40, R40, 0x3, RZ ;  /* 0x0000000328287819 */ /* 0x000fc400000012ff */
[----:B------:R-:W-:Y:S01]  /*e1f0*/  SHF.R.U64 R72, R72, 0x3, RZ ;  /* 0x0000000348487819 */ /* 0x000fe200000012ff */
[----:B------:R-:W-:Y:S01]  /*e200*/  UIMAD UR7, UR11, UR8, URZ ;  /* 0x000000080b0772a4 */ /* 0x000fe2000f8e023f */
[----:B------:R-:W-:Y:S01]  /*e210*/  SHF.R.U64 R64, R64, 0x3, RZ ;  /* 0x0000000340407819 */ /* 0x000fe200000012ff */
[----:B------:R-:W-:Y:S01]  /*e220*/  IMAD.U32 R17, RZ, RZ, UR8 ;  /* 0x00000008ff117e24 */ /* 0x000fe2000f8e00ff */
[----:B------:R-:W-:Y:S01]  /*e230*/  SHF.R.U64 R52, R52, 0x3, RZ ;  /* 0x0000000334347819 */ /* 0x000fe200000012ff */
[----:B------:R-:W5:Y:S01]  /*e240*/  LD.E.128 R12, desc[UR38][R12.64] ;  /* 0x000000260c0c7980 */ /* 0x000f62000c101d00 */
[----:B------:R-:W-:Y:S02]  /*e250*/  SHF.R.U64 R29, R29, 0x3, RZ ;  /* 0x000000031d1d7819 */ /* 0x000fe400000012ff */
[----:B------:R-:W-:Y:S01]  /*e260*/  SHF.R.U64 R6, R6, 0x3, RZ ;  /* 0x0000000306067819 */ /* 0x000fe200000012ff */
[----:B0-----:R-:W-:Y:S01]  /*e270*/  IMAD.MOV.U32 R20, RZ, RZ, R19 ;  /* 0x000000ffff147224 */ /* 0x001fe200078e0013 */
        /* <DEDUP_REMOVED lines=9> */
[----:B------:R-:W-:Y:S01]  /*e310*/  IMAD.MOV.U32 R29, RZ, RZ, R35 ;  /* 0x000000ffff1d7224 */ /* 0x000fe200078e0023 */
[----:B------:R-:W-:Y:S01]  /*e320*/  LOP3.LUT R46, R6, R7, RZ, 0x3c, !PT ;  /* 0x00000007062e7212 */ /* 0x000fe200078e3cff */
[----:B------:R-:W5:Y:S01]  /*e330*/  LD.E.128 R8, desc[UR38][R8.64] ;  /* 0x0000002608087980 */ /* 0x000f62000c101d00 */
[----:B------:R-:W-:Y:S01]  /*e340*/  SHF.R.S32.HI R21, RZ, 0x1f, R19 ;  /* 0x0000001fff157819 */ /* 0x000fe20000011413 */
[----:B------:R-:W-:-:S02]  /*e350*/  UIMAD UR7, UR4, UR9, UR7 ;  /* 0x00000009040772a4 */ /* 0x000fc4000f8e0207 */
[----:B------:R-:W5:Y:S01]  /*e360*/  LD.E.128 R28, desc[UR38][R28.64] ;  /* 0x000000261c1c7980 */ /* 0x000f62000c101d00 */
[----:B------:R-:W-:Y:S01]  /*e370*/  ULDC.64 UR8, c[0x0][0xae0] ;  /* 0x0002b80000087ab9 */ /* 0x000fe20000000a00 */
[----:B------:R-:W-:Y:S02]  /*e380*/  IMAD.WIDE.U32 R20, R17, UR4, R20 ;  /* 0x0000000411147c25 */ /* 0x000fe4000f8e0014 */
        /* <DEDUP_REMOVED lines=20> */
[----:B------:R-:W-:-:S02]  /*e4d0*/  VIADD R21, R21, UR7 ;  /* 0x0000000715157c36 */ /* 0x000fc40008000000 */
[----:B------:R-:W-:Y:S01]  /*e4e0*/  IMAD.U32 R23, RZ, RZ, UR8 ;  /* 0x00000008ff177e24 */ /* 0x000fe2000f8e00ff */
[----:B------:R-:W-:Y:S01]  /*e4f0*/  UIMAD UR4, UR44, UR9, UR4 ;  /* 0x000000092c0472a4 */ /* 0x000fe2000f8e0204 */
[----:B------:R-:W-:Y:S02]  /*e500*/  IMAD R18, R204, -0x80, R3 ;  /* 0xffffff80cc127824 */ /* 0x000fe400078e0203 */
[----:B------:R-:W-:Y:S01]  /*e510*/  IMAD.WIDE.U32 R20, R23, UR44, R20 ;  /* 0x0000002c17147c25 */ /* 0x000fe2000f8e0014 */
[----:B------:R-:W-:Y:S02]  /*e520*/  ULDC.64 UR8, c[0x0][0xae8] ;  /* 0x0002ba0000087ab9 */ /* 0x000fe40000000a00 */
[----:B------:R-:W-:Y:S01]  /*e530*/  ISETP.GE.AND P3, PT, R22, R18, PT ;  /* 0x000000121600720c */ /* 0x000fe20003f66270 */
[----:B------:R-:W-:Y:S01]  /*e540*/  VIADD R21, R21, UR4 ;  /* 0x0000000415157c36 */ /* 0x000fe20008000000 */
[----:B------:R-:W-:Y:S01]  /*e550*/  UIMAD UR4, UR16, UR8, URZ ;  /* 0x00000008100472a4 */ /* 0x000fe2000f8e023f */
[----:B------:R-:W-:-:S02]  /*e560*/  VIADD R0, R0, 0x22820 ;  /* 0x0002282000007836 */ /* 0x000fc40000000000 */
[C---:B------:R-:W-:Y:S02]  /*e570*/  VIADD R3, R22.reuse, 0x20 ;  /* 0x0000002016037836 */ /* 0x040fe40000000000 */
[----:B------:R-:W-:Y:S01]  /*e580*/  IMAD.U32 R79, RZ, RZ, UR8 ;  /* 0x00000008ff4f7e24 */ /* 0x000fe2000f8e00ff */
[----:B------:R-:W-:Y:S01]  /*e590*/  UIMAD UR4, UR15, UR9, UR4 ;  /* 0x000000090f0472a4 */ /* 0x000fe2000f8e0204 */
[C---:B------:R-:W-:Y:S01]  /*e5a0*/  VIADD R17, R22.reuse, 0x60 ;  /* 0x0000006016117836 */ /* 0x040fe20000000000 */
[----:B------:R-:W-:Y:S01]  /*e5b0*/  PRMT R0, RZ, 0x654, R0 ;  /* 0x00000654ff007816 */ /* 0x000fe20000000000 */
[----:B------:R-:W-:Y:S01]  /*e5c0*/  IMAD.WIDE.U32 R78, R79, UR15, R20 ;  /* 0x0000000f4f4e7c25 */ /* 0x000fe2000f8e0014 */
[-C--:B------:R-:W-:Y:S02]  /*e5d0*/  ISETP.GE.AND P0, PT, R3, R18.reuse, PT ;  /* 0x000000120300720c */ /* 0x080fe40003f06270 */
[--C-:B------:R-:W-:Y:S01]  /*e5e0*/  SHF.R.S32.HI R23, RZ, 0x1f, R22.reuse ;  /* 0x0000001fff177819 */ /* 0x100fe20000011416 */
[----:B------:R-:W-:Y:S01]  /*e5f0*/  VIADD R3, R22, 0x40 ;  /* 0x0000004016037836 */ /* 0x000fe20000000000 */
[-C--:B------:R-:W-:Y:S01]  /*e600*/  ISETP.GE.AND P2, PT, R17, R18.reuse, PT ;  /* 0x000000121100720c */ /* 0x080fe20003f46270 */
[----:B0-----:R0:W-:Y:S01]  /*e610*/  SYNCS.ARRIVE.TRANS64.RED.A1T0 RZ, [R0+URZ], RZ ;  /* 0x000000ff00ff79a7 */ /* 0x0011e2000810043f */
[----:B------:R-:W-:Y:S01]  /*e620*/  VIADD R17, R79, UR4 ;  /* 0x000000044f117c36 */ /* 0x000fe20008000000 */
[----:B------:R-:W-:Y:S01]  /*e630*/  BSSY B1, `(.L_x_9034) ;  /* 0x000001a000017945 */ /* 0x000fe20003800000 */
[----:B------:R-:W-:Y:S01]  /*e640*/  ISETP.GE.AND P1, PT, R3, R18, PT ;  /* 0x000000120300720c */ /* 0x000fe20003f26270 */
[----:B------:R-:W-:-:S02]  /*e650*/  IMAD.WIDE R76, R204, 0x80, R22 ;  /* 0x00000080cc4c7825 */ /* 0x000fc400078e0216 */
[----:B------:R-:W-:Y:S10]  /*e660*/  @P3 BRA `(.L_x_9035) ;  /* 0x0000000000583947 */ /* 0x000ff40003800000 */
[----:B------:R-:W-:Y:S01]  /*e670*/  ULDC.64 UR8, c[0x0][0xad8] ;  /* 0x0002b60000087ab9 */ /* 0x000fe20000000a00 */
[----:B------:R-:W-:Y:S01]  /*e680*/  IMAD.MOV.U32 R20, RZ, RZ, R78 ;  /* 0x000000ffff147224 */ /* 0x000fe200078e004e */
[----:B------:R-:W-:Y:S01]  /*e690*/  ULDC UR4, c[0x0][0xa8c] ;  /* 0x0002a30000047ab9 */ /* 0x000fe20000000800 */
[----:B------:R-:W-:Y:S01]  /*e6a0*/  IMAD R3, R77, UR8, RZ ;  /* 0x000000084d037c24 */ /* 0x000fe2000f8e02ff */
[C---:B------:R-:W-:Y:S01]  /*e6b0*/  ISETP.GE.AND P4, PT, R19.reuse, UR4, PT ;  /* 0x0000000413007c0c */ /* 0x040fe2000bf86270 */
[----:B------:R-:W-:Y:S02]  /*e6c0*/  IMAD.MOV.U32 R21, RZ, RZ, R17 ;  /* 0x000000ffff157224 */ /* 0x000fe400078e0011 */
[----:B0-----:R-:W-:Y:S02]  /*e6d0*/  VIADD R0, R19, 0x40 ;  /* 0x0000004013007836 */ /* 0x001fe40000000000 */
        /* <DEDUP_REMOVED lines=15> */
.L_x_9035:
[----:B------:R-:W-:Y:S05]  /*e7d0*/  BSYNC B1 ;  /* 0x0000000000017941 */ /* 0x000fea0003800000 */
.L_x_9034:
[----:B------:R-:W-:Y:S04]  /*e7e0*/  BSSY B1, `(.L_x_9036) ;  /* 0x000001a000017945 */ /* 0x000fe80003800000 */
[----:B------:R-:W-:Y:S05]  /*e7f0*/  @P0 BRA `(.L_x_9037) ;  /* 0x0000000000600947 */ /* 0x000fea0003800000 */
[----:B------:R-:W-:Y:S01]  /*e800*/  IADD3 R3, P0, R76, 0x20, RZ ;  /* 0x000000204c037810 */ /* 0x000fe20007f1e0ff */
[C---:B------:R-:W-:Y:S01]  /*e810*/  VIADD R20, R19.reuse, 0x80 ;  /* 0x0000008013147836 */ /* 0x040fe20000000000 */
[----:B------:R-:W-:Y:S01]  /*e820*/  ULDC UR4, c[0x0][0xa8c] ;  /* 0x0002a30000047ab9 */ /* 0x000fe20000000800 */
[C---:B------:R-:W-:Y:S01]  /*e830*/  VIADD R18, R19.reuse, 0x40 ;  /* 0x0000004013127836 */ /* 0x040fe20000000000 */
[----:B------:R-:W-:Y:S01]  /*e840*/  ULDC.64 UR8, c[0x0][0xad8] ;  /* 0x0002b60000087ab9 */ /* 0x000fe20000000a00 */
[----:B0-----:R-:W-:Y:S01]  /*e850*/  IMAD.X R0, RZ, RZ, R77, P0 ;  /* 0x000000ffff007224 */ /* 0x001fe200000e064d */
        /* <DEDUP_REMOVED lines=11> */
[----:B-1---5:R-:W-:Y:S01]  /*e910*/  LEA R28, P0, R20, UR8, 0x1 ;  /* 0x00000008141c7c11 */ /* 0x022fe2000f8008ff */
[----:B------:R-:W-:-:S05]  /*e920*/  IMAD.IADD R3, R21, 0x1, R3 ;  /* 0x0000000115037824 */ /* 0x000fca00078e0203 */
[----:B------:R-:W-:-:S05]  /*e930*/  LEA.HI.X R29, R20, UR9, R3, 0x1, P0 ;  /* 0x00000009141d7c11 */ /* 0x000fca00080f0c03 */
[----:B------:R2:W-:Y:S04]  /*e940*/  @!P3 STG.E.128 desc[UR38][R28.64], R12 ;  /* 0x0000000c1c00b986 */ /* 0x0005e8000c101d26 */
[----:B------:R2:W-:Y:S04]  /*e950*/  @!P4 STG.E.128 desc[UR38][R28.64+0x80], R36 ;  /* 0x000080241c00c986 */ /* 0x0005e8000c101d26 */
[----:B------:R2:W-:Y:S04]  /*e960*/  @!P5 STG.E.128 desc[UR38][R28.64+0x100], R56 ;  /* 0x000100381c00d986 */ /* 0x0005e8000c101d26 */
[----:B------:R2:W-:Y:S02]  /*e970*/  @!P6 STG.E.128 desc[UR38][R28.64+0x180], R64 ;  /* 0x000180401c00e986 */ /* 0x0005e4000c101d26 */
.L_x_9037:
[----:B------:R-:W-:Y:S05]  /*e980*/  BSYNC B1 ;  /* 0x0000000000017941 */ /* 0x000fea0003800000 */
.L_x_9036:
[----:B------:R-:W-:Y:S04]  /*e990*/  BSSY B1, `(.L_x_9038) ;  /* 0x000001a000017945 */ /* 0x000fe80003800000 */
[----:B------:R-:W-:Y:S05]  /*e9a0*/  @P1 BRA `(.L_x_9039) ;  /* 0x0000000000601947 */ /* 0x000fea0003800000 */
[----:B------:R-:W-:Y:S01]  /*e9b0*/  IADD3 R3, P0, R76, 0x40, RZ ;  /* 0x000000404c037810 */ /* 0x000fe20007f1e0ff */
[C---:B--2--5:R-:W-:Y:S01]  /*e9c0*/  VIADD R12, R19.reuse, 0x40 ;  /* 0x00000040130c7836 */ /* 0x064fe20000000000 */
[----:B------:R-:W-:Y:S01]  /*e9d0*/  ULDC UR4, c[0x0][0xa8c] ;  /* 0x0002a30000047ab9 */ /* 0x000fe20000000800 */
[----:B------:R-:W-:Y:S01]  /*e9e0*/  VIADD R13, R19, 0x80 ;  /* 0x00000080130d7836 */ /* 0x000fe20000000000 */
        /* <DEDUP_REMOVED lines=20> */
.L_x_9039:
[----:B------:R-:W-:Y:S05]  /*eb30*/  BSYNC B1 ;  /* 0x0000000000017941 */ /* 0x000fea0003800000 */
.L_x_9038:
[----:B------:R-:W-:Y:S05]  /*eb40*/  @P2 BRA `(.L_x_9040) ;  /* 0x0000000c006c2947 */ /* 0x000fea0003800000 */
[----:B------:R-:W-:Y:S01]  /*eb50*/  IADD3 R3, P0, R76, 0x60, RZ ;  /* 0x000000604c037810 */ /* 0x000fe20007f1e0ff */
[C---:B0-----:R-:W-:Y:S01]  /*eb60*/  VIADD R0, R19.reuse, 0x40 ;  /* 0x0000004013007836 */ /* 0x041fe20000000000 */
[----:B------:R-:W-:Y:S01]  /*eb70*/  ULDC UR4, c[0x0][0xa8c] ;  /* 0x0002a30000047ab9 */ /* 0x000fe20000000800 */
[----:B------:R-:W-:Y:S01]  /*eb80*/  ULDC.64 UR8, c[0x0][0xad8] ;  /* 0x0002b60000087ab9 */ /* 0x000fe20000000a00 */
[----:B---3-5:R-:W-:Y:S01]  /*eb90*/  IMAD.MOV.U32 R8, RZ, RZ, R78 ;  /* 0x000000ffff087224 */ /* 0x028fe200078e004e */
        /* <DEDUP_REMOVED lines=21> */
.L_x_9032:
[----:B------:R-:W-:Y:S01]  /*ecf0*/  ULDC.64 UR8, c[0x0][0xbd8] ;  /* 0x0002f60000087ab9 */ /* 0x000fe20000000a00 */
[----:B------:R-:W-:Y:S01]  /*ed00*/  IMAD.MOV.U32 R9, RZ, RZ, RZ ;  /* 0x000000ffff097224 */ /* 0x000fe200078e00ff */
[----:B------:R-:W-:-:S04]  /*ed10*/  UISETP.NE.U32.AND UP0, UPT, UR8, URZ, UPT ;  /* 0x0000003f0800728c */ /* 0x000fc8000bf05070 */
[----:B------:R-:W-:-:S03]  /*ed20*/  UISETP.NE.AND.EX UP0, UPT, UR9, URZ, UPT, UP0 ;  /* 0x0000003f0900728c */ /* 0x000fc6000bf05300 */
[----:B------:R-:W-:Y:S02]  /*ed30*/  ULDC.64 UR8, c[0x0][0xbd8] ;  /* 0x0002f60000087ab9 */ /* 0x000fe40000000a00 */
[----:B------:R-:W-:Y:S01]  /*ed40*/  UIMAD.WIDE UR8, UR43, 0x4, UR8 ;  /* 0x000000042b0878a5 */ /* 0x000fe2000f8e0208 */
[----:B------:R-:W0:Y:S01]  /*ed50*/  LDC R3, c[0x0][0xa88] ;  /* 0x0002a200ff037b82 */ /* 0x000e220000000800 */
[----:B------:R-:W-:-:S04]  /*ed60*/  PLOP3.LUT P1, PT, PT, PT, UP0, 0x80, 0x0 ;  /* 0x000000000000781c */ /* 0x000fc80003f2f008 */
[----:B------:R-:W-:Y:S02]  /*ed70*/  IMAD.U32 R4, RZ, RZ, UR8 ;  /* 0x00000008ff047e24 */ /* 0x000fe4000f8e00ff */
[----:B------:R-:W-:Y:S01]  /*ed80*/  IMAD.U32 R5, RZ, RZ, UR9 ;  /* 0x00000009ff057e24 */ /* 0x000fe2000f8e00ff */
[----:B------:R-:W-:Y:S02]  /*ed90*/  ULDC.64 UR8, c[0x0][0xbe0] ;  /* 0x0002f80000087ab9 */ /* 0x000fe40000000a00 */
[----:B------:R-:W-:-:S04]  /*eda0*/  UISETP.NE.U32.AND UP1, UPT, UR8, URZ, UPT ;  /* 0x0000003f0800728c */ /* 0x000fc8000bf25070 */
[----:B------:R-:W-:Y:S01]  /*edb0*/  UISETP.NE.AND.EX UP1, UPT, UR9, URZ, UPT, UP1 ;  /* 0x0000003f0900728c */ /* 0x000fe2000bf25310 */
[----:B------:R1:W5:Y:S05]  /*edc0*/  @P1 LDG.E R9, desc[UR38][R4.64] ;  /* 0x0000002604091981 */ /* 0x00036a000c1e1900 */
[----:B------:R-:W-:-:S05]  /*edd0*/  PLOP3.LUT P2, PT, PT, PT, UP1, 0x80, 0x0 ;  /* 0x000000000000781c */ /* 0x000fca0003f4f018 */
[----:B------:R-:W-:Y:S02]  /*ede0*/  @UP1 ULDC.64 UR8, c[0x0][0xbe0] ;  /* 0x0002f80000081ab9 */ /* 0x000fe40000000a00 */
[----:B------:R-:W-:-:S06]  /*edf0*/  @UP1 UIMAD.WIDE UR8, UR43, 0x4, UR8 ;  /* 0x000000042b0818a5 */ /* 0x000fcc000f8e0208 */
[----:B------:R-:W-:Y:S02]  /*ee00*/  IMAD.U32 R6, RZ, RZ, UR8 ;  /* 0x00000008ff067e24 */ /* 0x000fe4000f8e00ff */
[----:B------:R-:W-:-:S05]  /*ee10*/  IMAD.U32 R7, RZ, RZ, UR9 ;  /* 0x00000009ff077e24 */ /* 0x000fca000f8e00ff */
[----:B0-----:R1:W5:Y:S01]  /*ee20*/  @P2 LDG.E R3, desc[UR38][R6.64] ;  /* 0x0000002606032981 */ /* 0x001362000c1e1900 */
[----:B------:R-:W-:Y:S01]  /*ee30*/  USHF.R.S32.HI UR8, URZ, 0x1f, UR44 ;  /* 0x0000001f3f087899 */ /* 0x000fe2000801142c */
[----:B------:R-:W-:Y:S01]  /*ee40*/  ISETP.GT.AND P0, PT, R209, 0x7f, PT ;  /* 0x0000007fd100780c */ /* 0x000fe20003f04270 */
[----:B------:R-:W-:-:S12]  /*ee50*/  @P2 BRA `(.L_x_9041) ;  /* 0x0000000000102947 */ /* 0x000fd80003800000 */
[----:B------:R-:W-:Y:S05]  /*ee60*/  @!P1 BRA `(.L_x_9041) ;  /* 0x00000000000c9947 */ /* 0x000fea0003800000 */
[----:B------:R-:W2:Y:S04]  /*ee70*/  LDG.E R0, desc[UR38][R4.64] ;  /* 0x0000002604007981 */ /* 0x000ea8000c1e1900 */
[----:B-----5:R-:W2:Y:S02]  /*ee80*/  LDG.E R3, desc[UR38][R4.64+0x4] ;  /* 0x0000042604037981 */ /* 0x020ea4000c1e1900 */
[----:B--2---:R-:W-:-:S07]  /*ee90*/  IMAD.IADD R3, R3, 0x1, -R0 ;  /* 0x0000000103037824 */ /* 0x004fce00078e0a00 */
.L_x_9041:
        /* <DEDUP_REMOVED lines=31> */
.L_x_9043:
[----:B------:R-:W-:Y:S05]  /*f090*/  BSYNC B1 ;  /* 0x0000000000017941 */ /* 0x000fea0003800000 */
.L_x_9042:
        /* <DEDUP_REMOVED lines=15> */
[----:B------:R-:W-:Y:S01]  /*f190*/  VIADD R6, R22, 0x40 ;  /* 0x0000004016067836 */ /* 0x000fe20000000000 */
[----:B------:R-:W-:Y:S01]  /*f1a0*/  ULDC.64 UR12, c[0x0][0xae8] ;  /* 0x0002ba00000c7ab9 */ /* 0x000fe20000000a00 */
[----:B------:R-:W-:-:S03]  /*f1b0*/  IMAD.WIDE.U32 R4, R7, UR44, R4 ;  /* 0x0000002c07047c25 */ /* 0x000fc6000f8e0004 */
[-C--:B------:R-:W-:Y:S01]  /*f1c0*/  ISETP.GE.AND P0, PT, R6, R11.reuse, PT ;  /* 0x0000000b0600720c */ /* 0x080fe20003f06270 */
[----:B------:R-:W-:Y:S01]  /*f1d0*/  VIADD R5, R5, UR4 ;  /* 0x0000000405057c36 */ /* 0x000fe20008000000 */
[----:B------:R-:W-:Y:S02]  /*f1e0*/  UIMAD UR4, UR9, UR12, URZ ;  /* 0x0000000c090472a4 */ /* 0x000fe4000f8e023f */
[----:B------:R-:W-:Y:S02]  /*f1f0*/  IMAD.U32 R7, RZ, RZ, UR12 ;  /* 0x0000000cff077e24 */ /* 0x000fe4000f8e00ff */
        /* <DEDUP_REMOVED lines=31> */
.L_x_9045:
[----:B------:R-:W-:Y:S05]  /*f3f0*/  BSYNC B1 ;  /* 0x0000000000017941 */ /* 0x000fea0003800000 */
.L_x_9044:
        /* <DEDUP_REMOVED lines=27> */
.L_x_9047:
[----:B------:R-:W-:Y:S05]  /*f5b0*/  BSYNC B1 ;  /* 0x0000000000017941 */ /* 0x000fea0003800000 */
.L_x_9046:
        /* <DEDUP_REMOVED lines=26> */
.L_x_9049:
[----:B------:R-:W-:Y:S05]  /*f760*/  BSYNC B1 ;  /* 0x0000000000017941 */ /* 0x000fea0003800000 */
.L_x_9048:
[----:B------:R-:W-:Y:S05]  /*f770*/  @P2 BRA `(.L_x_9040) ;  /* 0x0000000000602947 */ /* 0x000fea0003800000 */
[----:B------:R-:W-:Y:S01]  /*f780*/  IADD3 R3, P0, R8, 0x60, RZ ;  /* 0x0000006008037810 */ /* 0x000fe20007f1e0ff */
[C---:B------:R-:W-:Y:S01]  /*f790*/  VIADD R0, R19.reuse, 0x40 ;  /* 0x0000004013007836 */ /* 0x040fe20000000000 */
[----:B------:R-:W-:Y:S01]  /*f7a0*/  ULDC UR4, c[0x0][0xa8c] ;  /* 0x0002a30000047ab9 */ /* 0x000fe20000000800 */
        /* <DEDUP_REMOVED lines=21> */
.L_x_9040:
[----:B------:R-:W-:Y:S05]  /*f900*/  BSYNC B0 ;  /* 0x0000000000007941 */ /* 0x000fea0003800000 */
.L_x_9031:
[----:B------:R-:W-:Y:S02]  /*f910*/  ULDC UR4, c[0x0][0xc14] ;  /* 0x0003050000047ab9 */ /* 0x000fe40000000800 */
[----:B------:R-:W-:-:S06]  /*f920*/  UISETP.GE.AND UP0, UPT, UR5, UR4, UPT ;  /* 0x000000040500728c */ /* 0x000fcc000bf06270 */
[----:B------:R-:W-:-:S13]  /*f930*/  PLOP3.LUT P0, PT, PT, PT, UP0, 0x80, 0x0 ;  /* 0x000000000000781c */ /* 0x000fda0003f0f008 */
[----:B------:R-:W-:Y:S05]  /*f940*/  @!P0 BRA `(.L_x_9050) ;  /* 0xffffff1400188947 */ /* 0x000fea000383ffff */
[----:B------:R-:W-:Y:S05]  /*f950*/  EXIT ;  /* 0x000000000000794d */ /* 0x000fea0003800000 */
.L_x_8949:
        /* <DEDUP_REMOVED lines=61> */
.L_x_9055:
        /* <DEDUP_REMOVED lines=15> */
.L_x_9054:
[----:B------:R-:W-:Y:S05]  /*fe20*/  BSYNC B0 ;  /* 0x0000000000007941 */ /* 0x000fea0003800000 */
.L_x_9053:
        /* <DEDUP_REMOVED lines=26> */
.L_x_9051:
[----:B------:R-:W-:Y:S02]  /*ffd0*/  IMAD.IADD R7, R3, 0x1, -R4 ;  /* 0x0000000103077824 */ /* 0x000fe400078e0a04 */
[----:B------:R-:W0:Y:S02]  /*ffe0*/  LDC.64 R4, c[0x0][0xc68] ;  /* 0x00031a00ff047b82 */ /* 0x000e240000000a00 */
[----:B------:R-:W-:-:S05]  /*fff0*/  IMAD R3, R0, UR4, R7 ;  /* 0x0000000400037c24 */ /* 0x000fca000f8e0207 */
[----:B------:R-:W-:-:S13]  /*10000*/  ISETP.GT.AND P0, PT, R3, UR6, PT ;  /* 0x0000000603007c0c */ /* 0x000fda000bf04270 */
        /* <DEDUP_REMOVED lines=16> */
.L_x_9056:
        /* <DEDUP_REMOVED lines=56> */
.L_x_9052:
[----:B------:R-:W-:Y:S02]  /*10490*/  IMAD.MOV.U32 R17, RZ, RZ, RZ ;  /* 0x000000ffff117224 */ /* 0x000fe400078e00ff */
[----:B------:R-:W-:Y:S02]  /*104a0*/  IMAD.U32 R16, RZ, RZ, UR6 ;  /* 0x00000006ff107e24 */ /* 0x000fe4000f8e00ff */
[----:B------:R-:W-:-:S07]  /*104b0*/  IMAD.MOV.U32 R18, RZ, RZ, RZ ;  /* 0x000000ffff127224 */ /* 0x000fce00078e00ff */
.L_x_9057:
        /* <DEDUP_REMOVED lines=20> */
.L_x_9131:
        /* <DEDUP_REMOVED lines=40> */
.L_x_9059:
        /* <DEDUP_REMOVED lines=14> */
.L_x_9060:
[----:B------:R-:W-:Y:S05]  /*10960*/  @!P0 BRA `(.L_x_9061) ;  /* 0x00000000000c8947 */ /* 0x000fea0003800000 */
[----:B-1----:R-:W2:Y:S04]  /*10970*/  LDG.E R6, desc[UR38][R2.64] ;  /* 0x0000002602067981 */ /* 0x002ea8000c1e1900 */
[----:B------:R-:W2:Y:S02]  /*10980*/  LDG.E R5, desc[UR38][R2.64+0x4] ;  /* 0x0000042602057981 */ /* 0x000ea4000c1e1900 */
[----:B--2---:R-:W-:-:S07]  /*10990*/  IMAD.IADD R5, R5, 0x1, -R6 ;  /* 0x0000000105057824 */ /* 0x004fce00078e0a06 */
.L_x_9061:
        /* <DEDUP_REMOVED lines=18> */
.L_x_9064:
[----:B------:R-:W-:-:S13]  /*10ac0*/  ISETP.NE.AND P1, PT, R3, 0x1, PT ;  /* 0x000000010300780c */ /* 0x000fda0003f25270 */
[----:B------:R-:W1:Y:S02]  /*10ad0*/  @P1 LDC.64 R4, c[0x0][0x9e8] ;  /* 0x00027a00ff041b82 */ /* 0x000e640000000a00 */
[----:B-1----:R-:W-:-:S05]  /*10ae0*/  @P1 IMAD.HI.U32 R4, R6, R4, RZ ;  /* 0x0000000406041227 */ /* 0x002fca00078e00ff */
[----:B------:R-:W-:-:S07]  /*10af0*/  @P1 SHF.R.U32.HI R6, RZ, R5, R4 ;  /* 0x00000005ff061219 */ /* 0x000fce0000011604 */
.L_x_9065:
[----:B------:R-:W-:Y:S05]  /*10b00*/  BSYNC B0 ;  /* 0x0000000000007941 */ /* 0x000fea0003800000 */
.L_x_9063:
[----:B------:R-:W-:-:S05]  /*10b10*/  IMAD R5, R6, R3, R3 ;  /* 0x0000000306057224 */ /* 0x000fca00078e0203 */
[----:B------:R-:W-:-:S07]  /*10b20*/  VIMNMX R2, R2, R5, PT ;  /* 0x0000000502027248 */ /* 0x000fce0003fe0100 */
.L_x_9062:
        /* <DEDUP_REMOVED lines=8> */
[----:B------:R-:W-:-:S03]  /*10bb0*/  LEA.HI.SX32 R4, R4, R5, 0x1c ;  /* 0x0000000504047211 */ /* 0x000fc600078fe2ff */
[----:B------:R-:W-:Y:S01]  /*10bc0*/  VIADD R0, R7, -UR4 ;  /* 0x8000000407007c36 */ /* 0x000fe20008000000 */
[----:B------:R-:W-:-:S04]  /*10bd0*/  SHF.R.U32.HI R5, RZ, 0x1f, R2 ;  /* 0x0000001fff057819 */ /* 0x000fc80000011602 */
[----:B------:R-:W-:-:S04]  /*10be0*/  LEA.HI.SX32 R5, R2, R5, 0x1c ;  /* 0x0000000502057211 */ /* 0x000fc800078fe2ff */
        /* <DEDUP_REMOVED lines=13> */
.L_x_9068:
[----:B------:R-:W-:-:S13]  /*10cc0*/  ISETP.NE.AND P0, PT, R3, 0x1, PT ;  /* 0x000000010300780c */ /* 0x000fda0003f05270 */
[----:B------:R-:W2:Y:S02]  /*10cd0*/  @P0 LDC.64 R4, c[0x0][0x9e8] ;  /* 0x00027a00ff040b82 */ /* 0x000ea40000000a00 */
[----:B--2---:R-:W-:-:S05]  /*10ce0*/  @P0 IMAD.HI.U32 R4, R7, R4, RZ ;  /* 0x0000000407040227 */ /* 0x004fca00078e00ff */
[----:B------:R-:W-:-:S07]  /*10cf0*/  @P0 SHF.R.U32.HI R7, RZ, R5, R4 ;  /* 0x00000005ff070219 */ /* 0x000fce0000011604 */
.L_x_9069:
[----:B------:R-:W-:Y:S05]  /*10d00*/  BSYNC B0 ;  /* 0x0000000000007941 */ /* 0x000fea0003800000 */
.L_x_9067:
[----:B------:R-:W-:-:S05]  /*10d10*/  IMAD R3, R7, R3, RZ ;  /* 0x0000000307037224 */ /* 0x000fca00078e02ff */
[----:B------:R-:W-:-:S07]  /*10d20*/  VIMNMX R0, R0, R3, !PT ;  /* 0x0000000300007248 */ /* 0x000fce0007fe0100 */
.L_x_9066:
        /* <DEDUP_REMOVED lines=25> */
.L_x_9071:
        /* <DEDUP_REMOVED lines=17> */
[----:B------:R-:W-:Y:S02]  /*10fd0*/  IMAD.U32 R11, RZ, RZ, UR5 ;  /* 0x00000005ff0b7e24 */ /* 0x000fe4000f8e00ff */
[----:B------:R-:W-:Y:S02]  /*10fe0*/  IMAD.MOV.U32 R8, RZ, RZ, 0x70 ;  /* 0x00000070ff087424 */ /* 0x000fe400078e00ff */
[----:B------:R-:W-:Y:S02]  /*10ff0*/  IMAD.MOV.U32 R12, RZ, RZ, 0x1 ;  /* 0x00000001ff0c7424 */ /* 0x000fe400078e00ff */
[----:B0-----:R-:W-:-:S07]  /*11000*/  IMAD.MOV.U32 R13, RZ, RZ, RZ ;  /* 0x000000ffff0d7224 */ /* 0x001fce00078e00ff */
[----:B------:R-:W-:-:S07]  /*11010*/  LEPC R20, `(.L_x_9073) ;  /* 0x000000001014794e */ /* 0x000fce0000000000 */
[----:B--2---:R-:W-:Y:S05]  /*11020*/  CALL.ABS.NOINC R2 ;  /* 0x0000000002007343 */ /* 0x004fea0003c00000 */
.L_x_9073:
        /* <DEDUP_REMOVED lines=14> */
[----:B------:R-:W-:Y:S02]  /*11110*/  IMAD.U32 R11, RZ, RZ, UR5 ;  /* 0x00000005ff0b7e24 */ /* 0x000fe4000f8e00ff */
[----:B------:R-:W-:Y:S02]  /*11120*/  IMAD.MOV.U32 R8, RZ, RZ, 0x70 ;  /* 0x00000070ff087424 */ /* 0x000fe400078e00ff */
[----:B------:R-:W-:Y:S02]  /*11130*/  IMAD.MOV.U32 R12, RZ, RZ, 0x1 ;  /* 0x00000001ff0c7424 */ /* 0x000fe400078e00ff */
[----:B0-2---:R-:W-:-:S07]  /*11140*/  IMAD.MOV.U32 R13, RZ, RZ, RZ ;  /* 0x000000ffff0d7224 */ /* 0x005fce00078e00ff */
[----:B------:R-:W-:-:S07]  /*11150*/  LEPC R20, `(.L_x_9075) ;  /* 0x000000001014794e */ /* 0x000fce0000000000 */
[----:B---3--:R-:W-:Y:S05]  /*11160*/  CALL.ABS.NOINC R2 ;  /* 0x0000000002007343 */ /* 0x008fea0003c00000 */
.L_x_9075:
        /* <DEDUP_REMOVED lines=16> */
.L_x_9074:
        /* <DEDUP_REMOVED lines=28> */
.L_x_9076:
        /* <DEDUP_REMOVED lines=19> */
.L_x_9147:
[----:B------:R-:W-:Y:S01]  /*11560*/  UMOV UR4, 0xffffffff ;  /* 0xffffffff00047882 */ /* 0x000fe20000000000 */
[----:B------:R-:W-:Y:S02]  /*11570*/  SHF.R.S32.HI R5, RZ, 0x1f, R4 ;  /* 0x0000001fff057819 */ /* 0x000fe40000011404 */
[----:B------:R-:W-:Y:S05]  /*11580*/  BRA.DIV UR4, `(.L_x_9078) ;  /* 0x0000003604947947 */ /* 0x000fea000b800000 */
[----:B------:R-:W-:-:S13]  /*11590*/  ELECT P6, URZ, PT ;  /* 0x00000000003f782f */ /* 0x000fda00038c0000 */
.L_x_9150:
        /* <DEDUP_REMOVED lines=22> */
.L_x_9080:
        /* <DEDUP_REMOVED lines=9> */
.L_x_9151:
        /* <DEDUP_REMOVED lines=11> */
.L_x_9082:
        /* <DEDUP_REMOVED lines=17> */
[----:B------:R-:W-:-:S04]  /*11950*/  UIMAD UR11, UR11, 0x60, UR4 ;  /* 0x000000600b0b78a4 */ /* 0x000fc8000f8e0204 */
[----:B------:R-:W-:Y:S01]  /*11960*/  UIADD3 UR8, UR8, 0x1c400, URZ ;  /* 0x0001c40008087890 */ /* 0x000fe2000fffe03f */
[----:B------:R-:W-:-:S08]  /*11970*/  UMOV UR4, 0x0 ;  /* 0x0000000000047882 */ /* 0x000fd00000000000 */
[----:B------:R1:W-:Y:S02]  /*11980*/  UTMALDG.4D [UR8], [UR6], desc[UR4] ;  /* 0x00000408060075b4 */ /* 0x0003e40008019000 */
[----:B-1----:R-:W-:Y:S01]  /*11990*/  NOP ;  /* 0x0000000000007918 */ /* 0x002fe20000000000 */
.L_x_9079:
        /* <DEDUP_REMOVED lines=30> */
.L_x_9152:
[----:B------:R-:W-:Y:S05]  /*11b80*/  BSYNC B0 ;  /* 0x0000000000007941 */ /* 0x000fea0003800000 */
.L_x_9083:
        /* <DEDUP_REMOVED lines=11> */
.L_x_9153:
        /* <DEDUP_REMOVED lines=11> */
.L_x_9088:
        /* <DEDUP_REMOVED lines=37> */
.L_x_9086:
[----:B------:R-:W-:Y:S05]  /*11f40*/  BSYNC B0 ;  /* 0x0000000000007941 */ /* 0x000fea0003800000 */
.L_x_9085:
        /* <DEDUP_REMOVED lines=46> */
.L_x_9095:
[----:B-1----:R-:W1:Y:S01]  /*12230*/  S2R R3, SR_CgaCtaId ;  /* 0x0000000000037919 */ /* 0x002e620000008800 */
[----:B------:R-:W-:-:S04]  /*12240*/  MOV R2, 0x400 ;  /* 0x0000040000027802 */ /* 0x000fc80000000f00 */
[----:B-1----:R-:W-:Y:S02]  /*12250*/  LEA R2, R3, R2, 0x18 ;  /* 0x0000000203027211 */ /* 0x002fe400078ec0ff */
[----:B------:R-:W-:-:S03]  /*12260*/  SHF.L.U32 R3, R13, 0x1f, RZ ;  /* 0x0000001f0d037819 */ /* 0x000fc600000006ff */
[----:B------:R-:W-:-:S04]  /*12270*/  IMAD R2, R14, 0x8, R2 ;  /* 0x000000080e027824 */ /* 0x000fc800078e0202 */
[----:B------:R-:W1:Y:S02]  /*12280*/  SYNCS.PHASECHK.TRANS64.TRYWAIT P0, [R2+URZ+0x22840], R3 ;  /* 0x02284003020075a7 */ /* 0x000e64000800017f */
[----:B-1----:R-:W-:Y:S05]  /*12290*/  @!P0 BRA `(.L_x_9096) ;  /* 0x0000002800b88947 */ /* 0x002fea0003800000 */
.L_x_9154:
        /* <DEDUP_REMOVED lines=11> */
.L_x_9097:
        /* <DEDUP_REMOVED lines=22> */
.L_x_9155:
        /* <DEDUP_REMOVED lines=8> */
.L_x_9099:
        /* <DEDUP_REMOVED lines=34> */
.L_x_9094:
[----:B------:R-:W-:Y:S05]  /*12750*/  BSYNC B2 ;  /* 0x0000000000027941 */ /* 0x000fea0003800000 */
.L_x_9093:
[----:B------:R-:W2:Y:S02]  /*12760*/  LDL R2, [R1+0x14] ;  /* 0x0000140001027983 */ /* 0x000ea40000100800 */
[----:B--2---:R-:W-:-:S07]  /*12770*/  VIADD R8, R2, 0xfffffffd ;  /* 0xfffffffd02087836 */ /* 0x004fce0000000000 */
.L_x_9092:
[----:B------:R-:W-:Y:S05]  /*12780*/  BSYNC B1 ;  /* 0x0000000000017941 */ /* 0x000fea0003800000 */
.L_x_9091:
[----:B------:R-:W2:Y:S01]  /*12790*/  LDL.LU R2, [R1+0x14] ;  /* 0x0000140001027983 */ /* 0x000ea20000300800 */
[----:B------:R-:W-:Y:S01]  /*127a0*/  VIADD R10, R10, 0xfffffffe ;  /* 0xfffffffe0a0a7836 */ /* 0x000fe20000000000 */
[----:B--2---:R-:W-:-:S04]  /*127b0*/  LOP3.LUT R3, RZ, R2, RZ, 0x33, !PT ;  /* 0x00000002ff037212 */ /* 0x004fc800078e33ff */
[----:B------:R-:W-:-:S13]  /*127c0*/  ISETP.NE.AND P0, PT, R10, R3, PT ;  /* 0x000000030a00720c */ /* 0x000fda0003f05270 */
[----:B------:R-:W-:Y:S05]  /*127d0*/  @!P0 BRA `(.L_x_9090) ;  /* 0x0000000c00a08947 */ /* 0x000fea0003800000 */
.L_x_9114:
        /* <DEDUP_REMOVED lines=32> */
.L_x_9102:
[----:B------:R-:W2:Y:S01]  /*129e0*/  S2R R3, SR_CgaCtaId ;  /* 0x0000000000037919 */ /* 0x000ea20000008800 */
[----:B------:R-:W-:-:S04]  /*129f0*/  MOV R2, 0x400 ;  /* 0x0000040000027802 */ /* 0x000fc80000000f00 */
[----:B--2---:R-:W-:Y:S02]  /*12a00*/  LEA R2, R3, R2, 0x18 ;  /* 0x0000000203027211 */ /* 0x004fe400078ec0ff */
[----:B------:R-:W-:-:S03]  /*12a10*/  SHF.L.U32 R3, R10, 0x1f, RZ ;  /* 0x0000001f0a037819 */ /* 0x000fc600000006ff */
[----:B------:R-:W-:-:S04]  /*12a20*/  IMAD R2, R9, 0x8, R2 ;  /* 0x0000000809027824 */ /* 0x000fc800078e0202 */
[----:B------:R-:W2:Y:S02]  /*12a30*/  SYNCS.PHASECHK.TRANS64.TRYWAIT P0, [R2+URZ+0x22840], R3 ;  /* 0x02284003020075a7 */ /* 0x000ea4000800017f */
[----:B--2---:R-:W-:Y:S05]  /*12a40*/  @!P0 BRA `(.L_x_9103) ;  /* 0x0000002000f48947 */ /* 0x004fea0003800000 */
.L_x_9156:
        /* <DEDUP_REMOVED lines=11> */
.L_x_9104:
        /* <DEDUP_REMOVED lines=21> */
.L_x_9157:
        /* <DEDUP_REMOVED lines=8> */
.L_x_9106:
        /* <DEDUP_REMOVED lines=33> */
.L_x_9101:
[----:B------:R-:W-:Y:S05]  /*12ee0*/  BSYNC B1 ;  /* 0x0000000000017941 */ /* 0x000fea0003800000 */
.L_x_9100:
        /* <DEDUP_REMOVED lines=32> */
.L_x_9109:
[----:B------:R-:W3:Y:S01]  /*130f0*/  S2R R3, SR_CgaCtaId ;  /* 0x0000000000037919 */ /* 0x000ee20000008800 */
[----:B------:R-:W-:-:S04]  /*13100*/  MOV R2, 0x400 ;  /* 0x0000040000027802 */ /* 0x000fc80000000f00 */
[----:B---3--:R-:W-:Y:S02]  /*13110*/  LEA R2, R3, R2, 0x18 ;  /* 0x0000000203027211 */ /* 0x008fe400078ec0ff */
[----:B------:R-:W-:-:S03]  /*13120*/  SHF.L.U32 R3, R11, 0x1f, RZ ;  /* 0x0000001f0b037819 */ /* 0x000fc600000006ff */
[----:B------:R-:W-:-:S04]  /*13130*/  IMAD R2, R12, 0x8, R2 ;  /* 0x000000080c027824 */ /* 0x000fc800078e0202 */
[----:B------:R-:W3:Y:S02]  /*13140*/  SYNCS.PHASECHK.TRANS64.TRYWAIT P0, [R2+URZ+0x22840], R3 ;  /* 0x02284003020075a7 */ /* 0x000ee4000800017f */
[----:B---3--:R-:W-:Y:S05]  /*13150*/  @!P0 BRA `(.L_x_9110) ;  /* 0x0000001c00588947 */ /* 0x008fea0003800000 */
.L_x_9158:
        /* <DEDUP_REMOVED lines=11> */
.L_x_9111:
        /* <DEDUP_REMOVED lines=22> */
.L_x_9159:
        /* <DEDUP_REMOVED lines=8> */
.L_x_9113:
        /* <DEDUP_REMOVED lines=34> */
.L_x_9108:
[----:B------:R-:W-:Y:S05]  /*13610*/  BSYNC B1 ;  /* 0x0000000000017941 */ /* 0x000fea0003800000 */
.L_x_9107:
[----:B------:R-:W2:Y:S01]  /*13620*/  LDL R2, [R1+0xc] ;  /* 0x00000c0001027983 */ /* 0x000ea20000100800 */
[----:B------:R-:W-:Y:S01]  /*13630*/  VIADD R8, R8, 0xfffffffe ;  /* 0xfffffffe08087836 */ /* 0x000fe20000000000 */
[----:B--2---:R-:W-:-:S13]  /*13640*/  ISETP.GT.AND P0, PT, R9, R2, PT ;  /* 0x000000020900720c */ /* 0x004fda0003f04270 */
[----:B------:R-:W-:Y:S05]  /*13650*/  @P0 BRA `(.L_x_9114) ;  /* 0xfffffff000600947 */ /* 0x000fea000383ffff */
.L_x_9090:
[----:B------:R-:W-:Y:S05]  /*13660*/  BSYNC B0 ;  /* 0x0000000000007941 */ /* 0x000fea0003800000 */
.L_x_9089:
        /* <DEDUP_REMOVED lines=23> */
.L_x_9116:
[----:B------:R-:W-:Y:S05]  /*137e0*/  BSYNC B0 ;  /* 0x0000000000007941 */ /* 0x000fea0003800000 */
.L_x_9115:
[----:B--2---:R-:W2:Y:S02]  /*137f0*/  LDL.LU R2, [R1+0x4] ;  /* 0x0000040001027983 */ /* 0x004ea40000300800 */
[----:B--2---:R-:W-:-:S05]  /*13800*/  LOP3.LUT R2, R2, R0, RZ, 0x3c, !PT ;  /* 0x0000000002027212 */ /* 0x004fca00078e3cff */
[----:B------:R2:W-:Y:S02]  /*13810*/  STL [R1+0x4], R2 ;  /* 0x0000040201007387 */ /* 0x0005e40000100800 */
.L_x_9072:
[----:B------:R-:W-:Y:S05]  /*13820*/  BSYNC B6 ;  /* 0x0000000000067941 */ /* 0x000fea0003800000 */
.L_x_9070:
[----:B------:R-:W-:-:S03]  /*13830*/  UMOV UR4, 0xffffffff ;  /* 0xffffffff00047882 */ /* 0x000fc60000000000 */
[----:B------:R-:W-:Y:S05]  /*13840*/  BRA.DIV UR4, `(.L_x_9117) ;  /* 0x0000001604c47947 */ /* 0x000fea000b800000 */
[----:B------:R3:W4:Y:S04]  /*13850*/  SHFL.IDX PT, R4, R16, RZ, 0x1f ;  /* 0x00001fff10047589 */ /* 0x00072800000e0000 */
[----:B------:R3:W0:Y:S02]  /*13860*/  SHFL.IDX PT, R7, R16, 0x1, 0x1f ;  /* 0x00201f0010077f89 */ /* 0x00062400000e0000 */
.L_x_9163:
        /* <DEDUP_REMOVED lines=10> */
[----:B--2---:R-:W1:Y:S02]  /*13910*/  LDC.64 R2, c[0x0][0xc58] ;  /* 0x00031600ff027b82 */ /* 0x004e640000000a00 */
[----:B-1----:R-:W-:-:S05]  /*13920*/  IMAD.WIDE R2, R5, 0x4, R2 ;  /* 0x0000000405027825 */ /* 0x002fca00078e0202 */
[----:B------:R1:W5:Y:S02]  /*13930*/  LDG.E R17, desc[UR38][R2.64] ;  /* 0x0000002602117981 */ /* 0x000364000c1e1900 */
.L_x_9119:
[----:B------:R-:W-:Y:S05]  /*13940*/  BSYNC B0 ;  /* 0x0000000000007941 */ /* 0x000fea0003800000 */
.L_x_9118:
        /* <DEDUP_REMOVED lines=23> */
.L_x_9171:
[----:B------:R-:W-:Y:S02]  /*13ac0*/  ULDC UR4, c[0x0][0xc10] ;  /* 0x0003040000047ab9 */ /* 0x000fe40000000800 */
[----:B------:R-:W-:-:S04]  /*13ad0*/  IMAD.U32 R5, RZ, RZ, UR4 ;  /* 0x00000004ff057e24 */ /* 0x000fc8000f8e00ff */
[----:B-1----:R-:W-:-:S04]  /*13ae0*/  IMAD R14, R14, R5, RZ ;  /* 0x000000050e0e7224 */ /* 0x002fc800078e02ff */
[----:B------:R-:W-:-:S05]  /*13af0*/  IMAD.IADD R7, R7, 0x1, R14 ;  /* 0x0000000107077824 */ /* 0x000fca00078e020e */
[----:B----4-:R-:W-:-:S13]  /*13b00*/  ISETP.GT.AND P0, PT, R7, R4, PT ;  /* 0x000000040700720c */ /* 0x010fda0003f04270 */
[----:B------:R-:W-:Y:S05]  /*13b10*/  @P0 BRA `(.L_x_9121) ;  /* 0x0000000000b40947 */ /* 0x000fea0003800000 */
[----:B------:R-:W1:Y:S02]  /*13b20*/  LDC R0, c[0x0][0xc14] ;  /* 0x00030500ff007b82 */ /* 0x000e640000000800 */
.L_x_9126:
        /* <DEDUP_REMOVED lines=14> */
.L_x_9124:
[----:B------:R-:W-:Y:S05]  /*13c10*/  BSYNC B0 ;  /* 0x0000000000007941 */ /* 0x000fea0003800000 */
.L_x_9123:
        /* <DEDUP_REMOVED lines=23> */
.L_x_9179:
[----:B------:R-:W-:Y:S02]  /*13d90*/  ULDC UR4, c[0x0][0xc10] ;  /* 0x0003040000047ab9 */ /* 0x000fe40000000800 */
[----:B------:R-:W-:-:S04]  /*13da0*/  IMAD.U32 R5, RZ, RZ, UR4 ;  /* 0x00000004ff057e24 */ /* 0x000fc8000f8e00ff */
[----:B-1----:R-:W-:-:S04]  /*13db0*/  IMAD R14, R14, R5, RZ ;  /* 0x000000050e0e7224 */ /* 0x002fc800078e02ff */
[----:B------:R-:W-:-:S05]  /*13dc0*/  IMAD.IADD R7, R14, 0x1, R7 ;  /* 0x000000010e077824 */ /* 0x000fca00078e0207 */
[----:B------:R-:W-:-:S13]  /*13dd0*/  ISETP.GT.AND P0, PT, R7, R4, PT ;  /* 0x000000040700720c */ /* 0x000fda0003f04270 */
[----:B------:R-:W-:Y:S05]  /*13de0*/  @!P0 BRA `(.L_x_9126) ;  /* 0xfffffffc00508947 */ /* 0x000fea000383ffff */
.L_x_9121:
        /* <DEDUP_REMOVED lines=8> */
.L_x_9183:
[----:B------:R-:W-:Y:S01]  /*13e70*/  ISETP.NE.AND P0, PT, R3, RZ, PT ;  /* 0x000000ff0300720c */ /* 0x000fe20003f05270 */
[----:B------:R-:W-:-:S12]  /*13e80*/  IMAD.MOV.U32 R7, RZ, RZ, RZ ;  /* 0x000000ffff077224 */ /* 0x000fd800078e00ff */
[----:B------:R-:W-:Y:S05]  /*13e90*/  @!P0 BRA `(.L_x_9128) ;  /* 0x0000000000108947 */ /* 0x000fea0003800000 */
[----:B------:R-:W-:Y:S01]  /*13ea0*/  UMOV UR4, 0xffffffff ;  /* 0xffffffff00047882 */ /* 0x000fe20000000000 */
[----:B------:R-:W-:Y:S02]  /*13eb0*/  VIADD R12, R6, 0xffffffff ;  /* 0xffffffff060c7836 */ /* 0x000fe40000000000 */
[----:B------:R-:W-:Y:S05]  /*13ec0*/  BRA.DIV UR4, `(.L_x_9129) ;  /* 0x0000001a04587947 */ /* 0x000fea000b800000 */
[----:B------:R3:W4:Y:S02]  /*13ed0*/  SHFL.IDX PT, R7, R2, R12, 0x1f ;  /* 0x00001f0c02077589 */ /* 0x00072400000e0000 */
.L_x_9128:
        /* <DEDUP_REMOVED lines=67> */
.L_x_9122:
[----:B------:R-:W-:Y:S01]  /*14310*/  UMOV UR4, URZ ;  /* 0x0000003f00047c82 */ /* 0x000fe20008000000 */
[----:B------:R-:W-:Y:S01]  /*14320*/  UMOV UR5, URZ ;  /* 0x0000003f00057c82 */ /* 0x000fe20008000000 */
[----:B------:R-:W-:Y:S01]  /*14330*/  ULDC UR6, c[0x0][0xc14] ;  /* 0x0003050000067ab9 */ /* 0x000fe20000000800 */
[----:B---3--:R-:W-:Y:S02]  /*14340*/  IMAD.MOV.U32 R16, RZ, RZ, R4 ;  /* 0x000000ffff107224 */ /* 0x008fe400078e0004 */
[----:B------:R-:W-:Y:S02]  /*14350*/  IMAD.U32 R17, RZ, RZ, UR4 ;  /* 0x00000004ff117e24 */ /* 0x000fe4000f8e00ff */
[----:B------:R-:W-:Y:S02]  /*14360*/  IMAD.U32 R18, RZ, RZ, UR5 ;  /* 0x00000005ff127e24 */ /* 0x000fe4000f8e00ff */
[----:B------:R-:W-:-:S07]  /*14370*/  IMAD.U32 R19, RZ, RZ, UR6 ;  /* 0x00000006ff137e24 */ /* 0x000fce000f8e00ff */
.L_x_9130:
        /* <DEDUP_REMOVED lines=12> */
.L_x_9058:
        /* <DEDUP_REMOVED lines=12> */
.L_x_9186:
[----:B------:R-:W-:Y:S05]  /*14500*/  BSYNC B0 ;  /* 0x0000000000007941 */ /* 0x000fea0003800000 */
.L_x_9132:
[----:B------:R-:W-:-:S03]  /*14510*/  UMOV UR4, 0xffffffff ;  /* 0xffffffff00047882 */ /* 0x000fc60000000000 */
[----:B------:R-:W-:Y:S05]  /*14520*/  BRA.DIV UR4, `(.L_x_9134) ;  /* 0x0000001204fc7947 */ /* 0x000fea000b800000 */
[----:B------:R-:W2:Y:S02]  /*14530*/  S2R R2, SR_TID.X ;  /* 0x0000000000027919 */ /* 0x000ea40000002100 */
[----:B--2---:R-:W-:-:S04]  /*14540*/  SHF.R.U32.HI R2, RZ, 0x5, R2 ;  /* 0x00000005ff027819 */ /* 0x004fc80000011602 */
[----:B------:R-:W-:-:S05]  /*14550*/  LOP3.LUT R2, R2, 0x3, RZ, 0xc0, !PT ;  /* 0x0000000302027812 */ /* 0x000fca00078ec0ff */
[----:B------:R2:W3:Y:S02]  /*14560*/  SHFL.IDX PT, R14, R2, RZ, 0x1f ;  /* 0x00001fff020e7589 */ /* 0x0004e400000e0000 */
.L_x_9189:
[----:B---3--:R-:W-:Y:S01]  /*14570*/  ISETP.NE.AND P0, PT, R14, RZ, PT ;  /* 0x000000ff0e00720c */ /* 0x008fe20003f05270 */
[----:B------:R-:W-:-:S12]  /*14580*/  BSSY B0, `(.L_x_9135) ;  /* 0x0000027000007945 */ /* 0x000fd80003800000 */
[----:B------:R-:W-:Y:S05]  /*14590*/  @P0 BRA `(.L_x_9136) ;  /* 0x0000000000940947 */ /* 0x000fea0003800000 */
[----:B------:R-:W-:-:S03]  /*145a0*/  UMOV UR4, 0xffffffff ;  /* 0xffffffff00047882 */ /* 0x000fc60000000000 */
[----:B------:R-:W-:Y:S05]  /*145b0*/  BRA.DIV UR4, `(.L_x_9137) ;  /* 0x00000016040c7947 */ /* 0x000fea000b800000 */
[----:B------:R-:W-:-:S13]  /*145c0*/  ELECT P6, URZ, PT ;  /* 0x00000000003f782f */ /* 0x000fda00038c0000 */
.L_x_9192:
[----:B------:R-:W-:Y:S05]  /*145d0*/  @!P6 BRA `(.L_x_9136) ;  /* 0x000000000084e947 */ /* 0x000fea0003800000 */
[----:B------:R-:W-:-:S06]  /*145e0*/  ULOP3.LUT UR4, UR36, 0x2, URZ, 0xfc, !UPT ;  /* 0x0000000224047892 */ /* 0x000fcc000f8efc3f */
[----:B--2---:R-:W-:-:S05]  /*145f0*/  IMAD.U32 R2, RZ, RZ, UR4 ;  /* 0x00000004ff027e24 */ /* 0x004fca000f8e00ff */
[----:B------:R-:W-:-:S13]  /*14600*/  ISETP.NE.AND P2, PT, R2, 0x3, PT ;  /* 0x000000030200780c */ /* 0x000fda0003f45270 */
[----:B------:R-:W-:Y:S05]  /*14610*/  @!P2 BRA `(.L_x_9138) ;  /* 0x000000000004a947 */ /* 0x000fea0003800000 */
[----:B------:R-:W-:Y:S01]  /*14620*/  BPT.TRAP 0x1 ;  /* 0x000000040000795c */ /* 0x000fe20000300000 */
.L_x_9138:
        /* <DEDUP_REMOVED lines=14> */
.L_x_9193:
[----:B------:R-:W2:Y:S02]  /*14710*/  SYNCS.PHASECHK.TRANS64.TRYWAIT P0, [R7+URZ], R2 ;  /* 0x00000002070075a7 */ /* 0x000ea4000800017f */
[----:B--2---:R-:W-:Y:S05]  /*14720*/  @!P0 BRA `(.L_x_9140) ;  /* 0x0000001000e48947 */ /* 0x004fea0003800000 */
.L_x_9194:
[----:B------:R-:W-:Y:S05]  /*14730*/  @!P2 BRA `(.L_x_9141) ;  /* 0x000000000004a947 */ /* 0x000fea0003800000 */
[----:B------:R-:W-:Y:S01]  /*14740*/  BPT.TRAP 0x1 ;  /* 0x000000040000795c */ /* 0x000fe20000300000 */
.L_x_9141:
[----:B------:R-:W3:Y:S01]  /*14750*/  LDL.LU R4, [R1] ;  /* 0x0000000001047983 */ /* 0x000ee20000300800 */
[----:B------:R-:W-:-:S04]  /*14760*/  VIADD R0, R0, 0x22860 ;  /* 0x0002286000007836 */ /* 0x000fc80000000000 */
[----:B---3--:R-:W-:-:S04]  /*14770*/  IMAD R4, R4, 0x8, R0 ;  /* 0x0000000804047824 */ /* 0x008fc800078e0200 */
[----:B------:R-:W3:Y:S02]  /*14780*/  SYNCS.PHASECHK.TRANS64.TRYWAIT P0, [R4+URZ], R5 ;  /* 0x00000005040075a7 */ /* 0x000ee4000800017f */
[----:B---3--:R-:W-:Y:S05]  /*14790*/  @!P0 BRA `(.L_x_9142) ;  /* 0x0000001000dc8947 */ /* 0x008fea0003800000 */
.L_x_9195:
[----:B------:R-:W-:-:S07]  /*147a0*/  IMAD R3, R3, 0x8, R0 ;  /* 0x0000000803037824 */ /* 0x000fce00078e0200 */
.L_x_9143:
[----:B----4-:R4:W0:Y:S02]  /*147b0*/  SYNCS.PHASECHK.TRANS64.TRYWAIT P0, [R3+URZ], R2 ;  /* 0x00000002030075a7 */ /* 0x010824000800017f */
[----:B0-----:R-:W-:Y:S05]  /*147c0*/  @!P0 NANOSLEEP.SYNCS 0x989680 ;  /* 0x009896800000895d */ /* 0x001fea0003900000 */
[----:B------:R-:W0:Y:S02]  /*147d0*/  @!P0 SYNCS.PHASECHK.TRANS64 P0, [R3+URZ], R2 ;  /* 0x00000002030085a7 */ /* 0x000e24000800007f */
[----:B0-----:R-:W-:Y:S05]  /*147e0*/  @!P0 BRA `(.L_x_9143) ;  /* 0xfffffffc00f08947 */ /* 0x001fea000383ffff */
.L_x_9136:
[----:B------:R-:W-:Y:S05]  /*147f0*/  BSYNC B0 ;  /* 0x0000000000007941 */ /* 0x000fea0003800000 */
.L_x_9135:
[----:B------:R-:W-:Y:S05]  /*14800*/  EXIT ;  /* 0x000000000000794d */ /* 0x000fea0003800000 */
.L_x_8962:
[----:B0-----:R0:W1:Y:S02]  /*14810*/  SYNCS.PHASECHK.TRANS64.TRYWAIT P0, [R9+URZ+0x22800], R0 ;  /* 0x02280000090075a7 */ /* 0x001064000800017f */
[----:B-1----:R-:W-:Y:S05]  /*14820*/  @!P0 NANOSLEEP.SYNCS 0x989680 ;  /* 0x009896800000895d */ /* 0x002fea0003900000 */
[----:B------:R-:W1:Y:S02]  /*14830*/  @!P0 SYNCS.PHASECHK.TRANS64 P0, [R9+URZ+0x22800], R0 ;  /* 0x02280000090085a7 */ /* 0x000e64000800007f */
[----:B-1----:R-:W-:Y:S05]  /*14840*/  @!P0 BRA `(.L_x_8962) ;  /* 0xfffffffc00f08947 */ /* 0x002fea000383ffff */
[----:B------:R-:W-:Y:S05]  /*14850*/  BRA `(.L_x_9144) ;  /* 0xfffffed4000c7947 */ /* 0x000fea000383ffff */
.L_x_8966:
[----:B-1----:R1:W2:Y:S02]  /*14860*/  SYNCS.PHASECHK.TRANS64.TRYWAIT P1, [R7+URZ+0x22830], R12 ;  /* 0x0228300c070075a7 */ /* 0x0022a4000802017f */
[----:B--2---:R-:W-:Y:S05]  /*14870*/  @!P1 NANOSLEEP.SYNCS 0x989680 ;  /* 0x009896800000995d */ /* 0x004fea0003900000 */
[----:B------:R-:W2:Y:S02]  /*14880*/  @!P1 SYNCS.PHASECHK.TRANS64 P1, [R7+URZ+0x22830], R12 ;  /* 0x0228300c070095a7 */ /* 0x000ea4000802007f */
[----:B--2---:R-:W-:Y:S05]  /*14890*/  @!P1 BRA `(.L_x_8966) ;  /* 0xfffffffc00f09947 */ /* 0x004fea000383ffff */
[----:B------:R-:W-:Y:S05]  /*148a0*/  BRA `(.L_x_8965) ;  /* 0xfffffed400387947 */ /* 0x000fea000383ffff */
.L_x_8978:
[----:B---3--:R3:W4:Y:S02]  /*148b0*/  SYNCS.PHASECHK.TRANS64.TRYWAIT P1, [R7+URZ+0x22850], R12 ;  /* 0x0228500c070075a7 */ /* 0x008724000802017f */
[----:B----4-:R-:W-:Y:S05]  /*148c0*/  @!P1 NANOSLEEP.SYNCS 0x989680 ;  /* 0x009896800000995d */ /* 0x010fea0003900000 */
[----:B------:R-:W4:Y:S02]  /*148d0*/  @!P1 SYNCS.PHASECHK.TRANS64 P1, [R7+URZ+0x22850], R12 ;  /* 0x0228500c070095a7 */ /* 0x000f24000802007f */
[----:B----4-:R-:W-:Y:S05]  /*148e0*/  @!P1 BRA `(.L_x_8978) ;  /* 0xfffffffc00f09947 */ /* 0x010fea000383ffff */
[----:B------:R-:W-:Y:S05]  /*148f0*/  BRA `(.L_x_8977) ;  /* 0xfffffef400c47947 */ /* 0x000fea000383ffff */
.L_x_8986:
[----:B-1----:R-:W-:-:S04]  /*14900*/  IMAD.U32 R9, RZ, RZ, UR27 ;  /* 0x0000001bff097e24 */ /* 0x002fc8000f8e00ff */
[----:B------:R1:W2:Y:S03]  /*14910*/  SYNCS.PHASECHK.TRANS64.TRYWAIT P1, [R9+URZ+0x22830], R12 ;  /* 0x0228300c090075a7 */ /* 0x0002a6000802017f */
[----:B--2---:R-:W-:Y:S05]  /*14920*/  @!P1 NANOSLEEP.SYNCS 0x989680 ;  /* 0x009896800000995d */ /* 0x004fea0003900000 */
[----:B------:R-:W2:Y:S02]  /*14930*/  @!P1 SYNCS.PHASECHK.TRANS64 P1, [R9+URZ+0x22830], R12 ;  /* 0x0228300c090095a7 */ /* 0x000ea4000802007f */
[----:B--2---:R-:W-:Y:S05]  /*14940*/  @!P1 BRA `(.L_x_8986) ;  /* 0xfffffffc00ec9947 */ /* 0x004fea000383ffff */
[----:B------:R-:W-:Y:S05]  /*14950*/  BRA `(.L_x_8985) ;  /* 0xfffffefc004c7947 */ /* 0x000fea000383ffff */
.L_x_8998:
[----:B--2---:R2:W3:Y:S02]  /*14960*/  SYNCS.PHASECHK.TRANS64.TRYWAIT P1, [R9+URZ+0x22850], R12 ;  /* 0x0228500c090075a7 */ /* 0x0044e4000802017f */
[----:B---3--:R-:W-:Y:S05]  /*14970*/  @!P1 NANOSLEEP.SYNCS 0x989680 ;  /* 0x009896800000995d */ /* 0x008fea0003900000 */
[----:B------:R-:W3:Y:S02]  /*14980*/  @!P1 SYNCS.PHASECHK.TRANS64 P1, [R9+URZ+0x22850], R12 ;  /* 0x0228500c090095a7 */ /* 0x000ee4000802007f */
[----:B---3--:R-:W-:Y:S05]  /*14990*/  @!P1 BRA `(.L_x_8998) ;  /* 0xfffffffc00f09947 */ /* 0x008fea000383ffff */
[----:B------:R-:W-:Y:S05]  /*149a0*/  BRA `(.L_x_8997) ;  /* 0xffffff2400f87947 */ /* 0x000fea000383ffff */
.L_x_9007:
[----:B---3--:R-:W-:-:S04]  /*149b0*/  IMAD.U32 R0, RZ, RZ, UR24 ;  /* 0x00000018ff007e24 */ /* 0x008fc8000f8e00ff */
[----:B------:R3:W4:Y:S03]  /*149c0*/  SYNCS.PHASECHK.TRANS64.TRYWAIT P2, [R0+URZ+0x22830], R7 ;  /* 0x02283007000075a7 */ /* 0x000726000804017f */
[----:B----4-:R-:W-:Y:S05]  /*149d0*/  @!P2 NANOSLEEP.SYNCS 0x989680 ;  /* 0x009896800000a95d */ /* 0x010fea0003900000 */
[----:B------:R-:W4:Y:S02]  /*149e0*/  @!P2 SYNCS.PHASECHK.TRANS64 P2, [R0+URZ+0x22830], R7 ;  /* 0x022830070000a5a7 */ /* 0x000f24000804007f */
[----:B----4-:R-:W-:Y:S05]  /*149f0*/  @!P2 BRA `(.L_x_9007) ;  /* 0xfffffffc00eca947 */ /* 0x010fea000383ffff */
[----:B------:R-:W-:Y:S05]  /*14a00*/  BRA `(.L_x_9006) ;  /* 0xffffff2c009c7947 */ /* 0x000fea000383ffff */
.L_x_9011:
[----:B-1----:R1:W3:Y:S02]  /*14a10*/  SYNCS.PHASECHK.TRANS64.TRYWAIT P2, [R182+URZ+0x22850], R7 ;  /* 0x02285007b60075a7 */ /* 0x0022e4000804017f */
[----:B---3--:R-:W-:Y:S05]  /*14a20*/  @!P2 NANOSLEEP.SYNCS 0x989680 ;  /* 0x009896800000a95d */ /* 0x008fea0003900000 */
[----:B------:R-:W3:Y:S02]  /*14a30*/  @!P2 SYNCS.PHASECHK.TRANS64 P2, [R182+URZ+0x22850], R7 ;  /* 0x02285007b600a5a7 */ /* 0x000ee4000804007f */
[----:B---3--:R-:W-:Y:S05]  /*14a40*/  @!P2 BRA `(.L_x_9011) ;  /* 0xfffffffc00f0a947 */ /* 0x008fea000383ffff */
[----:B------:R-:W-:Y:S05]  /*14a50*/  BRA `(.L_x_9010) ;  /* 0xffffff4400bc7947 */ /* 0x000fea000383ffff */
.L_x_9017:
[----:B-1----:R-:W-:-:S04]  /*14a60*/  IMAD.U32 R9, RZ, RZ, UR7 ;  /* 0x00000007ff097e24 */ /* 0x002fc8000f8e00ff */
[----:B------:R1:W2:Y:S03]  /*14a70*/  SYNCS.PHASECHK.TRANS64.TRYWAIT P1, [R9+URZ+0x22830], R10 ;  /* 0x0228300a090075a7 */ /* 0x0002a6000802017f */
[----:B--2---:R-:W-:Y:S05]  /*14a80*/  @!P1 NANOSLEEP.SYNCS 0x989680 ;  /* 0x009896800000995d */ /* 0x004fea0003900000 */
[----:B------:R-:W2:Y:S02]  /*14a90*/  @!P1 SYNCS.PHASECHK.TRANS64 P1, [R9+URZ+0x22830], R10 ;  /* 0x0228300a090095a7 */ /* 0x000ea4000802007f */
[----:B--2---:R-:W-:Y:S05]  /*14aa0*/  @!P1 BRA `(.L_x_9017) ;  /* 0xfffffffc00ec9947 */ /* 0x004fea000383ffff */
[----:B------:R-:W-:Y:S05]  /*14ab0*/  BRA `(.L_x_9016) ;  /* 0xffffff4800e07947 */ /* 0x000fea000383ffff */
.L_x_9029:
[----:B--2---:R2:W3:Y:S02]  /*14ac0*/  SYNCS.PHASECHK.TRANS64.TRYWAIT P1, [R9+URZ+0x22850], R10 ;  /* 0x0228500a090075a7 */ /* 0x0044e4000802017f */
[----:B---3--:R-:W-:Y:S05]  /*14ad0*/  @!P1 NANOSLEEP.SYNCS 0x989680 ;  /* 0x009896800000995d */ /* 0x008fea0003900000 */
[----:B------:R-:W3:Y:S02]  /*14ae0*/  @!P1 SYNCS.PHASECHK.TRANS64 P1, [R9+URZ+0x22850], R10 ;  /* 0x0228500a090095a7 */ /* 0x000ee4000802007f */
[----:B---3--:R-:W-:Y:S05]  /*14af0*/  @!P1 BRA `(.L_x_9029) ;  /* 0xfffffffc00f09947 */ /* 0x008fea000383ffff */
[----:B------:R-:W-:Y:S05]  /*14b00*/  BRA `(.L_x_9028) ;  /* 0xffffff74008c7947 */ /* 0x000fea000383ffff */
.L_x_9077:
        /* <DEDUP_REMOVED lines=11> */
.L_x_9146:
[----:B------:R-:W-:Y:S05]  /*14bc0*/  BSYNC B0 ;  /* 0x0000000000007941 */ /* 0x000fea0003800000 */
.L_x_9145:
[----:B------:R-:W-:Y:S05]  /*14bd0*/  BRA `(.L_x_9147) ;  /* 0xffffffc800607947 */ /* 0x000fea000383ffff */
.L_x_9078:
[----:B------:R-:W-:Y:S01]  /*14be0*/  BSSY B0, `(.L_x_9148) ;  /* 0x0000006000007945 */ /* 0x000fe20003800000 */
[----:B------:R-:W-:-:S07]  /*14bf0*/  IMAD.MOV.U32 R15, RZ, RZ, -0x1 ;  /* 0xffffffffff0f7424 */ /* 0x000fce00078e00ff */
[----:B0-----:R-:W-:Y:S05]  /*14c00*/  WARPSYNC.COLLECTIVE R15, `(.L_x_9149) ;  /* 0x000000000f0c7348 */ /* 0x001fea0003c00000 */
[----:B------:R-:W-:Y:S02]  /*14c10*/  ELECT P6, UR62, PT ;  /* 0x00000000003e782f */ /* 0x000fe400038c0000 */
[----:B------:R-:W-:Y:S01]  /*14c20*/  MOV R14, UR62 ;  /* 0x0000003e000e7c02 */ /* 0x000fe20008000f00 */
[----:B0-----:R-:W-:Y:S10]  /*14c30*/  ENDCOLLECTIVE ;  /* 0x000000000000791b */ /* 0x001ff40003800000 */
.L_x_9149:
[----:B------:R-:W-:Y:S05]  /*14c40*/  BSYNC B0 ;  /* 0x0000000000007941 */ /* 0x000fea0003800000 */
.L_x_9148:
[----:B------:R-:W-:Y:S05]  /*14c50*/  BRA `(.L_x_9150) ;  /* 0xffffffc800507947 */ /* 0x000fea000383ffff */
.L_x_9081:
[----:B-1----:R1:W2:Y:S02]  /*14c60*/  SYNCS.PHASECHK.TRANS64.TRYWAIT P0, [R9+URZ+0x22840], R10 ;  /* 0x0228400a090075a7 */ /* 0x0022a4000800017f */
[----:B--2---:R-:W-:Y:S05]  /*14c70*/  @!P0 NANOSLEEP.SYNCS 0x989680 ;  /* 0x009896800000895d */ /* 0x004fea0003900000 */
[----:B------:R-:W2:Y:S02]  /*14c80*/  @!P0 SYNCS.PHASECHK.TRANS64 P0, [R9+URZ+0x22840], R10 ;  /* 0x0228400a090085a7 */ /* 0x000ea4000800007f */
[----:B--2---:R-:W-:Y:S05]  /*14c90*/  @!P0 BRA `(.L_x_9081) ;  /* 0xfffffffc00f08947 */ /* 0x004fea000383ffff */
[----:B------:R-:W-:Y:S05]  /*14ca0*/  BRA `(.L_x_9151) ;  /* 0xffffffc800b87947 */ /* 0x000fea000383ffff */
.L_x_9084:
        /* <DEDUP_REMOVED lines=8> */
.L_x_9087:
[----:B-1----:R1:W2:Y:S02]  /*14d30*/  SYNCS.PHASECHK.TRANS64.TRYWAIT P0, [R6+URZ+0x22860], R9 ;  /* 0x02286009060075a7 */ /* 0x0022a4000800017f */
[----:B--2---:R-:W-:Y:S05]  /*14d40*/  @!P0 NANOSLEEP.SYNCS 0x989680 ;  /* 0x009896800000895d */ /* 0x004fea0003900000 */
[----:B------:R-:W2:Y:S02]  /*14d50*/  @!P0 SYNCS.PHASECHK.TRANS64 P0, [R6+URZ+0x22860], R9 ;  /* 0x02286009060085a7 */ /* 0x000ea4000800007f */
[----:B--2---:R-:W-:Y:S05]  /*14d60*/  @!P0 BRA `(.L_x_9087) ;  /* 0xfffffffc00f08947 */ /* 0x004fea000383ffff */
[----:B------:R-:W-:Y:S05]  /*14d70*/  BRA `(.L_x_9153) ;  /* 0xffffffcc00b07947 */ /* 0x000fea000383ffff */
.L_x_9096:
[----:B-1----:R1:W2:Y:S02]  /*14d80*/  SYNCS.PHASECHK.TRANS64.TRYWAIT P0, [R2+URZ+0x22840], R3 ;  /* 0x02284003020075a7 */ /* 0x0022a4000800017f */
[----:B--2---:R-:W-:Y:S05]  /*14d90*/  @!P0 NANOSLEEP.SYNCS 0x989680 ;  /* 0x009896800000895d */ /* 0x004fea0003900000 */
[----:B------:R-:W2:Y:S02]  /*14da0*/  @!P0 SYNCS.PHASECHK.TRANS64 P0, [R2+URZ+0x22840], R3 ;  /* 0x02284003020085a7 */ /* 0x000ea4000800007f */
[----:B--2---:R-:W-:Y:S05]  /*14db0*/  @!P0 BRA `(.L_x_9096) ;  /* 0xfffffffc00f08947 */ /* 0x004fea000383ffff */
[----:B------:R-:W-:Y:S05]  /*14dc0*/  BRA `(.L_x_9154) ;  /* 0xffffffd400347947 */ /* 0x000fea000383ffff */
.L_x_9098:
[----:B--2---:R2:W3:Y:S02]  /*14dd0*/  SYNCS.PHASECHK.TRANS64.TRYWAIT P0, [R2+URZ+0x22860], R3 ;  /* 0x02286003020075a7 */ /* 0x0044e4000800017f */
[----:B---3--:R-:W-:Y:S05]  /*14de0*/  @!P0 NANOSLEEP.SYNCS 0x989680 ;  /* 0x009896800000895d */ /* 0x008fea0003900000 */
[----:B------:R-:W3:Y:S02]  /*14df0*/  @!P0 SYNCS.PHASECHK.TRANS64 P0, [R2+URZ+0x22860], R3 ;  /* 0x02286003020085a7 */ /* 0x000ee4000800007f */
[----:B---3--:R-:W-:Y:S05]  /*14e00*/  @!P0 BRA `(.L_x_9098) ;  /* 0xfffffffc00f08947 */ /* 0x008fea000383ffff */
[----:B------:R-:W-:Y:S05]  /*14e10*/  BRA `(.L_x_9155) ;  /* 0xffffffd400a47947 */ /* 0x000fea000383ffff */
.L_x_9103:
[----:B--2---:R2:W3:Y:S02]  /*14e20*/  SYNCS.PHASECHK.TRANS64.TRYWAIT P0, [R2+URZ+0x22840], R3 ;  /* 0x02284003020075a7 */ /* 0x0044e4000800017f */
[----:B---3--:R-:W-:Y:S05]  /*14e30*/  @!P0 NANOSLEEP.SYNCS 0x989680 ;  /* 0x009896800000895d */ /* 0x008fea0003900000 */
[----:B------:R-:W3:Y:S02]  /*14e40*/  @!P0 SYNCS.PHASECHK.TRANS64 P0, [R2+URZ+0x22840], R3 ;  /* 0x02284003020085a7 */ /* 0x000ee4000800007f */
[----:B---3--:R-:W-:Y:S05]  /*14e50*/  @!P0 BRA `(.L_x_9103) ;  /* 0xfffffffc00f08947 */ /* 0x008fea000383ffff */
[----:B------:R-:W-:Y:S05]  /*14e60*/  BRA `(.L_x_9156) ;  /* 0xffffffd800f87947 */ /* 0x000fea000383ffff */
.L_x_9105:
[----:B0-----:R0:W1:Y:S02]  /*14e70*/  SYNCS.PHASECHK.TRANS64.TRYWAIT P1, [R2+URZ+0x22860], R3 ;  /* 0x02286003020075a7 */ /* 0x001064000802017f */
[----:B-1----:R-:W-:Y:S05]  /*14e80*/  @!P1 NANOSLEEP.SYNCS 0x989680 ;  /* 0x009896800000995d */ /* 0x002fea0003900000 */
[----:B------:R-:W1:Y:S02]  /*14e90*/  @!P1 SYNCS.PHASECHK.TRANS64 P1, [R2+URZ+0x22860], R3 ;  /* 0x02286003020095a7 */ /* 0x000e64000802007f */
[----:B-1----:R-:W-:Y:S05]  /*14ea0*/  @!P1 BRA `(.L_x_9105) ;  /* 0xfffffffc00f09947 */ /* 0x002fea000383ffff */
[----:B------:R-:W-:Y:S05]  /*14eb0*/  BRA `(.L_x_9157) ;  /* 0xffffffdc00647947 */ /* 0x000fea000383ffff */
.L_x_9110:
[----:B---3--:R3:W4:Y:S02]  /*14ec0*/  SYNCS.PHASECHK.TRANS64.TRYWAIT P0, [R2+URZ+0x22840], R3 ;  /* 0x02284003020075a7 */ /* 0x008724000800017f */
[----:B----4-:R-:W-:Y:S05]  /*14ed0*/  @!P0 NANOSLEEP.SYNCS 0x989680 ;  /* 0x009896800000895d */ /* 0x010fea0003900000 */
[----:B------:R-:W4:Y:S02]  /*14ee0*/  @!P0 SYNCS.PHASECHK.TRANS64 P0, [R2+URZ+0x22840], R3 ;  /* 0x02284003020085a7 */ /* 0x000f24000800007f */
[----:B----4-:R-:W-:Y:S05]  /*14ef0*/  @!P0 BRA `(.L_x_9110) ;  /* 0xfffffffc00f08947 */ /* 0x010fea000383ffff */
[----:B------:R-:W-:Y:S05]  /*14f00*/  BRA `(.L_x_9158) ;  /* 0xffffffe000947947 */ /* 0x000fea000383ffff */
.L_x_9112:
[----:B0-----:R0:W1:Y:S02]  /*14f10*/  SYNCS.PHASECHK.TRANS64.TRYWAIT P1, [R2+URZ+0x22860], R3 ;  /* 0x02286003020075a7 */ /* 0x001064000802017f */
[----:B-1----:R-:W-:Y:S05]  /*14f20*/  @!P1 NANOSLEEP.SYNCS 0x989680 ;  /* 0x009896800000995d */ /* 0x002fea0003900000 */
[----:B------:R-:W1:Y:S02]  /*14f30*/  @!P1 SYNCS.PHASECHK.TRANS64 P1, [R2+URZ+0x22860], R3 ;  /* 0x02286003020095a7 */ /* 0x000e64000802007f */
[----:B-1----:R-:W-:Y:S05]  /*14f40*/  @!P1 BRA `(.L_x_9112) ;  /* 0xfffffffc00f09947 */ /* 0x002fea000383ffff */
[----:B------:R-:W-:Y:S05]  /*14f50*/  BRA `(.L_x_9159) ;  /* 0xffffffe400047947 */ /* 0x000fea000383ffff */
.L_x_9117:
        /* <DEDUP_REMOVED lines=8> */
.L_x_9161:
[----:B------:R-:W-:Y:S05]  /*14fe0*/  BSYNC B0 ;  /* 0x0000000000007941 */ /* 0x000fea0003800000 */
.L_x_9160:
        /* <DEDUP_REMOVED lines=8> */
.L_x_9162:
[----:B------:R-:W-:Y:S01]  /*15070*/  IMAD.MOV.U32 R7, RZ, RZ, R14 ;  /* 0x000000ffff077224 */ /* 0x000fe200078e000e */
[----:B------:R-:W-:Y:S06]  /*15080*/  BRA `(.L_x_9163) ;  /* 0xffffffe400f87947 */ /* 0x000fec000383ffff */
.L_x_9120:
        /* <DEDUP_REMOVED lines=8> */
.L_x_9165:
[----:B------:R-:W-:Y:S05]  /*15110*/  BSYNC B0 ;  /* 0x0000000000007941 */ /* 0x000fea0003800000 */
.L_x_9164:
        /* <DEDUP_REMOVED lines=10> */
.L_x_9166:
        /* <DEDUP_REMOVED lines=8> */
.L_x_9167:
        /* <DEDUP_REMOVED lines=8> */
.L_x_9168:
        /* <DEDUP_REMOVED lines=8> */
.L_x_9169:
        /* <DEDUP_REMOVED lines=8> */
.L_x_9170:
[----:B------:R-:W-:Y:S05]  /*153c0*/  BRA `(.L_x_9171) ;  /* 0xffffffe400bc7947 */ /* 0x000fea000383ffff */
.L_x_9125:
[----:B------:R-:W-:Y:S01]  /*153d0*/  BSSY B0, `(.L_x_9172) ;  /* 0x0000008000007945 */ /* 0x000fe20003800000 */
[----:B-----5:R-:W-:Y:S02]  /*153e0*/  IMAD.MOV.U32 R13, RZ, RZ, R17 ;  /* 0x000000ffff0d7224 */ /* 0x020fe400078e0011 */
[----:B------:R-:W-:Y:S02]  /*153f0*/  IMAD.MOV.U32 R12, RZ, RZ, 0x1 ;  /* 0x00000001ff0c7424 */ /* 0x000fe400078e00ff */
[----:B------:R-:W-:Y:S02]  /*15400*/  IMAD.MOV.U32 R11, RZ, RZ, RZ ;  /* 0x000000ffff0b7224 */ /* 0x000fe400078e00ff */
[----:B------:R-:W-:-:S07]  /*15410*/  IMAD.MOV.U32 R15, RZ, RZ, -0x1 ;  /* 0xffffffffff0f7424 */ /* 0x000fce00078e00ff */
[----:B0--3--:R-:W-:Y:S05]  /*15420*/  WARPSYNC.COLLECTIVE R15, `(.L_x_9173) ;  /* 0x000000000f087348 */ /* 0x009fea0003c00000 */
[----:B------:R1:W2:Y:S02]  /*15430*/  SHFL.UP P6, R14, R13, R12, R11 ;  /* 0x0400000c0d0e7389 */ /* 0x0002a400000c000b */
[----:B0123--:R-:W-:Y:S01]  /*15440*/  ENDCOLLECTIVE ;  /* 0x000000000000791b */ /* 0x00ffe20003800000 */
.L_x_9173:
[----:B------:R-:W-:Y:S05]  /*15450*/  BSYNC B0 ;  /* 0x0000000000007941 */ /* 0x000fea0003800000 */
.L_x_9172:
        /* <DEDUP_REMOVED lines=10> */
.L_x_9174:
        /* <DEDUP_REMOVED lines=8> */
.L_x_9175:
        /* <DEDUP_REMOVED lines=8> */
.L_x_9176:
        /* <DEDUP_REMOVED lines=8> */
.L_x_9177:
        /* <DEDUP_REMOVED lines=8> */
.L_x_9178:
[----:B------:R-:W-:Y:S05]  /*15700*/  BRA `(.L_x_9179) ;  /* 0xffffffe400a07947 */ /* 0x000fea000383ffff */
.L_x_9127:
[----:B------:R-:W-:Y:S01]  /*15710*/  BSSY B0, `(.L_x_9180) ;  /* 0x0000006000007945 */ /* 0x000fe20003800000 */
[----:B------:R-:W-:Y:S01]  /*15720*/  PLOP3.LUT P6, PT, P6, PT, PT, 0x8, 0x0 ;  /* 0x000000000000781c */ /* 0x000fe200037ce170 */
[----:B------:R-:W-:-:S12]  /*15730*/  IMAD.MOV.U32 R15, RZ, RZ, -0x1 ;  /* 0xffffffffff0f7424 */ /* 0x000fd800078e00ff */
[----:B0-----:R-:W-:Y:S05]  /*15740*/  WARPSYNC.COLLECTIVE R15, `(.L_x_9181) ;  /* 0x000000000f087348 */ /* 0x001fea0003c00000 */
[----:B------:R-:W-:Y:S01]  /*15750*/  VOTE.ANY R14, PT, P6 ;  /* 0x00000000000e7806 */ /* 0x000fe200030e0100 */
[----:B0-----:R-:W-:Y:S06]  /*15760*/  ENDCOLLECTIVE ;  /* 0x000000000000791b */ /* 0x001fec0003800000 */
.L_x_9181:
[----:B------:R-:W-:Y:S05]  /*15770*/  BSYNC B0 ;  /* 0x0000000000007941 */ /* 0x000fea0003800000 */
.L_x_9180:
        /* <DEDUP_REMOVED lines=9> */
.L_x_9182:
[----:B------:R-:W-:Y:S01]  /*15810*/  IMAD.MOV.U32 R17, RZ, RZ, R14 ;  /* 0x000000ffff117224 */ /* 0x000fe200078e000e */
[----:B------:R-:W-:Y:S06]  /*15820*/  BRA `(.L_x_9183) ;  /* 0xffffffe400907947 */ /* 0x000fec000383ffff */
.L_x_9129:
[----:B------:R-:W-:Y:S01]  /*15830*/  BSSY B0, `(.L_x_9184) ;  /* 0x0000007000007945 */ /* 0x000fe20003800000 */
[----:B------:R-:W-:Y:S02]  /*15840*/  IMAD.MOV.U32 R13, RZ, RZ, R2 ;  /* 0x000000ffff0d7224 */ /* 0x000fe400078e0002 */
[----:B------:R-:W-:Y:S02]  /*15850*/  IMAD.MOV.U32 R11, RZ, RZ, 0x1f ;  /* 0x0000001fff0b7424 */ /* 0x000fe400078e00ff */
[----:B------:R-:W-:-:S07]  /*15860*/  IMAD.MOV.U32 R15, RZ, RZ, -0x1 ;  /* 0xffffffffff0f7424 */ /* 0x000fce00078e00ff */
[----:B012---:R-:W-:Y:S05]  /*15870*/  WARPSYNC.COLLECTIVE R15, `(.L_x_9185) ;  /* 0x000000000f087348 */ /* 0x007fea0003c00000 */
[----:B------:R3:W4:Y:S02]  /*15880*/  SHFL.IDX P6, R14, R13, R12, R11 ;  /* 0x0000000c0d0e7389 */ /* 0x00072400000c000b */
[----:B01234-:R-:W-:Y:S01]  /*15890*/  ENDCOLLECTIVE ;  /* 0x000000000000791b */ /* 0x01ffe20003800000 */
.L_x_9185:
[----:B------:R-:W-:Y:S05]  /*158a0*/  BSYNC B0 ;  /* 0x0000000000007941 */ /* 0x000fea0003800000 */
.L_x_9184:
[----:B------:R-:W-:Y:S01]  /*158b0*/  IMAD.MOV.U32 R7, RZ, RZ, R14 ;  /* 0x000000ffff077224 */ /* 0x000fe200078e000e */
[----:B------:R-:W-:Y:S06]  /*158c0*/  BRA `(.L_x_9128) ;  /* 0xffffffe400847947 */ /* 0x000fec000383ffff */
.L_x_9133:
[----:B-1----:R1:W2:Y:S02]  /*158d0*/  SYNCS.PHASECHK.TRANS64.TRYWAIT P0, [R0+URZ+0x22820], R3 ;  /* 0x02282003000075a7 */ /* 0x0022a4000800017f */
[----:B--2---:R-:W-:Y:S05]  /*158e0*/  @!P0 NANOSLEEP.SYNCS 0x989680 ;  /* 0x009896800000895d */ /* 0x004fea0003900000 */
[----:B------:R-:W2:Y:S02]  /*158f0*/  @!P0 SYNCS.PHASECHK.TRANS64 P0, [R0+URZ+0x22820], R3 ;  /* 0x02282003000085a7 */ /* 0x000ea4000800007f */
[----:B--2---:R-:W-:Y:S05]  /*15900*/  @!P0 BRA `(.L_x_9133) ;  /* 0xfffffffc00f08947 */ /* 0x004fea000383ffff */
[----:B------:R-:W-:Y:S05]  /*15910*/  BRA `(.L_x_9186) ;  /* 0xffffffe800f87947 */ /* 0x000fea000383ffff */
.L_x_9134:
        /* <DEDUP_REMOVED lines=11> */
.L_x_9188:
[----:B------:R-:W-:Y:S05]  /*159d0*/  BSYNC B0 ;  /* 0x0000000000007941 */ /* 0x000fea0003800000 */
.L_x_9187:
[----:B------:R-:W-:Y:S05]  /*159e0*/  BRA `(.L_x_9189) ;  /* 0xffffffe800e07947 */ /* 0x000fea000383ffff */
.L_x_9137:
[----:B------:R-:W-:Y:S01]  /*159f0*/  BSSY B1, `(.L_x_9190) ;  /* 0x0000006000017945 */ /* 0x000fe20003800000 */
[----:B------:R-:W-:-:S07]  /*15a00*/  IMAD.MOV.U32 R15, RZ, RZ, -0x1 ;  /* 0xffffffffff0f7424 */ /* 0x000fce00078e00ff */
[----:B012---:R-:W-:Y:S05]  /*15a10*/  WARPSYNC.COLLECTIVE R15, `(.L_x_9191) ;  /* 0x000000000f0c7348 */ /* 0x007fea0003c00000 */
[----:B------:R-:W-:Y:S02]  /*15a20*/  ELECT P6, UR62, PT ;  /* 0x00000000003e782f */ /* 0x000fe400038c0000 */
[----:B------:R-:W-:Y:S01]  /*15a30*/  MOV R14, UR62 ;  /* 0x0000003e000e7c02 */ /* 0x000fe20008000f00 */
[----:B012---:R-:W-:Y:S10]  /*15a40*/  ENDCOLLECTIVE ;  /* 0x000000000000791b */ /* 0x007ff40003800000 */
.L_x_9191:
[----:B------:R-:W-:Y:S05]  /*15a50*/  BSYNC B1 ;  /* 0x0000000000017941 */ /* 0x000fea0003800000 */
.L_x_9190:
[----:B------:R-:W-:Y:S05]  /*15a60*/  BRA `(.L_x_9192) ;  /* 0xffffffe800d87947 */ /* 0x000fea000383ffff */
.L_x_9139:
[----:B-1----:R1:W2:Y:S02]  /*15a70*/  SYNCS.PHASECHK.TRANS64.TRYWAIT P0, [R6+URZ], R5 ;  /* 0x00000005060075a7 */ /* 0x0022a4000800017f */
[----:B--2---:R-:W-:Y:S05]  /*15a80*/  @!P0 NANOSLEEP.SYNCS 0x989680 ;  /* 0x009896800000895d */ /* 0x004fea0003900000 */
[----:B------:R-:W2:Y:S02]  /*15a90*/  @!P0 SYNCS.PHASECHK.TRANS64 P0, [R6+URZ], R5 ;  /* 0x00000005060085a7 */ /* 0x000ea4000800007f */
[----:B--2---:R-:W-:Y:S05]  /*15aa0*/  @!P0 BRA `(.L_x_9139) ;  /* 0xfffffffc00f08947 */ /* 0x004fea000383ffff */
[----:B------:R-:W-:Y:S05]  /*15ab0*/  BRA `(.L_x_9193) ;  /* 0xffffffec00147947 */ /* 0x000fea000383ffff */
.L_x_9140:
[----:B--2---:R2:W3:Y:S02]  /*15ac0*/  SYNCS.PHASECHK.TRANS64.TRYWAIT P0, [R7+URZ], R2 ;  /* 0x00000002070075a7 */ /* 0x0044e4000800017f */
[----:B---3--:R-:W-:Y:S05]  /*15ad0*/  @!P0 NANOSLEEP.SYNCS 0x989680 ;  /* 0x009896800000895d */ /* 0x008fea0003900000 */
[----:B------:R-:W3:Y:S02]  /*15ae0*/  @!P0 SYNCS.PHASECHK.TRANS64 P0, [R7+URZ], R2 ;  /* 0x00000002070085a7 */ /* 0x000ee4000800007f */
[----:B---3--:R-:W-:Y:S05]  /*15af0*/  @!P0 BRA `(.L_x_9140) ;  /* 0xfffffffc00f08947 */ /* 0x008fea000383ffff */
[----:B------:R-:W-:Y:S05]  /*15b00*/  BRA `(.L_x_9194) ;  /* 0xffffffec00087947 */ /* 0x000fea000383ffff */
.L_x_9142:
[----:B---3--:R3:W4:Y:S02]  /*15b10*/  SYNCS.PHASECHK.TRANS64.TRYWAIT P0, [R4+URZ], R5 ;  /* 0x00000005040075a7 */ /* 0x008724000800017f */
[----:B----4-:R-:W-:Y:S05]  /*15b20*/  @!P0 NANOSLEEP.SYNCS 0x989680 ;  /* 0x009896800000895d */ /* 0x010fea0003900000 */
[----:B------:R-:W4:Y:S02]  /*15b30*/  @!P0 SYNCS.PHASECHK.TRANS64 P0, [R4+URZ], R5 ;  /* 0x00000005040085a7 */ /* 0x000f24000800007f */
[----:B----4-:R-:W-:Y:S05]  /*15b40*/  @!P0 BRA `(.L_x_9142) ;  /* 0xfffffffc00f08947 */ /* 0x010fea000383ffff */
[----:B------:R-:W-:Y:S05]  /*15b50*/  BRA `(.L_x_9195) ;  /* 0xffffffec00107947 */ /* 0x000fea000383ffff */
.L_x_9196:
        /* <DEDUP_REMOVED lines=10> */
.L_x_11967:


//--------------------- .text._ZN7cutlass13device_kernelIN5flash11enable_sm90INS1_16FlashAttnFwdSm90INS1_25CollectiveMainloopFwdSm90ILi2EN4cute5tupleIJNS5_1CILi1EEES8_S8_EEENS6_IJNS7_ILi128EEENS7_ILi96EEENS7_ILi64EEEEEELi256ENS_6half_tEfNS_4arch4Sm90ELb0ELb1ELb0ELb1ELb0ELb1ELb0ELb1ELb0ELb0ELb0ELb0EEENS1_21CollectiveEpilogueFwdINS6_IJSA_NS7_ILi256EEESB_EEES9_SE_SG_Li256ELb1ELb0ELb0ELb0EEENS1_36VarlenDynamicPersistentTileSchedulerILi128ELi96ELi256ELi32ELb0ELb0ELb1ELb1ELb0ELb1EEEEEEEEEvNT_6ParamsE --------------------------
	.section	.text._ZN7cutlass13device_kernelIN5flash11enable_sm90INS1_16FlashAttnFwdSm90INS1_25CollectiveMainloopFwdSm90ILi2EN4cute5tupleIJNS5_1CILi1EEES8_S8_EEENS6_IJNS7_ILi128EEENS7_ILi96EEENS7_ILi64EEEEEELi256ENS_6half_tEfNS_4arch4Sm90ELb0ELb1ELb0ELb1ELb0ELb1ELb0ELb1ELb0ELb0ELb0ELb0EEENS1_21CollectiveEpilogueFwdINS6_IJSA_NS7_ILi256EEESB_EEES9_SE_SG_Li256ELb1ELb0ELb0ELb0EEENS1_36VarlenDynamicPersistentTileSchedulerILi128ELi96ELi256ELi32ELb0ELb0ELb1ELb1ELb0ELb1EEEEEEEEEvNT_6ParamsE,"ax",@progbits
	.align	128
.text._ZN7cutlass13device_kernelIN5flash11enable_sm90INS1_16FlashAttnFwdSm90INS1_25CollectiveMainloopFwdSm90ILi2EN4cute5tupleIJNS5_1CILi1EEES8_S8_EEENS6_IJNS7_ILi128EEENS7_ILi96EEENS7_ILi64EEEEEELi256ENS_6half_tEfNS_4arch4Sm90ELb0ELb1ELb0ELb1ELb0ELb1ELb0ELb1ELb0ELb0ELb0ELb0EEENS1_21CollectiveEpilogueFwdINS6_IJSA_NS7_ILi256EEESB_EEES9_SE_SG_Li256ELb1ELb0ELb0ELb0EEENS1_36VarlenDynamicPersistentTileSchedulerILi128ELi96ELi256ELi32ELb0ELb0ELb1ELb1ELb0ELb1EEEEEEEEEvNT_6ParamsE:
        .type           _ZN7cutlass13device_kernelIN5flash11enable_sm90INS1_16FlashAttnFwdSm90INS1_25CollectiveMainloopFwdSm90ILi2EN4cute5tupleIJNS5_1CILi1EEES8_S8_EEENS6_IJNS7_ILi128EEENS7_ILi96EEENS7_ILi64EEEEEELi256ENS_6half_tEfNS_4arch4Sm90ELb0ELb1ELb0ELb1ELb0ELb1ELb0ELb1ELb0ELb0ELb0ELb0EEENS1_21CollectiveEpilogueFwdINS6_IJSA_NS7_ILi256EEESB_EEES9_SE_SG_Li256ELb1ELb0ELb0ELb0EEENS1_36VarlenDynamicPersistentTileSchedulerILi128ELi96ELi256ELi32ELb0ELb0ELb1ELb1ELb0ELb1EEEEEEEEEvNT_6ParamsE,@function
        .size           _ZN7cutlass13device_kernelIN5flash11enable_sm90INS1_16FlashAttnFwdSm90INS1_25CollectiveMainloopFwdSm90ILi2EN4cute5tupleIJNS5_1CILi1EEES8_S8_EEENS6_IJNS7_ILi128EEENS7_ILi96EEENS7_ILi64EEEEEELi256ENS_6half_tEfNS_4arch4Sm90ELb0ELb1ELb0ELb1ELb0ELb1ELb0ELb1ELb0ELb0ELb0ELb0EEENS1_21CollectiveEpilogueFwdINS6_IJSA_NS7_ILi256EEESB_EEES9_SE_SG_Li256ELb1ELb0ELb0ELb0EEENS1_36VarlenDynamicPersistentTileSchedulerILi128ELi96ELi256ELi32ELb0ELb0ELb1ELb1ELb0ELb1EEEEEEEEEvNT_6ParamsE,(.L_x_11968 - _ZN7cutlass13device_kernelIN5flash11enable_sm90INS1_16FlashAttnFwdSm90INS1_25CollectiveMainloopFwdSm90ILi2EN4cute5tupleIJNS5_1CILi1EEES8_S8_EEENS6_IJNS7_ILi128EEENS7_ILi96EEENS7_ILi64EEEEEELi256ENS_6half_tEfNS_4arch4Sm90ELb0ELb1ELb0ELb1ELb0ELb1ELb0ELb1ELb0ELb0ELb0ELb0EEENS1_21CollectiveEpilogueFwdINS6_IJSA_NS7_ILi256EEESB_EEES9_SE_SG_Li256ELb1ELb0ELb0ELb0EEENS1_36VarlenDynamicPersistentTileSchedulerILi128ELi96ELi256ELi32ELb0ELb0ELb1ELb1ELb0ELb1EEEEEEEEEvNT_6ParamsE)
        .other          _ZN7cutlass13device_kernelIN5flash11enable_sm90INS1_16FlashAttnFwdSm90INS1_25CollectiveMainloopFwdSm90ILi2EN4cute5tupleIJNS5_1CILi1EEES8_S8_EEENS6_IJNS7_ILi128EEENS7_ILi96EEENS7_ILi64EEEEEELi256ENS_6half_tEfNS_4arch4Sm90ELb0ELb1ELb0ELb1ELb0ELb1ELb0ELb1ELb0ELb0ELb0ELb0EEENS1_21CollectiveEpilogueFwdINS6_IJSA_NS7_ILi256EEESB_EEES9_SE_SG_Li256ELb1ELb0ELb0ELb0EEENS1_36VarlenDynamicPersistentTileSchedulerILi128ELi96ELi256ELi32ELb0ELb0ELb1ELb1ELb0ELb1EEEEEEEEEvNT_6ParamsE,@"STO_CUDA_ENTRY STV_DEFAULT"
_ZN7cutlass13device_kernelIN5flash11enable_sm90INS1_16FlashAttnFwdSm90INS1_25CollectiveMainloopFwdSm90ILi2EN4cute5tupleIJNS5_1CILi1EEES8_S8_EEENS6_IJNS7_ILi128EEENS7_ILi96EEENS7_ILi64EEEEEELi256ENS_6half_tEfNS_4arch4Sm90ELb0ELb1ELb0ELb1ELb0ELb1ELb0ELb1ELb0ELb0ELb0ELb0EEENS1_21CollectiveEpilogueFwdINS6_IJSA_NS7_ILi256EEESB_EEES9_SE_SG_Li256ELb1ELb0ELb0ELb0EEENS1_36VarlenDynamicPersistentTileSchedulerILi128ELi96ELi256ELi32ELb0ELb0ELb1ELb1ELb0ELb1EEEEEEEEEvNT_6ParamsE:
        /* <DEDUP_REMOVED lines=26> */
.L_x_9198:
[----:B------:R-:W-:Y:S05]  /*01a0*/  BSYNC B0 ;  /* 0x0000000000007941 */ /* 0x000fea0003800000 */
.L_x_9197:
[----:B------:R-:W-:Y:S01]  /*01b0*/  VOTEU.ANY UP0, P0 ;  /* 0x00000000003f7886 */ /* 0x000fe20000000100 */
[----:B------:R-:W0:Y:S01]  /*01c0*/  SHFL.IDX PT, R2, R0, RZ, 0x1f ;  /* 0x00001fff00027589 */ /* 0x000e2200000e0000 */
[----:B------:R-:W-:Y:S01]  /*01d0*/  UMOV UR4, 0x1 ;  /* 0x0000000100047882 */ /* 0x000fe20000000000 */
[----:B------:R-:W-:Y:S01]  /*01e0*/  UMOV UR7, 0x100 ;  /* 0x0000010000077882 */ /* 0x000fe20000000000 */
[----:B------:R-:W-:Y:S01]  /*01f0*/  SHF.R.U32.HI R4, RZ, 0x7, R3 ;  /* 0x00000007ff047819 */ /* 0x000fe20000011603 */
[----:B------:R-:W1:Y:S01]  /*0200*/  @UP0 S2UR UR8, SR_CgaCtaId ;  /* 0x00000000000809c3 */ /* 0x000e620000008800 */
[----:B------:R-:W-:Y:S01]  /*0210*/  @UP0 UMOV UR6, 0x400 ;  /* 0x0000040000060882 */ /* 0x000fe20000000000 */
[----:B------:R-:W-:-:S04]  /*0220*/  @UP0 UIADD3 UR4, -UR4, 0x100000, URZ ;  /* 0x0010000004040890 */ /* 0x000fc8000fffe13f */
[----:B------:R-:W-:Y:S02]  /*0230*/  @UP0 USHF.L.U32 UR5, UR4, 0xb, URZ ;  /* 0x0000000b04050899 */ /* 0x000fe4000800063f */
[----:B------:R-:W-:Y:S01]  /*0240*/  @UP0 USHF.L.U32 UR4, UR4, 0x1, URZ ;  /* 0x0000000104040899 */ /* 0x000fe2000800063f */
[----:B------:R-:W-:Y:S01]  /*0250*/  VOTEU.ANY UP1, P0 ;  /* 0x00000000003f7886 */ /* 0x000fe20000020100 */
[----:B0-----:R-:W-:Y:S02]  /*0260*/  ISETP.NE.AND P1, PT, R2, RZ, PT ;  /* 0x000000ff0200720c */ /* 0x001fe40003f25270 */
[----:B------:R0:W2:Y:S01]  /*0270*/  SHFL.IDX PT, R2, R4, RZ, 0x1f ;  /* 0x00001fff04027589 */ /* 0x0000a200000e0000 */
[----:B-1----:R-:W-:Y:S02]  /*0280*/  @UP0 ULEA UR8, UR8, UR6, 0x18 ;  /* 0x0000000608080291 */ /* 0x002fe4000f8ec03f */
[----:B------:R-:W-:-:S04]  /*0290*/  @UP0 UIADD3 UR6, -UR7, 0x100000, URZ ;  /* 0x0010000007060890 */ /* 0x000fc8000fffe13f */
[----:B------:R-:W-:Y:S02]  /*02a0*/  @UP0 USHF.L.U32 UR7, UR6, 0xb, URZ ;  /* 0x0000000b06070899 */ /* 0x000fe4000800063f */
[----:B------:R-:W-:Y:S01]  /*02b0*/  @UP0 USHF.L.U32 UR6, UR6, 0x1, URZ ;  /* 0x0000000106060899 */ /* 0x000fe2000800063f */
[----:B------:R-:W-:Y:S01]  /*02c0*/  VOTEU.ANY UP0, P0 ;  /* 0x00000000003f7886 */ /* 0x000fe20000000100 */
[----:B------:R-:W1:Y:S04]  /*02d0*/  FENCE.VIEW.ASYNC.S ;  /* 0x00000000000073c6 */ /* 0x000e680000000000 */
[----:B-1----:R0:W1:Y:S06]  /*02e0*/  @UP0 SYNCS.EXCH.64 URZ, [UR8+0x22800], UR4 ;  /* 0x02280004083f05b2 */ /* 0x00206c0008000100 */
[----:B------:R0:W3:Y:S02]  /*02f0*/  @UP1 SYNCS.EXCH.64 URZ, [UR8+0x22820], UR6 ;  /* 0x02282006083f15b2 */ /* 0x0000e40008000100 */
[----:B0-----:R-:W-:Y:S05]  /*0300*/  @P1 BRA `(.L_x_9199) ;  /* 0x0000000000481947 */ /* 0x001fea0003800000 */
[----:B------:R-:W0:Y:S01]  /*0310*/  S2UR UR5, SR_CgaCtaId ;  /* 0x00000000000579c3 */ /* 0x000e220000008800 */
        /* <DEDUP_REMOVED lines=15> */
[----:B------:R0:W0:Y:S01]  /*0410*/  SYNCS.EXCH.64 URZ, [UR8+0x22848], UR4 ;  /* 0x02284804083f75b2 */ /* 0x0000220008000100 */
[----:B------:R-:W-:Y:S01]  /*0420*/  NOP ;  /* 0x0000000000007918 */ /* 0x000fe20000000000 */
.L_x_9199:
        /* <DEDUP_REMOVED lines=22> */
.L_x_9200:
        /* <DEDUP_REMOVED lines=18> */
.L_x_9201:
        /* <DEDUP_REMOVED lines=22> */
.L_x_9202:
        /* <DEDUP_REMOVED lines=22> */
.L_x_9203:
[----:B--2---:R-:W-:Y:S01]  /*0970*/  ISETP.NE.AND P0, PT, R2, RZ, PT ;  /* 0x000000ff0200720c */ /* 0x004fe20003f05270 */
[----:B------:R-:W-:Y:S01]  /*0980*/  IMAD.MOV.U32 R2, RZ, RZ, 0x1 ;  /* 0x00000001ff027424 */ /* 0x000fe200078e00ff */
[----:B------:R-:W-:Y:S01]  /*0990*/  NOP ;  /* 0x0000000000007918 */ /* 0x000fe20000000000 */
[----:B------:R-:W-:Y:S01]  /*09a0*/  ULDC.64 UR40, c[0x0][0x208] ;  /* 0x0000820000287ab9 */ /* 0x000fe20000000a00 */
[----:B------:R-:W-:Y:S02]  /*09b0*/  BSSY B7, `(.L_x_9204) ;  /* 0x0001cbf000077945 */ /* 0x000fe40003800000 */
[----:B------:R-:W-:-:S05]  /*09c0*/  SEL R2, R2, 0x2, !P0 ;  /* 0x0000000202027807 */ /* 0x000fca0004000000 */
[----:B------:R2:W-:Y:S01]  /*09d0*/  STL [R1+0x2c], R2 ;  /* 0x00002c0201007387 */ /* 0x0005e20000100800 */
[----:B01-34-:R-:W-:Y:S06]  /*09e0*/  BAR.SYNC.DEFER_BLOCKING 0x0 ;  /* 0x0000000000007b1d */ /* 0x01bfec0000010000 */
[----:B------:R-:W-:Y:S05]  /*09f0*/  @!P0 BRA `(.L_x_9205) ;  /* 0x0000016800b08947 */ /* 0x000fea0003800000 */
.L_x_9206:
[----:B------:R-:W-:-:S08]  /*0a00*/  NOP ;  /* 0x0000000000007918 */ /* 0x000fd00000000000 */
[----:B------:R-:W0:Y:S02]  /*0a10*/  USETMAXREG.TRY_ALLOC.CTAPOOL UP0, 0xf0 ;  /* 0x000000f0000079c8 */ /* 0x000e240008000600 */
[----:B0-----:R-:W-:-:S13]  /*0a20*/  PLOP3.LUT P0, PT, PT, PT, UP0, 0x80, 0x0 ;  /* 0x000000000000781c */ /* 0x001fda0003f0f008 */
[----:B------:R-:W-:Y:S05]  /*0a30*/  @!P0 BRA `(.L_x_9206) ;  /* 0xfffffffc00f08947 */ /* 0x000fea000383ffff */
[----:B------:R-:W-:Y:S01]  /*0a40*/  SHF.R.U32.HI R0, RZ, 0x7, R3 ;  /* 0x00000007ff007819 */ /* 0x000fe20000011603 */
[----:B------:R-:W0:Y:S08]  /*0a50*/  S2UR UR5, SR_CgaCtaId ;  /* 0x00000000000579c3 */ /* 0x000e300000008800 */
[----:B------:R-:W-:Y:S06]  /*0a60*/  BAR.ARV 0x8, 0x120 ;  /* 0x0204800000007b1d */ /* 0x000fec0000002000 */
[----:B------:R-:W-:Y:S01]  /*0a70*/  ISETP.NE.AND P0, PT, R0, 0x1, PT ;  /* 0x000000010000780c */ /* 0x000fe20003f05270 */
[----:B------:R-:W-:Y:S01]  /*0a80*/  UMOV UR4, 0x400 ;  /* 0x0000040000047882 */ /* 0x000fe20000000000 */
[----:B--2---:R-:W-:-:S11]  /*0a90*/  LOP3.LUT R2, R2, 0xffdfffff, RZ, 0xc0, !PT ;  /* 0xffdfffff02027812 */ /* 0x004fd600078ec0ff */
[----:B------:R-:W-:Y:S06]  /*0aa0*/  @!P0 BAR.ARV 0x9, 0x100 ;  /* 0x0244000000008b1d */ /* 0x000fec0000002000 */
[----:B0-----:R-:W-:Y:S01]  /*0ab0*/  ULEA UR4, UR5, UR4, 0x18 ;  /* 0x0000000405047291 */ /* 0x001fe2000f8ec03f */
[----:B------:R-:W-:Y:S01]  /*0ac0*/  @P0 LOP3.LUT R2, R2, 0x200000, RZ, 0xfc, !PT ;  /* 0x0020000002020812 */ /* 0x000fe200078efcff */
[----:B------:R-:W-:Y:S04]  /*0ad0*/  BAR.SYNC.DEFER_BLOCKING 0x5, 0x120 ;  /* 0x0144800000007b1d */ /* 0x000fe80000010000 */
[----:B------:R-:W-:-:S02]  /*0ae0*/  IMAD.U32 R17, RZ, RZ, UR4 ;  /* 0x00000004ff117e24 */ /* 0x000fc4000f8e00ff */
[----:B------:R-:W-:-:S03]  /*0af0*/  ULDC UR4, c[0x0][0xc14] ;  /* 0x0003050000047ab9 */ /* 0x000fc60000000800 */
[----:B------:R-:W0:Y:S01]  /*0b00*/  LDS.128 R208, [R17+0x228d0] ;  /* 0x0228d00011d07984 */ /* 0x000e220000000c00 */
[----:B------:R-:W-:Y:S06]  /*0b10*/  BAR.ARV 0x4, 0x120 ;  /* 0x0104800000007b1d */ /* 0x000fec0000002000 */
[----:B0-----:R-:W-:-:S13]  /*0b20*/  ISETP.GE.AND P0, PT, R211, UR4, PT ;  /* 0x00000004d3007c0c */ /* 0x001fda000bf06270 */
[----:B------:R-:W-:Y:S05]  /*0b30*/  @P0 BRA `(.L_x_9207) ;  /* 0x000001c800980947 */ /* 0x000fea0003800000 */
[----:B------:R-:W2:Y:S01]  /*0b40*/  LDL.LU R13, [R1+0x2c] ;  /* 0x00002c00010d7983 */ /* 0x000ea20000300800 */
[----:B------:R-:W-:Y:S02]  /*0b50*/  VIADD R12, R3, 0xffffff80 ;  /* 0xffffff80030c7836 */ /* 0x000fe40000000000 */
[----:B------:R-:W-:Y:S02]  /*0b60*/  IMAD.MOV.U32 R235, RZ, RZ, RZ ;  /* 0x000000ffffeb7224 */ /* 0x000fe400078e00ff */
[----:B------:R-:W-:Y:S01]  /*0b70*/  IMAD.MOV.U32 R22, RZ, RZ, RZ ;  /* 0x000000ffff167224 */ /* 0x000fe200078e00ff */
[----:B------:R-:W-:Y:S01]  /*0b80*/  SHF.R.S32.HI R0, RZ, 0x1f, R12 ;  /* 0x0000001fff007819 */ /* 0x000fe2000001140c */
[----:B------:R-:W-:Y:S02]  /*0b90*/  IMAD.MOV.U32 R203, RZ, RZ, RZ ;  /* 0x000000ffffcb7224 */ /* 0x000fe400078e00ff */
[----:B------:R-:W-:Y:S01]  /*0ba0*/  IMAD.MOV.U32 R200, RZ, RZ, RZ ;  /* 0x000000ffffc87224 */ /* 0x000fe200078e00ff */
[CC--:B------:R-:W-:Y:S01]  /*0bb0*/  LEA.HI R3, R0.reuse, R12.reuse, RZ, 0x7 ;  /* 0x0000000c00037211 */ /* 0x0c0fe200078f38ff */
[----:B------:R-:W-:Y:S01]  /*0bc0*/  IMAD.MOV.U32 R16, RZ, RZ, RZ ;  /* 0x000000ffff107224 */ /* 0x000fe200078e00ff */
[----:B------:R-:W-:-:S02]  /*0bd0*/  LEA.HI R223, R0, R12, RZ, 0x5 ;  /* 0x0000000c00df7211 */ /* 0x000fc400078f28ff */
        /* <DEDUP_REMOVED lines=14> */
[----:B------:R-:W-:Y:S02]  /*0cc0*/  LEA.HI R4, R0, R12, RZ, 0x4 ;  /* 0x0000000c00047211 */ /* 0x000fe400078f20ff */
[----:B------:R-:W-:Y:S02]  /*0cd0*/  LOP3.LUT R10, R7, 0xfffffff8, RZ, 0xc0, !PT ;  /* 0xfffffff8070a7812 */ /* 0x000fe400078ec0ff */
[----:B------:R-:W-:Y:S02]  /*0ce0*/  SHF.R.S32.HI R7, RZ, 0x4, R4 ;  /* 0x00000004ff077819 */ /* 0x000fe40000011404 */
[----:B------:R-:W-:Y:S01]  /*0cf0*/  LOP3.LUT R8, R8, 0x7ffffffc, RZ, 0xc0, !PT ;  /* 0x7ffffffc08087812 */ /* 0x000fe200078ec0ff */
[----:B------:R-:W-:Y:S01]  /*0d00*/  IMAD.IADD R10, R5, 0x1, -R10 ;  /* 0x00000001050a7824 */ /* 0x000fe200078e0a0a */
[----:B------:R-:W-:-:S02]  /*0d10*/  LOP3.LUT R5, R4, 0x3fffff0, RZ, 0xc0, !PT ;  /* 0x03fffff004057812 */ /* 0x000fc400078ec0ff */
[----:B------:R-:W-:Y:S01]  /*0d20*/  LEA.HI R4, R4, R7, RZ, 0x1 ;  /* 0x0000000704047211 */ /* 0x000fe200078f08ff */
[----:B------:R-:W-:Y:S02]  /*0d30*/  IMAD R10, R9, 0x10, R10 ;  /* 0x00000010090a7824 */ /* 0x000fe400078e020a */
[----:B------:R-:W-:Y:S01]  /*0d40*/  IMAD.IADD R8, R11, 0x1, -R8 ;  /* 0x000000010b087824 */ /* 0x000fe200078e0a08 */
[----:B------:R-:W-:Y:S01]  /*0d50*/  LOP3.LUT R6, R4, 0x1ffffffe, RZ, 0xc0, !PT ;  /* 0x1ffffffe04067812 */ /* 0x000fe200078ec0ff */
[----:B------:R-:W-:Y:S02]  /*0d60*/  IMAD R3, R3, 0x40, R10 ;  /* 0x0000004003037824 */ /* 0x000fe400078e020a */
[----:B------:R-:W-:Y:S02]  /*0d70*/  IMAD.IADD R4, R12, 0x1, -R5 ;  /* 0x000000010c047824 */ /* 0x000fe400078e0a05 */
[----:B------:R-:W-:Y:S01]  /*0d80*/  IMAD.IADD R6, R7, 0x1, -R6 ;  /* 0x0000000107067824 */ /* 0x000fe200078e0a06 */
[----:B------:R0:W-:Y:S01]  /*0d90*/  STL [R1+0x14], R3 ;  /* 0x0000140301007387 */ /* 0x0001e20000100800 */
[----:B------:R-:W-:-:S02]  /*0da0*/  IMAD R5, R223, 0x10, R4 ;  /* 0x00000010df057824 */ /* 0x000fc400078e0204 */
[----:B------:R-:W-:Y:S02]  /*0db0*/  IMAD.SHL.U32 R201, R8, 0x2, RZ ;  /* 0x0000000208c97824 */ /* 0x000fe400078e00ff */
[----:B------:R-:W-:Y:S01]  /*0dc0*/  IMAD R7, R5, 0x8, R6 ;  /* 0x0000000805077824 */ /* 0x000fe200078e0206 */
[CC--:B0-----:R-:W-:Y:S02]  /*0dd0*/  LEA.HI R3, R0.reuse, R12.reuse, RZ, 0x2 ;  /* 0x0000000c00037211 */ /* 0x0c1fe400078f10ff */
[----:B------:R-:W-:Y:S02]  /*0de0*/  LEA.HI R0, R0, R12, RZ, 0x3 ;  /* 0x0000000c00007211 */ /* 0x000fe400078f18ff */
[--C-:B------:R-:W-:Y:S02]  /*0df0*/  SHF.R.S32.HI R23, RZ, 0x2, R3.reuse ;  /* 0x00000002ff177819 */ /* 0x100fe40000011403 */
[----:B------:R-:W-:Y:S02]  /*0e00*/  LOP3.LUT R4, R3, 0xfffffffc, RZ, 0xc0, !PT ;  /* 0xfffffffc03047812 */ /* 0x000fe400078ec0ff */
[----:B------:R-:W-:Y:S01]  /*0e10*/  SHF.R.S32.HI R6, RZ, 0x1f, R3 ;  /* 0x0000001fff067819 */ /* 0x000fe20000011403 */
[----:B------:R-:W-:Y:S01]  /*0e20*/  VIADD R234, R23, 0x40 ;  /* 0x0000004017ea7836 */ /* 0x000fe20000000000 */
[----:B------:R-:W-:Y:S01]  /*0e30*/  SHF.R.S32.HI R220, RZ, 0x3, R0 ;  /* 0x00000003ffdc7819 */ /* 0x000fe20000011400 */
[----:B------:R-:W-:Y:S01]  /*0e40*/  IMAD.IADD R4, R12, 0x1, -R4 ;  /* 0x000000010c047824 */ /* 0x000fe200078e0a04 */
[----:B------:R-:W-:Y:S01]  /*0e50*/  LOP3.LUT R0, R0, 0x1ffffff8, RZ, 0xc0, !PT ;  /* 0x1ffffff800007812 */ /* 0x000fe200078ec0ff */
[----:B------:R-:W-:Y:S01]  /*0e60*/  IMAD.SHL.U32 R219, R234, 0x40, RZ ;  /* 0x00000040eadb7824 */ /* 0x000fe200078e00ff */
[----:B------:R-:W-:Y:S01]  /*0e70*/  SHF.R.S32.HI R3, RZ, 0x1f, R234 ;  /* 0x0000001fff037819 */ /* 0x000fe200000114ea */
[----:B------:R-:W-:Y:S01]  /*0e80*/  IMAD.SHL.U32 R18, R4, 0x8, RZ ;  /* 0x0000000804127824 */ /* 0x000fe200078e00ff */
[----:B------:R-:W-:Y:S01]  /*0e90*/  LEA.HI R6, R6, R23, RZ, 0x3 ;  /* 0x0000001706067211 */ /* 0x000fe200078f18ff */
[----:B------:R-:W-:Y:S01]  /*0ea0*/  IMAD.IADD R0, R12, 0x1, -R0 ;  /* 0x000000010c007824 */ /* 0x000fe200078e0a00 */
[----:B------:R-:W-:-:S02]  /*0eb0*/  LEA.HI R3, R3, R234, RZ, 0x3 ;  /* 0x000000ea03037211 */ /* 0x000fc400078f18ff */
[----:B------:R-:W-:Y:S01]  /*0ec0*/  LOP3.LUT R219, R219, 0x1c0, RZ, 0xc0, !PT ;  /* 0x000001c0dbdb7812 */ /* 0x000fe200078ec0ff */
[----:B------:R-:W-:Y:S01]  /*0ed0*/  IMAD.SHL.U32 R215, R0, 0x8, RZ ;  /* 0x0000000800d77824 */ /* 0x000fe200078e00ff */
[----:B------:R-:W-:Y:S01]  /*0ee0*/  LOP3.LUT R6, R6, 0xfffffff8, RZ, 0xc0, !PT ;  /* 0xfffffff806067812 */ /* 0x000fe200078ec0ff */
[----:B------:R-:W-:Y:S01]  /*0ef0*/  IMAD.SHL.U32 R3, R3, 0x40, RZ ;  /* 0x0000004003037824 */ /* 0x000fe200078e00ff */
[----:B------:R-:W-:Y:S02]  /*0f00*/  SHF.R.U32.HI R4, RZ, 0x3, R219 ;  /* 0x00000003ff047819 */ /* 0x000fe400000116db */
[----:B------:R-:W-:Y:S02]  /*0f10*/  LOP3.LUT R5, R219, 0x38, R18, 0xf8, !PT ;  /* 0x00000038db057812 */ /* 0x000fe400078ef812 */
[----:B------:R-:W-:Y:S01]  /*0f20*/  LOP3.LUT R224, R3, 0xfffffe00, RZ, 0xc0, !PT ;  /* 0xfffffe0003e07812 */ /* 0x000fe200078ec0ff */
[----:B------:R-:W-:Y:S01]  /*0f30*/  IMAD.SHL.U32 R3, R7, 0x8, RZ ;  /* 0x0000000807037824 */ /* 0x000fe200078e00ff */
[----:B------:R-:W-:-:S02]  /*0f40*/  SHF.R.S32.HI R236, RZ, 0x1f, R23 ;  /* 0x0000001fffec7819 */ /* 0x000fc40000011417 */
[----:B------:R-:W-:Y:S01]  /*0f50*/  LOP3.LUT R0, R224, R5, R4, 0xf6, !PT ;  /* 0x00000005e0007212 */ /* 0x000fe200078ef604 */
[----:B------:R-:W-:-:S04]  /*0f60*/  IMAD.IADD R4, R23, 0x1, -R6 ;  /* 0x0000000117047824 */ /* 0x000fc800078e0a06 */
[----:B------:R-:W-:Y:S01]  /*0f70*/  IMAD R0, R0, 0x2, R17 ;  /* 0x0000000200007824 */ /* 0x000fe200078e0211 */
[----:B------:R0:W-:Y:S04]  /*0f80*/  STL [R1+0x4], R4 ;  /* 0x0000040401007387 */ /* 0x0001e80000100800 */
[----:B------:R0:W-:Y:S04]  /*0f90*/  STL [R1+0x1c], R3 ;  /* 0x00001c0301007387 */ /* 0x0001e80000100800 */
[----:B------:R0:W-:Y:S02]  /*0fa0*/  STL [R1+0x10], R0 ;  /* 0x0000100001007387 */ /* 0x0001e40000100800 */
[----:B0-2---:R-:W-:-:S07]  /*0fb0*/  LOP3.LUT R202, R13, 0x1, RZ, 0xfc, !PT ;  /* 0x000000010dca7812 */ /* 0x005fce00078efcff */
.L_x_9420:
[----:B------:R-:W-:Y:S05]  /*0fc0*/  YIELD ;  /* 0x0000000000007946 */ /* 0x000fea0003800000 */
[----:B------:R-:W-:Y:S01]  /*0fd0*/  ULDC.64 UR4, c[0x0][0xa28] ;  /* 0x00028a0000047ab9 */ /* 0x000fe20000000a00 */
[----:B0---45:R-:W0:Y:S01]  /*0fe0*/  LDC.64 R6, c[0x0][0xa08] ;  /* 0x00028200ff067b82 */ /* 0x031e220000000a00 */
[----:B------:R-:W-:Y:S01]  /*0ff0*/  ISETP.NE.U32.AND P1, PT, RZ, UR4, PT ;  /* 0x00000004ff007c0c */ /* 0x000fe2000bf25070 */
[----:B------:R-:W-:Y:S02]  /*1000*/  IMAD.MOV.U32 R3, RZ, RZ, RZ ;  /* 0x000000ffff037224 */ /* 0x000fe400078e00ff */
[----:B------:R-:W-:Y:S01]  /*1010*/  IMAD.MOV.U32 R25, RZ, RZ, RZ ;  /* 0x000000ffff197224 */ /* 0x000fe200078e00ff */
[----:B------:R-:W-:Y:S01]  /*1020*/  ISETP.NE.AND.EX P1, PT, RZ, UR5, PT, P1 ;  /* 0x00000005ff007c0c */ /* 0x000fe2000bf25310 */
[----:B------:R-:W-:-:S02]  /*1030*/  ULDC.64 UR4, c[0x0][0xa18] ;  /* 0x0002860000047ab9 */ /* 0x000fc40000000a00 */
[----:B------:R-:W-:-:S04]  /*1040*/  ISETP.NE.U32.AND P2, PT, RZ, UR4, PT ;  /* 0x00000004ff007c0c */ /* 0x000fc8000bf45070 */
[----:B------:R-:W-:Y:S01]  /*1050*/  ISETP.NE.AND.EX P2, PT, RZ, UR5, PT, P2 ;  /* 0x00000005ff007c0c */ /* 0x000fe2000bf45320 */
[----:B------:R-:W-:Y:S02]  /*1060*/  ULDC.64 UR4, c[0x0][0xa08] ;  /* 0x0002820000047ab9 */ /* 0x000fe40000000a00 */
[----:B------:R-:W-:-:S03]  /*1070*/  ISETP.NE.U32.AND P0, PT, RZ, UR4, PT ;  /* 0x00000004ff007c0c */ /* 0x000fc6000bf05070 */
[----:B------:R-:W1:Y:S01]  /*1080*/  @P1 LDC.64 R4, c[0x0][0xa28] ;  /* 0x00028a00ff041b82 */ /* 0x000e620000000a00 */
[----:B------:R-:W-:Y:S01]  /*1090*/  ISETP.NE.AND.EX P0, PT, RZ, UR5, PT, P0 ;  /* 0x00000005ff007c0c */ /* 0x000fe2000bf05300 */
[----:B0-23--:R-:W-:-:S06]  /*10a0*/  IMAD.WIDE R10, R211, 0x4, R6 ;  /* 0x00000004d30a7825 */ /* 0x00dfcc00078e0206 */
        /* <DEDUP_REMOVED lines=17> */
[----:B------:R-:W-:Y:S01]  /*11c0*/  IMAD.U32 R24, RZ, RZ, UR4 ;  /* 0x00000004ff187e24 */ /* 0x000fe2000f8e00ff */
        /* <DEDUP_REMOVED lines=10> */
.L_x_9208:
[----:B------:R-:W-:Y:S01]  /*1270*/  ULDC.64 UR4, c[0x0][0xa20] ;  /* 0x0002880000047ab9 */ /* 0x000fe20000000a00 */
[----:B------:R-:W-:Y:S01]  /*1280*/  IMAD.MOV.U32 R237, RZ, RZ, R209 ;  /* 0x000000ffffed7224 */ /* 0x000fe200078e00d1 */
[----:B------:R-:W-:Y:S01]  /*1290*/  ISETP.NE.U32.AND P1, PT, RZ, UR4, PT ;  /* 0x00000004ff007c0c */ /* 0x000fe2000bf25070 */
[----:B------:R-:W-:Y:S02]  /*12a0*/  IMAD.MOV.U32 R232, RZ, RZ, R210 ;  /* 0x000000ffffe87224 */ /* 0x000fe400078e00d2 */
[----:B------:R-:W-:Y:S01]  /*12b0*/  IMAD.MOV.U32 R233, RZ, RZ, R211 ;  /* 0x000000ffffe97224 */ /* 0x000fe200078e00d3 */
[----:B------:R-:W-:-:S13]  /*12c0*/  ISETP.NE.AND.EX P1, PT, RZ, UR5, PT, P1 ;  /* 0x00000005ff007c0c */ /* 0x000fda000bf25310 */
[----:B------:R-:W-:Y:S05]  /*12d0*/  @!P1 BRA `(.L_x_9209) ;  /* 0x0000000000109947 */ /* 0x000fea0003800000 */
[----:B------:R-:W0:Y:S02]  /*12e0*/  LDC.64 R4, c[0x0][0xa20] ;  /* 0x00028800ff047b82 */ /* 0x000e240000000a00 */
[----:B0-----:R-:W-:-:S05]  /*12f0*/  IMAD.WIDE R4, R211, 0x4, R4 ;  /* 0x00000004d3047825 */ /* 0x001fca00078e0204 */
[----:B------:R0:W5:Y:S01]  /*1300*/  LDG.E R24, desc[UR40][R4.64] ;  /* 0x0000002804187981 */ /* 0x000162000c1e1900 */
[----:B------:R-:W-:Y:S05]  /*1310*/  BRA `(.L_x_9210) ;  /* 0x0000000000107947 */ /* 0x000fea0003800000 */
.L_x_9209:
[----:B------:R-:W-:Y:S05]  /*1320*/  @!P0 BRA `(.L_x_9210) ;  /* 0x00000000000c8947 */ /* 0x000fea0003800000 */
[----:B------:R-:W2:Y:S04]  /*1330*/  LDG.E R5, desc[UR40][R10.64] ;  /* 0x000000280a057981 */ /* 0x000ea8000c1e1900 */
[----:B------:R-:W2:Y:S02]  /*1340*/  LDG.E R24, desc[UR40][R10.64+0x4] ;  /* 0x000004280a187981 */ /* 0x000ea4000c1e1900 */
[----:B--2---:R-:W-:-:S07]  /*1350*/  IMAD.IADD R24, R24, 0x1, -R5 ;  /* 0x0000000118187824 */ /* 0x004fce00078e0a05 */
.L_x_9210:
        /* <DEDUP_REMOVED lines=13> */
[----:B------:R-:W-:Y:S02]  /*1430*/  IMAD.IADD R8, R24, 0x1, -R3 ;  /* 0x0000000118087824 */ /* 0x000fe400078e0a03 */
[----:B--2---:R-:W-:-:S05]  /*1440*/  @P1 IMAD.WIDE R6, R211, 0x4, R6 ;  /* 0x00000004d3061825 */ /* 0x004fca00078e0206 */
[----:B------:R0:W5:Y:S01]  /*1450*/  @P1 LDG.E R31, desc[UR40][R6.64] ;  /* 0x00000028061f1981 */ /* 0x000162000c1e1900 */
[----:B-1----:R-:W-:Y:S02]  /*1460*/  ISETP.GE.AND P1, PT, R11, 0x1, PT ;  /* 0x000000010b00780c */ /* 0x002fe40003f26270 */
[----:B------:R-:W-:Y:S01]  /*1470*/  LEA R63, R209, 0x80, 0x7 ;  /* 0x00000080d13f7811 */ /* 0x000fe200078e38ff */
[----:B---3--:R-:W-:-:S04]  /*1480*/  @P0 IMAD.IADD R60, R9, 0x1, -R0 ;  /* 0x00000001093c0824 */ /* 0x008fc800078e0a00 */
[----:B------:R-:W-:-:S04]  /*1490*/  IMAD.IADD R204, R8, 0x1, R60 ;  /* 0x0000000108cc7824 */ /* 0x000fc800078e023c */
[C---:B------:R-:W-:Y:S01]  /*14a0*/  VIADD R0, R204.reuse, 0x5f ;  /* 0x0000005fcc007836 */ /* 0x040fe20000000000 */
[----:B------:R-:W-:-:S03]  /*14b0*/  IADD3 R63, R204, R63, -R205 ;  /* 0x0000003fcc3f7210 */ /* 0x000fc60007ffe8cd */
        /* <DEDUP_REMOVED lines=16> */
.L_x_9213:
[----:B------:R-:W-:-:S13]  /*15c0*/  ISETP.NE.AND P0, PT, R11, 0x1, PT ;  /* 0x000000010b00780c */ /* 0x000fda0003f05270 */
[----:B------:R-:W0:Y:S02]  /*15d0*/  @P0 LDC.64 R4, c[0x0][0x9e8] ;  /* 0x00027a00ff040b82 */ /* 0x000e240000000a00 */
[----:B0-----:R-:W-:-:S05]  /*15e0*/  @P0 IMAD.HI.U32 R4, R3, R4, RZ ;  /* 0x0000000403040227 */ /* 0x001fca00078e00ff */
[----:B------:R-:W-:-:S07]  /*15f0*/  @P0 SHF.R.U32.HI R3, RZ, R5, R4 ;  /* 0x00000005ff030219 */ /* 0x000fce0000011604 */
.L_x_9214:
[----:B------:R-:W-:Y:S05]  /*1600*/  BSYNC B0 ;  /* 0x0000000000007941 */ /* 0x000fea0003800000 */
.L_x_9212:
[----:B------:R-:W-:-:S05]  /*1610*/  IMAD R3, R3, R11, R11 ;  /* 0x0000000b03037224 */ /* 0x000fca00078e020b */
[----:B------:R-:W-:-:S07]  /*1620*/  VIMNMX R0, R0, R3, PT ;  /* 0x0000000300007248 */ /* 0x000fce0003fe0100 */
.L_x_9211:
        /* <DEDUP_REMOVED lines=15> */
.L_x_9217:
[----:B------:R-:W-:Y:S01]  /*1720*/  ISETP.NE.AND P0, PT, R11, 0x1, PT ;  /* 0x000000010b00780c */ /* 0x000fe20003f05270 */
[----:B------:R-:W-:-:S12]  /*1730*/  IMAD.MOV.U32 R4, RZ, RZ, R59 ;  /* 0x000000ffff047224 */ /* 0x000fd800078e003b */
[----:B------:R-:W0:Y:S02]  /*1740*/  @P0 LDC.64 R6, c[0x0][0x9e8] ;  /* 0x00027a00ff060b82 */ /* 0x000e240000000a00 */
[----:B0-----:R-:W-:-:S05]  /*1750*/  @P0 IMAD.HI.U32 R6, R59, R6, RZ ;  /* 0x000000063b060227 */ /* 0x001fca00078e00ff */
[----:B------:R-:W-:-:S07]  /*1760*/  @P0 SHF.R.U32.HI R4, RZ, R7, R6 ;  /* 0x00000007ff040219 */ /* 0x000fce0000011606 */
.L_x_9218:
[----:B------:R-:W-:Y:S05]  /*1770*/  BSYNC B0 ;  /* 0x0000000000007941 */ /* 0x000fea0003800000 */
.L_x_9216:
[----:B------:R-:W-:-:S05]  /*1780*/  IMAD R4, R4, R11, RZ ;  /* 0x0000000b04047224 */ /* 0x000fca00078e02ff */
[----:B------:R-:W-:-:S07]  /*1790*/  VIMNMX R3, R3, R4, !PT ;  /* 0x0000000403037248 */ /* 0x000fce0007fe0100 */
.L_x_9215:
        /* <DEDUP_REMOVED lines=44> */
.L_x_9221:
[----:B------:R-:W-:Y:S05]  /*1a60*/  BSYNC B6 ;  /* 0x0000000000067941 */ /* 0x000fea0003800000 */
.L_x_9220:
        /* <DEDUP_REMOVED lines=20> */
.L_x_9223:
[----:B------:R-:W-:Y:S05]  /*1bb0*/  BSYNC B6 ;  /* 0x0000000000067941 */ /* 0x000fea0003800000 */
.L_x_9222:
[----:B------:R-:W-:Y:S01]  /*1bc0*/  ULDC.64 UR4, c[0x0][0x9f8] ;  /* 0x00027e0000047ab9 */ /* 0x000fe20000000a00 */
[----:B------:R-:W0:Y:S01]  /*1bd0*/  LDC R0, c[0x0][0x428] ;  /* 0x00010a00ff007b82 */ /* 0x000e220000000800 */
[----:B------:R-:W-:-:S07]  /*1be0*/  ISETP.NE.U32.AND P0, PT, RZ, UR4, PT ;  /* 0x00000004ff007c0c */ /* 0x000fce000bf05070 */
[----:B------:R-:W1:Y:S01]  /*1bf0*/  LDC.64 R42, c[0x0][0x2f0] ;  /* 0x0000bc00ff2a7b82 */ /* 0x000e620000000a00 */
[----:B------:R-:W-:Y:S01]  /*1c00*/  ISETP.NE.AND.EX P0, PT, RZ, UR5, PT, P0 ;  /* 0x00000005ff007c0c */ /* 0x000fe2000bf05300 */
[----:B------:R-:W2:Y:S01]  /*1c10*/  S2R R32, SR_TID.X ;  /* 0x0000000000207919 */ /* 0x000ea20000002100 */
[----:B------:R-:W-:Y:S01]  /*1c20*/  IMAD.IADD R56, R25, 0x1, R24 ;  /* 0x0000000119387824 */ /* 0x000fe200078e0218 */
[----:B------:R-:W-:Y:S01]  /*1c30*/  ULDC.64 UR6, c[0x0][0xa08] ;  /* 0x0002820000067ab9 */ /* 0x000fe20000000a00 */
[----:B------:R-:W-:Y:S01]  /*1c40*/  ULDC.64 UR4, c[0x0][0x2f8] ;  /* 0x0000be0000047ab9 */ /* 0x000fe20000000a00 */
[----:B------:R-:W3:Y:S01]  /*1c50*/  S2R R26, SR_TID.X ;  /* 0x00000000001a7919 */ /* 0x000ee20000002100 */
[----:B------:R-:W-:Y:S01]  /*1c60*/  SHF.R.S32.HI R19, RZ, 0x1f, R18 ;  /* 0x0000001fff137819 */ /* 0x000fe20000011412 */
[C---:B------:R-:W-:Y:S01]  /*1c70*/  VIADD R99, R18.reuse, 0x20 ;  /* 0x0000002012637836 */ /* 0x040fe20000000000 */
[----:B------:R-:W4:Y:S08]  /*1c80*/  LDC R27, c[0x0][0x3d4] ;  /* 0x0000f500ff1b7b82 */ /* 0x000f300000000800 */
[----:B------:R-:W2:Y:S01]  /*1c90*/  @P0 LDC.64 R4, c[0x0][0x9f8] ;  /* 0x00027e00ff040b82 */ /* 0x000ea20000000a00 */
[----:B------:R-:W-:-:S02]  /*1ca0*/  VIADD R98, R18, 0x40 ;  /* 0x0000004012627836 */ /* 0x000fc40000000000 */
[C---:B------:R-:W-:Y:S02]  /*1cb0*/  VIADD R96, R18.reuse, 0x60 ;  /* 0x0000006012607836 */ /* 0x040fe40000000000 */
[----:B------:R-:W-:-:S03]  /*1cc0*/  VIADD R94, R18, 0x80 ;  /* 0x00000080125e7836 */ /* 0x000fc60000000000 */
[----:B------:R-:W4:Y:S01]  /*1cd0*/  LDC.64 R54, c[0x0][0x3d8] ;  /* 0x0000f600ff367b82 */ /* 0x000f220000000a00 */
[----:B------:R-:W-:-:S07]  /*1ce0*/  VIADD R92, R18, 0xa0 ;  /* 0x000000a0125c7836 */ /* 0x000fce0000000000 */
[----:B------:R-:W4:Y:S01]  /*1cf0*/  LDC.64 R24, c[0x0][0x3e8] ;  /* 0x0000fa00ff187b82 */ /* 0x000f220000000a00 */
[----:B--2---:R-:W-:-:S05]  /*1d00*/  @P0 IMAD.WIDE R4, R211, 0x4, R4 ;  /* 0x00000004d3040825 */ /* 0x004fca00078e0204 */
[----:B------:R2:W4:Y:S01]  /*1d10*/  @P0 LDG.E R211, desc[UR40][R4.64] ;  /* 0x0000002804d30981 */ /* 0x000522000c1e1900 */
[----:B------:R-:W-:Y:S01]  /*1d20*/  VIADD R32, R32, 0xffffff80 ;  /* 0xffffff8020207836 */ /* 0x000fe20000000000 */
[----:B0-----:R-:W-:Y:S02]  /*1d30*/  ISETP.NE.AND P0, PT, R0, 0x1, PT ;  /* 0x000000010000780c */ /* 0x001fe40003f05270 */
[----:B------:R-:W-:Y:S02]  /*1d40*/  SHF.R.S32.HI R33, RZ, 0x1f, R56 ;  /* 0x0000001fff217819 */ /* 0x000fe40000011438 */
[----:B------:R-:W-:Y:S02]  /*1d50*/  SHF.R.S32.HI R28, RZ, 0x1f, R32 ;  /* 0x0000001fff1c7819 */ /* 0x000fe40000011420 */
[----:B---3--:R-:W-:Y:S01]  /*1d60*/  SHF.R.U32.HI R26, RZ, 0x7, R26 ;  /* 0x00000007ff1a7819 */ /* 0x008fe2000001161a */
[----:B-1----:R-:W-:Y:S01]  /*1d70*/  IMAD R6, R33, R42, RZ ;  /* 0x0000002a21067224 */ /* 0x002fe200078e02ff */
[----:B------:R-:W-:Y:S01]  /*1d80*/  LEA.HI R28, R28, R32, RZ, 0x2 ;  /* 0x000000201c1c7211 */ /* 0x000fe200078f10ff */
[----:B--2---:R-:W-:Y:S01]  /*1d90*/  IMAD.WIDE.U32 R4, R56, R42, RZ ;  /* 0x0000002a38047225 */ /* 0x004fe200078e00ff */
[----:B------:R-:W-:-:S02]  /*1da0*/  ISETP.NE.AND P6, PT, R26, 0x1, PT ;  /* 0x000000011a00780c */ /* 0x000fc40003fc5270 */
[----:B------:R-:W-:Y:S01]  /*1db0*/  LOP3.LUT R28, R28, 0xfffffffc, RZ, 0xc0, !PT ;  /* 0xfffffffc1c1c7812 */ /* 0x000fe200078ec0ff */
[----:B------:R-:W0:Y:S04]  /*1dc0*/  @P0 LDC R3, c[0x0][0x42c] ;  /* 0x00010b00ff030b82 */ /* 0x000e280000000800 */
[----:B------:R-:W-:Y:S02]  /*1dd0*/  IMAD.IADD R28, R32, 0x1, -R28 ;  /* 0x00000001201c7824 */ /* 0x000fe400078e0a1c */
[----:B------:R-:W2:Y:S02]  /*1de0*/  LDL R32, [R1+0x4] ;  /* 0x0000040001207983 */ /* 0x000ea40000100800 */
[----:B------:R-:W1:Y:S01]  /*1df0*/  @P0 LDC R7, c[0x0][0x430] ;  /* 0x00010c00ff070b82 */ /* 0x000e620000000800 */
[----:B------:R-:W-:-:S02]  /*1e00*/  IMAD.SHL.U32 R28, R28, 0x4, RZ ;  /* 0x000000041c1c7824 */ /* 0x000fc400078e00ff */
[----:B0-----:R-:W-:-:S04]  /*1e10*/  @P0 IMAD.HI.U32 R0, R210, R3, RZ ;  /* 0x00000003d2000227 */ /* 0x001fc800078e00ff */
[----:B------:R-:W-:Y:S02]  /*1e20*/  IMAD R3, R56, R43, R6 ;  /* 0x0000002b38037224 */ /* 0x000fe400078e0206 */
[----:B------:R-:W-:Y:S01]  /*1e30*/  IMAD R6, R236, R42, RZ ;  /* 0x0000002aec067224 */ /* 0x000fe200078e02ff */
[----:B-1----:R-:W-:Y:S01]  /*1e40*/  @P0 SHF.R.U32.HI R210, RZ, R7, R0 ;  /* 0x00000007ffd20219 */ /* 0x002fe20000011600 */
        /* <DEDUP_REMOVED lines=10> */
[----:B------:R-:W-:Y:S01]  /*1ef0*/  SHF.R.S32.HI R29, RZ, 0x1f, R28 ;  /* 0x0000001fff1d7819 */ /* 0x000fe2000001141c */
[----:B----4-:R-:W-:-:S04]  /*1f00*/  IMAD.WIDE.U32 R10, R23, R24, R18 ;  /* 0x00000018170a7225 */ /* 0x010fc800078e0012 */
[----:B------:R-:W-:Y:S02]  /*1f10*/  IMAD.MOV.U32 R80, RZ, RZ, 0x20 ;  /* 0x00000020ff507424 */ /* 0x000fe400078e00ff */
[----:B------:R-:W-:Y:S01]  /*1f20*/  VIADD R81, R26, 0x8 ;  /* 0x000000081a517836 */ /* 0x000fe20000000000 */
[----:B------:R-:W-:Y:S01]  /*1f30*/  SHF.R.U32.HI R26, RZ, 0x3, R219 ;  /* 0x00000003ff1a7819 */ /* 0x000fe200000116db */
[----:B------:R-:W-:Y:S01]  /*1f40*/  IMAD R77, R43, 0x60, RZ ;  /* 0x000000602b4d7824 */ /* 0x000fe200078e02ff */
[C---:B------:R-:W-:Y:S01]  /*1f50*/  SHF.L.U64.HI R88, R42.reuse, 0x6, R43 ;  /* 0x000000062a587819 */ /* 0x040fe2000001022b */
[----:B------:R-:W-:Y:S01]  /*1f60*/  IMAD.SHL.U32 R86, R42, 0x40, RZ ;  /* 0x000000402a567824 */ /* 0x000fe200078e00ff */
[----:B------:R-:W-:Y:S01]  /*1f70*/  SHF.L.U64.HI R84, R24, 0x6, R25 ;  /* 0x0000000618547819 */ /* 0x000fe20000010219 */
[C---:B------:R-:W-:Y:S01]  /*1f80*/  IMAD.SHL.U32 R85, R54.reuse, 0x40, RZ ;  /* 0x0000004036557824 */ /* 0x040fe200078e00ff */
[----:B------:R-:W-:Y:S01]  /*1f90*/  SHF.L.U64.HI R87, R54, 0x6, R55 ;  /* 0x0000000636577819 */ /* 0x000fe20000010237 */
[----:B------:R-:W-:Y:S01]  /*1fa0*/  IMAD.WIDE.U32 R48, R24, 0x60, RZ ;  /* 0x0000006018307825 */ /* 0x000fe200078e00ff */
[----:B------:R-:W-:-:S03]  /*1fb0*/  SHF.R.S32.HI R83, RZ, 0x1f, R234 ;  /* 0x0000001fff537819 */ /* 0x000fc600000114ea */
[----:B------:R-:W-:Y:S02]  /*1fc0*/  IMAD.SHL.U32 R91, R24, 0x40, RZ ;  /* 0x00000040185b7824 */ /* 0x000fe400078e00ff */
[----:B------:R-:W-:Y:S01]  /*1fd0*/  IMAD.SHL.U32 R78, R27, 0x2, RZ ;  /* 0x000000021b4e7824 */ /* 0x000fe200078e00ff */
        /* <DEDUP_REMOVED lines=13> */
[C---:B------:R-:W-:Y:S01]  /*20b0*/  VIADD R4, R18.reuse, 0xc0 ;  /* 0x000000c012047836 */ /* 0x040fe20000000000 */
[----:B------:R-:W-:Y:S01]  /*20c0*/  SEL R3, RZ, 0xffffffff, P1 ;  /* 0xffffffffff037807 */ /* 0x000fe20000800000 */
[----:B------:R-:W-:Y:S01]  /*20d0*/  ULDC.64 UR6, c[0x0][0x320] ;  /* 0x0000c80000067ab9 */ /* 0x000fe20000000a00 */
[----:B------:R-:W-:Y:S01]  /*20e0*/  IADD3.X R93, R97, R5, R6, P0, !PT ;  /* 0x00000005615d7210 */ /* 0x000fe200007fe406 */
[C---:B------:R-:W-:Y:S01]  /*20f0*/  VIADD R6, R18.reuse, 0xe0 ;  /* 0x000000e012067836 */ /* 0x040fe20000000000 */
[----:B------:R-:W-:Y:S01]  /*2100*/  ISETP.GE.AND P0, PT, R18, UR4, PT ;  /* 0x0000000412007c0c */ /* 0x000fe2000bf06270 */
[----:B------:R-:W-:Y:S01]  /*2110*/  IMAD.SHL.U32 R5, R3, 0x2, RZ ;  /* 0x0000000203057824 */ /* 0x000fe200078e00ff */
[----:B------:R-:W-:Y:S01]  /*2120*/  ISETP.GE.AND P1, PT, R96, UR4, PT ;  /* 0x0000000460007c0c */ /* 0x000fe2000bf26270 */
[----:B------:R-:W-:Y:S01]  /*2130*/  IMAD R3, R7, UR6, RZ ;  /* 0x0000000607037c24 */ /* 0x000fe2000f8e02ff */
[----:B------:R-:W-:-:S02]  /*2140*/  SEL R0, RZ, 0x1, P0 ;  /* 0x00000001ff007807 */ /* 0x000fc40000000000 */
[----:B------:R-:W-:Y:S01]  /*2150*/  ISETP.GE.AND P0, PT, R98, UR4, PT ;  /* 0x0000000462007c0c */ /* 0x000fe2000bf06270 */
[----:B------:R-:W-:Y:S01]  /*2160*/  IMAD R7, R210, UR7, R3 ;  /* 0x00000007d2077c24 */ /* 0x000fe2000f8e0203 */
[----:B------:R-:W-:Y:S02]  /*2170*/  ISETP.GE.AND P3, PT, R6, UR4, PT ;  /* 0x0000000406007c0c */ /* 0x000fe4000bf66270 */
[----:B------:R-:W-:Y:S02]  /*2180*/  LOP3.LUT R0, R5, 0x2, R0, 0xe2, !PT ;  /* 0x0000000205007812 */ /* 0x000fe400078ee200 */
[----:B------:R-:W-:Y:S02]  /*2190*/  SEL R3, RZ, 0x4, P0 ;  /* 0x00000004ff037807 */ /* 0x000fe40000000000 */
[----:B------:R-:W-:Y:S02]  /*21a0*/  SEL R6, RZ, 0x8, P1 ;  /* 0x00000008ff067807 */ /* 0x000fe40000800000 */
[----:B------:R-:W-:-:S02]  /*21b0*/  ISETP.GE.AND P0, PT, R94, UR4, PT ;  /* 0x000000045e007c0c */ /* 0x000fc4000bf06270 */
[----:B------:R-:W-:Y:S02]  /*21c0*/  ISETP.GE.AND P1, PT, R92, UR4, PT ;  /* 0x000000045c007c0c */ /* 0x000fe4000bf26270 */
[----:B------:R-:W-:Y:S02]  /*21d0*/  LOP3.LUT R0, R6, R0, R3, 0xfe, !PT ;  /* 0x0000000006007212 */ /* 0x000fe400078efe03 */
[----:B------:R-:W-:Y:S01]  /*21e0*/  ISETP.GE.AND P2, PT, R4, UR4, PT ;  /* 0x0000000404007c0c */ /* 0x000fe2000bf46270 */
[----:B------:R-:W-:Y:S01]  /*21f0*/  IMAD.WIDE.U32 R4, R210, UR6, R18 ;  /* 0x00000006d2047c25 */ /* 0x000fe2000f8e0012 */
[----:B------:R-:W-:Y:S01]  /*2200*/  SEL R3, RZ, 0x10, P0 ;  /* 0x00000010ff037807 */ /* 0x000fe20000000000 */
[----:B------:R-:W-:Y:S01]  /*2210*/  ULDC.64 UR4, c[0x0][0x328] ;  /* 0x0000ca0000047ab9 */ /* 0x000fe20000000a00 */
[----:B------:R-:W-:Y:S01]  /*2220*/  SEL R6, RZ, 0x20, P1 ;  /* 0x00000020ff067807 */ /* 0x000fe20000800000 */
[----:B------:R-:W-:Y:S01]  /*2230*/  IMAD.IADD R5, R5, 0x1, R7 ;  /* 0x0000000105057824 */ /* 0x000fe200078e0207 */
[----:B------:R-:W-:Y:S01]  /*2240*/  ISETP.GE.AND P0, PT, R18, R27, PT ;  /* 0x0000001b1200720c */ /* 0x000fe20003f06270 */
[----:B------:R-:W-:Y:S01]  /*2250*/  IMAD R7, R8, UR4, RZ ;  /* 0x0000000408077c24 */ /* 0x000fe2000f8e02ff */
[----:B------:R-:W-:-:S02]  /*2260*/  LOP3.LUT R3, R6, R0, R3, 0xfe, !PT ;  /* 0x0000000006037212 */ /* 0x000fc400078efe03 */
[----:B------:R-:W-:Y:S01]  /*2270*/  SEL R0, RZ, 0x40, P2 ;  /* 0x00000040ff007807 */ /* 0x000fe20001000000 */
[----:B------:R-:W-:-:S03]  /*2280*/  IMAD R65, R41, UR5, R7 ;  /* 0x0000000529417c24 */ /* 0x000fc6000f8e0207 */
[----:B------:R-:W-:Y:S01]  /*2290*/  LOP3.LUT R0, R3, R0, RZ, 0xfc, !PT ;  /* 0x0000000003007212 */ /* 0x000fe200078efcff */
[----:B------:R-:W-:Y:S01]  /*22a0*/  IMAD.WIDE.U32 R40, R41, UR4, R4 ;  /* 0x0000000429287c25 */ /* 0x000fe2000f8e0004 */
[----:B------:R-:W-:Y:S01]  /*22b0*/  SEL R3, R27, RZ, P0 ;  /* 0x000000ff1b037207 */ /* 0x000fe20000000000 */
[----:B------:R-:W-:Y:S02]  /*22c0*/  ULDC UR4, c[0x0][0x2e4] ;  /* 0x0000b90000047ab9 */ /* 0x000fe40000000800 */
[----:B------:R-:W-:Y:S02]  /*22d0*/  IMAD R4, R236, R54, RZ ;  /* 0x00000036ec047224 */ /* 0x000fe400078e02ff */
[----:B------:R-:W-:Y:S02]  /*22e0*/  IMAD.IADD R3, R18, 0x1, R3 ;  /* 0x0000000112037824 */ /* 0x000fe400078e0203 */
[----:B------:R-:W-:Y:S02]  /*22f0*/  IMAD R13, R23, R55, R4 ;  /* 0x00000037170d7224 */ /* 0x000fe400078e0204 */
[----:B--2---:R-:W-:-:S02]  /*2300*/  IMAD.SHL.U32 R89, R32, 0x40, RZ ;  /* 0x0000004020597824 */ /* 0x004fc400078e00ff */
[----:B------:R-:W-:Y:S01]  /*2310*/  IMAD.WIDE.U32 R8, R23, R54, R18 ;  /* 0x0000003617087225 */ /* 0x000fe200078e0012 */
[----:B------:R-:W-:-:S03]  /*2320*/  SHF.R.S32.HI R12, RZ, 0x1f, R3 ;  /* 0x0000001fff0c7819 */ /* 0x000fc60000011403 */
[----:B------:R-:W-:Y:S01]  /*2330*/  IMAD.WIDE.U32 R4, R23, R54, R28 ;  /* 0x0000003617047225 */ /* 0x000fe200078e001c */
[----:B------:R-:W-:-:S03]  /*2340*/  LOP3.LUT R89, R89, 0x1c0, RZ, 0xc0, !PT ;  /* 0x000001c059597812 */ /* 0x000fc600078ec0ff */
[-C--:B------:R-:W-:Y:S02]  /*2350*/  IMAD R6, R236, R24.reuse, RZ ;  /* 0x00000018ec067224 */ /* 0x080fe400078e02ff */
[----:B------:R-:W-:Y:S02]  /*2360*/  IMAD.IADD R9, R13, 0x1, R9 ;  /* 0x000000010d097824 */ /* 0x000fe400078e0209 */
[----:B------:R-:W-:Y:S01]  /*2370*/  IMAD.IADD R5, R5, 0x1, R13 ;  /* 0x0000000105057824 */ /* 0x000fe200078e020d */
[----:B-----5:R-:W-:Y:S01]  /*2380*/  SHF.R.S32.HI R13, RZ, 0x1f, R31 ;  /* 0x0000001fff0d7819 */ /* 0x020fe2000001141f */
[C---:B------:R-:W-:Y:S01]  /*2390*/  IMAD R15, R23.reuse, R25, R6 ;  /* 0x00000019170f7224 */ /* 0x040fe200078e0206 */
[----:B------:R-:W-:Y:S01]  /*23a0*/  LEA.HI R12, R12, R3, RZ, 0x3 ;  /* 0x000000030c0c7211 */ /* 0x000fe200078f18ff */
[-C--:B------:R-:W-:Y:S01]  /*23b0*/  IMAD.WIDE.U32 R6, R23, R24.reuse, R28 ;  /* 0x0000001817067225 */ /* 0x080fe200078e001c */
[----:B------:R-:W-:Y:S02]  /*23c0*/  SHF.R.U32.HI R82, RZ, 0x3, R89 ;  /* 0x00000003ff527819 */ /* 0x000fe40000011659 */
[----:B------:R-:W-:Y:S01]  /*23d0*/  LOP3.LUT R3, R89, 0x18, R18, 0xf8, !PT ;  /* 0x0000001859037812 */ /* 0x000fe200078ef812 */
[----:B------:R-:W-:-:S02]  /*23e0*/  IMAD R14, R13, R24, RZ ;  /* 0x000000180d0e7224 */ /* 0x000fc400078e02ff */
[----:B------:R-:W-:Y:S01]  /*23f0*/  IMAD.WIDE.U32 R52, R31, R54, R4 ;  /* 0x000000361f347225 */ /* 0x000fe200078e0004 */
[----:B------:R-:W-:Y:S02]  /*2400*/  LOP3.LUT R4, R3, R82, RZ, 0x3c, !PT ;  /* 0x0000005203047212 */ /* 0x000fe400078e3cff */
[--C-:B------:R-:W-:Y:S01]  /*2410*/  LOP3.LUT R3, R89, 0x38, R12.reuse, 0xf8, !PT ;  /* 0x0000003859037812 */ /* 0x100fe200078ef80c */
[----:B------:R-:W-:Y:S01]  /*2420*/  IMAD.IADD R11, R15, 0x1, R11 ;  /* 0x000000010f0b7824 */ /* 0x000fe200078e020b */
[----:B------:R-:W-:Y:S01]  /*2430*/  SHF.R.S32.HI R70, RZ, 0x3, R12 ;  /* 0x00000003ff467819 */ /* 0x000fe2000001140c */
[----:B------:R-:W-:Y:S01]  /*2440*/  IMAD.IADD R7, R7, 0x1, R15 ;  /* 0x0000000107077824 */ /* 0x000fe200078e020f */
[----:B------:R-:W-:Y:S01]  /*2450*/  LOP3.LUT R71, R12, 0xfffffff8, RZ, 0xc0, !PT ;  /* 0xfffffff80c477812 */ /* 0x000fe200078ec0ff */
[----:B------:R-:W-:Y:S01]  /*2460*/  IMAD R15, R31, R25, R14 ;  /* 0x000000191f0f7224 */ /* 0x000fe200078e020e */
[----:B------:R-:W-:Y:S01]  /*2470*/  LOP3.LUT P1, RZ, R32, 0x4, RZ, 0xc0, !PT ;  /* 0x0000000420ff7812 */ /* 0x000fe2000782c0ff */
[----:B------:R-:W-:Y:S01]  /*2480*/  IMAD R14, R13, R54, RZ ;  /* 0x000000360d0e7224 */ /* 0x000fe200078e02ff */
[----:B------:R-:W-:Y:S01]  /*2490*/  LOP3.LUT R12, R219, 0x38, R12, 0xf8, !PT ;  /* 0x00000038db0c7812 */ /* 0x000fe200078ef80c */
[----:B------:R-:W-:Y:S01]  /*24a0*/  IMAD R79, R223, 0x200, R4 ;  /* 0x00000200df4f7824 */ /* 0x000fe200078e0204 */
[----:B------:R-:W-:Y:S01]  /*24b0*/  IADD3 R56, P2, R23, R56, RZ ;  /* 0x0000003817387210 */ /* 0x000fe20007f5e0ff */
[----:B------:R-:W-:Y:S01]  /*24c0*/  IMAD.WIDE.U32 R44, R31, R24, R10 ;  /* 0x000000181f2c7225 */ /* 0x000fe200078e000a */
[----:B------:R-:W-:-:S02]  /*24d0*/  LOP3.LUT R4, R3, R82, RZ, 0x3c, !PT ;  /* 0x0000005203047212 */ /* 0x000fc400078e3cff */
[----:B------:R-:W-:Y:S01]  /*24e0*/  SEL R80, R80, 0xffffffe0, !P1 ;  /* 0xffffffe050507807 */ /* 0x000fe20004800000 */
[C---:B------:R-:W-:Y:S01]  /*24f0*/  IMAD.WIDE.U32 R46, R31.reuse, R24, R6 ;  /* 0x000000181f2e7225 */ /* 0x040fe200078e0006 */
[----:B------:R-:W-:Y:S02]  /*2500*/  LOP3.LUT R67, R12, R26, RZ, 0x3c, !PT ;  /* 0x0000001a0c437212 */ /* 0x000fe400078e3cff */
[----:B------:R-:W-:Y:S01]  /*2510*/  SEL R3, RZ, 0xffffff80, P3 ;  /* 0xffffff80ff037807 */ /* 0x000fe20001800000 */
[----:B------:R-:W-:Y:S02]  /*2520*/  IMAD R7, R31, R55, R14 ;  /* 0x000000371f077224 */ /* 0x000fe400078e020e */
[----:B------:R-:W-:Y:S02]  /*2530*/  IMAD R11, R55, 0x60, RZ ;  /* 0x00000060370b7824 */ /* 0x000fe400078e02ff */
[----:B------:R-:W-:Y:S01]  /*2540*/  IMAD.WIDE.U32 R50, R31, R54, R8 ;  /* 0x000000361f327225 */ /* 0x000fe200078e0008 */
[----:B------:R-:W-:-:S03]  /*2550*/  LOP3.LUT R3, R0, 0x80, R3, 0xc8, !PT ;  /* 0x0000008000037812 */ /* 0x000fc600078ec803 */
[----:B------:R-:W-:-:S04]  /*2560*/  IMAD.WIDE.U32 R42, R42, 0x60, RZ ;  /* 0x000000602a2a7825 */ /* 0x000fc800078e00ff */
[----:B------:R-:W-:Y:S02]  /*2570*/  IMAD R25, R25, 0x60, RZ ;  /* 0x0000006019197824 */ /* 0x000fe400078e02ff */
[----:B------:R-:W-:Y:S01]  /*2580*/  IMAD.WIDE.U32 R54, R54, 0x60, RZ ;  /* 0x0000006036367825 */ /* 0x000fe200078e00ff */
[----:B------:R-:W-:Y:S02]  /*2590*/  SHF.R.S32.HI R64, RZ, 0x1f, R71 ;  /* 0x0000001fff407819 */ /* 0x000fe40000011447 */
[----:B------:R-:W-:Y:S01]  /*25a0*/  ISETP.GE.AND P1, PT, R18, UR4, PT ;  /* 0x0000000412007c0c */ /* 0x000fe2000bf26270 */
[----:B------:R-:W-:Y:S01]  /*25b0*/  IMAD.X R57, R236, 0x1, R33, P2 ;  /* 0x00000001ec397824 */ /* 0x000fe200010e0621 */
[----:B------:R-:W-:Y:S01]  /*25c0*/  ISETP.GE.AND P2, PT, R99, UR4, PT ;  /* 0x0000000463007c0c */ /* 0x000fe2000bf46270 */
[----:B------:R-:W-:Y:S01]  /*25d0*/  IMAD.IADD R77, R43, 0x1, R77 ;  /* 0x000000012b4d7824 */ /* 0x000fe200078e024d */
[----:B------:R-:W-:Y:S01]  /*25e0*/  LOP3.LUT R0, R0, 0x40, RZ, 0xc0, !PT ;  /* 0x0000004000007812 */ /* 0x000fe200078ec0ff */
[----:B------:R-:W-:-:S02]  /*25f0*/  IMAD.IADD R76, R49, 0x1, R25 ;  /* 0x00000001314c7824 */ /* 0x000fc400078e0219 */
[----:B------:R-:W-:Y:S02]  /*2600*/  IMAD.IADD R74, R55, 0x1, R11 ;  /* 0x00000001374a7824 */ /* 0x000fe400078e020b */
[----:B------:R-:W-:Y:S02]  /*2610*/  IMAD.IADD R75, R80, 0x1, R79 ;  /* 0x00000001504b7824 */ /* 0x000fe400078e024f */
[----:B------:R-:W-:Y:S02]  /*2620*/  IMAD.IADD R73, R15, 0x1, R45 ;  /* 0x000000010f497824 */ /* 0x000fe400078e022d */
[----:B------:R-:W-:Y:S02]  /*2630*/  IMAD.IADD R72, R7, 0x1, R51 ;  /* 0x0000000107487824 */ /* 0x000fe400078e0233 */
[----:B------:R-:W-:Y:S02]  /*2640*/  IMAD.IADD R68, R47, 0x1, R15 ;  /* 0x000000012f447824 */ /* 0x000fe400078e020f */
[----:B------:R-:W-:-:S02]  /*2650*/  IMAD.IADD R66, R53, 0x1, R7 ;  /* 0x0000000135427824 */ /* 0x000fc400078e0207 */
[----:B------:R-:W-:Y:S02]  /*2660*/  IMAD R69, R223, 0x200, R4 ;  /* 0x00000200df457824 */ /* 0x000fe400078e0204 */
[----:B------:R-:W-:Y:S02]  /*2670*/  IMAD.IADD R67, R224, 0x1, R67 ;  /* 0x00000001e0437824 */ /* 0x000fe400078e0243 */
[----:B------:R-:W-:-:S07]  /*2680*/  IMAD.IADD R65, R41, 0x1, R65 ;  /* 0x0000000129417824 */ /* 0x000fce00078e0241 */
.L_x_9271:
[----:B0-----:R-:W0:Y:S01]  /*2690*/  LDC.64 R102, c[0x0][0x2d8] ;  /* 0x0000b600ff667b82 */ /* 0x001e220000000a00 */
        /* <DEDUP_REMOVED lines=8> */
[CC--:B------:R-:W-:Y:S02]  /*2720*/  IADD3 R4, P3, P4, R95.reuse, R106.reuse, R86 ;  /* 0x0000006a5f047210 */ /* 0x0c0fe40007c7e056 */
[----:B------:R-:W-:Y:S01]  /*2730*/  IADD3 R6, P5, R95, R106, RZ ;  /* 0x0000006a5f067210 */ /* 0x000fe20007fbe0ff */
[----:B------:R-:W-:-:S04]  /*2740*/  IMAD.IADD R109, R107, 0x1, R5 ;  /* 0x000000016b6d7824 */ /* 0x000fc800078e0205 */
[----:B------:R-:W-:Y:S01]  /*2750*/  IMAD.X R7, R109, 0x1, R93, P5 ;  /* 0x000000016d077824 */ /* 0x000fe200028e065d */
[----:B------:R-:W-:Y:S02]  /*2760*/  IADD3.X R5, R93, R109, R88, P3, P4 ;  /* 0x0000006d5d057210 */ /* 0x000fe40001fe8458 */
[-C--:B0-----:R-:W-:Y:S02]  /*2770*/  LEA R12, P3, R4, R102.reuse, 0x1 ;  /* 0x00000066040c7211 */ /* 0x081fe400078608ff */
[----:B------:R-:W-:Y:S02]  /*2780*/  LEA R14, P5, R6, R102, 0x1 ;  /* 0x00000066060e7211 */ /* 0x000fe400078a08ff */
[-C--:B------:R-:W-:Y:S01]  /*2790*/  LEA.HI.X R13, R4, R103.reuse, R5, 0x1, P3 ;  /* 0x00000067040d7211 */ /* 0x080fe200018f0c05 */
[----:B------:R-:W-:Y:S01]  /*27a0*/  IMAD R5, R22, 0x1800, R79 ;  /* 0x0000180016057824 */ /* 0x000fe200078e024f */
[----:B-1----:R-:W-:Y:S02]  /*27b0*/  ISETP.GE.AND P3, PT, R105, 0x1, PT ;  /* 0x000000016900780c */ /* 0x002fe40003f66270 */
[----:B------:R-:W-:Y:S01]  /*27c0*/  LEA.HI.X R15, R6, R103, R7, 0x1, P5 ;  /* 0x00000067060f7211 */ /* 0x000fe200028f0c07 */
[----:B------:R-:W-:Y:S01]  /*27d0*/  IMAD R7, R22, 0x1800, R75 ;  /* 0x0000180016077824 */ /* 0x000fe200078e024b */
[----:B------:R-:W-:Y:S01]  /*27e0*/  ISETP.GT.AND P4, PT, R61, R58, PT ;  /* 0x0000003a3d00720c */ /* 0x000fe20003f84270 */
[----:B------:R-:W-:-:S02]  /*27f0*/  IMAD R108, R5, 0x2, R30 ;  /* 0x00000002056c7824 */ /* 0x000fc400078e021e */
[----:B------:R-:W-:Y:S01]  /*2800*/  IMAD R104, R7, 0x2, R30 ;  /* 0x0000000207687824 */ /* 0x000fe200078e021e */
[----:B------:R-:W-:-:S05]  /*2810*/  P2R R100, PR, RZ, 0x10 ;  /* 0x00000010ff647803 */ /* 0x000fca0000000000 */
[----:B---34-:R-:W-:Y:S05]  /*2820*/  @!P3 BRA `(.L_x_9225) ;  /* 0x0000002400d0b947 */ /* 0x018fea0003800000 */
        /* <DEDUP_REMOVED lines=42> */
.L_x_9228:
[----:B------:R-:W-:Y:S05]  /*2ad0*/  BSYNC B1 ;  /* 0x0000000000017941 */ /* 0x000fea0003800000 */
.L_x_9227:
        /* <DEDUP_REMOVED lines=29> */
.L_x_9230:
[----:B------:R-:W-:Y:S05]  /*2cb0*/  BSYNC B1 ;  /* 0x0000000000017941 */ /* 0x000fea0003800000 */
.L_x_9229:
[----:B0-----:R-:W-:Y:S01]  /*2cc0*/  IMAD.MOV.U32 R4, RZ, RZ, R38 ;  /* 0x000000ffff047224 */ /* 0x001fe200078e0026 */
[----:B------:R-:W-:Y:S01]  /*2cd0*/  ISETP.NE.AND P3, PT, R202, 0x3, PT ;  /* 0x00000003ca00780c */ /* 0x000fe20003f65270 */
[----:B------:R-:W-:Y:S01]  /*2ce0*/  IMAD.MOV.U32 R5, RZ, RZ, R39 ;  /* 0x000000ffff057224 */ /* 0x000fe200078e0027 */
[----:B------:R-:W-:Y:S01]  /*2cf0*/  PRMT R118, R102, 0x5410, R103 ;  /* 0x0000541066767816 */ /* 0x000fe20000000067 */
[----:B------:R-:W-:Y:S02]  /*2d00*/  IMAD.MOV.U32 R6, RZ, RZ, R36 ;  /* 0x000000ffff067224 */ /* 0x000fe400078e0024 */
[----:B------:R-:W-:Y:S01]  /*2d10*/  IMAD.MOV.U32 R7, RZ, RZ, R37 ;  /* 0x000000ffff077224 */ /* 0x000fe200078e0025 */
[----:B------:R-:W-:Y:S01]  /*2d20*/  PRMT R109, R4, 0x5410, R5 ;  /* 0x00005410046d7816 */ /* 0x000fe20000000005 */
[----:B------:R-:W-:Y:S02]  /*2d30*/  IMAD.MOV.U32 R4, RZ, RZ, R32 ;  /* 0x000000ffff047224 */ /* 0x000fe400078e0020 */
[----:B------:R-:W-:Y:S01]  /*2d40*/  IMAD.MOV.U32 R5, RZ, RZ, R33 ;  /* 0x000000ffff057224 */ /* 0x000fe200078e0021 */
[----:B------:R-:W-:Y:S01]  /*2d50*/  PRMT R115, R6, 0x5410, R7 ;  /* 0x0000541006737816 */ /* 0x000fe20000000007 */
[----:B-----5:R-:W-:-:S02]  /*2d60*/  IMAD.MOV.U32 R6, RZ, RZ, R26 ;  /* 0x000000ffff067224 */ /* 0x020fc400078e001a */
        /* <DEDUP_REMOVED lines=12> */
[----:B------:R-:W-:-:S04]  /*2e30*/  PRMT R106, R106, 0x5410, R7 ;  /* 0x000054106a6a7816 */ /* 0x000fc80000000007 */
[----:B------:R-:W-:Y:S01]  /*2e40*/  PRMT R103, R4, 0x5410, R5 ;  /* 0x0000541004677816 */ /* 0x000fe20000000005 */
[----:B------:R-:W-:Y:S06]  /*2e50*/  @!P3 BRA `(.L_x_9231) ;  /* 0x000000000004b947 */ /* 0x000fec0003800000 */
[----:B------:R-:W-:Y:S01]  /*2e60*/  BPT.TRAP 0x1 ;  /* 0x000000040000795c */ /* 0x000fe20000300000 */
.L_x_9231:
[----:B------:R-:W-:Y:S01]  /*2e70*/  IMAD R90, R22, 0x8, R17 ;  /* 0x00000008165a7824 */ /* 0x000fe200078e0211 */
[----:B------:R-:W-:Y:S01]  /*2e80*/  SHF.L.U32 R111, R203, 0x1f, RZ ;  /* 0x0000001fcb6f7819 */ /* 0x000fe200000006ff */
[----:B------:R-:W-:Y:S03]  /*2e90*/  BSSY B1, `(.L_x_9232) ;  /* 0x0000003000017945 */ /* 0x000fe60003800000 */
[----:B------:R-:W0:Y:S02]  /*2ea0*/  SYNCS.PHASECHK.TRANS64.TRYWAIT P6, [R90+URZ+0x22890], R111 ;  /* 0x0228906f5a0075a7 */ /* 0x000e2400080c017f */
[----:B0-----:R-:W-:Y:S05]  /*2eb0*/  @!P6 BRA `(.L_x_9233) ;  /* 0x000001a400c0e947 */ /* 0x001fea0003800000 */
.L_x_9539:
[----:B------:R-:W-:Y:S05]  /*2ec0*/  BSYNC B1 ;  /* 0x0000000000017941 */ /* 0x000fea0003800000 */
.L_x_9232:
        /* <DEDUP_REMOVED lines=49> */
.L_x_9239:
[----:B------:R-:W-:Y:S05]  /*31e0*/  BSYNC B3 ;  /* 0x0000000000037941 */ /* 0x000fea0003800000 */
.L_x_9238:
[----:B--2---:R1:W-:Y:S02]  /*31f0*/  STG.E.128 desc[UR40][R14.64], R4 ;  /* 0x000000040e007986 */ /* 0x0043e4000c101d28 */
.L_x_9237:
[----:B------:R-:W-:Y:S05]  /*3200*/  BSYNC B2 ;  /* 0x0000000000027941 */ /* 0x000fea0003800000 */
.L_x_9236:
        /* <DEDUP_REMOVED lines=47> */
.L_x_9241:
[----:B------:R-:W-:Y:S05]  /*3500*/  BSYNC B2 ;  /* 0x0000000000027941 */ /* 0x000fea0003800000 */
.L_x_9240:
[----:B--2---:R2:W-:Y:S02]  /*3510*/  STG.E.128 desc[UR40][R14.64+0x40], R4 ;  /* 0x000040040e007986 */ /* 0x0045e4000c101d28 */
.L_x_9235:
[----:B------:R-:W-:Y:S05]  /*3520*/  BSYNC B1 ;  /* 0x0000000000017941 */ /* 0x000fea0003800000 */
.L_x_9234:
        /* <DEDUP_REMOVED lines=48> */
.L_x_9246:
[----:B------:R-:W-:Y:S05]  /*3830*/  BSYNC B2 ;  /* 0x0000000000027941 */ /* 0x000fea0003800000 */
.L_x_9245:
[----:B--2---:R3:W-:Y:S02]  /*3840*/  STG.E.128 desc[UR40][R12.64], R4 ;  /* 0x000000040c007986 */ /* 0x0047e4000c101d28 */
.L_x_9244:
[----:B------:R-:W-:Y:S05]  /*3850*/  BSYNC B1 ;  /* 0x0000000000017941 */ /* 0x000fea0003800000 */
.L_x_9243:
        /* <DEDUP_REMOVED lines=47> */
.L_x_9248:
[----:B------:R-:W-:Y:S05]  /*3b50*/  BSYNC B1 ;  /* 0x0000000000017941 */ /* 0x000fea0003800000 */
.L_x_9247:
[----:B--2---:R4:W-:Y:S01]  /*3b60*/  STG.E.128 desc[UR40][R12.64+0x40], R4 ;  /* 0x000040040c007986 */ /* 0x0049e2000c101d28 */
[----:B------:R-:W-:Y:S05]  /*3b70*/  BRA `(.L_x_9242) ;  /* 0x0000001400607947 */ /* 0x000fea0003800000 */
.L_x_9226:
[----:B------:R-:W-:Y:S02]  /*3b80*/  ISETP.GE.AND P3, PT, R234, R101, PT ;  /* 0x00000065ea00720c */ /* 0x000fe40003f66270 */
[----:B------:R-:W-:Y:S02]  /*3b90*/  CS2R R14, SRZ ;  /* 0x00000000000e7805 */ /* 0x000fe4000001ff00 */
[----:B------:R-:W-:Y:S02]  /*3ba0*/  CS2R R12, SRZ ;  /* 0x00000000000c7805 */ /* 0x000fe4000001ff00 */
[----:B------:R-:W-:Y:S02]  /*3bb0*/  CS2R R26, SRZ ;  /* 0x00000000001a7805 */ /* 0x000fe4000001ff00 */
[----:B------:R-:W-:Y:S02]  /*3bc0*/  ISETP.GE.OR P3, PT, R18, R105, P3 ;  /* 0x000000691200720c */ /* 0x000fe40001f66670 */
[----:B------:R-:W-:-:S11]  /*3bd0*/  CS2R R24, SRZ ;  /* 0x0000000000187805 */ /* 0x000fd6000001ff00 */
        /* <DEDUP_REMOVED lines=12> */
[----:B--2---:R-:W-:-:S04]  /*3ca0*/  @!P4 LEA R32, P5, R6, R32, 0x1 ;  /* 0x000000200620c211 */ /* 0x004fc800078a08ff */
[----:B------:R-:W-:Y:S02]  /*3cb0*/  @!P4 LEA.HI.X R33, R6, R33, R7, 0x1, P5 ;  /* 0x000000210621c211 */ /* 0x000fe400028f0c07 */
[----:B------:R-:W-:-:S03]  /*3cc0*/  @!P4 IADD3 R4, P5, R44, R4, RZ ;  /* 0x000000042c04c210 */ /* 0x000fc60007fbe0ff */
[----:B------:R-:W2:Y:S02]  /*3cd0*/  @!P4 LDG.E.128 R12, desc[UR40][R32.64] ;  /* 0x00000028200cc981 */ /* 0x000ea4000c1e1d00 */
[----:B------:R-:W-:Y:S01]  /*3ce0*/  @!P4 IMAD.X R6, R113, 0x1, R73, P5 ;  /* 0x000000017106c824 */ /* 0x000fe200028e0649 */
[----:B---3--:R-:W-:-:S04]  /*3cf0*/  @!P4 LEA R34, P5, R4, R34, 0x1 ;  /* 0x000000220422c211 */ /* 0x008fc800078a08ff */
[----:B------:R-:W-:-:S05]  /*3d00*/  @!P4 LEA.HI.X R35, R4, R35, R6, 0x1, P5 ;  /* 0x000000230423c211 */ /* 0x000fca00028f0c06 */
[----:B------:R3:W4:Y:S01]  /*3d10*/  @!P4 LDG.E.128 R24, desc[UR40][R34.64] ;  /* 0x000000282218c981 */ /* 0x000722000c1e1d00 */
[C---:B0-----:R-:W-:Y:S02]  /*3d20*/  @!P3 LEA R36, P4, R5.reuse, R36, 0x1 ;  /* 0x000000240524b211 */ /* 0x041fe400078808ff */
[----:B------:R-:W-:Y:S02]  /*3d30*/  CS2R R6, SRZ ;  /* 0x0000000000067805 */ /* 0x000fe4000001ff00 */
[----:B------:R-:W-:Y:S02]  /*3d40*/  @!P3 LEA.HI.X R37, R5, R37, R10, 0x1, P4 ;  /* 0x000000250525b211 */ /* 0x000fe400020f0c0a */
[----:B------:R-:W-:Y:S02]  /*3d50*/  CS2R R4, SRZ ;  /* 0x0000000000047805 */ /* 0x000fe4000001ff00 */
[----:B-1----:R-:W-:Y:S02]  /*3d60*/  @!P3 LEA R38, P4, R8, R38, 0x1 ;  /* 0x000000260826b211 */ /* 0x002fe400078808ff */
[----:B------:R-:W-:-:S02]  /*3d70*/  CS2R R10, SRZ ;  /* 0x00000000000a7805 */ /* 0x000fc4000001ff00 */
[----:B------:R-:W-:Y:S01]  /*3d80*/  @!P3 LEA.HI.X R39, R8, R39, R9, 0x1, P4 ;  /* 0x000000270827b211 */ /* 0x000fe200020f0c09 */
[----:B------:R-:W5:Y:S01]  /*3d90*/  @!P3 LDG.E.128 R4, desc[UR40][R36.64] ;  /* 0x000000282404b981 */ /* 0x000f62000c1e1d00 */
[----:B------:R-:W-:-:S06]  /*3da0*/  CS2R R8, SRZ ;  /* 0x0000000000087805 */ /* 0x000fcc000001ff00 */
[----:B------:R-:W5:Y:S01]  /*3db0*/  @!P3 LDG.E.128 R8, desc[UR40][R38.64] ;  /* 0x000000282608b981 */ /* 0x000f62000c1e1d00 */
[----:B------:R-:W-:Y:S02]  /*3dc0*/  ISETP.NE.AND P3, PT, R202, 0x3, PT ;  /* 0x00000003ca00780c */ /* 0x000fe40003f65270 */
[----:B------:R-:W-:Y:S01]  /*3dd0*/  ISETP.GE.AND P4, PT, R18, R105, PT ;  /* 0x000000691200720c */ /* 0x000fe20003f86270 */
[----:B--2---:R-:W-:Y:S02]  /*3de0*/  IMAD.MOV.U32 R32, RZ, RZ, R14 ;  /* 0x000000ffff207224 */ /* 0x004fe400078e000e */
[----:B------:R-:W-:Y:S02]  /*3df0*/  IMAD.MOV.U32 R33, RZ, RZ, R15 ;  /* 0x000000ffff217224 */ /* 0x000fe400078e000f */
[----:B---3--:R-:W-:Y:S02]  /*3e00*/  IMAD.MOV.U32 R34, RZ, RZ, R12 ;  /* 0x000000ffff227224 */ /* 0x008fe400078e000c */
[----:B------:R-:W-:Y:S01]  /*3e10*/  IMAD.MOV.U32 R35, RZ, RZ, R13 ;  /* 0x000000ffff237224 */ /* 0x000fe200078e000d */
[----:B------:R-:W-:-:S02]  /*3e20*/  PRMT R121, R32, 0x7610, R121 ;  /* 0x0000761020797816 */ /* 0x000fc40000000079 */
[----:B------:R-:W-:Y:S02]  /*3e30*/  PRMT R127, R33, 0x7610, R127 ;  /* 0x00007610217f7816 */ /* 0x000fe4000000007f */
[----:B------:R-:W-:Y:S01]  /*3e40*/  PRMT R133, R34, 0x7610, R133 ;  /* 0x0000761022857816 */ /* 0x000fe20000000085 */
[----:B----4-:R-:W-:Y:S01]  /*3e50*/  IMAD.MOV.U32 R32, RZ, RZ, R26 ;  /* 0x000000ffff207224 */ /* 0x010fe200078e001a */
[----:B------:R-:W-:Y:S01]  /*3e60*/  PRMT R123, R35, 0x7610, R123 ;  /* 0x00007610237b7816 */ /* 0x000fe2000000007b */
[----:B------:R-:W-:Y:S02]  /*3e70*/  IMAD.MOV.U32 R33, RZ, RZ, R27 ;  /* 0x000000ffff217224 */ /* 0x000fe400078e001b */
[----:B------:R-:W-:Y:S02]  /*3e80*/  IMAD.MOV.U32 R34, RZ, RZ, R24 ;  /* 0x000000ffff227224 */ /* 0x000fe400078e0018 */
[----:B------:R-:W-:Y:S01]  /*3e90*/  IMAD.MOV.U32 R35, RZ, RZ, R25 ;  /* 0x000000ffff237224 */ /* 0x000fe200078e0019 */
[----:B------:R-:W-:-:S02]  /*3ea0*/  PRMT R121, R121, 0x5410, R32 ;  /* 0x0000541079797816 */ /* 0x000fc40000000020 */
[----:B------:R-:W-:Y:S02]  /*3eb0*/  PRMT R127, R127, 0x5410, R33 ;  /* 0x000054107f7f7816 */ /* 0x000fe40000000021 */
[----:B------:R-:W-:Y:S01]  /*3ec0*/  PRMT R133, R133, 0x5410, R34 ;  /* 0x0000541085857816 */ /* 0x000fe20000000022 */
[----:B-----5:R-:W-:Y:S01]  /*3ed0*/  IMAD.MOV.U32 R32, RZ, RZ, R6 ;  /* 0x000000ffff207224 */ /* 0x020fe200078e0006 */
[----:B------:R-:W-:Y:S01]  /*3ee0*/  PRMT R123, R123, 0x5410, R35 ;  /* 0x000054107b7b7816 */ /* 0x000fe20000000023 */
[----:B------:R-:W-:Y:S02]  /*3ef0*/  IMAD.MOV.U32 R33, RZ, RZ, R7 ;  /* 0x000000ffff217224 */ /* 0x000fe400078e0007 */
        /* <DEDUP_REMOVED lines=12> */
.L_x_9249:
        /* <DEDUP_REMOVED lines=9> */
.L_x_9540:
[----:B------:R-:W-:Y:S05]  /*4050*/  BSYNC B1 ;  /* 0x0000000000017941 */ /* 0x000fea0003800000 */
.L_x_9250:
        /* <DEDUP_REMOVED lines=16> */
[----:B------:R-:W-:-:S05]  /*4160*/  LOP3.LUT R32, R33, R82, RZ, 0x3c, !PT ;  /* 0x0000005221207212 */ /* 0x000fca00078e3cff */
[----:B------:R-:W-:Y:S02]  /*4170*/  IMAD R33, R223, 0x200, R32 ;  /* 0x00000200df217824 */ /* 0x000fe400078e0220 */
        /* <DEDUP_REMOVED lines=89> */
.L_x_9255:
[----:B------:R-:W-:Y:S05]  /*4710*/  BSYNC B2 ;  /* 0x0000000000027941 */ /* 0x000fea0003800000 */
.L_x_9254:
        /* <DEDUP_REMOVED lines=12> */
.L_x_9253:
[----:B------:R-:W-:Y:S05]  /*47e0*/  BSYNC B1 ;  /* 0x0000000000017941 */ /* 0x000fea0003800000 */
.L_x_9252:
[C---:B------:R-:W-:Y:S01]  /*47f0*/  ISETP.GE.OR P5, PT, R234.reuse, R101, P1 ;  /* 0x00000065ea00720c */ /* 0x040fe20000fa6670 */
        /* <DEDUP_REMOVED lines=9> */
[C---:B------:R-:W-:Y:S02]  /*4890*/  LEA R32, P5, R12.reuse, R102, 0x1 ;  /* 0x000000660c207211 */ /* 0x040fe400078a08ff */
[----:B------:R-:W-:Y:S02]  /*48a0*/  SHF.R.U32.HI R14, RZ, 0x3, R219 ;  /* 0x00000003ff0e7819 */ /* 0x000fe400000116db */
[----:B------:R-:W-:-:S02]  /*48b0*/  LEA.HI.X R33, R12, R103, R13, 0x1, P5 ;  /* 0x000000670c217211 */ /* 0x000fc400028f0c0d */
[----:B------:R-:W-:-:S04]  /*48c0*/  SHF.R.S32.HI R12, RZ, 0x1f, R115 ;  /* 0x0000001fff0c7819 */ /* 0x000fc80000011473 */
[----:B------:R-:W-:-:S04]  /*48d0*/  LEA.HI R115, R12, R115, RZ, 0x4 ;  /* 0x000000730c737211 */ /* 0x000fc800078f20ff */
[----:B------:R-:W-:-:S05]  /*48e0*/  LEA.HI.SX32 R35, R115, R70, 0x1c ;  /* 0x0000004673237211 */ /* 0x000fca00078fe2ff */
[----:B------:R-:W-:-:S05]  /*48f0*/  IMAD.SHL.U32 R35, R35, 0x8, RZ ;  /* 0x0000000823237824 */ /* 0x000fca00078e00ff */
[----:B------:R-:W-:-:S04]  /*4900*/  LOP3.LUT R12, R219, 0x38, R35, 0xf8, !PT ;  /* 0x00000038db0c7812 */ /* 0x000fc800078ef823 */
[----:B------:R-:W-:Y:S01]  /*4910*/  LOP3.LUT R13, R12, R14, RZ, 0x3c, !PT ;  /* 0x0000000e0c0d7212 */ /* 0x000fe200078e3cff */
[----:B------:R-:W-:-:S04]  /*4920*/  IMAD R12, R22, 0x1800, R67 ;  /* 0x00001800160c7824 */ /* 0x000fc800078e0243 */
[----:B------:R-:W-:Y:S02]  /*4930*/  IMAD.IADD R13, R224, 0x1, R13 ;  /* 0x00000001e00d7824 */ /* 0x000fe400078e020d */
[----:B------:R-:W-:Y:S02]  /*4940*/  IMAD R12, R12, 0x2, R17 ;  /* 0x000000020c0c7824 */ /* 0x000fe400078e0211 */
        /* <DEDUP_REMOVED lines=87> */
.L_x_9257:
[----:B------:R-:W-:Y:S05]  /*4ec0*/  BSYNC B1 ;  /* 0x0000000000017941 */ /* 0x000fea0003800000 */
.L_x_9256:
        /* <DEDUP_REMOVED lines=10> */
.L_x_9225:
[----:B------:R-:W-:-:S13]  /*4f70*/  ISETP.NE.AND P3, PT, R202, 0x3, PT ;  /* 0x00000003ca00780c */ /* 0x000fda0003f65270 */
[----:B------:R-:W-:Y:S05]  /*4f80*/  @!P3 BRA `(.L_x_9258) ;  /* 0x000000000004b947 */ /* 0x000fea0003800000 */
[----:B------:R-:W-:Y:S01]  /*4f90*/  BPT.TRAP 0x1 ;  /* 0x000000040000795c */ /* 0x000fe20000300000 */
.L_x_9258:
[----:B------:R-:W-:Y:S01]  /*4fa0*/  IMAD R90, R22, 0x8, R17 ;  /* 0x00000008165a7824 */ /* 0x000fe200078e0211 */
[----:B------:R-:W-:Y:S01]  /*4fb0*/  SHF.L.U32 R111, R203, 0x1f, RZ ;  /* 0x0000001fcb6f7819 */ /* 0x000fe200000006ff */
[----:B------:R-:W-:Y:S01]  /*4fc0*/  IMAD R101, R61, -0x60, R60 ;  /* 0xffffffa03d657824 */ /* 0x000fe200078e023c */
[----:B------:R-:W-:Y:S02]  /*4fd0*/  BSSY B1, `(.L_x_9259) ;  /* 0x0000004000017945 */ /* 0x000fe40003800000 */
[----:B------:R-:W0:Y:S02]  /*4fe0*/  SYNCS.PHASECHK.TRANS64.TRYWAIT P4, [R90+URZ+0x22890], R111 ;  /* 0x0228906f5a0075a7 */ /* 0x000e24000808017f */
[----:B------:R-:W-:Y:S01]  /*4ff0*/  VIMNMX R101, R101, 0x60, PT ;  /* 0x0000006065657848 */ /* 0x000fe20003fe0100 */
[----:B0-----:R-:W-:Y:S06]  /*5000*/  @!P4 BRA `(.L_x_9260) ;  /* 0x000001840094c947 */ /* 0x001fec0003800000 */
.L_x_9541:
[----:B------:R-:W-:Y:S05]  /*5010*/  BSYNC B1 ;  /* 0x0000000000017941 */ /* 0x000fea0003800000 */
.L_x_9259:
        /* <DEDUP_REMOVED lines=8> */
.L_x_9262:
[----:B------:R-:W-:Y:S05]  /*50a0*/  BSYNC B1 ;  /* 0x0000000000017941 */ /* 0x000fea0003800000 */
.L_x_9261:
[----:B------:R-:W-:Y:S05]  /*50b0*/  @P4 BRA `(.L_x_9242) ;  /* 0x0000000000104947 */ /* 0x000fea0003800000 */
[----:B-1----:R-:W1:Y:S04]  /*50c0*/  @!P1 LDS.128 R4, [R108+0x2000] ;  /* 0x002000006c049984 */ /* 0x002e680000000c00 */
[----:B------:R-:W2:Y:S04]  /*50d0*/  @!P2 LDS.128 R8, [R104+0x2000] ;  /* 0x002000006808a984 */ /* 0x000ea80000000c00 */
[----:B-1----:R1:W-:Y:S04]  /*50e0*/  @!P1 STG.E.128 desc[UR40][R12.64], R4 ;  /* 0x000000040c009986 */ /* 0x0023e8000c101d28 */
[----:B--2---:R1:W-:Y:S02]  /*50f0*/  @!P2 STG.E.128 desc[UR40][R12.64+0x40], R8 ;  /* 0x000040080c00a986 */ /* 0x0043e4000c101d28 */
.L_x_9242:
[----:B------:R-:W-:Y:S05]  /*5100*/  BSYNC B0 ;  /* 0x0000000000007941 */ /* 0x000fea0003800000 */
.L_x_9224:
        /* <DEDUP_REMOVED lines=17> */
.L_x_9264:
[----:B------:R-:W-:Y:S05]  /*5220*/  BSYNC B0 ;  /* 0x0000000000007941 */ /* 0x000fea0003800000 */
.L_x_9263:
[----:B------:R-:W2:Y:S01]  /*5230*/  SYNCS.PHASECHK.TRANS64.TRYWAIT P3, [R90+URZ+0x228b0], R111 ;  /* 0x0228b06f5a0075a7 */ /* 0x000ea2000806017f */
[----:B------:R-:W-:Y:S01]  /*5240*/  ULDC UR51, c[0x0][0x310] ;  /* 0x0000c40000337ab9 */ /* 0x000fe20000000800 */
[----:B------:R-:W-:Y:S01]  /*5250*/  ULDC.64 UR38, c[0x0][0x318] ;  /* 0x0000c60000267ab9 */ /* 0x000fe20000000a00 */
[----:B------:R-:W-:Y:S01]  /*5260*/  ULDC.64 UR36, c[0x0][0x308] ;  /* 0x0000c20000247ab9 */ /* 0x000fe20000000a00 */
[----:B------:R-:W-:Y:S01]  /*5270*/  BSSY B0, `(.L_x_9265) ;  /* 0x0000003000007945 */ /* 0x000fe20003800000 */
[----:B------:R-:W-:-:S03]  /*5280*/  IMAD R5, R22, 0x6000, R79 ;  /* 0x0000600016057824 */ /* 0x000fc600078e024f */
[----:B--2---:R-:W-:Y:S05]  /*5290*/  @!P3 BRA `(.L_x_9266) ;  /* 0x000001840004b947 */ /* 0x004fea0003800000 */
.L_x_9542:
[----:B------:R-:W-:Y:S05]  /*52a0*/  BSYNC B0 ;  /* 0x0000000000007941 */ /* 0x000fea0003800000 */
.L_x_9265:
[----:B------:R-:W-:Y:S01]  /*52b0*/  ISETP.GE.AND P3, PT, R23, R101, PT ;  /* 0x000000651700720c */ /* 0x000fe20003f66270 */
[----:B------:R-:W-:Y:S01]  /*52c0*/  IMAD.IADD R7, R80, 0x1, R5 ;  /* 0x0000000150077824 */ /* 0x000fe200078e0205 */
[----:B------:R-:W-:Y:S01]  /*52d0*/  BSSY B0, `(.L_x_9267) ;  /* 0x0000025000007945 */ /* 0x000fe20003800000 */
[----:B------:R-:W-:Y:S02]  /*52e0*/  IMAD R36, R5, 0x2, R62 ;  /* 0x0000000205247824 */ /* 0x000fe400078e023e */
[----:B------:R-:W-:-:S04]  /*52f0*/  IMAD.WIDE R32, R61, 0x60, R56 ;  /* 0x000000603d207825 */ /* 0x000fc800078e0238 */
[----:B------:R-:W-:-:S04]  /*5300*/  IMAD R37, R7, 0x2, R62 ;  /* 0x0000000207257824 */ /* 0x000fc800078e023e */
[----:B------:R-:W-:Y:S05]  /*5310*/  @P3 BRA `(.L_x_9268) ;  /* 0x0000000000803947 */ /* 0x000fea0003800000 */
[----:B------:R-:W-:Y:S02]  /*5320*/  IMAD R7, R33, UR38, RZ ;  /* 0x0000002621077c24 */ /* 0x000fe4000f8e02ff */
[----:B-1----:R-:W-:Y:S02]  /*5330*/  IMAD.MOV.U32 R4, RZ, RZ, R40 ;  /* 0x000000ffff047224 */ /* 0x002fe400078e0028 */
[----:B------:R-:W-:Y:S02]  /*5340*/  IMAD.MOV.U32 R5, RZ, RZ, R65 ;  /* 0x000000ffff057224 */ /* 0x000fe400078e0041 */
[C---:B------:R-:W-:Y:S02]  /*5350*/  IMAD R7, R32.reuse, UR39, R7 ;  /* 0x0000002720077c24 */ /* 0x040fe4000f8e0207 */
[----:B------:R-:W-:-:S04]  /*5360*/  IMAD.WIDE.U32 R4, R32, UR38, R4 ;  /* 0x0000002620047c25 */ /* 0x000fc8000f8e0004 */
[----:B------:R-:W-:Y:S01]  /*5370*/  IMAD.IADD R5, R5, 0x1, R7 ;  /* 0x0000000105057824 */ /* 0x000fe200078e0207 */
[----:B------:R-:W-:-:S04]  /*5380*/  LEA R34, P3, R4, UR36, 0x1 ;  /* 0x0000002404227c11 */ /* 0x000fc8000f8608ff */
[----:B------:R-:W-:Y:S02]  /*5390*/  LEA.HI.X R35, R4, UR37, R5, 0x1, P3 ;  /* 0x0000002504237c11 */ /* 0x000fe400098f0c05 */
[----:B------:R-:W-:-:S13]  /*53a0*/  ISETP.GE.AND P3, PT, R18, UR51, PT ;  /* 0x0000003312007c0c */ /* 0x000fda000bf66270 */
[----:B------:R-:W1:Y:S04]  /*53b0*/  @!P3 LDS.128 R4, [R36] ;  /* 0x000000002404b984 */ /* 0x000e680000000c00 */
[----:B-1----:R-:W-:Y:S01]  /*53c0*/  @!P3 STG.E.128 desc[UR40][R34.64], R4 ;  /* 0x000000042200b986 */ /* 0x002fe2000c101d28 */
[----:B------:R-:W-:-:S13]  /*53d0*/  ISETP.GE.AND P3, PT, R99, UR51, PT ;  /* 0x0000003363007c0c */ /* 0x000fda000bf66270 */
[----:B------:R-:W1:Y:S04]  /*53e0*/  @!P3 LDS.128 R8, [R37] ;  /* 0x000000002508b984 */ /* 0x000e680000000c00 */
[----:B-1----:R-:W-:Y:S01]  /*53f0*/  @!P3 STG.E.128 desc[UR40][R34.64+0x40], R8 ;  /* 0x000040082200b986 */ /* 0x002fe2000c101d28 */
[----:B------:R-:W-:-:S13]  /*5400*/  ISETP.GE.AND P3, PT, R98, UR51, PT ;  /* 0x0000003362007c0c */ /* 0x000fda000bf66270 */
[----:B------:R-:W1:Y:S04]  /*5410*/  @!P3 LDS.128 R12, [R36+0x3000] ;  /* 0x00300000240cb984 */ /* 0x000e680000000c00 */
        /* <DEDUP_REMOVED lines=10> */
[----:B------:R-:W-:-:S13]  /*54c0*/  ISETP.NE.AND P3, PT, R0, RZ, PT ;  /* 0x000000ff0000720c */ /* 0x000fda0003f65270 */
[----:B------:R-:W1:Y:S04]  /*54d0*/  @P3 LDS.128 R12, [R36+0x9000] ;  /* 0x00900000240c3984 */ /* 0x000e680000000c00 */
[----:B-1----:R-:W-:Y:S01]  /*54e0*/  @P3 STG.E.128 desc[UR40][R34.64+0x180], R12 ;  /* 0x0001800c22003986 */ /* 0x002fe2000c101d28 */
[----:B------:R-:W-:-:S13]  /*54f0*/  ISETP.NE.AND P3, PT, R3, RZ, PT ;  /* 0x000000ff0300720c */ /* 0x000fda0003f65270 */
[----:B------:R-:W1:Y:S04]  /*5500*/  @P3 LDS.128 R24, [R37+0x9000] ;  /* 0x0090000025183984 */ /* 0x000e680000000c00 */
[----:B-1----:R3:W-:Y:S02]  /*5510*/  @P3 STG.E.128 desc[UR40][R34.64+0x1c0], R24 ;  /* 0x0001c01822003986 */ /* 0x0027e4000c101d28 */
.L_x_9268:
[----:B------:R-:W-:Y:S05]  /*5520*/  BSYNC B0 ;  /* 0x0000000000007941 */ /* 0x000fea0003800000 */
.L_x_9267:
[----:B------:R-:W-:Y:S01]  /*5530*/  ISETP.GE.AND P3, PT, R234, R101, PT ;  /* 0x00000065ea00720c */ /* 0x000fe20003f66270 */
[----:B------:R-:W-:-:S12]  /*5540*/  BSSY B0, `(.L_x_9269) ;  /* 0x0000024000007945 */ /* 0x000fd80003800000 */
[----:B------:R-:W-:Y:S05]  /*5550*/  @P3 BRA `(.L_x_9270) ;  /* 0x0000000000883947 */ /* 0x000fea0003800000 */
[----:B------:R-:W-:Y:S01]  /*5560*/  IADD3 R7, P3, R32, 0x40, RZ ;  /* 0x0000004020077810 */ /* 0x000fe20007f7e0ff */
[----:B-1----:R-:W-:Y:S02]  /*5570*/  IMAD.MOV.U32 R4, RZ, RZ, R40 ;  /* 0x000000ffff047224 */ /* 0x002fe400078e0028 */
        /* <DEDUP_REMOVED lines=18> */
[----:B---3--:R-:W1:Y:S04]  /*56a0*/  @P3 LDS.128 R24, [R36+0xb000] ;  /* 0x00b0000024183984 */ /* 0x008e680000000c00 */
[----:B-1----:R-:W-:Y:S01]  /*56b0*/  @P3 STG.E.128 desc[UR40][R32.64+0x180], R24 ;  /* 0x0001801820003986 */ /* 0x002fe2000c101d28 */
        /* <DEDUP_REMOVED lines=11> */
[----:B-1----:R4:W-:Y:S02]  /*5770*/  @P3 STG.E.128 desc[UR40][R32.64+0x1c0], R24 ;  /* 0x0001c01820003986 */ /* 0x0029e4000c101d28 */
.L_x_9270:
[----:B------:R-:W-:Y:S05]  /*5780*/  BSYNC B0 ;  /* 0x0000000000007941 */ /* 0x000fea0003800000 */
.L_x_9269:
[----:B------:R-:W-:Y:S01]  /*5790*/  @!PT LDS RZ, [RZ] ;  /* 0x00000000fffff984 */ /* 0x000fe20000000800 */
[----:B------:R-:W-:Y:S01]  /*57a0*/  @!PT LDS RZ, [RZ] ;  /* 0x00000000fffff984 */ /* 0x000fe20000000800 */
[----:B------:R-:W-:Y:S01]  /*57b0*/  @!PT LDS RZ, [RZ] ;  /* 0x00000000fffff984 */ /* 0x000fe20000000800 */
[----:B------:R-:W-:Y:S01]  /*57c0*/  @!PT LDS RZ, [RZ] ;  /* 0x00000000fffff984 */ /* 0x000fe20000000800 */
[----:B------:R5:W-:Y:S06]  /*57d0*/  MEMBAR.ALL.CTA ;  /* 0x0000000000007992 */ /* 0x000bec0000008000 */
[----:B-----5:R-:W5:Y:S02]  /*57e0*/  FENCE.VIEW.ASYNC.S ;  /* 0x00000000000073c6 */ /* 0x020f640000000000 */
[----:B-----5:R1:W-:Y:S01]  /*57f0*/  BAR.SYNC.DEFER_BLOCKING R81, 0x80 ;  /* 0x000200510000751d */ /* 0x0203e20000010000 */
[----:B------:R-:W-:Y:S01]  /*5800*/  ISETP.NE.AND P5, PT, R100, RZ, PT ;  /* 0x000000ff6400720c */ /* 0x000fe20003fa5270 */
[----:B------:R-:W-:-:S02]  /*5810*/  VIADD R22, R22, 0x1 ;  /* 0x0000000116167836 */ /* 0x000fc40000000000 */
[----:B0-2---:R-:W-:-:S03]  /*5820*/  @!P4 VIADD R90, R90, 0x228c0 ;  /* 0x000228c05a5ac836 */ /* 0x005fc60000000000 */
[C---:B------:R-:W-:Y:S02]  /*5830*/  ISETP.NE.AND P3, PT, R22.reuse, 0x2, PT ;  /* 0x000000021600780c */ /* 0x040fe40003f65270 */
[----:B------:R-:W-:Y:S02]  /*5840*/  @!P4 PRMT R90, RZ, 0x654, R90 ;  /* 0x00000654ff5ac816 */ /* 0x000fe4000000005a */
[----:B-1----:R-:W-:Y:S02]  /*5850*/  SEL R4, RZ, 0x1, P3 ;  /* 0x00000001ff047807 */ /* 0x002fe40001800000 */
[----:B------:R-:W-:Y:S02]  /*5860*/  SEL R22, R22, RZ, P3 ;  /* 0x000000ff16167207 */ /* 0x000fe40001800000 */
[----:B------:R-:W-:Y:S01]  /*5870*/  LOP3.LUT R203, R203, R4, RZ, 0x3c, !PT ;  /* 0x00000004cbcb7212 */ /* 0x000fe200078e3cff */
[----:B------:R0:W-:Y:S01]  /*5880*/  @!P4 SYNCS.ARRIVE.TRANS64.RED.A1T0 RZ, [R90+URZ], RZ ;  /* 0x000000ff5affc9a7 */ /* 0x0001e2000810043f */
[----:B------:R-:W-:Y:S05]  /*5890*/  @P5 BRA `(.L_x_9271) ;  /* 0xffffffcc007c5947 */ /* 0x000fea000383ffff */
[----:B------:R-:W1:Y:S01]  /*58a0*/  S2R R5, SR_TID.X ;  /* 0x0000000000057919 */ /* 0x000e620000002100 */
[----:B------:R-:W-:Y:S02]  /*58b0*/  PLOP3.LUT P0, PT, PT, PT, PT, 0x8, 0x0 ;  /* 0x000000000000781c */ /* 0x000fe40003f0e170 */
[----:B-1----:R-:W-:-:S04]  /*58c0*/  SHF.R.U32.HI R5, RZ, 0x7, R5 ;  /* 0x00000007ff057819 */ /* 0x002fc80000011605 */
[----:B------:R-:W-:-:S13]  /*58d0*/  ISETP.NE.AND P5, PT, R5, 0x1, PT ;  /* 0x000000010500780c */ /* 0x000fda0003fa5270 */
[----:B------:R-:W-:Y:S06]  /*58e0*/  @!P5 BAR.ARV 0x9, 0x100 ;  /* 0x024400000000db1d */ /* 0x000fec0000002000 */
.L_x_9219:
[----:B------:R-:W1:Y:S02]  /*58f0*/  LDC.64 R4, c[0x0][0x9e0] ;  /* 0x00027800ff047b82 */ /* 0x000e640000000a00 */
[----:B-1----:R-:W-:Y:S01]  /*5900*/  ISETP.GE.AND P1, PT, R5, 0x1, PT ;  /* 0x000000010500780c */ /* 0x002fe20003f26270 */
[----:B------:R-:W-:-:S12]  /*5910*/  @P0 BRA `(.L_x_9272) ;  /* 0x00000000000c0947 */ /* 0x000fd80003800000 */
[----:B------:R-:W1:Y:S01]  /*5920*/  FENCE.VIEW.ASYNC.G ;  /* 0x00000000000073c6 */ /* 0x000e620000000100 */
[----:B------:R-:W-:Y:S05]  /*5930*/  WARPSYNC.ALL ;  /* 0x0000000000007948 */ /* 0x000fea0003800000 */
[----:B-1----:R-:W-:Y:S06]  /*5940*/  BAR.ARV 0xc, 0x120 ;  /* 0x0304800000007b1d */ /* 0x002fec0000002000 */
.L_x_9272:
[----:B------:R-:W-:Y:S01]  /*5950*/  IMAD.IADD R0, R63, 0x1, R4 ;  /* 0x000000013f007824 */ /* 0x000fe200078e0204 */
        /* <DEDUP_REMOVED lines=12> */
.L_x_9275:
[----:B------:R-:W-:-:S13]  /*5a20*/  ISETP.NE.AND P0, PT, R5, 0x1, PT ;  /* 0x000000010500780c */ /* 0x000fda0003f05270 */
[----:B------:R-:W1:Y:S02]  /*5a30*/  @P0 LDC.64 R6, c[0x0][0x9e8] ;  /* 0x00027a00ff060b82 */ /* 0x000e640000000a00 */
[----:B-1----:R-:W-:-:S05]  /*5a40*/  @P0 IMAD.HI.U32 R4, R3, R6, RZ ;  /* 0x0000000603040227 */ /* 0x002fca00078e00ff */
[----:B------:R-:W-:-:S07]  /*5a50*/  @P0 SHF.R.U32.HI R3, RZ, R7, R4 ;  /* 0x00000007ff030219 */ /* 0x000fce0000011604 */
.L_x_9276:
[----:B------:R-:W-:Y:S05]  /*5a60*/  BSYNC B0 ;  /* 0x0000000000007941 */ /* 0x000fea0003800000 */
.L_x_9274:
[----:B------:R-:W-:-:S05]  /*5a70*/  IMAD R3, R3, R5, R5 ;  /* 0x0000000503037224 */ /* 0x000fca00078e0205 */
[----:B------:R-:W-:-:S07]  /*5a80*/  VIMNMX R0, R0, R3, PT ;  /* 0x0000000300007248 */ /* 0x000fce0003fe0100 */
.L_x_9273:
        /* <DEDUP_REMOVED lines=18> */
.L_x_9279:
[----:B------:R-:W-:-:S13]  /*5bb0*/  ISETP.NE.AND P0, PT, R5, 0x1, PT ;  /* 0x000000010500780c */ /* 0x000fda0003f05270 */
[----:B------:R-:W1:Y:S02]  /*5bc0*/  @P0 LDC.64 R6, c[0x0][0x9e8] ;  /* 0x00027a00ff060b82 */ /* 0x000e640000000a00 */
[----:B-1----:R-:W-:-:S05]  /*5bd0*/  @P0 IMAD.HI.U32 R6, R59, R6, RZ ;  /* 0x000000063b060227 */ /* 0x002fca00078e00ff */
[----:B------:R-:W-:-:S07]  /*5be0*/  @P0 SHF.R.U32.HI R59, RZ, R7, R6 ;  /* 0x00000007ff3b0219 */ /* 0x000fce0000011606 */
.L_x_9280:
[----:B------:R-:W-:Y:S05]  /*5bf0*/  BSYNC B0 ;  /* 0x0000000000007941 */ /* 0x000fea0003800000 */
.L_x_9278:
[----:B------:R-:W-:-:S05]  /*5c00*/  IMAD R59, R59, R5, RZ ;  /* 0x000000053b3b7224 */ /* 0x000fca00078e02ff */
[----:B------:R-:W-:-:S07]  /*5c10*/  VIMNMX R0, R0, R59, !PT ;  /* 0x0000003b00007248 */ /* 0x000fce0007fe0100 */
.L_x_9277:
        /* <DEDUP_REMOVED lines=67> */
[----:B---3--:R-:W-:Y:S02]  /*6050*/  CS2R R34, SRZ ;  /* 0x0000000000227805 */ /* 0x008fe4000001ff00 */
[----:B------:R-:W-:Y:S02]  /*6060*/  CS2R R36, SRZ ;  /* 0x0000000000247805 */ /* 0x000fe4000001ff00 */
[----:B----4-:R-:W-:Y:S02]  /*6070*/  CS2R R32, SRZ ;  /* 0x0000000000207805 */ /* 0x010fe4000001ff00 */
[----:B------:R-:W-:-:S02]  /*6080*/  CS2R R26, SRZ ;  /* 0x00000000001a7805 */ /* 0x000fc4000001ff00 */
[----:B------:R-:W-:Y:S02]  /*6090*/  CS2R R28, SRZ ;  /* 0x00000000001c7805 */ /* 0x000fe4000001ff00 */
[----:B------:R-:W-:Y:S01]  /*60a0*/  CS2R R24, SRZ ;  /* 0x0000000000187805 */ /* 0x000fe2000001ff00 */
[----:B------:R-:W-:Y:S06]  /*60b0*/  @!P1 BRA `(.L_x_9281) ;  /* 0x000000e800749947 */ /* 0x000fec0003800000 */
[----:B------:R-:W-:-:S03]  /*60c0*/  UMOV UR4, 0xffffffff ;  /* 0xffffffff00047882 */ /* 0x000fc60000000000 */
[----:B------:R-:W-:Y:S05]  /*60d0*/  BRA.DIV UR4, `(.L_x_9282) ;  /* 0x0000017604887947 */ /* 0x000fea000b800000 */
[----:B------:R-:W1:Y:S02]  /*60e0*/  S2R R3, SR_TID.X ;  /* 0x0000000000037919 */ /* 0x000e640000002100 */
[----:B-1----:R-:W-:-:S05]  /*60f0*/  VIADD R3, R3, 0xffffff80 ;  /* 0xffffff8003037836 */ /* 0x002fca0000000000 */
[----:B------:R-:W-:-:S04]  /*6100*/  SHF.R.S32.HI R0, RZ, 0x1f, R3 ;  /* 0x0000001fff007819 */ /* 0x000fc80000011403 */
[----:B------:R-:W-:-:S04]  /*6110*/  LEA.HI R0, R0, R3, RZ, 0x7 ;  /* 0x0000000300007211 */ /* 0x000fc800078f38ff */
[----:B------:R-:W-:-:S05]  /*6120*/  SHF.R.S32.HI R0, RZ, 0x7, R0 ;  /* 0x00000007ff007819 */ /* 0x000fca0000011400 */
[----:B------:R1:W2:Y:S02]  /*6130*/  SHFL.IDX PT, R14, R0, RZ, 0x1f ;  /* 0x00001fff000e7589 */ /* 0x0002a400000e0000 */
.L_x_9545:
[----:B-12---:R-:W-:Y:S01]  /*6140*/  LEA.HI R0, R14, R14, RZ, 0x1 ;  /* 0x0000000e0e007211 */ /* 0x006fe200078f08ff */
[----:B------:R-:W-:Y:S01]  /*6150*/  VIADD R26, R17, 0x18400 ;  /* 0x00018400111a7836 */ /* 0x000fe20000000000 */
[----:B------:R-:W-:Y:S02]  /*6160*/  BSSY B6, `(.L_x_9283) ;  /* 0x0000018000067945 */ /* 0x000fe40003800000 */
        /* <DEDUP_REMOVED lines=22> */
[----:B0-2--5:R-:W-:Y:S05]  /*62d0*/  CALL.ABS.NOINC R14 ;  /* 0x000000000e007343 */ /* 0x025fea0003c00000 */
.L_x_9284:
[----:B------:R-:W-:Y:S05]  /*62e0*/  BSYNC B6 ;  /* 0x0000000000067941 */ /* 0x000fea0003800000 */
.L_x_9283:
[----:B------:R-:W-:Y:S02]  /*62f0*/  ULDC UR4, c[0x0][0x3d4] ;  /* 0x0000f50000047ab9 */ /* 0x000fe40000000800 */
[----:B------:R-:W-:-:S13]  /*6300*/  ISETP.LT.AND P0, PT, RZ, UR4, PT ;  /* 0x00000004ff007c0c */ /* 0x000fda000bf01270 */
[----:B------:R-:W-:Y:S05]  /*6310*/  @P0 BRA `(.L_x_9285) ;  /* 0x00000000003c0947 */ /* 0x000fea0003800000 */
[----:B------:R-:W-:-:S04]  /*6320*/  LEA.HI R0, R235, R235, RZ, 0x1 ;  /* 0x000000ebeb007211 */ /* 0x000fc800078f08ff */
[----:B------:R-:W-:-:S05]  /*6330*/  LOP3.LUT R0, R0, 0xfffffffe, RZ, 0xc0, !PT ;  /* 0xfffffffe00007812 */ /* 0x000fca00078ec0ff */
[----:B------:R-:W-:-:S05]  /*6340*/  IMAD.IADD R0, R235, 0x1, -R0 ;  /* 0x00000001eb007824 */ /* 0x000fca00078e0a00 */
[----:B------:R-:W-:-:S04]  /*6350*/  SHF.L.U32 R0, R0, 0x1f, RZ ;  /* 0x0000001f00007819 */ /* 0x000fc800000006ff */
[----:B------:R1:W2:Y:S03]  /*6360*/  SYNCS.PHASECHK.TRANS64.TRYWAIT P0, [R17+URZ+0x22800], R0 ;  /* 0x02280000110075a7 */ /* 0x0002a6000800017f */
[----:B--2---:R-:W-:Y:S05]  /*6370*/  @!P0 NANOSLEEP.SYNCS 0x989680 ;  /* 0x009896800000895d */ /* 0x004fea0003900000 */
[----:B------:R-:W2:Y:S01]  /*6380*/  @!P0 SYNCS.PHASECHK.TRANS64 P0, [R17+URZ+0x22800], R0 ;  /* 0x02280000110085a7 */ /* 0x000ea2000800007f */
[----:B------:R-:W-:Y:S04]  /*6390*/  BSSY B0, `(.L_x_9286) ;  /* 0x0000006000007945 */ /* 0x000fe80003800000 */
[----:B--2---:R-:W-:Y:S05]  /*63a0*/  @P0 BRA `(.L_x_9287) ;  /* 0x0000000000100947 */ /* 0x004fea0003800000 */
.L_x_9288:
[----:B--2---:R2:W3:Y:S02]  /*63b0*/  SYNCS.PHASECHK.TRANS64.TRYWAIT P0, [R17+URZ+0x22800], R0 ;  /* 0x02280000110075a7 */ /* 0x0044e4000800017f */
[----:B---3--:R-:W-:Y:S05]  /*63c0*/  @!P0 NANOSLEEP.SYNCS 0x989680 ;  /* 0x009896800000895d */ /* 0x008fea0003900000 */
[----:B------:R-:W3:Y:S02]  /*63d0*/  @!P0 SYNCS.PHASECHK.TRANS64 P0, [R17+URZ+0x22800], R0 ;  /* 0x02280000110085a7 */ /* 0x000ee4000800007f */
[----:B---3--:R-:W-:Y:S05]  /*63e0*/  @!P0 BRA `(.L_x_9288) ;  /* 0xfffffffc00f08947 */ /* 0x008fea000383ffff */
.L_x_9287:
[----:B------:R-:W-:Y:S05]  /*63f0*/  BSYNC B0 ;  /* 0x0000000000007941 */ /* 0x000fea0003800000 */
.L_x_9286:
[----:B------:R-:W-:Y:S05]  /*6400*/  BRA `(.L_x_9289) ;  /* 0x0000002c00887947 */ /* 0x000fea0003800000 */
.L_x_9285:
[----:B------:R-:W1:Y:S01]  /*6410*/  S2R R0, SR_TID.X ;  /* 0x0000000000007919 */ /* 0x000e620000002100 */
[----:B------:R-:W2:Y:S01]  /*6420*/  LDC.64 R12, c[0x0][0x3d8] ;  /* 0x0000f600ff0c7b82 */ /* 0x000ea20000000a00 */
[----:B-----5:R-:W-:Y:S01]  /*6430*/  SHF.R.S32.HI R3, RZ, 0x1f, R31 ;  /* 0x0000001fff037819 */ /* 0x020fe2000001141f */
[--C-:B------:R-:W-:Y:S01]  /*6440*/  IMAD.MOV.U32 R4, RZ, RZ, R18.reuse ;  /* 0x000000ffff047224 */ /* 0x100fe200078e0012 */
[----:B------:R-:W-:Y:S01]  /*6450*/  SHF.R.S32.HI R5, RZ, 0x1f, R18 ;  /* 0x0000001fff057819 */ /* 0x000fe20000011412 */
[----:B------:R-:W-:Y:S01]  /*6460*/  BSSY B6, `(.L_x_9290) ;  /* 0x0000037000067945 */ /* 0x000fe20003800000 */
[----:B------:R-:W-:-:S03]  /*6470*/  LOP3.LUT P0, RZ, R26, 0x3ff, RZ, 0xc0, !PT ;  /* 0x000003ff1aff7812 */ /* 0x000fc6000780c0ff */
[----:B------:R-:W3:Y:S01]  /*6480*/  LDC.64 R14, c[0x0][0x3e8] ;  /* 0x0000fa00ff0e7b82 */ /* 0x000ee20000000a00 */
[-C--:B--2---:R-:W-:Y:S01]  /*6490*/  IMAD R8, R236, R12.reuse, RZ ;  /* 0x0000000cec087224 */ /* 0x084fe200078e02ff */
[----:B------:R-:W-:Y:S01]  /*64a0*/  SHF.L.U64.HI R56, R12, 0x6, R13 ;  /* 0x000000060c387819 */ /* 0x000fe2000001020d */
[----:B------:R-:W-:-:S04]  /*64b0*/  IMAD.WIDE.U32 R44, R31, R12, RZ ;  /* 0x0000000c1f2c7225 */ /* 0x000fc800078e00ff */
[----:B------:R-:W-:Y:S02]  /*64c0*/  IMAD R48, R23, R13, R8 ;  /* 0x0000000d17307224 */ /* 0x000fe400078e0208 */
[----:B-1----:R-:W-:Y:S01]  /*64d0*/  VIADD R0, R0, 0xffffff80 ;  /* 0xffffff8000007836 */ /* 0x002fe20000000000 */
[----:B---3--:R-:W-:Y:S01]  /*64e0*/  SHF.L.U64.HI R57, R14, 0x6, R15 ;  /* 0x000000060e397819 */ /* 0x008fe2000001020f */
[-C--:B------:R-:W-:Y:S02]  /*64f0*/  IMAD R10, R236, R14.reuse, RZ ;  /* 0x0000000eec0a7224 */ /* 0x080fe400078e02ff */
[----:B------:R-:W-:Y:S01]  /*6500*/  IMAD R6, R3, R14, RZ ;  /* 0x0000000e03067224 */ /* 0x000fe200078e02ff */
[----:B------:R-:W-:Y:S01]  /*6510*/  SHF.R.S32.HI R30, RZ, 0x1f, R0 ;  /* 0x0000001fff1e7819 */ /* 0x000fe20000011400 */
[-C--:B------:R-:W-:Y:S02]  /*6520*/  IMAD R50, R23, R15.reuse, R10 ;  /* 0x0000000f17327224 */ /* 0x080fe400078e020a */
[C---:B------:R-:W-:Y:S01]  /*6530*/  IMAD R47, R31.reuse, R15, R6 ;  /* 0x0000000f1f2f7224 */ /* 0x040fe200078e0206 */
[----:B------:R-:W-:Y:S01]  /*6540*/  LEA.HI R30, R30, R0, RZ, 0x2 ;  /* 0x000000001e1e7211 */ /* 0x000fe200078f10ff */
[----:B------:R-:W-:-:S03]  /*6550*/  IMAD.WIDE.U32 R42, R31, R14, RZ ;  /* 0x0000000e1f2a7225 */ /* 0x000fc600078e00ff */
[----:B------:R-:W-:Y:S01]  /*6560*/  LOP3.LUT R30, R30, 0xfffffffc, RZ, 0xc0, !PT ;  /* 0xfffffffc1e1e7812 */ /* 0x000fe200078ec0ff */
[----:B------:R-:W-:-:S04]  /*6570*/  IMAD.WIDE.U32 R8, R23, R12, R4 ;  /* 0x0000000c17087225 */ /* 0x000fc800078e0004 */
[----:B------:R-:W-:Y:S01]  /*6580*/  IMAD.IADD R30, R0, 0x1, -R30 ;  /* 0x00000001001e7824 */ /* 0x000fe200078e0a1e */
[----:B------:R-:W-:Y:S01]  /*6590*/  IADD3 R26, P3, R8, R44, RZ ;  /* 0x0000002c081a7210 */ /* 0x000fe20007f7e0ff */
[----:B------:R-:W-:Y:S02]  /*65a0*/  IMAD R0, R3, R12, RZ ;  /* 0x0000000c03007224 */ /* 0x000fe400078e02ff */
[----:B------:R-:W-:Y:S02]  /*65b0*/  IMAD.SHL.U32 R24, R30, 0x4, RZ ;  /* 0x000000041e187824 */ /* 0x000fe400078e00ff */
[----:B------:R-:W-:Y:S02]  /*65c0*/  IMAD R41, R31, R13, R0 ;  /* 0x0000000d1f297224 */ /* 0x000fe400078e0200 */
[----:B------:R-:W-:Y:S01]  /*65d0*/  IMAD.WIDE.U32 R10, R23, R14, R4 ;  /* 0x0000000e170a7225 */ /* 0x000fe200078e0004 */
[----:B------:R-:W-:-:S03]  /*65e0*/  SHF.R.S32.HI R25, RZ, 0x1f, R24 ;  /* 0x0000001fff197819 */ /* 0x000fc60000011418 */
[----:B------:R-:W-:Y:S01]  /*65f0*/  IMAD.IADD R41, R41, 0x1, R45 ;  /* 0x0000000129297824 */ /* 0x000fe200078e022d */
[----:B------:R-:W-:Y:S01]  /*6600*/  IADD3 R28, P4, R10, R42, RZ ;  /* 0x0000002a0a1c7210 */ /* 0x000fe20007f9e0ff */
[----:B------:R-:W-:-:S03]  /*6610*/  IMAD.WIDE.U32 R4, R23, R12, R24 ;  /* 0x0000000c17047225 */ /* 0x000fc600078e0018 */
[----:B------:R-:W-:Y:S01]  /*6620*/  IADD3.X R27, R41, R48, R9, P3, !PT ;  /* 0x00000030291b7210 */ /* 0x000fe20001ffe409 */
[----:B------:R-:W-:Y:S01]  /*6630*/  IMAD.WIDE.U32 R6, R23, R14, R24 ;  /* 0x0000000e17067225 */ /* 0x000fe200078e0018 */
[----:B------:R-:W-:-:S03]  /*6640*/  IADD3 R46, P1, R4, R44, RZ ;  /* 0x0000002c042e7210 */ /* 0x000fc60007f3e0ff */
[----:B------:R-:W-:Y:S01]  /*6650*/  IMAD.IADD R47, R47, 0x1, R43 ;  /* 0x000000012f2f7824 */ /* 0x000fe200078e022b */
[----:B------:R-:W-:Y:S01]  /*6660*/  IADD3 R49, P2, R6, R42, RZ ;  /* 0x0000002a06317210 */ /* 0x000fe20007f5e0ff */
[----:B------:R-:W-:Y:S01]  /*6670*/  IMAD.SHL.U32 R55, R12, 0x40, RZ ;  /* 0x000000400c377824 */ /* 0x000fe200078e00ff */
[----:B------:R-:W-:Y:S01]  /*6680*/  IADD3.X R48, R41, R5, R48, P1, !PT ;  /* 0x0000000529307210 */ /* 0x000fe20000ffe430 */
[----:B------:R-:W-:Y:S01]  /*6690*/  IMAD.SHL.U32 R59, R14, 0x40, RZ ;  /* 0x000000400e3b7824 */ /* 0x000fe200078e00ff */
[C---:B------:R-:W-:Y:S02]  /*66a0*/  IADD3.X R29, R47.reuse, R50, R11, P4, !PT ;  /* 0x000000322f1d7210 */ /* 0x040fe400027fe40b */
[----:B------:R-:W-:Y:S01]  /*66b0*/  IADD3.X R50, R47, R7, R50, P2, !PT ;  /* 0x000000072f327210 */ /* 0x000fe200017fe432 */
        /* <DEDUP_REMOVED lines=17> */
.L_x_9291:
[----:B------:R-:W-:Y:S05]  /*67d0*/  BSYNC B6 ;  /* 0x0000000000067941 */ /* 0x000fea0003800000 */
.L_x_9290:
[----:B------:R-:W1:Y:S01]  /*67e0*/  LDC.64 R6, c[0x0][0x3d8] ;  /* 0x0000f600ff067b82 */ /* 0x000e620000000a00 */
[----:B------:R-:W-:Y:S01]  /*67f0*/  SHF.R.S32.HI R3, RZ, 0x1f, R209 ;  /* 0x0000001fff037819 */ /* 0x000fe200000114d1 */
[----:B------:R-:W-:Y:S01]  /*6800*/  ULDC.U8 UR4, c[0x0][0x3f0] ;  /* 0x0000fc0000047ab9 */ /* 0x000fe20000000000 */
[----:B------:R-:W-:Y:S01]  /*6810*/  BSSY B0, `(.L_x_9292) ;  /* 0x0000299000007945 */ /* 0x000fe20003800000 */
[----:B------:R-:W-:-:S04]  /*6820*/  ISETP.NE.AND P0, PT, RZ, UR4, PT ;  /* 0x00000004ff007c0c */ /* 0x000fc8000bf05270 */
[----:B------:R-:W2:Y:S01]  /*6830*/  LDC.64 R4, c[0x0][0x3e8] ;  /* 0x0000fa00ff047b82 */ /* 0x000ea20000000a00 */
[-C--:B-1----:R-:W-:Y:S02]  /*6840*/  IMAD R0, R3, R6.reuse, RZ ;  /* 0x0000000603007224 */ /* 0x082fe400078e02ff */
[----:B------:R-:W-:-:S04]  /*6850*/  IMAD.WIDE.U32 R8, R209, R6, RZ ;  /* 0x00000006d1087225 */ /* 0x000fc800078e00ff */
[----:B------:R-:W-:Y:S02]  /*6860*/  IMAD.SHL.U32 R53, R8, 0x80, RZ ;  /* 0x0000008008357824 */ /* 0x000fe400078e00ff */
[-C--:B--2---:R-:W-:Y:S02]  /*6870*/  IMAD R12, R3, R4.reuse, RZ ;  /* 0x00000004030c7224 */ /* 0x084fe400078e02ff */
        /* <DEDUP_REMOVED lines=11> */
[----:B------:R-:W1:Y:S01]  /*6930*/  LDC R0, c[0x0][0x428] ;  /* 0x00010a00ff007b82 */ /* 0x000e620000000800 */
        /* <DEDUP_REMOVED lines=8> */
[----:B------:R-:W-:Y:S02]  /*69c0*/  CS2R R26, SRZ ;  /* 0x00000000001a7805 */ /* 0x000fe4000001ff00 */
[----:B------:R-:W-:-:S02]  /*69d0*/  CS2R R20, SRZ ;  /* 0x0000000000147805 */ /* 0x000fc4000001ff00 */
[----:B------:R-:W-:Y:S02]  /*69e0*/  CS2R R28, SRZ ;  /* 0x00000000001c7805 */ /* 0x000fe4000001ff00 */
[----:B------:R-:W-:Y:S02]  /*69f0*/  CS2R R34, SRZ ;  /* 0x0000000000227805 */ /* 0x000fe4000001ff00 */
[----:B-1----:R-:W-:Y:S01]  /*6a00*/  ISETP.NE.AND P2, PT, R0, 0x1, PT ;  /* 0x000000010000780c */ /* 0x002fe20003f45270 */
[----:B------:R-:W-:-:S04]  /*6a10*/  IMAD R0, R209, 0x80, R23 ;  /* 0x00000080d1007824 */ /* 0x000fc800078e0217 */
[----:B------:R-:W-:Y:S01]  /*6a20*/  IMAD R3, R30, 0x40, R0 ;  /* 0x000000401e037824 */ /* 0x000fe200078e0200 */
[----:B------:R-:W-:-:S07]  /*6a30*/  CS2R R30, SRZ ;  /* 0x00000000001e7805 */ /* 0x000fce000001ff00 */
[----:B------:R-:W1:Y:S08]  /*6a40*/  @P2 LDC R10, c[0x0][0x42c] ;  /* 0x00010b00ff0a2b82 */ /* 0x000e700000000800 */
[----:B------:R-:W2:Y:S01]  /*6a50*/  @P2 LDC R9, c[0x0][0x430] ;  /* 0x00010c00ff092b82 */ /* 0x000ea20000000800 */
[----:B-1----:R-:W-:-:S04]  /*6a60*/  @P2 IMAD.HI.U32 R0, R3, R10, RZ ;  /* 0x0000000a03002227 */ /* 0x002fc800078e00ff */
[----:B------:R-:W-:Y:S01]  /*6a70*/  IMAD.MOV.U32 R10, RZ, RZ, R44 ;  /* 0x000000ffff0a7224 */ /* 0x000fe200078e002c */
[----:B--2---:R-:W-:Y:S02]  /*6a80*/  @P2 SHF.R.U32.HI R3, RZ, R9, R0 ;  /* 0x00000009ff032219 */ /* 0x004fe40000011600 */
[----:B------:R-:W-:Y:S02]  /*6a90*/  CS2R R8, SRZ ;  /* 0x0000000000087805 */ /* 0x000fe4000001ff00 */
[----:B------:R-:W-:Y:S01]  /*6aa0*/  SHF.R.S32.HI R41, RZ, 0x1f, R3 ;  /* 0x0000001fff297819 */ /* 0x000fe20000011403 */
[----:B------:R-:W-:Y:S06]  /*6ab0*/  @P0 BRA `(.L_x_9295) ;  /* 0x0000000000580947 */ /* 0x000fec0003800000 */
[----:B------:R-:W-:Y:S01]  /*6ac0*/  IADD3 R15, P2, R53, R46, RZ ;  /* 0x0000002e350f7210 */ /* 0x000fe20007f5e0ff */
[C---:B------:R-:W-:Y:S01]  /*6ad0*/  VIADD R0, R24.reuse, 0x10 ;  /* 0x0000001018007836 */ /* 0x040fe20000000000 */
[----:B------:R-:W-:Y:S01]  /*6ae0*/  ULDC UR4, c[0x0][0x3d4] ;  /* 0x0000f50000047ab9 */ /* 0x000fe20000000800 */
[----:B------:R-:W-:Y:S01]  /*6af0*/  ULDC.64 UR6, c[0x0][0x3c8] ;  /* 0x0000f20000067ab9 */ /* 0x000fe20000000a00 */
[----:B------:R-:W-:Y:S01]  /*6b00*/  ISETP.GE.AND P5, PT, R24, UR4, PT ;  /* 0x0000000418007c0c */ /* 0x000fe2000bfa6270 */
[----:B------:R-:W-:Y:S01]  /*6b10*/  IMAD.X R30, R51, 0x1, R48, P2 ;  /* 0x00000001331e7824 */ /* 0x000fe200010e0630 */
[----:B------:R-:W-:Y:S01]  /*6b20*/  ISETP.GE.AND P2, PT, R0, UR4, PT ;  /* 0x0000000400007c0c */ /* 0x000fe2000bf46270 */
[----:B------:R-:W-:Y:S01]  /*6b30*/  ULDC.64 UR4, c[0x0][0x3e0] ;  /* 0x0000f80000047ab9 */ /* 0x000fe20000000a00 */
[----:B------:R-:W-:Y:S02]  /*6b40*/  IADD3 R0, P4, R54, R49, RZ ;  /* 0x0000003136007210 */ /* 0x000fe40007f9e0ff */
[----:B------:R-:W-:-:S02]  /*6b50*/  CS2R R36, SRZ ;  /* 0x0000000000247805 */ /* 0x000fc4000001ff00 */
[C---:B------:R-:W-:Y:S02]  /*6b60*/  LEA R14, P3, R15.reuse, UR6, 0x1 ;  /* 0x000000060f0e7c11 */ /* 0x040fe4000f8608ff */
[----:B------:R-:W-:Y:S02]  /*6b70*/  CS2R R32, SRZ ;  /* 0x0000000000207805 */ /* 0x000fe4000001ff00 */
[----:B------:R-:W-:Y:S01]  /*6b80*/  CS2R R34, SRZ ;  /* 0x0000000000227805 */ /* 0x000fe2000001ff00 */
[----:B------:R-:W-:Y:S01]  /*6b90*/  IMAD.X R31, R52, 0x1, R50, P4 ;  /* 0x00000001341f7824 */ /* 0x000fe200020e0632 */
[----:B------:R-:W-:Y:S02]  /*6ba0*/  LEA.HI.X R15, R15, UR7, R30, 0x1, P3 ;  /* 0x000000070f0f7c11 */ /* 0x000fe400098f0c1e */
[----:B------:R-:W-:-:S03]  /*6bb0*/  LEA R38, P3, R0, UR4, 0x1 ;  /* 0x0000000400267c11 */ /* 0x000fc6000f8608ff */
[----:B------:R1:W5:Y:S01]  /*6bc0*/  @!P5 LDG.E.64 R36, desc[UR40][R14.64] ;  /* 0x000000280e24d981 */ /* 0x000362000c1e1b00 */
[----:B------:R-:W-:Y:S02]  /*6bd0*/  LEA.HI.X R39, R0, UR5, R31, 0x1, P3 ;  /* 0x0000000500277c11 */ /* 0x000fe400098f0c1f */
[----:B------:R-:W-:Y:S01]  /*6be0*/  CS2R R30, SRZ ;  /* 0x00000000001e7805 */ /* 0x000fe2000001ff00 */
[----:B------:R1:W5:Y:S04]  /*6bf0*/  @!P2 LDG.E.64 R32, desc[UR40][R14.64+0x20] ;  /* 0x000020280e20a981 */ /* 0x000368000c1e1b00 */
[----:B------:R1:W5:Y:S04]  /*6c00*/  @!P5 LDG.E.64 R34, desc[UR40][R38.64] ;  /* 0x000000282622d981 */ /* 0x000368000c1e1b00 */
[----:B------:R1:W5:Y:S02]  /*6c10*/  @!P2 LDG.E.64 R30, desc[UR40][R38.64+0x20] ;  /* 0x00002028261ea981 */ /* 0x000364000c1e1b00 */
.L_x_9295:
[----:B------:R-:W-:Y:S05]  /*6c20*/  BSYNC B1 ;  /* 0x0000000000017941 */ /* 0x000fea0003800000 */
.L_x_9294:
[----:B------:R-:W-:Y:S04]  /*6c30*/  BSSY B1, `(.L_x_9296) ;  /* 0x0000018000017945 */ /* 0x000fe80003800000 */
[----:B------:R-:W-:Y:S05]  /*6c40*/  @P1 BRA `(.L_x_9297) ;  /* 0x0000000000581947 */ /* 0x000fea0003800000 */
[----:B------:R-:W-:Y:S01]  /*6c50*/  IADD3 R0, P4, P5, R49, R59, R54 ;  /* 0x0000003b31007210 */ /* 0x000fe20007d9e036 */
[----:B-1----:R-:W-:Y:S01]  /*6c60*/  VIADD R14, R24, 0x10 ;  /* 0x00000010180e7836 */ /* 0x002fe20000000000 */
        /* <DEDUP_REMOVED lines=20> */
.L_x_9297:
[----:B------:R-:W-:Y:S05]  /*6db0*/  BSYNC B1 ;  /* 0x0000000000017941 */ /* 0x000fea0003800000 */
.L_x_9296:
[----:B-12---:R-:W2:Y:S01]  /*6dc0*/  LDL R39, [R1+0x4] ;  /* 0x0000040001277983 */ /* 0x006ea20000100800 */
[----:B------:R-:W-:Y:S01]  /*6dd0*/  IMAD.WIDE.U32 R10, R3, R6, R10 ;  /* 0x00000006030a7225 */ /* 0x000fe200078e000a */
[----:B------:R-:W-:Y:S01]  /*6de0*/  LEA.HI R0, R235, R235, RZ, 0x1 ;  /* 0x000000ebeb007211 */ /* 0x000fe200078f08ff */
[----:B------:R-:W-:Y:S01]  /*6df0*/  ULDC.64 UR4, c[0x0][0x3c8] ;  /* 0x0000f20000047ab9 */ /* 0x000fe20000000a00 */
[----:B------:R-:W-:Y:S01]  /*6e00*/  ULDC.64 UR6, c[0x0][0x3e0] ;  /* 0x0000f80000067ab9 */ /* 0x000fe20000000a00 */
[----:B------:R-:W-:-:S04]  /*6e10*/  IMAD.WIDE.U32 R12, R3, R4, R12 ;  /* 0x00000004030c7225 */ /* 0x000fc800078e000c */
[C---:B------:R-:W-:Y:S02]  /*6e20*/  IMAD R6, R41.reuse, R6, RZ ;  /* 0x0000000629067224 */ /* 0x040fe400078e02ff */
[----:B------:R-:W-:Y:S02]  /*6e30*/  IMAD R4, R41, R4, RZ ;  /* 0x0000000429047224 */ /* 0x000fe400078e02ff */
[C---:B------:R-:W-:Y:S01]  /*6e40*/  IMAD R7, R3.reuse, R7, R6 ;  /* 0x0000000703077224 */ /* 0x040fe200078e0206 */
[----:B------:R-:W-:Y:S01]  /*6e50*/  LOP3.LUT R6, R0, 0xfffffffe, RZ, 0xc0, !PT ;  /* 0xfffffffe00067812 */ /* 0x000fe200078ec0ff */
[----:B------:R-:W-:Y:S01]  /*6e60*/  IMAD R3, R3, R5, R4 ;  /* 0x0000000503037224 */ /* 0x000fe200078e0204 */
[----:B------:R-:W-:Y:S01]  /*6e70*/  LEA R4, P2, R10, UR4, 0x1 ;  /* 0x000000040a047c11 */ /* 0x000fe2000f8408ff */
[----:B------:R-:W-:Y:S01]  /*6e80*/  IMAD.IADD R5, R11, 0x1, R7 ;  /* 0x000000010b057824 */ /* 0x000fe200078e0207 */
[----:B------:R-:W-:Y:S01]  /*6e90*/  LEA R0, P3, R12, UR6, 0x1 ;  /* 0x000000060c007c11 */ /* 0x000fe2000f8608ff */
[----:B------:R-:W-:Y:S01]  /*6ea0*/  IMAD.IADD R3, R13, 0x1, R3 ;  /* 0x000000010d037824 */ /* 0x000fe200078e0203 */
[----:B------:R-:W-:Y:S01]  /*6eb0*/  UMOV UR4, 0xffffffff ;  /* 0xffffffff00047882 */ /* 0x000fe20000000000 */
[----:B------:R-:W-:Y:S01]  /*6ec0*/  IMAD.IADD R6, R235, 0x1, -R6 ;  /* 0x00000001eb067824 */ /* 0x000fe200078e0a06 */
[----:B------:R-:W-:-:S02]  /*6ed0*/  LEA.HI.X R5, R10, UR5, R5, 0x1, P2 ;  /* 0x000000050a057c11 */ /* 0x000fc400090f0c05 */
[----:B------:R-:W-:Y:S02]  /*6ee0*/  LEA.HI.X R3, R12, UR7, R3, 0x1, P3 ;  /* 0x000000070c037c11 */ /* 0x000fe400098f0c03 */
[----:B------:R-:W-:Y:S01]  /*6ef0*/  SHF.L.U32 R6, R6, 0x1f, RZ ;  /* 0x0000001f06067819 */ /* 0x000fe200000006ff */
[----:B--2---:R-:W-:-:S05]  /*6f00*/  IMAD.SHL.U32 R14, R39, 0x40, RZ ;  /* 0x00000040270e7824 */ /* 0x004fca00078e00ff */
[----:B------:R-:W-:-:S04]  /*6f10*/  LOP3.LUT R15, R14, 0x1c0, RZ, 0xc0, !PT ;  /* 0x000001c00e0f7812 */ /* 0x000fc800078ec0ff */
[----:B------:R-:W-:Y:S02]  /*6f20*/  LOP3.LUT R14, R15, 0x18, R18, 0xf8, !PT ;  /* 0x000000180f0e7812 */ /* 0x000fe400078ef812 */
[----:B------:R-:W-:-:S04]  /*6f30*/  SHF.R.U32.HI R15, RZ, 0x3, R15 ;  /* 0x00000003ff0f7819 */ /* 0x000fc8000001160f */
[----:B------:R-:W-:Y:S01]  /*6f40*/  LOP3.LUT R38, R14, R15, RZ, 0x3c, !PT ;  /* 0x0000000f0e267212 */ /* 0x000fe200078e3cff */
[----:B------:R-:W-:Y:S06]  /*6f50*/  BRA.DIV UR4, `(.L_x_9298) ;  /* 0x0000016a04247947 */ /* 0x000fec000b800000 */
.L_x_9548:
[----:B------:R-:W-:-:S03]  /*6f60*/  UMOV UR4, 0xffffffff ;  /* 0xffffffff00047882 */ /* 0x000fc60000000000 */
[----:B------:R-:W-:Y:S05]  /*6f70*/  BRA.DIV UR4, `(.L_x_9299) ;  /* 0x0000016a04447947 */ /* 0x000fea000b800000 */
.L_x_9551:
[----:B------:R-:W-:-:S03]  /*6f80*/  UMOV UR4, 0xffffffff ;  /* 0xffffffff00047882 */ /* 0x000fc60000000000 */
[----:B------:R-:W-:Y:S05]  /*6f90*/  BRA.DIV UR4, `(.L_x_9300) ;  /* 0x0000016a04647947 */ /* 0x000fea000b800000 */
.L_x_9554:
[----:B------:R-:W-:-:S03]  /*6fa0*/  UMOV UR4, 0xffffffff ;  /* 0xffffffff00047882 */ /* 0x000fc60000000000 */
[----:B------:R-:W-:Y:S05]  /*6fb0*/  BRA.DIV UR4, `(.L_x_9301) ;  /* 0x0000016a04847947 */ /* 0x000fea000b800000 */
.L_x_9557:
[----:B------:R-:W-:-:S03]  /*6fc0*/  UMOV UR4, 0xffffffff ;  /* 0xffffffff00047882 */ /* 0x000fc60000000000 */
[----:B------:R-:W-:Y:S05]  /*6fd0*/  BRA.DIV UR4, `(.L_x_9302) ;  /* 0x0000016a04a47947 */ /* 0x000fea000b800000 */
.L_x_9560:
[----:B------:R-:W-:-:S03]  /*6fe0*/  UMOV UR4, 0xffffffff ;  /* 0xffffffff00047882 */ /* 0x000fc60000000000 */
[----:B------:R-:W-:Y:S05]  /*6ff0*/  BRA.DIV UR4, `(.L_x_9303) ;  /* 0x0000016a04c47947 */ /* 0x000fea000b800000 */
.L_x_9563:
[----:B------:R-:W-:-:S03]  /*7000*/  UMOV UR4, 0xffffffff ;  /* 0xffffffff00047882 */ /* 0x000fc60000000000 */
[----:B------:R-:W-:Y:S05]  /*7010*/  BRA.DIV UR4, `(.L_x_9304) ;  /* 0x0000016a04e47947 */ /* 0x000fea000b800000 */
.L_x_9566:
[----:B------:R-:W-:-:S03]  /*7020*/  UMOV UR4, 0xffffffff ;  /* 0xffffffff00047882 */ /* 0x000fc60000000000 */
[----:B------:R-:W-:Y:S05]  /*7030*/  BRA.DIV UR4, `(.L_x_9305) ;  /* 0x0000016e04047947 */ /* 0x000fea000b800000 */
.L_x_9569:
[----:B------:R-:W1:Y:S01]  /*7040*/  SYNCS.PHASECHK.TRANS64.TRYWAIT P2, [R17+URZ+0x22800], R6 ;  /* 0x02280006110075a7 */ /* 0x000e62000804017f */
[----:B-----5:R-:W-:Y:S01]  /*7050*/  IMAD.MOV.U32 R5, RZ, RZ, R37 ;  /* 0x000000ffff057224 */ /* 0x020fe200078e0025 */
[----:B------:R-:W-:Y:S01]  /*7060*/  LOP3.LUT P3, RZ, R39, 0x4, RZ, 0xc0, !PT ;  /* 0x0000000427ff7812 */ /* 0x000fe2000786c0ff */
[----:B------:R-:W-:Y:S01]  /*7070*/  IMAD.MOV.U32 R4, RZ, RZ, R36 ;  /* 0x000000ffff047224 */ /* 0x000fe200078e0024 */
[----:B------:R-:W-:Y:S01]  /*7080*/  BSSY B1, `(.L_x_9306) ;  /* 0x000001f000017945 */ /* 0x000fe20003800000 */
[----:B------:R-:W-:Y:S01]  /*7090*/  IMAD.MOV.U32 R0, RZ, RZ, R32 ;  /* 0x000000ffff007224 */ /* 0x000fe200078e0020 */
[----:B------:R-:W-:Y:S01]  /*70a0*/  PRMT R44, R5, 0x7610, R44 ;  /* 0x00007610052c7816 */ /* 0x000fe2000000002c */
[----:B------:R-:W-:Y:S01]  /*70b0*/  IMAD.MOV.U32 R3, RZ, RZ, R33 ;  /* 0x000000ffff037224 */ /* 0x000fe200078e0021 */
[----:B------:R-:W-:Y:S01]  /*70c0*/  PRMT R14, R4, 0x7610, R14 ;  /* 0x00007610040e7816 */ /* 0x000fe2000000000e */
[----:B------:R-:W-:Y:S02]  /*70d0*/  IMAD R38, R223, 0x200, R38 ;  /* 0x00000200df267824 */ /* 0x000fe400078e0226 */
[----:B------:R-:W-:Y:S01]  /*70e0*/  IMAD.MOV.U32 R5, RZ, RZ, R34 ;  /* 0x000000ffff057224 */ /* 0x000fe200078e0022 */
[----:B------:R-:W-:Y:S01]  /*70f0*/  PRMT R43, R0, 0x5410, R3 ;  /* 0x00005410002b7816 */ /* 0x000fe20000000003 */
[----:B------:R-:W-:-:S02]  /*7100*/  IMAD.MOV.U32 R4, RZ, RZ, R31 ;  /* 0x000000ffff047224 */ /* 0x000fc400078e001f */
[----:B------:R-:W-:Y:S01]  /*7110*/  IMAD R3, R38, 0x2, R17 ;  /* 0x0000000226037824 */ /* 0x000fe200078e0211 */
[----:B------:R-:W-:Y:S01]  /*7120*/  PRMT R10, R5, 0x7610, R10 ;  /* 0x00007610050a7816 */ /* 0x000fe2000000000a */
[----:B------:R-:W-:Y:S01]  /*7130*/  IMAD.MOV.U32 R0, RZ, RZ, R30 ;  /* 0x000000ffff007224 */ /* 0x000fe200078e001e */
[----:B------:R-:W-:Y:S01]  /*7140*/  PRMT R45, R4, 0x7610, R45 ;  /* 0x00007610042d7816 */ /* 0x000fe2000000002d */
[----:B------:R-:W-:Y:S02]  /*7150*/  IMAD.MOV.U32 R5, RZ, RZ, R35 ;  /* 0x000000ffff057224 */ /* 0x000fe400078e0023 */
[----:B------:R-:W-:Y:S01]  /*7160*/  VIADD R4, R3, 0x18400 ;  /* 0x0001840003047836 */ /* 0x000fe20000000000 */
[----:B------:R-:W-:Y:S01]  /*7170*/  PRMT R44, R44, 0x5410, R0 ;  /* 0x000054102c2c7816 */ /* 0x000fe20000000000 */
[----:B------:R-:W-:Y:S01]  /*7180*/  IMAD.MOV.U32 R7, RZ, RZ, R8 ;  /* 0x000000ffff077224 */ /* 0x000fe200078e0008 */
[----:B------:R-:W-:Y:S01]  /*7190*/  PRMT R45, R45, 0x5410, R5 ;  /* 0x000054102d2d7816 */ /* 0x000fe20000000005 */
[----:B------:R-:W-:-:S02]  /*71a0*/  IMAD.MOV.U32 R11, RZ, RZ, R9 ;  /* 0x000000ffff0b7224 */ /* 0x000fc400078e0009 */
[----:B------:R-:W-:Y:S02]  /*71b0*/  VIADD R0, R3, 0x18440 ;  /* 0x0001844003007836 */ /* 0x000fe40000000000 */
[----:B------:R-:W-:Y:S01]  /*71c0*/  @P3 VIADD R0, R4, 0xffffffc0 ;  /* 0xffffffc004003836 */ /* 0x000fe20000000000 */
[----:B------:R-:W-:Y:S01]  /*71d0*/  PRMT R46, R7, 0x5410, R11 ;  /* 0x00005410072e7816 */ /* 0x000fe2000000000b */
[----:B------:R-:W-:Y:S02]  /*71e0*/  IMAD.MOV.U32 R4, RZ, RZ, R26 ;  /* 0x000000ffff047224 */ /* 0x000fe400078e001a */
[----:B------:R-:W-:Y:S02]  /*71f0*/  IMAD.MOV.U32 R5, RZ, RZ, R27 ;  /* 0x000000ffff057224 */ /* 0x000fe400078e001b */
[----:B------:R-:W-:Y:S02]  /*7200*/  IMAD.MOV.U32 R7, RZ, RZ, R20 ;  /* 0x000000ffff077224 */ /* 0x000fe400078e0014 */
[----:B------:R-:W-:Y:S01]  /*7210*/  IMAD.MOV.U32 R11, RZ, RZ, R21 ;  /* 0x000000ffff0b7224 */ /* 0x000fe200078e0015 */
[----:B------:R-:W-:Y:S01]  /*7220*/  PRMT R47, R4, 0x5410, R5 ;  /* 0x00005410042f7816 */ /* 0x000fe20000000005 */
[----:B------:R-:W-:-:S02]  /*7230*/  IMAD.MOV.U32 R4, RZ, RZ, R28 ;  /* 0x000000ffff047224 */ /* 0x000fc400078e001c */
[----:B------:R-:W-:Y:S01]  /*7240*/  IMAD.MOV.U32 R5, RZ, RZ, R29 ;  /* 0x000000ffff057224 */ /* 0x000fe200078e001d */
[----:B------:R-:W-:Y:S01]  /*7250*/  PRMT R48, R7, 0x5410, R11 ;  /* 0x0000541007307816 */ /* 0x000fe2000000000b */
[----:B-1----:R-:W-:Y:S06]  /*7260*/  @!P2 BRA `(.L_x_9307) ;  /* 0x0000016800a0a947 */ /* 0x002fec0003800000 */
.L_x_9570:
[----:B------:R-:W-:Y:S05]  /*7270*/  BSYNC B1 ;  /* 0x0000000000017941 */ /* 0x000fea0003800000 */
.L_x_9306:
        /* <DEDUP_REMOVED lines=9> */
[----:B-1----:R-:W1:Y:S01]  /*7310*/  LDS.128 R4, [R3+0x18400] ;  /* 0x0184000003047984 */ /* 0x002e620000000c00 */
        /* <DEDUP_REMOVED lines=8> */
[--C-:B-1----:R-:W-:Y:S02]  /*73a0*/  HADD2.F32 R12, -RZ, R7.reuse.H0_H0 ;  /* 0x20000007ff0c7230 */ /* 0x102fe40000004100 */
        /* <DEDUP_REMOVED lines=11> */
[----:B------:R-:W-:Y:S02]  /*7460*/  HADD2.F32 R6, -RZ, R5.H0_H0 ;  /* 0x20000005ff067230 */ /* 0x000fe40000004100 */
        /* <DEDUP_REMOVED lines=20> */
.L_x_9311:
[----:B------:R-:W-:Y:S05]  /*75b0*/  BSYNC B2 ;  /* 0x0000000000027941 */ /* 0x000fea0003800000 */
.L_x_9310:
[----:B------:R-:W-:Y:S05]  /*75c0*/  @P2 BRA `(.L_x_9309) ;  /* 0x0000000000a82947 */ /* 0x000fea0003800000 */
[----:B-12---:R-:W1:Y:S01]  /*75d0*/  LDS.128 R4, [R0] ;  /* 0x0000000000047984 */ /* 0x006e620000000c00 */
        /* <DEDUP_REMOVED lines=41> */
.L_x_9309:
[----:B------:R-:W-:Y:S05]  /*7870*/  BSYNC B1 ;  /* 0x0000000000017941 */ /* 0x000fea0003800000 */
.L_x_9308:
[----:B------:R-:W-:Y:S05]  /*7880*/  @P1 BRA `(.L_x_9312) ;  /* 0x0000001800441947 */ /* 0x000fea0003800000 */
[----:B--23--:R-:W2:Y:S01]  /*7890*/  LDC R5, c[0x0][0x3d4] ;  /* 0x0000f500ff057b82 */ /* 0x00cea20000000800 */
        /* <DEDUP_REMOVED lines=14> */
[----:B-1----:R-:W-:-:S02]  /*7980*/  HADD2.F32 R12, -RZ, R7.H0_H0 ;  /* 0x20000007ff0c7230 */ /* 0x002fc40000004100 */
        /* <DEDUP_REMOVED lines=32> */
.L_x_9314:
[----:B------:R-:W-:Y:S05]  /*7b90*/  BSYNC B1 ;  /* 0x0000000000017941 */ /* 0x000fea0003800000 */
.L_x_9313:
[----:B------:R-:W-:Y:S05]  /*7ba0*/  @P1 BRA `(.L_x_9312) ;  /* 0x00000014007c1947 */ /* 0x000fea0003800000 */
[----:B-1----:R-:W1:Y:S01]  /*7bb0*/  LDS.128 R4, [R0+0x2000] ;  /* 0x0020000000047984 */ /* 0x002e620000000c00 */
        /* <DEDUP_REMOVED lines=8> */
[----:B-1----:R-:W-:-:S02]  /*7c40*/  HADD2.F32 R10, -RZ, R7.H1_H1 ;  /* 0x30000007ff0a7230 */ /* 0x002fc40000004100 */
[--C-:B--2---:R-:W-:Y:S02]  /*7c50*/  HADD2.F32 R3, -RZ, R4.reuse.H0_H0 ;  /* 0x20000004ff037230 */ /* 0x104fe40000004100 */
        /* <DEDUP_REMOVED lines=32> */
.L_x_9293:
[----:B------:R-:W1:Y:S01]  /*7e60*/  LDC R43, c[0x0][0x3d4] ;  /* 0x0000f500ff2b7b82 */ /* 0x000e620000000800 */
[----:B------:R-:W-:Y:S01]  /*7e70*/  ULDC.64 UR4, c[0x0][0x3c8] ;  /* 0x0000f20000047ab9 */ /* 0x000fe20000000a00 */
[----:B------:R-:W-:Y:S01]  /*7e80*/  ULDC.64 UR6, c[0x0][0x3e0] ;  /* 0x0000f80000067ab9 */ /* 0x000fe20000000a00 */
[----:B------:R-:W-:Y:S02]  /*7e90*/  CS2R R32, SRZ ;  /* 0x0000000000207805 */ /* 0x000fe4000001ff00 */
[----:B------:R-:W-:Y:S02]  /*7ea0*/  CS2R R34, SRZ ;  /* 0x0000000000227805 */ /* 0x000fe4000001ff00 */
[----:B-1----:R-:W-:-:S04]  /*7eb0*/  ISETP.GE.AND P0, PT, R18, R43, PT ;  /* 0x0000002b1200720c */ /* 0x002fc80003f06270 */
[-C--:B------:R-:W-:Y:S02]  /*7ec0*/  ISETP.GE.OR P1, PT, R234, R8.reuse, P0 ;  /* 0x00000008ea00720c */ /* 0x080fe40000726670 */
[----:B------:R-:W-:-:S11]  /*7ed0*/  ISETP.GE.OR P0, PT, R23, R8, P0 ;  /* 0x000000081700720c */ /* 0x000fd60000706670 */
[----:B------:R-:W1:Y:S01]  /*7ee0*/  @!P1 LDC.64 R14, c[0x0][0x3c8] ;  /* 0x0000f200ff0e9b82 */ /* 0x000e620000000a00 */
[----:B------:R-:W-:Y:S01]  /*7ef0*/  @!P1 IADD3 R13, P2, P3, R26, R55, R53 ;  /* 0x000000371a0d9210 */ /* 0x000fe20007b5e035 */
[----:B------:R-:W2:Y:S01]  /*7f00*/  S2R R46, SR_TID.X ;  /* 0x00000000002e7919 */ /* 0x000ea20000002100 */
[----:B------:R-:W-:Y:S02]  /*7f10*/  @!P0 IADD3 R9, P5, R53, R26, RZ ;  /* 0x0000001a35098210 */ /* 0x000fe40007fbe0ff */
[----:B------:R-:W-:Y:S02]  /*7f20*/  @!P1 IADD3.X R20, R27, R56, R51, P2, P3 ;  /* 0x000000381b149210 */ /* 0x000fe400017e6433 */
[----:B------:R-:W-:Y:S01]  /*7f30*/  @!P1 IADD3 R0, P3, P4, R28, R59, R54 ;  /* 0x0000003b1c009210 */ /* 0x000fe20007c7e036 */
[----:B------:R-:W3:Y:S01]  /*7f40*/  @!P1 LDC.64 R30, c[0x0][0x3e0] ;  /* 0x0000f800ff1e9b82 */ /* 0x000ee20000000a00 */
[----:B------:R-:W-:Y:S01]  /*7f50*/  @!P0 IADD3 R11, P2, R54, R28, RZ ;  /* 0x0000001c360b8210 */ /* 0x000fe20007f5e0ff */
[----:B------:R-:W-:Y:S01]  /*7f60*/  @!P0 IMAD.X R10, R51, 0x1, R27, P5 ;  /* 0x00000001330a8824 */ /* 0x000fe200028e061b */
[----:B------:R-:W-:-:S02]  /*7f70*/  @!P1 IADD3.X R3, R29, R57, R52, P3, P4 ;  /* 0x000000391d039210 */ /* 0x000fc40001fe8434 */
[C---:B------:R-:W-:Y:S01]  /*7f80*/  @!P0 LEA R8, P5, R9.reuse, UR4, 0x1 ;  /* 0x0000000409088c11 */ /* 0x040fe2000f8a08ff */
[----:B------:R-:W-:Y:S01]  /*7f90*/  @!P0 IMAD.X R24, R52, 0x1, R29, P2 ;  /* 0x0000000134188824 */ /* 0x000fe200010e061d */
[----:B------:R-:W-:Y:S02]  /*7fa0*/  CS2R R28, SRZ ;  /* 0x00000000001c7805 */ /* 0x000fe4000001ff00 */
[----:B------:R-:W-:Y:S02]  /*7fb0*/  @!P0 LEA.HI.X R9, R9, UR5, R10, 0x1, P5 ;  /* 0x0000000509098c11 */ /* 0x000fe4000a8f0c0a */
[----:B------:R-:W-:-:S03]  /*7fc0*/  @!P0 LEA R10, P2, R11, UR6, 0x1 ;  /* 0x000000060b0a8c11 */ /* 0x000fc6000f8408ff */
[----:B------:R4:W5:Y:S01]  /*7fd0*/  @!P0 LDG.E.128 R32, desc[UR40][R8.64] ;  /* 0x0000002808208981 */ /* 0x000962000c1e1d00 */
[----:B------:R-:W-:Y:S02]  /*7fe0*/  @!P0 LEA.HI.X R11, R11, UR7, R24, 0x1, P2 ;  /* 0x000000070b0b8c11 */ /* 0x000fe400090f0c18 */
[----:B-1----:R-:W-:-:S04]  /*7ff0*/  @!P1 LEA R12, P3, R13, R14, 0x1 ;  /* 0x0000000e0d0c9211 */ /* 0x002fc800078608ff */
[----:B------:R-:W-:Y:S02]  /*8000*/  @!P1 LEA.HI.X R13, R13, R15, R20, 0x1, P3 ;  /* 0x0000000f0d0d9211 */ /* 0x000fe400018f0c14 */
[----:B---3--:R-:W-:-:S04]  /*8010*/  @!P1 LEA R14, P4, R0, R30, 0x1 ;  /* 0x0000001e000e9211 */ /* 0x008fc800078808ff */
[----:B------:R-:W-:Y:S02]  /*8020*/  @!P1 LEA.HI.X R15, R0, R31, R3, 0x1, P4 ;  /* 0x0000001f000f9211 */ /* 0x000fe400020f0c03 */
[----:B------:R-:W-:Y:S01]  /*8030*/  CS2R R30, SRZ ;  /* 0x00000000001e7805 */ /* 0x000fe2000001ff00 */
[----:B------:R-:W1:Y:S05]  /*8040*/  LDC R0, c[0x0][0x428] ;  /* 0x00010a00ff007b82 */ /* 0x000e6a0000000800 */
[----:B------:R-:W5:Y:S01]  /*8050*/  @!P1 LDG.E.128 R28, desc[UR40][R14.64] ;  /* 0x000000280e1c9981 */ /* 0x000f62000c1e1d00 */
[----:B--2---:R-:W-:Y:S01]  /*8060*/  VIADD R46, R46, 0xffffff80 ;  /* 0xffffff802e2e7836 */ /* 0x004fe20000000000 */
[----:B-1----:R-:W-:-:S04]  /*8070*/  ISETP.NE.AND P2, PT, R0, 0x1, PT ;  /* 0x000000010000780c */ /* 0x002fc80003f45270 */
[----:B------:R-:W-:-:S04]  /*8080*/  SHF.R.S32.HI R21, RZ, 0x1f, R46 ;  /* 0x0000001fff157819 */ /* 0x000fc8000001142e */
[----:B------:R-:W-:-:S05]  /*8090*/  LEA.HI R21, R21, R46, RZ, 0x2 ;  /* 0x0000002e15157211 */ /* 0x000fca00078f10ff */
[----:B------:R-:W1:Y:S01]  /*80a0*/  @P2 LDC R0, c[0x0][0x42c] ;  /* 0x00010b00ff002b82 */ /* 0x000e620000000800 */
[----:B------:R-:W-:-:S07]  /*80b0*/  LOP3.LUT R21, R21, 0xfffffffc, RZ, 0xc0, !PT ;  /* 0xfffffffc15157812 */ /* 0x000fce00078ec0ff */
[----:B----4-:R-:W2:Y:S01]  /*80c0*/  @P2 LDC R9, c[0x0][0x430] ;  /* 0x00010c00ff092b82 */ /* 0x010ea20000000800 */
[----:B------:R-:W-:Y:S02]  /*80d0*/  IMAD.IADD R21, R46, 0x1, -R21 ;  /* 0x000000012e157824 */ /* 0x000fe400078e0a15 */
        /* <DEDUP_REMOVED lines=8> */
[----:B-1----:R-:W-:-:S03]  /*8160*/  @P2 IMAD.HI.U32 R0, R3, R0, RZ ;  /* 0x0000000003002227 */ /* 0x002fc600078e00ff */
[----:B------:R1:W5:Y:S02]  /*8170*/  @!P1 LDG.E.128 R24, desc[UR40][R12.64] ;  /* 0x000000280c189981 */ /* 0x000364000c1e1d00 */
[----:B--2---:R-:W-:-:S04]  /*8180*/  @P2 SHF.R.U32.HI R3, RZ, R9, R0 ;  /* 0x00000009ff032219 */ /* 0x004fc80000011600 */
[----:B------:R-:W-:Y:S01]  /*8190*/  SHF.R.S32.HI R21, RZ, 0x1f, R3 ;  /* 0x0000001fff157819 */ /* 0x000fe20000011403 */
[----:B------:R-:W-:Y:S02]  /*81a0*/  IMAD.MOV.U32 R9, RZ, RZ, R41 ;  /* 0x000000ffff097224 */ /* 0x000fe400078e0029 */
[----:B---3--:R-:W-:Y:S02]  /*81b0*/  IMAD.MOV.U32 R10, RZ, RZ, R42 ;  /* 0x000000ffff0a7224 */ /* 0x008fe400078e002a */
[----:B------:R-:W-:Y:S02]  /*81c0*/  IMAD.MOV.U32 R11, RZ, RZ, R47 ;  /* 0x000000ffff0b7224 */ /* 0x000fe400078e002f */
[C---:B------:R-:W-:Y:S02]  /*81d0*/  IMAD R0, R21.reuse, R6, RZ ;  /* 0x0000000615007224 */ /* 0x040fe400078e02ff */
[----:B-1----:R-:W-:Y:S02]  /*81e0*/  IMAD R12, R21, R4, RZ ;  /* 0x00000004150c7224 */ /* 0x002fe400078e02ff */
        /* <DEDUP_REMOVED lines=13> */
.L_x_9573:
[----:B------:R-:W-:-:S03]  /*82c0*/  UMOV UR4, 0xffffffff ;  /* 0xffffffff00047882 */ /* 0x000fc60000000000 */
[----:B------:R-:W-:Y:S05]  /*82d0*/  BRA.DIV UR4, `(.L_x_9316) ;  /* 0x0000015a04c07947 */ /* 0x000fea000b800000 */
.L_x_9576:
[----:B------:R-:W-:-:S03]  /*82e0*/  UMOV UR4, 0xffffffff ;  /* 0xffffffff00047882 */ /* 0x000fc60000000000 */
[----:B------:R-:W-:Y:S05]  /*82f0*/  BRA.DIV UR4, `(.L_x_9317) ;  /* 0x0000015a04e07947 */ /* 0x000fea000b800000 */
.L_x_9579:
[----:B------:R-:W-:-:S03]  /*8300*/  UMOV UR4, 0xffffffff ;  /* 0xffffffff00047882 */ /* 0x000fc60000000000 */
[----:B------:R-:W-:Y:S05]  /*8310*/  BRA.DIV UR4, `(.L_x_9318) ;  /* 0x0000015e04007947 */ /* 0x000fea000b800000 */
.L_x_9582:
[----:B------:R-:W-:-:S03]  /*8320*/  UMOV UR4, 0xffffffff ;  /* 0xffffffff00047882 */ /* 0x000fc60000000000 */
[----:B------:R-:W-:Y:S05]  /*8330*/  BRA.DIV UR4, `(.L_x_9319) ;  /* 0x0000015e04207947 */ /* 0x000fea000b800000 */
.L_x_9585:
[----:B------:R-:W-:Y:S01]  /*8340*/  UMOV UR4, 0xffffffff ;  /* 0xffffffff00047882 */ /* 0x000fe20000000000 */
[----:B------:R-:W-:Y:S02]  /*8350*/  LOP3.LUT R6, R6, 0xfffffffe, RZ, 0xc0, !PT ;  /* 0xfffffffe06067812 */ /* 0x000fe400078ec0ff */
[----:B------:R-:W-:Y:S05]  /*8360*/  BRA.DIV UR4, `(.L_x_9320) ;  /* 0x0000015e043c7947 */ /* 0x000fea000b800000 */
.L_x_9588:
[----:B------:R-:W-:Y:S01]  /*8370*/  UMOV UR4, 0xffffffff ;  /* 0xffffffff00047882 */ /* 0x000fe20000000000 */
[----:B------:R-:W-:Y:S02]  /*8380*/  IMAD.IADD R4, R235, 0x1, -R6 ;  /* 0x00000001eb047824 */ /* 0x000fe400078e0a06 */
[----:B------:R-:W-:Y:S05]  /*8390*/  BRA.DIV UR4, `(.L_x_9321) ;  /* 0x0000015e04587947 */ /* 0x000fea000b800000 */
.L_x_9591:
[----:B------:R-:W-:Y:S01]  /*83a0*/  UMOV UR4, 0xffffffff ;  /* 0xffffffff00047882 */ /* 0x000fe20000000000 */
[----:B------:R-:W-:Y:S02]  /*83b0*/  SHF.L.U32 R4, R4, 0x1f, RZ ;  /* 0x0000001f04047819 */ /* 0x000fe400000006ff */
[----:B------:R-:W-:Y:S05]  /*83c0*/  BRA.DIV UR4, `(.L_x_9322) ;  /* 0x0000015e04747947 */ /* 0x000fea000b800000 */
.L_x_9594:
[----:B------:R-:W1:Y:S01]  /*83d0*/  SYNCS.PHASECHK.TRANS64.TRYWAIT P2, [R17+URZ+0x22800], R4 ;  /* 0x02280004110075a7 */ /* 0x000e62000804017f */
        /* <DEDUP_REMOVED lines=24> */
[----:B------:R-:W-:-:S03]  /*8560*/  IMAD.IADD R0, R18, 0x1, R43 ;  /* 0x0000000112007824 */ /* 0x000fc600078e022b */
[----:B------:R-:W-:Y:S01]  /*8570*/  PRMT R55, R5, 0x5410, R6 ;  /* 0x0000541005377816 */ /* 0x000fe20000000006 */
[----:B-1----:R-:W-:Y:S06]  /*8580*/  @!P2 BRA `(.L_x_9324) ;  /* 0x0000015c002ca947 */ /* 0x002fec0003800000 */
.L_x_9595:
[----:B------:R-:W-:Y:S05]  /*8590*/  BSYNC B1 ;  /* 0x0000000000017941 */ /* 0x000fea0003800000 */
.L_x_9323:
[----:B------:R-:W-:Y:S01]  /*85a0*/  BSSY B1, `(.L_x_9325) ;  /* 0x0000064000017945 */ /* 0x000fe20003800000 */
[----:B------:R-:W-:Y:S01]  /*85b0*/  IMAD.MOV.U32 R56, RZ, RZ, R30 ;  /* 0x000000ffff387224 */ /* 0x000fe200078e001e */
[----:B------:R-:W-:Y:S01]  /*85c0*/  LOP3.LUT R0, R0, 0x38, RZ, 0xc0, !PT ;  /* 0x0000003800007812 */ /* 0x000fe200078ec0ff */
[----:B------:R-:W-:Y:S01]  /*85d0*/  IMAD.MOV.U32 R57, RZ, RZ, R31 ;  /* 0x000000ffff397224 */ /* 0x000fe200078e001f */
[----:B------:R-:W-:Y:S06]  /*85e0*/  @P0 BRA `(.L_x_9326) ;  /* 0x00000004007c0947 */ /* 0x000fec0003800000 */
[----:B------:R-:W2:Y:S01]  /*85f0*/  LDL R3, [R1+0x4] ;  /* 0x0000040001037983 */ /* 0x000ea20000100800 */
[--C-:B------:R-:W-:Y:S02]  /*8600*/  SHF.R.U64 R49, R32, 0x10, R33.reuse ;  /* 0x0000001020317819 */ /* 0x100fe40000001221 */
[----:B------:R-:W-:Y:S01]  /*8610*/  SHF.R.U32.HI R46, RZ, 0x10, R33 ;  /* 0x00000010ff2e7819 */ /* 0x000fe20000011621 */
[--C-:B------:R-:W-:Y:S01]  /*8620*/  HADD2.F32 R33, -RZ, R15.reuse.H1_H1 ;  /* 0x3000000fff217230 */ /* 0x100fe20000004100 */
[----:B------:R-:W-:Y:S02]  /*8630*/  SHF.R.U64 R47, R36, 0x10, R37 ;  /* 0x00000010242f7819 */ /* 0x000fe40000001225 */
[----:B------:R-:W-:Y:S01]  /*8640*/  SHF.R.U64 R48, R34, 0x10, R35 ;  /* 0x0000001022307819 */ /* 0x000fe20000001223 */
[----:B------:R-:W-:Y:S01]  /*8650*/  HADD2.F32 R34, -RZ, R15.H0_H0 ;  /* 0x2000000fff227230 */ /* 0x000fe20000004100 */
[----:B------:R-:W-:Y:S02]  /*8660*/  SHF.R.U32.HI R36, RZ, 0x10, R37 ;  /* 0x00000010ff247819 */ /* 0x000fe40000011625 */
[----:B------:R-:W-:-:S02]  /*8670*/  SHF.R.U32.HI R44, RZ, 0x10, R35 ;  /* 0x00000010ff2c7819 */ /* 0x000fc40000011623 */
[--C-:B------:R-:W-:Y:S01]  /*8680*/  SHF.R.U64 R45, R38, 0x10, R39.reuse ;  /* 0x00000010262d7819 */ /* 0x100fe20000001227 */
[----:B------:R-:W-:Y:S01]  /*8690*/  HADD2.F32 R35, -RZ, R36.H0_H0 ;  /* 0x20000024ff237230 */ /* 0x000fe20000004100 */
[----:B------:R-:W-:Y:S01]  /*86a0*/  SHF.R.U32.HI R42, RZ, 0x10, R39 ;  /* 0x00000010ff2a7819 */ /* 0x000fe20000011627 */
[----:B------:R-:W-:Y:S02]  /*86b0*/  HADD2.F32 R36, -RZ, R51.H0_H0 ;  /* 0x20000033ff247230 */ /* 0x000fe40000004100 */
[----:B--2---:R-:W-:-:S05]  /*86c0*/  IMAD.SHL.U32 R3, R3, 0x40, RZ ;  /* 0x0000004003037824 */ /* 0x004fca00078e00ff */
[----:B------:R-:W-:-:S04]  /*86d0*/  LOP3.LUT R5, R3, 0x1c0, RZ, 0xc0, !PT ;  /* 0x000001c003057812 */ /* 0x000fc800078ec0ff */
[----:B------:R-:W-:Y:S02]  /*86e0*/  LOP3.LUT R3, R5, 0x38, R18, 0xf8, !PT ;  /* 0x0000003805037812 */ /* 0x000fe400078ef812 */
[----:B------:R-:W-:-:S04]  /*86f0*/  SHF.R.U32.HI R6, RZ, 0x3, R5 ;  /* 0x00000003ff067819 */ /* 0x000fc80000011605 */
[----:B-1----:R-:W-:-:S05]  /*8700*/  LOP3.LUT R4, R3, R6, RZ, 0x3c, !PT ;  /* 0x0000000603047212 */ /* 0x002fca00078e3cff */
[----:B------:R-:W-:-:S04]  /*8710*/  IMAD R4, R223, 0x200, R4 ;  /* 0x00000200df047824 */ /* 0x000fc800078e0204 */
[----:B------:R-:W-:Y:S01]  /*8720*/  IMAD R41, R4, 0x2, R17 ;  /* 0x0000000204297824 */ /* 0x000fe200078e0211 */
[----:B------:R-:W-:-:S04]  /*8730*/  LOP3.LUT R4, R6, R0, R5, 0x1e, !PT ;  /* 0x0000000006047212 */ /* 0x000fc800078e1e05 */
[----:B------:R-:W1:Y:S01]  /*8740*/  LDS.128 R8, [R41+0x18400] ;  /* 0x0184000029087984 */ /* 0x000e620000000c00 */
[----:B------:R-:W-:-:S04]  /*8750*/  IMAD R4, R223, 0x200, R4 ;  /* 0x00000200df047824 */ /* 0x000fc800078e0204 */
[----:B------:R-:W-:-:S05]  /*8760*/  IMAD R43, R4, 0x2, R17 ;  /* 0x00000002042b7824 */ /* 0x000fca00078e0211 */
[----:B------:R-:W2:Y:S01]  /*8770*/  LDS.128 R4, [R43+0x18400] ;  /* 0x018400002b047984 */ /* 0x000ea20000000c00 */
[--C-:B-1----:R-:W-:Y:S02]  /*8780*/  HADD2.F32 R12, -RZ, R9.reuse.H0_H0 ;  /* 0x20000009ff0c7230 */ /* 0x102fe40000004100 */
[----:B------:R-:W-:Y:S02]  /*8790*/  HADD2.F32 R9, -RZ, R9.H1_H1 ;  /* 0x30000009ff097230 */ /* 0x000fe40000004100 */
[--C-:B------:R-:W-:Y:S02]  /*87a0*/  HADD2.F32 R13, -RZ, R11.reuse.H0_H0 ;  /* 0x2000000bff0d7230 */ /* 0x100fe40000004100 */
[----:B------:R-:W-:Y:S02]  /*87b0*/  HADD2.F32 R14, -RZ, R11.H1_H1 ;  /* 0x3000000bff0e7230 */ /* 0x000fe40000004100 */
[----:B------:R-:W-:Y:S02]  /*87c0*/  HADD2.F32 R3, -RZ, R8.H0_H0 ;  /* 0x20000008ff037230 */ /* 0x000fe40000004100 */
[----:B--2---:R-:W-:-:S02]  /*87d0*/  HADD2.F32 R15, -RZ, R5.H0_H0 ;  /* 0x20000005ff0f7230 */ /* 0x004fc40000004100 */
        /* <DEDUP_REMOVED lines=20> */
[----:B------:R-:W-:Y:S02]  /*8920*/  HADD2.F32 R34, -RZ, R50.H0_H0 ;  /* 0x20000032ff227230 */ /* 0x000fe40000004100 */
        /* <DEDUP_REMOVED lines=12> */
[C---:B------:R-:W-:Y:S01]  /*89f0*/  FMUL.FTZ R14, R7.reuse, R32 ;  /* 0x00000020070e7220 */ /* 0x040fe20000410000 */
[----:B------:R-:W-:Y:S01]  /*8a00*/  FMUL.FTZ R12, R7, R20 ;  /* 0x00000014070c7220 */ /* 0x000fe20000410000 */
[----:B------:R-:W-:-:S02]  /*8a10*/  HADD2.F32 R4, -RZ, R4.H1_H1 ;  /* 0x30000004ff047230 */ /* 0x000fc40000004100 */
[----:B------:R-:W-:Y:S01]  /*8a20*/  FFMA.FTZ R34, R3, R34, R5 ;  /* 0x0000002203227223 */ /* 0x000fe20000010005 */
        /* <DEDUP_REMOVED lines=27> */
.L_x_9326:
[----:B------:R-:W-:Y:S05]  /*8be0*/  BSYNC B1 ;  /* 0x0000000000017941 */ /* 0x000fea0003800000 */
.L_x_9325:
[----:B--2---:R-:W-:Y:S01]  /*8bf0*/  PRMT R41, R56, 0x5410, R57 ;  /* 0x0000541038297816 */ /* 0x004fe20000000039 */
[----:B------:R-:W-:Y:S06]  /*8c00*/  @P1 BRA `(.L_x_9312) ;  /* 0x0000000400641947 */ /* 0x000fec0003800000 */
[----:B------:R-:W2:Y:S01]  /*8c10*/  LDL R42, [R1+0x10] ;  /* 0x00001000012a7983 */ /* 0x000ea20000100800 */
[----:B------:R-:W-:-:S04]  /*8c20*/  SHF.R.U32.HI R3, RZ, 0x3, R219 ;  /* 0x00000003ff037819 */ /* 0x000fc800000116db */
[----:B------:R-:W-:-:S05]  /*8c30*/  LOP3.LUT R3, R3, R0, R219, 0x1e, !PT ;  /* 0x0000000003037212 */ /* 0x000fca00078e1edb */
[----:B------:R-:W-:-:S04]  /*8c40*/  IMAD.IADD R0, R224, 0x1, R3 ;  /* 0x00000001e0007824 */ /* 0x000fc800078e0203 */
[----:B------:R-:W-:-:S05]  /*8c50*/  IMAD R0, R0, 0x2, R17 ;  /* 0x0000000200007824 */ /* 0x000fca00078e0211 */
[----:B-1----:R-:W1:Y:S01]  /*8c60*/  LDS.128 R4, [R0+0x18400] ;  /* 0x0184000000047984 */ /* 0x002e620000000c00 */
[----:B------:R-:W-:Y:S02]  /*8c70*/  SHF.R.U64 R37, R28, 0x10, R29 ;  /* 0x000000101c257819 */ /* 0x000fe4000000121d */
[--C-:B------:R-:W-:Y:S02]  /*8c80*/  SHF.R.U64 R39, R24, 0x10, R25.reuse ;  /* 0x0000001018277819 */ /* 0x100fe40000001219 */
[----:B------:R-:W-:Y:S01]  /*8c90*/  SHF.R.U32.HI R32, RZ, 0x10, R25 ;  /* 0x00000010ff207819 */ /* 0x000fe20000011619 */
[----:B------:R-:W-:Y:S01]  /*8ca0*/  HADD2.F32 R25, -RZ, R54.H1_H1 ;  /* 0x30000036ff197230 */ /* 0x000fe20000004100 */
[----:B------:R-:W-:Y:S02]  /*8cb0*/  SHF.R.U32.HI R28, RZ, 0x10, R29 ;  /* 0x00000010ff1c7819 */ /* 0x000fe4000001161d */
[--C-:B------:R-:W-:Y:S02]  /*8cc0*/  SHF.R.U64 R38, R26, 0x10, R27.reuse ;  /* 0x000000101a267819 */ /* 0x100fe4000000121b */
[----:B------:R-:W-:Y:S01]  /*8cd0*/  SHF.R.U32.HI R36, RZ, 0x10, R27 ;  /* 0x00000010ff247819 */ /* 0x000fe2000001161b */
[--C-:B------:R-:W-:Y:S01]  /*8ce0*/  HADD2.F32 R27, -RZ, R53.reuse.H1_H1 ;  /* 0x30000035ff1b7230 */ /* 0x100fe20000004100 */
[--C-:B------:R-:W-:Y:S01]  /*8cf0*/  SHF.R.U64 R35, R30, 0x10, R31.reuse ;  /* 0x000000101e237819 */ /* 0x100fe2000000121f */
[----:B------:R-:W-:Y:S01]  /*8d00*/  HADD2.F32 R28, -RZ, R28.H0_H0 ;  /* 0x2000001cff1c7230 */ /* 0x000fe20000004100 */
[----:B------:R-:W-:Y:S01]  /*8d10*/  SHF.R.U32.HI R33, RZ, 0x10, R31 ;  /* 0x00000010ff217819 */ /* 0x000fe2000001161f */
[----:B------:R-:W-:-:S02]  /*8d20*/  HADD2.F32 R26, -RZ, R53.H0_H0 ;  /* 0x20000035ff1a7230 */ /* 0x000fc40000004100 */
[--C-:B-1----:R-:W-:Y:S02]  /*8d30*/  HADD2.F32 R15, -RZ, R5.reuse.H0_H0 ;  /* 0x20000005ff0f7230 */ /* 0x102fe40000004100 */
[----:B------:R-:W-:-:S03]  /*8d40*/  HADD2.F32 R20, -RZ, R5.H1_H1 ;  /* 0x30000005ff147230 */ /* 0x000fc60000004100 */
[C---:B------:R-:W-:Y:S01]  /*8d50*/  FMUL.FTZ R29, R15.reuse, R27 ;  /* 0x0000001b0f1d7220 */ /* 0x040fe20000410000 */
[----:B------:R-:W-:Y:S01]  /*8d60*/  FMUL.FTZ R31, R15, R25 ;  /* 0x000000190f1f7220 */ /* 0x000fe20000410000 */
[----:B------:R-:W-:Y:S02]  /*8d70*/  HADD2.F32 R15, -RZ, R32.H0_H0 ;  /* 0x20000020ff0f7230 */ /* 0x000fe40000004100 */
[C---:B------:R-:W-:Y:S01]  /*8d80*/  FMUL.FTZ R30, R20.reuse, R28 ;  /* 0x0000001c141e7220 */ /* 0x040fe20000410000 */
[----:B------:R-:W-:Y:S02]  /*8d90*/  HADD2.F32 R5, -RZ, R4.H0_H0 ;  /* 0x20000004ff057230 */ /* 0x000fe40000004100 */
[----:B------:R-:W-:Y:S02]  /*8da0*/  HADD2.F32 R21, -RZ, R6.H0_H0 ;  /* 0x20000006ff157230 */ /* 0x000fe40000004100 */
[----:B------:R-:W-:Y:S01]  /*8db0*/  FMUL.FTZ R34, R20, R15 ;  /* 0x0000000f14227220 */ /* 0x000fe20000410000 */
[----:B------:R-:W-:-:S02]  /*8dc0*/  HADD2.F32 R20, -RZ, R41.H0_H0 ;  /* 0x20000029ff147230 */ /* 0x000fc40000004100 */
[--C-:B------:R-:W-:Y:S02]  /*8dd0*/  HADD2.F32 R24, -RZ, R7.reuse.H0_H0 ;  /* 0x20000007ff187230 */ /* 0x100fe40000004100 */
[----:B------:R-:W-:Y:S02]  /*8de0*/  HADD2.F32 R7, -RZ, R7.H1_H1 ;  /* 0x30000007ff077230 */ /* 0x000fe40000004100 */
[----:B------:R-:W-:Y:S02]  /*8df0*/  HADD2.F32 R4, -RZ, R4.H1_H1 ;  /* 0x30000004ff047230 */ /* 0x000fe40000004100 */
[----:B------:R-:W-:Y:S01]  /*8e00*/  HADD2.F32 R6, -RZ, R6.H1_H1 ;  /* 0x30000006ff067230 */ /* 0x000fe20000004100 */
[----:B--2---:R-:W1:Y:S02]  /*8e10*/  LDS.128 R8, [R42+0x18400] ;  /* 0x018400002a087984 */ /* 0x004e640000000c00 */
[--C-:B-1----:R-:W-:Y:S02]  /*8e20*/  HADD2.F32 R12, -RZ, R9.reuse.H0_H0 ;  /* 0x20000009ff0c7230 */ /* 0x102fe40000004100 */
[----:B------:R-:W-:-:S03]  /*8e30*/  HADD2.F32 R9, -RZ, R9.H1_H1 ;  /* 0x30000009ff097230 */ /* 0x000fc60000004100 */
[C---:B------:R-:W-:Y:S01]  /*8e40*/  FFMA.FTZ R29, R12.reuse, R25, -R29 ;  /* 0x000000190c1d7223 */ /* 0x040fe2000001081d */
[----:B------:R-:W-:Y:S01]  /*8e50*/  FFMA.FTZ R31, R12, R27, R31 ;  /* 0x0000001b0c1f7223 */ /* 0x000fe2000001001f */
[----:B------:R-:W-:Y:S02]  /*8e60*/  HADD2.F32 R12, -RZ, R54.H0_H0 ;  /* 0x20000036ff0c7230 */ /* 0x000fe40000004100 */
[----:B------:R-:W-:Y:S01]  /*8e70*/  FFMA.FTZ R32, R9, R15, -R30 ;  /* 0x0000000f09207223 */ /* 0x000fe2000001081e */
[----:B------:R-:W-:Y:S02]  /*8e80*/  HADD2.F32 R3, -RZ, R8.H0_H0 ;  /* 0x20000008ff037230 */ /* 0x000fe40000004100 */
[C---:B------:R-:W-:Y:S01]  /*8e90*/  FMUL.FTZ R30, R5.reuse, R26 ;  /* 0x0000001a051e7220 */ /* 0x040fe20000410000 */
[----:B------:R-:W-:-:S03]  /*8ea0*/  FMUL.FTZ R5, R5, R12 ;  /* 0x0000000c05057220 */ /* 0x000fc60000410000 */
[C---:B------:R-:W-:Y:S01]  /*8eb0*/  FFMA.FTZ R30, R3.reuse, R12, -R30 ;  /* 0x0000000c031e7223 */ /* 0x040fe2000001081e */
[----:B------:R-:W-:Y:S02]  /*8ec0*/  HADD2.F32 R12, -RZ, R55.H0_H0 ;  /* 0x20000037ff0c7230 */ /* 0x000fe40000004100 */
[----:B------:R-:W-:Y:S01]  /*8ed0*/  FFMA.FTZ R15, R3, R26, R5 ;  /* 0x0000001a030f7223 */ /* 0x000fe20000010005 */
[----:B------:R-:W-:Y:S02]  /*8ee0*/  HADD2.F32 R13, -RZ, R10.H0_H0 ;  /* 0x2000000aff0d7230 */ /* 0x000fe40000004100 */
[----:B------:R-:W-:Y:S01]  /*8ef0*/  FMUL.FTZ R26, R21, R20 ;  /* 0x00000014151a7220 */ /* 0x000fe20000410000 */
[----:B------:R-:W-:Y:S02]  /*8f00*/  HADD2.F32 R5, -RZ, R41.H1_H1 ;  /* 0x30000029ff057230 */ /* 0x000fe40000004100 */
[----:B------:R-:W-:Y:S02]  /*8f10*/  HADD2.F32 R3, -RZ, R55.H1_H1 ;  /* 0x30000037ff037230 */ /* 0x000fe40000004100 */
[----:B------:R-:W-:Y:S01]  /*8f20*/  FFMA.FTZ R34, R9, R28, R34 ;  /* 0x0000001c09227223 */ /* 0x000fe20000010022 */
[----:B------:R-:W-:Y:S01]  /*8f30*/  FMUL.FTZ R28, R21, R12 ;  /* 0x0000000c151c7220 */ /* 0x000fe20000410000 */
[----:B------:R-:W-:-:S02]  /*8f40*/  HADD2.F32 R14, -RZ, R11.H0_H0 ;  /* 0x2000000bff0e7230 */ /* 0x000fc40000004100 */
        /* <DEDUP_REMOVED lines=8> */
[----:B------:R-:W-:-:S02]  /*8fd0*/  HADD2.F32 R11, -RZ, R11.H1_H1 ;  /* 0x3000000bff0b7230 */ /* 0x000fc40000004100 */
[C---:B------:R-:W-:Y:S01]  /*8fe0*/  FMUL.FTZ R36, R7.reuse, R26 ;  /* 0x0000001a07247220 */ /* 0x040fe20000410000 */
[-C--:B------:R-:W-:Y:S01]  /*8ff0*/  FMUL.FTZ R14, R7, R12.reuse ;  /* 0x0000000c070e7220 */ /* 0x080fe20000410000 */
[----:B------:R-:W-:Y:S02]  /*9000*/  HADD2.F32 R7, -RZ, R37.H0_H0 ;  /* 0x20000025ff077230 */ /* 0x000fe40000004100 */
[----:B------:R-:W-:Y:S02]  /*9010*/  HADD2.F32 R9, -RZ, R35.H0_H0 ;  /* 0x20000023ff097230 */ /* 0x000fe40000004100 */
[----:B------:R-:W-:Y:S02]  /*9020*/  HADD2.F32 R3, -RZ, R39.H0_H0 ;  /* 0x20000027ff037230 */ /* 0x000fe40000004100 */
[----:B------:R-:W-:Y:S02]  /*9030*/  HADD2.F32 R5, -RZ, R38.H0_H0 ;  /* 0x20000026ff057230 */ /* 0x000fe40000004100 */
[----:B------:R-:W-:Y:S01]  /*9040*/  FFMA.FTZ R25, R11, R12, -R36 ;  /* 0x0000000c0b197223 */ /* 0x000fe20000010824 */
[----:B------:R-:W-:-:S02]  /*9050*/  HADD2.F32 R8, -RZ, R8.H1_H1 ;  /* 0x30000008ff087230 */ /* 0x000fc40000004100 */
[----:B------:R-:W-:Y:S01]  /*9060*/  FFMA.FTZ R27, R11, R26, R14 ;  /* 0x0000001a0b1b7223 */ /* 0x000fe2000001000e */
[----:B------:R-:W-:Y:S02]  /*9070*/  HADD2.F32 R10, -RZ, R10.H1_H1 ;  /* 0x3000000aff0a7230 */ /* 0x000fe40000004100 */
        /* <DEDUP_REMOVED lines=16> */
[----:B------:R1:W-:Y:S04]  /*9180*/  STS.128 [R42+0x18400], R32 ;  /* 0x018400202a007388 */ /* 0x0003e80000000c00 */
[----:B------:R1:W-:Y:S02]  /*9190*/  STS.128 [R0+0x18400], R4 ;  /* 0x0184000400007388 */ /* 0x0003e40000000c00 */
.L_x_9312:
[----:B------:R-:W-:Y:S05]  /*91a0*/  BSYNC B0 ;  /* 0x0000000000007941 */ /* 0x000fea0003800000 */
.L_x_9292:
        /* <DEDUP_REMOVED lines=8> */
.L_x_9289:
[----:B-1234-:R-:W1:Y:S01]  /*9230*/  S2R R0, SR_TID.X ;  /* 0x0000000000007919 */ /* 0x01ee620000002100 */
[----:B------:R-:W-:Y:S01]  /*9240*/  ISETP.NE.AND P0, PT, R202, 0x3, PT ;  /* 0x00000003ca00780c */ /* 0x000fe20003f05270 */
[----:B------:R-:W-:Y:S05]  /*9250*/  WARPSYNC.ALL ;  /* 0x0000000000007948 */ /* 0x000fea0003800000 */
[----:B-1----:R-:W-:-:S05]  /*9260*/  SHF.R.U32.HI R0, RZ, 0x7, R0 ;  /* 0x00000007ff007819 */ /* 0x002fca0000011600 */
[----:B------:R-:W-:-:S05]  /*9270*/  VIADD R179, R0, 0x8 ;  /* 0x0000000800b37836 */ /* 0x000fca0000000000 */
[----:B------:R1:W-:Y:S06]  /*9280*/  BAR.SYNC.DEFER_BLOCKING R179, 0x100 ;  /* 0x000400b30000751d */ /* 0x0003ec0000010000 */
[----:B------:R-:W-:Y:S05]  /*9290*/  @!P0 BRA `(.L_x_9327) ;  /* 0x0000000000048947 */ /* 0x000fea0003800000 */
[----:B------:R-:W-:Y:S01]  /*92a0*/  BPT.TRAP 0x1 ;  /* 0x000000040000795c */ /* 0x000fe20000300000 */
.L_x_9327:
[----:B------:R-:W-:Y:S01]  /*92b0*/  IMAD R6, R16, 0x8, R17 ;  /* 0x0000000810067824 */ /* 0x000fe200078e0211 */
[----:B------:R-:W-:-:S04]  /*92c0*/  SHF.L.U32 R73, R200, 0x1f, RZ ;  /* 0x0000001fc8497819 */ /* 0x000fc800000006ff */
[----:B------:R2:W3:Y:S01]  /*92d0*/  SYNCS.PHASECHK.TRANS64.TRYWAIT P2, [R6+URZ+0x22830], R73 ;  /* 0x02283049060075a7 */ /* 0x0004e2000804017f */
[----:B------:R-:W-:Y:S05]  /*92e0*/  @!P0 BRA `(.L_x_9328) ;  /* 0x0000000000048947 */ /* 0x000fea0003800000 */
[----:B------:R-:W-:Y:S01]  /*92f0*/  BPT.TRAP 0x1 ;  /* 0x000000040000795c */ /* 0x000fe20000300000 */
.L_x_9328:
[----:B------:R-:W4:Y:S01]  /*9300*/  S2R R3, SR_TID.X ;  /* 0x0000000000037919 */ /* 0x000f220000002100 */
[----:B------:R-:W-:-:S05]  /*9310*/  VIADD R0, R17, 0x1c400 ;  /* 0x0001c40011007836 */ /* 0x000fca0000000000 */
[----:B------:R-:W-:-:S04]  /*9320*/  SHF.R.U32.HI R0, RZ, 0x4, R0 ;  /* 0x00000004ff007819 */ /* 0x000fc80000011600 */
[----:B------:R-:W-:Y:S02]  /*9330*/  LOP3.LUT R0, R0, 0x3fff, RZ, 0xc0, !PT ;  /* 0x00003fff00007812 */ /* 0x000fe400078ec0ff */
[----:B----4-:R-:W-:-:S04]  /*9340*/  LOP3.LUT R3, R3, 0x7f, RZ, 0xc0, !PT ;  /* 0x0000007f03037812 */ /* 0x010fc800078ec0ff */
[----:B------:R-:W-:Y:S01]  /*9350*/  ISETP.NE.AND P1, PT, R3, RZ, PT ;  /* 0x000000ff0300720c */ /* 0x000fe20003f25270 */
[----:B---3--:R-:W-:-:S12]  /*9360*/  @P2 BRA `(.L_x_9329) ;  /* 0x0000000000082947 */ /* 0x008fd80003800000 */
[----:B------:R-:W3:Y:S02]  /*9370*/  SYNCS.PHASECHK.TRANS64.TRYWAIT P2, [R6+URZ+0x22830], R73 ;  /* 0x02283049060075a7 */ /* 0x000ee4000804017f */
[----:B---3--:R-:W-:Y:S05]  /*9380*/  @!P2 BRA `(.L_x_9330) ;  /* 0x0000014c00c0a947 */ /* 0x008fea0003800000 */
.L_x_9329:
[----:B------:R-:W-:Y:S05]  /*9390*/  WARPSYNC.ALL ;  /* 0x0000000000007948 */ /* 0x000fea0003800000 */
[----:B------:R-:W-:-:S05]  /*93a0*/  LOP3.LUT R214, R0, 0x10000, RZ, 0xfc, !PT ;  /* 0x0001000000d67812 */ /* 0x000fca00078efcff */
[----:B------:R-:W-:Y:S01]  /*93b0*/  IMAD R4, R16, 0x300, R214 ;  /* 0x0000030010047824 */ /* 0x000fe200078e02d6 */
[----:B------:R-:W-:Y:S01]  /*93c0*/  LOP3.LUT R8, R40, 0x10000, RZ, 0xfc, !PT ;  /* 0x0001000028087812 */ /* 0x000fe200078efcff */
[----:B------:R-:W-:Y:S01]  /*93d0*/  IMAD.MOV.U32 R5, RZ, RZ, 0x40000040 ;  /* 0x40000040ff057424 */ /* 0x000fe200078e00ff */
[----:B------:R-:W4:Y:S01]  /*93e0*/  LDL R7, [R1+0x14] ;  /* 0x0000140001077983 */ /* 0x000f220000100800 */
[----:B------:R-:W-:Y:S01]  /*93f0*/  IMAD.MOV.U32 R9, RZ, RZ, 0x40000040 ;  /* 0x40000040ff097424 */ /* 0x000fe200078e00ff */
        /* <DEDUP_REMOVED lines=8> */
[----:B------:R-:W0:Y:S01]  /*9480*/  S2R R74, SR_TID.X ;  /* 0x00000000004a7919 */ /* 0x000e220000002100 */
[----:B------:R-:W-:Y:S01]  /*9490*/  IMAD.MOV.U32 R21, RZ, RZ, 0x40000040 ;  /* 0x40000040ff157424 */ /* 0x000fe200078e00ff */
[----:B------:R-:W1:Y:S01]  /*94a0*/  LDC.64 R176, c[0x0][0x9e0] ;  /* 0x00027800ffb07b82 */ /* 0x000e620000000a00 */
[----:B------:R-:W-:Y:S01]  /*94b0*/  VIADD R14, R8, 0x4 ;  /* 0x00000004080e7836 */ /* 0x000fe20000000000 */
[----:B------:R-:W-:Y:S01]  /*94c0*/  LOP3.LUT R2, R2, 0xffefffff, RZ, 0xc0, !PT ;  /* 0xffefffff02027812 */ /* 0x000fe200078ec0ff */
[----:B------:R-:W-:-:S02]  /*94d0*/  IMAD.MOV.U32 R15, RZ, RZ, 0x40000040 ;  /* 0x40000040ff0f7424 */ /* 0x000fc400078e00ff */
[----:B------:R-:W-:Y:S02]  /*94e0*/  VIADD R12, R8, 0x6 ;  /* 0x00000006080c7836 */ /* 0x000fe40000000000 */
[----:B------:R-:W-:Y:S02]  /*94f0*/  IMAD.MOV.U32 R5, RZ, RZ, 0x40000040 ;  /* 0x40000040ff057424 */ /* 0x000fe400078e00ff */
[----:B------:R-:W-:Y:S01]  /*9500*/  HGMMA.64x96x16.F32 R24, gdesc[UR4], RZ, !UPT, gsb0 ;  /* 0x01600000041879f0 */ /* 0x000fe2000c0008ff */
[----:B------:R-:W-:Y:S01]  /*9510*/  R2UR UR6, R10 ;  /* 0x000000000a0672ca */ /* 0x000fe200000e0000 */
[----:B------:R-:W-:Y:S01]  /*9520*/  VIADD R10, R4, 0x4 ;  /* 0x00000004040a7836 */ /* 0x000fe20000000000 */
[----:B------:R-:W-:Y:S01]  /*9530*/  R2UR UR7, R11 ;  /* 0x000000000b0772ca */ /* 0x000fe200000e0000 */
[----:B------:R-:W-:Y:S01]  /*9540*/  IMAD.MOV.U32 R11, RZ, RZ, 0x40000040 ;  /* 0x40000040ff0b7424 */ /* 0x000fe200078e00ff */
[----:B------:R-:W-:Y:S01]  /*9550*/  R2UR UR4, R20 ;  /* 0x00000000140472ca */ /* 0x000fe200000e0000 */
[----:B------:R-:W-:Y:S01]  /*9560*/  VIADD R4, R4, 0x6 ;  /* 0x0000000604047836 */ /* 0x000fe20000000000 */
[----:B------:R-:W-:Y:S01]  /*9570*/  R2UR UR5, R21 ;  /* 0x00000000150572ca */ /* 0x000fe200000e0000 */
[----:B------:R-:W-:-:S02]  /*9580*/  IMAD.MOV.U32 R13, RZ, RZ, 0x40000040 ;  /* 0x40000040ff0d7424 */ /* 0x000fc400078e00ff */
[----:B------:R-:W-:Y:S02]  /*9590*/  IMAD.MOV.U32 R3, RZ, RZ, -0x60 ;  /* 0xffffffa0ff037424 */ /* 0x000fe400078e00ff */
[----:B------:R-:W-:Y:S02]  /*95a0*/  @!P1 VIADD R0, R6, 0x22840 ;  /* 0x0002284006009836 */ /* 0x000fe40000000000 */
[----:B------:R-:W-:Y:S01]  /*95b0*/  IMAD R72, R178, R3, 0x60 ;  /* 0x00000060b2487424 */ /* 0x000fe200078e0203 */
[----:B-1----:R-:W-:Y:S02]  /*95c0*/  ISETP.GE.AND P2, PT, R177, 0x1, PT ;  /* 0x00000001b100780c */ /* 0x002fe40003f46270 */
[----:B------:R-:W-:Y:S01]  /*95d0*/  @!P1 PRMT R0, RZ, 0x654, R0 ;  /* 0x00000654ff009816 */ /* 0x000fe20000000000 */
[----:B------:R-:W-:Y:S01]  /*95e0*/  IMAD.IADD R76, R72, 0x1, -R201 ;  /* 0x00000001484c7824 */ /* 0x000fe200078e0ac9 */
[----:B0-----:R-:W-:-:S09]  /*95f0*/  SHF.R.U32.HI R74, RZ, 0x7, R74 ;  /* 0x00000007ff4a7819 */ /* 0x001fd2000001164a */
[----:B------:R-:W-:Y:S01]  /*9600*/  @P2 LOP3.LUT R2, R2, 0x100000, RZ, 0xfc, !PT ;  /* 0x0010000002022812 */ /* 0x000fe200078efcff */
[----:B------:R-:W-:Y:S02]  /*9610*/  WARPGROUP.DEPBAR.LE gsb0, 0x0 ;  /* 0x00008000000079c5 */ /* 0x000fe40000010000 */
[----:B------:R-:W-:-:S06]  /*9620*/  WARPGROUP.ARRIVE ;  /* 0x00000000000079c5 */ /* 0x000fcc0000000000 */
[----:B------:R-:W-:Y:S01]  /*9630*/  HGMMA.64x96x16.F32 R24, gdesc[UR4], R24, gsb0 ;  /* 0x01600000041879f0 */ /* 0x000fe20008000818 */
[----:B------:R-:W-:Y:S02]  /*9640*/  R2UR UR6, R10 ;  /* 0x000000000a0672ca */ /* 0x000fe400000e0000 */
[----:B------:R-:W-:Y:S02]  /*9650*/  R2UR UR7, R11 ;  /* 0x000000000b0772ca */ /* 0x000fe400000e0000 */
[----:B------:R-:W-:Y:S02]  /*9660*/  R2UR UR4, R14 ;  /* 0x000000000e0472ca */ /* 0x000fe400000e0000 */
[----:B------:R-:W-:Y:S02]  /*9670*/  R2UR UR5, R15 ;  /* 0x000000000f0572ca */ /* 0x000fe400000e0000 */
[----:B------:R-:W-:Y:S01]  /*9680*/  IADD3 R11, -R74, 0xb, RZ ;  /* 0x0000000b4a0b7810 */ /* 0x000fe20007ffe1ff */
[----:B------:R-:W-:-:S02]  /*9690*/  WARPGROUP.DEPBAR.LE gsb0, 0x0 ;  /* 0x00008000000079c5 */ /* 0x000fc40000010000 */
[----:B------:R-:W-:-:S08]  /*96a0*/  WARPGROUP.ARRIVE ;  /* 0x00000000000079c5 */ /* 0x000fd00000000000 */
[----:B------:R-:W-:Y:S01]  /*96b0*/  HGMMA.64x96x16.F32 R24, gdesc[UR4], R24, gsb0 ;  /* 0x01600000041879f0 */ /* 0x000fe20008000818 */
[----:B------:R-:W-:Y:S01]  /*96c0*/  R2UR UR6, R4 ;  /* 0x00000000040672ca */ /* 0x000fe200000e0000 */
[----:B------:R-:W-:Y:S01]  /*96d0*/  IMAD.IADD R4, R204, 0x1, R72 ;  /* 0x00000001cc047824 */ /* 0x000fe200078e0248 */
[----:B------:R-:W-:Y:S02]  /*96e0*/  R2UR UR7, R5 ;  /* 0x00000000050772ca */ /* 0x000fe400000e0000 */
[----:B------:R-:W-:Y:S01]  /*96f0*/  R2UR UR4, R12 ;  /* 0x000000000c0472ca */ /* 0x000fe200000e0000 */
[----:B------:R-:W-:Y:S01]  /*9700*/  IMAD.IADD R74, R4, 0x1, -R201 ;  /* 0x00000001044a7824 */ /* 0x000fe200078e0ac9 */
[----:B------:R-:W-:Y:S01]  /*9710*/  R2UR UR5, R13 ;  /* 0x000000000d0572ca */ /* 0x000fe200000e0000 */
[----:B------:R-:W-:Y:S02]  /*9720*/  WARPGROUP.DEPBAR.LE gsb0, 0x0 ;  /* 0x00008000000079c5 */ /* 0x000fe40000010000 */
[----:B------:R-:W-:-:S10]  /*9730*/  WARPGROUP.ARRIVE ;  /* 0x00000000000079c5 */ /* 0x000fd40000000000 */
[----:B------:R-:W-:Y:S01]  /*9740*/  HGMMA.64x96x16.F32 R24, gdesc[UR4], R24, gsb0 ;  /* 0x01600000041879f0 */ /* 0x000fe20008000818 */
[----:B------:R-:W-:Y:S02]  /*9750*/  ULDC UR4, c[0x0][0x9dc] ;  /* 0x0002770000047ab9 */ /* 0x000fe40000000800 */
[----:B------:R-:W-:-:S05]  /*9760*/  IMAD.U32 R207, RZ, RZ, UR4 ;  /* 0x00000004ffcf7e24 */ /* 0x000fca000f8e00ff */
[----:B------:R-:W-:Y:S01]  /*9770*/  LOP3.LUT R10, RZ, R207, RZ, 0x33, !PT ;  /* 0x000000cfff0a7212 */ /* 0x000fe200078e33ff */
[----:B------:R-:W-:Y:S02]  /*9780*/  WARPGROUP.DEPBAR.LE gsb0, 0x0 ;  /* 0x00008000000079c5 */ /* 0x000fe40000010000 */
[----:B------:R0:W-:Y:S06]  /*9790*/  BAR.ARV R11, 0x100 ;  /* 0x0004000b0000751d */ /* 0x0001ec0000002000 */
[----:B------:R1:W-:Y:S02]  /*97a0*/  @!P1 SYNCS.ARRIVE.TRANS64.RED.A1T0 RZ, [R0+URZ], RZ ;  /* 0x000000ff00ff99a7 */ /* 0x0003e4000810043f */
[----:B-1----:R-:W-:-:S05]  /*97b0*/  IADD3 R0, -R205, 0x1, R4 ;  /* 0x00000001cd007810 */ /* 0x002fca0007ffe104 */
[----:B------:R-:W-:Y:S02]  /*97c0*/  IMAD.IADD R3, R0, 0x1, -R201 ;  /* 0x0000000100037824 */ /* 0x000fe400078e0ac9 */
[----:B----4-:R-:W-:Y:S02]  /*97d0*/  IMAD R0, R209, 0x80, R7 ;  /* 0x00000080d1007824 */ /* 0x010fe400078e0207 */
[C---:B------:R-:W-:Y:S02]  /*97e0*/  IMAD.IADD R75, R3.reuse, 0x1, R176 ;  /* 0x00000001034b7824 */ /* 0x040fe400078e02b0 */
[----:B------:R-:W-:-:S03]  /*97f0*/  IMAD.IADD R77, R3, 0x1, R10 ;  /* 0x00000001034d7824 */ /* 0x000fc600078e020a */
[----:B------:R-:W-:Y:S01]  /*9800*/  VIADDMNMX R4, R0, R75, R74, PT ;  /* 0x0000004b00047246 */ /* 0x000fe2000380014a */
[----:B------:R-:W-:Y:S01]  /*9810*/  IMAD.IADD R3, R77, 0x1, R0 ;  /* 0x000000014d037824 */ /* 0x000fe200078e0200 */
[----:B0-----:R-:W-:Y:S06]  /*9820*/  @!P2 BRA `(.L_x_9331) ;  /* 0x00000000004ca947 */ /* 0x001fec0003800000 */
[----:B------:R-:W-:Y:S01]  /*9830*/  IADD3 R5, R0, R204, -R205 ;  /* 0x000000cc00057210 */ /* 0x000fe20007ffe8cd */
        /* <DEDUP_REMOVED lines=10> */
.L_x_9333:
[----:B------:R-:W-:-:S13]  /*98e0*/  ISETP.NE.AND P2, PT, R177, 0x1, PT ;  /* 0x00000001b100780c */ /* 0x000fda0003f45270 */
[----:B------:R-:W0:Y:S02]  /*98f0*/  @P2 LDC.64 R78, c[0x0][0x9e8] ;  /* 0x00027a00ff4e2b82 */ /* 0x000e240000000a00 */
[----:B0-----:R-:W-:-:S05]  /*9900*/  @P2 IMAD.HI.U32 R10, R5, R78, RZ ;  /* 0x0000004e050a2227 */ /* 0x001fca00078e00ff */
[----:B------:R-:W-:-:S07]  /*9910*/  @P2 SHF.R.U32.HI R5, RZ, R79, R10 ;  /* 0x0000004fff052219 */ /* 0x000fce000001160a */
.L_x_9334:
[----:B------:R-:W-:Y:S05]  /*9920*/  BSYNC B0 ;  /* 0x0000000000007941 */ /* 0x000fea0003800000 */
.L_x_9332:
[----:B------:R-:W-:-:S05]  /*9930*/  IMAD R10, R5, R177, R76 ;  /* 0x000000b1050a7224 */ /* 0x000fca00078e024c */
[----:B------:R-:W-:Y:S02]  /*9940*/  VIMNMX R3, R3, R10, !PT ;  /* 0x0000000a03037248 */ /* 0x000fe40007fe0100 */
[----:B------:R-:W-:-:S07]  /*9950*/  VIADDMNMX R4, R10, R177, R4, PT ;  /* 0x000000b10a047246 */ /* 0x000fce0003800104 */
.L_x_9331:
[C---:B------:R-:W-:Y:S02]  /*9960*/  ISETP.GE.AND P2, PT, R72.reuse, 0x2, PT ;  /* 0x000000024800780c */ /* 0x040fe40003f46270 */
[----:B------:R-:W-:Y:S02]  /*9970*/  ISETP.GE.AND P4, PT, R72, 0x9, PT ;  /* 0x000000094800780c */ /* 0x000fe40003f86270 */
[----:B------:R-:W-:Y:S02]  /*9980*/  ISETP.GT.AND P3, PT, R3, 0x1, !P2 ;  /* 0x000000010300780c */ /* 0x000fe40005764270 */
[----:B------:R-:W-:Y:S02]  /*9990*/  P2R R5, PR, RZ, 0x10 ;  /* 0x00000010ff057803 */ /* 0x000fe40000000000 */
[----:B------:R-:W-:Y:S02]  /*99a0*/  ISETP.LT.OR P3, PT, R4, 0x2, P3 ;  /* 0x000000020400780c */ /* 0x000fe40001f61670 */
[----:B------:R-:W-:-:S02]  /*99b0*/  ISETP.GE.AND P6, PT, R72, 0x1, PT ;  /* 0x000000014800780c */ /* 0x000fc40003fc6270 */
[----:B------:R-:W-:Y:S02]  /*99c0*/  FSEL R109, R25, -INF , !P3 ;  /* 0xff800000196d7808 */ /* 0x000fe40005800000 */
[----:B------:R-:W-:Y:S02]  /*99d0*/  ISETP.GT.AND P3, PT, R3, 0x8, !P4 ;  /* 0x000000080300780c */ /* 0x000fe40006764270 */
[----:B------:R-:W-:Y:S02]  /*99e0*/  ISETP.GE.AND P4, PT, R72, 0xa, PT ;  /* 0x0000000a4800780c */ /* 0x000fe40003f86270 */
[----:B------:R-:W-:Y:S02]  /*99f0*/  ISETP.LT.OR P3, PT, R4, 0x9, P3 ;  /* 0x000000090400780c */ /* 0x000fe40001f61670 */
[----:B------:R-:W-:Y:S02]  /*9a00*/  P2R R25, PR, RZ, 0x10 ;  /* 0x00000010ff197803 */ /* 0x000fe40000000000 */
[----:B------:R-:W-:-:S02]  /*9a10*/  FSEL R111, R28, -INF , !P3 ;  /* 0xff8000001c6f7808 */ /* 0x000fc40005800000 */
[----:B------:R-:W-:Y:S02]  /*9a20*/  ISETP.GT.AND P3, PT, R3, 0x9, !P4 ;  /* 0x000000090300780c */ /* 0x000fe40006764270 */
[----:B------:R-:W-:Y:S02]  /*9a30*/  ISETP.GE.AND P4, PT, R72, 0x11, PT ;  /* 0x000000114800780c */ /* 0x000fe40003f86270 */
[----:B------:R-:W-:Y:S02]  /*9a40*/  ISETP.LT.OR P3, PT, R4, 0xa, P3 ;  /* 0x0000000a0400780c */ /* 0x000fe40001f61670 */
[----:B------:R-:W-:Y:S02]  /*9a50*/  P2R R78, PR, RZ, 0x10 ;  /* 0x00000010ff4e7803 */ /* 0x000fe40000000000 */
[----:B------:R-:W-:Y:S02]  /*9a60*/  FSEL R113, R29, -INF , !P3 ;  /* 0xff8000001d717808 */ /* 0x000fe40005800000 */
[----:B------:R-:W-:-:S02]  /*9a70*/  ISETP.GT.AND P3, PT, R3, 0x10, !P4 ;  /* 0x000000100300780c */ /* 0x000fc40006764270 */
[----:B------:R-:W-:Y:S02]  /*9a80*/  ISETP.GE.AND P4, PT, R72, 0x12, PT ;  /* 0x000000124800780c */ /* 0x000fe40003f86270 */
[----:B------:R-:W-:-:S04]  /*9a90*/  ISETP.LT.OR P3, PT, R4, 0x11, P3 ;  /* 0x000000110400780c */ /* 0x000fc80001f61670 */
        /* <DEDUP_REMOVED lines=91> */
[----:B------:R-:W-:Y:S02]  /*a050*/  ISETP.GE.AND P5, PT, R72, 0x5a, PT ;  /* 0x0000005a4800780c */ /* 0x000fe40003fa6270 */
[----:B------:R-:W-:Y:S02]  /*a060*/  IADD3 R24, R77, 0x8, R0 ;  /* 0x000000084d187810 */ /* 0x000fe40007ffe000 */
[----:B------:R-:W-:Y:S02]  /*a070*/  P2R R64, PR, RZ, 0x20 ;  /* 0x00000020ff407803 */ /* 0x000fe40000000000 */
[----:B------:R-:W-:Y:S01]  /*a080*/  ISETP.GT.AND P5, PT, R3, 0x59, !P5 ;  /* 0x000000590300780c */ /* 0x000fe20006fa4270 */
[----:B------:R-:W-:-:S03]  /*a090*/  VIADD R3, R0, 0x8 ;  /* 0x0000000800037836 */ /* 0x000fc60000000000 */
[----:B------:R-:W-:Y:S02]  /*a0a0*/  ISETP.LT.OR P5, PT, R4, 0x5a, P5 ;  /* 0x0000005a0400780c */ /* 0x000fe40002fa1670 */
[----:B------:R-:W-:Y:S02]  /*a0b0*/  VIADDMNMX R4, R3, R75, R74, PT ;  /* 0x0000004b03047246 */ /* 0x000fe4000380014a */
[----:B------:R-:W-:Y:S02]  /*a0c0*/  FSEL R69, R69, -INF , !P5 ;  /* 0xff80000045457808 */ /* 0x000fe40006800000 */
[----:B------:R-:W-:-:S13]  /*a0d0*/  ISETP.GE.AND P5, PT, R177, 0x1, PT ;  /* 0x00000001b100780c */ /* 0x000fda0003fa6270 */
[----:B------:R-:W-:Y:S05]  /*a0e0*/  @!P5 BRA `(.L_x_9335) ;  /* 0x000000000050d947 */ /* 0x000fea0003800000 */
[----:B------:R-:W-:Y:S01]  /*a0f0*/  IADD3 R3, R0, R204, -R205 ;  /* 0x000000cc00037210 */ /* 0x000fe20007ffe8cd */
[----:B------:R-:W-:Y:S04]  /*a100*/  BSSY B0, `(.L_x_9336) ;  /* 0x000000f000007945 */ /* 0x000fe80003800000 */
        /* <DEDUP_REMOVED lines=10> */
.L_x_9337:
[----:B------:R-:W-:-:S13]  /*a1b0*/  ISETP.NE.AND P5, PT, R177, 0x1, PT ;  /* 0x00000001b100780c */ /* 0x000fda0003fa5270 */
[----:B------:R-:W0:Y:S02]  /*a1c0*/  @P5 LDC.64 R28, c[0x0][0x9e8] ;  /* 0x00027a00ff1c5b82 */ /* 0x000e240000000a00 */
[----:B0-----:R-:W-:-:S05]  /*a1d0*/  @P5 IMAD.HI.U32 R10, R3, R28, RZ ;  /* 0x0000001c030a5227 */ /* 0x001fca00078e00ff */
[----:B------:R-:W-:-:S07]  /*a1e0*/  @P5 SHF.R.U32.HI R3, RZ, R29, R10 ;  /* 0x0000001dff035219 */ /* 0x000fce000001160a */
.L_x_9338:
[----:B------:R-:W-:Y:S05]  /*a1f0*/  BSYNC B0 ;  /* 0x0000000000007941 */ /* 0x000fea0003800000 */
.L_x_9336:
[----:B------:R-:W-:-:S05]  /*a200*/  IMAD R3, R3, R177, R76 ;  /* 0x000000b103037224 */ /* 0x000fca00078e024c */
[----:B------:R-:W-:Y:S02]  /*a210*/  VIMNMX R24, R24, R3, !PT ;  /* 0x0000000318187248 */ /* 0x000fe40007fe0100 */
[----:B------:R-:W-:-:S07]  /*a220*/  VIADDMNMX R4, R3, R177, R4, PT ;  /* 0x000000b103047246 */ /* 0x000fce0003800104 */
.L_x_9335:
[----:B------:R-:W-:Y:S01]  /*a230*/  ISETP.GT.AND P2, PT, R24, 0x1, !P2 ;  /* 0x000000011800780c */ /* 0x000fe20005744270 */
[----:B------:R-:W-:Y:S01]  /*a240*/  ULDC UR4, c[0x0][0x988] ;  /* 0x0002620000047ab9 */ /* 0x000fe20000000800 */
        /* <DEDUP_REMOVED lines=16> */
[----:B------:R-:W-:-:S02]  /*a350*/  ISETP.NE.AND P5, PT, R37, RZ, PT ;  /* 0x000000ff2500720c */ /* 0x000fc40003fa5270 */
        /* <DEDUP_REMOVED lines=40> */
[----:B------:R-:W-:Y:S01]  /*a5e0*/  ISETP.GT.AND P6, PT, R24, RZ, !P6 ;  /* 0x000000ff1800720c */ /* 0x000fe200077c4270 */
[----:B------:R-:W0:Y:S01]  /*a5f0*/  SHFL.BFLY PT, R3, R28, 0x2, 0x1f ;  /* 0x0c401f001c037f89 */ /* 0x000e2200000e0000 */
[----:B------:R-:W-:Y:S02]  /*a600*/  FSEL R43, R43, -INF , !P2 ;  /* 0xff8000002b2b7808 */ /* 0x000fe40005000000 */
[----:B------:R-:W-:-:S02]  /*a610*/  ISETP.NE.AND P2, PT, R80, RZ, PT ;  /* 0x000000ff5000720c */ /* 0x000fc40003f45270 */
[----:B------:R-:W-:Y:S02]  /*a620*/  ISETP.LT.OR P6, PT, R4, 0x1, P6 ;  /* 0x000000010400780c */ /* 0x000fe400037c1670 */
[----:B------:R-:W-:Y:S02]  /*a630*/  ISETP.GT.AND P2, PT, R24, 0x28, !P2 ;  /* 0x000000281800780c */ /* 0x000fe40005744270 */
[----:B------:R-:W-:Y:S02]  /*a640*/  FSEL R26, R26, -INF , !P6 ;  /* 0xff8000001a1a7808 */ /* 0x000fe40007000000 */
[----:B------:R-:W-:Y:S02]  /*a650*/  ISETP.LT.OR P2, PT, R4, 0x29, P2 ;  /* 0x000000290400780c */ /* 0x000fe40001741670 */
[----:B------:R-:W-:Y:S02]  /*a660*/  ISETP.NE.AND P5, PT, R60, RZ, PT ;  /* 0x000000ff3c00720c */ /* 0x000fe40003fa5270 */
[----:B------:R-:W-:-:S02]  /*a670*/  FSEL R25, R46, -INF , !P2 ;  /* 0xff8000002e197808 */ /* 0x000fc40005000000 */
[----:B------:R-:W-:Y:S02]  /*a680*/  ISETP.NE.AND P2, PT, R44, RZ, PT ;  /* 0x000000ff2c00720c */ /* 0x000fe40003f45270 */
[C---:B------:R-:W-:Y:S02]  /*a690*/  ISETP.GT.AND P3, PT, R24.reuse, 0x51, !P3 ;  /* 0x000000511800780c */ /* 0x040fe40005f64270 */
[C---:B------:R-:W-:Y:S02]  /*a6a0*/  ISETP.GT.AND P2, PT, R24.reuse, 0x29, !P2 ;  /* 0x000000291800780c */ /* 0x040fe40005744270 */
[----:B------:R-:W-:Y:S02]  /*a6b0*/  ISETP.GT.AND P4, PT, R24, 0x58, !P4 ;  /* 0x000000581800780c */ /* 0x000fe40006784270 */
[----:B------:R-:W-:Y:S02]  /*a6c0*/  ISETP.LT.OR P2, PT, R4, 0x2a, P2 ;  /* 0x0000002a0400780c */ /* 0x000fe40001741670 */
[----:B0-----:R-:W-:-:S02]  /*a6d0*/  FMNMX.FTZ R30, R28, R3, !PT ;  /* 0x000000031c1e7209 */ /* 0x001fc40007810000 */
[----:B------:R-:W-:Y:S02]  /*a6e0*/  FSEL R47, R47, -INF , !P2 ;  /* 0xff8000002f2f7808 */ /* 0x000fe40005000000 */
[----:B------:R-:W-:Y:S01]  /*a6f0*/  ISETP.NE.AND P2, PT, R45, RZ, PT ;  /* 0x000000ff2d00720c */ /* 0x000fe20003f45270 */
[----:B------:R-:W0:Y:S01]  /*a700*/  SHFL.BFLY PT, R3, R30, 0x1, 0x1f ;  /* 0x0c201f001e037f89 */ /* 0x000e2200000e0000 */
        /* <DEDUP_REMOVED lines=32> */
[----:B0-----:R-:W-:Y:S02]  /*a910*/  FMNMX.FTZ R3, R30, R3, !PT ;  /* 0x000000031e037209 */ /* 0x001fe40007810000 */
[----:B------:R-:W-:-:S02]  /*a920*/  FSEL R31, R58, -INF , !P2 ;  /* 0xff8000003a1f7808 */ /* 0x000fc40005000000 */
[----:B------:R-:W-:Y:S01]  /*a930*/  ISETP.NE.AND P2, PT, R56, RZ, PT ;  /* 0x000000ff3800720c */ /* 0x000fe20003f45270 */
[----:B------:R-:W-:Y:S01]  /*a940*/  FMUL.FTZ R32, R3, R10 ;  /* 0x0000000a03207220 */ /* 0x000fe20000410000 */
[----:B------:R-:W-:Y:S02]  /*a950*/  FMNMX.FTZ R28, R55, R28, !PT ;  /* 0x0000001c371c7209 */ /* 0x000fe40007810000 */
[----:B------:R-:W-:Y:S02]  /*a960*/  ISETP.GT.AND P2, PT, R24, 0x41, !P2 ;  /* 0x000000411800780c */ /* 0x000fe40005744270 */
[----:B------:R-:W-:Y:S02]  /*a970*/  FMNMX.FTZ R28, R31, R28, !PT ;  /* 0x0000001c1f1c7209 */ /* 0x000fe40007810000 */
[C---:B------:R-:W-:Y:S02]  /*a980*/  ISETP.LT.OR P2, PT, R4.reuse, 0x42, P2 ;  /* 0x000000420400780c */ /* 0x040fe40001741670 */
[----:B------:R-:W-:-:S02]  /*a990*/  ISETP.LT.OR P3, PT, R4, 0x52, P3 ;  /* 0x000000520400780c */ /* 0x000fc40001f61670 */
[----:B------:R-:W-:Y:S02]  /*a9a0*/  FSEL R59, R59, -INF , !P2 ;  /* 0xff8000003b3b7808 */ /* 0x000fe40005000000 */
[----:B------:R-:W-:Y:S02]  /*a9b0*/  ISETP.NE.AND P2, PT, R86, RZ, PT ;  /* 0x000000ff5600720c */ /* 0x000fe40003f45270 */
[----:B------:R-:W-:Y:S02]  /*a9c0*/  FMNMX.FTZ R28, R59, R28, !PT ;  /* 0x0000001c3b1c7209 */ /* 0x000fe40007810000 */
[----:B------:R-:W-:Y:S02]  /*a9d0*/  ISETP.GT.AND P2, PT, R24, 0x48, !P2 ;  /* 0x000000481800780c */ /* 0x000fe40005744270 */
[C---:B------:R-:W-:Y:S02]  /*a9e0*/  ISETP.LT.OR P4, PT, R4.reuse, 0x59, P4 ;  /* 0x000000590400780c */ /* 0x040fe40002781670 */
[----:B------:R-:W-:-:S02]  /*a9f0*/  ISETP.LT.OR P2, PT, R4, 0x49, P2 ;  /* 0x000000490400780c */ /* 0x000fc40001741670 */
[----:B------:R-:W-:Y:S02]  /*aa00*/  FSEL R67, R67, -INF , !P3 ;  /* 0xff80000043437808 */ /* 0x000fe40005800000 */
[----:B------:R-:W-:Y:S02]  /*aa10*/  FSEL R33, R62, -INF , !P2 ;  /* 0xff8000003e217808 */ /* 0x000fe40005000000 */
[----:B------:R-:W-:Y:S02]  /*aa20*/  ISETP.GT.AND P2, PT, R24, 0x49, !P5 ;  /* 0x000000491800780c */ /* 0x000fe40006f44270 */
[----:B------:R-:W-:Y:S02]  /*aa30*/  ISETP.NE.AND P5, PT, R88, RZ, PT ;  /* 0x000000ff5800720c */ /* 0x000fe40003fa5270 */
[----:B------:R-:W-:Y:S02]  /*aa40*/  ISETP.LT.OR P2, PT, R4, 0x4a, P2 ;  /* 0x0000004a0400780c */ /* 0x000fe40001741670 */
[----:B------:R-:W-:-:S02]  /*aa50*/  FMNMX.FTZ R28, R33, R28, !PT ;  /* 0x0000001c211c7209 */ /* 0x000fc40007810000 */
[----:B------:R-:W-:Y:S02]  /*aa60*/  FSEL R63, R63, -INF , !P2 ;  /* 0xff8000003f3f7808 */ /* 0x000fe40005000000 */
[----:B------:R-:W-:Y:S02]  /*aa70*/  FSETP.NEU.FTZ.AND P2, PT, R3, -INF , PT ;  /* 0xff8000000300780b */ /* 0x000fe40003f5d000 */
[----:B------:R-:W-:Y:S02]  /*aa80*/  FMNMX.FTZ R28, R63, R28, !PT ;  /* 0x0000001c3f1c7209 */ /* 0x000fe40007810000 */
[----:B------:R-:W-:Y:S02]  /*aa90*/  FSEL R32, R32, RZ, P2 ;  /* 0x000000ff20207208 */ /* 0x000fe40001000000 */
[----:B------:R-:W-:Y:S02]  /*aaa0*/  ISETP.GT.AND P2, PT, R24, 0x50, !P5 ;  /* 0x000000501800780c */ /* 0x000fe40006f44270 */
[----:B------:R-:W-:Y:S01]  /*aab0*/  ISETP.NE.AND P5, PT, R64, RZ, PT ;  /* 0x000000ff4000720c */ /* 0x000fe20003fa5270 */
[-CC-:B------:R-:W-:Y:S01]  /*aac0*/  FFMA.FTZ R152, R41, R10.reuse, -R32.reuse ;  /* 0x0000000a29987223 */ /* 0x180fe20000010820 */
[----:B------:R-:W-:Y:S01]  /*aad0*/  ISETP.LT.OR P2, PT, R4, 0x51, P2 ;  /* 0x000000510400780c */ /* 0x000fe20001741670 */
[-CC-:B------:R-:W-:Y:S01]  /*aae0*/  FFMA.FTZ R35, R109, R10.reuse, -R32.reuse ;  /* 0x0000000a6d237223 */ /* 0x180fe20000010820 */
[-CC-:B------:R-:W-:Y:S01]  /*aaf0*/  FFMA.FTZ R154, R111, R10.reuse, -R32.reuse ;  /* 0x0000000a6f9a7223 */ /* 0x180fe20000010820 */
[-CC-:B------:R-:W-:Y:S01]  /*ab00*/  FFMA.FTZ R41, R113, R10.reuse, -R32.reuse ;  /* 0x0000000a71297223 */ /* 0x180fe20000010820 */
[----:B------:R-:W-:Y:S01]  /*ab10*/  FSEL R37, R66, -INF , !P2 ;  /* 0xff80000042257808 */ /* 0x000fe20005000000 */
[----:B------:R-:W-:Y:S01]  /*ab20*/  MUFU.EX2 R152, R152 ;  /* 0x0000009800987308 */ /* 0x000fe20000000800 */
[----:B------:R-:W-:Y:S01]  /*ab30*/  ISETP.GT.AND P2, PT, R24, 0x59, !P5 ;  /* 0x000000591800780c */ /* 0x000fe20006f44270 */
[--C-:B------:R-:W-:Y:S01]  /*ab40*/  FFMA.FTZ R24, R101, R10, -R32.reuse ;  /* 0x0000000a65187223 */ /* 0x100fe20000010820 */
[----:B------:R-:W-:Y:S01]  /*ab50*/  FMNMX.FTZ R28, R37, R28, !PT ;  /* 0x0000001c251c7209 */ /* 0x000fe20007810000 */
[-CC-:B------:R-:W-:Y:S01]  /*ab60*/  FFMA.FTZ R156, R115, R10.reuse, -R32.reuse ;  /* 0x0000000a739c7223 */ /* 0x180fe20000010820 */
[----:B------:R-:W-:Y:S01]  /*ab70*/  ISETP.LT.OR P2, PT, R4, 0x5a, P2 ;  /* 0x0000005a0400780c */ /* 0x000fe20001741670 */
[--C-:B------:R-:W-:Y:S01]  /*ab80*/  FFMA.FTZ R4, R97, R10, -R32.reuse ;  /* 0x0000000a61047223 */ /* 0x100fe20000010820 */
[----:B------:R-:W-:Y:S01]  /*ab90*/  FSEL R101, R70, -INF , !P4 ;  /* 0xff80000046657808 */ /* 0x000fe20006000000 */
[----:B------:R-:W-:Y:S01]  /*aba0*/  MUFU.EX2 R35, R35 ;  /* 0x0000002300237308 */ /* 0x000fe20000000800 */
[----:B------:R-:W-:Y:S01]  /*abb0*/  FMNMX.FTZ R28, R67, R28, !PT ;  /* 0x0000001c431c7209 */ /* 0x000fe20007810000 */
[-CC-:B------:R-:W-:Y:S01]  /*abc0*/  FFMA.FTZ R45, R117, R10.reuse, -R32.reuse ;  /* 0x0000000a752d7223 */ /* 0x180fe20000010820 */
[----:B------:R-:W-:Y:S01]  /*abd0*/  FSEL R71, R71, -INF , !P2 ;  /* 0xff80000047477808 */ /* 0x000fe20005000000 */
[--C-:B------:R-:W-:Y:S01]  /*abe0*/  FFMA.FTZ R158, R107, R10, -R32.reuse ;  /* 0x0000000a6b9e7223 */ /* 0x100fe20000010820 */
[----:B------:R-:W-:Y:S01]  /*abf0*/  FMNMX.FTZ R28, R101, R28, !PT ;  /* 0x0000001c651c7209 */ /* 0x000fe20007810000 */
[-CC-:B------:R-:W-:Y:S01]  /*ac00*/  FFMA.FTZ R105, R105, R10.reuse, -R32.reuse ;  /* 0x0000000a69697223 */ /* 0x180fe20000010820 */
[--C-:B------:R-:W-:Y:S01]  /*ac10*/  FFMA.FTZ R103, R103, R10, -R32.reuse ;  /* 0x0000000a67677223 */ /* 0x100fe20000010820 */
[----:B------:R0:W-:Y:S01]  /*ac20*/  MUFU.EX2 R162, R4 ;  /* 0x0000000400a27308 */ /* 0x0001e20000000800 */
[----:B------:R-:W-:Y:S01]  /*ac30*/  FMNMX.FTZ R28, R71, R28, !PT ;  /* 0x0000001c471c7209 */ /* 0x000fe20007810000 */
[-CC-:B------:R-:W-:Y:S01]  /*ac40*/  FFMA.FTZ R99, R99, R10.reuse, -R32.reuse ;  /* 0x0000000a63637223 */ /* 0x180fe20000010820 */
[-CC-:B------:R-:W-:Y:S01]  /*ac50*/  FFMA.FTZ R95, R95, R10.reuse, -R32.reuse ;  /* 0x0000000a5f5f7223 */ /* 0x180fe20000010820 */
[-CC-:B------:R-:W-:Y:S01]  /*ac60*/  FFMA.FTZ R93, R93, R10.reuse, -R32.reuse ;  /* 0x0000000a5d5d7223 */ /* 0x180fe20000010820 */
[-CC-:B------:R-:W-:Y:S01]  /*ac70*/  FFMA.FTZ R91, R91, R10.reuse, -R32.reuse ;  /* 0x0000000a5b5b7223 */ /* 0x180fe20000010820 */
[----:B------:R-:W1:Y:S01]  /*ac80*/  SHFL.BFLY PT, R97, R28, 0x2, 0x1f ;  /* 0x0c401f001c617f89 */ /* 0x000e6200000e0000 */
[-CC-:B------:R-:W-:Y:S01]  /*ac90*/  FFMA.FTZ R89, R89, R10.reuse, -R32.reuse ;  /* 0x0000000a59597223 */ /* 0x180fe20000010820 */
        /* <DEDUP_REMOVED lines=8> */
[----:B------:R-:W-:Y:S01]  /*ad20*/  MUFU.EX2 R156, R156 ;  /* 0x0000009c009c7308 */ /* 0x000fe20000000800 */
[----:B-1----:R-:W-:Y:S01]  /*ad30*/  FMNMX.FTZ R97, R28, R97, !PT ;  /* 0x000000611c617209 */ /* 0x002fe20007810000 */
[----:B------:R-:W-:-:S06]  /*ad40*/  FFMA.FTZ R28, R7, R10, -R32 ;  /* 0x0000000a071c7223 */ /* 0x000fcc0000010820 */
[----:B------:R-:W-:Y:S01]  /*ad50*/  MUFU.EX2 R45, R45 ;  /* 0x0000002d002d7308 */ /* 0x000fe20000000800 */
[----:B------:R-:W-:Y:S01]  /*ad60*/  FFMA.FTZ R32, R69, R10, -R32 ;  /* 0x0000000a45207223 */ /* 0x000fe20000010820 */
[----:B0-----:R-:W0:Y:S06]  /*ad70*/  SHFL.BFLY PT, R4, R97, 0x1, 0x1f ;  /* 0x0c201f0061047f89 */ /* 0x001e2c00000e0000 */
[----:B------:R-:W-:Y:S08]  /*ad80*/  MUFU.EX2 R158, R158 ;  /* 0x0000009e009e7308 */ /* 0x000ff00000000800 */
[----:B------:R-:W-:Y:S08]  /*ad90*/  MUFU.EX2 R105, R105 ;  /* 0x0000006900697308 */ /* 0x000ff00000000800 */
[----:B------:R-:W-:Y:S01]  /*ada0*/  MUFU.EX2 R103, R103 ;  /* 0x0000006700677308 */ /* 0x000fe20000000800 */
[----:B0-----:R-:W-:-:S04]  /*adb0*/  FMNMX.FTZ R7, R97, R4, !PT ;  /* 0x0000000461077209 */ /* 0x001fc80007810000 */
[C---:B------:R-:W-:Y:S01]  /*adc0*/  FSETP.NEU.FTZ.AND P2, PT, R7.reuse, -INF , PT ;  /* 0xff8000000700780b */ /* 0x040fe20003f5d000 */
[----:B------:R-:W-:Y:S02]  /*add0*/  FMUL.FTZ R4, R7, R10 ;  /* 0x0000000a07047220 */ /* 0x000fe40000410000 */
[----:B------:R-:W0:Y:S03]  /*ade0*/  MUFU.EX2 R24, R24 ;  /* 0x0000001800187308 */ /* 0x000e260000000800 */
        /* <DEDUP_REMOVED lines=28> */
[----:B------:R-:W-:Y:S01]  /*afb0*/  FFMA.FTZ R71, R71, R10, -R4 ;  /* 0x0000000a47477223 */ /* 0x000fe20000010804 */
[----:B0-----:R-:W-:-:S04]  /*afc0*/  F2FP.F16.F32.PACK_AB R160, R24, R103 ;  /* 0x0000006718a0723e */ /* 0x001fc800000000ff */
[----:B------:R-:W-:Y:S01]  /*afd0*/  MUFU.EX2 R83, R83 ;  /* 0x0000005300537308 */ /* 0x000fe20000000800 */
[----:B----4-:R-:W-:Y:S01]  /*afe0*/  FADD.FTZ R39, R152, R35 ;  /* 0x0000002398277221 */ /* 0x010fe20000010000 */
[----:B------:R-:W-:Y:S02]  /*aff0*/  F2FP.F16.F32.PACK_AB R152, R35, R152 ;  /* 0x000000982398723e */ /* 0x000fe400000000ff */
[----:B-1----:R-:W-:Y:S01]  /*b000*/  F2FP.F16.F32.PACK_AB R153, R87, R26 ;  /* 0x0000001a5799723e */ /* 0x002fe200000000ff */
[----:B------:R-:W-:Y:S01]  /*b010*/  FADD.FTZ R44, R154, R39 ;  /* 0x000000279a2c7221 */ /* 0x000fe20000010000 */
[C---:B------:R-:W-:Y:S02]  /*b020*/  F2FP.F16.F32.PACK_AB R154, R41.reuse, R154 ;  /* 0x0000009a299a723e */ /* 0x040fe400000000ff */
[----:B------:R-:W0:Y:S08]  /*b030*/  MUFU.EX2 R30, R81 ;  /* 0x00000051001e7308 */ /* 0x000e300000000800 */
[----:B------:R1:W-:Y:S08]  /*b040*/  MUFU.EX2 R161, R5 ;  /* 0x0000000500a17308 */ /* 0x0003f00000000800 */
[----:B------:R-:W4:Y:S01]  /*b050*/  MUFU.EX2 R77, R77 ;  /* 0x0000004d004d7308 */ /* 0x000f220000000800 */
[----:B-1----:R-:W-:Y:S01]  /*b060*/  FADD.FTZ R5, R41, R44 ;  /* 0x0000002c29057221 */ /* 0x002fe20000010000 */
[----:B------:R-:W-:Y:S01]  /*b070*/  FADD.FTZ R44, R26, R87 ;  /* 0x000000571a2c7221 */ /* 0x000fe20000010000 */
[----:B0-----:R-:W-:-:S02]  /*b080*/  F2FP.F16.F32.PACK_AB R155, R30, R83 ;  /* 0x000000531e9b723e */ /* 0x001fc400000000ff */
[----:B------:R-:W-:Y:S01]  /*b090*/  FADD.FTZ R46, R156, R5 ;  /* 0x000000059c2e7221 */ /* 0x000fe20000010000 */
[----:B------:R-:W-:Y:S01]  /*b0a0*/  FADD.FTZ R5, R83, R44 ;  /* 0x0000002c53057221 */ /* 0x000fe20000010000 */
[C---:B------:R-:W-:Y:S01]  /*b0b0*/  F2FP.F16.F32.PACK_AB R156, R45.reuse, R156 ;  /* 0x0000009c2d9c723e */ /* 0x040fe200000000ff */
[----:B------:R-:W0:Y:S01]  /*b0c0*/  MUFU.EX2 R34, R75 ;  /* 0x0000004b00227308 */ /* 0x000e220000000800 */
[----:B------:R-:W-:Y:S01]  /*b0d0*/  FADD.FTZ R39, R45, R46 ;  /* 0x0000002e2d277221 */ /* 0x000fe20000010000 */
[----:B------:R-:W-:-:S03]  /*b0e0*/  FADD.FTZ R46, R30, R5 ;  /* 0x000000051e2e7221 */ /* 0x000fc60000010000 */
[----:B------:R-:W-:Y:S01]  /*b0f0*/  FADD.FTZ R48, R158, R39 ;  /* 0x000000279e307221 */ /* 0x000fe20000010000 */
[C---:B------:R-:W-:Y:S02]  /*b100*/  F2FP.F16.F32.PACK_AB R158, R105.reuse, R158 ;  /* 0x0000009e699e723e */ /* 0x040fe400000000ff */
[----:B------:R-:W1:Y:S01]  /*b110*/  MUFU.EX2 R53, R53 ;  /* 0x0000003500357308 */ /* 0x000e620000000800 */
[----:B------:R-:W-:Y:S01]  /*b120*/  FADD.FTZ R48, R105, R48 ;  /* 0x0000003069307221 */ /* 0x000fe20000010000 */
[----:B----4-:R-:W-:-:S03]  /*b130*/  FADD.FTZ R5, R77, R46 ;  /* 0x0000002e4d057221 */ /* 0x010fc60000010000 */
[----:B------:R-:W-:-:S03]  /*b140*/  FADD.FTZ R39, R103, R48 ;  /* 0x0000003067277221 */ /* 0x000fc60000010000 */
[----:B------:R-:W4:Y:S01]  /*b150*/  MUFU.EX2 R95, R95 ;  /* 0x0000005f005f7308 */ /* 0x000f220000000800 */
[----:B0-----:R-:W-:Y:S01]  /*b160*/  FADD.FTZ R46, R34, R5 ;  /* 0x00000005222e7221 */ /* 0x001fe20000010000 */
[----:B------:R-:W-:Y:S01]  /*b170*/  FADD.FTZ R48, R24, R39 ;  /* 0x0000002718307221 */ /* 0x000fe20000010000 */
[----:B------:R-:W-:-:S03]  /*b180*/  F2FP.F16.F32.PACK_AB R157, R34, R77 ;  /* 0x0000004d229d723e */ /* 0x000fc600000000ff */
[----:B------:R-:W-:Y:S02]  /*b190*/  FADD.FTZ R39, R99, R48 ;  /* 0x0000003063277221 */ /* 0x000fe40000010000 */
[----:B------:R-:W0:Y:S01]  /*b1a0*/  MUFU.EX2 R38, R43 ;  /* 0x0000002b00267308 */ /* 0x000e220000000800 */
[----:B-1----:R-:W-:Y:S01]  /*b1b0*/  FADD.FTZ R5, R53, R46 ;  /* 0x0000002e35057221 */ /* 0x002fe20000010000 */
[C---:B------:R-:W-:Y:S01]  /*b1c0*/  FADD.FTZ R50, R162.reuse, R39 ;  /* 0x00000027a2327221 */ /* 0x040fe20000010000 */
[----:B------:R-:W-:Y:S02]  /*b1d0*/  F2FP.F16.F32.PACK_AB R162, R162, R99 ;  /* 0x00000063a2a2723e */ /* 0x000fe400000000ff */
[C---:B------:R-:W-:Y:S01]  /*b1e0*/  FADD.FTZ R48, R36.reuse, R5 ;  /* 0x0000000524307221 */ /* 0x040fe20000010000 */
[----:B------:R-:W-:Y:S02]  /*b1f0*/  F2FP.F16.F32.PACK_AB R159, R36, R53 ;  /* 0x00000035249f723e */ /* 0x000fe400000000ff */
[----:B------:R-:W1:Y:S01]  /*b200*/  MUFU.EX2 R164, R93 ;  /* 0x0000005d00a47308 */ /* 0x000e620000000800 */
[----:B------:R-:W-:Y:S01]  /*b210*/  FADD.FTZ R5, R161, R48 ;  /* 0x00000030a1057221 */ /* 0x000fe20000010000 */
[----:B----4-:R-:W-:-:S06]  /*b220*/  FADD.FTZ R39, R95, R50 ;  /* 0x000000325f277221 */ /* 0x010fcc0000010000 */
[----:B------:R-:W4:Y:S01]  /*b230*/  MUFU.EX2 R25, R25 ;  /* 0x0000001900197308 */ /* 0x000f220000000800 */
[C---:B0-----:R-:W-:Y:S01]  /*b240*/  FADD.FTZ R48, R38.reuse, R5 ;  /* 0x0000000526307221 */ /* 0x041fe20000010000 */
[----:B------:R-:W-:-:S06]  /*b250*/  F2FP.F16.F32.PACK_AB R161, R38, R161 ;  /* 0x000000a126a1723e */ /* 0x000fcc00000000ff */
[----:B------:R-:W0:Y:S01]  /*b260*/  MUFU.EX2 R91, R91 ;  /* 0x0000005b005b7308 */ /* 0x000e220000000800 */
[C---:B-1----:R-:W-:Y:S01]  /*b270*/  FADD.FTZ R50, R164.reuse, R39 ;  /* 0x00000027a4327221 */ /* 0x042fe20000010000 */
[----:B------:R-:W-:-:S06]  /*b280*/  F2FP.F16.F32.PACK_AB R164, R164, R95 ;  /* 0x0000005fa4a4723e */ /* 0x000fcc00000000ff */
[----:B------:R-:W1:Y:S01]  /*b290*/  MUFU.EX2 R40, R47 ;  /* 0x0000002f00287308 */ /* 0x000e620000000800 */
[----:B----4-:R-:W-:-:S07]  /*b2a0*/  FADD.FTZ R5, R25, R48 ;  /* 0x0000003019057221 */ /* 0x010fce0000010000 */
[----:B------:R-:W4:Y:S01]  /*b2b0*/  MUFU.EX2 R166, R89 ;  /* 0x0000005900a67308 */ /* 0x000f220000000800 */
[----:B0-----:R-:W-:-:S07]  /*b2c0*/  FADD.FTZ R39, R91, R50 ;  /* 0x000000325b277221 */ /* 0x001fce0000010000 */
[----:B------:R-:W0:Y:S01]  /*b2d0*/  MUFU.EX2 R27, R27 ;  /* 0x0000001b001b7308 */ /* 0x000e220000000800 */
[C---:B-1----:R-:W-:Y:S01]  /*b2e0*/  FADD.FTZ R50, R40.reuse, R5 ;  /* 0x0000000528327221 */ /* 0x042fe20000010000 */
[----:B------:R-:W-:-:S06]  /*b2f0*/  F2FP.F16.F32.PACK_AB R163, R40, R25 ;  /* 0x0000001928a3723e */ /* 0x000fcc00000000ff */
[----:B------:R-:W1:Y:S01]  /*b300*/  MUFU.EX2 R85, R85 ;  /* 0x0000005500557308 */ /* 0x000e620000000800 */
[C---:B----4-:R-:W-:Y:S01]  /*b310*/  FADD.FTZ R52, R166.reuse, R39 ;  /* 0x00000027a6347221 */ /* 0x050fe20000010000 */
[----:B------:R-:W-:-:S06]  /*b320*/  F2FP.F16.F32.PACK_AB R166, R166, R91 ;  /* 0x0000005ba6a6723e */ /* 0x000fcc00000000ff */
[----:B------:R-:W4:Y:S01]  /*b330*/  MUFU.EX2 R42, R51 ;  /* 0x00000033002a7308 */ /* 0x000f220000000800 */
[----:B0-----:R-:W-:-:S07]  /*b340*/  FADD.FTZ R5, R27, R50 ;  /* 0x000000321b057221 */ /* 0x001fce0000010000 */
[----:B------:R-:W0:Y:S01]  /*b350*/  MUFU.EX2 R168, R79 ;  /* 0x0000004f00a87308 */ /* 0x000e220000000800 */
[----:B-1----:R-:W-:-:S07]  /*b360*/  FADD.FTZ R35, R85, R52 ;  /* 0x0000003455237221 */ /* 0x002fce0000010000 */
[----:B------:R-:W1:Y:S01]  /*b370*/  MUFU.EX2 R29, R29 ;  /* 0x0000001d001d7308 */ /* 0x000e620000000800 */
[C---:B----4-:R-:W-:Y:S01]  /*b380*/  FADD.FTZ R4, R42.reuse, R5 ;  /* 0x000000052a047221 */ /* 0x050fe20000010000 */
[----:B------:R-:W-:-:S06]  /*b390*/  F2FP.F16.F32.PACK_AB R165, R42, R27 ;  /* 0x0000001b2aa5723e */ /* 0x000fcc00000000ff */
[----:B------:R-:W4:Y:S01]  /*b3a0*/  MUFU.EX2 R57, R57 ;  /* 0x0000003900397308 */ /* 0x000f220000000800 */
[C---:B0-----:R-:W-:Y:S01]  /*b3b0*/  FADD.FTZ R50, R168.reuse, R35 ;  /* 0x00000023a8327221 */ /* 0x041fe20000010000 */
[----:B------:R-:W-:-:S06]  /*b3c0*/  F2FP.F16.F32.PACK_AB R168, R168, R85 ;  /* 0x00000055a8a8723e */ /* 0x000fcc00000000ff */
[----:B------:R-:W0:Y:S01]  /*b3d0*/  MUFU.EX2 R44, R55 ;  /* 0x00000037002c7308 */ /* 0x000e220000000800 */
[----:B-1----:R-:W-:-:S07]  /*b3e0*/  FADD.FTZ R5, R29, R4 ;  /* 0x000000041d057221 */ /* 0x002fce0000010000 */
[----:B------:R-:W1:Y:S01]  /*b3f0*/  MUFU.EX2 R170, R61 ;  /* 0x0000003d00aa7308 */ /* 0x000e620000000800 */
[----:B----4-:R-:W-:-:S07]  /*b400*/  FADD.FTZ R35, R57, R50 ;  /* 0x0000003239237221 */ /* 0x010fce0000010000 */
        /* <DEDUP_REMOVED lines=29> */
[C---:B----4-:R-:W-:Y:S01]  /*b5e0*/  FADD.FTZ R26, R4.reuse, R35 ;  /* 0x00000023041a7221 */ /* 0x050fe20000010000 */
[----:B------:R-:W-:-:S03]  /*b5f0*/  F2FP.F16.F32.PACK_AB R173, R4, R37 ;  /* 0x0000002504ad723e */ /* 0x000fc600000000ff */
[----:B0-----:R-:W-:-:S04]  /*b600*/  FADD.FTZ R25, R101, R26 ;  /* 0x0000001a65197221 */ /* 0x001fc80000010000 */
[C---:B-1----:R-:W-:Y:S01]  /*b610*/  FADD.FTZ R4, R24.reuse, R25 ;  /* 0x0000001918047221 */ /* 0x042fe20000010000 */
[----:B------:R-:W-:Y:S01]  /*b620*/  F2FP.F16.F32.PACK_AB R175, R24, R101 ;  /* 0x0000006518af723e */ /* 0x000fe200000000ff */
[----:B------:R-:W-:Y:S06]  /*b630*/  @!P0 BRA `(.L_x_9339) ;  /* 0x0000000000048947 */ /* 0x000fec0003800000 */
[----:B------:R-:W-:Y:S01]  /*b640*/  BPT.TRAP 0x1 ;  /* 0x000000040000795c */ /* 0x000fe20000300000 */
.L_x_9339:
[----:B------:R0:W1:Y:S01]  /*b650*/  SYNCS.PHASECHK.TRANS64.TRYWAIT P2, [R6+URZ+0x22850], R73 ;  /* 0x02285049060075a7 */ /* 0x000062000804017f */
[----:B------:R-:W-:Y:S05]  /*b660*/  @!P0 BRA `(.L_x_9340) ;  /* 0x0000000000048947 */ /* 0x000fea0003800000 */
[----:B------:R-:W-:Y:S01]  /*b670*/  BPT.TRAP 0x1 ;  /* 0x000000040000795c */ /* 0x000fe20000300000 */
.L_x_9340:
[----:B------:R-:W-:Y:S04]  /*b680*/  BSSY B0, `(.L_x_9341) ;  /* 0x0000004000007945 */ /* 0x000fe80003800000 */
[----:B-1----:R-:W-:Y:S05]  /*b690*/  @P2 BRA `(.L_x_9342) ;  /* 0x0000000000082947 */ /* 0x002fea0003800000 */
[----:B------:R-:W1:Y:S02]  /*b6a0*/  SYNCS.PHASECHK.TRANS64.TRYWAIT P2, [R6+URZ+0x22850], R73 ;  /* 0x02285049060075a7 */ /* 0x000e64000804017f */
[----:B-1----:R-:W-:Y:S05]  /*b6b0*/  @!P2 BRA `(.L_x_9343) ;  /* 0x0000012c0008a947 */ /* 0x002fea0003800000 */
.L_x_9342:
[----:B------:R-:W-:Y:S05]  /*b6c0*/  BSYNC B0 ;  /* 0x0000000000007941 */ /* 0x000fea0003800000 */
.L_x_9341:
[----:B------:R-:W-:Y:S05]  /*b6d0*/  WARPSYNC.ALL ;  /* 0x0000000000007948 */ /* 0x000fea0003800000 */
[----:B------:R-:W-:Y:S01]  /*b6e0*/  VIADD R24, R17, 0x400 ;  /* 0x0000040011187836 */ /* 0x000fe20000000000 */
[----:B------:R4:W-:Y:S01]  /*b6f0*/  BAR.SYNC.DEFER_BLOCKING R179, 0x100 ;  /* 0x000400b30000751d */ /* 0x0009e20000010000 */
[----:B------:R-:W-:Y:S01]  /*b700*/  IMAD.MOV.U32 R181, RZ, RZ, 0x40000040 ;  /* 0x40000040ffb57424 */ /* 0x000fe200078e00ff */
[----:B------:R-:W-:Y:S01]  /*b710*/  ISETP.GE.AND P2, PT, R177, 0x1, PT ;  /* 0x00000001b100780c */ /* 0x000fe20003f46270 */
[----:B0123--:R-:W-:Y:S01]  /*b720*/  @!P1 VIADD R6, R6, 0x22860 ;  /* 0x0002286006069836 */ /* 0x00ffe20000000000 */
[----:B------:R-:W-:Y:S01]  /*b730*/  SHF.R.U32.HI R24, RZ, 0x4, R24 ;  /* 0x00000004ff187819 */ /* 0x000fe20000011618 */
[----:B------:R-:W-:Y:S01]  /*b740*/  IMAD.IADD R217, R204, 0x1, -R205 ;  /* 0x00000001ccd97824 */ /* 0x000fe200078e0acd */
[----:B------:R-:W-:Y:S01]  /*b750*/  R2UR UR7, R181 ;  /* 0x00000000b50772ca */ /* 0x000fe200000e0000 */
[----:B------:R-:W-:Y:S01]  /*b760*/  IMAD.MOV.U32 R181, RZ, RZ, 0x40000040 ;  /* 0x40000040ffb57424 */ /* 0x000fe200078e00ff */
[----:B------:R-:W-:-:S02]  /*b770*/  LOP3.LUT R24, R24, 0x3fff, RZ, 0xc0, !PT ;  /* 0x00003fff18187812 */ /* 0x000fc400078ec0ff */
[----:B------:R-:W-:Y:S02]  /*b780*/  @!P1 PRMT R6, RZ, 0x654, R6 ;  /* 0x00000654ff069816 */ /* 0x000fe40000000006 */
[----:B------:R-:W-:-:S05]  /*b790*/  LOP3.LUT R206, R24, 0x3000000, RZ, 0xfc, !PT ;  /* 0x0300000018ce7812 */ /* 0x000fca00078efcff */
[----:B------:R-:W-:-:S05]  /*b7a0*/  IMAD R180, R16, 0xc00, R206 ;  /* 0x00000c0010b47824 */ /* 0x000fca00078e02ce */
[----:B------:R-:W-:Y:S01]  /*b7b0*/  R2UR UR6, R180 ;  /* 0x00000000b40672ca */ /* 0x000fe200000e0000 */
[----:B------:R-:W-:-:S12]  /*b7c0*/  WARPGROUP.ARRIVE ;  /* 0x00000000000079c5 */ /* 0x000fd80000000000 */
[----:B------:R-:W-:Y:S03]  /*b7d0*/  HGMMA.64x256x16.F32 R24, R152, gdesc[UR4].tnspB, RZ, !UPT, gsb0 ;  /* 0x43e0000498187df0 */ /* 0x000fe6000c0008ff */
[----:B------:R-:W-:Y:S02]  /*b7e0*/  WARPGROUP.DEPBAR.LE gsb0, 0x0 ;  /* 0x00008000000079c5 */ /* 0x000fe40000010000 */
[----:B------:R-:W-:Y:S01]  /*b7f0*/  VIADD R152, R180, 0x80 ;  /* 0x00000080b4987836 */ /* 0x000fe20000000000 */
[----:B------:R-:W-:Y:S01]  /*b800*/  WARPGROUP.ARRIVE ;  /* 0x00000000000079c5 */ /* 0x000fe20000000000 */
[----:B------:R-:W-:Y:S02]  /*b810*/  IMAD.MOV.U32 R153, RZ, RZ, 0x40000040 ;  /* 0x40000040ff997424 */ /* 0x000fe400078e00ff */
[----:B------:R-:W-:Y:S01]  /*b820*/  IMAD R155, R209, 0x80, R217 ;  /* 0x00000080d19b7824 */ /* 0x000fe200078e02d9 */
[----:B------:R-:W-:Y:S01]  /*b830*/  R2UR UR6, R152 ;  /* 0x00000000980672ca */ /* 0x000fe200000e0000 */
[----:B------:R-:W-:Y:S01]  /*b840*/  VIADD R152, R180, 0x100 ;  /* 0x00000100b4987836 */ /* 0x000fe20000000000 */
[----:B------:R-:W-:Y:S01]  /*b850*/  R2UR UR7, R153 ;  /* 0x00000000990772ca */ /* 0x000fe200000e0000 */
[----:B------:R-:W-:-:S02]  /*b860*/  IMAD.MOV.U32 R153, RZ, RZ, 0x40000040 ;  /* 0x40000040ff997424 */ /* 0x000fc400078e00ff */
[----:B------:R-:W-:-:S13]  /*b870*/  IMAD.IADD R176, R155, 0x1, R176 ;  /* 0x000000019bb07824 */ /* 0x000fda00078e02b0 */
        /* <DEDUP_REMOVED lines=31> */
[----:B------:R0:W-:Y:S02]  /*ba70*/  @!P1 SYNCS.ARRIVE.TRANS64.RED.A1T0 RZ, [R6+URZ], RZ ;  /* 0x000000ff06ff99a7 */ /* 0x0001e4000810043f */
[----:B0-----:R-:W-:Y:S01]  /*ba80*/  VIADD R6, R178, 0xfffffffe ;  /* 0xfffffffeb2067836 */ /* 0x001fe20000000000 */
[----:B----4-:R-:W-:Y:S06]  /*ba90*/  @!P2 BRA `(.L_x_9344) ;  /* 0x000000000048a947 */ /* 0x010fec0003800000 */
        /* <DEDUP_REMOVED lines=11> */
.L_x_9346:
[----:B------:R-:W-:-:S13]  /*bb50*/  ISETP.NE.AND P2, PT, R177, 0x1, PT ;  /* 0x00000001b100780c */ /* 0x000fda0003f45270 */
[----:B------:R-:W0:Y:S02]  /*bb60*/  @P2 LDC.64 R152, c[0x0][0x9e8] ;  /* 0x00027a00ff982b82 */ /* 0x000e240000000a00 */
[----:B0-----:R-:W-:-:S05]  /*bb70*/  @P2 IMAD.HI.U32 R152, R154, R152, RZ ;  /* 0x000000989a982227 */ /* 0x001fca00078e00ff */
[----:B------:R-:W-:-:S07]  /*bb80*/  @P2 SHF.R.U32.HI R154, RZ, R153, R152 ;  /* 0x00000099ff9a2219 */ /* 0x000fce0000011698 */
.L_x_9347:
[----:B------:R-:W-:Y:S05]  /*bb90*/  BSYNC B0 ;  /* 0x0000000000007941 */ /* 0x000fea0003800000 */
.L_x_9345:
[----:B------:R-:W-:-:S05]  /*bba0*/  IMAD R177, R154, R177, R177 ;  /* 0x000000b19ab17224 */ /* 0x000fca00078e02b1 */
[----:B------:R-:W-:-:S07]  /*bbb0*/  VIMNMX R176, R176, R177, PT ;  /* 0x000000b1b0b07248 */ /* 0x000fce0003fe0100 */
.L_x_9344:
        /* <DEDUP_REMOVED lines=11> */
[----:B------:R-:W-:-:S02]  /*bc70*/  ULDC UR48, c[0x0][0x9e0] ;  /* 0x0002780000307ab9 */ /* 0x000fc40000000800 */
[----:B------:R-:W-:-:S04]  /*bc80*/  VIMNMX R218, R222, R153, !PT ;  /* 0x00000099deda7248 */ /* 0x000fc80007fe0100 */
[----:B------:R-:W-:-:S13]  /*bc90*/  ISETP.GE.AND P2, PT, R6, R218, PT ;  /* 0x000000da0600720c */ /* 0x000fda0003f46270 */
[----:B------:R-:W-:Y:S05]  /*bca0*/  @!P2 BRA `(.L_x_9348) ;  /* 0x000000300054a947 */ /* 0x000fea0003800000 */
[----:B------:R-:W-:-:S04]  /*bcb0*/  IMAD.IADD R216, R0, 0x1, R217 ;  /* 0x0000000100d87824 */ /* 0x000fc800078e02d9 */
[----:B------:R-:W-:-:S07]  /*bcc0*/  VIADD R208, R216, 0x8 ;  /* 0x00000008d8d07836 */ /* 0x000fce0000000000 */
.L_x_9366:
[----:B------:R-:W-:Y:S01]  /*bcd0*/  VIADD R16, R16, 0x1 ;  /* 0x0000000110107836 */ /* 0x000fe20000000000 */
[----:B------:R-:W-:Y:S05]  /*bce0*/  YIELD ;  /* 0x0000000000007946 */ /* 0x000fea0003800000 */
[----:B------:R-:W-:-:S04]  /*bcf0*/  ISETP.NE.AND P2, PT, R16, 0x2, PT ;  /* 0x000000021000780c */ /* 0x000fc80003f45270 */
[----:B------:R-:W-:Y:S02]  /*bd00*/  SEL R11, RZ, 0x1, P2 ;  /* 0x00000001ff0b7807 */ /* 0x000fe40001000000 */
[----:B------:R-:W-:Y:S02]  /*bd10*/  SEL R16, R16, RZ, P2 ;  /* 0x000000ff10107207 */ /* 0x000fe40001000000 */
[----:B------:R-:W-:Y:S01]  /*bd20*/  LOP3.LUT R200, R200, R11, RZ, 0x3c, !PT ;  /* 0x0000000bc8c87212 */ /* 0x000fe200078e3cff */
[----:B0-----:R-:W-:Y:S06]  /*bd30*/  @!P0 BRA `(.L_x_9349) ;  /* 0x0000000000048947 */ /* 0x001fec0003800000 */
[----:B------:R-:W-:Y:S01]  /*bd40*/  BPT.TRAP 0x1 ;  /* 0x000000040000795c */ /* 0x000fe20000300000 */
.L_x_9349:
[----:B------:R-:W-:Y:S01]  /*bd50*/  IMAD R210, R16, 0x8, R17 ;  /* 0x0000000810d27824 */ /* 0x000fe200078e0211 */
[----:B------:R-:W-:-:S04]  /*bd60*/  SHF.L.U32 R211, R200, 0x1f, RZ ;  /* 0x0000001fc8d37819 */ /* 0x000fc800000006ff */
[----:B------:R0:W1:Y:S01]  /*bd70*/  SYNCS.PHASECHK.TRANS64.TRYWAIT P2, [R210+URZ+0x22830], R211 ;  /* 0x022830d3d20075a7 */ /* 0x000062000804017f */
[----:B------:R-:W-:Y:S05]  /*bd80*/  @!P0 BRA `(.L_x_9350) ;  /* 0x0000000000048947 */ /* 0x000fea0003800000 */
[----:B------:R-:W-:Y:S01]  /*bd90*/  BPT.TRAP 0x1 ;  /* 0x000000040000795c */ /* 0x000fe20000300000 */
.L_x_9350:
[----:B------:R-:W-:Y:S02]  /*bda0*/  IMAD R10, R16, 0x300, R214 ;  /* 0x00000300100a7824 */ /* 0x000fe400078e02d6 */
[----:B------:R-:W-:Y:S01]  /*bdb0*/  IMAD.MOV.U32 R11, RZ, RZ, 0x40000040 ;  /* 0x40000040ff0b7424 */ /* 0x000fe200078e00ff */
[----:B-1----:R-:W-:Y:S06]  /*bdc0*/  @P2 BRA `(.L_x_9351) ;  /* 0x0000000000082947 */ /* 0x002fec0003800000 */
[----:B------:R-:W1:Y:S02]  /*bdd0*/  SYNCS.PHASECHK.TRANS64.TRYWAIT P2, [R210+URZ+0x22830], R211 ;  /* 0x022830d3d20075a7 */ /* 0x000e64000804017f */
[----:B-1----:R-:W-:Y:S05]  /*bde0*/  @!P2 BRA `(.L_x_9352) ;  /* 0x000001240050a947 */ /* 0x002fea0003800000 */
.L_x_9351:
        /* <DEDUP_REMOVED lines=9> */
[----:B------:R-:W2:Y:S01]  /*be80*/  S2R R207, SR_TID.X ;  /* 0x0000000000cf7919 */ /* 0x000ea20000002100 */
[----:B------:R-:W-:Y:S01]  /*be90*/  IMAD R226, R6, -0x60, R204 ;  /* 0xffffffa006e27824 */ /* 0x000fe200078e02cc */
[----:B------:R-:W-:-:S04]  /*bea0*/  LOP3.LUT P2, RZ, R2, 0x100000, RZ, 0xc0, !PT ;  /* 0x0010000002ff7812 */ /* 0x000fc8000784c0ff */
[----:B------:R-:W-:-:S05]  /*beb0*/  IADD3 R226, -R205, 0x1, R226 ;  /* 0x00000001cde27810 */ /* 0x000fca0007ffe1e2 */
        /* <DEDUP_REMOVED lines=8> */
[----:B------:R-:W-:Y:S01]  /*bf40*/  IMAD.IADD R226, R226, 0x1, -R201 ;  /* 0x00000001e2e27824 */ /* 0x000fe200078e0ac9 */
[----:B--2---:R-:W-:Y:S01]  /*bf50*/  SHF.R.U32.HI R207, RZ, 0x7, R207 ;  /* 0x00000007ffcf7819 */ /* 0x004fe200000116cf */
        /* <DEDUP_REMOVED lines=10> */
[----:B------:R-:W-:Y:S01]  /*c000*/  R2UR UR6, R10 ;  /* 0x000000000a0672ca */ /* 0x000fe200000e0000 */
[----:B------:R-:W-:Y:S01]  /*c010*/  @!P1 VIADD R10, R210, 0x22840 ;  /* 0x00022840d20a9836 */ /* 0x000fe20000000000 */
[----:B------:R-:W-:Y:S02]  /*c020*/  R2UR UR7, R11 ;  /* 0x000000000b0772ca */ /* 0x000fe400000e0000 */
[----:B------:R-:W-:Y:S02]  /*c030*/  R2UR UR4, R12 ;  /* 0x000000000c0472ca */ /* 0x000fe400000e0000 */
[----:B------:R-:W-:Y:S02]  /*c040*/  R2UR UR5, R13 ;  /* 0x000000000d0572ca */ /* 0x000fe400000e0000 */
[----:B------:R-:W-:Y:S01]  /*c050*/  IADD3 R11, -R207, 0xb, RZ ;  /* 0x0000000bcf0b7810 */ /* 0x000fe20007ffe1ff */
[----:B------:R-:W-:Y:S01]  /*c060*/  IMAD.U32 R207, RZ, RZ, UR47 ;  /* 0x0000002fffcf7e24 */ /* 0x000fe2000f8e00ff */
[----:B------:R-:W-:-:S04]  /*c070*/  @!P1 PRMT R10, RZ, 0x654, R10 ;  /* 0x00000654ff0a9816 */ /* 0x000fc8000000000a */
[----:B------:R-:W-:-:S05]  /*c080*/  LOP3.LUT R227, RZ, R207, RZ, 0x33, !PT ;  /* 0x000000cfffe37212 */ /* 0x000fca00078e33ff */
[----:B------:R-:W-:Y:S02]  /*c090*/  IMAD.IADD R227, R227, 0x1, R226 ;  /* 0x00000001e3e37824 */ /* 0x000fe400078e02e2 */
[----:B------:R-:W-:-:S04]  /*c0a0*/  VIADD R226, R226, UR50 ;  /* 0x00000032e2e27c36 */ /* 0x000fc80008000000 */
[----:B------:R-:W-:Y:S01]  /*c0b0*/  IMAD.IADD R225, R0, 0x1, R226 ;  /* 0x0000000100e17824 */ /* 0x000fe200078e02e2 */
[----:B------:R-:W-:Y:S02]  /*c0c0*/  WARPGROUP.DEPBAR.LE gsb0, 0x0 ;  /* 0x00008000000079c5 */ /* 0x000fe40000010000 */
[----:B------:R-:W-:-:S06]  /*c0d0*/  WARPGROUP.ARRIVE ;  /* 0x00000000000079c5 */ /* 0x000fcc0000000000 */
[----:B------:R-:W-:Y:S03]  /*c0e0*/  HGMMA.64x96x16.F32 R152, gdesc[UR4], R152, gsb0 ;  /* 0x01600000049879f0 */ /* 0x000fe60008000898 */
[----:B------:R-:W-:Y:S02]  /*c0f0*/  WARPGROUP.DEPBAR.LE gsb0, 0x0 ;  /* 0x00008000000079c5 */ /* 0x000fe40000010000 */
[----:B------:R2:W-:Y:S06]  /*c100*/  BAR.ARV R11, 0x100 ;  /* 0x0004000b0000751d */ /* 0x0005ec0000002000 */
[----:B------:R3:W-:Y:S02]  /*c110*/  @!P1 SYNCS.ARRIVE.TRANS64.RED.A1T0 RZ, [R10+URZ], RZ ;  /* 0x000000ff0aff99a7 */ /* 0x0007e4000810043f */
[----:B---3--:R-:W-:Y:S01]  /*c120*/  IMAD.IADD R10, R0, 0x1, R227 ;  /* 0x00000001000a7824 */ /* 0x008fe200078e02e3 */
[----:B--2---:R-:W-:Y:S06]  /*c130*/  @!P2 BRA `(.L_x_9353) ;  /* 0x000000000058a947 */ /* 0x004fec0003800000 */
        /* <DEDUP_REMOVED lines=12> */
.L_x_9355:
[----:B------:R-:W-:-:S05]  /*c200*/  IMAD.U32 R229, RZ, RZ, UR46 ;  /* 0x0000002effe57e24 */ /* 0x000fca000f8e00ff */
[----:B------:R-:W-:-:S13]  /*c210*/  ISETP.NE.AND P2, PT, R229, 0x1, PT ;  /* 0x00000001e500780c */ /* 0x000fda0003f45270 */
[----:B------:R-:W2:Y:S02]  /*c220*/  @P2 LDC.64 R212, c[0x0][0x9e8] ;  /* 0x00027a00ffd42b82 */ /* 0x000ea40000000a00 */
[----:B--2---:R-:W-:-:S05]  /*c230*/  @P2 IMAD.HI.U32 R212, R228, R212, RZ ;  /* 0x000000d4e4d42227 */ /* 0x004fca00078e00ff */
[----:B------:R-:W-:-:S07]  /*c240*/  @P2 SHF.R.U32.HI R228, RZ, R213, R212 ;  /* 0x000000d5ffe42219 */ /* 0x000fce00000116d4 */
.L_x_9356:
[----:B------:R-:W-:Y:S05]  /*c250*/  BSYNC B0 ;  /* 0x0000000000007941 */ /* 0x000fea0003800000 */
.L_x_9354:
[----:B------:R-:W-:-:S04]  /*c260*/  IMAD R212, R6, -0x60, -R201 ;  /* 0xffffffa006d47824 */ /* 0x000fc800078e0ac9 */
[----:B------:R-:W-:-:S05]  /*c270*/  IMAD R212, R228, R229, R212 ;  /* 0x000000e5e4d47224 */ /* 0x000fca00078e02d4 */
[----:B------:R-:W-:Y:S02]  /*c280*/  VIMNMX R10, R10, R212, !PT ;  /* 0x000000d40a0a7248 */ /* 0x000fe40007fe0100 */
[----:B------:R-:W-:-:S07]  /*c290*/  VIADDMNMX R225, R212, R229, R225, PT ;  /* 0x000000e5d4e17246 */ /* 0x000fce00038001e1 */
.L_x_9353:
[----:B------:R-:W-:Y:S01]  /*c2a0*/  IMAD R212, R6, -0x60, RZ ;  /* 0xffffffa006d47824 */ /* 0x000fe200078e02ff */
[----:B------:R-:W-:Y:S02]  /*c2b0*/  LOP3.LUT R2, R2, 0xfff7ffff, RZ, 0xc0, !PT ;  /* 0xfff7ffff02027812 */ /* 0x000fe400078ec0ff */
[--C-:B------:R-:W-:Y:S02]  /*c2c0*/  IADD3 R226, R226, 0x8, R0.reuse ;  /* 0x00000008e2e27810 */ /* 0x100fe40007ffe000 */
[C---:B------:R-:W-:Y:S02]  /*c2d0*/  ISETP.GE.AND P2, PT, R212.reuse, 0x1, PT ;  /* 0x00000001d400780c */ /* 0x040fe40003f46270 */
[----:B------:R-:W-:Y:S02]  /*c2e0*/  ISETP.GE.AND P4, PT, R212, 0x9, PT ;  /* 0x00000009d400780c */ /* 0x000fe40003f86270 */
[----:B------:R-:W-:-:S09]  /*c2f0*/  IADD3 R227, R227, 0x8, R0 ;  /* 0x00000008e3e37810 */ /* 0x000fd20007ffe000 */
[----:B------:R-:W-:Y:S02]  /*c300*/  @P2 LOP3.LUT R2, R2, 0x80000, RZ, 0xfc, !PT ;  /* 0x0008000002022812 */ /* 0x000fe400078efcff */
[----:B------:R-:W-:Y:S02]  /*c310*/  ISETP.GT.AND P2, PT, R10, RZ, !P2 ;  /* 0x000000ff0a00720c */ /* 0x000fe40005744270 */
[----:B------:R-:W-:Y:S02]  /*c320*/  LOP3.LUT R2, R2, 0xfffffffd, RZ, 0xc0, !PT ;  /* 0xfffffffd02027812 */ /* 0x000fe400078ec0ff */
[----:B------:R-:W-:Y:S02]  /*c330*/  ISETP.LT.OR P3, PT, R225, 0x1, P2 ;  /* 0x00000001e100780c */ /* 0x000fe40001761670 */
[----:B------:R-:W-:Y:S02]  /*c340*/  ISETP.GE.AND P2, PT, R212, 0x2, PT ;  /* 0x00000002d400780c */ /* 0x000fe40003f46270 */
[----:B------:R-:W-:-:S02]  /*c350*/  FSEL R152, R152, -INF , !P3 ;  /* 0xff80000098987808 */ /* 0x000fc40005800000 */
[----:B------:R-:W-:Y:S02]  /*c360*/  ISETP.GT.AND P3, PT, R10, 0x1, !P2 ;  /* 0x000000010a00780c */ /* 0x000fe40005764270 */
[----:B------:R-:W-:Y:S02]  /*c370*/  @P4 LOP3.LUT R2, R2, 0x2, RZ, 0xfc, !PT ;  /* 0x0000000202024812 */ /* 0x000fe400078efcff */
[----:B------:R-:W-:Y:S02]  /*c380*/  ISETP.LT.OR P3, PT, R225, 0x2, P3 ;  /* 0x00000002e100780c */ /* 0x000fe40001f61670 */
[----:B------:R-:W-:Y:S02]  /*c390*/  LOP3.LUT R2, R2, 0xfffffffb, RZ, 0xc0, !PT ;  /* 0xfffffffb02027812 */ /* 0x000fe400078ec0ff */
[----:B------:R-:W-:Y:S02]  /*c3a0*/  FSEL R153, R153, -INF , !P3 ;  /* 0xff80000099997808 */ /* 0x000fe40005800000 */
[----:B------:R-:W-:-:S02]  /*c3b0*/  ISETP.GT.AND P3, PT, R10, 0x8, !P4 ;  /* 0x000000080a00780c */ /* 0x000fc40006764270 */
[----:B------:R-:W-:Y:S02]  /*c3c0*/  ISETP.GE.AND P4, PT, R212, 0xa, PT ;  /* 0x0000000ad400780c */ /* 0x000fe40003f86270 */
[----:B------:R-:W-:-:S04]  /*c3d0*/  ISETP.LT.OR P3, PT, R225, 0x9, P3 ;  /* 0x00000009e100780c */ /* 0x000fc80001f61670 */
        /* <DEDUP_REMOVED lines=128> */
[----:B------:R-:W2:Y:S02]  /*cbe0*/  @P6 LDC.64 R156, c[0x0][0x9e8] ;  /* 0x00027a00ff9c6b82 */ /* 0x000ea40000000a00 */
[----:B--2---:R-:W-:-:S05]  /*cbf0*/  @P6 IMAD.HI.U32 R156, R225, R156, RZ ;  /* 0x0000009ce19c6227 */ /* 0x004fca00078e00ff */
[----:B------:R-:W-:-:S04]  /*cc00*/  @P6 SHF.R.U32.HI R225, RZ, R157, R156 ;  /* 0x0000009dffe16219 */ /* 0x000fc8000001169c */
[----:B------:R-:W-:Y:S01]  /*cc10*/  LOP3.LUT R225, RZ, R225, RZ, 0x33, !PT ;  /* 0x000000e1ffe17212 */ /* 0x000fe200078e33ff */
[----:B------:R-:W-:Y:S06]  /*cc20*/  BRA `(.L_x_9360) ;  /* 0x0000000000187947 */ /* 0x000fec0003800000 */
.L_x_9359:
[----:B------:R-:W-:Y:S02]  /*cc30*/  IMAD.U32 R10, RZ, RZ, UR46 ;  /* 0x0000002eff0a7e24 */ /* 0x000fe4000f8e00ff */
[----:B------:R-:W-:-:S03]  /*cc40*/  IMAD.MOV.U32 R225, RZ, RZ, R208 ;  /* 0x000000ffffe17224 */ /* 0x000fc600078e00d0 */
[----:B------:R-:W-:-:S13]  /*cc50*/  ISETP.NE.AND P6, PT, R10, 0x1, PT ;  /* 0x000000010a00780c */ /* 0x000fda0003fc5270 */
[----:B------:R-:W2:Y:S02]  /*cc60*/  @P6 LDC.64 R156, c[0x0][0x9e8] ;  /* 0x00027a00ff9c6b82 */ /* 0x000ea40000000a00 */
[----:B--2---:R-:W-:-:S05]  /*cc70*/  @P6 IMAD.HI.U32 R156, R208, R156, RZ ;  /* 0x0000009cd09c6227 */ /* 0x004fca00078e00ff */
[----:B------:R-:W-:-:S07]  /*cc80*/  @P6 SHF.R.U32.HI R225, RZ, R157, R156 ;  /* 0x0000009dffe16219 */ /* 0x000fce000001169c */
.L_x_9360:
[----:B------:R-:W-:Y:S05]  /*cc90*/  BSYNC B0 ;  /* 0x0000000000007941 */ /* 0x000fea0003800000 */
.L_x_9358:
[----:B------:R-:W-:-:S04]  /*cca0*/  IMAD.IADD R212, R212, 0x1, -R201 ;  /* 0x00000001d4d47824 */ /* 0x000fc800078e0ac9 */
[----:B------:R-:W-:-:S05]  /*ccb0*/  IMAD R212, R225, R10, R212 ;  /* 0x0000000ae1d47224 */ /* 0x000fca00078e02d4 */
[----:B------:R-:W-:Y:S02]  /*ccc0*/  VIMNMX R227, R227, R212, !PT ;  /* 0x000000d4e3e37248 */ /* 0x000fe40007fe0100 */
[----:B------:R-:W-:-:S07]  /*ccd0*/  VIADDMNMX R226, R212, R10, R226, PT ;  /* 0x0000000ad4e27246 */ /* 0x000fce00038001e2 */
.L_x_9357:
[----:B------:R-:W-:Y:S02]  /*cce0*/  ISETP.GT.AND P2, PT, R227, 0x1, !P2 ;  /* 0x00000001e300780c */ /* 0x000fe40005744270 */
[----:B------:R-:W-:Y:S02]  /*ccf0*/  FMNMX.FTZ R10, R152, R3, !PT ;  /* 0x00000003980a7209 */ /* 0x000fe40007810000 */
[----:B------:R-:W-:Y:S02]  /*cd00*/  ISETP.LT.OR P2, PT, R226, 0x2, P2 ;  /* 0x00000002e200780c */ /* 0x000fe40001741670 */
[C---:B------:R-:W-:Y:S02]  /*cd10*/  LOP3.LUT P6, RZ, R2.reuse, 0x8000, RZ, 0xc0, !PT ;  /* 0x0000800002ff7812 */ /* 0x040fe400078cc0ff */
        /* <DEDUP_REMOVED lines=65> */
[C---:B------:R-:W-:Y:S02]  /*d130*/  ISETP.GT.AND P2, PT, R227.reuse, 0x29, !P2 ;  /* 0x00000029e300780c */ /* 0x040fe40005744270 */
[----:B------:R-:W-:Y:S02]  /*d140*/  FSEL R194, R194, -INF , !P3 ;  /* 0xff800000c2c27808 */ /* 0x000fe40005800000 */
[----:B------:R-:W-:Y:S02]  /*d150*/  ISETP.LT.OR P2, PT, R226, 0x2a, P2 ;  /* 0x0000002ae200780c */ /* 0x000fe40001741670 */
[----:B------:R-:W-:Y:S02]  /*d160*/  ISETP.GT.AND P5, PT, R227, 0x58, !P5 ;  /* 0x00000058e300780c */ /* 0x000fe40006fa4270 */
[----:B------:R-:W-:-:S02]  /*d170*/  FSEL R175, R175, -INF , !P2 ;  /* 0xff800000afaf7808 */ /* 0x000fc40005000000 */
[----:B------:R-:W-:Y:S02]  /*d180*/  LOP3.LUT P2, RZ, R2, 0x800, RZ, 0xc0, !PT ;  /* 0x0000080002ff7812 */ /* 0x000fe4000784c0ff */
[----:B--2---:R-:W-:Y:S01]  /*d190*/  FMNMX.FTZ R157, R10, R157, !PT ;  /* 0x0000009d0a9d7209 */ /* 0x004fe20007810000 */
[----:B------:R-:W-:Y:S01]  /*d1a0*/  IMAD.U32 R10, RZ, RZ, UR45 ;  /* 0x0000002dff0a7e24 */ /* 0x000fe2000f8e00ff */
[----:B------:R-:W-:Y:S02]  /*d1b0*/  ISETP.GT.AND P2, PT, R227, 0x30, !P2 ;  /* 0x00000030e300780c */ /* 0x000fe40005744270 */
[C---:B------:R-:W-:Y:S02]  /*d1c0*/  ISETP.LT.OR P4, PT, R226.reuse, 0x52, P4 ;  /* 0x00000052e200780c */ /* 0x040fe40002781670 */
[C---:B------:R-:W-:Y:S02]  /*d1d0*/  ISETP.LT.OR P2, PT, R226.reuse, 0x31, P2 ;  /* 0x00000031e200780c */ /* 0x040fe40001741670 */
[----:B------:R-:W-:-:S02]  /*d1e0*/  ISETP.LT.OR P5, PT, R226, 0x59, P5 ;  /* 0x00000059e200780c */ /* 0x000fc40002fa1670 */
[----:B------:R-:W-:Y:S02]  /*d1f0*/  FSEL R156, R178, -INF , !P2 ;  /* 0xff800000b29c7808 */ /* 0x000fe40005000000 */
[----:B------:R-:W-:Y:S01]  /*d200*/  LOP3.LUT P2, RZ, R2, 0x400, RZ, 0xc0, !PT ;  /* 0x0000040002ff7812 */ /* 0x000fe2000784c0ff */
[----:B------:R-:W2:Y:S01]  /*d210*/  SHFL.BFLY PT, R178, R157, 0x1, 0x1f ;  /* 0x0c201f009db27f89 */ /* 0x000ea200000e0000 */
[----:B------:R-:W-:Y:S02]  /*d220*/  FSEL R195, R195, -INF , !P4 ;  /* 0xff800000c3c37808 */ /* 0x000fe40006000000 */
[----:B------:R-:W-:Y:S02]  /*d230*/  ISETP.GT.AND P2, PT, R227, 0x31, !P2 ;  /* 0x00000031e300780c */ /* 0x000fe40005744270 */
[----:B------:R-:W-:Y:S02]  /*d240*/  FSEL R198, R198, -INF , !P5 ;  /* 0xff800000c6c67808 */ /* 0x000fe40006800000 */
[----:B------:R-:W-:-:S04]  /*d250*/  ISETP.LT.OR P2, PT, R226, 0x32, P2 ;  /* 0x00000032e200780c */ /* 0x000fc80001741670 */
[----:B------:R-:W-:Y:S02]  /*d260*/  FSEL R179, R179, -INF , !P2 ;  /* 0xff800000b3b37808 */ /* 0x000fe40005000000 */
[----:B------:R-:W-:-:S04]  /*d270*/  LOP3.LUT P2, RZ, R2, 0x200, RZ, 0xc0, !PT ;  /* 0x0000020002ff7812 */ /* 0x000fc8000784c0ff */
[----:B------:R-:W-:-:S04]  /*d280*/  ISETP.GT.AND P2, PT, R227, 0x38, !P2 ;  /* 0x00000038e300780c */ /* 0x000fc80005744270 */
[----:B------:R-:W-:Y:S02]  /*d290*/  ISETP.LT.OR P2, PT, R226, 0x39, P2 ;  /* 0x00000039e200780c */ /* 0x000fe40001741670 */
[----:B--2---:R-:W-:Y:S02]  /*d2a0*/  FMNMX.FTZ R178, R157, R178, !PT ;  /* 0x000000b29db27209 */ /* 0x004fe40007810000 */
        /* <DEDUP_REMOVED lines=21> */
[----:B------:R-:W-:-:S04]  /*d400*/  FSETP.NEU.FTZ.AND P2, PT, R178, -INF , PT ;  /* 0xff800000b200780b */ /* 0x000fc80003f5d000 */
[----:B------:R-:W-:-:S05]  /*d410*/  FSEL R157, R178, RZ, P2 ;  /* 0x000000ffb29d7208 */ /* 0x000fca0001000000 */
[----:B------:R-:W-:Y:S01]  /*d420*/  FADD.FTZ R157, -R157, R3 ;  /* 0x000000039d9d7221 */ /* 0x000fe20000010100 */
[----:B------:R-:W-:-:S05]  /*d430*/  FMUL.FTZ R3, R178, R10 ;  /* 0x0000000ab2037220 */ /* 0x000fca0000410000 */
[----:B------:R-:W-:Y:S02]  /*d440*/  FSEL R3, R3, RZ, P2 ;  /* 0x000000ff03037208 */ /* 0x000fe40001000000 */
[----:B------:R-:W-:-:S03]  /*d450*/  LOP3.LUT P2, RZ, R2, 0x80000, RZ, 0xc0, !PT ;  /* 0x0008000002ff7812 */ /* 0x000fc6000784c0ff */
        /* <DEDUP_REMOVED lines=25> */
[----:B------:R-:W-:Y:S01]  /*d5f0*/  MUFU.EX2 R152, R152 ;  /* 0x0000009800987308 */ /* 0x000fe20000000800 */
[----:B------:R-:W-:-:S04]  /*d600*/  ISETP.GT.AND P2, PT, R227, RZ, !P2 ;  /* 0x000000ffe300720c */ /* 0x000fc80005744270 */
[----:B------:R-:W-:-:S03]  /*d610*/  ISETP.LT.OR P2, PT, R226, 0x1, P2 ;  /* 0x00000001e200780c */ /* 0x000fc60001741670 */
[----:B------:R-:W2:Y:S01]  /*d620*/  MUFU.EX2 R3, R3 ;  /* 0x0000000300037308 */ /* 0x000ea20000000800 */
[----:B------:R-:W-:Y:S02]  /*d630*/  FSEL R154, R154, -INF , !P2 ;  /* 0xff8000009a9a7808 */ /* 0x000fe40005000000 */
[----:B------:R-:W-:-:S04]  /*d640*/  ISETP.GT.AND P2, PT, R227, 0x59, !P6 ;  /* 0x00000059e300780c */ /* 0x000fc80007744270 */
[----:B------:R-:W-:Y:S01]  /*d650*/  ISETP.LT.OR P2, PT, R226, 0x5a, P2 ;  /* 0x0000005ae200780c */ /* 0x000fe20001741670 */
[----:B------:R-:W3:Y:S03]  /*d660*/  MUFU.EX2 R153, R153 ;  /* 0x0000009900997308 */ /* 0x000ee60000000800 */
[----:B------:R-:W-:-:S05]  /*d670*/  FSEL R199, R199, -INF , !P2 ;  /* 0xff800000c7c77808 */ /* 0x000fca0005000000 */
[----:B------:R-:W4:Y:S01]  /*d680*/  MUFU.EX2 R213, R213 ;  /* 0x000000d500d57308 */ /* 0x000f220000000800 */
[----:B--2---:R-:W-:Y:S01]  /*d690*/  FFMA.FTZ R5, R3, R5, R152 ;  /* 0x0000000503057223 */ /* 0x004fe20000010098 */
        /* <DEDUP_REMOVED lines=10> */
[----:B------:R-:W-:Y:S01]  /*d740*/  FMNMX.FTZ R153, R154, R7, !PT ;  /* 0x000000079a997209 */ /* 0x000fe20007810000 */
[-C--:B------:R-:W-:Y:S01]  /*d750*/  FMUL.FTZ R37, R37, R3.reuse ;  /* 0x0000000325257220 */ /* 0x080fe20000410000 */
[-C--:B------:R-:W-:Y:S01]  /*d760*/  FMUL.FTZ R40, R40, R3.reuse ;  /* 0x0000000328287220 */ /* 0x080fe20000410000 */
[----:B------:R-:W-:Y:S01]  /*d770*/  FMUL.FTZ R41, R41, R3 ;  /* 0x0000000329297220 */ /* 0x000fe20000410000 */
[----:B------:R-:W-:Y:S01]  /*d780*/  FMNMX.FTZ R153, R155, R153, !PT ;  /* 0x000000999b997209 */ /* 0x000fe20007810000 */
[----:B------:R-:W3:Y:S01]  /*d790*/  MUFU.EX2 R160, R160 ;  /* 0x000000a000a07308 */ /* 0x000ee20000000800 */
[----:B----4-:R-:W-:Y:S01]  /*d7a0*/  FADD.FTZ R5, R213, R5 ;  /* 0x00000005d5057221 */ /* 0x010fe20000010000 */
[----:B------:R-:W-:Y:S01]  /*d7b0*/  FMUL.FTZ R44, R44, R3 ;  /* 0x000000032c2c7220 */ /* 0x000fe20000410000 */
[----:B------:R-:W-:Y:S01]  /*d7c0*/  FMNMX.FTZ R153, R158, R153, !PT ;  /* 0x000000999e997209 */ /* 0x000fe20007810000 */
[-C--:B------:R-:W-:Y:S01]  /*d7d0*/  FMUL.FTZ R45, R45, R3.reuse ;  /* 0x000000032d2d7220 */ /* 0x080fe20000410000 */
[-C--:B------:R-:W-:Y:S01]  /*d7e0*/  FMUL.FTZ R48, R48, R3.reuse ;  /* 0x0000000330307220 */ /* 0x080fe20000410000 */
[----:B------:R-:W-:Y:S01]  /*d7f0*/  FMUL.FTZ R49, R49, R3 ;  /* 0x0000000331317220 */ /* 0x000fe20000410000 */
[----:B------:R-:W-:Y:S01]  /*d800*/  FMNMX.FTZ R153, R159, R153, !PT ;  /* 0x000000999f997209 */ /* 0x000fe20007810000 */
[----:B------:R-:W4:Y:S01]  /*d810*/  MUFU.EX2 R161, R161 ;  /* 0x000000a100a17308 */ /* 0x000f220000000800 */
[----:B--2---:R-:W-:Y:S01]  /*d820*/  FADD.FTZ R5, R228, R5 ;  /* 0x00000005e4057221 */ /* 0x004fe20000010000 */
[----:B------:R-:W-:Y:S01]  /*d830*/  FMUL.FTZ R52, R52, R3 ;  /* 0x0000000334347220 */ /* 0x000fe20000410000 */
[----:B------:R-:W-:Y:S01]  /*d840*/  FMNMX.FTZ R153, R162, R153, !PT ;  /* 0x00000099a2997209 */ /* 0x000fe20007810000 */
[-C--:B------:R-:W-:Y:S01]  /*d850*/  FMUL.FTZ R53, R53, R3.reuse ;  /* 0x0000000335357220 */ /* 0x080fe20000410000 */
[-C--:B------:R-:W-:Y:S01]  /*d860*/  FMUL.FTZ R56, R56, R3.reuse ;  /* 0x0000000338387220 */ /* 0x080fe20000410000 */
[----:B------:R-:W-:Y:S01]  /*d870*/  FMUL.FTZ R57, R57, R3 ;  /* 0x0000000339397220 */ /* 0x000fe20000410000 */
[----:B------:R-:W-:Y:S01]  /*d880*/  FMNMX.FTZ R153, R163, R153, !PT ;  /* 0x00000099a3997209 */ /* 0x000fe20007810000 */
[----:B------:R-:W2:Y:S01]  /*d890*/  MUFU.EX2 R164, R164 ;  /* 0x000000a400a47308 */ /* 0x000ea20000000800 */
[----:B---3--:R-:W-:Y:S01]  /*d8a0*/  FADD.FTZ R5, R160, R5 ;  /* 0x00000005a0057221 */ /* 0x008fe20000010000 */
        /* <DEDUP_REMOVED lines=38> */
[----:B------:R4:W-:Y:S01]  /*db10*/  MUFU.EX2 R212, R176 ;  /* 0x000000b000d47308 */ /* 0x0009e20000000800 */
        /* <DEDUP_REMOVED lines=8> */
[-C--:B------:R-:W-:Y:S01]  /*dba0*/  FMUL.FTZ R108, R108, R3.reuse ;  /* 0x000000036c6c7220 */ /* 0x080fe20000410000 */
[----:B------:R-:W-:Y:S01]  /*dbb0*/  FMUL.FTZ R109, R109, R3 ;  /* 0x000000036d6d7220 */ /* 0x000fe20000410000 */
[----:B------:R-:W-:Y:S01]  /*dbc0*/  FMNMX.FTZ R153, R190, R153, !PT ;  /* 0x00000099be997209 */ /* 0x000fe20007810000 */
[-C--:B------:R-:W-:Y:S01]  /*dbd0*/  FMUL.FTZ R112, R112, R3.reuse ;  /* 0x0000000370707220 */ /* 0x080fe20000410000 */
[-C--:B------:R-:W-:Y:S01]  /*dbe0*/  FMUL.FTZ R113, R113, R3.reuse ;  /* 0x0000000371717220 */ /* 0x080fe20000410000 */
[----:B------:R-:W-:Y:S01]  /*dbf0*/  FMUL.FTZ R116, R116, R3 ;  /* 0x0000000374747220 */ /* 0x000fe20000410000 */
[----:B------:R-:W-:Y:S01]  /*dc00*/  FMNMX.FTZ R153, R191, R153, !PT ;  /* 0x00000099bf997209 */ /* 0x000fe20007810000 */
[----:B------:R-:W5:Y:S01]  /*dc10*/  MUFU.EX2 R177, R177 ;  /* 0x000000b100b17308 */ /* 0x000f620000000800 */
[-C--:B------:R-:W-:Y:S01]  /*dc20*/  FMUL.FTZ R117, R117, R3.reuse ;  /* 0x0000000375757220 */ /* 0x080fe20000410000 */
[----:B------:R-:W-:Y:S01]  /*dc30*/  FMUL.FTZ R120, R120, R3 ;  /* 0x0000000378787220 */ /* 0x000fe20000410000 */
[----:B------:R-:W-:Y:S01]  /*dc40*/  FMNMX.FTZ R153, R194, R153, !PT ;  /* 0x00000099c2997209 */ /* 0x000fe20007810000 */
[-C--:B------:R-:W-:Y:S01]  /*dc50*/  FMUL.FTZ R121, R121, R3.reuse ;  /* 0x0000000379797220 */ /* 0x080fe20000410000 */
[-C--:B------:R-:W-:Y:S01]  /*dc60*/  FMUL.FTZ R124, R124, R3.reuse ;  /* 0x000000037c7c7220 */ /* 0x080fe20000410000 */
[----:B------:R-:W-:Y:S01]  /*dc70*/  FMUL.FTZ R125, R125, R3 ;  /* 0x000000037d7d7220 */ /* 0x000fe20000410000 */
[----:B------:R-:W-:Y:S01]  /*dc80*/  FMNMX.FTZ R153, R195, R153, !PT ;  /* 0x00000099c3997209 */ /* 0x000fe20007810000 */
[----:B------:R-:W0:Y:S01]  /*dc90*/  MUFU.EX2 R180, R180 ;  /* 0x000000b400b47308 */ /* 0x000e220000000800 */
[-C--:B------:R-:W-:Y:S01]  /*dca0*/  FMUL.FTZ R128, R128, R3.reuse ;  /* 0x0000000380807220 */ /* 0x080fe20000410000 */
[----:B------:R-:W-:Y:S01]  /*dcb0*/  FMUL.FTZ R129, R129, R3 ;  /* 0x0000000381817220 */ /* 0x000fe20000410000 */
[----:B------:R-:W-:Y:S01]  /*dcc0*/  FMNMX.FTZ R153, R198, R153, !PT ;  /* 0x00000099c6997209 */ /* 0x000fe20007810000 */
[-C--:B------:R-:W-:Y:S01]  /*dcd0*/  FMUL.FTZ R132, R132, R3.reuse ;  /* 0x0000000384847220 */ /* 0x080fe20000410000 */
[-C--:B------:R-:W-:Y:S01]  /*dce0*/  FMUL.FTZ R133, R133, R3.reuse ;  /* 0x0000000385857220 */ /* 0x080fe20000410000 */
[----:B------:R-:W-:Y:S01]  /*dcf0*/  FMUL.FTZ R136, R136, R3 ;  /* 0x0000000388887220 */ /* 0x000fe20000410000 */
[----:B------:R-:W-:Y:S01]  /*dd00*/  FMNMX.FTZ R153, R199, R153, !PT ;  /* 0x00000099c7997209 */ /* 0x000fe20007810000 */
[----:B------:R-:W1:Y:S01]  /*dd10*/  MUFU.EX2 R181, R181 ;  /* 0x000000b500b57308 */ /* 0x000e620000000800 */
[-C--:B------:R-:W-:Y:S01]  /*dd20*/  FMUL.FTZ R137, R137, R3.reuse ;  /* 0x0000000389897220 */ /* 0x080fe20000410000 */
[-C--:B------:R-:W-:Y:S01]  /*dd30*/  FMUL.FTZ R140, R140, R3.reuse ;  /* 0x000000038c8c7220 */ /* 0x080fe20000410000 */
[-C--:B------:R-:W-:Y:S01]  /*dd40*/  FMUL.FTZ R141, R141, R3.reuse ;  /* 0x000000038d8d7220 */ /* 0x080fe20000410000 */
[----:B------:R-:W3:Y:S01]  /*dd50*/  SHFL.BFLY PT, R157, R153, 0x2, 0x1f ;  /* 0x0c401f00999d7f89 */ /* 0x000ee200000e0000 */
[-C--:B------:R-:W-:Y:S01]  /*dd60*/  FMUL.FTZ R144, R144, R3.reuse ;  /* 0x0000000390907220 */ /* 0x080fe20000410000 */
[-C--:B------:R-:W-:Y:S01]  /*dd70*/  FMUL.FTZ R145, R145, R3.reuse ;  /* 0x0000000391917220 */ /* 0x080fe20000410000 */
[-C--:B------:R-:W-:Y:S01]  /*dd80*/  FMUL.FTZ R148, R148, R3.reuse ;  /* 0x0000000394947220 */ /* 0x080fe20000410000 */
[----:B------:R-:W1:Y:S01]  /*dd90*/  MUFU.EX2 R184, R184 ;  /* 0x000000b800b87308 */ /* 0x000e620000000800 */
[----:B------:R-:W-:-:S07]  /*dda0*/  FMUL.FTZ R149, R149, R3 ;  /* 0x0000000395957220 */ /* 0x000fce0000410000 */
[----:B------:R-:W1:Y:S08]  /*ddb0*/  MUFU.EX2 R185, R185 ;  /* 0x000000b900b97308 */ /* 0x000e700000000800 */
[----:B------:R-:W1:Y:S01]  /*ddc0*/  MUFU.EX2 R188, R188 ;  /* 0x000000bc00bc7308 */ /* 0x000e620000000800 */
[----:B---3--:R-:W-:-:S07]  /*ddd0*/  FMNMX.FTZ R153, R153, R157, !PT ;  /* 0x0000009d99997209 */ /* 0x008fce0007810000 */
[----:B------:R-:W3:Y:S01]  /*dde0*/  MUFU.EX2 R189, R189 ;  /* 0x000000bd00bd7308 */ /* 0x000ee20000000800 */
[----:B------:R-:W4:Y:S07]  /*ddf0*/  SHFL.BFLY PT, R157, R153, 0x1, 0x1f ;  /* 0x0c201f00999d7f89 */ /* 0x000f2e00000e0000 */
[----:B------:R-:W3:Y:S08]  /*de00*/  MUFU.EX2 R192, R192 ;  /* 0x000000c000c07308 */ /* 0x000ef00000000800 */
[----:B------:R-:W-:Y:S08]  /*de10*/  MUFU.EX2 R193, R193 ;  /* 0x000000c100c17308 */ /* 0x000ff00000000800 */
[----:B------:R-:W-:Y:S01]  /*de20*/  MUFU.EX2 R196, R196 ;  /* 0x000000c400c47308 */ /* 0x000fe20000000800 */
[----:B----4-:R-:W-:-:S04]  /*de30*/  FMNMX.FTZ R176, R153, R157, !PT ;  /* 0x0000009d99b07209 */ /* 0x010fc80007810000 */
[C---:B------:R-:W-:Y:S01]  /*de40*/  FSETP.NEU.FTZ.AND P2, PT, R176.reuse, -INF , PT ;  /* 0xff800000b000780b */ /* 0x040fe20003f5d000 */
[----:B------:R-:W-:-:S05]  /*de50*/  FMUL.FTZ R157, R176, R10 ;  /* 0x0000000ab09d7220 */ /* 0x000fca0000410000 */
[----:B------:R-:W-:-:S05]  /*de60*/  FSEL R157, R157, RZ, P2 ;  /* 0x000000ff9d9d7208 */ /* 0x000fca0001000000 */
[-C--:B------:R-:W-:Y:S01]  /*de70*/  FFMA.FTZ R227, R162, R10.reuse, -R157 ;  /* 0x0000000aa2e37223 */ /* 0x080fe2000001089d */
[----:B------:R-:W-:Y:S01]  /*de80*/  FADD.FTZ R162, R172, R5 ;  /* 0x00000005aca27221 */ /* 0x000fe20000010000 */
[--C-:B------:R-:W-:Y:S01]  /*de90*/  FFMA.FTZ R229, R158, R10, -R157.reuse ;  /* 0x0000000a9ee57223 */ /* 0x100fe2000001089d */
[----:B------:R-:W-:Y:S01]  /*dea0*/  F2FP.F16.F32.PACK_AB R158, R165, R164 ;  /* 0x000000a4a59e723e */ /* 0x000fe200000000ff */
[-CC-:B------:R-:W-:Y:S01]  /*deb0*/  FFMA.FTZ R226, R166, R10.reuse, -R157.reuse ;  /* 0x0000000aa6e27223 */ /* 0x180fe2000001089d */
[----:B--2---:R-:W-:Y:S01]  /*dec0*/  FADD.FTZ R5, R173, R162 ;  /* 0x000000a2ad057221 */ /* 0x004fe20000010000 */
[-CC-:B------:R-:W-:Y:S01]  /*ded0*/  FFMA.FTZ R230, R154, R10.reuse, -R157.reuse ;  /* 0x0000000a9ae67223 */ /* 0x180fe2000001089d */
[-CC-:B------:R-:W-:Y:S01]  /*dee0*/  FFMA.FTZ R155, R155, R10.reuse, -R157.reuse ;  /* 0x0000000a9b9b7223 */ /* 0x180fe2000001089d */
[-C--:B------:R-:W-:Y:S01]  /*def0*/  FFMA.FTZ R159, R159, R10.reuse, -R157 ;  /* 0x0000000a9f9f7223 */ /* 0x080fe2000001089d */
[----:B------:R-:W-:Y:S01]  /*df00*/  FADD.FTZ R164, R212, R5 ;  /* 0x00000005d4a47221 */ /* 0x000fe20000010000 */
[----:B------:R-:W-:Y:S01]  /*df10*/  MUFU.EX2 R229, R229 ;  /* 0x000000e500e57308 */ /* 0x000fe20000000800 */
[-CC-:B------:R-:W-:Y:S01]  /*df20*/  FFMA.FTZ R163, R163, R10.reuse, -R157.reuse ;  /* 0x0000000aa3a37223 */ /* 0x180fe2000001089d */
[-CC-:B------:R-:W-:Y:S01]  /*df30*/  FFMA.FTZ R167, R167, R10.reuse, -R157.reuse ;  /* 0x0000000aa7a77223 */ /* 0x180fe2000001089d */
[----:B-----5:R-:W-:Y:S01]  /*df40*/  FADD.FTZ R5, R177, R164 ;  /* 0x000000a4b1057221 */ /* 0x020fe20000010000 */
[-CC-:B------:R-:W-:Y:S01]  /*df50*/  FFMA.FTZ R225, R170, R10.reuse, -R157.reuse ;  /* 0x0000000aaae17223 */ /* 0x180fe2000001089d */
[-CC-:B------:R-:W-:Y:S01]  /*df60*/  FFMA.FTZ R171, R171, R10.reuse, -R157.reuse ;  /* 0x0000000aabab7223 */ /* 0x180fe2000001089d */
[----:B------:R-:W-:Y:S01]  /*df70*/  FFMA.FTZ R231, R156, R10, -R157 ;  /* 0x0000000a9ce77223 */ /* 0x000fe2000001089d */
[----:B0-----:R-:W-:Y:S01]  /*df80*/  FADD.FTZ R166, R180, R5 ;  /* 0x00000005b4a67221 */ /* 0x001fe20000010000 */
[----:B------:R-:W-:Y:S01]  /*df90*/  MUFU.EX2 R230, R230 ;  /* 0x000000e600e67308 */ /* 0x000fe20000000800 */
[----:B------:R-:W-:Y:S01]  /*dfa0*/  F2FP.F16.F32.PACK_AB R156, R161, R160 ;  /* 0x000000a0a19c723e */ /* 0x000fe200000000ff */
[--C-:B------:R-:W-:Y:S01]  /*dfb0*/  FFMA.FTZ R153, R174, R10, -R157.reuse ;  /* 0x0000000aae997223 */ /* 0x100fe2000001089d */
[C---:B-1----:R-:W-:Y:S01]  /*dfc0*/  FADD.FTZ R5, R181.reuse, R166 ;  /* 0x000000a6b5057221 */ /* 0x042fe20000010000 */
[----:B------:R-:W-:Y:S01]  /*dfd0*/  F2FP.F16.F32.PACK_AB R166, R181, R180 ;  /* 0x000000b4b5a6723e */ /* 0x000fe200000000ff */
[-CC-:B------:R-:W-:Y:S01]  /*dfe0*/  FFMA.FTZ R175, R175, R10.reuse, -R157.reuse ;  /* 0x0000000aafaf7223 */ /* 0x180fe2000001089d */
[----:B------:R-:W-:Y:S01]  /*dff0*/  FSEL R180, R176, RZ, P2 ;  /* 0x000000ffb0b47208 */ /* 0x000fe20001000000 */
[-CC-:B------:R-:W-:Y:S01]  /*e000*/  FFMA.FTZ R179, R179, R10.reuse, -R157.reuse ;  /* 0x0000000ab3b37223 */ /* 0x180fe2000001089d */
[----:B------:R-:W-:Y:S01]  /*e010*/  MUFU.EX2 R155, R155 ;  /* 0x0000009b009b7308 */ /* 0x000fe20000000800 */
[-CC-:B------:R-:W-:Y:S01]  /*e020*/  FFMA.FTZ R182, R182, R10.reuse, -R157.reuse ;  /* 0x0000000ab6b67223 */ /* 0x180fe2000001089d */
[-C--:B------:R-:W-:Y:S01]  /*e030*/  FFMA.FTZ R183, R183, R10.reuse, -R157 ;  /* 0x0000000ab7b77223 */ /* 0x080fe2000001089d */
[----:B------:R-:W-:Y:S01]  /*e040*/  FADD.FTZ R7, -R180, R7 ;  /* 0x00000007b4077221 */ /* 0x000fe20000010100 */
[-CC-:B------:R-:W-:Y:S01]  /*e050*/  FFMA.FTZ R186, R186, R10.reuse, -R157.reuse ;  /* 0x0000000ababa7223 */ /* 0x180fe2000001089d */
[--C-:B------:R-:W-:Y:S01]  /*e060*/  FFMA.FTZ R187, R187, R10, -R157.reuse ;  /* 0x0000000abbbb7223 */ /* 0x100fe2000001089d */
[----:B------:R-:W-:Y:S01]  /*e070*/  F2FP.F16.F32.PACK_AB R160, R169, R168 ;  /* 0x000000a8a9a0723e */ /* 0x000fe200000000ff */
[-C--:B------:R-:W-:Y:S01]  /*e080*/  FMUL.FTZ R7, R7, R10.reuse ;  /* 0x0000000a07077220 */ /* 0x080fe20000410000 */
[----:B------:R-:W-:Y:S01]  /*e090*/  MUFU.EX2 R159, R159 ;  /* 0x0000009f009f7308 */ /* 0x000fe20000000800 */
[-CC-:B------:R-:W-:Y:S01]  /*e0a0*/  FFMA.FTZ R190, R190, R10.reuse, -R157.reuse ;  /* 0x0000000abebe7223 */ /* 0x180fe2000001089d */
[-CC-:B------:R-:W-:Y:S01]  /*e0b0*/  FFMA.FTZ R191, R191, R10.reuse, -R157.reuse ;  /* 0x0000000abfbf7223 */ /* 0x180fe2000001089d */
[--C-:B------:R-:W-:Y:S01]  /*e0c0*/  FFMA.FTZ R194, R194, R10, -R157.reuse ;  /* 0x0000000ac2c27223 */ /* 0x100fe2000001089d */
[----:B------:R-:W-:Y:S01]  /*e0d0*/  F2FP.F16.F32.PACK_AB R162, R173, R172 ;  /* 0x000000acada2723e */ /* 0x000fe200000000ff */
[-C--:B------:R-:W-:Y:S01]  /*e0e0*/  FFMA.FTZ R195, R195, R10.reuse, -R157 ;  /* 0x0000000ac3c37223 */ /* 0x080fe2000001089d */
[----:B------:R-:W-:Y:S01]  /*e0f0*/  FADD.FTZ R168, R184, R5 ;  /* 0x00000005b8a87221 */ /* 0x000fe20000010000 */
[-CC-:B------:R-:W-:Y:S01]  /*e100*/  FFMA.FTZ R198, R198, R10.reuse, -R157.reuse ;  /* 0x0000000ac6c67223 */ /* 0x180fe2000001089d */
[----:B------:R-:W0:Y:S01]  /*e110*/  MUFU.EX2 R7, R7 ;  /* 0x0000000700077308 */ /* 0x000e220000000800 */
[----:B------:R-:W-:Y:S01]  /*e120*/  FFMA.FTZ R157, R199, R10, -R157 ;  /* 0x0000000ac79d7223 */ /* 0x000fe2000001089d */
[----:B------:R-:W-:Y:S01]  /*e130*/  FADD.FTZ R5, R185, R168 ;  /* 0x000000a8b9057221 */ /* 0x000fe20000010000 */
[----:B------:R-:W-:-:S02]  /*e140*/  F2FP.F16.F32.PACK_AB R154, R228, R213 ;  /* 0x000000d5e49a723e */ /* 0x000fc400000000ff */
[----:B------:R-:W-:Y:S01]  /*e150*/  F2FP.F16.F32.PACK_AB R164, R177, R212 ;  /* 0x000000d4b1a4723e */ /* 0x000fe200000000ff */
[----:B------:R-:W-:Y:S01]  /*e160*/  FADD.FTZ R170, R188, R5 ;  /* 0x00000005bcaa7221 */ /* 0x000fe20000010000 */
[----:B------:R-:W-:Y:S01]  /*e170*/  F2FP.F16.F32.PACK_AB R168, R185, R184 ;  /* 0x000000b8b9a8723e */ /* 0x000fe200000000ff */
[----:B------:R-:W1:Y:S02]  /*e180*/  MUFU.EX2 R227, R227 ;  /* 0x000000e300e37308 */ /* 0x000e640000000800 */
[C---:B---3--:R-:W-:Y:S01]  /*e190*/  FADD.FTZ R5, R189.reuse, R170 ;  /* 0x000000aabd057221 */ /* 0x048fe20000010000 */
[----:B------:R-:W-:-:S03]  /*e1a0*/  F2FP.F16.F32.PACK_AB R170, R189, R188 ;  /* 0x000000bcbdaa723e */ /* 0x000fc600000000ff */
[----:B------:R-:W-:Y:S02]  /*e1b0*/  FADD.FTZ R172, R192, R5 ;  /* 0x00000005c0ac7221 */ /* 0x000fe40000010000 */
[----:B------:R-:W2:Y:S01]  /*e1c0*/  MUFU.EX2 R163, R163 ;  /* 0x000000a300a37308 */ /* 0x000ea20000000800 */
[----:B0-----:R-:W-:Y:S01]  /*e1d0*/  FFMA.FTZ R4, R7, R4, R230 ;  /* 0x0000000407047223 */ /* 0x001fe200000100e6 */
[C---:B------:R-:W-:Y:S01]  /*e1e0*/  FADD.FTZ R5, R193.reuse, R172 ;  /* 0x000000acc1057221 */ /* 0x040fe20000010000 */
[----:B------:R-:W-:Y:S01]  /*e1f0*/  F2FP.F16.F32.PACK_AB R172, R193, R192 ;  /* 0x000000c0c1ac723e */ /* 0x000fe200000000ff */
[-C--:B------:R-:W-:Y:S01]  /*e200*/  FMUL.FTZ R26, R26, R7.reuse ;  /* 0x000000071a1a7220 */ /* 0x080fe20000410000 */
[----:B------:R-:W-:Y:S01]  /*e210*/  FADD.FTZ R4, R155, R4 ;  /* 0x000000049b047221 */ /* 0x000fe20000010000 */
[----:B------:R-:W-:Y:S01]  /*e220*/  FADD.FTZ R5, R196, R5 ;  /* 0x00000005c4057221 */ /* 0x000fe20000010000 */
        /* <DEDUP_REMOVED lines=47> */
[-C--:B------:R-:W-:Y:S01]  /*e520*/  FMUL.FTZ R99, R99, R7.reuse ;  /* 0x0000000763637220 */ /* 0x080fe20000410000 */
[-C--:B------:R-:W-:Y:S01]  /*e530*/  FMUL.FTZ R102, R102, R7.reuse ;  /* 0x0000000766667220 */ /* 0x080fe20000410000 */
[----:B------:R-:W0:Y:S01]  /*e540*/  MUFU.EX2 R231, R231 ;  /* 0x000000e700e77308 */ /* 0x000e220000000800 */
[----:B---3--:R-:W-:Y:S01]  /*e550*/  FADD.FTZ R4, R167, R4 ;  /* 0x00000004a7047221 */ /* 0x008fe20000010000 */
[-C--:B------:R-:W-:Y:S01]  /*e560*/  FMUL.FTZ R103, R103, R7.reuse ;  /* 0x0000000767677220 */ /* 0x080fe20000410000 */
[-C--:B------:R-:W-:Y:S01]  /*e570*/  FMUL.FTZ R106, R106, R7.reuse ;  /* 0x000000076a6a7220 */ /* 0x080fe20000410000 */
[----:B------:R-:W-:Y:S01]  /*e580*/  FMUL.FTZ R107, R107, R7 ;  /* 0x000000076b6b7220 */ /* 0x000fe20000410000 */
[----:B-1----:R-:W-:Y:S01]  /*e590*/  FADD.FTZ R4, R161, R4 ;  /* 0x00000004a1047221 */ /* 0x002fe20000010000 */
[C---:B----4-:R-:W-:Y:S01]  /*e5a0*/  F2FP.F16.F32.PACK_AB R161, R171.reuse, R161 ;  /* 0x000000a1aba1723e */ /* 0x050fe200000000ff */
[-C--:B------:R-:W-:Y:S01]  /*e5b0*/  FMUL.FTZ R110, R110, R7.reuse ;  /* 0x000000076e6e7220 */ /* 0x080fe20000410000 */
[----:B------:R-:W1:Y:S01]  /*e5c0*/  MUFU.EX2 R179, R179 ;  /* 0x000000b300b37308 */ /* 0x000e620000000800 */
[----:B------:R-:W-:Y:S01]  /*e5d0*/  FADD.FTZ R4, R171, R4 ;  /* 0x00000004ab047221 */ /* 0x000fe20000010000 */
[-C--:B------:R-:W-:Y:S01]  /*e5e0*/  FMUL.FTZ R111, R111, R7.reuse ;  /* 0x000000076f6f7220 */ /* 0x080fe20000410000 */
[-C--:B------:R-:W-:Y:S01]  /*e5f0*/  FMUL.FTZ R114, R114, R7.reuse ;  /* 0x0000000772727220 */ /* 0x080fe20000410000 */
[-C--:B------:R-:W-:Y:S01]  /*e600*/  FMUL.FTZ R115, R115, R7.reuse ;  /* 0x0000000773737220 */ /* 0x080fe20000410000 */
[----:B-----5:R-:W-:Y:S01]  /*e610*/  FADD.FTZ R4, R165, R4 ;  /* 0x00000004a5047221 */ /* 0x020fe20000010000 */
[-C--:B------:R-:W-:Y:S01]  /*e620*/  FMUL.FTZ R118, R118, R7.reuse ;  /* 0x0000000776767220 */ /* 0x080fe20000410000 */
[-C--:B------:R-:W-:Y:S01]  /*e630*/  FMUL.FTZ R119, R119, R7.reuse ;  /* 0x0000000777777220 */ /* 0x080fe20000410000 */
[----:B------:R-:W2:Y:S01]  /*e640*/  MUFU.EX2 R182, R182 ;  /* 0x000000b600b67308 */ /* 0x000ea20000000800 */
[----:B------:R-:W-:Y:S01]  /*e650*/  FADD.FTZ R4, R175, R4 ;  /* 0x00000004af047221 */ /* 0x000fe20000010000 */
[-C--:B------:R-:W-:Y:S01]  /*e660*/  FMUL.FTZ R122, R122, R7.reuse ;  /* 0x000000077a7a7220 */ /* 0x080fe20000410000 */
[-C--:B------:R-:W-:Y:S01]  /*e670*/  FMUL.FTZ R123, R123, R7.reuse ;  /* 0x000000077b7b7220 */ /* 0x080fe20000410000 */
[-C--:B------:R-:W-:Y:S01]  /*e680*/  FMUL.FTZ R126, R126, R7.reuse ;  /* 0x000000077e7e7220 */ /* 0x080fe20000410000 */
[----:B0-----:R-:W-:Y:S01]  /*e690*/  FADD.FTZ R4, R231, R4 ;  /* 0x00000004e7047221 */ /* 0x001fe20000010000 */
        /* <DEDUP_REMOVED lines=12> */
[----:B------:R-:W-:Y:S01]  /*e760*/  F2FP.F16.F32.PACK_AB R153, R155, R230 ;  /* 0x000000e69b99723e */ /* 0x000fe200000000ff */
[----:B------:R-:W-:Y:S01]  /*e770*/  FMUL.FTZ R143, R143, R7 ;  /* 0x000000078f8f7220 */ /* 0x000fe20000410000 */
[----:B------:R-:W-:Y:S01]  /*e780*/  F2FP.F16.F32.PACK_AB R155, R159, R229 ;  /* 0x000000e59f9b723e */ /* 0x000fe200000000ff */
[-C--:B------:R-:W-:Y:S01]  /*e790*/  FMUL.FTZ R146, R146, R7.reuse ;  /* 0x0000000792927220 */ /* 0x080fe20000410000 */
[----:B------:R-:W-:Y:S01]  /*e7a0*/  F2FP.F16.F32.PACK_AB R159, R167, R226 ;  /* 0x000000e2a79f723e */ /* 0x000fe200000000ff */
[-C--:B------:R-:W-:Y:S01]  /*e7b0*/  FMUL.FTZ R147, R147, R7.reuse ;  /* 0x0000000793937220 */ /* 0x080fe20000410000 */
[----:B------:R-:W2:Y:S01]  /*e7c0*/  MUFU.EX2 R187, R187 ;  /* 0x000000bb00bb7308 */ /* 0x000ea20000000800 */
[C---:B0-----:R-:W-:Y:S01]  /*e7d0*/  FADD.FTZ R180, R183.reuse, R180 ;  /* 0x000000b4b7b47221 */ /* 0x041fe20000010000 */
[----:B------:R-:W-:Y:S01]  /*e7e0*/  F2FP.F16.F32.PACK_AB R167, R183, R182 ;  /* 0x000000b6b7a7723e */ /* 0x000fe200000000ff */
[-C--:B------:R-:W-:Y:S01]  /*e7f0*/  FMUL.FTZ R150, R150, R7.reuse ;  /* 0x0000000796967220 */ /* 0x080fe20000410000 */
[----:B------:R-:W-:-:S04]  /*e800*/  FMUL.FTZ R151, R151, R7 ;  /* 0x0000000797977220 */ /* 0x000fc80000410000 */
[----:B------:R-:W0:Y:S01]  /*e810*/  MUFU.EX2 R190, R190 ;  /* 0x000000be00be7308 */ /* 0x000e220000000800 */
[----:B-1----:R-:W-:-:S07]  /*e820*/  FADD.FTZ R180, R169, R180 ;  /* 0x000000b4a9b47221 */ /* 0x002fce0000010000 */
[----:B------:R-:W1:Y:S01]  /*e830*/  MUFU.EX2 R191, R191 ;  /* 0x000000bf00bf7308 */ /* 0x000e620000000800 */
[C---:B--2---:R-:W-:Y:S01]  /*e840*/  FADD.FTZ R3, R187.reuse, R180 ;  /* 0x000000b4bb037221 */ /* 0x044fe20000010000 */
[----:B------:R-:W-:-:S06]  /*e850*/  F2FP.F16.F32.PACK_AB R169, R187, R169 ;  /* 0x000000a9bba9723e */ /* 0x000fcc00000000ff */
[----:B------:R-:W2:Y:S01]  /*e860*/  MUFU.EX2 R173, R194 ;  /* 0x000000c200ad7308 */ /* 0x000ea20000000800 */
[----:B0-----:R-:W-:-:S07]  /*e870*/  FADD.FTZ R180, R190, R3 ;  /* 0x00000003beb47221 */ /* 0x001fce0000010000 */
[----:B------:R-:W-:Y:S01]  /*e880*/  MUFU.EX2 R4, R195 ;  /* 0x000000c300047308 */ /* 0x000fe20000000800 */
[----:B-1----:R-:W-:-:S07]  /*e890*/  FADD.FTZ R180, R191, R180 ;  /* 0x000000b4bfb47221 */ /* 0x002fce0000010000 */
[----:B------:R-:W-:Y:S08]  /*e8a0*/  MUFU.EX2 R198, R198 ;  /* 0x000000c600c67308 */ /* 0x000ff00000000800 */
[----:B------:R-:W0:Y:S08]  /*e8b0*/  MUFU.EX2 R174, R197 ;  /* 0x000000c500ae7308 */ /* 0x000e300000000800 */
[----:B------:R1:W3:Y:S02]  /*e8c0*/  MUFU.EX2 R3, R157 ;  /* 0x0000009d00037308 */ /* 0x0002e40000000800 */
[----:B-1----:R-:W-:Y:S01]  /*e8d0*/  F2FP.F16.F32.PACK_AB R157, R163, R227 ;  /* 0x000000e3a39d723e */ /* 0x002fe200000000ff */
[----:B--2---:R-:W-:Y:S01]  /*e8e0*/  FADD.FTZ R163, R173, R180 ;  /* 0x000000b4ada37221 */ /* 0x004fe20000010000 */
[----:B0-----:R-:W-:Y:S01]  /*e8f0*/  FADD.FTZ R5, R174, R5 ;  /* 0x00000005ae057221 */ /* 0x001fe20000010000 */
[----:B------:R-:W-:-:S02]  /*e900*/  F2FP.F16.F32.PACK_AB R173, R4, R173 ;  /* 0x000000ad04ad723e */ /* 0x000fc400000000ff */
[----:B------:R-:W-:Y:S01]  /*e910*/  FADD.FTZ R171, R4, R163 ;  /* 0x000000a304ab7221 */ /* 0x000fe20000010000 */
[----:B------:R-:W-:Y:S02]  /*e920*/  F2FP.F16.F32.PACK_AB R163, R175, R165 ;  /* 0x000000a5afa3723e */ /* 0x000fe400000000ff */
[----:B------:R-:W-:Y:S01]  /*e930*/  F2FP.F16.F32.PACK_AB R174, R174, R196 ;  /* 0x000000c4aeae723e */ /* 0x000fe200000000ff */
[----:B------:R-:W-:Y:S01]  /*e940*/  FADD.FTZ R180, R198, R171 ;  /* 0x000000abc6b47221 */ /* 0x000fe20000010000 */
[----:B------:R-:W-:Y:S02]  /*e950*/  F2FP.F16.F32.PACK_AB R165, R179, R231 ;  /* 0x000000e7b3a5723e */ /* 0x000fe400000000ff */
[----:B------:R-:W-:Y:S01]  /*e960*/  F2FP.F16.F32.PACK_AB R171, R191, R190 ;  /* 0x000000bebfab723e */ /* 0x000fe200000000ff */
[C---:B---3--:R-:W-:Y:S01]  /*e970*/  FADD.FTZ R4, R3.reuse, R180 ;  /* 0x000000b403047221 */ /* 0x048fe20000010000 */
[----:B------:R-:W-:Y:S01]  /*e980*/  F2FP.F16.F32.PACK_AB R175, R3, R198 ;  /* 0x000000c603af723e */ /* 0x000fe200000000ff */
[----:B------:R-:W-:Y:S06]  /*e990*/  @!P0 BRA `(.L_x_9361) ;  /* 0x0000000000048947 */ /* 0x000fec0003800000 */
[----:B------:R-:W-:Y:S01]  /*e9a0*/  BPT.TRAP 0x1 ;  /* 0x000000040000795c */ /* 0x000fe20000300000 */
.L_x_9361:
[----:B------:R0:W1:Y:S01]  /*e9b0*/  SYNCS.PHASECHK.TRANS64.TRYWAIT P2, [R210+URZ+0x22850], R211 ;  /* 0x022850d3d20075a7 */ /* 0x000062000804017f */
[----:B------:R-:W-:Y:S05]  /*e9c0*/  @!P0 BRA `(.L_x_9362) ;  /* 0x0000000000048947 */ /* 0x000fea0003800000 */
[----:B------:R-:W-:Y:S01]  /*e9d0*/  BPT.TRAP 0x1 ;  /* 0x000000040000795c */ /* 0x000fe20000300000 */
.L_x_9362:
[----:B------:R-:W-:Y:S04]  /*e9e0*/  BSSY B0, `(.L_x_9363) ;  /* 0x0000004000007945 */ /* 0x000fe80003800000 */
[----:B-1----:R-:W-:Y:S05]  /*e9f0*/  @P2 BRA `(.L_x_9364) ;  /* 0x0000000000082947 */ /* 0x002fea0003800000 */
[----:B------:R-:W1:Y:S02]  /*ea00*/  SYNCS.PHASECHK.TRANS64.TRYWAIT P2, [R210+URZ+0x22850], R211 ;  /* 0x022850d3d20075a7 */ /* 0x000e64000804017f */
[----:B-1----:R-:W-:Y:S05]  /*ea10*/  @!P2 BRA `(.L_x_9365) ;  /* 0x000000f80058a947 */ /* 0x002fea0003800000 */
.L_x_9364:
[----:B------:R-:W-:Y:S05]  /*ea20*/  BSYNC B0 ;  /* 0x0000000000007941 */ /* 0x000fea0003800000 */
.L_x_9363:
[----:B------:R-:W2:Y:S01]  /*ea30*/  S2R R3, SR_TID.X ;  /* 0x0000000000037919 */ /* 0x000ea20000002100 */
[----:B------:R-:W-:Y:S05]  /*ea40*/  WARPSYNC.ALL ;  /* 0x0000000000007948 */ /* 0x000fea0003800000 */
[----:B------:R-:W-:Y:S01]  /*ea50*/  IMAD R180, R16, 0xc00, R206 ;  /* 0x00000c0010b47824 */ /* 0x000fe200078e02ce */
[----:B------:R-:W-:Y:S01]  /*ea60*/  ISETP.GT.AND P2, PT, R6, R218, PT ;  /* 0x000000da0600720c */ /* 0x000fe20003f44270 */
[----:B------:R-:W-:Y:S02]  /*ea70*/  IMAD.MOV.U32 R181, RZ, RZ, 0x40000040 ;  /* 0x40000040ffb57424 */ /* 0x000fe400078e00ff */
[----:B01----:R-:W-:Y:S01]  /*ea80*/  @!P1 VIADD R210, R210, 0x22860 ;  /* 0x00022860d2d29836 */ /* 0x003fe20000000000 */
[----:B------:R-:W-:Y:S01]  /*ea90*/  R2UR UR6, R180 ;  /* 0x00000000b40672ca */ /* 0x000fe200000e0000 */
[----:B------:R-:W-:Y:S01]  /*eaa0*/  VIADD R6, R6, 0xffffffff ;  /* 0xffffffff06067836 */ /* 0x000fe20000000000 */
[----:B------:R-:W-:Y:S01]  /*eab0*/  R2UR UR7, R181 ;  /* 0x00000000b50772ca */ /* 0x000fe200000e0000 */
[----:B------:R-:W-:Y:S01]  /*eac0*/  IMAD.MOV.U32 R181, RZ, RZ, 0x40000040 ;  /* 0x40000040ffb57424 */ /* 0x000fe200078e00ff */
[----:B------:R-:W-:Y:S01]  /*ead0*/  @!P1 PRMT R210, RZ, 0x654, R210 ;  /* 0x00000654ffd29816 */ /* 0x000fe200000000d2 */
[----:B------:R-:W-:Y:S01]  /*eae0*/  IMAD.MOV.U32 R7, RZ, RZ, R176 ;  /* 0x000000ffff077224 */ /* 0x000fe200078e00b0 */
[----:B--2---:R-:W-:-:S05]  /*eaf0*/  SHF.R.U32.HI R3, RZ, 0x7, R3 ;  /* 0x00000007ff037819 */ /* 0x004fca0000011603 */
[----:B------:R-:W-:-:S05]  /*eb00*/  VIADD R3, R3, 0x8 ;  /* 0x0000000803037836 */ /* 0x000fca0000000000 */
[----:B------:R0:W-:Y:S02]  /*eb10*/  BAR.SYNC.DEFER_BLOCKING R3, 0x100 ;  /* 0x000400030000751d */ /* 0x0001e40000010000 */
[----:B0-----:R-:W-:-:S04]  /*eb20*/  IMAD.MOV.U32 R3, RZ, RZ, R178 ;  /* 0x000000ffff037224 */ /* 0x001fc800078e00b2 */
        /* <DEDUP_REMOVED lines=43> */
[----:B------:R-:W-:Y:S02]  /*ede0*/  IMAD.MOV.U32 R7, RZ, RZ, R176 ;  /* 0x000000ffff077224 */ /* 0x000fe400078e00b0 */
[----:B------:R-:W-:-:S07]  /*edf0*/  IMAD.MOV.U32 R3, RZ, RZ, R178 ;  /* 0x000000ffff037224 */ /* 0x000fce00078e00b2 */
.L_x_9348:
[----:B------:R-:W1:Y:S01]  /*ee00*/  LDC R225, c[0x0][0x9e4] ;  /* 0x00027900ffe17b82 */ /* 0x000e620000000800 */
[----:B------:R-:W-:Y:S02]  /*ee10*/  IADD3 R152, R204, 0x80, -R205 ;  /* 0x00000080cc987810 */ /* 0x000fe40007ffe8cd */
[----:B------:R-:W-:-:S03]  /*ee20*/  LOP3.LUT R2, R2, 0xffefffff, RZ, 0xc0, !PT ;  /* 0xffefffff02027812 */ /* 0x000fc600078ec0ff */
[----:B------:R-:W-:-:S04]  /*ee30*/  IMAD R152, R209, 0x80, R152 ;  /* 0x00000080d1987824 */ /* 0x000fc800078e0298 */
[----:B------:R-:W-:Y:S01]  /*ee40*/  IMAD.IADD R207, R152, 0x1, -R207 ;  /* 0x0000000198cf7824 */ /* 0x000fe200078e0acf */
[----:B-1----:R-:W-:-:S13]  /*ee50*/  ISETP.GE.AND P2, PT, R225, 0x1, PT ;  /* 0x00000001e100780c */ /* 0x002fda0003f46270 */
[----:B------:R-:W-:Y:S01]  /*ee60*/  @P2 LOP3.LUT R2, R2, 0x100000, RZ, 0xfc, !PT ;  /* 0x0010000002022812 */ /* 0x000fe200078efcff */
[----:B------:R-:W-:Y:S06]  /*ee70*/  @!P2 BRA `(.L_x_9367) ;  /* 0x000000000048a947 */ /* 0x000fec0003800000 */
        /* <DEDUP_REMOVED lines=11> */
.L_x_9369:
[----:B------:R-:W-:-:S13]  /*ef30*/  ISETP.NE.AND P2, PT, R225, 0x1, PT ;  /* 0x00000001e100780c */ /* 0x000fda0003f45270 */
[----:B------:R-:W1:Y:S02]  /*ef40*/  @P2 LDC.64 R152, c[0x0][0x9e8] ;  /* 0x00027a00ff982b82 */ /* 0x000e640000000a00 */
[----:B-1----:R-:W-:-:S05]  /*ef50*/  @P2 IMAD.HI.U32 R152, R154, R152, RZ ;  /* 0x000000989a982227 */ /* 0x002fca00078e00ff */
[----:B------:R-:W-:-:S07]  /*ef60*/  @P2 SHF.R.U32.HI R154, RZ, R153, R152 ;  /* 0x00000099ff9a2219 */ /* 0x000fce0000011698 */
.L_x_9370:
[----:B------:R-:W-:Y:S05]  /*ef70*/  BSYNC B0 ;  /* 0x0000000000007941 */ /* 0x000fea0003800000 */
.L_x_9368:
[----:B------:R-:W-:-:S05]  /*ef80*/  IMAD R154, R154, R225, RZ ;  /* 0x000000e19a9a7224 */ /* 0x000fca00078e02ff */
[----:B------:R-:W-:-:S07]  /*ef90*/  VIMNMX R207, R207, R154, !PT ;  /* 0x0000009acfcf7248 */ /* 0x000fce0007fe0100 */
.L_x_9367:
[----:B------:R-:W-:-:S04]  /*efa0*/  VIADD R207, R207, 0x5f ;  /* 0x0000005fcfcf7836 */ /* 0x000fc80000000000 */
[----:B------:R-:W-:-:S05]  /*efb0*/  IMAD.HI R207, R207, 0x2aaaaaab, RZ ;  /* 0x2aaaaaabcfcf7827 */ /* 0x000fca00078e02ff */
[----:B------:R-:W-:-:S04]  /*efc0*/  SHF.R.U32.HI R152, RZ, 0x1f, R207 ;  /* 0x0000001fff987819 */ /* 0x000fc800000116cf */
[----:B------:R-:W-:-:S04]  /*efd0*/  LEA.HI.SX32 R207, R207, R152, 0x1c ;  /* 0x00000098cfcf7211 */ /* 0x000fc800078fe2ff */
[----:B------:R-:W-:-:S04]  /*efe0*/  VIMNMX R207, R222, R207, !PT ;  /* 0x000000cfdecf7248 */ /* 0x000fc80007fe0100 */
[----:B------:R-:W-:-:S13]  /*eff0*/  ISETP.GE.AND P2, PT, R6, R207, PT ;  /* 0x000000cf0600720c */ /* 0x000fda0003f46270 */
[----:B------:R-:W-:Y:S05]  /*f000*/  @!P2 BRA `(.L_x_9371) ;  /* 0x0000001c00bca947 */ /* 0x000fea0003800000 */
[----:B------:R-:W-:Y:S02]  /*f010*/  IMAD.MOV.U32 R212, RZ, RZ, R7 ;  /* 0x000000ffffd47224 */ /* 0x000fe400078e0007 */
[----:B------:R-:W-:Y:S02]  /*f020*/  IMAD.MOV.U32 R213, RZ, RZ, R3 ;  /* 0x000000ffffd57224 */ /* 0x000fe400078e0003 */
[----:B------:R-:W-:-:S07]  /*f030*/  IMAD.MOV.U32 R209, RZ, RZ, R6 ;  /* 0x000000ffffd17224 */ /* 0x000fce00078e0006 */
.L_x_9381:
[----:B------:R-:W-:Y:S01]  /*f040*/  VIADD R16, R16, 0x1 ;  /* 0x0000000110107836 */ /* 0x000fe20000000000 */
[----:B------:R-:W-:Y:S05]  /*f050*/  YIELD ;  /* 0x0000000000007946 */ /* 0x000fea0003800000 */
[----:B------:R-:W-:Y:S01]  /*f060*/  ISETP.NE.AND P3, PT, R16, 0x2, PT ;  /* 0x000000021000780c */ /* 0x000fe20003f65270 */
[----:B-1----:R-:W-:Y:S02]  /*f070*/  IMAD.MOV.U32 R6, RZ, RZ, R209 ;  /* 0x000000ffff067224 */ /* 0x002fe400078e00d1 */
[----:B------:R-:W-:Y:S01]  /*f080*/  VIADD R209, R209, 0xffffffff ;  /* 0xffffffffd1d17836 */ /* 0x000fe20000000000 */
[----:B------:R-:W-:-:S02]  /*f090*/  SEL R3, RZ, 0x1, P3 ;  /* 0x00000001ff037807 */ /* 0x000fc40001800000 */
[----:B------:R-:W-:Y:S02]  /*f0a0*/  ISETP.GT.AND P2, PT, R6, R207, PT ;  /* 0x000000cf0600720c */ /* 0x000fe40003f44270 */
[----:B------:R-:W-:Y:S02]  /*f0b0*/  LOP3.LUT R200, R200, R3, RZ, 0x3c, !PT ;  /* 0x00000003c8c87212 */ /* 0x000fe400078e3cff */
[----:B------:R-:W-:Y:S01]  /*f0c0*/  SEL R16, R16, RZ, P3 ;  /* 0x000000ff10107207 */ /* 0x000fe20001800000 */
[----:B------:R-:W-:Y:S08]  /*f0d0*/  @!P0 BRA `(.L_x_9372) ;  /* 0x0000000000048947 */ /* 0x000ff00003800000 */
[----:B------:R-:W-:Y:S01]  /*f0e0*/  BPT.TRAP 0x1 ;  /* 0x000000040000795c */ /* 0x000fe20000300000 */
.L_x_9372:
[----:B------:R-:W-:Y:S01]  /*f0f0*/  IMAD R6, R16, 0x8, R17 ;  /* 0x0000000810067824 */ /* 0x000fe200078e0211 */
[----:B------:R-:W-:-:S04]  /*f100*/  SHF.L.U32 R208, R200, 0x1f, RZ ;  /* 0x0000001fc8d07819 */ /* 0x000fc800000006ff */
[----:B------:R1:W2:Y:S01]  /*f110*/  SYNCS.PHASECHK.TRANS64.TRYWAIT P3, [R6+URZ+0x22830], R208 ;  /* 0x022830d0060075a7 */ /* 0x0002a2000806017f */
[----:B------:R-:W-:Y:S05]  /*f120*/  @!P0 BRA `(.L_x_9373) ;  /* 0x0000000000048947 */ /* 0x000fea0003800000 */
[----:B------:R-:W-:Y:S01]  /*f130*/  BPT.TRAP 0x1 ;  /* 0x000000040000795c */ /* 0x000fe20000300000 */
.L_x_9373:
[----:B------:R-:W-:Y:S02]  /*f140*/  IMAD R10, R16, 0x300, R214 ;  /* 0x00000300100a7824 */ /* 0x000fe400078e02d6 */
[----:B------:R-:W-:Y:S01]  /*f150*/  IMAD.MOV.U32 R11, RZ, RZ, 0x40000040 ;  /* 0x40000040ff0b7424 */ /* 0x000fe200078e00ff */
[----:B--2---:R-:W-:Y:S06]  /*f160*/  @P3 BRA `(.L_x_9374) ;  /* 0x0000000000083947 */ /* 0x004fec0003800000 */
[----:B------:R-:W2:Y:S02]  /*f170*/  SYNCS.PHASECHK.TRANS64.TRYWAIT P3, [R6+URZ+0x22830], R208 ;  /* 0x022830d0060075a7 */ /* 0x000ea4000806017f */
[----:B--2---:R-:W-:Y:S05]  /*f180*/  @!P3 BRA `(.L_x_9375) ;  /* 0x000000f00090b947 */ /* 0x004fea0003800000 */
.L_x_9374:
[----:B------:R-:W-:Y:S05]  /*f190*/  WARPSYNC.ALL ;  /* 0x0000000000007948 */ /* 0x000fea0003800000 */
[C---:B------:R-:W-:Y:S01]  /*f1a0*/  R2UR UR6, R10.reuse ;  /* 0x000000000a0672ca */ /* 0x040fe200000e0000 */
[----:B------:R-:W-:Y:S01]  /*f1b0*/  WARPGROUP.ARRIVE ;  /* 0x00000000000079c5 */ /* 0x000fe20000000000 */
[----:B------:R-:W-:Y:S01]  /*f1c0*/  R2UR UR7, R11 ;  /* 0x000000000b0772ca */ /* 0x000fe200000e0000 */
[----:B0-----:R-:W-:Y:S01]  /*f1d0*/  VIADD R210, R10, 0x2 ;  /* 0x000000020ad27836 */ /* 0x001fe20000000000 */
[----:B------:R-:W-:Y:S01]  /*f1e0*/  R2UR UR4, R8 ;  /* 0x00000000080472ca */ /* 0x000fe200000e0000 */
[----:B------:R-:W-:Y:S01]  /*f1f0*/  IMAD.MOV.U32 R211, RZ, RZ, 0x40000040 ;  /* 0x40000040ffd37424 */ /* 0x000fe200078e00ff */
[----:B------:R-:W-:Y:S01]  /*f200*/  R2UR UR5, R9 ;  /* 0x00000000090572ca */ /* 0x000fe200000e0000 */
[----:B------:R-:W-:Y:S01]  /*f210*/  IMAD.MOV.U32 R11, RZ, RZ, 0x40000040 ;  /* 0x40000040ff0b7424 */ /* 0x000fe200078e00ff */
[----:B------:R-:W0:Y:S11]  /*f220*/  S2R R226, SR_TID.X ;  /* 0x0000000000e27919 */ /* 0x000e360000002100 */
[----:B------:R-:W-:Y:S01]  /*f230*/  HGMMA.64x96x16.F32 R152, gdesc[UR4], RZ, !UPT, gsb0 ;  /* 0x01600000049879f0 */ /* 0x000fe2000c0008ff */
[----:B------:R-:W-:Y:S01]  /*f240*/  R2UR UR6, R210 ;  /* 0x00000000d20672ca */ /* 0x000fe200000e0000 */
[----:B------:R-:W-:Y:S01]  /*f250*/  VIADD R210, R10, 0x4 ;  /* 0x000000040ad27836 */ /* 0x000fe20000000000 */
[----:B------:R-:W-:Y:S01]  /*f260*/  R2UR UR7, R211 ;  /* 0x00000000d30772ca */ /* 0x000fe200000e0000 */
[----:B------:R-:W-:Y:S01]  /*f270*/  IMAD.MOV.U32 R211, RZ, RZ, 0x40000040 ;  /* 0x40000040ffd37424 */ /* 0x000fe200078e00ff */
[----:B------:R-:W-:Y:S01]  /*f280*/  R2UR UR4, R20 ;  /* 0x00000000140472ca */ /* 0x000fe200000e0000 */
[----:B------:R-:W-:Y:S01]  /*f290*/  VIADD R10, R10, 0x6 ;  /* 0x000000060a0a7836 */ /* 0x000fe20000000000 */
[----:B------:R-:W-:-:S02]  /*f2a0*/  R2UR UR5, R21 ;  /* 0x00000000150572ca */ /* 0x000fc400000e0000 */
[----:B0-----:R-:W-:Y:S01]  /*f2b0*/  SHF.R.U32.HI R226, RZ, 0x7, R226 ;  /* 0x00000007ffe27819 */ /* 0x001fe200000116e2 */
        /* <DEDUP_REMOVED lines=43> */
[----:B0-----:R-:W-:Y:S01]  /*f570*/  FMNMX.FTZ R216, R211, R10, !PT ;  /* 0x0000000ad3d87209 */ /* 0x001fe20007810000 */
[----:B------:R-:W-:-:S04]  /*f580*/  IMAD.U32 R10, RZ, RZ, UR44 ;  /* 0x0000002cff0a7e24 */ /* 0x000fc8000f8e00ff */
[----:B------:R-:W0:Y:S02]  /*f590*/  SHFL.BFLY PT, R3, R216, 0x1, 0x1f ;  /* 0x0c201f00d8037f89 */ /* 0x000e2400000e0000 */
[----:B0-----:R-:W-:-:S05]  /*f5a0*/  FMNMX.FTZ R3, R216, R3, !PT ;  /* 0x00000003d8037209 */ /* 0x001fca0007810000 */
[C---:B------:R-:W-:Y:S01]  /*f5b0*/  FADD.FTZ R7, -R3.reuse, R213 ;  /* 0x000000d503077221 */ /* 0x040fe20000010100 */
[----:B------:R-:W-:-:S03]  /*f5c0*/  FMUL.FTZ R11, R3, R10 ;  /* 0x0000000a030b7220 */ /* 0x000fc60000410000 */
        /* <DEDUP_REMOVED lines=33> */
[----:B------:R-:W-:-:S04]  /*f7e0*/  FMNMX.FTZ R7, R170, R7, !PT ;  /* 0x00000007aa077209 */ /* 0x000fc80007810000 */
[----:B------:R-:W-:-:S03]  /*f7f0*/  FMNMX.FTZ R7, R171, R7, !PT ;  /* 0x00000007ab077209 */ /* 0x000fc60007810000 */
[----:B------:R-:W3:Y:S01]  /*f800*/  MUFU.EX2 R152, R152 ;  /* 0x0000009800987308 */ /* 0x000ee20000000800 */
[----:B------:R-:W-:-:S04]  /*f810*/  FMNMX.FTZ R7, R174, R7, !PT ;  /* 0x00000007ae077209 */ /* 0x000fc80007810000 */
[----:B------:R-:W-:-:S03]  /*f820*/  FMNMX.FTZ R7, R175, R7, !PT ;  /* 0x00000007af077209 */ /* 0x000fc60007810000 */
[----:B------:R-:W4:Y:S01]  /*f830*/  MUFU.EX2 R153, R153 ;  /* 0x0000009900997308 */ /* 0x000f220000000800 */
[----:B------:R-:W-:Y:S01]  /*f840*/  FMNMX.FTZ R7, R178, R7, !PT ;  /* 0x00000007b2077209 */ /* 0x000fe20007810000 */
[-C--:B0-----:R-:W-:Y:S01]  /*f850*/  FMUL.FTZ R24, R24, R210.reuse ;  /* 0x000000d218187220 */ /* 0x081fe20000410000 */
[-C--:B------:R-:W-:Y:S01]  /*f860*/  FMUL.FTZ R25, R25, R210.reuse ;  /* 0x000000d219197220 */ /* 0x080fe20000410000 */
[-C--:B------:R-:W-:Y:S01]  /*f870*/  FMUL.FTZ R28, R28, R210.reuse ;  /* 0x000000d21c1c7220 */ /* 0x080fe20000410000 */
[----:B------:R-:W-:Y:S01]  /*f880*/  FMNMX.FTZ R7, R179, R7, !PT ;  /* 0x00000007b3077209 */ /* 0x000fe20007810000 */
[-C--:B------:R-:W-:Y:S01]  /*f890*/  FMUL.FTZ R29, R29, R210.reuse ;  /* 0x000000d21d1d7220 */ /* 0x080fe20000410000 */
[-C--:B------:R-:W-:Y:S01]  /*f8a0*/  FMUL.FTZ R32, R32, R210.reuse ;  /* 0x000000d220207220 */ /* 0x080fe20000410000 */
[----:B------:R-:W0:Y:S01]  /*f8b0*/  MUFU.EX2 R156, R156 ;  /* 0x0000009c009c7308 */ /* 0x000e220000000800 */
[----:B------:R-:W-:Y:S01]  /*f8c0*/  FMNMX.FTZ R7, R182, R7, !PT ;  /* 0x00000007b6077209 */ /* 0x000fe20007810000 */
[----:B---3--:R-:W-:Y:S01]  /*f8d0*/  FFMA.FTZ R5, R210, R5, R152 ;  /* 0x00000005d2057223 */ /* 0x008fe20000010098 */
[-C--:B------:R-:W-:Y:S01]  /*f8e0*/  FMUL.FTZ R33, R33, R210.reuse ;  /* 0x000000d221217220 */ /* 0x080fe20000410000 */
[-C--:B------:R-:W-:Y:S01]  /*f8f0*/  FMUL.FTZ R36, R36, R210.reuse ;  /* 0x000000d224247220 */ /* 0x080fe20000410000 */
[----:B------:R-:W-:Y:S01]  /*f900*/  FMNMX.FTZ R7, R183, R7, !PT ;  /* 0x00000007b7077209 */ /* 0x000fe20007810000 */
[-C--:B------:R-:W-:Y:S01]  /*f910*/  FMUL.FTZ R37, R37, R210.reuse ;  /* 0x000000d225257220 */ /* 0x080fe20000410000 */
[----:B------:R-:W-:Y:S01]  /*f920*/  FMUL.FTZ R40, R40, R210 ;  /* 0x000000d228287220 */ /* 0x000fe20000410000 */
[----:B------:R-:W3:Y:S01]  /*f930*/  MUFU.EX2 R157, R157 ;  /* 0x0000009d009d7308 */ /* 0x000ee20000000800 */
[----:B------:R-:W-:Y:S01]  /*f940*/  FMNMX.FTZ R7, R186, R7, !PT ;  /* 0x00000007ba077209 */ /* 0x000fe20007810000 */
[C---:B----4-:R-:W-:Y:S01]  /*f950*/  FADD.FTZ R5, R153.reuse, R5 ;  /* 0x0000000599057221 */ /* 0x050fe20000010000 */
[----:B------:R-:W-:Y:S01]  /*f960*/  F2FP.F16.F32.PACK_AB R152, R153, R152 ;  /* 0x000000989998723e */ /* 0x000fe200000000ff */
[-C--:B------:R-:W-:Y:S01]  /*f970*/  FMUL.FTZ R41, R41, R210.reuse ;  /* 0x000000d229297220 */ /* 0x080fe20000410000 */
[----:B------:R-:W-:Y:S01]  /*f980*/  FMNMX.FTZ R7, R187, R7, !PT ;  /* 0x00000007bb077209 */ /* 0x000fe20007810000 */
[-C--:B------:R-:W-:Y:S01]  /*f990*/  FMUL.FTZ R44, R44, R210.reuse ;  /* 0x000000d22c2c7220 */ /* 0x080fe20000410000 */
[-C--:B------:R-:W-:Y:S01]  /*f9a0*/  FMUL.FTZ R45, R45, R210.reuse ;  /* 0x000000d22d2d7220 */ /* 0x080fe20000410000 */
[----:B------:R-:W-:Y:S01]  /*f9b0*/  MUFU.EX2 R160, R160 ;  /* 0x000000a000a07308 */ /* 0x000fe20000000800 */
[----:B------:R-:W-:Y:S01]  /*f9c0*/  FMNMX.FTZ R7, R190, R7, !PT ;  /* 0x00000007be077209 */ /* 0x000fe20007810000 */
[----:B0-----:R-:W-:Y:S01]  /*f9d0*/  FADD.FTZ R5, R156, R5 ;  /* 0x000000059c057221 */ /* 0x001fe20000010000 */
[-C--:B------:R-:W-:Y:S01]  /*f9e0*/  FMUL.FTZ R48, R48, R210.reuse ;  /* 0x000000d230307220 */ /* 0x080fe20000410000 */
[-C--:B------:R-:W-:Y:S01]  /*f9f0*/  FMUL.FTZ R49, R49, R210.reuse ;  /* 0x000000d231317220 */ /* 0x080fe20000410000 */
[----:B------:R-:W-:Y:S01]  /*fa00*/  FMNMX.FTZ R7, R191, R7, !PT ;  /* 0x00000007bf077209 */ /* 0x000fe20007810000 */
[-C--:B------:R-:W-:Y:S01]  /*fa10*/  FMUL.FTZ R52, R52, R210.reuse ;  /* 0x000000d234347220 */ /* 0x080fe20000410000 */
[-C--:B------:R-:W-:Y:S01]  /*fa20*/  FMUL.FTZ R53, R53, R210.reuse ;  /* 0x000000d235357220 */ /* 0x080fe20000410000 */
[----:B------:R-:W-:Y:S01]  /*fa30*/  MUFU.EX2 R161, R161 ;  /* 0x000000a100a17308 */ /* 0x000fe20000000800 */
[----:B------:R-:W-:Y:S01]  /*fa40*/  FMNMX.FTZ R7, R194, R7, !PT ;  /* 0x00000007c2077209 */ /* 0x000fe20007810000 */
[----:B---3--:R-:W-:Y:S01]  /*fa50*/  FADD.FTZ R5, R157, R5 ;  /* 0x000000059d057221 */ /* 0x008fe20000010000 */
[-C--:B------:R-:W-:Y:S01]  /*fa60*/  FMUL.FTZ R56, R56, R210.reuse ;  /* 0x000000d238387220 */ /* 0x080fe20000410000 */
[-C--:B------:R-:W-:Y:S01]  /*fa70*/  FMUL.FTZ R57, R57, R210.reuse ;  /* 0x000000d239397220 */ /* 0x080fe20000410000 */
[----:B------:R-:W-:Y:S01]  /*fa80*/  FMNMX.FTZ R7, R195, R7, !PT ;  /* 0x00000007c3077209 */ /* 0x000fe20007810000 */
[-C--:B------:R-:W-:Y:S01]  /*fa90*/  FMUL.FTZ R60, R60, R210.reuse ;  /* 0x000000d23c3c7220 */ /* 0x080fe20000410000 */
[-C--:B------:R-:W-:Y:S01]  /*faa0*/  FMUL.FTZ R61, R61, R210.reuse ;  /* 0x000000d23d3d7220 */ /* 0x080fe20000410000 */
[----:B------:R-:W-:Y:S01]  /*fab0*/  MUFU.EX2 R164, R164 ;  /* 0x000000a400a47308 */ /* 0x000fe20000000800 */
[----:B------:R-:W-:Y:S01]  /*fac0*/  FMNMX.FTZ R7, R198, R7, !PT ;  /* 0x00000007c6077209 */ /* 0x000fe20007810000 */
[-C--:B------:R-:W-:Y:S01]  /*fad0*/  FMUL.FTZ R64, R64, R210.reuse ;  /* 0x000000d240407220 */ /* 0x080fe20000410000 */
[-C--:B------:R-:W-:Y:S01]  /*fae0*/  FMUL.FTZ R65, R65, R210.reuse ;  /* 0x000000d241417220 */ /* 0x080fe20000410000 */
[-C--:B------:R-:W-:Y:S01]  /*faf0*/  FMUL.FTZ R68, R68, R210.reuse ;  /* 0x000000d244447220 */ /* 0x080fe20000410000 */
[----:B------:R-:W-:Y:S01]  /*fb00*/  FMNMX.FTZ R7, R199, R7, !PT ;  /* 0x00000007c7077209 */ /* 0x000fe20007810000 */
[-C--:B------:R-:W-:Y:S01]  /*fb10*/  FMUL.FTZ R69, R69, R210.reuse ;  /* 0x000000d245457220 */ /* 0x080fe20000410000 */
[-C--:B------:R-:W-:Y:S01]  /*fb20*/  FMUL.FTZ R72, R72, R210.reuse ;  /* 0x000000d248487220 */ /* 0x080fe20000410000 */
[----:B------:R-:W-:Y:S01]  /*fb30*/  MUFU.EX2 R165, R165 ;  /* 0x000000a500a57308 */ /* 0x000fe20000000800 */
[-C--:B------:R-:W-:Y:S01]  /*fb40*/  FMUL.FTZ R73, R73, R210.reuse ;  /* 0x000000d249497220 */ /* 0x080fe20000410000 */
[----:B------:R-:W0:Y:S01]  /*fb50*/  SHFL.BFLY PT, R211, R7, 0x2, 0x1f ;  /* 0x0c401f0007d37f89 */ /* 0x000e2200000e0000 */
        /* <DEDUP_REMOVED lines=23> */
[----:B0-----:R-:W-:Y:S01]  /*fcd0*/  FMNMX.FTZ R7, R7, R211, !PT ;  /* 0x000000d307077209 */ /* 0x001fe20007810000 */
        /* <DEDUP_REMOVED lines=22> */
[----:B------:R-:W-:-:S06]  /*fe40*/  FFMA.FTZ R211, R197, R10, -R11 ;  /* 0x0000000ac5d37223 */ /* 0x000fcc000001080b */
[----:B------:R-:W-:Y:S01]  /*fe50*/  MUFU.EX2 R177, R177 ;  /* 0x000000b100b17308 */ /* 0x000fe20000000800 */
[----:B------:R-:W-:-:S04]  /*fe60*/  FADD.FTZ R11, -R7, R212 ;  /* 0x000000d4070b7221 */ /* 0x000fc80000010100 */
[-C--:B------:R-:W-:Y:S01]  /*fe70*/  FMUL.FTZ R197, R11, R10.reuse ;  /* 0x0000000a0bc57220 */ /* 0x080fe20000410000 */
[-C--:B------:R-:W-:Y:S02]  /*fe80*/  FMUL.FTZ R11, R7, R10.reuse ;  /* 0x0000000a070b7220 */ /* 0x080fe40000410000 */
[----:B------:R-:W-:Y:S02]  /*fe90*/  MUFU.EX2 R180, R180 ;  /* 0x000000b400b47308 */ /* 0x000fe40000000800 */
[-CC-:B------:R-:W-:Y:S01]  /*fea0*/  FFMA.FTZ R212, R154, R10.reuse, -R11.reuse ;  /* 0x0000000a9ad47223 */ /* 0x180fe2000001080b */
[-CC-:B------:R-:W-:Y:S01]  /*feb0*/  FFMA.FTZ R155, R155, R10.reuse, -R11.reuse ;  /* 0x0000000a9b9b7223 */ /* 0x180fe2000001080b */
[-CC-:B------:R-:W-:Y:S01]  /*fec0*/  FFMA.FTZ R213, R158, R10.reuse, -R11.reuse ;  /* 0x0000000a9ed57223 */ /* 0x180fe2000001080b */
[-CC-:B------:R-:W-:Y:S01]  /*fed0*/  FFMA.FTZ R159, R159, R10.reuse, -R11.reuse ;  /* 0x0000000a9f9f7223 */ /* 0x180fe2000001080b */
[-CC-:B------:R-:W-:Y:S02]  /*fee0*/  FFMA.FTZ R216, R162, R10.reuse, -R11.reuse ;  /* 0x0000000aa2d87223 */ /* 0x180fe4000001080b */
[----:B------:R-:W0:Y:S01]  /*fef0*/  MUFU.EX2 R197, R197 ;  /* 0x000000c500c57308 */ /* 0x000e220000000800 */
        /* <DEDUP_REMOVED lines=19> */
[----:B------:R-:W-:Y:S01]  /*10030*/  FFMA.FTZ R199, R199, R10, -R11 ;  /* 0x0000000ac7c77223 */ /* 0x000fe2000001080b */
[-C--:B0-----:R-:W-:Y:S01]  /*10040*/  FMUL.FTZ R26, R26, R197.reuse ;  /* 0x000000c51a1a7220 */ /* 0x081fe20000410000 */
[-C--:B------:R-:W-:Y:S01]  /*10050*/  FMUL.FTZ R27, R27, R197.reuse ;  /* 0x000000c51b1b7220 */ /* 0x080fe20000410000 */
[-C--:B------:R-:W-:Y:S01]  /*10060*/  FMUL.FTZ R30, R30, R197.reuse ;  /* 0x000000c51e1e7220 */ /* 0x080fe20000410000 */
[----:B------:R-:W0:Y:S01]  /*10070*/  MUFU.EX2 R213, R213 ;  /* 0x000000d500d57308 */ /* 0x000e220000000800 */
[----:B---3--:R-:W-:Y:S01]  /*10080*/  FFMA.FTZ R4, R197, R4, R212 ;  /* 0x00000004c5047223 */ /* 0x008fe200000100d4 */
        /* <DEDUP_REMOVED lines=30> */
[----:B------:R3:W-:Y:S01]  /*10270*/  MUFU.EX2 R178, R170 ;  /* 0x000000aa00b27308 */ /* 0x0007e20000000800 */
[----:B----4-:R-:W-:Y:S01]  /*10280*/  FADD.FTZ R4, R216, R153 ;  /* 0x00000099d8047221 */ /* 0x010fe20000010000 */
[-C--:B------:R-:W-:Y:S01]  /*10290*/  FMUL.FTZ R79, R79, R197.reuse ;  /* 0x000000c54f4f7220 */ /* 0x080fe20000410000 */
[-C--:B------:R-:W-:Y:S01]  /*102a0*/  FMUL.FTZ R82, R82, R197.reuse ;  /* 0x000000c552527220 */ /* 0x080fe20000410000 */
[-C--:B------:R-:W-:Y:S01]  /*102b0*/  FMUL.FTZ R83, R83, R197.reuse ;  /* 0x000000c553537220 */ /* 0x080fe20000410000 */
[-C--:B------:R-:W-:Y:S01]  /*102c0*/  FMUL.FTZ R86, R86, R197.reuse ;  /* 0x000000c556567220 */ /* 0x080fe20000410000 */
[-C--:B------:R-:W-:Y:S01]  /*102d0*/  FMUL.FTZ R87, R87, R197.reuse ;  /* 0x000000c557577220 */ /* 0x080fe20000410000 */
[----:B------:R-:W-:Y:S01]  /*102e0*/  FMUL.FTZ R90, R90, R197 ;  /* 0x000000c55a5a7220 */ /* 0x000fe20000410000 */
[----:B------:R4:W5:Y:S01]  /*102f0*/  MUFU.EX2 R167, R166 ;  /* 0x000000a600a77308 */ /* 0x0009620000000800 */
[----:B---3--:R-:W-:-:S02]  /*10300*/  @!P1 VIADD R170, R6, 0x22840 ;  /* 0x0002284006aa9836 */ /* 0x008fc40000000000 */
[----:B0-----:R-:W-:Y:S01]  /*10310*/  FADD.FTZ R4, R163, R4 ;  /* 0x00000004a3047221 */ /* 0x001fe20000010000 */
[-C--:B------:R-:W-:Y:S01]  /*10320*/  FMUL.FTZ R91, R91, R197.reuse ;  /* 0x000000c55b5b7220 */ /* 0x080fe20000410000 */
[-C--:B------:R-:W-:Y:S01]  /*10330*/  FMUL.FTZ R94, R94, R197.reuse ;  /* 0x000000c55e5e7220 */ /* 0x080fe20000410000 */
[-C--:B------:R-:W-:Y:S01]  /*10340*/  FMUL.FTZ R95, R95, R197.reuse ;  /* 0x000000c55f5f7220 */ /* 0x080fe20000410000 */
[----:B------:R-:W-:Y:S01]  /*10350*/  @!P1 PRMT R170, RZ, 0x654, R170 ;  /* 0x00000654ffaa9816 */ /* 0x000fe200000000aa */
[-C--:B------:R-:W-:Y:S01]  /*10360*/  FMUL.FTZ R98, R98, R197.reuse ;  /* 0x000000c562627220 */ /* 0x080fe20000410000 */
[----:B------:R-:W0:Y:S01]  /*10370*/  MUFU.EX2 R171, R218 ;  /* 0x000000da00ab7308 */ /* 0x000e220000000800 */
[----:B----4-:R-:W-:Y:S01]  /*10380*/  FFMA.FTZ R166, R175, R10, -R11 ;  /* 0x0000000aafa67223 */ /* 0x010fe2000001080b */
[----:B------:R-:W-:Y:S01]  /*10390*/  IADD3 R11, -R226, 0xb, RZ ;  /* 0x0000000be20b7810 */ /* 0x000fe20007ffe1ff */
[-C--:B------:R-:W-:Y:S01]  /*103a0*/  FMUL.FTZ R99, R99, R197.reuse ;  /* 0x000000c563637220 */ /* 0x080fe20000410000 */
[-C--:B------:R-:W-:Y:S01]  /*103b0*/  FMUL.FTZ R102, R102, R197.reuse ;  /* 0x000000c566667220 */ /* 0x080fe20000410000 */
[-C--:B------:R-:W-:Y:S01]  /*103c0*/  FMUL.FTZ R103, R103, R197.reuse ;  /* 0x000000c567677220 */ /* 0x080fe20000410000 */
[-C--:B------:R-:W-:Y:S01]  /*103d0*/  FMUL.FTZ R106, R106, R197.reuse ;  /* 0x000000c56a6a7220 */ /* 0x080fe20000410000 */
[----:B------:R3:W-:Y:S06]  /*103e0*/  BAR.ARV R11, 0x100 ;  /* 0x0004000b0000751d */ /* 0x0007ec0000002000 */
[----:B------:R4:W-:Y:S01]  /*103f0*/  @!P1 SYNCS.ARRIVE.TRANS64.RED.A1T0 RZ, [R170+URZ], RZ ;  /* 0x000000ffaaff99a7 */ /* 0x0009e2000810043f */
[----:B------:R-:W1:Y:S01]  /*10400*/  MUFU.EX2 R179, R217 ;  /* 0x000000d900b37308 */ /* 0x000e620000000800 */
[----:B-----5:R-:W-:Y:S01]  /*10410*/  FADD.FTZ R4, R167, R4 ;  /* 0x00000004a7047221 */ /* 0x020fe20000010000 */
[-C--:B------:R-:W-:Y:S01]  /*10420*/  FMUL.FTZ R107, R107, R197.reuse ;  /* 0x000000c56b6b7220 */ /* 0x080fe20000410000 */
[-C--:B------:R-:W-:Y:S01]  /*10430*/  FMUL.FTZ R110, R110, R197.reuse ;  /* 0x000000c56e6e7220 */ /* 0x080fe20000410000 */
[-C--:B------:R-:W-:Y:S01]  /*10440*/  FMUL.FTZ R111, R111, R197.reuse ;  /* 0x000000c56f6f7220 */ /* 0x080fe20000410000 */
[----:B0-----:R-:W-:Y:S01]  /*10450*/  FADD.FTZ R153, R171, R4 ;  /* 0x00000004ab997221 */ /* 0x001fe20000010000 */
[-C--:B------:R-:W-:Y:S01]  /*10460*/  FMUL.FTZ R114, R114, R197.reuse ;  /* 0x000000c572727220 */ /* 0x080fe20000410000 */
[----:B----4-:R-:W-:Y:S01]  /*10470*/  FADD.FTZ R170, R160, R5 ;  /* 0x00000005a0aa7221 */ /* 0x010fe20000010000 */
[----:B------:R-:W0:Y:S01]  /*10480*/  MUFU.EX2 R175, R174 ;  /* 0x000000ae00af7308 */ /* 0x000e220000000800 */
[----:B------:R-:W-:Y:S01]  /*10490*/  FADD.FTZ R4, R178, R153 ;  /* 0x00000099b2047221 */ /* 0x000fe20000010000 */
[-C--:B------:R-:W-:Y:S01]  /*104a0*/  FMUL.FTZ R115, R115, R197.reuse ;  /* 0x000000c573737220 */ /* 0x080fe20000410000 */
        /* <DEDUP_REMOVED lines=12> */
[-C--:B------:R-:W-:Y:S01]  /*10570*/  FMUL.FTZ R131, R131, R197.reuse ;  /* 0x000000c583837220 */ /* 0x080fe20000410000 */
[----:B------:R1:W5:Y:S01]  /*10580*/  MUFU.EX2 R210, R154 ;  /* 0x0000009a00d27308 */ /* 0x0003620000000800 */
[----:B0-----:R-:W-:Y:S01]  /*10590*/  FADD.FTZ R153, R175, R4 ;  /* 0x00000004af997221 */ /* 0x001fe20000010000 */
[-C--:B------:R-:W-:Y:S01]  /*105a0*/  FMUL.FTZ R134, R134, R197.reuse ;  /* 0x000000c586867220 */ /* 0x080fe20000410000 */
[-C--:B------:R-:W-:Y:S01]  /*105b0*/  FMUL.FTZ R135, R135, R197.reuse ;  /* 0x000000c587877220 */ /* 0x080fe20000410000 */
[-C--:B------:R-:W-:Y:S01]  /*105c0*/  FMUL.FTZ R138, R138, R197.reuse ;  /* 0x000000c58a8a7220 */ /* 0x080fe20000410000 */
[-C--:B------:R-:W-:Y:S01]  /*105d0*/  FMUL.FTZ R139, R139, R197.reuse ;  /* 0x000000c58b8b7220 */ /* 0x080fe20000410000 */
[-C--:B------:R-:W-:Y:S01]  /*105e0*/  FMUL.FTZ R142, R142, R197.reuse ;  /* 0x000000c58e8e7220 */ /* 0x080fe20000410000 */
[-C--:B------:R-:W-:Y:S01]  /*105f0*/  FMUL.FTZ R143, R143, R197.reuse ;  /* 0x000000c58f8f7220 */ /* 0x080fe20000410000 */
[----:B------:R0:W2:Y:S01]  /*10600*/  MUFU.EX2 R217, R158 ;  /* 0x0000009e00d97308 */ /* 0x0000a20000000800 */
[----:B-1----:R-:W-:Y:S01]  /*10610*/  F2FP.F16.F32.PACK_AB R154, R157, R156 ;  /* 0x0000009c9d9a723e */ /* 0x002fe200000000ff */
[----:B----4-:R-:W-:Y:S01]  /*10620*/  FADD.FTZ R153, R182, R153 ;  /* 0x00000099b6997221 */ /* 0x010fe20000010000 */
[----:B------:R-:W-:Y:S01]  /*10630*/  F2FP.F16.F32.PACK_AB R156, R161, R160 ;  /* 0x000000a0a19c723e */ /* 0x000fe200000000ff */
[----:B------:R-:W-:Y:S01]  /*10640*/  FADD.FTZ R160, R168, R5 ;  /* 0x00000005a8a07221 */ /* 0x000fe20000010000 */
[----:B------:R-:W-:Y:S01]  /*10650*/  F2FP.F16.F32.PACK_AB R157, R163, R216 ;  /* 0x000000d8a39d723e */ /* 0x000fe200000000ff */
[----:B------:R-:W-:Y:S01]  /*10660*/  FMUL.FTZ R146, R146, R197 ;  /* 0x000000c592927220 */ /* 0x000fe20000410000 */
[----:B------:R-:W-:Y:S01]  /*10670*/  F2FP.F16.F32.PACK_AB R163, R182, R175 ;  /* 0x000000afb6a3723e */ /* 0x000fe200000000ff */
[----:B------:R-:W-:Y:S01]  /*10680*/  FADD.FTZ R5, R169, R160 ;  /* 0x000000a0a9057221 */ /* 0x000fe20000010000 */
[----:B0-----:R-:W-:Y:S01]  /*10690*/  F2FP.F16.F32.PACK_AB R158, R165, R164 ;  /* 0x000000a4a59e723e */ /* 0x001fe200000000ff */
[----:B------:R0:W1:Y:S01]  /*106a0*/  MUFU.EX2 R218, R162 ;  /* 0x000000a200da7308 */ /* 0x0000620000000800 */
[----:B------:R-:W-:Y:S01]  /*106b0*/  F2FP.F16.F32.PACK_AB R160, R169, R168 ;  /* 0x000000a8a9a0723e */ /* 0x000fe200000000ff */
[----:B------:R-:W-:Y:S01]  /*106c0*/  FADD.FTZ R164, R172, R5 ;  /* 0x00000005aca47221 */ /* 0x000fe20000010000 */
[----:B-----5:R-:W-:Y:S01]  /*106d0*/  FADD.FTZ R4, R210, R153 ;  /* 0x00000099d2047221 */ /* 0x020fe20000010000 */
[-C--:B------:R-:W-:Y:S01]  /*106e0*/  FMUL.FTZ R147, R147, R197.reuse ;  /* 0x000000c593937220 */ /* 0x080fe20000410000 */
[-C--:B------:R-:W-:Y:S01]  /*106f0*/  FMUL.FTZ R150, R150, R197.reuse ;  /* 0x000000c596967220 */ /* 0x080fe20000410000 */
[----:B------:R-:W-:Y:S01]  /*10700*/  FADD.FTZ R5, R173, R164 ;  /* 0x000000a4ad057221 */ /* 0x000fe20000010000 */
[----:B--2---:R-:W-:Y:S01]  /*10710*/  FADD.FTZ R153, R217, R4 ;  /* 0x00000004d9997221 */ /* 0x004fe20000010000 */
[----:B------:R-:W2:Y:S01]  /*10720*/  MUFU.EX2 R181, R181 ;  /* 0x000000b500b57308 */ /* 0x000ea20000000800 */
[----:B0-----:R-:W-:Y:S01]  /*10730*/  F2FP.F16.F32.PACK_AB R162, R173, R172 ;  /* 0x000000acada2723e */ /* 0x001fe200000000ff */
[----:B------:R-:W-:Y:S01]  /*10740*/  FADD.FTZ R164, R176, R5 ;  /* 0x00000005b0a47221 */ /* 0x000fe20000010000 */
[----:B------:R-:W-:Y:S01]  /*10750*/  FMUL.FTZ R151, R151, R197 ;  /* 0x000000c597977220 */ /* 0x000fe20000410000 */
[----:B------:R-:W-:-:S02]  /*10760*/  F2FP.F16.F32.PACK_AB R161, R179, R178 ;  /* 0x000000b2b3a1723e */ /* 0x000fc400000000ff */
[C---:B------:R-:W-:Y:S01]  /*10770*/  FADD.FTZ R5, R177.reuse, R164 ;  /* 0x000000a4b1057221 */ /* 0x040fe20000010000 */
[----:B------:R-:W-:Y:S01]  /*10780*/  F2FP.F16.F32.PACK_AB R164, R177, R176 ;  /* 0x000000b0b1a4723e */ /* 0x000fe200000000ff */
[----:B------:R-:W0:Y:S01]  /*10790*/  MUFU.EX2 R183, R183 ;  /* 0x000000b700b77308 */ /* 0x000e220000000800 */
[----:B-1----:R-:W-:Y:S01]  /*107a0*/  FADD.FTZ R4, R218, R153 ;  /* 0x00000099da047221 */ /* 0x002fe20000010000 */
[----:B------:R-:W-:Y:S01]  /*107b0*/  FADD.FTZ R166, R180, R5 ;  /* 0x00000005b4a67221 */ /* 0x000fe20000010000 */
[----:B------:R-:W-:-:S05]  /*107c0*/  F2FP.F16.F32.PACK_AB R165, R217, R210 ;  /* 0x000000d2d9a5723e */ /* 0x000fca00000000ff */
        /* <DEDUP_REMOVED lines=18> */
[----:B0-----:R-:W-:Y:S01]  /*108f0*/  FADD.FTZ R4, R190, R153 ;  /* 0x00000099be047221 */ /* 0x001fe20000010000 */
[----:B------:R-:W-:Y:S02]  /*10900*/  F2FP.F16.F32.PACK_AB R153, R155, R212 ;  /* 0x000000d49b99723e */ /* 0x000fe400000000ff */
[----:B------:R-:W-:Y:S02]  /*10910*/  F2FP.F16.F32.PACK_AB R155, R159, R213 ;  /* 0x000000d59f9b723e */ /* 0x000fe400000000ff */
[----:B------:R-:W-:Y:S02]  /*10920*/  F2FP.F16.F32.PACK_AB R159, R171, R167 ;  /* 0x000000a7ab9f723e */ /* 0x000fe400000000ff */
[----:B------:R-:W0:Y:S01]  /*10930*/  MUFU.EX2 R192, R192 ;  /* 0x000000c000c07308 */ /* 0x000e220000000800 */
[C---:B-1----:R-:W-:Y:S01]  /*10940*/  FADD.FTZ R5, R189.reuse, R170 ;  /* 0x000000aabd057221 */ /* 0x042fe20000010000 */
[----:B------:R-:W-:-:S02]  /*10950*/  F2FP.F16.F32.PACK_AB R170, R189, R188 ;  /* 0x000000bcbdaa723e */ /* 0x000fc400000000ff */
[----:B------:R-:W-:-:S04]  /*10960*/  F2FP.F16.F32.PACK_AB R167, R183, R218 ;  /* 0x000000dab7a7723e */ /* 0x000fc800000000ff */
[----:B------:R-:W1:Y:S01]  /*10970*/  MUFU.EX2 R173, R194 ;  /* 0x000000c200ad7308 */ /* 0x000e620000000800 */
[----:B--2---:R-:W-:-:S07]  /*10980*/  FADD.FTZ R4, R191, R4 ;  /* 0x00000004bf047221 */ /* 0x004fce0000010000 */
        /* <DEDUP_REMOVED lines=14> */
[----:B------:R-:W-:Y:S01]  /*10a70*/  F2FP.F16.F32.PACK_AB R171, R191, R190 ;  /* 0x000000bebfab723e */ /* 0x000fe200000000ff */
[C---:B0-----:R-:W-:Y:S01]  /*10a80*/  FADD.FTZ R5, R211.reuse, R174 ;  /* 0x000000aed3057221 */ /* 0x041fe20000010000 */
[----:B------:R-:W-:Y:S01]  /*10a90*/  F2FP.F16.F32.PACK_AB R174, R211, R196 ;  /* 0x000000c4d3ae723e */ /* 0x000fe200000000ff */
[C---:B-1----:R-:W-:Y:S01]  /*10aa0*/  FADD.FTZ R4, R199.reuse, R4 ;  /* 0x00000004c7047221 */ /* 0x042fe20000010000 */
[----:B------:R-:W-:Y:S01]  /*10ab0*/  F2FP.F16.F32.PACK_AB R175, R199, R198 ;  /* 0x000000c6c7af723e */ /* 0x000fe200000000ff */
[----:B---3--:R-:W-:Y:S06]  /*10ac0*/  @!P0 BRA `(.L_x_9376) ;  /* 0x0000000000048947 */ /* 0x008fec0003800000 */
[----:B------:R-:W-:Y:S01]  /*10ad0*/  BPT.TRAP 0x1 ;  /* 0x000000040000795c */ /* 0x000fe20000300000 */
.L_x_9376:
[----:B------:R0:W1:Y:S01]  /*10ae0*/  SYNCS.PHASECHK.TRANS64.TRYWAIT P3, [R6+URZ+0x22850], R208 ;  /* 0x022850d0060075a7 */ /* 0x000062000806017f */
[----:B------:R-:W-:Y:S05]  /*10af0*/  @!P0 BRA `(.L_x_9377) ;  /* 0x0000000000048947 */ /* 0x000fea0003800000 */
[----:B------:R-:W-:Y:S01]  /*10b00*/  BPT.TRAP 0x1 ;  /* 0x000000040000795c */ /* 0x000fe20000300000 */
.L_x_9377:
[----:B------:R-:W-:Y:S04]  /*10b10*/  BSSY B0, `(.L_x_9378) ;  /* 0x0000004000007945 */ /* 0x000fe80003800000 */
[----:B-1----:R-:W-:Y:S05]  /*10b20*/  @P3 BRA `(.L_x_9379) ;  /* 0x0000000000083947 */ /* 0x002fea0003800000 */
[----:B------:R-:W1:Y:S02]  /*10b30*/  SYNCS.PHASECHK.TRANS64.TRYWAIT P3, [R6+URZ+0x22850], R208 ;  /* 0x022850d0060075a7 */ /* 0x000e64000806017f */
[----:B-1----:R-:W-:Y:S05]  /*10b40*/  @!P3 BRA `(.L_x_9380) ;  /* 0x000000d80034b947 */ /* 0x002fea0003800000 */
.L_x_9379:
[----:B------:R-:W-:Y:S05]  /*10b50*/  BSYNC B0 ;  /* 0x0000000000007941 */ /* 0x000fea0003800000 */
.L_x_9378:
[----:B------:R-:W2:Y:S01]  /*10b60*/  S2R R178, SR_TID.X ;  /* 0x0000000000b27919 */ /* 0x000ea20000002100 */
[----:B------:R-:W-:Y:S01]  /*10b70*/  IMAD.MOV.U32 R177, RZ, RZ, 0x40000040 ;  /* 0x40000040ffb17424 */ /* 0x000fe200078e00ff */
[----:B------:R-:W-:Y:S05]  /*10b80*/  WARPSYNC.ALL ;  /* 0x0000000000007948 */ /* 0x000fea0003800000 */
[----:B------:R-:W-:Y:S01]  /*10b90*/  R2UR UR7, R177 ;  /* 0x00000000b10772ca */ /* 0x000fe200000e0000 */
[----:B------:R-:W-:Y:S02]  /*10ba0*/  IMAD R176, R16, 0xc00, R206 ;  /* 0x00000c0010b07824 */ /* 0x000fe400078e02ce */
[----:B01----:R-:W-:-:S02]  /*10bb0*/  @!P1 VIADD R6, R6, 0x22860 ;  /* 0x0002286006069836 */ /* 0x003fc40000000000 */
[----:B------:R-:W-:Y:S01]  /*10bc0*/  IMAD.MOV.U32 R212, RZ, RZ, R7 ;  /* 0x000000ffffd47224 */ /* 0x000fe200078e0007 */
[----:B------:R-:W-:Y:S01]  /*10bd0*/  R2UR UR6, R176 ;  /* 0x00000000b00672ca */ /* 0x000fe200000e0000 */
[----:B------:R-:W-:Y:S01]  /*10be0*/  IMAD.MOV.U32 R213, RZ, RZ, R3 ;  /* 0x000000ffffd57224 */ /* 0x000fe200078e0003 */
[----:B------:R-:W-:Y:S02]  /*10bf0*/  @!P1 PRMT R6, RZ, 0x654, R6 ;  /* 0x00000654ff069816 */ /* 0x000fe40000000006 */
[----:B--2---:R-:W-:-:S05]  /*10c00*/  SHF.R.U32.HI R178, RZ, 0x7, R178 ;  /* 0x00000007ffb27819 */ /* 0x004fca00000116b2 */
[----:B------:R-:W-:-:S05]  /*10c10*/  VIADD R177, R178, 0x8 ;  /* 0x00000008b2b17836 */ /* 0x000fca0000000000 */
[----:B------:R0:W-:Y:S02]  /*10c20*/  BAR.SYNC.DEFER_BLOCKING R177, 0x100 ;  /* 0x000400b10000751d */ /* 0x0001e40000010000 */
[----:B0-----:R-:W-:-:S04]  /*10c30*/  IMAD.MOV.U32 R177, RZ, RZ, 0x40000040 ;  /* 0x40000040ffb17424 */ /* 0x001fc800078e00ff */
        /* <DEDUP_REMOVED lines=43> */
[----:B-1----:R-:W-:-:S07]  /*10ef0*/  IMAD.MOV.U32 R6, RZ, RZ, R209 ;  /* 0x000000ffff067224 */ /* 0x002fce00078e00d1 */
.L_x_9371:
[----:B------:R-:W-:-:S13]  /*10f00*/  ISETP.GE.AND P2, PT, R6, R222, PT ;  /* 0x000000de0600720c */ /* 0x000fda0003f46270 */
[----:B------:R-:W-:Y:S05]  /*10f10*/  @!P2 BRA `(.L_x_9382) ;  /* 0x000000300054a947 */ /* 0x000fea0003800000 */
[----:B------:R-:W-:Y:S02]  /*10f20*/  VIADD R207, R0, 0x8 ;  /* 0x0000000800cf7836 */ /* 0x000fe40000000000 */
[----:B------:R-:W-:Y:S02]  /*10f30*/  IMAD.MOV.U32 R212, RZ, RZ, R7 ;  /* 0x000000ffffd47224 */ /* 0x000fe400078e0007 */
[----:B------:R-:W-:Y:S01]  /*10f40*/  IMAD.MOV.U32 R213, RZ, RZ, R3 ;  /* 0x000000ffffd57224 */ /* 0x000fe200078e0003 */
[----:B------:R-:W-:-:S07]  /*10f50*/  IADD3 R207, R207, R204, -R205 ;  /* 0x000000cccfcf7210 */ /* 0x000fce0007ffe8cd */
.L_x_9400:
[----:B------:R-:W-:Y:S01]  /*10f60*/  VIADD R16, R16, 0x1 ;  /* 0x0000000110107836 */ /* 0x000fe20000000000 */
[----:B------:R-:W-:Y:S05]  /*10f70*/  YIELD ;  /* 0x0000000000007946 */ /* 0x000fea0003800000 */
[----:B------:R-:W-:-:S04]  /*10f80*/  ISETP.NE.AND P2, PT, R16, 0x2, PT ;  /* 0x000000021000780c */ /* 0x000fc80003f45270 */
[----:B------:R-:W-:Y:S02]  /*10f90*/  SEL R3, RZ, 0x1, P2 ;  /* 0x00000001ff037807 */ /* 0x000fe40001000000 */
[----:B------:R-:W-:Y:S02]  /*10fa0*/  SEL R16, R16, RZ, P2 ;  /* 0x000000ff10107207 */ /* 0x000fe40001000000 */
[----:B------:R-:W-:Y:S01]  /*10fb0*/  LOP3.LUT R200, R200, R3, RZ, 0x3c, !PT ;  /* 0x00000003c8c87212 */ /* 0x000fe200078e3cff */
[----:B-1----:R-:W-:Y:S06]  /*10fc0*/  @!P0 BRA `(.L_x_9383) ;  /* 0x0000000000048947 */ /* 0x002fec0003800000 */
[----:B------:R-:W-:Y:S01]  /*10fd0*/  BPT.TRAP 0x1 ;  /* 0x000000040000795c */ /* 0x000fe20000300000 */
.L_x_9383:
[----:B------:R-:W-:Y:S01]  /*10fe0*/  IMAD R208, R16, 0x8, R17 ;  /* 0x0000000810d07824 */ /* 0x000fe200078e0211 */
[----:B------:R-:W-:-:S04]  /*10ff0*/  SHF.L.U32 R209, R200, 0x1f, RZ ;  /* 0x0000001fc8d17819 */ /* 0x000fc800000006ff */
[----:B------:R1:W2:Y:S01]  /*11000*/  SYNCS.PHASECHK.TRANS64.TRYWAIT P2, [R208+URZ+0x22830], R209 ;  /* 0x022830d1d00075a7 */ /* 0x0002a2000804017f */
[----:B------:R-:W-:Y:S05]  /*11010*/  @!P0 BRA `(.L_x_9384) ;  /* 0x0000000000048947 */ /* 0x000fea0003800000 */
[----:B------:R-:W-:Y:S01]  /*11020*/  BPT.TRAP 0x1 ;  /* 0x000000040000795c */ /* 0x000fe20000300000 */
.L_x_9384:
[----:B------:R-:W-:Y:S02]  /*11030*/  IMAD R10, R16, 0x300, R214 ;  /* 0x00000300100a7824 */ /* 0x000fe400078e02d6 */
[----:B------:R-:W-:Y:S01]  /*11040*/  IMAD.MOV.U32 R11, RZ, RZ, 0x40000040 ;  /* 0x40000040ff0b7424 */ /* 0x000fe200078e00ff */
[----:B--2---:R-:W-:Y:S06]  /*11050*/  @P2 BRA `(.L_x_9385) ;  /* 0x0000000000082947 */ /* 0x004fec0003800000 */
[----:B------:R-:W2:Y:S02]  /*11060*/  SYNCS.PHASECHK.TRANS64.TRYWAIT P2, [R208+URZ+0x22830], R209 ;  /* 0x022830d1d00075a7 */ /* 0x000ea4000804017f */
[----:B--2---:R-:W-:Y:S05]  /*11070*/  @!P2 BRA `(.L_x_9386) ;  /* 0x000000d000fca947 */ /* 0x004fea0003800000 */
.L_x_9385:
        /* <DEDUP_REMOVED lines=9> */
[----:B------:R-:W0:Y:S01]  /*11110*/  S2R R7, SR_TID.X ;  /* 0x0000000000077919 */ /* 0x000e220000002100 */
[----:B------:R-:W-:Y:S01]  /*11120*/  ISETP.GE.AND P2, PT, R225, 0x1, PT ;  /* 0x00000001e100780c */ /* 0x000fe20003f46270 */
[----:B------:R-:W-:-:S05]  /*11130*/  @!P1 VIADD R3, R208, 0x22840 ;  /* 0x00022840d0039836 */ /* 0x000fca0000000000 */
[----:B------:R-:W-:-:S04]  /*11140*/  @!P1 PRMT R3, RZ, 0x654, R3 ;  /* 0x00000654ff039816 */ /* 0x000fc80000000003 */
[----:B------:R-:W-:Y:S01]  /*11150*/  HGMMA.64x96x16.F32 R152, gdesc[UR4], RZ, !UPT, gsb0 ;  /* 0x01600000049879f0 */ /* 0x000fe2000c0008ff */
[----:B------:R-:W-:Y:S01]  /*11160*/  R2UR UR6, R210 ;  /* 0x00000000d20672ca */ /* 0x000fe200000e0000 */
[----:B------:R-:W-:Y:S01]  /*11170*/  VIADD R210, R10, 0x4 ;  /* 0x000000040ad27836 */ /* 0x000fe20000000000 */
[----:B------:R-:W-:Y:S01]  /*11180*/  R2UR UR7, R211 ;  /* 0x00000000d30772ca */ /* 0x000fe200000e0000 */
[----:B------:R-:W-:Y:S01]  /*11190*/  IMAD.MOV.U32 R211, RZ, RZ, 0x40000040 ;  /* 0x40000040ffd37424 */ /* 0x000fe200078e00ff */
[----:B------:R-:W-:Y:S01]  /*111a0*/  R2UR UR4, R20 ;  /* 0x00000000140472ca */ /* 0x000fe200000e0000 */
[----:B------:R-:W-:Y:S01]  /*111b0*/  VIADD R10, R10, 0x6 ;  /* 0x000000060a0a7836 */ /* 0x000fe20000000000 */
[----:B------:R-:W-:Y:S02]  /*111c0*/  R2UR UR5, R21 ;  /* 0x00000000150572ca */ /* 0x000fe400000e0000 */
[----:B0-----:R-:W-:Y:S01]  /*111d0*/  SHF.R.U32.HI R7, RZ, 0x7, R7 ;  /* 0x00000007ff077819 */ /* 0x001fe20000011607 */
        /* <DEDUP_REMOVED lines=11> */
[----:B------:R-:W-:Y:S01]  /*11290*/  IMAD R10, R6, -0x60, R204 ;  /* 0xffffffa0060a7824 */ /* 0x000fe200078e02cc */
[----:B------:R-:W-:Y:S02]  /*112a0*/  R2UR UR7, R11 ;  /* 0x000000000b0772ca */ /* 0x000fe400000e0000 */
[----:B------:R-:W-:Y:S02]  /*112b0*/  R2UR UR4, R12 ;  /* 0x000000000c0472ca */ /* 0x000fe400000e0000 */
[----:B------:R-:W-:Y:S02]  /*112c0*/  R2UR UR5, R13 ;  /* 0x000000000d0572ca */ /* 0x000fe400000e0000 */
[----:B------:R-:W-:Y:S02]  /*112d0*/  IADD3 R10, -R205, 0x1, R10 ;  /* 0x00000001cd0a7810 */ /* 0x000fe40007ffe10a */
[----:B------:R-:W-:-:S03]  /*112e0*/  IADD3 R11, -R7, 0xb, RZ ;  /* 0x0000000b070b7810 */ /* 0x000fc60007ffe1ff */
[----:B------:R-:W-:-:S04]  /*112f0*/  IMAD.IADD R10, R10, 0x1, -R201 ;  /* 0x000000010a0a7824 */ /* 0x000fc800078e0ac9 */
[----:B------:R-:W-:-:S04]  /*11300*/  VIADD R216, R10, UR48 ;  /* 0x000000300ad87c36 */ /* 0x000fc80008000000 */
[----:B------:R-:W-:Y:S01]  /*11310*/  IMAD.IADD R7, R0, 0x1, R216 ;  /* 0x0000000100077824 */ /* 0x000fe200078e02d8 */
[----:B------:R-:W-:Y:S02]  /*11320*/  WARPGROUP.DEPBAR.LE gsb0, 0x0 ;  /* 0x00008000000079c5 */ /* 0x000fe40000010000 */
[----:B------:R-:W-:-:S06]  /*11330*/  WARPGROUP.ARRIVE ;  /* 0x00000000000079c5 */ /* 0x000fcc0000000000 */
[----:B------:R-:W-:Y:S01]  /*11340*/  HGMMA.64x96x16.F32 R152, gdesc[UR4], R152, gsb0 ;  /* 0x01600000049879f0 */ /* 0x000fe20008000898 */
[----:B------:R-:W-:-:S06]  /*11350*/  ULOP3.LUT UR4, URZ, UR49, URZ, 0x33, !UPT ;  /* 0x000000313f047292 */ /* 0x000fcc000f8e333f */
[----:B------:R-:W-:Y:S01]  /*11360*/  VIADD R10, R10, UR4 ;  /* 0x000000040a0a7c36 */ /* 0x000fe20008000000 */
[----:B------:R-:W-:Y:S02]  /*11370*/  WARPGROUP.DEPBAR.LE gsb0, 0x0 ;  /* 0x00008000000079c5 */ /* 0x000fe40000010000 */
[----:B------:R0:W-:Y:S06]  /*11380*/  BAR.ARV R11, 0x100 ;  /* 0x0004000b0000751d */ /* 0x0001ec0000002000 */
[----:B------:R3:W-:Y:S02]  /*11390*/  @!P1 SYNCS.ARRIVE.TRANS64.RED.A1T0 RZ, [R3+URZ], RZ ;  /* 0x000000ff03ff99a7 */ /* 0x0007e4000810043f */
[----:B---3--:R-:W-:Y:S01]  /*113a0*/  IMAD.IADD R3, R0, 0x1, R10 ;  /* 0x0000000100037824 */ /* 0x008fe200078e020a */
[----:B0-----:R-:W-:Y:S06]  /*113b0*/  @!P2 BRA `(.L_x_9387) ;  /* 0x000000000058a947 */ /* 0x001fec0003800000 */
        /* <DEDUP_REMOVED lines=12> */
.L_x_9389:
[----:B------:R-:W-:-:S05]  /*11480*/  IMAD.U32 R218, RZ, RZ, UR43 ;  /* 0x0000002bffda7e24 */ /* 0x000fca000f8e00ff */
[----:B------:R-:W-:-:S13]  /*11490*/  ISETP.NE.AND P2, PT, R218, 0x1, PT ;  /* 0x00000001da00780c */ /* 0x000fda0003f45270 */
[----:B------:R-:W0:Y:S02]  /*114a0*/  @P2 LDC.64 R210, c[0x0][0x9e8] ;  /* 0x00027a00ffd22b82 */ /* 0x000e240000000a00 */
[----:B0-----:R-:W-:-:S05]  /*114b0*/  @P2 IMAD.HI.U32 R210, R217, R210, RZ ;  /* 0x000000d2d9d22227 */ /* 0x001fca00078e00ff */
[----:B------:R-:W-:-:S07]  /*114c0*/  @P2 SHF.R.U32.HI R217, RZ, R211, R210 ;  /* 0x000000d3ffd92219 */ /* 0x000fce00000116d2 */
.L_x_9390:
[----:B------:R-:W-:Y:S05]  /*114d0*/  BSYNC B0 ;  /* 0x0000000000007941 */ /* 0x000fea0003800000 */
.L_x_9388:
[----:B------:R-:W-:-:S04]  /*114e0*/  IMAD R210, R6, -0x60, -R201 ;  /* 0xffffffa006d27824 */ /* 0x000fc800078e0ac9 */
[----:B------:R-:W-:-:S05]  /*114f0*/  IMAD R210, R217, R218, R210 ;  /* 0x000000dad9d27224 */ /* 0x000fca00078e02d2 */
[----:B------:R-:W-:Y:S02]  /*11500*/  VIMNMX R3, R3, R210, !PT ;  /* 0x000000d203037248 */ /* 0x000fe40007fe0100 */
[----:B------:R-:W-:-:S07]  /*11510*/  VIADDMNMX R7, R210, R218, R7, PT ;  /* 0x000000dad2077246 */ /* 0x000fce0003800107 */
.L_x_9387:
        /* <DEDUP_REMOVED lines=154> */
.L_x_9393:
[----:B------:R-:W-:Y:S02]  /*11ec0*/  IMAD.U32 R3, RZ, RZ, UR43 ;  /* 0x0000002bff037e24 */ /* 0x000fe4000f8e00ff */
[----:B------:R-:W-:-:S03]  /*11ed0*/  IMAD.MOV.U32 R7, RZ, RZ, R207 ;  /* 0x000000ffff077224 */ /* 0x000fc600078e00cf */
[----:B------:R-:W-:-:S13]  /*11ee0*/  ISETP.NE.AND P6, PT, R3, 0x1, PT ;  /* 0x000000010300780c */ /* 0x000fda0003fc5270 */
[----:B------:R-:W0:Y:S02]  /*11ef0*/  @P6 LDC.64 R156, c[0x0][0x9e8] ;  /* 0x00027a00ff9c6b82 */ /* 0x000e240000000a00 */
[----:B0-----:R-:W-:-:S05]  /*11f00*/  @P6 IMAD.HI.U32 R156, R207, R156, RZ ;  /* 0x0000009ccf9c6227 */ /* 0x001fca00078e00ff */
[----:B------:R-:W-:-:S07]  /*11f10*/  @P6 SHF.R.U32.HI R7, RZ, R157, R156 ;  /* 0x0000009dff076219 */ /* 0x000fce000001169c */
.L_x_9394:
[----:B------:R-:W-:Y:S05]  /*11f20*/  BSYNC B0 ;  /* 0x0000000000007941 */ /* 0x000fea0003800000 */
.L_x_9392:
[----:B------:R-:W-:-:S04]  /*11f30*/  IMAD.IADD R210, R210, 0x1, -R201 ;  /* 0x00000001d2d27824 */ /* 0x000fc800078e0ac9 */
[----:B------:R-:W-:-:S05]  /*11f40*/  IMAD R210, R7, R3, R210 ;  /* 0x0000000307d27224 */ /* 0x000fca00078e02d2 */
[----:B------:R-:W-:Y:S02]  /*11f50*/  VIADDMNMX R216, R210, R3, R216, PT ;  /* 0x00000003d2d87246 */ /* 0x000fe400038001d8 */
[----:B------:R-:W-:-:S07]  /*11f60*/  VIMNMX R10, R10, R210, !PT ;  /* 0x000000d20a0a7248 */ /* 0x000fce0007fe0100 */
.L_x_9391:
        /* <DEDUP_REMOVED lines=59> */
[----:B------:R-:W-:Y:S01]  /*12320*/  ISETP.GT.AND P3, PT, R10, 0x50, !P3 ;  /* 0x000000500a00780c */ /* 0x000fe20005f64270 */
[----:B------:R-:W0:Y:S01]  /*12330*/  SHFL.BFLY PT, R7, R3, 0x2, 0x1f ;  /* 0x0c401f0003077f89 */ /* 0x000e2200000e0000 */
[----:B------:R-:W-:-:S02]  /*12340*/  FSEL R171, R171, -INF , !P2 ;  /* 0xff800000abab7808 */ /* 0x000fc40005000000 */
[----:B------:R-:W-:Y:S02]  /*12350*/  ISETP.GT.AND P2, PT, R10, 0x28, !P6 ;  /* 0x000000280a00780c */ /* 0x000fe40007744270 */
[----:B------:R-:W-:Y:S02]  /*12360*/  LOP3.LUT P6, RZ, R2, 0x80000, RZ, 0xc0, !PT ;  /* 0x0008000002ff7812 */ /* 0x000fe400078cc0ff */
[----:B------:R-:W-:Y:S02]  /*12370*/  ISETP.LT.OR P2, PT, R216, 0x29, P2 ;  /* 0x00000029d800780c */ /* 0x000fe40001741670 */
[----:B------:R-:W-:Y:S02]  /*12380*/  ISETP.GT.AND P4, PT, R10, 0x51, !P4 ;  /* 0x000000510a00780c */ /* 0x000fe40006784270 */
[----:B------:R-:W-:Y:S02]  /*12390*/  FSEL R174, R174, -INF , !P2 ;  /* 0xff800000aeae7808 */ /* 0x000fe40005000000 */
[----:B------:R-:W-:-:S02]  /*123a0*/  LOP3.LUT P2, RZ, R2, 0x1000, RZ, 0xc0, !PT ;  /* 0x0000100002ff7812 */ /* 0x000fc4000784c0ff */
[C---:B------:R-:W-:Y:S02]  /*123b0*/  ISETP.GT.AND P5, PT, R10.reuse, 0x58, !P5 ;  /* 0x000000580a00780c */ /* 0x040fe40006fa4270 */
[----:B------:R-:W-:Y:S02]  /*123c0*/  ISETP.GT.AND P2, PT, R10, 0x29, !P2 ;  /* 0x000000290a00780c */ /* 0x000fe40005744270 */
[C---:B------:R-:W-:Y:S02]  /*123d0*/  ISETP.LT.OR P3, PT, R216.reuse, 0x51, P3 ;  /* 0x00000051d800780c */ /* 0x040fe40001f61670 */
[----:B------:R-:W-:Y:S02]  /*123e0*/  ISETP.LT.OR P2, PT, R216, 0x2a, P2 ;  /* 0x0000002ad800780c */ /* 0x000fe40001741670 */
[----:B------:R-:W-:Y:S02]  /*123f0*/  FSEL R194, R194, -INF , !P3 ;  /* 0xff800000c2c27808 */ /* 0x000fe40005800000 */
[----:B------:R-:W-:-:S02]  /*12400*/  FSEL R175, R175, -INF , !P2 ;  /* 0xff800000afaf7808 */ /* 0x000fc40005000000 */
[----:B------:R-:W-:Y:S02]  /*12410*/  LOP3.LUT P2, RZ, R2, 0x800, RZ, 0xc0, !PT ;  /* 0x0000080002ff7812 */ /* 0x000fe4000784c0ff */
[----:B0-----:R-:W-:Y:S02]  /*12420*/  FMNMX.FTZ R3, R3, R7, !PT ;  /* 0x0000000703037209 */ /* 0x001fe40007810000 */
[----:B------:R-:W-:Y:S02]  /*12430*/  ISETP.GT.AND P2, PT, R10, 0x30, !P2 ;  /* 0x000000300a00780c */ /* 0x000fe40005744270 */
[C---:B------:R-:W-:Y:S02]  /*12440*/  ISETP.LT.OR P4, PT, R216.reuse, 0x52, P4 ;  /* 0x00000052d800780c */ /* 0x040fe40002781670 */
[C---:B------:R-:W-:Y:S02]  /*12450*/  ISETP.LT.OR P2, PT, R216.reuse, 0x31, P2 ;  /* 0x00000031d800780c */ /* 0x040fe40001741670 */
[----:B------:R-:W-:-:S02]  /*12460*/  ISETP.LT.OR P5, PT, R216, 0x59, P5 ;  /* 0x00000059d800780c */ /* 0x000fc40002fa1670 */
[----:B------:R-:W-:Y:S02]  /*12470*/  FSEL R178, R178, -INF , !P2 ;  /* 0xff800000b2b27808 */ /* 0x000fe40005000000 */
[----:B------:R-:W-:Y:S02]  /*12480*/  LOP3.LUT P2, RZ, R2, 0x400, RZ, 0xc0, !PT ;  /* 0x0000040002ff7812 */ /* 0x000fe4000784c0ff */
[----:B------:R-:W-:Y:S02]  /*12490*/  FSEL R195, R195, -INF , !P4 ;  /* 0xff800000c3c37808 */ /* 0x000fe40006000000 */
[----:B------:R-:W-:Y:S02]  /*124a0*/  ISETP.GT.AND P2, PT, R10, 0x31, !P2 ;  /* 0x000000310a00780c */ /* 0x000fe40005744270 */
[----:B------:R-:W-:Y:S02]  /*124b0*/  FSEL R198, R198, -INF , !P5 ;  /* 0xff800000c6c67808 */ /* 0x000fe40006800000 */
        /* <DEDUP_REMOVED lines=26> */
[----:B------:R-:W-:Y:S02]  /*12660*/  ISETP.GT.AND P2, PT, R10, RZ, !P6 ;  /* 0x000000ff0a00720c */ /* 0x000fe40007744270 */
[----:B------:R-:W-:Y:S02]  /*12670*/  LOP3.LUT P6, RZ, R2, 0x1, RZ, 0xc0, !PT ;  /* 0x0000000102ff7812 */ /* 0x000fe400078cc0ff */
[----:B------:R-:W-:-:S04]  /*12680*/  ISETP.LT.OR P2, PT, R216, 0x1, P2 ;  /* 0x00000001d800780c */ /* 0x000fc80001741670 */
[----:B------:R-:W-:Y:S02]  /*12690*/  FSEL R154, R154, -INF , !P2 ;  /* 0xff8000009a9a7808 */ /* 0x000fe40005000000 */
[----:B------:R-:W-:Y:S02]  /*126a0*/  ISETP.GT.AND P2, PT, R10, 0x59, !P6 ;  /* 0x000000590a00780c */ /* 0x000fe40007744270 */
[----:B------:R-:W-:Y:S01]  /*126b0*/  FMNMX.FTZ R7, R154, R212, !PT ;  /* 0x000000d49a077209 */ /* 0x000fe20007810000 */
[----:B------:R-:W0:Y:S01]  /*126c0*/  SHFL.BFLY PT, R10, R3, 0x1, 0x1f ;  /* 0x0c201f00030a7f89 */ /* 0x000e2200000e0000 */
[----:B------:R-:W-:Y:S02]  /*126d0*/  ISETP.LT.OR P2, PT, R216, 0x5a, P2 ;  /* 0x0000005ad800780c */ /* 0x000fe40001741670 */
[----:B------:R-:W-:Y:S02]  /*126e0*/  FMNMX.FTZ R7, R155, R7, !PT ;  /* 0x000000079b077209 */ /* 0x000fe40007810000 */
[----:B------:R-:W-:-:S02]  /*126f0*/  FSEL R199, R199, -INF , !P2 ;  /* 0xff800000c7c77808 */ /* 0x000fc40005000000 */
[----:B------:R-:W-:-:S04]  /*12700*/  FMNMX.FTZ R7, R158, R7, !PT ;  /* 0x000000079e077209 */ /* 0x000fc80007810000 */
[----:B------:R-:W-:-:S04]  /*12710*/  FMNMX.FTZ R7, R159, R7, !PT ;  /* 0x000000079f077209 */ /* 0x000fc80007810000 */
[----:B------:R-:W-:-:S04]  /*12720*/  FMNMX.FTZ R7, R162, R7, !PT ;  /* 0x00000007a2077209 */ /* 0x000fc80007810000 */
[----:B------:R-:W-:-:S04]  /*12730*/  FMNMX.FTZ R7, R163, R7, !PT ;  /* 0x00000007a3077209 */ /* 0x000fc80007810000 */
[----:B------:R-:W-:Y:S02]  /*12740*/  FMNMX.FTZ R7, R166, R7, !PT ;  /* 0x00000007a6077209 */ /* 0x000fe40007810000 */
[----:B0-----:R-:W-:Y:S02]  /*12750*/  FMNMX.FTZ R3, R3, R10, !PT ;  /* 0x0000000a03037209 */ /* 0x001fe40007810000 */
[----:B------:R-:W-:Y:S02]  /*12760*/  FMNMX.FTZ R7, R167, R7, !PT ;  /* 0x00000007a7077209 */ /* 0x000fe40007810000 */
[----:B------:R-:W-:Y:S02]  /*12770*/  FSETP.NEU.FTZ.AND P3, PT, R3, -INF , PT ;  /* 0xff8000000300780b */ /* 0x000fe40003f7d000 */
        /* <DEDUP_REMOVED lines=10> */
[----:B------:R-:W-:Y:S02]  /*12820*/  FSEL R10, R3, RZ, P3 ;  /* 0x000000ff030a7208 */ /* 0x000fe40001800000 */
[----:B------:R-:W-:-:S03]  /*12830*/  FMNMX.FTZ R156, R190, R7, !PT ;  /* 0x00000007be9c7209 */ /* 0x000fc60007810000 */
[----:B------:R-:W-:Y:S01]  /*12840*/  FADD.FTZ R7, -R10, R213 ;  /* 0x000000d50a077221 */ /* 0x000fe20000010100 */
[----:B------:R-:W-:Y:S01]  /*12850*/  FMNMX.FTZ R157, R191, R156, !PT ;  /* 0x0000009cbf9d7209 */ /* 0x000fe20007810000 */
[----:B------:R-:W-:-:S03]  /*12860*/  IMAD.U32 R10, RZ, RZ, UR42 ;  /* 0x0000002aff0a7e24 */ /* 0x000fc6000f8e00ff */
[----:B------:R-:W-:Y:S01]  /*12870*/  FMNMX.FTZ R156, R194, R157, !PT ;  /* 0x0000009dc29c7209 */ /* 0x000fe20007810000 */
[-C--:B------:R-:W-:Y:S01]  /*12880*/  FMUL.FTZ R157, R3, R10.reuse ;  /* 0x0000000a039d7220 */ /* 0x080fe20000410000 */
[----:B------:R-:W-:Y:S02]  /*12890*/  FMUL.FTZ R7, R7, R10 ;  /* 0x0000000a07077220 */ /* 0x000fe40000410000 */
[----:B------:R-:W-:Y:S02]  /*128a0*/  FMNMX.FTZ R156, R195, R156, !PT ;  /* 0x0000009cc39c7209 */ /* 0x000fe40007810000 */
[----:B------:R-:W-:Y:S02]  /*128b0*/  FSEL R157, R157, RZ, P3 ;  /* 0x000000ff9d9d7208 */ /* 0x000fe40001800000 */
[----:B------:R-:W-:-:S03]  /*128c0*/  FMNMX.FTZ R156, R198, R156, !PT ;  /* 0x0000009cc69c7209 */ /* 0x000fc60007810000 */
[--C-:B------:R-:W-:Y:S01]  /*128d0*/  FFMA.FTZ R152, R152, R10, -R157.reuse ;  /* 0x0000000a98987223 */ /* 0x100fe2000001089d */
[----:B------:R-:W-:Y:S01]  /*128e0*/  FMNMX.FTZ R156, R199, R156, !PT ;  /* 0x0000009cc79c7209 */ /* 0x000fe20007810000 */
        /* <DEDUP_REMOVED lines=24> */
[----:B------:R-:W0:Y:S07]  /*12a70*/  SHFL.BFLY PT, R197, R156, 0x2, 0x1f ;  /* 0x0c401f009cc57f89 */ /* 0x000e2e00000e0000 */
[----:B------:R-:W-:Y:S08]  /*12a80*/  MUFU.EX2 R153, R153 ;  /* 0x0000009900997308 */ /* 0x000ff00000000800 */
[----:B------:R-:W-:Y:S08]  /*12a90*/  MUFU.EX2 R211, R211 ;  /* 0x000000d300d37308 */ /* 0x000ff00000000800 */
[----:B------:R-:W-:Y:S01]  /*12aa0*/  MUFU.EX2 R217, R217 ;  /* 0x000000d900d97308 */ /* 0x000fe20000000800 */
[----:B0-----:R-:W-:-:S05]  /*12ab0*/  FMNMX.FTZ R156, R156, R197, !PT ;  /* 0x000000c59c9c7209 */ /* 0x001fca0007810000 */
[----:B------:R-:W0:Y:S02]  /*12ac0*/  SHFL.BFLY PT, R210, R156, 0x1, 0x1f ;  /* 0x0c201f009cd27f89 */ /* 0x000e2400000e0000 */
[----:B------:R-:W-:Y:S08]  /*12ad0*/  MUFU.EX2 R197, R192 ;  /* 0x000000c000c57308 */ /* 0x000ff00000000800 */
[----:B------:R0:W3:Y:S08]  /*12ae0*/  MUFU.EX2 R192, R7 ;  /* 0x0000000700c07308 */ /* 0x0000f00000000800 */
[----:B------:R-:W4:Y:S01]  /*12af0*/  MUFU.EX2 R160, R160 ;  /* 0x000000a000a07308 */ /* 0x000f220000000800 */
[----:B0-----:R-:W-:-:S07]  /*12b00*/  FMNMX.FTZ R7, R156, R210, !PT ;  /* 0x000000d29c077209 */ /* 0x001fce0007810000 */
[----:B------:R-:W0:Y:S01]  /*12b10*/  MUFU.EX2 R161, R161 ;  /* 0x000000a100a17308 */ /* 0x000e220000000800 */
[----:B---3--:R-:W-:Y:S01]  /*12b20*/  FFMA.FTZ R5, R192, R5, R152 ;  /* 0x00000005c0057223 */ /* 0x008fe20000010098 */
[C---:B------:R-:W-:Y:S01]  /*12b30*/  FSETP.NEU.FTZ.AND P2, PT, R7.reuse, -INF , PT ;  /* 0xff8000000700780b */ /* 0x040fe20003f5d000 */
[----:B------:R-:W-:Y:S01]  /*12b40*/  FMUL.FTZ R213, R7, R10 ;  /* 0x0000000a07d57220 */ /* 0x000fe20000410000 */
[C---:B------:R-:W-:Y:S01]  /*12b50*/  F2FP.F16.F32.PACK_AB R152, R153.reuse, R152 ;  /* 0x000000989998723e */ /* 0x040fe200000000ff */
[----:B------:R-:W-:Y:S01]  /*12b60*/  FADD.FTZ R5, R153, R5 ;  /* 0x0000000599057221 */ /* 0x000fe20000010000 */
[-C--:B------:R-:W-:Y:S01]  /*12b70*/  FMUL.FTZ R24, R24, R192.reuse ;  /* 0x000000c018187220 */ /* 0x080fe20000410000 */
[-C--:B------:R-:W-:Y:S01]  /*12b80*/  FMUL.FTZ R25, R25, R192.reuse ;  /* 0x000000c019197220 */ /* 0x080fe20000410000 */
[----:B------:R-:W3:Y:S01]  /*12b90*/  MUFU.EX2 R164, R164 ;  /* 0x000000a400a47308 */ /* 0x000ee20000000800 */
[----:B------:R-:W-:Y:S01]  /*12ba0*/  FADD.FTZ R5, R211, R5 ;  /* 0x00000005d3057221 */ /* 0x000fe20000010000 */
[----:B------:R-:W-:Y:S01]  /*12bb0*/  FSEL R213, R213, RZ, P2 ;  /* 0x000000ffd5d57208 */ /* 0x000fe20001000000 */
[-C--:B------:R-:W-:Y:S01]  /*12bc0*/  FMUL.FTZ R28, R28, R192.reuse ;  /* 0x000000c01c1c7220 */ /* 0x080fe20000410000 */
[-C--:B------:R-:W-:Y:S01]  /*12bd0*/  FMUL.FTZ R29, R29, R192.reuse ;  /* 0x000000c01d1d7220 */ /* 0x080fe20000410000 */
[----:B------:R-:W-:Y:S01]  /*12be0*/  FADD.FTZ R5, R217, R5 ;  /* 0x00000005d9057221 */ /* 0x000fe20000010000 */
[----:B------:R-:W-:Y:S01]  /*12bf0*/  FMUL.FTZ R32, R32, R192 ;  /* 0x000000c020207220 */ /* 0x000fe20000410000 */
[-C--:B------:R-:W-:Y:S01]  /*12c00*/  FFMA.FTZ R155, R155, R10.reuse, -R213 ;  /* 0x0000000a9b9b7223 */ /* 0x080fe200000108d5 */
[----:B------:R-:W5:Y:S01]  /*12c10*/  MUFU.EX2 R165, R165 ;  /* 0x000000a500a57308 */ /* 0x000f620000000800 */
[----:B----4-:R-:W-:Y:S01]  /*12c20*/  FADD.FTZ R156, R160, R5 ;  /* 0x00000005a09c7221 */ /* 0x010fe20000010000 */
[-CC-:B------:R-:W-:Y:S01]  /*12c30*/  FFMA.FTZ R158, R158, R10.reuse, -R213.reuse ;  /* 0x0000000a9e9e7223 */ /* 0x180fe200000108d5 */
[-CC-:B------:R-:W-:Y:S01]  /*12c40*/  FFMA.FTZ R162, R162, R10.reuse, -R213.reuse ;  /* 0x0000000aa2a27223 */ /* 0x180fe200000108d5 */
[--C-:B------:R-:W-:Y:S01]  /*12c50*/  FFMA.FTZ R154, R154, R10, -R213.reuse ;  /* 0x0000000a9a9a7223 */ /* 0x100fe200000108d5 */
[C---:B0-----:R-:W-:Y:S01]  /*12c60*/  FADD.FTZ R5, R161.reuse, R156 ;  /* 0x0000009ca1057221 */ /* 0x041fe20000010000 */
[----:B------:R-:W-:Y:S01]  /*12c70*/  F2FP.F16.F32.PACK_AB R156, R161, R160 ;  /* 0x000000a0a19c723e */ /* 0x000fe200000000ff */
[-C--:B------:R-:W-:Y:S01]  /*12c80*/  FFMA.FTZ R159, R159, R10.reuse, -R213 ;  /* 0x0000000a9f9f7223 */ /* 0x080fe200000108d5 */
[----:B------:R-:W0:Y:S01]  /*12c90*/  MUFU.EX2 R168, R168 ;  /* 0x000000a800a87308 */ /* 0x000e220000000800 */
[----:B---3--:R-:W-:Y:S01]  /*12ca0*/  FADD.FTZ R216, R164, R5 ;  /* 0x00000005a4d87221 */ /* 0x008fe20000010000 */
        /* <DEDUP_REMOVED lines=8> */
[-CC-:B------:R-:W-:Y:S01]  /*12d30*/  FFMA.FTZ R175, R175, R10.reuse, -R213.reuse ;  /* 0x0000000aafaf7223 */ /* 0x180fe200000108d5 */
[-CC-:B------:R-:W-:Y:S01]  /*12d40*/  FFMA.FTZ R178, R178, R10.reuse, -R213.reuse ;  /* 0x0000000ab2b27223 */ /* 0x180fe200000108d5 */
[-CC-:B------:R-:W-:Y:S01]  /*12d50*/  FFMA.FTZ R179, R179, R10.reuse, -R213.reuse ;  /* 0x0000000ab3b37223 */ /* 0x180fe200000108d5 */
[-CC-:B------:R-:W-:Y:S01]  /*12d60*/  FFMA.FTZ R182, R182, R10.reuse, -R213.reuse ;  /* 0x0000000ab6b67223 */ /* 0x180fe200000108d5 */
[-CC-:B------:R-:W-:Y:S01]  /*12d70*/  FFMA.FTZ R183, R183, R10.reuse, -R213.reuse ;  /* 0x0000000ab7b77223 */ /* 0x180fe200000108d5 */
[-C--:B------:R-:W-:Y:S01]  /*12d80*/  FFMA.FTZ R186, R186, R10.reuse, -R213 ;  /* 0x0000000ababa7223 */ /* 0x080fe200000108d5 */
[----:B------:R-:W4:Y:S01]  /*12d90*/  MUFU.EX2 R172, R172 ;  /* 0x000000ac00ac7308 */ /* 0x000f220000000800 */
[----:B0-----:R-:W-:Y:S01]  /*12da0*/  FADD.FTZ R160, R168, R5 ;  /* 0x00000005a8a07221 */ /* 0x001fe20000010000 */
[-CC-:B------:R-:W-:Y:S01]  /*12db0*/  FFMA.FTZ R187, R187, R10.reuse, -R213.reuse ;  /* 0x0000000abbbb7223 */ /* 0x180fe200000108d5 */
[-CC-:B------:R-:W-:Y:S01]  /*12dc0*/  FFMA.FTZ R190, R190, R10.reuse, -R213.reuse ;  /* 0x0000000abebe7223 */ /* 0x180fe200000108d5 */
[-CC-:B------:R-:W-:Y:S01]  /*12dd0*/  FFMA.FTZ R191, R191, R10.reuse, -R213.reuse ;  /* 0x0000000abfbf7223 */ /* 0x180fe200000108d5 */
[-CC-:B------:R-:W-:Y:S01]  /*12de0*/  FFMA.FTZ R194, R194, R10.reuse, -R213.reuse ;  /* 0x0000000ac2c27223 */ /* 0x180fe200000108d5 */
[-CC-:B------:R-:W-:Y:S01]  /*12df0*/  FFMA.FTZ R195, R195, R10.reuse, -R213.reuse ;  /* 0x0000000ac3c37223 */ /* 0x180fe200000108d5 */
[--C-:B------:R-:W-:Y:S01]  /*12e00*/  FFMA.FTZ R198, R198, R10, -R213.reuse ;  /* 0x0000000ac6c67223 */ /* 0x100fe200000108d5 */
[----:B------:R-:W0:Y:S01]  /*12e10*/  MUFU.EX2 R173, R173 ;  /* 0x000000ad00ad7308 */ /* 0x000e220000000800 */
[C---:B---3--:R-:W-:Y:S01]  /*12e20*/  FADD.FTZ R5, R169.reuse, R160 ;  /* 0x000000a0a9057221 */ /* 0x048fe20000010000 */
[----:B------:R-:W-:Y:S01]  /*12e30*/  F2FP.F16.F32.PACK_AB R160, R169, R168 ;  /* 0x000000a8a9a0723e */ /* 0x000fe200000000ff */
[----:B------:R-:W-:Y:S01]  /*12e40*/  FFMA.FTZ R199, R199, R10, -R213 ;  /* 0x0000000ac7c77223 */ /* 0x000fe200000108d5 */
        /* <DEDUP_REMOVED lines=38> */
[----:B----4-:R-:W-:Y:S01]  /*130b0*/  FADD.FTZ R164, R172, R5 ;  /* 0x00000005aca47221 */ /* 0x010fe20000010000 */
[-C--:B------:R-:W-:Y:S01]  /*130c0*/  FMUL.FTZ R97, R97, R192.reuse ;  /* 0x000000c061617220 */ /* 0x080fe20000410000 */
[-C--:B------:R-:W-:Y:S01]  /*130d0*/  FMUL.FTZ R100, R100, R192.reuse ;  /* 0x000000c064647220 */ /* 0x080fe20000410000 */
[-C--:B------:R-:W-:Y:S01]  /*130e0*/  FMUL.FTZ R101, R101, R192.reuse ;  /* 0x000000c065657220 */ /* 0x080fe20000410000 */
[----:B0-----:R-:W-:Y:S01]  /*130f0*/  FADD.FTZ R5, R173, R164 ;  /* 0x000000a4ad057221 */ /* 0x001fe20000010000 */
[-C--:B------:R-:W-:Y:S01]  /*13100*/  FMUL.FTZ R104, R104, R192.reuse ;  /* 0x000000c068687220 */ /* 0x080fe20000410000 */
[----:B------:R-:W0:Y:S01]  /*13110*/  MUFU.EX2 R181, R181 ;  /* 0x000000b500b57308 */ /* 0x000e220000000800 */
[-C--:B------:R-:W-:Y:S01]  /*13120*/  FMUL.FTZ R105, R105, R192.reuse ;  /* 0x000000c069697220 */ /* 0x080fe20000410000 */
[----:B---3--:R-:W-:Y:S01]  /*13130*/  FADD.FTZ R164, R176, R5 ;  /* 0x00000005b0a47221 */ /* 0x008fe20000010000 */
[-C--:B------:R-:W-:Y:S01]  /*13140*/  FMUL.FTZ R108, R108, R192.reuse ;  /* 0x000000c06c6c7220 */ /* 0x080fe20000410000 */
[-C--:B------:R-:W-:Y:S01]  /*13150*/  FMUL.FTZ R109, R109, R192.reuse ;  /* 0x000000c06d6d7220 */ /* 0x080fe20000410000 */
[----:B------:R-:W-:Y:S01]  /*13160*/  FMUL.FTZ R112, R112, R192 ;  /* 0x000000c070707220 */ /* 0x000fe20000410000 */
[C---:B-----5:R-:W-:Y:S01]  /*13170*/  FADD.FTZ R5, R177.reuse, R164 ;  /* 0x000000a4b1057221 */ /* 0x060fe20000010000 */
[----:B------:R-:W-:Y:S01]  /*13180*/  F2FP.F16.F32.PACK_AB R164, R177, R176 ;  /* 0x000000b0b1a4723e */ /* 0x000fe200000000ff */
        /* <DEDUP_REMOVED lines=25> */
[C---:B--2---:R-:W-:Y:S01]  /*13320*/  FADD.FTZ R5, R185.reuse, R168 ;  /* 0x000000a8b9057221 */ /* 0x044fe20000010000 */
[----:B------:R-:W-:Y:S01]  /*13330*/  F2FP.F16.F32.PACK_AB R168, R185, R184 ;  /* 0x000000b8b9a8723e */ /* 0x000fe200000000ff */
[----:B------:R-:W-:-:S05]  /*13340*/  FMUL.FTZ R149, R149, R192 ;  /* 0x000000c095957220 */ /* 0x000fca0000410000 */
[----:B------:R-:W2:Y:S08]  /*13350*/  MUFU.EX2 R193, R193 ;  /* 0x000000c100c17308 */ /* 0x000eb00000000800 */
[----:B------:R3:W-:Y:S08]  /*13360*/  MUFU.EX2 R161, R162 ;  /* 0x000000a200a17308 */ /* 0x0007f00000000800 */
[----:B------:R-:W4:Y:S01]  /*13370*/  MUFU.EX2 R196, R196 ;  /* 0x000000c400c47308 */ /* 0x000f220000000800 */
[----:B---3--:R-:W-:Y:S01]  /*13380*/  F2FP.F16.F32.PACK_AB R162, R173, R172 ;  /* 0x000000acada2723e */ /* 0x008fe200000000ff */
[----:B0-----:R-:W-:Y:S01]  /*13390*/  FADD.FTZ R172, R188, R5 ;  /* 0x00000005bcac7221 */ /* 0x001fe20000010000 */
[----:B------:R-:W-:-:S03]  /*133a0*/  FSEL R5, R7, RZ, P2 ;  /* 0x000000ff07057208 */ /* 0x000fc60001000000 */
[----:B-1----:R-:W-:Y:S02]  /*133b0*/  FADD.FTZ R172, R189, R172 ;  /* 0x000000acbdac7221 */ /* 0x002fe40000010000 */
[----:B------:R0:W-:Y:S02]  /*133c0*/  MUFU.EX2 R210, R154 ;  /* 0x0000009a00d27308 */ /* 0x0001e40000000800 */
[----:B------:R-:W-:-:S04]  /*133d0*/  FADD.FTZ R172, R197, R172 ;  /* 0x000000acc5ac7221 */ /* 0x000fc80000010000 */
[C---:B--2---:R-:W-:Y:S01]  /*133e0*/  FADD.FTZ R177, R193.reuse, R172 ;  /* 0x000000acc1b17221 */ /* 0x044fe20000010000 */
[----:B------:R-:W-:Y:S01]  /*133f0*/  F2FP.F16.F32.PACK_AB R172, R193, R197 ;  /* 0x000000c5c1ac723e */ /* 0x000fe200000000ff */
[----:B------:R-:W-:Y:S01]  /*13400*/  MUFU.EX2 R159, R159 ;  /* 0x0000009f009f7308 */ /* 0x000fe20000000800 */
[----:B0-----:R-:W-:Y:S01]  /*13410*/  F2FP.F16.F32.PACK_AB R154, R217, R211 ;  /* 0x000000d3d99a723e */ /* 0x001fe200000000ff */
[----:B----4-:R-:W-:Y:S01]  /*13420*/  FADD.FTZ R184, R196, R177 ;  /* 0x000000b1c4b87221 */ /* 0x010fe20000010000 */
[----:B------:R-:W-:-:S04]  /*13430*/  FADD.FTZ R177, -R5, R212 ;  /* 0x000000d405b17221 */ /* 0x000fc80000010100 */
[----:B------:R-:W-:Y:S01]  /*13440*/  FMUL.FTZ R177, R177, R10 ;  /* 0x0000000ab1b17220 */ /* 0x000fe20000410000 */
[----:B------:R-:W-:Y:S08]  /*13450*/  MUFU.EX2 R163, R163 ;  /* 0x000000a300a37308 */ /* 0x000ff00000000800 */
[----:B------:R-:W0:Y:S08]  /*13460*/  MUFU.EX2 R177, R177 ;  /* 0x000000b100b17308 */ /* 0x000e300000000800 */
[----:B------:R1:W-:Y:S08]  /*13470*/  MUFU.EX2 R165, R166 ;  /* 0x000000a600a57308 */ /* 0x0003f00000000800 */
[----:B------:R-:W2:Y:S01]  /*13480*/  MUFU.EX2 R167, R167 ;  /* 0x000000a700a77308 */ /* 0x000ea20000000800 */
[----:B0-----:R-:W-:Y:S01]  /*13490*/  FFMA.FTZ R4, R177, R4, R210 ;  /* 0x00000004b1047223 */ /* 0x001fe200000100d2 */
[----:B-1----:R-:W-:Y:S01]  /*134a0*/  F2FP.F16.F32.PACK_AB R166, R181, R180 ;  /* 0x000000b4b5a6723e */ /* 0x002fe200000000ff */
[-C--:B------:R-:W-:Y:S01]  /*134b0*/  FMUL.FTZ R26, R26, R177.reuse ;  /* 0x000000b11a1a7220 */ /* 0x080fe20000410000 */
[-C--:B------:R-:W-:Y:S01]  /*134c0*/  FMUL.FTZ R27, R27, R177.reuse ;  /* 0x000000b11b1b7220 */ /* 0x080fe20000410000 */
[C---:B------:R-:W-:Y:S01]  /*134d0*/  FADD.FTZ R4, R153.reuse, R4 ;  /* 0x0000000499047221 */ /* 0x040fe20000010000 */
[----:B------:R-:W-:Y:S01]  /*134e0*/  F2FP.F16.F32.PACK_AB R153, R153, R210 ;  /* 0x000000d29999723e */ /* 0x000fe200000000ff */
[----:B------:R-:W-:Y:S01]  /*134f0*/  FMUL.FTZ R30, R30, R177 ;  /* 0x000000b11e1e7220 */ /* 0x000fe20000410000 */
[----:B------:R-:W0:Y:S01]  /*13500*/  MUFU.EX2 R157, R157 ;  /* 0x0000009d009d7308 */ /* 0x000e220000000800 */
[----:B------:R-:W-:Y:S01]  /*13510*/  FADD.FTZ R4, R155, R4 ;  /* 0x000000049b047221 */ /* 0x000fe20000010000 */
[----:B------:R-:W-:Y:S01]  /*13520*/  F2FP.F16.F32.PACK_AB R155, R159, R155 ;  /* 0x0000009b9f9b723e */ /* 0x000fe200000000ff */
[-C--:B------:R-:W-:Y:S01]  /*13530*/  FMUL.FTZ R31, R31, R177.reuse ;  /* 0x000000b11f1f7220 */ /* 0x080fe20000410000 */
[-C--:B------:R-:W-:Y:S01]  /*13540*/  FMUL.FTZ R34, R34, R177.reuse ;  /* 0x000000b122227220 */ /* 0x080fe20000410000 */
[----:B------:R-:W-:Y:S01]  /*13550*/  FADD.FTZ R4, R159, R4 ;  /* 0x000000049f047221 */ /* 0x000fe20000010000 */
[-C--:B------:R-:W-:Y:S01]  /*13560*/  FMUL.FTZ R35, R35, R177.reuse ;  /* 0x000000b123237220 */ /* 0x080fe20000410000 */
[----:B------:R-:W-:Y:S01]  /*13570*/  FMUL.FTZ R38, R38, R177 ;  /* 0x000000b126267220 */ /* 0x000fe20000410000 */
[----:B------:R1:W3:Y:S01]  /*13580*/  MUFU.EX2 R169, R170 ;  /* 0x000000aa00a97308 */ /* 0x0002e20000000800 */
[----:B------:R-:W-:Y:S01]  /*13590*/  FADD.FTZ R4, R161, R4 ;  /* 0x00000004a1047221 */ /* 0x000fe20000010000 */
[----:B--2---:R-:W-:Y:S01]  /*135a0*/  F2FP.F16.F32.PACK_AB R159, R167, R165 ;  /* 0x000000a5a79f723e */ /* 0x004fe200000000ff */
[-C--:B------:R-:W-:Y:S01]  /*135b0*/  FMUL.FTZ R39, R39, R177.reuse ;  /* 0x000000b127277220 */ /* 0x080fe20000410000 */
[-C--:B------:R-:W-:Y:S01]  /*135c0*/  FMUL.FTZ R42, R42, R177.reuse ;  /* 0x000000b12a2a7220 */ /* 0x080fe20000410000 */
[----:B------:R-:W-:Y:S01]  /*135d0*/  FADD.FTZ R4, R163, R4 ;  /* 0x00000004a3047221 */ /* 0x000fe20000010000 */
[-C--:B------:R-:W-:Y:S01]  /*135e0*/  FMUL.FTZ R43, R43, R177.reuse ;  /* 0x000000b12b2b7220 */ /* 0x080fe20000410000 */
[-C--:B------:R-:W-:Y:S01]  /*135f0*/  FMUL.FTZ R46, R46, R177.reuse ;  /* 0x000000b12e2e7220 */ /* 0x080fe20000410000 */
[----:B------:R-:W2:Y:S01]  /*13600*/  MUFU.EX2 R176, R171 ;  /* 0x000000ab00b07308 */ /* 0x000ea20000000800 */
[----:B------:R-:W-:Y:S01]  /*13610*/  FADD.FTZ R4, R165, R4 ;  /* 0x00000004a5047221 */ /* 0x000fe20000010000 */
[----:B0-----:R-:W-:Y:S01]  /*13620*/  FADD.FTZ R5, R157, R184 ;  /* 0x000000b89d057221 */ /* 0x001fe20000010000 */
[----:B-1----:R-:W-:Y:S01]  /*13630*/  F2FP.F16.F32.PACK_AB R170, R189, R188 ;  /* 0x000000bcbdaa723e */ /* 0x002fe200000000ff */
[-C--:B------:R-:W-:Y:S01]  /*13640*/  FMUL.FTZ R47, R47, R177.reuse ;  /* 0x000000b12f2f7220 */ /* 0x080fe20000410000 */
[----:B------:R-:W-:Y:S01]  /*13650*/  FADD.FTZ R4, R167, R4 ;  /* 0x00000004a7047221 */ /* 0x000fe20000010000 */
[-C--:B------:R-:W-:Y:S01]  /*13660*/  FMUL.FTZ R50, R50, R177.reuse ;  /* 0x000000b132327220 */ /* 0x080fe20000410000 */
[-C--:B------:R-:W-:Y:S01]  /*13670*/  FMUL.FTZ R51, R51, R177.reuse ;  /* 0x000000b133337220 */ /* 0x080fe20000410000 */
[----:B------:R0:W1:Y:S01]  /*13680*/  MUFU.EX2 R173, R174 ;  /* 0x000000ae00ad7308 */ /* 0x0000620000000800 */
        /* <DEDUP_REMOVED lines=8> */
[----:B0-----:R-:W-:Y:S01]  /*13710*/  F2FP.F16.F32.PACK_AB R174, R157, R196 ;  /* 0x000000c49dae723e */ /* 0x001fe200000000ff */
[----:B---3--:R-:W-:Y:S01]  /*13720*/  FADD.FTZ R157, R169, R4 ;  /* 0x00000004a99d7221 */ /* 0x008fe20000010000 */
[-C--:B------:R-:W-:Y:S01]  /*13730*/  FMUL.FTZ R67, R67, R177.reuse ;  /* 0x000000b143437220 */ /* 0x080fe20000410000 */
[-C--:B------:R-:W-:Y:S01]  /*13740*/  FMUL.FTZ R70, R70, R177.reuse ;  /* 0x000000b146467220 */ /* 0x080fe20000410000 */
[-C--:B------:R-:W-:Y:S01]  /*13750*/  FMUL.FTZ R71, R71, R177.reuse ;  /* 0x000000b147477220 */ /* 0x080fe20000410000 */
[----:B--2---:R-:W-:Y:S01]  /*13760*/  FADD.FTZ R4, R176, R157 ;  /* 0x0000009db0047221 */ /* 0x004fe20000010000 */
[-C--:B------:R-:W-:Y:S01]  /*13770*/  FMUL.FTZ R74, R74, R177.reuse ;  /* 0x000000b14a4a7220 */ /* 0x080fe20000410000 */
[----:B------:R-:W0:Y:S01]  /*13780*/  MUFU.EX2 R178, R178 ;  /* 0x000000b200b27308 */ /* 0x000e220000000800 */
[-C--:B------:R-:W-:Y:S01]  /*13790*/  FMUL.FTZ R75, R75, R177.reuse ;  /* 0x000000b14b4b7220 */ /* 0x080fe20000410000 */
        /* <DEDUP_REMOVED lines=52> */
[----:B------:R-:W-:-:S02]  /*13ae0*/  FMUL.FTZ R151, R151, R177 ;  /* 0x000000b197977220 */ /* 0x000fc40000410000 */
        /* <DEDUP_REMOVED lines=8> */
[----:B--2---:R-:W-:Y:S01]  /*13b70*/  FADD.FTZ R188, R194, R157 ;  /* 0x0000009dc2bc7221 */ /* 0x004fe20000010000 */
[----:B------:R-:W-:Y:S02]  /*13b80*/  F2FP.F16.F32.PACK_AB R157, R163, R161 ;  /* 0x000000a1a39d723e */ /* 0x000fe400000000ff */
[----:B------:R-:W-:Y:S02]  /*13b90*/  F2FP.F16.F32.PACK_AB R161, R176, R169 ;  /* 0x000000a9b0a1723e */ /* 0x000fe400000000ff */
[----:B------:R-:W-:Y:S02]  /*13ba0*/  F2FP.F16.F32.PACK_AB R163, R180, R173 ;  /* 0x000000adb4a3723e */ /* 0x000fe400000000ff */
[----:B------:R-:W2:Y:S01]  /*13bb0*/  MUFU.EX2 R184, R199 ;  /* 0x000000c700b87308 */ /* 0x000ea20000000800 */
[----:B0-----:R-:W-:Y:S01]  /*13bc0*/  FADD.FTZ R188, R195, R188 ;  /* 0x000000bcc3bc7221 */ /* 0x001fe20000010000 */
[----:B------:R-:W-:-:S02]  /*13bd0*/  F2FP.F16.F32.PACK_AB R169, R187, R186 ;  /* 0x000000babba9723e */ /* 0x000fc400000000ff */
[----:B------:R-:W-:Y:S01]  /*13be0*/  F2FP.F16.F32.PACK_AB R173, R195, R194 ;  /* 0x000000c2c3ad723e */ /* 0x000fe200000000ff */
[----:B-1----:R-:W-:-:S04]  /*13bf0*/  FADD.FTZ R179, R175, R188 ;  /* 0x000000bcafb37221 */ /* 0x002fc80000010000 */
[C---:B--2---:R-:W-:Y:S01]  /*13c00*/  FADD.FTZ R4, R184.reuse, R179 ;  /* 0x000000b3b8047221 */ /* 0x044fe20000010000 */
[----:B------:R-:W-:Y:S01]  /*13c10*/  F2FP.F16.F32.PACK_AB R175, R184, R175 ;  /* 0x000000afb8af723e */ /* 0x000fe200000000ff */
[----:B------:R-:W-:Y:S06]  /*13c20*/  @!P0 BRA `(.L_x_9395) ;  /* 0x0000000000048947 */ /* 0x000fec0003800000 */
[----:B------:R-:W-:Y:S01]  /*13c30*/  BPT.TRAP 0x1 ;  /* 0x000000040000795c */ /* 0x000fe20000300000 */
.L_x_9395:
[----:B------:R0:W1:Y:S01]  /*13c40*/  SYNCS.PHASECHK.TRANS64.TRYWAIT P2, [R208+URZ+0x22850], R209 ;  /* 0x022850d1d00075a7 */ /* 0x000062000804017f */
[----:B------:R-:W-:Y:S05]  /*13c50*/  @!P0 BRA `(.L_x_9396) ;  /* 0x0000000000048947 */ /* 0x000fea0003800000 */
[----:B------:R-:W-:Y:S01]  /*13c60*/  BPT.TRAP 0x1 ;  /* 0x000000040000795c */ /* 0x000fe20000300000 */
.L_x_9396:
[----:B------:R-:W-:Y:S04]  /*13c70*/  BSSY B0, `(.L_x_9397) ;  /* 0x0000004000007945 */ /* 0x000fe80003800000 */
[----:B-1----:R-:W-:Y:S05]  /*13c80*/  @P2 BRA `(.L_x_9398) ;  /* 0x0000000000082947 */ /* 0x002fea0003800000 */
[----:B------:R-:W1:Y:S02]  /*13c90*/  SYNCS.PHASECHK.TRANS64.TRYWAIT P2, [R208+URZ+0x22850], R209 ;  /* 0x022850d1d00075a7 */ /* 0x000e64000804017f */
[----:B-1----:R-:W-:Y:S05]  /*13ca0*/  @!P2 BRA `(.L_x_9399) ;  /* 0x000000a80004a947 */ /* 0x002fea0003800000 */
.L_x_9398:
[----:B------:R-:W-:Y:S05]  /*13cb0*/  BSYNC B0 ;  /* 0x0000000000007941 */ /* 0x000fea0003800000 */
.L_x_9397:
[----:B------:R-:W2:Y:S01]  /*13cc0*/  S2R R178, SR_TID.X ;  /* 0x0000000000b27919 */ /* 0x000ea20000002100 */
[----:B------:R-:W-:Y:S01]  /*13cd0*/  IMAD.MOV.U32 R177, RZ, RZ, 0x40000040 ;  /* 0x40000040ffb17424 */ /* 0x000fe200078e00ff */
[----:B------:R-:W-:Y:S05]  /*13ce0*/  WARPSYNC.ALL ;  /* 0x0000000000007948 */ /* 0x000fea0003800000 */
[----:B------:R-:W-:Y:S01]  /*13cf0*/  R2UR UR7, R177 ;  /* 0x00000000b10772ca */ /* 0x000fe200000e0000 */
[----:B------:R-:W-:Y:S01]  /*13d00*/  IMAD R176, R16, 0xc00, R206 ;  /* 0x00000c0010b07824 */ /* 0x000fe200078e02ce */
[----:B------:R-:W-:Y:S01]  /*13d10*/  ISETP.GT.AND P2, PT, R6, R222, PT ;  /* 0x000000de0600720c */ /* 0x000fe20003f44270 */
[----:B01----:R-:W-:-:S02]  /*13d20*/  @!P1 VIADD R208, R208, 0x22860 ;  /* 0x00022860d0d09836 */ /* 0x003fc40000000000 */
[----:B------:R-:W-:Y:S01]  /*13d30*/  VIADD R6, R6, 0xffffffff ;  /* 0xffffffff06067836 */ /* 0x000fe20000000000 */
[----:B------:R-:W-:Y:S01]  /*13d40*/  R2UR UR6, R176 ;  /* 0x00000000b00672ca */ /* 0x000fe200000e0000 */
[----:B------:R-:W-:Y:S01]  /*13d50*/  IMAD.MOV.U32 R212, RZ, RZ, R7 ;  /* 0x000000ffffd47224 */ /* 0x000fe200078e0007 */
[----:B------:R-:W-:Y:S01]  /*13d60*/  @!P1 PRMT R208, RZ, 0x654, R208 ;  /* 0x00000654ffd09816 */ /* 0x000fe200000000d0 */
[----:B------:R-:W-:Y:S01]  /*13d70*/  IMAD.MOV.U32 R213, RZ, RZ, R3 ;  /* 0x000000ffffd57224 */ /* 0x000fe200078e0003 */
        /* <DEDUP_REMOVED lines=47> */
.L_x_9382:
[----:B------:R-:W-:Y:S05]  /*14070*/  WARPSYNC.ALL ;  /* 0x0000000000007948 */ /* 0x000fea0003800000 */
[----:B------:R-:W2:Y:S01]  /*14080*/  SHFL.BFLY PT, R0, R5, 0x2, 0x1f ;  /* 0x0c401f0005007f89 */ /* 0x000ea200000e0000 */
[----:B------:R-:W-:Y:S01]  /*14090*/  VIADD R16, R16, 0x1 ;  /* 0x0000000110107836 */ /* 0x000fe20000000000 */
[----:B------:R3:W-:Y:S08]  /*140a0*/  BAR.ARV R11, 0x100 ;  /* 0x0004000b0000751d */ /* 0x0007f00000002000 */
[----:B------:R-:W-:Y:S06]  /*140b0*/  BAR.ARV 0x8, 0x120 ;  /* 0x0204800000007b1d */ /* 0x000fec0000002000 */
[----:B------:R-:W-:Y:S01]  /*140c0*/  ISETP.NE.AND P1, PT, R16, 0x2, PT ;  /* 0x000000021000780c */ /* 0x000fe20003f25270 */
[----:B------:R-:W-:Y:S01]  /*140d0*/  VIADD R235, R235, 0x1 ;  /* 0x00000001ebeb7836 */ /* 0x000fe20000000000 */
[----:B------:R-:W4:Y:S01]  /*140e0*/  SHFL.BFLY PT, R13, R4, 0x2, 0x1f ;  /* 0x0c401f00040d7f89 */ /* 0x000f2200000e0000 */
[----:B------:R-:W-:-:S02]  /*140f0*/  PLOP3.LUT P0, PT, PT, PT, PT, 0x8, 0x0 ;  /* 0x000000000000781c */ /* 0x000fc40003f0e170 */
[----:B------:R-:W-:Y:S01]  /*14100*/  SEL R16, R16, RZ, P1 ;  /* 0x000000ff10107207 */ /* 0x000fe20000800000 */
[----:B--2---:R-:W-:Y:S01]  /*14110*/  FADD.FTZ R0, R0, R5 ;  /* 0x0000000500007221 */ /* 0x004fe20000010000 */
[----:B------:R-:W-:-:S04]  /*14120*/  SEL R5, RZ, 0x1, P1 ;  /* 0x00000001ff057807 */ /* 0x000fc80000800000 */
[----:B------:R-:W2:Y:S01]  /*14130*/  SHFL.BFLY PT, R9, R0, 0x1, 0x1f ;  /* 0x0c201f0000097f89 */ /* 0x000ea200000e0000 */
[----:B------:R-:W-:Y:S01]  /*14140*/  LOP3.LUT R200, R200, R5, RZ, 0x3c, !PT ;  /* 0x00000005c8c87212 */ /* 0x000fe200078e3cff */
[----:B------:R-:W-:Y:S02]  /*14150*/  IMAD.MOV.U32 R5, RZ, RZ, -0x800000 ;  /* 0xff800000ff057424 */ /* 0x000fe400078e00ff */
[----:B----4-:R-:W-:Y:S01]  /*14160*/  FADD.FTZ R13, R13, R4 ;  /* 0x000000040d0d7221 */ /* 0x010fe20000010000 */
[----:B------:R-:W-:-:S04]  /*14170*/  IMAD.MOV.U32 R4, RZ, RZ, -0x800000 ;  /* 0xff800000ff047424 */ /* 0x000fc800078e00ff */
[----:B------:R-:W4:Y:S01]  /*14180*/  SHFL.BFLY PT, R8, R13, 0x1, 0x1f ;  /* 0x0c201f000d087f89 */ /* 0x000f2200000e0000 */
[----:B--2---:R-:W-:Y:S01]  /*14190*/  FADD.FTZ R6, R0, R9 ;  /* 0x0000000900067221 */ /* 0x004fe20000010000 */
[----:B------:R-:W-:Y:S02]  /*141a0*/  IMAD.MOV.U32 R9, RZ, RZ, RZ ;  /* 0x000000ffff097224 */ /* 0x000fe400078e00ff */
[----:B------:R-:W-:Y:S02]  /*141b0*/  IMAD.MOV.U32 R0, RZ, RZ, RZ ;  /* 0x000000ffff007224 */ /* 0x000fe400078e00ff */
[----:B------:R-:W-:-:S13]  /*141c0*/  FSETP.NE.FTZ.AND P2, PT, R6, RZ, PT ;  /* 0x000000ff0600720b */ /* 0x000fda0003f55000 */
[----:B------:R-:W-:Y:S01]  /*141d0*/  @P2 FMUL.FTZ R12, R10, 0.69314718246459960938 ;  /* 0x3f3172180a0c2820 */ /* 0x000fe20000410000 */
[----:B------:R-:W2:Y:S01]  /*141e0*/  @P2 MUFU.RCP R9, R6 ;  /* 0x0000000600092308 */ /* 0x000ea20000001000 */
[----:B----4-:R-:W-:-:S05]  /*141f0*/  FADD.FTZ R8, R13, R8 ;  /* 0x000000080d087221 */ /* 0x010fca0000010000 */
[----:B------:R-:W-:Y:S02]  /*14200*/  FSETP.NE.FTZ.AND P3, PT, R8, RZ, PT ;  /* 0x000000ff0800720b */ /* 0x000fe40003f75000 */
[----:B---3--:R-:W3:Y:S01]  /*14210*/  @P2 MUFU.LG2 R11, R6 ;  /* 0x00000006000b2308 */ /* 0x008ee20000000c00 */
[-C--:B--2---:R-:W-:Y:S01]  /*14220*/  FMUL.FTZ R24, R24, R9.reuse ;  /* 0x0000000918187220 */ /* 0x084fe20000410000 */
[----:B------:R-:W-:-:S09]  /*14230*/  FMUL.FTZ R25, R25, R9 ;  /* 0x0000000919197220 */ /* 0x000fd20000410000 */
[----:B------:R-:W-:Y:S01]  /*14240*/  @P3 FMUL.FTZ R13, R10, 0.69314718246459960938 ;  /* 0x3f3172180a0d3820 */ /* 0x000fe20000410000 */
[----:B------:R-:W-:Y:S01]  /*14250*/  @P3 MUFU.RCP R0, R8 ;  /* 0x0000000800003308 */ /* 0x000fe20000001000 */
        /* <DEDUP_REMOVED lines=131> */
.L_x_9281:
[----:B------:R-:W-:Y:S05]  /*14a90*/  WARPSYNC.ALL ;  /* 0x0000000000007948 */ /* 0x000fea0003800000 */
[----:B------:R-:W2:Y:S08]  /*14aa0*/  S2UR UR5, SR_CgaCtaId ;  /* 0x00000000000579c3 */ /* 0x000eb00000008800 */
[----:B------:R-:W-:Y:S06]  /*14ab0*/  BAR.SYNC.DEFER_BLOCKING 0x5, 0x120 ;  /* 0x0144800000007b1d */ /* 0x000fec0000010000 */
[----:B------:R-:W-:Y:S01]  /*14ac0*/  UMOV UR4, 0x400 ;  /* 0x0000040000047882 */ /* 0x000fe20000000000 */
[----:B------:R-:W-:Y:S01]  /*14ad0*/  BSSY B0, `(.L_x_9401) ;  /* 0x000029a000007945 */ /* 0x000fe20003800000 */
[----:B--2---:R-:W-:-:S06]  /*14ae0*/  ULEA UR4, UR5, UR4, 0x18 ;  /* 0x0000000405047291 */ /* 0x004fcc000f8ec03f */
[----:B------:R-:W-:-:S05]  /*14af0*/  IMAD.U32 R17, RZ, RZ, UR4 ;  /* 0x00000004ff117e24 */ /* 0x000fca000f8e00ff */
[----:B01----:R0:W1:Y:S01]  /*14b00*/  LDS.128 R208, [R17+0x228d0] ;  /* 0x0228d00011d07984 */ /* 0x0030620000000c00 */
[----:B------:R-:W-:Y:S06]  /*14b10*/  BAR.ARV 0x4, 0x120 ;  /* 0x0104800000007b1d */ /* 0x000fec0000002000 */
[----:B------:R-:W-:Y:S05]  /*14b20*/  @P0 BRA `(.L_x_9402) ;  /* 0x0000001c00680947 */ /* 0x000fea0003800000 */
[----:B------:R-:W2:Y:S01]  /*14b30*/  LDL R3, [R1+0x1c] ;  /* 0x00001c0001037983 */ /* 0x000ea20000100800 */
[----:B------:R-:W-:Y:S05]  /*14b40*/  WARPSYNC.ALL ;  /* 0x0000000000007948 */ /* 0x000fea0003800000 */
[----:B------:R-:W3:Y:S01]  /*14b50*/  S2R R12, SR_SWINHI ;  /* 0x00000000000c7919 */ /* 0x000ee20000002f00 */
[----:B------:R-:W-:Y:S01]  /*14b60*/  F2FP.F16.F32.PACK_AB R64, R65, R64 ;  /* 0x000000404140723e */ /* 0x000fe200000000ff */
[----:B------:R-:W-:Y:S01]  /*14b70*/  ULDC.64 UR4, c[0x0][0xbd8] ;  /* 0x0002f60000047ab9 */ /* 0x000fe20000000a00 */
        /* <DEDUP_REMOVED lines=16> */
[----:B---3--:R-:W-:Y:S02]  /*14c80*/  MOV R11, R12 ;  /* 0x0000000c000b7202 */ /* 0x008fe40000000f00 */
        /* <DEDUP_REMOVED lines=30> */
[----:B--2---:R-:W-:Y:S01]  /*14e70*/  IMAD.WIDE R122, R3, 0x2, R10 ;  /* 0x00000002037a7825 */ /* 0x004fe200078e020a */
[----:B------:R-:W-:Y:S02]  /*14e80*/  BAR.SYNC.DEFER_BLOCKING 0x1, 0x100 ;  /* 0x0044000000007b1d */ /* 0x000fe40000010000 */
[C---:B------:R-:W-:Y:S02]  /*14e90*/  IADD3 R151, P1, R122.reuse, 0x20, RZ ;  /* 0x000000207a977810 */ /* 0x040fe40007f3e0ff */
[----:B------:R-:W-:-:S02]  /*14ea0*/  IADD3 R175, P2, R122, 0x40, RZ ;  /* 0x000000407aaf7810 */ /* 0x000fc40007f5e0ff */
[----:B------:R-:W-:Y:S01]  /*14eb0*/  LOP3.LUT R14, R151, 0x380, RZ, 0xc0, !PT ;  /* 0x00000380970e7812 */ /* 0x000fe200078ec0ff */
[--C-:B------:R-:W-:Y:S01]  /*14ec0*/  IMAD.X R15, RZ, RZ, R123.reuse, P1 ;  /* 0x000000ffff0f7224 */ /* 0x100fe200008e067b */
[----:B------:R-:W-:Y:S01]  /*14ed0*/  IADD3 R177, P3, R122, 0x60, RZ ;  /* 0x000000607ab17810 */ /* 0x000fe20007f7e0ff */
[--C-:B------:R-:W-:Y:S01]  /*14ee0*/  IMAD.X R21, RZ, RZ, R123.reuse, P2 ;  /* 0x000000ffff157224 */ /* 0x100fe200010e067b */
[----:B------:R-:W-:Y:S02]  /*14ef0*/  SHF.R.U64 R14, R14, 0x3, RZ ;  /* 0x000000030e0e7819 */ /* 0x000fe400000012ff */
[C---:B------:R-:W-:Y:S01]  /*14f00*/  IADD3 R94, P2, R122.reuse, 0x8000, RZ ;  /* 0x000080007a5e7810 */ /* 0x040fe20007f5e0ff */
[--C-:B-----5:R-:W-:Y:S01]  /*14f10*/  IMAD.X R31, RZ, RZ, R123.reuse, P3 ;  /* 0x000000ffff1f7224 */ /* 0x120fe200018e067b */
[----:B------:R-:W-:Y:S02]  /*14f20*/  IADD3 R185, P1, R122, 0x4060, RZ ;  /* 0x000040607ab97810 */ /* 0x000fe40007f3e0ff */
[----:B------:R-:W-:Y:S01]  /*14f30*/  LOP3.LUT R14, R14, R151, RZ, 0x3c, !PT ;  /* 0x000000970e0e7212 */ /* 0x000fe200078e3cff */
[--C-:B------:R-:W-:Y:S01]  /*14f40*/  IMAD.X R95, RZ, RZ, R123.reuse, P2 ;  /* 0x000000ffff5f7224 */ /* 0x100fe200010e067b */
[----:B------:R-:W-:Y:S01]  /*14f50*/  IADD3 R98, P3, R122, 0x8020, RZ ;  /* 0x000080207a627810 */ /* 0x000fe20007f7e0ff */
[----:B------:R-:W-:Y:S01]  /*14f60*/  IMAD.X R91, RZ, RZ, R123, P1 ;  /* 0x000000ffff5b7224 */ /* 0x000fe200008e067b */
[----:B------:R-:W-:-:S02]  /*14f70*/  LOP3.LUT R151, R94, 0x380, RZ, 0xc0, !PT ;  /* 0x000003805e977812 */ /* 0x000fc400078ec0ff */
[C---:B------:R-:W-:Y:S01]  /*14f80*/  IADD3 R12, P1, R122.reuse, 0xc020, RZ ;  /* 0x0000c0207a0c7810 */ /* 0x040fe20007f3e0ff */
[--C-:B------:R-:W-:Y:S01]  /*14f90*/  IMAD.X R99, RZ, RZ, R123.reuse, P3 ;  /* 0x000000ffff637224 */ /* 0x100fe200018e067b */
[----:B------:R-:W-:Y:S02]  /*14fa0*/  SHF.R.U64 R151, R151, 0x3, RZ ;  /* 0x0000000397977819 */ /* 0x000fe400000012ff */
[C---:B------:R-:W-:Y:S01]  /*14fb0*/  IADD3 R7, P3, R122.reuse, 0xc060, RZ ;  /* 0x0000c0607a077810 */ /* 0x040fe20007f7e0ff */
[--C-:B------:R-:W-:Y:S01]  /*14fc0*/  IMAD.X R115, RZ, RZ, R123.reuse, P1 ;  /* 0x000000ffff737224 */ /* 0x100fe200008e067b */
[----:B------:R-:W-:Y:S02]  /*14fd0*/  IADD3 R183, P0, R122, 0x4040, RZ ;  /* 0x000040407ab77810 */ /* 0x000fe40007f1e0ff */
[----:B------:R-:W-:Y:S02]  /*14fe0*/  LOP3.LUT R94, R151, R94, RZ, 0x3c, !PT ;  /* 0x0000005e975e7212 */ /* 0x000fe400078e3cff */
[----:B------:R-:W-:Y:S01]  /*14ff0*/  LOP3.LUT R151, R12, 0x380, RZ, 0xc0, !PT ;  /* 0x000003800c977812 */ /* 0x000fe200078ec0ff */
[----:B------:R-:W-:Y:S01]  /*15000*/  IMAD.X R87, RZ, RZ, R123, P0 ;  /* 0x000000ffff577224 */ /* 0x000fe200000e067b */
[----:B------:R-:W-:-:S02]  /*15010*/  LOP3.LUT R176, R7, 0x380, RZ, 0xc0, !PT ;  /* 0x0000038007b07812 */ /* 0x000fc400078ec0ff */
[----:B------:R-:W-:Y:S02]  /*15020*/  LOP3.LUT R20, R175, 0x380, RZ, 0xc0, !PT ;  /* 0x00000380af147812 */ /* 0x000fe400078ec0ff */
[C---:B------:R-:W-:Y:S02]  /*15030*/  LOP3.LUT R13, R122.reuse, 0x380, RZ, 0xc0, !PT ;  /* 0x000003807a0d7812 */ /* 0x040fe400078ec0ff */
[C---:B------:R-:W-:Y:S02]  /*15040*/  IADD3 R179, P4, R122.reuse, 0x4000, RZ ;  /* 0x000040007ab37810 */ /* 0x040fe40007f9e0ff */
[----:B------:R-:W-:Y:S02]  /*15050*/  SHF.R.U64 R151, R151, 0x3, RZ ;  /* 0x0000000397977819 */ /* 0x000fe400000012ff */
[C---:B------:R-:W-:Y:S01]  /*15060*/  IADD3 R181, P5, R122.reuse, 0x4020, RZ ;  /* 0x000040207ab57810 */ /* 0x040fe20007fbe0ff */
[----:B------:R-:W-:Y:S01]  /*15070*/  IMAD.X R39, RZ, RZ, R123, P4 ;  /* 0x000000ffff277224 */ /* 0x000fe200020e067b */
[----:B------:R-:W-:-:S02]  /*15080*/  IADD3 R3, P0, R122, 0xc000, RZ ;  /* 0x0000c0007a037810 */ /* 0x000fc40007f1e0ff */
[----:B------:R-:W-:Y:S01]  /*15090*/  SHF.R.U64 R176, R176, 0x3, RZ ;  /* 0x00000003b0b07819 */ /* 0x000fe200000012ff */
[--C-:B------:R-:W-:Y:S01]  /*150a0*/  IMAD.X R47, RZ, RZ, R123.reuse, P5 ;  /* 0x000000ffff2f7224 */ /* 0x100fe200028e067b */
[----:B------:R-:W-:Y:S01]  /*150b0*/  LOP3.LUT R30, R177, 0x380, RZ, 0xc0, !PT ;  /* 0x00000380b11e7812 */ /* 0x000fe200078ec0ff */
[----:B------:R-:W-:Y:S01]  /*150c0*/  IMAD.X R111, RZ, RZ, R123, P0 ;  /* 0x000000ffff6f7224 */ /* 0x000fe200000e067b */
[----:B------:R-:W-:Y:S02]  /*150d0*/  SHF.R.U64 R20, R20, 0x3, RZ ;  /* 0x0000000314147819 */ /* 0x000fe400000012ff */
[----:B------:R-:W-:Y:S02]  /*150e0*/  SHF.R.U64 R13, R13, 0x3, RZ ;  /* 0x000000030d0d7819 */ /* 0x000fe400000012ff */
[----:B------:R-:W-:Y:S02]  /*150f0*/  LOP3.LUT R38, R179, 0x380, RZ, 0xc0, !PT ;  /* 0x00000380b3267812 */ /* 0x000fe400078ec0ff */
[----:B------:R-:W-:-:S02]  /*15100*/  LOP3.LUT R114, R151, R12, RZ, 0x3c, !PT ;  /* 0x0000000c97727212 */ /* 0x000fc400078e3cff */
[----:B------:R-:W-:Y:S02]  /*15110*/  LOP3.LUT R46, R181, 0x380, RZ, 0xc0, !PT ;  /* 0x00000380b52e7812 */ /* 0x000fe400078ec0ff */
[----:B------:R-:W-:Y:S02]  /*15120*/  LOP3.LUT R12, R176, R7, RZ, 0x3c, !PT ;  /* 0x00000007b00c7212 */ /* 0x000fe400078e3cff */
[----:B------:R-:W-:Y:S01]  /*15130*/  LOP3.LUT R86, R183, 0x380, RZ, 0xc0, !PT ;  /* 0x00000380b7567812 */ /* 0x000fe200078ec0ff */
[----:B------:R-:W2:Y:S01]  /*15140*/  LDC.64 R6, c[0x0][0xbd8] ;  /* 0x0002f600ff067b82 */ /* 0x000ea20000000a00 */
[C---:B------:R-:W-:Y:S02]  /*15150*/  IADD3 R102, P4, R122.reuse, 0x8040, RZ ;  /* 0x000080407a667810 */ /* 0x040fe40007f9e0ff */
[C---:B------:R-:W-:Y:S02]  /*15160*/  IADD3 R106, P5, R122.reuse, 0x8060, RZ ;  /* 0x000080607a6a7810 */ /* 0x040fe40007fbe0ff */
[----:B------:R-:W-:Y:S01]  /*15170*/  IADD3 R118, P2, R122, 0xc040, RZ ;  /* 0x0000c0407a767810 */ /* 0x000fe20007f5e0ff */
[--C-:B------:R-:W-:Y:S01]  /*15180*/  IMAD.X R103, RZ, RZ, R123.reuse, P4 ;  /* 0x000000ffff677224 */ /* 0x100fe200020e067b */
[----:B------:R-:W-:Y:S01]  /*15190*/  SHF.R.U64 R30, R30, 0x3, RZ ;  /* 0x000000031e1e7819 */ /* 0x000fe200000012ff */
[--C-:B------:R-:W-:Y:S01]  /*151a0*/  IMAD.X R107, RZ, RZ, R123.reuse, P5 ;  /* 0x000000ffff6b7224 */ /* 0x100fe200028e067b */
[----:B------:R-:W-:Y:S01]  /*151b0*/  LOP3.LUT R20, R20, R175, RZ, 0x3c, !PT ;  /* 0x000000af14147212 */ /* 0x000fe200078e3cff */
[----:B------:R-:W-:Y:S01]  /*151c0*/  IMAD.X R119, RZ, RZ, R123, P2 ;  /* 0x000000ffff777224 */ /* 0x000fe200010e067b */
[----:B------:R-:W-:-:S02]  /*151d0*/  LOP3.LUT R90, R185, 0x380, RZ, 0xc0, !PT ;  /* 0x00000380b95a7812 */ /* 0x000fc400078ec0ff */
[----:B------:R-:W-:Y:S02]  /*151e0*/  ISETP.NE.U32.AND P0, PT, RZ, UR4, PT ;  /* 0x00000004ff007c0c */ /* 0x000fe4000bf05070 */
[----:B------:R-:W-:Y:S01]  /*151f0*/  LOP3.LUT R122, R13, R122, RZ, 0x3c, !PT ;  /* 0x0000007a0d7a7212 */ /* 0x000fe200078e3cff */
[----:B------:R-:W-:Y:S01]  /*15200*/  IMAD.X R13, RZ, RZ, R123, P3 ;  /* 0x000000ffff0d7224 */ /* 0x000fe200018e067b */
[----:B------:R-:W-:Y:S02]  /*15210*/  SHF.R.U64 R38, R38, 0x3, RZ ;  /* 0x0000000326267819 */ /* 0x000fe400000012ff */
[----:B------:R-:W-:Y:S02]  /*15220*/  LOP3.LUT R175, R98, 0x380, RZ, 0xc0, !PT ;  /* 0x0000038062af7812 */ /* 0x000fe400078ec0ff */
[----:B------:R-:W-:Y:S02]  /*15230*/  SHF.R.U64 R46, R46, 0x3, RZ ;  /* 0x000000032e2e7819 */ /* 0x000fe400000012ff */
[----:B------:R-:W-:Y:S01]  /*15240*/  SHF.R.U64 R86, R86, 0x3, RZ ;  /* 0x0000000356567819 */ /* 0x000fe200000012ff */
[----:B--2---:R-:W-:Y:S01]  /*15250*/  IMAD.WIDE R8, R233, 0x4, R6 ;  /* 0x00000004e9087825 */ /* 0x004fe200078e0206 */
[----:B------:R-:W-:-:S02]  /*15260*/  LOP3.LUT R30, R30, R177, RZ, 0x3c, !PT ;  /* 0x000000b11e1e7212 */ /* 0x000fc400078e3cff */
[----:B------:R-:W-:Y:S02]  /*15270*/  SHF.R.U64 R90, R90, 0x3, RZ ;  /* 0x000000035a5a7819 */ /* 0x000fe400000012ff */
[----:B------:R-:W-:Y:S01]  /*15280*/  ISETP.NE.AND.EX P0, PT, RZ, UR5, PT, P0 ;  /* 0x00000005ff007c0c */ /* 0x000fe2000bf05300 */
[----:B------:R-:W-:Y:S01]  /*15290*/  ULDC.64 UR4, c[0x0][0xbe0] ;  /* 0x0002f80000047ab9 */ /* 0x000fe20000000a00 */
[----:B------:R-:W-:Y:S02]  /*152a0*/  LOP3.LUT R38, R38, R179, RZ, 0x3c, !PT ;  /* 0x000000b326267212 */ /* 0x000fe400078e3cff */
[----:B------:R-:W-:Y:S02]  /*152b0*/  SHF.R.U64 R175, R175, 0x3, RZ ;  /* 0x00000003afaf7819 */ /* 0x000fe400000012ff */
[----:B------:R-:W-:Y:S02]  /*152c0*/  MOV R122, R122 ;  /* 0x0000007a007a7202 */ /* 0x000fe40000000f00 */
[----:B------:R-:W-:-:S02]  /*152d0*/  LOP3.LUT R46, R46, R181, RZ, 0x3c, !PT ;  /* 0x000000b52e2e7212 */ /* 0x000fc400078e3cff */
[----:B------:R-:W-:Y:S01]  /*152e0*/  LOP3.LUT R177, R102, 0x380, RZ, 0xc0, !PT ;  /* 0x0000038066b17812 */ /* 0x000fe200078ec0ff */
[----:B------:R-:W-:Y:S01]  /*152f0*/  STSM.16.M88.4 [R122], R24 ;  /* 0x000000187a007844 */ /* 0x000fe20000000200 */
[----:B------:R-:W-:Y:S02]  /*15300*/  MOV R14, R14 ;  /* 0x0000000e000e7202 */ /* 0x000fe40000000f00 */
[----:B------:R-:W-:Y:S02]  /*15310*/  LOP3.LUT R86, R86, R183, RZ, 0x3c, !PT ;  /* 0x000000b756567212 */ /* 0x000fe400078e3cff */
[----:B------:R-:W-:Y:S01]  /*15320*/  LOP3.LUT R179, R106, 0x380, RZ, 0xc0, !PT ;  /* 0x000003806ab37812 */ /* 0x000fe200078ec0ff */
[----:B------:R2:W-:Y:S01]  /*15330*/  STSM.16.M88.4 [R14], R32 ;  /* 0x000000200e007844 */ /* 0x0005e20000000200 */
[----:B------:R-:W-:Y:S02]  /*15340*/  MOV R20, R20 ;  /* 0x0000001400147202 */ /* 0x000fe40000000f00 */
[----:B------:R-:W-:-:S02]  /*15350*/  ISETP.NE.U32.AND P1, PT, RZ, UR4, PT ;  /* 0x00000004ff007c0c */ /* 0x000fc4000bf25070 */
[----:B------:R-:W-:Y:S01]  /*15360*/  LOP3.LUT R90, R90, R185, RZ, 0x3c, !PT ;  /* 0x000000b95a5a7212 */ /* 0x000fe200078e3cff */
[----:B------:R3:W-:Y:S01]  /*15370*/  STSM.16.M88.4 [R20], R40 ;  /* 0x0000002814007844 */ /* 0x0007e20000000200 */
[----:B------:R-:W-:Y:S02]  /*15380*/  LOP3.LUT R110, R3, 0x380, RZ, 0xc0, !PT ;  /* 0x00000380036e7812 */ /* 0x000fe400078ec0ff */
[----:B------:R-:W-:Y:S02]  /*15390*/  MOV R30, R30 ;  /* 0x0000001e001e7202 */ /* 0x000fe40000000f00 */
[----:B------:R-:W-:Y:S02]  /*153a0*/  LOP3.LUT R98, R175, R98, RZ, 0x3c, !PT ;  /* 0x00000062af627212 */ /* 0x000fe400078e3cff */
[----:B------:R-:W-:Y:S01]  /*153b0*/  MOV R38, R38 ;  /* 0x0000002600267202 */ /* 0x000fe20000000f00 */
[----:B------:R4:W-:Y:S01]  /*153c0*/  STSM.16.M88.4 [R30], R48 ;  /* 0x000000301e007844 */ /* 0x0009e20000000200 */
[----:B------:R-:W-:-:S02]  /*153d0*/  SHF.R.U64 R177, R177, 0x3, RZ ;  /* 0x00000003b1b17819 */ /* 0x000fc400000012ff */
[----:B------:R-:W-:Y:S01]  /*153e0*/  LOP3.LUT R175, R118, 0x380, RZ, 0xc0, !PT ;  /* 0x0000038076af7812 */ /* 0x000fe200078ec0ff */
[----:B------:R-:W-:Y:S01]  /*153f0*/  STSM.16.M88.4 [R38], R56 ;  /* 0x0000003826007844 */ /* 0x000fe20000000200 */
[----:B------:R-:W-:Y:S02]  /*15400*/  MOV R46, R46 ;  /* 0x0000002e002e7202 */ /* 0x000fe40000000f00 */
[----:B------:R-:W-:Y:S02]  /*15410*/  SHF.R.U64 R179, R179, 0x3, RZ ;  /* 0x00000003b3b37819 */ /* 0x000fe400000012ff */
[----:B------:R-:W-:Y:S01]  /*15420*/  MOV R86, R86 ;  /* 0x0000005600567202 */ /* 0x000fe20000000f00 */
[----:B------:R-:W-:Y:S01]  /*15430*/  STSM.16.M88.4 [R46], R64 ;  /* 0x000000402e007844 */ /* 0x000fe20000000200 */
[----:B------:R-:W-:Y:S02]  /*15440*/  ISETP.NE.AND.EX P1, PT, RZ, UR5, PT, P1 ;  /* 0x00000005ff007c0c */ /* 0x000fe4000bf25310 */
[----:B------:R-:W-:Y:S01]  /*15450*/  MOV R21, R12 ;  /* 0x0000000c00157202 */ /* 0x000fe20000000f00 */
[----:B------:R-:W-:Y:S01]  /*15460*/  STSM.16.M88.4 [R86], R72 ;  /* 0x0000004856007844 */ /* 0x000fe20000000200 */
[----:B------:R-:W-:-:S02]  /*15470*/  SHF.R.U64 R110, R110, 0x3, RZ ;  /* 0x000000036e6e7819 */ /* 0x000fc400000012ff */
[----:B------:R-:W-:Y:S02]  /*15480*/  MOV R94, R94 ;  /* 0x0000005e005e7202 */ /* 0x000fe40000000f00 */
[----:B--2---:R-:W-:Y:S02]  /*15490*/  F2FP.F16.F32.PACK_AB R14, R93, R167 ;  /* 0x000000a75d0e723e */ /* 0x004fe400000000ff */
[----:B------:R-:W-:Y:S02]  /*154a0*/  F2FP.F16.F32.PACK_AB R15, R120, R116 ;  /* 0x00000074780f723e */ /* 0x000fe400000000ff */
[----:B------:R-:W-:Y:S01]  /*154b0*/  F2FP.F16.F32.PACK_AB R24, R97, R168 ;  /* 0x000000a86118723e */ /* 0x000fe200000000ff */
[----:B------:R-:W2:Y:S01]  /*154c0*/  @P1 LDC.64 R6, c[0x0][0xbe0] ;  /* 0x0002f800ff061b82 */ /* 0x000ea20000000a00 */
[----:B------:R-:W-:Y:S02]  /*154d0*/  MOV R90, R90 ;  /* 0x0000005a005a7202 */ /* 0x000fe40000000f00 */
[----:B------:R-:W-:-:S02]  /*154e0*/  F2FP.F16.F32.PACK_AB R25, R153, R152 ;  /* 0x000000989919723e */ /* 0x000fc400000000ff */
[----:B------:R-:W-:Y:S01]  /*154f0*/  F2FP.F16.F32.PACK_AB R26, R101, R169 ;  /* 0x000000a9651a723e */ /* 0x000fe200000000ff */
[----:B------:R-:W-:Y:S01]  /*15500*/  STSM.16.M88.4 [R90], R80 ;  /* 0x000000505a007844 */ /* 0x000fe20000000200 */
[----:B------:R-:W-:Y:S02]  /*15510*/  F2FP.F16.F32.PACK_AB R12, R89, R166 ;  /* 0x000000a6590c723e */ /* 0x000fe400000000ff */
[----:B------:R-:W-:Y:S02]  /*15520*/  F2FP.F16.F32.PACK_AB R27, R155, R154 ;  /* 0x0000009a9b1b723e */ /* 0x000fe400000000ff */
[----:B------:R-:W-:Y:S02]  /*15530*/  F2FP.F16.F32.PACK_AB R32, R121, R174 ;  /* 0x000000ae7920723e */ /* 0x000fe400000000ff */
[----:B------:R-:W-:Y:S02]  /*15540*/  F2FP.F16.F32.PACK_AB R33, R165, R164 ;  /* 0x000000a4a521723e */ /* 0x000fe400000000ff */
[----:B------:R-:W-:-:S02]  /*15550*/  F2FP.F16.F32.PACK_AB R34, R125, R124 ;  /* 0x0000007c7d22723e */ /* 0x000fc400000000ff */
[----:B------:R-:W-:Y:S02]  /*15560*/  F2FP.F16.F32.PACK_AB R35, R127, R126 ;  /* 0x0000007e7f23723e */ /* 0x000fe400000000ff */
[----:B------:R-:W-:Y:S01]  /*15570*/  MOV R114, R114 ;  /* 0x0000007200727202 */ /* 0x000fe20000000f00 */
[----:B------:R-:W-:Y:S01]  /*15580*/  ULDC UR4, c[0x0][0xa88] ;  /* 0x0002a20000047ab9 */ /* 0x000fe20000000800 */
[----:B------:R-:W-:Y:S01]  /*15590*/  F2FP.F16.F32.PACK_AB R13, R112, R71 ;  /* 0x00000047700d723e */ /* 0x000fe200000000ff */
[----:B---3--:R-:W-:Y:S01]  /*155a0*/  IMAD.MOV.U32 R20, RZ, RZ, RZ ;  /* 0x000000ffff147224 */ /* 0x008fe200078e00ff */
[----:B------:R-:W-:Y:S02]  /*155b0*/  LOP3.LUT R102, R177, R102, RZ, 0x3c, !PT ;  /* 0x00000066b1667212 */ /* 0x000fe400078e3cff */
[----:B------:R-:W-:Y:S01]  /*155c0*/  SHF.R.U64 R175, R175, 0x3, RZ ;  /* 0x00000003afaf7819 */ /* 0x000fe200000012ff */
[----:B------:R3:W-:Y:S01]  /*155d0*/  STSM.16.M88.4 [R94], R12 ;  /* 0x0000000c5e007844 */ /* 0x0007e20000000200 */
[----:B------:R-:W-:-:S02]  /*155e0*/  LOP3.LUT R106, R179, R106, RZ, 0x3c, !PT ;  /* 0x0000006ab36a7212 */ /* 0x000fc400078e3cff */
[----:B------:R-:W-:Y:S02]  /*155f0*/  LOP3.LUT R110, R110, R3, RZ, 0x3c, !PT ;  /* 0x000000036e6e7212 */ /* 0x000fe400078e3cff */
[----:B------:R-:W-:Y:S02]  /*15600*/  MOV R98, R98 ;  /* 0x0000006200627202 */ /* 0x000fe40000000f00 */
[----:B------:R-:W-:Y:S02]  /*15610*/  LOP3.LUT R118, R175, R118, RZ, 0x3c, !PT ;  /* 0x00000076af767212 */ /* 0x000fe400078e3cff */
[----:B------:R-:W-:Y:S01]  /*15620*/  MOV R102, R102 ;  /* 0x0000006600667202 */ /* 0x000fe20000000f00 */
[----:B------:R-:W-:Y:S01]  /*15630*/  STSM.16.M88.4 [R98], R24 ;  /* 0x0000001862007844 */ /* 0x000fe20000000200 */
[----:B----4-:R-:W-:Y:S02]  /*15640*/  F2FP.F16.F32.PACK_AB R30, R109, R171 ;  /* 0x000000ab6d1e723e */ /* 0x010fe400000000ff */
[----:B------:R-:W-:-:S02]  /*15650*/  F2FP.F16.F32.PACK_AB R31, R159, R158 ;  /* 0x0000009e9f1f723e */ /* 0x000fc400000000ff */
[----:B------:R-:W-:Y:S02]  /*15660*/  MOV R106, R106 ;  /* 0x0000006a006a7202 */ /* 0x000fe40000000f00 */
[----:B---3--:R-:W-:Y:S01]  /*15670*/  F2FP.F16.F32.PACK_AB R12, R113, R172 ;  /* 0x000000ac710c723e */ /* 0x008fe200000000ff */
[----:B------:R-:W-:Y:S01]  /*15680*/  STSM.16.M88.4 [R102], R28 ;  /* 0x0000001c66007844 */ /* 0x000fe20000000200 */
[----:B------:R-:W-:Y:S02]  /*15690*/  F2FP.F16.F32.PACK_AB R13, R161, R160 ;  /* 0x000000a0a10d723e */ /* 0x000fe400000000ff */
[----:B------:R-:W-:Y:S02]  /*156a0*/  F2FP.F16.F32.PACK_AB R14, R117, R173 ;  /* 0x000000ad750e723e */ /* 0x000fe400000000ff */
[----:B------:R-:W-:Y:S02]  /*156b0*/  F2FP.F16.F32.PACK_AB R15, R163, R162 ;  /* 0x000000a2a30f723e */ /* 0x000fe400000000ff */
[----:B------:R-:W-:-:S02]  /*156c0*/  MOV R110, R110 ;  /* 0x0000006e006e7202 */ /* 0x000fc40000000f00 */
[----:B------:R-:W-:Y:S01]  /*156d0*/  MOV R118, R118 ;  /* 0x0000007600767202 */ /* 0x000fe20000000f00 */
[----:B------:R3:W-:Y:S04]  /*156e0*/  STSM.16.M88.4 [R106], R12 ;  /* 0x0000000c6a007844 */ /* 0x0007e80000000200 */
[----:B------:R4:W-:Y:S04]  /*156f0*/  STSM.16.M88.4 [R110], R32 ;  /* 0x000000206e007844 */ /* 0x0009e80000000200 */
[----:B------:R4:W-:Y:S04]  /*15700*/  STSM.16.M88.4 [R114], R128 ;  /* 0x0000008072007844 */ /* 0x0009e80000000200 */
[----:B------:R4:W-:Y:S04]  /*15710*/  STSM.16.M88.4 [R118], R136 ;  /* 0x0000008876007844 */ /* 0x0009e80000000200 */
[----:B------:R4:W-:Y:S01]  /*15720*/  STSM.16.M88.4 [R21], R144 ;  /* 0x0000009015007844 */ /* 0x0009e20000000200 */
[----:B------:R-:W-:Y:S01]  /*15730*/  BAR.SYNC.DEFER_BLOCKING 0x1, 0x100 ;  /* 0x0044000000007b1d */ /* 0x000fe20000010000 */
[----:B------:R-:W-:-:S02]  /*15740*/  IMAD.U32 R0, RZ, RZ, UR4 ;  /* 0x00000004ff007e24 */ /* 0x000fc4000f8e00ff */
[----:B--2---:R-:W-:-:S03]  /*15750*/  @P1 IMAD.WIDE R6, R233, 0x4, R6 ;  /* 0x00000004e9061825 */ /* 0x004fc600078e0206 */
[----:B------:R4:W5:Y:S01]  /*15760*/  @P0 LDG.E R20, desc[UR40][R8.64] ;  /* 0x0000002808140981 */ /* 0x000962000c1e1900 */
[----:B------:R-:W-:-:S03]  /*15770*/  IMAD R3, R220, 0x40, R215 ;  /* 0x00000040dc037824 */ /* 0x000fc600078e02d7 */
[----:B------:R4:W5:Y:S01]  /*15780*/  @P1 LDG.E R0, desc[UR40][R6.64] ;  /* 0x0000002806001981 */ /* 0x000962000c1e1900 */
[----:B------:R-:W-:-:S03]  /*15790*/  IMAD.WIDE R10, R3, 0x2, R10 ;  /* 0x00000002030a7825 */ /* 0x000fc600078e020a */
[----:B---3--:R-:W-:Y:S01]  /*157a0*/  IADD3 R13, P4, R10, 0x1000, RZ ;  /* 0x000010000a0d7810 */ /* 0x008fe20007f9e0ff */
[----:B------:R-:W-:-:S12]  /*157b0*/  @P1 BRA `(.L_x_9403) ;  /* 0x0000000000101947 */ /* 0x000fd80003800000 */
[----:B------:R-:W-:Y:S05]  /*157c0*/  @!P0 BRA `(.L_x_9403) ;  /* 0x00000000000c8947 */ /* 0x000fea0003800000 */
[----:B------:R-:W2:Y:S04]  /*157d0*/  LDG.E R3, desc[UR40][R8.64] ;  /* 0x0000002808037981 */ /* 0x000ea8000c1e1900 */
[----:B-----5:R-:W2:Y:S02]  /*157e0*/  LDG.E R0, desc[UR40][R8.64+0x4] ;  /* 0x0000042808007981 */ /* 0x020ea4000c1e1900 */
[----:B--2---:R-:W-:-:S07]  /*157f0*/  IMAD.IADD R0, R0, 0x1, -R3 ;  /* 0x0000000100007824 */ /* 0x004fce00078e0a03 */
.L_x_9403:
[----:B----4-:R-:W2:Y:S01]  /*15800*/  LDL R8, [R1+0x14] ;  /* 0x0000140001087983 */ /* 0x010ea20000100800 */
[----:B------:R-:W-:Y:S01]  /*15810*/  SHF.R.S32.HI R78, RZ, 0x1f, R232 ;  /* 0x0000001fff4e7819 */ /* 0x000fe200000114e8 */
[----:B------:R-:W-:Y:S01]  /*15820*/  ULDC.64 UR4, c[0x0][0xb70] ;  /* 0x0002dc0000047ab9 */ /* 0x000fe20000000a00 */
[--C-:B-----5:R-:W-:Y:S01]  /*15830*/  SHF.R.S32.HI R21, RZ, 0x1f, R20.reuse ;  /* 0x0000001fff157819 */ /* 0x120fe20000011414 */
[----:B------:R-:W3:Y:S01]  /*15840*/  S2R R15, SR_TID.X ;  /* 0x00000000000f7919 */ /* 0x000ee20000002100 */
[----:B------:R-:W-:Y:S01]  /*15850*/  SHF.R.S32.HI R3, RZ, 0x1f, R233 ;  /* 0x0000001fff037819 */ /* 0x000fe200000114e9 */
[----:B------:R-:W-:Y:S01]  /*15860*/  IMAD R7, R78, UR4, RZ ;  /* 0x000000044e077c24 */ /* 0x000fe2000f8e02ff */
[----:B------:R-:W-:Y:S02]  /*15870*/  SEL R80, R233, RZ, !P0 ;  /* 0x000000ffe9507207 */ /* 0x000fe40004000000 */
[----:B------:R-:W-:Y:S01]  /*15880*/  SEL R81, R3, RZ, !P0 ;  /* 0x000000ff03517207 */ /* 0x000fe20004000000 */
[----:B------:R-:W-:Y:S01]  /*15890*/  IMAD R9, R232, UR5, R7 ;  /* 0x00000005e8097c24 */ /* 0x000fe2000f8e0207 */
[----:B------:R-:W-:Y:S01]  /*158a0*/  IADD3 R29, P0, R10, 0x3000, RZ ;  /* 0x000030000a1d7810 */ /* 0x000fe20007f1e0ff */
[----:B------:R-:W-:Y:S01]  /*158b0*/  IMAD.WIDE.U32 R6, R232, UR4, R20 ;  /* 0x00000004e8067c25 */ /* 0x000fe2000f8e0014 */
[----:B------:R-:W-:Y:S01]  /*158c0*/  ULDC.64 UR4, c[0x0][0xb78] ;  /* 0x0002de0000047ab9 */ /* 0x000fe20000000a00 */
[----:B------:R-:W-:-:S02]  /*158d0*/  IADD3 R25, P3, R10, 0x2000, RZ ;  /* 0x000020000a197810 */ /* 0x000fc40007f7e0ff */
[----:B------:R-:W-:Y:S01]  /*158e0*/  IMAD.IADD R7, R7, 0x1, R9 ;  /* 0x0000000107077824 */ /* 0x000fe200078e0209 */
[C---:B------:R-:W-:Y:S01]  /*158f0*/  IADD3 R37, P2, R10.reuse, 0x5000, RZ ;  /* 0x000050000a257810 */ /* 0x040fe20007f5e0ff */
[----:B------:R-:W-:Y:S01]  /*15900*/  IMAD R3, R81, UR4, RZ ;  /* 0x0000000451037c24 */ /* 0x000fe2000f8e02ff */
[----:B------:R-:W-:Y:S01]  /*15910*/  IADD3 R33, P1, R10, 0x4000, RZ ;  /* 0x000040000a217810 */ /* 0x000fe20007f3e0ff */
[----:B------:R-:W-:Y:S01]  /*15920*/  IMAD.WIDE.U32 R6, R80, UR4, R6 ;  /* 0x0000000450067c25 */ /* 0x000fe2000f8e0006 */
[----:B------:R-:W-:Y:S02]  /*15930*/  LOP3.LUT R28, R29, 0x380, RZ, 0xc0, !PT ;  /* 0x000003801d1c7812 */ /* 0x000fe400078ec0ff */
[----:B------:R-:W-:Y:S02]  /*15940*/  LOP3.LUT R12, R13, 0x380, RZ, 0xc0, !PT ;  /* 0x000003800d0c7812 */ /* 0x000fe400078ec0ff */
[----:B------:R-:W-:Y:S02]  /*15950*/  LOP3.LUT R24, R25, 0x380, RZ, 0xc0, !PT ;  /* 0x0000038019187812 */ /* 0x000fe400078ec0ff */
[----:B------:R-:W-:-:S02]  /*15960*/  LOP3.LUT R36, R37, 0x380, RZ, 0xc0, !PT ;  /* 0x0000038025247812 */ /* 0x000fc400078ec0ff */
[----:B------:R-:W-:Y:S02]  /*15970*/  LOP3.LUT R32, R33, 0x380, RZ, 0xc0, !PT ;  /* 0x0000038021207812 */ /* 0x000fe400078ec0ff */
[----:B------:R-:W-:Y:S02]  /*15980*/  SHF.R.U64 R28, R28, 0x3, RZ ;  /* 0x000000031c1c7819 */ /* 0x000fe400000012ff */
[----:B------:R-:W-:Y:S02]  /*15990*/  SHF.R.U64 R12, R12, 0x3, RZ ;  /* 0x000000030c0c7819 */ /* 0x000fe400000012ff */
[----:B------:R-:W-:Y:S01]  /*159a0*/  SHF.R.U64 R24, R24, 0x3, RZ ;  /* 0x0000000318187819 */ /* 0x000fe200000012ff */
[----:B---3--:R-:W-:Y:S01]  /*159b0*/  VIADD R15, R15, 0xffffff80 ;  /* 0xffffff800f0f7836 */ /* 0x008fe20000000000 */
[----:B------:R-:W-:Y:S02]  /*159c0*/  SHF.R.U64 R36, R36, 0x3, RZ ;  /* 0x0000000324247819 */ /* 0x000fe400000012ff */
[----:B------:R-:W-:-:S02]  /*159d0*/  SHF.R.U64 R32, R32, 0x3, RZ ;  /* 0x0000000320207819 */ /* 0x000fc400000012ff */
        /* <DEDUP_REMOVED lines=10> */
[----:B------:R-:W-:Y:S02]  /*15a80*/  LEA.HI R14, R14, R15, RZ, 0x7 ;  /* 0x0000000f0e0e7211 */ /* 0x000fe400078f38ff */
[C---:B------:R-:W-:Y:S02]  /*15a90*/  IADD3 R45, P4, R10.reuse, 0x7000, RZ ;  /* 0x000070000a2d7810 */ /* 0x040fe40007f9e0ff */
[----:B------:R-:W-:Y:S02]  /*15aa0*/  IADD3 R49, P3, R10, 0x8000, RZ ;  /* 0x000080000a317810 */ /* 0x000fe40007f7e0ff */
[----:B------:R-:W-:Y:S01]  /*15ab0*/  LOP3.LUT R32, R32, R33, RZ, 0x3c, !PT ;  /* 0x0000002120207212 */ /* 0x000fe200078e3cff */
[----:B------:R-:W-:Y:S01]  /*15ac0*/  IMAD.X R33, RZ, RZ, R11, P1 ;  /* 0x000000ffff217224 */ /* 0x000fe200008e060b */
[----:B------:R-:W-:Y:S02]  /*15ad0*/  IADD3 R57, P2, R10, 0xb000, RZ ;  /* 0x0000b0000a397810 */ /* 0x000fe40007f5e0ff */
[----:B------:R-:W-:-:S02]  /*15ae0*/  LOP3.LUT R52, R53, 0x380, RZ, 0xc0, !PT ;  /* 0x0000038035347812 */ /* 0x000fc400078ec0ff */
[----:B------:R-:W-:Y:S02]  /*15af0*/  LOP3.LUT R14, R14, 0xffffff80, RZ, 0xc0, !PT ;  /* 0xffffff800e0e7812 */ /* 0x000fe400078ec0ff */
[----:B------:R-:W-:Y:S02]  /*15b00*/  LOP3.LUT R44, R45, 0x380, RZ, 0xc0, !PT ;  /* 0x000003802d2c7812 */ /* 0x000fe400078ec0ff */
[----:B------:R-:W-:Y:S01]  /*15b10*/  LOP3.LUT R48, R49, 0x380, RZ, 0xc0, !PT ;  /* 0x0000038031307812 */ /* 0x000fe200078ec0ff */
[----:B------:R-:W-:Y:S01]  /*15b20*/  IMAD.IADD R14, R15, 0x1, -R14 ;  /* 0x000000010f0e7824 */ /* 0x000fe200078e0a0e */
        /* <DEDUP_REMOVED lines=13> */
[----:B------:R-:W-:-:S02]  /*15c00*/  LOP3.LUT P0, RZ, R14, 0x3, RZ, 0xc0, !PT ;  /* 0x000000030eff7812 */ /* 0x000fc4000780c0ff */
[C---:B------:R-:W-:Y:S02]  /*15c10*/  IADD3 R65, P4, R10.reuse, 0xd000, RZ ;  /* 0x0000d0000a417810 */ /* 0x040fe40007f9e0ff */
[----:B------:R-:W-:Y:S02]  /*15c20*/  IADD3 R69, P3, R10, 0xe000, RZ ;  /* 0x0000e0000a457810 */ /* 0x000fe40007f7e0ff */
[----:B------:R-:W-:Y:S02]  /*15c30*/  LOP3.LUT R64, R65, 0x380, RZ, 0xc0, !PT ;  /* 0x0000038041407812 */ /* 0x000fe400078ec0ff */
[----:B------:R-:W-:Y:S02]  /*15c40*/  LOP3.LUT R68, R69, 0x380, RZ, 0xc0, !PT ;  /* 0x0000038045447812 */ /* 0x000fe400078ec0ff */
[----:B------:R-:W-:Y:S02]  /*15c50*/  SHF.R.U64 R64, R64, 0x3, RZ ;  /* 0x0000000340407819 */ /* 0x000fe400000012ff */
[----:B------:R-:W-:-:S02]  /*15c60*/  SHF.R.U64 R68, R68, 0x3, RZ ;  /* 0x0000000344447819 */ /* 0x000fc400000012ff */
[----:B------:R-:W-:Y:S01]  /*15c70*/  LOP3.LUT R64, R64, R65, RZ, 0x3c, !PT ;  /* 0x0000004140407212 */ /* 0x000fe200078e3cff */
[--C-:B------:R-:W-:Y:S01]  /*15c80*/  IMAD.X R65, RZ, RZ, R11.reuse, P4 ;  /* 0x000000ffff417224 */ /* 0x100fe200020e060b */
[----:B------:R-:W-:Y:S01]  /*15c90*/  LOP3.LUT R68, R68, R69, RZ, 0x3c, !PT ;  /* 0x0000004544447212 */ /* 0x000fe200078e3cff */
[----:B------:R-:W-:Y:S01]  /*15ca0*/  IMAD.X R69, RZ, RZ, R11, P3 ;  /* 0x000000ffff457224 */ /* 0x000fe200018e060b */
[--C-:B------:R-:W-:Y:S01]  /*15cb0*/  SHF.R.S32.HI R77, RZ, 0x1f, R215.reuse ;  /* 0x0000001fff4d7819 */ /* 0x100fe200000114d7 */
[----:B------:R-:W-:Y:S02]  /*15cc0*/  IMAD.MOV.U32 R76, RZ, RZ, R215 ;  /* 0x000000ffff4c7224 */ /* 0x000fe400078e00d7 */
[----:B------:R-:W-:-:S05]  /*15cd0*/  IMAD R83, R237, -0x80, R0 ;  /* 0xffffff80ed537824 */ /* 0x000fca00078e0200 */
[----:B------:R-:W-:Y:S02]  /*15ce0*/  ISETP.GE.AND P3, PT, R220, R83, PT ;  /* 0x00000053dc00720c */ /* 0x000fe40003f66270 */
[----:B------:R-:W-:Y:S01]  /*15cf0*/  SHF.R.S32.HI R221, RZ, 0x1f, R220 ;  /* 0x0000001fffdd7819 */ /* 0x000fe200000114dc */
[----:B------:R-:W-:Y:S01]  /*15d00*/  BSSY B1, `(.L_x_9404) ;  /* 0x000006b000017945 */ /* 0x000fe20003800000 */
[----:B--2---:R-:W-:Y:S02]  /*15d10*/  IMAD R9, R237, 0x80, R8 ;  /* 0x00000080ed097824 */ /* 0x004fe400078e0208 */
[----:B------:R-:W-:Y:S01]  /*15d20*/  IMAD R8, R80, UR5, R3 ;  /* 0x0000000550087c24 */ /* 0x000fe2000f8e0203 */
[----:B------:R-:W-:Y:S02]  /*15d30*/  ULDC.64 UR4, c[0x0][0xb40] ;  /* 0x0002d00000047ab9 */ /* 0x000fe40000000a00 */
[----:B------:R-:W-:Y:S02]  /*15d40*/  SHF.R.S32.HI R3, RZ, 0x1f, R9 ;  /* 0x0000001fff037819 */ /* 0x000fe40000011409 */
[----:B------:R-:W-:-:S04]  /*15d50*/  IADD3 R6, P5, R9, R6, RZ ;  /* 0x0000000609067210 */ /* 0x000fc80007fbe0ff */
[----:B------:R-:W-:Y:S02]  /*15d60*/  IADD3.X R3, R3, R7, R8, P5, !PT ;  /* 0x0000000703037210 */ /* 0x000fe40002ffe408 */
[----:B------:R-:W-:Y:S02]  /*15d70*/  LEA R58, P5, R6, UR4, 0x2 ;  /* 0x00000004063a7c11 */ /* 0x000fe4000f8a10ff */
[----:B------:R-:W-:Y:S02]  /*15d80*/  IADD3 R7, P1, R10, 0xa000, RZ ;  /* 0x0000a0000a077810 */ /* 0x000fe40007f3e0ff */
[----:B------:R-:W-:Y:S01]  /*15d90*/  LEA.HI.X R59, R6, UR5, R3, 0x2, P5 ;  /* 0x00000005063b7c11 */ /* 0x000fe2000a8f1403 */
[----:B------:R-:W-:Y:S01]  /*15da0*/  VIADD R3, R9, 0x8 ;  /* 0x0000000809037836 */ /* 0x000fe20000000000 */
[----:B------:R-:W-:Y:S01]  /*15db0*/  IADD3 R41, P5, R10, 0x6000, RZ ;  /* 0x000060000a297810 */ /* 0x000fe20007fbe0ff */
[----:B------:R-:W-:Y:S01]  /*15dc0*/  ULDC.64 UR4, c[0x0][0xaa0] ;  /* 0x0002a80000047ab9 */ /* 0x000fe20000000a00 */
[----:B------:R-:W-:-:S02]  /*15dd0*/  LOP3.LUT R6, R7, 0x380, RZ, 0xc0, !PT ;  /* 0x0000038007067812 */ /* 0x000fc400078ec0ff */
[----:B------:R-:W-:Y:S02]  /*15de0*/  LOP3.LUT R40, R41, 0x380, RZ, 0xc0, !PT ;  /* 0x0000038029287812 */ /* 0x000fe400078ec0ff */
[----:B------:R-:W-:Y:S02]  /*15df0*/  SHF.R.U64 R6, R6, 0x3, RZ ;  /* 0x0000000306067819 */ /* 0x000fe400000012ff */
[----:B------:R-:W-:Y:S02]  /*15e00*/  SHF.R.U64 R40, R40, 0x3, RZ ;  /* 0x0000000328287819 */ /* 0x000fe400000012ff */
[----:B------:R-:W-:Y:S01]  /*15e10*/  LOP3.LUT R6, R6, R7, RZ, 0x3c, !PT ;  /* 0x0000000706067212 */ /* 0x000fe200078e3cff */
[--C-:B------:R-:W-:Y:S01]  /*15e20*/  IMAD.X R7, RZ, RZ, R11.reuse, P1 ;  /* 0x000000ffff077224 */ /* 0x100fe200008e060b */
[----:B------:R-:W-:Y:S01]  /*15e30*/  LOP3.LUT R40, R40, R41, RZ, 0x3c, !PT ;  /* 0x0000002928287212 */ /* 0x000fe200078e3cff */
[----:B------:R-:W-:Y:S01]  /*15e40*/  IMAD.X R41, RZ, RZ, R11, P5 ;  /* 0x000000ffff297224 */ /* 0x000fe200028e060b */
[----:B------:R-:W-:-:S02]  /*15e50*/  IADD3 R61, P5, R10, 0xc000, RZ ;  /* 0x0000c0000a3d7810 */ /* 0x000fc40007fbe0ff */
[C---:B------:R-:W-:Y:S02]  /*15e60*/  IADD3 R8, P2, R10.reuse, 0xf000, RZ ;  /* 0x0000f0000a087810 */ /* 0x040fe40007f5e0ff */
[-C--:B------:R-:W-:Y:S02]  /*15e70*/  ISETP.GE.OR P1, PT, R9, R0.reuse, P0 ;  /* 0x000000000900720c */ /* 0x080fe40000726670 */
[----:B------:R-:W-:Y:S01]  /*15e80*/  LOP3.LUT R60, R61, 0x380, RZ, 0xc0, !PT ;  /* 0x000003803d3c7812 */ /* 0x000fe200078ec0ff */
[----:B------:R-:W-:Y:S01]  /*15e90*/  IMAD.X R73, RZ, RZ, R11, P2 ;  /* 0x000000ffff497224 */ /* 0x000fe200010e060b */
[----:B------:R-:W-:Y:S02]  /*15ea0*/  ISETP.GE.OR P0, PT, R3, R0, P0 ;  /* 0x000000000300720c */ /* 0x000fe40000706670 */
[----:B------:R-:W-:Y:S02]  /*15eb0*/  LOP3.LUT R9, R10, 0x380, RZ, 0xc0, !PT ;  /* 0x000003800a097812 */ /* 0x000fe400078ec0ff */
[----:B------:R-:W-:-:S02]  /*15ec0*/  LOP3.LUT R3, R8, 0x380, RZ, 0xc0, !PT ;  /* 0x0000038008037812 */ /* 0x000fc400078ec0ff */
[----:B------:R-:W-:Y:S02]  /*15ed0*/  SHF.R.U64 R60, R60, 0x3, RZ ;  /* 0x000000033c3c7819 */ /* 0x000fe400000012ff */
[----:B------:R-:W-:Y:S01]  /*15ee0*/  SHF.R.U64 R9, R9, 0x3, RZ ;  /* 0x0000000309097819 */ /* 0x000fe200000012ff */
[----:B------:R-:W-:Y:S01]  /*15ef0*/  @!P1 STG.E desc[UR40][R58.64], R4 ;  /* 0x000000043a009986 */ /* 0x000fe2000c101928 */
[----:B------:R-:W-:Y:S02]  /*15f00*/  SHF.R.U64 R3, R3, 0x3, RZ ;  /* 0x0000000303037819 */ /* 0x000fe400000012ff */
[----:B------:R-:W-:Y:S01]  /*15f10*/  LOP3.LUT R60, R60, R61, RZ, 0x3c, !PT ;  /* 0x0000003d3c3c7212 */ /* 0x000fe200078e3cff */
[----:B------:R-:W-:Y:S01]  /*15f20*/  IMAD.X R61, RZ, RZ, R11, P5 ;  /* 0x000000ffff3d7224 */ /* 0x000fe200028e060b */
[----:B------:R-:W-:Y:S01]  /*15f30*/  LOP3.LUT R10, R9, R10, RZ, 0x3c, !PT ;  /* 0x0000000a090a7212 */ /* 0x000fe200078e3cff */
[----:B------:R2:W-:Y:S01]  /*15f40*/  @!P0 STG.E desc[UR40][R58.64+0x20], R5 ;  /* 0x000020053a008986 */ /* 0x0005e2000c101928 */
[----:B------:R-:W-:-:S03]  /*15f50*/  LOP3.LUT R72, R3, R8, RZ, 0x3c, !PT ;  /* 0x0000000803487212 */ /* 0x000fc600078e3cff */
        /* <DEDUP_REMOVED lines=10> */
[----:B--2---:R-:W5:Y:S04]  /*16000*/  LD.E.128 R4, desc[UR40][R6.64] ;  /* 0x0000002806047980 */ /* 0x004f68000c101d00 */
        /* <DEDUP_REMOVED lines=15> */
[----:B------:R-:W-:Y:S02]  /*16100*/  VIADD R0, R220, 0x40 ;  /* 0x00000040dc007836 */ /* 0x000fe40000000000 */
[----:B------:R-:W-:Y:S02]  /*16110*/  IMAD R21, R78, UR4, RZ ;  /* 0x000000044e157c24 */ /* 0x000fe4000f8e02ff */
[----:B------:R-:W-:Y:S01]  /*16120*/  IMAD.IADD R77, R77, 0x1, R3 ;  /* 0x000000014d4d7824 */ /* 0x000fe200078e0203 */
[----:B------:R-:W-:Y:S01]  /*16130*/  ISETP.GE.AND P0, PT, R0, R83, PT ;  /* 0x000000530000720c */ /* 0x000fe20003f06270 */
        /* <DEDUP_REMOVED lines=12> */
[----:B--2---:R2:W-:Y:S03]  /*16200*/  SYNCS.ARRIVE.TRANS64.RED.A1T0 RZ, [R0+URZ], RZ ;  /* 0x000000ff00ff79a7 */ /* 0x0045e6000810043f */
[----:B------:R-:W-:-:S02]  /*16210*/  IMAD R3, R80, UR5, R3 ;  /* 0x0000000550037c24 */ /* 0x000fc4000f8e0203 */
[----:B------:R-:W-:-:S04]  /*16220*/  IMAD.WIDE R76, R237, 0x80, R220 ;  /* 0x00000080ed4c7825 */ /* 0x000fc800078e02dc */
[----:B------:R-:W-:Y:S01]  /*16230*/  IMAD.IADD R83, R79, 0x1, R3 ;  /* 0x000000014f537824 */ /* 0x000fe200078e0203 */
[----:B--2---:R-:W-:Y:S06]  /*16240*/  @P3 BRA `(.L_x_9405) ;  /* 0x0000000000583947 */ /* 0x004fec0003800000 */
        /* <DEDUP_REMOVED lines=14> */
[----:B------:R-:W-:Y:S01]  /*16330*/  LEA.HI.X R81, R20, UR7, R3, 0x1, P3 ;  /* 0x0000000714517c11 */ /* 0x000fe200098f0c03 */
[----:B------:R-:W-:-:S04]  /*16340*/  VIADD R3, R215, 0x80 ;  /* 0x00000080d7037836 */ /* 0x000fc80000000000 */
[----:B-----5:R2:W-:Y:S01]  /*16350*/  @!P5 STG.E.128 desc[UR40][R80.64], R8 ;  /* 0x000000085000d986 */ /* 0x0205e2000c101d28 */
[----:B------:R-:W-:Y:S02]  /*16360*/  ISETP.GE.AND P3, PT, R3, UR4, PT ;  /* 0x0000000403007c0c */ /* 0x000fe4000bf66270 */
[----:B------:R-:W-:-:S03]  /*16370*/  ISETP.GE.AND P5, PT, R0, UR4, PT ;  /* 0x0000000400007c0c */ /* 0x000fc6000bfa6270 */
[----:B------:R2:W-:Y:S08]  /*16380*/  @!P4 STG.E.128 desc[UR40][R80.64+0x80], R32 ;  /* 0x000080205000c986 */ /* 0x0005f0000c101d28 */
[----:B------:R2:W-:Y:S04]  /*16390*/  @!P3 STG.E.128 desc[UR40][R80.64+0x100], R48 ;  /* 0x000100305000b986 */ /* 0x0005e8000c101d28 */
[----:B------:R2:W-:Y:S02]  /*163a0*/  @!P5 STG.E.128 desc[UR40][R80.64+0x180], R60 ;  /* 0x0001803c5000d986 */ /* 0x0005e4000c101d28 */
.L_x_9405:
[----:B------:R-:W-:Y:S05]  /*163b0*/  BSYNC B1 ;  /* 0x0000000000017941 */ /* 0x000fea0003800000 */
.L_x_9404:
[----:B------:R-:W-:Y:S04]  /*163c0*/  BSSY B1, `(.L_x_9406) ;  /* 0x000001a000017945 */ /* 0x000fe80003800000 */
[----:B------:R-:W-:Y:S05]  /*163d0*/  @P2 BRA `(.L_x_9407) ;  /* 0x0000000000602947 */ /* 0x000fea0003800000 */
[----:B------:R-:W-:Y:S01]  /*163e0*/  IADD3 R3, P2, R76, 0x20, RZ ;  /* 0x000000204c037810 */ /* 0x000fe20007f5e0ff */
[----:B------:R-:W-:Y:S01]  /*163f0*/  ULDC.64 UR6, c[0x0][0xad8] ;  /* 0x0002b60000067ab9 */ /* 0x000fe20000000a00 */
[----:B--2--5:R-:W-:Y:S01]  /*16400*/  IMAD.MOV.U32 R8, RZ, RZ, R78 ;  /* 0x000000ffff087224 */ /* 0x024fe200078e004e */
        /* <DEDUP_REMOVED lines=10> */
[----:B------:R-:W-:Y:S01]  /*164b0*/  VIADD R0, R215, 0x80 ;  /* 0x00000080d7007836 */ /* 0x000fe20000000000 */
[----:B------:R-:W-:Y:S01]  /*164c0*/  LEA R10, P5, R8, UR6, 0x1 ;  /* 0x00000006080a7c11 */ /* 0x000fe2000f8a08ff */
[----:B------:R-:W-:Y:S02]  /*164d0*/  IMAD.IADD R3, R9, 0x1, R3 ;  /* 0x0000000109037824 */ /* 0x000fe400078e0203 */
        /* <DEDUP_REMOVED lines=8> */
.L_x_9407:
[----:B------:R-:W-:Y:S05]  /*16560*/  BSYNC B1 ;  /* 0x0000000000017941 */ /* 0x000fea0003800000 */
.L_x_9406:
[----:B------:R-:W-:Y:S04]  /*16570*/  BSSY B1, `(.L_x_9408) ;  /* 0x000001a000017945 */ /* 0x000fe80003800000 */
[----:B------:R-:W-:Y:S05]  /*16580*/  @P0 BRA `(.L_x_9409) ;  /* 0x0000000000600947 */ /* 0x000fea0003800000 */
[----:B------:R-:W-:Y:S01]  /*16590*/  IADD3 R3, P0, R76, 0x40, RZ ;  /* 0x000000404c037810 */ /* 0x000fe20007f1e0ff */
[C---:B--2--5:R-:W-:Y:S01]  /*165a0*/  VIADD R8, R215.reuse, 0x40 ;  /* 0x00000040d7087836 */ /* 0x064fe20000000000 */
        /* <DEDUP_REMOVED lines=10> */
[----:B---3--:R-:W-:Y:S02]  /*16650*/  VIADD R10, R215, 0xc0 ;  /* 0x000000c0d70a7836 */ /* 0x008fe40000000000 */
        /* <DEDUP_REMOVED lines=11> */
.L_x_9409:
[----:B------:R-:W-:Y:S05]  /*16710*/  BSYNC B1 ;  /* 0x0000000000017941 */ /* 0x000fea0003800000 */
.L_x_9408:
[----:B------:R-:W-:Y:S05]  /*16720*/  @P1 BRA `(.L_x_9410) ;  /* 0x0000000c00501947 */ /* 0x000fea0003800000 */
[----:B------:R-:W-:Y:S01]  /*16730*/  IADD3 R3, P0, R76, 0x60, RZ ;  /* 0x000000604c037810 */ /* 0x000fe20007f1e0ff */
[C---:B------:R-:W-:Y:S01]  /*16740*/  VIADD R0, R215.reuse, 0x40 ;  /* 0x00000040d7007836 */ /* 0x040fe20000000000 */
        /* <DEDUP_REMOVED lines=24> */
.L_x_9402:
[----:B------:R-:W-:Y:S01]  /*168d0*/  ULDC.64 UR4, c[0x0][0xbd8] ;  /* 0x0002f60000047ab9 */ /* 0x000fe20000000a00 */
[----:B------:R-:W2:Y:S01]  /*168e0*/  LDC.64 R4, c[0x0][0xbd8] ;  /* 0x0002f600ff047b82 */ /* 0x000ea20000000a00 */
[----:B------:R-:W-:Y:S01]  /*168f0*/  ISETP.NE.U32.AND P0, PT, RZ, UR4, PT ;  /* 0x00000004ff007c0c */ /* 0x000fe2000bf05070 */
[----:B------:R-:W-:-:S03]  /*16900*/  IMAD.MOV.U32 R3, RZ, RZ, RZ ;  /* 0x000000ffff037224 */ /* 0x000fc600078e00ff */
[----:B------:R-:W-:Y:S01]  /*16910*/  ISETP.NE.AND.EX P0, PT, RZ, UR5, PT, P0 ;  /* 0x00000005ff007c0c */ /* 0x000fe2000bf05300 */
[----:B------:R-:W-:Y:S02]  /*16920*/  ULDC.64 UR4, c[0x0][0xbe0] ;  /* 0x0002f80000047ab9 */ /* 0x000fe40000000a00 */
[----:B------:R-:W-:-:S04]  /*16930*/  ISETP.NE.U32.AND P1, PT, RZ, UR4, PT ;  /* 0x00000004ff007c0c */ /* 0x000fc8000bf25070 */
[----:B------:R-:W-:Y:S01]  /*16940*/  ISETP.NE.AND.EX P1, PT, RZ, UR5, PT, P1 ;  /* 0x00000005ff007c0c */ /* 0x000fe2000bf25310 */
[----:B--2---:R-:W-:-:S12]  /*16950*/  IMAD.WIDE R4, R233, 0x4, R4 ;  /* 0x00000004e9047825 */ /* 0x004fd800078e0204 */
[----:B------:R-:W2:Y:S01]  /*16960*/  @P1 LDC.64 R6, c[0x0][0xbe0] ;  /* 0x0002f800ff061b82 */ /* 0x000ea20000000a00 */
[----:B------:R-:W-:Y:S02]  /*16970*/  ULDC UR4, c[0x0][0xa88] ;  /* 0x0002a20000047ab9 */ /* 0x000fe40000000800 */
[----:B------:R-:W-:Y:S01]  /*16980*/  IMAD.U32 R0, RZ, RZ, UR4 ;  /* 0x00000004ff007e24 */ /* 0x000fe2000f8e00ff */
[----:B------:R3:W5:Y:S01]  /*16990*/  @P0 LDG.E R3, desc[UR40][R4.64] ;  /* 0x0000002804030981 */ /* 0x000762000c1e1900 */
[----:B------:R-:W4:Y:S01]  /*169a0*/  S2R R8, SR_TID.X ;  /* 0x0000000000087919 */ /* 0x000f220000002100 */
[----:B--2---:R-:W-:-:S05]  /*169b0*/  @P1 IMAD.WIDE R6, R233, 0x4, R6 ;  /* 0x00000004e9061825 */ /* 0x004fca00078e0206 */
[----:B------:R3:W5:Y:S01]  /*169c0*/  @P1 LDG.E R0, desc[UR40][R6.64] ;  /* 0x0000002806001981 */ /* 0x000762000c1e1900 */
[----:B----4-:R-:W-:-:S05]  /*169d0*/  VIADD R8, R8, 0xffffff80 ;  /* 0xffffff8008087836 */ /* 0x010fca0000000000 */
[----:B------:R-:W-:Y:S01]  /*169e0*/  ISETP.GT.AND P2, PT, R8, 0x7f, PT ;  /* 0x0000007f0800780c */ /* 0x000fe20003f44270 */
[----:B------:R-:W-:-:S12]  /*169f0*/  @P1 BRA `(.L_x_9411) ;  /* 0x0000000000101947 */ /* 0x000fd80003800000 */
[----:B------:R-:W-:Y:S05]  /*16a00*/  @!P0 BRA `(.L_x_9411) ;  /* 0x00000000000c8947 */ /* 0x000fea0003800000 */
[----:B---3--:R-:W2:Y:S04]  /*16a10*/  LDG.E R7, desc[UR40][R4.64] ;  /* 0x0000002804077981 */ /* 0x008ea8000c1e1900 */
[----:B-----5:R-:W2:Y:S02]  /*16a20*/  LDG.E R0, desc[UR40][R4.64+0x4] ;  /* 0x0000042804007981 */ /* 0x020ea4000c1e1900 */
[----:B--2---:R-:W-:-:S07]  /*16a30*/  IMAD.IADD R0, R0, 0x1, -R7 ;  /* 0x0000000100007824 */ /* 0x004fce00078e0a07 */
.L_x_9411:
[----:B---3--:R-:W-:Y:S01]  /*16a40*/  SHF.R.S32.HI R4, RZ, 0x1f, R233 ;  /* 0x0000001fff047819 */ /* 0x008fe200000114e9 */
        /* <DEDUP_REMOVED lines=29> */
.L_x_9413:
[----:B------:R-:W-:Y:S05]  /*16c20*/  BSYNC B1 ;  /* 0x0000000000017941 */ /* 0x000fea0003800000 */
.L_x_9412:
        /* <DEDUP_REMOVED lines=23> */
[----:B------:R-:W-:Y:S02]  /*16da0*/  VIADD R0, R220, 0x40 ;  /* 0x00000040dc007836 */ /* 0x000fe40000000000 */
[----:B------:R-:W-:-:S04]  /*16db0*/  IMAD.WIDE R8, R237, 0x80, R8 ;  /* 0x00000080ed087825 */ /* 0x000fc800078e0208 */
        /* <DEDUP_REMOVED lines=24> */
.L_x_9415:
[----:B------:R-:W-:Y:S05]  /*16f40*/  BSYNC B1 ;  /* 0x0000000000017941 */ /* 0x000fea0003800000 */
.L_x_9414:
        /* <DEDUP_REMOVED lines=28> */
.L_x_9417:
[----:B------:R-:W-:Y:S05]  /*17110*/  BSYNC B1 ;  /* 0x0000000000017941 */ /* 0x000fea0003800000 */
.L_x_9416:
        /* <DEDUP_REMOVED lines=27> */
.L_x_9419:
[----:B------:R-:W-:Y:S05]  /*172d0*/  BSYNC B1 ;  /* 0x0000000000017941 */ /* 0x000fea0003800000 */
.L_x_9418:
        /* <DEDUP_REMOVED lines=25> */
.L_x_9410:
[----:B------:R-:W-:Y:S05]  /*17470*/  BSYNC B0 ;  /* 0x0000000000007941 */ /* 0x000fea0003800000 */
.L_x_9401:
[----:B------:R-:W-:Y:S02]  /*17480*/  ULDC UR4, c[0x0][0xc14] ;  /* 0x0003050000047ab9 */ /* 0x000fe40000000800 */
[----:B-1----:R-:W-:-:S13]  /*17490*/  ISETP.GE.AND P0, PT, R211, UR4, PT ;  /* 0x00000004d3007c0c */ /* 0x002fda000bf06270 */
[----:B------:R-:W-:Y:S05]  /*174a0*/  @!P0 BRA `(.L_x_9420) ;  /* 0xfffffe9800c48947 */ /* 0x000fea000383ffff */
[----:B------:R-:W-:Y:S05]  /*174b0*/  BRA `(.L_x_9207) ;  /* 0x0000006000387947 */ /* 0x000fea0003800000 */
.L_x_9205:
[----:B------:R-:W-:-:S08]  /*174c0*/  NOP ;  /* 0x0000000000007918 */ /* 0x000fd00000000000 */
[----:B--2---:R-:W0:-:S00]  /*174d0*/  USETMAXREG.DEALLOC.CTAPOOL 0x18 ;  /* 0x00000018000079c8 */ /* 0x004e0000080e0500 */
        /* <DEDUP_REMOVED lines=58> */
.L_x_9425:
        /* <DEDUP_REMOVED lines=15> */
.L_x_9424:
[----:B------:R-:W-:Y:S05]  /*17970*/  BSYNC B0 ;  /* 0x0000000000007941 */ /* 0x000fea0003800000 */
.L_x_9423:
        /* <DEDUP_REMOVED lines=26> */
.L_x_9421:
        /* <DEDUP_REMOVED lines=20> */
.L_x_9426:
        /* <DEDUP_REMOVED lines=56> */
.L_x_9422:
[----:B------:R-:W-:Y:S02]  /*17fe0*/  IMAD.MOV.U32 R17, RZ, RZ, RZ ;  /* 0x000000ffff117224 */ /* 0x000fe400078e00ff */
[----:B------:R-:W-:Y:S02]  /*17ff0*/  IMAD.U32 R16, RZ, RZ, UR6 ;  /* 0x00000006ff107e24 */ /* 0x000fe4000f8e00ff */
[----:B------:R-:W-:-:S07]  /*18000*/  IMAD.MOV.U32 R18, RZ, RZ, RZ ;  /* 0x000000ffff127224 */ /* 0x000fce00078e00ff */
.L_x_9427:
        /* <DEDUP_REMOVED lines=22> */
.L_x_9528:
        /* <DEDUP_REMOVED lines=45> */
.L_x_9429:
        /* <DEDUP_REMOVED lines=10> */
[----:B------:R-:W-:Y:S01]  /*184e0*/  ISETP.NE.AND.EX P0, PT, RZ, UR5, PT, P0 ;  /* 0x00000005ff007c0c */ /* 0x000fe2000bf05300 */
[----:B---3-5:R-:W-:-:S05]  /*184f0*/  IMAD.IADD R8, R8, 0x1, R6 ;  /* 0x0000000108087824 */ /* 0x028fca00078e0206 */
[----:B------:R1:W-:Y:S07]  /*18500*/  STL [R1+0x10], R8 ;  /* 0x0000100801007387 */ /* 0x0003ee0000100800 */
[----:B------:R-:W-:Y:S05]  /*18510*/  @!P0 BRA `(.L_x_9430) ;  /* 0x0000000000108947 */ /* 0x000fea0003800000 */
[----:B------:R-:W2:Y:S02]  /*18520*/  LDC.64 R4, c[0x0][0xa20] ;  /* 0x00028800ff047b82 */ /* 0x000ea40000000a00 */
[----:B--2---:R-:W-:-:S05]  /*18530*/  IMAD.WIDE R4, R19, 0x4, R4 ;  /* 0x0000000413047825 */ /* 0x004fca00078e0204 */
[----:B------:R2:W5:Y:S01]  /*18540*/  LDG.E R7, desc[UR40][R4.64] ;  /* 0x0000002804077981 */ /* 0x000562000c1e1900 */
[----:B------:R-:W-:Y:S05]  /*18550*/  BRA `(.L_x_9431) ;  /* 0x0000000000107947 */ /* 0x000fea0003800000 */
.L_x_9430:
[----:B------:R-:W-:Y:S05]  /*18560*/  @!P3 BRA `(.L_x_9431) ;  /* 0x00000000000cb947 */ /* 0x000fea0003800000 */
[----:B------:R-:W2:Y:S04]  /*18570*/  LDG.E R7, desc[UR40][R4.64] ;  /* 0x0000002804077981 */ /* 0x000ea8000c1e1900 */
[----:B------:R-:W2:Y:S02]  /*18580*/  LDG.E R4, desc[UR40][R4.64+0x4] ;  /* 0x0000042804047981 */ /* 0x000ea4000c1e1900 */
[----:B--2---:R-:W-:-:S07]  /*18590*/  IMAD.IADD R7, R4, 0x1, -R7 ;  /* 0x0000000104077824 */ /* 0x004fce00078e0a07 */
.L_x_9431:
[----:B--2---:R-:W2:Y:S04]  /*185a0*/  @P1 LDG.E R4, desc[UR40][R2.64] ;  /* 0x0000002802041981 */ /* 0x004ea8000c1e1900 */
[----:B-1----:R-:W2:Y:S01]  /*185b0*/  @P1 LDG.E R2, desc[UR40][R2.64+0x4] ;  /* 0x0000042802021981 */ /* 0x002ea2000c1e1900 */
        /* <DEDUP_REMOVED lines=9> */
[----:B------:R-:W1:Y:S02]  /*18650*/  LDC.64 R2, c[0x0][0x9e0] ;  /* 0x00027800ff027b82 */ /* 0x000e640000000a00 */
        /* <DEDUP_REMOVED lines=14> */
.L_x_9434:
[----:B------:R-:W-:-:S13]  /*18740*/  ISETP.NE.AND P0, PT, R3, 0x1, PT ;  /* 0x000000010300780c */ /* 0x000fda0003f05270 */
[----:B------:R-:W1:Y:S02]  /*18750*/  @P0 LDC.64 R6, c[0x0][0x9e8] ;  /* 0x00027a00ff060b82 */ /* 0x000e640000000a00 */
[----:B-1----:R-:W-:-:S05]  /*18760*/  @P0 IMAD.HI.U32 R6, R11, R6, RZ ;  /* 0x000000060b060227 */ /* 0x002fca00078e00ff */
[----:B------:R-:W-:-:S07]  /*18770*/  @P0 SHF.R.U32.HI R11, RZ, R7, R6 ;  /* 0x00000007ff0b0219 */ /* 0x000fce0000011606 */
.L_x_9435:
[----:B------:R-:W-:Y:S05]  /*18780*/  BSYNC B0 ;  /* 0x0000000000007941 */ /* 0x000fea0003800000 */
.L_x_9433:
[----:B------:R-:W-:-:S05]  /*18790*/  IMAD R11, R11, R3, R3 ;  /* 0x000000030b0b7224 */ /* 0x000fca00078e0203 */
[----:B------:R-:W-:-:S07]  /*187a0*/  VIMNMX R2, R2, R11, PT ;  /* 0x0000000b02027248 */ /* 0x000fce0003fe0100 */
.L_x_9432:
        /* <DEDUP_REMOVED lines=15> */
.L_x_9438:
[----:B------:R-:W-:Y:S01]  /*188a0*/  ISETP.NE.AND P0, PT, R3, 0x1, PT ;  /* 0x000000010300780c */ /* 0x000fe20003f05270 */
[----:B------:R-:W-:-:S12]  /*188b0*/  IMAD.MOV.U32 R11, RZ, RZ, R0 ;  /* 0x000000ffff0b7224 */ /* 0x000fd800078e0000 */
[----:B------:R-:W1:Y:S02]  /*188c0*/  @P0 LDC.64 R6, c[0x0][0x9e8] ;  /* 0x00027a00ff060b82 */ /* 0x000e640000000a00 */
[----:B-1----:R-:W-:-:S05]  /*188d0*/  @P0 IMAD.HI.U32 R6, R0, R6, RZ ;  /* 0x0000000600060227 */ /* 0x002fca00078e00ff */
[----:B------:R-:W-:-:S07]  /*188e0*/  @P0 SHF.R.U32.HI R11, RZ, R7, R6 ;  /* 0x00000007ff0b0219 */ /* 0x000fce0000011606 */
.L_x_9439:
[----:B------:R-:W-:Y:S05]  /*188f0*/  BSYNC B0 ;  /* 0x0000000000007941 */ /* 0x000fea0003800000 */
.L_x_9437:
[----:B------:R-:W-:-:S05]  /*18900*/  IMAD R3, R11, R3, RZ ;  /* 0x000000030b037224 */ /* 0x000fca00078e02ff */
[----:B------:R-:W-:-:S07]  /*18910*/  VIMNMX R8, R8, R3, !PT ;  /* 0x0000000308087248 */ /* 0x000fce0007fe0100 */
.L_x_9436:
[----:B------:R-:W-:Y:S01]  /*18920*/  VIADD R2, R2, 0x5f ;  /* 0x0000005f02027836 */ /* 0x000fe20000000000 */
[----:B------:R-:W-:Y:S01]  /*18930*/  BSSY B0, `(.L_x_9440) ;  /* 0x00000ea000007945 */ /* 0x000fe20003800000 */
[----:B------:R-:W-:Y:S01]  /*18940*/  IMAD.HI R8, R8, 0x2aaaaaab, RZ ;  /* 0x2aaaaaab08087827 */ /* 0x000fe200078e02ff */
[----:B------:R-:W-:-:S03]  /*18950*/  PLOP3.LUT P2, PT, PT, PT, PT, 0x80, 0x0 ;  /* 0x000000000000781c */ /* 0x000fc60003f4f070 */
[----:B------:R-:W-:-:S05]  /*18960*/  IMAD.HI R2, R2, 0x2aaaaaab, RZ ;  /* 0x2aaaaaab02027827 */ /* 0x000fca00078e02ff */
[----:B------:R-:W-:-:S04]  /*18970*/  SHF.R.U32.HI R3, RZ, 0x1f, R2 ;  /* 0x0000001fff037819 */ /* 0x000fc80000011602 */
[----:B------:R-:W-:Y:S02]  /*18980*/  LEA.HI.SX32 R3, R2, R3, 0x1c ;  /* 0x0000000302037211 */ /* 0x000fe400078fe2ff */
[----:B------:R-:W-:Y:S02]  /*18990*/  SHF.R.U32.HI R2, RZ, 0x1f, R8 ;  /* 0x0000001fff027819 */ /* 0x000fe40000011608 */
[----:B------:R-:W-:Y:S02]  /*189a0*/  VIMNMX R3, R20, R3, PT ;  /* 0x0000000314037248 */ /* 0x000fe40003fe0100 */
[----:B------:R-:W-:-:S03]  /*189b0*/  LEA.HI.SX32 R2, R8, R2, 0x1c ;  /* 0x0000000208027211 */ /* 0x000fc600078fe2ff */
[----:B------:R-:W-:Y:S01]  /*189c0*/  IMAD R3, R3, 0x60, -R5 ;  /* 0x0000006003037824 */ /* 0x000fe200078e0a05 */
[----:B------:R-:W-:-:S04]  /*189d0*/  VIMNMX R2, RZ, R2, !PT ;  /* 0x00000002ff027248 */ /* 0x000fc80007fe0100 */
[----:B------:R-:W-:Y:S01]  /*189e0*/  VIMNMX R9, R3, R9, PT ;  /* 0x0000000903097248 */ /* 0x000fe20003fe0100 */
[----:B------:R-:W-:-:S05]  /*189f0*/  IMAD R2, R2, 0x60, -R5 ;  /* 0x0000006002027824 */ /* 0x000fca00078e0a05 */
[----:B------:R-:W-:-:S04]  /*18a00*/  VIMNMX R5, RZ, R2, !PT ;  /* 0x00000002ff057248 */ /* 0x000fc80007fe0100 */
[----:B------:R-:W-:Y:S01]  /*18a10*/  ISETP.GT.AND P0, PT, R9, R5, PT ;  /* 0x000000050900720c */ /* 0x000fe20003f04270 */
[----:B------:R-:W-:-:S05]  /*18a20*/  IMAD.WIDE.U32 R2, R5, -0x55555555, RZ ;  /* 0xaaaaaaab05027825 */ /* 0x000fca00078e00ff */
[----:B------:R-:W-:-:S05]  /*18a30*/  SHF.R.U32.HI R2, RZ, 0x6, R3 ;  /* 0x00000006ff027819 */ /* 0x000fca0000011603 */
[----:B------:R-:W-:Y:S02]  /*18a40*/  IMAD.MOV.U32 R3, RZ, RZ, R2 ;  /* 0x000000ffff037224 */ /* 0x000fe400078e0002 */
[----:B------:R-:W-:-:S04]  /*18a50*/  @P0 VIADD R5, R9, 0x5f ;  /* 0x0000005f09050836 */ /* 0x000fc80000000000 */
[----:B------:R-:W-:-:S05]  /*18a60*/  @P0 IMAD.HI R5, R5, 0x2aaaaaab, RZ ;  /* 0x2aaaaaab05050827 */ /* 0x000fca00078e02ff */
[----:B------:R-:W-:-:S04]  /*18a70*/  @P0 SHF.R.U32.HI R6, RZ, 0x1f, R5 ;  /* 0x0000001fff060819 */ /* 0x000fc80000011605 */
[----:B------:R-:W-:-:S04]  /*18a80*/  @P0 LEA.HI.SX32 R3, R5, R6, 0x1c ;  /* 0x0000000605030211 */ /* 0x000fc800078fe2ff */
        /* <DEDUP_REMOVED lines=12> */
.L_x_9598:
[----:B------:R-:W-:-:S03]  /*18b50*/  UMOV UR4, 0xffffffff ;  /* 0xffffffff00047882 */ /* 0x000fc60000000000 */
[----:B------:R-:W-:Y:S05]  /*18b60*/  BRA.DIV UR4, `(.L_x_9443) ;  /* 0x0000005a049c7947 */ /* 0x000fea000b800000 */
[----:B------:R-:W-:-:S13]  /*18b70*/  ELECT P6, URZ, PT ;  /* 0x00000000003f782f */ /* 0x000fda00038c0000 */
.L_x_9601:
        /* <DEDUP_REMOVED lines=12> */
.L_x_9602:
[----:B------:R-:W-:Y:S05]  /*18c40*/  BSYNC B1 ;  /* 0x0000000000017941 */ /* 0x000fea0003800000 */
.L_x_9444:
        /* <DEDUP_REMOVED lines=8> */
.L_x_9603:
        /* <DEDUP_REMOVED lines=11> */
.L_x_9449:
        /* <DEDUP_REMOVED lines=12> */
[----:B------:R-:W-:-:S04]  /*18e40*/  IMAD R9, R3, 0x60, R10 ;  /* 0x0000006003097824 */ /* 0x000fc800078e020a */
[----:B------:R-:W-:-:S05]  /*18e50*/  VIADD R9, R9, 0xffffffa0 ;  /* 0xffffffa009097836 */ /* 0x000fca0000000000 */
[----:B------:R-:W-:-:S03]  /*18e60*/  R2UR UR11, R9 ;  /* 0x00000000090b72ca */ /* 0x000fc600000e0000 */
[----:B------:R-:W-:-:S10]  /*18e70*/  UIADD3 UR8, UR8, 0x1c400, URZ ;  /* 0x0001c40008087890 */ /* 0x000fd4000fffe03f */
[----:B------:R2:W-:Y:S01]  /*18e80*/  UTMALDG.4D [UR8], [UR4], desc[UR6] ;  /* 0x00000608040075b4 */ /* 0x0005e20008019000 */
[----:B------:R-:W3:Y:S02]  /*18e90*/  SYNCS.PHASECHK.TRANS64.TRYWAIT P0, [R8+URZ+0x228c0], R11 ;  /* 0x0228c00b080075a7 */ /* 0x000ee4000800017f */
[----:B--23--:R-:W-:Y:S05]  /*18ea0*/  @!P0 BRA `(.L_x_9450) ;  /* 0x0000005800148947 */ /* 0x00cfea0003800000 */
.L_x_9604:
        /* <DEDUP_REMOVED lines=8> */
.L_x_9451:
        /* <DEDUP_REMOVED lines=31> */
.L_x_9447:
[----:B------:R-:W-:Y:S05]  /*19120*/  BSYNC B1 ;  /* 0x0000000000017941 */ /* 0x000fea0003800000 */
.L_x_9446:
        /* <DEDUP_REMOVED lines=16> */
.L_x_9458:
        /* <DEDUP_REMOVED lines=9> */
.L_x_9605:
        /* <DEDUP_REMOVED lines=11> */
.L_x_9455:
        /* <DEDUP_REMOVED lines=17> */
.L_x_9606:
        /* <DEDUP_REMOVED lines=8> */
.L_x_9457:
        /* <DEDUP_REMOVED lines=31> */
.L_x_9453:
[----:B------:R-:W-:Y:S05]  /*196f0*/  BSYNC B1 ;  /* 0x0000000000017941 */ /* 0x000fea0003800000 */
.L_x_9452:
        /* <DEDUP_REMOVED lines=13> */
.L_x_9441:
[----:B------:R-:W-:Y:S05]  /*197d0*/  BSYNC B0 ;  /* 0x0000000000007941 */ /* 0x000fea0003800000 */
.L_x_9440:
        /* <DEDUP_REMOVED lines=17> */
.L_x_9461:
[----:B------:R-:W-:-:S13]  /*198f0*/  ISETP.NE.AND P1, PT, R3, 0x1, PT ;  /* 0x000000010300780c */ /* 0x000fda0003f25270 */
[----:B------:R-:W2:Y:S02]  /*19900*/  @P1 LDC.64 R4, c[0x0][0x9e8] ;  /* 0x00027a00ff041b82 */ /* 0x000ea40000000a00 */
[----:B--2---:R-:W-:-:S05]  /*19910*/  @P1 IMAD.HI.U32 R4, R6, R4, RZ ;  /* 0x0000000406041227 */ /* 0x004fca00078e00ff */
[----:B------:R-:W-:-:S07]  /*19920*/  @P1 SHF.R.U32.HI R6, RZ, R5, R4 ;  /* 0x00000005ff061219 */ /* 0x000fce0000011604 */
.L_x_9462:
[----:B------:R-:W-:Y:S05]  /*19930*/  BSYNC B0 ;  /* 0x0000000000007941 */ /* 0x000fea0003800000 */
.L_x_9460:
[----:B------:R-:W-:-:S05]  /*19940*/  IMAD R5, R6, R3, R3 ;  /* 0x0000000306057224 */ /* 0x000fca00078e0203 */
[----:B------:R-:W-:-:S07]  /*19950*/  VIMNMX R2, R2, R5, PT ;  /* 0x0000000502027248 */ /* 0x000fce0003fe0100 */
.L_x_9459:
        /* <DEDUP_REMOVED lines=19> */
.L_x_9465:
[----:B------:R-:W-:-:S13]  /*19a90*/  ISETP.NE.AND P0, PT, R3, 0x1, PT ;  /* 0x000000010300780c */ /* 0x000fda0003f05270 */
[----:B------:R-:W3:Y:S02]  /*19aa0*/  @P0 LDC.64 R4, c[0x0][0x9e8] ;  /* 0x00027a00ff040b82 */ /* 0x000ee40000000a00 */
[----:B---3--:R-:W-:-:S05]  /*19ab0*/  @P0 IMAD.HI.U32 R4, R0, R4, RZ ;  /* 0x0000000400040227 */ /* 0x008fca00078e00ff */
[----:B------:R-:W-:-:S07]  /*19ac0*/  @P0 SHF.R.U32.HI R0, RZ, R5, R4 ;  /* 0x00000005ff000219 */ /* 0x000fce0000011604 */
.L_x_9466:
[----:B------:R-:W-:Y:S05]  /*19ad0*/  BSYNC B0 ;  /* 0x0000000000007941 */ /* 0x000fea0003800000 */
.L_x_9464:
[----:B------:R-:W-:-:S05]  /*19ae0*/  IMAD R3, R0, R3, RZ ;  /* 0x0000000300037224 */ /* 0x000fca00078e02ff */
[----:B------:R-:W-:-:S07]  /*19af0*/  VIMNMX R2, R2, R3, !PT ;  /* 0x0000000302027248 */ /* 0x000fce0007fe0100 */
.L_x_9463:
        /* <DEDUP_REMOVED lines=25> */
.L_x_9468:
        /* <DEDUP_REMOVED lines=11> */
[----:B------:R-:W-:Y:S02]  /*19d40*/  IMAD.U32 R4, RZ, RZ, UR6 ;  /* 0x00000006ff047e24 */ /* 0x000fe4000f8e00ff */
[----:B------:R-:W3:Y:S01]  /*19d50*/  LDC.64 R2, c[0x4][R2] ;  /* 0x0100000002027b82 */ /* 0x000ee20000000a00 */
[----:B------:R-:W-:Y:S02]  /*19d60*/  IMAD.U32 R5, RZ, RZ, UR7 ;  /* 0x00000007ff057e24 */ /* 0x000fe4000f8e00ff */
[----:B--2---:R-:W-:Y:S02]  /*19d70*/  IMAD.U32 R6, RZ, RZ, UR8 ;  /* 0x00000008ff067e24 */ /* 0x004fe4000f8e00ff */
[----:B------:R-:W-:-:S02]  /*19d80*/  IMAD.U32 R7, RZ, RZ, UR9 ;  /* 0x00000009ff077e24 */ /* 0x000fc4000f8e00ff */
[----:B------:R-:W-:Y:S02]  /*19d90*/  IMAD.U32 R10, RZ, RZ, UR4 ;  /* 0x00000004ff0a7e24 */ /* 0x000fe4000f8e00ff */
[----:B-1----:R-:W-:Y:S02]  /*19da0*/  IMAD.U32 R11, RZ, RZ, UR5 ;  /* 0x00000005ff0b7e24 */ /* 0x002fe4000f8e00ff */
[----:B------:R-:W-:Y:S02]  /*19db0*/  IMAD.MOV.U32 R8, RZ, RZ, 0x70 ;  /* 0x00000070ff087424 */ /* 0x000fe400078e00ff */
[----:B------:R-:W-:Y:S02]  /*19dc0*/  IMAD.MOV.U32 R12, RZ, RZ, 0x1 ;  /* 0x00000001ff0c7424 */ /* 0x000fe400078e00ff */
[----:B0-----:R-:W-:-:S07]  /*19dd0*/  IMAD.MOV.U32 R13, RZ, RZ, RZ ;  /* 0x000000ffff0d7224 */ /* 0x001fce00078e00ff */
[----:B------:R-:W-:-:S07]  /*19de0*/  LEPC R20, `(.L_x_9470) ;  /* 0x000000001014794e */ /* 0x000fce0000000000 */
[----:B---3--:R-:W-:Y:S05]  /*19df0*/  CALL.ABS.NOINC R2 ;  /* 0x0000000002007343 */ /* 0x008fea0003c00000 */
.L_x_9470:
        /* <DEDUP_REMOVED lines=9> */
[----:B------:R-:W-:Y:S02]  /*19e90*/  IMAD.U32 R4, RZ, RZ, UR6 ;  /* 0x00000006ff047e24 */ /* 0x000fe4000f8e00ff */
[----:B------:R-:W-:Y:S02]  /*19ea0*/  IMAD.U32 R5, RZ, RZ, UR7 ;  /* 0x00000007ff057e24 */ /* 0x000fe4000f8e00ff */
[----:B--2---:R-:W-:Y:S02]  /*19eb0*/  IMAD.U32 R6, RZ, RZ, UR8 ;  /* 0x00000008ff067e24 */ /* 0x004fe4000f8e00ff */
[----:B------:R-:W-:-:S02]  /*19ec0*/  IMAD.U32 R7, RZ, RZ, UR9 ;  /* 0x00000009ff077e24 */ /* 0x000fc4000f8e00ff */
[----:B------:R-:W-:Y:S02]  /*19ed0*/  IMAD.U32 R10, RZ, RZ, UR4 ;  /* 0x00000004ff0a7e24 */ /* 0x000fe4000f8e00ff */
[----:B-1----:R-:W-:Y:S02]  /*19ee0*/  IMAD.U32 R11, RZ, RZ, UR5 ;  /* 0x00000005ff0b7e24 */ /* 0x002fe4000f8e00ff */
[----:B------:R-:W-:Y:S02]  /*19ef0*/  IMAD.MOV.U32 R8, RZ, RZ, 0x70 ;  /* 0x00000070ff087424 */ /* 0x000fe400078e00ff */
[----:B------:R-:W-:Y:S02]  /*19f00*/  IMAD.MOV.U32 R12, RZ, RZ, 0x1 ;  /* 0x00000001ff0c7424 */ /* 0x000fe400078e00ff */
[----:B0--3--:R-:W-:-:S07]  /*19f10*/  IMAD.MOV.U32 R13, RZ, RZ, RZ ;  /* 0x000000ffff0d7224 */ /* 0x009fce00078e00ff */
[----:B------:R-:W-:-:S07]  /*19f20*/  LEPC R20, `(.L_x_9472) ;  /* 0x000000001014794e */ /* 0x000fce0000000000 */
[----:B----4-:R-:W-:Y:S05]  /*19f30*/  CALL.ABS.NOINC R2 ;  /* 0x0000000002007343 */ /* 0x010fea0003c00000 */
.L_x_9472:
        /* <DEDUP_REMOVED lines=16> */
.L_x_9471:
        /* <DEDUP_REMOVED lines=28> */
.L_x_9473:
        /* <DEDUP_REMOVED lines=16> */
[----:B--2--5:R-:W-:Y:S01]  /*1a300*/  SEL R6, R4, RZ, !P0 ;  /* 0x000000ff04067207 */ /* 0x024fe20004000000 */
[----:B---3--:R-:W-:Y:S01]  /*1a310*/  VIADD R3, R3, 0xffffffff ;  /* 0xffffffff03037836 */ /* 0x008fe20000000000 */
[----:B------:R-:W-:Y:S07]  /*1a320*/  BRA.DIV UR4, `(.L_x_9474) ;  /* 0x0000004604307947 */ /* 0x000fee000b800000 */
.L_x_9609:
[----:B------:R-:W-:Y:S01]  /*1a330*/  UMOV UR4, 0xffffffff ;  /* 0xffffffff00047882 */ /* 0x000fe20000000000 */
[----:B------:R-:W-:Y:S02]  /*1a340*/  SHF.R.S32.HI R8, RZ, 0x1f, R4 ;  /* 0x0000001fff087819 */ /* 0x000fe40000011404 */
[----:B------:R-:W-:Y:S05]  /*1a350*/  BRA.DIV UR4, `(.L_x_9475) ;  /* 0x0000004604587947 */ /* 0x000fea000b800000 */
[----:B------:R-:W-:-:S13]  /*1a360*/  ELECT P6, URZ, PT ;  /* 0x00000000003f782f */ /* 0x000fda00038c0000 */
.L_x_9612:
        /* <DEDUP_REMOVED lines=22> */
.L_x_9477:
        /* <DEDUP_REMOVED lines=9> */
.L_x_9613:
        /* <DEDUP_REMOVED lines=11> */
.L_x_9479:
        /* <DEDUP_REMOVED lines=21> */
[----:B0-----:R-:W-:Y:S01]  /*1a760*/  NOP ;  /* 0x0000000000007918 */ /* 0x001fe20000000000 */
.L_x_9476:
        /* <DEDUP_REMOVED lines=30> */
.L_x_9614:
[----:B------:R-:W-:Y:S05]  /*1a950*/  BSYNC B0 ;  /* 0x0000000000007941 */ /* 0x000fea0003800000 */
.L_x_9480:
        /* <DEDUP_REMOVED lines=11> */
.L_x_9615:
        /* <DEDUP_REMOVED lines=11> */
.L_x_9485:
        /* <DEDUP_REMOVED lines=37> */
.L_x_9483:
[----:B------:R-:W-:Y:S05]  /*1ad10*/  BSYNC B0 ;  /* 0x0000000000007941 */ /* 0x000fea0003800000 */
.L_x_9482:
        /* <DEDUP_REMOVED lines=45> */
.L_x_9492:
[----:B------:R-:W2:Y:S01]  /*1aff0*/  S2R R3, SR_CgaCtaId ;  /* 0x0000000000037919 */ /* 0x000ea20000008800 */
[----:B------:R-:W-:-:S04]  /*1b000*/  MOV R2, 0x400 ;  /* 0x0000040000027802 */ /* 0x000fc80000000f00 */
[----:B--2---:R-:W-:Y:S02]  /*1b010*/  LEA R2, R3, R2, 0x18 ;  /* 0x0000000203027211 */ /* 0x004fe400078ec0ff */
[----:B------:R-:W-:-:S03]  /*1b020*/  SHF.L.U32 R3, R12, 0x1f, RZ ;  /* 0x0000001f0c037819 */ /* 0x000fc600000006ff */
[----:B------:R-:W-:-:S04]  /*1b030*/  IMAD R2, R13, 0x8, R2 ;  /* 0x000000080d027824 */ /* 0x000fc800078e0202 */
[----:B------:R-:W2:Y:S02]  /*1b040*/  SYNCS.PHASECHK.TRANS64.TRYWAIT P0, [R2+URZ+0x22840], R3 ;  /* 0x02284003020075a7 */ /* 0x000ea4000800017f */
[----:B--2---:R-:W-:Y:S05]  /*1b050*/  @!P0 BRA `(.L_x_9493) ;  /* 0x0000003800808947 */ /* 0x004fea0003800000 */
.L_x_9616:
        /* <DEDUP_REMOVED lines=11> */
.L_x_9494:
        /* <DEDUP_REMOVED lines=22> */
.L_x_9617:
        /* <DEDUP_REMOVED lines=8> */
.L_x_9496:
        /* <DEDUP_REMOVED lines=34> */
.L_x_9491:
[----:B------:R-:W-:Y:S05]  /*1b510*/  BSYNC B2 ;  /* 0x0000000000027941 */ /* 0x000fea0003800000 */
.L_x_9490:
[----:B------:R-:W2:Y:S02]  /*1b520*/  LDL R2, [R1+0x20] ;  /* 0x0000200001027983 */ /* 0x000ea40000100800 */
[----:B--2---:R-:W-:-:S07]  /*1b530*/  VIADD R5, R2, 0xfffffffd ;  /* 0xfffffffd02057836 */ /* 0x004fce0000000000 */
.L_x_9489:
[----:B------:R-:W-:Y:S05]  /*1b540*/  BSYNC B1 ;  /* 0x0000000000017941 */ /* 0x000fea0003800000 */
.L_x_9488:
[----:B------:R-:W2:Y:S01]  /*1b550*/  LDL.LU R2, [R1+0x20] ;  /* 0x0000200001027983 */ /* 0x000ea20000300800 */
[----:B------:R-:W-:Y:S01]  /*1b560*/  VIADD R9, R9, 0xfffffffe ;  /* 0xfffffffe09097836 */ /* 0x000fe20000000000 */
[----:B--2---:R-:W-:-:S04]  /*1b570*/  LOP3.LUT R2, RZ, R2, RZ, 0x33, !PT ;  /* 0x00000002ff027212 */ /* 0x004fc800078e33ff */
[----:B------:R-:W-:-:S13]  /*1b580*/  ISETP.NE.AND P0, PT, R9, R2, PT ;  /* 0x000000020900720c */ /* 0x000fda0003f05270 */
[----:B------:R-:W-:Y:S05]  /*1b590*/  @!P0 BRA `(.L_x_9487) ;  /* 0x0000000c00a08947 */ /* 0x000fea0003800000 */
.L_x_9511:
        /* <DEDUP_REMOVED lines=32> */
.L_x_9499:
[----:B------:R-:W3:Y:S01]  /*1b7a0*/  S2R R3, SR_CgaCtaId ;  /* 0x0000000000037919 */ /* 0x000ee20000008800 */
[----:B------:R-:W-:-:S04]  /*1b7b0*/  MOV R2, 0x400 ;  /* 0x0000040000027802 */ /* 0x000fc80000000f00 */
[----:B---3--:R-:W-:Y:S02]  /*1b7c0*/  LEA R2, R3, R2, 0x18 ;  /* 0x0000000203027211 */ /* 0x008fe400078ec0ff */
[----:B------:R-:W-:-:S03]  /*1b7d0*/  SHF.L.U32 R3, R9, 0x1f, RZ ;  /* 0x0000001f09037819 */ /* 0x000fc600000006ff */
[----:B------:R-:W-:-:S04]  /*1b7e0*/  IMAD R2, R10, 0x8, R2 ;  /* 0x000000080a027824 */ /* 0x000fc800078e0202 */
[----:B------:R-:W3:Y:S02]  /*1b7f0*/  SYNCS.PHASECHK.TRANS64.TRYWAIT P0, [R2+URZ+0x22840], R3 ;  /* 0x02284003020075a7 */ /* 0x000ee4000800017f */
[----:B---3--:R-:W-:Y:S05]  /*1b800*/  @!P0 BRA `(.L_x_9500) ;  /* 0x0000003000bc8947 */ /* 0x008fea0003800000 */
.L_x_9618:
        /* <DEDUP_REMOVED lines=11> */
.L_x_9501:
        /* <DEDUP_REMOVED lines=21> */
.L_x_9619:
        /* <DEDUP_REMOVED lines=8> */
.L_x_9503:
        /* <DEDUP_REMOVED lines=33> */
.L_x_9498:
[----:B------:R-:W-:Y:S05]  /*1bca0*/  BSYNC B1 ;  /* 0x0000000000017941 */ /* 0x000fea0003800000 */
.L_x_9497:
        /* <DEDUP_REMOVED lines=32> */
.L_x_9506:
[----:B------:R-:W3:Y:S01]  /*1beb0*/  S2R R3, SR_CgaCtaId ;  /* 0x0000000000037919 */ /* 0x000ee20000008800 */
[----:B------:R-:W-:-:S04]  /*1bec0*/  MOV R2, 0x400 ;  /* 0x0000040000027802 */ /* 0x000fc80000000f00 */
[----:B---3--:R-:W-:Y:S02]  /*1bed0*/  LEA R2, R3, R2, 0x18 ;  /* 0x0000000203027211 */ /* 0x008fe400078ec0ff */
[----:B------:R-:W-:-:S03]  /*1bee0*/  SHF.L.U32 R3, R11, 0x1f, RZ ;  /* 0x0000001f0b037819 */ /* 0x000fc600000006ff */
[----:B------:R-:W-:-:S04]  /*1bef0*/  IMAD R2, R12, 0x8, R2 ;  /* 0x000000080c027824 */ /* 0x000fc800078e0202 */
[----:B------:R-:W3:Y:S02]  /*1bf00*/  SYNCS.PHASECHK.TRANS64.TRYWAIT P0, [R2+URZ+0x22840], R3 ;  /* 0x02284003020075a7 */ /* 0x000ee4000800017f */
[----:B---3--:R-:W-:Y:S05]  /*1bf10*/  @!P0 BRA `(.L_x_9507) ;  /* 0x0000002c00208947 */ /* 0x008fea0003800000 */
.L_x_9620:
        /* <DEDUP_REMOVED lines=11> */
.L_x_9508:
        /* <DEDUP_REMOVED lines=22> */
.L_x_9621:
        /* <DEDUP_REMOVED lines=8> */
.L_x_9510:
        /* <DEDUP_REMOVED lines=34> */
.L_x_9505:
[----:B------:R-:W-:Y:S05]  /*1c3d0*/  BSYNC B1 ;  /* 0x0000000000017941 */ /* 0x000fea0003800000 */
.L_x_9504:
[----:B------:R-:W2:Y:S01]  /*1c3e0*/  LDL R2, [R1+0x18] ;  /* 0x0000180001027983 */ /* 0x000ea20000100800 */
[----:B------:R-:W-:Y:S01]  /*1c3f0*/  VIADD R5, R5, 0xfffffffe ;  /* 0xfffffffe05057836 */ /* 0x000fe20000000000 */
[----:B--2---:R-:W-:-:S13]  /*1c400*/  ISETP.GT.AND P0, PT, R9, R2, PT ;  /* 0x000000020900720c */ /* 0x004fda0003f04270 */
[----:B------:R-:W-:Y:S05]  /*1c410*/  @P0 BRA `(.L_x_9511) ;  /* 0xfffffff000600947 */ /* 0x000fea000383ffff */
.L_x_9487:
[----:B------:R-:W-:Y:S05]  /*1c420*/  BSYNC B0 ;  /* 0x0000000000007941 */ /* 0x000fea0003800000 */
.L_x_9486:
        /* <DEDUP_REMOVED lines=23> */
.L_x_9513:
[----:B------:R-:W-:Y:S05]  /*1c5a0*/  BSYNC B0 ;  /* 0x0000000000007941 */ /* 0x000fea0003800000 */
.L_x_9512:
[----:B--2---:R-:W2:Y:S02]  /*1c5b0*/  LDL.LU R2, [R1+0x8] ;  /* 0x0000080001027983 */ /* 0x004ea40000300800 */
[----:B--2---:R-:W-:-:S05]  /*1c5c0*/  LOP3.LUT R2, R2, R0, RZ, 0x3c, !PT ;  /* 0x0000000002027212 */ /* 0x004fca00078e3cff */
[----:B------:R3:W-:Y:S02]  /*1c5d0*/  STL [R1+0x8], R2 ;  /* 0x0000080201007387 */ /* 0x0007e40000100800 */
.L_x_9469:
[----:B------:R-:W-:Y:S05]  /*1c5e0*/  BSYNC B6 ;  /* 0x0000000000067941 */ /* 0x000fea0003800000 */
.L_x_9467:
[----:B------:R-:W-:-:S03]  /*1c5f0*/  UMOV UR4, 0xffffffff ;  /* 0xffffffff00047882 */ /* 0x000fc60000000000 */
[----:B------:R-:W-:Y:S05]  /*1c600*/  BRA.DIV UR4, `(.L_x_9514) ;  /* 0x00000026048c7947 */ /* 0x000fea000b800000 */
[----:B------:R4:W0:Y:S04]  /*1c610*/  SHFL.IDX PT, R4, R16, RZ, 0x1f ;  /* 0x00001fff10047589 */ /* 0x00082800000e0000 */
[----:B------:R-:W0:Y:S02]  /*1c620*/  SHFL.IDX PT, R16, R16, 0x1, 0x1f ;  /* 0x00201f0010107f89 */ /* 0x000e2400000e0000 */
.L_x_9625:
[----:B------:R-:W5:Y:S01]  /*1c630*/  S2R R7, SR_TID.X ;  /* 0x0000000000077919 */ /* 0x000f620000002100 */
[----:B------:R-:W-:Y:S01]  /*1c640*/  ULDC UR4, c[0x0][0xc14] ;  /* 0x0003050000047ab9 */ /* 0x000fe20000000800 */
[----:B------:R-:W-:Y:S01]  /*1c650*/  BSSY B0, `(.L_x_9515) ;  /* 0x000000b000007945 */ /* 0x000fe20003800000 */
[----:B------:R-:W-:Y:S02]  /*1c660*/  IMAD.U32 R0, RZ, RZ, UR4 ;  /* 0x00000004ff007e24 */ /* 0x000fe4000f8e00ff */
[----:B------:R-:W-:Y:S01]  /*1c670*/  IMAD.MOV.U32 R17, RZ, RZ, RZ ;  /* 0x000000ffff117224 */ /* 0x000fe200078e00ff */
[----:B-----5:R-:W-:-:S04]  /*1c680*/  LOP3.LUT R7, R7, 0x1f, RZ, 0xc0, !PT ;  /* 0x0000001f07077812 */ /* 0x020fc800078ec0ff */
[C---:B------:R-:W-:Y:S01]  /*1c690*/  ISETP.NE.AND P0, PT, R7.reuse, 0x1f, PT ;  /* 0x0000001f0700780c */ /* 0x040fe20003f05270 */
[----:B------:R-:W-:-:S05]  /*1c6a0*/  IMAD.IADD R5, R7, 0x1, R19 ;  /* 0x0000000107057824 */ /* 0x000fca00078e0213 */
[----:B------:R-:W-:-:S13]  /*1c6b0*/  ISETP.GE.OR P0, PT, R5, R0, !P0 ;  /* 0x000000000500720c */ /* 0x000fda0004706670 */
[----:B------:R-:W-:Y:S05]  /*1c6c0*/  @P0 BRA `(.L_x_9516) ;  /* 0x00000000000c0947 */ /* 0x000fea0003800000 */
[----:B---3--:R-:W3:Y:S02]  /*1c6d0*/  LDC.64 R2, c[0x0][0xc58] ;  /* 0x00031600ff027b82 */ /* 0x008ee40000000a00 */
[----:B---3--:R-:W-:-:S05]  /*1c6e0*/  IMAD.WIDE R2, R5, 0x4, R2 ;  /* 0x0000000405027825 */ /* 0x008fca00078e0202 */
[----:B------:R3:W5:Y:S02]  /*1c6f0*/  LDG.E R17, desc[UR40][R2.64] ;  /* 0x0000002802117981 */ /* 0x000764000c1e1900 */
.L_x_9516:
[----:B------:R-:W-:Y:S05]  /*1c700*/  BSYNC B0 ;  /* 0x0000000000007941 */ /* 0x000fea0003800000 */
.L_x_9515:
        /* <DEDUP_REMOVED lines=23> */
.L_x_9633:
[----:B------:R-:W-:Y:S02]  /*1c880*/  ULDC UR4, c[0x0][0xc10] ;  /* 0x0003040000047ab9 */ /* 0x000fe40000000800 */
[----:B------:R-:W-:-:S04]  /*1c890*/  IMAD.U32 R5, RZ, RZ, UR4 ;  /* 0x00000004ff057e24 */ /* 0x000fc8000f8e00ff */
[----:B--2---:R-:W-:-:S04]  /*1c8a0*/  IMAD R3, R14, R5, RZ ;  /* 0x000000050e037224 */ /* 0x004fc800078e02ff */
[----:B----4-:R-:W-:-:S05]  /*1c8b0*/  IMAD.IADD R16, R16, 0x1, R3 ;  /* 0x0000000110107824 */ /* 0x010fca00078e0203 */
[----:B------:R-:W-:-:S13]  /*1c8c0*/  ISETP.GT.AND P0, PT, R16, R4, PT ;  /* 0x000000041000720c */ /* 0x000fda0003f04270 */
[----:B------:R-:W-:Y:S05]  /*1c8d0*/  @P0 BRA `(.L_x_9518) ;  /* 0x0000000000b40947 */ /* 0x000fea0003800000 */
[----:B------:R-:W2:Y:S02]  /*1c8e0*/  LDC R0, c[0x0][0xc14] ;  /* 0x00030500ff007b82 */ /* 0x000ea40000000800 */
.L_x_9523:
[----:B------:R-:W-:-:S05]  /*1c8f0*/  VIADD R19, R19, 0x1f ;  /* 0x0000001f13137836 */ /* 0x000fca0000000000 */
        /* <DEDUP_REMOVED lines=13> */
.L_x_9521:
[----:B------:R-:W-:Y:S05]  /*1c9d0*/  BSYNC B0 ;  /* 0x0000000000007941 */ /* 0x000fea0003800000 */
.L_x_9520:
[----:B------:R-:W-:-:S03]  /*1c9e0*/  UMOV UR4, 0xffffffff ;  /* 0xffffffff00047882 */ /* 0x000fc60000000000 */
[----:B------:R-:W-:Y:S05]  /*1c9f0*/  BRA.DIV UR4, `(.L_x_9522) ;  /* 0x0000002604ac7947 */ /* 0x000fea000b800000 */
[----:B-----5:R-:W3:Y:S01]  /*1ca00*/  SHFL.UP PT, R14, R17, 0x1, RZ ;  /* 0x04200000110e7989 */ /* 0x020ee200000e00ff */
[C---:B------:R-:W-:Y:S02]  /*1ca10*/  ISETP.NE.AND P0, PT, R7.reuse, RZ, PT ;  /* 0x000000ff0700720c */ /* 0x040fe40003f05270 */
[C---:B------:R-:W-:Y:S02]  /*1ca20*/  ISETP.GE.U32.AND P1, PT, R7.reuse, 0x2, PT ;  /* 0x000000020700780c */ /* 0x040fe40003f26070 */
[----:B---3--:R-:W-:Y:S02]  /*1ca30*/  SEL R14, R14, RZ, P0 ;  /* 0x000000ff0e0e7207 */ /* 0x008fe40000000000 */
[----:B------:R-:W-:-:S03]  /*1ca40*/  ISETP.GE.U32.AND P0, PT, R7, 0x4, PT ;  /* 0x000000040700780c */ /* 0x000fc60003f06070 */
[----:B------:R-:W-:-:S05]  /*1ca50*/  IMAD.IADD R13, R17, 0x1, R14 ;  /* 0x00000001110d7824 */ /* 0x000fca00078e020e */
[----:B------:R-:W3:Y:S02]  /*1ca60*/  SHFL.UP PT, R14, R13, 0x2, RZ ;  /* 0x044000000d0e7989 */ /* 0x000ee400000e00ff */
[----:B---3--:R-:W-:Y:S02]  /*1ca70*/  SEL R14, R14, RZ, P1 ;  /* 0x000000ff0e0e7207 */ /* 0x008fe40000800000 */
[----:B------:R-:W-:-:S03]  /*1ca80*/  ISETP.GE.U32.AND P1, PT, R7, 0x8, PT ;  /* 0x000000080700780c */ /* 0x000fc60003f26070 */
[----:B--2---:R-:W-:-:S05]  /*1ca90*/  IMAD.IADD R3, R13, 0x1, R14 ;  /* 0x000000010d037824 */ /* 0x004fca00078e020e */
[----:B------:R-:W2:Y:S02]  /*1caa0*/  SHFL.UP PT, R14, R3, 0x4, RZ ;  /* 0x04800000030e7989 */ /* 0x000ea400000e00ff */
[----:B--2---:R-:W-:Y:S02]  /*1cab0*/  SEL R14, R14, RZ, P0 ;  /* 0x000000ff0e0e7207 */ /* 0x004fe40000000000 */
[----:B------:R-:W-:-:S03]  /*1cac0*/  ISETP.GE.U32.AND P0, PT, R7, 0x10, PT ;  /* 0x000000100700780c */ /* 0x000fc60003f06070 */
[----:B------:R-:W-:-:S05]  /*1cad0*/  IMAD.IADD R5, R3, 0x1, R14 ;  /* 0x0000000103057824 */ /* 0x000fca00078e020e */
[----:B------:R-:W2:Y:S02]  /*1cae0*/  SHFL.UP PT, R14, R5, 0x8, RZ ;  /* 0x05000000050e7989 */ /* 0x000ea400000e00ff */
[----:B--2---:R-:W-:-:S05]  /*1caf0*/  SEL R6, R14, RZ, P1 ;  /* 0x000000ff0e067207 */ /* 0x004fca0000800000 */
[----:B------:R-:W-:-:S05]  /*1cb00*/  IMAD.IADD R6, R5, 0x1, R6 ;  /* 0x0000000105067824 */ /* 0x000fca00078e0206 */
[----:B------:R-:W2:Y:S02]  /*1cb10*/  SHFL.UP PT, R14, R6, 0x10, RZ ;  /* 0x06000000060e7989 */ /* 0x000ea400000e00ff */
[----:B--2---:R-:W-:-:S05]  /*1cb20*/  SEL R7, R14, RZ, P0 ;  /* 0x000000ff0e077207 */ /* 0x004fca0000000000 */
[----:B0-----:R-:W-:-:S05]  /*1cb30*/  IMAD.IADD R2, R6, 0x1, R7 ;  /* 0x0000000106027824 */ /* 0x001fca00078e0207 */
[----:B------:R0:W2:Y:S02]  /*1cb40*/  SHFL.IDX PT, R14, R2, 0x1f, 0x1f ;  /* 0x03e01f00020e7f89 */ /* 0x0000a400000e0000 */
.L_x_9641:
[----:B------:R-:W-:Y:S02]  /*1cb50*/  ULDC UR4, c[0x0][0xc10] ;  /* 0x0003040000047ab9 */ /* 0x000fe40000000800 */
[----:B------:R-:W-:-:S04]  /*1cb60*/  IMAD.U32 R5, RZ, RZ, UR4 ;  /* 0x00000004ff057e24 */ /* 0x000fc8000f8e00ff */
[----:B--2---:R-:W-:-:S04]  /*1cb70*/  IMAD R3, R14, R5, RZ ;  /* 0x000000050e037224 */ /* 0x004fc800078e02ff */
[----:B------:R-:W-:-:S05]  /*1cb80*/  IMAD.IADD R16, R3, 0x1, R16 ;  /* 0x0000000103107824 */ /* 0x000fca00078e0210 */
[----:B------:R-:W-:-:S13]  /*1cb90*/  ISETP.GT.AND P0, PT, R16, R4, PT ;  /* 0x000000041000720c */ /* 0x000fda0003f04270 */
[----:B------:R-:W-:Y:S05]  /*1cba0*/  @!P0 BRA `(.L_x_9523) ;  /* 0xfffffffc00508947 */ /* 0x000fea000383ffff */
.L_x_9518:
        /* <DEDUP_REMOVED lines=8> */
.L_x_9645:
[----:B------:R-:W-:Y:S01]  /*1cc30*/  ISETP.NE.AND P0, PT, R3, RZ, PT ;  /* 0x000000ff0300720c */ /* 0x000fe20003f05270 */
[----:B------:R-:W-:-:S12]  /*1cc40*/  IMAD.MOV.U32 R7, RZ, RZ, RZ ;  /* 0x000000ffff077224 */ /* 0x000fd800078e00ff */
[----:B------:R-:W-:Y:S05]  /*1cc50*/  @!P0 BRA `(.L_x_9525) ;  /* 0x0000000000108947 */ /* 0x000fea0003800000 */
[----:B------:R-:W-:Y:S01]  /*1cc60*/  UMOV UR4, 0xffffffff ;  /* 0xffffffff00047882 */ /* 0x000fe20000000000 */
[----:B------:R-:W-:Y:S02]  /*1cc70*/  VIADD R12, R6, 0xffffffff ;  /* 0xffffffff060c7836 */ /* 0x000fe40000000000 */
[----:B------:R-:W-:Y:S05]  /*1cc80*/  BRA.DIV UR4, `(.L_x_9526) ;  /* 0x0000002a04207947 */ /* 0x000fea000b800000 */
[----:B------:R4:W0:Y:S02]  /*1cc90*/  SHFL.IDX PT, R7, R2, R12, 0x1f ;  /* 0x00001f0c02077589 */ /* 0x00082400000e0000 */
.L_x_9525:
[----:B0---4-:R-:W0:Y:S01]  /*1cca0*/  LDC.64 R2, c[0x0][0xc68] ;  /* 0x00031a00ff027b82 */ /* 0x011e220000000a00 */
[----:B------:R-:W-:-:S04]  /*1ccb0*/  IMAD.IADD R19, R6, 0x1, R19 ;  /* 0x0000000106137824 */ /* 0x000fc800078e0213 */
[----:B0-----:R-:W-:-:S05]  /*1ccc0*/  IMAD.WIDE R2, R19, 0x4, R2 ;  /* 0x0000000413027825 */ /* 0x001fca00078e0202 */
[----:B-1----:R-:W2:Y:S01]  /*1ccd0*/  LDG.E R9, desc[UR40][R2.64] ;  /* 0x0000002802097981 */ /* 0x002ea2000c1e1900 */
        /* <DEDUP_REMOVED lines=63> */
.L_x_9519:
[----:B------:R-:W-:Y:S01]  /*1d0d0*/  UMOV UR4, URZ ;  /* 0x0000003f00047c82 */ /* 0x000fe20008000000 */
[----:B------:R-:W-:Y:S01]  /*1d0e0*/  UMOV UR5, URZ ;  /* 0x0000003f00057c82 */ /* 0x000fe20008000000 */
[----:B------:R-:W-:Y:S01]  /*1d0f0*/  ULDC UR6, c[0x0][0xc14] ;  /* 0x0003050000067ab9 */ /* 0x000fe20000000800 */
[----:B------:R-:W-:Y:S02]  /*1d100*/  IMAD.MOV.U32 R16, RZ, RZ, R4 ;  /* 0x000000ffff107224 */ /* 0x000fe400078e0004 */
[----:B------:R-:W-:Y:S02]  /*1d110*/  IMAD.U32 R17, RZ, RZ, UR4 ;  /* 0x00000004ff117e24 */ /* 0x000fe4000f8e00ff */
[----:B------:R-:W-:Y:S02]  /*1d120*/  IMAD.U32 R18, RZ, RZ, UR5 ;  /* 0x00000005ff127e24 */ /* 0x000fe4000f8e00ff */
[----:B------:R-:W-:-:S07]  /*1d130*/  IMAD.U32 R19, RZ, RZ, UR6 ;  /* 0x00000006ff137e24 */ /* 0x000fce000f8e00ff */
.L_x_9527:
        /* <DEDUP_REMOVED lines=12> */
.L_x_9428:
        /* <DEDUP_REMOVED lines=12> */
.L_x_9648:
[----:B------:R-:W-:Y:S05]  /*1d2c0*/  BSYNC B0 ;  /* 0x0000000000007941 */ /* 0x000fea0003800000 */
.L_x_9529:
[----:B------:R-:W-:-:S03]  /*1d2d0*/  UMOV UR4, 0xffffffff ;  /* 0xffffffff00047882 */ /* 0x000fc60000000000 */
[----:B------:R-:W-:Y:S05]  /*1d2e0*/  BRA.DIV UR4, `(.L_x_9531) ;  /* 0x0000002204c47947 */ /* 0x000fea000b800000 */
[----:B------:R-:W2:Y:S02]  /*1d2f0*/  S2R R2, SR_TID.X ;  /* 0x0000000000027919 */ /* 0x000ea40000002100 */
[----:B--2---:R-:W-:-:S04]  /*1d300*/  SHF.R.U32.HI R2, RZ, 0x5, R2 ;  /* 0x00000005ff027819 */ /* 0x004fc80000011602 */
[----:B------:R-:W-:-:S05]  /*1d310*/  LOP3.LUT R2, R2, 0x3, RZ, 0xc0, !PT ;  /* 0x0000000302027812 */ /* 0x000fca00078ec0ff */
[----:B------:R2:W3:Y:S02]  /*1d320*/  SHFL.IDX PT, R14, R2, RZ, 0x1f ;  /* 0x00001fff020e7589 */ /* 0x0004e400000e0000 */
.L_x_9651:
[----:B---3--:R-:W-:-:S13]  /*1d330*/  ISETP.NE.AND P0, PT, R14, RZ, PT ;  /* 0x000000ff0e00720c */ /* 0x008fda0003f05270 */
[----:B------:R-:W-:Y:S05]  /*1d340*/  @P0 BRA `(.L_x_9207) ;  /* 0x0000000000940947 */ /* 0x000fea0003800000 */
[----:B------:R-:W-:-:S03]  /*1d350*/  UMOV UR4, 0xffffffff ;  /* 0xffffffff00047882 */ /* 0x000fc60000000000 */
[----:B------:R-:W-:Y:S05]  /*1d360*/  BRA.DIV UR4, `(.L_x_9532) ;  /* 0x0000002204d87947 */ /* 0x000fea000b800000 */
[----:B------:R-:W-:-:S13]  /*1d370*/  ELECT P6, URZ, PT ;  /* 0x00000000003f782f */ /* 0x000fda00038c0000 */
.L_x_9654:
[----:B------:R-:W-:Y:S05]  /*1d380*/  @!P6 BRA `(.L_x_9207) ;  /* 0x000000000084e947 */ /* 0x000fea0003800000 */
[----:B--2---:R-:W2:Y:S02]  /*1d390*/  LDL.LU R2, [R1+0x2c] ;  /* 0x00002c0001027983 */ /* 0x004ea40000300800 */
[----:B--2---:R-:W-:-:S04]  /*1d3a0*/  LOP3.LUT R2, R2, 0x2, RZ, 0xfc, !PT ;  /* 0x0000000202027812 */ /* 0x004fc800078efcff */
[----:B------:R-:W-:-:S13]  /*1d3b0*/  ISETP.NE.AND P2, PT, R2, 0x3, PT ;  /* 0x000000030200780c */ /* 0x000fda0003f45270 */
[----:B------:R-:W-:Y:S05]  /*1d3c0*/  @!P2 BRA `(.L_x_9533) ;  /* 0x000000000004a947 */ /* 0x000fea0003800000 */
[----:B------:R-:W-:Y:S01]  /*1d3d0*/  BPT.TRAP 0x1 ;  /* 0x000000040000795c */ /* 0x000fe20000300000 */
.L_x_9533:
        /* <DEDUP_REMOVED lines=14> */
.L_x_9655:
[----:B------:R-:W2:Y:S02]  /*1d4c0*/  SYNCS.PHASECHK.TRANS64.TRYWAIT P0, [R7+URZ], R2 ;  /* 0x00000002070075a7 */ /* 0x000ea4000800017f */
[----:B--2---:R-:W-:Y:S05]  /*1d4d0*/  @!P0 BRA `(.L_x_9535) ;  /* 0x0000002000b08947 */ /* 0x004fea0003800000 */
.L_x_9656:
[----:B------:R-:W-:Y:S05]  /*1d4e0*/  @!P2 BRA `(.L_x_9536) ;  /* 0x000000000004a947 */ /* 0x000fea0003800000 */
[----:B------:R-:W-:Y:S01]  /*1d4f0*/  BPT.TRAP 0x1 ;  /* 0x000000040000795c */ /* 0x000fe20000300000 */
.L_x_9536:
[----:B------:R-:W3:Y:S01]  /*1d500*/  LDL.LU R4, [R1] ;  /* 0x0000000001047983 */ /* 0x000ee20000300800 */
[----:B------:R-:W-:-:S04]  /*1d510*/  VIADD R0, R0, 0x22860 ;  /* 0x0002286000007836 */ /* 0x000fc80000000000 */
[----:B---3--:R-:W-:-:S04]  /*1d520*/  IMAD R4, R4, 0x8, R0 ;  /* 0x0000000804047824 */ /* 0x008fc800078e0200 */
[----:B------:R-:W3:Y:S02]  /*1d530*/  SYNCS.PHASECHK.TRANS64.TRYWAIT P0, [R4+URZ], R5 ;  /* 0x00000005040075a7 */ /* 0x000ee4000800017f */
[----:B---3--:R-:W-:Y:S05]  /*1d540*/  @!P0 BRA `(.L_x_9537) ;  /* 0x0000002000a88947 */ /* 0x008fea0003800000 */
.L_x_9657:
[----:B------:R-:W-:-:S07]  /*1d550*/  IMAD R3, R3, 0x8, R0 ;  /* 0x0000000803037824 */ /* 0x000fce00078e0200 */
.L_x_9538:
[----:B----4-:R4:W0:Y:S02]  /*1d560*/  SYNCS.PHASECHK.TRANS64.TRYWAIT P0, [R3+URZ], R2 ;  /* 0x00000002030075a7 */ /* 0x010824000800017f */
[----:B0-----:R-:W-:Y:S05]  /*1d570*/  @!P0 NANOSLEEP.SYNCS 0x989680 ;  /* 0x009896800000895d */ /* 0x001fea0003900000 */
[----:B------:R-:W0:Y:S02]  /*1d580*/  @!P0 SYNCS.PHASECHK.TRANS64 P0, [R3+URZ], R2 ;  /* 0x00000002030085a7 */ /* 0x000e24000800007f */
[----:B0-----:R-:W-:Y:S05]  /*1d590*/  @!P0 BRA `(.L_x_9538) ;  /* 0xfffffffc00f08947 */ /* 0x001fea000383ffff */
.L_x_9207:
[----:B------:R-:W-:Y:S05]  /*1d5a0*/  BSYNC B7 ;  /* 0x0000000000077941 */ /* 0x000fea0003800000 */
.L_x_9204:
[----:B------:R-:W-:Y:S05]  /*1d5b0*/  EXIT ;  /* 0x000000000000794d */ /* 0x000fea0003800000 */
.L_x_9233:
[----:B0-----:R0:W1:Y:S02]  /*1d5c0*/  SYNCS.PHASECHK.TRANS64.TRYWAIT P6, [R90+URZ+0x22890], R111 ;  /* 0x0228906f5a0075a7 */ /* 0x00106400080c017f */
[----:B-1----:R-:W-:Y:S05]  /*1d5d0*/  @!P6 NANOSLEEP.SYNCS 0x989680 ;  /* 0x009896800000e95d */ /* 0x002fea0003900000 */
[----:B------:R-:W1:Y:S02]  /*1d5e0*/  @!P6 SYNCS.PHASECHK.TRANS64 P6, [R90+URZ+0x22890], R111 ;  /* 0x0228906f5a00e5a7 */ /* 0x000e6400080c007f */
[----:B-1----:R-:W-:Y:S05]  /*1d5f0*/  @!P6 BRA `(.L_x_9233) ;  /* 0xfffffffc00f0e947 */ /* 0x002fea000383ffff */
[----:B------:R-:W-:Y:S05]  /*1d600*/  BRA `(.L_x_9539) ;  /* 0xfffffe58002c7947 */ /* 0x000fea000383ffff */
.L_x_9251:
[----:B0-----:R0:W1:Y:S02]  /*1d610*/  SYNCS.PHASECHK.TRANS64.TRYWAIT P5, [R90+URZ+0x22890], R111 ;  /* 0x0228906f5a0075a7 */ /* 0x00106400080a017f */
[----:B-1----:R-:W-:Y:S05]  /*1d620*/  @!P5 NANOSLEEP.SYNCS 0x989680 ;  /* 0x009896800000d95d */ /* 0x002fea0003900000 */
[----:B------:R-:W1:Y:S02]  /*1d630*/  @!P5 SYNCS.PHASECHK.TRANS64 P5, [R90+URZ+0x22890], R111 ;  /* 0x0228906f5a00d5a7 */ /* 0x000e6400080a007f */
[----:B-1----:R-:W-:Y:S05]  /*1d640*/  @!P5 BRA `(.L_x_9251) ;  /* 0xfffffffc00f0d947 */ /* 0x002fea000383ffff */
[----:B------:R-:W-:Y:S05]  /*1d650*/  BRA `(.L_x_9540) ;  /* 0xfffffe68007c7947 */ /* 0x000fea000383ffff */
.L_x_9260:
[----:B0-----:R0:W1:Y:S02]  /*1d660*/  SYNCS.PHASECHK.TRANS64.TRYWAIT P4, [R90+URZ+0x22890], R111 ;  /* 0x0228906f5a0075a7 */ /* 0x001064000808017f */
[----:B-1----:R-:W-:Y:S05]  /*1d670*/  @!P4 NANOSLEEP.SYNCS 0x989680 ;  /* 0x009896800000c95d */ /* 0x002fea0003900000 */
[----:B------:R-:W1:Y:S02]  /*1d680*/  @!P4 SYNCS.PHASECHK.TRANS64 P4, [R90+URZ+0x22890], R111 ;  /* 0x0228906f5a00c5a7 */ /* 0x000e64000808007f */
[----:B-1----:R-:W-:Y:S05]  /*1d690*/  @!P4 BRA `(.L_x_9260) ;  /* 0xfffffffc00f0c947 */ /* 0x002fea000383ffff */
[----:B------:R-:W-:Y:S05]  /*1d6a0*/  BRA `(.L_x_9541) ;  /* 0xfffffe7800587947 */ /* 0x000fea000383ffff */
.L_x_9266:
[----:B--2---:R2:W3:Y:S02]  /*1d6b0*/  SYNCS.PHASECHK.TRANS64.TRYWAIT P3, [R90+URZ+0x228b0], R111 ;  /* 0x0228b06f5a0075a7 */ /* 0x0044e4000806017f */
[----:B---3--:R-:W-:Y:S05]  /*1d6c0*/  @!P3 NANOSLEEP.SYNCS 0x989680 ;  /* 0x009896800000b95d */ /* 0x008fea0003900000 */
[----:B------:R-:W3:Y:S02]  /*1d6d0*/  @!P3 SYNCS.PHASECHK.TRANS64 P3, [R90+URZ+0x228b0], R111 ;  /* 0x0228b06f5a00b5a7 */ /* 0x000ee4000806007f */
[----:B---3--:R-:W-:Y:S05]  /*1d6e0*/  @!P3 BRA `(.L_x_9266) ;  /* 0xfffffffc00f0b947 */ /* 0x008fea000383ffff */
[----:B------:R-:W-:Y:S05]  /*1d6f0*/  BRA `(.L_x_9542) ;  /* 0xfffffe7800e87947 */ /* 0x000fea000383ffff */
.L_x_9282:
[----:B------:R-:W1:Y:S01]  /*1d700*/  S2R R10, SR_TID.X ;  /* 0x00000000000a7919 */ /* 0x000e620000002100 */
[----:B------:R-:W-:Y:S01]  /*1d710*/  BSSY B0, `(.L_x_9543) ;  /* 0x000000c000007945 */ /* 0x000fe20003800000 */
[----:B------:R-:W-:Y:S02]  /*1d720*/  IMAD.MOV.U32 R12, RZ, RZ, RZ ;  /* 0x000000ffff0c7224 */ /* 0x000fe400078e00ff */
[----:B------:R-:W-:Y:S02]  /*1d730*/  IMAD.MOV.U32 R11, RZ, RZ, 0x1f ;  /* 0x0000001fff0b7424 */ /* 0x000fe400078e00ff */
[----:B------:R-:W-:Y:S02]  /*1d740*/  IMAD.MOV.U32 R15, RZ, RZ, -0x1 ;  /* 0xffffffffff0f7424 */ /* 0x000fe400078e00ff */
[----:B-1----:R-:W-:-:S05]  /*1d750*/  VIADD R10, R10, 0xffffff80 ;  /* 0xffffff800a0a7836 */ /* 0x002fca0000000000 */
[----:B------:R-:W-:-:S04]  /*1d760*/  SHF.R.S32.HI R7, RZ, 0x1f, R10 ;  /* 0x0000001fff077819 */ /* 0x000fc8000001140a */
[----:B------:R-:W-:-:S04]  /*1d770*/  LEA.HI R7, R7, R10, RZ, 0x7 ;  /* 0x0000000a07077211 */ /* 0x000fc800078f38ff */
[----:B------:R-:W-:-:S05]  /*1d780*/  SHF.R.S32.HI R7, RZ, 0x7, R7 ;  /* 0x00000007ff077819 */ /* 0x000fca0000011407 */
[----:B------:R-:W-:-:S07]  /*1d790*/  IMAD.MOV.U32 R13, RZ, RZ, R7 ;  /* 0x000000ffff0d7224 */ /* 0x000fce00078e0007 */
[----:B0----5:R-:W-:Y:S05]  /*1d7a0*/  WARPSYNC.COLLECTIVE R15, `(.L_x_9544) ;  /* 0x000000000f087348 */ /* 0x021fea0003c00000 */
[----:B------:R1:W2:Y:S02]  /*1d7b0*/  SHFL.IDX P6, R14, R13, R12, R11 ;  /* 0x0000000c0d0e7389 */ /* 0x0002a400000c000b */
[----:B012--5:R-:W-:Y:S01]  /*1d7c0*/  ENDCOLLECTIVE ;  /* 0x000000000000791b */ /* 0x027fe20003800000 */
.L_x_9544:
[----:B------:R-:W-:Y:S05]  /*1d7d0*/  BSYNC B0 ;  /* 0x0000000000007941 */ /* 0x000fea0003800000 */
.L_x_9543:
[----:B------:R-:W-:Y:S05]  /*1d7e0*/  BRA `(.L_x_9545) ;  /* 0xfffffe8800547947 */ /* 0x000fea000383ffff */
.L_x_9298:
        /* <DEDUP_REMOVED lines=8> */
.L_x_9547:
[----:B------:R-:W-:Y:S05]  /*1d870*/  BSYNC B1 ;  /* 0x0000000000017941 */ /* 0x000fea0003800000 */
.L_x_9546:
[----:B------:R-:W-:Y:S05]  /*1d880*/  BRA `(.L_x_9548) ;  /* 0xfffffe9400b47947 */ /* 0x000fea000383ffff */
.L_x_9299:
        /* <DEDUP_REMOVED lines=8> */
.L_x_9550:
[----:B------:R-:W-:Y:S05]  /*1d910*/  BSYNC B1 ;  /* 0x0000000000017941 */ /* 0x000fea0003800000 */
.L_x_9549:
[----:B------:R-:W-:Y:S05]  /*1d920*/  BRA `(.L_x_9551) ;  /* 0xfffffe9400947947 */ /* 0x000fea000383ffff */
.L_x_9300:
        /* <DEDUP_REMOVED lines=8> */
.L_x_9553:
[----:B------:R-:W-:Y:S05]  /*1d9b0*/  BSYNC B1 ;  /* 0x0000000000017941 */ /* 0x000fea0003800000 */
.L_x_9552:
[----:B------:R-:W-:Y:S05]  /*1d9c0*/  BRA `(.L_x_9554) ;  /* 0xfffffe9400747947 */ /* 0x000fea000383ffff */
.L_x_9301:
        /* <DEDUP_REMOVED lines=8> */
.L_x_9556:
[----:B------:R-:W-:Y:S05]  /*1da50*/  BSYNC B1 ;  /* 0x0000000000017941 */ /* 0x000fea0003800000 */
.L_x_9555:
[----:B------:R-:W-:Y:S05]  /*1da60*/  BRA `(.L_x_9557) ;  /* 0xfffffe9400547947 */ /* 0x000fea000383ffff */
.L_x_9302:
[----:B------:R-:W-:Y:S01]  /*1da70*/  BSSY B1, `(.L_x_9558) ;  /* 0x0000008000017945 */ /* 0x000fe20003800000 */
[----:B------:R-:W-:Y:S02]  /*1da80*/  IMAD.MOV.U32 R13, RZ, RZ, R5 ;  /* 0x000000ffff0d7224 */ /* 0x000fe400078e0005 */
[----:B------:R-:W-:Y:S02]  /*1da90*/  IMAD.MOV.U32 R12, RZ, RZ, 0x1 ;  /* 0x00000001ff0c7424 */ /* 0x000fe400078e00ff */
[----:B------:R-:W-:Y:S02]  /*1daa0*/  IMAD.MOV.U32 R11, RZ, RZ, 0x1c1f ;  /* 0x00001c1fff0b7424 */ /* 0x000fe400078e00ff */
[----:B------:R-:W-:-:S07]  /*1dab0*/  IMAD.MOV.U32 R15, RZ, RZ, -0x1 ;  /* 0xffffffffff0f7424 */ /* 0x000fce00078e00ff */
[----:B0----5:R-:W-:Y:S05]  /*1dac0*/  WARPSYNC.COLLECTIVE R15, `(.L_x_9559) ;  /* 0x000000000f087348 */ /* 0x021fea0003c00000 */
[----:B------:R1:W2:Y:S02]  /*1dad0*/  SHFL.IDX P6, R14, R13, R12, R11 ;  /* 0x0000000c0d0e7389 */ /* 0x0002a400000c000b */
[----:B012--5:R-:W-:Y:S01]  /*1dae0*/  ENDCOLLECTIVE ;  /* 0x000000000000791b */ /* 0x027fe20003800000 */
.L_x_9559:
[----:B------:R-:W-:Y:S05]  /*1daf0*/  BSYNC B1 ;  /* 0x0000000000017941 */ /* 0x000fea0003800000 */
.L_x_9558:
[----:B------:R-:W-:Y:S05]  /*1db00*/  BRA `(.L_x_9560) ;  /* 0xfffffe9400347947 */ /* 0x000fea000383ffff */
.L_x_9303:
        /* <DEDUP_REMOVED lines=8> */
.L_x_9562:
[----:B------:R-:W-:Y:S05]  /*1db90*/  BSYNC B1 ;  /* 0x0000000000017941 */ /* 0x000fea0003800000 */
.L_x_9561:
[----:B------:R-:W-:Y:S05]  /*1dba0*/  BRA `(.L_x_9563) ;  /* 0xfffffe9400147947 */ /* 0x000fea000383ffff */
.L_x_9304:
        /* <DEDUP_REMOVED lines=8> */
.L_x_9565:
[----:B------:R-:W-:Y:S05]  /*1dc30*/  BSYNC B1 ;  /* 0x0000000000017941 */ /* 0x000fea0003800000 */
.L_x_9564:
[----:B------:R-:W-:Y:S05]  /*1dc40*/  BRA `(.L_x_9566) ;  /* 0xfffffe9000f47947 */ /* 0x000fea000383ffff */
.L_x_9305:
        /* <DEDUP_REMOVED lines=8> */
.L_x_9568:
[----:B------:R-:W-:Y:S05]  /*1dcd0*/  BSYNC B1 ;  /* 0x0000000000017941 */ /* 0x000fea0003800000 */
.L_x_9567:
[----:B------:R-:W-:Y:S05]  /*1dce0*/  BRA `(.L_x_9569) ;  /* 0xfffffe9000d47947 */ /* 0x000fea000383ffff */
.L_x_9307:
[----:B-1----:R1:W2:Y:S02]  /*1dcf0*/  SYNCS.PHASECHK.TRANS64.TRYWAIT P2, [R17+URZ+0x22800], R6 ;  /* 0x02280006110075a7 */ /* 0x0022a4000804017f */
[----:B--2---:R-:W-:Y:S05]  /*1dd00*/  @!P2 NANOSLEEP.SYNCS 0x989680 ;  /* 0x009896800000a95d */ /* 0x004fea0003900000 */
[----:B------:R-:W2:Y:S02]  /*1dd10*/  @!P2 SYNCS.PHASECHK.TRANS64 P2, [R17+URZ+0x22800], R6 ;  /* 0x022800061100a5a7 */ /* 0x000ea4000804007f */
[----:B--2---:R-:W-:Y:S05]  /*1dd20*/  @!P2 BRA `(.L_x_9307) ;  /* 0xfffffffc00f0a947 */ /* 0x004fea000383ffff */
[----:B------:R-:W-:Y:S05]  /*1dd30*/  BRA `(.L_x_9570) ;  /* 0xfffffe94004c7947 */ /* 0x000fea000383ffff */
.L_x_9315:
        /* <DEDUP_REMOVED lines=8> */
.L_x_9572:
[----:B------:R-:W-:Y:S05]  /*1ddc0*/  BSYNC B1 ;  /* 0x0000000000017941 */ /* 0x000fea0003800000 */
.L_x_9571:
[----:B------:R-:W-:Y:S05]  /*1ddd0*/  BRA `(.L_x_9573) ;  /* 0xfffffea400387947 */ /* 0x000fea000383ffff */
.L_x_9316:
        /* <DEDUP_REMOVED lines=8> */
.L_x_9575:
[----:B------:R-:W-:Y:S05]  /*1de60*/  BSYNC B1 ;  /* 0x0000000000017941 */ /* 0x000fea0003800000 */
.L_x_9574:
[----:B------:R-:W-:Y:S05]  /*1de70*/  BRA `(.L_x_9576) ;  /* 0xfffffea400187947 */ /* 0x000fea000383ffff */
.L_x_9317:
        /* <DEDUP_REMOVED lines=8> */
.L_x_9578:
[----:B------:R-:W-:Y:S05]  /*1df00*/  BSYNC B1 ;  /* 0x0000000000017941 */ /* 0x000fea0003800000 */
.L_x_9577:
[----:B------:R-:W-:Y:S05]  /*1df10*/  BRA `(.L_x_9579) ;  /* 0xfffffea000f87947 */ /* 0x000fea000383ffff */
.L_x_9318:
        /* <DEDUP_REMOVED lines=8> */
.L_x_9581:
[----:B------:R-:W-:Y:S05]  /*1dfa0*/  BSYNC B1 ;  /* 0x0000000000017941 */ /* 0x000fea0003800000 */
.L_x_9580:
[----:B------:R-:W-:Y:S05]  /*1dfb0*/  BRA `(.L_x_9582) ;  /* 0xfffffea000d87947 */ /* 0x000fea000383ffff */
.L_x_9319:
        /* <DEDUP_REMOVED lines=8> */
.L_x_9584:
[----:B------:R-:W-:Y:S05]  /*1e040*/  BSYNC B1 ;  /* 0x0000000000017941 */ /* 0x000fea0003800000 */
.L_x_9583:
[----:B------:R-:W-:Y:S05]  /*1e050*/  BRA `(.L_x_9585) ;  /* 0xfffffea000b87947 */ /* 0x000fea000383ffff */
.L_x_9320:
        /* <DEDUP_REMOVED lines=8> */
.L_x_9587:
[----:B------:R-:W-:Y:S05]  /*1e0e0*/  BSYNC B1 ;  /* 0x0000000000017941 */ /* 0x000fea0003800000 */
.L_x_9586:
[----:B------:R-:W-:Y:S05]  /*1e0f0*/  BRA `(.L_x_9588) ;  /* 0xfffffea0009c7947 */ /* 0x000fea000383ffff */
.L_x_9321:
        /* <DEDUP_REMOVED lines=8> */
.L_x_9590:
[----:B------:R-:W-:Y:S05]  /*1e180*/  BSYNC B1 ;  /* 0x0000000000017941 */ /* 0x000fea0003800000 */
.L_x_9589:
[----:B------:R-:W-:Y:S05]  /*1e190*/  BRA `(.L_x_9591) ;  /* 0xfffffea000807947 */ /* 0x000fea000383ffff */
.L_x_9322:
        /* <DEDUP_REMOVED lines=8> */
.L_x_9593:
[----:B------:R-:W-:Y:S05]  /*1e220*/  BSYNC B1 ;  /* 0x0000000000017941 */ /* 0x000fea0003800000 */
.L_x_9592:
[----:B------:R-:W-:Y:S05]  /*1e230*/  BRA `(.L_x_9594) ;  /* 0xfffffea000647947 */ /* 0x000fea000383ffff */
.L_x_9324:
[----:B-1----:R1:W2:Y:S02]  /*1e240*/  SYNCS.PHASECHK.TRANS64.TRYWAIT P2, [R17+URZ+0x22800], R4 ;  /* 0x02280004110075a7 */ /* 0x0022a4000804017f */
[----:B--2---:R-:W-:Y:S05]  /*1e250*/  @!P2 NANOSLEEP.SYNCS 0x989680 ;  /* 0x009896800000a95d */ /* 0x004fea0003900000 */
[----:B------:R-:W2:Y:S02]  /*1e260*/  @!P2 SYNCS.PHASECHK.TRANS64 P2, [R17+URZ+0x22800], R4 ;  /* 0x022800041100a5a7 */ /* 0x000ea4000804007f */
[----:B--2---:R-:W-:Y:S05]  /*1e270*/  @!P2 BRA `(.L_x_9324) ;  /* 0xfffffffc00f0a947 */ /* 0x004fea000383ffff */
[----:B------:R-:W-:Y:S05]  /*1e280*/  BRA `(.L_x_9595) ;  /* 0xfffffea000c07947 */ /* 0x000fea000383ffff */
.L_x_9330:
[----:B---3--:R3:W4:Y:S02]  /*1e290*/  SYNCS.PHASECHK.TRANS64.TRYWAIT P2, [R6+URZ+0x22830], R73 ;  /* 0x02283049060075a7 */ /* 0x008724000804017f */
[----:B----4-:R-:W-:Y:S05]  /*1e2a0*/  @!P2 NANOSLEEP.SYNCS 0x989680 ;  /* 0x009896800000a95d */ /* 0x010fea0003900000 */
[----:B------:R-:W4:Y:S02]  /*1e2b0*/  @!P2 SYNCS.PHASECHK.TRANS64 P2, [R6+URZ+0x22830], R73 ;  /* 0x022830490600a5a7 */ /* 0x000f24000804007f */
[----:B----4-:R-:W-:Y:S05]  /*1e2c0*/  @!P2 BRA `(.L_x_9330) ;  /* 0xfffffffc00f0a947 */ /* 0x010fea000383ffff */
[----:B------:R-:W-:Y:S05]  /*1e2d0*/  BRA `(.L_x_9329) ;  /* 0xfffffeb0002c7947 */ /* 0x000fea000383ffff */
.L_x_9343:
[----:B-1----:R1:W4:Y:S02]  /*1e2e0*/  SYNCS.PHASECHK.TRANS64.TRYWAIT P2, [R6+URZ+0x22850], R73 ;  /* 0x02285049060075a7 */ /* 0x002324000804017f */
[----:B----4-:R-:W-:Y:S05]  /*1e2f0*/  @!P2 NANOSLEEP.SYNCS 0x989680 ;  /* 0x009896800000a95d */ /* 0x010fea0003900000 */
[----:B------:R-:W4:Y:S02]  /*1e300*/  @!P2 SYNCS.PHASECHK.TRANS64 P2, [R6+URZ+0x22850], R73 ;  /* 0x022850490600a5a7 */ /* 0x000f24000804007f */
[----:B----4-:R-:W-:Y:S05]  /*1e310*/  @!P2 BRA `(.L_x_9343) ;  /* 0xfffffffc00f0a947 */ /* 0x010fea000383ffff */
[----:B------:R-:W-:Y:S05]  /*1e320*/  BRA `(.L_x_9342) ;  /* 0xfffffed000e47947 */ /* 0x000fea000383ffff */
.L_x_9352:
[----:B-1----:R1:W2:Y:S02]  /*1e330*/  SYNCS.PHASECHK.TRANS64.TRYWAIT P2, [R210+URZ+0x22830], R211 ;  /* 0x022830d3d20075a7 */ /* 0x0022a4000804017f */
[----:B--2---:R-:W-:Y:S05]  /*1e340*/  @!P2 NANOSLEEP.SYNCS 0x989680 ;  /* 0x009896800000a95d */ /* 0x004fea0003900000 */
[----:B------:R-:W2:Y:S02]  /*1e350*/  @!P2 SYNCS.PHASECHK.TRANS64 P2, [R210+URZ+0x22830], R211 ;  /* 0x022830d3d200a5a7 */ /* 0x000ea4000804007f */
[----:B--2---:R-:W-:Y:S05]  /*1e360*/  @!P2 BRA `(.L_x_9352) ;  /* 0xfffffffc00f0a947 */ /* 0x004fea000383ffff */
[----:B------:R-:W-:Y:S05]  /*1e370*/  BRA `(.L_x_9351) ;  /* 0xfffffed8009c7947 */ /* 0x000fea000383ffff */
.L_x_9365:
[----:B-1----:R1:W2:Y:S02]  /*1e380*/  SYNCS.PHASECHK.TRANS64.TRYWAIT P2, [R210+URZ+0x22850], R211 ;  /* 0x022850d3d20075a7 */ /* 0x0022a4000804017f */
[----:B--2---:R-:W-:Y:S05]  /*1e390*/  @!P2 NANOSLEEP.SYNCS 0x989680 ;  /* 0x009896800000a95d */ /* 0x004fea0003900000 */
[----:B------:R-:W2:Y:S02]  /*1e3a0*/  @!P2 SYNCS.PHASECHK.TRANS64 P2, [R210+URZ+0x22850], R211 ;  /* 0x022850d3d200a5a7 */ /* 0x000ea4000804007f */
[----:B--2---:R-:W-:Y:S05]  /*1e3b0*/  @!P2 BRA `(.L_x_9365) ;  /* 0xfffffffc00f0a947 */ /* 0x004fea000383ffff */
[----:B------:R-:W-:Y:S05]  /*1e3c0*/  BRA `(.L_x_9364) ;  /* 0xffffff0400947947 */ /* 0x000fea000383ffff */
.L_x_9375:
[----:B--2---:R2:W3:Y:S02]  /*1e3d0*/  SYNCS.PHASECHK.TRANS64.TRYWAIT P3, [R6+URZ+0x22830], R208 ;  /* 0x022830d0060075a7 */ /* 0x0044e4000806017f */
[----:B---3--:R-:W-:Y:S05]  /*1e3e0*/  @!P3 NANOSLEEP.SYNCS 0x989680 ;  /* 0x009896800000b95d */ /* 0x008fea0003900000 */
[----:B------:R-:W3:Y:S02]  /*1e3f0*/  @!P3 SYNCS.PHASECHK.TRANS64 P3, [R6+URZ+0x22830], R208 ;  /* 0x022830d00600b5a7 */ /* 0x000ee4000806007f */
[----:B---3--:R-:W-:Y:S05]  /*1e400*/  @!P3 BRA `(.L_x_9375) ;  /* 0xfffffffc00f0b947 */ /* 0x008fea000383ffff */
[----:B------:R-:W-:Y:S05]  /*1e410*/  BRA `(.L_x_9374) ;  /* 0xffffff0c005c7947 */ /* 0x000fea000383ffff */
.L_x_9380:
[----:B-1----:R1:W2:Y:S02]  /*1e420*/  SYNCS.PHASECHK.TRANS64.TRYWAIT P3, [R6+URZ+0x22850], R208 ;  /* 0x022850d0060075a7 */ /* 0x0022a4000806017f */
[----:B--2---:R-:W-:Y:S05]  /*1e430*/  @!P3 NANOSLEEP.SYNCS 0x989680 ;  /* 0x009896800000b95d */ /* 0x004fea0003900000 */
[----:B------:R-:W2:Y:S02]  /*1e440*/  @!P3 SYNCS.PHASECHK.TRANS64 P3, [R6+URZ+0x22850], R208 ;  /* 0x022850d00600b5a7 */ /* 0x000ea4000806007f */
[----:B--2---:R-:W-:Y:S05]  /*1e450*/  @!P3 BRA `(.L_x_9380) ;  /* 0xfffffffc00f0b947 */ /* 0x004fea000383ffff */
[----:B------:R-:W-:Y:S05]  /*1e460*/  BRA `(.L_x_9379) ;  /* 0xffffff2400b87947 */ /* 0x000fea000383ffff */
.L_x_9386:
[----:B--2---:R2:W3:Y:S02]  /*1e470*/  SYNCS.PHASECHK.TRANS64.TRYWAIT P2, [R208+URZ+0x22830], R209 ;  /* 0x022830d1d00075a7 */ /* 0x0044e4000804017f */
[----:B---3--:R-:W-:Y:S05]  /*1e480*/  @!P2 NANOSLEEP.SYNCS 0x989680 ;  /* 0x009896800000a95d */ /* 0x008fea0003900000 */
[----:B------:R-:W3:Y:S02]  /*1e490*/  @!P2 SYNCS.PHASECHK.TRANS64 P2, [R208+URZ+0x22830], R209 ;  /* 0x022830d1d000a5a7 */ /* 0x000ee4000804007f */
[----:B---3--:R-:W-:Y:S05]  /*1e4a0*/  @!P2 BRA `(.L_x_9386) ;  /* 0xfffffffc00f0a947 */ /* 0x008fea000383ffff */
[----:B------:R-:W-:Y:S05]  /*1e4b0*/  BRA `(.L_x_9385) ;  /* 0xffffff2800f07947 */ /* 0x000fea000383ffff */
.L_x_9399:
[----:B-1----:R1:W2:Y:S02]  /*1e4c0*/  SYNCS.PHASECHK.TRANS64.TRYWAIT P2, [R208+URZ+0x22850], R209 ;  /* 0x022850d1d00075a7 */ /* 0x0022a4000804017f */
[----:B--2---:R-:W-:Y:S05]  /*1e4d0*/  @!P2 NANOSLEEP.SYNCS 0x989680 ;  /* 0x009896800000a95d */ /* 0x004fea0003900000 */
[----:B------:R-:W2:Y:S02]  /*1e4e0*/  @!P2 SYNCS.PHASECHK.TRANS64 P2, [R208+URZ+0x22850], R209 ;  /* 0x022850d1d000a5a7 */ /* 0x000ea4000804007f */
[----:B--2---:R-:W-:Y:S05]  /*1e4f0*/  @!P2 BRA `(.L_x_9399) ;  /* 0xfffffffc00f0a947 */ /* 0x004fea000383ffff */
[----:B------:R-:W-:Y:S05]  /*1e500*/  BRA `(.L_x_9398) ;  /* 0xffffff5400e87947 */ /* 0x000fea000383ffff */
.L_x_9442:
        /* <DEDUP_REMOVED lines=11> */
.L_x_9597:
[----:B------:R-:W-:Y:S05]  /*1e5c0*/  BSYNC B1 ;  /* 0x0000000000017941 */ /* 0x000fea0003800000 */
.L_x_9596:
[----:B------:R-:W-:Y:S05]  /*1e5d0*/  BRA `(.L_x_9598) ;  /* 0xffffffa4005c7947 */ /* 0x000fea000383ffff */
.L_x_9443:
[----:B------:R-:W-:Y:S01]  /*1e5e0*/  BSSY B1, `(.L_x_9599) ;  /* 0x0000006000017945 */ /* 0x000fe20003800000 */
[----:B------:R-:W-:-:S07]  /*1e5f0*/  IMAD.MOV.U32 R15, RZ, RZ, -0x1 ;  /* 0xffffffffff0f7424 */ /* 0x000fce00078e00ff */
[----:B0-----:R-:W-:Y:S05]  /*1e600*/  WARPSYNC.COLLECTIVE R15, `(.L_x_9600) ;  /* 0x000000000f0c7348 */ /* 0x001fea0003c00000 */
[----:B------:R-:W-:Y:S02]  /*1e610*/  ELECT P6, UR62, PT ;  /* 0x00000000003e782f */ /* 0x000fe400038c0000 */
[----:B------:R-:W-:Y:S01]  /*1e620*/  MOV R14, UR62 ;  /* 0x0000003e000e7c02 */ /* 0x000fe20008000f00 */
[----:B0-----:R-:W-:Y:S10]  /*1e630*/  ENDCOLLECTIVE ;  /* 0x000000000000791b */ /* 0x001ff40003800000 */
.L_x_9600:
[----:B------:R-:W-:Y:S05]  /*1e640*/  BSYNC B1 ;  /* 0x0000000000017941 */ /* 0x000fea0003800000 */
.L_x_9599:
[----:B------:R-:W-:Y:S05]  /*1e650*/  BRA `(.L_x_9601) ;  /* 0xffffffa400487947 */ /* 0x000fea000383ffff */
.L_x_9445:
[----:B-1----:R1:W2:Y:S02]  /*1e660*/  SYNCS.PHASECHK.TRANS64.TRYWAIT P0, [R7+URZ+0x22820], R8 ;  /* 0x02282008070075a7 */ /* 0x0022a4000800017f */
[----:B--2---:R-:W-:Y:S05]  /*1e670*/  @!P0 NANOSLEEP.SYNCS 0x989680 ;  /* 0x009896800000895d */ /* 0x004fea0003900000 */
[----:B------:R-:W2:Y:S02]  /*1e680*/  @!P0 SYNCS.PHASECHK.TRANS64 P0, [R7+URZ+0x22820], R8 ;  /* 0x02282008070085a7 */ /* 0x000ea4000800007f */
[----:B--2---:R-:W-:Y:S05]  /*1e690*/  @!P0 BRA `(.L_x_9445) ;  /* 0xfffffffc00f08947 */ /* 0x004fea000383ffff */
[----:B------:R-:W-:Y:S05]  /*1e6a0*/  BRA `(.L_x_9602) ;  /* 0xffffffa400647947 */ /* 0x000fea000383ffff */
.L_x_9448:
[----:B-1----:R1:W2:Y:S02]  /*1e6b0*/  SYNCS.PHASECHK.TRANS64.TRYWAIT P0, [R8+URZ+0x228a0], R11 ;  /* 0x0228a00b080075a7 */ /* 0x0022a4000800017f */
[----:B--2---:R-:W-:Y:S05]  /*1e6c0*/  @!P0 NANOSLEEP.SYNCS 0x989680 ;  /* 0x009896800000895d */ /* 0x004fea0003900000 */
[----:B------:R-:W2:Y:S02]  /*1e6d0*/  @!P0 SYNCS.PHASECHK.TRANS64 P0, [R8+URZ+0x228a0], R11 ;  /* 0x0228a00b080085a7 */ /* 0x000ea4000800007f */
[----:B--2---:R-:W-:Y:S05]  /*1e6e0*/  @!P0 BRA `(.L_x_9448) ;  /* 0xfffffffc00f08947 */ /* 0x004fea000383ffff */
[----:B------:R-:W-:Y:S05]  /*1e6f0*/  BRA `(.L_x_9603) ;  /* 0xffffffa400747947 */ /* 0x000fea000383ffff */
.L_x_9450:
[----:B--2---:R2:W3:Y:S02]  /*1e700*/  SYNCS.PHASECHK.TRANS64.TRYWAIT P0, [R8+URZ+0x228c0], R11 ;  /* 0x0228c00b080075a7 */ /* 0x0044e4000800017f */
[----:B---3--:R-:W-:Y:S05]  /*1e710*/  @!P0 NANOSLEEP.SYNCS 0x989680 ;  /* 0x009896800000895d */ /* 0x008fea0003900000 */
[----:B------:R-:W3:Y:S02]  /*1e720*/  @!P0 SYNCS.PHASECHK.TRANS64 P0, [R8+URZ+0x228c0], R11 ;  /* 0x0228c00b080085a7 */ /* 0x000ee4000800007f */
[----:B---3--:R-:W-:Y:S05]  /*1e730*/  @!P0 BRA `(.L_x_9450) ;  /* 0xfffffffc00f08947 */ /* 0x008fea000383ffff */
[----:B------:R-:W-:Y:S05]  /*1e740*/  BRA `(.L_x_9604) ;  /* 0xffffffa400d87947 */ /* 0x000fea000383ffff */
.L_x_9454:
[----:B-1----:R1:W2:Y:S02]  /*1e750*/  SYNCS.PHASECHK.TRANS64.TRYWAIT P0, [R9+URZ+0x228a0], R10 ;  /* 0x0228a00a090075a7 */ /* 0x0022a4000800017f */
[----:B--2---:R-:W-:Y:S05]  /*1e760*/  @!P0 NANOSLEEP.SYNCS 0x989680 ;  /* 0x009896800000895d */ /* 0x004fea0003900000 */
[----:B------:R-:W2:Y:S02]  /*1e770*/  @!P0 SYNCS.PHASECHK.TRANS64 P0, [R9+URZ+0x228a0], R10 ;  /* 0x0228a00a090085a7 */ /* 0x000ea4000800007f */
[----:B--2---:R-:W-:Y:S05]  /*1e780*/  @!P0 BRA `(.L_x_9454) ;  /* 0xfffffffc00f08947 */ /* 0x004fea000383ffff */
[----:B------:R-:W-:Y:S05]  /*1e790*/  BRA `(.L_x_9605) ;  /* 0xffffffa800c87947 */ /* 0x000fea000383ffff */
.L_x_9456:
[----:B--2---:R2:W3:Y:S02]  /*1e7a0*/  SYNCS.PHASECHK.TRANS64.TRYWAIT P1, [R9+URZ+0x228c0], R10 ;  /* 0x0228c00a090075a7 */ /* 0x0044e4000802017f */
[----:B---3--:R-:W-:Y:S05]  /*1e7b0*/  @!P1 NANOSLEEP.SYNCS 0x989680 ;  /* 0x009896800000995d */ /* 0x008fea0003900000 */
[----:B------:R-:W3:Y:S02]  /*1e7c0*/  @!P1 SYNCS.PHASECHK.TRANS64 P1, [R9+URZ+0x228c0], R10 ;  /* 0x0228c00a090095a7 */ /* 0x000ee4000802007f */
[----:B---3--:R-:W-:Y:S05]  /*1e7d0*/  @!P1 BRA `(.L_x_9456) ;  /* 0xfffffffc00f09947 */ /* 0x008fea000383ffff */
[----:B------:R-:W-:Y:S05]  /*1e7e0*/  BRA `(.L_x_9606) ;  /* 0xffffffac00247947 */ /* 0x000fea000383ffff */
.L_x_9474:
[----:B------:R-:W0:Y:S01]  /*1e7f0*/  S2R R5, SR_TID.X ;  /* 0x0000000000057919 */ /* 0x000e220000002100 */
[----:B------:R-:W-:Y:S01]  /*1e800*/  BSSY B0, `(.L_x_9607) ;  /* 0x000000a000007945 */ /* 0x000fe20003800000 */
[----:B------:R-:W-:Y:S02]  /*1e810*/  IMAD.MOV.U32 R12, RZ, RZ, RZ ;  /* 0x000000ffff0c7224 */ /* 0x000fe400078e00ff */
[----:B-1----:R-:W-:Y:S02]  /*1e820*/  IMAD.MOV.U32 R11, RZ, RZ, 0x1f ;  /* 0x0000001fff0b7424 */ /* 0x002fe400078e00ff */
[----:B------:R-:W-:Y:S01]  /*1e830*/  IMAD.MOV.U32 R15, RZ, RZ, -0x1 ;  /* 0xffffffffff0f7424 */ /* 0x000fe200078e00ff */
[----:B0-----:R-:W-:-:S04]  /*1e840*/  SHF.R.U32.HI R5, RZ, 0x5, R5 ;  /* 0x00000005ff057819 */ /* 0x001fc80000011605 */
[----:B------:R-:W-:-:S05]  /*1e850*/  LOP3.LUT R5, R5, 0x3, RZ, 0xc0, !PT ;  /* 0x0000000305057812 */ /* 0x000fca00078ec0ff */
[----:B------:R-:W-:-:S07]  /*1e860*/  IMAD.MOV.U32 R13, RZ, RZ, R5 ;  /* 0x000000ffff0d7224 */ /* 0x000fce00078e0005 */
[----:B------:R-:W-:Y:S05]  /*1e870*/  WARPSYNC.COLLECTIVE R15, `(.L_x_9608) ;  /* 0x000000000f087348 */ /* 0x000fea0003c00000 */
[----:B------:R0:W1:Y:S02]  /*1e880*/  SHFL.IDX P6, R14, R13, R12, R11 ;  /* 0x0000000c0d0e7389 */ /* 0x00006400000c000b */
[----:B01----:R-:W-:Y:S01]  /*1e890*/  ENDCOLLECTIVE ;  /* 0x000000000000791b */ /* 0x003fe20003800000 */
.L_x_9608:
[----:B------:R-:W-:Y:S05]  /*1e8a0*/  BSYNC B0 ;  /* 0x0000000000007941 */ /* 0x000fea0003800000 */
.L_x_9607:
[----:B------:R-:W-:Y:S05]  /*1e8b0*/  BRA `(.L_x_9609) ;  /* 0xffffffb8009c7947 */ /* 0x000fea000383ffff */
.L_x_9475:
[----:B------:R-:W-:Y:S01]  /*1e8c0*/  BSSY B0, `(.L_x_9610) ;  /* 0x0000006000007945 */ /* 0x000fe20003800000 */
[----:B------:R-:W-:-:S07]  /*1e8d0*/  IMAD.MOV.U32 R15, RZ, RZ, -0x1 ;  /* 0xffffffffff0f7424 */ /* 0x000fce00078e00ff */
[----:B-1----:R-:W-:Y:S05]  /*1e8e0*/  WARPSYNC.COLLECTIVE R15, `(.L_x_9611) ;  /* 0x000000000f0c7348 */ /* 0x002fea0003c00000 */
[----:B------:R-:W-:Y:S02]  /*1e8f0*/  ELECT P6, UR62, PT ;  /* 0x00000000003e782f */ /* 0x000fe400038c0000 */
[----:B------:R-:W-:Y:S01]  /*1e900*/  MOV R14, UR62 ;  /* 0x0000003e000e7c02 */ /* 0x000fe20008000f00 */
[----:B-1----:R-:W-:Y:S10]  /*1e910*/  ENDCOLLECTIVE ;  /* 0x000000000000791b */ /* 0x002ff40003800000 */
.L_x_9611:
[----:B------:R-:W-:Y:S05]  /*1e920*/  BSYNC B0 ;  /* 0x0000000000007941 */ /* 0x000fea0003800000 */
.L_x_9610:
[----:B------:R-:W-:Y:S05]  /*1e930*/  BRA `(.L_x_9612) ;  /* 0xffffffb8008c7947 */ /* 0x000fea000383ffff */
.L_x_9478:
[----:B0-----:R0:W1:Y:S02]  /*1e940*/  SYNCS.PHASECHK.TRANS64.TRYWAIT P0, [R5+URZ+0x22840], R7 ;  /* 0x02284007050075a7 */ /* 0x001064000800017f */
[----:B-1----:R-:W-:Y:S05]  /*1e950*/  @!P0 NANOSLEEP.SYNCS 0x989680 ;  /* 0x009896800000895d */ /* 0x002fea0003900000 */
[----:B------:R-:W1:Y:S02]  /*1e960*/  @!P0 SYNCS.PHASECHK.TRANS64 P0, [R5+URZ+0x22840], R7 ;  /* 0x02284007050085a7 */ /* 0x000e64000800007f */
[----:B-1----:R-:W-:Y:S05]  /*1e970*/  @!P0 BRA `(.L_x_9478) ;  /* 0xfffffffc00f08947 */ /* 0x002fea000383ffff */
[----:B------:R-:W-:Y:S05]  /*1e980*/  BRA `(.L_x_9613) ;  /* 0xffffffb800f47947 */ /* 0x000fea000383ffff */
.L_x_9481:
        /* <DEDUP_REMOVED lines=8> */
.L_x_9484:
[----:B0-----:R0:W1:Y:S02]  /*1ea10*/  SYNCS.PHASECHK.TRANS64.TRYWAIT P0, [R2+URZ+0x22860], R5 ;  /* 0x02286005020075a7 */ /* 0x001064000800017f */
[----:B-1----:R-:W-:Y:S05]  /*1ea20*/  @!P0 NANOSLEEP.SYNCS 0x989680 ;  /* 0x009896800000895d */ /* 0x002fea0003900000 */
[----:B------:R-:W1:Y:S02]  /*1ea30*/  @!P0 SYNCS.PHASECHK.TRANS64 P0, [R2+URZ+0x22860], R5 ;  /* 0x02286005020085a7 */ /* 0x000e64000800007f */
[----:B-1----:R-:W-:Y:S05]  /*1ea40*/  @!P0 BRA `(.L_x_9484) ;  /* 0xfffffffc00f08947 */ /* 0x002fea000383ffff */
[----:B------:R-:W-:Y:S05]  /*1ea50*/  BRA `(.L_x_9615) ;  /* 0xffffffbc00ec7947 */ /* 0x000fea000383ffff */
.L_x_9493:
[----:B--2---:R2:W3:Y:S02]  /*1ea60*/  SYNCS.PHASECHK.TRANS64.TRYWAIT P0, [R2+URZ+0x22840], R3 ;  /* 0x02284003020075a7 */ /* 0x0044e4000800017f */
[----:B---3--:R-:W-:Y:S05]  /*1ea70*/  @!P0 NANOSLEEP.SYNCS 0x989680 ;  /* 0x009896800000895d */ /* 0x008fea0003900000 */
[----:B------:R-:W3:Y:S02]  /*1ea80*/  @!P0 SYNCS.PHASECHK.TRANS64 P0, [R2+URZ+0x22840], R3 ;  /* 0x02284003020085a7 */ /* 0x000ee4000800007f */
[----:B---3--:R-:W-:Y:S05]  /*1ea90*/  @!P0 BRA `(.L_x_9493) ;  /* 0xfffffffc00f08947 */ /* 0x008fea000383ffff */
[----:B------:R-:W-:Y:S05]  /*1eaa0*/  BRA `(.L_x_9616) ;  /* 0xffffffc4006c7947 */ /* 0x000fea000383ffff */
.L_x_9495:
[----:B0-----:R0:W3:Y:S02]  /*1eab0*/  SYNCS.PHASECHK.TRANS64.TRYWAIT P0, [R2+URZ+0x22860], R3 ;  /* 0x02286003020075a7 */ /* 0x0010e4000800017f */
[----:B---3--:R-:W-:Y:S05]  /*1eac0*/  @!P0 NANOSLEEP.SYNCS 0x989680 ;  /* 0x009896800000895d */ /* 0x008fea0003900000 */
[----:B------:R-:W3:Y:S02]  /*1ead0*/  @!P0 SYNCS.PHASECHK.TRANS64 P0, [R2+URZ+0x22860], R3 ;  /* 0x02286003020085a7 */ /* 0x000ee4000800007f */
[----:B---3--:R-:W-:Y:S05]  /*1eae0*/  @!P0 BRA `(.L_x_9495) ;  /* 0xfffffffc00f08947 */ /* 0x008fea000383ffff */
[----:B------:R-:W-:Y:S05]  /*1eaf0*/  BRA `(.L_x_9617) ;  /* 0xffffffc400dc7947 */ /* 0x000fea000383ffff */
.L_x_9500:
[----:B---3--:R3:W4:Y:S02]  /*1eb00*/  SYNCS.PHASECHK.TRANS64.TRYWAIT P0, [R2+URZ+0x22840], R3 ;  /* 0x02284003020075a7 */ /* 0x008724000800017f */
[----:B----4-:R-:W-:Y:S05]  /*1eb10*/  @!P0 NANOSLEEP.SYNCS 0x989680 ;  /* 0x009896800000895d */ /* 0x010fea0003900000 */
[----:B------:R-:W4:Y:S02]  /*1eb20*/  @!P0 SYNCS.PHASECHK.TRANS64 P0, [R2+URZ+0x22840], R3 ;  /* 0x02284003020085a7 */ /* 0x000f24000800007f */
[----:B----4-:R-:W-:Y:S05]  /*1eb30*/  @!P0 BRA `(.L_x_9500) ;  /* 0xfffffffc00f08947 */ /* 0x010fea000383ffff */
[----:B------:R-:W-:Y:S05]  /*1eb40*/  BRA `(.L_x_9618) ;  /* 0xffffffcc00307947 */ /* 0x000fea000383ffff */
.L_x_9502:
[----:B0-----:R0:W2:Y:S02]  /*1eb50*/  SYNCS.PHASECHK.TRANS64.TRYWAIT P1, [R2+URZ+0x22860], R3 ;  /* 0x02286003020075a7 */ /* 0x0010a4000802017f */
[----:B--2---:R-:W-:Y:S05]  /*1eb60*/  @!P1 NANOSLEEP.SYNCS 0x989680 ;  /* 0x009896800000995d */ /* 0x004fea0003900000 */
[----:B------:R-:W2:Y:S02]  /*1eb70*/  @!P1 SYNCS.PHASECHK.TRANS64 P1, [R2+URZ+0x22860], R3 ;  /* 0x02286003020095a7 */ /* 0x000ea4000802007f */
[----:B--2---:R-:W-:Y:S05]  /*1eb80*/  @!P1 BRA `(.L_x_9502) ;  /* 0xfffffffc00f09947 */ /* 0x004fea000383ffff */
[----:B------:R-:W-:Y:S05]  /*1eb90*/  BRA `(.L_x_9619) ;  /* 0xffffffcc009c7947 */ /* 0x000fea000383ffff */
.L_x_9507:
[----:B---3--:R3:W4:Y:S02]  /*1eba0*/  SYNCS.PHASECHK.TRANS64.TRYWAIT P0, [R2+URZ+0x22840], R3 ;  /* 0x02284003020075a7 */ /* 0x008724000800017f */
[----:B----4-:R-:W-:Y:S05]  /*1ebb0*/  @!P0 NANOSLEEP.SYNCS 0x989680 ;  /* 0x009896800000895d */ /* 0x010fea0003900000 */
[----:B------:R-:W4:Y:S02]  /*1ebc0*/  @!P0 SYNCS.PHASECHK.TRANS64 P0, [R2+URZ+0x22840], R3 ;  /* 0x02284003020085a7 */ /* 0x000f24000800007f */
[----:B----4-:R-:W-:Y:S05]  /*1ebd0*/  @!P0 BRA `(.L_x_9507) ;  /* 0xfffffffc00f08947 */ /* 0x010fea000383ffff */
[----:B------:R-:W-:Y:S05]  /*1ebe0*/  BRA `(.L_x_9620) ;  /* 0xffffffd000cc7947 */ /* 0x000fea000383ffff */
.L_x_9509:
[----:B0-----:R0:W2:Y:S02]  /*1ebf0*/  SYNCS.PHASECHK.TRANS64.TRYWAIT P1, [R2+URZ+0x22860], R3 ;  /* 0x02286003020075a7 */ /* 0x0010a4000802017f */
[----:B--2---:R-:W-:Y:S05]  /*1ec00*/  @!P1 NANOSLEEP.SYNCS 0x989680 ;  /* 0x009896800000995d */ /* 0x004fea0003900000 */
[----:B------:R-:W2:Y:S02]  /*1ec10*/  @!P1 SYNCS.PHASECHK.TRANS64 P1, [R2+URZ+0x22860], R3 ;  /* 0x02286003020095a7 */ /* 0x000ea4000802007f */
[----:B--2---:R-:W-:Y:S05]  /*1ec20*/  @!P1 BRA `(.L_x_9509) ;  /* 0xfffffffc00f09947 */ /* 0x004fea000383ffff */
[----:B------:R-:W-:Y:S05]  /*1ec30*/  BRA `(.L_x_9621) ;  /* 0xffffffd4003c7947 */ /* 0x000fea000383ffff */
.L_x_9514:
        /* <DEDUP_REMOVED lines=8> */
.L_x_9623:
[----:B------:R-:W-:Y:S05]  /*1ecc0*/  BSYNC B0 ;  /* 0x0000000000007941 */ /* 0x000fea0003800000 */
.L_x_9622:
        /* <DEDUP_REMOVED lines=8> */
.L_x_9624:
[----:B------:R-:W-:Y:S01]  /*1ed50*/  IMAD.MOV.U32 R16, RZ, RZ, R14 ;  /* 0x000000ffff107224 */ /* 0x000fe200078e000e */
[----:B------:R-:W-:Y:S06]  /*1ed60*/  BRA `(.L_x_9625) ;  /* 0xffffffd800307947 */ /* 0x000fec000383ffff */
.L_x_9517:
        /* <DEDUP_REMOVED lines=8> */
.L_x_9627:
[----:B------:R-:W-:Y:S05]  /*1edf0*/  BSYNC B0 ;  /* 0x0000000000007941 */ /* 0x000fea0003800000 */
.L_x_9626:
        /* <DEDUP_REMOVED lines=10> */
.L_x_9628:
        /* <DEDUP_REMOVED lines=8> */
.L_x_9629:
        /* <DEDUP_REMOVED lines=8> */
.L_x_9630:
        /* <DEDUP_REMOVED lines=8> */
.L_x_9631:
        /* <DEDUP_REMOVED lines=8> */
.L_x_9632:
[----:B------:R-:W-:Y:S05]  /*1f0a0*/  BRA `(.L_x_9633) ;  /* 0xffffffd400f47947 */ /* 0x000fea000383ffff */
.L_x_9522:
[----:B------:R-:W-:Y:S01]  /*1f0b0*/  BSSY B0, `(.L_x_9634) ;  /* 0x0000008000007945 */ /* 0x000fe20003800000 */
[----:B-----5:R-:W-:Y:S02]  /*1f0c0*/  IMAD.MOV.U32 R13, RZ, RZ, R17 ;  /* 0x000000ffff0d7224 */ /* 0x020fe400078e0011 */
[----:B------:R-:W-:Y:S02]  /*1f0d0*/  IMAD.MOV.U32 R12, RZ, RZ, 0x1 ;  /* 0x00000001ff0c7424 */ /* 0x000fe400078e00ff */
[----:B-1----:R-:W-:Y:S02]  /*1f0e0*/  IMAD.MOV.U32 R11, RZ, RZ, RZ ;  /* 0x000000ffff0b7224 */ /* 0x002fe400078e00ff */
[----:B------:R-:W-:-:S07]  /*1f0f0*/  IMAD.MOV.U32 R15, RZ, RZ, -0x1 ;  /* 0xffffffffff0f7424 */ /* 0x000fce00078e00ff */
[----:B0-2---:R-:W-:Y:S05]  /*1f100*/  WARPSYNC.COLLECTIVE R15, `(.L_x_9635) ;  /* 0x000000000f087348 */ /* 0x005fea0003c00000 */
[----:B------:R1:W3:Y:S02]  /*1f110*/  SHFL.UP P6, R14, R13, R12, R11 ;  /* 0x0400000c0d0e7389 */ /* 0x0002e400000c000b */
[----:B0123--:R-:W-:Y:S01]  /*1f120*/  ENDCOLLECTIVE ;  /* 0x000000000000791b */ /* 0x00ffe20003800000 */
.L_x_9635:
[----:B------:R-:W-:Y:S05]  /*1f130*/  BSYNC B0 ;  /* 0x0000000000007941 */ /* 0x000fea0003800000 */
.L_x_9634:
        /* <DEDUP_REMOVED lines=10> */
.L_x_9636:
        /* <DEDUP_REMOVED lines=8> */
.L_x_9637:
        /* <DEDUP_REMOVED lines=8> */
.L_x_9638:
        /* <DEDUP_REMOVED lines=8> */
.L_x_9639:
        /* <DEDUP_REMOVED lines=8> */
.L_x_9640:
[----:B------:R-:W-:Y:S05]  /*1f3e0*/  BRA `(.L_x_9641) ;  /* 0xffffffd400d87947 */ /* 0x000fea000383ffff */
.L_x_9524:
[----:B------:R-:W-:Y:S01]  /*1f3f0*/  BSSY B0, `(.L_x_9642) ;  /* 0x0000006000007945 */ /* 0x000fe20003800000 */
[----:B------:R-:W-:Y:S01]  /*1f400*/  PLOP3.LUT P6, PT, P6, PT, PT, 0x8, 0x0 ;  /* 0x000000000000781c */ /* 0x000fe200037ce170 */
[----:B------:R-:W-:-:S12]  /*1f410*/  IMAD.MOV.U32 R15, RZ, RZ, -0x1 ;  /* 0xffffffffff0f7424 */ /* 0x000fd800078e00ff */
[----:B01----:R-:W-:Y:S05]  /*1f420*/  WARPSYNC.COLLECTIVE R15, `(.L_x_9643) ;  /* 0x000000000f087348 */ /* 0x003fea0003c00000 */
[----:B------:R-:W-:Y:S01]  /*1f430*/  VOTE.ANY R14, PT, P6 ;  /* 0x00000000000e7806 */ /* 0x000fe200030e0100 */
[----:B01----:R-:W-:Y:S06]  /*1f440*/  ENDCOLLECTIVE ;  /* 0x000000000000791b */ /* 0x003fec0003800000 */
.L_x_9643:
[----:B------:R-:W-:Y:S05]  /*1f450*/  BSYNC B0 ;  /* 0x0000000000007941 */ /* 0x000fea0003800000 */
.L_x_9642:
        /* <DEDUP_REMOVED lines=9> */
.L_x_9644:
[----:B------:R-:W-:Y:S01]  /*1f4f0*/  IMAD.MOV.U32 R17, RZ, RZ, R14 ;  /* 0x000000ffff117224 */ /* 0x000fe200078e000e */
[----:B------:R-:W-:Y:S06]  /*1f500*/  BRA `(.L_x_9645) ;  /* 0xffffffd400c87947 */ /* 0x000fec000383ffff */
.L_x_9526:
[----:B------:R-:W-:Y:S01]  /*1f510*/  BSSY B0, `(.L_x_9646) ;  /* 0x0000007000007945 */ /* 0x000fe20003800000 */
[----:B------:R-:W-:Y:S02]  /*1f520*/  IMAD.MOV.U32 R13, RZ, RZ, R2 ;  /* 0x000000ffff0d7224 */ /* 0x000fe400078e0002 */
[----:B-1----:R-:W-:Y:S02]  /*1f530*/  IMAD.MOV.U32 R11, RZ, RZ, 0x1f ;  /* 0x0000001fff0b7424 */ /* 0x002fe400078e00ff */
[----:B------:R-:W-:-:S07]  /*1f540*/  IMAD.MOV.U32 R15, RZ, RZ, -0x1 ;  /* 0xffffffffff0f7424 */ /* 0x000fce00078e00ff */
[----:B0-23--:R-:W-:Y:S05]  /*1f550*/  WARPSYNC.COLLECTIVE R15, `(.L_x_9647) ;  /* 0x000000000f087348 */ /* 0x00dfea0003c00000 */
[----:B------:R1:W4:Y:S02]  /*1f560*/  SHFL.IDX P6, R14, R13, R12, R11 ;  /* 0x0000000c0d0e7389 */ /* 0x00032400000c000b */
[----:B01234-:R-:W-:Y:S01]  /*1f570*/  ENDCOLLECTIVE ;  /* 0x000000000000791b */ /* 0x01ffe20003800000 */
.L_x_9647:
[----:B------:R-:W-:Y:S05]  /*1f580*/  BSYNC B0 ;  /* 0x0000000000007941 */ /* 0x000fea0003800000 */
.L_x_9646:
[----:B------:R-:W-:Y:S01]  /*1f590*/  IMAD.MOV.U32 R7, RZ, RZ, R14 ;  /* 0x000000ffff077224 */ /* 0x000fe200078e000e */
[----:B------:R-:W-:Y:S06]  /*1f5a0*/  BRA `(.L_x_9525) ;  /* 0xffffffd400bc7947 */ /* 0x000fec000383ffff */
.L_x_9530:
[----:B-1----:R1:W2:Y:S02]  /*1f5b0*/  SYNCS.PHASECHK.TRANS64.TRYWAIT P0, [R0+URZ+0x22820], R3 ;  /* 0x02282003000075a7 */ /* 0x0022a4000800017f */
[----:B--2---:R-:W-:Y:S05]  /*1f5c0*/  @!P0 NANOSLEEP.SYNCS 0x989680 ;  /* 0x009896800000895d */ /* 0x004fea0003900000 */
[----:B------:R-:W2:Y:S02]  /*1f5d0*/  @!P0 SYNCS.PHASECHK.TRANS64 P0, [R0+URZ+0x22820], R3 ;  /* 0x02282003000085a7 */ /* 0x000ea4000800007f */
[----:B--2---:R-:W-:Y:S05]  /*1f5e0*/  @!P0 BRA `(.L_x_9530) ;  /* 0xfffffffc00f08947 */ /* 0x004fea000383ffff */
[----:B------:R-:W-:Y:S05]  /*1f5f0*/  BRA `(.L_x_9648) ;  /* 0xffffffdc00307947 */ /* 0x000fea000383ffff */
.L_x_9531:
        /* <DEDUP_REMOVED lines=11> */
.L_x_9650:
[----:B------:R-:W-:Y:S05]  /*1f6b0*/  BSYNC B0 ;  /* 0x0000000000007941 */ /* 0x000fea0003800000 */
.L_x_9649:
[----:B------:R-:W-:Y:S05]  /*1f6c0*/  BRA `(.L_x_9651) ;  /* 0xffffffdc00187947 */ /* 0x000fea000383ffff */
.L_x_9532:
[----:B------:R-:W-:Y:S01]  /*1f6d0*/  BSSY B0, `(.L_x_9652) ;  /* 0x0000006000007945 */ /* 0x000fe20003800000 */
[----:B------:R-:W-:-:S07]  /*1f6e0*/  IMAD.MOV.U32 R15, RZ, RZ, -0x1 ;  /* 0xffffffffff0f7424 */ /* 0x000fce00078e00ff */
[----:B012---:R-:W-:Y:S05]  /*1f6f0*/  WARPSYNC.COLLECTIVE R15, `(.L_x_9653) ;  /* 0x000000000f0c7348 */ /* 0x007fea0003c00000 */
[----:B------:R-:W-:Y:S02]  /*1f700*/  ELECT P6, UR62, PT ;  /* 0x00000000003e782f */ /* 0x000fe400038c0000 */
[----:B------:R-:W-:Y:S01]  /*1f710*/  MOV R14, UR62 ;  /* 0x0000003e000e7c02 */ /* 0x000fe20008000f00 */
[----:B012---:R-:W-:Y:S10]  /*1f720*/  ENDCOLLECTIVE ;  /* 0x000000000000791b */ /* 0x007ff40003800000 */
.L_x_9653:
[----:B------:R-:W-:Y:S05]  /*1f730*/  BSYNC B0 ;  /* 0x0000000000007941 */ /* 0x000fea0003800000 */
.L_x_9652:
[----:B------:R-:W-:Y:S05]  /*1f740*/  BRA `(.L_x_9654) ;  /* 0xffffffdc000c7947 */ /* 0x000fea000383ffff */
.L_x_9534:
[----:B-1----:R1:W2:Y:S02]  /*1f750*/  SYNCS.PHASECHK.TRANS64.TRYWAIT P0, [R6+URZ], R5 ;  /* 0x00000005060075a7 */ /* 0x0022a4000800017f */
[----:B--2---:R-:W-:Y:S05]  /*1f760*/  @!P0 NANOSLEEP.SYNCS 0x989680 ;  /* 0x009896800000895d */ /* 0x004fea0003900000 */
[----:B------:R-:W2:Y:S02]  /*1f770*/  @!P0 SYNCS.PHASECHK.TRANS64 P0, [R6+URZ], R5 ;  /* 0x00000005060085a7 */ /* 0x000ea4000800007f */
[----:B--2---:R-:W-:Y:S05]  /*1f780*/  @!P0 BRA `(.L_x_9534) ;  /* 0xfffffffc00f08947 */ /* 0x004fea000383ffff */
[----:B------:R-:W-:Y:S05]  /*1f790*/  BRA `(.L_x_9655) ;  /* 0xffffffdc00487947 */ /* 0x000fea000383ffff */
.L_x_9535:
[----:B--2---:R2:W3:Y:S02]  /*1f7a0*/  SYNCS.PHASECHK.TRANS64.TRYWAIT P0, [R7+URZ], R2 ;  /* 0x00000002070075a7 */ /* 0x0044e4000800017f */
[----:B---3--:R-:W-:Y:S05]  /*1f7b0*/  @!P0 NANOSLEEP.SYNCS 0x989680 ;  /* 0x009896800000895d */ /* 0x008fea0003900000 */
[----:B------:R-:W3:Y:S02]  /*1f7c0*/  @!P0 SYNCS.PHASECHK.TRANS64 P0, [R7+URZ], R2 ;  /* 0x00000002070085a7 */ /* 0x000ee4000800007f */
[----:B---3--:R-:W-:Y:S05]  /*1f7d0*/  @!P0 BRA `(.L_x_9535) ;  /* 0xfffffffc00f08947 */ /* 0x008fea000383ffff */
[----:B------:R-:W-:Y:S05]  /*1f7e0*/  BRA `(.L_x_9656) ;  /* 0xffffffdc003c7947 */ /* 0x000fea000383ffff */
.L_x_9537:
[----:B---3--:R3:W4:Y:S02]  /*1f7f0*/  SYNCS.PHASECHK.TRANS64.TRYWAIT P0, [R4+URZ], R5 ;  /* 0x00000005040075a7 */ /* 0x008724000800017f */
[----:B----4-:R-:W-:Y:S05]  /*1f800*/  @!P0 NANOSLEEP.SYNCS 0x989680 ;  /* 0x009896800000895d */ /* 0x010fea0003900000 */
[----:B------:R-:W4:Y:S02]  /*1f810*/  @!P0 SYNCS.PHASECHK.TRANS64 P0, [R4+URZ], R5 ;  /* 0x00000005040085a7 */ /* 0x000f24000800007f */
[----:B----4-:R-:W-:Y:S05]  /*1f820*/  @!P0 BRA `(.L_x_9537) ;  /* 0xfffffffc00f08947 */ /* 0x010fea000383ffff */
[----:B------:R-:W-:Y:S05]  /*1f830*/  BRA `(.L_x_9657) ;  /* 0xffffffdc00447947 */ /* 0x000fea000383ffff */
.L_x_9658:
        /* <DEDUP_REMOVED lines=12> */
.L_x_11968:


//--------------------- .text._ZN7cutlass13device_kernelIN5flash11enable_sm90INS1_16FlashAttnFwdSm90INS1_25CollectiveMainloopFwdSm90ILi2EN4cute5tupleIJNS5_1CILi1EEES8_S8_EEENS6_IJNS7_ILi128EEENS7_ILi96EEENS7_ILi64EEEEEELi256ENS_6half_tEfNS_4arch4Sm90ELb0ELb1ELb0ELb1ELb0ELb0ELb1ELb1ELb0ELb0ELb0ELb0EEENS1_21CollectiveEpilogueFwdINS6_IJSA_NS7_ILi256EEESB_EEES9_SE_SG_Li256ELb1ELb0ELb0ELb0EEENS1_36VarlenDynamicPersistentTileSchedulerILi128ELi96ELi256ELi32ELb0ELb0ELb1ELb1ELb0ELb1EEEEEEEEEvNT_6ParamsE --------------------------
	.section	.text._ZN7cutlass13device_kernelIN5flash11enable_sm90INS1_16FlashAttnFwdSm90INS1_25CollectiveMainloopFwdSm90ILi2EN4cute5tupleIJNS5_1CILi1EEES8_S8_EEENS6_IJNS7_ILi128EEENS7_ILi96EEENS7_ILi64EEEEEELi256ENS_6half_tEfNS_4arch4Sm90ELb0ELb1ELb0ELb1ELb0ELb0ELb1ELb1ELb0ELb0ELb0ELb0EEENS1_21CollectiveEpilogueFwdINS6_IJSA_NS7_ILi256EEESB_EEES9_SE_SG_Li256ELb1ELb0ELb0ELb0EEENS1_36VarlenDynamicPersistentTileSchedulerILi128ELi96ELi256ELi32ELb0ELb0ELb1ELb1ELb0ELb1EEEEEEEEEvNT_6ParamsE,"ax",@progbits
	.align	128
.text._ZN7cutlass13device_kernelIN5flash11enable_sm90INS1_16FlashAttnFwdSm90INS1_25CollectiveMainloopFwdSm90ILi2EN4cute5tupleIJNS5_1CILi1EEES8_S8_EEENS6_IJNS7_ILi128EEENS7_ILi96EEENS7_ILi64EEEEEELi256ENS_6half_tEfNS_4arch4Sm90ELb0ELb1ELb0ELb1ELb0ELb0ELb1ELb1ELb0ELb0ELb0ELb0EEENS1_21CollectiveEpilogueFwdINS6_IJSA_NS7_ILi256EEESB_EEES9_SE_SG_Li256ELb1ELb0ELb0ELb0EEENS1_36VarlenDynamicPersistentTileSchedulerILi128ELi96ELi256ELi32ELb0ELb0ELb1ELb1ELb0ELb1EEEEEEEEEvNT_6ParamsE:
        .type           _ZN7cutlass13device_kernelIN5flash11enable_sm90INS1_16FlashAttnFwdSm90INS1_25CollectiveMainloopFwdSm90ILi2EN4cute5tupleIJNS5_1CILi1EEES8_S8_EEENS6_IJNS7_ILi128EEENS7_ILi96EEENS7_ILi64EEEEEELi256ENS_6half_tEfNS_4arch4Sm90ELb0ELb1ELb0ELb1ELb0ELb0ELb1ELb1ELb0ELb0ELb0ELb0EEENS1_21CollectiveEpilogueFwdINS6_IJSA_NS7_ILi256EEESB_EEES9_SE_SG_Li256ELb1ELb0ELb0ELb0EEENS1_36VarlenDynamicPersistentTileSchedulerILi128ELi96ELi256ELi32ELb0ELb0ELb1ELb1ELb0ELb1EEEEEEEEEvNT_6ParamsE,@function
        .size           _ZN7cutlass13device_kernelIN5flash11enable_sm90INS1_16FlashAttnFwdSm90INS1_25CollectiveMainloopFwdSm90ILi2EN4cute5tupleIJNS5_1CILi1EEES8_S8_EEENS6_IJNS7_ILi128EEENS7_ILi96EEENS7_ILi64EEEEEELi256ENS_6half_tEfNS_4arch4Sm90ELb0ELb1ELb0ELb1ELb0ELb0ELb1ELb1ELb0ELb0ELb0ELb0EEENS1_21CollectiveEpilogueFwdINS6_IJSA_NS7_ILi256EEESB_EEES9_SE_SG_Li256ELb1ELb0ELb0ELb0EEENS1_36VarlenDynamicPersistentTileSchedulerILi128ELi96ELi256ELi32ELb0ELb0ELb1ELb1ELb0ELb1EEEEEEEEEvNT_6ParamsE,(.L_x_11969 - _ZN7cutlass13device_kernelIN5flash11enable_sm90INS1_16FlashAttnFwdSm90INS1_25CollectiveMainloopFwdSm90ILi2EN4cute5tupleIJNS5_1CILi1EEES8_S8_EEENS6_IJNS7_ILi128EEENS7_ILi96EEENS7_ILi64EEEEEELi256ENS_6half_tEfNS_4arch4Sm90ELb0ELb1ELb0ELb1ELb0ELb0ELb1ELb1ELb0ELb0ELb0ELb0EEENS1_21CollectiveEpilogueFwdINS6_IJSA_NS7_ILi256EEESB_EEES9_SE_SG_Li256ELb1ELb0ELb0ELb0EEENS1_36VarlenDynamicPersistentTileSchedulerILi128ELi96ELi256ELi32ELb0ELb0ELb1ELb1ELb0ELb1EEEEEEEEEvNT_6ParamsE)
        .other          _ZN7cutlass13device_kernelIN5flash11enable_sm90INS1_16FlashAttnFwdSm90INS1_25CollectiveMainloopFwdSm90ILi2EN4cute5tupleIJNS5_1CILi1EEES8_S8_EEENS6_IJNS7_ILi128EEENS7_ILi96EEENS7_ILi64EEEEEELi256ENS_6half_tEfNS_4arch4Sm90ELb0ELb1ELb0ELb1ELb0ELb0ELb1ELb1ELb0ELb0ELb0ELb0EEENS1_21CollectiveEpilogueFwdINS6_IJSA_NS7_ILi256EEESB_EEES9_SE_SG_Li256ELb1ELb0ELb0ELb0EEENS1_36VarlenDynamicPersistentTileSchedulerILi128ELi96ELi256ELi32ELb0ELb0ELb1ELb1ELb0ELb1EEEEEEEEEvNT_6ParamsE,@"STO_CUDA_ENTRY STV_DEFAULT"
_ZN7cutlass13device_kernelIN5flash11enable_sm90INS1_16FlashAttnFwdSm90INS1_25CollectiveMainloopFwdSm90ILi2EN4cute5tupleIJNS5_1CILi1EEES8_S8_EEENS6_IJNS7_ILi128EEENS7_ILi96EEENS7_ILi64EEEEEELi256ENS_6half_tEfNS_4arch4Sm90ELb0ELb1ELb0ELb1ELb0ELb0ELb1ELb1ELb0ELb0ELb0ELb0EEENS1_21CollectiveEpilogueFwdINS6_IJSA_NS7_ILi256EEESB_EEES9_SE_SG_Li256ELb1ELb0ELb0ELb0EEENS1_36VarlenDynamicPersistentTileSchedulerILi128ELi96ELi256ELi32ELb0ELb0ELb1ELb1ELb0ELb1EEEEEEEEEvNT_6ParamsE:
[----:B------:R-:W0:Y:S02]  /*0000*/  LDC R1, c[0x0][0x28] ;  /* 0x00000a00ff017b82 */ /* 0x000e240000000800 */
[----:B0-----:R-:W-:Y:S01]  /*0010*/  VIADD R1, R1, 0xfffffb80 ;  /* 0xfffffb8001017836 */ /* 0x001fe20000000000 */
[----:B------:R-:W0:Y:S01]  /*0020*/  S2R R3, SR_TID.X ;  /* 0x0000000000037919 */ /* 0x000e220000002100 */
[----:B------:R-:W-:Y:S01]  /*0030*/  ELECT P0, URZ, PT ;  /* 0x00000000003f782f */ /* 0x000fe20003800000 */
[----:B------:R-:W-:Y:S01]  /*0040*/  BSSY B0, `(.L_x_9659) ;  /* 0x0000018000007945 */ /* 0x000fe20003800000 */
[----:B------:R-:W-:Y:S02]  /*0050*/  ULDC UR4, c[0x0][0x20] ;  /* 0x0000080000047ab9 */ /* 0x000fe40000000800 */
[----:B------:R-:W-:Y:S01]  /*0060*/  IADD3 R16, P1, R1, UR4, RZ ;  /* 0x0000000401107c10 */ /* 0x000fe2000ff3e0ff */
[----:B------:R-:W-:-:S04]  /*0070*/  ULDC UR4, c[0x0][0x24] ;  /* 0x0000090000047ab9 */ /* 0x000fc80000000800 */
[----:B------:R-:W-:Y:S01]  /*0080*/  IMAD.X R17, RZ, RZ, UR4, P1 ;  /* 0x00000004ff117e24 */ /* 0x000fe200088e06ff */
        /* <DEDUP_REMOVED lines=19> */
.L_x_9660:
[----:B------:R-:W-:Y:S05]  /*01c0*/  BSYNC B0 ;  /* 0x0000000000007941 */ /* 0x000fea0003800000 */
.L_x_9659:
        /* <DEDUP_REMOVED lines=43> */
.L_x_9661:
        /* <DEDUP_REMOVED lines=22> */
.L_x_9662:
        /* <DEDUP_REMOVED lines=18> */
.L_x_9663:
        /* <DEDUP_REMOVED lines=22> */
.L_x_9664:
        /* <DEDUP_REMOVED lines=22> */
.L_x_9665:
        /* <DEDUP_REMOVED lines=9> */
[----:B----4-:R-:W-:-:S05]  /*0a50*/  IMAD.X R2, RZ, RZ, R17, P0 ;  /* 0x000000ffff027224 */ /* 0x010fca00000e0611 */
[----:B------:R4:W-:Y:S01]  /*0a60*/  STL [R1+0x464], R2 ;  /* 0x0004640201007387 */ /* 0x0009e20000100800 */
[----:B0123--:R-:W-:Y:S06]  /*0a70*/  BAR.SYNC.DEFER_BLOCKING 0x0 ;  /* 0x0000000000007b1d */ /* 0x00ffec0000010000 */
[----:B------:R-:W-:Y:S05]  /*0a80*/  @!P1 BRA `(.L_x_9666) ;  /* 0x0000020800ec9947 */ /* 0x000fea0003800000 */
.L_x_9667:
[----:B------:R-:W-:-:S08]  /*0a90*/  NOP ;  /* 0x0000000000007918 */ /* 0x000fd00000000000 */
[----:B------:R-:W0:Y:S02]  /*0aa0*/  USETMAXREG.TRY_ALLOC.CTAPOOL UP0, 0xf0 ;  /* 0x000000f0000079c8 */ /* 0x000e240008000600 */
[----:B0-----:R-:W-:-:S13]  /*0ab0*/  PLOP3.LUT P0, PT, PT, PT, UP0, 0x80, 0x0 ;  /* 0x000000000000781c */ /* 0x001fda0003f0f008 */
[----:B------:R-:W-:Y:S05]  /*0ac0*/  @!P0 BRA `(.L_x_9667) ;  /* 0xfffffffc00f08947 */ /* 0x000fea000383ffff */
[----:B------:R-:W-:Y:S01]  /*0ad0*/  ISETP.NE.AND P0, PT, R36, 0x1, PT ;  /* 0x000000012400780c */ /* 0x000fe20003f05270 */
[----:B------:R-:W0:Y:S08]  /*0ae0*/  S2UR UR4, SR_CgaCtaId ;  /* 0x00000000000479c3 */ /* 0x000e300000008800 */
[----:B------:R-:W-:Y:S06]  /*0af0*/  BAR.ARV 0x8, 0x120 ;  /* 0x0204800000007b1d */ /* 0x000fec0000002000 */
[----:B------:R-:W-:-:S02]  /*0b00*/  UMOV UR44, 0x400 ;  /* 0x00000400002c7882 */ /* 0x000fc40000000000 */
[----:B------:R-:W-:Y:S08]  /*0b10*/  @!P0 BAR.ARV 0x9, 0x100 ;  /* 0x0244000000008b1d */ /* 0x000ff00000002000 */
[----:B------:R-:W-:Y:S01]  /*0b20*/  BAR.SYNC.DEFER_BLOCKING 0x5, 0x120 ;  /* 0x0144800000007b1d */ /* 0x000fe20000010000 */
[C---:B------:R-:W-:Y:S02]  /*0b30*/  IADD3 R210, P1, R16.reuse, 0x210, RZ ;  /* 0x0000021010d27810 */ /* 0x040fe40007f3e0ff */
[----:B------:R-:W-:Y:S01]  /*0b40*/  IADD3 R219, P2, R16, 0x21c, RZ ;  /* 0x0000021c10db7810 */ /* 0x000fe20007f5e0ff */
[----:B0-----:R-:W-:-:S02]  /*0b50*/  ULEA UR44, UR4, UR44, 0x18 ;  /* 0x0000002c042c7291 */ /* 0x001fc4000f8ec03f */
[--C-:B------:R-:W-:Y:S01]  /*0b60*/  IMAD.X R209, RZ, RZ, R17.reuse, P1 ;  /* 0x000000ffffd17224 */ /* 0x100fe200008e0611 */
[----:B------:R-:W-:Y:S01]  /*0b70*/  ULDC UR4, c[0x0][0xd14] ;  /* 0x0003450000047ab9 */ /* 0x000fe20000000800 */
[----:B------:R-:W-:Y:S01]  /*0b80*/  STL.64 [R1+0x210], RZ ;  /* 0x000210ff01007387 */ /* 0x000fe20000100a00 */
[----:B------:R-:W-:-:S03]  /*0b90*/  IMAD.X R211, RZ, RZ, R17, P2 ;  /* 0x000000ffffd37224 */ /* 0x000fc600010e0611 */
[----:B------:R-:W-:Y:S04]  /*0ba0*/  STL [R1+0x218], RZ ;  /* 0x000218ff01007387 */ /* 0x000fe80000100800 */
[----:B------:R-:W-:Y:S04]  /*0bb0*/  STL [R1+0x21c], RZ ;  /* 0x00021cff01007387 */ /* 0x000fe80000100800 */
[----:B------:R-:W0:Y:S01]  /*0bc0*/  LDS.128 R8, [UR44+0x324d0] ;  /* 0x0324d02cff087984 */ /* 0x000e220008000c00 */
[----:B------:R-:W-:Y:S06]  /*0bd0*/  BAR.ARV 0x4, 0x120 ;  /* 0x0104800000007b1d */ /* 0x000fec0000002000 */
[----:B0-----:R-:W-:-:S13]  /*0be0*/  ISETP.GE.AND P0, PT, R11, UR4, PT ;  /* 0x000000040b007c0c */ /* 0x001fda000bf06270 */
[----:B------:R-:W-:Y:S05]  /*0bf0*/  @P0 EXIT ;  /* 0x000000000000094d */ /* 0x000fea0003800000 */
[----:B------:R-:W0:Y:S01]  /*0c00*/  S2R R6, SR_TID.X ;  /* 0x0000000000067919 */ /* 0x000e220000002100 */
[----:B------:R-:W1:Y:S01]  /*0c10*/  S2UR UR4, SR_SWINHI ;  /* 0x00000000000479c3 */ /* 0x000e620000002f00 */
[----:B------:R-:W-:Y:S01]  /*0c20*/  IMAD.MOV.U32 R197, RZ, RZ, 0x2 ;  /* 0x00000002ffc57424 */ /* 0x000fe200078e00ff */
[----:B------:R-:W-:Y:S01]  /*0c30*/  R2UR UR5, R9 ;  /* 0x00000000090572ca */ /* 0x000fe200000e0000 */
[----:B------:R-:W-:Y:S01]  /*0c40*/  VIADD R205, R36, 0x8 ;  /* 0x0000000824cd7836 */ /* 0x000fe20000000000 */
[----:B------:R-:W-:Y:S02]  /*0c50*/  R2UR UR6, R11 ;  /* 0x000000000b0672ca */ /* 0x000fe400000e0000 */
[----:B------:R-:W-:Y:S02]  /*0c60*/  R2UR UR7, R10 ;  /* 0x000000000a0772ca */ /* 0x000fe400000e0000 */
[----:B------:R-:W-:Y:S01]  /*0c70*/  IADD3 R204, -R36, 0xb, RZ ;  /* 0x0000000b24cc7810 */ /* 0x000fe20007ffe1ff */
[----:B------:R-:W-:Y:S01]  /*0c80*/  UMOV UR36, UR44 ;  /* 0x0000002c00247c82 */ /* 0x000fe20008000000 */
[----:B-1----:R-:W-:Y:S01]  /*0c90*/  UMOV UR37, UR4 ;  /* 0x0000000400257c82 */ /* 0x002fe20008000000 */
[C---:B0-----:R-:W-:Y:S01]  /*0ca0*/  VIADD R195, R6.reuse, 0xffffff80 ;  /* 0xffffff8006c37836 */ /* 0x041fe20000000000 */
[----:B------:R-:W-:-:S04]  /*0cb0*/  LOP3.LUT R6, R6, 0x7f, RZ, 0xc0, !PT ;  /* 0x0000007f06067812 */ /* 0x000fc800078ec0ff */
[----:B------:R-:W-:Y:S02]  /*0cc0*/  SHF.R.S32.HI R0, RZ, 0x1f, R195 ;  /* 0x0000001fff007819 */ /* 0x000fe400000114c3 */
[----:B------:R-:W-:Y:S02]  /*0cd0*/  ISETP.NE.AND P0, PT, R6, RZ, PT ;  /* 0x000000ff0600720c */ /* 0x000fe40003f05270 */
[CC--:B----4-:R-:W-:Y:S02]  /*0ce0*/  LEA.HI R2, R0.reuse, R195.reuse, RZ, 0x4 ;  /* 0x000000c300027211 */ /* 0x0d0fe400078f20ff */
[CC--:B------:R-:W-:Y:S02]  /*0cf0*/  LEA.HI R3, R0.reuse, R195.reuse, RZ, 0x5 ;  /* 0x000000c300037211 */ /* 0x0c0fe400078f28ff */
[----:B------:R-:W-:Y:S02]  /*0d00*/  LEA.HI R31, R0, R195, RZ, 0x7 ;  /* 0x000000c3001f7211 */ /* 0x000fe400078f38ff */
[----:B------:R-:W-:Y:S01]  /*0d10*/  SHF.R.S32.HI R5, RZ, 0x4, R2 ;  /* 0x00000004ff057819 */ /* 0x000fe20000011402 */
[----:B------:R-:W-:Y:S01]  /*0d20*/  IMAD.SHL.U32 R3, R3, 0x20, RZ ;  /* 0x0000002003037824 */ /* 0x000fe200078e00ff */
[----:B------:R-:W-:-:S02]  /*0d30*/  LOP3.LUT R206, R31, 0xffffff80, RZ, 0xc0, !PT ;  /* 0xffffff801fce7812 */ /* 0x000fc400078ec0ff */
[C---:B------:R-:W-:Y:S02]  /*0d40*/  LOP3.LUT R4, R2.reuse, 0x3fffff0, RZ, 0xc0, !PT ;  /* 0x03fffff002047812 */ /* 0x040fe400078ec0ff */
[----:B------:R-:W-:Y:S01]  /*0d50*/  LEA.HI R2, R2, R5, RZ, 0x1 ;  /* 0x0000000502027211 */ /* 0x000fe200078f08ff */
[----:B------:R-:W-:Y:S01]  /*0d60*/  IMAD.IADD R206, R195, 0x1, -R206 ;  /* 0x00000001c3ce7824 */ /* 0x000fe200078e0ace */
[----:B------:R-:W-:Y:S01]  /*0d70*/  LOP3.LUT R7, R3, 0xfffffc00, RZ, 0xc0, !PT ;  /* 0xfffffc0003077812 */ /* 0x000fe200078ec0ff */
[----:B------:R-:W-:Y:S01]  /*0d80*/  IMAD.IADD R4, R195, 0x1, -R4 ;  /* 0x00000001c3047824 */ /* 0x000fe200078e0a04 */
[----:B------:R-:W-:Y:S02]  /*0d90*/  LOP3.LUT R2, R2, 0x1ffffffe, RZ, 0xc0, !PT ;  /* 0x1ffffffe02027812 */ /* 0x000fe400078ec0ff */
[----:B------:R-:W-:Y:S01]  /*0da0*/  SHF.R.S32.HI R3, RZ, 0x1f, R206 ;  /* 0x0000001fff037819 */ /* 0x000fe200000114ce */
[----:B------:R-:W-:Y:S01]  /*0db0*/  IMAD R7, R4, 0x40, R7 ;  /* 0x0000004004077824 */ /* 0x000fe200078e0207 */
[----:B------:R-:W-:Y:S01]  /*0dc0*/  SHF.R.S32.HI R220, RZ, 0x7, R31 ;  /* 0x00000007ffdc7819 */ /* 0x000fe2000001141f */
[----:B------:R-:W-:Y:S01]  /*0dd0*/  IMAD.IADD R4, R5, 0x1, -R2 ;  /* 0x0000000105047824 */ /* 0x000fe200078e0a02 */
[----:B------:R-:W-:-:S02]  /*0de0*/  LEA.HI R37, R3, R206, RZ, 0x2 ;  /* 0x000000ce03257211 */ /* 0x000fc400078f10ff */
[----:B------:R-:W-:Y:S01]  /*0df0*/  LEA.HI R3, R3, R206, RZ, 0x5 ;  /* 0x000000ce03037211 */ /* 0x000fe200078f28ff */
[----:B------:R-:W-:Y:S01]  /*0e00*/  IMAD R4, R4, 0x8, R7 ;  /* 0x0000000804047824 */ /* 0x000fe200078e0207 */
[--C-:B------:R-:W-:Y:S02]  /*0e10*/  SHF.R.S32.HI R2, RZ, 0x2, R37.reuse ;  /* 0x00000002ff027819 */ /* 0x100fe40000011425 */
[----:B------:R-:W-:Y:S01]  /*0e20*/  SHF.R.S32.HI R5, RZ, 0x1f, R37 ;  /* 0x0000001fff057819 */ /* 0x000fe20000011425 */
[----:B------:R-:W-:Y:S01]  /*0e30*/  IMAD.WIDE R196, R4, R197, UR36 ;  /* 0x0000002404c47e25 */ /* 0x000fe2000f8e02c5 */
[----:B------:R-:W-:Y:S02]  /*0e40*/  SHF.R.S32.HI R3, RZ, 0x5, R3 ;  /* 0x00000005ff037819 */ /* 0x000fe40000011403 */
[----:B------:R-:W-:Y:S02]  /*0e50*/  LEA.HI R5, R5, R2, RZ, 0x3 ;  /* 0x0000000205057211 */ /* 0x000fe400078f18ff */
[----:B------:R-:W-:-:S02]  /*0e60*/  IADD3 R9, P4, R196, 0x20, RZ ;  /* 0x00000020c4097810 */ /* 0x000fc40007f9e0ff */
[----:B------:R-:W-:Y:S02]  /*0e70*/  LOP3.LUT R5, R5, 0xfffffff8, RZ, 0xc0, !PT ;  /* 0xfffffff805057812 */ /* 0x000fe400078ec0ff */
[----:B------:R-:W-:Y:S02]  /*0e80*/  LOP3.LUT R8, R9, 0x380, RZ, 0xc0, !PT ;  /* 0x0000038009087812 */ /* 0x000fe400078ec0ff */
[----:B------:R-:W-:Y:S01]  /*0e90*/  IADD3 R7, P2, R196, 0x60, RZ ;  /* 0x00000060c4077810 */ /* 0x000fe20007f5e0ff */
[----:B------:R-:W-:Y:S01]  /*0ea0*/  IMAD.IADD R2, R2, 0x1, -R5 ;  /* 0x0000000102027824 */ /* 0x000fe200078e0a05 */
[----:B------:R-:W-:Y:S02]  /*0eb0*/  SHF.R.U64 R8, R8, 0x3, RZ ;  /* 0x0000000308087819 */ /* 0x000fe400000012ff */
[----:B------:R-:W-:Y:S01]  /*0ec0*/  IADD3 R5, P3, R196, 0x40, RZ ;  /* 0x00000040c4057810 */ /* 0x000fe20007f7e0ff */
[----:B------:R-:W-:Y:S01]  /*0ed0*/  IMAD R198, R3, 0x10, R2 ;  /* 0x0000001003c67824 */ /* 0x000fe200078e0202 */
[----:B------:R-:W-:Y:S01]  /*0ee0*/  LOP3.LUT R2, R8, R9, RZ, 0x3c, !PT ;  /* 0x0000000908027212 */ /* 0x000fe200078e3cff */
[----:B------:R-:W-:Y:S01]  /*0ef0*/  IMAD.X R3, RZ, RZ, R197, P4 ;  /* 0x000000ffff037224 */ /* 0x000fe200020e06c5 */
[----:B------:R-:W-:-:S02]  /*0f00*/  IADD3 R9, P1, R196, 0x4000, RZ ;  /* 0x00004000c4097810 */ /* 0x000fc40007f3e0ff */
[----:B------:R-:W-:Y:S02]  /*0f10*/  IADD3 R15, P4, R196, 0x4060, RZ ;  /* 0x00004060c40f7810 */ /* 0x000fe40007f9e0ff */
[----:B------:R-:W-:Y:S02]  /*0f20*/  LOP3.LUT R8, R9, 0x380, RZ, 0xc0, !PT ;  /* 0x0000038009087812 */ /* 0x000fe400078ec0ff */
[----:B------:R-:W-:Y:S02]  /*0f30*/  LOP3.LUT R14, R15, 0x380, RZ, 0xc0, !PT ;  /* 0x000003800f0e7812 */ /* 0x000fe400078ec0ff */
[----:B------:R-:W-:Y:S02]  /*0f40*/  SHF.R.U64 R8, R8, 0x3, RZ ;  /* 0x0000000308087819 */ /* 0x000fe400000012ff */
[----:B------:R-:W-:Y:S02]  /*0f50*/  LOP3.LUT R6, R7, 0x380, RZ, 0xc0, !PT ;  /* 0x0000038007067812 */ /* 0x000fe400078ec0ff */
[----:B------:R-:W-:Y:S01]  /*0f60*/  LOP3.LUT R8, R8, R9, RZ, 0x3c, !PT ;  /* 0x0000000908087212 */ /* 0x000fe200078e3cff */
[----:B------:R-:W-:Y:S01]  /*0f70*/  IMAD.X R9, RZ, RZ, R197, P1 ;  /* 0x000000ffff097224 */ /* 0x000fe200008e06c5 */
[----:B------:R-:W-:-:S02]  /*0f80*/  IADD3 R25, P1, R196, 0x8040, RZ ;  /* 0x00008040c4197810 */ /* 0x000fc40007f3e0ff */
        /* <DEDUP_REMOVED lines=10> */
[----:B------:R-:W-:Y:S02]  /*1030*/  LOP3.LUT R24, R24, R25, RZ, 0x3c, !PT ;  /* 0x0000001918187212 */ /* 0x000fe400078e3cff */
[----:B------:R-:W-:Y:S01]  /*1040*/  LOP3.LUT R4, R4, R5, RZ, 0x3c, !PT ;  /* 0x0000000504047212 */ /* 0x000fe200078e3cff */
[----:B------:R-:W-:Y:S01]  /*1050*/  IMAD.X R5, RZ, RZ, R197, P3 ;  /* 0x000000ffff057224 */ /* 0x000fe200018e06c5 */
[C---:B------:R-:W-:Y:S02]  /*1060*/  IADD3 R25, P4, R196.reuse, 0xc020, RZ ;  /* 0x0000c020c4197810 */ /* 0x040fe40007f9e0ff */
[----:B------:R-:W-:-:S02]  /*1070*/  IADD3 R21, P2, R196, 0x8020, RZ ;  /* 0x00008020c4157810 */ /* 0x000fc40007f5e0ff */
[C---:B------:R-:W-:Y:S02]  /*1080*/  IADD3 R11, P6, R196.reuse, 0x4020, RZ ;  /* 0x00004020c40b7810 */ /* 0x040fe40007fde0ff */
[C---:B------:R-:W-:Y:S02]  /*1090*/  IADD3 R13, P5, R196.reuse, 0x4040, RZ ;  /* 0x00004040c40d7810 */ /* 0x040fe40007fbe0ff */
[----:B------:R-:W-:Y:S02]  /*10a0*/  IADD3 R19, P3, R196, 0x8000, RZ ;  /* 0x00008000c4137810 */ /* 0x000fe40007f7e0ff */
[----:B------:R-:W-:Y:S02]  /*10b0*/  LOP3.LUT R30, R25, 0x380, RZ, 0xc0, !PT ;  /* 0x00000380191e7812 */ /* 0x000fe400078ec0ff */
        /* <DEDUP_REMOVED lines=12> */
[----:B------:R-:W-:Y:S02]  /*1180*/  MOV R25, R2 ;  /* 0x0000000200197202 */ /* 0x000fe40000000f00 */
[----:B------:R-:W-:Y:S01]  /*1190*/  LOP3.LUT R10, R10, R11, RZ, 0x3c, !PT ;  /* 0x0000000b0a0a7212 */ /* 0x000fe200078e3cff */
[--C-:B------:R-:W-:Y:S01]  /*11a0*/  IMAD.X R11, RZ, RZ, R197.reuse, P6 ;  /* 0x000000ffff0b7224 */ /* 0x100fe200030e06c5 */
[----:B------:R-:W-:Y:S01]  /*11b0*/  LOP3.LUT R12, R12, R13, RZ, 0x3c, !PT ;  /* 0x0000000d0c0c7212 */ /* 0x000fe200078e3cff */
[--C-:B------:R-:W-:Y:S01]  /*11c0*/  IMAD.X R13, RZ, RZ, R197.reuse, P5 ;  /* 0x000000ffff0d7224 */ /* 0x100fe200028e06c5 */
[----:B------:R-:W-:Y:S01]  /*11d0*/  LOP3.LUT R18, R18, R19, RZ, 0x3c, !PT ;  /* 0x0000001312127212 */ /* 0x000fe200078e3cff */
[----:B------:R-:W-:Y:S01]  /*11e0*/  IMAD.X R19, RZ, RZ, R197, P3 ;  /* 0x000000ffff137224 */ /* 0x000fe200018e06c5 */
[----:B------:R-:W-:Y:S01]  /*11f0*/  MOV R2, R6 ;  /* 0x0000000600027202 */ /* 0x000fe20000000f00 */
[----:B------:R0:W-:Y:S01]  /*1200*/  STL [R1+0x478], R25 ;  /* 0x0004781901007387 */ /* 0x0001e20000100800 */
[----:B------:R-:W-:-:S02]  /*1210*/  IADD3 R35, P2, R196, 0xc060, RZ ;  /* 0x0000c060c4237810 */ /* 0x000fc40007f5e0ff */
[C---:B------:R-:W-:Y:S01]  /*1220*/  IADD3 R27, P6, R196.reuse, 0x8060, RZ ;  /* 0x00008060c41b7810 */ /* 0x040fe20007fde0ff */
[----:B------:R1:W-:Y:S01]  /*1230*/  STL [R1+0x470], R2 ;  /* 0x0004700201007387 */ /* 0x0003e20000100800 */
[C---:B------:R-:W-:Y:S02]  /*1240*/  IADD3 R29, P5, R196.reuse, 0xc000, RZ ;  /* 0x0000c000c41d7810 */ /* 0x040fe40007fbe0ff */
[----:B------:R-:W-:Y:S02]  /*1250*/  IADD3 R33, P3, R196, 0xc040, RZ ;  /* 0x0000c040c4217810 */ /* 0x000fe40007f7e0ff */
[----:B------:R-:W-:Y:S01]  /*1260*/  MOV R3, R4 ;  /* 0x0000000400037202 */ /* 0x000fe20000000f00 */
[----:B0-----:R-:W-:Y:S01]  /*1270*/  IMAD.X R25, RZ, RZ, R197, P1 ;  /* 0x000000ffff197224 */ /* 0x001fe200008e06c5 */
[----:B------:R-:W-:Y:S02]  /*1280*/  LOP3.LUT R34, R35, 0x380, RZ, 0xc0, !PT ;  /* 0x0000038023227812 */ /* 0x000fe400078ec0ff */
[----:B------:R-:W-:Y:S01]  /*1290*/  LOP3.LUT R26, R27, 0x380, RZ, 0xc0, !PT ;  /* 0x000003801b1a7812 */ /* 0x000fe200078ec0ff */
[----:B------:R0:W-:Y:S01]  /*12a0*/  STL [R1+0x474], R3 ;  /* 0x0004740301007387 */ /* 0x0001e20000100800 */
[----:B------:R-:W-:-:S02]  /*12b0*/  LOP3.LUT R28, R29, 0x380, RZ, 0xc0, !PT ;  /* 0x000003801d1c7812 */ /* 0x000fc400078ec0ff */
[----:B------:R-:W-:Y:S02]  /*12c0*/  LOP3.LUT R32, R33, 0x380, RZ, 0xc0, !PT ;  /* 0x0000038021207812 */ /* 0x000fe400078ec0ff */
[----:B-1----:R-:W-:Y:S01]  /*12d0*/  LEA.HI R2, R31, R220, RZ, 0x1 ;  /* 0x000000dc1f027211 */ /* 0x002fe200078f08ff */
[----:B------:R-:W-:Y:S01]  /*12e0*/  IMAD.X R31, RZ, RZ, R197, P4 ;  /* 0x000000ffff1f7224 */ /* 0x000fe200020e06c5 */
[----:B------:R-:W-:Y:S02]  /*12f0*/  LEA.HI R0, R0, R195, RZ, 0x3 ;  /* 0x000000c300007211 */ /* 0x000fe400078f18ff */
[----:B------:R-:W-:Y:S02]  /*1300*/  SHF.R.U64 R34, R34, 0x3, RZ ;  /* 0x0000000322227819 */ /* 0x000fe400000012ff */
[----:B------:R-:W-:Y:S02]  /*1310*/  SHF.R.U64 R26, R26, 0x3, RZ ;  /* 0x000000031a1a7819 */ /* 0x000fe400000012ff */
[----:B------:R-:W-:-:S02]  /*1320*/  SHF.R.U64 R28, R28, 0x3, RZ ;  /* 0x000000031c1c7819 */ /* 0x000fc400000012ff */
[----:B------:R-:W-:Y:S02]  /*1330*/  SHF.R.U64 R32, R32, 0x3, RZ ;  /* 0x0000000320207819 */ /* 0x000fe400000012ff */
[----:B0-----:R-:W-:Y:S02]  /*1340*/  LOP3.LUT R3, R2, 0x3fffffe, RZ, 0xc0, !PT ;  /* 0x03fffffe02037812 */ /* 0x001fe400078ec0ff */
[----:B------:R-:W-:Y:S02]  /*1350*/  LOP3.LUT R2, R0, 0x1ffffff8, RZ, 0xc0, !PT ;  /* 0x1ffffff800027812 */ /* 0x000fe400078ec0ff */
        /* <DEDUP_REMOVED lines=12> */
[----:B------:R-:W-:Y:S01]  /*1420*/  IADD3 R18, P1, R16, 0x13c, RZ ;  /* 0x0000013c10127810 */ /* 0x000fe20007f3e0ff */
        /* <DEDUP_REMOVED lines=14> */
[----:B------:R-:W-:Y:S02]  /*1510*/  MOV R224, R28 ;  /* 0x0000001c00e07202 */ /* 0x000fe40000000f00 */
[----:B------:R-:W-:Y:S02]  /*1520*/  MOV R223, R30 ;  /* 0x0000001e00df7202 */ /* 0x000fe40000000f00 */
[----:B------:R-:W-:Y:S02]  /*1530*/  MOV R222, R32 ;  /* 0x0000002000de7202 */ /* 0x000fe40000000f00 */
[----:B------:R-:W-:-:S02]  /*1540*/  MOV R221, R34 ;  /* 0x0000002200dd7202 */ /* 0x000fc40000000f00 */
[----:B------:R-:W-:Y:S02]  /*1550*/  SEL R200, RZ, 0x1, P0 ;  /* 0x00000001ffc87807 */ /* 0x000fe40000000000 */
[----:B------:R-:W-:-:S07]  /*1560*/  SHF.R.S32.HI R192, RZ, 0x3, R0 ;  /* 0x00000003ffc07819 */ /* 0x000fce0000011400 */
.L_x_9793:
[----:B------:R-:W-:Y:S01]  /*1570*/  ULDC.64 UR8, c[0x0][0xb20] ;  /* 0x0002c80000087ab9 */ /* 0x000fe20000000a00 */
[----:B------:R-:W-:Y:S01]  /*1580*/  ULDC UR4, c[0x0][0x404] ;  /* 0x0001010000047ab9 */ /* 0x000fe20000000800 */
[----:B------:R-:W-:-:S04]  /*1590*/  UISETP.NE.U32.AND UP0, UPT, UR8, URZ, UPT ;  /* 0x0000003f0800728c */ /* 0x000fc8000bf05070 */
        /* <DEDUP_REMOVED lines=9> */
[----:B------:R-:W-:Y:S02]  /*1630*/  IMAD.U32 R2, RZ, RZ, UR8 ;  /* 0x00000008ff027e24 */ /* 0x000fe4000f8e00ff */
[----:B------:R-:W-:Y:S01]  /*1640*/  IMAD.U32 R3, RZ, RZ, UR9 ;  /* 0x00000009ff037e24 */ /* 0x000fe2000f8e00ff */
[----:B------:R-:W-:-:S04]  /*1650*/  @UP1 UIMAD.WIDE UR8, UR6, 0x4, UR10 ;  /* 0x00000004060818a5 */ /* 0x000fc8000f8e020a */
[----:B--2---:R-:W2:Y:S02]  /*1660*/  @P0 LDG.E R2, desc[UR54][R2.64] ;  /* 0x0000003602020981 */ /* 0x004ea4000c1e1900 */
[----:B01-345:R-:W-:Y:S02]  /*1670*/  IMAD.U32 R4, RZ, RZ, UR8 ;  /* 0x00000008ff047e24 */ /* 0x03bfe4000f8e00ff */
        /* <DEDUP_REMOVED lines=10> */
[----:B------:R-:W-:Y:S01]  /*1720*/  ISETP.NE.U32.AND P1, PT, RZ, UR8, PT ;  /* 0x00000008ff007c0c */ /* 0x000fe2000bf25070 */
[----:B------:R-:W-:-:S02]  /*1730*/  ULDC UR8, c[0x0][0x2e0] ;  /* 0x0000b80000087ab9 */ /* 0x000fc40000000800 */
[----:B------:R-:W-:Y:S01]  /*1740*/  UIMAD UR4, UR4, UR8, URZ ;  /* 0x00000008040472a4 */ /* 0x000fe2000f8e023f */
[----:B------:R-:W-:Y:S02]  /*1750*/  ISETP.NE.AND.EX P1, PT, RZ, UR9, PT, P1 ;  /* 0x00000009ff007c0c */ /* 0x000fe4000bf25310 */
[----:B--2---:R-:W-:Y:S02]  /*1760*/  @P0 R2UR UR42, R2 ;  /* 0x00000000022a02ca */ /* 0x004fe400000e0000 */
        /* <DEDUP_REMOVED lines=15> */
.L_x_9668:
        /* <DEDUP_REMOVED lines=10> */
.L_x_9669:
        /* <DEDUP_REMOVED lines=13> */
.L_x_9670:
[----:B------:R-:W0:Y:S01]  /*19d0*/  LDC R0, c[0x0][0xa80] ;  /* 0x0002a000ff007b82 */ /* 0x000e220000000800 */
[----:B------:R-:W-:Y:S01]  /*19e0*/  UIADD3 UR8, UP0, UR36, 0x32430, URZ ;  /* 0x0003243024087890 */ /* 0x000fe2000ff1e03f */
[----:B------:R-:W-:Y:S01]  /*19f0*/  IMAD.MOV.U32 R4, RZ, RZ, 0xc000 ;  /* 0x0000c000ff047424 */ /* 0x000fe200078e00ff */
[----:B------:R-:W-:Y:S01]  /*1a00*/  UIADD3 UR10, UP1, UR36, 0x32440, URZ ;  /* 0x00032440240a7890 */ /* 0x000fe2000ff3e03f */
[----:B------:R-:W-:Y:S01]  /*1a10*/  IMAD.U32 R5, RZ, RZ, UR48 ;  /* 0x00000030ff057e24 */ /* 0x000fe2000f8e00ff */
[----:B------:R-:W-:Y:S01]  /*1a20*/  UIADD3 UR6, UP2, UR36, 0x32450, URZ ;  /* 0x0003245024067890 */ /* 0x000fe2000ff5e03f */
[----:B------:R-:W-:Y:S01]  /*1a30*/  IMAD.MOV.U32 R6, RZ, RZ, R200 ;  /* 0x000000ffff067224 */ /* 0x000fe200078e00c8 */
[----:B------:R-:W-:Y:S01]  /*1a40*/  UIADD3 UR12, UP3, UR36, 0x32460, URZ ;  /* 0x00032460240c7890 */ /* 0x000fe2000ff7e03f */
[----:B------:R-:W-:Y:S01]  /*1a50*/  IMAD.MOV.U32 R7, RZ, RZ, 0x100 ;  /* 0x00000100ff077424 */ /* 0x000fe200078e00ff */
[----:B------:R-:W-:Y:S01]  /*1a60*/  UIADD3.X UR9, URZ, UR37, URZ, UP0, !UPT ;  /* 0x000000253f097290 */ /* 0x000fe200087fe43f */
[----:B------:R-:W-:Y:S01]  /*1a70*/  IMAD.MOV.U32 R2, RZ, RZ, 0x3000 ;  /* 0x00003000ff027424 */ /* 0x000fe200078e00ff */
[----:B------:R-:W-:Y:S01]  /*1a80*/  UIADD3.X UR7, URZ, UR37, URZ, UP2, !UPT ;  /* 0x000000253f077290 */ /* 0x000fe200097fe43f */
[----:B------:R-:W-:Y:S01]  /*1a90*/  IMAD.U32 R3, RZ, RZ, UR48 ;  /* 0x00000030ff037e24 */ /* 0x000fe2000f8e00ff */
[----:B------:R-:W-:Y:S01]  /*1aa0*/  UIADD3.X UR13, URZ, UR37, URZ, UP3, !UPT ;  /* 0x000000253f0d7290 */ /* 0x000fe20009ffe43f */
[----:B------:R1:W-:Y:S01]  /*1ab0*/  STL.128 [R1+0x50], R4 ;  /* 0x0000500401007387 */ /* 0x0003e20000100c00 */
[----:B------:R-:W-:Y:S01]  /*1ac0*/  UIADD3.X UR11, URZ, UR37, URZ, UP1, !UPT ;  /* 0x000000253f0b7290 */ /* 0x000fe20008ffe43f */
[----:B------:R-:W-:Y:S01]  /*1ad0*/  IMAD.MOV.U32 R201, RZ, RZ, 0x100 ;  /* 0x00000100ffc97424 */ /* 0x000fe200078e00ff */
[----:B------:R-:W-:Y:S01]  /*1ae0*/  UIADD3 UR42, -UR42, UR4, URZ ;  /* 0x000000042a2a7290 */ /* 0x000fe2000fffe13f */
[----:B------:R2:W-:Y:S01]  /*1af0*/  STL.64 [R1+0x18], R2 ;  /* 0x0000180201007387 */ /* 0x0005e20000100a00 */
[----:B------:R-:W-:Y:S01]  /*1b00*/  IMAD.MOV.U32 R202, RZ, RZ, 0x1 ;  /* 0x00000001ffca7424 */ /* 0x000fe200078e00ff */
[----:B------:R-:W-:Y:S01]  /*1b10*/  ULEA UR4, UR5, 0x80, 0x7 ;  /* 0x0000008005047891 */ /* 0x000fe2000f8e383f */
[----:B------:R-:W-:Y:S01]  /*1b20*/  IMAD.MOV.U32 R203, RZ, RZ, RZ ;  /* 0x000000ffffcb7224 */ /* 0x000fe200078e00ff */
[----:B------:R3:W-:Y:S01]  /*1b30*/  STL.128 [R1+0x430], RZ ;  /* 0x000430ff01007387 */ /* 0x0007e20000100c00 */
[----:B------:R-:W-:Y:S01]  /*1b40*/  IMAD.MOV.U32 R14, RZ, RZ, 0x1 ;  /* 0x00000001ff0e7424 */ /* 0x000fe200078e00ff */
[C---:B------:R-:W-:Y:S01]  /*1b50*/  IADD3 R36, P0, R16.reuse, 0x430, RZ ;  /* 0x0000043010247810 */ /* 0x040fe20007f1e0ff */
[----:B------:R-:W-:Y:S01]  /*1b60*/  IMAD.MOV.U32 R15, RZ, RZ, RZ ;  /* 0x000000ffff0f7224 */ /* 0x000fe200078e00ff */
[----:B------:R3:W-:Y:S01]  /*1b70*/  STL.128 [R1+0x20], R200 ;  /* 0x000020c801007387 */ /* 0x0007e20000100c00 */
[----:B------:R-:W-:Y:S01]  /*1b80*/  IMAD.U32 R12, RZ, RZ, UR5 ;  /* 0x00000005ff0c7e24 */ /* 0x000fe2000f8e00ff */
[----:B------:R-:W-:Y:S01]  /*1b90*/  IADD3 R34, P1, R16, 0x38, RZ ;  /* 0x0000003810227810 */ /* 0x000fe20007f3e0ff */
[----:B------:R-:W-:Y:S01]  /*1ba0*/  IMAD.U32 R8, RZ, RZ, UR6 ;  /* 0x00000006ff087e24 */ /* 0x000fe2000f8e00ff */
[----:B------:R3:W-:Y:S01]  /*1bb0*/  STL.64 [R1+0x60], R14 ;  /* 0x0000600e01007387 */ /* 0x0007e20000100a00 */
[----:B------:R-:W-:-:S02]  /*1bc0*/  IMAD.U32 R10, RZ, RZ, UR12 ;  /* 0x0000000cff0a7e24 */ /* 0x000fc4000f8e00ff */
[----:B-1----:R-:W-:Y:S01]  /*1bd0*/  IMAD.U32 R4, RZ, RZ, UR8 ;  /* 0x00000008ff047e24 */ /* 0x002fe2000f8e00ff */
[----:B------:R3:W-:Y:S01]  /*1be0*/  STL [R1+0x70], R12 ;  /* 0x0000700c01007387 */ /* 0x0007e20000100800 */
[----:B------:R-:W-:Y:S01]  /*1bf0*/  IMAD.U32 R9, RZ, RZ, UR7 ;  /* 0x00000007ff097e24 */ /* 0x000fe2000f8e00ff */
[----:B------:R-:W-:Y:S01]  /*1c00*/  ULDC.64 UR6, c[0x0][0xad8] ;  /* 0x0002b60000067ab9 */ /* 0x000fe20000000a00 */
[----:B------:R-:W-:Y:S01]  /*1c10*/  IMAD.U32 R11, RZ, RZ, UR13 ;  /* 0x0000000dff0b7e24 */ /* 0x000fe2000f8e00ff */
[----:B------:R-:W-:Y:S01]  /*1c20*/  UISETP.GE.AND UP0, UPT, UR7, 0x1, UPT ;  /* 0x000000010700788c */ /* 0x000fe2000bf06270 */
[----:B--2---:R-:W-:Y:S01]  /*1c30*/  IMAD.U32 R2, RZ, RZ, UR10 ;  /* 0x0000000aff027e24 */ /* 0x004fe2000f8e00ff */
[----:B0-----:R3:W-:Y:S01]  /*1c40*/  STL [R1+0x450], R0 ;  /* 0x0004500001007387 */ /* 0x0017e20000100800 */
[----:B------:R-:W-:Y:S01]  /*1c50*/  IMAD.U32 R5, RZ, RZ, UR9 ;  /* 0x00000009ff057e24 */ /* 0x000fe2000f8e00ff */
[----:B------:R-:W-:Y:S01]  /*1c60*/  UIADD3 UR8, UR42, UR4, -UR38 ;  /* 0x000000042a087290 */ /* 0x000fe2000fffe826 */
[----:B------:R-:W-:Y:S01]  /*1c70*/  IMAD.U32 R3, RZ, RZ, UR11 ;  /* 0x0000000bff037e24 */ /* 0x000fe2000f8e00ff */
[----:B------:R3:W-:Y:S01]  /*1c80*/  STL.128 [R1+0x40], R8 ;  /* 0x0000400801007387 */ /* 0x0007e20000100c00 */
[----:B------:R-:W-:Y:S01]  /*1c90*/  PLOP3.LUT P2, PT, PT, PT, UP0, 0x80, 0x0 ;  /* 0x000000000000781c */ /* 0x000fe20003f4f008 */
[----:B------:R-:W-:Y:S01]  /*1ca0*/  UIADD3 UR6, UR8, UR6, URZ ;  /* 0x0000000608067290 */ /* 0x000fe2000fffe03f */
[--C-:B------:R-:W-:Y:S01]  /*1cb0*/  IMAD.X R37, RZ, RZ, R17.reuse, P0 ;  /* 0x000000ffff257224 */ /* 0x100fe200000e0611 */
[----:B------:R3:W-:Y:S01]  /*1cc0*/  STL.64 [R1+0x68], R10 ;  /* 0x0000680a01007387 */ /* 0x0007e20000100a00 */
[----:B------:R-:W-:-:S03]  /*1cd0*/  IMAD.X R35, RZ, RZ, R17, P1 ;  /* 0x000000ffff237224 */ /* 0x000fc600008e0611 */
[----:B------:R3:W-:Y:S04]  /*1ce0*/  STL.64 [R1+0x8], R4 ;  /* 0x0000080401007387 */ /* 0x0007e80000100a00 */
[----:B------:R3:W-:Y:S04]  /*1cf0*/  STL.64 [R1+0x10], R2 ;  /* 0x0000100201007387 */ /* 0x0007e80000100a00 */
[----:B------:R3:W-:Y:S04]  /*1d00*/  STL.64 [R1+0x30], R2 ;  /* 0x0000300201007387 */ /* 0x0007e80000100a00 */
        /* <DEDUP_REMOVED lines=46> */
.L_x_9672:
[----:B------:R-:W-:-:S11]  /*1ff0*/  UISETP.NE.AND UP0, UPT, UR7, 0x1, UPT ;  /* 0x000000010700788c */ /* 0x000fd6000bf05270 */
[----:B------:R-:W-:Y:S02]  /*2000*/  @UP0 ULDC.64 UR10, c[0x0][0xae0] ;  /* 0x0002b800000a0ab9 */ /* 0x000fe40000000a00 */
[----:B------:R-:W-:-:S04]  /*2010*/  UIMAD.WIDE.U32 UR8, UR4, UR10, URZ ;  /* 0x0000000a040872a5 */ /* 0x000fc8000f8e003f */
[----:B------:R-:W-:-:S12]  /*2020*/  @UP0 USHF.R.U32.HI UR4, URZ, UR11, UR9 ;  /* 0x0000000b3f040299 */ /* 0x000fd80008011609 */
.L_x_9673:
[----:B------:R-:W-:-:S04]  /*2030*/  UIMAD UR4, UR4, UR7, UR7 ;  /* 0x00000007040472a4 */ /* 0x000fc8000f8e0207 */
[----:B------:R-:W-:-:S04]  /*2040*/  UISETP.LT.AND UP0, UPT, UR6, UR4, UPT ;  /* 0x000000040600728c */ /* 0x000fc8000bf01270 */
[----:B------:R-:W-:-:S12]  /*2050*/  USEL UR6, UR6, UR4, UP0 ;  /* 0x0000000406067287 */ /* 0x000fd80008000000 */
.L_x_9671:
[----:B------:R-:W-:Y:S02]  /*2060*/  UIADD3 UR8, UR42, 0x5f, URZ ;  /* 0x0000005f2a087890 */ /* 0x000fe4000fffe03f */
[----:B------:R-:W-:Y:S02]  /*2070*/  UIADD3 UR10, UR6, 0x5f, URZ ;  /* 0x0000005f060a7890 */ /* 0x000fe4000fffe03f */
[----:B------:R-:W-:Y:S02]  /*2080*/  UIMAD.WIDE UR8, UR8, 0x2aaaaaab, URZ ;  /* 0x2aaaaaab080878a5 */ /* 0x000fe4000f8e023f */
[----:B------:R-:W-:Y:S02]  /*2090*/  UIMAD.WIDE UR10, UR10, 0x2aaaaaab, URZ ;  /* 0x2aaaaaab0a0a78a5 */ /* 0x000fe4000f8e023f */
[----:B------:R-:W-:Y:S02]  /*20a0*/  USHF.R.U32.HI UR4, URZ, 0x1f, UR9 ;  /* 0x0000001f3f047899 */ /* 0x000fe40008011609 */
[----:B------:R-:W-:-:S02]  /*20b0*/  USHF.R.U32.HI UR6, URZ, 0x1f, UR11 ;  /* 0x0000001f3f067899 */ /* 0x000fc4000801160b */
[----:B------:R-:W-:Y:S02]  /*20c0*/  ULEA UR5, UR5, -UR38, 0x7 ;  /* 0x8000002605057291 */ /* 0x000fe4000f8e383f */
[----:B------:R-:W-:Y:S02]  /*20d0*/  ULEA.HI.SX32 UR4, UR9, UR4, 0x1c ;  /* 0x0000000409047291 */ /* 0x000fe4000f8fe23f */
[----:B------:R-:W-:Y:S02]  /*20e0*/  ULEA.HI.SX32 UR6, UR11, UR6, 0x1c ;  /* 0x000000060b067291 */ /* 0x000fe4000f8fe23f */
[----:B------:R-:W-:Y:S02]  /*20f0*/  UIADD3 UR5, UR42, UR5, URZ ;  /* 0x000000052a057290 */ /* 0x000fe4000fffe03f */
        /* <DEDUP_REMOVED lines=16> */
.L_x_9675:
[----:B------:R-:W-:-:S11]  /*2200*/  UISETP.NE.AND UP0, UPT, UR7, 0x1, UPT ;  /* 0x000000010700788c */ /* 0x000fd6000bf05270 */
[----:B------:R-:W-:Y:S02]  /*2210*/  @UP0 ULDC.64 UR10, c[0x0][0xae0] ;  /* 0x0002b800000a0ab9 */ /* 0x000fe40000000a00 */
[----:B------:R-:W-:-:S04]  /*2220*/  UIMAD.WIDE.U32 UR4, UR6, UR10, URZ ;  /* 0x0000000a060472a5 */ /* 0x000fc8000f8e003f */
[----:B------:R-:W-:-:S12]  /*2230*/  @UP0 USHF.R.U32.HI UR6, URZ, UR11, UR5 ;  /* 0x0000000b3f060299 */ /* 0x000fd80008011605 */
.L_x_9676:
[----:B------:R-:W-:-:S04]  /*2240*/  UIMAD UR6, UR6, UR7, URZ ;  /* 0x00000007060672a4 */ /* 0x000fc8000f8e023f */
[----:B------:R-:W-:-:S04]  /*2250*/  UISETP.LT.AND UP0, UPT, UR8, UR6, UPT ;  /* 0x000000060800728c */ /* 0x000fc8000bf01270 */
[----:B------:R-:W-:-:S12]  /*2260*/  USEL UR8, UR8, UR6, !UP0 ;  /* 0x0000000608087287 */ /* 0x000fd8000c000000 */
.L_x_9674:
        /* <DEDUP_REMOVED lines=9> */
[----:B---3--:R-:W0:Y:S01]  /*2300*/  SHFL.IDX PT, R0, R220, RZ, 0x1f ;  /* 0x00001fffdc007589 */ /* 0x008e2200000e0000 */
        /* <DEDUP_REMOVED lines=23> */
[----:B0-----:R-:W-:Y:S01]  /*2480*/  LEA.HI R2, R0, R0, RZ, 0x1 ;  /* 0x0000000000027211 */ /* 0x001fe200078f08ff */
[----:B------:R-:W-:Y:S01]  /*2490*/  IMAD.U32 R14, RZ, RZ, UR5 ;  /* 0x00000005ff0e7e24 */ /* 0x000fe2000f8e00ff */
[----:B------:R-:W-:Y:S01]  /*24a0*/  ULOP3.LUT UP0, URZ, UR6, 0x1bf, URZ, 0xc0, !UPT ;  /* 0x000001bf063f7892 */ /* 0x000fe2000f80c03f */
[----:B------:R-:W-:Y:S01]  /*24b0*/  IMAD.MOV.U32 R15, RZ, RZ, 0x40000040 ;  /* 0x40000040ff0f7424 */ /* 0x000fe200078e00ff */
[----:B------:R-:W-:Y:S01]  /*24c0*/  LOP3.LUT R3, R2, 0x7fffe, RZ, 0xc0, !PT ;  /* 0x0007fffe02037812 */ /* 0x000fe200078ec0ff */
[----:B------:R0:W-:Y:S01]  /*24d0*/  STL.128 [R1+0xa0], R8 ;  /* 0x0000a00801007387 */ /* 0x0001e20000100c00 */
[----:B------:R-:W-:Y:S01]  /*24e0*/  IMAD.X R44, RZ, RZ, R17, P5 ;  /* 0x000000ffff2c7224 */ /* 0x000fe200028e0611 */
[----:B------:R-:W-:Y:S01]  /*24f0*/  IADD3 R31, P1, R16, 0x118, RZ ;  /* 0x00000118101f7810 */ /* 0x000fe20007f3e0ff */
[----:B-1----:R-:W-:Y:S01]  /*2500*/  IMAD.MOV.U32 R5, RZ, RZ, 0x40000040 ;  /* 0x40000040ff057424 */ /* 0x002fe200078e00ff */
[----:B------:R0:W-:Y:S01]  /*2510*/  STL.64 [R1+0x78], RZ ;  /* 0x000078ff01007387 */ /* 0x0001e20000100a00 */
[----:B------:R-:W-:Y:S01]  /*2520*/  IMAD.IADD R3, R0, 0x1, -R3 ;  /* 0x0000000100037824 */ /* 0x000fe200078e0a03 */
[----:B------:R-:W-:Y:S01]  /*2530*/  PLOP3.LUT P5, PT, PT, PT, UP0, 0x80, 0x0 ;  /* 0x000000000000781c */ /* 0x000fe20003faf008 */
[----:B--2---:R-:W-:Y:S01]  /*2540*/  IMAD.MOV.U32 R13, RZ, RZ, 0x40000040 ;  /* 0x40000040ff0d7424 */ /* 0x004fe200078e00ff */
        /* <DEDUP_REMOVED lines=36> */
[----:B0-----:R-:W-:Y:S01]  /*2790*/  IMAD.U32 R4, RZ, RZ, UR4 ;  /* 0x00000004ff047e24 */ /* 0x001fe2000f8e00ff */
        /* <DEDUP_REMOVED lines=12> */
.L_x_9678:
[----:B------:R-:W1:Y:S01]  /*2860*/  S2R R20, SR_TID.X ;  /* 0x0000000000147919 */ /* 0x000e620000002100 */
[----:B0-----:R-:W0:Y:S01]  /*2870*/  LDC.64 R12, c[0x0][0x428] ;  /* 0x00010a00ff0c7b82 */ /* 0x001e220000000a00 */
[----:B------:R-:W-:Y:S01]  /*2880*/  IADD3 R8, P0, R16, 0x120, RZ ;  /* 0x0000012010087810 */ /* 0x000fe20007f1e0ff */
[----:B------:R-:W-:Y:S01]  /*2890*/  ULDC UR4, c[0x0][0x20] ;  /* 0x0000080000047ab9 */ /* 0x000fe20000000800 */
[----:B------:R-:W-:Y:S01]  /*28a0*/  IMAD.U32 R7, RZ, RZ, UR38 ;  /* 0x00000026ff077e24 */ /* 0x000fe2000f8e00ff */
[----:B------:R-:W-:Y:S01]  /*28b0*/  STL.64 [R1+0x130], R24 ;  /* 0x0001301801007387 */ /* 0x000fe20000100a00 */
[----:B------:R-:W-:Y:S02]  /*28c0*/  IMAD.U32 R11, RZ, RZ, UR42 ;  /* 0x0000002aff0b7e24 */ /* 0x000fe4000f8e00ff */
[----:B------:R-:W-:Y:S01]  /*28d0*/  IMAD.X R9, RZ, RZ, R17, P0 ;  /* 0x000000ffff097224 */ /* 0x000fe200000e0611 */
[----:B------:R-:W2:Y:S01]  /*28e0*/  LDC R21, c[0x0][0xad4] ;  /* 0x0002b500ff157b82 */ /* 0x000ea20000000800 */
[----:B------:R-:W-:Y:S01]  /*28f0*/  VIADD R6, R18, -UR4 ;  /* 0x8000000412067c36 */ /* 0x000fe20008000000 */
[----:B------:R-:W-:Y:S04]  /*2900*/  STL.64 [R1+0x120], R198 ;  /* 0x000120c601007387 */ /* 0x000fe80000100a00 */
[----:B------:R-:W-:Y:S02]  /*2910*/  STL.64 [R1+0x128], R8 ;  /* 0x0001280801007387 */ /* 0x000fe40000100a00 */
[----:B------:R-:W3:Y:S02]  /*2920*/  LDC R15, c[0x0][0x430] ;  /* 0x00010c00ff0f7b82 */ /* 0x000ee40000000800 */
[----:B------:R-:W-:Y:S04]  /*2930*/  STL.U8 [R1+0x138], RZ ;  /* 0x000138ff01007387 */ /* 0x000fe80000100000 */
[----:B------:R4:W-:Y:S02]  /*2940*/  STL [R6+0x4], R7 ;  /* 0x0000040706007387 */ /* 0x0009e40000100800 */
[----:B------:R-:W5:Y:S02]  /*2950*/  LDC.64 R4, c[0x0][0xad8] ;  /* 0x0002b600ff047b82 */ /* 0x000f640000000a00 */
[----:B------:R0:W-:Y:S04]  /*2960*/  STL [R6+0x8], R11 ;  /* 0x0000080b06007387 */ /* 0x0001e80000100800 */
[----:B0-----:R0:W-:Y:S01]  /*2970*/  STL [R6+0x24], R12 ;  /* 0x0000240c06007387 */ /* 0x0011e20000100800 */
[----:B-1----:R-:W-:Y:S01]  /*2980*/  VIADD R195, R20, 0xffffff80 ;  /* 0xffffff8014c37836 */ /* 0x002fe20000000000 */
[----:B------:R-:W1:Y:S02]  /*2990*/  LDC.64 R2, c[0x0][0xae0] ;  /* 0x0002b800ff027b82 */ /* 0x000e640000000a00 */
[----:B------:R0:W-:Y:S04]  /*29a0*/  STL [R6+0x28], R13 ;  /* 0x0000280d06007387 */ /* 0x0001e80000100800 */
[----:B--2---:R0:W-:Y:S04]  /*29b0*/  STL [R6+0xc], R21 ;  /* 0x00000c1506007387 */ /* 0x0041e80000100800 */
[----:B---3--:R0:W-:Y:S04]  /*29c0*/  STL [R6+0x2c], R15 ;  /* 0x00002c0f06007387 */ /* 0x0081e80000100800 */
[----:B------:R0:W-:Y:S04]  /*29d0*/  STL [R6+0x14], RZ ;  /* 0x000014ff06007387 */ /* 0x0001e80000100800 */
[----:B------:R0:W-:Y:S04]  /*29e0*/  STL [R6], R195 ;  /* 0x000000c306007387 */ /* 0x0001e80000100800 */
[----:B-----5:R0:W-:Y:S04]  /*29f0*/  STL [R6+0x10], R4 ;  /* 0x0000100406007387 */ /* 0x0201e80000100800 */
[----:B------:R0:W-:Y:S04]  /*2a00*/  STL [R6+0x18], R5 ;  /* 0x0000180506007387 */ /* 0x0001e80000100800 */
[----:B-1----:R0:W-:Y:S04]  /*2a10*/  STL [R6+0x1c], R2 ;  /* 0x00001c0206007387 */ /* 0x0021e80000100800 */
[----:B------:R0:W-:Y:S04]  /*2a20*/  STL [R6+0x20], R3 ;  /* 0x0000200306007387 */ /* 0x0001e80000100800 */
[----:B----4-:R-:W2:Y:S01]  /*2a30*/  LDL R7, [R1+0x21c] ;  /* 0x00021c0001077983 */ /* 0x010ea20000100800 */
[----:B------:R-:W-:Y:S03]  /*2a40*/  BSSY B0, `(.L_x_9679) ;  /* 0x0000008000007945 */ /* 0x000fe60003800000 */
[----:B------:R0:W-:Y:S01]  /*2a50*/  STL.U8 [R1+0x16c], RZ ;  /* 0x00016cff01007387 */ /* 0x0001e20000100000 */
[----:B--2---:R-:W-:-:S04]  /*2a60*/  LEA.HI R0, R7, R7, RZ, 0x1 ;  /* 0x0000000707007211 */ /* 0x004fc800078f08ff */
[----:B------:R-:W-:-:S05]  /*2a70*/  LOP3.LUT R0, R0, 0xfffffffe, RZ, 0xc0, !PT ;  /* 0xfffffffe00007812 */ /* 0x000fca00078ec0ff */
[----:B------:R-:W-:-:S05]  /*2a80*/  IMAD.IADD R0, R7, 0x1, -R0 ;  /* 0x0000000107007824 */ /* 0x000fca00078e0a00 */
[----:B------:R-:W-:-:S04]  /*2a90*/  SHF.L.U32 R0, R0, 0x1f, RZ ;  /* 0x0000001f00007819 */ /* 0x000fc800000006ff */
[----:B------:R-:W1:Y:S02]  /*2aa0*/  SYNCS.PHASECHK.TRANS64.TRYWAIT P0, [UR44+0x32400], R0 ;  /* 0x03240000ff0075a7 */ /* 0x000e64000800016c */
[----:B01----:R-:W-:Y:S05]  /*2ab0*/  @!P0 BRA `(.L_x_9680) ;  /* 0x0000023c00088947 */ /* 0x003fea0003800000 */
.L_x_9887:
[----:B------:R-:W-:Y:S05]  /*2ac0*/  BSYNC B0 ;  /* 0x0000000000007941 */ /* 0x000fea0003800000 */
.L_x_9679:
[----:B------:R-:W2:Y:S04]  /*2ad0*/  LDL R33, [R1+0x1c] ;  /* 0x00001c0001217983 */ /* 0x000ea80000100800 */
[----:B------:R1:W5:Y:S01]  /*2ae0*/  LDL.64 R24, [R1+0x210] ;  /* 0x0002100001187983 */ /* 0x0003620000100a00 */
[----:B------:R-:W-:Y:S01]  /*2af0*/  IMAD.U32 R8, RZ, RZ, UR36 ;  /* 0x00000024ff087e24 */ /* 0x000fe2000f8e00ff */
[C---:B0-----:R-:W-:Y:S01]  /*2b00*/  IADD3 R0, P2, R16.reuse, 0x420, RZ ;  /* 0x0000042010007810 */ /* 0x041fe20007f5e0ff */
        /* <DEDUP_REMOVED lines=16> */
[----:B0-----:R-:W-:-:S02]  /*2c10*/  IMAD.MOV.U32 R8, RZ, RZ, R34 ;  /* 0x000000ffff087224 */ /* 0x001fc400078e0022 */
[----:B------:R-:W-:Y:S02]  /*2c20*/  IMAD.MOV.U32 R9, RZ, RZ, R35 ;  /* 0x000000ffff097224 */ /* 0x000fe400078e0023 */
[----:B------:R-:W-:Y:S01]  /*2c30*/  IMAD.MOV.U32 R10, RZ, RZ, R26 ;  /* 0x000000ffff0a7224 */ /* 0x000fe200078e001a */
[----:B------:R1:W-:Y:S01]  /*2c40*/  BAR.SYNC.DEFER_BLOCKING R205, 0x100 ;  /* 0x000400cd0000751d */ /* 0x0003e20000010000 */
[----:B------:R-:W-:Y:S01]  /*2c50*/  IMAD.MOV.U32 R11, RZ, RZ, R39 ;  /* 0x000000ffff0b7224 */ /* 0x000fe200078e0027 */
[----:B------:R-:W-:Y:S01]  /*2c60*/  IADD3 R26, P0, R16, 0x16c, RZ ;  /* 0x0000016c101a7810 */ /* 0x000fe20007f1e0ff */
[----:B---3--:R-:W-:Y:S02]  /*2c70*/  IMAD.MOV.U32 R12, RZ, RZ, R27 ;  /* 0x000000ffff0c7224 */ /* 0x008fe400078e001b */
[----:B------:R-:W-:Y:S02]  /*2c80*/  IMAD.MOV.U32 R39, RZ, RZ, R21 ;  /* 0x000000ffff277224 */ /* 0x000fe400078e0015 */
[----:B------:R-:W-:Y:S01]  /*2c90*/  IMAD.X R27, RZ, RZ, R17, P0 ;  /* 0x000000ffff1b7224 */ /* 0x000fe200000e0611 */
[----:B------:R0:W-:Y:S01]  /*2ca0*/  STL.128 [R1+0x1b0], R8 ;  /* 0x0001b00801007387 */ /* 0x0001e20000100c00 */
[----:B------:R-:W-:-:S02]  /*2cb0*/  IMAD.MOV.U32 R13, RZ, RZ, R42 ;  /* 0x000000ffff0d7224 */ /* 0x000fc400078e002a */
[----:B------:R-:W-:Y:S01]  /*2cc0*/  IMAD.MOV.U32 R14, RZ, RZ, R29 ;  /* 0x000000ffff0e7224 */ /* 0x000fe200078e001d */
[----:B------:R-:W-:Y:S01]  /*2cd0*/  STL.128 [R1+0x1e0], R36 ;  /* 0x0001e02401007387 */ /* 0x000fe20000100c00 */
[----:B------:R-:W-:Y:S02]  /*2ce0*/  IMAD.MOV.U32 R15, RZ, RZ, R44 ;  /* 0x000000ffff0f7224 */ /* 0x000fe400078e002c */
[----:B------:R-:W-:-:S03]  /*2cf0*/  IMAD.X R21, RZ, RZ, R17, P1 ;  /* 0x000000ffff157224 */ /* 0x000fc600008e0611 */
[----:B------:R-:W-:Y:S04]  /*2d00*/  STL.128 [R1+0x190], R12 ;  /* 0x0001900c01007387 */ /* 0x000fe80000100c00 */
[----:B------:R-:W-:Y:S01]  /*2d10*/  STL.128 [R1+0x180], R20 ;  /* 0x0001801401007387 */ /* 0x000fe20000100c00 */
[----:B0-----:R-:W-:Y:S02]  /*2d20*/  IMAD.MOV.U32 R8, RZ, RZ, R30 ;  /* 0x000000ffff087224 */ /* 0x001fe400078e001e */
[----:B------:R-:W-:Y:S02]  /*2d30*/  IMAD.MOV.U32 R9, RZ, RZ, R45 ;  /* 0x000000ffff097224 */ /* 0x000fe400078e002d */
[----:B------:R-:W-:Y:S02]  /*2d40*/  IMAD.MOV.U32 R10, RZ, RZ, R31 ;  /* 0x000000ffff0a7224 */ /* 0x000fe400078e001f */
[----:B------:R-:W-:-:S05]  /*2d50*/  IMAD.MOV.U32 R11, RZ, RZ, R32 ;  /* 0x000000ffff0b7224 */ /* 0x000fca00078e0020 */
[----:B------:R0:W-:Y:S02]  /*2d60*/  STL.128 [R1+0x1c0], R8 ;  /* 0x0001c00801007387 */ /* 0x0001e40000100c00 */
[----:B0-----:R-:W-:Y:S02]  /*2d70*/  IMAD.MOV.U32 R10, RZ, RZ, R26 ;  /* 0x000000ffff0a7224 */ /* 0x001fe400078e001a */
[----:B------:R-:W-:Y:S02]  /*2d80*/  IMAD.MOV.U32 R11, RZ, RZ, R27 ;  /* 0x000000ffff0b7224 */ /* 0x000fe400078e001b */
[----:B------:R-:W-:Y:S01]  /*2d90*/  IMAD.MOV.U32 R8, RZ, RZ, R0 ;  /* 0x000000ffff087224 */ /* 0x000fe200078e0000 */
[----:B------:R-:W-:Y:S01]  /*2da0*/  IADD3 R0, P0, R16, 0xa8, RZ ;  /* 0x000000a810007810 */ /* 0x000fe20007f1e0ff */
[----:B------:R-:W-:-:S04]  /*2db0*/  IMAD.MOV.U32 R9, RZ, RZ, R7 ;  /* 0x000000ffff097224 */ /* 0x000fc800078e0007 */
[----:B------:R-:W-:Y:S01]  /*2dc0*/  IMAD.X R7, RZ, RZ, R17, P0 ;  /* 0x000000ffff077224 */ /* 0x000fe200000e0611 */
[----:B------:R0:W-:Y:S02]  /*2dd0*/  STL.128 [R1+0x1d0], R8 ;  /* 0x0001d00801007387 */ /* 0x0001e40000100c00 */
[----:B0-----:R-:W-:Y:S02]  /*2de0*/  IMAD.MOV.U32 R10, RZ, RZ, R28 ;  /* 0x000000ffff0a7224 */ /* 0x001fe400078e001c */
[----:B------:R-:W-:Y:S02]  /*2df0*/  IMAD.MOV.U32 R11, RZ, RZ, R43 ;  /* 0x000000ffff0b7224 */ /* 0x000fe400078e002b */
[----:B------:R-:W-:Y:S02]  /*2e00*/  IMAD.MOV.U32 R8, RZ, RZ, R208 ;  /* 0x000000ffff087224 */ /* 0x000fe400078e00d0 */
[----:B------:R-:W-:-:S05]  /*2e10*/  IMAD.MOV.U32 R9, RZ, RZ, R207 ;  /* 0x000000ffff097224 */ /* 0x000fca00078e00cf */
[----:B------:R0:W-:Y:S02]  /*2e20*/  STL.128 [R1+0x1f0], R8 ;  /* 0x0001f00801007387 */ /* 0x0001e40000100c00 */
[----:B0-----:R-:W-:Y:S02]  /*2e30*/  IMAD.MOV.U32 R8, RZ, RZ, R40 ;  /* 0x000000ffff087224 */ /* 0x001fe400078e0028 */
[----:B------:R-:W-:Y:S02]  /*2e40*/  IMAD.MOV.U32 R9, RZ, RZ, R41 ;  /* 0x000000ffff097224 */ /* 0x000fe400078e0029 */
[----:B------:R-:W-:Y:S02]  /*2e50*/  IMAD.MOV.U32 R10, RZ, RZ, R0 ;  /* 0x000000ffff0a7224 */ /* 0x000fe400078e0000 */
[----:B------:R-:W-:-:S05]  /*2e60*/  IMAD.MOV.U32 R11, RZ, RZ, R7 ;  /* 0x000000ffff0b7224 */ /* 0x000fca00078e0007 */
[----:B------:R1:W-:Y:S01]  /*2e70*/  STL.128 [R1+0x200], R8 ;  /* 0x0002000801007387 */ /* 0x0003e20000100c00 */
[----:B--2---:R-:W-:-:S04]  /*2e80*/  LOP3.LUT R0, R33, 0x1, RZ, 0xfc, !PT ;  /* 0x0000000121007812 */ /* 0x004fc800078efcff */
[----:B------:R-:W-:-:S13]  /*2e90*/  ISETP.NE.AND P1, PT, R0, 0x3, PT ;  /* 0x000000030000780c */ /* 0x000fda0003f25270 */
[----:B-1----:R-:W-:Y:S05]  /*2ea0*/  @!P1 BRA `(.L_x_9682) ;  /* 0x0000000000049947 */ /* 0x002fea0003800000 */
[----:B------:R-:W-:Y:S01]  /*2eb0*/  BPT.TRAP 0x1 ;  /* 0x000000040000795c */ /* 0x000fe20000300000 */
.L_x_9682:
[----:B------:R-:W-:Y:S05]  /*2ec0*/  BSYNC B0 ;  /* 0x0000000000007941 */ /* 0x000fea0003800000 */
.L_x_9681:
[----:B------:R-:W2:Y:S01]  /*2ed0*/  LDL.64 R8, [R1+0x8] ;  /* 0x0000080001087983 */ /* 0x000ea20000100a00 */
[----:B-----5:R-:W-:Y:S01]  /*2ee0*/  SHF.L.U32 R25, R25, 0x1f, RZ ;  /* 0x0000001f19197819 */ /* 0x020fe200000006ff */
[----:B------:R-:W-:Y:S01]  /*2ef0*/  BSSY B0, `(.L_x_9683) ;  /* 0x0000006000007945 */ /* 0x000fe20003800000 */
[----:B--2---:R-:W-:-:S05]  /*2f00*/  MOV R7, R8 ;  /* 0x0000000800077202 */ /* 0x004fca0000000f00 */
[----:B------:R-:W-:-:S04]  /*2f10*/  IMAD R24, R24, 0x8, R7 ;  /* 0x0000000818187824 */ /* 0x000fc800078e0207 */
[----:B------:R0:W1:Y:S01]  /*2f20*/  SYNCS.PHASECHK.TRANS64.TRYWAIT P0, [R24+URZ], R25 ;  /* 0x00000019180075a7 */ /* 0x000062000800017f */
[----:B------:R-:W-:Y:S05]  /*2f30*/  @!P1 BRA `(.L_x_9684) ;  /* 0x0000000000049947 */ /* 0x000fea0003800000 */
[----:B------:R-:W-:Y:S01]  /*2f40*/  BPT.TRAP 0x1 ;  /* 0x000000040000795c */ /* 0x000fe20000300000 */
.L_x_9684:
[----:B------:R-:W-:Y:S05]  /*2f50*/  BSYNC B0 ;  /* 0x0000000000007941 */ /* 0x000fea0003800000 */
.L_x_9683:
[----:B------:R-:W-:Y:S04]  /*2f60*/  BSSY B0, `(.L_x_9685) ;  /* 0x0000004000007945 */ /* 0x000fe80003800000 */
[----:B-1----:R-:W-:Y:S05]  /*2f70*/  @P0 BRA `(.L_x_9686) ;  /* 0x0000000000080947 */ /* 0x002fea0003800000 */
[----:B------:R-:W1:Y:S02]  /*2f80*/  SYNCS.PHASECHK.TRANS64.TRYWAIT P0, [R24+URZ], R25 ;  /* 0x00000019180075a7 */ /* 0x000e64000800017f */
[----:B-1----:R-:W-:Y:S05]  /*2f90*/  @!P0 BRA `(.L_x_9687) ;  /* 0x0000023400e88947 */ /* 0x002fea0003800000 */
.L_x_9686:
[----:B------:R-:W-:Y:S05]  /*2fa0*/  BSYNC B0 ;  /* 0x0000000000007941 */ /* 0x000fea0003800000 */
.L_x_9685:
[----:B------:R-:W2:Y:S04]  /*2fb0*/  LDL R13, [R1+0x210] ;  /* 0x00021000010d7983 */ /* 0x000ea80000100800 */
[----:B------:R-:W2:Y:S01]  /*2fc0*/  LDL.64 R8, [R1+0xa0] ;  /* 0x0000a00001087983 */ /* 0x000ea20000100a00 */
[----:B------:R-:W-:Y:S05]  /*2fd0*/  WARPSYNC.ALL ;  /* 0x0000000000007948 */ /* 0x000fea0003800000 */
[----:B01----:R-:W3:Y:S04]  /*2fe0*/  LDL.64 R24, [R1+0x98] ;  /* 0x0000980001187983 */ /* 0x003ee80000100a00 */
[----:B------:R-:W4:Y:S04]  /*2ff0*/  LDL.64 R10, [R1+0x98] ;  /* 0x00009800010a7983 */ /* 0x000f280000100a00 */
[----:B------:R-:W5:Y:S01]  /*3000*/  LDL.64 R14, [R1+0x98] ;  /* 0x00009800010e7983 */ /* 0x000f620000100a00 */
[----:B--2---:R-:W-:-:S03]  /*3010*/  IMAD R8, R13, 0x300, R8 ;  /* 0x000003000d087824 */ /* 0x004fc600078e0208 */
[----:B------:R-:W2:Y:S01]  /*3020*/  LDL.64 R20, [R1+0x98] ;  /* 0x0000980001147983 */ /* 0x000ea20000100a00 */
[----:B------:R-:W-:Y:S02]  /*3030*/  R2UR UR7, R9 ;  /* 0x00000000090772ca */ /* 0x000fe400000e0000 */
[C---:B------:R-:W-:Y:S01]  /*3040*/  R2UR UR6, R8.reuse ;  /* 0x00000000080672ca */ /* 0x040fe200000e0000 */
[----:B------:R-:W2:Y:S01]  /*3050*/  LDL R7, [R1+0x21c] ;  /* 0x00021c0001077983 */ /* 0x000ea20000100800 */
[----:B------:R-:W-:Y:S01]  /*3060*/  VIADD R12, R8, 0x2 ;  /* 0x00000002080c7836 */ /* 0x000fe20000000000 */
[----:B------:R-:W-:Y:S01]  /*3070*/  BSSY B0, `(.L_x_9688) ;  /* 0x000002e000007945 */ /* 0x000fe20003800000 */
[----:B------:R-:W-:Y:S01]  /*3080*/  IMAD.MOV.U32 R13, RZ, RZ, R9 ;  /* 0x000000ffff0d7224 */ /* 0x000fe200078e0009 */
[----:B------:R0:W-:Y:S01]  /*3090*/  STL [R1+0x80], RZ ;  /* 0x000080ff01007387 */ /* 0x0001e20000100800 */
[----:B---3--:R-:W-:Y:S02]  /*30a0*/  R2UR UR4, R24 ;  /* 0x00000000180472ca */ /* 0x008fe400000e0000 */
[----:B------:R-:W-:-:S02]  /*30b0*/  R2UR UR5, R25 ;  /* 0x00000000190572ca */ /* 0x000fc400000e0000 */
[----:B------:R-:W-:Y:S01]  /*30c0*/  WARPGROUP.ARRIVE ;  /* 0x00000000000079c5 */ /* 0x000fe20000000000 */
[----:B----4-:R-:W-:Y:S02]  /*30d0*/  VIADD R10, R10, 0x2 ;  /* 0x000000020a0a7836 */ /* 0x010fe40000000000 */
[----:B-----5:R-:W-:Y:S02]  /*30e0*/  VIADD R14, R14, 0x4 ;  /* 0x000000040e0e7836 */ /* 0x020fe40000000000 */
[----:B--2---:R-:W-:-:S06]  /*30f0*/  VIADD R20, R20, 0x6 ;  /* 0x0000000614147836 */ /* 0x004fcc0000000000 */
        /* <DEDUP_REMOVED lines=35> */
[----:B------:R-:W1:Y:S02]  /*3330*/  SYNCS.PHASECHK.TRANS64.TRYWAIT P0, [UR44+0x32410], R7 ;  /* 0x03241007ff0075a7 */ /* 0x000e64000800016c */
[----:B01----:R-:W-:Y:S05]  /*3340*/  @!P0 BRA `(.L_x_9689) ;  /* 0x0000023400108947 */ /* 0x003fea0003800000 */
.L_x_9888:
[----:B------:R-:W-:Y:S05]  /*3350*/  BSYNC B0 ;  /* 0x0000000000007941 */ /* 0x000fea0003800000 */
.L_x_9688:
[----:B0-----:R-:W2:Y:S04]  /*3360*/  LDL R7, [R1+0x54] ;  /* 0x0000540001077983 */ /* 0x001ea80000100800 */
[----:B------:R0:W5:Y:S01]  /*3370*/  LDL.64 R8, [R1+0x210] ;  /* 0x0002100001087983 */ /* 0x0001620000100a00 */
[----:B------:R-:W-:Y:S01]  /*3380*/  BSSY B0, `(.L_x_9690) ;  /* 0x0000005000007945 */ /* 0x000fe20003800000 */
[----:B--2---:R-:W-:-:S04]  /*3390*/  LOP3.LUT R7, R7, 0x1, RZ, 0xfc, !PT ;  /* 0x0000000107077812 */ /* 0x004fc800078efcff */
[----:B------:R-:W-:-:S13]  /*33a0*/  ISETP.NE.AND P1, PT, R7, 0x3, PT ;  /* 0x000000030700780c */ /* 0x000fda0003f25270 */
[----:B0-----:R-:W-:Y:S05]  /*33b0*/  @!P1 BRA `(.L_x_9691) ;  /* 0x0000000000049947 */ /* 0x001fea0003800000 */
[----:B------:R-:W-:Y:S01]  /*33c0*/  BPT.TRAP 0x1 ;  /* 0x000000040000795c */ /* 0x000fe20000300000 */
.L_x_9691:
[----:B------:R-:W-:Y:S05]  /*33d0*/  BSYNC B0 ;  /* 0x0000000000007941 */ /* 0x000fea0003800000 */
.L_x_9690:
        /* <DEDUP_REMOVED lines=8> */
.L_x_9693:
[----:B------:R-:W-:Y:S05]  /*3460*/  BSYNC B0 ;  /* 0x0000000000007941 */ /* 0x000fea0003800000 */
.L_x_9692:
[----:B------:R-:W-:Y:S04]  /*3470*/  BSSY B0, `(.L_x_9694) ;  /* 0x0000004000007945 */ /* 0x000fe80003800000 */
[----:B-1----:R-:W-:Y:S05]  /*3480*/  @P0 BRA `(.L_x_9695) ;  /* 0x0000000000080947 */ /* 0x002fea0003800000 */
[----:B------:R-:W1:Y:S02]  /*3490*/  SYNCS.PHASECHK.TRANS64.TRYWAIT P0, [R8+URZ], R9 ;  /* 0x00000009080075a7 */ /* 0x000e64000800017f */
[----:B-1----:R-:W-:Y:S05]  /*34a0*/  @!P0 BRA `(.L_x_9696) ;  /* 0x0000023000d08947 */ /* 0x002fea0003800000 */
.L_x_9695:
[----:B------:R-:W-:Y:S05]  /*34b0*/  BSYNC B0 ;  /* 0x0000000000007941 */ /* 0x000fea0003800000 */
.L_x_9694:
[----:B------:R-:W2:Y:S04]  /*34c0*/  LDL R19, [R1+0x210] ;  /* 0x0002100001137983 */ /* 0x000ea80000100800 */
[----:B01----:R-:W2:Y:S04]  /*34d0*/  LDL.64 R8, [R1+0x118] ;  /* 0x0001180001087983 */ /* 0x003ea80000100a00 */
[----:B------:R-:W3:Y:S04]  /*34e0*/  LDL R7, [R1+0x90] ;  /* 0x0000900001077983 */ /* 0x000ee80000100800 */
[----:B------:R-:W4:Y:S04]  /*34f0*/  LDL.64 R10, [R1+0x110] ;  /* 0x00011000010a7983 */ /* 0x000f280000100a00 */
[----:B------:R-:W5:Y:S04]  /*3500*/  LDL.64 R12, [R1+0x110] ;  /* 0x00011000010c7983 */ /* 0x000f680000100a00 */
[----:B------:R-:W5:Y:S04]  /*3510*/  LDL.64 R14, [R1+0x110] ;  /* 0x00011000010e7983 */ /* 0x000f680000100a00 */
[----:B------:R-:W5:Y:S01]  /*3520*/  LDL.64 R20, [R1+0x110] ;  /* 0x0001100001147983 */ /* 0x000f620000100a00 */
[----:B------:R-:W-:Y:S05]  /*3530*/  WARPSYNC.ALL ;  /* 0x0000000000007948 */ /* 0x000fea0003800000 */
[----:B------:R-:W-:Y:S01]  /*3540*/  WARPGROUP.ARRIVE ;  /* 0x00000000000079c5 */ /* 0x000fe20000000000 */
[----:B------:R-:W5:Y:S04]  /*3550*/  LDL.64 R72, [R1+0x110] ;  /* 0x0001100001487983 */ /* 0x000f680000100a00 */
[----:B------:R-:W5:Y:S01]  /*3560*/  LDL.LU R74, [R1+0x460] ;  /* 0x00046000014a7983 */ /* 0x000f620000300800 */
[----:B--2---:R-:W-:Y:S01]  /*3570*/  IMAD R8, R19, 0xc00, R8 ;  /* 0x00000c0013087824 */ /* 0x004fe200078e0208 */
[----:B---3--:R-:W-:-:S04]  /*3580*/  ISETP.NE.U32.AND P0, PT, R7, RZ, PT ;  /* 0x000000ff0700720c */ /* 0x008fc80003f05070 */
[----:B------:R-:W-:Y:S02]  /*3590*/  R2UR UR6, R8 ;  /* 0x00000000080672ca */ /* 0x000fe400000e0000 */
[----:B------:R-:W-:Y:S02]  /*35a0*/  R2UR UR7, R9 ;  /* 0x00000000090772ca */ /* 0x000fe400000e0000 */
[----:B----4-:R-:W-:Y:S02]  /*35b0*/  R2UR UR4, R10 ;  /* 0x000000000a0472ca */ /* 0x010fe400000e0000 */
[----:B------:R-:W-:-:S03]  /*35c0*/  R2UR UR5, R11 ;  /* 0x000000000b0572ca */ /* 0x000fc600000e0000 */
[----:B------:R-:W-:-:S10]  /*35d0*/  VOTEU.ANY UP0, P0 ;  /* 0x00000000003f7886 */ /* 0x000fd40000000100 */
        /* <DEDUP_REMOVED lines=129> */
[----:B------:R-:W0:Y:S01]  /*3df0*/  S2R R75, SR_TID.X ;  /* 0x00000000004b7919 */ /* 0x000e220000002100 */
[----:B------:R-:W-:Y:S01]  /*3e00*/  LOP3.LUT R74, R74, 0xffefffff, RZ, 0xc0, !PT ;  /* 0xffefffff4a4a7812 */ /* 0x000fe200078ec0ff */
[----:B------:R-:W-:Y:S02]  /*3e10*/  WARPGROUP.DEPBAR.LE gsb0, 0x0 ;  /* 0x00008000000079c5 */ /* 0x000fe40000010000 */
[----:B------:R-:W-:-:S08]  /*3e20*/  WARPGROUP.ARRIVE ;  /* 0x00000000000079c5 */ /* 0x000fd00000000000 */
[----:B------:R-:W-:Y:S01]  /*3e30*/  HGMMA.64x96x16.F32 R24, gdesc[UR4], R24, gsb0 ;  /* 0x01600000041879f0 */ /* 0x000fe20008000818 */
[----:B0-----:R-:W-:Y:S01]  /*3e40*/  LOP3.LUT P1, RZ, R75, 0x7f, RZ, 0xc0, !PT ;  /* 0x0000007f4bff7812 */ /* 0x001fe2000782c0ff */
[----:B--2---:R-:W-:-:S12]  /*3e50*/  VIADD R12, R12, 0xc02 ;  /* 0x00000c020c0c7836 */ /* 0x004fd80000000000 */
[----:B------:R-:W-:Y:S01]  /*3e60*/  @P1 LOP3.LUT R74, R74, 0x100000, RZ, 0xfc, !PT ;  /* 0x001000004a4a1812 */ /* 0x000fe200078efcff */
[----:B------:R-:W2:Y:S04]  /*3e70*/  @!P1 LDL R7, [R1+0x210] ;  /* 0x0002100001079983 */ /* 0x000ea80000100800 */
[----:B------:R0:W-:Y:S01]  /*3e80*/  STL [R1+0x460], R74 ;  /* 0x0004604a01007387 */ /* 0x0001e20000100800 */
[----:B------:R-:W-:Y:S02]  /*3e90*/  VIADD R10, R8, 0x902 ;  /* 0x00000902080a7836 */ /* 0x000fe40000000000 */
[----:B------:R-:W-:Y:S01]  /*3ea0*/  IMAD.MOV.U32 R11, RZ, RZ, R9 ;  /* 0x000000ffff0b7224 */ /* 0x000fe200078e0009 */
[----:B0-----:R-:W5:Y:S02]  /*3eb0*/  @!P1 LDL.64 R74, [R1+0x30] ;  /* 0x00003000014a9983 */ /* 0x001f640000100a00 */
[----:B------:R-:W-:-:S02]  /*3ec0*/  R2UR UR6, R10 ;  /* 0x000000000a0672ca */ /* 0x000fc400000e0000 */
[----:B------:R-:W-:Y:S02]  /*3ed0*/  R2UR UR7, R11 ;  /* 0x000000000b0772ca */ /* 0x000fe400000e0000 */
[----:B------:R-:W-:Y:S02]  /*3ee0*/  R2UR UR4, R12 ;  /* 0x000000000c0472ca */ /* 0x000fe400000e0000 */
[----:B------:R-:W-:Y:S01]  /*3ef0*/  R2UR UR5, R13 ;  /* 0x000000000d0572ca */ /* 0x000fe200000e0000 */
[----:B------:R-:W-:Y:S02]  /*3f00*/  WARPGROUP.DEPBAR.LE gsb0, 0x0 ;  /* 0x00008000000079c5 */ /* 0x000fe40000010000 */
        /* <DEDUP_REMOVED lines=23> */
[----:B-----5:R-:W-:Y:S01]  /*4080*/  @!P1 MOV R74, R74 ;  /* 0x0000004a004a9202 */ /* 0x020fe20000000f00 */
[----:B------:R0:W-:Y:S04]  /*4090*/  STL [R1+0x90], R0 ;  /* 0x0000900001007387 */ /* 0x0001e80000100800 */
[----:B------:R0:W-:Y:S01]  /*40a0*/  STL [R1+0x90], R0 ;  /* 0x0000900001007387 */ /* 0x0001e20000100800 */
[----:B--2---:R-:W-:-:S03]  /*40b0*/  @!P1 IMAD R7, R7, 0x8, R74 ;  /* 0x0000000807079824 */ /* 0x004fc600078e024a */
        /* <DEDUP_REMOVED lines=16> */
[----:B------:R-:W2:Y:S04]  /*41c0*/  LDL R15, [R1+0x70] ;  /* 0x00007000010f7983 */ /* 0x000ea80000100800 */
[----:B------:R-:W3:Y:S04]  /*41d0*/  LDL R11, [R6+0x8] ;  /* 0x00000800060b7983 */ /* 0x000ee80000100800 */
[----:B-1----:R-:W4:Y:S04]  /*41e0*/  LDL R7, [R6] ;  /* 0x0000000006077983 */ /* 0x002f280000100800 */
[----:B------:R-:W5:Y:S04]  /*41f0*/  LDL R19, [R6+0x18] ;  /* 0x0000180006137983 */ /* 0x000f680000100800 */
[----:B------:R-:W5:Y:S04]  /*4200*/  LDL R12, [R6+0x4] ;  /* 0x00000400060c7983 */ /* 0x000f680000100800 */
[----:B------:R-:W5:Y:S04]  /*4210*/  LDL R13, [R6+0xc] ;  /* 0x00000c00060d7983 */ /* 0x000f680000100800 */
[----:B------:R-:W5:Y:S04]  /*4220*/  LDL R9, [R6+0x10] ;  /* 0x0000100006097983 */ /* 0x000f680000100800 */
[----:B------:R-:W5:Y:S01]  /*4230*/  LDL R14, [R6+0x14] ;  /* 0x00001400060e7983 */ /* 0x000f620000100800 */
[----:B------:R-:W-:-:S02]  /*4240*/  UMOV UR4, 0xffffffa0 ;  /* 0xffffffa000047882 */ /* 0x000fc40000000000 */
[----:B------:R-:W-:Y:S01]  /*4250*/  UIMAD UR4, UR45, UR4, 0x60 ;  /* 0x000000602d0474a4 */ /* 0x000fe2000f8e0204 */
[----:B------:R-:W-:Y:S01]  /*4260*/  BSSY B0, `(.L_x_9697) ;  /* 0x000003e000007945 */ /* 0x000fe20003800000 */
[----:B----4-:R-:W-:-:S04]  /*4270*/  SHF.R.S32.HI R8, RZ, 0x1f, R7 ;  /* 0x0000001fff087819 */ /* 0x010fc80000011407 */
        /* <DEDUP_REMOVED lines=11> */
[----:B--2---:R-:W-:Y:S01]  /*4330*/  IMAD R74, R15, 0x8, R74 ;  /* 0x000000080f4a7824 */ /* 0x004fe200078e024a */
[----:B------:R-:W-:Y:S01]  /*4340*/  LOP3.LUT R21, R20, 0x7ffffffc, RZ, 0xc0, !PT ;  /* 0x7ffffffc14157812 */ /* 0x000fe200078ec0ff */
[----:B---3--:R-:W-:Y:S01]  /*4350*/  VIADD R15, R11, UR4 ;  /* 0x000000040b0f7c36 */ /* 0x008fe20008000000 */
        /* <DEDUP_REMOVED lines=20> */
[----:B0-----:R-:W-:Y:S06]  /*44a0*/  @!P0 BRA `(.L_x_9698) ;  /* 0x0000000000648947 */ /* 0x001fec0003800000 */
        /* <DEDUP_REMOVED lines=12> */
.L_x_9702:
[----:B------:R-:W-:Y:S05]  /*4570*/  BSYNC B2 ;  /* 0x0000000000027941 */ /* 0x000fea0003800000 */
.L_x_9701:
[----:B------:R-:W-:Y:S01]  /*4580*/  LOP3.LUT R8, RZ, R8, RZ, 0x33, !PT ;  /* 0x00000008ff087212 */ /* 0x000fe200078e33ff */
[----:B------:R-:W-:Y:S06]  /*4590*/  BRA `(.L_x_9703) ;  /* 0x0000000000187947 */ /* 0x000fec0003800000 */
.L_x_9700:
[----:B------:R-:W-:-:S13]  /*45a0*/  ISETP.NE.AND P0, PT, R19, 0x1, PT ;  /* 0x000000011300780c */ /* 0x000fda0003f05270 */
[----:B------:R-:W-:Y:S05]  /*45b0*/  @!P0 BRA `(.L_x_9703) ;  /* 0x0000000000108947 */ /* 0x000fea0003800000 */
[----:B------:R-:W2:Y:S04]  /*45c0*/  LDL R9, [R6+0x1c] ;  /* 0x00001c0006097983 */ /* 0x000ea80000100800 */
[----:B------:R-:W3:Y:S01]  /*45d0*/  LDL R13, [R6+0x20] ;  /* 0x00002000060d7983 */ /* 0x000ee20000100800 */
[----:B--2---:R-:W-:-:S05]  /*45e0*/  IMAD.HI.U32 R8, R8, R9, RZ ;  /* 0x0000000908087227 */ /* 0x004fca00078e00ff */
[----:B---3--:R-:W-:-:S07]  /*45f0*/  SHF.R.U32.HI R8, RZ, R13, R8 ;  /* 0x0000000dff087219 */ /* 0x008fce0000011608 */
.L_x_9703:
[----:B------:R-:W-:Y:S05]  /*4600*/  BSYNC B1 ;  /* 0x0000000000017941 */ /* 0x000fea0003800000 */
.L_x_9699:
[----:B------:R-:W-:-:S05]  /*4610*/  IMAD R8, R19, R8, R21 ;  /* 0x0000000813087224 */ /* 0x000fca00078e0215 */
[----:B------:R-:W-:Y:S02]  /*4620*/  VIMNMX R7, R7, R8, !PT ;  /* 0x0000000807077248 */ /* 0x000fe40007fe0100 */
[----:B------:R-:W-:-:S07]  /*4630*/  VIADDMNMX R10, R8, R19, R10, PT ;  /* 0x00000013080a7246 */ /* 0x000fce000380010a */
.L_x_9698:
[----:B------:R-:W-:Y:S05]  /*4640*/  BSYNC B0 ;  /* 0x0000000000007941 */ /* 0x000fea0003800000 */
.L_x_9697:
        /* <DEDUP_REMOVED lines=132> */
.L_x_9709:
[----:B------:R-:W-:Y:S05]  /*4e90*/  BSYNC B2 ;  /* 0x0000000000027941 */ /* 0x000fea0003800000 */
.L_x_9708:
[----:B------:R-:W-:Y:S01]  /*4ea0*/  LOP3.LUT R12, RZ, R12, RZ, 0x33, !PT ;  /* 0x0000000cff0c7212 */ /* 0x000fe200078e33ff */
[----:B------:R-:W-:Y:S06]  /*4eb0*/  BRA `(.L_x_9710) ;  /* 0x0000000000187947 */ /* 0x000fec0003800000 */
.L_x_9707:
[----:B------:R-:W-:-:S13]  /*4ec0*/  ISETP.NE.AND P6, PT, R19, 0x1, PT ;  /* 0x000000011300780c */ /* 0x000fda0003fc5270 */
[----:B------:R-:W-:Y:S05]  /*4ed0*/  @!P6 BRA `(.L_x_9710) ;  /* 0x000000000010e947 */ /* 0x000fea0003800000 */
[----:B------:R-:W2:Y:S04]  /*4ee0*/  LDL R11, [R6+0x1c] ;  /* 0x00001c00060b7983 */ /* 0x000ea80000100800 */
[----:B------:R-:W3:Y:S01]  /*4ef0*/  LDL R13, [R6+0x20] ;  /* 0x00002000060d7983 */ /* 0x000ee20000100800 */
[----:B--2---:R-:W-:-:S05]  /*4f00*/  IMAD.HI.U32 R12, R12, R11, RZ ;  /* 0x0000000b0c0c7227 */ /* 0x004fca00078e00ff */
[----:B---3--:R-:W-:-:S07]  /*4f10*/  SHF.R.U32.HI R12, RZ, R13, R12 ;  /* 0x0000000dff0c7219 */ /* 0x008fce000001160c */
.L_x_9710:
[----:B------:R-:W-:Y:S05]  /*4f20*/  BSYNC B1 ;  /* 0x0000000000017941 */ /* 0x000fea0003800000 */
.L_x_9706:
[----:B------:R-:W-:-:S05]  /*4f30*/  IMAD R12, R19, R12, R21 ;  /* 0x0000000c130c7224 */ /* 0x000fca00078e0215 */
[----:B------:R-:W-:Y:S02]  /*4f40*/  VIADDMNMX R10, R12, R19, R10, PT ;  /* 0x000000130c0a7246 */ /* 0x000fe4000380010a */
[----:B------:R-:W-:-:S07]  /*4f50*/  VIMNMX R7, R7, R12, !PT ;  /* 0x0000000c07077248 */ /* 0x000fce0007fe0100 */
.L_x_9705:
[----:B------:R-:W-:Y:S05]  /*4f60*/  BSYNC B0 ;  /* 0x0000000000007941 */ /* 0x000fea0003800000 */
.L_x_9704:
        /* <DEDUP_REMOVED lines=13> */
[----:B------:R-:W5:Y:S01]  /*5040*/  LDL R20, [R1+0x36c] ;  /* 0x00036c0001147983 */ /* 0x000f620000100800 */
[----:B------:R-:W-:Y:S02]  /*5050*/  ISETP.LT.OR P0, PT, R10, 0xa, P0 ;  /* 0x0000000a0a00780c */ /* 0x000fe40000701670 */
[----:B------:R-:W-:Y:S01]  /*5060*/  ISETP.NE.AND P6, PT, R36, RZ, PT ;  /* 0x000000ff2400720c */ /* 0x000fe20003fc5270 */
[----:B------:R-:W5:Y:S01]  /*5070*/  LDL R25, [R1+0x310] ;  /* 0x0003100001197983 */ /* 0x000f620000100800 */
[----:B------:R-:W-:-:S02]  /*5080*/  FSEL R45, R31, -INF , !P0 ;  /* 0xff8000001f2d7808 */ /* 0x000fc40004000000 */
[----:B------:R-:W-:Y:S01]  /*5090*/  ISETP.NE.AND P0, PT, R28, RZ, PT ;  /* 0x000000ff1c00720c */ /* 0x000fe20003f05270 */
[----:B------:R-:W5:Y:S01]  /*50a0*/  LDL R176, [R1+0x2e0] ;  /* 0x0002e00001b07983 */ /* 0x000f620000100800 */
[C---:B------:R-:W-:Y:S02]  /*50b0*/  ISETP.GT.AND P5, PT, R7.reuse, RZ, !P5 ;  /* 0x000000ff0700720c */ /* 0x040fe40006fa4270 */
[----:B------:R-:W-:Y:S01]  /*50c0*/  ISETP.GT.AND P0, PT, R7, 0x10, !P0 ;  /* 0x000000100700780c */ /* 0x000fe20004704270 */
[----:B------:R-:W5:Y:S01]  /*50d0*/  LDL R21, [R1+0x300] ;  /* 0x0003000001157983 */ /* 0x000f620000100800 */
[C---:B------:R-:W-:Y:S02]  /*50e0*/  ISETP.LT.OR P5, PT, R10.reuse, 0x1, P5 ;  /* 0x000000010a00780c */ /* 0x040fe40002fa1670 */
[----:B------:R-:W-:Y:S01]  /*50f0*/  ISETP.LT.OR P0, PT, R10, 0x11, P0 ;  /* 0x000000110a00780c */ /* 0x000fe20000701670 */
[----:B------:R-:W5:Y:S01]  /*5100*/  LDL R126, [R1+0x220] ;  /* 0x00022000017e7983 */ /* 0x000f620000100800 */
[----:B------:R-:W-:-:S02]  /*5110*/  FSEL R177, R26, -INF , !P5 ;  /* 0xff8000001ab17808 */ /* 0x000fc40006800000 */
[----:B------:R-:W-:Y:S01]  /*5120*/  FSEL R188, R34, -INF , !P0 ;  /* 0xff80000022bc7808 */ /* 0x000fe20004000000 */
[----:B------:R-:W5:Y:S01]  /*5130*/  LDL R128, [R1+0x230] ;  /* 0x0002300001807983 */ /* 0x000f620000100800 */
[----:B------:R-:W-:Y:S02]  /*5140*/  ISETP.NE.AND P0, PT, R29, RZ, PT ;  /* 0x000000ff1d00720c */ /* 0x000fe40003f05270 */
[----:B------:R-:W-:Y:S01]  /*5150*/  FMNMX.FTZ R11, R61, R154, !PT ;  /* 0x0000009a3d0b7209 */ /* 0x000fe20007810000 */
[----:B------:R-:W5:Y:S01]  /*5160*/  LDL R130, [R1+0x240] ;  /* 0x0002400001827983 */ /* 0x000f620000100800 */
[----:B------:R-:W-:Y:S02]  /*5170*/  ISETP.GT.AND P0, PT, R7, 0x11, !P0 ;  /* 0x000000110700780c */ /* 0x000fe40004704270 */
[----:B------:R-:W-:Y:S01]  /*5180*/  FMNMX.FTZ R6, R177, R53, !PT ;  /* 0x00000035b1067209 */ /* 0x000fe20007810000 */
[----:B------:R-:W5:Y:S01]  /*5190*/  LDL R132, [R1+0x250] ;  /* 0x0002500001847983 */ /* 0x000f620000100800 */
[----:B------:R-:W-:-:S02]  /*51a0*/  ISETP.LT.OR P0, PT, R10, 0x12, P0 ;  /* 0x000000120a00780c */ /* 0x000fc40000701670 */
[----:B------:R-:W-:Y:S01]  /*51b0*/  FMNMX.FTZ R11, R152, R11, !PT ;  /* 0x0000000b980b7209 */ /* 0x000fe20007810000 */
[----:B------:R-:W5:Y:S01]  /*51c0*/  LDL R134, [R1+0x260] ;  /* 0x0002600001867983 */ /* 0x000f620000100800 */
[----:B------:R-:W-:Y:S02]  /*51d0*/  FSEL R191, R35, -INF , !P0 ;  /* 0xff80000023bf7808 */ /* 0x000fe40004000000 */
[----:B------:R-:W-:Y:S01]  /*51e0*/  ISETP.GT.AND P0, PT, R7, 0x18, !P1 ;  /* 0x000000180700780c */ /* 0x000fe20004f04270 */
[----:B------:R-:W5:Y:S01]  /*51f0*/  LDL R35, [R1+0x234] ;  /* 0x0002340001237983 */ /* 0x000f620000100800 */
[----:B------:R-:W-:Y:S02]  /*5200*/  FMNMX.FTZ R6, R49, R6, !PT ;  /* 0x0000000631067209 */ /* 0x000fe40007810000 */
[----:B------:R-:W-:Y:S01]  /*5210*/  ISETP.LT.OR P0, PT, R10, 0x19, P0 ;  /* 0x000000190a00780c */ /* 0x000fe20000701670 */
[----:B------:R-:W5:Y:S01]  /*5220*/  LDL R65, [R1+0x26c] ;  /* 0x00026c0001417983 */ /* 0x000f620000100800 */
[----:B------:R-:W-:-:S02]  /*5230*/  FMNMX.FTZ R11, R148, R11, !PT ;  /* 0x0000000b940b7209 */ /* 0x000fc40007810000 */
        /* <DEDUP_REMOVED lines=30> */
[----:B------:R-:W-:Y:S01]  /*5420*/  ISETP.NE.AND P0, PT, R40, RZ, PT ;  /* 0x000000ff2800720c */ /* 0x000fe20003f05270 */
[----:B------:R-:W5:Y:S01]  /*5430*/  LDL R43, [R1+0x248] ;  /* 0x00024800012b7983 */ /* 0x000f620000100800 */
[----:B------:R-:W-:Y:S02]  /*5440*/  FMNMX.FTZ R12, R213, R12, !PT ;  /* 0x0000000cd50c7209 */ /* 0x000fe40007810000 */
[----:B------:R-:W-:Y:S01]  /*5450*/  ISETP.GT.AND P0, PT, R7, 0x28, !P0 ;  /* 0x000000280700780c */ /* 0x000fe20004704270 */
[----:B------:R-:W5:Y:S01]  /*5460*/  LDL R79, [R1+0x294] ;  /* 0x00029400014f7983 */ /* 0x000f620000100800 */
[----:B------:R-:W-:-:S02]  /*5470*/  FMNMX.FTZ R6, R160, R11, !PT ;  /* 0x0000000ba0067209 */ /* 0x000fc40007810000 */
[----:B------:R-:W-:Y:S01]  /*5480*/  ISETP.LT.OR P0, PT, R10, 0x29, P0 ;  /* 0x000000290a00780c */ /* 0x000fe20000701670 */
[----:B------:R-:W5:Y:S01]  /*5490*/  LDL R81, [R1+0x298] ;  /* 0x0002980001517983 */ /* 0x000f620000100800 */
[----:B------:R-:W-:Y:S02]  /*54a0*/  FMNMX.FTZ R11, R181, R12, !PT ;  /* 0x0000000cb50b7209 */ /* 0x000fe40007810000 */
[----:B------:R-:W-:Y:S01]  /*54b0*/  FSEL R189, R46, -INF , !P0 ;  /* 0xff8000002ebd7808 */ /* 0x000fe20004000000 */
[----:B------:R-:W5:Y:S01]  /*54c0*/  LDL R83, [R1+0x29c] ;  /* 0x00029c0001537983 */ /* 0x000f620000100800 */
[----:B------:R-:W-:Y:S02]  /*54d0*/  ISETP.NE.AND P0, PT, R41, RZ, PT ;  /* 0x000000ff2900720c */ /* 0x000fe40003f05270 */
[----:B------:R-:W-:Y:S01]  /*54e0*/  FMNMX.FTZ R6, R163, R6, !PT ;  /* 0x00000006a3067209 */ /* 0x000fe20007810000 */
[----:B------:R-:W5:Y:S01]  /*54f0*/  LDL R41, [R1+0x244] ;  /* 0x0002440001297983 */ /* 0x000f620000100800 */
[----:B------:R-:W-:-:S02]  /*5500*/  ISETP.GT.AND P0, PT, R7, 0x29, !P0 ;  /* 0x000000290700780c */ /* 0x000fc40004704270 */
[----:B------:R-:W-:Y:S01]  /*5510*/  FMNMX.FTZ R12, R184, R11, !PT ;  /* 0x0000000bb80c7209 */ /* 0x000fe20007810000 */
[----:B------:R-:W5:Y:S01]  /*5520*/  LDL R142, [R1+0x2a0] ;  /* 0x0002a000018e7983 */ /* 0x000f620000100800 */
[----:B------:R-:W-:Y:S02]  /*5530*/  ISETP.LT.OR P0, PT, R10, 0x2a, P0 ;  /* 0x0000002a0a00780c */ /* 0x000fe40000701670 */
[----:B------:R-:W-:Y:S01]  /*5540*/  FMNMX.FTZ R11, R167, R6, !PT ;  /* 0x00000006a70b7209 */ /* 0x000fe20007810000 */
[----:B------:R-:W5:Y:S01]  /*5550*/  LDL R85, [R1+0x2a4] ;  /* 0x0002a40001557983 */ /* 0x000f620000100800 */
[----:B------:R-:W-:Y:S02]  /*5560*/  FSEL R194, R47, -INF , !P0 ;  /* 0xff8000002fc27808 */ /* 0x000fe40004000000 */
[----:B------:R-:W-:Y:S01]  /*5570*/  ISETP.NE.AND P0, PT, R44, RZ, PT ;  /* 0x000000ff2c00720c */ /* 0x000fe20003f05270 */
[----:B------:R-:W5:Y:S01]  /*5580*/  LDL R47, [R1+0x24c] ;  /* 0x00024c00012f7983 */ /* 0x000f620000100800 */
[----:B------:R-:W-:-:S02]  /*5590*/  ISETP.NE.AND P1, PT, R75, RZ, PT ;  /* 0x000000ff4b00720c */ /* 0x000fc40003f25270 */
[----:B------:R-:W-:Y:S01]  /*55a0*/  ISETP.GT.AND P0, PT, R7, 0x30, !P0 ;  /* 0x000000300700780c */ /* 0x000fe20004704270 */
[----:B------:R-:W5:Y:S01]  /*55b0*/  LDL R75, [R1+0x288] ;  /* 0x00028800014b7983 */ /* 0x000f620000100800 */
[----:B------:R-:W-:Y:S02]  /*55c0*/  FMNMX.FTZ R13, R189, R12, !PT ;  /* 0x0000000cbd0d7209 */ /* 0x000fe40007810000 */
[----:B------:R-:W-:Y:S01]  /*55d0*/  ISETP.LT.OR P0, PT, R10, 0x31, P0 ;  /* 0x000000310a00780c */ /* 0x000fe20000701670 */
[----:B------:R-:W5:Y:S01]  /*55e0*/  LDL R87, [R1+0x2a8] ;  /* 0x0002a80001577983 */ /* 0x000f620000100800 */
[----:B------:R-:W-:Y:S02]  /*55f0*/  FMNMX.FTZ R6, R170, R11, !PT ;  /* 0x0000000baa067209 */ /* 0x000fe40007810000 */
[----:B------:R-:W-:Y:S01]  /*5600*/  FSEL R178, R50, -INF , !P0 ;  /* 0xff80000032b27808 */ /* 0x000fe20004000000 */
[----:B------:R-:W5:Y:S01]  /*5610*/  LDL R89, [R1+0x2ac] ;  /* 0x0002ac0001597983 */ /* 0x000f620000100800 */
[----:B------:R-:W-:-:S02]  /*5620*/  ISETP.NE.AND P0, PT, R48, RZ, PT ;  /* 0x000000ff3000720c */ /* 0x000fc40003f05270 */
[----:B------:R-:W-:Y:S01]  /*5630*/  FMNMX.FTZ R13, R194, R13, !PT ;  /* 0x0000000dc20d7209 */ /* 0x000fe20007810000 */
[----:B------:R-:W5:Y:S01]  /*5640*/  LDL R144, [R1+0x2b0] ;  /* 0x0002b00001907983 */ /* 0x000f620000100800 */
[----:B------:R-:W-:Y:S02]  /*5650*/  ISETP.GT.AND P0, PT, R7, 0x31, !P0 ;  /* 0x000000310700780c */ /* 0x000fe40004704270 */
[----:B------:R-:W-:Y:S01]  /*5660*/  FMNMX.FTZ R6, R157, R6, !PT ;  /* 0x000000069d067209 */ /* 0x000fe20007810000 */
[----:B------:R-:W5:Y:S01]  /*5670*/  LDL R91, [R1+0x2b4] ;  /* 0x0002b400015b7983 */ /* 0x000f620000100800 */
[----:B------:R-:W-:Y:S02]  /*5680*/  ISETP.LT.OR P0, PT, R10, 0x32, P0 ;  /* 0x000000320a00780c */ /* 0x000fe40000701670 */
[----:B------:R-:W-:Y:S01]  /*5690*/  ISETP.NE.AND P6, PT, R56, RZ, PT ;  /* 0x000000ff3800720c */ /* 0x000fe20003fc5270 */
[----:B------:R-:W5:Y:S01]  /*56a0*/  LDL R93, [R1+0x2b8] ;  /* 0x0002b800015d7983 */ /* 0x000f620000100800 */
[----:B------:R-:W-:-:S02]  /*56b0*/  FSEL R180, R51, -INF , !P0 ;  /* 0xff80000033b47808 */ /* 0x000fc40004000000 */
[----:B------:R-:W-:Y:S01]  /*56c0*/  ISETP.NE.AND P0, PT, R74, RZ, PT ;  /* 0x000000ff4a00720c */ /* 0x000fe20003f05270 */
[----:B------:R-:W5:Y:S01]  /*56d0*/  LDL R51, [R1+0x254] ;  /* 0x0002540001337983 */ /* 0x000f620000100800 */
[----:B------:R-:W-:Y:S02]  /*56e0*/  FMNMX.FTZ R13, R178, R13, !PT ;  /* 0x0000000db20d7209 */ /* 0x000fe40007810000 */
        /* <DEDUP_REMOVED lines=12> */
[----:B------:R-:W-:Y:S01]  /*57b0*/  ISETP.NE.AND P5, PT, R57, RZ, PT ;  /* 0x000000ff3900720c */ /* 0x000fe20003fa5270 */
        /* <DEDUP_REMOVED lines=10> */
[----:B------:R-:W-:-:S02]  /*5860*/  ISETP.NE.AND P1, PT, R60, RZ, PT ;  /* 0x000000ff3c00720c */ /* 0x000fc40003f25270 */
[----:B------:R-:W-:Y:S01]  /*5870*/  FSEL R179, R58, -INF , !P0 ;  /* 0xff8000003ab37808 */ /* 0x000fe20004000000 */
[----:B------:R-:W5:Y:S01]  /*5880*/  LDL R103, [R1+0x2d4] ;  /* 0x0002d40001677983 */ /* 0x000f620000100800 */
[----:B------:R-:W-:Y:S02]  /*5890*/  ISETP.GT.AND P0, PT, R7, 0x41, !P6 ;  /* 0x000000410700780c */ /* 0x000fe40007704270 */
[----:B------:R-:W-:Y:S01]  /*58a0*/  FMNMX.FTZ R6, R185, R6, !PT ;  /* 0x00000006b9067209 */ /* 0x000fe20007810000 */
[----:B------:R-:W5:Y:S01]  /*58b0*/  LDL R105, [R1+0x2d8] ;  /* 0x0002d80001697983 */ /* 0x000f620000100800 */
[----:B------:R-:W-:Y:S02]  /*58c0*/  ISETP.LT.OR P0, PT, R10, 0x42, P0 ;  /* 0x000000420a00780c */ /* 0x000fe40000701670 */
[----:B------:R-:W-:Y:S01]  /*58d0*/  FMNMX.FTZ R11, R156, R11, !PT ;  /* 0x0000000b9c0b7209 */ /* 0x000fe20007810000 */
[----:B------:R-:W5:Y:S01]  /*58e0*/  LDL R107, [R1+0x2dc] ;  /* 0x0002dc00016b7983 */ /* 0x000f620000100800 */
[----:B------:R-:W-:-:S02]  /*58f0*/  FSEL R183, R59, -INF , !P0 ;  /* 0xff8000003bb77808 */ /* 0x000fc40004000000 */
[C---:B------:R-:W-:Y:S01]  /*5900*/  ISETP.GT.AND P0, PT, R7.reuse, 0x48, !P5 ;  /* 0x000000480700780c */ /* 0x040fe20006f04270 */
[----:B------:R-:W5:Y:S01]  /*5910*/  LDL R59, [R1+0x264] ;  /* 0x00026400013b7983 */ /* 0x000f620000100800 */
[----:B------:R-:W-:Y:S02]  /*5920*/  ISETP.GT.AND P1, PT, R7, 0x49, !P1 ;  /* 0x000000490700780c */ /* 0x000fe40004f24270 */
[----:B------:R-:W-:Y:S01]  /*5930*/  ISETP.LT.OR P0, PT, R10, 0x49, P0 ;  /* 0x000000490a00780c */ /* 0x000fe20000701670 */
[----:B------:R-:W5:Y:S01]  /*5940*/  LDL R109, [R1+0x2e4] ;  /* 0x0002e400016d7983 */ /* 0x000f620000100800 */
[----:B------:R-:W-:Y:S02]  /*5950*/  FMNMX.FTZ R6, R179, R6, !PT ;  /* 0x00000006b3067209 */ /* 0x000fe40007810000 */
[----:B------:R-:W-:Y:S01]  /*5960*/  FMNMX.FTZ R11, R158, R11, !PT ;  /* 0x0000000b9e0b7209 */ /* 0x000fe20007810000 */
[----:B------:R-:W5:Y:S01]  /*5970*/  LDL R111, [R1+0x2e8] ;  /* 0x0002e800016f7983 */ /* 0x000f620000100800 */
[----:B------:R-:W-:-:S02]  /*5980*/  ISETP.NE.AND P6, PT, R14, RZ, PT ;  /* 0x000000ff0e00720c */ /* 0x000fc40003fc5270 */
[----:B------:R-:W-:Y:S01]  /*5990*/  ISETP.GT.AND P2, PT, R7, 0x50, !P2 ;  /* 0x000000500700780c */ /* 0x000fe20005744270 */
[----:B------:R-:W5:Y:S01]  /*59a0*/  LDL R14, [R1+0x39c] ;  /* 0x00039c00010e7983 */ /* 0x000f620000100800 */
[----:B------:R-:W-:Y:S02]  /*59b0*/  ISETP.LT.OR P1, PT, R10, 0x4a, P1 ;  /* 0x0000004a0a00780c */ /* 0x000fe40000f21670 */
[----:B------:R-:W-:Y:S01]  /*59c0*/  FSEL R187, R62, -INF , !P0 ;  /* 0xff8000003ebb7808 */ /* 0x000fe20004000000 */
[----:B------:R-:W5:Y:S01]  /*59d0*/  LDL R113, [R1+0x2ec] ;  /* 0x0002ec0001717983 */ /* 0x000f620000100800 */
[----:B------:R-:W-:Y:S02]  /*59e0*/  FMNMX.FTZ R6, R183, R6, !PT ;  /* 0x00000006b7067209 */ /* 0x000fe40007810000 */
[----:B------:R-:W-:Y:S01]  /*59f0*/  FMNMX.FTZ R11, R162, R11, !PT ;  /* 0x0000000ba20b7209 */ /* 0x000fe20007810000 */
[----:B------:R-:W5:Y:S01]  /*5a00*/  LDL R115, [R1+0x2f4] ;  /* 0x0002f40001737983 */ /* 0x000f620000100800 */
[----:B------:R-:W-:-:S02]  /*5a10*/  ISETP.GT.AND P3, PT, R7, 0x51, !P3 ;  /* 0x000000510700780c */ /* 0x000fc40005f64270 */
[C---:B------:R-:W-:Y:S01]  /*5a20*/  ISETP.GT.AND P4, PT, R7.reuse, 0x58, !P4 ;  /* 0x000000580700780c */ /* 0x040fe20006784270 */
[----:B------:R-:W5:Y:S01]  /*5a30*/  LDL R117, [R1+0x2f8] ;  /* 0x0002f80001757983 */ /* 0x000f620000100800 */
[----:B------:R-:W-:Y:S02]  /*5a40*/  ISETP.GT.AND P5, PT, R7, 0x59, !P6 ;  /* 0x000000590700780c */ /* 0x000fe400077a4270 */
[----:B------:R-:W-:Y:S01]  /*5a50*/  ISETP.LT.OR P2, PT, R10, 0x51, P2 ;  /* 0x000000510a00780c */ /* 0x000fe20001741670 */
[----:B------:R-:W5:Y:S01]  /*5a60*/  LDL R119, [R1+0x2fc] ;  /* 0x0002fc0001777983 */ /* 0x000f620000100800 */
[----:B------:R-:W-:Y:S02]  /*5a70*/  FSEL R190, R63, -INF , !P1 ;  /* 0xff8000003fbe7808 */ /* 0x000fe40004800000 */
[----:B------:R-:W-:Y:S01]  /*5a80*/  FMNMX.FTZ R7, R187, R6, !PT ;  /* 0x00000006bb077209 */ /* 0x000fe20007810000 */
[----:B------:R-:W5:Y:S01]  /*5a90*/  LDL R63, [R1+0x268] ;  /* 0x00026800013f7983 */ /* 0x000f620000100800 */
[----:B------:R-:W-:-:S02]  /*5aa0*/  FMNMX.FTZ R11, R166, R11, !PT ;  /* 0x0000000ba60b7209 */ /* 0x000fc40007810000 */
[----:B------:R-:W-:Y:S01]  /*5ab0*/  ISETP.LT.OR P3, PT, R10, 0x52, P3 ;  /* 0x000000520a00780c */ /* 0x000fe20001f61670 */
[----:B------:R-:W5:Y:S01]  /*5ac0*/  LDL R121, [R1+0x304] ;  /* 0x0003040001797983 */ /* 0x000f620000100800 */
[----:B------:R-:W-:Y:S02]  /*5ad0*/  FSEL R201, R66, -INF , !P2 ;  /* 0xff80000042c97808 */ /* 0x000fe40005000000 */
[----:B------:R-:W-:Y:S01]  /*5ae0*/  FMNMX.FTZ R6, R190, R7, !PT ;  /* 0x00000007be067209 */ /* 0x000fe20007810000 */
[----:B------:R-:W5:Y:S01]  /*5af0*/  LDL R123, [R1+0x308] ;  /* 0x00030800017b7983 */ /* 0x000f620000100800 */
[----:B------:R-:W-:Y:S02]  /*5b00*/  FMNMX.FTZ R12, R168, R11, !PT ;  /* 0x0000000ba80c7209 */ /* 0x000fe40007810000 */
[----:B------:R-:W-:Y:S01]  /*5b10*/  ISETP.LT.OR P4, PT, R10, 0x59, P4 ;  /* 0x000000590a00780c */ /* 0x000fe20002781670 */
[----:B------:R-:W5:Y:S01]  /*5b20*/  LDL R125, [R1+0x30c] ;  /* 0x00030c00017d7983 */ /* 0x000f620000100800 */
[----:B------:R-:W-:-:S02]  /*5b30*/  FSEL R202, R67, -INF , !P3 ;  /* 0xff80000043ca7808 */ /* 0x000fc40005800000 */
[----:B------:R-:W-:Y:S01]  /*5b40*/  FMNMX.FTZ R7, R201, R6, !PT ;  /* 0x00000006c9077209 */ /* 0x000fe20007810000 */
[----:B------:R-:W5:Y:S01]  /*5b50*/  LDL R67, [R1+0x274] ;  /* 0x0002740001437983 */ /* 0x000f620000100800 */
[----:B------:R-:W-:Y:S02]  /*5b60*/  FMNMX.FTZ R11, R169, R12, !PT ;  /* 0x0000000ca90b7209 */ /* 0x000fe40007810000 */
[----:B------:R-:W-:Y:S01]  /*5b70*/  FSEL R212, R70, -INF , !P4 ;  /* 0xff80000046d47808 */ /* 0x000fe20006000000 */
[----:B------:R-:W5:Y:S01]  /*5b80*/  LDL R127, [R1+0x314] ;  /* 0x00031400017f7983 */ /* 0x000f620000100800 */
[----:B------:R-:W-:Y:S02]  /*5b90*/  FMNMX.FTZ R7, R202, R7, !PT ;  /* 0x00000007ca077209 */ /* 0x000fe40007810000 */
[----:B------:R-:W-:Y:S01]  /*5ba0*/  ISETP.LT.OR P5, PT, R10, 0x5a, P5 ;  /* 0x0000005a0a00780c */ /* 0x000fe20002fa1670 */
[----:B------:R-:W5:Y:S01]  /*5bb0*/  LDL R129, [R1+0x318] ;  /* 0x0003180001817983 */ /* 0x000f620000100800 */
[----:B------:R-:W-:-:S02]  /*5bc0*/  FMNMX.FTZ R11, R172, R11, !PT ;  /* 0x0000000bac0b7209 */ /* 0x000fc40007810000 */
[----:B------:R-:W-:Y:S01]  /*5bd0*/  FMNMX.FTZ R7, R212, R7, !PT ;  /* 0x00000007d4077209 */ /* 0x000fe20007810000 */
[----:B------:R-:W5:Y:S01]  /*5be0*/  LDL R131, [R1+0x31c] ;  /* 0x00031c0001837983 */ /* 0x000f620000100800 */
[----:B------:R-:W-:Y:S02]  /*5bf0*/  FSEL R214, R71, -INF , !P5 ;  /* 0xff80000047d67808 */ /* 0x000fe40006800000 */
[----:B------:R-:W-:Y:S01]  /*5c00*/  FMNMX.FTZ R10, R174, R11, !PT ;  /* 0x0000000bae0a7209 */ /* 0x000fe20007810000 */
[----:B------:R-:W5:Y:S01]  /*5c10*/  LDL R71, [R1+0x27c] ;  /* 0x00027c0001477983 */ /* 0x000f620000100800 */
[----:B------:R-:W-:-:S03]  /*5c20*/  FMNMX.FTZ R11, R214, R7, !PT ;  /* 0x00000007d60b7209 */ /* 0x000fc60007810000 */
[----:B------:R-:W0:Y:S04]  /*5c30*/  SHFL.BFLY PT, R7, R10, 0x2, 0x1f ;  /* 0x0c401f000a077f89 */ /* 0x000e2800000e0000 */
[----:B------:R-:W-:Y:S04]  /*5c40*/  STL.64 [R1+0x430], R10 ;  /* 0x0004300a01007387 */ /* 0x000fe80000100a00 */
[----:B------:R-:W4:Y:S04]  /*5c50*/  LDL R29, [R1+0x434] ;  /* 0x00043400011d7983 */ /* 0x000f280000100800 */
[----:B------:R-:W5:Y:S04]  /*5c60*/  LDL R27, [R1+0x320] ;  /* 0x00032000011b7983 */ /* 0x000f680000100800 */
[----:B------:R-:W5:Y:S04]  /*5c70*/  LDL R133, [R1+0x324] ;  /* 0x0003240001857983 */ /* 0x000f680000100800 */
[----:B------:R-:W5:Y:S01]  /*5c80*/  LDL R118, [R1+0x328] ;  /* 0x0003280001767983 */ /* 0x000f620000100800 */
[----:B0-----:R-:W-:-:S03]  /*5c90*/  FMNMX.FTZ R12, R10, R7, !PT ;  /* 0x000000070a0c7209 */ /* 0x001fc60007810000 */
[----:B------:R-:W5:Y:S04]  /*5ca0*/  LDL R120, [R1+0x32c] ;  /* 0x00032c0001787983 */ /* 0x000f680000100800 */
[----:B------:R-:W0:Y:S04]  /*5cb0*/  SHFL.BFLY PT, R13, R12, 0x1, 0x1f ;  /* 0x0c201f000c0d7f89 */ /* 0x000e2800000e0000 */
[----:B------:R-:W5:Y:S04]  /*5cc0*/  LDL.64 R6, [R1+0xa8] ;  /* 0x0000a80001067983 */ /* 0x000f680000100a00 */
[----:B------:R-:W5:Y:S04]  /*5cd0*/  LDL R122, [R1+0x330] ;  /* 0x00033000017a7983 */ /* 0x000f680000100800 */
[----:B------:R-:W5:Y:S04]  /*5ce0*/  LDL R124, [R1+0x334] ;  /* 0x00033400017c7983 */ /* 0x000f680000100800 */
[----:B------:R-:W5:Y:S04]  /*5cf0*/  LDL R110, [R1+0x338] ;  /* 0x00033800016e7983 */ /* 0x000f680000100800 */
[----:B------:R-:W5:Y:S01]  /*5d00*/  LDL R112, [R1+0x33c] ;  /* 0x00033c0001707983 */ /* 0x000f620000100800 */
[----:B0-----:R-:W-:-:S03]  /*5d10*/  FMNMX.FTZ R12, R12, R13, !PT ;  /* 0x0000000d0c0c7209 */ /* 0x001fc60007810000 */
[----:B------:R-:W5:Y:S04]  /*5d20*/  LDL R114, [R1+0x340] ;  /* 0x0003400001727983 */ /* 0x000f680000100800 */
[----:B------:R0:W-:Y:S04]  /*5d30*/  STL [R1+0x430], R12 ;  /* 0x0004300c01007387 */ /* 0x0001e80000100800 */
[----:B------:R-:W5:Y:S04]  /*5d40*/  LDL R31, [R1+0x430] ;  /* 0x00043000011f7983 */ /* 0x000f680000100800 */
[----:B------:R-:W5:Y:S04]  /*5d50*/  LDL R13, [R1+0x450] ;  /* 0x00045000010d7983 */ /* 0x000f680000100800 */
[----:B0-----:R-:W5:Y:S04]  /*5d60*/  LDL R12, [R1+0x3cc] ;  /* 0x0003cc00010c7983 */ /* 0x001f680000100800 */
        /* <DEDUP_REMOVED lines=46> */
[----:B--2---:R0:W-:Y:S04]  /*6050*/  STL [R1+0x224], R226 ;  /* 0x000224e201007387 */ /* 0x0041e80000100800 */
[----:B---3--:R1:W-:Y:S04]  /*6060*/  STL [R1+0x228], R228 ;  /* 0x000228e401007387 */ /* 0x0083e80000100800 */
[----:B------:R-:W2:Y:S04]  /*6070*/  LDL R230, [R1+0x40c] ;  /* 0x00040c0001e67983 */ /* 0x000ea80000100800 */
[----:B0-----:R-:W3:Y:S04]  /*6080*/  LDL R226, [R1+0x410] ;  /* 0x0004100001e27983 */ /* 0x001ee80000100800 */
[----:B------:R-:W3:Y:S04]  /*6090*/  LDL R227, [R1+0x414] ;  /* 0x0004140001e37983 */ /* 0x000ee80000100800 */
[----:B-1----:R-:W3:Y:S04]  /*60a0*/  LDL R228, [R1+0x418] ;  /* 0x0004180001e47983 */ /* 0x002ee80000100800 */
[----:B------:R-:W3:Y:S04]  /*60b0*/  LDL R229, [R1+0x41c] ;  /* 0x00041c0001e57983 */ /* 0x000ee80000100800 */
[----:B----4-:R-:W0:Y:S02]  /*60c0*/  SHFL.BFLY PT, R10, R29, 0x2, 0x1f ;  /* 0x0c401f001d0a7f89 */ /* 0x010e2400000e0000 */
[----:B0-----:R-:W-:-:S05]  /*60d0*/  FMNMX.FTZ R11, R10, R29, !PT ;  /* 0x0000001d0a0b7209 */ /* 0x001fca0007810000 */
[----:B------:R-:W0:Y:S04]  /*60e0*/  SHFL.BFLY PT, R10, R11, 0x1, 0x1f ;  /* 0x0c201f000b0a7f89 */ /* 0x000e2800000e0000 */
[----:B------:R1:W-:Y:S01]  /*60f0*/  STL [R1+0x2f0], R19 ;  /* 0x0002f01301007387 */ /* 0x0003e20000100800 */
[----:B-----5:R-:W-:-:S03]  /*6100*/  IMAD R6, R15, 0xc00, R6 ;  /* 0x00000c000f067824 */ /* 0x020fc600078e0206 */
[----:B------:R4:W-:Y:S01]  /*6110*/  STL [R1+0x36c], R20 ;  /* 0x00036c1401007387 */ /* 0x0009e20000100800 */
[----:B0-----:R-:W-:Y:S02]  /*6120*/  FMNMX.FTZ R10, R11, R10, !PT ;  /* 0x0000000a0b0a7209 */ /* 0x001fe40007810000 */
[----:B------:R-:W-:Y:S01]  /*6130*/  FSETP.NEU.FTZ.AND P0, PT, R31, -INF , PT ;  /* 0xff8000001f00780b */ /* 0x000fe20003f1d000 */
[----:B-1----:R-:W-:Y:S02]  /*6140*/  FMUL.FTZ R19, R13, R31 ;  /* 0x0000001f0d137220 */ /* 0x002fe40000410000 */
[----:B------:R-:W-:-:S03]  /*6150*/  FMUL.FTZ R15, R10, R13 ;  /* 0x0000000d0a0f7220 */ /* 0x000fc60000410000 */
[----:B------:R-:W-:Y:S02]  /*6160*/  FSEL R19, R19, RZ, P0 ;  /* 0x000000ff13137208 */ /* 0x000fe40000000000 */
[----:B------:R-:W-:-:S04]  /*6170*/  FSETP.NEU.FTZ.AND P0, PT, R10, -INF , PT ;  /* 0xff8000000a00780b */ /* 0x000fc80003f1d000 */
[----:B----4-:R-:W-:Y:S01]  /*6180*/  FSEL R20, R15, RZ, P0 ;  /* 0x000000ff0f147208 */ /* 0x010fe20000000000 */
[----:B------:R0:W-:Y:S01]  /*6190*/  STL [R1+0x310], R25 ;  /* 0x0003101901007387 */ /* 0x0001e20000100800 */
[-CC-:B------:R-:W-:Y:S01]  /*61a0*/  FFMA.FTZ R175, R152, R13.reuse, -R19.reuse ;  /* 0x0000000d98af7223 */ /* 0x180fe20000010813 */
[-C--:B------:R-:W-:Y:S02]  /*61b0*/  FFMA.FTZ R11, R148, R13.reuse, -R19 ;  /* 0x0000000d940b7223 */ /* 0x080fe40000010813 */
[----:B------:R1:W-:Y:S01]  /*61c0*/  STL [R1+0x2e0], R176 ;  /* 0x0002e0b001007387 */ /* 0x0003e20000100800 */
[-CC-:B------:R-:W-:Y:S01]  /*61d0*/  FFMA.FTZ R177, R177, R13.reuse, -R20.reuse ;  /* 0x0000000db1b17223 */ /* 0x180fe20000010814 */
[-CC-:B------:R-:W-:Y:S02]  /*61e0*/  FFMA.FTZ R15, R49, R13.reuse, -R20.reuse ;  /* 0x0000000d310f7223 */ /* 0x180fe40000010814 */
[----:B------:R4:W-:Y:S01]  /*61f0*/  STL [R1+0x300], R21 ;  /* 0x0003001501007387 */ /* 0x0009e20000100800 */
[----:B0-----:R-:W-:-:S03]  /*6200*/  FFMA.FTZ R25, R53, R13, -R20 ;  /* 0x0000000d35197223 */ /* 0x001fc60000010814 */
[----:B------:R0:W-:Y:S01]  /*6210*/  STL [R1+0x39c], R14 ;  /* 0x00039c0e01007387 */ /* 0x0001e20000100800 */
[-CC-:B-1----:R-:W-:Y:S01]  /*6220*/  FFMA.FTZ R176, R61, R13.reuse, -R19.reuse ;  /* 0x0000000d3db07223 */ /* 0x182fe20000010813 */
[-C--:B----4-:R-:W-:Y:S01]  /*6230*/  FFMA.FTZ R21, R154, R13.reuse, -R19 ;  /* 0x0000000d9a157223 */ /* 0x090fe20000010813 */
[----:B0-----:R0:W-:Y:S01]  /*6240*/  MUFU.EX2 R14, R25 ;  /* 0x00000019000e7308 */ /* 0x0011e20000000800 */
[----:B------:R1:W-:Y:S01]  /*6250*/  STL [R1+0x3cc], R12 ;  /* 0x0003cc0c01007387 */ /* 0x0003e20000100800 */
[----:B0-----:R-:W-:-:S06]  /*6260*/  FFMA.FTZ R25, R45, R13, -R20 ;  /* 0x0000000d2d197223 */ /* 0x001fcc0000010814 */
[----:B------:R-:W-:Y:S08]  /*6270*/  MUFU.EX2 R176, R176 ;  /* 0x000000b000b07308 */ /* 0x000ff00000000800 */
[----:B------:R-:W0:Y:S08]  /*6280*/  MUFU.EX2 R21, R21 ;  /* 0x0000001500157308 */ /* 0x000e300000000800 */
[----:B------:R-:W-:Y:S08]  /*6290*/  MUFU.EX2 R175, R175 ;  /* 0x000000af00af7308 */ /* 0x000ff00000000800 */
[----:B------:R-:W4:Y:S08]  /*62a0*/  MUFU.EX2 R11, R11 ;  /* 0x0000000b000b7308 */ /* 0x000f300000000800 */
[----:B------:R-:W5:Y:S08]  /*62b0*/  MUFU.EX2 R177, R177 ;  /* 0x000000b100b17308 */ /* 0x000f700000000800 */
[----:B------:R-:W-:Y:S08]  /*62c0*/  MUFU.EX2 R15, R15 ;  /* 0x0000000f000f7308 */ /* 0x000ff00000000800 */
[----:B-1----:R-:W1:Y:S01]  /*62d0*/  MUFU.EX2 R12, R25 ;  /* 0x00000019000c7308 */ /* 0x002e620000000800 */
[----:B------:R5:W-:Y:S01]  /*62e0*/  STL [R1+0x23c], R39 ;  /* 0x00023c2701007387 */ /* 0x000be20000100800 */
[----:B------:R-:W-:-:S02]  /*62f0*/  R2UR UR6, R6 ;  /* 0x00000000060672ca */ /* 0x000fc400000e0000 */
[----:B------:R-:W-:Y:S01]  /*6300*/  R2UR UR7, R7 ;  /* 0x00000000070772ca */ /* 0x000fe200000e0000 */
[----:B------:R1:W-:Y:S01]  /*6310*/  STL [R1+0x3d8], R38 ;  /* 0x0003d82601007387 */ /* 0x0003e20000100800 */
[----:B0-----:R-:W-:Y:S02]  /*6320*/  F2FP.F16.F32.PACK_AB R152, R21, R176 ;  /* 0x000000b01598723e */ /* 0x001fe400000000ff */
[----:B----4-:R-:W-:Y:S01]  /*6330*/  F2FP.F16.F32.PACK_AB R154, R11, R175 ;  /* 0x000000af0b9a723e */ /* 0x010fe200000000ff */
[----:B-----5:R-:W-:Y:S01]  /*6340*/  IMAD.MOV.U32 R39, RZ, RZ, R7 ;  /* 0x000000ffff277224 */ /* 0x020fe200078e0007 */
        /* <DEDUP_REMOVED lines=115> */
[----:B0-----:R-:W-:-:S06]  /*6a80*/  WARPGROUP.ARRIVE ;  /* 0x00000000000079c5 */ /* 0x001fcc0000000000 */
[----:B------:R-:W-:Y:S01]  /*6a90*/  HGMMA.64x256x16.F32 R24, R152, gdesc[UR4].tnspB, RZ, !UPT, gsb0 ;  /* 0x43e0000498187df0 */ /* 0x000fe2000c0008ff */
[----:B------:R0:W-:Y:S01]  /*6aa0*/  STL [R1+0x404], R218 ;  /* 0x000404da01007387 */ /* 0x0001e20000100800 */
[-CC-:B------:R-:W-:Y:S01]  /*6ab0*/  FFMA.FTZ R215, R8, R13.reuse, -R19.reuse ;  /* 0x0000000d08d77223 */ /* 0x180fe20000010813 */
[-CC-:B------:R-:W-:Y:S02]  /*6ac0*/  FFMA.FTZ R171, R171, R13.reuse, -R19.reuse ;  /* 0x0000000dabab7223 */ /* 0x180fe40000010813 */
[----:B------:R4:W-:Y:S01]  /*6ad0*/  STL [R1+0x408], R217 ;  /* 0x000408d901007387 */ /* 0x0009e20000100800 */
[----:B------:R-:W-:-:S03]  /*6ae0*/  FFMA.FTZ R173, R173, R13, -R19 ;  /* 0x0000000dadad7223 */ /* 0x000fc60000010813 */
[----:B------:R5:W-:Y:S01]  /*6af0*/  STL [R1+0x400], R216 ;  /* 0x000400d801007387 */ /* 0x000be20000100800 */
[-CC-:B0-----:R-:W-:Y:S01]  /*6b00*/  FFMA.FTZ R218, R191, R13.reuse, -R20.reuse ;  /* 0x0000000dbfda7223 */ /* 0x181fe20000010814 */
[-CC-:B------:R-:W-:Y:S01]  /*6b10*/  FFMA.FTZ R191, R213, R13.reuse, -R20.reuse ;  /* 0x0000000dd5bf7223 */ /* 0x180fe20000010814 */
[-CC-:B----4-:R-:W-:Y:S01]  /*6b20*/  FFMA.FTZ R217, R188, R13.reuse, -R20.reuse ;  /* 0x0000000dbcd97223 */ /* 0x190fe20000010814 */
[-CC-:B------:R-:W-:Y:S01]  /*6b30*/  FFMA.FTZ R188, R203, R13.reuse, -R20.reuse ;  /* 0x0000000dcbbc7223 */ /* 0x180fe20000010814 */
[-CC-:B-----5:R-:W-:Y:S01]  /*6b40*/  FFMA.FTZ R216, R9, R13.reuse, -R19.reuse ;  /* 0x0000000d09d87223 */ /* 0x1a0fe20000010813 */
[----:B------:R-:W-:Y:S08]  /*6b50*/  MUFU.EX2 R215, R215 ;  /* 0x000000d700d77308 */ /* 0x000ff00000000800 */
[----:B------:R-:W0:Y:S08]  /*6b60*/  MUFU.EX2 R216, R216 ;  /* 0x000000d800d87308 */ /* 0x000e300000000800 */
[----:B------:R-:W-:Y:S08]  /*6b70*/  MUFU.EX2 R171, R171 ;  /* 0x000000ab00ab7308 */ /* 0x000ff00000000800 */
[----:B------:R-:W4:Y:S08]  /*6b80*/  MUFU.EX2 R173, R173 ;  /* 0x000000ad00ad7308 */ /* 0x000f300000000800 */
[----:B------:R-:W-:Y:S08]  /*6b90*/  MUFU.EX2 R217, R217 ;  /* 0x000000d900d97308 */ /* 0x000ff00000000800 */
[----:B------:R-:W5:Y:S08]  /*6ba0*/  MUFU.EX2 R218, R218 ;  /* 0x000000da00da7308 */ /* 0x000f700000000800 */
[----:B------:R-:W-:Y:S08]  /*6bb0*/  MUFU.EX2 R188, R188 ;  /* 0x000000bc00bc7308 */ /* 0x000ff00000000800 */
[----:B------:R-:W1:Y:S01]  /*6bc0*/  MUFU.EX2 R191, R191 ;  /* 0x000000bf00bf7308 */ /* 0x000e620000000800 */
[----:B--2---:R-:W-:Y:S04]  /*6bd0*/  STL [R1+0x40c], R230 ;  /* 0x00040ce601007387 */ /* 0x004fe80000100800 */
[----:B---3--:R-:W-:Y:S04]  /*6be0*/  STL [R1+0x410], R226 ;  /* 0x000410e201007387 */ /* 0x008fe80000100800 */
[----:B------:R-:W-:Y:S04]  /*6bf0*/  STL [R1+0x414], R227 ;  /* 0x000414e301007387 */ /* 0x000fe80000100800 */
[----:B------:R-:W-:Y:S04]  /*6c00*/  STL [R1+0x418], R228 ;  /* 0x000418e401007387 */ /* 0x000fe80000100800 */
        /* <DEDUP_REMOVED lines=10> */
[----:B------:R-:W2:Y:S01]  /*6cb0*/  MUFU.EX2 R163, R163 ;  /* 0x000000a300a37308 */ /* 0x000ea20000000800 */
[----:B------:R-:W-:-:S02]  /*6cc0*/  WARPGROUP.DEPBAR.LE gsb0, 0x0 ;  /* 0x00008000000079c5 */ /* 0x000fc40000010000 */
[----:B0-----:R-:W-:Y:S02]  /*6cd0*/  F2FP.F16.F32.PACK_AB R152, R216, R215 ;  /* 0x000000d7d898723e */ /* 0x001fe400000000ff */
[----:B----4-:R-:W-:Y:S02]  /*6ce0*/  F2FP.F16.F32.PACK_AB R154, R173, R171 ;  /* 0x000000abad9a723e */ /* 0x010fe400000000ff */
[----:B-----5:R-:W-:Y:S02]  /*6cf0*/  F2FP.F16.F32.PACK_AB R153, R218, R217 ;  /* 0x000000d9da99723e */ /* 0x020fe400000000ff */
        /* <DEDUP_REMOVED lines=33> */
[----:B0-----:R-:W-:-:S06]  /*6f10*/  WARPGROUP.ARRIVE ;  /* 0x00000000000079c5 */ /* 0x001fcc0000000000 */
[----:B------:R-:W-:Y:S01]  /*6f20*/  HGMMA.64x256x16.F32 R24, R152, gdesc[UR8].tnspB, R24, gsb0 ;  /* 0x43e0000898187df0 */ /* 0x000fe20008000818 */
[----:B------:R-:W-:Y:S08]  /*6f30*/  MUFU.EX2 R167, R167 ;  /* 0x000000a700a77308 */ /* 0x000ff00000000800 */
[----:B------:R-:W0:Y:S08]  /*6f40*/  MUFU.EX2 R170, R170 ;  /* 0x000000aa00aa7308 */ /* 0x000e300000000800 */
[----:B------:R-:W-:Y:S08]  /*6f50*/  MUFU.EX2 R181, R181 ;  /* 0x000000b500b57308 */ /* 0x000ff00000000800 */
[----:B------:R-:W1:Y:S08]  /*6f60*/  MUFU.EX2 R184, R184 ;  /* 0x000000b800b87308 */ /* 0x000e700000000800 */
[----:B------:R-:W-:Y:S08]  /*6f70*/  MUFU.EX2 R189, R189 ;  /* 0x000000bd00bd7308 */ /* 0x000ff00000000800 */
[----:B------:R-:W3:Y:S01]  /*6f80*/  MUFU.EX2 R194, R194 ;  /* 0x000000c200c27308 */ /* 0x000ee20000000800 */
        /* <DEDUP_REMOVED lines=13> */
[----:B------:R-:W4:Y:S08]  /*7060*/  MUFU.EX2 R159, R159 ;  /* 0x0000009f009f7308 */ /* 0x000f300000000800 */
[----:B------:R-:W-:Y:S08]  /*7070*/  MUFU.EX2 R161, R161 ;  /* 0x000000a100a17308 */ /* 0x000ff00000000800 */
[----:B------:R-:W5:Y:S08]  /*7080*/  MUFU.EX2 R164, R164 ;  /* 0x000000a400a47308 */ /* 0x000f700000000800 */
[----:B------:R-:W-:Y:S08]  /*7090*/  MUFU.EX2 R178, R178 ;  /* 0x000000b200b27308 */ /* 0x000ff00000000800 */
[----:B------:R-:W5:Y:S08]  /*70a0*/  MUFU.EX2 R180, R180 ;  /* 0x000000b400b47308 */ /* 0x000f700000000800 */
[----:B------:R-:W-:Y:S01]  /*70b0*/  MUFU.EX2 R182, R182 ;  /* 0x000000b600b67308 */ /* 0x000fe20000000800 */
[----:B------:R-:W-:-:S02]  /*70c0*/  WARPGROUP.DEPBAR.LE gsb0, 0x0 ;  /* 0x00008000000079c5 */ /* 0x000fc40000010000 */
[----:B--2---:R-:W-:Y:S02]  /*70d0*/  F2FP.F16.F32.PACK_AB R152, R163, R160 ;  /* 0x000000a0a398723e */ /* 0x004fe400000000ff */
[----:B0-----:R-:W-:Y:S02]  /*70e0*/  F2FP.F16.F32.PACK_AB R154, R170, R167 ;  /* 0x000000a7aa9a723e */ /* 0x001fe400000000ff */
[----:B-1----:R-:W-:Y:S02]  /*70f0*/  F2FP.F16.F32.PACK_AB R153, R184, R181 ;  /* 0x000000b5b899723e */ /* 0x002fe400000000ff */
[----:B---3--:R-:W-:Y:S01]  /*7100*/  F2FP.F16.F32.PACK_AB R155, R194, R189 ;  /* 0x000000bdc29b723e */ /* 0x008fe200000000ff */
        /* <DEDUP_REMOVED lines=34> */
[----:B------:R-:W0:Y:S01]  /*7330*/  MUFU.EX2 R185, R185 ;  /* 0x000000b900b97308 */ /* 0x000e220000000800 */
[----:B------:R-:W-:Y:S02]  /*7340*/  VIADD R8, R6, 0x180 ;  /* 0x0000018006087836 */ /* 0x000fe40000000000 */
[----:B------:R-:W-:-:S03]  /*7350*/  IMAD.MOV.U32 R9, RZ, RZ, R7 ;  /* 0x000000ffff097224 */ /* 0x000fc600078e0007 */
[----:B------:R-:W-:Y:S02]  /*7360*/  R2UR UR6, R8 ;  /* 0x00000000080672ca */ /* 0x000fe400000e0000 */
[----:B------:R-:W-:Y:S01]  /*7370*/  R2UR UR7, R9 ;  /* 0x00000000090772ca */ /* 0x000fe200000e0000 */
        /* <DEDUP_REMOVED lines=9> */
[-C--:B------:R-:W-:Y:S01]  /*7410*/  FFMA.FTZ R19, R183, R13.reuse, -R20 ;  /* 0x0000000db7137223 */ /* 0x080fe20000010814 */
[----:B------:R-:W-:Y:S01]  /*7420*/  FADD.FTZ R14, R177, R14 ;  /* 0x0000000eb10e7221 */ /* 0x000fe20000010000 */
[-CC-:B------:R-:W-:Y:S01]  /*7430*/  FFMA.FTZ R187, R187, R13.reuse, -R20.reuse ;  /* 0x0000000dbbbb7223 */ /* 0x180fe20000010814 */
[-CC-:B------:R-:W-:Y:S01]  /*7440*/  FFMA.FTZ R190, R190, R13.reuse, -R20.reuse ;  /* 0x0000000dbebe7223 */ /* 0x180fe20000010814 */
[-CC-:B------:R-:W-:Y:S01]  /*7450*/  FFMA.FTZ R201, R201, R13.reuse, -R20.reuse ;  /* 0x0000000dc9c97223 */ /* 0x180fe20000010814 */
[-CC-:B------:R-:W-:Y:S01]  /*7460*/  FFMA.FTZ R202, R202, R13.reuse, -R20.reuse ;  /* 0x0000000dcaca7223 */ /* 0x180fe20000010814 */
[-CC-:B------:R-:W-:Y:S01]  /*7470*/  FFMA.FTZ R212, R212, R13.reuse, -R20.reuse ;  /* 0x0000000dd4d47223 */ /* 0x180fe20000010814 */
[----:B------:R-:W-:Y:S01]  /*7480*/  FFMA.FTZ R20, R214, R13, -R20 ;  /* 0x0000000dd6147223 */ /* 0x000fe20000010814 */
[----:B------:R-:W-:Y:S01]  /*7490*/  FADD.FTZ R15, R15, R14 ;  /* 0x0000000e0f0f7221 */ /* 0x000fe20000010000 */
[----:B------:R-:W-:Y:S08]  /*74a0*/  MUFU.EX2 R156, R156 ;  /* 0x0000009c009c7308 */ /* 0x000ff00000000800 */
[----:B------:R-:W1:Y:S08]  /*74b0*/  MUFU.EX2 R158, R158 ;  /* 0x0000009e009e7308 */ /* 0x000e700000000800 */
[----:B------:R-:W-:Y:S08]  /*74c0*/  MUFU.EX2 R162, R162 ;  /* 0x000000a200a27308 */ /* 0x000ff00000000800 */
[----:B------:R-:W2:Y:S08]  /*74d0*/  MUFU.EX2 R166, R166 ;  /* 0x000000a600a67308 */ /* 0x000eb00000000800 */
[----:B------:R3:W-:Y:S08]  /*74e0*/  MUFU.EX2 R168, R8 ;  /* 0x0000000800a87308 */ /* 0x0007f00000000800 */
[----:B------:R-:W2:Y:S08]  /*74f0*/  MUFU.EX2 R19, R19 ;  /* 0x0000001300137308 */ /* 0x000eb00000000800 */
[----:B------:R-:W-:Y:S08]  /*7500*/  MUFU.EX2 R13, R187 ;  /* 0x000000bb000d7308 */ /* 0x000ff00000000800 */
[----:B------:R-:W2:Y:S01]  /*7510*/  MUFU.EX2 R14, R190 ;  /* 0x000000be000e7308 */ /* 0x000ea20000000800 */
[----:B---3--:R-:W-:-:S02]  /*7520*/  VIADD R8, R6, 0x200 ;  /* 0x0000020006087836 */ /* 0x008fc40000000000 */
[----:B------:R-:W-:Y:S01]  /*7530*/  IMAD.MOV.U32 R9, RZ, RZ, R7 ;  /* 0x000000ffff097224 */ /* 0x000fe200078e0007 */
[----:B------:R-:W-:Y:S02]  /*7540*/  WARPGROUP.DEPBAR.LE gsb0, 0x0 ;  /* 0x00008000000079c5 */ /* 0x000fe40000010000 */
[----:B----4-:R-:W-:Y:S02]  /*7550*/  F2FP.F16.F32.PACK_AB R152, R159, R157 ;  /* 0x0000009d9f98723e */ /* 0x010fe400000000ff */
[----:B-----5:R-:W-:Y:S02]  /*7560*/  F2FP.F16.F32.PACK_AB R154, R164, R161 ;  /* 0x000000a1a49a723e */ /* 0x020fe400000000ff */
[----:B------:R-:W-:Y:S02]  /*7570*/  F2FP.F16.F32.PACK_AB R153, R180, R178 ;  /* 0x000000b2b499723e */ /* 0x000fe400000000ff */
[----:B0-----:R-:W-:Y:S01]  /*7580*/  F2FP.F16.F32.PACK_AB R155, R185, R182 ;  /* 0x000000b6b99b723e */ /* 0x001fe200000000ff */
        /* <DEDUP_REMOVED lines=34> */
[----:B------:R-:W-:Y:S02]  /*77b0*/  R2UR UR6, R8 ;  /* 0x00000000080672ca */ /* 0x000fe400000e0000 */
[----:B------:R-:W-:Y:S01]  /*77c0*/  R2UR UR7, R9 ;  /* 0x00000000090772ca */ /* 0x000fe200000e0000 */
[----:B------:R-:W-:Y:S01]  /*77d0*/  FADD.FTZ R12, R12, R15 ;  /* 0x0000000f0c0c7221 */ /* 0x000fe20000010000 */
[----:B------:R-:W-:Y:S08]  /*77e0*/  MUFU.EX2 R179, R179 ;  /* 0x000000b300b37308 */ /* 0x000ff00000000800 */
[----:B------:R-:W0:Y:S08]  /*77f0*/  MUFU.EX2 R8, R169 ;  /* 0x000000a900087308 */ /* 0x000e300000000800 */
[----:B------:R-:W-:Y:S08]  /*7800*/  MUFU.EX2 R172, R172 ;  /* 0x000000ac00ac7308 */ /* 0x000ff00000000800 */
[----:B------:R-:W3:Y:S08]  /*7810*/  MUFU.EX2 R9, R174 ;  /* 0x000000ae00097308 */ /* 0x000ef00000000800 */
[----:B------:R-:W-:Y:S08]  /*7820*/  MUFU.EX2 R201, R201 ;  /* 0x000000c900c97308 */ /* 0x000ff00000000800 */
[----:B------:R-:W4:Y:S08]  /*7830*/  MUFU.EX2 R202, R202 ;  /* 0x000000ca00ca7308 */ /* 0x000f300000000800 */
[----:B------:R-:W-:Y:S08]  /*7840*/  MUFU.EX2 R212, R212 ;  /* 0x000000d400d47308 */ /* 0x000ff00000000800 */
[----:B------:R-:W5:Y:S01]  /*7850*/  MUFU.EX2 R15, R20 ;  /* 0x00000014000f7308 */ /* 0x000f620000000800 */
[----:B------:R-:W-:Y:S01]  /*7860*/  VIADD R6, R6, 0x280 ;  /* 0x0000028006067836 */ /* 0x000fe20000000000 */
[----:B------:R-:W-:-:S02]  /*7870*/  WARPGROUP.DEPBAR.LE gsb0, 0x0 ;  /* 0x00008000000079c5 */ /* 0x000fc40000010000 */
[----:B-1----:R-:W-:Y:S02]  /*7880*/  F2FP.F16.F32.PACK_AB R152, R158, R156 ;  /* 0x0000009c9e98723e */ /* 0x002fe400000000ff */
[----:B--2---:R-:W-:Y:S02]  /*7890*/  F2FP.F16.F32.PACK_AB R154, R166, R162 ;  /* 0x000000a2a69a723e */ /* 0x004fe400000000ff */
[----:B------:R-:W-:Y:S02]  /*78a0*/  F2FP.F16.F32.PACK_AB R153, R19, R168 ;  /* 0x000000a81399723e */ /* 0x000fe400000000ff */
        /* <DEDUP_REMOVED lines=36> */
[----:B------:R-:W-:Y:S01]  /*7af0*/  R2UR UR7, R7 ;  /* 0x00000000070772ca */ /* 0x000fe200000e0000 */
[----:B------:R-:W1:Y:S01]  /*7b00*/  S2R R203, SR_TID.X ;  /* 0x0000000000cb7919 */ /* 0x000e620000002100 */
[----:B------:R-:W-:-:S04]  /*7b10*/  FADD.FTZ R176, R176, R21 ;  /* 0x00000015b0b07221 */ /* 0x000fc80000010000 */
[----:B------:R-:W-:-:S04]  /*7b20*/  FADD.FTZ R176, R175, R176 ;  /* 0x000000b0afb07221 */ /* 0x000fc80000010000 */
[----:B------:R-:W-:Y:S01]  /*7b30*/  FADD.FTZ R176, R11, R176 ;  /* 0x000000b00bb07221 */ /* 0x000fe20000010000 */
[----:B------:R-:W-:Y:S01]  /*7b40*/  FADD.FTZ R21, R217, R12 ;  /* 0x0000000cd9157221 */ /* 0x000fe20000010000 */
[----:B-1----:R-:W-:Y:S02]  /*7b50*/  LOP3.LUT P6, RZ, R203, 0x7f, RZ, 0xc0, !PT ;  /* 0x0000007fcbff7812 */ /* 0x002fe400078cc0ff */
[----:B------:R-:W-:-:S11]  /*7b60*/  FADD.FTZ R215, R215, R176 ;  /* 0x000000b0d7d77221 */ /* 0x000fd60000010000 */
[----:B------:R-:W2:Y:S04]  /*7b70*/  @!P6 LDL.64 R6, [R1+0x68] ;  /* 0x000068000106e983 */ /* 0x000ea80000100a00 */
[----:B------:R-:W2:Y:S01]  /*7b80*/  @!P6 LDL R11, [R1+0x210] ;  /* 0x00021000010be983 */ /* 0x000ea20000100800 */
[----:B------:R-:W-:Y:S01]  /*7b90*/  FADD.FTZ R21, R218, R21 ;  /* 0x00000015da157221 */ /* 0x000fe20000010000 */
[----:B------:R-:W-:Y:S02]  /*7ba0*/  WARPGROUP.DEPBAR.LE gsb0, 0x0 ;  /* 0x00008000000079c5 */ /* 0x000fe40000010000 */
[----:B0-----:R-:W-:Y:S02]  /*7bb0*/  F2FP.F16.F32.PACK_AB R152, R8, R179 ;  /* 0x000000b30898723e */ /* 0x001fe400000000ff */
[----:B---3--:R-:W-:-:S02]  /*7bc0*/  F2FP.F16.F32.PACK_AB R154, R9, R172 ;  /* 0x000000ac099a723e */ /* 0x008fc400000000ff */
[----:B----4-:R-:W-:Y:S02]  /*7bd0*/  F2FP.F16.F32.PACK_AB R153, R202, R201 ;  /* 0x000000c9ca99723e */ /* 0x010fe400000000ff */
[----:B-----5:R-:W-:Y:S01]  /*7be0*/  F2FP.F16.F32.PACK_AB R155, R15, R212 ;  /* 0x000000d40f9b723e */ /* 0x020fe200000000ff */
        /* <DEDUP_REMOVED lines=75> */
[----:B------:R-:W-:Y:S04]  /*80a0*/  STL.128 [R1+0x3e0], R136 ;  /* 0x0003e08801007387 */ /* 0x000fe80000100c00 */
[----:B------:R-:W-:Y:S04]  /*80b0*/  STL.128 [R1+0x3f0], R140 ;  /* 0x0003f08c01007387 */ /* 0x000fe80000100c00 */
[----:B------:R-:W-:Y:S04]  /*80c0*/  STL.128 [R1+0x400], R144 ;  /* 0x0004009001007387 */ /* 0x000fe80000100c00 */
[----:B------:R1:W-:Y:S04]  /*80d0*/  STL.128 [R1+0x410], R148 ;  /* 0x0004109401007387 */ /* 0x0003e80000100c00 */
[----:B------:R-:W3:Y:S04]  /*80e0*/  LDL R169, [R1+0x220] ;  /* 0x0002200001a97983 */ /* 0x000ee80000100800 */
[----:B------:R-:W4:Y:S04]  /*80f0*/  LDL R155, [R1+0x224] ;  /* 0x00022400019b7983 */ /* 0x000f280000100800 */
        /* <DEDUP_REMOVED lines=60> */
[----:B-1----:R-:W5:Y:S04]  /*84c0*/  LDL R150, [R1+0x318] ;  /* 0x0003180001967983 */ /* 0x002f680000100800 */
        /* <DEDUP_REMOVED lines=64> */
[----:B------:R-:W5:Y:S01]  /*88d0*/  LDL R20, [R1+0x41c] ;  /* 0x00041c0001147983 */ /* 0x000f620000100800 */
        /* <DEDUP_REMOVED lines=20> */
[----:B--2---:R-:W-:Y:S02]  /*8a20*/  @!P6 MOV R6, R6 ;  /* 0x000000060006e202 */ /* 0x004fe40000000f00 */
[----:B------:R-:W-:Y:S01]  /*8a30*/  FADD.FTZ R179, R8, R179 ;  /* 0x000000b308b37221 */ /* 0x000fe20000010000 */
[----:B------:R-:W-:-:S03]  /*8a40*/  FADD.FTZ R212, R212, R201 ;  /* 0x000000c9d4d47221 */ /* 0x000fc60000010000 */
[----:B------:R-:W-:Y:S01]  /*8a50*/  FADD.FTZ R8, R172, R179 ;  /* 0x000000b3ac087221 */ /* 0x000fe20000010000 */
[----:B------:R-:W-:Y:S01]  /*8a60*/  @!P6 IMAD R11, R11, 0x8, R6 ;  /* 0x000000080b0be824 */ /* 0x000fe200078e0206 */
        /* <DEDUP_REMOVED lines=12> */
[----:B---3--:R2:W-:Y:S04]  /*8b30*/  STL [R1+0x220], R169 ;  /* 0x000220a901007387 */ /* 0x0085e80000100800 */
        /* <DEDUP_REMOVED lines=128> */
[----:B0-----:R-:W3:Y:S01]  /*9340*/  LDL R0, [R1+0x70] ;  /* 0x0000700001007983 */ /* 0x001ee20000100800 */
[----:B------:R-:W-:Y:S01]  /*9350*/  ISETP.GE.AND P0, PT, R5, 0x1, PT ;  /* 0x000000010500780c */ /* 0x000fe20003f06270 */
[----:B------:R-:W-:Y:S01]  /*9360*/  IMAD.U32 R7, RZ, RZ, UR38 ;  /* 0x00000026ff077e24 */ /* 0x000fe2000f8e00ff */
[----:B------:R-:W-:-:S06]  /*9370*/  UIADD3 UR45, UR45, -0x2, URZ ;  /* 0xfffffffe2d2d7890 */ /* 0x000fcc000fffe03f */
[----:B-1----:R-:W-:Y:S02]  /*9380*/  IMAD.U32 R10, RZ, RZ, UR45 ;  /* 0x0000002dff0a7e24 */ /* 0x002fe4000f8e00ff */
[----:B---3--:R-:W-:-:S05]  /*9390*/  IMAD.SHL.U32 R0, R0, 0x80, RZ ;  /* 0x0000008000007824 */ /* 0x008fca00078e00ff */
[----:B------:R-:W-:-:S05]  /*93a0*/  IADD3 R7, R0, UR42, -R7 ;  /* 0x0000002a00077c10 */ /* 0x000fca000fffe807 */
[----:B------:R-:W-:Y:S01]  /*93b0*/  IMAD.IADD R4, R7, 0x1, R4 ;  /* 0x0000000107047824 */ /* 0x000fe200078e0204 */
[----:B--2---:R-:W-:Y:S06]  /*93c0*/  @!P0 BRA `(.L_x_9711) ;  /* 0x0000000000408947 */ /* 0x004fec0003800000 */
        /* <DEDUP_REMOVED lines=10> */
.L_x_9713:
[----:B------:R-:W-:-:S13]  /*9470*/  ISETP.NE.AND P0, PT, R5, 0x1, PT ;  /* 0x000000010500780c */ /* 0x000fda0003f05270 */
[----:B------:R-:W-:-:S05]  /*9480*/  @P0 IMAD.HI.U32 R2, R6, R2, RZ ;  /* 0x0000000206020227 */ /* 0x000fca00078e00ff */
[----:B------:R-:W-:-:S07]  /*9490*/  @P0 SHF.R.U32.HI R6, RZ, R3, R2 ;  /* 0x00000003ff060219 */ /* 0x000fce0000011602 */
.L_x_9714:
[----:B------:R-:W-:Y:S05]  /*94a0*/  BSYNC B0 ;  /* 0x0000000000007941 */ /* 0x000fea0003800000 */
.L_x_9712:
[----:B------:R-:W-:-:S05]  /*94b0*/  IMAD R5, R6, R5, R5 ;  /* 0x0000000506057224 */ /* 0x000fca00078e0205 */
[----:B------:R-:W-:-:S07]  /*94c0*/  VIMNMX R4, R4, R5, PT ;  /* 0x0000000504047248 */ /* 0x000fce0003fe0100 */
.L_x_9711:
        /* <DEDUP_REMOVED lines=8> */
.L_x_9719:
[----:B------:R-:W-:Y:S01]  /*9550*/  BSSY B0, `(.L_x_9718) ;  /* 0x0000004000007945 */ /* 0x000fe20003800000 */
[----:B------:R-:W-:Y:S01]  /*9560*/  VIADD R0, R16, 0x170 ;  /* 0x0000017010007836 */ /* 0x000fe20000000000 */
[----:B------:R-:W-:-:S07]  /*9570*/  MOV R202, 0x9590 ;  /* 0x0000959000ca7802 */ /* 0x000fce0000000f00 */
[----:B------:R-:W-:Y:S05]  /*9580*/  CALL.REL.NOINC `($_ZN7cutlass13device_kernelIN5flash11enable_sm90INS1_16FlashAttnFwdSm90INS1_25CollectiveMainloopFwdSm90ILi2EN4cute5tupleIJNS5_1CILi1EEES8_S8_EEENS6_IJNS7_ILi128EEENS7_ILi96EEENS7_ILi64EEEEEELi256ENS_6half_tEfNS_4arch4Sm90ELb0ELb1ELb0ELb1ELb0ELb0ELb1ELb1ELb0ELb0ELb0ELb0EEENS1_21CollectiveEpilogueFwdINS6_IJSA_NS7_ILi256EEESB_EEES9_SE_SG_Li256ELb1ELb0ELb0ELb0EEENS1_36VarlenDynamicPersistentTileSchedulerILi128ELi96ELi256ELi32ELb0ELb0ELb1ELb1ELb0ELb1EEEEEEEEEvNT_6ParamsE$_ZZN5flash25CollectiveMainloopFwdSm90ILi2EN4cute5tupleIJNS1_1CILi1EEES4_S4_EEENS2_IJNS3_ILi128EEENS3_ILi96EEENS3_ILi64EEEEEELi256EN7cutlass6half_tEfNSA_4arch4Sm90ELb0ELb1ELb0ELb1ELb0ELb0ELb1ELb1ELb0ELb0ELb0ELb0EE3mmaINS_16FlashAttnFwdSm90ISE_NS_21CollectiveEpilogueFwdINS2_IJS6_NS3_ILi256EEES7_EEES5_SB_SD_Li256ELb1ELb0ELb0ELb0EEENS_36VarlenDynamicPersistentTileSchedulerILi128ELi96ELi256ELi32ELb0ELb0ELb1ELb1ELb0ELb1EEEE13SharedStorageENS1_6TensorINS1_11ArrayEngineIfLm128EEENS1_6LayoutINS2_IJNS2_IJNS3_ILi2EEEST_NS3_ILi32EEEEEES4_S4_EEENS2_IJNS2_IJS4_ST_NS3_ILi4EEEEEENS3_ILi0EEESZ_EEEEEEENS_7SoftmaxILi2ELi0EEEEEbRKNSE_6ParamsENSA_25PipelineTmaAsyncNoClusterILi2ENSA_16PipelineTmaAsyncILi2EEEEES1B_RNSA_13PipelineStateILj2EEERT0_RT1_iRiRKNS_16SeqlenInfoQKNewKILb1ELb0EEENS2_IJiiiiEEERT_ENKUliT_T0_T1_E_clIZSF_ISO_S12_S14_EbS17_S1B_S1B_S1E_S1G_S1I_iS1J_S1N_S1O_S1Q_EUlRS1R_iE1_NS3_ILb0EEENS3_ILb1EEEEEDaiS1R_S1S_S1T_) ;  /* 0x000001e4000c7944 */ /* 0x000fea0003c00000 */
[----:B------:R-:W-:Y:S05]  /*9590*/  BSYNC B0 ;  /* 0x0000000000007941 */ /* 0x000fea0003800000 */
.L_x_9718:
[C---:B------:R-:W-:Y:S01]  /*95a0*/  ISETP.GT.AND P0, PT, R10.reuse, R191, PT ;  /* 0x000000bf0a00720c */ /* 0x040fe20003f04270 */
[----:B------:R-:W-:-:S12]  /*95b0*/  VIADD R10, R10, 0xffffffff ;  /* 0xffffffff0a0a7836 */ /* 0x000fd80000000000 */
[----:B------:R-:W-:Y:S05]  /*95c0*/  @P0 BRA `(.L_x_9719) ;  /* 0xfffffffc00e00947 */ /* 0x000fea000383ffff */
[----:B------:R-:W-:Y:S05]  /*95d0*/  BSYNC B1 ;  /* 0x0000000000017941 */ /* 0x000fea0003800000 */
.L_x_9717:
[----:B------:R-:W2:Y:S02]  /*95e0*/  LDL R0, [R1+0x70] ;  /* 0x0000700001007983 */ /* 0x000ea40000100800 */
[----:B--2---:R-:W-:-:S07]  /*95f0*/  IMAD.SHL.U32 R0, R0, 0x80, RZ ;  /* 0x0000008000007824 */ /* 0x004fce00078e00ff */
.L_x_9716:
[----:B------:R-:W-:Y:S05]  /*9600*/  BSYNC B2 ;  /* 0x0000000000027941 */ /* 0x000fea0003800000 */
.L_x_9715:
[----:B------:R-:W0:Y:S01]  /*9610*/  LDC R5, c[0x0][0xadc] ;  /* 0x0002b700ff057b82 */ /* 0x000e220000000800 */
[----:B------:R-:W-:-:S06]  /*9620*/  UIADD3 UR4, UR42, 0x80, -UR38 ;  /* 0x000000802a047890 */ /* 0x000fcc000fffe826 */
[----:B------:R-:W-:Y:S01]  /*9630*/  VIADD R0, R0, UR4 ;  /* 0x0000000400007c36 */ /* 0x000fe20008000000 */
[----:B------:R-:W-:-:S03]  /*9640*/  ULDC UR4, c[0x0][0xad4] ;  /* 0x0002b50000047ab9 */ /* 0x000fc60000000800 */
[----:B------:R-:W-:Y:S01]  /*9650*/  VIADD R2, R0, -UR4 ;  /* 0x8000000400027c36 */ /* 0x000fe20008000000 */
        /* <DEDUP_REMOVED lines=12> */
.L_x_9722:
[----:B------:R-:W-:-:S13]  /*9720*/  ISETP.NE.AND P0, PT, R5, 0x1, PT ;  /* 0x000000010500780c */ /* 0x000fda0003f05270 */
[----:B------:R-:W0:Y:S02]  /*9730*/  @P0 LDC.64 R6, c[0x0][0xae0] ;  /* 0x0002b800ff060b82 */ /* 0x000e240000000a00 */
[----:B0-----:R-:W-:-:S05]  /*9740*/  @P0 IMAD.HI.U32 R4, R0, R6, RZ ;  /* 0x0000000600040227 */ /* 0x001fca00078e00ff */
[----:B------:R-:W-:-:S07]  /*9750*/  @P0 SHF.R.U32.HI R0, RZ, R7, R4 ;  /* 0x00000007ff000219 */ /* 0x000fce0000011604 */
.L_x_9723:
[----:B------:R-:W-:Y:S05]  /*9760*/  BSYNC B0 ;  /* 0x0000000000007941 */ /* 0x000fea0003800000 */
.L_x_9721:
[----:B------:R-:W-:-:S05]  /*9770*/  IMAD R3, R0, R5, RZ ;  /* 0x0000000500037224 */ /* 0x000fca00078e02ff */
[----:B------:R-:W-:-:S07]  /*9780*/  VIMNMX R2, R2, R3, !PT ;  /* 0x0000000302027248 */ /* 0x000fce0007fe0100 */
.L_x_9720:
[----:B------:R-:W-:-:S04]  /*9790*/  VIADD R2, R2, 0x5f ;  /* 0x0000005f02027836 */ /* 0x000fc80000000000 */
[----:B------:R-:W-:-:S05]  /*97a0*/  IMAD.HI R2, R2, 0x2aaaaaab, RZ ;  /* 0x2aaaaaab02027827 */ /* 0x000fca00078e02ff */
[----:B------:R-:W-:-:S04]  /*97b0*/  SHF.R.U32.HI R3, RZ, 0x1f, R2 ;  /* 0x0000001fff037819 */ /* 0x000fc80000011602 */
[----:B------:R-:W-:-:S04]  /*97c0*/  LEA.HI.SX32 R2, R2, R3, 0x1c ;  /* 0x0000000302027211 */ /* 0x000fc800078fe2ff */
[----:B------:R-:W-:-:S04]  /*97d0*/  VIMNMX R2, R2, UR43, !PT ;  /* 0x0000002b02027c48 */ /* 0x000fc8000ffe0100 */
[----:B------:R-:W-:-:S13]  /*97e0*/  ISETP.GE.AND P0, PT, R10, R2, PT ;  /* 0x000000020a00720c */ /* 0x000fda0003f06270 */
[----:B------:R-:W-:Y:S05]  /*97f0*/  @!P0 BRA `(.L_x_9724) ;  /* 0x0000009400e88947 */ /* 0x000fea0003800000 */
.L_x_9741:
[----:B0-----:R-:W2:Y:S04]  /*9800*/  LD.E R3, desc[UR54][R22.64+0x210] ;  /* 0x0002103616037980 */ /* 0x001ea8000c101900 */
[----:B-1----:R-:W3:Y:S01]  /*9810*/  LD.E R0, desc[UR54][R22.64+0x218] ;  /* 0x0002183616007980 */ /* 0x002ee2000c101900 */
        /* <DEDUP_REMOVED lines=17> */
[----:B-1----:R-:W-:Y:S01]  /*9930*/  @!P1 IMAD.MOV.U32 R3, RZ, RZ, RZ ;  /* 0x000000ffff039224 */ /* 0x002fe200078e00ff */
[----:B--2---:R-:W-:-:S04]  /*9940*/  LOP3.LUT R0, R0, 0x1, RZ, 0xfc, !PT ;  /* 0x0000000100007812 */ /* 0x004fc800078efcff */
[----:B------:R-:W-:-:S13]  /*9950*/  ISETP.NE.AND P2, PT, R0, 0x3, PT ;  /* 0x000000030000780c */ /* 0x000fda0003f45270 */
[----:B0-----:R-:W-:Y:S05]  /*9960*/  @!P2 BRA `(.L_x_9726) ;  /* 0x000000000004a947 */ /* 0x001fea0003800000 */
[----:B------:R-:W-:Y:S01]  /*9970*/  BPT.TRAP 0x1 ;  /* 0x000000040000795c */ /* 0x000fe20000300000 */
.L_x_9726:
[----:B------:R-:W-:Y:S05]  /*9980*/  BSYNC B0 ;  /* 0x0000000000007941 */ /* 0x000fea0003800000 */
.L_x_9725:
[----:B------:R-:W2:Y:S01]  /*9990*/  LD.E.64 R4, desc[UR54][R72.64+0x8] ;  /* 0x0000083648047980 */ /* 0x000ea2000c101b00 */
[----:B-----5:R-:W-:Y:S02]  /*99a0*/  SHF.L.U32 R8, R9, 0x1f, RZ ;  /* 0x0000001f09087819 */ /* 0x020fe400000006ff */
[----:B--2---:R-:W-:-:S05]  /*99b0*/  MOV R4, R4 ;  /* 0x0000000400047202 */ /* 0x004fca0000000f00 */
[----:B------:R-:W-:-:S04]  /*99c0*/  IMAD R3, R3, 0x8, R4 ;  /* 0x0000000803037824 */ /* 0x000fc800078e0204 */
[----:B------:R0:W1:Y:S01]  /*99d0*/  SYNCS.PHASECHK.TRANS64.TRYWAIT P1, [R3+URZ], R8 ;  /* 0x00000008030075a7 */ /* 0x000062000802017f */
[----:B------:R-:W2:Y:S04]  /*99e0*/  LD.E R4, desc[UR54][R72.64+0x1c] ;  /* 0x00001c3648047980 */ /* 0x000ea8000c101900 */
[----:B------:R0:W5:Y:S04]  /*99f0*/  LD.E R0, desc[UR54][R22.64+0x210] ;  /* 0x0002103616007980 */ /* 0x000168000c101900 */
[----:B------:R0:W5:Y:S01]  /*9a00*/  LD.E R6, desc[UR54][R22.64+0x214] ;  /* 0x0002143616067980 */ /* 0x000162000c101900 */
[----:B------:R-:W-:Y:S01]  /*9a10*/  BSSY B0, `(.L_x_9727) ;  /* 0x0000005000007945 */ /* 0x000fe20003800000 */
[----:B--2---:R-:W-:-:S04]  /*9a20*/  LOP3.LUT R4, R4, 0x1, RZ, 0xfc, !PT ;  /* 0x0000000104047812 */ /* 0x004fc800078efcff */
[----:B------:R-:W-:-:S13]  /*9a30*/  ISETP.NE.AND P2, PT, R4, 0x3, PT ;  /* 0x000000030400780c */ /* 0x000fda0003f45270 */
[----:B01----:R-:W-:Y:S05]  /*9a40*/  @!P2 BRA `(.L_x_9728) ;  /* 0x000000000004a947 */ /* 0x003fea0003800000 */
[----:B------:R-:W-:Y:S01]  /*9a50*/  BPT.TRAP 0x1 ;  /* 0x000000040000795c */ /* 0x000fe20000300000 */
.L_x_9728:
[----:B------:R-:W-:Y:S05]  /*9a60*/  BSYNC B0 ;  /* 0x0000000000007941 */ /* 0x000fea0003800000 */
.L_x_9727:
[----:B------:R-:W-:Y:S04]  /*9a70*/  BSSY B0, `(.L_x_9729) ;  /* 0x0000008000007945 */ /* 0x000fe80003800000 */
[----:B------:R-:W-:Y:S05]  /*9a80*/  @P1 BRA `(.L_x_9730) ;  /* 0x0000000000181947 */ /* 0x000fea0003800000 */
[----:B------:R-:W2:Y:S01]  /*9a90*/  LD.E.64 R4, desc[UR54][R72.64+0x8] ;  /* 0x0000083648047980 */ /* 0x000ea2000c101b00 */
[----:B-----5:R-:W-:Y:S02]  /*9aa0*/  SHF.L.U32 R3, R6, 0x1f, RZ ;  /* 0x0000001f06037819 */ /* 0x020fe400000006ff */
[----:B--2---:R-:W-:-:S05]  /*9ab0*/  MOV R5, R4 ;  /* 0x0000000400057202 */ /* 0x004fca0000000f00 */
[----:B------:R-:W-:-:S04]  /*9ac0*/  IMAD R0, R0, 0x8, R5 ;  /* 0x0000000800007824 */ /* 0x000fc800078e0205 */
[----:B------:R-:W0:Y:S02]  /*9ad0*/  SYNCS.PHASECHK.TRANS64.TRYWAIT P1, [R0+URZ], R3 ;  /* 0x00000003000075a7 */ /* 0x000e24000802017f */
[----:B0-----:R-:W-:Y:S05]  /*9ae0*/  @!P1 BRA `(.L_x_9731) ;  /* 0x000001cc00549947 */ /* 0x001fea0003800000 */
.L_x_9730:
[----:B------:R-:W-:Y:S05]  /*9af0*/  BSYNC B0 ;  /* 0x0000000000007941 */ /* 0x000fea0003800000 */
.L_x_9729:
        /* <DEDUP_REMOVED lines=14> */
[----:B0-----:R-:W-:Y:S01]  /*9be0*/  IMAD.MOV.U32 R0, RZ, RZ, 0x1 ;  /* 0x00000001ff007424 */ /* 0x001fe200078e00ff */
        /* <DEDUP_REMOVED lines=42> */
[----:B0-----:R-:W-:Y:S05]  /*9e90*/  @!P2 BRA `(.L_x_9733) ;  /* 0x000000000004a947 */ /* 0x001fea0003800000 */
[----:B------:R-:W-:Y:S01]  /*9ea0*/  BPT.TRAP 0x1 ;  /* 0x000000040000795c */ /* 0x000fe20000300000 */
.L_x_9733:
[----:B------:R-:W-:Y:S05]  /*9eb0*/  BSYNC B0 ;  /* 0x0000000000007941 */ /* 0x000fea0003800000 */
.L_x_9732:
[----:B------:R-:W2:Y:S01]  /*9ec0*/  LDL.64 R6, [R1+0x40] ;  /* 0x0000400001067983 */ /* 0x000ea20000100a00 */
[----:B-----5:R-:W-:Y:S02]  /*9ed0*/  SHF.L.U32 R8, R5, 0x1f, RZ ;  /* 0x0000001f05087819 */ /* 0x020fe400000006ff */
[----:B--2---:R-:W-:-:S05]  /*9ee0*/  MOV R6, R6 ;  /* 0x0000000600067202 */ /* 0x004fca0000000f00 */
[----:B------:R-:W-:-:S04]  /*9ef0*/  IMAD R3, R3, 0x8, R6 ;  /* 0x0000000803037824 */ /* 0x000fc800078e0206 */
[----:B------:R0:W1:Y:S01]  /*9f00*/  SYNCS.PHASECHK.TRANS64.TRYWAIT P1, [R3+URZ], R8 ;  /* 0x00000008030075a7 */ /* 0x000062000802017f */
[----:B------:R0:W5:Y:S04]  /*9f10*/  LD.E R4, desc[UR54][R22.64+0x210] ;  /* 0x0002103616047980 */ /* 0x000168000c101900 */
[----:B------:R0:W5:Y:S01]  /*9f20*/  LD.E R5, desc[UR54][R22.64+0x214] ;  /* 0x0002143616057980 */ /* 0x000162000c101900 */
[----:B------:R-:W-:Y:S04]  /*9f30*/  BSSY B0, `(.L_x_9734) ;  /* 0x0000003000007945 */ /* 0x000fe80003800000 */
[----:B------:R-:W-:Y:S05]  /*9f40*/  @!P2 BRA `(.L_x_9735) ;  /* 0x000000000004a947 */ /* 0x000fea0003800000 */
[----:B------:R-:W-:Y:S01]  /*9f50*/  BPT.TRAP 0x1 ;  /* 0x000000040000795c */ /* 0x000fe20000300000 */
.L_x_9735:
[----:B------:R-:W-:Y:S05]  /*9f60*/  BSYNC B0 ;  /* 0x0000000000007941 */ /* 0x000fea0003800000 */
.L_x_9734:
[----:B------:R-:W-:Y:S04]  /*9f70*/  BSSY B0, `(.L_x_9736) ;  /* 0x0000006000007945 */ /* 0x000fe80003800000 */
[----:B-1----:R-:W-:Y:S05]  /*9f80*/  @P1 BRA `(.L_x_9737) ;  /* 0x0000000000101947 */ /* 0x002fea0003800000 */
[----:B-----5:R-:W-:Y:S01]  /*9f90*/  IMAD R4, R4, 0x8, R6 ;  /* 0x0000000804047824 */ /* 0x020fe200078e0206 */
[----:B------:R-:W-:-:S04]  /*9fa0*/  SHF.L.U32 R5, R5, 0x1f, RZ ;  /* 0x0000001f05057819 */ /* 0x000fc800000006ff */
[----:B------:R-:W1:Y:S02]  /*9fb0*/  SYNCS.PHASECHK.TRANS64.TRYWAIT P1, [R4+URZ], R5 ;  /* 0x00000005040075a7 */ /* 0x000e64000802017f */
[----:B-1----:R-:W-:Y:S05]  /*9fc0*/  @!P1 BRA `(.L_x_9738) ;  /* 0x000001c800309947 */ /* 0x002fea0003800000 */
.L_x_9737:
[----:B------:R-:W-:Y:S05]  /*9fd0*/  BSYNC B0 ;  /* 0x0000000000007941 */ /* 0x000fea0003800000 */
.L_x_9736:
[----:B------:R-:W2:Y:S04]  /*9fe0*/  LD.E R11, desc[UR54][R22.64+0x210] ;  /* 0x00021036160b7980 */ /* 0x000ea8000c101900 */
[----:B------:R-:W2:Y:S04]  /*9ff0*/  LDL.64 R6, [R1+0x118] ;  /* 0x0001180001067983 */ /* 0x000ea80000100a00 */
[----:B0-----:R-:W3:Y:S04]  /*a000*/  LDL R3, [R1+0x90] ;  /* 0x0000900001037983 */ /* 0x001ee80000100800 */
[----:B-1---5:R-:W4:Y:S04]  /*a010*/  LDL.64 R4, [R1+0x110] ;  /* 0x0001100001047983 */ /* 0x022f280000100a00 */
[----:B------:R-:W4:Y:S04]  /*a020*/  LDL.64 R8, [R1+0x110] ;  /* 0x0001100001087983 */ /* 0x000f280000100a00 */
[----:B------:R-:W4:Y:S04]  /*a030*/  LDL.64 R12, [R1+0x110] ;  /* 0x00011000010c7983 */ /* 0x000f280000100a00 */
[----:B------:R-:W4:Y:S01]  /*a040*/  LDL.64 R14, [R1+0x110] ;  /* 0x00011000010e7983 */ /* 0x000f220000100a00 */
[----:B------:R-:W-:Y:S05]  /*a050*/  WARPSYNC.ALL ;  /* 0x0000000000007948 */ /* 0x000fea0003800000 */
[----:B------:R-:W-:Y:S01]  /*a060*/  WARPGROUP.ARRIVE ;  /* 0x00000000000079c5 */ /* 0x000fe20000000000 */
[----:B------:R-:W4:Y:S01]  /*a070*/  LDL.64 R20, [R1+0x110] ;  /* 0x0001100001147983 */ /* 0x000f220000100a00 */
[----:B--2---:R-:W-:Y:S01]  /*a080*/  IMAD R6, R11, 0xc00, R6 ;  /* 0x00000c000b067824 */ /* 0x004fe200078e0206 */
[----:B------:R-:W-:-:S02]  /*a090*/  R2UR UR7, R7 ;  /* 0x00000000070772ca */ /* 0x000fc400000e0000 */
[----:B---3--:R-:W-:Y:S02]  /*a0a0*/  ISETP.NE.U32.AND P1, PT, R3, RZ, PT ;  /* 0x000000ff0300720c */ /* 0x008fe40003f25070 */
[----:B------:R-:W-:Y:S02]  /*a0b0*/  R2UR UR6, R6 ;  /* 0x00000000060672ca */ /* 0x000fe400000e0000 */
[----:B----4-:R-:W-:Y:S02]  /*a0c0*/  R2UR UR4, R4 ;  /* 0x00000000040472ca */ /* 0x010fe400000e0000 */
        /* <DEDUP_REMOVED lines=160> */
[----:B------:R-:W0:Y:S01]  /*aad0*/  S2R R19, SR_TID.X ;  /* 0x0000000000137919 */ /* 0x000e220000002100 */
[----:B------:R-:W-:Y:S04]  /*aae0*/  STL [R1+0x90], R0 ;  /* 0x0000900001007387 */ /* 0x000fe80000100800 */
[----:B------:R-:W-:Y:S01]  /*aaf0*/  STL [R1+0x90], R0 ;  /* 0x0000900001007387 */ /* 0x000fe20000100800 */
[----:B------:R-:W-:-:S02]  /*ab00*/  WARPGROUP.DEPBAR.LE gsb0, 0x0 ;  /* 0x00008000000079c5 */ /* 0x000fc40000010000 */
[----:B------:R-:W-:-:S06]  /*ab10*/  WARPGROUP.ARRIVE ;  /* 0x00000000000079c5 */ /* 0x000fcc0000000000 */
[----:B------:R-:W-:Y:S01]  /*ab20*/  HGMMA.64x96x16.F32 R24, gdesc[UR4], R24, gsb0 ;  /* 0x01600000041879f0 */ /* 0x000fe20008000818 */
[----:B------:R-:W-:Y:S01]  /*ab30*/  STL [R1+0x90], R0 ;  /* 0x0000900001007387 */ /* 0x000fe20000100800 */
[----:B0-----:R-:W-:-:S03]  /*ab40*/  LOP3.LUT P2, RZ, R19, 0x7f, RZ, 0xc0, !PT ;  /* 0x0000007f13ff7812 */ /* 0x001fc6000784c0ff */
        /* <DEDUP_REMOVED lines=21> */
[----:B------:R-:W2:Y:S04]  /*aca0*/  LDL.64 R74, [R1+0x430] ;  /* 0x00043000014a7983 */ /* 0x000ea80000100a00 */
[----:B------:R-:W3:Y:S04]  /*acb0*/  LDL R72, [R1+0x450] ;  /* 0x0004500001487983 */ /* 0x000ee80000100800 */
[----:B------:R-:W4:Y:S01]  /*acc0*/  LDL.64 R14, [R1+0x440] ;  /* 0x00044000010e7983 */ /* 0x000f220000100a00 */
[----:B--2---:R-:W-:-:S04]  /*acd0*/  FMNMX.FTZ R4, R24, R74, !PT ;  /* 0x0000004a18047209 */ /* 0x004fc80007810000 */
        /* <DEDUP_REMOVED lines=50> */
[----:B-1----:R-:W-:-:S03]  /*b000*/  FMNMX.FTZ R6, R7, R8, !PT ;  /* 0x0000000807067209 */ /* 0x002fc60007810000 */
[----:B------:R-:W-:Y:S04]  /*b010*/  STL.64 [R1+0x430], R4 ;  /* 0x0004300401007387 */ /* 0x000fe80000100a00 */
[----:B------:R-:W2:Y:S04]  /*b020*/  LDL R7, [R1+0x434] ;  /* 0x0004340001077983 */ /* 0x000ea80000100800 */
[----:B------:R-:W-:Y:S04]  /*b030*/  STL [R1+0x430], R6 ;  /* 0x0004300601007387 */ /* 0x000fe80000100800 */
[----:B------:R-:W3:Y:S04]  /*b040*/  LDL R77, [R1+0x430] ;  /* 0x00043000014d7983 */ /* 0x000ee80000100800 */
[----:B--2---:R-:W1:Y:S01]  /*b050*/  SHFL.BFLY PT, R4, R7, 0x2, 0x1f ;  /* 0x0c401f0007047f89 */ /* 0x004e6200000e0000 */
[----:B---3--:R-:W-:Y:S01]  /*b060*/  FADD.FTZ R3, R74, -R77 ;  /* 0x8000004d4a037221 */ /* 0x008fe20000010000 */
[----:B------:R-:W-:-:S04]  /*b070*/  FMUL.FTZ R77, R72, R77 ;  /* 0x0000004d484d7220 */ /* 0x000fc80000410000 */
[----:B------:R-:W-:Y:S01]  /*b080*/  FFMA.FTZ R152, R24, R72, -R77 ;  /* 0x0000004818987223 */ /* 0x000fe2000001084d */
[----:B-1----:R-:W-:-:S05]  /*b090*/  FMNMX.FTZ R5, R4, R7, !PT ;  /* 0x0000000704057209 */ /* 0x002fca0007810000 */
[----:B------:R-:W1:Y:S01]  /*b0a0*/  SHFL.BFLY PT, R24, R5, 0x1, 0x1f ;  /* 0x0c201f0005187f89 */ /* 0x000e6200000e0000 */
[-C--:B------:R-:W-:Y:S01]  /*b0b0*/  FMUL.FTZ R73, R3, R72.reuse ;  /* 0x0000004803497220 */ /* 0x080fe20000410000 */
[-CC-:B------:R-:W-:Y:S01]  /*b0c0*/  FFMA.FTZ R3, R25, R72.reuse, -R77.reuse ;  /* 0x0000004819037223 */ /* 0x180fe2000001084d */
[-CC-:B------:R-:W-:Y:S01]  /*b0d0*/  FFMA.FTZ R12, R44, R72.reuse, -R77.reuse ;  /* 0x000000482c0c7223 */ /* 0x180fe2000001084d */
[----:B------:R-:W-:Y:S01]  /*b0e0*/  MUFU.EX2 R152, R152 ;  /* 0x0000009800987308 */ /* 0x000fe20000000800 */
[----:B------:R-:W-:Y:S01]  /*b0f0*/  FFMA.FTZ R154, R28, R72, -R77 ;  /* 0x000000481c9a7223 */ /* 0x000fe2000001084d */
[----:B-1----:R-:W-:-:S05]  /*b100*/  FMNMX.FTZ R24, R5, R24, !PT ;  /* 0x0000001805187209 */ /* 0x002fca0007810000 */
[----:B------:R-:W-:Y:S01]  /*b110*/  FADD.FTZ R75, R75, -R24 ;  /* 0x800000184b4b7221 */ /* 0x000fe20000010000 */
[----:B------:R-:W-:-:S03]  /*b120*/  FMUL.FTZ R25, R24, R72 ;  /* 0x0000004818197220 */ /* 0x000fc60000410000 */
[----:B------:R-:W-:Y:S01]  /*b130*/  FMUL.FTZ R44, R72, R75 ;  /* 0x0000004b482c7220 */ /* 0x000fe20000410000 */
[-CC-:B------:R-:W-:Y:S01]  /*b140*/  FFMA.FTZ R153, R26, R72.reuse, -R25.reuse ;  /* 0x000000481a997223 */ /* 0x180fe20000010819 */
[-CC-:B------:R-:W-:Y:S01]  /*b150*/  FFMA.FTZ R187, R27, R72.reuse, -R25.reuse ;  /* 0x000000481bbb7223 */ /* 0x180fe20000010819 */
[----:B------:R-:W-:Y:S01]  /*b160*/  MUFU.EX2 R73, R73 ;  /* 0x0000004900497308 */ /* 0x000fe20000000800 */
[-CC-:B------:R-:W-:Y:S01]  /*b170*/  FFMA.FTZ R185, R30, R72.reuse, -R25.reuse ;  /* 0x000000481eb97223 */ /* 0x180fe20000010819 */
[----:B------:R-:W-:-:S06]  /*b180*/  FFMA.FTZ R188, R31, R72, -R25 ;  /* 0x000000481fbc7223 */ /* 0x000fcc0000010819 */
[----:B------:R-:W-:Y:S01]  /*b190*/  MUFU.EX2 R44, R44 ;  /* 0x0000002c002c7308 */ /* 0x000fe20000000800 */
[----:B------:R-:W-:-:S07]  /*b1a0*/  FFMA.FTZ R155, R29, R72, -R77 ;  /* 0x000000481d9b7223 */ /* 0x000fce000001084d */
[----:B------:R-:W4:Y:S01]  /*b1b0*/  MUFU.EX2 R153, R153 ;  /* 0x0000009900997308 */ /* 0x000f220000000800 */
[----:B------:R-:W-:-:S07]  /*b1c0*/  FFMA.FTZ R181, R34, R72, -R25 ;  /* 0x0000004822b57223 */ /* 0x000fce0000010819 */
[----:B------:R-:W1:Y:S01]  /*b1d0*/  MUFU.EX2 R187, R187 ;  /* 0x000000bb00bb7308 */ /* 0x000e620000000800 */
[----:B------:R-:W-:-:S07]  /*b1e0*/  FFMA.FTZ R19, R32, R72, -R77 ;  /* 0x0000004820137223 */ /* 0x000fce000001084d */
[----:B------:R-:W2:Y:S01]  /*b1f0*/  MUFU.EX2 R3, R3 ;  /* 0x0000000300037308 */ /* 0x000ea20000000800 */
[----:B------:R-:W-:-:S07]  /*b200*/  FFMA.FTZ R183, R35, R72, -R25 ;  /* 0x0000004823b77223 */ /* 0x000fce0000010819 */
[----:B------:R-:W3:Y:S01]  /*b210*/  MUFU.EX2 R185, R185 ;  /* 0x000000b900b97308 */ /* 0x000ee20000000800 */
[----:B------:R-:W-:-:S07]  /*b220*/  FFMA.FTZ R163, R33, R72, -R77 ;  /* 0x0000004821a37223 */ /* 0x000fce000001084d */
[----:B------:R-:W0:Y:S01]  /*b230*/  MUFU.EX2 R154, R154 ;  /* 0x0000009a009a7308 */ /* 0x000e220000000800 */
[----:B----4-:R-:W-:Y:S01]  /*b240*/  FFMA.FTZ R26, R15, R44, R153 ;  /* 0x0000002c0f1a7223 */ /* 0x010fe20000010099 */
[----:B------:R-:W-:-:S06]  /*b250*/  FFMA.FTZ R182, R38, R72, -R25 ;  /* 0x0000004826b67223 */ /* 0x000fcc0000010819 */
[----:B------:R-:W4:Y:S01]  /*b260*/  MUFU.EX2 R188, R188 ;  /* 0x000000bc00bc7308 */ /* 0x000f220000000800 */
[----:B------:R-:W-:Y:S01]  /*b270*/  FFMA.FTZ R14, R73, R14, R152 ;  /* 0x0000000e490e7223 */ /* 0x000fe20000010098 */
[----:B------:R-:W-:-:S06]  /*b280*/  FFMA.FTZ R13, R36, R72, -R77 ;  /* 0x00000048240d7223 */ /* 0x000fcc000001084d */
[----:B------:R-:W4:Y:S01]  /*b290*/  MUFU.EX2 R155, R155 ;  /* 0x0000009b009b7308 */ /* 0x000f220000000800 */
[----:B-1----:R-:W-:Y:S01]  /*b2a0*/  FADD.FTZ R26, R187, R26 ;  /* 0x0000001abb1a7221 */ /* 0x002fe20000010000 */
[----:B------:R-:W-:-:S06]  /*b2b0*/  FFMA.FTZ R184, R39, R72, -R25 ;  /* 0x0000004827b87223 */ /* 0x000fcc0000010819 */
[----:B------:R-:W1:Y:S01]  /*b2c0*/  MUFU.EX2 R181, R181 ;  /* 0x000000b500b57308 */ /* 0x000e620000000800 */
[----:B--2---:R-:W-:Y:S01]  /*b2d0*/  FADD.FTZ R15, R3, R14 ;  /* 0x0000000e030f7221 */ /* 0x004fe20000010000 */
[----:B------:R-:W-:-:S06]  /*b2e0*/  FFMA.FTZ R162, R37, R72, -R77 ;  /* 0x0000004825a27223 */ /* 0x000fcc000001084d */
[----:B------:R-:W2:Y:S01]  /*b2f0*/  MUFU.EX2 R19, R19 ;  /* 0x0000001300137308 */ /* 0x000ea20000000800 */
[----:B---3--:R-:W-:Y:S01]  /*b300*/  FADD.FTZ R27, R185, R26 ;  /* 0x0000001ab91b7221 */ /* 0x008fe20000010000 */
[----:B------:R-:W-:-:S06]  /*b310*/  FFMA.FTZ R177, R42, R72, -R25 ;  /* 0x000000482ab17223 */ /* 0x000fcc0000010819 */
[----:B------:R-:W3:Y:S01]  /*b320*/  MUFU.EX2 R183, R183 ;  /* 0x000000b700b77308 */ /* 0x000ee20000000800 */
[----:B0-----:R-:W-:Y:S01]  /*b330*/  FADD.FTZ R14, R154, R15 ;  /* 0x0000000f9a0e7221 */ /* 0x001fe20000010000 */
[----:B------:R-:W-:-:S06]  /*b340*/  FFMA.FTZ R11, R40, R72, -R77 ;  /* 0x00000048280b7223 */ /* 0x000fcc000001084d */
[----:B------:R-:W0:Y:S01]  /*b350*/  MUFU.EX2 R163, R163 ;  /* 0x000000a300a37308 */ /* 0x000e220000000800 */
[----:B----4-:R-:W-:Y:S01]  /*b360*/  FADD.FTZ R26, R188, R27 ;  /* 0x0000001bbc1a7221 */ /* 0x010fe20000010000 */
[----:B------:R-:W-:-:S06]  /*b370*/  FFMA.FTZ R179, R43, R72, -R25 ;  /* 0x000000482bb37223 */ /* 0x000fcc0000010819 */
[----:B------:R-:W4:Y:S01]  /*b380*/  MUFU.EX2 R182, R182 ;  /* 0x000000b600b67308 */ /* 0x000f220000000800 */
[----:B------:R-:W-:Y:S01]  /*b390*/  FADD.FTZ R14, R155, R14 ;  /* 0x0000000e9b0e7221 */ /* 0x000fe20000010000 */
[----:B------:R-:W-:-:S06]  /*b3a0*/  FFMA.FTZ R160, R41, R72, -R77 ;  /* 0x0000004829a07223 */ /* 0x000fcc000001084d */
[----:B------:R-:W4:Y:S01]  /*b3b0*/  MUFU.EX2 R13, R13 ;  /* 0x0000000d000d7308 */ /* 0x000f220000000800 */
[----:B-1----:R-:W-:Y:S01]  /*b3c0*/  FADD.FTZ R26, R181, R26 ;  /* 0x0000001ab51a7221 */ /* 0x002fe20000010000 */
[----:B------:R-:W-:-:S06]  /*b3d0*/  FFMA.FTZ R178, R46, R72, -R25 ;  /* 0x000000482eb27223 */ /* 0x000fcc0000010819 */
[----:B------:R-:W1:Y:S01]  /*b3e0*/  MUFU.EX2 R184, R184 ;  /* 0x000000b800b87308 */ /* 0x000e620000000800 */
[----:B--2---:R-:W-:-:S07]  /*b3f0*/  FADD.FTZ R14, R19, R14 ;  /* 0x0000000e130e7221 */ /* 0x004fce0000010000 */
        /* <DEDUP_REMOVED lines=20> */
[----:B0-----:R-:W-:-:S06]  /*b540*/  FADD.FTZ R15, R11, R14 ;  /* 0x0000000e0b0f7221 */ /* 0x001fcc0000010000 */
[----:B------:R-:W0:Y:S01]  /*b550*/  MUFU.EX2 R180, R180 ;  /* 0x000000b400b47308 */ /* 0x000e220000000800 */
[-C--:B------:R-:W-:Y:S01]  /*b560*/  FFMA.FTZ R9, R52, R72.reuse, -R77 ;  /* 0x0000004834097223 */ /* 0x080fe2000001084d */
[----:B------:R-:W-:-:S06]  /*b570*/  FFMA.FTZ R166, R54, R72, -R25 ;  /* 0x0000004836a67223 */ /* 0x000fcc0000010819 */
[----:B------:R-:W3:Y:S01]  /*b580*/  MUFU.EX2 R161, R161 ;  /* 0x000000a100a17308 */ /* 0x000ee20000000800 */
[----:B----4-:R-:W-:Y:S01]  /*b590*/  FADD.FTZ R27, R179, R26 ;  /* 0x0000001ab31b7221 */ /* 0x010fe20000010000 */
[----:B------:R-:W-:-:S06]  /*b5a0*/  FADD.FTZ R15, R160, R15 ;  /* 0x0000000fa00f7221 */ /* 0x000fcc0000010000 */
[----:B------:R-:W4:Y:S01]  /*b5b0*/  MUFU.EX2 R164, R164 ;  /* 0x000000a400a47308 */ /* 0x000f220000000800 */
[-C--:B------:R-:W-:Y:S01]  /*b5c0*/  FFMA.FTZ R159, R53, R72.reuse, -R77 ;  /* 0x00000048359f7223 */ /* 0x080fe2000001084d */
[----:B------:R-:W-:-:S06]  /*b5d0*/  FFMA.FTZ R172, R55, R72, -R25 ;  /* 0x0000004837ac7223 */ /* 0x000fcc0000010819 */
[----:B------:R-:W4:Y:S01]  /*b5e0*/  MUFU.EX2 R8, R8 ;  /* 0x0000000800087308 */ /* 0x000f220000000800 */
[----:B-1----:R-:W-:Y:S01]  /*b5f0*/  FADD.FTZ R27, R178, R27 ;  /* 0x0000001bb21b7221 */ /* 0x002fe20000010000 */
[----:B--2---:R-:W-:-:S06]  /*b600*/  FADD.FTZ R14, R12, R15 ;  /* 0x0000000f0c0e7221 */ /* 0x004fcc0000010000 */
[----:B------:R-:W1:Y:S01]  /*b610*/  MUFU.EX2 R171, R171 ;  /* 0x000000ab00ab7308 */ /* 0x000e620000000800 */
[-C--:B------:R-:W-:Y:S01]  /*b620*/  FFMA.FTZ R6, R56, R72.reuse, -R77 ;  /* 0x0000004838067223 */ /* 0x080fe2000001084d */
[----:B------:R-:W-:-:S06]  /*b630*/  FFMA.FTZ R167, R58, R72, -R25 ;  /* 0x000000483aa77223 */ /* 0x000fcc0000010819 */
[----:B------:R-:W2:Y:S01]  /*b640*/  MUFU.EX2 R158, R158 ;  /* 0x0000009e009e7308 */ /* 0x000ea20000000800 */
[----:B0-----:R-:W-:Y:S01]  /*b650*/  FADD.FTZ R27, R180, R27 ;  /* 0x0000001bb41b7221 */ /* 0x001fe20000010000 */
[----:B---3--:R-:W-:-:S06]  /*b660*/  FADD.FTZ R15, R161, R14 ;  /* 0x0000000ea10f7221 */ /* 0x008fcc0000010000 */
[----:B------:R-:W-:Y:S01]  /*b670*/  MUFU.EX2 R9, R9 ;  /* 0x0000000900097308 */ /* 0x000fe20000000800 */
[-C--:B------:R-:W-:Y:S01]  /*b680*/  FFMA.FTZ R156, R57, R72.reuse, -R77 ;  /* 0x00000048399c7223 */ /* 0x080fe2000001084d */
[----:B------:R-:W-:-:S06]  /*b690*/  FFMA.FTZ R173, R59, R72, -R25 ;  /* 0x000000483bad7223 */ /* 0x000fcc0000010819 */
[----:B------:R-:W0:Y:S01]  /*b6a0*/  MUFU.EX2 R166, R166 ;  /* 0x000000a600a67308 */ /* 0x000e220000000800 */
[----:B----4-:R-:W-:Y:S01]  /*b6b0*/  FADD.FTZ R14, R164, R27 ;  /* 0x0000001ba40e7221 */ /* 0x010fe20000010000 */
[----:B------:R-:W-:-:S06]  /*b6c0*/  FADD.FTZ R15, R8, R15 ;  /* 0x0000000f080f7221 */ /* 0x000fcc0000010000 */
[----:B------:R-:W-:Y:S01]  /*b6d0*/  MUFU.EX2 R159, R159 ;  /* 0x0000009f009f7308 */ /* 0x000fe20000000800 */
[-C--:B------:R-:W-:Y:S01]  /*b6e0*/  FFMA.FTZ R7, R60, R72.reuse, -R77 ;  /* 0x000000483c077223 */ /* 0x080fe2000001084d */
[----:B------:R-:W-:-:S06]  /*b6f0*/  FFMA.FTZ R168, R62, R72, -R25 ;  /* 0x000000483ea87223 */ /* 0x000fcc0000010819 */
[----:B------:R-:W3:Y:S01]  /*b700*/  MUFU.EX2 R172, R172 ;  /* 0x000000ac00ac7308 */ /* 0x000ee20000000800 */
[----:B-1----:R-:W-:Y:S01]  /*b710*/  FADD.FTZ R27, R171, R14 ;  /* 0x0000000eab1b7221 */ /* 0x002fe20000010000 */
[----:B--2---:R-:W-:-:S06]  /*b720*/  FADD.FTZ R14, R158, R15 ;  /* 0x0000000f9e0e7221 */ /* 0x004fcc0000010000 */
[----:B------:R-:W-:Y:S01]  /*b730*/  MUFU.EX2 R6, R6 ;  /* 0x0000000600067308 */ /* 0x000fe20000000800 */
[-C--:B------:R-:W-:Y:S01]  /*b740*/  FFMA.FTZ R157, R61, R72.reuse, -R77 ;  /* 0x000000483d9d7223 */ /* 0x080fe2000001084d */
[----:B------:R-:W-:-:S06]  /*b750*/  FFMA.FTZ R174, R63, R72, -R25 ;  /* 0x000000483fae7223 */ /* 0x000fcc0000010819 */
[----:B------:R-:W1:Y:S01]  /*b760*/  MUFU.EX2 R167, R167 ;  /* 0x000000a700a77308 */ /* 0x000e620000000800 */
[----:B0-----:R-:W-:Y:S01]  /*b770*/  FADD.FTZ R27, R166, R27 ;  /* 0x0000001ba61b7221 */ /* 0x001fe20000010000 */
[----:B------:R-:W-:-:S06]  /*b780*/  FADD.FTZ R14, R9, R14 ;  /* 0x0000000e090e7221 */ /* 0x000fcc0000010000 */
[----:B------:R-:W-:Y:S01]  /*b790*/  MUFU.EX2 R156, R156 ;  /* 0x0000009c009c7308 */ /* 0x000fe20000000800 */
[-C--:B------:R-:W-:Y:S01]  /*b7a0*/  FFMA.FTZ R4, R64, R72.reuse, -R77 ;  /* 0x0000004840047223 */ /* 0x080fe2000001084d */
[----:B------:R-:W-:-:S06]  /*b7b0*/  FFMA.FTZ R169, R66, R72, -R25 ;  /* 0x0000004842a97223 */ /* 0x000fcc0000010819 */
[----:B------:R-:W0:Y:S01]  /*b7c0*/  MUFU.EX2 R173, R173 ;  /* 0x000000ad00ad7308 */ /* 0x000e220000000800 */
[----:B---3--:R-:W-:Y:S01]  /*b7d0*/  FADD.FTZ R26, R172, R27 ;  /* 0x0000001bac1a7221 */ /* 0x008fe20000010000 */
[----:B------:R-:W-:-:S06]  /*b7e0*/  FADD.FTZ R15, R159, R14 ;  /* 0x0000000e9f0f7221 */ /* 0x000fcc0000010000 */
[----:B------:R-:W-:Y:S01]  /*b7f0*/  MUFU.EX2 R7, R7 ;  /* 0x0000000700077308 */ /* 0x000fe20000000800 */
[-C--:B------:R-:W-:Y:S01]  /*b800*/  FFMA.FTZ R21, R65, R72.reuse, -R77 ;  /* 0x0000004841157223 */ /* 0x080fe2000001084d */
[----:B------:R-:W-:-:S06]  /*b810*/  FFMA.FTZ R175, R67, R72, -R25 ;  /* 0x0000004843af7223 */ /* 0x000fcc0000010819 */
[----:B------:R-:W2:Y:S01]  /*b820*/  MUFU.EX2 R168, R168 ;  /* 0x000000a800a87308 */ /* 0x000ea20000000800 */
[----:B-1----:R-:W-:Y:S01]  /*b830*/  FADD.FTZ R26, R167, R26 ;  /* 0x0000001aa71a7221 */ /* 0x002fe20000010000 */
[----:B------:R-:W-:-:S06]  /*b840*/  FADD.FTZ R15, R6, R15 ;  /* 0x0000000f060f7221 */ /* 0x000fcc0000010000 */
[----:B------:R-:W-:Y:S01]  /*b850*/  MUFU.EX2 R157, R157 ;  /* 0x0000009d009d7308 */ /* 0x000fe20000000800 */
[----:B------:R-:W-:-:S07]  /*b860*/  FFMA.FTZ R170, R70, R72, -R25 ;  /* 0x0000004846aa7223 */ /* 0x000fce0000010819 */
[----:B------:R-:W1:Y:S01]  /*b870*/  MUFU.EX2 R174, R174 ;  /* 0x000000ae00ae7308 */ /* 0x000e620000000800 */
[----:B------:R-:W-:Y:S01]  /*b880*/  FFMA.FTZ R68, R68, R72, -R77 ;  /* 0x0000004844447223 */ /* 0x000fe2000001084d */
[----:B0-----:R-:W-:Y:S01]  /*b890*/  FADD.FTZ R27, R173, R26 ;  /* 0x0000001aad1b7221 */ /* 0x001fe20000010000 */
[----:B------:R-:W-:-:S05]  /*b8a0*/  FADD.FTZ R14, R156, R15 ;  /* 0x0000000f9c0e7221 */ /* 0x000fca0000010000 */
[----:B------:R-:W-:Y:S01]  /*b8b0*/  MUFU.EX2 R4, R4 ;  /* 0x0000000400047308 */ /* 0x000fe20000000800 */
[-C--:B------:R-:W-:Y:S01]  /*b8c0*/  FFMA.FTZ R20, R69, R72.reuse, -R77 ;  /* 0x0000004845147223 */ /* 0x080fe2000001084d */
[----:B------:R-:W-:-:S06]  /*b8d0*/  FFMA.FTZ R176, R71, R72, -R25 ;  /* 0x0000004847b07223 */ /* 0x000fcc0000010819 */
[----:B------:R-:W0:Y:S01]  /*b8e0*/  MUFU.EX2 R169, R169 ;  /* 0x000000a900a97308 */ /* 0x000e220000000800 */
[----:B--2---:R-:W-:Y:S01]  /*b8f0*/  FADD.FTZ R27, R168, R27 ;  /* 0x0000001ba81b7221 */ /* 0x004fe20000010000 */
[----:B------:R-:W-:-:S06]  /*b900*/  FADD.FTZ R14, R7, R14 ;  /* 0x0000000e070e7221 */ /* 0x000fcc0000010000 */
[----:B------:R-:W-:Y:S08]  /*b910*/  MUFU.EX2 R21, R21 ;  /* 0x0000001500157308 */ /* 0x000ff00000000800 */
[----:B------:R-:W2:Y:S01]  /*b920*/  MUFU.EX2 R175, R175 ;  /* 0x000000af00af7308 */ /* 0x000ea20000000800 */
[----:B-1----:R-:W-:Y:S01]  /*b930*/  FADD.FTZ R26, R174, R27 ;  /* 0x0000001bae1a7221 */ /* 0x002fe20000010000 */
[----:B------:R-:W-:-:S06]  /*b940*/  FADD.FTZ R15, R157, R14 ;  /* 0x0000000e9d0f7221 */ /* 0x000fcc0000010000 */
[----:B------:R-:W-:Y:S08]  /*b950*/  MUFU.EX2 R5, R68 ;  /* 0x0000004400057308 */ /* 0x000ff00000000800 */
[----:B------:R-:W1:Y:S01]  /*b960*/  MUFU.EX2 R170, R170 ;  /* 0x000000aa00aa7308 */ /* 0x000e620000000800 */
[----:B0-----:R-:W-:Y:S01]  /*b970*/  FADD.FTZ R26, R169, R26 ;  /* 0x0000001aa91a7221 */ /* 0x001fe20000010000 */
[----:B------:R-:W-:-:S06]  /*b980*/  FADD.FTZ R14, R4, R15 ;  /* 0x0000000f040e7221 */ /* 0x000fcc0000010000 */
[----:B------:R-:W0:Y:S08]  /*b990*/  MUFU.EX2 R20, R20 ;  /* 0x0000001400147308 */ /* 0x000e300000000800 */
[----:B------:R-:W3:Y:S01]  /*b9a0*/  MUFU.EX2 R176, R176 ;  /* 0x000000b000b07308 */ /* 0x000ee20000000800 */
[----:B--2---:R-:W-:Y:S01]  /*b9b0*/  FADD.FTZ R15, R175, R26 ;  /* 0x0000001aaf0f7221 */ /* 0x004fe20000010000 */
[----:B------:R-:W-:-:S03]  /*b9c0*/  FADD.FTZ R14, R21, R14 ;  /* 0x0000000e150e7221 */ /* 0x000fc60000010000 */
[----:B-1----:R-:W-:Y:S01]  /*b9d0*/  FADD.FTZ R15, R170, R15 ;  /* 0x0000000faa0f7221 */ /* 0x002fe20000010000 */
[----:B------:R-:W-:-:S04]  /*b9e0*/  FADD.FTZ R25, R5, R14 ;  /* 0x0000000e05197221 */ /* 0x000fc80000010000 */
[----:B0-----:R-:W-:Y:S01]  /*b9f0*/  FADD.FTZ R14, R20, R25 ;  /* 0x00000019140e7221 */ /* 0x001fe20000010000 */
[----:B------:R0:W-:Y:S01]  /*ba00*/  STL [R1+0x434], R24 ;  /* 0x0004341801007387 */ /* 0x0001e20000100800 */
[----:B---3--:R-:W-:-:S05]  /*ba10*/  FADD.FTZ R15, R176, R15 ;  /* 0x0000000fb00f7221 */ /* 0x008fca0000010000 */
[----:B------:R1:W-:Y:S04]  /*ba20*/  STL.64 [R1+0x440], R14 ;  /* 0x0004400e01007387 */ /* 0x0003e80000100a00 */
[----:B------:R-:W2:Y:S04]  /*ba30*/  LD.E R25, desc[UR54][R22.64+0x41c] ;  /* 0x00041c3616197980 */ /* 0x000ea8000c101900 */
        /* <DEDUP_REMOVED lines=8> */
[----:B0-----:R-:W4:Y:S04]  /*bac0*/  LD.E R24, desc[UR54][R22.64+0x254] ;  /* 0x0002543616187980 */ /* 0x001f28000c101900 */
        /* <DEDUP_REMOVED lines=117> */
[----:B------:R-:W4:Y:S01]  /*c220*/  LD.E R27, desc[UR54][R22.64+0x418] ;  /* 0x00041836161b7980 */ /* 0x000f22000c101900 */
[----:B--2---:R-:W-:Y:S01]  /*c230*/  FMUL.FTZ R217, R44, R25 ;  /* 0x000000192cd97220 */ /* 0x004fe20000410000 */
[C---:B---3--:R-:W-:Y:S01]  /*c240*/  FMUL.FTZ R215, R73.reuse, R40 ;  /* 0x0000002849d77220 */ /* 0x048fe20000410000 */
[C---:B----4-:R-:W-:Y:S01]  /*c250*/  FMUL.FTZ R25, R73.reuse, R26 ;  /* 0x0000001a49197220 */ /* 0x050fe20000410000 */
[C---:B------:R-:W-:Y:S01]  /*c260*/  FMUL.FTZ R189, R73.reuse, R28 ;  /* 0x0000001c49bd7220 */ /* 0x040fe20000410000 */
[C---:B------:R-:W-:Y:S01]  /*c270*/  FMUL.FTZ R191, R73.reuse, R30 ;  /* 0x0000001e49bf7220 */ /* 0x040fe20000410000 */
[----:B------:R0:W-:Y:S01]  /*c280*/  ST.E desc[UR54][R22.64+0x41c], R217 ;  /* 0x00041cd916007985 */ /* 0x0001e2000c101936 */
[C---:B------:R-:W-:Y:S01]  /*c290*/  FMUL.FTZ R201, R73.reuse, R32 ;  /* 0x0000002049c97220 */ /* 0x040fe20000410000 */
[C---:B------:R-:W-:Y:S01]  /*c2a0*/  FMUL.FTZ R203, R73.reuse, R34 ;  /* 0x0000002249cb7220 */ /* 0x040fe20000410000 */
[C---:B------:R-:W-:Y:S01]  /*c2b0*/  FMUL.FTZ R213, R73.reuse, R36 ;  /* 0x0000002449d57220 */ /* 0x040fe20000410000 */
[----:B------:R1:W-:Y:S01]  /*c2c0*/  ST.E desc[UR54][R22.64+0x414], R215 ;  /* 0x000414d716007985 */ /* 0x0003e2000c101936 */
[----:B------:R-:W-:-:S03]  /*c2d0*/  FMUL.FTZ R227, R73, R146 ;  /* 0x0000009249e37220 */ /* 0x000fc60000410000 */
[----:B------:R2:W-:Y:S04]  /*c2e0*/  ST.E desc[UR54][R22.64+0x220], R25 ;  /* 0x0002201916007985 */ /* 0x0005e8000c101936 */
[----:B------:R3:W-:Y:S01]  /*c2f0*/  ST.E desc[UR54][R22.64+0x224], R189 ;  /* 0x000224bd16007985 */ /* 0x0007e2000c101936 */
[----:B0-----:R-:W-:-:S03]  /*c300*/  FMUL.FTZ R217, R73, R150 ;  /* 0x0000009649d97220 */ /* 0x001fc60000410000 */
[----:B------:R0:W-:Y:S01]  /*c310*/  ST.E desc[UR54][R22.64+0x230], R191 ;  /* 0x000230bf16007985 */ /* 0x0001e2000c101936 */
[C---:B-1----:R-:W-:Y:S01]  /*c320*/  FMUL.FTZ R215, R73.reuse, R38 ;  /* 0x0000002649d77220 */ /* 0x042fe20000410000 */
[C---:B--2---:R-:W-:Y:S01]  /*c330*/  FMUL.FTZ R25, R73.reuse, R24 ;  /* 0x0000001849197220 */ /* 0x044fe20000410000 */
[C---:B---3--:R-:W-:Y:S01]  /*c340*/  FMUL.FTZ R189, R73.reuse, R148 ;  /* 0x0000009449bd7220 */ /* 0x048fe20000410000 */
[C---:B0-----:R-:W-:Y:S01]  /*c350*/  FMUL.FTZ R191, R73.reuse, R144 ;  /* 0x0000009049bf7220 */ /* 0x041fe20000410000 */
[----:B------:R0:W-:Y:S01]  /*c360*/  ST.E desc[UR54][R22.64+0x234], R201 ;  /* 0x000234c916007985 */ /* 0x0001e2000c101936 */
[----:B------:R-:W-:-:S03]  /*c370*/  FMUL.FTZ R229, R73, R136 ;  /* 0x0000008849e57220 */ /* 0x000fc60000410000 */
[----:B------:R1:W-:Y:S04]  /*c380*/  ST.E desc[UR54][R22.64+0x240], R203 ;  /* 0x000240cb16007985 */ /* 0x0003e8000c101936 */
[----:B------:R2:W-:Y:S04]  /*c390*/  ST.E desc[UR54][R22.64+0x244], R213 ;  /* 0x000244d516007985 */ /* 0x0005e8000c101936 */
[----:B------:R3:W-:Y:S01]  /*c3a0*/  ST.E desc[UR54][R22.64+0x250], R215 ;  /* 0x000250d716007985 */ /* 0x0007e2000c101936 */
[----:B0-----:R-:W-:-:S03]  /*c3b0*/  FMUL.FTZ R201, R73, R142 ;  /* 0x0000008e49c97220 */ /* 0x001fc60000410000 */
[----:B------:R0:W-:Y:S01]  /*c3c0*/  ST.E desc[UR54][R22.64+0x254], R25 ;  /* 0x0002541916007985 */ /* 0x0001e2000c101936 */
[----:B-1----:R-:W-:-:S03]  /*c3d0*/  FMUL.FTZ R203, R73, R140 ;  /* 0x0000008c49cb7220 */ /* 0x002fc60000410000 */
[----:B------:R1:W-:Y:S01]  /*c3e0*/  ST.E desc[UR54][R22.64+0x260], R189 ;  /* 0x000260bd16007985 */ /* 0x0003e2000c101936 */
[----:B--2---:R-:W-:-:S03]  /*c3f0*/  FMUL.FTZ R213, R73, R138 ;  /* 0x0000008a49d57220 */ /* 0x004fc60000410000 */
[----:B------:R2:W-:Y:S01]  /*c400*/  ST.E desc[UR54][R22.64+0x264], R217 ;  /* 0x000264d916007985 */ /* 0x0005e2000c101936 */
[----:B---3--:R-:W-:-:S03]  /*c410*/  FMUL.FTZ R215, R73, R132 ;  /* 0x0000008449d77220 */ /* 0x008fc60000410000 */
[----:B------:R3:W-:Y:S01]  /*c420*/  ST.E desc[UR54][R22.64+0x270], R227 ;  /* 0x000270e316007985 */ /* 0x0007e2000c101936 */
[----:B0-----:R-:W-:-:S03]  /*c430*/  FMUL.FTZ R25, R73, R134 ;  /* 0x0000008649197220 */ /* 0x001fc60000410000 */
[----:B------:R0:W-:Y:S01]  /*c440*/  ST.E desc[UR54][R22.64+0x274], R191 ;  /* 0x000274bf16007985 */ /* 0x0001e2000c101936 */
[C---:B-1----:R-:W-:Y:S01]  /*c450*/  FMUL.FTZ R189, R73.reuse, R126 ;  /* 0x0000007e49bd7220 */ /* 0x042fe20000410000 */
[C---:B--2---:R-:W-:Y:S01]  /*c460*/  FMUL.FTZ R217, R73.reuse, R130 ;  /* 0x0000008249d97220 */ /* 0x044fe20000410000 */
[C---:B---3--:R-:W-:Y:S01]  /*c470*/  FMUL.FTZ R227, R73.reuse, R128 ;  /* 0x0000008049e37220 */ /* 0x048fe20000410000 */
[C---:B0-----:R-:W-:Y:S01]  /*c480*/  FMUL.FTZ R191, R73.reuse, R124 ;  /* 0x0000007c49bf7220 */ /* 0x041fe20000410000 */
[----:B------:R0:W-:Y:S04]  /*c490*/  ST.E desc[UR54][R22.64+0x280], R201 ;  /* 0x000280c916007985 */ /* 0x0001e8000c101936 */
        /* <DEDUP_REMOVED lines=13> */
[----:B-1----:R-:W-:-:S03]  /*c570*/  FMUL.FTZ R189, R73, R106 ;  /* 0x0000006a49bd7220 */ /* 0x002fc60000410000 */
[----:B------:R1:W-:Y:S01]  /*c580*/  ST.E desc[UR54][R22.64+0x2c4], R191 ;  /* 0x0002c4bf16007985 */ /* 0x0003e2000c101936 */
[C---:B--2---:R-:W-:Y:S01]  /*c590*/  FMUL.FTZ R215, R73.reuse, R112 ;  /* 0x0000007049d77220 */ /* 0x044fe20000410000 */
[C---:B---3--:R-:W-:Y:S01]  /*c5a0*/  FMUL.FTZ R217, R73.reuse, R110 ;  /* 0x0000006e49d97220 */ /* 0x048fe20000410000 */
[C---:B0-----:R-:W-:Y:S01]  /*c5b0*/  FMUL.FTZ R227, R73.reuse, R108 ;  /* 0x0000006c49e37220 */ /* 0x041fe20000410000 */
[C---:B-1----:R-:W-:Y:S01]  /*c5c0*/  FMUL.FTZ R191, R73.reuse, R104 ;  /* 0x0000006849bf7220 */ /* 0x042fe20000410000 */
        /* <DEDUP_REMOVED lines=39> */
[----:B-1----:R-:W-:Y:S01]  /*c840*/  FMUL.FTZ R191, R73, R64 ;  /* 0x0000004049bf7220 */ /* 0x002fe20000410000 */
[----:B------:R0:W-:Y:S01]  /*c850*/  ST.E desc[UR54][R22.64+0x370], R201 ;  /* 0x000370c916007985 */ /* 0x0001e2000c101936 */
[C---:B------:R-:W-:Y:S01]  /*c860*/  FMUL.FTZ R151, R44.reuse, R151 ;  /* 0x000000972c977220 */ /* 0x040fe20000410000 */
        /* <DEDUP_REMOVED lines=8> */
[C---:B0-----:R-:W-:Y:S01]  /*c8f0*/  FMUL.FTZ R201, R73.reuse, R56 ;  /* 0x0000003849c97220 */ /* 0x041fe20000410000 */
        /* <DEDUP_REMOVED lines=9> */
[C---:B------:R-:W-:Y:S02]  /*c990*/  FMUL.FTZ R127, R44.reuse, R127 ;  /* 0x0000007f2c7f7220 */ /* 0x040fe40000410000 */
[----:B------:R3:W-:Y:S01]  /*c9a0*/  ST.E desc[UR54][R22.64+0x3a4], R217 ;  /* 0x0003a4d916007985 */ /* 0x0007e2000c101936 */
[----:B0-----:R-:W-:Y:S01]  /*c9b0*/  FMUL.FTZ R25, R73, R54 ;  /* 0x0000003649197220 */ /* 0x001fe20000410000 */
[----:B------:R-:W-:-:S02]  /*c9c0*/  FMUL.FTZ R133, R44, R133 ;  /* 0x000000852c857220 */ /* 0x000fc40000410000 */
[----:B------:R0:W-:Y:S01]  /*c9d0*/  ST.E desc[UR54][R22.64+0x3b0], R227 ;  /* 0x0003b0e316007985 */ /* 0x0001e2000c101936 */
[C---:B-1----:R-:W-:Y:S01]  /*c9e0*/  FMUL.FTZ R189, R73.reuse, R46 ;  /* 0x0000002e49bd7220 */ /* 0x042fe20000410000 */
[C---:B------:R-:W-:Y:S02]  /*c9f0*/  FMUL.FTZ R131, R44.reuse, R131 ;  /* 0x000000832c837220 */ /* 0x040fe40000410000 */
[----:B------:R1:W-:Y:S01]  /*ca00*/  ST.E desc[UR54][R22.64+0x3b4], R191 ;  /* 0x0003b4bf16007985 */ /* 0x0003e2000c101936 */
[C---:B--2---:R-:W-:Y:S01]  /*ca10*/  FMUL.FTZ R215, R73.reuse, R52 ;  /* 0x0000003449d77220 */ /* 0x044fe20000410000 */
[C---:B------:R-:W-:Y:S01]  /*ca20*/  FMUL.FTZ R129, R44.reuse, R129 ;  /* 0x000000812c817220 */ /* 0x040fe20000410000 */
[C---:B------:R-:W-:Y:S01]  /*ca30*/  FMUL.FTZ R125, R44.reuse, R125 ;  /* 0x0000007d2c7d7220 */ /* 0x040fe20000410000 */
[C---:B---3--:R-:W-:Y:S01]  /*ca40*/  FMUL.FTZ R217, R73.reuse, R50 ;  /* 0x0000003249d97220 */ /* 0x048fe20000410000 */
[C---:B------:R-:W-:Y:S01]  /*ca50*/  FMUL.FTZ R117, R44.reuse, R117 ;  /* 0x000000752c757220 */ /* 0x040fe20000410000 */
[C---:B------:R-:W-:Y:S01]  /*ca60*/  FMUL.FTZ R123, R44.reuse, R123 ;  /* 0x0000007b2c7b7220 */ /* 0x040fe20000410000 */
[C---:B------:R-:W-:Y:S01]  /*ca70*/  FMUL.FTZ R121, R44.reuse, R121 ;  /* 0x000000792c797220 */ /* 0x040fe20000410000 */
[C---:B0-----:R-:W-:Y:S01]  /*ca80*/  FMUL.FTZ R227, R73.reuse, R48 ;  /* 0x0000003049e37220 */ /* 0x041fe20000410000 */
[C---:B------:R-:W-:Y:S01]  /*ca90*/  FMUL.FTZ R119, R44.reuse, R119 ;  /* 0x000000772c777220 */ /* 0x040fe20000410000 */
[C---:B------:R-:W-:Y:S01]  /*caa0*/  FMUL.FTZ R115, R44.reuse, R115 ;  /* 0x000000732c737220 */ /* 0x040fe20000410000 */
[C---:B------:R-:W-:Y:S01]  /*cab0*/  FMUL.FTZ R107, R44.reuse, R107 ;  /* 0x0000006b2c6b7220 */ /* 0x040fe20000410000 */
[C---:B-1----:R-:W-:Y:S01]  /*cac0*/  FMUL.FTZ R191, R73.reuse, R42 ;  /* 0x0000002a49bf7220 */ /* 0x042fe20000410000 */
        /* <DEDUP_REMOVED lines=119> */
[----:B0-----:R-:W4:Y:S04]  /*d240*/  LD.E R25, desc[UR54][R22.64+0x220] ;  /* 0x0002203616197980 */ /* 0x001f28000c101900 */
[----:B-1----:R-:W4:Y:S04]  /*d250*/  LD.E R35, desc[UR54][R22.64+0x224] ;  /* 0x0002243616237980 */ /* 0x002f28000c101900 */
[----:B--2---:R-:W2:Y:S04]  /*d260*/  LD.E R37, desc[UR54][R22.64+0x228] ;  /* 0x0002283616257980 */ /* 0x004ea8000c101900 */
[----:B------:R-:W2:Y:S04]  /*d270*/  LD.E R39, desc[UR54][R22.64+0x22c] ;  /* 0x00022c3616277980 */ /* 0x000ea8000c101900 */
[----:B------:R-:W2:Y:S04]  /*d280*/  LD.E R41, desc[UR54][R22.64+0x230] ;  /* 0x0002303616297980 */ /* 0x000ea8000c101900 */
        /* <DEDUP_REMOVED lines=126> */
[----:B------:R-:W-:Y:S04]  /*da70*/  ST.E desc[UR54][R22.64+0x22c], R39 ;  /* 0x00022c2716007985 */ /* 0x000fe8000c101936 */
[----:B------:R-:W-:Y:S04]  /*da80*/  ST.E desc[UR54][R22.64+0x230], R41 ;  /* 0x0002302916007985 */ /* 0x000fe8000c101936 */
[----:B---3--:R-:W-:Y:S04]  /*da90*/  ST.E desc[UR54][R22.64+0x234], R33 ;  /* 0x0002342116007985 */ /* 0x008fe8000c101936 */
        /* <DEDUP_REMOVED lines=122> */
[----:B0-----:R-:W4:Y:S04]  /*e240*/  LD.E R189, desc[UR54][R22.64+0x210] ;  /* 0x0002103616bd7980 */ /* 0x001f28000c101900 */
[----:B-1----:R-:W4:Y:S04]  /*e250*/  LD.E.64 R14, desc[UR54][R22.64+0xa8] ;  /* 0x0000a836160e7980 */ /* 0x002f28000c101b00 */
[----:B------:R-:W4:Y:S04]  /*e260*/  LDL R190, [R1+0x88] ;  /* 0x0000880001be7983 */ /* 0x000f280000100800 */
[----:B--2---:R-:W2:Y:S04]  /*e270*/  LD.E R24, desc[UR54][R22.64+0x220] ;  /* 0x0002203616187980 */ /* 0x004ea8000c101900 */
[----:B------:R-:W2:Y:S04]  /*e280*/  LD.E R25, desc[UR54][R22.64+0x224] ;  /* 0x0002243616197980 */ /* 0x000ea8000c101900 */
[----:B---3--:R-:W2:Y:S04]  /*e290*/  LD.E R26, desc[UR54][R22.64+0x228] ;  /* 0x00022836161a7980 */ /* 0x008ea8000c101900 */
[----:B------:R-:W2:Y:S04]  /*e2a0*/  LD.E R27, desc[UR54][R22.64+0x22c] ;  /* 0x00022c36161b7980 */ /* 0x000ea8000c101900 */
[----:B----4-:R-:W2:Y:S04]  /*e2b0*/  LD.E R28, desc[UR54][R22.64+0x230] ;  /* 0x00023036161c7980 */ /* 0x010ea8000c101900 */
        /* <DEDUP_REMOVED lines=132> */
[----:B--2---:R-:W-:-:S06]  /*eb00*/  WARPGROUP.ARRIVE ;  /* 0x00000000000079c5 */ /* 0x004fcc0000000000 */
        /* <DEDUP_REMOVED lines=138> */
[----:B0-----:R-:W-:-:S06]  /*f3b0*/  WARPGROUP.ARRIVE ;  /* 0x00000000000079c5 */ /* 0x001fcc0000000000 */
        /* <DEDUP_REMOVED lines=281> */
[----:B------:R-:W-:Y:S02]  /*10550*/  VIADD R8, R14, 0x200 ;  /* 0x000002000e087836 */ /* 0x000fe40000000000 */
[----:B------:R-:W-:-:S03]  /*10560*/  IMAD.MOV.U32 R9, RZ, RZ, R15 ;  /* 0x000000ffff097224 */ /* 0x000fc600078e000f */
        /* <DEDUP_REMOVED lines=667> */
[----:B0-----:R-:W2:Y:S04]  /*12f20*/  LDL.64 R4, [R1+0x68] ;  /* 0x0000680001047983 */ /* 0x001ea80000100a00 */
[----:B------:R-:W3:Y:S01]  /*12f30*/  LD.E R0, desc[UR54][R22.64+0x210] ;  /* 0x0002103616007980 */ /* 0x000ee2000c101900 */
[----:B--2---:R-:W-:-:S05]  /*12f40*/  MOV R3, R4 ;  /* 0x0000000400037202 */ /* 0x004fca0000000f00 */
[----:B---3--:R-:W-:-:S05]  /*12f50*/  IMAD R0, R0, 0x8, R3 ;  /* 0x0000000800007824 */ /* 0x008fca00078e0203 */
[----:B------:R-:W-:-:S04]  /*12f60*/  PRMT R0, RZ, 0x654, R0 ;  /* 0x00000654ff007816 */ /* 0x000fc80000000000 */
[----:B------:R1:W-:Y:S03]  /*12f70*/  SYNCS.ARRIVE.TRANS64.RED.A1T0 RZ, [R0+URZ], RZ ;  /* 0x000000ff00ff79a7 */ /* 0x0003e6000810043f */
.L_x_9740:
[----:B------:R-:W-:Y:S05]  /*12f80*/  BSYNC B0 ;  /* 0x0000000000007941 */ /* 0x000fea0003800000 */
.L_x_9739:
[----:B------:R-:W-:Y:S05]  /*12f90*/  @P0 BRA `(.L_x_9741) ;  /* 0xffffff6800180947 */ /* 0x000fea000383ffff */
.L_x_9724:
[----:B------:R-:W-:-:S13]  /*12fa0*/  ISETP.GE.AND P0, PT, R10, UR43, PT ;  /* 0x0000002b0a007c0c */ /* 0x000fda000bf06270 */
[----:B------:R-:W-:Y:S05]  /*12fb0*/  @!P0 BRA `(.L_x_9742) ;  /* 0x000000a800d48947 */ /* 0x000fea0003800000 */
[----:B0-----:R0:W5:Y:S02]  /*12fc0*/  LDL.64 R2, [R1+0x170] ;  /* 0x0001700001027983 */ /* 0x0011640000100a00 */
.L_x_9773:
[----:B-----5:R-:W2:Y:S04]  /*12fd0*/  LD.E R5, desc[UR54][R2.64] ;  /* 0x0000003602057980 */ /* 0x020ea8000c101900 */
[----:B01----:R-:W3:Y:S01]  /*12fe0*/  LD.E R0, desc[UR54][R2.64+0x8] ;  /* 0x0000083602007980 */ /* 0x003ee2000c101900 */
        /* <DEDUP_REMOVED lines=12> */
[----:B------:R-:W-:Y:S05]  /*130b0*/  YIELD ;  /* 0x0000000000007946 */ /* 0x000fea0003800000 */
[----:B------:R-:W-:Y:S01]  /*130c0*/  BSSY B0, `(.L_x_9743) ;  /* 0x0000006000007945 */ /* 0x000fe20003800000 */
[----:B---3--:R-:W-:Y:S01]  /*130d0*/  @!P0 IMAD.MOV.U32 R5, RZ, RZ, RZ ;  /* 0x000000ffff058224 */ /* 0x008fe200078e00ff */
[----:B--2---:R-:W-:-:S04]  /*130e0*/  LOP3.LUT R0, R0, 0x1, RZ, 0xfc, !PT ;  /* 0x0000000100007812 */ /* 0x004fc800078efcff */
[----:B------:R-:W-:-:S13]  /*130f0*/  ISETP.NE.AND P1, PT, R0, 0x3, PT ;  /* 0x000000030000780c */ /* 0x000fda0003f25270 */
[----:B-1----:R-:W-:Y:S05]  /*13100*/  @!P1 BRA `(.L_x_9744) ;  /* 0x0000000000049947 */ /* 0x002fea0003800000 */
[----:B------:R-:W-:Y:S01]  /*13110*/  BPT.TRAP 0x1 ;  /* 0x000000040000795c */ /* 0x000fe20000300000 */
.L_x_9744:
[----:B------:R-:W-:Y:S05]  /*13120*/  BSYNC B0 ;  /* 0x0000000000007941 */ /* 0x000fea0003800000 */
.L_x_9743:
        /* <DEDUP_REMOVED lines=13> */
.L_x_9746:
[----:B------:R-:W-:Y:S05]  /*13200*/  BSYNC B0 ;  /* 0x0000000000007941 */ /* 0x000fea0003800000 */
.L_x_9745:
        /* <DEDUP_REMOVED lines=8> */
.L_x_9748:
[----:B------:R-:W-:Y:S05]  /*13290*/  BSYNC B0 ;  /* 0x0000000000007941 */ /* 0x000fea0003800000 */
.L_x_9747:
[----:B------:R-:W2:Y:S04]  /*132a0*/  LD.E R5, desc[UR54][R2.64] ;  /* 0x0000003602057980 */ /* 0x000ea8000c101900 */
[----:B------:R-:W2:Y:S01]  /*132b0*/  LDL.64 R8, [R1+0xa0] ;  /* 0x0000a00001087983 */ /* 0x000ea20000100a00 */
[----:B------:R-:W-:Y:S05]  /*132c0*/  WARPSYNC.ALL ;  /* 0x0000000000007948 */ /* 0x000fea0003800000 */
[----:B------:R-:W3:Y:S04]  /*132d0*/  LDL.64 R20, [R1+0x98] ;  /* 0x0000980001147983 */ /* 0x000ee80000100a00 */
[----:B-1---5:R-:W4:Y:S04]  /*132e0*/  LDL.64 R6, [R1+0x98] ;  /* 0x0000980001067983 */ /* 0x022f280000100a00 */
        /* <DEDUP_REMOVED lines=54> */
.L_x_9751:
[----:B------:R-:W-:Y:S05]  /*13650*/  BSYNC B0 ;  /* 0x0000000000007941 */ /* 0x000fea0003800000 */
.L_x_9750:
        /* <DEDUP_REMOVED lines=10> */
.L_x_9753:
[----:B------:R-:W-:Y:S05]  /*13700*/  BSYNC B0 ;  /* 0x0000000000007941 */ /* 0x000fea0003800000 */
.L_x_9752:
[----:B------:R-:W-:Y:S04]  /*13710*/  BSSY B0, `(.L_x_9754) ;  /* 0x0000006000007945 */ /* 0x000fe80003800000 */
[----:B--2---:R-:W-:Y:S05]  /*13720*/  @P0 BRA `(.L_x_9755) ;  /* 0x0000000000100947 */ /* 0x004fea0003800000 */
[----:B-----5:R-:W-:Y:S01]  /*13730*/  IMAD R4, R4, 0x8, R7 ;  /* 0x0000000804047824 */ /* 0x020fe200078e0207 */
[----:B-1----:R-:W-:-:S04]  /*13740*/  SHF.L.U32 R5, R6, 0x1f, RZ ;  /* 0x0000001f06057819 */ /* 0x002fc800000006ff */
[----:B------:R-:W1:Y:S02]  /*13750*/  SYNCS.PHASECHK.TRANS64.TRYWAIT P0, [R4+URZ], R5 ;  /* 0x00000005040075a7 */ /* 0x000e64000800017f */
[----:B-1----:R-:W-:Y:S05]  /*13760*/  @!P0 BRA `(.L_x_9756) ;  /* 0x0000013000708947 */ /* 0x002fea0003800000 */
.L_x_9755:
[----:B------:R-:W-:Y:S05]  /*13770*/  BSYNC B0 ;  /* 0x0000000000007941 */ /* 0x000fea0003800000 */
.L_x_9754:
        /* <DEDUP_REMOVED lines=263> */
.L_x_9762:
[----:B------:R-:W-:Y:S05]  /*147f0*/  BSYNC B2 ;  /* 0x0000000000027941 */ /* 0x000fea0003800000 */
.L_x_9761:
[----:B------:R-:W-:Y:S01]  /*14800*/  LOP3.LUT R9, RZ, R9, RZ, 0x33, !PT ;  /* 0x00000009ff097212 */ /* 0x000fe200078e33ff */
[----:B------:R-:W-:Y:S06]  /*14810*/  BRA `(.L_x_9763) ;  /* 0x0000000000187947 */ /* 0x000fec0003800000 */
.L_x_9760:
[----:B------:R-:W-:-:S13]  /*14820*/  ISETP.NE.AND P0, PT, R12, 0x1, PT ;  /* 0x000000010c00780c */ /* 0x000fda0003f05270 */
[----:B------:R-:W-:Y:S05]  /*14830*/  @!P0 BRA `(.L_x_9763) ;  /* 0x0000000000108947 */ /* 0x000fea0003800000 */
[----:B------:R-:W2:Y:S04]  /*14840*/  LDL R6, [R13+0x1c] ;  /* 0x00001c000d067983 */ /* 0x000ea80000100800 */
[----:B------:R-:W3:Y:S01]  /*14850*/  LDL R14, [R13+0x20] ;  /* 0x000020000d0e7983 */ /* 0x000ee20000100800 */
[----:B--2---:R-:W-:-:S05]  /*14860*/  IMAD.HI.U32 R9, R9, R6, RZ ;  /* 0x0000000609097227 */ /* 0x004fca00078e00ff */
[----:B---3--:R-:W-:-:S07]  /*14870*/  SHF.R.U32.HI R9, RZ, R14, R9 ;  /* 0x0000000eff097219 */ /* 0x008fce0000011609 */
.L_x_9763:
[----:B------:R-:W-:Y:S05]  /*14880*/  BSYNC B1 ;  /* 0x0000000000017941 */ /* 0x000fea0003800000 */
.L_x_9759:
[----:B------:R-:W-:-:S05]  /*14890*/  IMAD R9, R12, R9, R21 ;  /* 0x000000090c097224 */ /* 0x000fca00078e0215 */
[----:B------:R-:W-:Y:S02]  /*148a0*/  VIMNMX R4, R4, R9, !PT ;  /* 0x0000000904047248 */ /* 0x000fe40007fe0100 */
[----:B------:R-:W-:-:S07]  /*148b0*/  VIADDMNMX R5, R9, R12, R5, PT ;  /* 0x0000000c09057246 */ /* 0x000fce0003800105 */
.L_x_9758:
[----:B------:R-:W-:Y:S05]  /*148c0*/  BSYNC B0 ;  /* 0x0000000000007941 */ /* 0x000fea0003800000 */
.L_x_9757:
        /* <DEDUP_REMOVED lines=132> */
.L_x_9769:
[----:B------:R-:W-:Y:S05]  /*15110*/  BSYNC B2 ;  /* 0x0000000000027941 */ /* 0x000fea0003800000 */
.L_x_9768:
[----:B------:R-:W-:Y:S01]  /*15120*/  LOP3.LUT R7, RZ, R7, RZ, 0x33, !PT ;  /* 0x00000007ff077212 */ /* 0x000fe200078e33ff */
[----:B------:R-:W-:Y:S06]  /*15130*/  BRA `(.L_x_9770) ;  /* 0x0000000000187947 */ /* 0x000fec0003800000 */
.L_x_9767:
[----:B------:R-:W-:-:S13]  /*15140*/  ISETP.NE.AND P6, PT, R12, 0x1, PT ;  /* 0x000000010c00780c */ /* 0x000fda0003fc5270 */
[----:B------:R-:W-:Y:S05]  /*15150*/  @!P6 BRA `(.L_x_9770) ;  /* 0x000000000010e947 */ /* 0x000fea0003800000 */
[----:B------:R-:W2:Y:S04]  /*15160*/  LDL R4, [R13+0x1c] ;  /* 0x00001c000d047983 */ /* 0x000ea80000100800 */
[----:B------:R-:W3:Y:S01]  /*15170*/  LDL R8, [R13+0x20] ;  /* 0x000020000d087983 */ /* 0x000ee20000100800 */
[----:B--2---:R-:W-:-:S05]  /*15180*/  IMAD.HI.U32 R7, R7, R4, RZ ;  /* 0x0000000407077227 */ /* 0x004fca00078e00ff */
[----:B---3--:R-:W-:-:S07]  /*15190*/  SHF.R.U32.HI R7, RZ, R8, R7 ;  /* 0x00000008ff077219 */ /* 0x008fce0000011607 */
.L_x_9770:
[----:B------:R-:W-:Y:S05]  /*151a0*/  BSYNC B1 ;  /* 0x0000000000017941 */ /* 0x000fea0003800000 */
.L_x_9766:
[----:B------:R-:W-:-:S05]  /*151b0*/  IMAD R7, R12, R7, R21 ;  /* 0x000000070c077224 */ /* 0x000fca00078e0215 */
[----:B------:R-:W-:Y:S02]  /*151c0*/  VIADDMNMX R5, R7, R12, R5, PT ;  /* 0x0000000c07057246 */ /* 0x000fe40003800105 */
[----:B------:R-:W-:-:S07]  /*151d0*/  VIMNMX R6, R6, R7, !PT ;  /* 0x0000000706067248 */ /* 0x000fce0007fe0100 */
.L_x_9765:
[----:B------:R-:W-:Y:S05]  /*151e0*/  BSYNC B0 ;  /* 0x0000000000007941 */ /* 0x000fea0003800000 */
.L_x_9764:
        /* <DEDUP_REMOVED lines=137> */
[----:B------:R-:W-:Y:S02]  /*15a80*/  ISETP.LT.OR P0, PT, R5, 0x5a, P0 ;  /* 0x0000005a0500780c */ /* 0x000fe40000701670 */
[----:B------:R-:W-:Y:S02]  /*15a90*/  FSEL R70, R70, -INF , !P5 ;  /* 0xff80000046467808 */ /* 0x000fe40006800000 */
[----:B------:R-:W-:Y:S02]  /*15aa0*/  FMNMX.FTZ R5, R67, R4, !PT ;  /* 0x0000000443057209 */ /* 0x000fe40007810000 */
[----:B------:R-:W-:-:S02]  /*15ab0*/  FSEL R71, R71, -INF , !P0 ;  /* 0xff80000047477808 */ /* 0x000fc40004000000 */
[----:B------:R-:W-:-:S04]  /*15ac0*/  FMNMX.FTZ R4, R70, R5, !PT ;  /* 0x0000000546047209 */ /* 0x000fc80007810000 */
[----:B------:R-:W-:Y:S02]  /*15ad0*/  FMNMX.FTZ R9, R71, R4, !PT ;  /* 0x0000000447097209 */ /* 0x000fe40007810000 */
[----:B-1----:R-:W-:Y:S01]  /*15ae0*/  FMNMX.FTZ R6, R11, R12, !PT ;  /* 0x0000000c0b067209 */ /* 0x002fe20007810000 */
[----:B------:R-:W3:Y:S04]  /*15af0*/  LDL.64 R4, [R1+0x440] ;  /* 0x0004400001047983 */ /* 0x000ee80000100a00 */
        /* <DEDUP_REMOVED lines=29> */
[-C--:B------:R-:W-:Y:S01]  /*15cd0*/  FFMA.FTZ R154, R154, R26.reuse, -R11 ;  /* 0x0000001a9a9a7223 */ /* 0x080fe2000001080b */
[----:B------:R-:W-:-:S05]  /*15ce0*/  FFMA.FTZ R155, R30, R26, -R9 ;  /* 0x0000001a1e9b7223 */ /* 0x000fca0000010809 */
[----:B------:R-:W3:Y:S08]  /*15cf0*/  MUFU.EX2 R32, R15 ;  /* 0x0000000f00207308 */ /* 0x000ef00000000800 */
[----:B------:R-:W-:Y:S08]  /*15d00*/  MUFU.EX2 R202, R202 ;  /* 0x000000ca00ca7308 */ /* 0x000ff00000000800 */
[----:B------:R-:W1:Y:S01]  /*15d10*/  MUFU.EX2 R31, R25 ;  /* 0x00000019001f7308 */ /* 0x000e620000000800 */
[----:B------:R-:W-:-:S07]  /*15d20*/  FFMA.FTZ R190, R84, R26, -R11 ;  /* 0x0000001a54be7223 */ /* 0x000fce000001080b */
[----:B------:R-:W2:Y:S01]  /*15d30*/  MUFU.EX2 R152, R152 ;  /* 0x0000009800987308 */ /* 0x000ea20000000800 */
[----:B------:R-:W-:-:S07]  /*15d40*/  FFMA.FTZ R185, R34, R26, -R9 ;  /* 0x0000001a22b97223 */ /* 0x000fce0000010809 */
[----:B------:R-:W4:Y:S01]  /*15d50*/  MUFU.EX2 R189, R189 ;  /* 0x000000bd00bd7308 */ /* 0x000f220000000800 */
[----:B------:R-:W-:-:S07]  /*15d60*/  FFMA.FTZ R187, R82, R26, -R11 ;  /* 0x0000001a52bb7223 */ /* 0x000fce000001080b */
[----:B------:R-:W5:Y:S01]  /*15d70*/  MUFU.EX2 R154, R154 ;  /* 0x0000009a009a7308 */ /* 0x000f620000000800 */
[----:B------:R-:W-:-:S07]  /*15d80*/  FFMA.FTZ R188, R35, R26, -R9 ;  /* 0x0000001a23bc7223 */ /* 0x000fce0000010809 */
[----:B------:R-:W0:Y:S01]  /*15d90*/  MUFU.EX2 R155, R155 ;  /* 0x0000009b009b7308 */ /* 0x000e220000000800 */
[----:B---3--:R-:W-:Y:S01]  /*15da0*/  FFMA.FTZ R15, R32, R4, R7 ;  /* 0x00000004200f7223 */ /* 0x008fe20000010007 */
[----:B------:R-:W-:Y:S01]  /*15db0*/  FFMA.FTZ R183, R80, R26, -R11 ;  /* 0x0000001a50b77223 */ /* 0x000fe2000001080b */
[----:B-1----:R-:W-:-:S05]  /*15dc0*/  FFMA.FTZ R4, R5, R31, R202 ;  /* 0x0000001f05047223 */ /* 0x002fca00000100ca */
[----:B------:R-:W1:Y:S01]  /*15dd0*/  MUFU.EX2 R194, R194 ;  /* 0x000000c200c27308 */ /* 0x000e620000000800 */
[----:B------:R-:W-:Y:S01]  /*15de0*/  FFMA.FTZ R181, R38, R26, -R9 ;  /* 0x0000001a26b57223 */ /* 0x000fe20000010809 */
[----:B--2---:R-:W-:-:S06]  /*15df0*/  FADD.FTZ R15, R152, R15 ;  /* 0x0000000f980f7221 */ /* 0x004fcc0000010000 */
[----:B------:R-:W2:Y:S01]  /*15e00*/  MUFU.EX2 R190, R190 ;  /* 0x000000be00be7308 */ /* 0x000ea20000000800 */
[----:B------:R-:W-:Y:S01]  /*15e10*/  FFMA.FTZ R184, R78, R26, -R11 ;  /* 0x0000001a4eb87223 */ /* 0x000fe2000001080b */
[----:B----4-:R-:W-:-:S06]  /*15e20*/  FADD.FTZ R4, R189, R4 ;  /* 0x00000004bd047221 */ /* 0x010fcc0000010000 */
[----:B------:R-:W3:Y:S01]  /*15e30*/  MUFU.EX2 R185, R185 ;  /* 0x000000b900b97308 */ /* 0x000ee20000000800 */
[----:B------:R-:W-:Y:S01]  /*15e40*/  FFMA.FTZ R182, R39, R26, -R9 ;  /* 0x0000001a27b67223 */ /* 0x000fe20000010809 */
[----:B-----5:R-:W-:-:S06]  /*15e50*/  FADD.FTZ R8, R154, R15 ;  /* 0x0000000f9a087221 */ /* 0x020fcc0000010000 */
[----:B------:R-:W4:Y:S01]  /*15e60*/  MUFU.EX2 R187, R187 ;  /* 0x000000bb00bb7308 */ /* 0x000f220000000800 */
[----:B------:R-:W-:Y:S01]  /*15e70*/  FFMA.FTZ R179, R76, R26, -R11 ;  /* 0x0000001a4cb37223 */ /* 0x000fe2000001080b */
[----:B0-----:R-:W-:-:S06]  /*15e80*/  FADD.FTZ R5, R155, R4 ;  /* 0x000000049b057221 */ /* 0x001fcc0000010000 */
[----:B------:R-:W0:Y:S01]  /*15e90*/  MUFU.EX2 R188, R188 ;  /* 0x000000bc00bc7308 */ /* 0x000e220000000800 */
[----:B------:R-:W-:Y:S01]  /*15ea0*/  FFMA.FTZ R177, R42, R26, -R9 ;  /* 0x0000001a2ab17223 */ /* 0x000fe20000010809 */
[----:B------:R-:W-:-:S06]  /*15eb0*/  FADD.FTZ R15, R153, R8 ;  /* 0x00000008990f7221 */ /* 0x000fcc0000010000 */
[----:B------:R-:W5:Y:S01]  /*15ec0*/  MUFU.EX2 R183, R183 ;  /* 0x000000b700b77308 */ /* 0x000f620000000800 */
[----:B------:R-:W-:Y:S01]  /*15ed0*/  FFMA.FTZ R180, R74, R26, -R11 ;  /* 0x0000001a4ab47223 */ /* 0x000fe2000001080b */
[----:B-1----:R-:W-:-:S06]  /*15ee0*/  FADD.FTZ R4, R194, R5 ;  /* 0x00000005c2047221 */ /* 0x002fcc0000010000 */
[----:B------:R-:W1:Y:S01]  /*15ef0*/  MUFU.EX2 R181, R181 ;  /* 0x000000b500b57308 */ /* 0x000e620000000800 */
[----:B------:R-:W-:Y:S01]  /*15f00*/  FFMA.FTZ R178, R43, R26, -R9 ;  /* 0x0000001a2bb27223 */ /* 0x000fe20000010809 */
[----:B--2---:R-:W-:-:S06]  /*15f10*/  FADD.FTZ R8, R190, R15 ;  /* 0x0000000fbe087221 */ /* 0x004fcc0000010000 */
[----:B------:R-:W2:Y:S01]  /*15f20*/  MUFU.EX2 R184, R184 ;  /* 0x000000b800b87308 */ /* 0x000ea20000000800 */
[----:B------:R-:W-:Y:S01]  /*15f30*/  FFMA.FTZ R176, R72, R26, -R11 ;  /* 0x0000001a48b07223 */ /* 0x000fe2000001080b */
[----:B---3--:R-:W-:-:S06]  /*15f40*/  FADD.FTZ R5, R185, R4 ;  /* 0x00000004b9057221 */ /* 0x008fcc0000010000 */
[----:B------:R-:W3:Y:S01]  /*15f50*/  MUFU.EX2 R182, R182 ;  /* 0x000000b600b67308 */ /* 0x000ee20000000800 */
[----:B------:R-:W-:Y:S01]  /*15f60*/  FFMA.FTZ R173, R46, R26, -R9 ;  /* 0x0000001a2ead7223 */ /* 0x000fe20000010809 */
[----:B----4-:R-:W-:-:S06]  /*15f70*/  FADD.FTZ R8, R187, R8 ;  /* 0x00000008bb087221 */ /* 0x010fcc0000010000 */
[----:B------:R-:W4:Y:S01]  /*15f80*/  MUFU.EX2 R179, R179 ;  /* 0x000000b300b37308 */ /* 0x000f220000000800 */
[----:B------:R-:W-:Y:S01]  /*15f90*/  FFMA.FTZ R175, R44, R26, -R11 ;  /* 0x0000001a2caf7223 */ /* 0x000fe2000001080b */
[----:B0-----:R-:W-:-:S06]  /*15fa0*/  FADD.FTZ R4, R188, R5 ;  /* 0x00000005bc047221 */ /* 0x001fcc0000010000 */
[----:B------:R-:W0:Y:S01]  /*15fb0*/  MUFU.EX2 R177, R177 ;  /* 0x000000b100b17308 */ /* 0x000e220000000800 */
[----:B------:R-:W-:Y:S01]  /*15fc0*/  FFMA.FTZ R174, R47, R26, -R9 ;  /* 0x0000001a2fae7223 */ /* 0x000fe20000010809 */
[----:B-----5:R-:W-:-:S06]  /*15fd0*/  FADD.FTZ R5, R183, R8 ;  /* 0x00000008b7057221 */ /* 0x020fcc0000010000 */
        /* <DEDUP_REMOVED lines=31> */
[----:B0-----:R-:W-:Y:S01]  /*161d0*/  FADD.FTZ R4, R174, R5 ;  /* 0x00000005ae047221 */ /* 0x001fe20000010000 */
[----:B------:R-:W-:-:S06]  /*161e0*/  FFMA.FTZ R164, R59, R26, -R9 ;  /* 0x0000001a3ba47223 */ /* 0x000fcc0000010809 */
[----:B------:R-:W0:Y:S01]  /*161f0*/  MUFU.EX2 R171, R171 ;  /* 0x000000ab00ab7308 */ /* 0x000e220000000800 */
[----:B-----5:R-:W-:Y:S01]  /*16200*/  FADD.FTZ R8, R170, R15 ;  /* 0x0000000faa087221 */ /* 0x020fe20000010000 */
[----:B------:R-:W-:-:S06]  /*16210*/  FFMA.FTZ R21, R60, R26, -R11 ;  /* 0x0000001a3c157223 */ /* 0x000fcc000001080b */
[----:B------:R-:W5:Y:S01]  /*16220*/  MUFU.EX2 R166, R166 ;  /* 0x000000a600a67308 */ /* 0x000f620000000800 */
        /* <DEDUP_REMOVED lines=28> */
[----:B0-----:R-:W-:-:S06]  /*163f0*/  FADD.FTZ R4, R164, R5 ;  /* 0x00000005a4047221 */ /* 0x001fcc0000010000 */
[----:B------:R-:W0:Y:S01]  /*16400*/  MUFU.EX2 R13, R13 ;  /* 0x0000000d000d7308 */ /* 0x000e220000000800 */
[-C--:B------:R-:W-:Y:S01]  /*16410*/  FFMA.FTZ R11, R28, R26.reuse, -R11 ;  /* 0x0000001a1c0b7223 */ /* 0x080fe2000001080b */
[----:B------:R-:W-:-:S06]  /*16420*/  FFMA.FTZ R20, R71, R26, -R9 ;  /* 0x0000001a47147223 */ /* 0x000fcc0000010809 */
[----:B------:R-:W4:Y:S01]  /*16430*/  MUFU.EX2 R19, R19 ;  /* 0x0000001300137308 */ /* 0x000f220000000800 */
[----:B-----5:R-:W-:Y:S01]  /*16440*/  FADD.FTZ R5, R21, R8 ;  /* 0x0000000815057221 */ /* 0x020fe20000010000 */
[----:B-1----:R-:W-:-:S06]  /*16450*/  FADD.FTZ R9, R159, R4 ;  /* 0x000000049f097221 */ /* 0x002fcc0000010000 */
[----:B------:R-:W1:Y:S08]  /*16460*/  MUFU.EX2 R14, R14 ;  /* 0x0000000e000e7308 */ /* 0x000e700000000800 */
[----:B------:R-:W5:Y:S01]  /*16470*/  MUFU.EX2 R156, R156 ;  /* 0x0000009c009c7308 */ /* 0x000f620000000800 */
[----:B--2---:R-:W-:Y:S01]  /*16480*/  FADD.FTZ R4, R158, R5 ;  /* 0x000000059e047221 */ /* 0x004fe20000010000 */
[----:B---3--:R-:W-:-:S06]  /*16490*/  FADD.FTZ R8, R162, R9 ;  /* 0x00000009a2087221 */ /* 0x008fcc0000010000 */
[----:B------:R-:W2:Y:S08]  /*164a0*/  MUFU.EX2 R12, R12 ;  /* 0x0000000c000c7308 */ /* 0x000eb00000000800 */
[----:B------:R-:W3:Y:S01]  /*164b0*/  MUFU.EX2 R15, R15 ;  /* 0x0000000f000f7308 */ /* 0x000ee20000000800 */
[----:B0-----:R-:W-:Y:S01]  /*164c0*/  FADD.FTZ R5, R13, R4 ;  /* 0x000000040d057221 */ /* 0x001fe20000010000 */
[----:B----4-:R-:W-:-:S06]  /*164d0*/  FADD.FTZ R9, R19, R8 ;  /* 0x0000000813097221 */ /* 0x010fcc0000010000 */
[----:B------:R-:W0:Y:S08]  /*164e0*/  MUFU.EX2 R11, R11 ;  /* 0x0000000b000b7308 */ /* 0x000e300000000800 */
[----:B------:R-:W4:Y:S01]  /*164f0*/  MUFU.EX2 R20, R20 ;  /* 0x0000001400147308 */ /* 0x000f220000000800 */
[----:B-1----:R-:W-:Y:S01]  /*16500*/  FADD.FTZ R5, R14, R5 ;  /* 0x000000050e057221 */ /* 0x002fe20000010000 */
[----:B-----5:R-:W-:-:S03]  /*16510*/  FADD.FTZ R4, R156, R9 ;  /* 0x000000099c047221 */ /* 0x020fc60000010000 */
[----:B--2---:R-:W-:Y:S01]  /*16520*/  FADD.FTZ R8, R12, R5 ;  /* 0x000000050c087221 */ /* 0x004fe20000010000 */
[----:B---3--:R-:W-:-:S03]  /*16530*/  FADD.FTZ R5, R15, R4 ;  /* 0x000000040f057221 */ /* 0x008fc60000010000 */
[----:B0-----:R-:W-:Y:S01]  /*16540*/  FADD.FTZ R4, R11, R8 ;  /* 0x000000080b047221 */ /* 0x001fe20000010000 */
[----:B------:R0:W-:Y:S01]  /*16550*/  STL [R1+0x434], R6 ;  /* 0x0004340601007387 */ /* 0x0001e20000100800 */
[----:B----4-:R-:W-:-:S05]  /*16560*/  FADD.FTZ R5, R20, R5 ;  /* 0x0000000514057221 */ /* 0x010fca0000010000 */
[----:B------:R1:W-:Y:S04]  /*16570*/  STL.64 [R1+0x440], R4 ;  /* 0x0004400401007387 */ /* 0x0003e80000100a00 */
[----:B------:R-:W2:Y:S04]  /*16580*/  LD.E R29, desc[UR54][R22.64+0x414] ;  /* 0x00041436161d7980 */ /* 0x000ea8000c101900 */
[----:B------:R-:W3:Y:S04]  /*16590*/  LD.E R8, desc[UR54][R22.64+0x220] ;  /* 0x0002203616087980 */ /* 0x000ee8000c101900 */
[----:B------:R-:W4:Y:S04]  /*165a0*/  LD.E R9, desc[UR54][R22.64+0x224] ;  /* 0x0002243616097980 */ /* 0x000f28000c101900 */
[----:B------:R-:W5:Y:S04]  /*165b0*/  LD.E R25, desc[UR54][R22.64+0x234] ;  /* 0x0002343616197980 */ /* 0x000f68000c101900 */
[----:B------:R-:W5:Y:S04]  /*165c0*/  LD.E R27, desc[UR54][R22.64+0x244] ;  /* 0x00024436161b7980 */ /* 0x000f68000c101900 */
[----:B0-----:R-:W5:Y:S04]  /*165d0*/  LD.E R6, desc[UR54][R22.64+0x254] ;  /* 0x0002543616067980 */ /* 0x001f68000c101900 */
        /* <DEDUP_REMOVED lines=122> */
[C---:B--2---:R-:W-:Y:S01]  /*16d80*/  FMUL.FTZ R141, R32.reuse, R29 ;  /* 0x0000001d208d7220 */ /* 0x044fe20000410000 */
[C---:B---3--:R-:W-:Y:S01]  /*16d90*/  FMUL.FTZ R29, R32.reuse, R8 ;  /* 0x00000008201d7220 */ /* 0x048fe20000410000 */
[C---:B----4-:R-:W-:Y:S01]  /*16da0*/  FMUL.FTZ R9, R32.reuse, R9 ;  /* 0x0000000920097220 */ /* 0x050fe20000410000 */
[C---:B-----5:R-:W-:Y:S01]  /*16db0*/  FMUL.FTZ R25, R32.reuse, R25 ;  /* 0x0000001920197220 */ /* 0x060fe20000410000 */
        /* <DEDUP_REMOVED lines=10> */
[C---:B0-----:R-:W-:Y:S01]  /*16e60*/  FMUL.FTZ R29, R32.reuse, R6 ;  /* 0x00000006201d7220 */ /* 0x041fe20000410000 */
[C---:B-1----:R-:W-:Y:S01]  /*16e70*/  FMUL.FTZ R9, R31.reuse, R216 ;  /* 0x000000d81f097220 */ /* 0x042fe20000410000 */
[C---:B--2---:R-:W-:Y:S01]  /*16e80*/  FMUL.FTZ R25, R31.reuse, R214 ;  /* 0x000000d61f197220 */ /* 0x044fe20000410000 */
[----:B---3--:R-:W-:Y:S02]  /*16e90*/  FMUL.FTZ R27, R31, R212 ;  /* 0x000000d41f1b7220 */ /* 0x008fe40000410000 */
        /* <DEDUP_REMOVED lines=99> */
[----:B------:R0:W-:Y:S01]  /*174d0*/  ST.E desc[UR54][R22.64+0x378], R33 ;  /* 0x0003782116007985 */ /* 0x0001e2000c101936 */
[----:B------:R-:W-:Y:S01]  /*174e0*/  FMUL.FTZ R147, R31, R30 ;  /* 0x0000001e1f937220 */ /* 0x000fe20000410000 */
        /* <DEDUP_REMOVED lines=29> */
[----:B------:R2:W-:Y:S01]  /*176c0*/  ST.E desc[UR54][R22.64+0x414], R141 ;  /* 0x0004148d16007985 */ /* 0x0005e2000c101936 */
[C---:B---3--:R-:W-:Y:S01]  /*176d0*/  FMUL.FTZ R9, R31.reuse, R4 ;  /* 0x000000041f097220 */ /* 0x048fe20000410000 */
[C---:B------:R-:W-:Y:S01]  /*176e0*/  FMUL.FTZ R119, R32.reuse, R119 ;  /* 0x0000007720777220 */ /* 0x040fe20000410000 */
[C---:B------:R-:W-:Y:S01]  /*176f0*/  FMUL.FTZ R117, R32.reuse, R117 ;  /* 0x0000007520757220 */ /* 0x040fe20000410000 */
[C---:B0-----:R-:W-:Y:S01]  /*17700*/  FMUL.FTZ R25, R31.reuse, R38 ;  /* 0x000000261f197220 */ /* 0x041fe20000410000 */
        /* <DEDUP_REMOVED lines=97> */
[----:B------:R-:W-:Y:S04]  /*17d20*/  ST.E desc[UR54][R22.64+0x3ec], R41 ;  /* 0x0003ec2916007985 */ /* 0x000fe8000c101936 */
[----:B------:R4:W-:Y:S04]  /*17d30*/  ST.E desc[UR54][R22.64+0x3f8], R5 ;  /* 0x0003f80516007985 */ /* 0x0009e8000c101936 */
[----:B------:R-:W-:Y:S04]  /*17d40*/  ST.E desc[UR54][R22.64+0x3fc], R9 ;  /* 0x0003fc0916007985 */ /* 0x000fe8000c101936 */
[----:B------:R5:W-:Y:S04]  /*17d50*/  ST.E desc[UR54][R22.64+0x408], R25 ;  /* 0x0004081916007985 */ /* 0x000be8000c101936 */
[----:B------:R5:W-:Y:S04]  /*17d60*/  ST.E desc[UR54][R22.64+0x40c], R27 ;  /* 0x00040c1b16007985 */ /* 0x000be8000c101936 */
[----:B------:R5:W-:Y:S01]  /*17d70*/  ST.E desc[UR54][R22.64+0x418], R31 ;  /* 0x0004181f16007985 */ /* 0x000be2000c101936 */
[----:B------:R1:W-:Y:S06]  /*17d80*/  BAR.SYNC.DEFER_BLOCKING R205, 0x100 ;  /* 0x000400cd0000751d */ /* 0x0003ec0000010000 */
[----:B0-----:R-:W5:Y:S04]  /*17d90*/  LD.E R29, desc[UR54][R22.64+0x220] ;  /* 0x00022036161d7980 */ /* 0x001f68000c101900 */
[----:B------:R-:W5:Y:S04]  /*17da0*/  LD.E R33, desc[UR54][R22.64+0x224] ;  /* 0x0002243616217980 */ /* 0x000f68000c101900 */
[----:B-1----:R-:W5:Y:S04]  /*17db0*/  LD.E R35, desc[UR54][R22.64+0x228] ;  /* 0x0002283616237980 */ /* 0x002f68000c101900 */
[----:B--2---:R-:W2:Y:S04]  /*17dc0*/  LD.E R37, desc[UR54][R22.64+0x22c] ;  /* 0x00022c3616257980 */ /* 0x004ea8000c101900 */
[----:B---3--:R-:W3:Y:S04]  /*17dd0*/  LD.E R39, desc[UR54][R22.64+0x230] ;  /* 0x0002303616277980 */ /* 0x008ee8000c101900 */
[----:B----4-:R-:W4:Y:S04]  /*17de0*/  LD.E R5, desc[UR54][R22.64+0x234] ;  /* 0x0002343616057980 */ /* 0x010f28000c101900 */
[----:B------:R-:W4:Y:S04]  /*17df0*/  LD.E R41, desc[UR54][R22.64+0x238] ;  /* 0x0002383616297980 */ /* 0x000f28000c101900 */
        /* <DEDUP_REMOVED lines=123> */
[----:B------:R-:W-:Y:S04]  /*185b0*/  ST.E desc[UR54][R22.64+0x224], R33 ;  /* 0x0002242116007985 */ /* 0x000fe8000c101936 */
[----:B------:R-:W-:Y:S04]  /*185c0*/  ST.E desc[UR54][R22.64+0x228], R35 ;  /* 0x0002282316007985 */ /* 0x000fe8000c101936 */
[----:B--2---:R-:W-:Y:S04]  /*185d0*/  ST.E desc[UR54][R22.64+0x22c], R37 ;  /* 0x00022c2516007985 */ /* 0x004fe8000c101936 */
[----:B---3--:R-:W-:Y:S04]  /*185e0*/  ST.E desc[UR54][R22.64+0x230], R39 ;  /* 0x0002302716007985 */ /* 0x008fe8000c101936 */
[----:B----4-:R-:W-:Y:S04]  /*185f0*/  ST.E desc[UR54][R22.64+0x234], R5 ;  /* 0x0002340516007985 */ /* 0x010fe8000c101936 */
[----:B------:R-:W-:Y:S04]  /*18600*/  ST.E desc[UR54][R22.64+0x238], R41 ;  /* 0x0002382916007985 */ /* 0x000fe8000c101936 */
        /* <DEDUP_REMOVED lines=121> */
[----:B0-----:R-:W5:Y:S04]  /*18da0*/  LD.E.64 R4, desc[UR54][R22.64+0xa8] ;  /* 0x0000a83616047980 */ /* 0x001f68000c101b00 */
[----:B-1----:R-:W5:Y:S04]  /*18db0*/  LDL R6, [R1+0x88] ;  /* 0x0000880001067983 */ /* 0x002f680000100800 */
        /* <DEDUP_REMOVED lines=976> */
[----:B0-----:R-:W5:Y:S04]  /*1cac0*/  LD.E R25, desc[UR54][R22.64+0x240] ;  /* 0x0002403616197980 */ /* 0x001f68000c101900 */
        /* <DEDUP_REMOVED lines=249> */
[----:B0-----:R-:W-:Y:S05]  /*1da60*/  @P6 BRA `(.L_x_9772) ;  /* 0x0000000000186947 */ /* 0x001fea0003800000 */
[----:B------:R-:W2:Y:S04]  /*1da70*/  LDL.64 R4, [R1+0x68] ;  /* 0x0000680001047983 */ /* 0x000ea80000100a00 */
[----:B------:R-:W3:Y:S01]  /*1da80*/  LD.E R0, desc[UR54][R2.64] ;  /* 0x0000003602007980 */ /* 0x000ee2000c101900 */
[----:B--2---:R-:W-:-:S05]  /*1da90*/  MOV R5, R4 ;  /* 0x0000000400057202 */ /* 0x004fca0000000f00 */
[----:B---3--:R-:W-:-:S05]  /*1daa0*/  IMAD R0, R0, 0x8, R5 ;  /* 0x0000000800007824 */ /* 0x008fca00078e0205 */
[----:B------:R-:W-:-:S04]  /*1dab0*/  PRMT R0, RZ, 0x654, R0 ;  /* 0x00000654ff007816 */ /* 0x000fc80000000000 */
[----:B------:R0:W-:Y:S03]  /*1dac0*/  SYNCS.ARRIVE.TRANS64.RED.A1T0 RZ, [R0+URZ], RZ ;  /* 0x000000ff00ff79a7 */ /* 0x0001e6000810043f */
.L_x_9772:
[----:B------:R-:W-:Y:S05]  /*1dad0*/  BSYNC B0 ;  /* 0x0000000000007941 */ /* 0x000fea0003800000 */
.L_x_9771:
[C---:B------:R-:W-:Y:S01]  /*1dae0*/  ISETP.GT.AND P0, PT, R10.reuse, UR43, PT ;  /* 0x0000002b0a007c0c */ /* 0x040fe2000bf04270 */
[----:B------:R-:W-:-:S12]  /*1daf0*/  VIADD R10, R10, 0xffffffff ;  /* 0xffffffff0a0a7836 */ /* 0x000fd80000000000 */
[----:B------:R-:W-:Y:S05]  /*1db00*/  @P0 BRA `(.L_x_9773) ;  /* 0xffffff5400300947 */ /* 0x000fea000383ffff */
.L_x_9742:
[----:B------:R-:W-:Y:S05]  /*1db10*/  WARPSYNC.ALL ;  /* 0x0000000000007948 */ /* 0x000fea0003800000 */
[----:B0-----:R-:W1:Y:S04]  /*1db20*/  LDL R5, [R1+0x440] ;  /* 0x0004400001057983 */ /* 0x001e680000100800 */
[----:B------:R-:W2:Y:S04]  /*1db30*/  LDL R4, [R1+0x444] ;  /* 0x0004440001047983 */ /* 0x000ea80000100800 */
[----:B------:R-:W3:Y:S04]  /*1db40*/  LDL R136, [R1+0x210] ;  /* 0x0002100001887983 */ /* 0x000ee80000100800 */
[----:B------:R-:W4:Y:S04]  /*1db50*/  LDL.64 R6, [R1+0x240] ;  /* 0x0002400001067983 */ /* 0x000f280000100a00 */
        /* <DEDUP_REMOVED lines=61> */
[----:B-1----:R-:W0:Y:S02]  /*1df30*/  SHFL.BFLY PT, R0, R5, 0x2, 0x1f ;  /* 0x0c401f0005007f89 */ /* 0x002e2400000e0000 */
[----:B0-----:R-:W-:-:S05]  /*1df40*/  FADD.FTZ R0, R5, R0 ;  /* 0x0000000005007221 */ /* 0x001fca0000010000 */
[----:B------:R-:W0:Y:S02]  /*1df50*/  SHFL.BFLY PT, R3, R0, 0x1, 0x1f ;  /* 0x0c201f0000037f89 */ /* 0x000e2400000e0000 */
[----:B0-----:R-:W-:Y:S01]  /*1df60*/  FADD.FTZ R2, R0, R3 ;  /* 0x0000000300027221 */ /* 0x001fe20000010000 */
[----:B---3--:R-:W-:Y:S01]  /*1df70*/  VIADD R136, R136, 0x1 ;  /* 0x0000000188887836 */ /* 0x008fe20000000000 */
[----:B------:R-:W3:Y:S04]  /*1df80*/  LDL R0, [R1+0x21c] ;  /* 0x00021c0001007983 */ /* 0x000ee80000100800 */
[----:B------:R-:W-:Y:S04]  /*1df90*/  STL [R1+0x440], R2 ;  /* 0x0004400201007387 */ /* 0x000fe80000100800 */
[----:B------:R-:W4:Y:S04]  /*1dfa0*/  LDL R148, [R1+0x440] ;  /* 0x0004400001947983 */ /* 0x000f280000100800 */
[----:B--2---:R-:W0:Y:S02]  /*1dfb0*/  SHFL.BFLY PT, R3, R4, 0x2, 0x1f ;  /* 0x0c401f0004037f89 */ /* 0x004e2400000e0000 */
[----:B0-----:R-:W-:Y:S01]  /*1dfc0*/  FADD.FTZ R8, R3, R4 ;  /* 0x0000000403087221 */ /* 0x001fe20000010000 */
[----:B------:R-:W-:Y:S01]  /*1dfd0*/  ISETP.NE.AND P2, PT, R136, 0x2, PT ;  /* 0x000000028800780c */ /* 0x000fe20003f45270 */
[----:B------:R-:W2:Y:S04]  /*1dfe0*/  LDL.64 R4, [R1+0x230] ;  /* 0x0002300001047983 */ /* 0x000ea80000100a00 */
[----:B------:R-:W0:Y:S08]  /*1dff0*/  SHFL.BFLY PT, R3, R8, 0x1, 0x1f ;  /* 0x0c201f0008037f89 */ /* 0x000e3000000e0000 */
[----:B------:R-:W5:Y:S01]  /*1e000*/  @!P2 LDL R19, [R1+0x214] ;  /* 0x000214000113a983 */ /* 0x000f620000100800 */
[----:B0-----:R-:W-:-:S03]  /*1e010*/  FADD.FTZ R140, R8, R3 ;  /* 0x00000003088c7221 */ /* 0x001fc60000010000 */
[----:B------:R-:W5:Y:S02]  /*1e020*/  LDL.64 R2, [R1+0x220] ;  /* 0x0002200001027983 */ /* 0x000f640000100a00 */
[----:B------:R-:W-:Y:S02]  /*1e030*/  FSETP.NE.FTZ.AND P1, PT, R140, RZ, PT ;  /* 0x000000ff8c00720b */ /* 0x000fe40003f35000 */
[----:B------:R-:W5:Y:S11]  /*1e040*/  LDL.64 R8, [R1+0x250] ;  /* 0x0002500001087983 */ /* 0x000f760000100a00 */
[----:B------:R-:W5:Y:S04]  /*1e050*/  @P1 LDL R143, [R1+0x450] ;  /* 0x00045000018f1983 */ /* 0x000f680000100800 */
[----:B------:R-:W5:Y:S01]  /*1e060*/  @P1 LDL R145, [R1+0x434] ;  /* 0x0004340001911983 */ /* 0x000f620000100800 */
[----:B------:R-:W-:-:S02]  /*1e070*/  IMAD.MOV.U32 R138, RZ, RZ, RZ ;  /* 0x000000ffff8a7224 */ /* 0x000fc400078e00ff */
[----:B------:R-:W-:Y:S01]  /*1e080*/  IMAD.MOV.U32 R142, RZ, RZ, -0x800000 ;  /* 0xff800000ff8e7424 */ /* 0x000fe200078e00ff */
[----:B------:R0:W-:Y:S08]  /*1e090*/  BAR.ARV R204, 0x100 ;  /* 0x000400cc0000751d */ /* 0x0001f00000002000 */
[----:B------:R-:W-:Y:S06]  /*1e0a0*/  BAR.ARV 0x8, 0x120 ;  /* 0x0204800000007b1d */ /* 0x000fec0000002000 */
[----:B----4-:R-:W-:-:S13]  /*1e0b0*/  FSETP.NE.FTZ.AND P0, PT, R148, RZ, PT ;  /* 0x000000ff9400720b */ /* 0x010fda0003f15000 */
[----:B------:R-:W4:Y:S04]  /*1e0c0*/  @P0 LDL R139, [R1+0x450] ;  /* 0x00045000018b0983 */ /* 0x000f280000100800 */
[----:B------:R-:W4:Y:S01]  /*1e0d0*/  @P0 LDL R144, [R1+0x430] ;  /* 0x0004300001900983 */ /* 0x000f220000100800 */
[----:B------:R-:W1:Y:S08]  /*1e0e0*/  @P0 MUFU.LG2 R141, R148 ;  /* 0x00000094008d0308 */ /* 0x000e700000000c00 */
[----:B------:R-:W2:Y:S01]  /*1e0f0*/  @P0 MUFU.RCP R138, R148 ;  /* 0x00000094008a0308 */ /* 0x000ea20000001000 */
[----:B-1----:R-:W-:-:S07]  /*1e100*/  @P0 FMUL.FTZ R146, R141, 0.69314718246459960938 ;  /* 0x3f3172188d920820 */ /* 0x002fce0000410000 */
[----:B------:R-:W1:Y:S01]  /*1e110*/  @P1 MUFU.LG2 R147, R140 ;  /* 0x0000008c00931308 */ /* 0x000e620000000c00 */
[----:B---3--:R-:W-:Y:S02]  /*1e120*/  VIADD R0, R0, 0x1 ;  /* 0x0000000100007836 */ /* 0x008fe40000000000 */
[-C--:B--2---:R-:W-:Y:S01]  /*1e130*/  FMUL.FTZ R5, R5, R138.reuse ;  /* 0x0000008a05057220 */ /* 0x084fe20000410000 */
[-C--:B------:R-:W-:Y:S01]  /*1e140*/  FMUL.FTZ R4, R4, R138.reuse ;  /* 0x0000008a04047220 */ /* 0x080fe20000410000 */
[-C--:B------:R-:W-:Y:S01]  /*1e150*/  FMUL.FTZ R7, R7, R138.reuse ;  /* 0x0000008a07077220 */ /* 0x080fe20000410000 */
[-C--:B------:R-:W-:Y:S01]  /*1e160*/  FMUL.FTZ R6, R6, R138.reuse ;  /* 0x0000008a06067220 */ /* 0x080fe20000410000 */
[-C--:B-----5:R-:W-:Y:S01]  /*1e170*/  FMUL.FTZ R11, R11, R138.reuse ;  /* 0x0000008a0b0b7220 */ /* 0x0a0fe20000410000 */
[-C--:B------:R-:W-:Y:S01]  /*1e180*/  FMUL.FTZ R10, R10, R138.reuse ;  /* 0x0000008a0a0a7220 */ /* 0x080fe20000410000 */
[----:B------:R-:W-:Y:S01]  /*1e190*/  STL.64 [R1+0x230], R4 ;  /* 0x0002300401007387 */ /* 0x000fe20000100a00 */
        /* <DEDUP_REMOVED lines=61> */
[----:B------:R-:W-:Y:S01]  /*1e570*/  @!P2 LOP3.LUT R4, R19, 0x1, RZ, 0x3c, !PT ;  /* 0x000000011304a812 */ /* 0x000fe200078e3cff */
[----:B------:R0:W-:Y:S04]  /*1e580*/  STL [R1+0x444], R140 ;  /* 0x0004448c01007387 */ /* 0x0001e80000100800 */
        /* <DEDUP_REMOVED lines=32> */
[----:B------:R0:W-:Y:S04]  /*1e790*/  @!P2 STL [R1+0x214], R4 ;  /* 0x000214040100a387 */ /* 0x0001e80000100800 */
[----:B------:R0:W-:Y:S04]  /*1e7a0*/  STL [R1+0x21c], R0 ;  /* 0x00021c0001007387 */ /* 0x0001e80000100800 */
[----:B------:R0:W-:Y:S01]  /*1e7b0*/  @!P2 STL [R1+0x210], RZ ;  /* 0x000210ff0100a387 */ /* 0x0001e20000100800 */
[----:B----4-:R-:W-:-:S04]  /*1e7c0*/  @P0 FMUL.FTZ R139, R139, 0.69314718246459960938 ;  /* 0x3f3172188b8b0820 */ /* 0x010fc80000410000 */
[----:B------:R-:W-:Y:S01]  /*1e7d0*/  @P0 FFMA.FTZ R142, R139, R144, R146 ;  /* 0x000000908b8e0223 */ /* 0x000fe20000010092 */
[----:B------:R-:W-:-:S06]  /*1e7e0*/  IMAD.MOV.U32 R139, RZ, RZ, RZ ;  /* 0x000000ffff8b7224 */ /* 0x000fcc00078e00ff */
[----:B------:R-:W1:Y:S01]  /*1e7f0*/  @P1 MUFU.RCP R139, R140 ;  /* 0x0000008c008b1308 */ /* 0x000e620000001000 */
[----:B------:R-:W-:Y:S01]  /*1e800*/  @P1 FMUL.FTZ R146, R143, 0.69314718246459960938 ;  /* 0x3f3172188f921820 */ /* 0x000fe20000410000 */
[----:B------:R-:W-:-:S03]  /*1e810*/  IMAD.MOV.U32 R144, RZ, RZ, -0x800000 ;  /* 0xff800000ff907424 */ /* 0x000fc600078e00ff */
[----:B------:R-:W-:Y:S01]  /*1e820*/  @P1 FFMA.FTZ R144, R146, R145, R147 ;  /* 0x0000009192901223 */ /* 0x000fe20000010093 */
[----:B------:R0:W-:Y:S04]  /*1e830*/  STL [R1+0x440], R142 ;  /* 0x0004408e01007387 */ /* 0x0001e80000100800 */
[----:B------:R0:W-:Y:S01]  /*1e840*/  STL [R1+0x444], R144 ;  /* 0x0004449001007387 */ /* 0x0001e20000100800 */
        /* <DEDUP_REMOVED lines=95> */
[----:B------:R0:W-:Y:S01]  /*1ee40*/  STL.64 [R1+0x418], R134 ;  /* 0x0004188601007387 */ /* 0x0001e20000100a00 */
[----:B------:R-:W-:-:S13]  /*1ee50*/  PLOP3.LUT P0, PT, PT, PT, PT, 0x8, 0x0 ;  /* 0x000000000000781c */ /* 0x000fda0003f0e170 */
.L_x_9677:
[----:B------:R-:W1:Y:S08]  /*1ee60*/  S2UR UR4, SR_CgaCtaId ;  /* 0x00000000000479c3 */ /* 0x000e700000008800 */
[----:B------:R-:W-:Y:S06]  /*1ee70*/  BAR.SYNC.DEFER_BLOCKING 0x5, 0x120 ;  /* 0x0144800000007b1d */ /* 0x000fec0000010000 */
[----:B------:R-:W-:Y:S01]  /*1ee80*/  UMOV UR44, 0x400 ;  /* 0x00000400002c7882 */ /* 0x000fe20000000000 */
[----:B------:R-:W-:Y:S01]  /*1ee90*/  BSSY B0, `(.L_x_9774) ;  /* 0x0000275000007945 */ /* 0x000fe20003800000 */
[----:B-1----:R-:W-:-:S09]  /*1eea0*/  ULEA UR44, UR4, UR44, 0x18 ;  /* 0x0000002c042c7291 */ /* 0x002fd2000f8ec03f */
[----:B0--3--:R-:W0:Y:S02]  /*1eeb0*/  LDS.128 R4, [UR44+0x324d0] ;  /* 0x0324d02cff047984 */ /* 0x009e240008000c00 */
[----:B0-----:R-:W-:Y:S02]  /*1eec0*/  R2UR UR5, R5 ;  /* 0x00000000050572ca */ /* 0x001fe400000e0000 */
[----:B------:R-:W-:Y:S02]  /*1eed0*/  R2UR UR7, R6 ;  /* 0x00000000060772ca */ /* 0x000fe400000e0000 */
[----:B------:R-:W-:Y:S01]  /*1eee0*/  R2UR UR6, R7 ;  /* 0x00000000070672ca */ /* 0x000fe200000e0000 */
[----:B------:R-:W-:Y:S06]  /*1eef0*/  BAR.ARV 0x4, 0x120 ;  /* 0x0104800000007b1d */ /* 0x000fec0000002000 */
[----:B------:R-:W-:Y:S08]  /*1ef00*/  @P0 BRA `(.L_x_9775) ;  /* 0x0000001800a40947 */ /* 0x000ff00003800000 */
[----:B------:R-:W2:Y:S04]  /*1ef10*/  LDL.128 R136, [R1+0x220] ;  /* 0x0002200001887983 */ /* 0x000ea80000100c00 */
[----:B------:R-:W3:Y:S04]  /*1ef20*/  LDL.128 R8, [R1+0x240] ;  /* 0x0002400001087983 */ /* 0x000ee80000100c00 */
[----:B------:R-:W4:Y:S04]  /*1ef30*/  LDL.128 R4, [R1+0x230] ;  /* 0x0002300001047983 */ /* 0x000f280000100c00 */
[----:B------:R-:W5:Y:S04]  /*1ef40*/  LDL.128 R24, [R1+0x260] ;  /* 0x0002600001187983 */ /* 0x000f680000100c00 */
        /* <DEDUP_REMOVED lines=10> */
[----:B------:R-:W5:Y:S04]  /*1eff0*/  LDL R21, [R1+0x478] ;  /* 0x0004780001157983 */ /* 0x000f680000100800 */
        /* <DEDUP_REMOVED lines=19> */
[----:B------:R-:W5:Y:S01]  /*1f130*/  LDL.128 R132, [R1+0x410] ;  /* 0x0004100001847983 */ /* 0x000f620000100c00 */
[----:B------:R-:W-:Y:S01]  /*1f140*/  LOP3.LUT R3, R196, 0x380, RZ, 0xc0, !PT ;  /* 0x00000380c4037812 */ /* 0x000fe200078ec0ff */
[----:B------:R-:W-:Y:S01]  /*1f150*/  ULDC.64 UR8, c[0x0][0xce0] ;  /* 0x0003380000087ab9 */ /* 0x000fe20000000a00 */
[----:B------:R-:W-:-:S02]  /*1f160*/  ULDC.64 UR10, c[0x0][0xcd8] ;  /* 0x00033600000a7ab9 */ /* 0x000fc40000000a00 */
[----:B------:R-:W-:-:S04]  /*1f170*/  SHF.R.U64 R3, R3, 0x3, RZ ;  /* 0x0000000303037819 */ /* 0x000fc800000012ff */
[----:B------:R-:W-:Y:S01]  /*1f180*/  LOP3.LUT R2, R3, R196, RZ, 0x3c, !PT ;  /* 0x000000c403027212 */ /* 0x000fe200078e3cff */
[----:B------:R-:W-:-:S05]  /*1f190*/  IMAD.MOV.U32 R3, RZ, RZ, R197 ;  /* 0x000000ffff037224 */ /* 0x000fca00078e00c5 */
[----:B------:R-:W-:Y:S01]  /*1f1a0*/  MOV R0, R2 ;  /* 0x0000000200007202 */ /* 0x000fe20000000f00 */
[----:B------:R-:W-:-:S04]  /*1f1b0*/  UISETP.NE.U32.AND UP1, UPT, UR8, URZ, UPT ;  /* 0x0000003f0800728c */ /* 0x000fc8000bf25070 */
[----:B------:R-:W-:-:S03]  /*1f1c0*/  UISETP.NE.AND.EX UP1, UPT, UR9, URZ, UPT, UP1 ;  /* 0x0000003f0900728c */ /* 0x000fc6000bf25310 */
[----:B------:R-:W-:Y:S02]  /*1f1d0*/  ULDC.64 UR8, c[0x0][0xcd8] ;  /* 0x0003360000087ab9 */ /* 0x000fe40000000a00 */
[----:B------:R-:W-:-:S04]  /*1f1e0*/  UISETP.NE.U32.AND UP0, UPT, UR8, URZ, UPT ;  /* 0x0000003f0800728c */ /* 0x000fc8000bf05070 */
[----:B------:R-:W-:Y:S01]  /*1f1f0*/  UISETP.NE.AND.EX UP0, UPT, UR9, URZ, UPT, UP0 ;  /* 0x0000003f0900728c */ /* 0x000fe2000bf05300 */
[----:B------:R-:W-:Y:S02]  /*1f200*/  PLOP3.LUT P2, PT, PT, PT, UP1, 0x80, 0x0 ;  /* 0x000000000000781c */ /* 0x000fe40003f4f018 */
[----:B------:R-:W-:Y:S01]  /*1f210*/  @UP1 ULDC.64 UR8, c[0x0][0xce0] ;  /* 0x0003380000081ab9 */ /* 0x000fe20000000a00 */
[----:B------:R-:W-:Y:S02]  /*1f220*/  UIMAD.WIDE UR10, UR41, 0x4, UR10 ;  /* 0x00000004290a78a5 */ /* 0x000fe4000f8e020a */
[----:B------:R-:W-:Y:S01]  /*1f230*/  PLOP3.LUT P1, PT, PT, PT, UP0, 0x80, 0x0 ;  /* 0x000000000000781c */ /* 0x000fe20003f2f008 */
[----:B------:R-:W-:-:S03]  /*1f240*/  @UP1 UIMAD.WIDE UR8, UR41, 0x4, UR8 ;  /* 0x00000004290818a5 */ /* 0x000fc6000f8e0208 */
[----:B------:R-:W-:Y:S02]  /*1f250*/  IMAD.U32 R2, RZ, RZ, UR10 ;  /* 0x0000000aff027e24 */ /* 0x000fe4000f8e00ff */
[----:B------:R-:W-:Y:S01]  /*1f260*/  IMAD.U32 R3, RZ, RZ, UR11 ;  /* 0x0000000bff037e24 */ /* 0x000fe2000f8e00ff */
[----:B--2---:R-:W-:Y:S02]  /*1f270*/  F2FP.F16.F32.PACK_AB R136, R137, R136 ;  /* 0x000000888988723e */ /* 0x004fe400000000ff */
[----:B------:R-:W-:Y:S02]  /*1f280*/  F2FP.F16.F32.PACK_AB R137, R139, R138 ;  /* 0x0000008a8b89723e */ /* 0x000fe400000000ff */
[----:B---3--:R-:W-:Y:S02]  /*1f290*/  F2FP.F16.F32.PACK_AB R8, R9, R8 ;  /* 0x000000080908723e */ /* 0x008fe400000000ff */
[----:B------:R-:W-:Y:S02]  /*1f2a0*/  F2FP.F16.F32.PACK_AB R9, R11, R10 ;  /* 0x0000000a0b09723e */ /* 0x000fe400000000ff */
[----:B----4-:R-:W-:-:S02]  /*1f2b0*/  F2FP.F16.F32.PACK_AB R138, R5, R4 ;  /* 0x00000004058a723e */ /* 0x010fc400000000ff */
[----:B------:R-:W-:Y:S01]  /*1f2c0*/  F2FP.F16.F32.PACK_AB R139, R7, R6 ;  /* 0x00000006078b723e */ /* 0x000fe200000000ff */
[----:B------:R-:W-:Y:S01]  /*1f2d0*/  BAR.SYNC.DEFER_BLOCKING 0x1, 0x100 ;  /* 0x0044000000007b1d */ /* 0x000fe20000010000 */
[----:B-----5:R-:W-:Y:S02]  /*1f2e0*/  F2FP.F16.F32.PACK_AB R24, R25, R24 ;  /* 0x000000181918723e */ /* 0x020fe400000000ff */
        /* <DEDUP_REMOVED lines=33> */
[----:B------:R-:W-:-:S03]  /*1f500*/  F2FP.F16.F32.PACK_AB R74, R77, R76 ;  /* 0x0000004c4d4a723e */ /* 0x000fc600000000ff */
[----:B------:R1:W-:Y:S01]  /*1f510*/  STSM.16.M88.4 [R237], R40 ;  /* 0x00000028ed007844 */ /* 0x0003e20000000200 */
[----:B------:R-:W-:Y:S02]  /*1f520*/  F2FP.F16.F32.PACK_AB R75, R79, R78 ;  /* 0x0000004e4f4b723e */ /* 0x000fe400000000ff */
[----:B------:R-:W-:Y:S01]  /*1f530*/  F2FP.F16.F32.PACK_AB R88, R89, R88 ;  /* 0x000000585958723e */ /* 0x000fe200000000ff */
[----:B------:R1:W-:Y:S01]  /*1f540*/  STSM.16.M88.4 [R236], R48 ;  /* 0x00000030ec007844 */ /* 0x0003e20000000200 */
        /* <DEDUP_REMOVED lines=27> */
[----:B------:R-:W-:Y:S01]  /*1f700*/  F2FP.F16.F32.PACK_AB R123, R127, R126 ;  /* 0x0000007e7f7b723e */ /* 0x000fe200000000ff */
[----:B------:R1:W-:Y:S01]  /*1f710*/  STSM.16.M88.4 [R225], R96 ;  /* 0x00000060e1007844 */ /* 0x0003e20000000200 */
[----:B------:R-:W-:-:S02]  /*1f720*/  F2FP.F16.F32.PACK_AB R130, R133, R132 ;  /* 0x000000848582723e */ /* 0x000fc400000000ff */
[----:B------:R-:W-:Y:S01]  /*1f730*/  F2FP.F16.F32.PACK_AB R131, R135, R134 ;  /* 0x000000868783723e */ /* 0x000fe200000000ff */
[----:B------:R1:W-:Y:S04]  /*1f740*/  STSM.16.M88.4 [R224], R104 ;  /* 0x00000068e0007844 */ /* 0x0003e80000000200 */
[----:B------:R1:W-:Y:S04]  /*1f750*/  STSM.16.M88.4 [R223], R112 ;  /* 0x00000070df007844 */ /* 0x0003e80000000200 */
[----:B------:R1:W-:Y:S04]  /*1f760*/  STSM.16.M88.4 [R222], R120 ;  /* 0x00000078de007844 */ /* 0x0003e80000000200 */
[----:B------:R1:W-:Y:S01]  /*1f770*/  STSM.16.M88.4 [R221], R128 ;  /* 0x00000080dd007844 */ /* 0x0003e20000000200 */
[----:B------:R-:W-:Y:S01]  /*1f780*/  BAR.SYNC.DEFER_BLOCKING 0x1, 0x100 ;  /* 0x0044000000007b1d */ /* 0x000fe20000010000 */
[----:B------:R-:W-:-:S02]  /*1f790*/  IMAD.U32 R4, RZ, RZ, UR8 ;  /* 0x00000008ff047e24 */ /* 0x000fc4000f8e00ff */
[----:B------:R-:W-:-:S05]  /*1f7a0*/  IMAD.U32 R5, RZ, RZ, UR9 ;  /* 0x00000009ff057e24 */ /* 0x000fca000f8e00ff */
[----:B------:R-:W2:Y:S04]  /*1f7b0*/  @P2 LDG.E R4, desc[UR54][R4.64] ;  /* 0x0000003604042981 */ /* 0x000ea8000c1e1900 */
[----:B0-----:R-:W3:Y:S01]  /*1f7c0*/  @P1 LDG.E R0, desc[UR54][R2.64] ;  /* 0x0000003602001981 */ /* 0x001ee2000c1e1900 */
[----:B------:R-:W-:Y:S01]  /*1f7d0*/  IMAD.U32 R7, RZ, RZ, UR40 ;  /* 0x00000028ff077e24 */ /* 0x000fe2000f8e00ff */
[----:B------:R-:W-:Y:S01]  /*1f7e0*/  ULDC UR12, c[0x0][0xb88] ;  /* 0x0002e200000c7ab9 */ /* 0x000fe20000000800 */
[----:B------:R-:W-:Y:S02]  /*1f7f0*/  UMOV UR4, URZ ;  /* 0x0000003f00047c82 */ /* 0x000fe40008000000 */
[----:B------:R-:W-:Y:S01]  /*1f800*/  IMAD R7, R7, 0x80, R198 ;  /* 0x0000008007077824 */ /* 0x000fe200078e02c6 */
[----:B------:R-:W-:-:S03]  /*1f810*/  LOP3.LUT P0, RZ, R206, 0x3, RZ, 0xc0, !PT ;  /* 0x00000003ceff7812 */ /* 0x000fc6000780c0ff */
[----:B------:R-:W-:Y:S01]  /*1f820*/  VIADD R6, R7, 0x8 ;  /* 0x0000000807067836 */ /* 0x000fe20000000000 */
[----:B--2---:R-:W-:Y:S02]  /*1f830*/  @P2 R2UR UR12, R4 ;  /* 0x00000000040c22ca */ /* 0x004fe400000e0000 */
[----:B---3--:R-:W-:Y:S01]  /*1f840*/  @P1 R2UR UR4, R0 ;  /* 0x00000000000412ca */ /* 0x008fe200000e0000 */
[----:B-1----:R-:W-:-:S14]  /*1f850*/  @P2 BRA `(.L_x_9776) ;  /* 0x0000000000182947 */ /* 0x002fdc0003800000 */
[----:B------:R-:W-:Y:S05]  /*1f860*/  @!P1 BRA `(.L_x_9776) ;  /* 0x0000000000149947 */ /* 0x000fea0003800000 */
[----:B------:R-:W2:Y:S04]  /*1f870*/  LDG.E R4, desc[UR54][R2.64] ;  /* 0x0000003602047981 */ /* 0x000ea8000c1e1900 */
[----:B------:R-:W3:Y:S01]  /*1f880*/  LDG.E R0, desc[UR54][R2.64+0x4] ;  /* 0x0000043602007981 */ /* 0x000ee2000c1e1900 */
[----:B--2---:R-:W-:Y:S02]  /*1f890*/  R2UR UR8, R4 ;  /* 0x00000000040872ca */ /* 0x004fe400000e0000 */
[----:B---3--:R-:W-:-:S13]  /*1f8a0*/  R2UR UR12, R0 ;  /* 0x00000000000c72ca */ /* 0x008fda00000e0000 */
[----:B------:R-:W-:-:S12]  /*1f8b0*/  UIADD3 UR12, -UR8, UR12, URZ ;  /* 0x0000000c080c7290 */ /* 0x000fd8000fffe13f */
.L_x_9776:
[----:B------:R-:W-:Y:S01]  /*1f8c0*/  ISETP.GE.OR P1, PT, R7, UR12, P0 ;  /* 0x0000000c07007c0c */ /* 0x000fe20008726670 */
[----:B------:R-:W-:Y:S01]  /*1f8d0*/  USHF.R.S32.HI UR11, URZ, 0x1f, UR4 ;  /* 0x0000001f3f0b7899 */ /* 0x000fe20008011404 */
[----:B------:R-:W-:Y:S01]  /*1f8e0*/  ISETP.GE.OR P0, PT, R6, UR12, P0 ;  /* 0x0000000c06007c0c */ /* 0x000fe20008706670 */
[----:B------:R-:W-:Y:S01]  /*1f8f0*/  USHF.R.S32.HI UR16, URZ, 0x1f, UR39 ;  /* 0x0000001f3f107899 */ /* 0x000fe20008011427 */
[----:B------:R-:W-:-:S09]  /*1f900*/  ULDC.64 UR14, c[0x0][0xc70] ;  /* 0x00031c00000e7ab9 */ /* 0x000fd20000000a00 */
[----:B------:R-:W2:Y:S04]  /*1f910*/  @!P1 LDL R3, [R1+0x440] ;  /* 0x0004400001039983 */ /* 0x000ea80000100800 */
[----:B------:R-:W3:Y:S01]  /*1f920*/  @!P0 LDL R2, [R1+0x444] ;  /* 0x0004440001028983 */ /* 0x000ee20000100800 */
[----:B------:R-:W-:Y:S01]  /*1f930*/  UMOV UR10, UR4 ;  /* 0x00000004000a7c82 */ /* 0x000fe20008000000 */
[----:B------:R-:W-:Y:S01]  /*1f940*/  UIMAD UR13, UR16, UR14, URZ ;  /* 0x0000000e100d72a4 */ /* 0x000fe2000f8e023f */
[----:B------:R-:W-:Y:S01]  /*1f950*/  IMAD R0, R192, 0x40, R186 ;  /* 0x00000040c0007824 */ /* 0x000fe200078e02ba */
[----:B------:R-:W-:Y:S01]  /*1f960*/  UIMAD.WIDE.U32 UR8, UR39, UR14, UR10 ;  /* 0x0000000e270872a5 */ /* 0x000fe2000f8e000a */
[----:B------:R-:W-:Y:S01]  /*1f970*/  IMAD.MOV.U32 R5, RZ, RZ, 0x2 ;  /* 0x00000002ff057424 */ /* 0x000fe200078e00ff */
[----:B------:R-:W-:-:S02]  /*1f980*/  USHF.R.S32.HI UR10, URZ, 0x1f, UR41 ;  /* 0x0000001f3f0a7899 */ /* 0x000fc40008011429 */
[----:B------:R-:W-:Y:S01]  /*1f990*/  UIMAD UR13, UR39, UR15, UR13 ;  /* 0x0000000f270d72a4 */ /* 0x000fe2000f8e020d */
[----:B------:R-:W-:Y:S01]  /*1f9a0*/  IMAD.WIDE R4, R0, R5, UR36 ;  /* 0x0000002400047e25 */ /* 0x000fe2000f8e0205 */
[----:B------:R-:W-:Y:S01]  /*1f9b0*/  USEL UR17, UR10, URZ, !UP0 ;  /* 0x0000003f0a117287 */ /* 0x000fe2000c000000 */
[----:B------:R-:W-:Y:S01]  /*1f9c0*/  SHF.R.S32.HI R0, RZ, 0x1f, R7 ;  /* 0x0000001fff007819 */ /* 0x000fe20000011407 */
[----:B------:R-:W-:Y:S01]  /*1f9d0*/  ULDC.64 UR14, c[0x0][0xc78] ;  /* 0x00031e00000e7ab9 */ /* 0x000fe20000000a00 */
[----:B------:R-:W-:Y:S01]  /*1f9e0*/  USEL UR18, UR41, URZ, !UP0 ;  /* 0x0000003f29127287 */ /* 0x000fe2000c000000 */
[C---:B------:R-:W-:Y:S01]  /*1f9f0*/  IADD3 R9, P5, R4.reuse, 0x1000, RZ ;  /* 0x0000100004097810 */ /* 0x040fe20007fbe0ff */
[----:B------:R-:W-:Y:S01]  /*1fa00*/  UIMAD UR10, UR17, UR14, URZ ;  /* 0x0000000e110a72a4 */ /* 0x000fe2000f8e023f */
[C---:B------:R-:W-:Y:S01]  /*1fa10*/  IADD3 R13, P2, R4.reuse, 0x2000, RZ ;  /* 0x00002000040d7810 */ /* 0x040fe20007f5e0ff */
[----:B------:R-:W-:Y:S01]  /*1fa20*/  UIADD3 UR9, UR9, UR13, URZ ;  /* 0x0000000d09097290 */ /* 0x000fe2000fffe03f */
[C---:B------:R-:W-:Y:S01]  /*1fa30*/  IADD3 R25, P4, R4.reuse, 0x3000, RZ ;  /* 0x0000300004197810 */ /* 0x040fe20007f9e0ff */
[----:B------:R-:W-:Y:S01]  /*1fa40*/  UIMAD UR10, UR18, UR15, UR10 ;  /* 0x0000000f120a72a4 */ /* 0x000fe2000f8e020a */
[----:B------:R-:W-:Y:S01]  /*1fa50*/  IADD3 R33, P6, R4, 0x5000, RZ ;  /* 0x0000500004217810 */ /* 0x000fe20007fde0ff */
[----:B------:R-:W-:Y:S01]  /*1fa60*/  UIMAD.WIDE.U32 UR8, UR18, UR14, UR8 ;  /* 0x0000000e120872a5 */ /* 0x000fe2000f8e0008 */
[----:B------:R-:W-:-:S02]  /*1fa70*/  LOP3.LUT R8, R9, 0x380, RZ, 0xc0, !PT ;  /* 0x0000038009087812 */ /* 0x000fc400078ec0ff */
[----:B------:R-:W-:Y:S01]  /*1fa80*/  LOP3.LUT R12, R13, 0x380, RZ, 0xc0, !PT ;  /* 0x000003800d0c7812 */ /* 0x000fe200078ec0ff */
[----:B------:R-:W-:Y:S01]  /*1fa90*/  IMAD.U32 R11, RZ, RZ, UR10 ;  /* 0x0000000aff0b7e24 */ /* 0x000fe2000f8e00ff */
[----:B------:R-:W-:Y:S01]  /*1faa0*/  LOP3.LUT R24, R25, 0x380, RZ, 0xc0, !PT ;  /* 0x0000038019187812 */ /* 0x000fe200078ec0ff */
[----:B------:R-:W-:Y:S01]  /*1fab0*/  ULDC.64 UR14, c[0x0][0xba0] ;  /* 0x0002e800000e7ab9 */ /* 0x000fe20000000a00 */
[----:B------:R-:W-:Y:S02]  /*1fac0*/  IADD3 R6, P3, R7, UR8, RZ ;  /* 0x0000000807067c10 */ /* 0x000fe4000ff7e0ff */
[----:B------:R-:W-:Y:S02]  /*1fad0*/  LOP3.LUT R32, R33, 0x380, RZ, 0xc0, !PT ;  /* 0x0000038021207812 */ /* 0x000fe400078ec0ff */
[----:B------:R-:W-:Y:S01]  /*1fae0*/  IADD3.X R7, R0, UR9, R11, P3, !PT ;  /* 0x0000000900077c10 */ /* 0x000fe20009ffe40b */
[----:B------:R-:W-:Y:S01]  /*1faf0*/  ULDC.64 UR8, c[0x0][0xc40] ;  /* 0x0003100000087ab9 */ /* 0x000fe20000000a00 */
[----:B------:R-:W-:-:S02]  /*1fb00*/  SHF.R.U64 R8, R8, 0x3, RZ ;  /* 0x0000000308087819 */ /* 0x000fc400000012ff */
[----:B------:R-:W-:Y:S02]  /*1fb10*/  LEA R20, P3, R6, UR8, 0x2 ;  /* 0x0000000806147c11 */ /* 0x000fe4000f8610ff */
[----:B------:R-:W-:Y:S02]  /*1fb20*/  SHF.R.U64 R12, R12, 0x3, RZ ;  /* 0x000000030c0c7819 */ /* 0x000fe400000012ff */
[----:B------:R-:W-:Y:S02]  /*1fb30*/  LEA.HI.X R21, R6, UR9, R7, 0x2, P3 ;  /* 0x0000000906157c11 */ /* 0x000fe400098f1407 */
[----:B------:R-:W-:Y:S02]  /*1fb40*/  IADD3 R29, P3, R4, 0x4000, RZ ;  /* 0x00004000041d7810 */ /* 0x000fe40007f7e0ff */
[----:B------:R-:W-:Y:S02]  /*1fb50*/  SHF.R.U64 R24, R24, 0x3, RZ ;  /* 0x0000000318187819 */ /* 0x000fe400000012ff */
[----:B------:R-:W-:-:S02]  /*1fb60*/  LOP3.LUT R28, R29, 0x380, RZ, 0xc0, !PT ;  /* 0x000003801d1c7812 */ /* 0x000fc400078ec0ff */
        /* <DEDUP_REMOVED lines=21> */
[----:B------:R-:W-:Y:S02]  /*1fcc0*/  LOP3.LUT R52, R53, 0x380, RZ, 0xc0, !PT ;  /* 0x0000038035347812 */ /* 0x000fe400078ec0ff */
        /* <DEDUP_REMOVED lines=22> */
[----:B------:R-:W-:Y:S01]  /*1fe30*/  LOP3.LUT R11, R4, 0x380, RZ, 0xc0, !PT ;  /* 0x00000380040b7812 */ /* 0x000fe200078ec0ff */
[----:B------:R-:W-:Y:S01]  /*1fe40*/  UIMAD UR8, UR11, UR14, URZ ;  /* 0x0000000e0b0872a4 */ /* 0x000fe2000f8e023f */
[----:B------:R-:W-:Y:S01]  /*1fe50*/  LOP3.LUT R64, R65, 0x380, RZ, 0xc0, !PT ;  /* 0x0000038041407812 */ /* 0x000fe200078ec0ff */
[----:B------:R-:W-:Y:S01]  /*1fe60*/  IMAD.X R73, RZ, RZ, R5, P6 ;  /* 0x000000ffff497224 */ /* 0x000fe200030e0605 */
[----:B------:R-:W-:Y:S01]  /*1fe70*/  LOP3.LUT R68, R69, 0x380, RZ, 0xc0, !PT ;  /* 0x0000038045447812 */ /* 0x000fe200078ec0ff */
[----:B------:R-:W-:Y:S01]  /*1fe80*/  ULDC.64 UR10, c[0x0][0xbe0] ;  /* 0x0002f800000a7ab9 */ /* 0x000fe20000000a00 */
[----:B------:R-:W-:Y:S02]  /*1fe90*/  LOP3.LUT R0, R7, 0x380, RZ, 0xc0, !PT ;  /* 0x0000038007007812 */ /* 0x000fe400078ec0ff */
[----:B------:R-:W-:Y:S02]  /*1fea0*/  SHF.R.U64 R56, R56, 0x3, RZ ;  /* 0x0000000338387819 */ /* 0x000fe400000012ff */
[----:B------:R-:W-:-:S02]  /*1feb0*/  SHF.R.U64 R60, R60, 0x3, RZ ;  /* 0x000000033c3c7819 */ /* 0x000fc400000012ff */
        /* <DEDUP_REMOVED lines=14> */
[----:B------:R-:W-:Y:S01]  /*1ffa0*/  SHF.R.S32.HI R187, RZ, 0x1f, R186 ;  /* 0x0000001fffbb7819 */ /* 0x000fe200000114ba */
[----:B------:R-:W-:Y:S01]  /*1ffb0*/  UIMAD UR8, UR4, UR15, UR8 ;  /* 0x0000000f040872a4 */ /* 0x000fe2000f8e0208 */
[----:B------:R-:W-:Y:S01]  /*1ffc0*/  IMAD.U32 R19, RZ, RZ, UR10 ;  /* 0x0000000aff137e24 */ /* 0x000fe2000f8e00ff */
[----:B------:R-:W-:Y:S01]  /*1ffd0*/  UIMAD UR12, UR40, -0x80, UR12 ;  /* 0xffffff80280c78a4 */ /* 0x000fe2000f8e020c */
[----:B------:R-:W-:-:S05]  /*1ffe0*/  VIADD R0, R192, 0x20 ;  /* 0x00000020c0007836 */ /* 0x000fca0000000000 */
[----:B------:R-:W-:Y:S02]  /*1fff0*/  ISETP.GE.AND P3, PT, R192, UR12, PT ;  /* 0x0000000cc0007c0c */ /* 0x000fe4000bf66270 */
[----:B------:R-:W-:Y:S01]  /*20000*/  SHF.R.S32.HI R193, RZ, 0x1f, R192 ;  /* 0x0000001fffc17819 */ /* 0x000fe200000114c0 */
[----:B------:R-:W-:Y:S01]  /*20010*/  BSSY B1, `(.L_x_9777) ;  /* 0x0000047000017945 */ /* 0x000fe20003800000 */
[----:B--2---:R0:W-:Y:S04]  /*20020*/  @!P1 STG.E desc[UR54][R20.64], R3 ;  /* 0x0000000314009986 */ /* 0x0041e8000c101936 */
[----:B---3--:R1:W-:Y:S04]  /*20030*/  @!P0 STG.E desc[UR54][R20.64+0x20], R2 ;  /* 0x0000200214008986 */ /* 0x0083e8000c101936 */
[----:B------:R-:W5:Y:S01]  /*20040*/  LD.E.128 R4, desc[UR54][R4.64] ;  /* 0x0000003604047980 */ /* 0x000f62000c101d00 */
[----:B0-----:R-:W-:-:S03]  /*20050*/  IMAD.U32 R3, RZ, RZ, UR14 ;  /* 0x0000000eff037e24 */ /* 0x001fc6000f8e00ff */
[----:B------:R-:W5:Y:S01]  /*20060*/  LD.E.128 R8, desc[UR54][R8.64] ;  /* 0x0000003608087980 */ /* 0x000f62000c101d00 */
[----:B-1----:R-:W-:-:S03]  /*20070*/  IMAD.WIDE.U32 R2, R3, UR4, R186 ;  /* 0x0000000403027c25 */ /* 0x002fc6000f8e00ba */
[----:B------:R-:W5:Y:S01]  /*20080*/  LD.E.128 R12, desc[UR54][R12.64] ;  /* 0x000000360c0c7980 */ /* 0x000f62000c101d00 */
[----:B------:R-:W-:-:S03]  /*20090*/  UIMAD UR4, UR16, UR10, URZ ;  /* 0x0000000a100472a4 */ /* 0x000fc6000f8e023f */
[----:B------:R-:W5:Y:S01]  /*200a0*/  LD.E.128 R24, desc[UR54][R24.64] ;  /* 0x0000003618187980 */ /* 0x000f62000c101d00 */
[----:B------:R-:W-:-:S03]  /*200b0*/  VIADD R3, R3, UR8 ;  /* 0x0000000803037c36 */ /* 0x000fc60008000000 */
        /* <DEDUP_REMOVED lines=12> */
[----:B------:R-:W-:-:S02]  /*20180*/  UIMAD UR4, UR39, UR11, UR4 ;  /* 0x0000000b270472a4 */ /* 0x000fc4000f8e0204 */
[----:B------:R-:W-:Y:S01]  /*20190*/  IMAD.WIDE.U32 R2, R19, UR39, R2 ;  /* 0x0000002713027c25 */ /* 0x000fe2000f8e0002 */
[----:B------:R-:W-:Y:S01]  /*201a0*/  ISETP.GE.AND P0, PT, R0, UR12, PT ;  /* 0x0000000c00007c0c */ /* 0x000fe2000bf06270 */
[----:B------:R-:W-:Y:S01]  /*201b0*/  @!PT LDS RZ, [RZ] ;  /* 0x00000000fffff984 */ /* 0x000fe20000000800 */
[----:B------:R-:W-:Y:S01]  /*201c0*/  @!PT LDS RZ, [RZ] ;  /* 0x00000000fffff984 */ /* 0x000fe20000000800 */
[----:B------:R-:W-:Y:S01]  /*201d0*/  @!PT LDS RZ, [RZ] ;  /* 0x00000000fffff984 */ /* 0x000fe20000000800 */
[----:B------:R-:W-:Y:S01]  /*201e0*/  @!PT LDS RZ, [RZ] ;  /* 0x00000000fffff984 */ /* 0x000fe20000000800 */
[----:B------:R0:W-:Y:S06]  /*201f0*/  MEMBAR.ALL.CTA ;  /* 0x0000000000007992 */ /* 0x0001ec0000008000 */
[----:B0-----:R-:W0:Y:S01]  /*20200*/  FENCE.VIEW.ASYNC.S ;  /* 0x00000000000073c6 */ /* 0x001e220000000000 */
[----:B------:R-:W-:Y:S01]  /*20210*/  ULDC.64 UR10, c[0x0][0xbe8] ;  /* 0x0002fa00000a7ab9 */ /* 0x000fe20000000a00 */
[C---:B------:R-:W-:Y:S01]  /*20220*/  VIADD R19, R192.reuse, 0x40 ;  /* 0x00000040c0137836 */ /* 0x040fe20000000000 */
[----:B------:R-:W-:Y:S01]  /*20230*/  UIMAD UR8, UR17, UR10, URZ ;  /* 0x0000000a110872a4 */ /* 0x000fe2000f8e023f */
[----:B------:R-:W-:Y:S01]  /*20240*/  VIADD R3, R3, UR4 ;  /* 0x0000000403037c36 */ /* 0x000fe20008000000 */
[----:B------:R-:W-:Y:S01]  /*20250*/  UIADD3 UR4, UR44, 0x32420, URZ ;  /* 0x000324202c047890 */ /* 0x000fe2000fffe03f */
[----:B------:R-:W-:Y:S01]  /*20260*/  IMAD.U32 R77, RZ, RZ, UR10 ;  /* 0x0000000aff4d7e24 */ /* 0x000fe2000f8e00ff */
[----:B------:R-:W-:Y:S01]  /*20270*/  UIMAD UR8, UR18, UR11, UR8 ;  /* 0x0000000b120872a4 */ /* 0x000fe2000f8e0208 */
[----:B------:R-:W-:Y:S01]  /*20280*/  VIADD R0, R192, 0x60 ;  /* 0x00000060c0007836 */ /* 0x000fe20000000000 */
[----:B------:R-:W-:Y:S01]  /*20290*/  UPRMT UR4, URZ, 0x654, UR4 ;  /* 0x000006543f047896 */ /* 0x000fe20008000004 */
[----:B------:R-:W-:Y:S01]  /*202a0*/  IMAD.WIDE.U32 R76, R77, UR18, R2 ;  /* 0x000000124d4c7c25 */ /* 0x000fe2000f8e0002 */
[----:B------:R-:W-:-:S02]  /*202b0*/  ISETP.GE.AND P1, PT, R19, UR12, PT ;  /* 0x0000000c13007c0c */ /* 0x000fc4000bf26270 */
[----:B------:R-:W-:Y:S01]  /*202c0*/  ISETP.GE.AND P2, PT, R0, UR12, PT ;  /* 0x0000000c00007c0c */ /* 0x000fe2000bf46270 */
[----:B------:R-:W-:Y:S02]  /*202d0*/  IMAD.U32 R21, RZ, RZ, UR40 ;  /* 0x00000028ff157e24 */ /* 0x000fe4000f8e00ff */
[----:B------:R-:W-:Y:S02]  /*202e0*/  VIADD R81, R77, UR8 ;  /* 0x000000084d517c36 */ /* 0x000fe40008000000 */
[----:B------:R-:W-:Y:S01]  /*202f0*/  IMAD.WIDE R20, R21, 0x80, R192 ;  /* 0x0000008015147825 */ /* 0x000fe200078e02c0 */
[----:B0-----:R-:W-:Y:S01]  /*20300*/  SYNCS.ARRIVE.TRANS64.RED.A1T0 RZ, [UR4], RZ ;  /* 0x000000ffffff79a7 */ /* 0x001fe20008100404 */
[----:B------:R-:W-:Y:S06]  /*20310*/  @P3 BRA `(.L_x_9778) ;  /* 0x0000000000583947 */ /* 0x000fec0003800000 */
        /* <DEDUP_REMOVED lines=22> */
.L_x_9778:
[----:B------:R-:W-:Y:S05]  /*20480*/  BSYNC B1 ;  /* 0x0000000000017941 */ /* 0x000fea0003800000 */
.L_x_9777:
[----:B------:R-:W-:Y:S04]  /*20490*/  BSSY B1, `(.L_x_9779) ;  /* 0x000001a000017945 */ /* 0x000fe80003800000 */
[----:B------:R-:W-:Y:S05]  /*204a0*/  @P0 BRA `(.L_x_9780) ;  /* 0x0000000000600947 */ /* 0x000fea0003800000 */
[----:B0----5:R-:W-:Y:S01]  /*204b0*/  IADD3 R5, P0, R20, 0x20, RZ ;  /* 0x0000002014057810 */ /* 0x021fe20007f1e0ff */
        /* <DEDUP_REMOVED lines=23> */
.L_x_9780:
[----:B------:R-:W-:Y:S05]  /*20630*/  BSYNC B1 ;  /* 0x0000000000017941 */ /* 0x000fea0003800000 */
.L_x_9779:
[----:B------:R-:W-:Y:S04]  /*20640*/  BSSY B1, `(.L_x_9781) ;  /* 0x000001a000017945 */ /* 0x000fe80003800000 */
[----:B------:R-:W-:Y:S05]  /*20650*/  @P1 BRA `(.L_x_9782) ;  /* 0x0000000000601947 */ /* 0x000fea0003800000 */
[----:B01---5:R-:W-:Y:S01]  /*20660*/  IADD3 R5, P0, R20, 0x40, RZ ;  /* 0x0000004014057810 */ /* 0x023fe20007f1e0ff */
        /* <DEDUP_REMOVED lines=23> */
.L_x_9782:
[----:B------:R-:W-:Y:S05]  /*207e0*/  BSYNC B1 ;  /* 0x0000000000017941 */ /* 0x000fea0003800000 */
.L_x_9781:
[----:B------:R-:W-:Y:S05]  /*207f0*/  @P2 BRA `(.L_x_9783) ;  /* 0x0000000c00782947 */ /* 0x000fea0003800000 */
[----:B012--5:R-:W-:Y:S01]  /*20800*/  IADD3 R5, P0, R20, 0x60, RZ ;  /* 0x0000006014057810 */ /* 0x027fe20007f1e0ff */
        /* <DEDUP_REMOVED lines=25> */
.L_x_9775:
[----:B------:R-:W-:Y:S02]  /*209a0*/  ULDC.64 UR8, c[0x0][0xce0] ;  /* 0x0003380000087ab9 */ /* 0x000fe40000000a00 */
        /* <DEDUP_REMOVED lines=12> */
[----:B------:R-:W-:-:S02]  /*20a70*/  IMAD.U32 R5, RZ, RZ, UR11 ;  /* 0x0000000bff057e24 */ /* 0x000fc4000f8e00ff */
[----:B------:R-:W-:-:S03]  /*20a80*/  IMAD.MOV.U32 R7, RZ, RZ, RZ ;  /* 0x000000ffff077224 */ /* 0x000fc600078e00ff */
[----:B------:R-:W2:Y:S01]  /*20a90*/  @P2 LDG.E R4, desc[UR54][R4.64] ;  /* 0x0000003604042981 */ /* 0x000ea2000c1e1900 */
[----:B------:R-:W-:Y:S02]  /*20aa0*/  IMAD.U32 R2, RZ, RZ, UR8 ;  /* 0x00000008ff027e24 */ /* 0x000fe4000f8e00ff */
[----:B------:R-:W-:-:S05]  /*20ab0*/  IMAD.U32 R3, RZ, RZ, UR9 ;  /* 0x00000009ff037e24 */ /* 0x000fca000f8e00ff */
[----:B------:R0:W5:Y:S01]  /*20ac0*/  @P1 LDG.E R7, desc[UR54][R2.64] ;  /* 0x0000003602071981 */ /* 0x000162000c1e1900 */
[----:B------:R-:W-:Y:S01]  /*20ad0*/  ULDC UR4, c[0x0][0xb88] ;  /* 0x0002e20000047ab9 */ /* 0x000fe20000000800 */
[----:B------:R-:W-:Y:S01]  /*20ae0*/  USHF.R.S32.HI UR10, URZ, 0x1f, UR39 ;  /* 0x0000001f3f0a7899 */ /* 0x000fe20008011427 */
[----:B------:R-:W-:Y:S02]  /*20af0*/  ISETP.GT.AND P0, PT, R195, 0x7f, PT ;  /* 0x0000007fc300780c */ /* 0x000fe40003f04270 */
[----:B--2---:R-:W-:Y:S01]  /*20b00*/  @P2 R2UR UR4, R4 ;  /* 0x00000000040422ca */ /* 0x004fe200000e0000 */
[----:B0-----:R-:W-:-:S14]  /*20b10*/  @P2 BRA `(.L_x_9784) ;  /* 0x0000000000182947 */ /* 0x001fdc0003800000 */
[----:B------:R-:W-:Y:S05]  /*20b20*/  @!P1 BRA `(.L_x_9784) ;  /* 0x0000000000149947 */ /* 0x000fea0003800000 */
[----:B------:R-:W2:Y:S04]  /*20b30*/  LDG.E R4, desc[UR54][R2.64] ;  /* 0x0000003602047981 */ /* 0x000ea8000c1e1900 */
[----:B------:R-:W3:Y:S01]  /*20b40*/  LDG.E R0, desc[UR54][R2.64+0x4] ;  /* 0x0000043602007981 */ /* 0x000ee2000c1e1900 */
[----:B--2---:R-:W-:Y:S02]  /*20b50*/  R2UR UR8, R4 ;  /* 0x00000000040872ca */ /* 0x004fe400000e0000 */
[----:B---3--:R-:W-:-:S13]  /*20b60*/  R2UR UR4, R0 ;  /* 0x00000000000472ca */ /* 0x008fda00000e0000 */
[----:B------:R-:W-:-:S12]  /*20b70*/  UIADD3 UR4, -UR8, UR4, URZ ;  /* 0x0000000408047290 */ /* 0x000fd8000fffe13f */
.L_x_9784:
[----:B------:R-:W-:Y:S01]  /*20b80*/  USHF.R.S32.HI UR8, URZ, 0x1f, UR41 ;  /* 0x0000001f3f087899 */ /* 0x000fe20008011429 */
[----:B------:R-:W-:Y:S01]  /*20b90*/  BSSY B1, `(.L_x_9785) ;  /* 0x000001f000017945 */ /* 0x000fe20003800000 */
[----:B------:R-:W-:Y:S01]  /*20ba0*/  USEL UR12, UR41, URZ, !UP0 ;  /* 0x0000003f290c7287 */ /* 0x000fe2000c000000 */
[----:B------:R-:W-:Y:S01]  /*20bb0*/  SHF.R.S32.HI R187, RZ, 0x1f, R186 ;  /* 0x0000001fffbb7819 */ /* 0x000fe200000114ba */
[----:B------:R-:W-:Y:S01]  /*20bc0*/  USEL UR11, UR8, URZ, !UP0 ;  /* 0x0000003f080b7287 */ /* 0x000fe2000c000000 */
[----:B-----5:R-:W-:Y:S01]  /*20bd0*/  SHF.R.S32.HI R6, RZ, 0x1f, R7 ;  /* 0x0000001fff067819 */ /* 0x020fe20000011407 */
[----:B------:R-:W-:Y:S10]  /*20be0*/  @P0 BRA `(.L_x_9786) ;  /* 0x0000000000640947 */ /* 0x000ff40003800000 */
        /* <DEDUP_REMOVED lines=25> */
.L_x_9786:
[----:B------:R-:W-:Y:S05]  /*20d80*/  BSYNC B1 ;  /* 0x0000000000017941 */ /* 0x000fea0003800000 */
.L_x_9785:
[----:B------:R-:W-:Y:S01]  /*20d90*/  ULDC.64 UR8, c[0x0][0xba0] ;  /* 0x0002e80000087ab9 */ /* 0x000fe20000000a00 */
[----:B------:R-:W-:Y:S01]  /*20da0*/  ULDC.64 UR14, c[0x0][0xbe0] ;  /* 0x0002f800000e7ab9 */ /* 0x000fe20000000a00 */
[----:B------:R-:W-:Y:S01]  /*20db0*/  IMAD R0, R6, UR8, RZ ;  /* 0x0000000806007c24 */ /* 0x000fe2000f8e02ff */
[----:B------:R-:W-:Y:S01]  /*20dc0*/  BSSY B1, `(.L_x_9787) ;  /* 0x0000031000017945 */ /* 0x000fe20003800000 */
[----:B0-----:R-:W-:Y:S01]  /*20dd0*/  IMAD.WIDE.U32 R2, R7, UR8, R186 ;  /* 0x0000000807027c25 */ /* 0x001fe2000f8e00ba */
        /* <DEDUP_REMOVED lines=11> */
[----:B------:R-:W-:Y:S01]  /*20e90*/  VIADD R4, R192, 0x40 ;  /* 0x00000040c0047836 */ /* 0x000fe20000000000 */
[----:B------:R-:W-:Y:S01]  /*20ea0*/  UIMAD UR4, UR12, UR15, UR4 ;  /* 0x0000000f0c0472a4 */ /* 0x000fe2000f8e0204 */
[----:B------:R-:W-:Y:S02]  /*20eb0*/  VIADD R3, R3, UR8 ;  /* 0x0000000803037c36 */ /* 0x000fe40008000000 */
        /* <DEDUP_REMOVED lines=33> */
.L_x_9788:
[----:B------:R-:W-:Y:S05]  /*210d0*/  BSYNC B1 ;  /* 0x0000000000017941 */ /* 0x000fea0003800000 */
.L_x_9787:
[----:B------:R-:W-:Y:S01]  /*210e0*/  BSSY B1, `(.L_x_9789) ;  /* 0x000001b000017945 */ /* 0x000fe20003800000 */
[----:B------:R-:W-:-:S03]  /*210f0*/  ISETP.GE.AND P2, PT, R10, UR9, PT ;  /* 0x000000090a007c0c */ /* 0x000fc6000bf46270 */
[----:B------:R-:W-:Y:S10]  /*21100*/  @P1 BRA `(.L_x_9790) ;  /* 0x0000000000601947 */ /* 0x000ff40003800000 */
[----:B0-----:R-:W-:Y:S01]  /*21110*/  IADD3 R9, P1, R6, 0x20, RZ ;  /* 0x0000002006097810 */ /* 0x001fe20007f3e0ff */
        /* <DEDUP_REMOVED lines=23> */
.L_x_9790:
[----:B------:R-:W-:Y:S05]  /*21290*/  BSYNC B1 ;  /* 0x0000000000017941 */ /* 0x000fea0003800000 */
.L_x_9789:
[----:B------:R-:W-:Y:S04]  /*212a0*/  BSSY B1, `(.L_x_9791) ;  /* 0x000001a000017945 */ /* 0x000fe80003800000 */
[----:B------:R-:W-:Y:S05]  /*212b0*/  @P0 BRA `(.L_x_9792) ;  /* 0x0000000000600947 */ /* 0x000fea0003800000 */
[----:B01----:R-:W-:Y:S01]  /*212c0*/  IADD3 R9, P0, R6, 0x40, RZ ;  /* 0x0000004006097810 */ /* 0x003fe20007f1e0ff */
        /* <DEDUP_REMOVED lines=23> */
.L_x_9792:
[----:B------:R-:W-:Y:S05]  /*21440*/  BSYNC B1 ;  /* 0x0000000000017941 */ /* 0x000fea0003800000 */
.L_x_9791:
        /* <DEDUP_REMOVED lines=25> */
.L_x_9783:
[----:B------:R-:W-:Y:S05]  /*215e0*/  BSYNC B0 ;  /* 0x0000000000007941 */ /* 0x000fea0003800000 */
.L_x_9774:
[----:B------:R-:W-:Y:S02]  /*215f0*/  ULDC UR4, c[0x0][0xd14] ;  /* 0x0003450000047ab9 */ /* 0x000fe40000000800 */
[----:B------:R-:W-:-:S06]  /*21600*/  UISETP.GE.AND UP0, UPT, UR6, UR4, UPT ;  /* 0x000000040600728c */ /* 0x000fcc000bf06270 */
[----:B------:R-:W-:-:S13]  /*21610*/  PLOP3.LUT P0, PT, PT, PT, UP0, 0x80, 0x0 ;  /* 0x000000000000781c */ /* 0x000fda0003f0f008 */
[----:B------:R-:W-:Y:S05]  /*21620*/  @!P0 BRA `(.L_x_9793) ;  /* 0xfffffdfc00d08947 */ /* 0x000fea000383ffff */
[----:B------:R-:W-:Y:S05]  /*21630*/  EXIT ;  /* 0x000000000000794d */ /* 0x000fea0003800000 */
.L_x_9666:
[----:B------:R-:W-:-:S08]  /*21640*/  NOP ;  /* 0x0000000000007918 */ /* 0x000fd00000000000 */
[----:B----4-:R-:W0:-:S00]  /*21650*/  USETMAXREG.DEALLOC.CTAPOOL 0x18 ;  /* 0x00000018000079c8 */ /* 0x010e0000080e0500 */
[----:B0-----:R-:W-:-:S06]  /*21660*/  LOP3.LUT R0, R0, 0x3, RZ, 0xc0, !PT ;  /* 0x0000000300007812 */ /* 0x001fcc00078ec0ff */
[----:B------:R-:W0:Y:S02]  /*21670*/  SHFL.IDX PT, R0, R0, RZ, 0x1f ;  /* 0x00001fff00007589 */ /* 0x000e2400000e0000 */
[----:B0-----:R-:W-:-:S13]  /*21680*/  ISETP.NE.AND P0, PT, R0, RZ, PT ;  /* 0x000000ff0000720c */ /* 0x001fda0003f05270 */
[----:B------:R-:W-:Y:S05]  /*21690*/  @P0 EXIT ;  /* 0x000000000000094d */ /* 0x000fea0003800000 */
[----:B------:R-:W2:Y:S01]  /*216a0*/  LDL.LU R6, [R1+0x460] ;  /* 0x0004600001067983 */ /* 0x000ea20000300800 */
        /* <DEDUP_REMOVED lines=45> */
[----:B------:R2:W-:Y:S01]  /*21980*/  STL [R1+0x460], R6 ;  /* 0x0004600601007387 */ /* 0x0005e20000100800 */
        /* <DEDUP_REMOVED lines=9> */
.L_x_9798:
        /* <DEDUP_REMOVED lines=16> */
.L_x_9797:
[----:B------:R-:W-:Y:S05]  /*21b20*/  BSYNC B0 ;  /* 0x0000000000007941 */ /* 0x000fea0003800000 */
.L_x_9796:
        /* <DEDUP_REMOVED lines=25> */
.L_x_9794:
        /* <DEDUP_REMOVED lines=20> */
.L_x_9799:
        /* <DEDUP_REMOVED lines=34> */
[----:B-1----:R-:W-:-:S04]  /*22020*/  IMAD.MOV R9, RZ, RZ, -R3 ;  /* 0x000000ffff097224 */ /* 0x002fc800078e0a03 */
        /* <DEDUP_REMOVED lines=21> */
.L_x_9795:
[----:B------:R-:W-:Y:S02]  /*22180*/  IMAD.MOV.U32 R17, RZ, RZ, RZ ;  /* 0x000000ffff117224 */ /* 0x000fe400078e00ff */
[----:B------:R-:W-:Y:S02]  /*22190*/  IMAD.U32 R16, RZ, RZ, UR6 ;  /* 0x00000006ff107e24 */ /* 0x000fe4000f8e00ff */
[----:B------:R-:W-:-:S07]  /*221a0*/  IMAD.MOV.U32 R18, RZ, RZ, RZ ;  /* 0x000000ffff127224 */ /* 0x000fce00078e00ff */
.L_x_9800:
[----:B------:R-:W1:Y:S01]  /*221b0*/  S2R R0, SR_TID.X ;  /* 0x0000000000007919 */ /* 0x000e620000002100 */
[----:B------:R-:W-:Y:S01]  /*221c0*/  UMOV UR50, URZ ;  /* 0x0000003f00327c82 */ /* 0x000fe20008000000 */
        /* <DEDUP_REMOVED lines=10> */
[----:B------:R1:W-:Y:S07]  /*22270*/  STL [R1+0x464], R0 ;  /* 0x0004640001007387 */ /* 0x0003ee0000100800 */
[----:B------:R-:W-:Y:S05]  /*22280*/  @P0 BRA `(.L_x_9801) ;  /* 0x0000004000280947 */ /* 0x000fea0003800000 */
[----:B-1----:R-:W-:Y:S01]  /*22290*/  IMAD.MOV.U32 R0, RZ, RZ, 0x1 ;  /* 0x00000001ff007424 */ /* 0x002fe200078e00ff */
[----:B------:R1:W-:Y:S01]  /*222a0*/  STL [R1+0x460], RZ ;  /* 0x000460ff01007387 */ /* 0x0003e20000100800 */
[----:B------:R-:W-:Y:S01]  /*222b0*/  ULDC UR49, c[0x0][0xc] ;  /* 0x0000030000317ab9 */ /* 0x000fe20000000800 */
[----:B------:R-:W-:Y:S01]  /*222c0*/  ULDC.64 UR52, c[0x0][0x198] ;  /* 0x0000660000347ab9 */ /* 0x000fe20000000a00 */
[----:B------:R-:W-:Y:S01]  /*222d0*/  UMOV UR50, URZ ;  /* 0x0000003f00327c82 */ /* 0x000fe20008000000 */
[----:B------:R1:W-:Y:S04]  /*222e0*/  STL [R1+0x464], R0 ;  /* 0x0004640001007387 */ /* 0x0003e80000100800 */
.L_x_9875:
[----:B------:R-:W-:Y:S05]  /*222f0*/  YIELD ;  /* 0x0000000000007946 */ /* 0x000fea0003800000 */
[----:B------:R-:W-:Y:S01]  /*22300*/  ULDC.64 UR4, c[0x0][0xb20] ;  /* 0x0002c80000047ab9 */ /* 0x000fe20000000a00 */
[----:B-1----:R-:W-:Y:S01]  /*22310*/  IMAD.MOV.U32 R0, RZ, RZ, RZ ;  /* 0x000000ffff007224 */ /* 0x002fe200078e00ff */
[----:B------:R-:W-:Y:S01]  /*22320*/  ISETP.NE.U32.AND P0, PT, RZ, UR4, PT ;  /* 0x00000004ff007c0c */ /* 0x000fe2000bf05070 */
[----:B------:R-:W-:Y:S01]  /*22330*/  IMAD.MOV.U32 R4, RZ, RZ, RZ ;  /* 0x000000ffff047224 */ /* 0x000fe200078e00ff */
        /* <DEDUP_REMOVED lines=21> */
[----:B------:R-:W-:Y:S01]  /*22490*/  USEL UR4, UR4, 0x1, UP0 ;  /* 0x0000000104047887 */ /* 0x000fe20008000000 */
[----:B------:R-:W-:-:S03]  /*224a0*/  ISETP.NE.U32.AND P0, PT, RZ, UR6, PT ;  /* 0x00000006ff007c0c */ /* 0x000fc6000bf05070 */
[----:B------:R-:W-:Y:S01]  /*224b0*/  UIMAD UR4, UR4, UR5, URZ ;  /* 0x00000005040472a4 */ /* 0x000fe2000f8e023f */
[----:B------:R-:W-:Y:S01]  /*224c0*/  ISETP.NE.AND.EX P0, PT, RZ, UR7, PT, P0 ;  /* 0x00000007ff007c0c */ /* 0x000fe2000bf05300 */
[----:B--2---:R1:W-:Y:S02]  /*224d0*/  STL [R1+0x47c], R4 ;  /* 0x00047c0401007387 */ /* 0x0043e40000100800 */
[----:B-1----:R-:W1:Y:S02]  /*224e0*/  @P1 LDC.64 R4, c[0x0][0xb10] ;  /* 0x0002c400ff041b82 */ /* 0x002e640000000a00 */
[----:B-1----:R-:W-:-:S05]  /*224f0*/  @P1 IMAD.WIDE R4, R19, 0x4, R4 ;  /* 0x0000000413041825 */ /* 0x002fca00078e0204 */
[----:B------:R1:W5:Y:S02]  /*22500*/  @P1 LDG.E R6, desc[UR54][R4.64] ;  /* 0x0000003604061981 */ /* 0x000364000c1e1900 */
[----:B-1----:R-:W-:Y:S01]  /*22510*/  IMAD.U32 R4, RZ, RZ, UR4 ;  /* 0x00000004ff047e24 */ /* 0x002fe2000f8e00ff */
[----:B------:R-:W-:Y:S06]  /*22520*/  @P1 BRA `(.L_x_9802) ;  /* 0x0000000000101947 */ /* 0x000fec0003800000 */
[----:B------:R-:W-:Y:S05]  /*22530*/  @!P2 BRA `(.L_x_9802) ;  /* 0x00000000000ca947 */ /* 0x000fea0003800000 */
[----:B------:R-:W2:Y:S04]  /*22540*/  LDG.E R5, desc[UR54][R2.64] ;  /* 0x0000003602057981 */ /* 0x000ea8000c1e1900 */
[----:B-----5:R-:W2:Y:S02]  /*22550*/  LDG.E R6, desc[UR54][R2.64+0x4] ;  /* 0x0000043602067981 */ /* 0x020ea4000c1e1900 */
[----:B--2---:R-:W-:-:S07]  /*22560*/  IMAD.IADD R6, R6, 0x1, -R5 ;  /* 0x0000000106067824 */ /* 0x004fce00078e0a05 */
.L_x_9802:
        /* <DEDUP_REMOVED lines=14> */
.L_x_9803:
[----:B------:R-:W-:Y:S05]  /*22650*/  @!P0 BRA `(.L_x_9804) ;  /* 0x00000000000c8947 */ /* 0x000fea0003800000 */
[----:B-1----:R-:W2:Y:S04]  /*22660*/  LDG.E R5, desc[UR54][R2.64] ;  /* 0x0000003602057981 */ /* 0x002ea8000c1e1900 */
[----:B------:R-:W2:Y:S02]  /*22670*/  LDG.E R4, desc[UR54][R2.64+0x4] ;  /* 0x0000043602047981 */ /* 0x000ea4000c1e1900 */
[----:B--2---:R-:W-:-:S07]  /*22680*/  IMAD.IADD R4, R4, 0x1, -R5 ;  /* 0x0000000104047824 */ /* 0x004fce00078e0a05 */
.L_x_9804:
        /* <DEDUP_REMOVED lines=18> */
.L_x_9807:
[----:B------:R-:W-:-:S13]  /*227b0*/  ISETP.NE.AND P1, PT, R3, 0x1, PT ;  /* 0x000000010300780c */ /* 0x000fda0003f25270 */
[----:B-1----:R-:W1:Y:S02]  /*227c0*/  @P1 LDC.64 R4, c[0x0][0xae0] ;  /* 0x0002b800ff041b82 */ /* 0x002e640000000a00 */
[----:B-1----:R-:W-:-:S05]  /*227d0*/  @P1 IMAD.HI.U32 R4, R0, R4, RZ ;  /* 0x0000000400041227 */ /* 0x002fca00078e00ff */
[----:B------:R-:W-:-:S07]  /*227e0*/  @P1 SHF.R.U32.HI R0, RZ, R5, R4 ;  /* 0x00000005ff001219 */ /* 0x000fce0000011604 */
.L_x_9808:
[----:B------:R-:W-:Y:S05]  /*227f0*/  BSYNC B0 ;  /* 0x0000000000007941 */ /* 0x000fea0003800000 */
.L_x_9806:
[----:B------:R-:W-:-:S05]  /*22800*/  IMAD R5, R0, R3, R3 ;  /* 0x0000000300057224 */ /* 0x000fca00078e0203 */
[----:B------:R-:W-:-:S07]  /*22810*/  VIMNMX R2, R2, R5, PT ;  /* 0x0000000502027248 */ /* 0x000fce0003fe0100 */
.L_x_9805:
[----:B------:R-:W-:Y:S01]  /*22820*/  VIADD R2, R2, 0x5f ;  /* 0x0000005f02027836 */ /* 0x000fe20000000000 */
[----:B------:R-:W-:Y:S01]  /*22830*/  ULDC UR4, c[0x0][0xad4] ;  /* 0x0002b50000047ab9 */ /* 0x000fe20000000800 */
[----:B------:R-:W-:Y:S02]  /*22840*/  VIADD R0, R7, 0x5f ;  /* 0x0000005f07007836 */ /* 0x000fe40000000000 */
[----:B------:R-:W-:-:S04]  /*22850*/  IMAD.HI R2, R2, 0x2aaaaaab, RZ ;  /* 0x2aaaaaab02027827 */ /* 0x000fc800078e02ff */
[----:B------:R-:W-:Y:S01]  /*22860*/  IMAD.HI R0, R0, 0x2aaaaaab, RZ ;  /* 0x2aaaaaab00007827 */ /* 0x000fe200078e02ff */
[----:B-1----:R-:W-:-:S03]  /*22870*/  SHF.R.U32.HI R5, RZ, 0x1f, R2 ;  /* 0x0000001fff057819 */ /* 0x002fc60000011602 */
[----:B------:R-:W-:Y:S01]  /*22880*/  IMAD R6, R17, 0x80, -R6 ;  /* 0x0000008011067824 */ /* 0x000fe200078e0a06 */
[----:B------:R-:W-:Y:S02]  /*22890*/  LEA.HI.SX32 R2, R2, R5, 0x1c ;  /* 0x0000000502027211 */ /* 0x000fe400078fe2ff */
[----:B------:R-:W-:Y:S01]  /*228a0*/  SHF.R.U32.HI R5, RZ, 0x1f, R0 ;  /* 0x0000001fff057819 */ /* 0x000fe20000011600 */
[----:B------:R-:W-:-:S03]  /*228b0*/  IMAD.IADD R6, R7, 0x1, R6 ;  /* 0x0000000107067824 */ /* 0x000fc600078e0206 */
        /* <DEDUP_REMOVED lines=15> */
.L_x_9811:
[----:B------:R-:W-:-:S13]  /*229b0*/  ISETP.NE.AND P0, PT, R3, 0x1, PT ;  /* 0x000000010300780c */ /* 0x000fda0003f05270 */
[----:B------:R-:W2:Y:S02]  /*229c0*/  @P0 LDC.64 R4, c[0x0][0xae0] ;  /* 0x0002b800ff040b82 */ /* 0x000ea40000000a00 */
[----:B--2---:R-:W-:-:S05]  /*229d0*/  @P0 IMAD.HI.U32 R4, R6, R4, RZ ;  /* 0x0000000406040227 */ /* 0x004fca00078e00ff */
[----:B------:R-:W-:-:S07]  /*229e0*/  @P0 SHF.R.U32.HI R6, RZ, R5, R4 ;  /* 0x00000005ff060219 */ /* 0x000fce0000011604 */
.L_x_9812:
[----:B------:R-:W-:Y:S05]  /*229f0*/  BSYNC B0 ;  /* 0x0000000000007941 */ /* 0x000fea0003800000 */
.L_x_9810:
[----:B------:R-:W-:-:S05]  /*22a00*/  IMAD R3, R6, R3, RZ ;  /* 0x0000000306037224 */ /* 0x000fca00078e02ff */
[----:B------:R-:W-:-:S07]  /*22a10*/  VIMNMX R0, R0, R3, !PT ;  /* 0x0000000300007248 */ /* 0x000fce0007fe0100 */
.L_x_9809:
        /* <DEDUP_REMOVED lines=25> */
.L_x_9814:
        /* <DEDUP_REMOVED lines=14> */
[----:B------:R-:W-:Y:S02]  /*22c90*/  IMAD.U32 R6, RZ, RZ, UR8 ;  /* 0x00000008ff067e24 */ /* 0x000fe4000f8e00ff */
[----:B------:R-:W-:-:S02]  /*22ca0*/  IMAD.U32 R7, RZ, RZ, UR9 ;  /* 0x00000009ff077e24 */ /* 0x000fc4000f8e00ff */
[----:B------:R-:W-:Y:S02]  /*22cb0*/  IMAD.U32 R10, RZ, RZ, UR4 ;  /* 0x00000004ff0a7e24 */ /* 0x000fe4000f8e00ff */
[----:B0-----:R-:W-:Y:S02]  /*22cc0*/  IMAD.U32 R11, RZ, RZ, UR5 ;  /* 0x00000005ff0b7e24 */ /* 0x001fe4000f8e00ff */
[----:B-1----:R-:W-:Y:S02]  /*22cd0*/  IMAD.MOV.U32 R8, RZ, RZ, 0x70 ;  /* 0x00000070ff087424 */ /* 0x002fe400078e00ff */
[----:B------:R-:W-:Y:S02]  /*22ce0*/  IMAD.MOV.U32 R12, RZ, RZ, 0x1 ;  /* 0x00000001ff0c7424 */ /* 0x000fe400078e00ff */
[----:B------:R-:W-:-:S07]  /*22cf0*/  IMAD.MOV.U32 R13, RZ, RZ, RZ ;  /* 0x000000ffff0d7224 */ /* 0x000fce00078e00ff */
[----:B------:R-:W-:-:S07]  /*22d00*/  LEPC R20, `(.L_x_9816) ;  /* 0x000000001014794e */ /* 0x000fce0000000000 */
[----:B--2---:R-:W-:Y:S05]  /*22d10*/  CALL.ABS.NOINC R2 ;  /* 0x0000000002007343 */ /* 0x004fea0003c00000 */
.L_x_9816:
        /* <DEDUP_REMOVED lines=14> */
[----:B0-----:R-:W-:Y:S02]  /*22e00*/  IMAD.U32 R11, RZ, RZ, UR5 ;  /* 0x00000005ff0b7e24 */ /* 0x001fe4000f8e00ff */
[----:B-1----:R-:W-:Y:S02]  /*22e10*/  IMAD.MOV.U32 R8, RZ, RZ, 0x70 ;  /* 0x00000070ff087424 */ /* 0x002fe400078e00ff */
[----:B------:R-:W-:Y:S02]  /*22e20*/  IMAD.MOV.U32 R12, RZ, RZ, 0x1 ;  /* 0x00000001ff0c7424 */ /* 0x000fe400078e00ff */
[----:B--2---:R-:W-:-:S07]  /*22e30*/  IMAD.MOV.U32 R13, RZ, RZ, RZ ;  /* 0x000000ffff0d7224 */ /* 0x004fce00078e00ff */
[----:B------:R-:W-:-:S07]  /*22e40*/  LEPC R20, `(.L_x_9818) ;  /* 0x000000001014794e */ /* 0x000fce0000000000 */
[----:B---3--:R-:W-:Y:S05]  /*22e50*/  CALL.ABS.NOINC R2 ;  /* 0x0000000002007343 */ /* 0x008fea0003c00000 */
.L_x_9818:
        /* <DEDUP_REMOVED lines=16> */
.L_x_9817:
[----:B------:R-:W2:Y:S01]  /*22f60*/  LDL.LU R7, [R1+0x47c] ;  /* 0x00047c0001077983 */ /* 0x000ea20000300800 */
[----:B------:R-:W3:Y:S01]  /*22f70*/  LDC R0, c[0x0][0x428] ;  /* 0x00010a00ff007b82 */ /* 0x000ee20000000800 */
[----:B------:R-:W-:Y:S01]  /*22f80*/  ULDC.64 UR4, c[0x0][0xaf0] ;  /* 0x0002bc0000047ab9 */ /* 0x000fe20000000a00 */
[----:B------:R-:W4:Y:S01]  /*22f90*/  S2R R4, SR_TID.X ;  /* 0x0000000000047919 */ /* 0x000f220000002100 */
[----:B---3--:R-:W-:Y:S01]  /*22fa0*/  ISETP.NE.AND P0, PT, R0, 0x1, PT ;  /* 0x000000010000780c */ /* 0x008fe20003f05270 */
[----:B------:R-:W-:Y:S01]  /*22fb0*/  IMAD.MOV.U32 R0, RZ, RZ, R18 ;  /* 0x000000ffff007224 */ /* 0x000fe200078e0012 */
[----:B----4-:R-:W-:Y:S01]  /*22fc0*/  LOP3.LUT R6, R4, 0x1f, RZ, 0xc0, !PT ;  /* 0x0000001f04067812 */ /* 0x010fe200078ec0ff */
[----:B------:R-:W-:-:S10]  /*22fd0*/  IMAD.MOV.U32 R4, RZ, RZ, R19 ;  /* 0x000000ffff047224 */ /* 0x000fd400078e0013 */
        /* <DEDUP_REMOVED lines=20> */
.L_x_9819:
        /* <DEDUP_REMOVED lines=19> */
.L_x_9891:
[----:B------:R-:W-:Y:S01]  /*23250*/  UMOV UR4, 0xffffffff ;  /* 0xffffffff00047882 */ /* 0x000fe20000000000 */
[----:B------:R-:W-:Y:S02]  /*23260*/  SHF.R.S32.HI R5, RZ, 0x1f, R4 ;  /* 0x0000001fff057819 */ /* 0x000fe40000011404 */
[----:B------:R-:W-:Y:S05]  /*23270*/  BRA.DIV UR4, `(.L_x_9821) ;  /* 0x0000003604f47947 */ /* 0x000fea000b800000 */
[----:B------:R-:W-:-:S13]  /*23280*/  ELECT P6, URZ, PT ;  /* 0x00000000003f782f */ /* 0x000fda00038c0000 */
.L_x_9894:
        /* <DEDUP_REMOVED lines=22> */
.L_x_9823:
[----:B------:R-:W2:Y:S01]  /*233f0*/  LDL R9, [R1+0x460] ;  /* 0x0004600001097983 */ /* 0x000ea20000100800 */
        /* <DEDUP_REMOVED lines=8> */
.L_x_9895:
        /* <DEDUP_REMOVED lines=11> */
.L_x_9825:
[----:B------:R-:W2:Y:S01]  /*23530*/  LDL R11, [R1+0x460] ;  /* 0x00046000010b7983 */ /* 0x000ea20000100800 */
        /* <DEDUP_REMOVED lines=21> */
.L_x_9822:
        /* <DEDUP_REMOVED lines=26> */
[----:B-1----:R-:W-:Y:S01]  /*23830*/  IMAD.MOV.U32 R6, RZ, RZ, 0x10000 ;  /* 0x00010000ff067424 */ /* 0x002fe200078e00ff */
        /* <DEDUP_REMOVED lines=27> */
[----:B-1----:R-:W-:Y:S01]  /*239f0*/  NOP ;  /* 0x0000000000007918 */ /* 0x002fe20000000000 */
.L_x_9827:
[----:B------:R-:W-:Y:S05]  /*23a00*/  BSYNC B0 ;  /* 0x0000000000007941 */ /* 0x000fea0003800000 */
.L_x_9826:
        /* <DEDUP_REMOVED lines=8> */
.L_x_9896:
[----:B------:R-:W-:Y:S01]  /*23a90*/  ULDC.64 UR46, c[0x0][0x3f8] ;  /* 0x0000fe00002e7ab9 */ /* 0x000fe20000000a00 */
[----:B------:R-:W-:Y:S01]  /*23aa0*/  ULDC.64 UR38, c[0x0][0x408] ;  /* 0x0001020000267ab9 */ /* 0x000fe20000000a00 */
[----:B------:R-:W-:Y:S04]  /*23ab0*/  BSSY B0, `(.L_x_9829) ;  /* 0x000003b000007945 */ /* 0x000fe80003800000 */
[----:B------:R-:W-:Y:S05]  /*23ac0*/  @!P6 BRA `(.L_x_9830) ;  /* 0x0000000000e4e947 */ /* 0x000fea0003800000 */
[----:B-1----:R-:W2:Y:S01]  /*23ad0*/  LDL R9, [R1+0x460] ;  /* 0x0004600001097983 */ /* 0x002ea20000100800 */
        /* <DEDUP_REMOVED lines=8> */
.L_x_9897:
        /* <DEDUP_REMOVED lines=11> */
.L_x_9832:
[----:B0-----:R-:W2:Y:S01]  /*23c10*/  LDL R6, [R1+0x460] ;  /* 0x0004600001067983 */ /* 0x001ea20000100800 */
        /* <DEDUP_REMOVED lines=36> */
.L_x_9830:
[----:B------:R-:W-:Y:S05]  /*23e60*/  BSYNC B0 ;  /* 0x0000000000007941 */ /* 0x000fea0003800000 */
.L_x_9829:
        /* <DEDUP_REMOVED lines=14> */
[----:B0-----:R-:W2:Y:S04]  /*23f50*/  LDL.LU R11, [R1+0x460] ;  /* 0x00046000010b7983 */ /* 0x001ea80000300800 */
[----:B------:R-:W3:Y:S01]  /*23f60*/  LDL.LU R13, [R1+0x464] ;  /* 0x00046400010d7983 */ /* 0x000ee20000300800 */
[----:B------:R-:W-:Y:S01]  /*23f70*/  BSSY B2, `(.L_x_9837) ;  /* 0x0000070000027945 */ /* 0x000fe20003800000 */
[----:B--2---:R-:W-:-:S05]  /*23f80*/  VIADD R6, R11, 0x1 ;  /* 0x000000010b067836 */ /* 0x004fca0000000000 */
[----:B------:R-:W-:-:S04]  /*23f90*/  ISETP.NE.AND P0, PT, R6, 0x2, PT ;  /* 0x000000020600780c */ /* 0x000fc80003f05270 */
[----:B------:R-:W-:Y:S02]  /*23fa0*/  SEL R9, RZ, 0x1, P0 ;  /* 0x00000001ff097807 */ /* 0x000fe40000000000 */
[----:B------:R-:W-:Y:S02]  /*23fb0*/  SEL R14, R6, RZ, P0 ;  /* 0x000000ff060e7207 */ /* 0x000fe40000000000 */
[----:B---3--:R-:W-:-:S03]  /*23fc0*/  LOP3.LUT R13, R13, R9, RZ, 0x3c, !PT ;  /* 0x000000090d0d7212 */ /* 0x008fc600078e3cff */
[----:B------:R0:W-:Y:S04]  /*23fd0*/  STL [R1+0x460], R14 ;  /* 0x0004600e01007387 */ /* 0x0001e80000100800 */
[----:B------:R0:W-:Y:S01]  /*23fe0*/  STL [R1+0x464], R13 ;  /* 0x0004640d01007387 */ /* 0x0001e20000100800 */
        /* <DEDUP_REMOVED lines=22> */
.L_x_9839:
[----:B-1----:R-:W1:Y:S01]  /*24150*/  S2R R3, SR_CgaCtaId ;  /* 0x0000000000037919 */ /* 0x002e620000008800 */
[----:B------:R-:W-:-:S04]  /*24160*/  MOV R2, 0x400 ;  /* 0x0000040000027802 */ /* 0x000fc80000000f00 */
[----:B-1----:R-:W-:Y:S02]  /*24170*/  LEA R2, R3, R2, 0x18 ;  /* 0x0000000203027211 */ /* 0x002fe400078ec0ff */
[----:B------:R-:W-:-:S03]  /*24180*/  SHF.L.U32 R3, R13, 0x1f, RZ ;  /* 0x0000001f0d037819 */ /* 0x000fc600000006ff */
[----:B------:R-:W-:-:S04]  /*24190*/  IMAD R2, R14, 0x8, R2 ;  /* 0x000000080e027824 */ /* 0x000fc800078e0202 */
[----:B------:R-:W1:Y:S02]  /*241a0*/  SYNCS.PHASECHK.TRANS64.TRYWAIT P0, [R2+URZ+0x32440], R3 ;  /* 0x03244003020075a7 */ /* 0x000e64000800017f */
[----:B-1----:R-:W-:Y:S05]  /*241b0*/  @!P0 BRA `(.L_x_9840) ;  /* 0x00000028008c8947 */ /* 0x002fea0003800000 */
.L_x_9898:
        /* <DEDUP_REMOVED lines=11> */
.L_x_9841:
[----:B------:R-:W2:Y:S01]  /*24270*/  LDL R6, [R1+0x460] ;  /* 0x0004600001067983 */ /* 0x000ea20000100800 */
        /* <DEDUP_REMOVED lines=21> */
.L_x_9899:
        /* <DEDUP_REMOVED lines=8> */
.L_x_9843:
[----:B-12---:R-:W2:Y:S01]  /*24450*/  LDL R3, [R1+0x460] ;  /* 0x0004600001037983 */ /* 0x006ea20000100800 */
        /* <DEDUP_REMOVED lines=33> */
.L_x_9838:
[----:B------:R-:W-:Y:S05]  /*24670*/  BSYNC B2 ;  /* 0x0000000000027941 */ /* 0x000fea0003800000 */
.L_x_9837:
[----:B------:R-:W2:Y:S02]  /*24680*/  LDL R2, [R1+0x478] ;  /* 0x0004780001027983 */ /* 0x000ea40000100800 */
[----:B--2---:R-:W-:-:S07]  /*24690*/  VIADD R8, R2, 0xfffffffd ;  /* 0xfffffffd02087836 */ /* 0x004fce0000000000 */
.L_x_9836:
[----:B------:R-:W-:Y:S05]  /*246a0*/  BSYNC B1 ;  /* 0x0000000000017941 */ /* 0x000fea0003800000 */
.L_x_9835:
[----:B------:R-:W2:Y:S01]  /*246b0*/  LDL.LU R2, [R1+0x478] ;  /* 0x0004780001027983 */ /* 0x000ea20000300800 */
[----:B------:R-:W-:Y:S01]  /*246c0*/  VIADD R10, R10, 0xfffffffe ;  /* 0xfffffffe0a0a7836 */ /* 0x000fe20000000000 */
[----:B--2---:R-:W-:-:S04]  /*246d0*/  LOP3.LUT R3, RZ, R2, RZ, 0x33, !PT ;  /* 0x00000002ff037212 */ /* 0x004fc800078e33ff */
[----:B------:R-:W-:-:S13]  /*246e0*/  ISETP.NE.AND P0, PT, R10, R3, PT ;  /* 0x000000030a00720c */ /* 0x000fda0003f05270 */
[----:B------:R-:W-:Y:S05]  /*246f0*/  @!P0 BRA `(.L_x_9834) ;  /* 0x0000000c00948947 */ /* 0x000fea0003800000 */
.L_x_9858:
[----:B------:R-:W2:Y:S04]  /*24700*/  LDL.LU R3, [R1+0x460] ;  /* 0x0004600001037983 */ /* 0x000ea80000300800 */
        /* <DEDUP_REMOVED lines=13> */
[----:B------:R-:W1:Y:S01]  /*247e0*/  LDC R12, c[0x0][0x41c] ;  /* 0x00010700ff0c7b82 */ /* 0x000e620000000800 */
[----:B0-----:R-:W-:Y:S02]  /*247f0*/  IMAD.MOV.U32 R11, RZ, RZ, R8 ;  /* 0x000000ffff0b7224 */ /* 0x001fe400078e0008 */
        /* <DEDUP_REMOVED lines=15> */
.L_x_9846:
[----:B------:R-:W2:Y:S01]  /*248f0*/  S2R R3, SR_CgaCtaId ;  /* 0x0000000000037919 */ /* 0x000ea20000008800 */
[----:B------:R-:W-:-:S04]  /*24900*/  MOV R2, 0x400 ;  /* 0x0000040000027802 */ /* 0x000fc80000000f00 */
[----:B--2---:R-:W-:Y:S02]  /*24910*/  LEA R2, R3, R2, 0x18 ;  /* 0x0000000203027211 */ /* 0x004fe400078ec0ff */
[----:B------:R-:W-:-:S03]  /*24920*/  SHF.L.U32 R3, R10, 0x1f, RZ ;  /* 0x0000001f0a037819 */ /* 0x000fc600000006ff */
[----:B------:R-:W-:-:S04]  /*24930*/  IMAD R2, R9, 0x8, R2 ;  /* 0x0000000809027824 */ /* 0x000fc800078e0202 */
[----:B------:R-:W2:Y:S02]  /*24940*/  SYNCS.PHASECHK.TRANS64.TRYWAIT P0, [R2+URZ+0x32440], R3 ;  /* 0x03244003020075a7 */ /* 0x000ea4000800017f */
[----:B--2---:R-:W-:Y:S05]  /*24950*/  @!P0 BRA `(.L_x_9847) ;  /* 0x0000002000cc8947 */ /* 0x004fea0003800000 */
.L_x_9900:
        /* <DEDUP_REMOVED lines=11> */
.L_x_9848:
[----:B0-----:R-:W3:Y:S01]  /*24a10*/  LDL R11, [R1+0x468] ;  /* 0x00046800010b7983 */ /* 0x001ee20000100800 */
        /* <DEDUP_REMOVED lines=20> */
.L_x_9901:
        /* <DEDUP_REMOVED lines=8> */
.L_x_9850:
        /* <DEDUP_REMOVED lines=33> */
.L_x_9845:
[----:B------:R-:W-:Y:S05]  /*24df0*/  BSYNC B1 ;  /* 0x0000000000017941 */ /* 0x000fea0003800000 */
.L_x_9844:
[----:B------:R-:W-:Y:S01]  /*24e00*/  VIADD R9, R9, 0x1 ;  /* 0x0000000109097836 */ /* 0x000fe20000000000 */
[----:B------:R-:W-:Y:S04]  /*24e10*/  BSSY B1, `(.L_x_9851) ;  /* 0x000006f000017945 */ /* 0x000fe80003800000 */
[----:B------:R-:W-:-:S04]  /*24e20*/  ISETP.NE.AND P0, PT, R9, 0x2, PT ;  /* 0x000000020900780c */ /* 0x000fc80003f05270 */
[----:B------:R-:W-:Y:S02]  /*24e30*/  SEL R3, RZ, 0x1, P0 ;  /* 0x00000001ff037807 */ /* 0x000fe40000000000 */
[----:B------:R-:W-:Y:S01]  /*24e40*/  SEL R12, R9, RZ, P0 ;  /* 0x000000ff090c7207 */ /* 0x000fe20000000000 */
[----:B------:R-:W-:Y:S01]  /*24e50*/  VIADD R9, R8, 0xffffffff ;  /* 0xffffffff08097836 */ /* 0x000fe20000000000 */
[----:B0-----:R-:W-:-:S03]  /*24e60*/  LOP3.LUT R11, R10, R3, RZ, 0x3c, !PT ;  /* 0x000000030a0b7212 */ /* 0x001fc600078e3cff */
[----:B------:R0:W-:Y:S04]  /*24e70*/  STL [R1+0x460], R12 ;  /* 0x0004600c01007387 */ /* 0x0001e80000100800 */
[----:B------:R0:W-:Y:S01]  /*24e80*/  STL [R1+0x464], R11 ;  /* 0x0004640b01007387 */ /* 0x0001e20000100800 */
[----:B------:R-:W-:Y:S05]  /*24e90*/  @!P6 BRA `(.L_x_9852) ;  /* 0x000000040098e947 */ /* 0x000fea0003800000 */
        /* <DEDUP_REMOVED lines=20> */
.L_x_9853:
[----:B------:R-:W2:Y:S01]  /*24fe0*/  S2R R3, SR_CgaCtaId ;  /* 0x0000000000037919 */ /* 0x000ea20000008800 */
[----:B------:R-:W-:-:S04]  /*24ff0*/  MOV R2, 0x400 ;  /* 0x0000040000027802 */ /* 0x000fc80000000f00 */
[----:B--2---:R-:W-:Y:S02]  /*25000*/  LEA R2, R3, R2, 0x18 ;  /* 0x0000000203027211 */ /* 0x004fe400078ec0ff */
[----:B------:R-:W-:-:S03]  /*25010*/  SHF.L.U32 R3, R11, 0x1f, RZ ;  /* 0x0000001f0b037819 */ /* 0x000fc600000006ff */
[----:B------:R-:W-:-:S04]  /*25020*/  IMAD R2, R12, 0x8, R2 ;  /* 0x000000080c027824 */ /* 0x000fc800078e0202 */
[----:B------:R-:W2:Y:S02]  /*25030*/  SYNCS.PHASECHK.TRANS64.TRYWAIT P0, [R2+URZ+0x32440], R3 ;  /* 0x03244003020075a7 */ /* 0x000ea4000800017f */
[----:B--2---:R-:W-:Y:S05]  /*25040*/  @!P0 BRA `(.L_x_9854) ;  /* 0x0000001c00388947 */ /* 0x004fea0003800000 */
.L_x_9902:
        /* <DEDUP_REMOVED lines=11> */
.L_x_9855:
[----:B------:R-:W3:Y:S01]  /*25100*/  LDL R6, [R1+0x460] ;  /* 0x0004600001067983 */ /* 0x000ee20000100800 */
        /* <DEDUP_REMOVED lines=21> */
.L_x_9903:
        /* <DEDUP_REMOVED lines=8> */
.L_x_9857:
[----:B0-2---:R-:W2:Y:S01]  /*252e0*/  LDL R3, [R1+0x460] ;  /* 0x0004600001037983 */ /* 0x005ea20000100800 */
        /* <DEDUP_REMOVED lines=33> */
.L_x_9852:
[----:B------:R-:W-:Y:S05]  /*25500*/  BSYNC B1 ;  /* 0x0000000000017941 */ /* 0x000fea0003800000 */
.L_x_9851:
[----:B------:R-:W2:Y:S01]  /*25510*/  LDL R2, [R1+0x46c] ;  /* 0x00046c0001027983 */ /* 0x000ea20000100800 */
[----:B------:R-:W-:Y:S01]  /*25520*/  VIADD R8, R8, 0xfffffffe ;  /* 0xfffffffe08087836 */ /* 0x000fe20000000000 */
[----:B--2---:R-:W-:-:S13]  /*25530*/  ISETP.GT.AND P0, PT, R9, R2, PT ;  /* 0x000000020900720c */ /* 0x004fda0003f04270 */
[----:B------:R-:W-:Y:S05]  /*25540*/  @P0 BRA `(.L_x_9858) ;  /* 0xfffffff0006c0947 */ /* 0x000fea000383ffff */
.L_x_9834:
[----:B------:R-:W-:Y:S05]  /*25550*/  BSYNC B0 ;  /* 0x0000000000007941 */ /* 0x000fea0003800000 */
.L_x_9833:
[----:B------:R-:W2:Y:S01]  /*25560*/  LDL.LU R3, [R1+0x460] ;  /* 0x0004600001037983 */ /* 0x000ea20000300800 */
        /* <DEDUP_REMOVED lines=8> */
[----:B------:R1:W-:Y:S01]  /*255f0*/  STL [R1+0x460], R2 ;  /* 0x0004600201007387 */ /* 0x0003e20000100800 */
        /* <DEDUP_REMOVED lines=8> */
[----:B------:R-:W1:Y:S02]  /*25680*/  S2R R6, SR_LTMASK ;  /* 0x0000000000067919 */ /* 0x000e640000003900 */
[----:B-1----:R-:W-:-:S04]  /*25690*/  LOP3.LUT R6, R6, UR4, RZ, 0xc0, !PT ;  /* 0x0000000406067c12 */ /* 0x002fc8000f8ec0ff */
[----:B------:R-:W1:Y:S01]  /*256a0*/  POPC R7, R6 ;  /* 0x0000000600077309 */ /* 0x000e620000000000 */
[----:B--2---:R-:W1:Y:S02]  /*256b0*/  SHFL.IDX PT, R4, R3, R4, 0x1f ;  /* 0x00001f0403047589 */ /* 0x004e6400000e0000 */
[----:B-1----:R-:W-:-:S07]  /*256c0*/  IADD3 R16, R4, UR49, R7 ;  /* 0x0000003104107c10 */ /* 0x002fce000fffe007 */
.L_x_9860:
[----:B------:R-:W-:Y:S05]  /*256d0*/  BSYNC B0 ;  /* 0x0000000000007941 */ /* 0x000fea0003800000 */
.L_x_9859:
[----:B-1----:R-:W2:Y:S02]  /*256e0*/  LDL.LU R2, [R1+0x464] ;  /* 0x0004640001027983 */ /* 0x002ea40000300800 */
[----:B--2---:R-:W-:-:S05]  /*256f0*/  LOP3.LUT R2, R2, R0, RZ, 0x3c, !PT ;  /* 0x0000000002027212 */ /* 0x004fca00078e3cff */
[----:B------:R1:W-:Y:S02]  /*25700*/  STL [R1+0x464], R2 ;  /* 0x0004640201007387 */ /* 0x0003e40000100800 */
.L_x_9815:
[----:B------:R-:W-:Y:S05]  /*25710*/  BSYNC B6 ;  /* 0x0000000000067941 */ /* 0x000fea0003800000 */
.L_x_9813:
[----:B------:R-:W-:-:S03]  /*25720*/  UMOV UR4, 0xffffffff ;  /* 0xffffffff00047882 */ /* 0x000fc60000000000 */
[----:B------:R-:W-:Y:S05]  /*25730*/  BRA.DIV UR4, `(.L_x_9861) ;  /* 0x0000001604a47947 */ /* 0x000fea000b800000 */
[----:B------:R2:W3:Y:S04]  /*25740*/  SHFL.IDX PT, R4, R16, RZ, 0x1f ;  /* 0x00001fff10047589 */ /* 0x0004e800000e0000 */
[----:B------:R2:W4:Y:S02]  /*25750*/  SHFL.IDX PT, R6, R16, 0x1, 0x1f ;  /* 0x00201f0010067f89 */ /* 0x00052400000e0000 */
.L_x_9907:
[----:B------:R-:W5:Y:S01]  /*25760*/  S2R R0, SR_TID.X ;  /* 0x0000000000007919 */ /* 0x000f620000002100 */
[----:B------:R-:W-:Y:S01]  /*25770*/  ULDC UR4, c[0x0][0xd14] ;  /* 0x0003450000047ab9 */ /* 0x000fe20000000800 */
[----:B------:R-:W-:Y:S01]  /*25780*/  BSSY B0, `(.L_x_9862) ;  /* 0x000000b000007945 */ /* 0x000fe20003800000 */
[----:B-1----:R-:W-:Y:S01]  /*25790*/  IMAD.MOV.U32 R2, RZ, RZ, RZ ;  /* 0x000000ffff027224 */ /* 0x002fe200078e00ff */
[----:B-----5:R-:W-:Y:S01]  /*257a0*/  LOP3.LUT R8, R0, 0x1f, RZ, 0xc0, !PT ;  /* 0x0000001f00087812 */ /* 0x020fe200078ec0ff */
[----:B------:R-:W-:-:S03]  /*257b0*/  IMAD.U32 R0, RZ, RZ, UR4 ;  /* 0x00000004ff007e24 */ /* 0x000fc6000f8e00ff */
[C---:B------:R-:W-:Y:S01]  /*257c0*/  ISETP.NE.AND P0, PT, R8.reuse, 0x1f, PT ;  /* 0x0000001f0800780c */ /* 0x040fe20003f05270 */
[----:B------:R-:W-:-:S05]  /*257d0*/  IMAD.IADD R5, R8, 0x1, R19 ;  /* 0x0000000108057824 */ /* 0x000fca00078e0213 */
[----:B------:R-:W-:-:S13]  /*257e0*/  ISETP.GE.OR P0, PT, R5, R0, !P0 ;  /* 0x000000000500720c */ /* 0x000fda0004706670 */
[----:B------:R-:W-:Y:S05]  /*257f0*/  @P0 BRA `(.L_x_9863) ;  /* 0x00000000000c0947 */ /* 0x000fea0003800000 */
[----:B------:R-:W1:Y:S02]  /*25800*/  LDC.64 R2, c[0x0][0xd58] ;  /* 0x00035600ff027b82 */ /* 0x000e640000000a00 */
[----:B-1----:R-:W-:-:S06]  /*25810*/  IMAD.WIDE R2, R5, 0x4, R2 ;  /* 0x0000000405027825 */ /* 0x002fcc00078e0202 */
[----:B------:R1:W5:Y:S02]  /*25820*/  LDG.E R2, desc[UR54][R2.64] ;  /* 0x0000003602027981 */ /* 0x000364000c1e1900 */
.L_x_9863:
[----:B------:R-:W-:Y:S05]  /*25830*/  BSYNC B0 ;  /* 0x0000000000007941 */ /* 0x000fea0003800000 */
.L_x_9862:
        /* <DEDUP_REMOVED lines=23> */
.L_x_9915:
[----:B------:R-:W-:Y:S02]  /*259b0*/  ULDC UR4, c[0x0][0xd10] ;  /* 0x0003440000047ab9 */ /* 0x000fe40000000800 */
[----:B------:R-:W-:-:S04]  /*259c0*/  IMAD.U32 R5, RZ, RZ, UR4 ;  /* 0x00000004ff057e24 */ /* 0x000fc8000f8e00ff */
[----:B-1----:R-:W-:-:S04]  /*259d0*/  IMAD R14, R14, R5, RZ ;  /* 0x000000050e0e7224 */ /* 0x002fc800078e02ff */
[----:B----4-:R-:W-:-:S05]  /*259e0*/  IMAD.IADD R7, R6, 0x1, R14 ;  /* 0x0000000106077824 */ /* 0x010fca00078e020e */
[----:B---3--:R-:W-:-:S13]  /*259f0*/  ISETP.GT.AND P0, PT, R7, R4, PT ;  /* 0x000000040700720c */ /* 0x008fda0003f04270 */
[----:B------:R-:W-:Y:S05]  /*25a00*/  @P0 BRA `(.L_x_9865) ;  /* 0x0000000000b40947 */ /* 0x000fea0003800000 */
[----:B------:R-:W1:Y:S02]  /*25a10*/  LDC R0, c[0x0][0xd14] ;  /* 0x00034500ff007b82 */ /* 0x000e640000000800 */
.L_x_9870:
[----:B------:R-:W-:-:S05]  /*25a20*/  VIADD R19, R19, 0x1f ;  /* 0x0000001f13137836 */ /* 0x000fca0000000000 */
[----:B-1----:R-:W-:-:S13]  /*25a30*/  ISETP.GE.AND P0, PT, R19, R0, PT ;  /* 0x000000001300720c */ /* 0x002fda0003f06270 */
[----:B------:R-:W-:Y:S05]  /*25a40*/  @P0 BRA `(.L_x_9866) ;  /* 0x0000000400ec0947 */ /* 0x000fea0003800000 */
[----:B------:R-:W1:Y:S01]  /*25a50*/  S2R R2, SR_TID.X ;  /* 0x0000000000027919 */ /* 0x000e620000002100 */
[----:B------:R-:W-:Y:S01]  /*25a60*/  BSSY B0, `(.L_x_9867) ;  /* 0x000000a000007945 */ /* 0x000fe20003800000 */
[----:B-1----:R-:W-:Y:S01]  /*25a70*/  LOP3.LUT R8, R2, 0x1f, RZ, 0xc0, !PT ;  /* 0x0000001f02087812 */ /* 0x002fe200078ec0ff */
[----:B------:R-:W-:-:S03]  /*25a80*/  IMAD.MOV.U32 R2, RZ, RZ, RZ ;  /* 0x000000ffff027224 */ /* 0x000fc600078e00ff */
[C---:B------:R-:W-:Y:S01]  /*25a90*/  ISETP.NE.AND P1, PT, R8.reuse, 0x1f, PT ;  /* 0x0000001f0800780c */ /* 0x040fe20003f25270 */
[----:B------:R-:W-:-:S05]  /*25aa0*/  IMAD.IADD R5, R8, 0x1, R19 ;  /* 0x0000000108057824 */ /* 0x000fca00078e0213 */
[----:B------:R-:W-:-:S13]  /*25ab0*/  ISETP.GE.OR P0, PT, R5, R0, !P1 ;  /* 0x000000000500720c */ /* 0x000fda0004f06670 */
[----:B------:R-:W-:Y:S05]  /*25ac0*/  @P0 BRA `(.L_x_9868) ;  /* 0x00000000000c0947 */ /* 0x000fea0003800000 */
[----:B0-----:R-:W0:Y:S02]  /*25ad0*/  LDC.64 R2, c[0x0][0xd58] ;  /* 0x00035600ff027b82 */ /* 0x001e240000000a00 */
[----:B0-----:R-:W-:-:S06]  /*25ae0*/  IMAD.WIDE R2, R5, 0x4, R2 ;  /* 0x0000000405027825 */ /* 0x001fcc00078e0202 */
[----:B------:R1:W5:Y:S02]  /*25af0*/  LDG.E R2, desc[UR54][R2.64] ;  /* 0x0000003602027981 */ /* 0x000364000c1e1900 */
.L_x_9868:
[----:B------:R-:W-:Y:S05]  /*25b00*/  BSYNC B0 ;  /* 0x0000000000007941 */ /* 0x000fea0003800000 */
.L_x_9867:
        /* <DEDUP_REMOVED lines=8> */
[----:B------:R-:W3:Y:S02]  /*25b90*/  SHFL.UP PT, R14, R13, 0x2, RZ ;  /* 0x044000000d0e7989 */ /* 0x000ee400000e00ff */
[----:B---3--:R-:W-:Y:S02]  /*25ba0*/  SEL R14, R14, RZ, P1 ;  /* 0x000000ff0e0e7207 */ /* 0x008fe40000800000 */
[----:B------:R-:W-:-:S03]  /*25bb0*/  ISETP.GE.U32.AND P1, PT, R8, 0x8, PT ;  /* 0x000000080800780c */ /* 0x000fc60003f26070 */
[----:B01----:R-:W-:-:S05]  /*25bc0*/  IMAD.IADD R3, R13, 0x1, R14 ;  /* 0x000000010d037824 */ /* 0x003fca00078e020e */
        /* <DEDUP_REMOVED lines=11> */
.L_x_9923:
[----:B------:R-:W-:Y:S02]  /*25c80*/  ULDC UR4, c[0x0][0xd10] ;  /* 0x0003440000047ab9 */ /* 0x000fe40000000800 */
[----:B------:R-:W-:-:S04]  /*25c90*/  IMAD.U32 R5, RZ, RZ, UR4 ;  /* 0x00000004ff057e24 */ /* 0x000fc8000f8e00ff */
[----:B-1----:R-:W-:-:S04]  /*25ca0*/  IMAD R14, R14, R5, RZ ;  /* 0x000000050e0e7224 */ /* 0x002fc800078e02ff */
[----:B------:R-:W-:-:S05]  /*25cb0*/  IMAD.IADD R7, R14, 0x1, R7 ;  /* 0x000000010e077824 */ /* 0x000fca00078e0207 */
[----:B------:R-:W-:-:S13]  /*25cc0*/  ISETP.GT.AND P0, PT, R7, R4, PT ;  /* 0x000000040700720c */ /* 0x000fda0003f04270 */
[----:B------:R-:W-:Y:S05]  /*25cd0*/  @!P0 BRA `(.L_x_9870) ;  /* 0xfffffffc00508947 */ /* 0x000fea000383ffff */
.L_x_9865:
        /* <DEDUP_REMOVED lines=8> */
.L_x_9927:
[----:B------:R-:W-:Y:S01]  /*25d60*/  ISETP.NE.AND P0, PT, R7, RZ, PT ;  /* 0x000000ff0700720c */ /* 0x000fe20003f05270 */
[----:B------:R-:W-:-:S12]  /*25d70*/  IMAD.MOV.U32 R14, RZ, RZ, RZ ;  /* 0x000000ffff0e7224 */ /* 0x000fd800078e00ff */
[----:B------:R-:W-:Y:S05]  /*25d80*/  @!P0 BRA `(.L_x_9872) ;  /* 0x0000000000108947 */ /* 0x000fea0003800000 */
[----:B------:R-:W-:Y:S01]  /*25d90*/  UMOV UR4, 0xffffffff ;  /* 0xffffffff00047882 */ /* 0x000fe20000000000 */
[----:B------:R-:W-:Y:S02]  /*25da0*/  VIADD R12, R6, 0xffffffff ;  /* 0xffffffff060c7836 */ /* 0x000fe40000000000 */
[----:B------:R-:W-:Y:S05]  /*25db0*/  BRA.DIV UR4, `(.L_x_9873) ;  /* 0x0000001a04387947 */ /* 0x000fea000b800000 */
[----:B------:R3:W4:Y:S02]  /*25dc0*/  SHFL.IDX PT, R14, R3, R12, 0x1f ;  /* 0x00001f0c030e7589 */ /* 0x00072400000e0000 */
.L_x_9872:
[----:B01-3--:R-:W0:Y:S01]  /*25dd0*/  LDC.64 R2, c[0x0][0xd68] ;  /* 0x00035a00ff027b82 */ /* 0x00be220000000a00 */
[----:B------:R-:W-:-:S04]  /*25de0*/  IMAD.IADD R19, R6, 0x1, R19 ;  /* 0x0000000106137824 */ /* 0x000fc800078e0213 */
        /* <DEDUP_REMOVED lines=39> */
[----:B0-----:R-:W-:Y:S01]  /*26060*/  VIADD R2, R10, 0xffffffe ;  /* 0x0ffffffe0a027836 */ /* 0x001fe20000000000 */
[----:B------:R-:W-:-:S05]  /*26070*/  IABS R10, R6 ;  /* 0x00000006000a7213 */ /* 0x000fca0000000000 */
[----:B------:R0:W1:Y:S02]  /*26080*/  F2I.FTZ.U32.TRUNC.NTZ R3, R2 ;  /* 0x0000000200037305 */ /* 0x000064000021f000 */
[----:B0-----:R-:W-:Y:S02]  /*26090*/  IMAD.MOV.U32 R2, RZ, RZ, RZ ;  /* 0x000000ffff027224 */ /* 0x001fe400078e00ff */
[----:B-1----:R-:W-:-:S04]  /*260a0*/  IMAD.MOV R7, RZ, RZ, -R3 ;  /* 0x000000ffff077224 */ /* 0x002fc800078e0a03 */
        /* <DEDUP_REMOVED lines=21> */
.L_x_9866:
[----:B------:R-:W-:Y:S01]  /*26200*/  UMOV UR4, URZ ;  /* 0x0000003f00047c82 */ /* 0x000fe20008000000 */
[----:B------:R-:W-:Y:S01]  /*26210*/  UMOV UR5, URZ ;  /* 0x0000003f00057c82 */ /* 0x000fe20008000000 */
[----:B------:R-:W-:Y:S01]  /*26220*/  ULDC UR6, c[0x0][0xd14] ;  /* 0x0003450000067ab9 */ /* 0x000fe20000000800 */
[----:B--2---:R-:W-:Y:S02]  /*26230*/  IMAD.MOV.U32 R16, RZ, RZ, R4 ;  /* 0x000000ffff107224 */ /* 0x004fe400078e0004 */
[----:B------:R-:W-:Y:S02]  /*26240*/  IMAD.U32 R17, RZ, RZ, UR4 ;  /* 0x00000004ff117e24 */ /* 0x000fe4000f8e00ff */
[----:B------:R-:W-:Y:S02]  /*26250*/  IMAD.U32 R18, RZ, RZ, UR5 ;  /* 0x00000005ff127e24 */ /* 0x000fe4000f8e00ff */
[----:B------:R-:W-:-:S07]  /*26260*/  IMAD.U32 R19, RZ, RZ, UR6 ;  /* 0x00000006ff137e24 */ /* 0x000fce000f8e00ff */
.L_x_9874:
[----:B------:R-:W1:Y:S01]  /*26270*/  S2R R2, SR_TID.X ;  /* 0x0000000000027919 */ /* 0x000e620000002100 */
[----:B------:R-:W-:Y:S05]  /*26280*/  WARPSYNC.ALL ;  /* 0x0000000000007948 */ /* 0x000fea0003800000 */
[----:B------:R-:W-:Y:S01]  /*26290*/  BAR.SYNC.DEFER_BLOCKING 0x4, 0x120 ;  /* 0x0104800000007b1d */ /* 0x000fe20000010000 */
[----:B-1----:R-:W-:-:S04]  /*262a0*/  LOP3.LUT R2, R2, 0x1f, RZ, 0xc0, !PT ;  /* 0x0000001f02027812 */ /* 0x002fc800078ec0ff */
        /* <DEDUP_REMOVED lines=8> */
.L_x_9801:
[----:B------:R-:W3:Y:S01]  /*26330*/  S2R R3, SR_CgaCtaId ;  /* 0x0000000000037919 */ /* 0x000ee20000008800 */
[----:B------:R-:W-:Y:S01]  /*26340*/  UIADD3 UR4, UR50, 0x1, URZ ;  /* 0x0000000132047890 */ /* 0x000fe2000fffe03f */
[----:B-1----:R-:W-:-:S03]  /*26350*/  MOV R0, 0x400 ;  /* 0x0000040000007802 */ /* 0x002fc60000000f00 */
[----:B------:R-:W-:-:S04]  /*26360*/  ULEA.HI UR5, UR4, UR4, URZ, 0x1 ;  /* 0x0000000404057291 */ /* 0x000fc8000f8f083f */
[----:B------:R-:W-:-:S04]  /*26370*/  ULOP3.LUT UR5, UR5, 0xfffffffe, URZ, 0xc0, !UPT ;  /* 0xfffffffe05057892 */ /* 0x000fc8000f8ec03f */
[----:B------:R-:W-:Y:S01]  /*26380*/  UIADD3 UR5, UR4, -UR5, URZ ;  /* 0x8000000504057290 */ /* 0x000fe2000fffe03f */
[----:B---3--:R-:W-:-:S05]  /*26390*/  LEA R0, R3, R0, 0x18 ;  /* 0x0000000003007211 */ /* 0x008fca00078ec0ff */
[----:B------:R-:W-:-:S05]  /*263a0*/  IMAD.U32 R3, RZ, RZ, UR5 ;  /* 0x00000005ff037e24 */ /* 0x000fca000f8e00ff */
[----:B------:R-:W-:-:S04]  /*263b0*/  SHF.L.U32 R3, R3, 0x1f, RZ ;  /* 0x0000001f03037819 */ /* 0x000fc800000006ff */
[----:B------:R-:W1:Y:S02]  /*263c0*/  SYNCS.PHASECHK.TRANS64.TRYWAIT P0, [R0+URZ+0x32420], R3 ;  /* 0x03242003000075a7 */ /* 0x000e64000800017f */
[----:B-1----:R-:W-:Y:S05]  /*263d0*/  @!P0 BRA `(.L_x_9876) ;  /* 0x0000001000d48947 */ /* 0x002fea0003800000 */
.L_x_9930:
[----:B------:R-:W-:-:S03]  /*263e0*/  UMOV UR4, 0xffffffff ;  /* 0xffffffff00047882 */ /* 0x000fc60000000000 */
[----:B------:R-:W-:Y:S05]  /*263f0*/  BRA.DIV UR4, `(.L_x_9877) ;  /* 0x0000001204e07947 */ /* 0x000fea000b800000 */
[----:B--2---:R-:W2:Y:S02]  /*26400*/  S2R R2, SR_TID.X ;  /* 0x0000000000027919 */ /* 0x004ea40000002100 */
[----:B--2---:R-:W-:-:S04]  /*26410*/  SHF.R.U32.HI R2, RZ, 0x5, R2 ;  /* 0x00000005ff027819 */ /* 0x004fc80000011602 */
[----:B------:R-:W-:-:S05]  /*26420*/  LOP3.LUT R2, R2, 0x3, RZ, 0xc0, !PT ;  /* 0x0000000302027812 */ /* 0x000fca00078ec0ff */
[----:B------:R2:W3:Y:S02]  /*26430*/  SHFL.IDX PT, R14, R2, RZ, 0x1f ;  /* 0x00001fff020e7589 */ /* 0x0004e400000e0000 */
.L_x_9933:
[----:B---3--:R-:W-:Y:S01]  /*26440*/  ISETP.NE.AND P0, PT, R14, RZ, PT ;  /* 0x000000ff0e00720c */ /* 0x008fe20003f05270 */
[----:B------:R-:W-:-:S12]  /*26450*/  BSSY B0, `(.L_x_9878) ;  /* 0x0000027000007945 */ /* 0x000fd80003800000 */
[----:B------:R-:W-:Y:S05]  /*26460*/  @P0 BRA `(.L_x_9879) ;  /* 0x0000000000940947 */ /* 0x000fea0003800000 */
[----:B------:R-:W-:-:S03]  /*26470*/  UMOV UR4, 0xffffffff ;  /* 0xffffffff00047882 */ /* 0x000fc60000000000 */
[----:B------:R-:W-:Y:S05]  /*26480*/  BRA.DIV UR4, `(.L_x_9880) ;  /* 0x0000001204f07947 */ /* 0x000fea000b800000 */
[----:B------:R-:W-:-:S13]  /*26490*/  ELECT P6, URZ, PT ;  /* 0x00000000003f782f */ /* 0x000fda00038c0000 */
.L_x_9936:
[----:B------:R-:W-:Y:S05]  /*264a0*/  @!P6 BRA `(.L_x_9879) ;  /* 0x000000000084e947 */ /* 0x000fea0003800000 */
[----:B------:R-:W-:-:S06]  /*264b0*/  ULOP3.LUT UR4, UR48, 0x2, URZ, 0xfc, !UPT ;  /* 0x0000000230047892 */ /* 0x000fcc000f8efc3f */
[----:B--2---:R-:W-:-:S05]  /*264c0*/  IMAD.U32 R2, RZ, RZ, UR4 ;  /* 0x00000004ff027e24 */ /* 0x004fca000f8e00ff */
[----:B------:R-:W-:-:S13]  /*264d0*/  ISETP.NE.AND P2, PT, R2, 0x3, PT ;  /* 0x000000030200780c */ /* 0x000fda0003f45270 */
[----:B------:R-:W-:Y:S05]  /*264e0*/  @!P2 BRA `(.L_x_9881) ;  /* 0x000000000004a947 */ /* 0x000fea0003800000 */
[----:B------:R-:W-:Y:S01]  /*264f0*/  BPT.TRAP 0x1 ;  /* 0x000000040000795c */ /* 0x000fe20000300000 */
.L_x_9881:
[----:B-1----:R-:W2:Y:S04]  /*26500*/  LDL R3, [R1+0x460] ;  /* 0x0004600001037983 */ /* 0x002ea80000100800 */
        /* <DEDUP_REMOVED lines=13> */
.L_x_9937:
[----:B------:R-:W2:Y:S02]  /*265e0*/  SYNCS.PHASECHK.TRANS64.TRYWAIT P0, [R7+URZ], R2 ;  /* 0x00000002070075a7 */ /* 0x000ea4000800017f */
[----:B--2---:R-:W-:Y:S05]  /*265f0*/  @!P0 BRA `(.L_x_9883) ;  /* 0x0000001000c88947 */ /* 0x004fea0003800000 */
.L_x_9938:
[----:B------:R-:W-:Y:S05]  /*26600*/  @!P2 BRA `(.L_x_9884) ;  /* 0x000000000004a947 */ /* 0x000fea0003800000 */
[----:B------:R-:W-:Y:S01]  /*26610*/  BPT.TRAP 0x1 ;  /* 0x000000040000795c */ /* 0x000fe20000300000 */
.L_x_9884:
[----:B------:R-:W3:Y:S01]  /*26620*/  LDL.LU R4, [R1+0x460] ;  /* 0x0004600001047983 */ /* 0x000ee20000300800 */
[----:B------:R-:W-:-:S04]  /*26630*/  VIADD R0, R0, 0x32460 ;  /* 0x0003246000007836 */ /* 0x000fc80000000000 */
[----:B---3--:R-:W-:-:S04]  /*26640*/  IMAD R4, R4, 0x8, R0 ;  /* 0x0000000804047824 */ /* 0x008fc800078e0200 */
[----:B------:R-:W3:Y:S02]  /*26650*/  SYNCS.PHASECHK.TRANS64.TRYWAIT P0, [R4+URZ], R5 ;  /* 0x00000005040075a7 */ /* 0x000ee4000800017f */
[----:B---3--:R-:W-:Y:S05]  /*26660*/  @!P0 BRA `(.L_x_9885) ;  /* 0x0000001000c08947 */ /* 0x008fea0003800000 */
.L_x_9939:
[----:B------:R-:W-:-:S07]  /*26670*/  IMAD R3, R3, 0x8, R0 ;  /* 0x0000000803037824 */ /* 0x000fce00078e0200 */
.L_x_9886:
[----:B----4-:R4:W0:Y:S02]  /*26680*/  SYNCS.PHASECHK.TRANS64.TRYWAIT P0, [R3+URZ], R2 ;  /* 0x00000002030075a7 */ /* 0x010824000800017f */
[----:B0-----:R-:W-:Y:S05]  /*26690*/  @!P0 NANOSLEEP.SYNCS 0x989680 ;  /* 0x009896800000895d */ /* 0x001fea0003900000 */
[----:B------:R-:W0:Y:S02]  /*266a0*/  @!P0 SYNCS.PHASECHK.TRANS64 P0, [R3+URZ], R2 ;  /* 0x00000002030085a7 */ /* 0x000e24000800007f */
[----:B0-----:R-:W-:Y:S05]  /*266b0*/  @!P0 BRA `(.L_x_9886) ;  /* 0xfffffffc00f08947 */ /* 0x001fea000383ffff */
.L_x_9879:
[----:B------:R-:W-:Y:S05]  /*266c0*/  BSYNC B0 ;  /* 0x0000000000007941 */ /* 0x000fea0003800000 */
.L_x_9878:
[----:B------:R-:W-:Y:S05]  /*266d0*/  EXIT ;  /* 0x000000000000794d */ /* 0x000fea0003800000 */
.L_x_9680:
[----:B0-----:R-:W-:-:S04]  /*266e0*/  IMAD.U32 R7, RZ, RZ, UR44 ;  /* 0x0000002cff077e24 */ /* 0x001fc8000f8e00ff */
[----:B------:R0:W1:Y:S03]  /*266f0*/  SYNCS.PHASECHK.TRANS64.TRYWAIT P0, [R7+URZ+0x32400], R0 ;  /* 0x03240000070075a7 */ /* 0x000066000800017f */
[----:B-1----:R-:W-:Y:S05]  /*26700*/  @!P0 NANOSLEEP.SYNCS 0x989680 ;  /* 0x009896800000895d */ /* 0x002fea0003900000 */
[----:B------:R-:W1:Y:S02]  /*26710*/  @!P0 SYNCS.PHASECHK.TRANS64 P0, [R7+URZ+0x32400], R0 ;  /* 0x03240000070085a7 */ /* 0x000e64000800007f */
[----:B-1----:R-:W-:Y:S05]  /*26720*/  @!P0 BRA `(.L_x_9680) ;  /* 0xfffffffc00ec8947 */ /* 0x002fea000383ffff */
[----:B------:R-:W-:Y:S05]  /*26730*/  BRA `(.L_x_9887) ;  /* 0xfffffdc000e07947 */ /* 0x000fea000383ffff */
.L_x_9687:
[----:B-1----:R1:W2:Y:S02]  /*26740*/  SYNCS.PHASECHK.TRANS64.TRYWAIT P0, [R24+URZ], R25 ;  /* 0x00000019180075a7 */ /* 0x0022a4000800017f */
[----:B--2---:R-:W-:Y:S05]  /*26750*/  @!P0 NANOSLEEP.SYNCS 0x989680 ;  /* 0x009896800000895d */ /* 0x004fea0003900000 */
[----:B------:R-:W2:Y:S02]  /*26760*/  @!P0 SYNCS.PHASECHK.TRANS64 P0, [R24+URZ], R25 ;  /* 0x00000019180085a7 */ /* 0x000ea4000800007f */
[----:B--2---:R-:W-:Y:S05]  /*26770*/  @!P0 BRA `(.L_x_9687) ;  /* 0xfffffffc00f08947 */ /* 0x004fea000383ffff */
[----:B------:R-:W-:Y:S05]  /*26780*/  BRA `(.L_x_9686) ;  /* 0xfffffdc800047947 */ /* 0x000fea000383ffff */
.L_x_9689:
[----:B0-----:R-:W-:-:S04]  /*26790*/  IMAD.U32 R8, RZ, RZ, UR44 ;  /* 0x0000002cff087e24 */ /* 0x001fc8000f8e00ff */
[----:B------:R0:W1:Y:S03]  /*267a0*/  SYNCS.PHASECHK.TRANS64.TRYWAIT P0, [R8+URZ+0x32410], R7 ;  /* 0x03241007080075a7 */ /* 0x000066000800017f */
[----:B-1----:R-:W-:Y:S05]  /*267b0*/  @!P0 NANOSLEEP.SYNCS 0x989680 ;  /* 0x009896800000895d */ /* 0x002fea0003900000 */
[----:B------:R-:W1:Y:S02]  /*267c0*/  @!P0 SYNCS.PHASECHK.TRANS64 P0, [R8+URZ+0x32410], R7 ;  /* 0x03241007080085a7 */ /* 0x000e64000800007f */
[----:B-1----:R-:W-:Y:S05]  /*267d0*/  @!P0 BRA `(.L_x_9689) ;  /* 0xfffffffc00ec8947 */ /* 0x002fea000383ffff */
[----:B------:R-:W-:Y:S05]  /*267e0*/  BRA `(.L_x_9888) ;  /* 0xfffffdc800d87947 */ /* 0x000fea000383ffff */
.L_x_9696:
[----:B-1----:R1:W2:Y:S02]  /*267f0*/  SYNCS.PHASECHK.TRANS64.TRYWAIT P0, [R8+URZ], R9 ;  /* 0x00000009080075a7 */ /* 0x0022a4000800017f */
[----:B--2---:R-:W-:Y:S05]  /*26800*/  @!P0 NANOSLEEP.SYNCS 0x989680 ;  /* 0x009896800000895d */ /* 0x004fea0003900000 */
[----:B------:R-:W2:Y:S02]  /*26810*/  @!P0 SYNCS.PHASECHK.TRANS64 P0, [R8+URZ], R9 ;  /* 0x00000009080085a7 */ /* 0x000ea4000800007f */
[----:B--2---:R-:W-:Y:S05]  /*26820*/  @!P0 BRA `(.L_x_9696) ;  /* 0xfffffffc00f08947 */ /* 0x004fea000383ffff */
[----:B------:R-:W-:Y:S05]  /*26830*/  BRA `(.L_x_9695) ;  /* 0xfffffdcc001c7947 */ /* 0x000fea000383ffff */
.L_x_9731:
[----:B0-----:R0:W1:Y:S02]  /*26840*/  SYNCS.PHASECHK.TRANS64.TRYWAIT P1, [R0+URZ], R3 ;  /* 0x00000003000075a7 */ /* 0x001064000802017f */
[----:B-1----:R-:W-:Y:S05]  /*26850*/  @!P1 NANOSLEEP.SYNCS 0x989680 ;  /* 0x009896800000995d */ /* 0x002fea0003900000 */
[----:B------:R-:W1:Y:S02]  /*26860*/  @!P1 SYNCS.PHASECHK.TRANS64 P1, [R0+URZ], R3 ;  /* 0x00000003000095a7 */ /* 0x000e64000802007f */
[----:B-1----:R-:W-:Y:S05]  /*26870*/  @!P1 BRA `(.L_x_9731) ;  /* 0xfffffffc00f09947 */ /* 0x002fea000383ffff */
[----:B------:R-:W-:Y:S05]  /*26880*/  BRA `(.L_x_9730) ;  /* 0xfffffe3000987947 */ /* 0x000fea000383ffff */
.L_x_9738:
[----:B-1----:R1:W2:Y:S02]  /*26890*/  SYNCS.PHASECHK.TRANS64.TRYWAIT P1, [R4+URZ], R5 ;  /* 0x00000005040075a7 */ /* 0x0022a4000802017f */
[----:B--2---:R-:W-:Y:S05]  /*268a0*/  @!P1 NANOSLEEP.SYNCS 0x989680 ;  /* 0x009896800000995d */ /* 0x004fea0003900000 */
[----:B------:R-:W2:Y:S02]  /*268b0*/  @!P1 SYNCS.PHASECHK.TRANS64 P1, [R4+URZ], R5 ;  /* 0x00000005040095a7 */ /* 0x000ea4000802007f */
[----:B--2---:R-:W-:Y:S05]  /*268c0*/  @!P1 BRA `(.L_x_9738) ;  /* 0xfffffffc00f09947 */ /* 0x004fea000383ffff */
[----:B------:R-:W-:Y:S05]  /*268d0*/  BRA `(.L_x_9737) ;  /* 0xfffffe3400bc7947 */ /* 0x000fea000383ffff */
.L_x_9749:
[----:B-1----:R1:W2:Y:S02]  /*268e0*/  SYNCS.PHASECHK.TRANS64.TRYWAIT P0, [R0+URZ], R7 ;  /* 0x00000007000075a7 */ /* 0x0022a4000800017f */
[----:B--2---:R-:W-:Y:S05]  /*268f0*/  @!P0 NANOSLEEP.SYNCS 0x989680 ;  /* 0x009896800000895d */ /* 0x004fea0003900000 */
[----:B------:R-:W2:Y:S02]  /*26900*/  @!P0 SYNCS.PHASECHK.TRANS64 P0, [R0+URZ], R7 ;  /* 0x00000007000085a7 */ /* 0x000ea4000800007f */
[----:B--2---:R-:W-:Y:S05]  /*26910*/  @!P0 BRA `(.L_x_9749) ;  /* 0xfffffffc00f08947 */ /* 0x004fea000383ffff */
[----:B------:R-:W-:Y:S05]  /*26920*/  BRA `(.L_x_9748) ;  /* 0xfffffec800587947 */ /* 0x000fea000383ffff */
.L_x_9756:
[----:B-1----:R1:W2:Y:S02]  /*26930*/  SYNCS.PHASECHK.TRANS64.TRYWAIT P0, [R4+URZ], R5 ;  /* 0x00000005040075a7 */ /* 0x0022a4000800017f */
[----:B--2---:R-:W-:Y:S05]  /*26940*/  @!P0 NANOSLEEP.SYNCS 0x989680 ;  /* 0x009896800000895d */ /* 0x004fea0003900000 */
[----:B------:R-:W2:Y:S02]  /*26950*/  @!P0 SYNCS.PHASECHK.TRANS64 P0, [R4+URZ], R5 ;  /* 0x00000005040085a7 */ /* 0x000ea4000800007f */
[----:B--2---:R-:W-:Y:S05]  /*26960*/  @!P0 BRA `(.L_x_9756) ;  /* 0xfffffffc00f08947 */ /* 0x004fea000383ffff */
[----:B------:R-:W-:Y:S05]  /*26970*/  BRA `(.L_x_9755) ;  /* 0xfffffecc007c7947 */ /* 0x000fea000383ffff */
.L_x_9820:
        /* <DEDUP_REMOVED lines=11> */
.L_x_9890:
[----:B------:R-:W-:Y:S05]  /*26a30*/  BSYNC B0 ;  /* 0x0000000000007941 */ /* 0x000fea0003800000 */
.L_x_9889:
[----:B------:R-:W-:Y:S05]  /*26a40*/  BRA `(.L_x_9891) ;  /* 0xffffffc800007947 */ /* 0x000fea000383ffff */
.L_x_9821:
[----:B------:R-:W-:Y:S01]  /*26a50*/  BSSY B0, `(.L_x_9892) ;  /* 0x0000006000007945 */ /* 0x000fe20003800000 */
[----:B------:R-:W-:-:S07]  /*26a60*/  IMAD.MOV.U32 R15, RZ, RZ, -0x1 ;  /* 0xffffffffff0f7424 */ /* 0x000fce00078e00ff */
[----:B0-----:R-:W-:Y:S05]  /*26a70*/  WARPSYNC.COLLECTIVE R15, `(.L_x_9893) ;  /* 0x000000000f0c7348 */ /* 0x001fea0003c00000 */
[----:B------:R-:W-:Y:S02]  /*26a80*/  ELECT P6, UR62, PT ;  /* 0x00000000003e782f */ /* 0x000fe400038c0000 */
[----:B------:R-:W-:Y:S01]  /*26a90*/  MOV R14, UR62 ;  /* 0x0000003e000e7c02 */ /* 0x000fe20008000f00 */
[----:B0-----:R-:W-:Y:S10]  /*26aa0*/  ENDCOLLECTIVE ;  /* 0x000000000000791b */ /* 0x001ff40003800000 */
.L_x_9893:
[----:B------:R-:W-:Y:S05]  /*26ab0*/  BSYNC B0 ;  /* 0x0000000000007941 */ /* 0x000fea0003800000 */
.L_x_9892:
[----:B------:R-:W-:Y:S05]  /*26ac0*/  BRA `(.L_x_9894) ;  /* 0xffffffc400f07947 */ /* 0x000fea000383ffff */
.L_x_9824:
[----:B0-----:R0:W1:Y:S02]  /*26ad0*/  SYNCS.PHASECHK.TRANS64.TRYWAIT P0, [R9+URZ+0x32440], R10 ;  /* 0x0324400a090075a7 */ /* 0x001064000800017f */
[----:B-1----:R-:W-:Y:S05]  /*26ae0*/  @!P0 NANOSLEEP.SYNCS 0x989680 ;  /* 0x009896800000895d */ /* 0x002fea0003900000 */
[----:B------:R-:W1:Y:S02]  /*26af0*/  @!P0 SYNCS.PHASECHK.TRANS64 P0, [R9+URZ+0x32440], R10 ;  /* 0x0324400a090085a7 */ /* 0x000e64000800007f */
[----:B-1----:R-:W-:Y:S05]  /*26b00*/  @!P0 BRA `(.L_x_9824) ;  /* 0xfffffffc00f08947 */ /* 0x002fea000383ffff */
[----:B------:R-:W-:Y:S05]  /*26b10*/  BRA `(.L_x_9895) ;  /* 0xffffffc800587947 */ /* 0x000fea000383ffff */
.L_x_9828:
        /* <DEDUP_REMOVED lines=8> */
.L_x_9831:
[----:B0-----:R0:W1:Y:S02]  /*26ba0*/  SYNCS.PHASECHK.TRANS64.TRYWAIT P0, [R9+URZ+0x32460], R6 ;  /* 0x03246006090075a7 */ /* 0x001064000800017f */
[----:B-1----:R-:W-:Y:S05]  /*26bb0*/  @!P0 NANOSLEEP.SYNCS 0x989680 ;  /* 0x009896800000895d */ /* 0x002fea0003900000 */
[----:B------:R-:W1:Y:S02]  /*26bc0*/  @!P0 SYNCS.PHASECHK.TRANS64 P0, [R9+URZ+0x32460], R6 ;  /* 0x03246006090085a7 */ /* 0x000e64000800007f */
[----:B-1----:R-:W-:Y:S05]  /*26bd0*/  @!P0 BRA `(.L_x_9831) ;  /* 0xfffffffc00f08947 */ /* 0x002fea000383ffff */
[----:B------:R-:W-:Y:S05]  /*26be0*/  BRA `(.L_x_9897) ;  /* 0xffffffcc00dc7947 */ /* 0x000fea000383ffff */
.L_x_9840:
[----:B-1----:R1:W2:Y:S02]  /*26bf0*/  SYNCS.PHASECHK.TRANS64.TRYWAIT P0, [R2+URZ+0x32440], R3 ;  /* 0x03244003020075a7 */ /* 0x0022a4000800017f */
[----:B--2---:R-:W-:Y:S05]  /*26c00*/  @!P0 NANOSLEEP.SYNCS 0x989680 ;  /* 0x009896800000895d */ /* 0x004fea0003900000 */
[----:B------:R-:W2:Y:S02]  /*26c10*/  @!P0 SYNCS.PHASECHK.TRANS64 P0, [R2+URZ+0x32440], R3 ;  /* 0x03244003020085a7 */ /* 0x000ea4000800007f */
[----:B--2---:R-:W-:Y:S05]  /*26c20*/  @!P0 BRA `(.L_x_9840) ;  /* 0xfffffffc00f08947 */ /* 0x004fea000383ffff */
[----:B------:R-:W-:Y:S05]  /*26c30*/  BRA `(.L_x_9898) ;  /* 0xffffffd400607947 */ /* 0x000fea000383ffff */
.L_x_9842:
[----:B--2---:R2:W3:Y:S02]  /*26c40*/  SYNCS.PHASECHK.TRANS64.TRYWAIT P0, [R2+URZ+0x32460], R3 ;  /* 0x03246003020075a7 */ /* 0x0044e4000800017f */
[----:B---3--:R-:W-:Y:S05]  /*26c50*/  @!P0 NANOSLEEP.SYNCS 0x989680 ;  /* 0x009896800000895d */ /* 0x008fea0003900000 */
[----:B------:R-:W3:Y:S02]  /*26c60*/  @!P0 SYNCS.PHASECHK.TRANS64 P0, [R2+URZ+0x32460], R3 ;  /* 0x03246003020085a7 */ /* 0x000ee4000800007f */
[----:B---3--:R-:W-:Y:S05]  /*26c70*/  @!P0 BRA `(.L_x_9842) ;  /* 0xfffffffc00f08947 */ /* 0x008fea000383ffff */
[----:B------:R-:W-:Y:S05]  /*26c80*/  BRA `(.L_x_9899) ;  /* 0xffffffd400d07947 */ /* 0x000fea000383ffff */
.L_x_9847:
[----:B--2---:R2:W3:Y:S02]  /*26c90*/  SYNCS.PHASECHK.TRANS64.TRYWAIT P0, [R2+URZ+0x32440], R3 ;  /* 0x03244003020075a7 */ /* 0x0044e4000800017f */
[----:B---3--:R-:W-:Y:S05]  /*26ca0*/  @!P0 NANOSLEEP.SYNCS 0x989680 ;  /* 0x009896800000895d */ /* 0x008fea0003900000 */
[----:B------:R-:W3:Y:S02]  /*26cb0*/  @!P0 SYNCS.PHASECHK.TRANS64 P0, [R2+URZ+0x32440], R3 ;  /* 0x03244003020085a7 */ /* 0x000ee4000800007f */
[----:B---3--:R-:W-:Y:S05]  /*26cc0*/  @!P0 BRA `(.L_x_9847) ;  /* 0xfffffffc00f08947 */ /* 0x008fea000383ffff */
[----:B------:R-:W-:Y:S05]  /*26cd0*/  BRA `(.L_x_9900) ;  /* 0xffffffdc00207947 */ /* 0x000fea000383ffff */
.L_x_9849:
[----:B0-----:R0:W1:Y:S02]  /*26ce0*/  SYNCS.PHASECHK.TRANS64.TRYWAIT P1, [R2+URZ+0x32460], R3 ;  /* 0x03246003020075a7 */ /* 0x001064000802017f */
[----:B-1----:R-:W-:Y:S05]  /*26cf0*/  @!P1 NANOSLEEP.SYNCS 0x989680 ;  /* 0x009896800000995d */ /* 0x002fea0003900000 */
[----:B------:R-:W1:Y:S02]  /*26d00*/  @!P1 SYNCS.PHASECHK.TRANS64 P1, [R2+URZ+0x32460], R3 ;  /* 0x03246003020095a7 */ /* 0x000e64000802007f */
[----:B-1----:R-:W-:Y:S05]  /*26d10*/  @!P1 BRA `(.L_x_9849) ;  /* 0xfffffffc00f09947 */ /* 0x002fea000383ffff */
[----:B------:R-:W-:Y:S05]  /*26d20*/  BRA `(.L_x_9901) ;  /* 0xffffffdc008c7947 */ /* 0x000fea000383ffff */
.L_x_9854:
[----:B--2---:R2:W3:Y:S02]  /*26d30*/  SYNCS.PHASECHK.TRANS64.TRYWAIT P0, [R2+URZ+0x32440], R3 ;  /* 0x03244003020075a7 */ /* 0x0044e4000800017f */
[----:B---3--:R-:W-:Y:S05]  /*26d40*/  @!P0 NANOSLEEP.SYNCS 0x989680 ;  /* 0x009896800000895d */ /* 0x008fea0003900000 */
[----:B------:R-:W3:Y:S02]  /*26d50*/  @!P0 SYNCS.PHASECHK.TRANS64 P0, [R2+URZ+0x32440], R3 ;  /* 0x03244003020085a7 */ /* 0x000ee4000800007f */
[----:B---3--:R-:W-:Y:S05]  /*26d60*/  @!P0 BRA `(.L_x_9854) ;  /* 0xfffffffc00f08947 */ /* 0x008fea000383ffff */
[----:B------:R-:W-:Y:S05]  /*26d70*/  BRA `(.L_x_9902) ;  /* 0xffffffe000b47947 */ /* 0x000fea000383ffff */
.L_x_9856:
[----:B0-----:R0:W1:Y:S02]  /*26d80*/  SYNCS.PHASECHK.TRANS64.TRYWAIT P1, [R2+URZ+0x32460], R3 ;  /* 0x03246003020075a7 */ /* 0x001064000802017f */
[----:B-1----:R-:W-:Y:S05]  /*26d90*/  @!P1 NANOSLEEP.SYNCS 0x989680 ;  /* 0x009896800000995d */ /* 0x002fea0003900000 */
[----:B------:R-:W1:Y:S02]  /*26da0*/  @!P1 SYNCS.PHASECHK.TRANS64 P1, [R2+URZ+0x32460], R3 ;  /* 0x03246003020095a7 */ /* 0x000e64000802007f */
[----:B-1----:R-:W-:Y:S05]  /*26db0*/  @!P1 BRA `(.L_x_9856) ;  /* 0xfffffffc00f09947 */ /* 0x002fea000383ffff */
[----:B------:R-:W-:Y:S05]  /*26dc0*/  BRA `(.L_x_9903) ;  /* 0xffffffe400247947 */ /* 0x000fea000383ffff */
.L_x_9861:
        /* <DEDUP_REMOVED lines=8> */
.L_x_9905:
[----:B------:R-:W-:Y:S05]  /*26e50*/  BSYNC B0 ;  /* 0x0000000000007941 */ /* 0x000fea0003800000 */
.L_x_9904:
        /* <DEDUP_REMOVED lines=8> */
.L_x_9906:
[----:B------:R-:W-:Y:S01]  /*26ee0*/  IMAD.MOV.U32 R6, RZ, RZ, R14 ;  /* 0x000000ffff067224 */ /* 0x000fe200078e000e */
[----:B------:R-:W-:Y:S06]  /*26ef0*/  BRA `(.L_x_9907) ;  /* 0xffffffe800187947 */ /* 0x000fec000383ffff */
.L_x_9864:
        /* <DEDUP_REMOVED lines=8> */
.L_x_9909:
[----:B------:R-:W-:Y:S05]  /*26f80*/  BSYNC B0 ;  /* 0x0000000000007941 */ /* 0x000fea0003800000 */
.L_x_9908:
        /* <DEDUP_REMOVED lines=10> */
.L_x_9910:
        /* <DEDUP_REMOVED lines=8> */
.L_x_9911:
        /* <DEDUP_REMOVED lines=8> */
.L_x_9912:
        /* <DEDUP_REMOVED lines=8> */
.L_x_9913:
        /* <DEDUP_REMOVED lines=8> */
.L_x_9914:
[----:B------:R-:W-:Y:S05]  /*27230*/  BRA `(.L_x_9915) ;  /* 0xffffffe400dc7947 */ /* 0x000fea000383ffff */
.L_x_9869:
[----:B------:R-:W-:Y:S01]  /*27240*/  BSSY B0, `(.L_x_9916) ;  /* 0x0000008000007945 */ /* 0x000fe20003800000 */
[----:B-----5:R-:W-:Y:S02]  /*27250*/  IMAD.MOV.U32 R13, RZ, RZ, R2 ;  /* 0x000000ffff0d7224 */ /* 0x020fe400078e0002 */
[----:B------:R-:W-:Y:S02]  /*27260*/  IMAD.MOV.U32 R12, RZ, RZ, 0x1 ;  /* 0x00000001ff0c7424 */ /* 0x000fe400078e00ff */
[----:B------:R-:W-:Y:S02]  /*27270*/  IMAD.MOV.U32 R11, RZ, RZ, RZ ;  /* 0x000000ffff0b7224 */ /* 0x000fe400078e00ff */
[----:B------:R-:W-:-:S07]  /*27280*/  IMAD.MOV.U32 R15, RZ, RZ, -0x1 ;  /* 0xffffffffff0f7424 */ /* 0x000fce00078e00ff */
[----:B012---:R-:W-:Y:S05]  /*27290*/  WARPSYNC.COLLECTIVE R15, `(.L_x_9917) ;  /* 0x000000000f087348 */ /* 0x007fea0003c00000 */
[----:B------:R3:W4:Y:S02]  /*272a0*/  SHFL.UP P6, R14, R13, R12, R11 ;  /* 0x0400000c0d0e7389 */ /* 0x00072400000c000b */
[----:B01234-:R-:W-:Y:S01]  /*272b0*/  ENDCOLLECTIVE ;  /* 0x000000000000791b */ /* 0x01ffe20003800000 */
.L_x_9917:
[----:B------:R-:W-:Y:S05]  /*272c0*/  BSYNC B0 ;  /* 0x0000000000007941 */ /* 0x000fea0003800000 */
.L_x_9916:
        /* <DEDUP_REMOVED lines=10> */
.L_x_9918:
        /* <DEDUP_REMOVED lines=8> */
.L_x_9919:
        /* <DEDUP_REMOVED lines=8> */
.L_x_9920:
        /* <DEDUP_REMOVED lines=8> */
.L_x_9921:
        /* <DEDUP_REMOVED lines=8> */
.L_x_9922:
[----:B------:R-:W-:Y:S05]  /*27570*/  BRA `(.L_x_9923) ;  /* 0xffffffe400c07947 */ /* 0x000fea000383ffff */
.L_x_9871:
[----:B------:R-:W-:Y:S01]  /*27580*/  BSSY B0, `(.L_x_9924) ;  /* 0x0000006000007945 */ /* 0x000fe20003800000 */
[----:B------:R-:W-:Y:S01]  /*27590*/  PLOP3.LUT P6, PT, P6, PT, PT, 0x8, 0x0 ;  /* 0x000000000000781c */ /* 0x000fe200037ce170 */
[----:B------:R-:W-:-:S12]  /*275a0*/  IMAD.MOV.U32 R15, RZ, RZ, -0x1 ;  /* 0xffffffffff0f7424 */ /* 0x000fd800078e00ff */
[----:B0-----:R-:W-:Y:S05]  /*275b0*/  WARPSYNC.COLLECTIVE R15, `(.L_x_9925) ;  /* 0x000000000f087348 */ /* 0x001fea0003c00000 */
[----:B------:R-:W-:Y:S01]  /*275c0*/  VOTE.ANY R14, PT, P6 ;  /* 0x00000000000e7806 */ /* 0x000fe200030e0100 */
[----:B0-----:R-:W-:Y:S06]  /*275d0*/  ENDCOLLECTIVE ;  /* 0x000000000000791b */ /* 0x001fec0003800000 */
.L_x_9925:
[----:B------:R-:W-:Y:S05]  /*275e0*/  BSYNC B0 ;  /* 0x0000000000007941 */ /* 0x000fea0003800000 */
.L_x_9924:
        /* <DEDUP_REMOVED lines=9> */
.L_x_9926:
[----:B------:R-:W-:Y:S01]  /*27680*/  IMAD.MOV.U32 R17, RZ, RZ, R14 ;  /* 0x000000ffff117224 */ /* 0x000fe200078e000e */
[----:B------:R-:W-:Y:S06]  /*27690*/  BRA `(.L_x_9927) ;  /* 0xffffffe400b07947 */ /* 0x000fec000383ffff */
.L_x_9873:
[----:B------:R-:W-:Y:S01]  /*276a0*/  BSSY B0, `(.L_x_9928) ;  /* 0x0000007000007945 */ /* 0x000fe20003800000 */
[----:B------:R-:W-:Y:S02]  /*276b0*/  IMAD.MOV.U32 R13, RZ, RZ, R3 ;  /* 0x000000ffff0d7224 */ /* 0x000fe400078e0003 */
[----:B------:R-:W-:Y:S02]  /*276c0*/  IMAD.MOV.U32 R11, RZ, RZ, 0x1f ;  /* 0x0000001fff0b7424 */ /* 0x000fe400078e00ff */
[----:B------:R-:W-:-:S07]  /*276d0*/  IMAD.MOV.U32 R15, RZ, RZ, -0x1 ;  /* 0xffffffffff0f7424 */ /* 0x000fce00078e00ff */
[----:B012---:R-:W-:Y:S05]  /*276e0*/  WARPSYNC.COLLECTIVE R15, `(.L_x_9929) ;  /* 0x000000000f087348 */ /* 0x007fea0003c00000 */
[----:B------:R3:W4:Y:S02]  /*276f0*/  SHFL.IDX P6, R14, R13, R12, R11 ;  /* 0x0000000c0d0e7389 */ /* 0x00072400000c000b */
[----:B01234-:R-:W-:Y:S01]  /*27700*/  ENDCOLLECTIVE ;  /* 0x000000000000791b */ /* 0x01ffe20003800000 */
.L_x_9929:
[----:B------:R-:W-:Y:S05]  /*27710*/  BSYNC B0 ;  /* 0x0000000000007941 */ /* 0x000fea0003800000 */
.L_x_9928:
[----:B------:R-:W-:Y:S05]  /*27720*/  BRA `(.L_x_9872) ;  /* 0xffffffe400a87947 */ /* 0x000fea000383ffff */
.L_x_9876:
[----:B-1----:R1:W3:Y:S02]  /*27730*/  SYNCS.PHASECHK.TRANS64.TRYWAIT P0, [R0+URZ+0x32420], R3 ;  /* 0x03242003000075a7 */ /* 0x0022e4000800017f */
[----:B---3--:R-:W-:Y:S05]  /*27740*/  @!P0 NANOSLEEP.SYNCS 0x989680 ;  /* 0x009896800000895d */ /* 0x008fea0003900000 */
[----:B------:R-:W3:Y:S02]  /*27750*/  @!P0 SYNCS.PHASECHK.TRANS64 P0, [R0+URZ+0x32420], R3 ;  /* 0x03242003000085a7 */ /* 0x000ee4000800007f */
[----:B---3--:R-:W-:Y:S05]  /*27760*/  @!P0 BRA `(.L_x_9876) ;  /* 0xfffffffc00f08947 */ /* 0x008fea000383ffff */
[----:B------:R-:W-:Y:S05]  /*27770*/  BRA `(.L_x_9930) ;  /* 0xffffffec00187947 */ /* 0x000fea000383ffff */
.L_x_9877:
[----:B--2---:R-:W2:Y:S01]  /*27780*/  S2R R2, SR_TID.X ;  /* 0x0000000000027919 */ /* 0x004ea20000002100 */
        /* <DEDUP_REMOVED lines=10> */
.L_x_9932:
[----:B------:R-:W-:Y:S05]  /*27830*/  BSYNC B0 ;  /* 0x0000000000007941 */ /* 0x000fea0003800000 */
.L_x_9931:
[----:B------:R-:W-:Y:S05]  /*27840*/  BRA `(.L_x_9933) ;  /* 0xffffffe800fc7947 */ /* 0x000fea000383ffff */
.L_x_9880:
[----:B------:R-:W-:Y:S01]  /*27850*/  BSSY B1, `(.L_x_9934) ;  /* 0x0000006000017945 */ /* 0x000fe20003800000 */
[----:B------:R-:W-:-:S07]  /*27860*/  IMAD.MOV.U32 R15, RZ, RZ, -0x1 ;  /* 0xffffffffff0f7424 */ /* 0x000fce00078e00ff */
[----:B012---:R-:W-:Y:S05]  /*27870*/  WARPSYNC.COLLECTIVE R15, `(.L_x_9935) ;  /* 0x000000000f0c7348 */ /* 0x007fea0003c00000 */
[----:B------:R-:W-:Y:S02]  /*27880*/  ELECT P6, UR62, PT ;  /* 0x00000000003e782f */ /* 0x000fe400038c0000 */
[----:B------:R-:W-:Y:S01]  /*27890*/  MOV R14, UR62 ;  /* 0x0000003e000e7c02 */ /* 0x000fe20008000f00 */
[----:B012---:R-:W-:Y:S10]  /*278a0*/  ENDCOLLECTIVE ;  /* 0x000000000000791b */ /* 0x007ff40003800000 */
.L_x_9935:
[----:B------:R-:W-:Y:S05]  /*278b0*/  BSYNC B1 ;  /* 0x0000000000017941 */ /* 0x000fea0003800000 */
.L_x_9934:
[----:B------:R-:W-:Y:S05]  /*278c0*/  BRA `(.L_x_9936) ;  /* 0xffffffe800f47947 */ /* 0x000fea000383ffff */
.L_x_9882:
[----:B-1----:R1:W2:Y:S02]  /*278d0*/  SYNCS.PHASECHK.TRANS64.TRYWAIT P0, [R6+URZ], R5 ;  /* 0x00000005060075a7 */ /* 0x0022a4000800017f */
[----:B--2---:R-:W-:Y:S05]  /*278e0*/  @!P0 NANOSLEEP.SYNCS 0x989680 ;  /* 0x009896800000895d */ /* 0x004fea0003900000 */
[----:B------:R-:W2:Y:S02]  /*278f0*/  @!P0 SYNCS.PHASECHK.TRANS64 P0, [R6+URZ], R5 ;  /* 0x00000005060085a7 */ /* 0x000ea4000800007f */
[----:B--2---:R-:W-:Y:S05]  /*27900*/  @!P0 BRA `(.L_x_9882) ;  /* 0xfffffffc00f08947 */ /* 0x004fea000383ffff */
[----:B------:R-:W-:Y:S05]  /*27910*/  BRA `(.L_x_9937) ;  /* 0xffffffec00307947 */ /* 0x000fea000383ffff */
.L_x_9883:
[----:B--2---:R2:W3:Y:S02]  /*27920*/  SYNCS.PHASECHK.TRANS64.TRYWAIT P0, [R7+URZ], R2 ;  /* 0x00000002070075a7 */ /* 0x0044e4000800017f */
[----:B---3--:R-:W-:Y:S05]  /*27930*/  @!P0 NANOSLEEP.SYNCS 0x989680 ;  /* 0x009896800000895d */ /* 0x008fea0003900000 */
[----:B------:R-:W3:Y:S02]  /*27940*/  @!P0 SYNCS.PHASECHK.TRANS64 P0, [R7+URZ], R2 ;  /* 0x00000002070085a7 */ /* 0x000ee4000800007f */
[----:B---3--:R-:W-:Y:S05]  /*27950*/  @!P0 BRA `(.L_x_9883) ;  /* 0xfffffffc00f08947 */ /* 0x008fea000383ffff */
[----:B------:R-:W-:Y:S05]  /*27960*/  BRA `(.L_x_9938) ;  /* 0xffffffec00247947 */ /* 0x000fea000383ffff */
.L_x_9885:
[----:B---3--:R3:W4:Y:S02]  /*27970*/  SYNCS.PHASECHK.TRANS64.TRYWAIT P0, [R4+URZ], R5 ;  /* 0x00000005040075a7 */ /* 0x008724000800017f */
[----:B----4-:R-:W-:Y:S05]  /*27980*/  @!P0 NANOSLEEP.SYNCS 0x989680 ;  /* 0x009896800000895d */ /* 0x010fea0003900000 */
[----:B------:R-:W4:Y:S02]  /*27990*/  @!P0 SYNCS.PHASECHK.TRANS64 P0, [R4+URZ], R5 ;  /* 0x00000005040085a7 */ /* 0x000f24000800007f */
[----:B----4-:R-:W-:Y:S05]  /*279a0*/  @!P0 BRA `(.L_x_9885) ;  /* 0xfffffffc00f08947 */ /* 0x010fea000383ffff */
[----:B------:R-:W-:Y:S05]  /*279b0*/  BRA `(.L_x_9939) ;  /* 0xffffffec002c7947 */ /* 0x000fea000383ffff */
        .type           $_ZN7cutlass13device_kernelIN5flash11enable_sm90INS1_16FlashAttnFwdSm90INS1_25CollectiveMainloopFwdSm90ILi2EN4cute5tupleIJNS5_1CILi1EEES8_S8_EEENS6_IJNS7_ILi128EEENS7_ILi96EEENS7_ILi64EEEEEELi256ENS_6half_tEfNS_4arch4Sm90ELb0ELb1ELb0ELb1ELb0ELb0ELb1ELb1ELb0ELb0ELb0ELb0EEENS1_21CollectiveEpilogueFwdINS6_IJSA_NS7_ILi256EEESB_EEES9_SE_SG_Li256ELb1ELb0ELb0ELb0EEENS1_36VarlenDynamicPersistentTileSchedulerILi128ELi96ELi256ELi32ELb0ELb0ELb1ELb1ELb0ELb1EEEEEEEEEvNT_6ParamsE$_ZZN5flash25CollectiveMainloopFwdSm90ILi2EN4cute5tupleIJNS1_1CILi1EEES4_S4_EEENS2_IJNS3_ILi128EEENS3_ILi96EEENS3_ILi64EEEEEELi256EN7cutlass6half_tEfNSA_4arch4Sm90ELb0ELb1ELb0ELb1ELb0ELb0ELb1ELb1ELb0ELb0ELb0ELb0EE3mmaINS_16FlashAttnFwdSm90ISE_NS_21CollectiveEpilogueFwdINS2_IJS6_NS3_ILi256EEES7_EEES5_SB_SD_Li256ELb1ELb0ELb0ELb0EEENS_36VarlenDynamicPersistentTileSchedulerILi128ELi96ELi256ELi32ELb0ELb0ELb1ELb1ELb0ELb1EEEE13SharedStorageENS1_6TensorINS1_11ArrayEngineIfLm128EEENS1_6LayoutINS2_IJNS2_IJNS3_ILi2EEEST_NS3_ILi32EEEEEES4_S4_EEENS2_IJNS2_IJS4_ST_NS3_ILi4EEEEEENS3_ILi0EEESZ_EEEEEEENS_7SoftmaxILi2ELi0EEEEEbRKNSE_6ParamsENSA_25PipelineTmaAsyncNoClusterILi2ENSA_16PipelineTmaAsyncILi2EEEEES1B_RNSA_13PipelineStateILj2EEERT0_RT1_iRiRKNS_16SeqlenInfoQKNewKILb1ELb0EEENS2_IJiiiiEEERT_ENKUliT_T0_T1_E_clIZSF_ISO_S12_S14_EbS17_S1B_S1B_S1E_S1G_S1I_iS1J_S1N_S1O_S1Q_EUlRS1R_iE1_NS3_ILb0EEENS3_ILb1EEEEEDaiS1R_S1S_S1T_,@function
        .size           $_ZN7cutlass13device_kernelIN5flash11enable_sm90INS1_16FlashAttnFwdSm90INS1_25CollectiveMainloopFwdSm90ILi2EN4cute5tupleIJNS5_1CILi1EEES8_S8_EEENS6_IJNS7_ILi128EEENS7_ILi96EEENS7_ILi64EEEEEELi256ENS_6half_tEfNS_4arch4Sm90ELb0ELb1ELb0ELb1ELb0ELb0ELb1ELb1ELb0ELb0ELb0ELb0EEENS1_21CollectiveEpilogueFwdINS6_IJSA_NS7_ILi256EEESB_EEES9_SE_SG_Li256ELb1ELb0ELb0ELb0EEENS1_36VarlenDynamicPersistentTileSchedulerILi128ELi96ELi256ELi32ELb0ELb0ELb1ELb1ELb0ELb1EEEEEEEEEvNT_6ParamsE$_ZZN5flash25CollectiveMainloopFwdSm90ILi2EN4cute5tupleIJNS1_1CILi1EEES4_S4_EEENS2_IJNS3_ILi128EEENS3_ILi96EEENS3_ILi64EEEEEELi256EN7cutlass6half_tEfNSA_4arch4Sm90ELb0ELb1ELb0ELb1ELb0ELb0ELb1ELb1ELb0ELb0ELb0ELb0EE3mmaINS_16FlashAttnFwdSm90ISE_NS_21CollectiveEpilogueFwdINS2_IJS6_NS3_ILi256EEES7_EEES5_SB_SD_Li256ELb1ELb0ELb0ELb0EEENS_36VarlenDynamicPersistentTileSchedulerILi128ELi96ELi256ELi32ELb0ELb0ELb1ELb1ELb0ELb1EEEE13SharedStorageENS1_6TensorINS1_11ArrayEngineIfLm128EEENS1_6LayoutINS2_IJNS2_IJNS3_ILi2EEEST_NS3_ILi32EEEEEES4_S4_EEENS2_IJNS2_IJS4_ST_NS3_ILi4EEEEEENS3_ILi0EEESZ_EEEEEEENS_7SoftmaxILi2ELi0EEEEEbRKNSE_6ParamsENSA_25PipelineTmaAsyncNoClusterILi2ENSA_16PipelineTmaAsyncILi2EEEEES1B_RNSA_13PipelineStateILj2EEERT0_RT1_iRiRKNS_16SeqlenInfoQKNewKILb1ELb0EEENS2_IJiiiiEEERT_ENKUliT_T0_T1_E_clIZSF_ISO_S12_S14_EbS17_S1B_S1B_S1E_S1G_S1I_iS1J_S1N_S1O_S1Q_EUlRS1R_iE1_NS3_ILb0EEENS3_ILb1EEEEEDaiS1R_S1S_S1T_,(.L_x_11969 - $_ZN7cutlass13device_kernelIN5flash11enable_sm90INS1_16FlashAttnFwdSm90INS1_25CollectiveMainloopFwdSm90ILi2EN4cute5tupleIJNS5_1CILi1EEES8_S8_EEENS6_IJNS7_ILi128EEENS7_ILi96EEENS7_ILi64EEEEEELi256ENS_6half_tEfNS_4arch4Sm90ELb0ELb1ELb0ELb1ELb0ELb0ELb1ELb1ELb0ELb0ELb0ELb0EEENS1_21CollectiveEpilogueFwdINS6_IJSA_NS7_ILi256EEESB_EEES9_SE_SG_Li256ELb1ELb0ELb0ELb0EEENS1_36VarlenDynamicPersistentTileSchedulerILi128ELi96ELi256ELi32ELb0ELb0ELb1ELb1ELb0ELb1EEEEEEEEEvNT_6ParamsE$_ZZN5flash25CollectiveMainloopFwdSm90ILi2EN4cute5tupleIJNS1_1CILi1EEES4_S4_EEENS2_IJNS3_ILi128EEENS3_ILi96EEENS3_ILi64EEEEEELi256EN7cutlass6half_tEfNSA_4arch4Sm90ELb0ELb1ELb0ELb1ELb0ELb0ELb1ELb1ELb0ELb0ELb0ELb0EE3mmaINS_16FlashAttnFwdSm90ISE_NS_21CollectiveEpilogueFwdINS2_IJS6_NS3_ILi256EEES7_EEES5_SB_SD_Li256ELb1ELb0ELb0ELb0EEENS_36VarlenDynamicPersistentTileSchedulerILi128ELi96ELi256ELi32ELb0ELb0ELb1ELb1ELb0ELb1EEEE13SharedStorageENS1_6TensorINS1_11ArrayEngineIfLm128EEENS1_6LayoutINS2_IJNS2_IJNS3_ILi2EEEST_NS3_ILi32EEEEEES4_S4_EEENS2_IJNS2_IJS4_ST_NS3_ILi4EEEEEENS3_ILi0EEESZ_EEEEEEENS_7SoftmaxILi2ELi0EEEEEbRKNSE_6ParamsENSA_25PipelineTmaAsyncNoClusterILi2ENSA_16PipelineTmaAsyncILi2EEEEES1B_RNSA_13PipelineStateILj2EEERT0_RT1_iRiRKNS_16SeqlenInfoQKNewKILb1ELb0EEENS2_IJiiiiEEERT_ENKUliT_T0_T1_E_clIZSF_ISO_S12_S14_EbS17_S1B_S1B_S1E_S1G_S1I_iS1J_S1N_S1O_S1Q_EUlRS1R_iE1_NS3_ILb0EEENS3_ILb1EEEEEDaiS1R_S1S_S1T_)
$_ZN7cutlass13device_kernelIN5flash11enable_sm90INS1_16FlashAttnFwdSm90INS1_25CollectiveMainloopFwdSm90ILi2EN4cute5tupleIJNS5_1CILi1EEES8_S8_EEENS6_IJNS7_ILi128EEENS7_ILi96EEENS7_ILi64EEEEEELi256ENS_6half_tEfNS_4arch4Sm90ELb0ELb1ELb0ELb1ELb0ELb0ELb1ELb1ELb0ELb0ELb0ELb0EEENS1_21CollectiveEpilogueFwdINS6_IJSA_NS7_ILi256EEESB_EEES9_SE_SG_Li256ELb1ELb0ELb0ELb0EEENS1_36VarlenDynamicPersistentTileSchedulerILi128ELi96ELi256ELi32ELb0ELb0ELb1ELb1ELb0ELb1EEEEEEEEEvNT_6ParamsE$_ZZN5flash25CollectiveMainloopFwdSm90ILi2EN4cute5tupleIJNS1_1CILi1EEES4_S4_EEENS2_IJNS3_ILi128EEENS3_ILi96EEENS3_ILi64EEEEEELi256EN7cutlass6half_tEfNSA_4arch4Sm90ELb0ELb1ELb0ELb1ELb0ELb0ELb1ELb1ELb0ELb0ELb0ELb0EE3mmaINS_16FlashAttnFwdSm90ISE_NS_21CollectiveEpilogueFwdINS2_IJS6_NS3_ILi256EEES7_EEES5_SB_SD_Li256ELb1ELb0ELb0ELb0EEENS_36VarlenDynamicPersistentTileSchedulerILi128ELi96ELi256ELi32ELb0ELb0ELb1ELb1ELb0ELb1EEEE13SharedStorageENS1_6TensorINS1_11ArrayEngineIfLm128EEENS1_6LayoutINS2_IJNS2_IJNS3_ILi2EEEST_NS3_ILi32EEEEEES4_S4_EEENS2_IJNS2_IJS4_ST_NS3_ILi4EEEEEENS3_ILi0EEESZ_EEEEEEENS_7SoftmaxILi2ELi0EEEEEbRKNSE_6ParamsENSA_25PipelineTmaAsyncNoClusterILi2ENSA_16PipelineTmaAsyncILi2EEEEES1B_RNSA_13PipelineStateILj2EEERT0_RT1_iRiRKNS_16SeqlenInfoQKNewKILb1ELb0EEENS2_IJiiiiEEERT_ENKUliT_T0_T1_E_clIZSF_ISO_S12_S14_EbS17_S1B_S1B_S1E_S1G_S1I_iS1J_S1N_S1O_S1Q_EUlRS1R_iE1_NS3_ILb0EEENS3_ILb1EEEEEDaiS1R_S1S_S1T_:
[----:B------:R-:W-:Y:S05]  /*279c0*/  YIELD ;  /* 0x0000000000007946 */ /* 0x000fea0003800000 */
[----:B------:R-:W-:Y:S02]  /*279d0*/  ULDC UR4, c[0x0][0x20] ;  /* 0x0000080000047ab9 */ /* 0x000fe40000000800 */
[----:B------:R-:W-:-:S05]  /*279e0*/  VIADD R0, R0, -UR4 ;  /* 0x8000000400007c36 */ /* 0x000fca0008000000 */
[----:B------:R-:W2:Y:S01]  /*279f0*/  LDL.64 R2, [R0] ;  /* 0x0000000000027983 */ /* 0x000ea20000100a00 */
[----:B------:R-:W0:Y:S02]  /*27a00*/  LDC.64 R4, c[0x0][0x208] ;  /* 0x00008200ff047b82 */ /* 0x000e240000000a00 */
[----:B0-----:R-:W-:Y:S02]  /*27a10*/  R2UR UR4, R4 ;  /* 0x00000000040472ca */ /* 0x001fe400000e0000 */
        /* <DEDUP_REMOVED lines=35> */
[----:B0-----:R1:W5:Y:S01]  /*27c50*/  LD.E R11, desc[UR6][R6.64+0x4] ;  /* 0x00000406060b7980 */ /* 0x001362000c101900 */
[----:B--2---:R-:W-:-:S04]  /*27c60*/  LOP3.LUT R14, R14, 0x1, RZ, 0xfc, !PT ;  /* 0x000000010e0e7812 */ /* 0x004fc800078efcff */
[----:B------:R-:W-:-:S13]  /*27c70*/  ISETP.NE.AND P0, PT, R14, 0x3, PT ;  /* 0x000000030e00780c */ /* 0x000fda0003f05270 */
[----:B-1----:R-:W-:Y:S05]  /*27c80*/  @!P0 BRA `(.L_x_9941) ;  /* 0x0000000000048947 */ /* 0x002fea0003800000 */
[----:B------:R-:W-:Y:S01]  /*27c90*/  BPT.TRAP 0x1 ;  /* 0x000000040000795c */ /* 0x000fe20000300000 */
.L_x_9941:
[----:B------:R-:W-:Y:S05]  /*27ca0*/  BSYNC B3 ;  /* 0x0000000000037941 */ /* 0x000fea0003800000 */
.L_x_9940:
[----:B------:R-:W-:Y:S02]  /*27cb0*/  R2UR UR4, R4 ;  /* 0x00000000040472ca */ /* 0x000fe400000e0000 */
[----:B------:R-:W-:-:S13]  /*27cc0*/  R2UR UR5, R5 ;  /* 0x00000000050572ca */ /* 0x000fda00000e0000 */
[----:B------:R-:W2:Y:S01]  /*27cd0*/  LD.E.64 R2, desc[UR4][R8.64+0x8] ;  /* 0x0000080408027980 */ /* 0x000ea2000c101b00 */
[----:B-----5:R-:W-:Y:S02]  /*27ce0*/  SHF.L.U32 R13, R11, 0x1f, RZ ;  /* 0x0000001f0b0d7819 */ /* 0x020fe400000006ff */
[----:B--2---:R-:W-:-:S05]  /*27cf0*/  MOV R3, R2 ;  /* 0x0000000200037202 */ /* 0x004fca0000000f00 */
[----:B------:R-:W-:-:S04]  /*27d00*/  IMAD R12, R12, 0x8, R3 ;  /* 0x000000080c0c7824 */ /* 0x000fc800078e0203 */
[----:B------:R0:W1:Y:S01]  /*27d10*/  SYNCS.PHASECHK.TRANS64.TRYWAIT P0, [R12+URZ], R13 ;  /* 0x0000000d0c0075a7 */ /* 0x000062000800017f */
[----:B------:R-:W2:Y:S01]  /*27d20*/  LD.E R11, desc[UR4][R8.64+0x1c] ;  /* 0x00001c04080b7980 */ /* 0x000ea2000c101900 */
[----:B------:R-:W-:Y:S02]  /*27d30*/  R2UR UR6, R4 ;  /* 0x00000000040672ca */ /* 0x000fe400000e0000 */
[----:B------:R-:W-:Y:S01]  /*27d40*/  R2UR UR7, R5 ;  /* 0x00000000050772ca */ /* 0x000fe200000e0000 */
[----:B------:R0:W5:Y:S01]  /*27d50*/  LD.E R2, desc[UR4][R6.64] ;  /* 0x0000000406027980 */ /* 0x000162000c101900 */
[----:B------:R-:W-:Y:S11]  /*27d60*/  BSSY B3, `(.L_x_9942) ;  /* 0x0000006000037945 */ /* 0x000ff60003800000 */
[----:B------:R0:W5:Y:S01]  /*27d70*/  LD.E R3, desc[UR6][R6.64+0x4] ;  /* 0x0000040606037980 */ /* 0x000162000c101900 */
[----:B--2---:R-:W-:-:S04]  /*27d80*/  LOP3.LUT R11, R11, 0x1, RZ, 0xfc, !PT ;  /* 0x000000010b0b7812 */ /* 0x004fc800078efcff */
[----:B------:R-:W-:-:S13]  /*27d90*/  ISETP.NE.AND P1, PT, R11, 0x3, PT ;  /* 0x000000030b00780c */ /* 0x000fda0003f25270 */
[----:B01----:R-:W-:Y:S05]  /*27da0*/  @!P1 BRA `(.L_x_9943) ;  /* 0x0000000000049947 */ /* 0x003fea0003800000 */
[----:B------:R-:W-:Y:S01]  /*27db0*/  BPT.TRAP 0x1 ;  /* 0x000000040000795c */ /* 0x000fe20000300000 */
.L_x_9943:
[----:B------:R-:W-:Y:S05]  /*27dc0*/  BSYNC B3 ;  /* 0x0000000000037941 */ /* 0x000fea0003800000 */
.L_x_9942:
        /* <DEDUP_REMOVED lines=8> */
[----:B------:R-:W0:Y:S02]  /*27e50*/  SYNCS.PHASECHK.TRANS64.TRYWAIT P0, [R2+URZ], R3 ;  /* 0x00000003020075a7 */ /* 0x000e24000800017f */
[----:B0-----:R-:W-:Y:S05]  /*27e60*/  @!P0 BRA `(.L_x_9946) ;  /* 0x000001b000008947 */ /* 0x001fea0003800000 */
.L_x_9945:
[----:B------:R-:W-:Y:S05]  /*27e70*/  BSYNC B3 ;  /* 0x0000000000037941 */ /* 0x000fea0003800000 */
.L_x_9944:
[----:B------:R-:W2:Y:S04]  /*27e80*/  LDL.64 R8, [R0] ;  /* 0x0000000000087983 */ /* 0x000ea80000100a00 */
[----:B------:R-:W3:Y:S01]  /*27e90*/  LDL.64 R6, [R0+0x28] ;  /* 0x0000280000067983 */ /* 0x000ee20000100a00 */
[C---:B------:R-:W-:Y:S02]  /*27ea0*/  R2UR UR6, R4.reuse ;  /* 0x00000000040672ca */ /* 0x040fe400000e0000 */
[C---:B------:R-:W-:Y:S01]  /*27eb0*/  R2UR UR7, R5.reuse ;  /* 0x00000000050772ca */ /* 0x040fe200000e0000 */
[----:B0----5:R-:W4:Y:S01]  /*27ec0*/  LDL.64 R2, [R0+0x20] ;  /* 0x0000200000027983 */ /* 0x021f220000100a00 */
        /* <DEDUP_REMOVED lines=85> */
[----:B0-----:R-:W-:Y:S05]  /*28420*/  @!P0 BRA `(.L_x_9948) ;  /* 0x0000000000048947 */ /* 0x001fea0003800000 */
[----:B------:R-:W-:Y:S01]  /*28430*/  BPT.TRAP 0x1 ;  /* 0x000000040000795c */ /* 0x000fe20000300000 */
.L_x_9948:
[----:B------:R-:W-:Y:S05]  /*28440*/  BSYNC B3 ;  /* 0x0000000000037941 */ /* 0x000fea0003800000 */
.L_x_9947:
        /* <DEDUP_REMOVED lines=17> */
.L_x_9950:
[----:B------:R-:W-:Y:S05]  /*28560*/  BSYNC B3 ;  /* 0x0000000000037941 */ /* 0x000fea0003800000 */
.L_x_9949:
        /* <DEDUP_REMOVED lines=10> */
.L_x_9952:
[----:B------:R-:W-:Y:S05]  /*28610*/  BSYNC B3 ;  /* 0x0000000000037941 */ /* 0x000fea0003800000 */
.L_x_9951:
[----:B------:R-:W2:Y:S04]  /*28620*/  LDL.64 R12, [R0] ;  /* 0x00000000000c7983 */ /* 0x000ea80000100a00 */
[----:B------:R-:W3:Y:S01]  /*28630*/  LDL.64 R6, [R0+0x58] ;  /* 0x0000580000067983 */ /* 0x000ee20000100a00 */
[C---:B------:R-:W-:Y:S02]  /*28640*/  R2UR UR6, R4.reuse ;  /* 0x00000000040672ca */ /* 0x040fe400000e0000 */
[C---:B------:R-:W-:Y:S01]  /*28650*/  R2UR UR7, R5.reuse ;  /* 0x00000000050772ca */ /* 0x040fe200000e0000 */
[----:B------:R-:W4:Y:S01]  /*28660*/  LDL.64 R2, [R0+0x48] ;  /* 0x0000480000027983 */ /* 0x000f220000100a00 */
[C---:B------:R-:W-:Y:S02]  /*28670*/  R2UR UR4, R4.reuse ;  /* 0x00000000040472ca */ /* 0x040fe400000e0000 */
[C---:B------:R-:W-:Y:S01]  /*28680*/  R2UR UR5, R5.reuse ;  /* 0x00000000050572ca */ /* 0x040fe200000e0000 */
[----:B0----5:R-:W4:Y:S08]  /*28690*/  LDL.64 R8, [R0+0x50] ;  /* 0x0000500000087983 */ /* 0x021f300000100a00 */
[----:B--2---:R-:W2:Y:S04]  /*286a0*/  LD.E R11, desc[UR6][R12.64] ;  /* 0x000000060c0b7980 */ /* 0x004ea8000c101900 */
[----:B---3--:R-:W2:Y:S01]  /*286b0*/  LD.E.64 R6, desc[UR4][R6.64] ;  /* 0x0000000406067980 */ /* 0x008ea2000c101b00 */
[----:B------:R-:W-:Y:S05]  /*286c0*/  WARPSYNC.ALL ;  /* 0x0000000000007948 */ /* 0x000fea0003800000 */
[----:B------:R-:W-:Y:S01]  /*286d0*/  R2UR UR6, R4 ;  /* 0x00000000040672ca */ /* 0x000fe200000e0000 */
[----:B------:R-:W3:Y:S01]  /*286e0*/  LDL.LU R19, [R1+0x460] ;  /* 0x0004600001137983 */ /* 0x000ee20000300800 */
[----:B------:R-:W-:-:S02]  /*286f0*/  R2UR UR7, R5 ;  /* 0x00000000050772ca */ /* 0x000fc400000e0000 */
[----:B------:R-:W-:Y:S01]  /*28700*/  R2UR UR4, R4 ;  /* 0x00000000040472ca */ /* 0x000fe200000e0000 */
[----:B------:R-:W3:Y:S01]  /*28710*/  LDL R21, [R1+0x464] ;  /* 0x0004640001157983 */ /* 0x000ee20000100800 */
[----:B------:R-:W-:-:S03]  /*28720*/  R2UR UR5, R5 ;  /* 0x00000000050572ca */ /* 0x000fc600000e0000 */
[----:B------:R-:W3:Y:S06]  /*28730*/  LDL R20, [R1+0x468] ;  /* 0x0004680001147983 */ /* 0x000eec0000100800 */
[----:B----4-:R-:W4:Y:S04]  /*28740*/  LD.E R14, desc[UR6][R2.64] ;  /* 0x00000006020e7980 */ /* 0x010f28000c101900 */
[----:B------:R-:W3:Y:S01]  /*28750*/  LD.E.64 R12, desc[UR4][R8.64] ;  /* 0x00000004080c7980 */ /* 0x000ee2000c101b00 */
[----:B--2---:R-:W-:Y:S01]  /*28760*/  IMAD R6, R11, 0xc00, R6 ;  /* 0x00000c000b067824 */ /* 0x004fe200078e0206 */
[----:B------:R-:W-:Y:S01]  /*28770*/  R2UR UR7, R7 ;  /* 0x00000000070772ca */ /* 0x000fe200000e0000 */
[----:B------:R-:W-:Y:S01]  /*28780*/  WARPGROUP.ARRIVE ;  /* 0x00000000000079c5 */ /* 0x000fe20000000000 */
[----:B------:R-:W-:-:S02]  /*28790*/  R2UR UR8, R4 ;  /* 0x00000000040872ca */ /* 0x000fc400000e0000 */
[----:B------:R-:W-:Y:S02]  /*287a0*/  R2UR UR6, R6 ;  /* 0x00000000060672ca */ /* 0x000fe400000e0000 */
[C---:B------:R-:W-:Y:S02]  /*287b0*/  R2UR UR9, R5.reuse ;  /* 0x00000000050972ca */ /* 0x040fe400000e0000 */
[----:B------:R-:W-:Y:S02]  /*287c0*/  R2UR UR10, R4 ;  /* 0x00000000040a72ca */ /* 0x000fe400000e0000 */
[----:B------:R-:W-:Y:S02]  /*287d0*/  R2UR UR11, R5 ;  /* 0x00000000050b72ca */ /* 0x000fe400000e0000 */
[----:B----4-:R-:W-:Y:S02]  /*287e0*/  ISETP.NE.U32.AND P0, PT, R14, RZ, PT ;  /* 0x000000ff0e00720c */ /* 0x010fe40003f05070 */
[----:B---3--:R-:W-:-:S02]  /*287f0*/  R2UR UR4, R12 ;  /* 0x000000000c0472ca */ /* 0x008fc400000e0000 */
        /* <DEDUP_REMOVED lines=233> */
[----:B------:R-:W0:Y:S01]  /*29690*/  S2R R201, SR_TID.X ;  /* 0x0000000000c97919 */ /* 0x000e220000002100 */
[----:B------:R-:W-:Y:S02]  /*296a0*/  R2UR UR8, R4 ;  /* 0x00000000040872ca */ /* 0x000fe400000e0000 */
[----:B------:R-:W-:Y:S02]  /*296b0*/  R2UR UR6, R12 ;  /* 0x000000000c0672ca */ /* 0x000fe400000e0000 */
[----:B------:R-:W-:Y:S02]  /*296c0*/  R2UR UR7, R13 ;  /* 0x000000000d0772ca */ /* 0x000fe400000e0000 */
[----:B------:R-:W-:Y:S02]  /*296d0*/  R2UR UR9, R5 ;  /* 0x00000000050972ca */ /* 0x000fe400000e0000 */
[----:B------:R-:W-:Y:S02]  /*296e0*/  LOP3.LUT R19, R19, 0xfffbffff, RZ, 0xc0, !PT ;  /* 0xfffbffff13137812 */ /* 0x000fe400078ec0ff */
[----:B0-----:R-:W-:Y:S01]  /*296f0*/  LOP3.LUT P1, RZ, R201, 0x7f, RZ, 0xc0, !PT ;  /* 0x0000007fc9ff7812 */ /* 0x001fe2000782c0ff */
[----:B--2---:R-:W-:-:S02]  /*29700*/  VIADD R6, R8, 0xc06 ;  /* 0x00000c0608067836 */ /* 0x004fc40000000000 */
[----:B------:R-:W-:Y:S01]  /*29710*/  IMAD.MOV.U32 R7, RZ, RZ, R9 ;  /* 0x000000ffff077224 */ /* 0x000fe200078e0009 */
[----:B------:R-:W-:Y:S02]  /*29720*/  SHF.R.U32.HI R11, RZ, 0x7, R201 ;  /* 0x00000007ff0b7819 */ /* 0x000fe400000116c9 */
[----:B------:R-:W-:Y:S02]  /*29730*/  R2UR UR4, R6 ;  /* 0x00000000060472ca */ /* 0x000fe400000e0000 */
[----:B------:R-:W-:-:S05]  /*29740*/  R2UR UR5, R7 ;  /* 0x00000000070572ca */ /* 0x000fca00000e0000 */
[----:B------:R-:W-:-:S08]  /*29750*/  @P1 LOP3.LUT R19, R19, 0x40000, RZ, 0xfc, !PT ;  /* 0x0004000013131812 */ /* 0x000fd000078efcff */
[----:B------:R-:W-:Y:S03]  /*29760*/  HGMMA.64x96x16.F32 R24, gdesc[UR4], R24, gsb0 ;  /* 0x01600000041879f0 */ /* 0x000fe60008000818 */
[----:B------:R-:W-:Y:S02]  /*29770*/  WARPGROUP.DEPBAR.LE gsb0, 0x0 ;  /* 0x00008000000079c5 */ /* 0x000fe40000010000 */
[----:B------:R-:W-:Y:S04]  /*29780*/  ST.E desc[UR8][R2.64], R194 ;  /* 0x000000c202007985 */ /* 0x000fe8000c101908 */
[----:B------:R-:W2:Y:S04]  /*29790*/  @!P1 LDL.64 R6, [R0+0x18] ;  /* 0x0000180000069983 */ /* 0x000ea80000100a00 */
[----:B------:R-:W3:Y:S01]  /*297a0*/  @!P1 LDL.64 R8, [R0] ;  /* 0x0000000000089983 */ /* 0x000ee20000100a00 */
[----:B------:R-:W-:-:S02]  /*297b0*/  @!P1 R2UR UR4, R4 ;  /* 0x00000000040492ca */ /* 0x000fc400000e0000 */
[C---:B------:R-:W-:Y:S01]  /*297c0*/  @!P1 R2UR UR5, R5.reuse ;  /* 0x00000000050592ca */ /* 0x040fe200000e0000 */
[----:B------:R0:W-:Y:S01]  /*297d0*/  STL [R1+0x460], R19 ;  /* 0x0004601301007387 */ /* 0x0001e20000100800 */
[----:B------:R-:W-:Y:S02]  /*297e0*/  @!P1 R2UR UR6, R4 ;  /* 0x00000000040692ca */ /* 0x000fe400000e0000 */
[----:B------:R-:W-:Y:S02]  /*297f0*/  @!P1 R2UR UR7, R5 ;  /* 0x00000000050792ca */ /* 0x000fe400000e0000 */
[----:B------:R-:W-:-:S05]  /*29800*/  IADD3 R11, -R11, 0xb, RZ ;  /* 0x0000000b0b0b7810 */ /* 0x000fca0007ffe1ff */
[----:B------:R1:W-:Y:S06]  /*29810*/  BAR.ARV R11, 0x100 ;  /* 0x0004000b0000751d */ /* 0x0003ec0000002000 */
[----:B--2---:R-:W2:Y:S04]  /*29820*/  @!P1 LD.E.64 R6, desc[UR4][R6.64+0x30] ;  /* 0x0000300406069980 */ /* 0x004ea8000c101b00 */
[----:B---3--:R-:W3:Y:S01]  /*29830*/  @!P1 LD.E R8, desc[UR6][R8.64] ;  /* 0x0000000608089980 */ /* 0x008ee2000c101900 */
[----:B------:R-:W-:Y:S01]  /*29840*/  R2UR UR4, R4 ;  /* 0x00000000040472ca */ /* 0x000fe200000e0000 */
[----:B0-----:R-:W-:Y:S01]  /*29850*/  IMAD.MOV.U32 R19, RZ, RZ, R165 ;  /* 0x000000ffff137224 */ /* 0x001fe200078e00a5 */
        /* <DEDUP_REMOVED lines=8> */
[----:B------:R-:W-:Y:S02]  /*298e0*/  R2UR UR9, R5 ;  /* 0x00000000050972ca */ /* 0x000fe400000e0000 */
[----:B--2---:R-:W-:-:S05]  /*298f0*/  @!P1 MOV R3, R6 ;  /* 0x0000000600039202 */ /* 0x004fca0000000f00 */
[----:B---3--:R-:W-:-:S05]  /*29900*/  @!P1 IMAD R2, R8, 0x8, R3 ;  /* 0x0000000808029824 */ /* 0x008fca00078e0203 */
[----:B------:R-:W-:-:S04]  /*29910*/  @!P1 PRMT R2, RZ, 0x654, R2 ;  /* 0x00000654ff029816 */ /* 0x000fc80000000002 */
[----:B------:R0:W-:Y:S01]  /*29920*/  @!P1 SYNCS.ARRIVE.TRANS64.RED.A1T0 RZ, [R2+URZ], RZ ;  /* 0x000000ff02ff99a7 */ /* 0x0001e2000810043f */
[----:B------:R-:W2:Y:S01]  /*29930*/  LD.E R12, desc[UR4][R18.64] ;  /* 0x00000004120c7980 */ /* 0x000ea2000c101900 */
[----:B------:R-:W-:Y:S02]  /*29940*/  R2UR UR4, R4 ;  /* 0x00000000040472ca */ /* 0x000fe400000e0000 */
[----:B------:R-:W-:Y:S01]  /*29950*/  R2UR UR5, R5 ;  /* 0x00000000050572ca */ /* 0x000fe200000e0000 */
[----:B------:R-:W-:Y:S01]  /*29960*/  IMAD.MOV.U32 R3, RZ, RZ, R21 ;  /* 0x000000ffff037224 */ /* 0x000fe200078e0015 */
[----:B------:R-:W3:Y:S01]  /*29970*/  LD.E R73, desc[UR12][R18.64+0x18] ;  /* 0x0000180c12497980 */ /* 0x000ee2000c101900 */
[----:B0-----:R-:W-:-:S03]  /*29980*/  IMAD.MOV.U32 R2, RZ, RZ, R20 ;  /* 0x000000ffff027224 */ /* 0x001fc600078e0014 */
[----:B------:R-:W4:Y:S04]  /*29990*/  LD.E R14, desc[UR6][R18.64+0x4] ;  /* 0x00000406120e7980 */ /* 0x000f28000c101900 */
[----:B------:R0:W3:Y:S04]  /*299a0*/  LD.E R72, desc[UR10][R2.64] ;  /* 0x0000000a02487980 */ /* 0x0000e8000c101900 */
[----:B------:R-:W4:Y:S01]  /*299b0*/  LD.E R13, desc[UR4][R18.64+0x8] ;  /* 0x00000804120d7980 */ /* 0x000f22000c101900 */
[C---:B------:R-:W-:Y:S02]  /*299c0*/  R2UR UR4, R4.reuse ;  /* 0x00000000040472ca */ /* 0x040fe400000e0000 */
[----:B------:R-:W-:Y:S01]  /*299d0*/  R2UR UR5, R5 ;  /* 0x00000000050572ca */ /* 0x000fe200000e0000 */
[----:B------:R-:W3:Y:S01]  /*299e0*/  LD.E R20, desc[UR8][R18.64+0xc] ;  /* 0x00000c0812147980 */ /* 0x000ee2000c101900 */
[----:B------:R-:W-:-:S02]  /*299f0*/  R2UR UR10, R4 ;  /* 0x00000000040a72ca */ /* 0x000fc400000e0000 */
[----:B------:R-:W-:-:S09]  /*29a00*/  R2UR UR11, R5 ;  /* 0x00000000050b72ca */ /* 0x000fd200000e0000 */
[----:B------:R-:W3:Y:S04]  /*29a10*/  LD.E R15, desc[UR4][R18.64+0x10] ;  /* 0x00001004120f7980 */ /* 0x000ee8000c101900 */
[----:B------:R-:W3:Y:S01]  /*29a20*/  LD.E R21, desc[UR10][R18.64+0x14] ;  /* 0x0000140a12157980 */ /* 0x000ee2000c101900 */
[----:B------:R-:W-:Y:S01]  /*29a30*/  BSSY B3, `(.L_x_9954) ;  /* 0x0000045000037945 */ /* 0x000fe20003800000 */
[----:B--2---:R-:W-:-:S04]  /*29a40*/  SHF.R.S32.HI R7, RZ, 0x1f, R12 ;  /* 0x0000001fff077819 */ /* 0x004fc8000001140c */
[----:B------:R-:W-:-:S04]  /*29a50*/  LEA.HI R7, R7, R12, RZ, 0x7 ;  /* 0x0000000c07077211 */ /* 0x000fc800078f38ff */
[----:B0-----:R-:W-:-:S05]  /*29a60*/  LOP3.LUT R3, R7, 0xffffff80, RZ, 0xc0, !PT ;  /* 0xffffff8007037812 */ /* 0x001fca00078ec0ff */
[----:B------:R-:W-:-:S05]  /*29a70*/  IMAD.IADD R3, R12, 0x1, -R3 ;  /* 0x000000010c037824 */ /* 0x000fca00078e0a03 */
[----:B------:R-:W-:-:S04]  /*29a80*/  SHF.R.S32.HI R2, RZ, 0x1f, R3 ;  /* 0x0000001fff027819 */ /* 0x000fc80000011403 */
[----:B------:R-:W-:-:S04]  /*29a90*/  LEA.HI R6, R2, R3, RZ, 0x2 ;  /* 0x0000000302067211 */ /* 0x000fc800078f10ff */
[--C-:B------:R-:W-:Y:S02]  /*29aa0*/  SHF.R.S32.HI R8, RZ, 0x2, R6.reuse ;  /* 0x00000002ff087819 */ /* 0x100fe40000011406 */
[----:B-1----:R-:W-:Y:S02]  /*29ab0*/  SHF.R.S32.HI R11, RZ, 0x1f, R6 ;  /* 0x0000001fff0b7819 */ /* 0x002fe40000011406 */
[----:B------:R-:W-:Y:S02]  /*29ac0*/  LEA.HI R9, R2, R3, RZ, 0x5 ;  /* 0x0000000302097211 */ /* 0x000fe400078f28ff */
[----:B------:R-:W-:Y:S02]  /*29ad0*/  SHF.R.S32.HI R2, RZ, 0x7, R7 ;  /* 0x00000007ff027819 */ /* 0x000fe40000011407 */
[----:B------:R-:W-:Y:S02]  /*29ae0*/  LEA.HI R11, R11, R8, RZ, 0x3 ;  /* 0x000000080b0b7211 */ /* 0x000fe400078f18ff */
[----:B------:R-:W-:-:S02]  /*29af0*/  SHF.R.S32.HI R9, RZ, 0x5, R9 ;  /* 0x00000005ff097819 */ /* 0x000fc40000011409 */
[----:B------:R-:W-:Y:S02]  /*29b00*/  LEA.HI R7, R7, R2, RZ, 0x1 ;  /* 0x0000000207077211 */ /* 0x000fe400078f08ff */
[----:B------:R-:W-:Y:S01]  /*29b10*/  LOP3.LUT R11, R11, 0xfffffff8, RZ, 0xc0, !PT ;  /* 0xfffffff80b0b7812 */ /* 0x000fe200078ec0ff */
[----:B----4-:R-:W-:Y:S01]  /*29b20*/  IMAD R12, R10, -0x60, R13 ;  /* 0xffffffa00a0c7824 */ /* 0x010fe200078e020d */
[----:B------:R-:W-:Y:S01]  /*29b30*/  LOP3.LUT R6, R6, 0x7ffffffc, RZ, 0xc0, !PT ;  /* 0x7ffffffc06067812 */ /* 0x000fe200078ec0ff */
[----:B---3--:R-:W-:Y:S01]  /*29b40*/  IMAD R72, R72, 0x8, R9 ;  /* 0x0000000848487824 */ /* 0x008fe200078e0209 */
        /* <DEDUP_REMOVED lines=34> */
.L_x_9959:
[----:B------:R-:W-:Y:S05]  /*29d70*/  BSYNC B5 ;  /* 0x0000000000057941 */ /* 0x000fea0003800000 */
.L_x_9958:
[----:B------:R-:W-:Y:S01]  /*29d80*/  LOP3.LUT R6, RZ, R6, RZ, 0x33, !PT ;  /* 0x00000006ff067212 */ /* 0x000fe200078e33ff */
[----:B------:R-:W-:Y:S06]  /*29d90*/  BRA `(.L_x_9960) ;  /* 0x0000000000287947 */ /* 0x000fec0003800000 */
.L_x_9957:
        /* <DEDUP_REMOVED lines=10> */
.L_x_9960:
[----:B------:R-:W-:Y:S05]  /*29e40*/  BSYNC B4 ;  /* 0x0000000000047941 */ /* 0x000fea0003800000 */
.L_x_9956:
[----:B------:R-:W-:-:S05]  /*29e50*/  IMAD R6, R73, R6, R20 ;  /* 0x0000000649067224 */ /* 0x000fca00078e0214 */
[----:B------:R-:W-:Y:S02]  /*29e60*/  VIMNMX R3, R3, R6, !PT ;  /* 0x0000000603037248 */ /* 0x000fe40007fe0100 */
[----:B------:R-:W-:-:S07]  /*29e70*/  VIADDMNMX R2, R6, R73, R2, PT ;  /* 0x0000004906027246 */ /* 0x000fce0003800102 */
.L_x_9955:
[----:B------:R-:W-:Y:S05]  /*29e80*/  BSYNC B3 ;  /* 0x0000000000037941 */ /* 0x000fea0003800000 */
.L_x_9954:
        /* <DEDUP_REMOVED lines=136> */
.L_x_9966:
[----:B------:R-:W-:Y:S05]  /*2a710*/  BSYNC B5 ;  /* 0x0000000000057941 */ /* 0x000fea0003800000 */
.L_x_9965:
[----:B------:R-:W-:Y:S01]  /*2a720*/  LOP3.LUT R8, RZ, R8, RZ, 0x33, !PT ;  /* 0x00000008ff087212 */ /* 0x000fe200078e33ff */
[----:B------:R-:W-:Y:S06]  /*2a730*/  BRA `(.L_x_9967) ;  /* 0x0000000000287947 */ /* 0x000fec0003800000 */
.L_x_9964:
        /* <DEDUP_REMOVED lines=10> */
.L_x_9967:
[----:B------:R-:W-:Y:S05]  /*2a7e0*/  BSYNC B4 ;  /* 0x0000000000047941 */ /* 0x000fea0003800000 */
.L_x_9963:
[----:B------:R-:W-:-:S05]  /*2a7f0*/  IMAD R8, R73, R8, R20 ;  /* 0x0000000849087224 */ /* 0x000fca00078e0214 */
[----:B------:R-:W-:Y:S02]  /*2a800*/  VIADDMNMX R12, R8, R73, R12, PT ;  /* 0x00000049080c7246 */ /* 0x000fe4000380010c */
[----:B------:R-:W-:-:S07]  /*2a810*/  VIMNMX R9, R9, R8, !PT ;  /* 0x0000000809097248 */ /* 0x000fce0007fe0100 */
.L_x_9962:
[----:B------:R-:W-:Y:S05]  /*2a820*/  BSYNC B3 ;  /* 0x0000000000037941 */ /* 0x000fea0003800000 */
.L_x_9961:
        /* <DEDUP_REMOVED lines=146> */
[----:B------:R-:W0:Y:S04]  /*2b150*/  SHFL.BFLY PT, R13, R8, 0x2, 0x1f ;  /* 0x0c401f00080d7f89 */ /* 0x000e2800000e0000 */
[----:B------:R-:W-:Y:S04]  /*2b160*/  ST.E.64 desc[UR4][R6.64], R8 ;  /* 0x0000000806007985 */ /* 0x000fe8000c101b04 */
[----:B------:R-:W2:Y:S01]  /*2b170*/  LD.E R21, desc[UR6][R6.64+0x4] ;  /* 0x0000040606157980 */ /* 0x000ea2000c101900 */
[----:B0-----:R-:W-:-:S05]  /*2b180*/  FMNMX.FTZ R13, R8, R13, !PT ;  /* 0x0000000d080d7209 */ /* 0x001fca0007810000 */
[----:B------:R-:W0:Y:S02]  /*2b190*/  SHFL.BFLY PT, R12, R13, 0x1, 0x1f ;  /* 0x0c201f000d0c7f89 */ /* 0x000e2400000e0000 */
[----:B0-----:R-:W-:Y:S02]  /*2b1a0*/  FMNMX.FTZ R15, R13, R12, !PT ;  /* 0x0000000c0d0f7209 */ /* 0x001fe40007810000 */
[----:B------:R-:W5:Y:S04]  /*2b1b0*/  LD.E R12, desc[UR4][R6.64+0x20] ;  /* 0x00002004060c7980 */ /* 0x000f68000c101900 */
[----:B------:R-:W-:Y:S04]  /*2b1c0*/  ST.E desc[UR4][R6.64], R15 ;  /* 0x0000000f06007985 */ /* 0x000fe8000c101904 */
[----:B------:R-:W3:Y:S01]  /*2b1d0*/  LD.E R14, desc[UR6][R6.64] ;  /* 0x00000006060e7980 */ /* 0x000ee2000c101900 */
[----:B------:R-:W-:-:S02]  /*2b1e0*/  R2UR UR8, R4 ;  /* 0x00000000040872ca */ /* 0x000fc400000e0000 */
[----:B------:R-:W-:Y:S01]  /*2b1f0*/  R2UR UR9, R5 ;  /* 0x00000000050972ca */ /* 0x000fe200000e0000 */
[----:B--2---:R-:W0:Y:S02]  /*2b200*/  SHFL.BFLY PT, R8, R21, 0x2, 0x1f ;  /* 0x0c401f0015087f89 */ /* 0x004e2400000e0000 */
[----:B0-----:R-:W-:-:S05]  /*2b210*/  FMNMX.FTZ R9, R8, R21, !PT ;  /* 0x0000001508097209 */ /* 0x001fca0007810000 */
[----:B------:R-:W0:Y:S02]  /*2b220*/  SHFL.BFLY PT, R8, R9, 0x1, 0x1f ;  /* 0x0c201f0009087f89 */ /* 0x000e2400000e0000 */
[----:B0-----:R-:W-:Y:S02]  /*2b230*/  FMNMX.FTZ R13, R9, R8, !PT ;  /* 0x00000008090d7209 */ /* 0x001fe40007810000 */
        /* <DEDUP_REMOVED lines=8> */
[----:B------:R-:W0:Y:S08]  /*2b2c0*/  MUFU.EX2 R8, R8 ;  /* 0x0000000800087308 */ /* 0x000e300000000800 */
[----:B------:R-:W4:Y:S01]  /*2b2d0*/  MUFU.EX2 R9, R12 ;  /* 0x0000000c00097308 */ /* 0x000f220000000800 */
[----:B------:R-:W-:Y:S01]  /*2b2e0*/  ST.E desc[UR4][R6.64+0x4], R13 ;  /* 0x0000040d06007985 */ /* 0x000fe2000c101904 */
[----:B0-----:R-:W-:Y:S01]  /*2b2f0*/  FMUL.FTZ R19, R8, R19 ;  /* 0x0000001308137220 */ /* 0x001fe20000410000 */
[----:B----4-:R-:W-:-:S04]  /*2b300*/  FMUL.FTZ R15, R9, R20 ;  /* 0x00000014090f7220 */ /* 0x010fc80000410000 */
[----:B------:R-:W-:Y:S04]  /*2b310*/  ST.E desc[UR6][R6.64+0x10], R19 ;  /* 0x0000101306007985 */ /* 0x000fe8000c101906 */
[----:B------:R0:W-:Y:S04]  /*2b320*/  ST.E desc[UR8][R6.64+0x14], R15 ;  /* 0x0000140f06007985 */ /* 0x0001e8000c101908 */
[----:B------:R-:W2:Y:S04]  /*2b330*/  LDL.64 R2, [R0+0x70] ;  /* 0x0000700000027983 */ /* 0x000ea80000100a00 */
[----:B--2---:R-:W0:Y:S04]  /*2b340*/  LD.E R14, desc[UR6][R2.64+0x20] ;  /* 0x00002006020e7980 */ /* 0x004e28000c101900 */
[----:B------:R-:W0:Y:S04]  /*2b350*/  LD.E R12, desc[UR4][R2.64] ;  /* 0x00000004020c7980 */ /* 0x000e28000c101900 */
[----:B------:R-:W2:Y:S04]  /*2b360*/  LD.E R21, desc[UR8][R2.64+0x4] ;  /* 0x0000040802157980 */ /* 0x000ea8000c101900 */
[----:B------:R-:W3:Y:S04]  /*2b370*/  LD.E R73, desc[UR4][R2.64+0x10] ;  /* 0x0000100402497980 */ /* 0x000ee8000c101900 */
[----:B------:R-:W4:Y:S01]  /*2b380*/  LD.E R24, desc[UR6][R2.64+0x14] ;  /* 0x0000140602187980 */ /* 0x000f22000c101900 */
[C---:B0-----:R-:W-:Y:S01]  /*2b390*/  FMUL.FTZ R6, R12.reuse, R14 ;  /* 0x0000000e0c067220 */ /* 0x041fe20000410000 */
        /* <DEDUP_REMOVED lines=16> */
[----:B------:R-:W0:Y:S08]  /*2b4a0*/  MUFU.EX2 R203, R203 ;  /* 0x000000cb00cb7308 */ /* 0x000e300000000800 */
[----:B------:R-:W1:Y:S01]  /*2b4b0*/  MUFU.EX2 R212, R212 ;  /* 0x000000d400d47308 */ /* 0x000e620000000800 */
[-C--:B------:R-:W-:Y:S01]  /*2b4c0*/  FFMA.FTZ R34, R34, R14.reuse, -R13 ;  /* 0x0000000e22227223 */ /* 0x080fe2000001080d */
[----:B------:R-:W-:-:S06]  /*2b4d0*/  FFMA.FTZ R156, R33, R14, -R7 ;  /* 0x0000000e219c7223 */ /* 0x000fcc0000010807 */
[----:B------:R-:W2:Y:S01]  /*2b4e0*/  MUFU.EX2 R154, R154 ;  /* 0x0000009a009a7308 */ /* 0x000ea20000000800 */
        /* <DEDUP_REMOVED lines=41> */
[----:B---3--:R-:W-:Y:S01]  /*2b780*/  FADD.FTZ R6, R152, R73 ;  /* 0x0000004998067221 */ /* 0x008fe20000010000 */
[----:B------:R-:W3:Y:S01]  /*2b790*/  MUFU.EX2 R13, R34 ;  /* 0x00000022000d7308 */ /* 0x000ee20000000800 */
[----:B----4-:R-:W-:-:S02]  /*2b7a0*/  FADD.FTZ R7, R153, R24 ;  /* 0x0000001899077221 */ /* 0x010fc40000010000 */
[----:B0-----:R-:W-:Y:S02]  /*2b7b0*/  FADD.FTZ R25, R203, R6 ;  /* 0x00000006cb197221 */ /* 0x001fe40000010000 */
[----:B-1----:R-:W-:-:S03]  /*2b7c0*/  FADD.FTZ R6, R212, R7 ;  /* 0x00000007d4067221 */ /* 0x002fc60000010000 */
[----:B------:R-:W0:Y:S01]  /*2b7d0*/  MUFU.EX2 R156, R156 ;  /* 0x0000009c009c7308 */ /* 0x000e220000000800 */
[----:B--2---:R-:W-:Y:S01]  /*2b7e0*/  FADD.FTZ R24, R154, R25 ;  /* 0x000000199a187221 */ /* 0x004fe20000010000 */
[----:B-----5:R-:W-:-:S06]  /*2b7f0*/  FADD.FTZ R7, R155, R6 ;  /* 0x000000069b077221 */ /* 0x020fcc0000010000 */
[----:B------:R-:W1:Y:S01]  /*2b800*/  MUFU.EX2 R12, R12 ;  /* 0x0000000c000c7308 */ /* 0x000e620000000800 */
[----:B------:R-:W-:Y:S01]  /*2b810*/  FADD.FTZ R24, R213, R24 ;  /* 0x00000018d5187221 */ /* 0x000fe20000010000 */
[----:B------:R-:W-:-:S06]  /*2b820*/  FADD.FTZ R6, R158, R7 ;  /* 0x000000079e067221 */ /* 0x000fcc0000010000 */
[----:B------:R-:W2:Y:S08]  /*2b830*/  MUFU.EX2 R21, R21 ;  /* 0x0000001500157308 */ /* 0x000eb00000000800 */
[----:B------:R-:W4:Y:S01]  /*2b840*/  MUFU.EX2 R160, R160 ;  /* 0x000000a000a07308 */ /* 0x000f220000000800 */
[----:B------:R-:W-:Y:S01]  /*2b850*/  FADD.FTZ R7, R157, R24 ;  /* 0x000000189d077221 */ /* 0x000fe20000010000 */
[----:B---3--:R-:W-:-:S06]  /*2b860*/  FADD.FTZ R25, R13, R6 ;  /* 0x000000060d197221 */ /* 0x008fcc0000010000 */
[----:B------:R-:W3:Y:S08]  /*2b870*/  MUFU.EX2 R14, R37 ;  /* 0x00000025000e7308 */ /* 0x000ef00000000800 */
[----:B------:R-:W5:Y:S01]  /*2b880*/  MUFU.EX2 R159, R159 ;  /* 0x0000009f009f7308 */ /* 0x000f620000000800 */
[----:B0-----:R-:W-:Y:S01]  /*2b890*/  FADD.FTZ R6, R156, R7 ;  /* 0x000000079c067221 */ /* 0x001fe20000010000 */
[----:B-1----:R-:W-:-:S06]  /*2b8a0*/  FADD.FTZ R25, R12, R25 ;  /* 0x000000190c197221 */ /* 0x002fcc0000010000 */
[----:B------:R-:W0:Y:S08]  /*2b8b0*/  MUFU.EX2 R167, R167 ;  /* 0x000000a700a77308 */ /* 0x000e300000000800 */
[----:B------:R-:W1:Y:S01]  /*2b8c0*/  MUFU.EX2 R11, R11 ;  /* 0x0000000b000b7308 */ /* 0x000e620000000800 */
[----:B--2---:R-:W-:Y:S01]  /*2b8d0*/  FADD.FTZ R7, R21, R6 ;  /* 0x0000000615077221 */ /* 0x004fe20000010000 */
[----:B----4-:R-:W-:-:S06]  /*2b8e0*/  FADD.FTZ R6, R160, R25 ;  /* 0x00000019a0067221 */ /* 0x010fcc0000010000 */
[----:B------:R-:W2:Y:S08]  /*2b8f0*/  MUFU.EX2 R166, R166 ;  /* 0x000000a600a67308 */ /* 0x000eb00000000800 */
[----:B------:R-:W4:Y:S01]  /*2b900*/  MUFU.EX2 R170, R170 ;  /* 0x000000aa00aa7308 */ /* 0x000f220000000800 */
[----:B---3--:R-:W-:Y:S01]  /*2b910*/  FADD.FTZ R24, R14, R7 ;  /* 0x000000070e187221 */ /* 0x008fe20000010000 */
[----:B-----5:R-:W-:-:S06]  /*2b920*/  FADD.FTZ R6, R159, R6 ;  /* 0x000000069f067221 */ /* 0x020fcc0000010000 */
        /* <DEDUP_REMOVED lines=55> */
[----:B----4-:R-:W-:-:S03]  /*2bca0*/  FADD.FTZ R25, R163, R24 ;  /* 0x00000018a3197221 */ /* 0x010fc60000010000 */
[----:B---3--:R-:W-:Y:S01]  /*2bcb0*/  FADD.FTZ R6, R188, R7 ;  /* 0x00000007bc067221 */ /* 0x008fe20000010000 */
[----:B-----5:R-:W-:-:S03]  /*2bcc0*/  FADD.FTZ R24, R162, R25 ;  /* 0x00000019a2187221 */ /* 0x020fc60000010000 */
[----:B0-----:R-:W-:Y:S01]  /*2bcd0*/  FADD.FTZ R25, R187, R6 ;  /* 0x00000006bb197221 */ /* 0x001fe20000010000 */
[----:B-1----:R-:W-:-:S04]  /*2bce0*/  FADD.FTZ R27, R161, R24 ;  /* 0x00000018a11b7221 */ /* 0x002fc80000010000 */
[----:B------:R0:W-:Y:S04]  /*2bcf0*/  ST.E desc[UR4][R2.64+0x10], R25 ;  /* 0x0000101902007985 */ /* 0x0001e8000c101904 */
[----:B------:R1:W-:Y:S04]  /*2bd00*/  ST.E desc[UR6][R2.64+0x14], R27 ;  /* 0x0000141b02007985 */ /* 0x0003e8000c101906 */
[----:B------:R-:W0:Y:S01]  /*2bd10*/  LDL.64 R6, [R0+0x80] ;  /* 0x0000800000067983 */ /* 0x000e220000100a00 */
[----:B------:R-:W-:Y:S02]  /*2bd20*/  R2UR UR10, R4 ;  /* 0x00000000040a72ca */ /* 0x000fe400000e0000 */
[----:B------:R-:W-:-:S02]  /*2bd30*/  R2UR UR11, R5 ;  /* 0x00000000050b72ca */ /* 0x000fc400000e0000 */
[C---:B------:R-:W-:Y:S02]  /*2bd40*/  R2UR UR12, R4.reuse ;  /* 0x00000000040c72ca */ /* 0x040fe400000e0000 */
[----:B------:R-:W-:Y:S01]  /*2bd50*/  R2UR UR13, R5 ;  /* 0x00000000050d72ca */ /* 0x000fe200000e0000 */
[----:B0-----:R-:W2:Y:S08]  /*2bd60*/  LD.E R25, desc[UR8][R6.64+0x10] ;  /* 0x0000100806197980 */ /* 0x001eb0000c101900 */
[----:B-1----:R-:W3:Y:S04]  /*2bd70*/  LD.E R3, desc[UR10][R6.64+0x14] ;  /* 0x0000140a06037980 */ /* 0x002ee8000c101900 */
        /* <DEDUP_REMOVED lines=47> */
[----:B--2---:R-:W-:-:S05]  /*2c070*/  FMUL.FTZ R25, R8, R25 ;  /* 0x0000001908197220 */ /* 0x004fca0000410000 */
[----:B------:R0:W-:Y:S04]  /*2c080*/  ST.E desc[UR8][R6.64+0x10], R25 ;  /* 0x0000101906007985 */ /* 0x0001e8000c101908 */
[----:B0-----:R-:W2:Y:S01]  /*2c090*/  LD.E R25, desc[UR6][R6.64+0x154] ;  /* 0x0001540606197980 */ /* 0x001ea2000c101900 */
[C---:B---3--:R-:W-:Y:S01]  /*2c0a0*/  FMUL.FTZ R3, R8.reuse, R3 ;  /* 0x0000000308037220 */ /* 0x048fe20000410000 */
[----:B----4-:R-:W-:-:S04]  /*2c0b0*/  FMUL.FTZ R27, R8, R27 ;  /* 0x0000001b081b7220 */ /* 0x010fc80000410000 */
[----:B------:R0:W-:Y:S04]  /*2c0c0*/  ST.E desc[UR10][R6.64+0x14], R3 ;  /* 0x0000140306007985 */ /* 0x0001e8000c10190a */
[----:B------:R1:W-:Y:S04]  /*2c0d0*/  ST.E desc[UR12][R6.64+0x20], R27 ;  /* 0x0000201b06007985 */ /* 0x0003e8000c10190c */
[----:B0-----:R-:W3:Y:S04]  /*2c0e0*/  LD.E R3, desc[UR18][R6.64+0x150] ;  /* 0x0001501206037980 */ /* 0x001ee8000c101900 */
[----:B-1----:R-:W4:Y:S01]  /*2c0f0*/  LD.E R27, desc[UR6][R6.64+0x160] ;  /* 0x00016006061b7980 */ /* 0x002f22000c101900 */
        /* <DEDUP_REMOVED lines=55> */
[----:B------:R5:W-:Y:S02]  /*2c470*/  ST.E desc[UR4][R6.64+0x1e4], R25 ;  /* 0x0001e41906007985 */ /* 0x000be4000c101904 */
[----:B-----5:R-:W-:Y:S02]  /*2c480*/  FMUL.FTZ R25, R9, R2 ;  /* 0x0000000209197220 */ /* 0x020fe40000410000 */
[----:B------:R-:W2:Y:S01]  /*2c490*/  LD.E R2, desc[UR6][R6.64+0xc] ;  /* 0x00000c0606027980 */ /* 0x000ea2000c101900 */
[C---:B---3--:R-:W-:Y:S01]  /*2c4a0*/  FMUL.FTZ R3, R8.reuse, R3 ;  /* 0x0000000308037220 */ /* 0x048fe20000410000 */
[----:B----4-:R-:W-:-:S04]  /*2c4b0*/  FMUL.FTZ R27, R8, R27 ;  /* 0x0000001b081b7220 */ /* 0x010fc80000410000 */
[----:B------:R0:W-:Y:S04]  /*2c4c0*/  ST.E desc[UR4][R6.64+0x1e0], R3 ;  /* 0x0001e00306007985 */ /* 0x0001e8000c101904 */
[----:B------:R2:W-:Y:S04]  /*2c4d0*/  ST.E desc[UR4][R6.64+0x1f0], R27 ;  /* 0x0001f01b06007985 */ /* 0x0005e8000c101904 */
[----:B0-----:R-:W3:Y:S01]  /*2c4e0*/  LD.E R3, desc[UR6][R6.64+0x1f4] ;  /* 0x0001f40606037980 */ /* 0x001ee2000c101900 */
[----:B--2---:R-:W-:-:S03]  /*2c4f0*/  FMUL.FTZ R27, R9, R2 ;  /* 0x00000002091b7220 */ /* 0x004fc60000410000 */
[----:B------:R-:W2:Y:S01]  /*2c500*/  LD.E R2, desc[UR6][R6.64+0x18] ;  /* 0x0000180606027980 */ /* 0x000ea2000c101900 */
[----:B---3--:R-:W-:-:S05]  /*2c510*/  FMUL.FTZ R3, R8, R3 ;  /* 0x0000000308037220 */ /* 0x008fca0000410000 */
        /* <DEDUP_REMOVED lines=134> */
[----:B------:R-:W0:Y:S02]  /*2cd80*/  LD.E R2, desc[UR6][R6.64+0xa8] ;  /* 0x0000a80606027980 */ /* 0x000e24000c101900 */
[----:B0-----:R-:W-:-:S05]  /*2cd90*/  FMUL.FTZ R3, R9, R2 ;  /* 0x0000000209037220 */ /* 0x001fca0000410000 */
[----:B------:R0:W-:Y:S04]  /*2cda0*/  ST.E desc[UR4][R6.64+0xa8], R3 ;  /* 0x0000a80306007985 */ /* 0x0001e8000c101904 */
[----:B------:R-:W1:Y:S02]  /*2cdb0*/  LD.E R2, desc[UR6][R6.64+0xac] ;  /* 0x0000ac0606027980 */ /* 0x000e64000c101900 */
[----:B-1----:R-:W-:-:S05]  /*2cdc0*/  FMUL.FTZ R25, R9, R2 ;  /* 0x0000000209197220 */ /* 0x002fca0000410000 */
[----:B------:R1:W-:Y:S04]  /*2cdd0*/  ST.E desc[UR4][R6.64+0xac], R25 ;  /* 0x0000ac1906007985 */ /* 0x0003e8000c101904 */
[----:B------:R-:W2:Y:S02]  /*2cde0*/  LD.E R2, desc[UR6][R6.64+0xb8] ;  /* 0x0000b80606027980 */ /* 0x000ea4000c101900 */
        /* <DEDUP_REMOVED lines=115> */
[----:B------:R-:W-:Y:S04]  /*2d520*/  ST.E desc[UR4][R6.64+0x1e8], R25 ;  /* 0x0001e81906007985 */ /* 0x000fe8000c101904 */
[----:B------:R-:W2:Y:S02]  /*2d530*/  LD.E R2, desc[UR6][R6.64+0x1ec] ;  /* 0x0001ec0606027980 */ /* 0x000ea4000c101900 */
[----:B--2---:R-:W-:-:S05]  /*2d540*/  FMUL.FTZ R27, R9, R2 ;  /* 0x00000002091b7220 */ /* 0x004fca0000410000 */
[----:B------:R1:W-:Y:S04]  /*2d550*/  ST.E desc[UR4][R6.64+0x1ec], R27 ;  /* 0x0001ec1b06007985 */ /* 0x0003e8000c101904 */
[----:B------:R-:W2:Y:S02]  /*2d560*/  LD.E R2, desc[UR6][R6.64+0x1f8] ;  /* 0x0001f80606027980 */ /* 0x000ea4000c101900 */
[----:B--2---:R-:W-:-:S05]  /*2d570*/  FMUL.FTZ R29, R9, R2 ;  /* 0x00000002091d7220 */ /* 0x004fca0000410000 */
[----:B------:R-:W-:Y:S04]  /*2d580*/  ST.E desc[UR4][R6.64+0x1f8], R29 ;  /* 0x0001f81d06007985 */ /* 0x000fe8000c101904 */
[----:B------:R-:W2:Y:S01]  /*2d590*/  LD.E R2, desc[UR6][R6.64+0x1fc] ;  /* 0x0001fc0606027980 */ /* 0x000ea2000c101900 */
[----:B------:R-:W-:Y:S01]  /*2d5a0*/  LEA.HI R28, R201, 0x8, RZ, 0x19 ;  /* 0x00000008c91c7811 */ /* 0x000fe200078fc8ff */
[----:B--2---:R-:W-:-:S05]  /*2d5b0*/  FMUL.FTZ R9, R9, R2 ;  /* 0x0000000209097220 */ /* 0x004fca0000410000 */
[----:B------:R2:W-:Y:S04]  /*2d5c0*/  ST.E desc[UR4][R6.64+0x1fc], R9 ;  /* 0x0001fc0906007985 */ /* 0x0005e8000c101904 */
[----:B0-----:R-:W3:Y:S01]  /*2d5d0*/  LDL.64 R2, [R0+0x80] ;  /* 0x0000800000027983 */ /* 0x001ee20000100a00 */
[----:B------:R0:W-:Y:S06]  /*2d5e0*/  BAR.SYNC.DEFER_BLOCKING R28, 0x100 ;  /* 0x0004001c0000751d */ /* 0x0001ec0000010000 */
[----:B-1----:R-:W4:Y:S04]  /*2d5f0*/  LDL.64 R26, [R0] ;  /* 0x00000000001a7983 */ /* 0x002f280000100a00 */
[----:B------:R-:W5:Y:S04]  /*2d600*/  LDL.64 R24, [R0+0x98] ;  /* 0x0000980000187983 */ /* 0x000f680000100a00 */
[----:B--2---:R-:W2:Y:S04]  /*2d610*/  LDL.64 R8, [R0+0x88] ;  /* 0x0000880000087983 */ /* 0x004ea80000100a00 */
[----:B---3--:R-:W3:Y:S04]  /*2d620*/  LD.E R29, desc[UR4][R2.64] ;  /* 0x00000004021d7980 */ /* 0x008ee8000c101900 */
[----:B----4-:R-:W4:Y:S04]  /*2d630*/  LD.E R215, desc[UR6][R26.64] ;  /* 0x000000061ad77980 */ /* 0x010f28000c101900 */
[----:B-----5:R-:W4:Y:S04]  /*2d640*/  LD.E.64 R6, desc[UR4][R24.64] ;  /* 0x0000000418067980 */ /* 0x020f28000c101b00 */
[----:B---3--:R1:W-:Y:S04]  /*2d650*/  ST.E desc[UR8][R2.64], R29 ;  /* 0x0000001d02007985 */ /* 0x0083e8000c101908 */
[----:B------:R-:W3:Y:S04]  /*2d660*/  LD.E R31, desc[UR10][R2.64+0x4] ;  /* 0x0000040a021f7980 */ /* 0x000ee8000c101900 */
[----:B---3--:R3:W-:Y:S04]  /*2d670*/  ST.E desc[UR4][R2.64+0x4], R31 ;  /* 0x0000041f02007985 */ /* 0x0087e8000c101904 */
[----:B------:R-:W5:Y:S04]  /*2d680*/  LD.E R33, desc[UR6][R2.64+0x8] ;  /* 0x0000080602217980 */ /* 0x000f68000c101900 */
[----:B-----5:R-:W-:Y:S04]  /*2d690*/  ST.E desc[UR4][R2.64+0x8], R33 ;  /* 0x0000082102007985 */ /* 0x020fe8000c101904 */
[----:B------:R-:W5:Y:S04]  /*2d6a0*/  LD.E R27, desc[UR6][R2.64+0xc] ;  /* 0x00000c06021b7980 */ /* 0x000f68000c101900 */
[----:B-----5:R5:W-:Y:S04]  /*2d6b0*/  ST.E desc[UR4][R2.64+0xc], R27 ;  /* 0x00000c1b02007985 */ /* 0x020be8000c101904 */
[----:B------:R-:W2:Y:S04]  /*2d6c0*/  LD.E R25, desc[UR6][R2.64+0x10] ;  /* 0x0000100602197980 */ /* 0x000ea8000c101900 */
[----:B--2---:R2:W-:Y:S04]  /*2d6d0*/  ST.E desc[UR4][R2.64+0x10], R25 ;  /* 0x0000101902007985 */ /* 0x0045e8000c101904 */
[----:B-1----:R-:W4:Y:S04]  /*2d6e0*/  LD.E R29, desc[UR6][R2.64+0x14] ;  /* 0x00001406021d7980 */ /* 0x002f28000c101900 */
[----:B----4-:R1:W-:Y:S04]  /*2d6f0*/  ST.E desc[UR4][R2.64+0x14], R29 ;  /* 0x0000141d02007985 */ /* 0x0103e8000c101904 */
[----:B---3--:R-:W3:Y:S04]  /*2d700*/  LD.E R31, desc[UR6][R2.64+0x18] ;  /* 0x00001806021f7980 */ /* 0x008ee8000c101900 */
[----:B---3--:R3:W-:Y:S04]  /*2d710*/  ST.E desc[UR4][R2.64+0x18], R31 ;  /* 0x0000181f02007985 */ /* 0x0087e8000c101904 */
[----:B-----5:R-:W4:Y:S04]  /*2d720*/  LD.E R27, desc[UR6][R2.64+0x1c] ;  /* 0x00001c06021b7980 */ /* 0x020f28000c101900 */
[----:B----4-:R4:W-:Y:S04]  /*2d730*/  ST.E desc[UR4][R2.64+0x1c], R27 ;  /* 0x00001c1b02007985 */ /* 0x0109e8000c101904 */
[----:B--2---:R-:W2:Y:S04]  /*2d740*/  LD.E R25, desc[UR6][R2.64+0x20] ;  /* 0x0000200602197980 */ /* 0x004ea8000c101900 */
[----:B--2---:R2:W-:Y:S04]  /*2d750*/  ST.E desc[UR4][R2.64+0x20], R25 ;  /* 0x0000201902007985 */ /* 0x0045e8000c101904 */
[----:B-1----:R-:W5:Y:S04]  /*2d760*/  LD.E R29, desc[UR6][R2.64+0x24] ;  /* 0x00002406021d7980 */ /* 0x002f68000c101900 */
[----:B-----5:R1:W-:Y:S04]  /*2d770*/  ST.E desc[UR4][R2.64+0x24], R29 ;  /* 0x0000241d02007985 */ /* 0x0203e8000c101904 */
[----:B---3--:R-:W3:Y:S04]  /*2d780*/  LD.E R31, desc[UR6][R2.64+0x28] ;  /* 0x00002806021f7980 */ /* 0x008ee8000c101900 */
[----:B---3--:R3:W-:Y:S04]  /*2d790*/  ST.E desc[UR4][R2.64+0x28], R31 ;  /* 0x0000281f02007985 */ /* 0x0087e8000c101904 */
[----:B----4-:R-:W4:Y:S04]  /*2d7a0*/  LD.E R27, desc[UR6][R2.64+0x2c] ;  /* 0x00002c06021b7980 */ /* 0x010f28000c101900 */
        /* <DEDUP_REMOVED lines=228> */
[----:B-----5:R-:W-:Y:S04]  /*2e5f0*/  ST.E desc[UR4][R2.64+0x1f4], R29 ;  /* 0x0001f41d02007985 */ /* 0x020fe8000c101904 */
[----:B---3--:R-:W3:Y:S04]  /*2e600*/  LD.E R31, desc[UR6][R2.64+0x1f8] ;  /* 0x0001f806021f7980 */ /* 0x008ee8000c101900 */
[----:B---3--:R-:W-:Y:S04]  /*2e610*/  ST.E desc[UR4][R2.64+0x1f8], R31 ;  /* 0x0001f81f02007985 */ /* 0x008fe8000c101904 */
[----:B----4-:R-:W3:Y:S01]  /*2e620*/  LD.E R27, desc[UR6][R2.64+0x1fc] ;  /* 0x0001fc06021b7980 */ /* 0x010ee2000c101900 */
        /* <DEDUP_REMOVED lines=28> */
[----:B------:R-:W-:Y:S02]  /*2e7f0*/  R2UR UR56, R4 ;  /* 0x00000000043872ca */ /* 0x000fe400000e0000 */
[----:B------:R-:W-:Y:S01]  /*2e800*/  R2UR UR57, R5 ;  /* 0x00000000053972ca */ /* 0x000fe200000e0000 */
[----:B---3--:R1:W-:Y:S04]  /*2e810*/  ST.E desc[UR4][R2.64+0x1fc], R27 ;  /* 0x0001fc1b02007985 */ /* 0x0083e8000c101904 */
[----:B------:R-:W3:Y:S04]  /*2e820*/  LD.E R214, desc[UR16][R8.64] ;  /* 0x0000001008d67980 */ /* 0x000ee8000c101900 */
[----:B------:R-:W4:Y:S04]  /*2e830*/  LD.E R24, desc[UR18][R2.64] ;  /* 0x0000001202187980 */ /* 0x000f28000c101900 */
[----:B--2---:R-:W4:Y:S04]  /*2e840*/  LD.E R25, desc[UR20][R2.64+0x4] ;  /* 0x0000041402197980 */ /* 0x004f28000c101900 */
[----:B------:R-:W4:Y:S04]  /*2e850*/  LD.E R26, desc[UR22][R2.64+0x8] ;  /* 0x00000816021a7980 */ /* 0x000f28000c101900 */
[----:B-1----:R-:W4:Y:S04]  /*2e860*/  LD.E R27, desc[UR24][R2.64+0xc] ;  /* 0x00000c18021b7980 */ /* 0x002f28000c101900 */
        /* <DEDUP_REMOVED lines=124> */
[----:B------:R-:W-:Y:S01]  /*2f030*/  IMAD R6, R215, 0xc00, R6 ;  /* 0x00000c00d7067824 */ /* 0x000fe200078e0206 */
[----:B---3--:R-:W-:-:S02]  /*2f040*/  ISETP.NE.U32.AND P0, PT, R214, RZ, PT ;  /* 0x000000ffd600720c */ /* 0x008fc40003f05070 */
        /* <DEDUP_REMOVED lines=27> */
[----:B----4-:R-:W-:-:S06]  /*2f200*/  WARPGROUP.ARRIVE ;  /* 0x00000000000079c5 */ /* 0x010fcc0000000000 */
        /* <DEDUP_REMOVED lines=18> */
[----:B------:R-:W-:Y:S02]  /*2f330*/  R2UR UR6, R4 ;  /* 0x00000000040672ca */ /* 0x000fe400000e0000 */
[----:B------:R-:W-:-:S09]  /*2f340*/  R2UR UR7, R5 ;  /* 0x00000000050772ca */ /* 0x000fd200000e0000 */
        /* <DEDUP_REMOVED lines=356> */
[C---:B------:R-:W-:Y:S01]  /*30990*/  R2UR UR19, R5.reuse ;  /* 0x00000000051372ca */ /* 0x040fe200000e0000 */
[----:B------:R5:W-:Y:S01]  /*309a0*/  ST.E desc[UR24][R2.64+0x1f4], R149 ;  /* 0x0001f49502007985 */ /* 0x000be2000c101918 */
        /* <DEDUP_REMOVED lines=12> */
[C---:B------:R-:W-:Y:S02]  /*30a70*/  R2UR UR52, R4.reuse ;  /* 0x00000000043472ca */ /* 0x040fe400000e0000 */
[----:B------:R-:W-:Y:S01]  /*30a80*/  R2UR UR53, R5 ;  /* 0x00000000053572ca */ /* 0x000fe200000e0000 */
[----:B------:R5:W-:Y:S01]  /*30a90*/  ST.E desc[UR6][R2.64+0x1f8], R150 ;  /* 0x0001f89602007985 */ /* 0x000be2000c101906 */
[----:B------:R-:W-:-:S03]  /*30aa0*/  R2UR UR60, R4 ;  /* 0x00000000043c72ca */ /* 0x000fc600000e0000 */
[----:B------:R5:W-:Y:S01]  /*30ab0*/  ST.E desc[UR8][R2.64+0x1fc], R151 ;  /* 0x0001fc9702007985 */ /* 0x000be2000c101908 */
[----:B------:R-:W-:-:S03]  /*30ac0*/  R2UR UR61, R5 ;  /* 0x00000000053d72ca */ /* 0x000fc600000e0000 */
[----:B------:R-:W-:Y:S01]  /*30ad0*/  ST.E desc[UR16][R8.64], R194 ;  /* 0x000000c208007985 */ /* 0x000fe2000c101910 */
[C---:B------:R-:W-:Y:S02]  /*30ae0*/  R2UR UR58, R4.reuse ;  /* 0x00000000043a72ca */ /* 0x040fe400000e0000 */
[C---:B------:R-:W-:Y:S01]  /*30af0*/  R2UR UR59, R5.reuse ;  /* 0x00000000053b72ca */ /* 0x040fe200000e0000 */
[----:B0-----:R-:W5:Y:S01]  /*30b00*/  LD.E R24, desc[UR18][R2.64] ;  /* 0x0000001202187980 */ /* 0x001f62000c101900 */
[C---:B------:R-:W-:Y:S02]  /*30b10*/  R2UR UR56, R4.reuse ;  /* 0x00000000043872ca */ /* 0x040fe400000e0000 */
[C---:B------:R-:W-:Y:S01]  /*30b20*/  R2UR UR57, R5.reuse ;  /* 0x00000000053972ca */ /* 0x040fe200000e0000 */
[----:B-1----:R-:W5:Y:S01]  /*30b30*/  LD.E R25, desc[UR20][R2.64+0x4] ;  /* 0x0000041402197980 */ /* 0x002f62000c101900 */
[C---:B------:R-:W-:Y:S02]  /*30b40*/  R2UR UR4, R4.reuse ;  /* 0x00000000040472ca */ /* 0x040fe400000e0000 */
[----:B------:R-:W-:Y:S01]  /*30b50*/  R2UR UR5, R5 ;  /* 0x00000000050572ca */ /* 0x000fe200000e0000 */
[----:B--2---:R-:W2:Y:S01]  /*30b60*/  LD.E R26, desc[UR22][R2.64+0x8] ;  /* 0x00000816021a7980 */ /* 0x004ea2000c101900 */
[----:B------:R-:W-:-:S02]  /*30b70*/  R2UR UR6, R4 ;  /* 0x00000000040672ca */ /* 0x000fc400000e0000 */
[C---:B------:R-:W-:Y:S01]  /*30b80*/  R2UR UR7, R5.reuse ;  /* 0x00000000050772ca */ /* 0x040fe200000e0000 */
[----:B---3--:R-:W2:Y:S01]  /*30b90*/  LD.E R27, desc[UR24][R2.64+0xc] ;  /* 0x00000c18021b7980 */ /* 0x008ea2000c101900 */
[C---:B------:R-:W-:Y:S02]  /*30ba0*/  R2UR UR8, R4.reuse ;  /* 0x00000000040872ca */ /* 0x040fe400000e0000 */
[C---:B------:R-:W-:Y:S01]  /*30bb0*/  R2UR UR9, R5.reuse ;  /* 0x00000000050972ca */ /* 0x040fe200000e0000 */
[----:B----4-:R-:W2:Y:S01]  /*30bc0*/  LD.E R28, desc[UR26][R2.64+0x10] ;  /* 0x0000101a021c7980 */ /* 0x010ea2000c101900 */
[C---:B------:R-:W-:Y:S02]  /*30bd0*/  R2UR UR10, R4.reuse ;  /* 0x00000000040a72ca */ /* 0x040fe400000e0000 */
[----:B------:R-:W-:Y:S01]  /*30be0*/  R2UR UR11, R5 ;  /* 0x00000000050b72ca */ /* 0x000fe200000e0000 */
[----:B-----5:R-:W2:Y:S01]  /*30bf0*/  LD.E R29, desc[UR28][R2.64+0x14] ;  /* 0x0000141c021d7980 */ /* 0x020ea2000c101900 */
        /* <DEDUP_REMOVED lines=387> */
[----:B------:R-:W-:Y:S02]  /*32430*/  WARPGROUP.DEPBAR.LE gsb0, 0x0 ;  /* 0x00008000000079c5 */ /* 0x000fe40000010000 */
        /* <DEDUP_REMOVED lines=2713> */
[----:B------:R-:W-:Y:S04]  /*3cdd0*/  ST.E desc[UR6][R2.64+0x1ec], R147 ;  /* 0x0001ec9302007985 */ /* 0x000fe8000c101906 */
[----:B------:R-:W-:Y:S04]  /*3cde0*/  ST.E desc[UR8][R2.64+0x1f0], R148 ;  /* 0x0001f09402007985 */ /* 0x000fe8000c101908 */
[----:B------:R-:W-:Y:S04]  /*3cdf0*/  ST.E desc[UR10][R2.64+0x1f4], R149 ;  /* 0x0001f49502007985 */ /* 0x000fe8000c10190a */
[----:B------:R-:W-:Y:S04]  /*3ce00*/  ST.E desc[UR12][R2.64+0x1f8], R150 ;  /* 0x0001f89602007985 */ /* 0x000fe8000c10190c */
[----:B------:R-:W-:Y:S01]  /*3ce10*/  ST.E desc[UR14][R2.64+0x1fc], R151 ;  /* 0x0001fc9702007985 */ /* 0x000fe2000c10190e */
        /* <DEDUP_REMOVED lines=765> */
[----:B------:R-:W2:Y:S01]  /*3fdf0*/  LD.E R11, desc[UR6][R2.64+0x4] ;  /* 0x00000406020b7980 */ /* 0x000ea2000c101900 */
[C---:B------:R-:W-:Y:S02]  /*3fe00*/  R2UR UR4, R4.reuse ;  /* 0x00000000040472ca */ /* 0x040fe400000e0000 */
        /* <DEDUP_REMOVED lines=10> */
[----:B0-----:R-:W4:Y:S01]  /*3feb0*/  LD.E R9, desc[UR6][R2.64+0xc] ;  /* 0x00000c0602097980 */ /* 0x001f22000c101900 */
[C---:B------:R-:W-:Y:S02]  /*3fec0*/  R2UR UR4, R4.reuse ;  /* 0x00000000040472ca */ /* 0x040fe400000e0000 */
[C---:B------:R-:W-:Y:S02]  /*3fed0*/  R2UR UR5, R5.reuse ;  /* 0x00000000050572ca */ /* 0x040fe400000e0000 */
[----:B------:R-:W-:Y:S02]  /*3fee0*/  R2UR UR6, R4 ;  /* 0x00000000040672ca */ /* 0x000fe400000e0000 */
[----:B------:R-:W-:-:S09]  /*3fef0*/  R2UR UR7, R5 ;  /* 0x00000000050772ca */ /* 0x000fd200000e0000 */
[----:B----4-:R0:W-:Y:S04]  /*3ff00*/  ST.E desc[UR4][R2.64+0xc], R9 ;  /* 0x00000c0902007985 */ /* 0x0101e8000c101904 */
[----:B-1----:R-:W4:Y:S01]  /*3ff10*/  LD.E R7, desc[UR6][R2.64+0x10] ;  /* 0x0000100602077980 */ /* 0x002f22000c101900 */
[C---:B------:R-:W-:Y:S02]  /*3ff20*/  R2UR UR4, R4.reuse ;  /* 0x00000000040472ca */ /* 0x040fe400000e0000 */
[C---:B------:R-:W-:Y:S02]  /*3ff30*/  R2UR UR5, R5.reuse ;  /* 0x00000000050572ca */ /* 0x040fe400000e0000 */
[----:B------:R-:W-:Y:S02]  /*3ff40*/  R2UR UR6, R4 ;  /* 0x00000000040672ca */ /* 0x000fe400000e0000 */
[----:B------:R-:W-:-:S09]  /*3ff50*/  R2UR UR7, R5 ;  /* 0x00000000050772ca */ /* 0x000fd200000e0000 */
[----:B----4-:R1:W-:Y:S04]  /*3ff60*/  ST.E desc[UR4][R2.64+0x10], R7 ;  /* 0x0000100702007985 */ /* 0x0103e8000c101904 */
        /* <DEDUP_REMOVED lines=726> */
[----:B---3--:R-:W2:Y:S01]  /*42cd0*/  LD.E R13, desc[UR6][R2.64+0x1f8] ;  /* 0x0001f806020d7980 */ /* 0x008ea2000c101900 */
[C---:B------:R-:W-:Y:S02]  /*42ce0*/  R2UR UR4, R4.reuse ;  /* 0x00000000040472ca */ /* 0x040fe400000e0000 */
[C---:B------:R-:W-:Y:S02]  /*42cf0*/  R2UR UR5, R5.reuse ;  /* 0x00000000050572ca */ /* 0x040fe400000e0000 */
[----:B------:R-:W-:Y:S02]  /*42d00*/  R2UR UR6, R4 ;  /* 0x00000000040672ca */ /* 0x000fe400000e0000 */
[----:B------:R-:W-:-:S02]  /*42d10*/  R2UR UR7, R5 ;  /* 0x00000000050772ca */ /* 0x000fc400000e0000 */
[----:B------:R-:W-:-:S07]  /*42d20*/  LOP3.LUT P6, RZ, R201, 0x7f, RZ, 0xc0, !PT ;  /* 0x0000007fc9ff7812 */ /* 0x000fce00078cc0ff */
[----:B--2---:R1:W-:Y:S04]  /*42d30*/  ST.E desc[UR4][R2.64+0x1f8], R13 ;  /* 0x0001f80d02007985 */ /* 0x0043e8000c101904 */
[----:B0-----:R-:W2:Y:S01]  /*42d40*/  LD.E R9, desc[UR6][R2.64+0x1fc] ;  /* 0x0001fc0602097980 */ /* 0x001ea2000c101900 */
[----:B------:R-:W-:Y:S02]  /*42d50*/  R2UR UR4, R4 ;  /* 0x00000000040472ca */ /* 0x000fe400000e0000 */
[----:B------:R-:W-:-:S13]  /*42d60*/  R2UR UR5, R5 ;  /* 0x00000000050572ca */ /* 0x000fda00000e0000 */
[----:B--2---:R1:W-:Y:S01]  /*42d70*/  ST.E desc[UR4][R2.64+0x1fc], R9 ;  /* 0x0001fc0902007985 */ /* 0x0043e2000c101904 */
[----:B------:R-:W-:Y:S05]  /*42d80*/  @P6 BRA `(.L_x_9968) ;  /* 0x0000000000306947 */ /* 0x000fea0003800000 */
[----:B-1----:R-:W2:Y:S04]  /*42d90*/  LDL.64 R2, [R0+0x40] ;  /* 0x0000400000027983 */ /* 0x002ea80000100a00 */
        /* <DEDUP_REMOVED lines=11> */
.L_x_9968:
[----:B------:R-:W-:-:S04]  /*42e50*/  IMAD.MOV.U32 R203, RZ, RZ, 0x0 ;  /* 0x00000000ffcb7424 */ /* 0x000fc800078e00ff */
[----:B01----:R-:W-:Y:S05]  /*42e60*/  RET.REL.NODEC R202 `(_ZN7cutlass13device_kernelIN5flash11enable_sm90INS1_16FlashAttnFwdSm90INS1_25CollectiveMainloopFwdSm90ILi2EN4cute5tupleIJNS5_1CILi1EEES8_S8_EEENS6_IJNS7_ILi128EEENS7_ILi96EEENS7_ILi64EEEEEELi256ENS_6half_tEfNS_4arch4Sm90ELb0ELb1ELb0ELb1ELb0ELb0ELb1ELb1ELb0ELb0ELb0ELb0EEENS1_21CollectiveEpilogueFwdINS6_IJSA_NS7_ILi256EEESB_EEES9_SE_SG_Li256ELb1ELb0ELb0ELb0EEENS1_36VarlenDynamicPersistentTileSchedulerILi128ELi96ELi256ELi32ELb0ELb0ELb1ELb1ELb0ELb1EEEEEEEEEvNT_6ParamsE) ;  /* 0xfffffbd0ca647950 */ /* 0x003fea0003c3ffff */
.L_x_9946:
[----:B0-----:R0:W1:Y:S02]  /*42e70*/  SYNCS.PHASECHK.TRANS64.TRYWAIT P0, [R2+URZ], R3 ;  /* 0x00000003020075a7 */ /* 0x001064000800017f */
[----:B-1----:R-:W-:Y:S05]  /*42e80*/  @!P0 NANOSLEEP.SYNCS 0x989680 ;  /* 0x009896800000895d */ /* 0x002fea0003900000 */
[----:B------:R-:W1:Y:S02]  /*42e90*/  @!P0 SYNCS.PHASECHK.TRANS64 P0, [R2+URZ], R3 ;  /* 0x00000003020085a7 */ /* 0x000e64000800007f */
[----:B-1----:R-:W-:Y:S05]  /*42ea0*/  @!P0 BRA `(.L_x_9946) ;  /* 0xfffffffc00f08947 */ /* 0x002fea000383ffff */
[----:B------:R-:W-:Y:S05]  /*42eb0*/  BRA `(.L_x_9945) ;  /* 0xfffffe4c00ec7947 */ /* 0x000fea000383ffff */
.L_x_9953:
[----:B0-----:R0:W1:Y:S02]  /*42ec0*/  SYNCS.PHASECHK.TRANS64.TRYWAIT P0, [R8+URZ], R9 ;  /* 0x00000009080075a7 */ /* 0x001064000800017f */
[----:B-1----:R-:W-:Y:S05]  /*42ed0*/  @!P0 NANOSLEEP.SYNCS 0x989680 ;  /* 0x009896800000895d */ /* 0x002fea0003900000 */
[----:B------:R-:W1:Y:S02]  /*42ee0*/  @!P0 SYNCS.PHASECHK.TRANS64 P0, [R8+URZ], R9 ;  /* 0x00000009080085a7 */ /* 0x000e64000800007f */
[----:B-1----:R-:W-:Y:S05]  /*42ef0*/  @!P0 BRA `(.L_x_9953) ;  /* 0xfffffffc00f08947 */ /* 0x002fea000383ffff */
[----:B------:R-:W-:Y:S05]  /*42f00*/  BRA `(.L_x_9952) ;  /* 0xfffffe5400c07947 */ /* 0x000fea000383ffff */
.L_x_9969:
        /* <DEDUP_REMOVED lines=15> */
.L_x_11969:


//--------------------- .text._ZN7cutlass13device_kernelIN5flash11enable_sm90INS1_16FlashAttnFwdSm90INS1_25CollectiveMainloopFwdSm90ILi2EN4cute5tupleIJNS5_1CILi1EEES8_S8_EEENS6_IJNS7_ILi128EEENS7_ILi96EEENS7_ILi64EEEEEELi256ENS_6half_tEfNS_4arch4Sm90ELb0ELb1ELb0ELb1ELb0ELb1ELb1ELb1ELb0ELb0ELb0ELb0EEENS1_21CollectiveEpilogueFwdINS6_IJSA_NS7_ILi256EEESB_EEES9_SE_SG_Li256ELb1ELb0ELb0ELb0EEENS1_36VarlenDynamicPersistentTileSchedulerILi128ELi96ELi256ELi32ELb0ELb0ELb1ELb1ELb0ELb1EEEEEEEEEvNT_6ParamsE --------------------------
	.section	.text._ZN7cutlass13device_kernelIN5flash11enable_sm90INS1_16FlashAttnFwdSm90INS1_25CollectiveMainloopFwdSm90ILi2EN4cute5tupleIJNS5_1CILi1EEES8_S8_EEENS6_IJNS7_ILi128EEENS7_ILi96EEENS7_ILi64EEEEEELi256ENS_6half_tEfNS_4arch4Sm90ELb0ELb1ELb0ELb1ELb0ELb1ELb1ELb1ELb0ELb0ELb0ELb0EEENS1_21CollectiveEpilogueFwdINS6_IJSA_NS7_ILi256EEESB_EEES9_SE_SG_Li256ELb1ELb0ELb0ELb0EEENS1_36VarlenDynamicPersistentTileSchedulerILi128ELi96ELi256ELi32ELb0ELb0ELb1ELb1ELb0ELb1EEEEEEEEEvNT_6ParamsE,"ax",@progbits
	.align	128
.text._ZN7cutlass13device_kernelIN5flash11enable_sm90INS1_16FlashAttnFwdSm90INS1_25CollectiveMainloopFwdSm90ILi2EN4cute5tupleIJNS5_1CILi1EEES8_S8_EEENS6_IJNS7_ILi128EEENS7_ILi96EEENS7_ILi64EEEEEELi256ENS_6half_tEfNS_4arch4Sm90ELb0ELb1ELb0ELb1ELb0ELb1ELb1ELb1ELb0ELb0ELb0ELb0EEENS1_21CollectiveEpilogueFwdINS6_IJSA_NS7_ILi256EEESB_EEES9_SE_SG_Li256ELb1ELb0ELb0ELb0EEENS1_36VarlenDynamicPersistentTileSchedulerILi128ELi96ELi256ELi32ELb0ELb0ELb1ELb1ELb0ELb1EEEEEEEEEvNT_6ParamsE:
        .type           _ZN7cutlass13device_kernelIN5flash11enable_sm90INS1_16FlashAttnFwdSm90INS1_25CollectiveMainloopFwdSm90ILi2EN4cute5tupleIJNS5_1CILi1EEES8_S8_EEENS6_IJNS7_ILi128EEENS7_ILi96EEENS7_ILi64EEEEEELi256ENS_6half_tEfNS_4arch4Sm90ELb0ELb1ELb0ELb1ELb0ELb1ELb1ELb1ELb0ELb0ELb0ELb0EEENS1_21CollectiveEpilogueFwdINS6_IJSA_NS7_ILi256EEESB_EEES9_SE_SG_Li256ELb1ELb0ELb0ELb0EEENS1_36VarlenDynamicPersistentTileSchedulerILi128ELi96ELi256ELi32ELb0ELb0ELb1ELb1ELb0ELb1EEEEEEEEEvNT_6ParamsE,@function
        .size           _ZN7cutlass13device_kernelIN5flash11enable_sm90INS1_16FlashAttnFwdSm90INS1_25CollectiveMainloopFwdSm90ILi2EN4cute5tupleIJNS5_1CILi1EEES8_S8_EEENS6_IJNS7_ILi128EEENS7_ILi96EEENS7_ILi64EEEEEELi256ENS_6half_tEfNS_4arch4Sm90ELb0ELb1ELb0ELb1ELb0ELb1ELb1ELb1ELb0ELb0ELb0ELb0EEENS1_21CollectiveEpilogueFwdINS6_IJSA_NS7_ILi256EEESB_EEES9_SE_SG_Li256ELb1ELb0ELb0ELb0EEENS1_36VarlenDynamicPersistentTileSchedulerILi128ELi96ELi256ELi32ELb0ELb0ELb1ELb1ELb0ELb1EEEEEEEEEvNT_6ParamsE,(.L_x_11971 - _ZN7cutlass13device_kernelIN5flash11enable_sm90INS1_16FlashAttnFwdSm90INS1_25CollectiveMainloopFwdSm90ILi2EN4cute5tupleIJNS5_1CILi1EEES8_S8_EEENS6_IJNS7_ILi128EEENS7_ILi96EEENS7_ILi64EEEEEELi256ENS_6half_tEfNS_4arch4Sm90ELb0ELb1ELb0ELb1ELb0ELb1ELb1ELb1ELb0ELb0ELb0ELb0EEENS1_21CollectiveEpilogueFwdINS6_IJSA_NS7_ILi256EEESB_EEES9_SE_SG_Li256ELb1ELb0ELb0ELb0EEENS1_36VarlenDynamicPersistentTileSchedulerILi128ELi96ELi256ELi32ELb0ELb0ELb1ELb1ELb0ELb1EEEEEEEEEvNT_6ParamsE)
        .other          _ZN7cutlass13device_kernelIN5flash11enable_sm90INS1_16FlashAttnFwdSm90INS1_25CollectiveMainloopFwdSm90ILi2EN4cute5tupleIJNS5_1CILi1EEES8_S8_EEENS6_IJNS7_ILi128EEENS7_ILi96EEENS7_ILi64EEEEEELi256ENS_6half_tEfNS_4arch4Sm90ELb0ELb1ELb0ELb1ELb0ELb1ELb1ELb1ELb0ELb0ELb0ELb0EEENS1_21CollectiveEpilogueFwdINS6_IJSA_NS7_ILi256EEESB_EEES9_SE_SG_Li256ELb1ELb0ELb0ELb0EEENS1_36VarlenDynamicPersistentTileSchedulerILi128ELi96ELi256ELi32ELb0ELb0ELb1ELb1ELb0ELb1EEEEEEEEEvNT_6ParamsE,@"STO_CUDA_ENTRY STV_DEFAULT"
_ZN7cutlass13device_kernelIN5flash11enable_sm90INS1_16FlashAttnFwdSm90INS1_25CollectiveMainloopFwdSm90ILi2EN4cute5tupleIJNS5_1CILi1EEES8_S8_EEENS6_IJNS7_ILi128EEENS7_ILi96EEENS7_ILi64EEEEEELi256ENS_6half_tEfNS_4arch4Sm90ELb0ELb1ELb0ELb1ELb0ELb1ELb1ELb1ELb0ELb0ELb0ELb0EEENS1_21CollectiveEpilogueFwdINS6_IJSA_NS7_ILi256EEESB_EEES9_SE_SG_Li256ELb1ELb0ELb0ELb0EEENS1_36VarlenDynamicPersistentTileSchedulerILi128ELi96ELi256ELi32ELb0ELb0ELb1ELb1ELb0ELb1EEEEEEEEEvNT_6ParamsE:
[----:B------:R-:W0:Y:S02]  /*0000*/  LDC R1, c[0x0][0x28] ;  /* 0x00000a00ff017b82 */ /* 0x000e240000000800 */
[----:B0-----:R-:W-:-:S05]  /*0010*/  VIADD R1, R1, 0xfffffb70 ;  /* 0xfffffb7001017836 */ /* 0x001fca0000000000 */
[----:B------:R-:W-:Y:S01]  /*0020*/  R2UR UR4, R1 ;  /* 0x00000000010472ca */ /* 0x000fe200000e0000 */
[----:B------:R-:W0:Y:S01]  /*0030*/  S2R R3, SR_TID.X ;  /* 0x0000000000037919 */ /* 0x000e220000002100 */
[----:B------:R-:W-:Y:S01]  /*0040*/  ELECT P0, URZ, PT ;  /* 0x00000000003f782f */ /* 0x000fe20003800000 */
[----:B------:R-:W-:Y:S01]  /*0050*/  BSSY B0, `(.L_x_9970) ;  /* 0x000001e000007945 */ /* 0x000fe20003800000 */
[----:B------:R-:W-:Y:S01]  /*0060*/  ULDC UR49, c[0x0][0x20] ;  /* 0x0000080000317ab9 */ /* 0x000fe20000000800 */
[----:B------:R-:W-:-:S08]  /*0070*/  ULDC UR48, c[0x0][0x24] ;  /* 0x0000090000307ab9 */ /* 0x000fd00000000800 */
[----:B------:R-:W-:-:S04]  /*0080*/  UIADD3 UR49, UP0, UR4, UR49, URZ ;  /* 0x0000003104317290 */ /* 0x000fc8000ff1e03f */
[----:B------:R-:W-:Y:S01]  /*0090*/  UIADD3.X UR48, URZ, UR48, URZ, UP0, !UPT ;  /* 0x000000303f307290 */ /* 0x000fe200087fe43f */
        /* <DEDUP_REMOVED lines=25> */
.L_x_9971:
[----:B------:R-:W-:Y:S05]  /*0230*/  BSYNC B0 ;  /* 0x0000000000007941 */ /* 0x000fea0003800000 */
.L_x_9970:
        /* <DEDUP_REMOVED lines=43> */
.L_x_9972:
        /* <DEDUP_REMOVED lines=22> */
.L_x_9973:
        /* <DEDUP_REMOVED lines=18> */
.L_x_9974:
        /* <DEDUP_REMOVED lines=22> */
.L_x_9975:
        /* <DEDUP_REMOVED lines=22> */
.L_x_9976:
[----:B------:R-:W-:Y:S01]  /*0a30*/  PLOP3.LUT P0, PT, PT, PT, UP0, 0x80, 0x0 ;  /* 0x000000000000781c */ /* 0x000fe20003f0f008 */
[----:B------:R-:W-:Y:S01]  /*0a40*/  UMOV UR50, 0x1 ;  /* 0x0000000100327882 */ /* 0x000fe20000000000 */
[----:B------:R-:W-:Y:S01]  /*0a50*/  NOP ;  /* 0x0000000000007918 */ /* 0x000fe20000000000 */
[----:B------:R-:W-:Y:S01]  /*0a60*/  USEL UR50, UR50, 0x2, !UP0 ;  /* 0x0000000232327887 */ /* 0x000fe2000c000000 */
[----:B------:R-:W-:Y:S01]  /*0a70*/  BSSY B7, `(.L_x_9977) ;  /* 0x000327b000077945 */ /* 0x000fe20003800000 */
[----:B------:R-:W-:Y:S01]  /*0a80*/  ULDC.64 UR56, c[0x0][0x208] ;  /* 0x0000820000387ab9 */ /* 0x000fe20000000a00 */
[----:B------:R-:W-:Y:S02]  /*0a90*/  IMAD.U32 R18, RZ, RZ, UR49 ;  /* 0x00000031ff127e24 */ /* 0x000fe4000f8e00ff */
[----:B------:R-:W-:Y:S01]  /*0aa0*/  IMAD.U32 R19, RZ, RZ, UR48 ;  /* 0x00000030ff137e24 */ /* 0x000fe2000f8e00ff */
[----:B0123--:R-:W-:Y:S06]  /*0ab0*/  BAR.SYNC.DEFER_BLOCKING 0x0 ;  /* 0x0000000000007b1d */ /* 0x00ffec0000010000 */
[----:B------:R-:W-:Y:S05]  /*0ac0*/  @!P0 BRA `(.L_x_9978) ;  /* 0x000002c400288947 */ /* 0x000fea0003800000 */
.L_x_9979:
[----:B------:R-:W-:-:S08]  /*0ad0*/  NOP ;  /* 0x0000000000007918 */ /* 0x000fd00000000000 */
[----:B------:R-:W0:Y:S02]  /*0ae0*/  USETMAXREG.TRY_ALLOC.CTAPOOL UP0, 0xf0 ;  /* 0x000000f0000079c8 */ /* 0x000e240008000600 */
[----:B0-----:R-:W-:-:S13]  /*0af0*/  PLOP3.LUT P0, PT, PT, PT, UP0, 0x80, 0x0 ;  /* 0x000000000000781c */ /* 0x001fda0003f0f008 */
[----:B------:R-:W-:Y:S05]  /*0b00*/  @!P0 BRA `(.L_x_9979) ;  /* 0xfffffffc00f08947 */ /* 0x000fea000383ffff */
[----:B------:R-:W2:Y:S01]  /*0b10*/  LDL.LU R2, [R1+0x460] ;  /* 0x0004600001027983 */ /* 0x000ea20000300800 */
[----:B------:R-:W0:Y:S01]  /*0b20*/  S2UR UR5, SR_CgaCtaId ;  /* 0x00000000000579c3 */ /* 0x000e220000008800 */
[----:B------:R-:W-:Y:S01]  /*0b30*/  UMOV UR4, 0x400 ;  /* 0x0000040000047882 */ /* 0x000fe20000000000 */
[----:B------:R-:W-:Y:S01]  /*0b40*/  UIADD3 UR44, UP0, UR49, 0x210, URZ ;  /* 0x00000210312c7890 */ /* 0x000fe2000ff1e03f */
[----:B------:R-:W1:Y:S01]  /*0b50*/  S2R R0, SR_TID.X ;  /* 0x0000000000007919 */ /* 0x000e620000002100 */
[----:B------:R-:W-:Y:S02]  /*0b60*/  UIADD3 UR43, UP1, UR49, 0x21c, URZ ;  /* 0x0000021c312b7890 */ /* 0x000fe4000ff3e03f */
[----:B------:R-:W-:Y:S01]  /*0b70*/  UIADD3.X UR42, URZ, UR48, URZ, UP0, !UPT ;  /* 0x000000303f2a7290 */ /* 0x000fe200087fe43f */
[----:B------:R-:W-:Y:S01]  /*0b80*/  STL.64 [R1+0x210], RZ ;  /* 0x000210ff01007387 */ /* 0x000fe20000100a00 */
[----:B------:R-:W-:-:S03]  /*0b90*/  UIADD3.X UR41, URZ, UR48, URZ, UP1, !UPT ;  /* 0x000000303f297290 */ /* 0x000fc60008ffe43f */
[----:B------:R-:W-:Y:S04]  /*0ba0*/  STL [R1+0x218], RZ ;  /* 0x000218ff01007387 */ /* 0x000fe80000100800 */
[----:B------:R-:W-:Y:S01]  /*0bb0*/  STL [R1+0x21c], RZ ;  /* 0x00021cff01007387 */ /* 0x000fe20000100800 */
[----:B0-----:R-:W-:-:S06]  /*0bc0*/  ULEA UR4, UR5, UR4, 0x18 ;  /* 0x0000000405047291 */ /* 0x001fcc000f8ec03f */
[----:B------:R-:W-:Y:S01]  /*0bd0*/  IMAD.U32 R145, RZ, RZ, UR4 ;  /* 0x00000004ff917e24 */ /* 0x000fe2000f8e00ff */
[----:B------:R-:W-:Y:S06]  /*0be0*/  BAR.ARV 0x8, 0x120 ;  /* 0x0204800000007b1d */ /* 0x000fec0000002000 */
[----:B-1----:R-:W-:Y:S01]  /*0bf0*/  SHF.R.U32.HI R9, RZ, 0x7, R0 ;  /* 0x00000007ff097819 */ /* 0x002fe20000011600 */
[----:B------:R-:W-:-:S03]  /*0c00*/  ULDC UR4, c[0x0][0xd14] ;  /* 0x0003450000047ab9 */ /* 0x000fc60000000800 */
[----:B------:R-:W-:-:S13]  /*0c10*/  ISETP.NE.AND P0, PT, R9, 0x1, PT ;  /* 0x000000010900780c */ /* 0x000fda0003f05270 */
[----:B------:R-:W-:Y:S08]  /*0c20*/  @!P0 BAR.ARV 0x9, 0x100 ;  /* 0x0244000000008b1d */ /* 0x000ff00000002000 */
[----:B------:R-:W-:Y:S06]  /*0c30*/  BAR.SYNC.DEFER_BLOCKING 0x5, 0x120 ;  /* 0x0144800000007b1d */ /* 0x000fec0000010000 */
[----:B------:R-:W0:Y:S02]  /*0c40*/  LDS.128 R116, [R145+0x324d0] ;  /* 0x0324d00091747984 */ /* 0x000e240000000c00 */
[----:B------:R-:W-:Y:S06]  /*0c50*/  BAR.ARV 0x4, 0x120 ;  /* 0x0104800000007b1d */ /* 0x000fec0000002000 */
[----:B--2---:R-:W-:-:S04]  /*0c60*/  LOP3.LUT R2, R2, 0xffefffff, RZ, 0xc0, !PT ;  /* 0xffefffff02027812 */ /* 0x004fc800078ec0ff */
[----:B------:R-:W-:Y:S02]  /*0c70*/  @P0 LOP3.LUT R2, R2, 0x100000, RZ, 0xfc, !PT ;  /* 0x0010000002020812 */ /* 0x000fe400078efcff */
[----:B0-----:R-:W-:-:S03]  /*0c80*/  ISETP.GE.AND P0, PT, R119, UR4, PT ;  /* 0x0000000477007c0c */ /* 0x001fc6000bf06270 */
[----:B------:R0:W-:Y:S10]  /*0c90*/  STL [R1+0x460], R2 ;  /* 0x0004600201007387 */ /* 0x0001f40000100800 */
[----:B0-----:R-:W-:Y:S05]  /*0ca0*/  @P0 BRA `(.L_x_9980) ;  /* 0x00000324005c0947 */ /* 0x001fea0003800000 */
[----:B------:R-:W-:Y:S01]  /*0cb0*/  VIADD R211, R0, 0xffffff80 ;  /* 0xffffff8000d37836 */ /* 0x000fe20000000000 */
[C---:B------:R-:W-:Y:S01]  /*0cc0*/  IADD3 R210, -R9.reuse, 0xb, RZ ;  /* 0x0000000b09d27810 */ /* 0x040fe20007ffe1ff */
[----:B------:R-:W-:Y:S02]  /*0cd0*/  VIADD R179, R9, 0x8 ;  /* 0x0000000809b37836 */ /* 0x000fe40000000000 */
[----:B------:R-:W-:Y:S01]  /*0ce0*/  IMAD.MOV.U32 R152, RZ, RZ, RZ ;  /* 0x000000ffff987224 */ /* 0x000fe200078e00ff */
[----:B------:R-:W-:Y:S01]  /*0cf0*/  SHF.R.S32.HI R0, RZ, 0x1f, R211 ;  /* 0x0000001fff007819 */ /* 0x000fe200000114d3 */
[----:B------:R-:W-:-:S03]  /*0d00*/  IMAD.MOV.U32 R157, RZ, RZ, RZ ;  /* 0x000000ffff9d7224 */ /* 0x000fc600078e00ff */
[CC--:B------:R-:W-:Y:S02]  /*0d10*/  LEA.HI R2, R0.reuse, R211.reuse, RZ, 0x7 ;  /* 0x000000d300027211 */ /* 0x0c0fe400078f38ff */
[-C--:B------:R-:W-:Y:S02]  /*0d20*/  LEA.HI R7, R0, R211.reuse, RZ, 0x4 ;  /* 0x000000d300077211 */ /* 0x080fe400078f20ff */
[----:B------:R-:W-:Y:S02]  /*0d30*/  LOP3.LUT R216, R2, 0xffffff80, RZ, 0xc0, !PT ;  /* 0xffffff8002d87812 */ /* 0x000fe400078ec0ff */
[----:B------:R-:W-:Y:S02]  /*0d40*/  SHF.R.S32.HI R217, RZ, 0x7, R2 ;  /* 0x00000007ffd97819 */ /* 0x000fe40000011402 */
[----:B------:R-:W-:Y:S01]  /*0d50*/  LEA.HI R168, R0, R211, RZ, 0x5 ;  /* 0x000000d300a87211 */ /* 0x000fe200078f28ff */
[----:B------:R-:W-:Y:S01]  /*0d60*/  IMAD.IADD R216, R211, 0x1, -R216 ;  /* 0x00000001d3d87824 */ /* 0x000fe200078e0ad8 */
[----:B------:R-:W-:-:S02]  /*0d70*/  LEA.HI R2, R2, R217, RZ, 0x1 ;  /* 0x000000d902027211 */ /* 0x000fc400078f08ff */
[----:B------:R-:W-:Y:S02]  /*0d80*/  SHF.R.S32.HI R10, RZ, 0x4, R7 ;  /* 0x00000004ff0a7819 */ /* 0x000fe40000011407 */
        /* <DEDUP_REMOVED lines=8> */
[----:B------:R-:W-:Y:S02]  /*0e10*/  LEA.HI R6, R6, R5, RZ, 0x3 ;  /* 0x0000000506067211 */ /* 0x000fe400078f18ff */
[C---:B------:R-:W-:Y:S02]  /*0e20*/  LOP3.LUT R8, R7.reuse, 0x3fffff0, RZ, 0xc0, !PT ;  /* 0x03fffff007087812 */ /* 0x040fe400078ec0ff */
[----:B------:R-:W-:Y:S02]  /*0e30*/  LOP3.LUT R6, R6, 0xfffffff8, RZ, 0xc0, !PT ;  /* 0xfffffff806067812 */ /* 0x000fe400078ec0ff */
[----:B------:R-:W-:-:S02]  /*0e40*/  LEA.HI R7, R7, R10, RZ, 0x1 ;  /* 0x0000000a07077211 */ /* 0x000fc400078f08ff */
[----:B------:R-:W-:Y:S01]  /*0e50*/  SHF.R.S32.HI R168, RZ, 0x5, R168 ;  /* 0x00000005ffa87819 */ /* 0x000fe200000114a8 */
[----:B------:R-:W-:Y:S01]  /*0e60*/  IMAD.IADD R6, R5, 0x1, -R6 ;  /* 0x0000000105067824 */ /* 0x000fe200078e0a06 */
[----:B------:R-:W-:Y:S01]  /*0e70*/  LOP3.LUT R7, R7, 0x1ffffffe, RZ, 0xc0, !PT ;  /* 0x1ffffffe07077812 */ /* 0x000fe200078ec0ff */
[----:B------:R-:W-:Y:S02]  /*0e80*/  IMAD.IADD R5, R211, 0x1, -R8 ;  /* 0x00000001d3057824 */ /* 0x000fe400078e0a08 */
[----:B------:R-:W-:Y:S02]  /*0e90*/  IMAD R3, R3, 0x10, R6 ;  /* 0x0000001003037824 */ /* 0x000fe400078e0206 */
[----:B------:R-:W-:Y:S02]  /*0ea0*/  IMAD.IADD R7, R10, 0x1, -R7 ;  /* 0x000000010a077824 */ /* 0x000fe400078e0a07 */
[----:B------:R-:W-:Y:S01]  /*0eb0*/  IMAD R212, R2, 0x40, R3 ;  /* 0x0000004002d47824 */ /* 0x000fe200078e0203 */
[-C--:B------:R-:W-:Y:S01]  /*0ec0*/  LEA.HI R2, R0, R211.reuse, RZ, 0x3 ;  /* 0x000000d300027211 */ /* 0x080fe200078f18ff */
[----:B------:R-:W-:Y:S01]  /*0ed0*/  IMAD R8, R168, 0x10, R5 ;  /* 0x00000010a8087824 */ /* 0x000fe200078e0205 */
[----:B------:R-:W-:-:S02]  /*0ee0*/  LEA.HI R0, R0, R211, RZ, 0x2 ;  /* 0x000000d300007211 */ /* 0x000fc400078f10ff */
[----:B------:R-:W-:Y:S01]  /*0ef0*/  SHF.R.S32.HI R164, RZ, 0x3, R2 ;  /* 0x00000003ffa47819 */ /* 0x000fe20000011402 */
[----:B------:R-:W-:Y:S01]  /*0f00*/  IMAD R7, R8, 0x8, R7 ;  /* 0x0000000808077824 */ /* 0x000fe200078e0207 */
[--C-:B------:R-:W-:Y:S02]  /*0f10*/  SHF.R.S32.HI R153, RZ, 0x2, R0.reuse ;  /* 0x00000002ff997819 */ /* 0x100fe40000011400 */
[----:B------:R-:W-:Y:S01]  /*0f20*/  LOP3.LUT R214, R0, 0xfffffffc, RZ, 0xc0, !PT ;  /* 0xfffffffc00d67812 */ /* 0x000fe200078ec0ff */
[----:B------:R-:W-:Y:S01]  /*0f30*/  IMAD.SHL.U32 R218, R7, 0x8, RZ ;  /* 0x0000000807da7824 */ /* 0x000fe200078e00ff */
[----:B------:R-:W-:Y:S01]  /*0f40*/  LOP3.LUT R2, R2, 0x1ffffff8, RZ, 0xc0, !PT ;  /* 0x1ffffff802027812 */ /* 0x000fe200078ec0ff */
[----:B------:R-:W-:Y:S01]  /*0f50*/  VIADD R156, R153, 0x40 ;  /* 0x00000040999c7836 */ /* 0x000fe20000000000 */
[----:B------:R-:W-:Y:S01]  /*0f60*/  SHF.R.S32.HI R0, RZ, 0x1f, R0 ;  /* 0x0000001fff007819 */ /* 0x000fe20000011400 */
[C---:B------:R-:W-:Y:S01]  /*0f70*/  IMAD.IADD R214, R211.reuse, 0x1, -R214 ;  /* 0x00000001d3d67824 */ /* 0x040fe200078e0ad6 */
[----:B------:R-:W-:Y:S01]  /*0f80*/  SHF.R.S32.HI R166, RZ, 0x1f, R153 ;  /* 0x0000001fffa67819 */ /* 0x000fe20000011499 */
[----:B------:R-:W-:Y:S01]  /*0f90*/  IMAD.SHL.U32 R169, R156, 0x40, RZ ;  /* 0x000000409ca97824 */ /* 0x000fe200078e00ff */
[----:B------:R-:W-:Y:S01]  /*0fa0*/  SHF.R.S32.HI R3, RZ, 0x1f, R156 ;  /* 0x0000001fff037819 */ /* 0x000fe2000001149c */
[----:B------:R-:W-:Y:S01]  /*0fb0*/  IMAD.IADD R2, R211, 0x1, -R2 ;  /* 0x00000001d3027824 */ /* 0x000fe200078e0a02 */
[----:B------:R-:W-:Y:S01]  /*0fc0*/  LEA.HI R0, R0, R153, RZ, 0x3 ;  /* 0x0000009900007211 */ /* 0x000fe200078f18ff */
[----:B------:R-:W-:Y:S01]  /*0fd0*/  IMAD.SHL.U32 R22, R214, 0x8, RZ ;  /* 0x00000008d6167824 */ /* 0x000fe200078e00ff */
[----:B------:R-:W-:Y:S01]  /*0fe0*/  LEA.HI R3, R3, R156, RZ, 0x3 ;  /* 0x0000009c03037211 */ /* 0x000fe200078f18ff */
[----:B------:R-:W-:Y:S01]  /*0ff0*/  IMAD.SHL.U32 R159, R2, 0x8, RZ ;  /* 0x00000008029f7824 */ /* 0x000fe200078e00ff */
[----:B------:R-:W-:Y:S01]  /*1000*/  LOP3.LUT R169, R169, 0x1c0, RZ, 0xc0, !PT ;  /* 0x000001c0a9a97812 */ /* 0x000fe200078ec0ff */
[----:B------:R-:W-:Y:S01]  /*1010*/  IMAD.SHL.U32 R154, R214, 0x4, RZ ;  /* 0x00000004d69a7824 */ /* 0x000fe200078e00ff */
[----:B------:R-:W-:Y:S01]  /*1020*/  LOP3.LUT R0, R0, 0xfffffff8, RZ, 0xc0, !PT ;  /* 0xfffffff800007812 */ /* 0x000fe200078ec0ff */
[----:B------:R-:W-:Y:S01]  /*1030*/  IMAD.SHL.U32 R171, R3, 0x40, RZ ;  /* 0x0000004003ab7824 */ /* 0x000fe200078e00ff */
[----:B------:R-:W-:Y:S01]  /*1040*/  LOP3.LUT R3, R4, 0x7ffffffc, RZ, 0xc0, !PT ;  /* 0x7ffffffc04037812 */ /* 0x000fe200078ec0ff */
[----:B------:R-:W-:Y:S01]  /*1050*/  VIADD R158, R154, 0x10 ;  /* 0x000000109a9e7836 */ /* 0x000fe20000000000 */
[----:B------:R-:W-:Y:S01]  /*1060*/  SHF.R.U32.HI R170, RZ, 0x3, R169 ;  /* 0x00000003ffaa7819 */ /* 0x000fe200000116a9 */
[----:B------:R-:W-:Y:S01]  /*1070*/  IMAD.IADD R183, R153, 0x1, -R0 ;  /* 0x0000000199b77824 */ /* 0x000fe200078e0a00 */
[----:B------:R-:W-:Y:S01]  /*1080*/  LOP3.LUT R2, R169, 0x38, R22, 0xf8, !PT ;  /* 0x00000038a9027812 */ /* 0x000fe200078ef816 */
[----:B------:R-:W-:Y:S01]  /*1090*/  IMAD.IADD R3, R216, 0x1, -R3 ;  /* 0x00000001d8037824 */ /* 0x000fe200078e0a03 */
[----:B------:R-:W-:-:S02]  /*10a0*/  LOP3.LUT R171, R171, 0xfffffe00, RZ, 0xc0, !PT ;  /* 0xfffffe00abab7812 */ /* 0x000fc400078ec0ff */
[----:B------:R-:W-:Y:S01]  /*10b0*/  SHF.R.S32.HI R176, RZ, 0x1f, R156 ;  /* 0x0000001fffb07819 */ /* 0x000fe2000001149c */
[----:B------:R-:W-:Y:S01]  /*10c0*/  IMAD.SHL.U32 R213, R3, 0x2, RZ ;  /* 0x0000000203d57824 */ /* 0x000fe200078e00ff */
[----:B------:R-:W-:Y:S02]  /*10d0*/  LOP3.LUT R2, R171, R2, R170, 0xf6, !PT ;  /* 0x00000002ab027212 */ /* 0x000fe400078ef6aa */
[----:B------:R-:W-:-:S03]  /*10e0*/  SHF.R.S32.HI R23, RZ, 0x1f, R22 ;  /* 0x0000001fff177819 */ /* 0x000fc60000011416 */
[----:B------:R-:W-:-:S07]  /*10f0*/  IMAD R215, R2, 0x2, R145 ;  /* 0x0000000202d77824 */ /* 0x000fce00078e0291 */
.L_x_10202:
[----:B------:R-:W-:Y:S05]  /*1100*/  YIELD ;  /* 0x0000000000007946 */ /* 0x000fea0003800000 */
[----:B------:R-:W-:Y:S01]  /*1110*/  ULDC.64 UR4, c[0x0][0xb20] ;  /* 0x0002c80000047ab9 */ /* 0x000fe20000000a00 */
[----:B0---4-:R-:W0:Y:S01]  /*1120*/  LDC.64 R4, c[0x0][0xb00] ;  /* 0x0002c000ff047b82 */ /* 0x011e220000000a00 */
        /* <DEDUP_REMOVED lines=9> */
[----:B-1----:R-:W1:Y:S01]  /*11c0*/  @P1 LDC.64 R2, c[0x0][0xb20] ;  /* 0x0002c800ff021b82 */ /* 0x002e620000000a00 */
[----:B------:R-:W-:Y:S01]  /*11d0*/  ISETP.NE.AND.EX P0, PT, RZ, UR5, PT, P0 ;  /* 0x00000005ff007c0c */ /* 0x000fe2000bf05300 */
[----:B0-2---:R-:W-:-:S06]  /*11e0*/  IMAD.WIDE R8, R119, 0x4, R4 ;  /* 0x0000000477087825 */ /* 0x005fcc00078e0204 */
[----:B------:R-:W0:Y:S01]  /*11f0*/  @P2 LDC.64 R6, c[0x0][0xb10] ;  /* 0x0002c400ff062b82 */ /* 0x000e220000000a00 */
[----:B------:R-:W-:Y:S02]  /*1200*/  ULDC UR4, c[0x0][0x288] ;  /* 0x0000a20000047ab9 */ /* 0x000fe40000000800 */
[----:B------:R-:W-:Y:S01]  /*1210*/  IMAD.U32 R160, RZ, RZ, UR4 ;  /* 0x00000004ffa07e24 */ /* 0x000fe2000f8e00ff */
[----:B------:R-:W-:Y:S02]  /*1220*/  ULDC.64 UR4, c[0x0][0x3f8] ;  /* 0x0000fe0000047ab9 */ /* 0x000fe40000000a00 */
[----:B-----5:R2:W5:Y:S01]  /*1230*/  @P0 LDG.E R17, desc[UR56][R8.64] ;  /* 0x0000003808110981 */ /* 0x020562000c1e1900 */
        /* <DEDUP_REMOVED lines=23> */
.L_x_9981:
        /* <DEDUP_REMOVED lines=11> */
.L_x_9982:
[----:B------:R-:W-:Y:S05]  /*1460*/  @!P0 BRA `(.L_x_9983) ;  /* 0x00000000000c8947 */ /* 0x000fea0003800000 */
[----:B------:R-:W2:Y:S04]  /*1470*/  LDG.E R3, desc[UR56][R8.64] ;  /* 0x0000003808037981 */ /* 0x000ea8000c1e1900 */
[----:B------:R-:W2:Y:S02]  /*1480*/  LDG.E R16, desc[UR56][R8.64+0x4] ;  /* 0x0000043808107981 */ /* 0x000ea4000c1e1900 */
[----:B--2---:R-:W-:-:S07]  /*1490*/  IMAD.IADD R16, R16, 0x1, -R3 ;  /* 0x0000000110107824 */ /* 0x004fce00078e0a03 */
.L_x_9983:
        /* <DEDUP_REMOVED lines=38> */
.L_x_9986:
[----:B------:R-:W-:-:S13]  /*1700*/  ISETP.NE.AND P0, PT, R9, 0x1, PT ;  /* 0x000000010900780c */ /* 0x000fda0003f05270 */
[----:B------:R-:W0:Y:S02]  /*1710*/  @P0 LDC.64 R4, c[0x0][0xae0] ;  /* 0x0002b800ff040b82 */ /* 0x000e240000000a00 */
[----:B0-----:R-:W-:-:S05]  /*1720*/  @P0 IMAD.HI.U32 R4, R2, R4, RZ ;  /* 0x0000000402040227 */ /* 0x001fca00078e00ff */
[----:B------:R-:W-:-:S07]  /*1730*/  @P0 SHF.R.U32.HI R2, RZ, R5, R4 ;  /* 0x00000005ff020219 */ /* 0x000fce0000011604 */
.L_x_9987:
[----:B------:R-:W-:Y:S05]  /*1740*/  BSYNC B0 ;  /* 0x0000000000007941 */ /* 0x000fea0003800000 */
.L_x_9985:
[----:B------:R-:W-:-:S05]  /*1750*/  IMAD R3, R2, R9, R9 ;  /* 0x0000000902037224 */ /* 0x000fca00078e0209 */
[----:B------:R-:W-:-:S07]  /*1760*/  VIMNMX R0, R0, R3, PT ;  /* 0x0000000300007248 */ /* 0x000fce0003fe0100 */
.L_x_9984:
        /* <DEDUP_REMOVED lines=15> */
.L_x_9990:
[----:B------:R-:W-:Y:S01]  /*1860*/  ISETP.NE.AND P0, PT, R9, 0x1, PT ;  /* 0x000000010900780c */ /* 0x000fe20003f05270 */
[----:B------:R-:W-:-:S12]  /*1870*/  IMAD.MOV.U32 R4, RZ, RZ, R35 ;  /* 0x000000ffff047224 */ /* 0x000fd800078e0023 */
[----:B------:R-:W0:Y:S02]  /*1880*/  @P0 LDC.64 R6, c[0x0][0xae0] ;  /* 0x0002b800ff060b82 */ /* 0x000e240000000a00 */
[----:B0-----:R-:W-:-:S05]  /*1890*/  @P0 IMAD.HI.U32 R6, R35, R6, RZ ;  /* 0x0000000623060227 */ /* 0x001fca00078e00ff */
[----:B------:R-:W-:-:S07]  /*18a0*/  @P0 SHF.R.U32.HI R4, RZ, R7, R6 ;  /* 0x00000007ff040219 */ /* 0x000fce0000011606 */
.L_x_9991:
[----:B------:R-:W-:Y:S05]  /*18b0*/  BSYNC B0 ;  /* 0x0000000000007941 */ /* 0x000fea0003800000 */
.L_x_9989:
[----:B------:R-:W-:-:S05]  /*18c0*/  IMAD R3, R4, R9, RZ ;  /* 0x0000000904037224 */ /* 0x000fca00078e02ff */
[----:B------:R-:W-:-:S07]  /*18d0*/  VIMNMX R2, R2, R3, !PT ;  /* 0x0000000302027248 */ /* 0x000fce0007fe0100 */
.L_x_9988:
        /* <DEDUP_REMOVED lines=44> */
.L_x_9994:
[----:B------:R-:W-:Y:S05]  /*1ba0*/  BSYNC B6 ;  /* 0x0000000000067941 */ /* 0x000fea0003800000 */
.L_x_9993:
        /* <DEDUP_REMOVED lines=20> */
.L_x_9996:
[----:B------:R-:W-:Y:S05]  /*1cf0*/  BSYNC B6 ;  /* 0x0000000000067941 */ /* 0x000fea0003800000 */
.L_x_9995:
        /* <DEDUP_REMOVED lines=9> */
[C---:B------:R-:W-:Y:S02]  /*1d90*/  VIADD R93, R22.reuse, 0x20 ;  /* 0x00000020165d7836 */ /* 0x040fe40000000000 */
[----:B------:R-:W3:Y:S08]  /*1da0*/  LDC R31, c[0x0][0x3d4] ;  /* 0x0000f500ff1f7b82 */ /* 0x000ef00000000800 */
[----:B------:R-:W4:Y:S01]  /*1db0*/  @P0 LDC.64 R2, c[0x0][0xaf0] ;  /* 0x0002bc00ff020b82 */ /* 0x000f220000000a00 */
[----:B------:R-:W-:-:S02]  /*1dc0*/  VIADD R92, R22, 0x40 ;  /* 0x00000040165c7836 */ /* 0x000fc40000000000 */
[----:B------:R-:W-:-:S05]  /*1dd0*/  VIADD R90, R22, 0x60 ;  /* 0x00000060165a7836 */ /* 0x000fca0000000000 */
[----:B------:R-:W3:Y:S01]  /*1de0*/  LDC.64 R38, c[0x0][0x3e8] ;  /* 0x0000fa00ff267b82 */ /* 0x000ee20000000a00 */
[C---:B------:R-:W-:Y:S02]  /*1df0*/  VIADD R88, R22.reuse, 0x80 ;  /* 0x0000008016587836 */ /* 0x040fe40000000000 */
[----:B------:R-:W-:-:S05]  /*1e00*/  VIADD R86, R22, 0xa0 ;  /* 0x000000a016567836 */ /* 0x000fca0000000000 */
[----:B------:R-:W3:Y:S01]  /*1e10*/  LDC.64 R52, c[0x0][0x3d8] ;  /* 0x0000f600ff347b82 */ /* 0x000ee20000000a00 */
[----:B----4-:R-:W-:-:S05]  /*1e20*/  @P0 IMAD.WIDE R2, R119, 0x4, R2 ;  /* 0x0000000477020825 */ /* 0x010fca00078e0202 */
[----:B------:R4:W3:Y:S01]  /*1e30*/  @P0 LDG.E R119, desc[UR56][R2.64] ;  /* 0x0000003802770981 */ /* 0x0008e2000c1e1900 */
[----:B0-----:R-:W-:Y:S01]  /*1e40*/  ISETP.NE.AND P0, PT, R0, 0x1, PT ;  /* 0x000000010000780c */ /* 0x001fe20003f05270 */
[-C--:B-1----:R-:W-:Y:S01]  /*1e50*/  IMAD R6, R166, R20.reuse, RZ ;  /* 0x00000014a6067224 */ /* 0x082fe200078e02ff */
[----:B------:R-:W-:Y:S01]  /*1e60*/  SHF.R.S32.HI R41, RZ, 0x1f, R54 ;  /* 0x0000001fff297819 */ /* 0x000fe20000011436 */
[----:B------:R-:W-:Y:S01]  /*1e70*/  VIADD R9, R22, 0xc0 ;  /* 0x000000c016097836 */ /* 0x000fe20000000000 */
[----:B--2---:R-:W-:Y:S01]  /*1e80*/  SHF.R.U32.HI R24, RZ, 0x7, R24 ;  /* 0x00000007ff187819 */ /* 0x004fe20000011618 */
[----:B------:R-:W-:Y:S01]  /*1e90*/  IMAD R6, R153, R21, R6 ;  /* 0x0000001599067224 */ /* 0x000fe200078e0206 */
[----:B------:R-:W-:Y:S01]  /*1ea0*/  SHF.R.S32.HI R155, RZ, 0x1f, R154 ;  /* 0x0000001fff9b7819 */ /* 0x000fe2000001149a */
[-C--:B------:R-:W-:Y:S01]  /*1eb0*/  IMAD R4, R41, R20.reuse, RZ ;  /* 0x0000001429047224 */ /* 0x080fe200078e02ff */
[----:B------:R-:W-:Y:S01]  /*1ec0*/  ISETP.NE.AND P6, PT, R24, 0x1, PT ;  /* 0x000000011800780c */ /* 0x000fe20003fc5270 */
[----:B----4-:R-:W-:Y:S01]  /*1ed0*/  IMAD.WIDE.U32 R2, R54, R20, RZ ;  /* 0x0000001436027225 */ /* 0x010fe200078e00ff */
[----:B------:R-:W-:-:S02]  /*1ee0*/  SHF.L.U64.HI R82, R20, 0x6, R21 ;  /* 0x0000000614527819 */ /* 0x000fc40000010215 */
[----:B---3--:R-:W-:Y:S01]  /*1ef0*/  SHF.L.U64.HI R78, R38, 0x6, R39 ;  /* 0x00000006264e7819 */ /* 0x008fe20000010227 */
[----:B------:R-:W0:Y:S01]  /*1f00*/  @P0 LDC R5, c[0x0][0x42c] ;  /* 0x00010b00ff050b82 */ /* 0x000e220000000800 */
[----:B------:R-:W-:Y:S01]  /*1f10*/  IMAD.SHL.U32 R83, R183, 0x40, RZ ;  /* 0x00000040b7537824 */ /* 0x000fe200078e00ff */
[----:B------:R-:W-:Y:S01]  /*1f20*/  SHF.L.U64.HI R81, R52, 0x6, R53 ;  /* 0x0000000634517819 */ /* 0x000fe20000010235 */
[----:B------:R-:W-:Y:S02]  /*1f30*/  IMAD.MOV.U32 R76, RZ, RZ, 0x20 ;  /* 0x00000020ff4c7424 */ /* 0x000fe400078e00ff */
[----:B------:R-:W-:Y:S01]  /*1f40*/  IMAD.SHL.U32 R80, R20, 0x40, RZ ;  /* 0x0000004014507824 */ /* 0x000fe200078e00ff */
[----:B------:R-:W-:Y:S01]  /*1f50*/  LOP3.LUT R83, R83, 0x1c0, RZ, 0xc0, !PT ;  /* 0x000001c053537812 */ /* 0x000fe200078ec0ff */
[----:B------:R-:W-:Y:S01]  /*1f60*/  IMAD R71, R39, 0x60, RZ ;  /* 0x0000006027477824 */ /* 0x000fe200078e02ff */
[----:B------:R-:W1:Y:S01]  /*1f70*/  @P0 LDC R7, c[0x0][0x430] ;  /* 0x00010c00ff070b82 */ /* 0x000e620000000800 */
[----:B------:R-:W-:Y:S01]  /*1f80*/  IMAD.SHL.U32 R85, R38, 0x40, RZ ;  /* 0x0000004026557824 */ /* 0x000fe200078e00ff */
[----:B------:R-:W-:Y:S01]  /*1f90*/  SHF.R.U32.HI R77, RZ, 0x3, R83 ;  /* 0x00000003ff4d7819 */ /* 0x000fe20000011653 */
[----:B------:R-:W-:-:S02]  /*1fa0*/  IMAD.SHL.U32 R79, R52, 0x40, RZ ;  /* 0x00000040344f7824 */ /* 0x000fc400078e00ff */
[----:B------:R-:W-:Y:S02]  /*1fb0*/  IMAD.U32 R75, RZ, RZ, UR50 ;  /* 0x00000032ff4b7e24 */ /* 0x000fe4000f8e00ff */
[----:B------:R-:W-:-:S03]  /*1fc0*/  IMAD.SHL.U32 R74, R31, 0x2, RZ ;  /* 0x000000021f4a7824 */ /* 0x000fc600078e00ff */
[----:B------:R-:W-:Y:S01]  /*1fd0*/  LOP3.LUT R75, R75, 0x1, RZ, 0xfc, !PT ;  /* 0x000000014b4b7812 */ /* 0x000fe200078efcff */
[----:B0-----:R-:W-:-:S04]  /*1fe0*/  @P0 IMAD.HI.U32 R0, R118, R5, RZ ;  /* 0x0000000576000227 */ /* 0x001fc800078e00ff */
[----:B------:R-:W-:Y:S01]  /*1ff0*/  IMAD R5, R54, R21, R4 ;  /* 0x0000001536057224 */ /* 0x000fe200078e0204 */
[----:B-1----:R-:W-:-:S03]  /*2000*/  @P0 SHF.R.U32.HI R118, RZ, R7, R0 ;  /* 0x00000007ff760219 */ /* 0x002fc60000011600 */
[----:B------:R-:W-:Y:S01]  /*2010*/  IMAD.IADD R3, R3, 0x1, R5 ;  /* 0x0000000103037824 */ /* 0x000fe200078e0205 */
[----:B------:R-:W-:Y:S02]  /*2020*/  ISETP.NE.U32.AND P0, PT, RZ, UR6, PT ;  /* 0x00000006ff007c0c */ /* 0x000fe4000bf05070 */
        /* <DEDUP_REMOVED lines=11> */
[----:B------:R-:W-:-:S04]  /*20e0*/  IMAD R0, R10, UR4, RZ ;  /* 0x000000040a007c24 */ /* 0x000fc8000f8e02ff */
[----:B------:R-:W-:Y:S01]  /*20f0*/  IMAD R91, R17, UR5, R0 ;  /* 0x00000005115b7c24 */ /* 0x000fe2000f8e0200 */
[----:B------:R-:W-:Y:S05]  /*2100*/  @!P6 WARPSYNC.ALL ;  /* 0x000000000000e948 */ /* 0x000fea0003800000 */
[----:B------:R-:W-:Y:S01]  /*2110*/  ULDC UR4, c[0x0][0x310] ;  /* 0x0000c40000047ab9 */ /* 0x000fe20000000800 */
[----:B------:R-:W-:Y:S01]  /*2120*/  IMAD.IADD R91, R3, 0x1, R91 ;  /* 0x00000001035b7824 */ /* 0x000fe200078e025b */
[----:B------:R-:W-:Y:S01]  /*2130*/  @!P6 BAR.SYNC.DEFER_BLOCKING 0x9, 0x100 ;  /* 0x024400000000eb1d */ /* 0x000fe20000010000 */
[----:B------:R-:W-:Y:S02]  /*2140*/  ISETP.GE.AND P1, PT, R93, UR4, PT ;  /* 0x000000045d007c0c */ /* 0x000fe4000bf26270 */
[----:B------:R-:W-:-:S02]  /*2150*/  ISETP.GE.AND P0, PT, R22, UR4, PT ;  /* 0x0000000416007c0c */ /* 0x000fc4000bf06270 */
[----:B------:R-:W-:Y:S01]  /*2160*/  SEL R4, RZ, 0xffffffff, P1 ;  /* 0xffffffffff047807 */ /* 0x000fe20000800000 */
[----:B------:R-:W-:Y:S01]  /*2170*/  ULDC.64 UR6, c[0x0][0x320] ;  /* 0x0000c80000067ab9 */ /* 0x000fe20000000a00 */
[----:B------:R-:W-:Y:S02]  /*2180*/  SEL R0, RZ, 0x1, P0 ;  /* 0x00000001ff007807 */ /* 0x000fe40000000000 */
[----:B------:R-:W-:Y:S01]  /*2190*/  ISETP.GE.AND P0, PT, R92, UR4, PT ;  /* 0x000000045c007c0c */ /* 0x000fe2000bf06270 */
[----:B------:R-:W-:Y:S01]  /*21a0*/  IMAD.SHL.U32 R5, R4, 0x2, RZ ;  /* 0x0000000204057824 */ /* 0x000fe200078e00ff */
[----:B------:R-:W-:Y:S02]  /*21b0*/  ISETP.GE.AND P1, PT, R90, UR4, PT ;  /* 0x000000045a007c0c */ /* 0x000fe4000bf26270 */
[----:B------:R-:W-:Y:S02]  /*21c0*/  SEL R7, RZ, 0x4, P0 ;  /* 0x00000004ff077807 */ /* 0x000fe40000000000 */
[----:B------:R-:W-:Y:S01]  /*21d0*/  LOP3.LUT R0, R5, 0x2, R0, 0xe2, !PT ;  /* 0x0000000205007812 */ /* 0x000fe200078ee200 */
[----:B------:R-:W-:Y:S01]  /*21e0*/  IMAD.WIDE.U32 R4, R153, R20, R22 ;  /* 0x0000001499047225 */ /* 0x000fe200078e0016 */
[----:B------:R-:W-:-:S02]  /*21f0*/  ISETP.GE.AND P0, PT, R88, UR4, PT ;  /* 0x0000000458007c0c */ /* 0x000fc4000bf06270 */
[----:B------:R-:W-:Y:S02]  /*2200*/  IADD3 R89, P2, R2, R4, RZ ;  /* 0x0000000402597210 */ /* 0x000fe40007f5e0ff */
[----:B------:R-:W-:Y:S02]  /*2210*/  SEL R4, RZ, 0x8, P1 ;  /* 0x00000008ff047807 */ /* 0x000fe40000800000 */
[----:B------:R-:W-:Y:S01]  /*2220*/  IADD3.X R87, R91, R5, R6, P2, !PT ;  /* 0x000000055b577210 */ /* 0x000fe200017fe406 */
[----:B------:R-:W-:Y:S01]  /*2230*/  IMAD R5, R8, UR6, RZ ;  /* 0x0000000608057c24 */ /* 0x000fe2000f8e02ff */
[----:B------:R-:W-:Y:S01]  /*2240*/  ISETP.GE.AND P1, PT, R86, UR4, PT ;  /* 0x0000000456007c0c */ /* 0x000fe2000bf26270 */
[----:B------:R-:W-:Y:S01]  /*2250*/  VIADD R8, R22, 0xe0 ;  /* 0x000000e016087836 */ /* 0x000fe20000000000 */
[----:B------:R-:W-:Y:S02]  /*2260*/  LOP3.LUT R0, R4, R0, R7, 0xfe, !PT ;  /* 0x0000000004007212 */ /* 0x000fe400078efe07 */
[----:B------:R-:W-:Y:S01]  /*2270*/  ISETP.GE.AND P2, PT, R9, UR4, PT ;  /* 0x0000000409007c0c */ /* 0x000fe2000bf46270 */
[C---:B------:R-:W-:Y:S01]  /*2280*/  IMAD R9, R118.reuse, UR7, R5 ;  /* 0x0000000776097c24 */ /* 0x040fe2000f8e0205 */
[----:B------:R-:W-:Y:S01]  /*2290*/  SEL R7, RZ, 0x10, P0 ;  /* 0x00000010ff077807 */ /* 0x000fe20000000000 */
[----:B------:R-:W-:Y:S01]  /*22a0*/  IMAD.WIDE.U32 R4, R118, UR6, R22 ;  /* 0x0000000676047c25 */ /* 0x000fe2000f8e0016 */
[----:B------:R-:W-:-:S02]  /*22b0*/  SEL R6, RZ, 0x20, P1 ;  /* 0x00000020ff067807 */ /* 0x000fc40000800000 */
[----:B------:R-:W-:Y:S01]  /*22c0*/  ISETP.GE.AND P3, PT, R8, UR4, PT ;  /* 0x0000000408007c0c */ /* 0x000fe2000bf66270 */
[----:B------:R-:W-:Y:S01]  /*22d0*/  ULDC.64 UR4, c[0x0][0x328] ;  /* 0x0000ca0000047ab9 */ /* 0x000fe20000000a00 */
[----:B------:R-:W-:Y:S01]  /*22e0*/  LOP3.LUT R7, R6, R0, R7, 0xfe, !PT ;  /* 0x0000000006077212 */ /* 0x000fe200078efe07 */
[----:B------:R-:W-:Y:S01]  /*22f0*/  IMAD R6, R10, UR4, RZ ;  /* 0x000000040a067c24 */ /* 0x000fe2000f8e02ff */
[----:B------:R-:W-:Y:S01]  /*2300*/  SEL R0, RZ, 0x40, P2 ;  /* 0x00000040ff007807 */ /* 0x000fe20001000000 */
[----:B------:R-:W-:Y:S01]  /*2310*/  IMAD.IADD R5, R5, 0x1, R9 ;  /* 0x0000000105057824 */ /* 0x000fe200078e0209 */
[----:B------:R-:W-:Y:S01]  /*2320*/  ISETP.GE.AND P0, PT, R22, R31, PT ;  /* 0x0000001f1600720c */ /* 0x000fe20003f06270 */
[----:B------:R-:W-:Y:S01]  /*2330*/  IMAD R59, R17, UR5, R6 ;  /* 0x00000005113b7c24 */ /* 0x000fe2000f8e0206 */
[----:B------:R-:W-:Y:S01]  /*2340*/  LOP3.LUT R13, R7, R0, RZ, 0xfc, !PT ;  /* 0x00000000070d7212 */ /* 0x000fe200078efcff */
[----:B------:R-:W-:Y:S01]  /*2350*/  IMAD.WIDE.U32 R16, R17, UR4, R4 ;  /* 0x0000000411107c25 */ /* 0x000fe2000f8e0004 */
[----:B------:R-:W-:Y:S01]  /*2360*/  SEL R15, R31, RZ, P0 ;  /* 0x000000ff1f0f7207 */ /* 0x000fe20000000000 */
[----:B------:R-:W-:Y:S01]  /*2370*/  ULDC UR4, c[0x0][0x2e4] ;  /* 0x0000b90000047ab9 */ /* 0x000fe20000000800 */
[----:B------:R-:W-:Y:S01]  /*2380*/  LOP3.LUT P1, RZ, R183, 0x4, RZ, 0xc0, !PT ;  /* 0x00000004b7ff7812 */ /* 0x000fe2000782c0ff */
[C---:B------:R-:W-:Y:S01]  /*2390*/  IMAD R4, R166.reuse, R38, RZ ;  /* 0x00000026a6047224 */ /* 0x040fe200078e02ff */
[C---:B------:R-:W-:Y:S01]  /*23a0*/  IADD3 R54, P2, R153.reuse, R54, RZ ;  /* 0x0000003699367210 */ /* 0x040fe20007f5e0ff */
[-C--:B------:R-:W-:Y:S01]  /*23b0*/  IMAD R0, R166, R52.reuse, RZ ;  /* 0x00000034a6007224 */ /* 0x080fe200078e02ff */
[----:B------:R-:W-:Y:S01]  /*23c0*/  SEL R76, R76, 0xffffffe0, !P1 ;  /* 0xffffffe04c4c7807 */ /* 0x000fe20004800000 */
[C---:B------:R-:W-:Y:S01]  /*23d0*/  IMAD R29, R153.reuse, R39, R4 ;  /* 0x00000027991d7224 */ /* 0x040fe200078e0204 */
[----:B------:R-:W-:Y:S01]  /*23e0*/  SEL R58, RZ, 0xffffff80, P3 ;  /* 0xffffff80ff3a7807 */ /* 0x000fe20001800000 */
[----:B------:R-:W-:Y:S01]  /*23f0*/  IMAD.WIDE.U32 R4, R153, R52, R154 ;  /* 0x0000003499047225 */ /* 0x000fe200078e009a */
[----:B------:R-:W-:-:S02]  /*2400*/  ISETP.GE.AND P1, PT, R22, UR4, PT ;  /* 0x0000000416007c0c */ /* 0x000fc4000bf26270 */
[----:B------:R-:W-:Y:S01]  /*2410*/  LOP3.LUT R58, R13, 0x80, R58, 0xc8, !PT ;  /* 0x000000800d3a7812 */ /* 0x000fe200078ec83a */
[C---:B------:R-:W-:Y:S02]  /*2420*/  IMAD R25, R153.reuse, R53, R0 ;  /* 0x0000003599197224 */ /* 0x040fe400078e0200 */
[----:B------:R-:W-:-:S04]  /*2430*/  IMAD.WIDE.U32 R8, R153, R52, R22 ;  /* 0x0000003499087225 */ /* 0x000fc800078e0016 */
[----:B------:R-:W-:Y:S02]  /*2440*/  IMAD.IADD R15, R22, 0x1, R15 ;  /* 0x00000001160f7824 */ /* 0x000fe400078e020f */
[----:B------:R-:W-:Y:S02]  /*2450*/  IMAD.IADD R5, R5, 0x1, R25 ;  /* 0x0000000105057824 */ /* 0x000fe400078e0219 */
[----:B------:R-:W-:Y:S01]  /*2460*/  IMAD.IADD R9, R25, 0x1, R9 ;  /* 0x0000000119097824 */ /* 0x000fe200078e0209 */
[----:B-----5:R-:W-:Y:S01]  /*2470*/  SHF.R.S32.HI R25, RZ, 0x1f, R37 ;  /* 0x0000001fff197819 */ /* 0x020fe20000011425 */
[----:B------:R-:W-:Y:S01]  /*2480*/  IMAD.WIDE.U32 R48, R37, R52, R4 ;  /* 0x0000003425307225 */ /* 0x000fe200078e0004 */
[----:B------:R-:W-:Y:S02]  /*2490*/  SHF.R.S32.HI R0, RZ, 0x1f, R15 ;  /* 0x0000001fff007819 */ /* 0x000fe4000001140f */
[--C-:B------:R-:W-:Y:S01]  /*24a0*/  LOP3.LUT R4, R83, 0x18, R22.reuse, 0xf8, !PT ;  /* 0x0000001853047812 */ /* 0x100fe200078ef816 */
[----:B------:R-:W-:Y:S01]  /*24b0*/  IMAD.WIDE.U32 R10, R153, R38, R22 ;  /* 0x00000026990a7225 */ /* 0x000fe200078e0016 */
[----:B------:R-:W-:-:S02]  /*24c0*/  LEA.HI R0, R0, R15, RZ, 0x3 ;  /* 0x0000000f00007211 */ /* 0x000fc400078f18ff */
[----:B------:R-:W-:Y:S01]  /*24d0*/  LOP3.LUT R73, R4, R77, RZ, 0x3c, !PT ;  /* 0x0000004d04497212 */ /* 0x000fe200078e3cff */
[-C--:B------:R-:W-:Y:S01]  /*24e0*/  IMAD.WIDE.U32 R6, R153, R38.reuse, R154 ;  /* 0x0000002699067225 */ /* 0x080fe200078e009a */
[--C-:B------:R-:W-:Y:S02]  /*24f0*/  LOP3.LUT R5, R169, 0x38, R0.reuse, 0xf8, !PT ;  /* 0x00000038a9057812 */ /* 0x100fe400078ef800 */
[--C-:B------:R-:W-:Y:S01]  /*2500*/  LOP3.LUT R4, R83, 0x38, R0.reuse, 0xf8, !PT ;  /* 0x0000003853047812 */ /* 0x100fe200078ef800 */
[----:B------:R-:W-:Y:S01]  /*2510*/  IMAD R12, R25, R38, RZ ;  /* 0x00000026190c7224 */ /* 0x000fe200078e02ff */
[----:B------:R-:W-:Y:S01]  /*2520*/  SHF.R.S32.HI R62, RZ, 0x3, R0 ;  /* 0x00000003ff3e7819 */ /* 0x000fe20000011400 */
[----:B------:R-:W-:Y:S01]  /*2530*/  IMAD.IADD R7, R7, 0x1, R29 ;  /* 0x0000000107077824 */ /* 0x000fe200078e021d */
[----:B------:R-:W-:Y:S01]  /*2540*/  LOP3.LUT R65, R0, 0xfffffff8, RZ, 0xc0, !PT ;  /* 0xfffffff800417812 */ /* 0x000fe200078ec0ff */
[----:B------:R-:W-:Y:S01]  /*2550*/  IMAD.IADD R11, R29, 0x1, R11 ;  /* 0x000000011d0b7824 */ /* 0x000fe200078e020b */
[----:B------:R-:W-:Y:S01]  /*2560*/  LOP3.LUT R0, R5, R170, RZ, 0x3c, !PT ;  /* 0x000000aa05007212 */ /* 0x000fe200078e3cff */
[----:B------:R-:W-:Y:S01]  /*2570*/  IMAD R67, R37, R39, R12 ;  /* 0x0000002725437224 */ /* 0x000fe200078e020c */
[----:B------:R-:W-:Y:S01]  /*2580*/  LOP3.LUT R63, R4, R77, RZ, 0x3c, !PT ;  /* 0x0000004d043f7212 */ /* 0x000fe200078e3cff */
[----:B------:R-:W-:Y:S01]  /*2590*/  IMAD R12, R25, R52, RZ ;  /* 0x00000034190c7224 */ /* 0x000fe200078e02ff */
[----:B------:R-:W-:Y:S01]  /*25a0*/  SHF.R.S32.HI R60, RZ, 0x1f, R65 ;  /* 0x0000001fff3c7819 */ /* 0x000fe20000011441 */
[----:B------:R-:W-:-:S04]  /*25b0*/  IMAD.WIDE.U32 R24, R37, R38, R6 ;  /* 0x0000002625187225 */ /* 0x000fc800078e0006 */
[----:B------:R-:W-:-:S04]  /*25c0*/  IMAD.WIDE.U32 R32, R37, R38, R10 ;  /* 0x0000002625207225 */ /* 0x000fc800078e000a */
[----:B------:R-:W-:Y:S02]  /*25d0*/  IMAD R15, R21, 0x60, RZ ;  /* 0x00000060150f7824 */ /* 0x000fe400078e02ff */
[----:B------:R-:W-:Y:S02]  /*25e0*/  IMAD R7, R37, R53, R12 ;  /* 0x0000003525077224 */ /* 0x000fe400078e020c */
[----:B------:R-:W-:Y:S02]  /*25f0*/  IMAD R11, R53, 0x60, RZ ;  /* 0x00000060350b7824 */ /* 0x000fe400078e02ff */
[----:B------:R-:W-:-:S04]  /*2600*/  IMAD.WIDE.U32 R50, R37, R52, R8 ;  /* 0x0000003425327225 */ /* 0x000fc800078e0008 */
[----:B------:R-:W-:-:S04]  /*2610*/  IMAD.WIDE.U32 R20, R20, 0x60, RZ ;  /* 0x0000006014147825 */ /* 0x000fc800078e00ff */
[----:B------:R-:W-:-:S04]  /*2620*/  IMAD.WIDE.U32 R38, R38, 0x60, RZ ;  /* 0x0000006026267825 */ /* 0x000fc800078e00ff */
[----:B------:R-:W-:-:S04]  /*2630*/  IMAD.WIDE.U32 R52, R52, 0x60, RZ ;  /* 0x0000006034347825 */ /* 0x000fc800078e00ff */
[----:B------:R-:W-:Y:S02]  /*2640*/  IMAD R73, R168, 0x200, R73 ;  /* 0x00000200a8497824 */ /* 0x000fe400078e0249 */
[----:B------:R-:W-:Y:S01]  /*2650*/  IMAD.X R55, R166, 0x1, R41, P2 ;  /* 0x00000001a6377824 */ /* 0x000fe200010e0629 */
[----:B------:R-:W-:Y:S01]  /*2660*/  ISETP.GE.AND P2, PT, R93, UR4, PT ;  /* 0x000000045d007c0c */ /* 0x000fe2000bf46270 */
[----:B------:R-:W-:Y:S02]  /*2670*/  IMAD.IADD R68, R25, 0x1, R67 ;  /* 0x0000000119447824 */ /* 0x000fe400078e0243 */
[----:B------:R-:W-:Y:S01]  /*2680*/  IMAD.IADD R61, R171, 0x1, R0 ;  /* 0x00000001ab3d7824 */ /* 0x000fe200078e0200 */
[----:B------:R-:W-:Y:S01]  /*2690*/  LOP3.LUT R0, R13, 0x40, RZ, 0xc0, !PT ;  /* 0x000000400d007812 */ /* 0x000fe200078ec0ff */
[----:B------:R-:W-:Y:S02]  /*26a0*/  IMAD.IADD R72, R21, 0x1, R15 ;  /* 0x0000000115487824 */ /* 0x000fe400078e020f */
[----:B------:R-:W-:-:S02]  /*26b0*/  IMAD.IADD R71, R39, 0x1, R71 ;  /* 0x0000000127477824 */ /* 0x000fc400078e0247 */
[----:B------:R-:W-:Y:S02]  /*26c0*/  IMAD.IADD R70, R53, 0x1, R11 ;  /* 0x0000000135467824 */ /* 0x000fe400078e020b */
[----:B------:R-:W-:Y:S02]  /*26d0*/  IMAD.IADD R69, R76, 0x1, R73 ;  /* 0x000000014c457824 */ /* 0x000fe400078e0249 */
[----:B------:R-:W-:Y:S02]  /*26e0*/  IMAD.IADD R67, R67, 0x1, R33 ;  /* 0x0000000143437824 */ /* 0x000fe400078e0221 */
[----:B------:R-:W-:Y:S02]  /*26f0*/  IMAD.IADD R66, R49, 0x1, R7 ;  /* 0x0000000131427824 */ /* 0x000fe400078e0207 */
[----:B------:R-:W-:Y:S02]  /*2700*/  IMAD.IADD R64, R7, 0x1, R51 ;  /* 0x0000000107407824 */ /* 0x000fe400078e0233 */
[----:B------:R-:W-:-:S02]  /*2710*/  IMAD R63, R168, 0x200, R63 ;  /* 0x00000200a83f7824 */ /* 0x000fc400078e023f */
[----:B------:R-:W-:-:S07]  /*2720*/  IMAD.IADD R59, R17, 0x1, R59 ;  /* 0x00000001113b7824 */ /* 0x000fce00078e023b */
.L_x_10044:
        /* <DEDUP_REMOVED lines=67> */
.L_x_10001:
[----:B------:R-:W-:Y:S05]  /*2b60*/  BSYNC B1 ;  /* 0x0000000000017941 */ /* 0x000fea0003800000 */
.L_x_10000:
        /* <DEDUP_REMOVED lines=28> */
.L_x_10003:
[----:B------:R-:W-:Y:S05]  /*2d30*/  BSYNC B1 ;  /* 0x0000000000017941 */ /* 0x000fea0003800000 */
.L_x_10002:
[----:B0-----:R-:W-:Y:S01]  /*2d40*/  IMAD.MOV.U32 R4, RZ, RZ, R44 ;  /* 0x000000ffff047224 */ /* 0x001fe200078e002c */
[----:B------:R-:W-:Y:S01]  /*2d50*/  MOV R6, R46 ;  /* 0x0000002e00067202 */ /* 0x000fe20000000f00 */
[----:B------:R-:W-:Y:S01]  /*2d60*/  IMAD.MOV.U32 R5, RZ, RZ, R45 ;  /* 0x000000ffff057224 */ /* 0x000fe200078e002d */
[----:B------:R-:W-:Y:S01]  /*2d70*/  ISETP.NE.AND P3, PT, R75, 0x3, PT ;  /* 0x000000034b00780c */ /* 0x000fe20003f65270 */
[----:B------:R-:W-:Y:S01]  /*2d80*/  IMAD.MOV.U32 R7, RZ, RZ, R47 ;  /* 0x000000ffff077224 */ /* 0x000fe200078e002f */
[----:B------:R-:W-:Y:S02]  /*2d90*/  PRMT R112, R84, 0x5410, R96 ;  /* 0x0000541054707816 */ /* 0x000fe40000000060 */
[----:B------:R-:W-:Y:S01]  /*2da0*/  PRMT R109, R4, 0x5410, R5 ;  /* 0x00005410046d7816 */ /* 0x000fe20000000005 */
[----:B------:R-:W-:Y:S01]  /*2db0*/  IMAD.MOV.U32 R4, RZ, RZ, R40 ;  /* 0x000000ffff047224 */ /* 0x000fe200078e0028 */
[----:B------:R-:W-:Y:S01]  /*2dc0*/  PRMT R114, R6, 0x5410, R7 ;  /* 0x0000541006727816 */ /* 0x000fe20000000007 */
[----:B------:R-:W-:-:S02]  /*2dd0*/  IMAD.MOV.U32 R5, RZ, RZ, R41 ;  /* 0x000000ffff057224 */ /* 0x000fc400078e0029 */
[----:B-----5:R-:W-:Y:S02]  /*2de0*/  IMAD.MOV.U32 R6, RZ, RZ, R30 ;  /* 0x000000ffff067224 */ /* 0x020fe400078e001e */
        /* <DEDUP_REMOVED lines=16> */
.L_x_10004:
[----:B------:R-:W-:Y:S01]  /*2ef0*/  IMAD R84, R152, 0x8, R145 ;  /* 0x0000000898547824 */ /* 0x000fe200078e0291 */
[----:B------:R-:W-:Y:S01]  /*2f00*/  SHF.L.U32 R105, R157, 0x1f, RZ ;  /* 0x0000001f9d697819 */ /* 0x000fe200000006ff */
[----:B------:R-:W-:Y:S03]  /*2f10*/  BSSY B1, `(.L_x_10005) ;  /* 0x0000003000017945 */ /* 0x000fe60003800000 */
[----:B------:R-:W0:Y:S02]  /*2f20*/  SYNCS.PHASECHK.TRANS64.TRYWAIT P6, [R84+URZ+0x32490], R105 ;  /* 0x03249069540075a7 */ /* 0x000e2400080c017f */
[----:B0-----:R-:W-:Y:S05]  /*2f30*/  @!P6 BRA `(.L_x_10006) ;  /* 0x0000030000c0e947 */ /* 0x001fea0003800000 */
.L_x_10320:
[----:B------:R-:W-:Y:S05]  /*2f40*/  BSYNC B1 ;  /* 0x0000000000017941 */ /* 0x000fea0003800000 */
.L_x_10005:
        /* <DEDUP_REMOVED lines=49> */
.L_x_10012:
[----:B------:R-:W-:Y:S05]  /*3260*/  BSYNC B3 ;  /* 0x0000000000037941 */ /* 0x000fea0003800000 */
.L_x_10011:
[----:B--2---:R1:W-:Y:S02]  /*3270*/  STG.E.128 desc[UR56][R14.64], R4 ;  /* 0x000000040e007986 */ /* 0x0043e4000c101d38 */
.L_x_10010:
[----:B------:R-:W-:Y:S05]  /*3280*/  BSYNC B2 ;  /* 0x0000000000027941 */ /* 0x000fea0003800000 */
.L_x_10009:
[----:B------:R-:W-:Y:S05]  /*3290*/  @P2 BRA `(.L_x_10008) ;  /* 0x0000000000bc2947 */ /* 0x000fea0003800000 */
[----:B-1----:R1:W2:Y:S01]  /*32a0*/  LDS.128 R4, [R98] ;  /* 0x0000000062047984 */ /* 0x0022a20000000c00 */
        /* <DEDUP_REMOVED lines=44> */
.L_x_10014:
[----:B------:R-:W-:Y:S05]  /*3570*/  BSYNC B2 ;  /* 0x0000000000027941 */ /* 0x000fea0003800000 */
.L_x_10013:
[----:B--2---:R2:W-:Y:S02]  /*3580*/  STG.E.128 desc[UR56][R14.64+0x40], R4 ;  /* 0x000040040e007986 */ /* 0x0045e4000c101d38 */
.L_x_10008:
[----:B------:R-:W-:Y:S05]  /*3590*/  BSYNC B1 ;  /* 0x0000000000017941 */ /* 0x000fea0003800000 */
.L_x_10007:
        /* <DEDUP_REMOVED lines=48> */
.L_x_10019:
[----:B------:R-:W-:Y:S05]  /*38a0*/  BSYNC B2 ;  /* 0x0000000000027941 */ /* 0x000fea0003800000 */
.L_x_10018:
[----:B--2---:R3:W-:Y:S02]  /*38b0*/  STG.E.128 desc[UR56][R12.64], R4 ;  /* 0x000000040c007986 */ /* 0x0047e4000c101d38 */
.L_x_10017:
[----:B------:R-:W-:Y:S05]  /*38c0*/  BSYNC B1 ;  /* 0x0000000000017941 */ /* 0x000fea0003800000 */
.L_x_10016:
[----:B------:R-:W-:Y:S05]  /*38d0*/  @P2 BRA `(.L_x_10015) ;  /* 0x00000018001c2947 */ /* 0x000fea0003800000 */
[----:B-123--:R1:W2:Y:S01]  /*38e0*/  LDS.128 R4, [R98+0x2000] ;  /* 0x0020000062047984 */ /* 0x00e2a20000000c00 */
        /* <DEDUP_REMOVED lines=44> */
.L_x_10021:
[----:B------:R-:W-:Y:S05]  /*3bb0*/  BSYNC B1 ;  /* 0x0000000000017941 */ /* 0x000fea0003800000 */
.L_x_10020:
[----:B--2---:R4:W-:Y:S01]  /*3bc0*/  STG.E.128 desc[UR56][R12.64+0x40], R4 ;  /* 0x000040040c007986 */ /* 0x0049e2000c101d38 */
[----:B------:R-:W-:Y:S05]  /*3bd0*/  BRA `(.L_x_10015) ;  /* 0x00000014005c7947 */ /* 0x000fea0003800000 */
.L_x_9999:
        /* <DEDUP_REMOVED lines=68> */
.L_x_10022:
        /* <DEDUP_REMOVED lines=9> */
.L_x_10321:
[----:B------:R-:W-:Y:S05]  /*40b0*/  BSYNC B1 ;  /* 0x0000000000017941 */ /* 0x000fea0003800000 */
.L_x_10023:
        /* <DEDUP_REMOVED lines=40> */
[----:B------:R-:W-:Y:S02]  /*4340*/  HADD2.F32 R14, -RZ, R118.H0_H0 ;  /* 0x20000076ff0e7230 */ /* 0x000fe40000004100 */
        /* <DEDUP_REMOVED lines=13> */
[----:B------:R-:W-:Y:S01]  /*4420*/  HADD2.F32 R15, -RZ, R122.H1_H1 ;  /* 0x3000007aff0f7230 */ /* 0x000fe20000004100 */
[----:B------:R-:W-:Y:S01]  /*4430*/  F2FP.F16.F32.PACK_AB R116, R119, R116 ;  /* 0x000000747774723e */ /* 0x000fe200000000ff */
[----:B------:R-:W-:-:S02]  /*4440*/  HADD2.F32 R43, -RZ, R43.H1_H1 ;  /* 0x3000002bff2b7230 */ /* 0x000fc40000004100 */
[-C--:B------:R-:W-:Y:S01]  /*4450*/  FMUL.FTZ R124, R47, R30.reuse ;  /* 0x0000001e2f7c7220 */ /* 0x080fe20000410000 */
[----:B------:R-:W-:Y:S02]  /*4460*/  HADD2.F32 R14, -RZ, R122.H0_H0 ;  /* 0x2000007aff0e7230 */ /* 0x000fe40000004100 */
        /* <DEDUP_REMOVED lines=12> */
[----:B------:R-:W-:Y:S01]  /*4530*/  FMUL.FTZ R31, R13, R28 ;  /* 0x0000001c0d1f7220 */ /* 0x000fe20000410000 */
        /* <DEDUP_REMOVED lines=35> */
.L_x_10028:
[----:B------:R-:W-:Y:S05]  /*4770*/  BSYNC B2 ;  /* 0x0000000000027941 */ /* 0x000fea0003800000 */
.L_x_10027:
[----:B------:R-:W-:Y:S02]  /*4780*/  ISETP.GE.AND P5, PT, R113, R107, PT ;  /* 0x0000006b7100720c */ /* 0x000fe40003fa6270 */
[----:B------:R-:W-:-:S11]  /*4790*/  P2R R13, PR, RZ, 0x1 ;  /* 0x00000001ff0d7803 */ /* 0x000fd60000000000 */
[--C-:B------:R-:W-:Y:S02]  /*47a0*/  @!P5 SHF.R.S32.HI R12, RZ, 0x1f, R113.reuse ;  /* 0x0000001fff0cd819 */ /* 0x100fe40000011471 */
[----:B------:R-:W-:-:S04]  /*47b0*/  @!P5 IADD3 R102, P0, P6, R2, R102, R113 ;  /* 0x000000660266d210 */ /* 0x000fc80007e1e071 */
[----:B------:R-:W-:Y:S02]  /*47c0*/  @!P5 IADD3.X R114, R91, R114, R12, P0, P6 ;  /* 0x000000725b72d210 */ /* 0x000fe400007ec40c */
[CC--:B------:R-:W-:Y:S02]  /*47d0*/  LEA R12, P6, R110.reuse, R96.reuse, 0x1 ;  /* 0x000000606e0c7211 */ /* 0x0c0fe400078c08ff */
[----:B------:R-:W-:Y:S02]  /*47e0*/  ISETP.NE.AND P0, PT, R13, RZ, PT ;  /* 0x000000ff0d00720c */ /* 0x000fe40003f05270 */
[----:B------:R-:W-:Y:S02]  /*47f0*/  LEA.HI.X R13, R110, R97, R112, 0x1, P6 ;  /* 0x000000616e0d7211 */ /* 0x000fe400030f0c70 */
[----:B------:R-:W-:-:S03]  /*4800*/  @!P5 LEA R14, P6, R102, R96, 0x1 ;  /* 0x00000060660ed211 */ /* 0x000fc600078c08ff */
[----:B-1----:R1:W-:Y:S01]  /*4810*/  STG.E.128 desc[UR56][R12.64], R40 ;  /* 0x000000280c007986 */ /* 0x0023e2000c101d38 */
[----:B------:R-:W-:-:S05]  /*4820*/  @!P5 LEA.HI.X R15, R102, R97, R114, 0x1, P6 ;  /* 0x00000061660fd211 */ /* 0x000fca00030f0c72 */
[----:B--2---:R1:W-:Y:S04]  /*4830*/  @!P5 STG.E.128 desc[UR56][R14.64], R44 ;  /* 0x0000002c0e00d986 */ /* 0x0043e8000c101d38 */
.L_x_10026:
[----:B------:R-:W-:Y:S05]  /*4840*/  BSYNC B1 ;  /* 0x0000000000017941 */ /* 0x000fea0003800000 */
.L_x_10025:
        /* <DEDUP_REMOVED lines=108> */
.L_x_10030:
[----:B------:R-:W-:Y:S05]  /*4f10*/  BSYNC B1 ;  /* 0x0000000000017941 */ /* 0x000fea0003800000 */
.L_x_10029:
        /* <DEDUP_REMOVED lines=10> */
.L_x_9998:
[----:B------:R-:W-:-:S13]  /*4fc0*/  ISETP.NE.AND P3, PT, R75, 0x3, PT ;  /* 0x000000034b00780c */ /* 0x000fda0003f65270 */
[----:B------:R-:W-:Y:S05]  /*4fd0*/  @!P3 BRA `(.L_x_10031) ;  /* 0x000000000004b947 */ /* 0x000fea0003800000 */
[----:B------:R-:W-:Y:S01]  /*4fe0*/  BPT.TRAP 0x1 ;  /* 0x000000040000795c */ /* 0x000fe20000300000 */
.L_x_10031:
[----:B------:R-:W-:Y:S01]  /*4ff0*/  IMAD R84, R152, 0x8, R145 ;  /* 0x0000000898547824 */ /* 0x000fe200078e0291 */
[----:B------:R-:W-:Y:S01]  /*5000*/  SHF.L.U32 R105, R157, 0x1f, RZ ;  /* 0x0000001f9d697819 */ /* 0x000fe200000006ff */
[----:B------:R-:W-:Y:S01]  /*5010*/  IMAD R95, R57, -0x60, R36 ;  /* 0xffffffa0395f7824 */ /* 0x000fe200078e0224 */
[----:B------:R-:W-:Y:S02]  /*5020*/  BSSY B1, `(.L_x_10032) ;  /* 0x0000004000017945 */ /* 0x000fe40003800000 */
[----:B------:R-:W0:Y:S02]  /*5030*/  SYNCS.PHASECHK.TRANS64.TRYWAIT P4, [R84+URZ+0x32490], R105 ;  /* 0x03249069540075a7 */ /* 0x000e24000808017f */
[----:B------:R-:W-:Y:S01]  /*5040*/  VIMNMX R95, R95, 0x60, PT ;  /* 0x000000605f5f7848 */ /* 0x000fe20003fe0100 */
[----:B0-----:R-:W-:Y:S06]  /*5050*/  @!P4 BRA `(.L_x_10033) ;  /* 0x000002e000a0c947 */ /* 0x001fec0003800000 */
.L_x_10322:
[----:B------:R-:W-:Y:S05]  /*5060*/  BSYNC B1 ;  /* 0x0000000000017941 */ /* 0x000fea0003800000 */
.L_x_10032:
        /* <DEDUP_REMOVED lines=8> */
.L_x_10035:
[----:B------:R-:W-:Y:S05]  /*50f0*/  BSYNC B1 ;  /* 0x0000000000017941 */ /* 0x000fea0003800000 */
.L_x_10034:
[----:B------:R-:W-:Y:S05]  /*5100*/  @P4 BRA `(.L_x_10015) ;  /* 0x0000000000104947 */ /* 0x000fea0003800000 */
[----:B-1----:R-:W1:Y:S04]  /*5110*/  @!P1 LDS.128 R4, [R102+0x2000] ;  /* 0x0020000066049984 */ /* 0x002e680000000c00 */
[----:B------:R-:W2:Y:S04]  /*5120*/  @!P2 LDS.128 R8, [R98+0x2000] ;  /* 0x002000006208a984 */ /* 0x000ea80000000c00 */
[----:B-1----:R1:W-:Y:S04]  /*5130*/  @!P1 STG.E.128 desc[UR56][R12.64], R4 ;  /* 0x000000040c009986 */ /* 0x0023e8000c101d38 */
[----:B--2---:R1:W-:Y:S02]  /*5140*/  @!P2 STG.E.128 desc[UR56][R12.64+0x40], R8 ;  /* 0x000040080c00a986 */ /* 0x0043e4000c101d38 */
.L_x_10015:
[----:B------:R-:W-:Y:S05]  /*5150*/  BSYNC B0 ;  /* 0x0000000000007941 */ /* 0x000fea0003800000 */
.L_x_9997:
        /* <DEDUP_REMOVED lines=17> */
.L_x_10037:
[----:B------:R-:W-:Y:S05]  /*5270*/  BSYNC B0 ;  /* 0x0000000000007941 */ /* 0x000fea0003800000 */
.L_x_10036:
[----:B------:R-:W2:Y:S01]  /*5280*/  SYNCS.PHASECHK.TRANS64.TRYWAIT P3, [R84+URZ+0x324b0], R105 ;  /* 0x0324b069540075a7 */ /* 0x000ea2000806017f */
[----:B------:R-:W-:Y:S01]  /*5290*/  ULDC UR40, c[0x0][0x310] ;  /* 0x0000c40000287ab9 */ /* 0x000fe20000000800 */
[----:B------:R-:W-:Y:S01]  /*52a0*/  ULDC.64 UR38, c[0x0][0x318] ;  /* 0x0000c60000267ab9 */ /* 0x000fe20000000a00 */
[----:B------:R-:W-:Y:S01]  /*52b0*/  ULDC.64 UR36, c[0x0][0x308] ;  /* 0x0000c20000247ab9 */ /* 0x000fe20000000a00 */
[----:B------:R-:W-:Y:S01]  /*52c0*/  BSSY B0, `(.L_x_10038) ;  /* 0x0000003000007945 */ /* 0x000fe20003800000 */
[----:B------:R-:W-:-:S03]  /*52d0*/  IMAD R5, R152, 0x6000, R73 ;  /* 0x0000600098057824 */ /* 0x000fc600078e0249 */
[----:B--2---:R-:W-:Y:S05]  /*52e0*/  @!P3 BRA `(.L_x_10039) ;  /* 0x000002e00010b947 */ /* 0x004fea0003800000 */
.L_x_10323:
[----:B------:R-:W-:Y:S05]  /*52f0*/  BSYNC B0 ;  /* 0x0000000000007941 */ /* 0x000fea0003800000 */
.L_x_10038:
        /* <DEDUP_REMOVED lines=39> */
.L_x_10041:
[----:B------:R-:W-:Y:S05]  /*5570*/  BSYNC B0 ;  /* 0x0000000000007941 */ /* 0x000fea0003800000 */
.L_x_10040:
        /* <DEDUP_REMOVED lines=37> */
.L_x_10043:
[----:B------:R-:W-:Y:S05]  /*57d0*/  BSYNC B0 ;  /* 0x0000000000007941 */ /* 0x000fea0003800000 */
.L_x_10042:
        /* <DEDUP_REMOVED lines=22> */
.L_x_9992:
[----:B------:R-:W1:Y:S01]  /*5940*/  S2R R0, SR_TID.X ;  /* 0x0000000000007919 */ /* 0x000e620000002100 */
[----:B------:R-:W2:Y:S01]  /*5950*/  LDC R12, c[0x0][0xa80] ;  /* 0x0002a000ff0c7b82 */ /* 0x000ea20000000800 */
[----:B------:R-:W-:Y:S02]  /*5960*/  IMAD.MOV.U32 R5, RZ, RZ, 0x100 ;  /* 0x00000100ff057424 */ /* 0x000fe400078e00ff */
[----:B------:R-:W-:Y:S01]  /*5970*/  IMAD.MOV.U32 R6, RZ, RZ, 0x1 ;  /* 0x00000001ff067424 */ /* 0x000fe200078e00ff */
[----:B------:R-:W-:Y:S01]  /*5980*/  STL [R1+0x70], R117 ;  /* 0x0000707501007387 */ /* 0x000fe20000100800 */
[----:B------:R-:W-:Y:S02]  /*5990*/  IMAD.MOV.U32 R7, RZ, RZ, RZ ;  /* 0x000000ffff077224 */ /* 0x000fe400078e00ff */
[----:B------:R-:W-:Y:S01]  /*59a0*/  IMAD.MOV.U32 R14, RZ, RZ, 0x1 ;  /* 0x00000001ff0e7424 */ /* 0x000fe200078e00ff */
[----:B------:R-:W-:Y:S01]  /*59b0*/  STL.128 [R1+0x430], RZ ;  /* 0x000430ff01007387 */ /* 0x000fe20000100c00 */
[----:B------:R-:W-:-:S02]  /*59c0*/  IMAD.MOV.U32 R15, RZ, RZ, RZ ;  /* 0x000000ffff0f7224 */ /* 0x000fc400078e00ff */
[----:B---34-:R-:W-:Y:S01]  /*59d0*/  IMAD.MOV.U32 R28, RZ, RZ, 0xc000 ;  /* 0x0000c000ff1c7424 */ /* 0x018fe200078e00ff */
[----:B------:R-:W-:Y:S01]  /*59e0*/  STL.128 [R1+0x440], RZ ;  /* 0x000440ff01007387 */ /* 0x000fe20000100c00 */
[----:B------:R-:W-:Y:S02]  /*59f0*/  IMAD.U32 R29, RZ, RZ, UR50 ;  /* 0x00000032ff1d7e24 */ /* 0x000fe4000f8e00ff */
[----:B------:R-:W-:Y:S01]  /*5a00*/  IMAD.MOV.U32 R31, RZ, RZ, 0x100 ;  /* 0x00000100ff1f7424 */ /* 0x000fe200078e00ff */
[----:B------:R-:W-:Y:S01]  /*5a10*/  STL.64 [R1+0x60], R14 ;  /* 0x0000600e01007387 */ /* 0x000fe20000100a00 */
[----:B------:R-:W-:Y:S02]  /*5a20*/  IMAD.U32 R3, RZ, RZ, UR50 ;  /* 0x00000032ff037e24 */ /* 0x000fe4000f8e00ff */
[----:B------:R-:W-:Y:S01]  /*5a30*/  IMAD.U32 R16, RZ, RZ, UR49 ;  /* 0x00000031ff107e24 */ /* 0x000fe2000f8e00ff */
[----:B------:R-:W-:Y:S01]  /*5a40*/  STL.128 [R1+0x220], RZ ;  /* 0x000220ff01007387 */ /* 0x000fe20000100c00 */
[----:B------:R-:W-:-:S02]  /*5a50*/  IMAD.U32 R26, RZ, RZ, UR49 ;  /* 0x00000031ff1a7e24 */ /* 0x000fc4000f8e00ff */
[----:B------:R-:W-:Y:S01]  /*5a60*/  IMAD.U32 R17, RZ, RZ, UR49 ;  /* 0x00000031ff117e24 */ /* 0x000fe2000f8e00ff */
[----:B--2---:R-:W-:Y:S04]  /*5a70*/  STL [R1+0x450], R12 ;  /* 0x0004500c01007387 */ /* 0x004fe80000100800 */
[----:B------:R-:W-:Y:S01]  /*5a80*/  STL.128 [R1+0x230], RZ ;  /* 0x000230ff01007387 */ /* 0x000fe20000100c00 */
[----:B-1----:R-:W-:-:S03]  /*5a90*/  LOP3.LUT R2, R0, 0x7f, RZ, 0xc0, !PT ;  /* 0x0000007f00027812 */ /* 0x002fc600078ec0ff */
[----:B------:R-:W-:Y:S01]  /*5aa0*/  STL.128 [R1+0x240], RZ ;  /* 0x000240ff01007387 */ /* 0x000fe20000100c00 */
[----:B------:R-:W-:Y:S01]  /*5ab0*/  ISETP.NE.AND P1, PT, R2, RZ, PT ;  /* 0x000000ff0200720c */ /* 0x000fe20003f25270 */
[----:B------:R-:W1:Y:S01]  /*5ac0*/  S2R R0, SR_SWINHI ;  /* 0x0000000000007919 */ /* 0x000e620000002f00 */
[----:B------:R-:W-:Y:S02]  /*5ad0*/  IMAD.MOV.U32 R2, RZ, RZ, 0x3000 ;  /* 0x00003000ff027424 */ /* 0x000fe400078e00ff */
[----:B------:R-:W-:Y:S01]  /*5ae0*/  SEL R4, RZ, 0x1, P1 ;  /* 0x00000001ff047807 */ /* 0x000fe20000800000 */
[----:B------:R-:W-:Y:S04]  /*5af0*/  STL.128 [R1+0x250], RZ ;  /* 0x000250ff01007387 */ /* 0x000fe80000100c00 */
[----:B------:R2:W-:Y:S01]  /*5b00*/  STL.128 [R1+0x20], R4 ;  /* 0x0000200401007387 */ /* 0x0005e20000100c00 */
[----:B------:R-:W-:-:S03]  /*5b10*/  IMAD.MOV.U32 R30, RZ, RZ, R4 ;  /* 0x000000ffff1e7224 */ /* 0x000fc600078e0004 */
[----:B------:R-:W-:Y:S04]  /*5b20*/  STL.128 [R1+0x260], RZ ;  /* 0x000260ff01007387 */ /* 0x000fe80000100c00 */
[----:B------:R-:W-:Y:S04]  /*5b30*/  STL.128 [R1+0x50], R28 ;  /* 0x0000501c01007387 */ /* 0x000fe80000100c00 */
[----:B------:R-:W-:Y:S04]  /*5b40*/  STL.128 [R1+0x270], RZ ;  /* 0x000270ff01007387 */ /* 0x000fe80000100c00 */
[----:B------:R-:W-:Y:S04]  /*5b50*/  STL.128 [R1+0x280], RZ ;  /* 0x000280ff01007387 */ /* 0x000fe80000100c00 */
[----:B------:R-:W-:Y:S01]  /*5b60*/  STL.128 [R1+0x290], RZ ;  /* 0x000290ff01007387 */ /* 0x000fe20000100c00 */
[----:B------:R-:W-:-:S02]  /*5b70*/  MOV R24, R145 ;  /* 0x0000009100187202 */ /* 0x000fc40000000f00 */
[----:B-1----:R-:W-:Y:S01]  /*5b80*/  MOV R25, R0 ;  /* 0x0000000000197202 */ /* 0x002fe20000000f00 */
[----:B------:R-:W-:Y:S01]  /*5b90*/  STL.128 [R1+0x2a0], RZ ;  /* 0x0002a0ff01007387 */ /* 0x000fe20000100c00 */
[----:B------:R-:W-:-:S03]  /*5ba0*/  IADD3 R0, P3, R24, 0x32450, RZ ;  /* 0x0003245018007810 */ /* 0x000fc60007f7e0ff */
[----:B------:R-:W-:Y:S01]  /*5bb0*/  STL.128 [R1+0x2b0], RZ ;  /* 0x0002b0ff01007387 */ /* 0x000fe20000100c00 */
[C---:B------:R-:W-:Y:S02]  /*5bc0*/  IADD3 R10, P4, R24.reuse, 0x32460, RZ ;  /* 0x00032460180a7810 */ /* 0x040fe40007f9e0ff */
[----:B------:R-:W-:Y:S01]  /*5bd0*/  IADD3 R8, P1, R24, 0x32430, RZ ;  /* 0x0003243018087810 */ /* 0x000fe20007f3e0ff */
[--C-:B--2---:R-:W-:Y:S01]  /*5be0*/  IMAD.X R5, RZ, RZ, R25.reuse, P3 ;  /* 0x000000ffff057224 */ /* 0x104fe200018e0619 */
[----:B------:R-:W-:Y:S01]  /*5bf0*/  STL.128 [R1+0x2c0], RZ ;  /* 0x0002c0ff01007387 */ /* 0x000fe20000100c00 */
[--C-:B------:R-:W-:Y:S01]  /*5c00*/  IMAD.X R7, RZ, RZ, R25.reuse, P4 ;  /* 0x000000ffff077224 */ /* 0x100fe200020e0619 */
[----:B------:R-:W-:Y:S01]  /*5c10*/  IADD3 R26, P3, R26, 0x220, RZ ;  /* 0x000002201a1a7810 */ /* 0x000fe20007f7e0ff */
[----:B------:R-:W-:Y:S01]  /*5c20*/  IMAD.MOV.U32 R4, RZ, RZ, R0 ;  /* 0x000000ffff047224 */ /* 0x000fe200078e0000 */
[----:B------:R-:W-:Y:S01]  /*5c30*/  STL.128 [R1+0x2d0], RZ ;  /* 0x0002d0ff01007387 */ /* 0x000fe20000100c00 */
[----:B------:R-:W-:Y:S01]  /*5c40*/  IMAD.MOV.U32 R6, RZ, RZ, R10 ;  /* 0x000000ffff067224 */ /* 0x000fe200078e000a */
[----:B------:R-:W-:Y:S01]  /*5c50*/  IADD3 R17, P4, R17, 0x38, RZ ;  /* 0x0000003811117810 */ /* 0x000fe20007f9e0ff */
[----:B------:R-:W-:Y:S01]  /*5c60*/  IMAD.X R9, RZ, RZ, R25, P1 ;  /* 0x000000ffff097224 */ /* 0x000fe200008e0619 */
[----:B------:R-:W-:Y:S04]  /*5c70*/  STL.128 [R1+0x2e0], RZ ;  /* 0x0002e0ff01007387 */ /* 0x000fe80000100c00 */
[----:B------:R1:W-:Y:S04]  /*5c80*/  STL.128 [R1+0x40], R4 ;  /* 0x0000400401007387 */ /* 0x0003e80000100c00 */
[----:B------:R-:W-:Y:S04]  /*5c90*/  STL.64 [R1+0x68], R6 ;  /* 0x0000680601007387 */ /* 0x000fe80000100a00 */
[----:B------:R-:W-:Y:S04]  /*5ca0*/  STL.64 [R1+0x8], R8 ;  /* 0x0000080801007387 */ /* 0x000fe80000100a00 */
[----:B------:R-:W-:Y:S01]  /*5cb0*/  STL.128 [R1+0x2f0], RZ ;  /* 0x0002f0ff01007387 */ /* 0x000fe20000100c00 */
[----:B-1----:R-:W1:Y:S03]  /*5cc0*/  LDC.64 R4, c[0x0][0xad8] ;  /* 0x0002b600ff047b82 */ /* 0x002e660000000a00 */
[----:B------:R-:W-:Y:S04]  /*5cd0*/  STL.128 [R1+0x300], RZ ;  /* 0x000300ff01007387 */ /* 0x000fe80000100c00 */
[----:B------:R-:W-:Y:S04]  /*5ce0*/  STL.128 [R1+0x310], RZ ;  /* 0x000310ff01007387 */ /* 0x000fe80000100c00 */
[----:B------:R-:W-:Y:S04]  /*5cf0*/  STL.128 [R1+0x320], RZ ;  /* 0x000320ff01007387 */ /* 0x000fe80000100c00 */
[----:B------:R-:W-:Y:S04]  /*5d00*/  STL.128 [R1+0x330], RZ ;  /* 0x000330ff01007387 */ /* 0x000fe80000100c00 */
[----:B------:R-:W-:Y:S04]  /*5d10*/  STL.128 [R1+0x340], RZ ;  /* 0x000340ff01007387 */ /* 0x000fe80000100c00 */
[----:B------:R-:W-:Y:S01]  /*5d20*/  STL.128 [R1+0x350], RZ ;  /* 0x000350ff01007387 */ /* 0x000fe20000100c00 */
[----:B-1----:R-:W-:-:S03]  /*5d30*/  ISETP.GE.AND P1, PT, R5, 0x1, PT ;  /* 0x000000010500780c */ /* 0x002fc60003f26270 */
[----:B------:R-:W-:Y:S01]  /*5d40*/  STL.128 [R1+0x360], RZ ;  /* 0x000360ff01007387 */ /* 0x000fe20000100c00 */
[----:B------:R-:W-:-:S03]  /*5d50*/  IMAD.IADD R0, R27, 0x1, R4 ;  /* 0x000000011b007824 */ /* 0x000fc600078e0204 */
[----:B------:R-:W-:Y:S04]  /*5d60*/  STL.128 [R1+0x370], RZ ;  /* 0x000370ff01007387 */ /* 0x000fe80000100c00 */
        /* <DEDUP_REMOVED lines=10> */
[----:B------:R-:W-:Y:S04]  /*5e10*/  STL.64 [R1], RZ ;  /* 0x000000ff01007387 */ /* 0x000fe80000100a00 */
[----:B------:R-:W-:Y:S04]  /*5e20*/  STL.64 [R1+0x38], RZ ;  /* 0x000038ff01007387 */ /* 0x000fe80000100a00 */
[----:B------:R1:W-:Y:S02]  /*5e30*/  STL.64 [R1+0x18], R2 ;  /* 0x0000180201007387 */ /* 0x0003e40000100a00 */
[----:B-1----:R-:W-:-:S05]  /*5e40*/  IADD3 R2, P2, R24, 0x32440, RZ ;  /* 0x0003244018027810 */ /* 0x002fca0007f5e0ff */
[----:B------:R-:W-:Y:S01]  /*5e50*/  IMAD.X R3, RZ, RZ, R25, P2 ;  /* 0x000000ffff037224 */ /* 0x000fe200010e0619 */
[----:B------:R-:W-:-:S04]  /*5e60*/  IADD3 R16, P2, R16, 0x430, RZ ;  /* 0x0000043010107810 */ /* 0x000fc80007f5e0ff */
[----:B------:R-:W-:Y:S04]  /*5e70*/  STL.64 [R1+0x10], R2 ;  /* 0x0000100201007387 */ /* 0x000fe80000100a00 */
[----:B------:R1:W-:Y:S02]  /*5e80*/  STL.64 [R1+0x30], R2 ;  /* 0x0000300201007387 */ /* 0x0003e40000100a00 */
[----:B-1----:R-:W-:-:S05]  /*5e90*/  IMAD.U32 R2, RZ, RZ, UR49 ;  /* 0x00000031ff027e24 */ /* 0x002fca000f8e00ff */
[----:B------:R-:W-:Y:S01]  /*5ea0*/  IADD3 R2, P5, R2, 0x70, RZ ;  /* 0x0000007002027810 */ /* 0x000fe20007fbe0ff */
[----:B------:R-:W-:-:S12]  /*5eb0*/  @P0 BRA `(.L_x_10045) ;  /* 0x00000000000c0947 */ /* 0x000fd80003800000 */
[----:B------:R-:W1:Y:S01]  /*5ec0*/  FENCE.VIEW.ASYNC.G ;  /* 0x00000000000073c6 */ /* 0x000e620000000100 */
[----:B------:R-:W-:Y:S05]  /*5ed0*/  WARPSYNC.ALL ;  /* 0x0000000000007948 */ /* 0x000fea0003800000 */
[----:B-1----:R-:W-:Y:S06]  /*5ee0*/  BAR.ARV 0xc, 0x120 ;  /* 0x0304800000007b1d */ /* 0x002fec0000002000 */
.L_x_10045:
[----:B------:R-:W-:Y:S02]  /*5ef0*/  IMAD.X R33, RZ, RZ, UR48, P2 ;  /* 0x00000030ff217e24 */ /* 0x000fe400090e06ff */
[----:B------:R-:W-:Y:S02]  /*5f00*/  IMAD.X R49, RZ, RZ, UR48, P3 ;  /* 0x00000030ff317e24 */ /* 0x000fe400098e06ff */
[----:B------:R-:W-:Y:S02]  /*5f10*/  IMAD.X R58, RZ, RZ, UR48, P4 ;  /* 0x00000030ff3a7e24 */ /* 0x000fe4000a0e06ff */
[----:B------:R-:W-:Y:S01]  /*5f20*/  IMAD.X R73, RZ, RZ, UR48, P5 ;  /* 0x00000030ff497e24 */ /* 0x000fe2000a8e06ff */
        /* <DEDUP_REMOVED lines=12> */
.L_x_10048:
[----:B------:R-:W-:-:S13]  /*5ff0*/  ISETP.NE.AND P0, PT, R5, 0x1, PT ;  /* 0x000000010500780c */ /* 0x000fda0003f05270 */
[----:B------:R-:W1:Y:S02]  /*6000*/  @P0 LDC.64 R6, c[0x0][0xae0] ;  /* 0x0002b800ff060b82 */ /* 0x000e640000000a00 */
[----:B-1----:R-:W-:-:S05]  /*6010*/  @P0 IMAD.HI.U32 R4, R3, R6, RZ ;  /* 0x0000000603040227 */ /* 0x002fca00078e00ff */
[----:B------:R-:W-:-:S07]  /*6020*/  @P0 SHF.R.U32.HI R3, RZ, R7, R4 ;  /* 0x00000007ff030219 */ /* 0x000fce0000011604 */
.L_x_10049:
[----:B------:R-:W-:Y:S05]  /*6030*/  BSYNC B0 ;  /* 0x0000000000007941 */ /* 0x000fea0003800000 */
.L_x_10047:
[----:B------:R-:W-:-:S05]  /*6040*/  IMAD R3, R3, R5, R5 ;  /* 0x0000000503037224 */ /* 0x000fca00078e0205 */
[----:B------:R-:W-:-:S07]  /*6050*/  VIMNMX R0, R0, R3, PT ;  /* 0x0000000300007248 */ /* 0x000fce0003fe0100 */
.L_x_10046:
        /* <DEDUP_REMOVED lines=18> */
.L_x_10052:
[----:B------:R-:W-:-:S13]  /*6180*/  ISETP.NE.AND P0, PT, R5, 0x1, PT ;  /* 0x000000010500780c */ /* 0x000fda0003f05270 */
[----:B------:R-:W1:Y:S02]  /*6190*/  @P0 LDC.64 R6, c[0x0][0xae0] ;  /* 0x0002b800ff060b82 */ /* 0x000e640000000a00 */
[----:B-1----:R-:W-:-:S05]  /*61a0*/  @P0 IMAD.HI.U32 R6, R35, R6, RZ ;  /* 0x0000000623060227 */ /* 0x002fca00078e00ff */
[----:B------:R-:W-:-:S07]  /*61b0*/  @P0 SHF.R.U32.HI R35, RZ, R7, R6 ;  /* 0x00000007ff230219 */ /* 0x000fce0000011606 */
.L_x_10053:
[----:B------:R-:W-:Y:S05]  /*61c0*/  BSYNC B0 ;  /* 0x0000000000007941 */ /* 0x000fea0003800000 */
.L_x_10051:
[----:B------:R-:W-:-:S05]  /*61d0*/  IMAD R0, R35, R5, RZ ;  /* 0x0000000523007224 */ /* 0x000fca00078e02ff */
[----:B------:R-:W-:-:S07]  /*61e0*/  VIMNMX R3, R3, R0, !PT ;  /* 0x0000000003037248 */ /* 0x000fce0007fe0100 */
.L_x_10050:
[----:B------:R-:W-:Y:S01]  /*61f0*/  IMAD.HI R3, R3, 0x2aaaaaab, RZ ;  /* 0x2aaaaaab03037827 */ /* 0x000fe200078e02ff */
[----:B------:R-:W-:-:S04]  /*6200*/  PLOP3.LUT P0, PT, PT, PT, PT, 0x80, 0x0 ;  /* 0x000000000000781c */ /* 0x000fc80003f0f070 */
[----:B------:R-:W-:-:S04]  /*6210*/  SHF.R.U32.HI R0, RZ, 0x1f, R3 ;  /* 0x0000001fff007819 */ /* 0x000fc80000011603 */
[----:B------:R-:W-:-:S04]  /*6220*/  LEA.HI.SX32 R0, R3, R0, 0x1c ;  /* 0x0000000003007211 */ /* 0x000fc800078fe2ff */
[----:B------:R-:W-:-:S04]  /*6230*/  VIMNMX R167, RZ, R0, !PT ;  /* 0x00000000ffa77248 */ /* 0x000fc80007fe0100 */
[----:B------:R-:W-:-:S13]  /*6240*/  ISETP.GT.AND P1, PT, R181, R167, PT ;  /* 0x000000a7b500720c */ /* 0x000fda0003f24270 */
[----:B------:R-:W-:Y:S05]  /*6250*/  @!P1 BRA `(.L_x_10054) ;  /* 0x0000024000589947 */ /* 0x000fea0003800000 */
[----:B------:R1:W-:Y:S01]  /*6260*/  STL.64 [R1+0x78], RZ ;  /* 0x000078ff01007387 */ /* 0x0003e20000100a00 */
[----:B------:R-:W-:Y:S01]  /*6270*/  IMAD.U32 R52, RZ, RZ, UR49 ;  /* 0x00000031ff347e24 */ /* 0x000fe2000f8e00ff */
[----:B------:R-:W-:Y:S01]  /*6280*/  UMOV UR4, 0xffffffff ;  /* 0xffffffff00047882 */ /* 0x000fe20000000000 */
[----:B------:R-:W-:Y:S02]  /*6290*/  IMAD.U32 R54, RZ, RZ, UR49 ;  /* 0x00000031ff367e24 */ /* 0x000fe4000f8e00ff */
[----:B------:R-:W-:Y:S01]  /*62a0*/  IMAD.U32 R48, RZ, RZ, UR49 ;  /* 0x00000031ff307e24 */ /* 0x000fe2000f8e00ff */
[----:B------:R-:W-:Y:S01]  /*62b0*/  IADD3 R52, P1, R52, 0x118, RZ ;  /* 0x0000011834347810 */ /* 0x000fe20007f3e0ff */
        /* <DEDUP_REMOVED lines=10> */
[----:B------:R-:W-:-:S02]  /*6360*/  IMAD.U32 R30, RZ, RZ, UR49 ;  /* 0x00000031ff1e7e24 */ /* 0x000fc4000f8e00ff */
[----:B------:R-:W-:Y:S01]  /*6370*/  IMAD.X R55, RZ, RZ, UR48, P1 ;  /* 0x00000030ff377e24 */ /* 0x000fe200088e06ff */
[----:B------:R-:W-:Y:S01]  /*6380*/  IADD3 R50, P1, R50, 0x88, RZ ;  /* 0x0000008832327810 */ /* 0x000fe20007f3e0ff */
[----:B------:R-:W-:Y:S01]  /*6390*/  IMAD.X R57, RZ, RZ, UR48, P5 ;  /* 0x00000030ff397e24 */ /* 0x000fe2000a8e06ff */
[----:B------:R-:W-:Y:S01]  /*63a0*/  IADD3 R34, P5, R34, 0x80, RZ ;  /* 0x0000008022227810 */ /* 0x000fe20007fbe0ff */
[----:B------:R-:W-:Y:S01]  /*63b0*/  IMAD.X R51, RZ, RZ, UR48, P4 ;  /* 0x00000030ff337e24 */ /* 0x000fe2000a0e06ff */
[----:B------:R-:W-:Y:S01]  /*63c0*/  IADD3 R30, P4, R30, 0x78, RZ ;  /* 0x000000781e1e7810 */ /* 0x000fe20007f9e0ff */
[----:B------:R-:W-:Y:S02]  /*63d0*/  IMAD.X R61, RZ, RZ, UR48, P0 ;  /* 0x00000030ff3d7e24 */ /* 0x000fe400080e06ff */
[----:B------:R-:W-:Y:S02]  /*63e0*/  IMAD.X R63, RZ, RZ, UR48, P3 ;  /* 0x00000030ff3f7e24 */ /* 0x000fe400098e06ff */
[----:B------:R-:W-:-:S02]  /*63f0*/  IMAD.X R59, RZ, RZ, UR48, P2 ;  /* 0x00000030ff3b7e24 */ /* 0x000fc400090e06ff */
[----:B------:R-:W-:Y:S02]  /*6400*/  IMAD.X R53, RZ, RZ, UR48, P1 ;  /* 0x00000030ff357e24 */ /* 0x000fe400088e06ff */
[----:B------:R-:W-:Y:S02]  /*6410*/  IMAD.X R35, RZ, RZ, UR48, P5 ;  /* 0x00000030ff237e24 */ /* 0x000fe4000a8e06ff */
[----:B------:R-:W-:Y:S01]  /*6420*/  IMAD.X R31, RZ, RZ, UR48, P4 ;  /* 0x00000030ff1f7e24 */ /* 0x000fe2000a0e06ff */
[----:B-1----:R-:W-:Y:S06]  /*6430*/  BRA.DIV UR4, `(.L_x_10055) ;  /* 0x000002ce04d07947 */ /* 0x002fec000b800000 */
[----:B------:R1:W2:Y:S02]  /*6440*/  SHFL.IDX PT, R14, R217, RZ, 0x1f ;  /* 0x00001fffd90e7589 */ /* 0x0002a400000e0000 */
.L_x_10326:
[----:B--2---:R-:W-:Y:S01]  /*6450*/  LEA.HI R0, R14, R14, RZ, 0x1 ;  /* 0x0000000e0e007211 */ /* 0x004fe200078f08ff */
[C---:B------:R-:W-:Y:S01]  /*6460*/  VIADD R39, R145.reuse, 0x18400 ;  /* 0x0001840091277836 */ /* 0x040fe20000000000 */
[----:B------:R-:W-:Y:S01]  /*6470*/  STL.128 [R1+0xb0], RZ ;  /* 0x0000b0ff01007387 */ /* 0x000fe20000100c00 */
[C---:B------:R-:W-:Y:S01]  /*6480*/  VIADD R8, R145.reuse, 0x400 ;  /* 0x0000040091087836 */ /* 0x040fe20000000000 */
[----:B------:R-:W-:Y:S01]  /*6490*/  LOP3.LUT R3, R0, 0x7fffe, RZ, 0xc0, !PT ;  /* 0x0007fffe00037812 */ /* 0x000fe200078ec0ff */
[----:B------:R-:W-:Y:S01]  /*64a0*/  IMAD.MOV.U32 R4, RZ, RZ, 0x1 ;  /* 0x00000001ff047424 */ /* 0x000fe200078e00ff */
[----:B------:R-:W-:Y:S01]  /*64b0*/  STL.128 [R1+0xc0], RZ ;  /* 0x0000c0ff01007387 */ /* 0x000fe20000100c00 */
[----:B------:R-:W-:Y:S01]  /*64c0*/  IMAD.MOV.U32 R5, RZ, RZ, RZ ;  /* 0x000000ffff057224 */ /* 0x000fe200078e00ff */
[----:B------:R-:W-:Y:S01]  /*64d0*/  SHF.R.U32.HI R8, RZ, 0x4, R8 ;  /* 0x00000004ff087819 */ /* 0x000fe20000011608 */
[----:B------:R-:W-:Y:S01]  /*64e0*/  IMAD.IADD R0, R14, 0x1, -R3 ;  /* 0x000000010e007824 */ /* 0x000fe200078e0a03 */
[----:B------:R-:W-:Y:S01]  /*64f0*/  IADD3 R3, R145, 0x1c400, RZ ;  /* 0x0001c40091037810 */ /* 0x000fe20007ffe0ff */
[----:B------:R-:W-:Y:S01]  /*6500*/  IMAD.MOV.U32 R6, RZ, RZ, 0x1 ;  /* 0x00000001ff067424 */ /* 0x000fe200078e00ff */
[----:B------:R-:W-:Y:S01]  /*6510*/  LOP3.LUT R8, R8, 0x3fff, RZ, 0xc0, !PT ;  /* 0x00003fff08087812 */ /* 0x000fe200078ec0ff */
[----:B------:R-:W-:Y:S01]  /*6520*/  IMAD R0, R0, 0x2000, R39 ;  /* 0x0000200000007824 */ /* 0x000fe200078e0227 */
[----:B------:R-:W-:Y:S01]  /*6530*/  SHF.R.U32.HI R3, RZ, 0x4, R3 ;  /* 0x00000004ff037819 */ /* 0x000fe20000011603 */
[----:B------:R-:W-:Y:S01]  /*6540*/  IMAD.MOV.U32 R7, RZ, RZ, RZ ;  /* 0x000000ffff077224 */ /* 0x000fe200078e00ff */
[----:B------:R-:W-:Y:S01]  /*6550*/  LOP3.LUT R10, R8, 0x10000, RZ, 0xfc, !PT ;  /* 0x00010000080a7812 */ /* 0x000fe200078efcff */
[----:B------:R-:W-:Y:S01]  /*6560*/  VIADD R9, R0, 0xa000 ;  /* 0x0000a00000097836 */ /* 0x000fe20000000000 */
[----:B------:R-:W-:Y:S01]  /*6570*/  LOP3.LUT R3, R3, 0x3fff, RZ, 0xc0, !PT ;  /* 0x00003fff03037812 */ /* 0x000fe200078ec0ff */
[----:B------:R-:W-:Y:S01]  /*6580*/  IMAD.MOV.U32 R12, RZ, RZ, 0x1 ;  /* 0x00000001ff0c7424 */ /* 0x000fe200078e00ff */
[----:B------:R-:W-:Y:S01]  /*6590*/  SHF.R.U32.HI R0, RZ, 0x4, R0 ;  /* 0x00000004ff007819 */ /* 0x000fe20000011600 */
[----:B------:R-:W-:Y:S01]  /*65a0*/  IMAD.MOV.U32 R13, RZ, RZ, RZ ;  /* 0x000000ffff0d7224 */ /* 0x000fe200078e00ff */
[----:B------:R-:W-:Y:S01]  /*65b0*/  SHF.R.U32.HI R9, RZ, 0x4, R9 ;  /* 0x00000004ff097819 */ /* 0x000fe20000011609 */
[----:B------:R2:W-:Y:S01]  /*65c0*/  STL.128 [R1+0x80], R4 ;  /* 0x0000800401007387 */ /* 0x0005e20000100c00 */
[----:B------:R-:W-:Y:S01]  /*65d0*/  LOP3.LUT R3, R3, 0x10000, RZ, 0xfc, !PT ;  /* 0x0001000003037812 */ /* 0x000fe200078efcff */
[----:B------:R-:W-:Y:S01]  /*65e0*/  IMAD.MOV.U32 R11, RZ, RZ, 0x40000040 ;  /* 0x40000040ff0b7424 */ /* 0x000fe200078e00ff */
[----:B------:R-:W-:Y:S01]  /*65f0*/  LOP3.LUT R9, R9, 0x3fff, RZ, 0xc0, !PT ;  /* 0x00003fff09097812 */ /* 0x000fe200078ec0ff */
[----:B------:R3:W-:Y:S01]  /*6600*/  STL.64 [R1+0x90], R12 ;  /* 0x0000900c01007387 */ /* 0x0007e20000100a00 */
[----:B------:R-:W-:Y:S01]  /*6610*/  LOP3.LUT R0, R0, 0x3fff, RZ, 0xc0, !PT ;  /* 0x00003fff00007812 */ /* 0x000fe200078ec0ff */
[----:B------:R-:W-:Y:S01]  /*6620*/  IMAD.U32 R28, RZ, RZ, UR49 ;  /* 0x00000031ff1c7e24 */ /* 0x000fe2000f8e00ff */
[----:B------:R-:W-:Y:S01]  /*6630*/  LOP3.LUT P0, RZ, R39, 0x1bf, RZ, 0xc0, !PT ;  /* 0x000001bf27ff7812 */ /* 0x000fe2000780c0ff */
[----:B------:R4:W-:Y:S01]  /*6640*/  STL.128 [R1+0xd0], RZ ;  /* 0x0000d0ff01007387 */ /* 0x0009e20000100c00 */
[----:B------:R-:W-:Y:S02]  /*6650*/  BSSY B6, `(.L_x_10056) ;  /* 0x0000022000067945 */ /* 0x000fe40003800000 */
[----:B------:R-:W-:Y:S01]  /*6660*/  IADD3 R28, P1, R28, 0xb0, RZ ;  /* 0x000000b01c1c7810 */ /* 0x000fe20007f3e0ff */
[----:B------:R4:W-:Y:S01]  /*6670*/  STL.128 [R1+0xe0], RZ ;  /* 0x0000e0ff01007387 */ /* 0x0009e20000100c00 */
[----:B--2---:R-:W-:Y:S01]  /*6680*/  LOP3.LUT R6, R8, 0x3000000, RZ, 0xfc, !PT ;  /* 0x0300000008067812 */ /* 0x004fe200078efcff */
[----:B------:R-:W-:Y:S01]  /*6690*/  IMAD.MOV.U32 R4, RZ, RZ, R3 ;  /* 0x000000ffff047224 */ /* 0x000fe200078e0003 */
[----:B------:R-:W-:Y:S01]  /*66a0*/  LOP3.LUT R8, R9, 0x10000, RZ, 0xfc, !PT ;  /* 0x0001000009087812 */ /* 0x000fe200078efcff */
[----:B------:R-:W-:Y:S01]  /*66b0*/  IMAD.MOV.U32 R5, RZ, RZ, 0x40000040 ;  /* 0x40000040ff057424 */ /* 0x000fe200078e00ff */
[----:B---3--:R-:W-:Y:S01]  /*66c0*/  LOP3.LUT R12, R0, 0x10000, RZ, 0xfc, !PT ;  /* 0x00010000000c7812 */ /* 0x008fe200078efcff */
[----:B------:R-:W-:Y:S01]  /*66d0*/  IMAD.MOV.U32 R7, RZ, RZ, 0x40000040 ;  /* 0x40000040ff077424 */ /* 0x000fe200078e00ff */
[----:B------:R4:W-:Y:S01]  /*66e0*/  STL.128 [R1+0xf0], RZ ;  /* 0x0000f0ff01007387 */ /* 0x0009e20000100c00 */
[----:B------:R-:W-:-:S02]  /*66f0*/  IMAD.MOV.U32 R13, RZ, RZ, 0x40000040 ;  /* 0x40000040ff0d7424 */ /* 0x000fc400078e00ff */
[----:B------:R-:W-:Y:S01]  /*6700*/  IMAD.MOV.U32 R9, RZ, RZ, 0x40000040 ;  /* 0x40000040ff097424 */ /* 0x000fe200078e00ff */
[----:B------:R4:W-:Y:S01]  /*6710*/  STL.128 [R1+0xa0], R4 ;  /* 0x0000a00401007387 */ /* 0x0009e20000100c00 */
[----:B------:R-:W-:-:S03]  /*6720*/  IMAD.X R29, RZ, RZ, UR48, P1 ;  /* 0x00000030ff1d7e24 */ /* 0x000fc600088e06ff */
[----:B------:R4:W-:Y:S04]  /*6730*/  STL.64 [R1+0x98], R12 ;  /* 0x0000980c01007387 */ /* 0x0009e80000100a00 */
[----:B------:R4:W-:Y:S04]  /*6740*/  STL.128 [R1+0x110], R8 ;  /* 0x0001100801007387 */ /* 0x0009e80000100c00 */
[----:B------:R4:W-:Y:S01]  /*6750*/  STL.128 [R1+0x100], RZ ;  /* 0x000100ff01007387 */ /* 0x0009e20000100c00 */
[----:B------:R-:W-:Y:S05]  /*6760*/  @!P0 BRA `(.L_x_10057) ;  /* 0x0000000000408947 */ /* 0x000fea0003800000 */
[----:B------:R-:W-:Y:S01]  /*6770*/  MOV R0, 0x0 ;  /* 0x0000000000007802 */ /* 0x000fe20000000f00 */
[----:B------:R-:W-:Y:S01]  /*6780*/  ULDC.64 UR4, c[0x4][0x108] ;  /* 0x0100420000047ab9 */ /* 0x000fe20000000a00 */
[----:B------:R-:W-:Y:S01]  /*6790*/  ULDC.64 UR6, c[0x4][0x110] ;  /* 0x0100440000067ab9 */ /* 0x000fe20000000a00 */
[----:B----4-:R-:W-:Y:S01]  /*67a0*/  IMAD.U32 R4, RZ, RZ, UR4 ;  /* 0x00000004ff047e24 */ /* 0x010fe2000f8e00ff */
[----:B------:R2:W3:Y:S01]  /*67b0*/  LDC.64 R14, c[0x4][R0] ;  /* 0x01000000000e7b82 */ /* 0x0004e20000000a00 */
        /* <DEDUP_REMOVED lines=8> */
[----:B--2---:R-:W-:-:S07]  /*6840*/  IMAD.MOV.U32 R13, RZ, RZ, RZ ;  /* 0x000000ffff0d7224 */ /* 0x004fce00078e00ff */
[----:B------:R-:W-:-:S07]  /*6850*/  LEPC R20, `(.L_x_10057) ;  /* 0x000000001014794e */ /* 0x000fce0000000000 */
[----:B01-3-5:R-:W-:Y:S05]  /*6860*/  CALL.ABS.NOINC R14 ;  /* 0x000000000e007343 */ /* 0x02bfea0003c00000 */
.L_x_10057:
[----:B------:R-:W-:Y:S05]  /*6870*/  BSYNC B6 ;  /* 0x0000000000067941 */ /* 0x000fea0003800000 */
.L_x_10056:
[----:B------:R-:W2:Y:S01]  /*6880*/  S2R R20, SR_TID.X ;  /* 0x0000000000147919 */ /* 0x000ea20000002100 */
[----:B----4-:R-:W3:Y:S01]  /*6890*/  LDC.64 R6, c[0x0][0xad8] ;  /* 0x0002b600ff067b82 */ /* 0x010ee20000000a00 */
[----:B------:R-:W-:Y:S01]  /*68a0*/  UIADD3 UR4, UP0, UR49, 0x120, URZ ;  /* 0x0000012031047890 */ /* 0x000fe2000ff1e03f */
[----:B------:R-:W-:Y:S01]  /*68b0*/  IMAD.MOV.U32 R4, RZ, RZ, RZ ;  /* 0x000000ffff047224 */ /* 0x000fe200078e00ff */
[----:B------:R-:W-:Y:S01]  /*68c0*/  STL.64 [R1+0x120], R212 ;  /* 0x000120d401007387 */ /* 0x000fe20000100a00 */
[----:B------:R-:W-:Y:S01]  /*68d0*/  IMAD.U32 R72, RZ, RZ, UR49 ;  /* 0x00000031ff487e24 */ /* 0x000fe2000f8e00ff */
[----:B------:R-:W-:Y:S01]  /*68e0*/  UIADD3.X UR5, URZ, UR48, URZ, UP0, !UPT ;  /* 0x000000303f057290 */ /* 0x000fe200087fe43f */
[----:B------:R-:W-:Y:S01]  /*68f0*/  IMAD.U32 R27, RZ, RZ, UR49 ;  /* 0x00000031ff1b7e24 */ /* 0x000fe2000f8e00ff */
[----:B------:R-:W-:Y:S01]  /*6900*/  STL.U8 [R1+0x138], RZ ;  /* 0x000138ff01007387 */ /* 0x000fe20000100000 */
[----:B------:R-:W4:Y:S01]  /*6910*/  LDC.64 R12, c[0x0][0xae0] ;  /* 0x0002b800ff0c7b82 */ /* 0x000f220000000a00 */
[----:B------:R-:W-:Y:S01]  /*6920*/  IMAD.U32 R8, RZ, RZ, UR4 ;  /* 0x00000004ff087e24 */ /* 0x000fe2000f8e00ff */
[----:B------:R-:W-:Y:S01]  /*6930*/  ULDC UR4, c[0x0][0x3d4] ;  /* 0x0000f50000047ab9 */ /* 0x000fe20000000800 */
[----:B------:R-:W-:Y:S01]  /*6940*/  IMAD.U32 R9, RZ, RZ, UR5 ;  /* 0x00000005ff097e24 */ /* 0x000fe2000f8e00ff */
[----:B------:R-:W-:Y:S01]  /*6950*/  STL.U8 [R1+0x16c], RZ ;  /* 0x00016cff01007387 */ /* 0x000fe20000100000 */
[----:B------:R-:W-:Y:S01]  /*6960*/  ISETP.LT.AND P0, PT, RZ, UR4, PT ;  /* 0x00000004ff007c0c */ /* 0x000fe2000bf01270 */
[----:B------:R-:W-:Y:S01]  /*6970*/  IMAD.U32 R32, RZ, RZ, UR49 ;  /* 0x00000031ff207e24 */ /* 0x000fe2000f8e00ff */
[----:B------:R-:W-:Y:S01]  /*6980*/  IADD3 R72, P2, R72, 0x13c, RZ ;  /* 0x0000013c48487810 */ /* 0x000fe20007f5e0ff */
[----:B------:R-:W0:Y:S01]  /*6990*/  LDC R162, c[0x0][0xad4] ;  /* 0x0002b500ffa27b82 */ /* 0x000e220000000800 */
[----:B------:R-:W-:Y:S01]  /*69a0*/  STL.64 [R1+0x128], R8 ;  /* 0x0001280801007387 */ /* 0x000fe20000100a00 */
[----:B------:R-:W-:-:S02]  /*69b0*/  IADD3 R27, P3, R27, 0x138, RZ ;  /* 0x000001381b1b7810 */ /* 0x000fc40007f7e0ff */
[----:B------:R-:W-:Y:S01]  /*69c0*/  IADD3 R32, P4, R32, 0x128, RZ ;  /* 0x0000012820207810 */ /* 0x000fe20007f9e0ff */
[----:B------:R1:W-:Y:S01]  /*69d0*/  STL.64 [R1+0x130], R30 ;  /* 0x0001301e01007387 */ /* 0x0003e20000100a00 */
[----:B------:R-:W-:Y:S02]  /*69e0*/  IMAD.X R75, RZ, RZ, UR48, P2 ;  /* 0x00000030ff4b7e24 */ /* 0x000fe400090e06ff */
[----:B------:R-:W0:Y:S01]  /*69f0*/  LDC.64 R10, c[0x0][0x428] ;  /* 0x00010a00ff0a7b82 */ /* 0x000e220000000a00 */
[----:B---3--:R-:W-:Y:S02]  /*6a00*/  IMAD.MOV.U32 R163, RZ, RZ, R6 ;  /* 0x000000ffffa37224 */ /* 0x008fe400078e0006 */
[----:B------:R-:W-:Y:S02]  /*6a10*/  IMAD.MOV.U32 R5, RZ, RZ, R7 ;  /* 0x000000ffff057224 */ /* 0x000fe400078e0007 */
[----:B------:R-:W-:Y:S02]  /*6a20*/  IMAD.X R64, RZ, RZ, UR48, P3 ;  /* 0x00000030ff407e24 */ /* 0x000fe400098e06ff */
[----:B--2---:R-:W-:Y:S01]  /*6a30*/  VIADD R211, R20, 0xffffff80 ;  /* 0xffffff8014d37836 */ /* 0x004fe20000000000 */
[----:B------:R-:W2:Y:S01]  /*6a40*/  LDC R0, c[0x0][0x430] ;  /* 0x00010c00ff007b82 */ /* 0x000ea20000000800 */
[----:B----4-:R-:W-:-:S02]  /*6a50*/  IMAD.MOV.U32 R6, RZ, RZ, R12 ;  /* 0x000000ffff067224 */ /* 0x010fc400078e000c */
[----:B------:R-:W-:Y:S01]  /*6a60*/  IMAD.MOV.U32 R7, RZ, RZ, R13 ;  /* 0x000000ffff077224 */ /* 0x000fe200078e000d */
[----:B------:R3:W-:Y:S01]  /*6a70*/  STL [R1+0x13c], R211 ;  /* 0x00013cd301007387 */ /* 0x0007e20000100800 */
[----:B-1----:R-:W-:Y:S02]  /*6a80*/  IMAD.U32 R30, RZ, RZ, UR49 ;  /* 0x00000031ff1e7e24 */ /* 0x002fe4000f8e00ff */
[----:B------:R-:W-:Y:S01]  /*6a90*/  IMAD.X R65, RZ, RZ, UR48, P4 ;  /* 0x00000030ff417e24 */ /* 0x000fe2000a0e06ff */
[----:B0-----:R3:W-:Y:S02]  /*6aa0*/  STL.128 [R1+0x140], R160 ;  /* 0x000140a001007387 */ /* 0x0017e40000100c00 */
[----:B------:R-:W-:Y:S02]  /*6ab0*/  IADD3 R30, P1, R30, 0x16c, RZ ;  /* 0x0000016c1e1e7810 */ /* 0x000fe40007f3e0ff */
[----:B------:R3:W-:Y:S03]  /*6ac0*/  STL.128 [R1+0x150], R4 ;  /* 0x0001500401007387 */ /* 0x0007e60000100c00 */
[----:B------:R-:W-:Y:S01]  /*6ad0*/  IMAD.X R31, RZ, RZ, UR48, P1 ;  /* 0x00000030ff1f7e24 */ /* 0x000fe200088e06ff */
[----:B------:R3:W-:Y:S04]  /*6ae0*/  STL.64 [R1+0x160], R10 ;  /* 0x0001600a01007387 */ /* 0x0007e80000100a00 */
[----:B--2---:R3:W-:Y:S01]  /*6af0*/  STL [R1+0x168], R0 ;  /* 0x0001680001007387 */ /* 0x0047e20000100800 */
[----:B------:R-:W-:Y:S05]  /*6b00*/  @P0 BRA `(.L_x_10058) ;  /* 0x0000000000400947 */ /* 0x000fea0003800000 */
[----:B------:R-:W3:Y:S02]  /*6b10*/  LDL R3, [R1+0x21c] ;  /* 0x00021c0001037983 */ /* 0x000ee40000100800 */
[----:B---3--:R-:W-:-:S04]  /*6b20*/  LEA.HI R0, R3, R3, RZ, 0x1 ;  /* 0x0000000303007211 */ /* 0x008fc800078f08ff */
        /* <DEDUP_REMOVED lines=8> */
.L_x_10061:
[----:B-1----:R1:W2:Y:S02]  /*6bb0*/  SYNCS.PHASECHK.TRANS64.TRYWAIT P0, [R145+URZ+0x32400], R0 ;  /* 0x03240000910075a7 */ /* 0x0022a4000800017f */
[----:B--2---:R-:W-:Y:S05]  /*6bc0*/  @!P0 NANOSLEEP.SYNCS 0x989680 ;  /* 0x009896800000895d */ /* 0x004fea0003900000 */
[----:B------:R-:W2:Y:S02]  /*6bd0*/  @!P0 SYNCS.PHASECHK.TRANS64 P0, [R145+URZ+0x32400], R0 ;  /* 0x03240000910085a7 */ /* 0x000ea4000800007f */
[----:B--2---:R-:W-:Y:S05]  /*6be0*/  @!P0 BRA `(.L_x_10061) ;  /* 0xfffffffc00f08947 */ /* 0x004fea000383ffff */
.L_x_10060:
[----:B------:R-:W-:Y:S05]  /*6bf0*/  BSYNC B0 ;  /* 0x0000000000007941 */ /* 0x000fea0003800000 */
.L_x_10059:
[----:B------:R-:W-:Y:S05]  /*6c00*/  BRA `(.L_x_10062) ;  /* 0x0000002c007c7947 */ /* 0x000fea0003800000 */
.L_x_10058:
[----:B------:R-:W0:Y:S01]  /*6c10*/  LDC.64 R12, c[0x0][0x3d8] ;  /* 0x0000f600ff0c7b82 */ /* 0x000e220000000a00 */
[----:B-----5:R-:W-:Y:S01]  /*6c20*/  SHF.R.S32.HI R3, RZ, 0x1f, R37 ;  /* 0x0000001fff037819 */ /* 0x020fe20000011425 */
[----:B---3--:R-:W-:Y:S01]  /*6c30*/  IMAD.MOV.U32 R6, RZ, RZ, R22 ;  /* 0x000000ffff067224 */ /* 0x008fe200078e0016 */
[--C-:B------:R-:W-:Y:S01]  /*6c40*/  SHF.R.S32.HI R5, RZ, 0x1f, R154.reuse ;  /* 0x0000001fff057819 */ /* 0x100fe2000001149a */
[----:B------:R-:W-:Y:S01]  /*6c50*/  IMAD.MOV.U32 R7, RZ, RZ, R23 ;  /* 0x000000ffff077224 */ /* 0x000fe200078e0017 */
[----:B------:R-:W-:Y:S01]  /*6c60*/  LOP3.LUT P0, RZ, R39, 0x3ff, RZ, 0xc0, !PT ;  /* 0x000003ff27ff7812 */ /* 0x000fe2000780c0ff */
[----:B------:R-:W-:Y:S01]  /*6c70*/  IMAD.MOV.U32 R4, RZ, RZ, R154 ;  /* 0x000000ffff047224 */ /* 0x000fe200078e009a */
[----:B------:R-:W-:Y:S01]  /*6c80*/  BSSY B6, `(.L_x_10063) ;  /* 0x000002f000067945 */ /* 0x000fe20003800000 */
[----:B------:R-:W1:Y:S01]  /*6c90*/  LDC.64 R14, c[0x0][0x3e8] ;  /* 0x0000fa00ff0e7b82 */ /* 0x000e620000000a00 */
[-C--:B0-----:R-:W-:Y:S01]  /*6ca0*/  IMAD R0, R3, R12.reuse, RZ ;  /* 0x0000000c03007224 */ /* 0x081fe200078e02ff */
[----:B------:R-:W-:Y:S01]  /*6cb0*/  SHF.L.U64.HI R80, R12, 0x6, R13 ;  /* 0x000000060c507819 */ /* 0x000fe2000001020d */
[----:B------:R-:W-:-:S04]  /*6cc0*/  IMAD.WIDE.U32 R8, R153, R12, R6 ;  /* 0x0000000c99087225 */ /* 0x000fc800078e0006 */
[----:B------:R-:W-:Y:S02]  /*6cd0*/  IMAD R40, R166, R12, RZ ;  /* 0x0000000ca6287224 */ /* 0x000fe400078e02ff */
[-C--:B-1----:R-:W-:Y:S01]  /*6ce0*/  IMAD R20, R3, R14.reuse, RZ ;  /* 0x0000000e03147224 */ /* 0x082fe200078e02ff */
[----:B------:R-:W-:Y:S01]  /*6cf0*/  SHF.L.U64.HI R83, R14, 0x6, R15 ;  /* 0x000000060e537819 */ /* 0x000fe2000001020f */
[----:B------:R-:W-:-:S04]  /*6d00*/  IMAD.WIDE.U32 R10, R153, R14, R6 ;  /* 0x0000000e990a7225 */ /* 0x000fc800078e0006 */
[----:B------:R-:W-:-:S04]  /*6d10*/  IMAD.WIDE.U32 R38, R37, R12, RZ ;  /* 0x0000000c25267225 */ /* 0x000fc800078e00ff */
[C---:B------:R-:W-:Y:S01]  /*6d20*/  IMAD R41, R37.reuse, R13, R0 ;  /* 0x0000000d25297224 */ /* 0x040fe200078e0200 */
[----:B------:R-:W-:Y:S01]  /*6d30*/  IADD3 R47, P3, R8, R38, RZ ;  /* 0x00000026082f7210 */ /* 0x000fe20007f7e0ff */
[----:B------:R-:W-:Y:S02]  /*6d40*/  IMAD R43, R37, R15, R20 ;  /* 0x0000000f252b7224 */ /* 0x000fe400078e0214 */
[----:B------:R-:W-:-:S04]  /*6d50*/  IMAD.WIDE.U32 R6, R153, R12, R4 ;  /* 0x0000000c99067225 */ /* 0x000fc800078e0004 */
[----:B------:R-:W-:Y:S01]  /*6d60*/  IMAD R42, R166, R14, RZ ;  /* 0x0000000ea62a7224 */ /* 0x000fe200078e02ff */
[----:B------:R-:W-:Y:S01]  /*6d70*/  IADD3 R77, P1, R6, R38, RZ ;  /* 0x00000026064d7210 */ /* 0x000fe20007f3e0ff */
[----:B------:R-:W-:-:S04]  /*6d80*/  IMAD.WIDE.U32 R36, R37, R14, RZ ;  /* 0x0000000e25247225 */ /* 0x000fc800078e00ff */
[----:B------:R-:W-:Y:S01]  /*6d90*/  IMAD.WIDE.U32 R4, R153, R14, R4 ;  /* 0x0000000e99047225 */ /* 0x000fe200078e0004 */
[----:B------:R-:W-:-:S03]  /*6da0*/  IADD3 R69, P4, R10, R36, RZ ;  /* 0x000000240a457210 */ /* 0x000fc60007f9e0ff */
[----:B------:R-:W-:Y:S01]  /*6db0*/  IMAD R40, R153, R13, R40 ;  /* 0x0000000d99287224 */ /* 0x000fe200078e0228 */
[----:B------:R-:W-:Y:S01]  /*6dc0*/  IADD3 R81, P2, R4, R36, RZ ;  /* 0x0000002404517210 */ /* 0x000fe20007f5e0ff */
[----:B------:R-:W-:Y:S02]  /*6dd0*/  IMAD.IADD R41, R41, 0x1, R39 ;  /* 0x0000000129297824 */ /* 0x000fe400078e0227 */
[----:B------:R-:W-:Y:S02]  /*6de0*/  IMAD R42, R153, R15, R42 ;  /* 0x0000000f992a7224 */ /* 0x000fe400078e022a */
[----:B------:R-:W-:Y:S01]  /*6df0*/  IMAD.IADD R43, R43, 0x1, R37 ;  /* 0x000000012b2b7824 */ /* 0x000fe200078e0225 */
[C---:B------:R-:W-:Y:S01]  /*6e00*/  IADD3.X R79, R41.reuse, R7, R40, P1, !PT ;  /* 0x00000007294f7210 */ /* 0x040fe20000ffe428 */
[----:B------:R-:W-:Y:S01]  /*6e10*/  IMAD.SHL.U32 R82, R12, 0x40, RZ ;  /* 0x000000400c527824 */ /* 0x000fe200078e00ff */
[----:B------:R-:W-:Y:S01]  /*6e20*/  IADD3.X R67, R41, R40, R9, P3, !PT ;  /* 0x0000002829437210 */ /* 0x000fe20001ffe409 */
[----:B------:R-:W-:Y:S01]  /*6e30*/  IMAD.SHL.U32 R84, R14, 0x40, RZ ;  /* 0x000000400e547824 */ /* 0x000fe200078e00ff */
        /* <DEDUP_REMOVED lines=19> */
.L_x_10064:
[----:B------:R-:W-:Y:S05]  /*6f70*/  BSYNC B6 ;  /* 0x0000000000067941 */ /* 0x000fea0003800000 */
.L_x_10063:
[----:B------:R-:W2:Y:S01]  /*6f80*/  LDL R15, [R1+0x70] ;  /* 0x00007000010f7983 */ /* 0x000ea20000100800 */
[----:B------:R-:W0:Y:S01]  /*6f90*/  LDC.64 R4, c[0x0][0x3e8] ;  /* 0x0000fa00ff047b82 */ /* 0x000e220000000a00 */
[----:B------:R-:W-:Y:S01]  /*6fa0*/  ULDC.U8 UR4, c[0x0][0x3f0] ;  /* 0x0000fc0000047ab9 */ /* 0x000fe20000000000 */
[----:B------:R-:W-:Y:S01]  /*6fb0*/  BSSY B0, `(.L_x_10065) ;  /* 0x000029c000007945 */ /* 0x000fe20003800000 */
[----:B------:R-:W-:-:S05]  /*6fc0*/  ISETP.NE.AND P0, PT, RZ, UR4, PT ;  /* 0x00000004ff007c0c */ /* 0x000fca000bf05270 */
[----:B------:R-:W1:Y:S01]  /*6fd0*/  LDC.64 R6, c[0x0][0x3d8] ;  /* 0x0000f600ff067b82 */ /* 0x000e620000000a00 */
[----:B--2---:R-:W-:Y:S01]  /*6fe0*/  SHF.R.S32.HI R3, RZ, 0x1f, R15 ;  /* 0x0000001fff037819 */ /* 0x004fe2000001140f */
[----:B0-----:R-:W-:-:S04]  /*6ff0*/  IMAD.WIDE.U32 R10, R15, R4, RZ ;  /* 0x000000040f0a7225 */ /* 0x001fc800078e00ff */
[C---:B------:R-:W-:Y:S02]  /*7000*/  IMAD R12, R3.reuse, R4, RZ ;  /* 0x00000004030c7224 */ /* 0x040fe400078e02ff */
[-C--:B-1----:R-:W-:Y:S02]  /*7010*/  IMAD R0, R3, R6.reuse, RZ ;  /* 0x0000000603007224 */ /* 0x082fe400078e02ff */
[C---:B------:R-:W-:Y:S02]  /*7020*/  IMAD R13, R15.reuse, R5, R12 ;  /* 0x000000050f0d7224 */ /* 0x040fe400078e020c */
[----:B------:R-:W-:-:S04]  /*7030*/  IMAD.WIDE.U32 R8, R15, R6, RZ ;  /* 0x000000060f087225 */ /* 0x000fc800078e00ff */
[----:B------:R-:W-:Y:S02]  /*7040*/  IMAD R3, R15, R7, R0 ;  /* 0x000000070f037224 */ /* 0x000fe400078e0200 */
[----:B------:R-:W-:Y:S02]  /*7050*/  IMAD.IADD R13, R11, 0x1, R13 ;  /* 0x000000010b0d7824 */ /* 0x000fe400078e020d */
[----:B------:R-:W-:Y:S02]  /*7060*/  IMAD.IADD R3, R9, 0x1, R3 ;  /* 0x0000000109037824 */ /* 0x000fe400078e0203 */
[----:B------:R-:W-:Y:S01]  /*7070*/  IMAD R0, R15, -0x80, R160 ;  /* 0xffffff800f007824 */ /* 0x000fe200078e02a0 */
[C---:B------:R-:W-:Y:S01]  /*7080*/  SHF.L.U64.HI R71, R10.reuse, 0x7, R13 ;  /* 0x000000070a477819 */ /* 0x040fe2000001020d */
[----:B------:R-:W-:Y:S01]  /*7090*/  IMAD.SHL.U32 R70, R10, 0x80, RZ ;  /* 0x000000800a467824 */ /* 0x000fe200078e00ff */
[C---:B------:R-:W-:Y:S01]  /*70a0*/  SHF.L.U64.HI R76, R8.reuse, 0x7, R3 ;  /* 0x00000007084c7819 */ /* 0x040fe20000010203 */
[----:B------:R-:W-:Y:S01]  /*70b0*/  IMAD.SHL.U32 R74, R8, 0x80, RZ ;  /* 0x00000080084a7824 */ /* 0x000fe200078e00ff */
[----:B------:R-:W-:Y:S01]  /*70c0*/  VIMNMX R10, R0, 0x80, PT ;  /* 0x00000080000a7848 */ /* 0x000fe20003fe0100 */
[----:B------:R-:W-:Y:S06]  /*70d0*/  @!P0 BRA `(.L_x_10066) ;  /* 0x0000001400548947 */ /* 0x000fec0003800000 */
[----:B------:R0:W5:Y:S01]  /*70e0*/  LDL R68, [R1+0x21c] ;  /* 0x00021c0001447983 */ /* 0x0001620000100800 */
[----:B------:R-:W1:Y:S01]  /*70f0*/  LDC R0, c[0x0][0x428] ;  /* 0x00010a00ff007b82 */ /* 0x000e620000000800 */
[----:B------:R-:W-:Y:S01]  /*7100*/  IMAD R3, R15, 0x80, R153 ;  /* 0x000000800f037824 */ /* 0x000fe200078e0299 */
[-C--:B------:R-:W-:Y:S01]  /*7110*/  ISETP.GE.AND P1, PT, R153, R10.reuse, PT ;  /* 0x0000000a9900720c */ /* 0x080fe20003f26270 */
[----:B------:R-:W-:Y:S01]  /*7120*/  BSSY B1, `(.L_x_10067) ;  /* 0x000002b000017945 */ /* 0x000fe20003800000 */
[----:B------:R-:W-:Y:S01]  /*7130*/  ISETP.GE.AND P0, PT, R156, R10, PT ;  /* 0x0000000a9c00720c */ /* 0x000fe20003f06270 */
[----:B------:R-:W-:Y:S01]  /*7140*/  IMAD R3, R214, 0x40, R3 ;  /* 0x00000040d6037824 */ /* 0x000fe200078e0203 */
[----:B------:R-:W-:Y:S01]  /*7150*/  CS2R R20, SRZ ;  /* 0x0000000000147805 */ /* 0x000fe2000001ff00 */
        /* <DEDUP_REMOVED lines=10> */
[----:B-1----:R-:W-:-:S13]  /*7200*/  ISETP.NE.AND P2, PT, R0, 0x1, PT ;  /* 0x000000010000780c */ /* 0x002fda0003f45270 */
[----:B------:R-:W1:Y:S08]  /*7210*/  @P2 LDC R0, c[0x0][0x42c] ;  /* 0x00010b00ff002b82 */ /* 0x000e700000000800 */
[----:B------:R-:W2:Y:S01]  /*7220*/  @P2 LDC R9, c[0x0][0x430] ;  /* 0x00010c00ff092b82 */ /* 0x000ea20000000800 */
[----:B-1----:R-:W-:-:S05]  /*7230*/  @P2 IMAD.HI.U32 R0, R3, R0, RZ ;  /* 0x0000000003002227 */ /* 0x002fca00078e00ff */
[----:B--2---:R-:W-:Y:S02]  /*7240*/  @P2 SHF.R.U32.HI R3, RZ, R9, R0 ;  /* 0x00000009ff032219 */ /* 0x004fe40000011600 */
[----:B------:R-:W-:Y:S02]  /*7250*/  CS2R R8, SRZ ;  /* 0x0000000000087805 */ /* 0x000fe4000001ff00 */
[----:B------:R-:W-:Y:S01]  /*7260*/  SHF.R.S32.HI R69, RZ, 0x1f, R3 ;  /* 0x0000001fff457819 */ /* 0x000fe20000011403 */
[----:B0-----:R-:W-:Y:S06]  /*7270*/  @P1 BRA `(.L_x_10068) ;  /* 0x0000000000541947 */ /* 0x001fec0003800000 */
[----:B------:R-:W-:Y:S01]  /*7280*/  IADD3 R15, P3, R74, R77, RZ ;  /* 0x0000004d4a0f7210 */ /* 0x000fe20007f7e0ff */
[----:B------:R-:W-:Y:S01]  /*7290*/  ULDC UR4, c[0x0][0x3d4] ;  /* 0x0000f50000047ab9 */ /* 0x000fe20000000800 */
[----:B------:R-:W-:Y:S01]  /*72a0*/  IADD3 R0, P4, R70, R81, RZ ;  /* 0x0000005146007210 */ /* 0x000fe20007f9e0ff */
[----:B------:R-:W-:Y:S01]  /*72b0*/  ULDC.64 UR6, c[0x0][0x3c8] ;  /* 0x0000f20000067ab9 */ /* 0x000fe20000000a00 */
[----:B------:R-:W-:Y:S01]  /*72c0*/  ULDC.64 UR8, c[0x0][0x3e0] ;  /* 0x0000f80000087ab9 */ /* 0x000fe20000000a00 */
[----:B------:R-:W-:Y:S01]  /*72d0*/  ISETP.GE.AND P2, PT, R154, UR4, PT ;  /* 0x000000049a007c0c */ /* 0x000fe2000bf46270 */
[----:B------:R-:W-:Y:S01]  /*72e0*/  IMAD.X R40, R76, 0x1, R79, P3 ;  /* 0x000000014c287824 */ /* 0x000fe200018e064f */
[----:B------:R-:W-:Y:S01]  /*72f0*/  ISETP.GE.AND P1, PT, R158, UR4, PT ;  /* 0x000000049e007c0c */ /* 0x000fe2000bf26270 */
[----:B------:R-:W-:Y:S01]  /*7300*/  IMAD.X R41, R71, 0x1, R78, P4 ;  /* 0x0000000147297824 */ /* 0x000fe200020e064e */
[----:B------:R-:W-:Y:S02]  /*7310*/  LEA R14, P3, R15, UR6, 0x1 ;  /* 0x000000060f0e7c11 */ /* 0x000fe4000f8608ff */
[----:B------:R-:W-:-:S02]  /*7320*/  CS2R R44, SRZ ;  /* 0x00000000002c7805 */ /* 0x000fc4000001ff00 */
[C---:B------:R-:W-:Y:S02]  /*7330*/  LEA R66, P4, R0.reuse, UR8, 0x1 ;  /* 0x0000000800427c11 */ /* 0x040fe4000f8808ff */
[----:B------:R-:W-:Y:S02]  /*7340*/  CS2R R46, SRZ ;  /* 0x00000000002e7805 */ /* 0x000fe4000001ff00 */
[----:B------:R-:W-:Y:S02]  /*7350*/  LEA.HI.X R15, R15, UR7, R40, 0x1, P3 ;  /* 0x000000070f0f7c11 */ /* 0x000fe400098f0c28 */
[----:B------:R-:W-:Y:S02]  /*7360*/  CS2R R42, SRZ ;  /* 0x00000000002a7805 */ /* 0x000fe4000001ff00 */
[----:B------:R-:W-:Y:S02]  /*7370*/  LEA.HI.X R67, R0, UR9, R41, 0x1, P4 ;  /* 0x0000000900437c11 */ /* 0x000fe4000a0f0c29 */
[----:B------:R-:W-:Y:S01]  /*7380*/  CS2R R40, SRZ ;  /* 0x0000000000287805 */ /* 0x000fe2000001ff00 */
[----:B------:R0:W5:Y:S05]  /*7390*/  @!P2 LDG.E.64 R44, desc[UR56][R14.64] ;  /* 0x000000380e2ca981 */ /* 0x00016a000c1e1b00 */
[----:B------:R0:W5:Y:S04]  /*73a0*/  @!P1 LDG.E.64 R40, desc[UR56][R14.64+0x20] ;  /* 0x000020380e289981 */ /* 0x000168000c1e1b00 */
[----:B------:R0:W5:Y:S04]  /*73b0*/  @!P2 LDG.E.64 R46, desc[UR56][R66.64] ;  /* 0x00000038422ea981 */ /* 0x000168000c1e1b00 */
[----:B------:R0:W5:Y:S02]  /*73c0*/  @!P1 LDG.E.64 R42, desc[UR56][R66.64+0x20] ;  /* 0x00002038422a9981 */ /* 0x000164000c1e1b00 */
.L_x_10068:
[----:B------:R-:W-:Y:S05]  /*73d0*/  BSYNC B1 ;  /* 0x0000000000017941 */ /* 0x000fea0003800000 */
.L_x_10067:
[----:B------:R-:W-:Y:S04]  /*73e0*/  BSSY B1, `(.L_x_10069) ;  /* 0x0000017000017945 */ /* 0x000fe80003800000 */
[----:B------:R-:W-:Y:S05]  /*73f0*/  @P0 BRA `(.L_x_10070) ;  /* 0x0000000000540947 */ /* 0x000fea0003800000 */
[----:B------:R-:W-:Y:S01]  /*7400*/  IADD3 R0, P2, P3, R81, R84, R70 ;  /* 0x0000005451007210 */ /* 0x000fe20007b5e046 */
[----:B------:R-:W-:Y:S01]  /*7410*/  ULDC UR4, c[0x0][0x3d4] ;  /* 0x0000f50000047ab9 */ /* 0x000fe20000000800 */
[----:B------:R-:W-:Y:S01]  /*7420*/  IADD3 R8, P0, P1, R77, R82, R74 ;  /* 0x000000524d087210 */ /* 0x000fe2000791e04a */
[----:B------:R-:W-:Y:S01]  /*7430*/  ULDC.64 UR6, c[0x0][0x3c8] ;  /* 0x0000f20000067ab9 */ /* 0x000fe20000000a00 */
[----:B------:R-:W-:Y:S01]  /*7440*/  IADD3.X R9, R78, R83, R71, P2, P3 ;  /* 0x000000534e097210 */ /* 0x000fe200017e6447 */
[----:B------:R-:W-:Y:S01]  /*7450*/  ULDC.64 UR8, c[0x0][0x3e0] ;  /* 0x0000f80000087ab9 */ /* 0x000fe20000000a00 */
[----:B------:R-:W-:Y:S02]  /*7460*/  ISETP.GE.AND P2, PT, R154, UR4, PT ;  /* 0x000000049a007c0c */ /* 0x000fe4000bf46270 */
[----:B------:R-:W-:Y:S02]  /*7470*/  CS2R R36, SRZ ;  /* 0x0000000000247805 */ /* 0x000fe4000001ff00 */
[----:B------:R-:W-:-:S02]  /*7480*/  ISETP.GE.AND P3, PT, R158, UR4, PT ;  /* 0x000000049e007c0c */ /* 0x000fc4000bf66270 */
[----:B------:R-:W-:Y:S02]  /*7490*/  CS2R R20, SRZ ;  /* 0x0000000000147805 */ /* 0x000fe4000001ff00 */
[----:B0-----:R-:W-:Y:S02]  /*74a0*/  IADD3.X R15, R79, R80, R76, P0, P1 ;  /* 0x000000504f0f7210 */ /* 0x001fe400007e244c */
[----:B------:R-:W-:Y:S02]  /*74b0*/  CS2R R38, SRZ ;  /* 0x0000000000267805 */ /* 0x000fe4000001ff00 */
[----:B------:R-:W-:Y:S02]  /*74c0*/  LEA R14, P0, R8, UR6, 0x1 ;  /* 0x00000006080e7c11 */ /* 0x000fe4000f8008ff */
[----:B------:R-:W-:Y:S02]  /*74d0*/  LEA R66, P1, R0, UR8, 0x1 ;  /* 0x0000000800427c11 */ /* 0x000fe4000f8208ff */
[----:B------:R-:W-:-:S02]  /*74e0*/  LEA.HI.X R15, R8, UR7, R15, 0x1, P0 ;  /* 0x00000007080f7c11 */ /* 0x000fc400080f0c0f */
[----:B------:R-:W-:Y:S02]  /*74f0*/  LEA.HI.X R67, R0, UR9, R9, 0x1, P1 ;  /* 0x0000000900437c11 */ /* 0x000fe400088f0c09 */
[----:B------:R-:W-:Y:S01]  /*7500*/  CS2R R8, SRZ ;  /* 0x0000000000087805 */ /* 0x000fe2000001ff00 */
[----:B------:R1:W5:Y:S04]  /*7510*/  @!P2 LDG.E.64 R36, desc[UR56][R14.64] ;  /* 0x000000380e24a981 */ /* 0x000368000c1e1b00 */
[----:B------:R1:W5:Y:S04]  /*7520*/  @!P3 LDG.E.64 R20, desc[UR56][R14.64+0x20] ;  /* 0x000020380e14b981 */ /* 0x000368000c1e1b00 */
[----:B------:R1:W5:Y:S04]  /*7530*/  @!P2 LDG.E.64 R38, desc[UR56][R66.64] ;  /* 0x000000384226a981 */ /* 0x000368000c1e1b00 */
[----:B------:R1:W5:Y:S02]  /*7540*/  @!P3 LDG.E.64 R8, desc[UR56][R66.64+0x20] ;  /* 0x000020384208b981 */ /* 0x000364000c1e1b00 */
.L_x_10070:
[----:B------:R-:W-:Y:S05]  /*7550*/  BSYNC B1 ;  /* 0x0000000000017941 */ /* 0x000fea0003800000 */
.L_x_10069:
[----:B------:R-:W-:Y:S01]  /*7560*/  IMAD.WIDE.U32 R10, R3, R6, R10 ;  /* 0x00000006030a7225 */ /* 0x000fe200078e000a */
[----:B-----5:R-:W-:Y:S01]  /*7570*/  LEA.HI R0, R68, R68, RZ, 0x1 ;  /* 0x0000004444007211 */ /* 0x020fe200078f08ff */
[----:B------:R-:W-:Y:S01]  /*7580*/  ULDC.64 UR4, c[0x0][0x3c8] ;  /* 0x0000f20000047ab9 */ /* 0x000fe20000000a00 */
[----:B------:R-:W-:Y:S01]  /*7590*/  ULDC.64 UR6, c[0x0][0x3e0] ;  /* 0x0000f80000067ab9 */ /* 0x000fe20000000a00 */
[C---:B------:R-:W-:Y:S01]  /*75a0*/  IMAD R6, R69.reuse, R6, RZ ;  /* 0x0000000645067224 */ /* 0x040fe200078e02ff */
[----:B01----:R-:W-:Y:S01]  /*75b0*/  LOP3.LUT R15, R0, 0xfffffffe, RZ, 0xc0, !PT ;  /* 0xfffffffe000f7812 */ /* 0x003fe200078ec0ff */
[-C--:B------:R-:W-:Y:S02]  /*75c0*/  IMAD R14, R69, R4.reuse, RZ ;  /* 0x00000004450e7224 */ /* 0x080fe400078e02ff */
[----:B------:R-:W-:Y:S01]  /*75d0*/  IMAD.WIDE.U32 R12, R3, R4, R12 ;  /* 0x00000004030c7225 */ /* 0x000fe200078e000c */
[----:B------:R-:W-:Y:S01]  /*75e0*/  LEA R4, P0, R10, UR4, 0x1 ;  /* 0x000000040a047c11 */ /* 0x000fe2000f8008ff */
[----:B------:R-:W-:-:S02]  /*75f0*/  UMOV UR4, 0xffffffff ;  /* 0xffffffff00047882 */ /* 0x000fc40000000000 */
[C---:B------:R-:W-:Y:S01]  /*7600*/  IMAD R7, R3.reuse, R7, R6 ;  /* 0x0000000703077224 */ /* 0x040fe200078e0206 */
[----:B------:R-:W-:Y:S01]  /*7610*/  LEA R0, P1, R12, UR6, 0x1 ;  /* 0x000000060c007c11 */ /* 0x000fe2000f8208ff */
[----:B------:R-:W-:Y:S02]  /*7620*/  IMAD R3, R3, R5, R14 ;  /* 0x0000000503037224 */ /* 0x000fe400078e020e */
[----:B------:R-:W-:Y:S02]  /*7630*/  IMAD.IADD R5, R11, 0x1, R7 ;  /* 0x000000010b057824 */ /* 0x000fe400078e0207 */
[----:B------:R-:W-:Y:S02]  /*7640*/  IMAD.IADD R3, R13, 0x1, R3 ;  /* 0x000000010d037824 */ /* 0x000fe400078e0203 */
[----:B------:R-:W-:Y:S01]  /*7650*/  IMAD.IADD R15, R68, 0x1, -R15 ;  /* 0x00000001440f7824 */ /* 0x000fe200078e0a0f */
[----:B------:R-:W-:Y:S02]  /*7660*/  LEA.HI.X R5, R10, UR5, R5, 0x1, P0 ;  /* 0x000000050a057c11 */ /* 0x000fe400080f0c05 */
[----:B------:R-:W-:-:S02]  /*7670*/  LEA.HI.X R3, R12, UR7, R3, 0x1, P1 ;  /* 0x000000070c037c11 */ /* 0x000fc400088f0c03 */
[----:B------:R-:W-:Y:S01]  /*7680*/  SHF.L.U32 R6, R15, 0x1f, RZ ;  /* 0x0000001f0f067819 */ /* 0x000fe200000006ff */
[----:B------:R-:W-:Y:S06]  /*7690*/  BRA.DIV UR4, `(.L_x_10071) ;  /* 0x000002be04607947 */ /* 0x000fec000b800000 */
.L_x_10329:
[----:B------:R-:W-:-:S03]  /*76a0*/  UMOV UR4, 0xffffffff ;  /* 0xffffffff00047882 */ /* 0x000fc60000000000 */
[----:B------:R-:W-:Y:S05]  /*76b0*/  BRA.DIV UR4, `(.L_x_10072) ;  /* 0x000002be04807947 */ /* 0x000fea000b800000 */
.L_x_10332:
[----:B------:R-:W-:-:S03]  /*76c0*/  UMOV UR4, 0xffffffff ;  /* 0xffffffff00047882 */ /* 0x000fc60000000000 */
[----:B------:R-:W-:Y:S05]  /*76d0*/  BRA.DIV UR4, `(.L_x_10073) ;  /* 0x000002be04a07947 */ /* 0x000fea000b800000 */
.L_x_10335:
[----:B------:R-:W-:-:S03]  /*76e0*/  UMOV UR4, 0xffffffff ;  /* 0xffffffff00047882 */ /* 0x000fc60000000000 */
[----:B------:R-:W-:Y:S05]  /*76f0*/  BRA.DIV UR4, `(.L_x_10074) ;  /* 0x000002be04c07947 */ /* 0x000fea000b800000 */
.L_x_10338:
[----:B------:R-:W-:-:S03]  /*7700*/  UMOV UR4, 0xffffffff ;  /* 0xffffffff00047882 */ /* 0x000fc60000000000 */
[----:B------:R-:W-:Y:S05]  /*7710*/  BRA.DIV UR4, `(.L_x_10075) ;  /* 0x000002be04e07947 */ /* 0x000fea000b800000 */
.L_x_10341:
[----:B------:R-:W-:-:S03]  /*7720*/  UMOV UR4, 0xffffffff ;  /* 0xffffffff00047882 */ /* 0x000fc60000000000 */
[----:B------:R-:W-:Y:S05]  /*7730*/  BRA.DIV UR4, `(.L_x_10076) ;  /* 0x000002c204007947 */ /* 0x000fea000b800000 */
.L_x_10344:
[----:B------:R-:W-:-:S03]  /*7740*/  UMOV UR4, 0xffffffff ;  /* 0xffffffff00047882 */ /* 0x000fc60000000000 */
[----:B------:R-:W-:Y:S05]  /*7750*/  BRA.DIV UR4, `(.L_x_10077) ;  /* 0x000002c204207947 */ /* 0x000fea000b800000 */
.L_x_10347:
[----:B------:R-:W-:-:S03]  /*7760*/  UMOV UR4, 0xffffffff ;  /* 0xffffffff00047882 */ /* 0x000fc60000000000 */
[----:B------:R-:W-:Y:S05]  /*7770*/  BRA.DIV UR4, `(.L_x_10078) ;  /* 0x000002c204407947 */ /* 0x000fea000b800000 */
.L_x_10350:
[----:B------:R-:W0:Y:S01]  /*7780*/  SYNCS.PHASECHK.TRANS64.TRYWAIT P0, [R145+URZ+0x32400], R6 ;  /* 0x03240006910075a7 */ /* 0x000e22000800017f */
[----:B------:R-:W-:Y:S04]  /*7790*/  BSSY B1, `(.L_x_10079) ;  /* 0x0000002000017945 */ /* 0x000fe80003800000 */
[----:B0-----:R-:W-:Y:S05]  /*77a0*/  @!P0 BRA `(.L_x_10080) ;  /* 0x000002c0005c8947 */ /* 0x001fea0003800000 */
.L_x_10351:
[----:B------:R-:W-:Y:S05]  /*77b0*/  BSYNC B1 ;  /* 0x0000000000017941 */ /* 0x000fea0003800000 */
.L_x_10079:
[----:B------:R-:W2:Y:S01]  /*77c0*/  LDL R5, [R1+0x70] ;  /* 0x0000700001057983 */ /* 0x000ea20000100800 */
[C---:B------:R-:W-:Y:S01]  /*77d0*/  IMAD.SHL.U32 R0, R183.reuse, 0x40, RZ ;  /* 0x00000040b7007824 */ /* 0x040fe200078e00ff */
[----:B------:R-:W-:Y:S01]  /*77e0*/  LOP3.LUT P0, RZ, R183, 0x4, RZ, 0xc0, !PT ;  /* 0x00000004b7ff7812 */ /* 0x000fe2000780c0ff */
[----:B------:R-:W-:Y:S01]  /*77f0*/  IMAD.MOV.U32 R4, RZ, RZ, R40 ;  /* 0x000000ffff047224 */ /* 0x000fe200078e0028 */
[----:B------:R-:W-:Y:S01]  /*7800*/  BSSY B1, `(.L_x_10081) ;  /* 0x0000084000017945 */ /* 0x000fe20003800000 */
[----:B0-----:R-:W-:Y:S01]  /*7810*/  IMAD.MOV.U32 R6, RZ, RZ, R45 ;  /* 0x000000ffff067224 */ /* 0x001fe200078e002d */
[----:B------:R-:W-:Y:S01]  /*7820*/  LOP3.LUT R3, R0, 0x1c0, RZ, 0xc0, !PT ;  /* 0x000001c000037812 */ /* 0x000fe200078ec0ff */
[----:B------:R-:W-:-:S03]  /*7830*/  IMAD.MOV.U32 R7, RZ, RZ, R42 ;  /* 0x000000ffff077224 */ /* 0x000fc600078e002a */
[----:B------:R-:W-:Y:S02]  /*7840*/  LOP3.LUT R0, R3, 0x18, R22, 0xf8, !PT ;  /* 0x0000001803007812 */ /* 0x000fe400078ef816 */
[----:B------:R-:W-:Y:S02]  /*7850*/  SHF.R.U32.HI R3, RZ, 0x3, R3 ;  /* 0x00000003ff037819 */ /* 0x000fe40000011603 */
[----:B------:R-:W-:Y:S01]  /*7860*/  PRMT R76, R6, 0x5410, R7 ;  /* 0x00005410064c7816 */ /* 0x000fe20000000007 */
[----:B------:R-:W-:Y:S01]  /*7870*/  IMAD.MOV.U32 R7, RZ, RZ, R47 ;  /* 0x000000ffff077224 */ /* 0x000fe200078e002f */
[----:B------:R-:W-:Y:S01]  /*7880*/  LOP3.LUT R3, R0, R3, RZ, 0x3c, !PT ;  /* 0x0000000300037212 */ /* 0x000fe200078e3cff */
[----:B------:R-:W-:-:S04]  /*7890*/  IMAD.MOV.U32 R6, RZ, RZ, R46 ;  /* 0x000000ffff067224 */ /* 0x000fc800078e002e */
[----:B------:R-:W-:Y:S02]  /*78a0*/  IMAD R0, R168, 0x200, R3 ;  /* 0x00000200a8007824 */ /* 0x000fe400078e0203 */
[----:B------:R-:W-:Y:S02]  /*78b0*/  IMAD.MOV.U32 R3, RZ, RZ, R41 ;  /* 0x000000ffff037224 */ /* 0x000fe400078e0029 */
[----:B------:R-:W-:Y:S01]  /*78c0*/  IMAD R145, R0, 0x2, R145 ;  /* 0x0000000200917824 */ /* 0x000fe200078e0291 */
[----:B------:R-:W-:Y:S01]  /*78d0*/  PRMT R0, R4, 0x7610, R0 ;  /* 0x0000761004007816 */ /* 0x000fe20000000000 */
[----:B------:R-:W-:Y:S01]  /*78e0*/  IMAD.MOV.U32 R4, RZ, RZ, R44 ;  /* 0x000000ffff047224 */ /* 0x000fe200078e002c */
[----:B------:R-:W-:Y:S01]  /*78f0*/  PRMT R11, R11, 0x5410, R3 ;  /* 0x000054100b0b7816 */ /* 0x000fe20000000003 */
[C---:B------:R-:W-:Y:S02]  /*7900*/  VIADD R10, R145.reuse, 0x18400 ;  /* 0x00018400910a7836 */ /* 0x040fe40000000000 */
[----:B------:R-:W-:Y:S01]  /*7910*/  VIADD R3, R145, 0x18440 ;  /* 0x0001844091037836 */ /* 0x000fe20000000000 */
[----:B------:R-:W-:Y:S01]  /*7920*/  PRMT R12, R4, 0x7610, R12 ;  /* 0x00007610040c7816 */ /* 0x000fe2000000000c */
[----:B------:R-:W-:-:S02]  /*7930*/  IMAD.MOV.U32 R4, RZ, RZ, R43 ;  /* 0x000000ffff047224 */ /* 0x000fc400078e002b */
[----:B------:R-:W-:Y:S01]  /*7940*/  @P0 VIADD R3, R10, 0xffffffc0 ;  /* 0xffffffc00a030836 */ /* 0x000fe20000000000 */
        /* <DEDUP_REMOVED lines=8> */
[----:B------:R-:W-:-:S05]  /*79d0*/  IMAD.MOV.U32 R4, RZ, RZ, R37 ;  /* 0x000000ffff047224 */ /* 0x000fca00078e0025 */
[----:B------:R-:W-:Y:S01]  /*79e0*/  PRMT R78, R7, 0x5410, R4 ;  /* 0x00005410074e7816 */ /* 0x000fe20000000004 */
[----:B------:R-:W-:Y:S02]  /*79f0*/  IMAD.MOV.U32 R4, RZ, RZ, R8 ;  /* 0x000000ffff047224 */ /* 0x000fe400078e0008 */
[----:B------:R-:W-:-:S03]  /*7a00*/  IMAD.MOV.U32 R7, RZ, RZ, R39 ;  /* 0x000000ffff077224 */ /* 0x000fc600078e0027 */
[----:B------:R-:W-:Y:S02]  /*7a10*/  PRMT R11, R4, 0x7610, R11 ;  /* 0x00007610040b7816 */ /* 0x000fe4000000000b */
[----:B------:R-:W-:Y:S01]  /*7a20*/  PRMT R79, R6, 0x5410, R7 ;  /* 0x00005410064f7816 */ /* 0x000fe20000000007 */
[----:B--2---:R-:W-:-:S05]  /*7a30*/  IMAD R5, R5, -0x80, R160 ;  /* 0xffffff8005057824 */ /* 0x004fca00078e02a0 */
[----:B------:R-:W-:Y:S01]  /*7a40*/  VIMNMX R74, R5, 0x80, PT ;  /* 0x00000080054a7848 */ /* 0x000fe20003fe0100 */
[----:B------:R-:W-:-:S03]  /*7a50*/  IMAD.MOV.U32 R5, RZ, RZ, R9 ;  /* 0x000000ffff057224 */ /* 0x000fc600078e0009 */
[----:B------:R-:W-:Y:S02]  /*7a60*/  ISETP.GE.AND P0, PT, R153, R74, PT ;  /* 0x0000004a9900720c */ /* 0x000fe40003f06270 */
[----:B------:R-:W-:-:S11]  /*7a70*/  PRMT R10, R5, 0x7610, R10 ;  /* 0x00007610050a7816 */ /* 0x000fd6000000000a */
[----:B------:R-:W-:Y:S05]  /*7a80*/  @P0 BRA `(.L_x_10082) ;  /* 0x00000004006c0947 */ /* 0x000fea0003800000 */
[----:B------:R-:W0:Y:S01]  /*7a90*/  LDC R5, c[0x0][0x3d4] ;  /* 0x0000f500ff057b82 */ /* 0x000e220000000800 */
[----:B------:R-:W-:Y:S01]  /*7aa0*/  BSSY B2, `(.L_x_10083) ;  /* 0x000002e000027945 */ /* 0x000fe20003800000 */
[-C--:B0-----:R-:W-:Y:S02]  /*7ab0*/  ISETP.GE.AND P0, PT, R154, R5.reuse, PT ;  /* 0x000000059a00720c */ /* 0x081fe40003f06270 */
[----:B------:R-:W-:-:S11]  /*7ac0*/  ISETP.GE.AND P1, PT, R158, R5, PT ;  /* 0x000000059e00720c */ /* 0x000fd60003f26270 */
[----:B------:R-:W-:Y:S05]  /*7ad0*/  @P0 BRA `(.L_x_10084) ;  /* 0x0000000000a80947 */ /* 0x000fea0003800000 */
[----:B------:R-:W0:Y:S01]  /*7ae0*/  LDS.128 R4, [R145+0x18400] ;  /* 0x0184000091047984 */ /* 0x000e220000000c00 */
[--C-:B------:R-:W-:Y:S01]  /*7af0*/  SHF.R.U64 R71, R44, 0x10, R45.reuse ;  /* 0x000000102c477819 */ /* 0x100fe2000000122d */
[--C-:B------:R-:W-:Y:S01]  /*7b00*/  HADD2.F32 R44, -RZ, R12.reuse.H0_H0 ;  /* 0x2000000cff2c7230 */ /* 0x100fe20000004100 */
[----:B------:R-:W-:Y:S02]  /*7b10*/  SHF.R.U32.HI R45, RZ, 0x10, R45 ;  /* 0x00000010ff2d7819 */ /* 0x000fe4000001162d */
[--C-:B------:R-:W-:Y:S01]  /*7b20*/  SHF.R.U64 R69, R46, 0x10, R47.reuse ;  /* 0x000000102e457819 */ /* 0x100fe2000000122f */
[----:B------:R-:W-:Y:S01]  /*7b30*/  HADD2.F32 R46, -RZ, R12.H1_H1 ;  /* 0x3000000cff2e7230 */ /* 0x000fe20000004100 */
[----:B------:R-:W-:Y:S01]  /*7b40*/  SHF.R.U32.HI R47, RZ, 0x10, R47 ;  /* 0x00000010ff2f7819 */ /* 0x000fe2000001162f */
[----:B------:R-:W-:-:S04]  /*7b50*/  HADD2.F32 R45, -RZ, R45.H0_H0 ;  /* 0x2000002dff2d7230 */ /* 0x000fc80000004100 */
        /* <DEDUP_REMOVED lines=34> */
.L_x_10084:
[----:B------:R-:W-:Y:S05]  /*7d80*/  BSYNC B2 ;  /* 0x0000000000027941 */ /* 0x000fea0003800000 */
.L_x_10083:
[----:B------:R-:W-:Y:S05]  /*7d90*/  @P1 BRA `(.L_x_10082) ;  /* 0x0000000000a81947 */ /* 0x000fea0003800000 */
[----:B0-----:R-:W0:Y:S01]  /*7da0*/  LDS.128 R4, [R3] ;  /* 0x0000000003047984 */ /* 0x001e220000000c00 */
[--C-:B------:R-:W-:Y:S01]  /*7db0*/  SHF.R.U64 R67, R40, 0x10, R41.reuse ;  /* 0x0000001028437819 */ /* 0x100fe20000001229 */
[----:B------:R-:W-:Y:S01]  /*7dc0*/  HADD2.F32 R40, -RZ, R0.H0_H0 ;  /* 0x20000000ff287230 */ /* 0x000fe20000004100 */
        /* <DEDUP_REMOVED lines=39> */
.L_x_10082:
[----:B------:R-:W-:Y:S05]  /*8040*/  BSYNC B1 ;  /* 0x0000000000017941 */ /* 0x000fea0003800000 */
.L_x_10081:
[----:B------:R-:W-:-:S13]  /*8050*/  ISETP.GE.AND P0, PT, R156, R74, PT ;  /* 0x0000004a9c00720c */ /* 0x000fda0003f06270 */
[----:B------:R-:W-:Y:S05]  /*8060*/  @P0 BRA `(.L_x_10085) ;  /* 0x0000001800400947 */ /* 0x000fea0003800000 */
[----:B01----:R-:W0:Y:S01]  /*8070*/  LDC R5, c[0x0][0x3d4] ;  /* 0x0000f500ff057b82 */ /* 0x003e220000000800 */
[----:B------:R-:W-:Y:S01]  /*8080*/  BSSY B1, `(.L_x_10086) ;  /* 0x000002e000017945 */ /* 0x000fe20003800000 */
[-C--:B0-----:R-:W-:Y:S02]  /*8090*/  ISETP.GE.AND P0, PT, R154, R5.reuse, PT ;  /* 0x000000059a00720c */ /* 0x081fe40003f06270 */
[----:B------:R-:W-:-:S11]  /*80a0*/  ISETP.GE.AND P1, PT, R158, R5, PT ;  /* 0x000000059e00720c */ /* 0x000fd60003f26270 */
[----:B------:R-:W-:Y:S05]  /*80b0*/  @P0 BRA `(.L_x_10087) ;  /* 0x0000000000a80947 */ /* 0x000fea0003800000 */
[----:B------:R-:W0:Y:S01]  /*80c0*/  LDS.128 R4, [R145+0x1a400] ;  /* 0x01a4000091047984 */ /* 0x000e220000000c00 */
[--C-:B------:R-:W-:Y:S01]  /*80d0*/  SHF.R.U64 R45, R36, 0x10, R37.reuse ;  /* 0x00000010242d7819 */ /* 0x100fe20000001225 */
[----:B------:R-:W-:Y:S01]  /*80e0*/  HADD2.F32 R36, -RZ, R78.H0_H0 ;  /* 0x2000004eff247230 */ /* 0x000fe20000004100 */
[----:B------:R-:W-:Y:S02]  /*80f0*/  SHF.R.U32.HI R37, RZ, 0x10, R37 ;  /* 0x00000010ff257819 */ /* 0x000fe40000011625 */
[--C-:B------:R-:W-:Y:S01]  /*8100*/  SHF.R.U64 R43, R38, 0x10, R39.reuse ;  /* 0x00000010262b7819 */ /* 0x100fe20000001227 */
[----:B------:R-:W-:Y:S01]  /*8110*/  HADD2.F32 R38, -RZ, R79.H0_H0 ;  /* 0x2000004fff267230 */ /* 0x000fe20000004100 */
        /* <DEDUP_REMOVED lines=36> */
.L_x_10087:
[----:B------:R-:W-:Y:S05]  /*8360*/  BSYNC B1 ;  /* 0x0000000000017941 */ /* 0x000fea0003800000 */
.L_x_10086:
[----:B------:R-:W-:Y:S05]  /*8370*/  @P1 BRA `(.L_x_10085) ;  /* 0x00000014007c1947 */ /* 0x000fea0003800000 */
[----:B0-----:R-:W0:Y:S01]  /*8380*/  LDS.128 R4, [R3+0x2000] ;  /* 0x0020000003047984 */ /* 0x001e220000000c00 */
[----:B------:R-:W-:Y:S01]  /*8390*/  SHF.R.U64 R38, R20, 0x10, R21 ;  /* 0x0000001014267819 */ /* 0x000fe20000001215 */
[----:B------:R-:W-:Y:S01]  /*83a0*/  HADD2.F32 R15, -RZ, R11.H0_H0 ;  /* 0x2000000bff0f7230 */ /* 0x000fe20000004100 */
[----:B------:R-:W-:Y:S01]  /*83b0*/  SHF.R.U32.HI R20, RZ, 0x10, R9 ;  /* 0x00000010ff147819 */ /* 0x000fe20000011609 */
[----:B------:R-:W-:Y:S01]  /*83c0*/  HADD2.F32 R13, -RZ, R10.H1_H1 ;  /* 0x3000000aff0d7230 */ /* 0x000fe20000004100 */
        /* <DEDUP_REMOVED lines=14> */
[----:B------:R-:W-:Y:S01]  /*84b0*/  FFMA.FTZ R21, R11, R20, R21 ;  /* 0x000000140b157223 */ /* 0x000fe20000010015 */
[-C--:B------:R-:W-:Y:S01]  /*84c0*/  FMUL.FTZ R14, R4, R13.reuse ;  /* 0x0000000d040e7220 */ /* 0x080fe20000410000 */
[----:B------:R-:W-:Y:S02]  /*84d0*/  HADD2.F32 R6, -RZ, R5.H0_H0 ;  /* 0x20000005ff067230 */ /* 0x000fe40000004100 */
[C---:B------:R-:W-:Y:S01]  /*84e0*/  FFMA.FTZ R12, R7.reuse, R13, -R12 ;  /* 0x0000000d070c7223 */ /* 0x040fe2000001080c */
[----:B------:R-:W-:Y:S02]  /*84f0*/  HADD2.F32 R11, -RZ, R10.H0_H0 ;  /* 0x2000000aff0b7230 */ /* 0x000fe40000004100 */
[----:B------:R-:W-:Y:S01]  /*8500*/  FFMA.FTZ R15, R7, R15, R14 ;  /* 0x0000000f070f7223 */ /* 0x000fe2000001000e */
[----:B------:R-:W-:-:S02]  /*8510*/  HADD2.F32 R4, -RZ, R0.H1_H1 ;  /* 0x30000000ff047230 */ /* 0x000fc40000004100 */
[----:B------:R-:W-:Y:S02]  /*8520*/  HADD2.F32 R5, -RZ, R5.H1_H1 ;  /* 0x30000005ff057230 */ /* 0x000fe40000004100 */
[CC--:B------:R-:W-:Y:S01]  /*8530*/  FMUL.FTZ R13, R9.reuse, R11.reuse ;  /* 0x0000000b090d7220 */ /* 0x0c0fe20000410000 */
[----:B------:R-:W-:Y:S02]  /*8540*/  HADD2.F32 R10, -RZ, R37.H0_H0 ;  /* 0x20000025ff0a7230 */ /* 0x000fe40000004100 */
[-C--:B------:R-:W-:Y:S01]  /*8550*/  FMUL.FTZ R14, R9, R4.reuse ;  /* 0x00000004090e7220 */ /* 0x080fe20000410000 */
[----:B------:R-:W-:Y:S02]  /*8560*/  HADD2.F32 R0, -RZ, R38.H0_H0 ;  /* 0x20000026ff007230 */ /* 0x000fe40000004100 */
[C---:B------:R-:W-:Y:S01]  /*8570*/  FFMA.FTZ R13, R8.reuse, R4, -R13 ;  /* 0x00000004080d7223 */ /* 0x040fe2000001080d */
[----:B------:R-:W-:Y:S01]  /*8580*/  F2FP.F16.F32.PACK_AB R4, R15, R12 ;  /* 0x0000000c0f04723e */ /* 0x000fe200000000ff */
[C---:B------:R-:W-:Y:S01]  /*8590*/  FMUL.FTZ R7, R5.reuse, R10 ;  /* 0x0000000a05077220 */ /* 0x040fe20000410000 */
[----:B------:R-:W-:Y:S01]  /*85a0*/  FFMA.FTZ R14, R8, R11, R14 ;  /* 0x0000000b080e7223 */ /* 0x000fe2000001000e */
[----:B------:R-:W-:-:S02]  /*85b0*/  FMUL.FTZ R9, R5, R0 ;  /* 0x0000000005097220 */ /* 0x000fc40000410000 */
[C---:B------:R-:W-:Y:S01]  /*85c0*/  FFMA.FTZ R5, R6.reuse, R0, -R7 ;  /* 0x0000000006057223 */ /* 0x040fe20000010807 */
[----:B------:R-:W-:Y:S01]  /*85d0*/  F2FP.F16.F32.PACK_AB R7, R21, R36 ;  /* 0x000000241507723e */ /* 0x000fe200000000ff */
[----:B------:R-:W-:Y:S01]  /*85e0*/  FFMA.FTZ R10, R6, R10, R9 ;  /* 0x0000000a060a7223 */ /* 0x000fe20000010009 */
[----:B------:R-:W-:-:S04]  /*85f0*/  F2FP.F16.F32.PACK_AB R6, R14, R13 ;  /* 0x0000000d0e06723e */ /* 0x000fc800000000ff */
[----:B------:R-:W-:-:S05]  /*8600*/  F2FP.F16.F32.PACK_AB R5, R10, R5 ;  /* 0x000000050a05723e */ /* 0x000fca00000000ff */
[----:B------:R2:W-:Y:S01]  /*8610*/  STS.128 [R3+0x2000], R4 ;  /* 0x0020000403007388 */ /* 0x0005e20000000c00 */
[----:B------:R-:W-:Y:S05]  /*8620*/  BRA `(.L_x_10085) ;  /* 0x0000001000d07947 */ /* 0x000fea0003800000 */
.L_x_10066:
[----:B------:R0:W5:Y:S01]  /*8630*/  LDL R20, [R1+0x21c] ;  /* 0x00021c0001147983 */ /* 0x0001620000100800 */
[----:B------:R-:W1:Y:S01]  /*8640*/  LDC R0, c[0x0][0x428] ;  /* 0x00010a00ff007b82 */ /* 0x000e620000000800 */
[----:B------:R-:W-:Y:S01]  /*8650*/  IMAD R3, R15, 0x80, R153 ;  /* 0x000000800f037824 */ /* 0x000fe200078e0299 */
[----:B------:R-:W-:Y:S01]  /*8660*/  ULDC.64 UR4, c[0x0][0x3c8] ;  /* 0x0000f20000047ab9 */ /* 0x000fe20000000a00 */
[----:B------:R-:W-:Y:S01]  /*8670*/  IMAD.MOV.U32 R11, RZ, RZ, R41 ;  /* 0x000000ffff0b7224 */ /* 0x000fe200078e0029 */
[----:B------:R-:W-:Y:S01]  /*8680*/  ULDC.64 UR6, c[0x0][0x3e0] ;  /* 0x0000f80000067ab9 */ /* 0x000fe20000000a00 */
[----:B------:R-:W-:Y:S02]  /*8690*/  IMAD.MOV.U32 R12, RZ, RZ, R36 ;  /* 0x000000ffff0c7224 */ /* 0x000fe400078e0024 */
[----:B------:R-:W-:Y:S01]  /*86a0*/  IMAD.MOV.U32 R13, RZ, RZ, R43 ;  /* 0x000000ffff0d7224 */ /* 0x000fe200078e002b */
[----:B------:R-:W2:Y:S01]  /*86b0*/  LDC R21, c[0x0][0x3d4] ;  /* 0x0000f500ff157b82 */ /* 0x000ea20000000800 */
[----:B-1----:R-:W-:Y:S01]  /*86c0*/  ISETP.NE.AND P3, PT, R0, 0x1, PT ;  /* 0x000000010000780c */ /* 0x002fe20003f65270 */
[----:B------:R-:W-:Y:S01]  /*86d0*/  IMAD R0, R214, 0x40, R3 ;  /* 0x00000040d6007824 */ /* 0x000fe200078e0203 */
[----:B--2---:R-:W-:-:S04]  /*86e0*/  ISETP.GE.AND P0, PT, R22, R21, PT ;  /* 0x000000151600720c */ /* 0x004fc80003f06270 */
[----:B------:R-:W-:-:S07]  /*86f0*/  ISETP.GE.OR P1, PT, R156, R10, P0 ;  /* 0x0000000a9c00720c */ /* 0x000fce0000726670 */
[----:B------:R-:W1:Y:S01]  /*8700*/  @P3 LDC R9, c[0x0][0x42c] ;  /* 0x00010b00ff093b82 */ /* 0x000e620000000800 */
[----:B------:R-:W-:Y:S01]  /*8710*/  ISETP.GE.OR P2, PT, R153, R10, P0 ;  /* 0x0000000a9900720c */ /* 0x000fe20000746670 */
[----:B------:R-:W-:-:S06]  /*8720*/  IMAD.MOV.U32 R10, RZ, RZ, R38 ;  /* 0x000000ffff0a7224 */ /* 0x000fcc00078e0026 */
[----:B------:R-:W2:Y:S06]  /*8730*/  @P3 LDC R8, c[0x0][0x430] ;  /* 0x00010c00ff083b82 */ /* 0x000eac0000000800 */
[----:B------:R-:W-:Y:S02]  /*8740*/  @!P2 IADD3 R41, P5, R74, R47, RZ ;  /* 0x0000002f4a29a210 */ /* 0x000fe40007fbe0ff */
[----:B------:R-:W3:Y:S03]  /*8750*/  @!P1 LDC.64 R36, c[0x0][0x3e0] ;  /* 0x0000f800ff249b82 */ /* 0x000ee60000000a00 */
[----:B------:R-:W-:Y:S01]  /*8760*/  @!P2 IMAD.X R42, R76, 0x1, R67, P5 ;  /* 0x000000014c2aa824 */ /* 0x000fe200028e0643 */
[----:B------:R-:W-:Y:S01]  /*8770*/  @!P2 IADD3 R14, P5, R70, R69, RZ ;  /* 0x00000045460ea210 */ /* 0x000fe20007fbe0ff */
[----:B-1----:R-:W-:-:S04]  /*8780*/  @P3 IMAD.HI.U32 R9, R0, R9, RZ ;  /* 0x0000000900093227 */ /* 0x002fc800078e00ff */
[----:B------:R-:W-:Y:S01]  /*8790*/  @!P2 IMAD.X R15, R71, 0x1, R40, P5 ;  /* 0x00000001470fa824 */ /* 0x000fe200028e0628 */
[----:B--2---:R-:W-:Y:S02]  /*87a0*/  @P3 SHF.R.U32.HI R0, RZ, R8, R9 ;  /* 0x00000008ff003219 */ /* 0x004fe40000011609 */
[----:B------:R-:W1:Y:S01]  /*87b0*/  @!P1 LDC.64 R8, c[0x0][0x3c8] ;  /* 0x0000f200ff089b82 */ /* 0x000e620000000a00 */
[----:B------:R-:W-:Y:S02]  /*87c0*/  @!P1 IADD3 R45, P3, P4, R47, R82, R74 ;  /* 0x000000522f2d9210 */ /* 0x000fe40007c7e04a */
[----:B------:R-:W-:Y:S01]  /*87d0*/  SHF.R.S32.HI R3, RZ, 0x1f, R0 ;  /* 0x0000001fff037819 */ /* 0x000fe20000011400 */
[----:B------:R-:W-:Y:S01]  /*87e0*/  IMAD.WIDE.U32 R10, R0, R6, R10 ;  /* 0x00000006000a7225 */ /* 0x000fe200078e000a */
[----:B------:R-:W-:Y:S02]  /*87f0*/  @!P1 IADD3.X R66, R67, R80, R76, P3, P4 ;  /* 0x0000005043429210 */ /* 0x000fe40001fe844c */
[----:B------:R-:W-:Y:S01]  /*8800*/  @!P1 IADD3 R38, P3, P4, R69, R84, R70 ;  /* 0x0000005445269210 */ /* 0x000fe20007c7e046 */
[----:B------:R-:W-:-:S02]  /*8810*/  IMAD R43, R3, R6, RZ ;  /* 0x00000006032b7224 */ /* 0x000fc400078e02ff */
[-C--:B------:R-:W-:Y:S01]  /*8820*/  IMAD.WIDE.U32 R12, R0, R4.reuse, R12 ;  /* 0x00000004000c7225 */ /* 0x080fe200078e000c */
[----:B------:R-:W-:Y:S02]  /*8830*/  @!P1 IADD3.X R39, R40, R83, R71, P3, P4 ;  /* 0x0000005328279210 */ /* 0x000fe40001fe8447 */
[----:B------:R-:W-:Y:S01]  /*8840*/  LEA R6, P4, R10, UR4, 0x1 ;  /* 0x000000040a067c11 */ /* 0x000fe2000f8808ff */
[C---:B------:R-:W-:Y:S01]  /*8850*/  IMAD R43, R0.reuse, R7, R43 ;  /* 0x00000007002b7224 */ /* 0x040fe200078e022b */
[----:B------:R-:W-:Y:S01]  /*8860*/  @!P2 LEA R40, P3, R41, UR4, 0x1 ;  /* 0x000000042928ac11 */ /* 0x000fe2000f8608ff */
[----:B------:R-:W-:Y:S01]  /*8870*/  IMAD R7, R3, R4, RZ ;  /* 0x0000000403077224 */ /* 0x000fe200078e02ff */
[----:B------:R-:W-:Y:S01]  /*8880*/  UMOV UR4, 0xffffffff ;  /* 0xffffffff00047882 */ /* 0x000fe20000000000 */
[----:B------:R-:W-:Y:S01]  /*8890*/  IMAD.IADD R3, R11, 0x1, R43 ;  /* 0x000000010b037824 */ /* 0x000fe200078e022b */
[----:B------:R-:W-:Y:S01]  /*88a0*/  @!P2 LEA.HI.X R41, R41, UR5, R42, 0x1, P3 ;  /* 0x000000052929ac11 */ /* 0x000fe200098f0c2a */
[----:B------:R-:W-:Y:S01]  /*88b0*/  IMAD R7, R0, R5, R7 ;  /* 0x0000000500077224 */ /* 0x000fe200078e0207 */
[----:B------:R-:W-:-:S02]  /*88c0*/  @!P2 LEA R42, P3, R14, UR6, 0x1 ;  /* 0x000000060e2aac11 */ /* 0x000fc4000f8608ff */
[----:B------:R-:W-:Y:S01]  /*88d0*/  LEA.HI.X R4, R10, UR5, R3, 0x1, P4 ;  /* 0x000000050a047c11 */ /* 0x000fe2000a0f0c03 */
[----:B------:R-:W-:Y:S01]  /*88e0*/  IMAD.IADD R3, R13, 0x1, R7 ;  /* 0x000000010d037824 */ /* 0x000fe200078e0207 */
[----:B------:R-:W-:Y:S02]  /*88f0*/  LEA R0, P5, R12, UR6, 0x1 ;  /* 0x000000060c007c11 */ /* 0x000fe4000f8a08ff */
[----:B------:R-:W-:Y:S02]  /*8900*/  @!P2 LEA.HI.X R43, R14, UR7, R15, 0x1, P3 ;  /* 0x000000070e2bac11 */ /* 0x000fe400098f0c0f */
[----:B------:R-:W-:Y:S02]  /*8910*/  LEA.HI.X R3, R12, UR7, R3, 0x1, P5 ;  /* 0x000000070c037c11 */ /* 0x000fe4000a8f0c03 */
[----:B-1----:R-:W-:Y:S02]  /*8920*/  @!P1 LEA R44, P3, R45, R8, 0x1 ;  /* 0x000000082d2c9211 */ /* 0x002fe400078608ff */
[----:B---3--:R-:W-:Y:S01]  /*8930*/  @!P1 LEA R46, P4, R38, R36, 0x1 ;  /* 0x00000024262e9211 */ /* 0x008fe200078808ff */
[----:B0-----:R-:W-:-:S12]  /*8940*/  BRA.DIV UR4, `(.L_x_10088) ;  /* 0x000002b204087947 */ /* 0x001fd8000b800000 */
.L_x_10354:
[----:B------:R-:W-:-:S03]  /*8950*/  UMOV UR4, 0xffffffff ;  /* 0xffffffff00047882 */ /* 0x000fc60000000000 */
[----:B------:R-:W-:Y:S05]  /*8960*/  BRA.DIV UR4, `(.L_x_10089) ;  /* 0x000002b204287947 */ /* 0x000fea000b800000 */
.L_x_10357:
[----:B------:R-:W-:-:S03]  /*8970*/  UMOV UR4, 0xffffffff ;  /* 0xffffffff00047882 */ /* 0x000fc60000000000 */
[----:B------:R-:W-:Y:S05]  /*8980*/  BRA.DIV UR4, `(.L_x_10090) ;  /* 0x000002b204487947 */ /* 0x000fea000b800000 */
.L_x_10360:
[----:B------:R-:W-:-:S03]  /*8990*/  UMOV UR4, 0xffffffff ;  /* 0xffffffff00047882 */ /* 0x000fc60000000000 */
[----:B------:R-:W-:Y:S05]  /*89a0*/  BRA.DIV UR4, `(.L_x_10091) ;  /* 0x000002b204687947 */ /* 0x000fea000b800000 */
.L_x_10363:
[----:B------:R-:W-:-:S03]  /*89b0*/  UMOV UR4, 0xffffffff ;  /* 0xffffffff00047882 */ /* 0x000fc60000000000 */
[----:B------:R-:W-:Y:S05]  /*89c0*/  BRA.DIV UR4, `(.L_x_10092) ;  /* 0x000002b204887947 */ /* 0x000fea000b800000 */
.L_x_10366:
[----:B------:R-:W-:-:S03]  /*89d0*/  UMOV UR4, 0xffffffff ;  /* 0xffffffff00047882 */ /* 0x000fc60000000000 */
[----:B------:R-:W-:Y:S05]  /*89e0*/  BRA.DIV UR4, `(.L_x_10093) ;  /* 0x000002b204a87947 */ /* 0x000fea000b800000 */
.L_x_10369:
[----:B------:R-:W-:-:S03]  /*89f0*/  UMOV UR4, 0xffffffff ;  /* 0xffffffff00047882 */ /* 0x000fc60000000000 */
[----:B------:R-:W-:Y:S05]  /*8a00*/  BRA.DIV UR4, `(.L_x_10094) ;  /* 0x000002b204c87947 */ /* 0x000fea000b800000 */
.L_x_10372:
[----:B------:R-:W-:-:S03]  /*8a10*/  UMOV UR4, 0xffffffff ;  /* 0xffffffff00047882 */ /* 0x000fc60000000000 */
[----:B------:R-:W-:Y:S05]  /*8a20*/  BRA.DIV UR4, `(.L_x_10095) ;  /* 0x000002b204e87947 */ /* 0x000fea000b800000 */
.L_x_10375:
[----:B-----5:R-:W-:Y:S02]  /*8a30*/  LEA.HI R0, R20, R20, RZ, 0x1 ;  /* 0x0000001414007211 */ /* 0x020fe400078f08ff */
[----:B------:R-:W-:Y:S02]  /*8a40*/  CS2R R14, SRZ ;  /* 0x00000000000e7805 */ /* 0x000fe4000001ff00 */
[----:B------:R-:W-:Y:S02]  /*8a50*/  @!P1 LEA.HI.X R45, R45, R9, R66, 0x1, P3 ;  /* 0x000000092d2d9211 */ /* 0x000fe400018f0c42 */
[----:B------:R-:W-:Y:S02]  /*8a60*/  CS2R R12, SRZ ;  /* 0x00000000000c7805 */ /* 0x000fe4000001ff00 */
[----:B------:R-:W-:Y:S02]  /*8a70*/  LOP3.LUT R3, R0, 0xfffffffe, RZ, 0xc0, !PT ;  /* 0xfffffffe00037812 */ /* 0x000fe400078ec0ff */
[----:B------:R-:W-:-:S02]  /*8a80*/  CS2R R6, SRZ ;  /* 0x0000000000067805 */ /* 0x000fc4000001ff00 */
[----:B------:R-:W-:Y:S02]  /*8a90*/  @!P1 LEA.HI.X R47, R38, R37, R39, 0x1, P4 ;  /* 0x00000025262f9211 */ /* 0x000fe400020f0c27 */
[----:B------:R-:W-:Y:S02]  /*8aa0*/  CS2R R38, SRZ ;  /* 0x0000000000267805 */ /* 0x000fe4000001ff00 */
[----:B------:R-:W-:Y:S01]  /*8ab0*/  CS2R R36, SRZ ;  /* 0x0000000000247805 */ /* 0x000fe2000001ff00 */
[----:B------:R-:W-:Y:S01]  /*8ac0*/  IMAD.IADD R3, R20, 0x1, -R3 ;  /* 0x0000000114037824 */ /* 0x000fe200078e0a03 */
[----:B------:R-:W-:Y:S02]  /*8ad0*/  CS2R R4, SRZ ;  /* 0x0000000000047805 */ /* 0x000fe4000001ff00 */
[----:B------:R-:W-:Y:S02]  /*8ae0*/  CS2R R10, SRZ ;  /* 0x00000000000a7805 */ /* 0x000fe4000001ff00 */
[----:B------:R-:W-:Y:S01]  /*8af0*/  CS2R R8, SRZ ;  /* 0x0000000000087805 */ /* 0x000fe2000001ff00 */
[----:B------:R0:W5:Y:S01]  /*8b00*/  @!P2 LDG.E.128 R12, desc[UR56][R40.64] ;  /* 0x00000038280ca981 */ /* 0x000162000c1e1d00 */
[----:B------:R-:W-:-:S03]  /*8b10*/  SHF.L.U32 R0, R3, 0x1f, RZ ;  /* 0x0000001f03007819 */ /* 0x000fc600000006ff */
[----:B------:R0:W5:Y:S04]  /*8b20*/  @!P2 LDG.E.128 R36, desc[UR56][R42.64] ;  /* 0x000000382a24a981 */ /* 0x000168000c1e1d00 */
[----:B------:R0:W5:Y:S04]  /*8b30*/  @!P1 LDG.E.128 R4, desc[UR56][R44.64] ;  /* 0x000000382c049981 */ /* 0x000168000c1e1d00 */
[----:B------:R0:W5:Y:S01]  /*8b40*/  @!P1 LDG.E.128 R8, desc[UR56][R46.64] ;  /* 0x000000382e089981 */ /* 0x000162000c1e1d00 */
[----:B------:R-:W1:Y:S01]  /*8b50*/  SYNCS.PHASECHK.TRANS64.TRYWAIT P1, [R145+URZ+0x32400], R0 ;  /* 0x03240000910075a7 */ /* 0x000e62000802017f */
[----:B------:R-:W-:Y:S04]  /*8b60*/  BSSY B1, `(.L_x_10096) ;  /* 0x0000002000017945 */ /* 0x000fe80003800000 */
[----:B01----:R-:W-:Y:S05]  /*8b70*/  @!P1 BRA `(.L_x_10097) ;  /* 0x000002b000bc9947 */ /* 0x003fea0003800000 */
.L_x_10376:
[----:B------:R-:W-:Y:S05]  /*8b80*/  BSYNC B1 ;  /* 0x0000000000017941 */ /* 0x000fea0003800000 */
.L_x_10096:
[----:B------:R-:W2:Y:S01]  /*8b90*/  LDL R43, [R1+0x70] ;  /* 0x00007000012b7983 */ /* 0x000ea20000100800 */
[----:B0----5:R-:W-:Y:S01]  /*8ba0*/  IMAD.MOV.U32 R0, RZ, RZ, R14 ;  /* 0x000000ffff007224 */ /* 0x021fe200078e000e */
[----:B------:R-:W-:Y:S01]  /*8bb0*/  BSSY B1, `(.L_x_10098) ;  /* 0x0000081000017945 */ /* 0x000fe20003800000 */
[----:B------:R-:W-:Y:S02]  /*8bc0*/  IMAD.MOV.U32 R3, RZ, RZ, R15 ;  /* 0x000000ffff037224 */ /* 0x000fe400078e000f */
[----:B------:R-:W-:Y:S02]  /*8bd0*/  IMAD.MOV.U32 R20, RZ, RZ, R12 ;  /* 0x000000ffff147224 */ /* 0x000fe400078e000c */
        /* <DEDUP_REMOVED lines=16> */
[----:B------:R-:W-:Y:S01]  /*8ce0*/  IMAD.IADD R21, R22, 0x1, R21 ;  /* 0x0000000116157824 */ /* 0x000fe200078e0215 */
[----:B------:R-:W-:Y:S01]  /*8cf0*/  MOV R41, R10 ;  /* 0x0000000a00297202 */ /* 0x000fe20000000f00 */
[----:B------:R-:W-:Y:S01]  /*8d00*/  IMAD.MOV.U32 R90, RZ, RZ, R8 ;  /* 0x000000ffff5a7224 */ /* 0x000fe200078e0008 */
[----:B------:R-:W-:Y:S01]  /*8d10*/  PRMT R20, R20, 0x5410, R40 ;  /* 0x0000541014147816 */ /* 0x000fe20000000028 */
[----:B------:R-:W-:Y:S01]  /*8d20*/  IMAD.MOV.U32 R40, RZ, RZ, R5 ;  /* 0x000000ffff287224 */ /* 0x000fe200078e0005 */
[----:B------:R-:W-:Y:S01]  /*8d30*/  LOP3.LUT R21, R21, 0x38, RZ, 0xc0, !PT ;  /* 0x0000003815157812 */ /* 0x000fe200078ec0ff */
[----:B------:R-:W-:Y:S01]  /*8d40*/  IMAD.MOV.U32 R91, RZ, RZ, R9 ;  /* 0x000000ffff5b7224 */ /* 0x000fe200078e0009 */
[----:B------:R-:W-:-:S02]  /*8d50*/  PRMT R66, R66, 0x5410, R20 ;  /* 0x0000541042427816 */ /* 0x000fc40000000014 */
[----:B------:R-:W-:Y:S02]  /*8d60*/  PRMT R89, R40, 0x7610, R89 ;  /* 0x0000761028597816 */ /* 0x000fe40000000059 */
[----:B------:R-:W-:Y:S02]  /*8d70*/  PRMT R66, R41, 0x7610, R66 ;  /* 0x0000761029427816 */ /* 0x000fe40000000042 */
[----:B------:R-:W-:Y:S01]  /*8d80*/  PRMT R20, R42, 0x7610, R20 ;  /* 0x000076102a147816 */ /* 0x000fe20000000014 */
[----:B--2---:R-:W-:-:S05]  /*8d90*/  IMAD R43, R43, -0x80, R160 ;  /* 0xffffff802b2b7824 */ /* 0x004fca00078e02a0 */
[----:B------:R-:W-:-:S04]  /*8da0*/  VIMNMX R43, R43, 0x80, PT ;  /* 0x000000802b2b7848 */ /* 0x000fc80003fe0100 */
[-C--:B------:R-:W-:Y:S02]  /*8db0*/  ISETP.GE.OR P1, PT, R153, R43.reuse, P0 ;  /* 0x0000002b9900720c */ /* 0x080fe40000726670 */
[----:B------:R-:W-:-:S11]  /*8dc0*/  ISETP.GE.OR P0, PT, R156, R43, P0 ;  /* 0x0000002b9c00720c */ /* 0x000fd60000706670 */
[----:B------:R-:W-:Y:S05]  /*8dd0*/  @P1 BRA `(.L_x_10099) ;  /* 0x0000000400781947 */ /* 0x000fea0003800000 */
[----:B------:R-:W-:Y:S01]  /*8de0*/  IMAD.SHL.U32 R40, R183, 0x40, RZ ;  /* 0x00000040b7287824 */ /* 0x000fe200078e00ff */
[--C-:B------:R-:W-:Y:S01]  /*8df0*/  SHF.R.U64 R86, R36, 0x10, R37.reuse ;  /* 0x0000001024567819 */ /* 0x100fe20000001225 */
[----:B------:R-:W-:Y:S01]  /*8e00*/  HADD2.F32 R70, -RZ, R70.H0_H0 ;  /* 0x20000046ff467230 */ /* 0x000fe20000004100 */
[----:B------:R-:W-:Y:S01]  /*8e10*/  SHF.R.U32.HI R74, RZ, 0x10, R37 ;  /* 0x00000010ff4a7819 */ /* 0x000fe20000011625 */
[----:B------:R-:W-:Y:S01]  /*8e20*/  HADD2.F32 R68, -RZ, R68.H0_H0 ;  /* 0x20000044ff447230 */ /* 0x000fe20000004100 */
[----:B------:R-:W-:Y:S02]  /*8e30*/  LOP3.LUT R45, R40, 0x1c0, RZ, 0xc0, !PT ;  /* 0x000001c0282d7812 */ /* 0x000fe400078ec0ff */
[----:B------:R-:W-:Y:S01]  /*8e40*/  SHF.R.U64 R88, R12, 0x10, R13 ;  /* 0x000000100c587819 */ /* 0x000fe2000000120d */
[----:B------:R-:W-:Y:S01]  /*8e50*/  HADD2.F32 R74, -RZ, R74.H0_H0 ;  /* 0x2000004aff4a7230 */ /* 0x000fe20000004100 */
[----:B------:R-:W-:Y:S02]  /*8e60*/  SHF.R.U32.HI R42, RZ, 0x3, R45 ;  /* 0x00000003ff2a7819 */ /* 0x000fe4000001162d */
[----:B------:R-:W-:-:S02]  /*8e70*/  LOP3.LUT R40, R45, 0x38, R22, 0xf8, !PT ;  /* 0x000000382d287812 */ /* 0x000fc400078ef816 */
[----:B------:R-:W-:Y:S02]  /*8e80*/  LOP3.LUT R45, R42, R21, R45, 0x1e, !PT ;  /* 0x000000152a2d7212 */ /* 0x000fe400078e1e2d */
[----:B------:R-:W-:Y:S02]  /*8e90*/  LOP3.LUT R41, R40, R42, RZ, 0x3c, !PT ;  /* 0x0000002a28297212 */ /* 0x000fe400078e3cff */
[----:B------:R-:W-:Y:S01]  /*8ea0*/  SHF.R.U32.HI R69, RZ, 0x10, R13 ;  /* 0x00000010ff457819 */ /* 0x000fe2000001160d */
[----:B------:R-:W-:Y:S01]  /*8eb0*/  IMAD R44, R168, 0x200, R45 ;  /* 0x00000200a82c7824 */ /* 0x000fe200078e022d */
[----:B------:R-:W-:Y:S01]  /*8ec0*/  SHF.R.U64 R85, R38, 0x10, R39 ;  /* 0x0000001026557819 */ /* 0x000fe20000001227 */
[----:B------:R-:W-:Y:S01]  /*8ed0*/  IMAD R40, R168, 0x200, R41 ;  /* 0x00000200a8287824 */ /* 0x000fe200078e0229 */
[----:B------:R-:W-:Y:S01]  /*8ee0*/  SHF.R.U32.HI R71, RZ, 0x10, R39 ;  /* 0x00000010ff477819 */ /* 0x000fe20000011627 */
[----:B------:R-:W-:Y:S01]  /*8ef0*/  IMAD R83, R44, 0x2, R145 ;  /* 0x000000022c537824 */ /* 0x000fe200078e0291 */
[----:B------:R-:W-:Y:S01]  /*8f00*/  SHF.R.U64 R87, R14, 0x10, R15 ;  /* 0x000000100e577819 */ /* 0x000fe2000000120f */
[----:B------:R-:W-:Y:S01]  /*8f10*/  IMAD R81, R40, 0x2, R145 ;  /* 0x0000000228517824 */ /* 0x000fe200078e0291 */
[----:B------:R-:W-:-:S02]  /*8f20*/  SHF.R.U32.HI R77, RZ, 0x10, R15 ;  /* 0x00000010ff4d7819 */ /* 0x000fc4000001160f */
[----:B------:R-:W0:Y:S04]  /*8f30*/  LDS.128 R44, [R83+0x18400] ;  /* 0x01840000532c7984 */ /* 0x000e280000000c00 */
[----:B------:R-:W1:Y:S01]  /*8f40*/  LDS.128 R40, [R81+0x18400] ;  /* 0x0184000051287984 */ /* 0x000e620000000c00 */
[--C-:B0-----:R-:W-:Y:S02]  /*8f50*/  HADD2.F32 R37, -RZ, R45.reuse.H0_H0 ;  /* 0x2000002dff257230 */ /* 0x101fe40000004100 */
[----:B------:R-:W-:Y:S02]  /*8f60*/  HADD2.F32 R45, -RZ, R45.H1_H1 ;  /* 0x3000002dff2d7230 */ /* 0x000fe40000004100 */
[--C-:B-1----:R-:W-:Y:S02]  /*8f70*/  HADD2.F32 R13, -RZ, R41.reuse.H0_H0 ;  /* 0x20000029ff0d7230 */ /* 0x102fe40000004100 */
[C---:B------:R-:W-:Y:S01]  /*8f80*/  FMUL.FTZ R76, R37.reuse, R70 ;  /* 0x00000046254c7220 */ /* 0x040fe20000410000 */
[----:B------:R-:W-:Y:S01]  /*8f90*/  FMUL.FTZ R78, R37, R68 ;  /* 0x00000044254e7220 */ /* 0x000fe20000410000 */
[----:B------:R-:W-:-:S02]  /*8fa0*/  HADD2.F32 R41, -RZ, R41.H1_H1 ;  /* 0x30000029ff297230 */ /* 0x000fc40000004100 */
[----:B------:R-:W-:Y:S01]  /*8fb0*/  FMUL.FTZ R80, R45, R74 ;  /* 0x0000004a2d507220 */ /* 0x000fe20000410000 */
[C---:B------:R-:W-:Y:S01]  /*8fc0*/  FFMA.FTZ R67, R13.reuse, R68, -R76 ;  /* 0x000000440d437223 */ /* 0x040fe2000001084c */
[----:B------:R-:W-:Y:S02]  /*8fd0*/  HADD2.F32 R68, -RZ, R69.H0_H0 ;  /* 0x20000045ff447230 */ /* 0x000fe40000004100 */
[----:B------:R-:W-:Y:S01]  /*8fe0*/  FFMA.FTZ R69, R13, R70, R78 ;  /* 0x000000460d457223 */ /* 0x000fe2000001004e */
[----:B------:R-:W-:Y:S02]  /*8ff0*/  HADD2.F32 R39, -RZ, R47.H0_H0 ;  /* 0x2000002fff277230 */ /* 0x000fe40000004100 */
[----:B------:R-:W-:Y:S02]  /*9000*/  HADD2.F32 R76, -RZ, R79.H1_H1 ;  /* 0x3000004fff4c7230 */ /* 0x000fe40000004100 */
[----:B------:R-:W-:Y:S01]  /*9010*/  FMUL.FTZ R82, R45, R68 ;  /* 0x000000442d527220 */ /* 0x000fe20000410000 */
[----:B------:R-:W-:-:S02]  /*9020*/  HADD2.F32 R70, -RZ, R0.H1_H1 ;  /* 0x30000000ff467230 */ /* 0x000fc40000004100 */
[----:B------:R-:W-:Y:S01]  /*9030*/  FFMA.FTZ R80, R41, R68, -R80 ;  /* 0x0000004429507223 */ /* 0x000fe20000010850 */
[----:B------:R-:W-:Y:S02]  /*9040*/  HADD2.F32 R15, -RZ, R43.H0_H0 ;  /* 0x2000002bff0f7230 */ /* 0x000fe40000004100 */
        /* <DEDUP_REMOVED lines=8> */
[----:B------:R-:W-:Y:S01]  /*90d0*/  FFMA.FTZ R76, R15, R76, R39 ;  /* 0x0000004c0f4c7223 */ /* 0x000fe20000010027 */
[----:B------:R-:W-:Y:S02]  /*90e0*/  HADD2.F32 R37, -RZ, R84.H0_H0 ;  /* 0x20000054ff257230 */ /* 0x000fe40000004100 */
[C---:B------:R-:W-:Y:S01]  /*90f0*/  FMUL.FTZ R74, R47.reuse, R78 ;  /* 0x0000004e2f4a7220 */ /* 0x040fe20000410000 */
[----:B------:R-:W-:Y:S02]  /*9100*/  HADD2.F32 R43, -RZ, R43.H1_H1 ;  /* 0x3000002bff2b7230 */ /* 0x000fe40000004100 */
[----:B------:R-:W-:Y:S01]  /*9110*/  FMUL.FTZ R84, R47, R68 ;  /* 0x000000442f547220 */ /* 0x000fe20000410000 */
[----:B------:R-:W-:-:S02]  /*9120*/  HADD2.F32 R13, -RZ, R3.H0_H0 ;  /* 0x20000003ff0d7230 */ /* 0x000fc40000004100 */
[C---:B------:R-:W-:Y:S01]  /*9130*/  FMUL.FTZ R41, R36.reuse, R37 ;  /* 0x0000002524297220 */ /* 0x040fe20000410000 */
[----:B------:R-:W-:Y:S02]  /*9140*/  HADD2.F32 R38, -RZ, R46.H0_H0 ;  /* 0x2000002eff267230 */ /* 0x000fe40000004100 */
[C---:B------:R-:W-:Y:S01]  /*9150*/  FFMA.FTZ R77, R43.reuse, R68, -R74 ;  /* 0x000000442b4d7223 */ /* 0x040fe2000001084a */
[----:B------:R-:W-:Y:S02]  /*9160*/  HADD2.F32 R39, -RZ, R79.H0_H0 ;  /* 0x2000004fff277230 */ /* 0x000fe40000004100 */
[----:B------:R-:W-:Y:S01]  /*9170*/  FMUL.FTZ R36, R36, R13 ;  /* 0x0000000d24247220 */ /* 0x000fe20000410000 */
[----:B------:R-:W-:Y:S02]  /*9180*/  HADD2.F32 R12, -RZ, R40.H0_H0 ;  /* 0x20000028ff0c7230 */ /* 0x000fe40000004100 */
[----:B------:R-:W-:Y:S01]  /*9190*/  FFMA.FTZ R79, R43, R78, R84 ;  /* 0x0000004e2b4f7223 */ /* 0x000fe20000010054 */
[----:B------:R-:W-:-:S02]  /*91a0*/  HADD2.F32 R15, -RZ, R0.H0_H0 ;  /* 0x20000000ff0f7230 */ /* 0x000fc40000004100 */
[----:B------:R-:W-:Y:S01]  /*91b0*/  FMUL.FTZ R43, R38, R39 ;  /* 0x00000027262b7220 */ /* 0x000fe20000410000 */
[----:B------:R-:W-:Y:S02]  /*91c0*/  HADD2.F32 R14, -RZ, R42.H0_H0 ;  /* 0x2000002aff0e7230 */ /* 0x000fe40000004100 */
[C---:B------:R-:W-:Y:S01]  /*91d0*/  FFMA.FTZ R0, R12.reuse, R13, -R41 ;  /* 0x0000000d0c007223 */ /* 0x040fe20000010829 */
[----:B------:R-:W-:Y:S01]  /*91e0*/  FFMA.FTZ R36, R12, R37, R36 ;  /* 0x000000250c247223 */ /* 0x000fe20000010024 */
[-C--:B------:R-:W-:Y:S01]  /*91f0*/  FMUL.FTZ R45, R38, R15.reuse ;  /* 0x0000000f262d7220 */ /* 0x080fe20000410000 */
[----:B------:R-:W-:Y:S02]  /*9200*/  HADD2.F32 R44, -RZ, R44.H1_H1 ;  /* 0x3000002cff2c7230 */ /* 0x000fe40000004100 */
[C---:B------:R-:W-:Y:S01]  /*9210*/  FFMA.FTZ R38, R14.reuse, R15, -R43 ;  /* 0x0000000f0e267223 */ /* 0x040fe2000001082b */
[----:B------:R-:W-:Y:S02]  /*9220*/  HADD2.F32 R46, -RZ, R46.H1_H1 ;  /* 0x3000002eff2e7230 */ /* 0x000fe40000004100 */
[----:B------:R-:W-:Y:S01]  /*9230*/  FFMA.FTZ R47, R14, R39, R45 ;  /* 0x000000270e2f7223 */ /* 0x000fe2000001002d */
[----:B------:R-:W-:-:S02]  /*9240*/  HADD2.F32 R37, -RZ, R86.H0_H0 ;  /* 0x20000056ff257230 */ /* 0x000fc40000004100 */
        /* <DEDUP_REMOVED lines=23> */
.L_x_10099:
[----:B------:R-:W-:Y:S05]  /*93c0*/  BSYNC B1 ;  /* 0x0000000000017941 */ /* 0x000fea0003800000 */
.L_x_10098:
[----:B------:R-:W-:Y:S02]  /*93d0*/  PRMT R3, R90, 0x7610, R3 ;  /* 0x000076105a037816 */ /* 0x000fe40000000003 */
[----:B------:R-:W-:Y:S01]  /*93e0*/  PRMT R42, R91, 0x7610, R42 ;  /* 0x000076105b2a7816 */ /* 0x000fe2000000002a */
[----:B------:R-:W-:Y:S06]  /*93f0*/  @P0 BRA `(.L_x_10085) ;  /* 0x00000004005c0947 */ /* 0x000fec0003800000 */
[----:B------:R-:W-:Y:S01]  /*9400*/  LOP3.LUT R0, R170, R21, R169, 0x1e, !PT ;  /* 0x00000015aa007212 */ /* 0x000fe200078e1ea9 */
[----:B0-----:R-:W0:Y:S01]  /*9410*/  LDS.128 R12, [R215+0x18400] ;  /* 0x01840000d70c7984 */ /* 0x001e220000000c00 */
[--C-:B------:R-:W-:Y:S01]  /*9420*/  SHF.R.U64 R67, R8, 0x10, R9.reuse ;  /* 0x0000001008437819 */ /* 0x100fe20000001209 */
[----:B------:R-:W-:Y:S01]  /*9430*/  HADD2.F32 R42, -RZ, R42.H0_H0 ;  /* 0x2000002aff2a7230 */ /* 0x000fe20000004100 */
[----:B------:R-:W-:Y:S01]  /*9440*/  SHF.R.U32.HI R44, RZ, 0x10, R9 ;  /* 0x00000010ff2c7819 */ /* 0x000fe20000011609 */
[----:B------:R-:W-:Y:S01]  /*9450*/  IMAD.IADD R0, R171, 0x1, R0 ;  /* 0x00000001ab007824 */ /* 0x000fe200078e0200 */
[--C-:B------:R-:W-:Y:S01]  /*9460*/  SHF.R.U64 R74, R4, 0x10, R5.reuse ;  /* 0x00000010044a7819 */ /* 0x100fe20000001205 */
[----:B------:R-:W-:Y:S01]  /*9470*/  HADD2.F32 R40, -RZ, R89.H0_H0 ;  /* 0x20000059ff287230 */ /* 0x000fe20000004100 */
[----:B------:R-:W-:Y:S01]  /*9480*/  SHF.R.U32.HI R21, RZ, 0x10, R5 ;  /* 0x00000010ff157819 */ /* 0x000fe20000011605 */
[----:B------:R-:W-:Y:S01]  /*9490*/  IMAD R0, R0, 0x2, R145 ;  /* 0x0000000200007824 */ /* 0x000fe200078e0291 */
[--C-:B------:R-:W-:Y:S01]  /*94a0*/  SHF.R.U64 R47, R10, 0x10, R11.reuse ;  /* 0x000000100a2f7819 */ /* 0x100fe2000000120b */
[----:B------:R-:W-:Y:S01]  /*94b0*/  HADD2.F32 R44, -RZ, R44.H0_H0 ;  /* 0x2000002cff2c7230 */ /* 0x000fe20000004100 */
[----:B------:R-:W-:-:S02]  /*94c0*/  SHF.R.U32.HI R45, RZ, 0x10, R11 ;  /* 0x00000010ff2d7819 */ /* 0x000fc4000001160b */
[----:B------:R-:W1:Y:S01]  /*94d0*/  LDS.128 R36, [R0+0x18400] ;  /* 0x0184000000247984 */ /* 0x000e620000000c00 */
[--C-:B------:R-:W-:Y:S02]  /*94e0*/  SHF.R.U32.HI R69, RZ, 0x10, R7.reuse ;  /* 0x00000010ff457819 */ /* 0x100fe40000011607 */
[----:B------:R-:W-:Y:S01]  /*94f0*/  SHF.R.U64 R71, R6, 0x10, R7 ;  /* 0x0000001006477819 */ /* 0x000fe20000001207 */
[--C-:B0-----:R-:W-:Y:S02]  /*9500*/  HADD2.F32 R5, -RZ, R13.reuse.H0_H0 ;  /* 0x2000000dff057230 */ /* 0x101fe40000004100 */
[----:B------:R-:W-:Y:S02]  /*9510*/  HADD2.F32 R4, -RZ, R12.H0_H0 ;  /* 0x2000000cff047230 */ /* 0x000fe40000004100 */
[----:B------:R-:W-:Y:S02]  /*9520*/  HADD2.F32 R13, -RZ, R13.H1_H1 ;  /* 0x3000000dff0d7230 */ /* 0x000fe40000004100 */
[----:B------:R-:W-:-:S02]  /*9530*/  HADD2.F32 R6, -RZ, R14.H0_H0 ;  /* 0x2000000eff067230 */ /* 0x000fc40000004100 */
[--C-:B------:R-:W-:Y:S02]  /*9540*/  HADD2.F32 R7, -RZ, R15.reuse.H0_H0 ;  /* 0x2000000fff077230 */ /* 0x100fe40000004100 */
[----:B------:R-:W-:Y:S02]  /*9550*/  HADD2.F32 R15, -RZ, R15.H1_H1 ;  /* 0x3000000fff0f7230 */ /* 0x000fe40000004100 */
[----:B------:R-:W-:Y:S02]  /*9560*/  HADD2.F32 R12, -RZ, R12.H1_H1 ;  /* 0x3000000cff0c7230 */ /* 0x000fe40000004100 */
[--C-:B-1----:R-:W-:Y:S02]  /*9570*/  HADD2.F32 R9, -RZ, R37.reuse.H0_H0 ;  /* 0x20000025ff097230 */ /* 0x102fe40000004100 */
[----:B------:R-:W-:Y:S02]  /*9580*/  HADD2.F32 R37, -RZ, R37.H1_H1 ;  /* 0x30000025ff257230 */ /* 0x000fe40000004100 */
[----:B------:R-:W-:-:S02]  /*9590*/  HADD2.F32 R8, -RZ, R36.H0_H0 ;  /* 0x20000024ff087230 */ /* 0x000fc40000004100 */
[C---:B------:R-:W-:Y:S01]  /*95a0*/  FMUL.FTZ R46, R9.reuse, R42 ;  /* 0x0000002a092e7220 */ /* 0x040fe20000410000 */
[----:B------:R-:W-:Y:S01]  /*95b0*/  FMUL.FTZ R68, R9, R40 ;  /* 0x0000002809447220 */ /* 0x000fe20000410000 */
[----:B------:R-:W-:Y:S02]  /*95c0*/  HADD2.F32 R9, -RZ, R3.H0_H0 ;  /* 0x20000003ff097230 */ /* 0x000fe40000004100 */
[----:B------:R-:W-:Y:S01]  /*95d0*/  FMUL.FTZ R70, R37, R44 ;  /* 0x0000002c25467220 */ /* 0x000fe20000410000 */
[C---:B------:R-:W-:Y:S01]  /*95e0*/  FFMA.FTZ R46, R5.reuse, R40, -R46 ;  /* 0x00000028052e7223 */ /* 0x040fe2000001082e */
[----:B------:R-:W-:Y:S02]  /*95f0*/  HADD2.F32 R40, -RZ, R21.H0_H0 ;  /* 0x20000015ff287230 */ /* 0x000fe40000004100 */
[----:B------:R-:W-:Y:S01]  /*9600*/  FFMA.FTZ R68, R5, R42, R68 ;  /* 0x0000002a05447223 */ /* 0x000fe20000010044 */
[----:B------:R-:W-:Y:S02]  /*9610*/  HADD2.F32 R5, -RZ, R66.H1_H1 ;  /* 0x30000042ff057230 */ /* 0x000fe40000004100 */
[----:B------:R-:W-:-:S02]  /*9620*/  HADD2.F32 R10, -RZ, R38.H0_H0 ;  /* 0x20000026ff0a7230 */ /* 0x000fc40000004100 */
[-C--:B------:R-:W-:Y:S01]  /*9630*/  FMUL.FTZ R42, R37, R40.reuse ;  /* 0x00000028252a7220 */ /* 0x080fe20000410000 */
[C---:B------:R-:W-:Y:S01]  /*9640*/  FMUL.FTZ R37, R8.reuse, R9 ;  /* 0x0000000908257220 */ /* 0x040fe20000410000 */
[-C--:B------:R-:W-:Y:S01]  /*9650*/  FMUL.FTZ R8, R8, R5.reuse ;  /* 0x0000000508087220 */ /* 0x080fe20000410000 */
[C---:B------:R-:W-:Y:S01]  /*9660*/  FFMA.FTZ R41, R13.reuse, R40, -R70 ;  /* 0x000000280d297223 */ /* 0x040fe20000010846 */
[----:B------:R-:W-:Y:S01]  /*9670*/  FFMA.FTZ R43, R13, R44, R42 ;  /* 0x0000002c0d2b7223 */ /* 0x000fe2000001002a */
[C---:B------:R-:W-:Y:S01]  /*9680*/  FFMA.FTZ R37, R4.reuse, R5, -R37 ;  /* 0x0000000504257223 */ /* 0x040fe20000010825 */
[----:B------:R-:W-:Y:S02]  /*9690*/  HADD2.F32 R5, -RZ, R20.H1_H1 ;  /* 0x30000014ff057230 */ /* 0x000fe40000004100 */
[----:B------:R-:W-:Y:S01]  /*96a0*/  FFMA.FTZ R13, R4, R9, R8 ;  /* 0x00000009040d7223 */ /* 0x000fe20000010008 */
[----:B------:R-:W-:Y:S02]  /*96b0*/  HADD2.F32 R11, -RZ, R39.H0_H0 ;  /* 0x20000027ff0b7230 */ /* 0x000fe40000004100 */
[----:B------:R-:W-:-:S02]  /*96c0*/  HADD2.F32 R21, -RZ, R66.H0_H0 ;  /* 0x20000042ff157230 */ /* 0x000fc40000004100 */
[----:B------:R-:W-:Y:S02]  /*96d0*/  HADD2.F32 R20, -RZ, R20.H0_H0 ;  /* 0x20000014ff147230 */ /* 0x000fe40000004100 */
        /* <DEDUP_REMOVED lines=41> */
.L_x_10085:
[----:B------:R-:W-:Y:S05]  /*9970*/  BSYNC B0 ;  /* 0x0000000000007941 */ /* 0x000fea0003800000 */
.L_x_10065:
        /* <DEDUP_REMOVED lines=8> */
.L_x_10062:
[----:B0123--:R-:W-:Y:S01]  /*9a00*/  IMAD.MOV.U32 R4, RZ, RZ, R62 ;  /* 0x000000ffff047224 */ /* 0x00ffe200078e003e */
[----:B------:R-:W-:Y:S05]  /*9a10*/  WARPSYNC.ALL ;  /* 0x0000000000007948 */ /* 0x000fea0003800000 */
[----:B------:R-:W-:Y:S01]  /*9a20*/  IMAD.MOV.U32 R5, RZ, RZ, R63 ;  /* 0x000000ffff057224 */ /* 0x000fe200078e003f */
[----:B------:R-:W-:Y:S01]  /*9a30*/  UIADD3 UR4, UP0, UR49, 0x420, URZ ;  /* 0x0000042031047890 */ /* 0x000fe2000ff1e03f */
[----:B------:R-:W-:Y:S01]  /*9a40*/  IMAD.MOV.U32 R6, RZ, RZ, R60 ;  /* 0x000000ffff067224 */ /* 0x000fe200078e003c */
[----:B------:R0:W-:Y:S01]  /*9a50*/  BAR.SYNC.DEFER_BLOCKING R179, 0x100 ;  /* 0x000400b30000751d */ /* 0x0001e20000010000 */
[----:B------:R-:W-:Y:S01]  /*9a60*/  IMAD.MOV.U32 R7, RZ, RZ, R61 ;  /* 0x000000ffff077224 */ /* 0x000fe200078e003d */
[----:B------:R-:W-:Y:S01]  /*9a70*/  UIADD3.X UR5, URZ, UR48, URZ, UP0, !UPT ;  /* 0x000000303f057290 */ /* 0x000fe200087fe43f */
[----:B------:R-:W-:Y:S01]  /*9a80*/  IMAD.MOV.U32 R8, RZ, RZ, R17 ;  /* 0x000000ffff087224 */ /* 0x000fe200078e0011 */
[----:B------:R-:W-:Y:S01]  /*9a90*/  MOV R219, 0x9d40 ;  /* 0x00009d4000db7802 */ /* 0x000fe20000000f00 */
[----:B------:R-:W-:Y:S01]  /*9aa0*/  IMAD.MOV.U32 R9, RZ, RZ, R58 ;  /* 0x000000ffff097224 */ /* 0x000fe200078e003a */
[----:B------:R-:W-:Y:S01]  /*9ab0*/  BSSY B0, `(.L_x_10100) ;  /* 0x0000029000007945 */ /* 0x000fe20003800000 */
[----:B------:R-:W-:Y:S01]  /*9ac0*/  IMAD.MOV.U32 R10, RZ, RZ, R56 ;  /* 0x000000ffff0a7224 */ /* 0x000fe200078e0038 */
[----:B------:R1:W-:Y:S01]  /*9ad0*/  STL.128 [R1+0x190], R4 ;  /* 0x0001900401007387 */ /* 0x0003e20000100c00 */
[----:B------:R-:W-:-:S02]  /*9ae0*/  IMAD.MOV.U32 R11, RZ, RZ, R59 ;  /* 0x000000ffff0b7224 */ /* 0x000fc400078e003b */
[----:B------:R-:W-:Y:S02]  /*9af0*/  IMAD.MOV.U32 R17, RZ, RZ, R64 ;  /* 0x000000ffff117224 */ /* 0x000fe400078e0040 */
[----:B------:R-:W-:Y:S01]  /*9b00*/  IMAD.U32 R3, RZ, RZ, UR49 ;  /* 0x00000031ff037e24 */ /* 0x000fe2000f8e00ff */
[----:B------:R-:W-:Y:S01]  /*9b10*/  STL.128 [R1+0x1b0], R8 ;  /* 0x0001b00801007387 */ /* 0x000fe20000100c00 */
[----:B------:R-:W-:Y:S02]  /*9b20*/  VIADD R0, R181, 0xffffffff ;  /* 0xffffffffb5007836 */ /* 0x000fe40000000000 */
[----:B------:R-:W-:Y:S02]  /*9b30*/  VIADD R3, R3, 0x170 ;  /* 0x0000017003037836 */ /* 0x000fe40000000000 */
[----:B-1----:R-:W-:Y:S02]  /*9b40*/  IMAD.MOV.U32 R4, RZ, RZ, R54 ;  /* 0x000000ffff047224 */ /* 0x002fe400078e0036 */
[----:B------:R-:W-:-:S02]  /*9b50*/  IMAD.MOV.U32 R5, RZ, RZ, R57 ;  /* 0x000000ffff057224 */ /* 0x000fc400078e0039 */
[----:B------:R-:W-:Y:S02]  /*9b60*/  IMAD.MOV.U32 R6, RZ, RZ, R52 ;  /* 0x000000ffff067224 */ /* 0x000fe400078e0034 */
[----:B------:R-:W-:-:S05]  /*9b70*/  IMAD.MOV.U32 R7, RZ, RZ, R55 ;  /* 0x000000ffff077224 */ /* 0x000fca00078e0037 */
[----:B------:R1:W-:Y:S02]  /*9b80*/  STL.128 [R1+0x1c0], R4 ;  /* 0x0001c00401007387 */ /* 0x0003e40000100c00 */
[----:B-1----:R-:W-:Y:S02]  /*9b90*/  IMAD.MOV.U32 R4, RZ, RZ, R16 ;  /* 0x000000ffff047224 */ /* 0x002fe400078e0010 */
[----:B------:R-:W-:Y:S02]  /*9ba0*/  IMAD.MOV.U32 R5, RZ, RZ, R33 ;  /* 0x000000ffff057224 */ /* 0x000fe400078e0021 */
[----:B------:R-:W-:Y:S02]  /*9bb0*/  IMAD.MOV.U32 R6, RZ, RZ, R32 ;  /* 0x000000ffff067224 */ /* 0x000fe400078e0020 */
[----:B------:R-:W-:Y:S02]  /*9bc0*/  IMAD.MOV.U32 R7, RZ, RZ, R65 ;  /* 0x000000ffff077224 */ /* 0x000fe400078e0041 */
[----:B------:R-:W-:-:S02]  /*9bd0*/  IMAD.MOV.U32 R16, RZ, RZ, R27 ;  /* 0x000000ffff107224 */ /* 0x000fc400078e001b */
[----:B------:R-:W-:Y:S01]  /*9be0*/  IMAD.U32 R32, RZ, RZ, UR44 ;  /* 0x0000002cff207e24 */ /* 0x000fe2000f8e00ff */
[----:B------:R1:W-:Y:S01]  /*9bf0*/  STL.128 [R1+0x1e0], R4 ;  /* 0x0001e00401007387 */ /* 0x0003e20000100c00 */
[----:B------:R-:W-:Y:S02]  /*9c00*/  IMAD.U32 R33, RZ, RZ, UR42 ;  /* 0x0000002aff217e24 */ /* 0x000fe4000f8e00ff */
[----:B------:R-:W-:Y:S01]  /*9c10*/  IMAD.U32 R27, RZ, RZ, UR41 ;  /* 0x00000029ff1b7e24 */ /* 0x000fe2000f8e00ff */
[----:B------:R-:W-:Y:S04]  /*9c20*/  STL.128 [R1+0x180], R16 ;  /* 0x0001801001007387 */ /* 0x000fe80000100c00 */
[----:B------:R-:W-:Y:S01]  /*9c30*/  STL.128 [R1+0x170], R32 ;  /* 0x0001702001007387 */ /* 0x000fe20000100c00 */
[----:B-1----:R-:W-:-:S02]  /*9c40*/  IMAD.MOV.U32 R4, RZ, RZ, R26 ;  /* 0x000000ffff047224 */ /* 0x002fc400078e001a */
[----:B------:R-:W-:Y:S02]  /*9c50*/  IMAD.MOV.U32 R5, RZ, RZ, R49 ;  /* 0x000000ffff057224 */ /* 0x000fe400078e0031 */
[----:B------:R-:W-:Y:S02]  /*9c60*/  IMAD.MOV.U32 R6, RZ, RZ, R50 ;  /* 0x000000ffff067224 */ /* 0x000fe400078e0032 */
[----:B------:R-:W-:Y:S02]  /*9c70*/  IMAD.MOV.U32 R7, RZ, RZ, R53 ;  /* 0x000000ffff077224 */ /* 0x000fe400078e0035 */
[----:B------:R-:W-:-:S03]  /*9c80*/  IMAD.U32 R26, RZ, RZ, UR43 ;  /* 0x0000002bff1a7e24 */ /* 0x000fc6000f8e00ff */
[----:B------:R1:W-:Y:S04]  /*9c90*/  STL.128 [R1+0x1f0], R4 ;  /* 0x0001f00401007387 */ /* 0x0003e80000100c00 */
[----:B------:R0:W-:Y:S01]  /*9ca0*/  STL.128 [R1+0x1a0], R24 ;  /* 0x0001a01801007387 */ /* 0x0001e20000100c00 */
[----:B-1----:R-:W-:Y:S02]  /*9cb0*/  IMAD.MOV.U32 R4, RZ, RZ, R28 ;  /* 0x000000ffff047224 */ /* 0x002fe400078e001c */
[----:B------:R-:W-:Y:S02]  /*9cc0*/  IMAD.MOV.U32 R5, RZ, RZ, R29 ;  /* 0x000000ffff057224 */ /* 0x000fe400078e001d */
[----:B------:R-:W-:Y:S02]  /*9cd0*/  IMAD.MOV.U32 R6, RZ, RZ, R48 ;  /* 0x000000ffff067224 */ /* 0x000fe400078e0030 */
[----:B------:R-:W-:-:S02]  /*9ce0*/  IMAD.MOV.U32 R7, RZ, RZ, R51 ;  /* 0x000000ffff077224 */ /* 0x000fc400078e0033 */
[----:B------:R-:W-:Y:S02]  /*9cf0*/  IMAD.U32 R28, RZ, RZ, UR4 ;  /* 0x00000004ff1c7e24 */ /* 0x000fe4000f8e00ff */
[----:B------:R-:W-:Y:S01]  /*9d00*/  IMAD.U32 R29, RZ, RZ, UR5 ;  /* 0x00000005ff1d7e24 */ /* 0x000fe2000f8e00ff */
[----:B------:R0:W-:Y:S04]  /*9d10*/  STL.128 [R1+0x200], R4 ;  /* 0x0002000401007387 */ /* 0x0001e80000100c00 */
[----:B------:R0:W-:Y:S02]  /*9d20*/  STL.128 [R1+0x1d0], R28 ;  /* 0x0001d01c01007387 */ /* 0x0001e40000100c00 */
[----:B0----5:R-:W-:Y:S05]  /*9d30*/  CALL.REL.NOINC `($_ZN7cutlass13device_kernelIN5flash11enable_sm90INS1_16FlashAttnFwdSm90INS1_25CollectiveMainloopFwdSm90ILi2EN4cute5tupleIJNS5_1CILi1EEES8_S8_EEENS6_IJNS7_ILi128EEENS7_ILi96EEENS7_ILi64EEEEEELi256ENS_6half_tEfNS_4arch4Sm90ELb0ELb1ELb0ELb1ELb0ELb1ELb1ELb1ELb0ELb0ELb0ELb0EEENS1_21CollectiveEpilogueFwdINS6_IJSA_NS7_ILi256EEESB_EEES9_SE_SG_Li256ELb1ELb0ELb0ELb0EEENS1_36VarlenDynamicPersistentTileSchedulerILi128ELi96ELi256ELi32ELb0ELb0ELb1ELb1ELb0ELb1EEEEEEEEEvNT_6ParamsE$_ZZN5flash25CollectiveMainloopFwdSm90ILi2EN4cute5tupleIJNS1_1CILi1EEES4_S4_EEENS2_IJNS3_ILi128EEENS3_ILi96EEENS3_ILi64EEEEEELi256EN7cutlass6half_tEfNSA_4arch4Sm90ELb0ELb1ELb0ELb1ELb0ELb1ELb1ELb1ELb0ELb0ELb0ELb0EE3mmaINS_16FlashAttnFwdSm90ISE_NS_21CollectiveEpilogueFwdINS2_IJS6_NS3_ILi256EEES7_EEES5_SB_SD_Li256ELb1ELb0ELb0ELb0EEENS_36VarlenDynamicPersistentTileSchedulerILi128ELi96ELi256ELi32ELb0ELb0ELb1ELb1ELb0ELb1EEEE13SharedStorageENS1_6TensorINS1_11ArrayEngineIfLm128EEENS1_6LayoutINS2_IJNS2_IJNS3_ILi2EEEST_NS3_ILi32EEEEEES4_S4_EEENS2_IJNS2_IJS4_ST_NS3_ILi4EEEEEENS3_ILi0EEESZ_EEEEEEENS_7SoftmaxILi2ELi0EEEEEbRKNSE_6ParamsENSA_25PipelineTmaAsyncNoClusterILi2ENSA_16PipelineTmaAsyncILi2EEEEES1B_RNSA_13PipelineStateILj2EEERT0_RT1_iRiRKNS_16SeqlenInfoQKNewKILb1ELb1EEENS2_IJiiiiEEERT_ENKUliT_T0_T1_E_clIZSF_ISO_S12_S14_EbS17_S1B_S1B_S1E_S1G_S1I_iS1J_S1N_S1O_S1Q_EUlRS1R_iE0_NS3_ILb1EEES1Y_EEDaiS1R_S1S_S1T_) ;  /* 0x000002b400a47944 */ /* 0x021fea0003c00000 */
[----:B------:R-:W-:Y:S05]  /*9d40*/  BSYNC B0 ;  /* 0x0000000000007941 */ /* 0x000fea0003800000 */
.L_x_10100:
[----:B------:R-:W2:Y:S01]  /*9d50*/  LDL R2, [R1+0x70] ;  /* 0x0000700001027983 */ /* 0x000ea20000100800 */
[----:B------:R-:W0:Y:S01]  /*9d60*/  LDC.64 R6, c[0x0][0xad8] ;  /* 0x0002b600ff067b82 */ /* 0x000e220000000a00 */
[----:B------:R-:W-:Y:S01]  /*9d70*/  VIADD R0, R181, 0xfffffffe ;  /* 0xfffffffeb5007836 */ /* 0x000fe20000000000 */
[----:B0-----:R-:W-:Y:S01]  /*9d80*/  ISETP.GE.AND P0, PT, R7, 0x1, PT ;  /* 0x000000010700780c */ /* 0x001fe20003f06270 */
[----:B--2---:R-:W-:-:S05]  /*9d90*/  IMAD.SHL.U32 R2, R2, 0x80, RZ ;  /* 0x0000008002027824 */ /* 0x004fca00078e00ff */
[----:B------:R-:W-:-:S05]  /*9da0*/  IADD3 R5, R2, R161, -R160 ;  /* 0x000000a102057210 */ /* 0x000fca0007ffe8a0 */
[----:B------:R-:W-:Y:S02]  /*9db0*/  IMAD.IADD R3, R5, 0x1, R6 ;  /* 0x0000000105037824 */ /* 0x000fe400078e0206 */
        /* <DEDUP_REMOVED lines=12> */
.L_x_10103:
[----:B------:R-:W-:-:S13]  /*9e80*/  ISETP.NE.AND P0, PT, R7, 0x1, PT ;  /* 0x000000010700780c */ /* 0x000fda0003f05270 */
[----:B------:R-:W0:Y:S02]  /*9e90*/  @P0 LDC.64 R8, c[0x0][0xae0] ;  /* 0x0002b800ff080b82 */ /* 0x000e240000000a00 */
[----:B0-----:R-:W-:-:S05]  /*9ea0*/  @P0 IMAD.HI.U32 R6, R4, R8, RZ ;  /* 0x0000000804060227 */ /* 0x001fca00078e00ff */
[----:B------:R-:W-:-:S07]  /*9eb0*/  @P0 SHF.R.U32.HI R4, RZ, R9, R6 ;  /* 0x00000009ff040219 */ /* 0x000fce0000011606 */
.L_x_10104:
[----:B------:R-:W-:Y:S05]  /*9ec0*/  BSYNC B0 ;  /* 0x0000000000007941 */ /* 0x000fea0003800000 */
.L_x_10102:
[----:B------:R-:W-:-:S05]  /*9ed0*/  IMAD R4, R4, R7, R7 ;  /* 0x0000000704047224 */ /* 0x000fca00078e0207 */
[----:B------:R-:W-:-:S07]  /*9ee0*/  VIMNMX R3, R3, R4, PT ;  /* 0x0000000403037248 */ /* 0x000fce0003fe0100 */
.L_x_10101:
[----:B------:R-:W-:-:S05]  /*9ef0*/  IMAD.HI R3, R3, 0x2aaaaaab, RZ ;  /* 0x2aaaaaab03037827 */ /* 0x000fca00078e02ff */
[----:B------:R-:W-:-:S04]  /*9f00*/  SHF.R.U32.HI R4, RZ, 0x1f, R3 ;  /* 0x0000001fff047819 */ /* 0x000fc80000011603 */
[----:B------:R-:W-:-:S04]  /*9f10*/  LEA.HI.SX32 R4, R3, R4, 0x1c ;  /* 0x0000000403047211 */ /* 0x000fc800078fe2ff */
[----:B------:R-:W-:-:S04]  /*9f20*/  VIMNMX R3, R167, R4, !PT ;  /* 0x00000004a7037248 */ /* 0x000fc80007fe0100 */
[----:B------:R-:W-:-:S13]  /*9f30*/  ISETP.GE.AND P0, PT, R0, R3, PT ;  /* 0x000000030000720c */ /* 0x000fda0003f06270 */
[----:B------:R-:W-:Y:S05]  /*9f40*/  @!P0 BRA `(.L_x_10105) ;  /* 0x000000a800b88947 */ /* 0x000fea0003800000 */
.L_x_10132:
        /* <DEDUP_REMOVED lines=16> */
[----:B-1----:R-:W-:Y:S01]  /*a050*/  @!P0 IMAD.MOV.U32 R5, RZ, RZ, RZ ;  /* 0x000000ffff058224 */ /* 0x002fe200078e00ff */
[----:B--2---:R-:W-:-:S04]  /*a060*/  LOP3.LUT R2, R2, 0x1, RZ, 0xfc, !PT ;  /* 0x0000000102027812 */ /* 0x004fc800078efcff */
[----:B------:R-:W-:-:S13]  /*a070*/  ISETP.NE.AND P1, PT, R2, 0x3, PT ;  /* 0x000000030200780c */ /* 0x000fda0003f25270 */
[----:B0-----:R-:W-:Y:S05]  /*a080*/  @!P1 BRA `(.L_x_10107) ;  /* 0x0000000000049947 */ /* 0x001fea0003800000 */
[----:B------:R-:W-:Y:S01]  /*a090*/  BPT.TRAP 0x1 ;  /* 0x000000040000795c */ /* 0x000fe20000300000 */
.L_x_10107:
[----:B------:R-:W-:Y:S05]  /*a0a0*/  BSYNC B0 ;  /* 0x0000000000007941 */ /* 0x000fea0003800000 */
.L_x_10106:
        /* <DEDUP_REMOVED lines=13> */
.L_x_10109:
[----:B------:R-:W-:Y:S05]  /*a180*/  BSYNC B0 ;  /* 0x0000000000007941 */ /* 0x000fea0003800000 */
.L_x_10108:
        /* <DEDUP_REMOVED lines=8> */
.L_x_10111:
[----:B------:R-:W-:Y:S05]  /*a210*/  BSYNC B0 ;  /* 0x0000000000007941 */ /* 0x000fea0003800000 */
.L_x_10110:
[----:B------:R-:W2:Y:S04]  /*a220*/  LD.E R5, desc[UR56][R18.64+0x210] ;  /* 0x0002103812057980 */ /* 0x000ea8000c101900 */
[----:B------:R-:W2:Y:S01]  /*a230*/  LDL.64 R8, [R1+0xa0] ;  /* 0x0000a00001087983 */ /* 0x000ea20000100a00 */
[----:B------:R-:W-:Y:S05]  /*a240*/  WARPSYNC.ALL ;  /* 0x0000000000007948 */ /* 0x000fea0003800000 */
[----:B------:R-:W3:Y:S04]  /*a250*/  LDL.64 R14, [R1+0x98] ;  /* 0x00009800010e7983 */ /* 0x000ee80000100a00 */
[----:B0----5:R-:W4:Y:S04]  /*a260*/  LDL.64 R6, [R1+0x98] ;  /* 0x0000980001067983 */ /* 0x021f280000100a00 */
[----:B------:R-:W4:Y:S01]  /*a270*/  LDL.64 R10, [R1+0x98] ;  /* 0x00009800010a7983 */ /* 0x000f220000100a00 */
[----:B--2---:R-:W-:-:S03]  /*a280*/  IMAD R4, R5, 0x300, R8 ;  /* 0x0000030005047824 */ /* 0x004fc600078e0208 */
[----:B------:R-:W2:Y:S01]  /*a290*/  LDL.64 R12, [R1+0x98] ;  /* 0x00009800010c7983 */ /* 0x000ea20000100a00 */
[----:B------:R-:W-:Y:S01]  /*a2a0*/  IMAD.MOV.U32 R5, RZ, RZ, R9 ;  /* 0x000000ffff057224 */ /* 0x000fe200078e0009 */
[----:B------:R-:W-:Y:S01]  /*a2b0*/  R2UR UR6, R4 ;  /* 0x00000000040672ca */ /* 0x000fe200000e0000 */
[----:B------:R-:W-:-:S03]  /*a2c0*/  WARPGROUP.ARRIVE ;  /* 0x00000000000079c5 */ /* 0x000fc60000000000 */
        /* <DEDUP_REMOVED lines=9> */
[----:B------:R-:W-:Y:S02]  /*a360*/  R2UR UR5, R15 ;  /* 0x000000000f0572ca */ /* 0x000fe400000e0000 */
[----:B------:R-:W3:Y:S11]  /*a370*/  LDL R15, [R1+0x54] ;  /* 0x00005400010f7983 */ /* 0x000ef60000100800 */
[----:B------:R-:W-:Y:S01]  /*a380*/  HGMMA.64x96x16.F32 R24, gdesc[UR4], RZ, !UPT, gsb0 ;  /* 0x01600000041879f0 */ /* 0x000fe2000c0008ff */
[----:B----4-:R-:W-:Y:S01]  /*a390*/  VIADD R6, R6, 0x2 ;  /* 0x0000000206067836 */ /* 0x010fe20000000000 */
[----:B------:R-:W-:-:S02]  /*a3a0*/  R2UR UR6, R8 ;  /* 0x00000000080672ca */ /* 0x000fc400000e0000 */
[----:B------:R-:W-:Y:S02]  /*a3b0*/  R2UR UR7, R9 ;  /* 0x00000000090772ca */ /* 0x000fe400000e0000 */
[----:B------:R-:W-:Y:S02]  /*a3c0*/  R2UR UR4, R6 ;  /* 0x00000000060472ca */ /* 0x000fe400000e0000 */
[----:B------:R-:W-:Y:S01]  /*a3d0*/  R2UR UR5, R7 ;  /* 0x00000000070572ca */ /* 0x000fe200000e0000 */
[----:B------:R-:W-:Y:S02]  /*a3e0*/  VIADD R10, R10, 0x4 ;  /* 0x000000040a0a7836 */ /* 0x000fe40000000000 */
[----:B------:R-:W-:Y:S02]  /*a3f0*/  VIADD R6, R4, 0x4 ;  /* 0x0000000404067836 */ /* 0x000fe40000000000 */
[----:B------:R-:W-:Y:S01]  /*a400*/  IMAD.MOV.U32 R7, RZ, RZ, R9 ;  /* 0x000000ffff077224 */ /* 0x000fe200078e0009 */
[----:B------:R-:W-:-:S02]  /*a410*/  WARPGROUP.DEPBAR.LE gsb0, 0x0 ;  /* 0x00008000000079c5 */ /* 0x000fc40000010000 */
        /* <DEDUP_REMOVED lines=21> */
[----:B---3--:R-:W-:-:S04]  /*a570*/  LOP3.LUT R15, R15, 0x1, RZ, 0xfc, !PT ;  /* 0x000000010f0f7812 */ /* 0x008fc800078efcff */
[----:B------:R-:W-:Y:S01]  /*a580*/  ISETP.NE.AND P1, PT, R15, 0x3, PT ;  /* 0x000000030f00780c */ /* 0x000fe20003f25270 */
[----:B------:R-:W-:Y:S01]  /*a590*/  BSSY B0, `(.L_x_10113) ;  /* 0x0000004000007945 */ /* 0x000fe20003800000 */
[----:B------:R-:W-:-:S11]  /*a5a0*/  WARPGROUP.DEPBAR.LE gsb0, 0x0 ;  /* 0x00008000000079c5 */ /* 0x000fd60000010000 */
[----:B0-----:R-:W-:Y:S05]  /*a5b0*/  @!P1 BRA `(.L_x_10114) ;  /* 0x0000000000049947 */ /* 0x001fea0003800000 */
[----:B------:R-:W-:Y:S01]  /*a5c0*/  BPT.TRAP 0x1 ;  /* 0x000000040000795c */ /* 0x000fe20000300000 */
.L_x_10114:
[----:B------:R-:W-:Y:S05]  /*a5d0*/  BSYNC B0 ;  /* 0x0000000000007941 */ /* 0x000fea0003800000 */
.L_x_10113:
        /* <DEDUP_REMOVED lines=10> */
.L_x_10116:
[----:B------:R-:W-:Y:S05]  /*a680*/  BSYNC B0 ;  /* 0x0000000000007941 */ /* 0x000fea0003800000 */
.L_x_10115:
[----:B------:R-:W-:Y:S04]  /*a690*/  BSSY B0, `(.L_x_10117) ;  /* 0x0000006000007945 */ /* 0x000fe80003800000 */
[----:B-1----:R-:W-:Y:S05]  /*a6a0*/  @P0 BRA `(.L_x_10118) ;  /* 0x0000000000100947 */ /* 0x002fea0003800000 */
[----:B-----5:R-:W-:Y:S01]  /*a6b0*/  IMAD R4, R4, 0x8, R7 ;  /* 0x0000000804047824 */ /* 0x020fe200078e0207 */
[----:B0-----:R-:W-:-:S04]  /*a6c0*/  SHF.L.U32 R5, R6, 0x1f, RZ ;  /* 0x0000001f06057819 */ /* 0x001fc800000006ff */
[----:B------:R-:W0:Y:S02]  /*a6d0*/  SYNCS.PHASECHK.TRANS64.TRYWAIT P0, [R4+URZ], R5 ;  /* 0x00000005040075a7 */ /* 0x000e24000800017f */
[----:B0-----:R-:W-:Y:S05]  /*a6e0*/  @!P0 BRA `(.L_x_10119) ;  /* 0x0000029800088947 */ /* 0x001fea0003800000 */
.L_x_10118:
[----:B------:R-:W-:Y:S05]  /*a6f0*/  BSYNC B0 ;  /* 0x0000000000007941 */ /* 0x000fea0003800000 */
.L_x_10117:
[----:B------:R-:W2:Y:S04]  /*a700*/  LDL R7, [R1+0x90] ;  /* 0x0000900001077983 */ /* 0x000ea80000100800 */
[----:B------:R-:W3:Y:S04]  /*a710*/  LD.E R15, desc[UR56][R18.64+0x210] ;  /* 0x00021038120f7980 */ /* 0x000ee8000c101900 */
[----:B------:R-:W3:Y:S04]  /*a720*/  LDL.64 R20, [R1+0x118] ;  /* 0x0001180001147983 */ /* 0x000ee80000100a00 */
[----:B0----5:R-:W4:Y:S04]  /*a730*/  LDL.64 R4, [R1+0x110] ;  /* 0x0001100001047983 */ /* 0x021f280000100a00 */
[----:B------:R-:W4:Y:S04]  /*a740*/  LDL.64 R8, [R1+0x110] ;  /* 0x0001100001087983 */ /* 0x000f280000100a00 */
[----:B------:R-:W4:Y:S04]  /*a750*/  LDL.64 R10, [R1+0x110] ;  /* 0x00011000010a7983 */ /* 0x000f280000100a00 */
[----:B------:R-:W4:Y:S01]  /*a760*/  LDL.64 R12, [R1+0x110] ;  /* 0x00011000010c7983 */ /* 0x000f220000100a00 */
[----:B------:R-:W-:Y:S05]  /*a770*/  WARPSYNC.ALL ;  /* 0x0000000000007948 */ /* 0x000fea0003800000 */
[----:B------:R-:W-:Y:S01]  /*a780*/  WARPGROUP.ARRIVE ;  /* 0x00000000000079c5 */ /* 0x000fe20000000000 */
[----:B--2---:R-:W-:Y:S01]  /*a790*/  ISETP.NE.U32.AND P0, PT, R7, RZ, PT ;  /* 0x000000ff0700720c */ /* 0x004fe20003f05070 */
[----:B---3--:R-:W-:-:S02]  /*a7a0*/  IMAD R6, R15, 0xc00, R20 ;  /* 0x00000c000f067824 */ /* 0x008fc400078e0214 */
[----:B------:R-:W-:Y:S01]  /*a7b0*/  IMAD.MOV.U32 R7, RZ, RZ, R21 ;  /* 0x000000ffff077224 */ /* 0x000fe200078e0015 */
[----:B------:R-:W2:Y:S01]  /*a7c0*/  LDL.64 R14, [R1+0x110] ;  /* 0x00011000010e7983 */ /* 0x000ea20000100a00 */
[----:B----4-:R-:W-:Y:S02]  /*a7d0*/  R2UR UR4, R4 ;  /* 0x00000000040472ca */ /* 0x010fe400000e0000 */
[----:B------:R-:W-:Y:S02]  /*a7e0*/  R2UR UR6, R6 ;  /* 0x00000000060672ca */ /* 0x000fe400000e0000 */
[----:B------:R-:W-:Y:S02]  /*a7f0*/  R2UR UR7, R7 ;  /* 0x00000000070772ca */ /* 0x000fe400000e0000 */
[----:B------:R-:W-:Y:S02]  /*a800*/  R2UR UR5, R5 ;  /* 0x00000000050572ca */ /* 0x000fe400000e0000 */
[----:B------:R-:W-:-:S11]  /*a810*/  VOTEU.ANY UP0, P0 ;  /* 0x00000000003f7886 */ /* 0x000fd60000000100 */
        /* <DEDUP_REMOVED lines=159> */
[----:B------:R-:W0:Y:S01]  /*b210*/  S2R R72, SR_TID.X ;  /* 0x0000000000487919 */ /* 0x000e220000002100 */
[----:B------:R1:W-:Y:S04]  /*b220*/  STL [R1+0x90], R2 ;  /* 0x0000900201007387 */ /* 0x0003e80000100800 */
[----:B------:R1:W-:Y:S01]  /*b230*/  STL [R1+0x90], R2 ;  /* 0x0000900201007387 */ /* 0x0003e20000100800 */
[----:B------:R-:W-:-:S02]  /*b240*/  WARPGROUP.DEPBAR.LE gsb0, 0x0 ;  /* 0x00008000000079c5 */ /* 0x000fc40000010000 */
[----:B------:R-:W-:-:S06]  /*b250*/  WARPGROUP.ARRIVE ;  /* 0x00000000000079c5 */ /* 0x000fcc0000000000 */
[----:B------:R-:W-:Y:S01]  /*b260*/  HGMMA.64x96x16.F32 R24, gdesc[UR4], R24, gsb0 ;  /* 0x01600000041879f0 */ /* 0x000fe20008000818 */
[----:B0-----:R-:W-:Y:S01]  /*b270*/  LOP3.LUT R72, R72, 0x7f, RZ, 0xc0, !PT ;  /* 0x0000007f48487812 */ /* 0x001fe200078ec0ff */
[----:B------:R1:W-:Y:S03]  /*b280*/  STL [R1+0x90], R2 ;  /* 0x0000900201007387 */ /* 0x0003e60000100800 */
[----:B------:R-:W-:Y:S01]  /*b290*/  ISETP.NE.AND P0, PT, R72, RZ, PT ;  /* 0x000000ff4800720c */ /* 0x000fe20003f05270 */
        /* <DEDUP_REMOVED lines=21> */
[----:B------:R-:W2:Y:S04]  /*b3f0*/  LDL R12, [R1+0x13c] ;  /* 0x00013c00010c7983 */ /* 0x000ea80000100800 */
[----:B------:R-:W3:Y:S04]  /*b400*/  LDL.128 R8, [R1+0x150] ;  /* 0x0001500001087983 */ /* 0x000ee80000100c00 */
[----:B0-----:R-:W4:Y:S04]  /*b410*/  LDL.128 R4, [R1+0x140] ;  /* 0x0001400001047983 */ /* 0x001f280000100c00 */
[----:B------:R-:W3:Y:S01]  /*b420*/  LDL R21, [R1+0x70] ;  /* 0x0000700001157983 */ /* 0x000ee20000100800 */
[----:B------:R-:W-:Y:S01]  /*b430*/  BSSY B0, `(.L_x_10120) ;  /* 0x0000035000007945 */ /* 0x000fe20003800000 */
[----:B--2---:R-:W-:-:S04]  /*b440*/  SHF.R.S32.HI R13, RZ, 0x1f, R12 ;  /* 0x0000001fff0d7819 */ /* 0x004fc8000001140c */
[----:B------:R-:W-:-:S04]  /*b450*/  LEA.HI R13, R13, R12, RZ, 0x7 ;  /* 0x0000000c0d0d7211 */ /* 0x000fc800078f38ff */
[----:B------:R-:W-:-:S05]  /*b460*/  LOP3.LUT R15, R13, 0xffffff80, RZ, 0xc0, !PT ;  /* 0xffffff800d0f7812 */ /* 0x000fca00078ec0ff */
[----:B------:R-:W-:-:S05]  /*b470*/  IMAD.IADD R15, R12, 0x1, -R15 ;  /* 0x000000010c0f7824 */ /* 0x000fca00078e0a0f */
[----:B------:R-:W-:-:S04]  /*b480*/  SHF.R.S32.HI R14, RZ, 0x1f, R15 ;  /* 0x0000001fff0e7819 */ /* 0x000fc8000001140f */
[----:B------:R-:W-:-:S04]  /*b490*/  LEA.HI R16, R14, R15, RZ, 0x2 ;  /* 0x0000000f0e107211 */ /* 0x000fc800078f10ff */
[--C-:B------:R-:W-:Y:S02]  /*b4a0*/  SHF.R.S32.HI R17, RZ, 0x2, R16.reuse ;  /* 0x00000002ff117819 */ /* 0x100fe40000011410 */
[----:B------:R-:W-:Y:S02]  /*b4b0*/  SHF.R.S32.HI R12, RZ, 0x1f, R16 ;  /* 0x0000001fff0c7819 */ /* 0x000fe40000011410 */
[----:B------:R-:W-:Y:S02]  /*b4c0*/  LEA.HI R14, R14, R15, RZ, 0x5 ;  /* 0x0000000f0e0e7211 */ /* 0x000fe400078f28ff */
[----:B------:R-:W-:Y:S02]  /*b4d0*/  LEA.HI R20, R12, R17, RZ, 0x3 ;  /* 0x000000110c147211 */ /* 0x000fe400078f18ff */
[----:B------:R-:W-:Y:S01]  /*b4e0*/  SHF.R.S32.HI R12, RZ, 0x7, R13 ;  /* 0x00000007ff0c7819 */ /* 0x000fe2000001140d */
[----:B----4-:R-:W-:Y:S01]  /*b4f0*/  IMAD R73, R0, -0x60, R5 ;  /* 0xffffffa000497824 */ /* 0x010fe200078e0205 */
[----:B------:R-:W-:-:S02]  /*b500*/  LOP3.LUT R20, R20, 0xfffffff8, RZ, 0xc0, !PT ;  /* 0xfffffff814147812 */ /* 0x000fc400078ec0ff */
[----:B------:R-:W-:Y:S02]  /*b510*/  LEA.HI R13, R13, R12, RZ, 0x1 ;  /* 0x0000000c0d0d7211 */ /* 0x000fe400078f08ff */
[----:B------:R-:W-:Y:S02]  /*b520*/  SHF.R.S32.HI R14, RZ, 0x5, R14 ;  /* 0x00000005ff0e7819 */ /* 0x000fe4000001140e */
[----:B------:R-:W-:Y:S02]  /*b530*/  LOP3.LUT R16, R16, 0x7ffffffc, RZ, 0xc0, !PT ;  /* 0x7ffffffc10107812 */ /* 0x000fe400078ec0ff */
[----:B---3--:R-:W-:Y:S01]  /*b540*/  ISETP.GE.AND P1, PT, R9, 0x1, PT ;  /* 0x000000010900780c */ /* 0x008fe20003f26270 */
[----:B------:R-:W-:Y:S01]  /*b550*/  IMAD R21, R21, 0x8, R14 ;  /* 0x0000000815157824 */ /* 0x000fe200078e020e */
[----:B------:R-:W-:Y:S02]  /*b560*/  IADD3 R20, R17, -R20, RZ ;  /* 0x8000001411147210 */ /* 0x000fe40007ffe0ff */
[----:B------:R-:W-:Y:S01]  /*b570*/  LOP3.LUT R13, R13, 0x3fffffe, RZ, 0xc0, !PT ;  /* 0x03fffffe0d0d7812 */ /* 0x000fe200078ec0ff */
[----:B------:R-:W-:Y:S01]  /*b580*/  IMAD.IADD R16, R15, 0x1, -R16 ;  /* 0x000000010f107824 */ /* 0x000fe200078e0a10 */
[----:B------:R-:W-:Y:S01]  /*b590*/  IADD3 R73, -R4, 0x1, R73 ;  /* 0x0000000104497810 */ /* 0x000fe20007ffe149 */
[----:B------:R-:W-:Y:S01]  /*b5a0*/  IMAD.U32 R20, R21, 0x10, R20 ;  /* 0x0000001015147824 */ /* 0x000fe200078e0014 */
[----:B------:R-:W-:Y:S01]  /*b5b0*/  LOP3.LUT R15, RZ, R6, RZ, 0x33, !PT ;  /* 0x00000006ff0f7212 */ /* 0x000fe200078e33ff */
[----:B------:R-:W-:-:S02]  /*b5c0*/  IMAD.IADD R13, R12, 0x1, -R13 ;  /* 0x000000010c0d7824 */ /* 0x000fc400078e0a0d */
[----:B------:R-:W-:Y:S02]  /*b5d0*/  IMAD R12, R16, -0x2, R73 ;  /* 0xfffffffe100c7824 */ /* 0x000fe400078e0249 */
[----:B------:R-:W-:Y:S02]  /*b5e0*/  IMAD R20, R13, 0x40, R20 ;  /* 0x000000400d147824 */ /* 0x000fe400078e0214 */
[----:B------:R-:W-:Y:S02]  /*b5f0*/  IMAD R13, R0, -0x60, RZ ;  /* 0xffffffa0000d7824 */ /* 0x000fe400078e02ff */
[C---:B------:R-:W-:Y:S02]  /*b600*/  IMAD.IADD R21, R12.reuse, 0x1, R7 ;  /* 0x000000010c157824 */ /* 0x040fe400078e0207 */
[----:B------:R-:W-:Y:S02]  /*b610*/  IMAD.IADD R91, R12, 0x1, R15 ;  /* 0x000000010c5b7824 */ /* 0x000fe400078e020f */
[----:B------:R-:W-:-:S02]  /*b620*/  IMAD R16, R16, -0x2, R13 ;  /* 0xfffffffe10107824 */ /* 0x000fc400078e020d */
[----:B------:R-:W-:Y:S02]  /*b630*/  IMAD R14, R0, -0x60, R8 ;  /* 0xffffffa0000e7824 */ /* 0x000fe400078e0208 */
[--C-:B------:R-:W-:Y:S02]  /*b640*/  IMAD.IADD R6, R21, 0x1, R20.reuse ;  /* 0x0000000115067824 */ /* 0x100fe400078e0214 */
[----:B------:R-:W-:Y:S01]  /*b650*/  IMAD.IADD R7, R91, 0x1, R20 ;  /* 0x000000015b077824 */ /* 0x000fe200078e0214 */
[----:B-1----:R-:W-:Y:S06]  /*b660*/  @!P1 BRA `(.L_x_10121) ;  /* 0x0000000000449947 */ /* 0x002fec0003800000 */
[----:B------:R-:W-:Y:S01]  /*b670*/  IADD3 R8, R20, R5, -R4 ;  /* 0x0000000514087210 */ /* 0x000fe20007ffe804 */
[----:B------:R-:W-:Y:S03]  /*b680*/  BSSY B1, `(.L_x_10122) ;  /* 0x000000c000017945 */ /* 0x000fe60003800000 */
[----:B------:R-:W-:-:S13]  /*b690*/  ISETP.GT.AND P1, PT, R8, -0x1, PT ;  /* 0xffffffff0800780c */ /* 0x000fda0003f24270 */
[----:B------:R-:W-:Y:S05]  /*b6a0*/  @P1 BRA `(.L_x_10123) ;  /* 0x0000000000181947 */ /* 0x000fea0003800000 */
[----:B------:R-:W-:Y:S02]  /*b6b0*/  ISETP.NE.AND P1, PT, R9, 0x1, PT ;  /* 0x000000010900780c */ /* 0x000fe40003f25270 */
[----:B------:R-:W-:-:S11]  /*b6c0*/  LOP3.LUT R13, RZ, R8, RZ, 0x33, !PT ;  /* 0x00000008ff0d7212 */ /* 0x000fd600078e33ff */
[----:B------:R-:W-:-:S05]  /*b6d0*/  @P1 IMAD.HI.U32 R8, R13, R10, RZ ;  /* 0x0000000a0d081227 */ /* 0x000fca00078e00ff */
[----:B------:R-:W-:-:S04]  /*b6e0*/  @P1 SHF.R.U32.HI R13, RZ, R11, R8 ;  /* 0x0000000bff0d1219 */ /* 0x000fc80000011608 */
[----:B------:R-:W-:Y:S01]  /*b6f0*/  LOP3.LUT R8, RZ, R13, RZ, 0x33, !PT ;  /* 0x0000000dff087212 */ /* 0x000fe200078e33ff */
[----:B------:R-:W-:Y:S06]  /*b700*/  BRA `(.L_x_10124) ;  /* 0x00000000000c7947 */ /* 0x000fec0003800000 */
.L_x_10123:
[----:B------:R-:W-:-:S13]  /*b710*/  ISETP.NE.AND P1, PT, R9, 0x1, PT ;  /* 0x000000010900780c */ /* 0x000fda0003f25270 */
[----:B------:R-:W-:-:S05]  /*b720*/  @P1 IMAD.HI.U32 R12, R8, R10, RZ ;  /* 0x0000000a080c1227 */ /* 0x000fca00078e00ff */
[----:B------:R-:W-:-:S07]  /*b730*/  @P1 SHF.R.U32.HI R8, RZ, R11, R12 ;  /* 0x0000000bff081219 */ /* 0x000fce000001160c */
.L_x_10124:
[----:B------:R-:W-:Y:S05]  /*b740*/  BSYNC B1 ;  /* 0x0000000000017941 */ /* 0x000fea0003800000 */
.L_x_10122:
[----:B------:R-:W-:-:S05]  /*b750*/  IMAD R8, R8, R9, R16 ;  /* 0x0000000908087224 */ /* 0x000fca00078e0210 */
[----:B------:R-:W-:Y:S02]  /*b760*/  VIMNMX R7, R7, R8, !PT ;  /* 0x0000000807077248 */ /* 0x000fe40007fe0100 */
[----:B------:R-:W-:-:S07]  /*b770*/  VIADDMNMX R6, R8, R9, R6, PT ;  /* 0x0000000908067246 */ /* 0x000fce0003800106 */
.L_x_10121:
[----:B------:R-:W-:Y:S05]  /*b780*/  BSYNC B0 ;  /* 0x0000000000007941 */ /* 0x000fea0003800000 */
.L_x_10120:
[----:B------:R-:W-:Y:S01]  /*b790*/  ISETP.GE.AND P1, PT, R14, 0x9, PT ;  /* 0x000000090e00780c */ /* 0x000fe20003f26270 */
[----:B------:R-:W-:Y:S01]  /*b7a0*/  VIADD R20, R20, 0x8 ;  /* 0x0000000814147836 */ /* 0x000fe20000000000 */
[----:B------:R-:W-:Y:S01]  /*b7b0*/  ISETP.GE.AND P2, PT, R14, 0x2, PT ;  /* 0x000000020e00780c */ /* 0x000fe20003f46270 */
[----:B------:R-:W-:Y:S01]  /*b7c0*/  BSSY B0, `(.L_x_10125) ;  /* 0x0000087000007945 */ /* 0x000fe20003800000 */
[----:B------:R-:W-:Y:S02]  /*b7d0*/  P2R R12, PR, RZ, 0x2 ;  /* 0x00000002ff0c7803 */ /* 0x000fe40000000000 */
[----:B------:R-:W-:Y:S02]  /*b7e0*/  ISETP.GT.AND P1, PT, R7, 0x8, !P1 ;  /* 0x000000080700780c */ /* 0x000fe40004f24270 */
[----:B------:R-:W-:Y:S02]  /*b7f0*/  P2R R8, PR, RZ, 0x4 ;  /* 0x00000004ff087803 */ /* 0x000fe40000000000 */
[----:B------:R-:W-:-:S02]  /*b800*/  ISETP.LT.OR P1, PT, R6, 0x9, P1 ;  /* 0x000000090600780c */ /* 0x000fc40000f21670 */
[C---:B------:R-:W-:Y:S02]  /*b810*/  ISETP.GT.AND P2, PT, R7.reuse, 0x1, !P2 ;  /* 0x000000010700780c */ /* 0x040fe40005744270 */
[----:B------:R-:W-:Y:S02]  /*b820*/  ISETP.GE.AND P3, PT, R14, 0xa, PT ;  /* 0x0000000a0e00780c */ /* 0x000fe40003f66270 */
[----:B------:R-:W-:Y:S02]  /*b830*/  FSEL R87, R28, -INF , !P1 ;  /* 0xff8000001c577808 */ /* 0x000fe40004800000 */
[----:B------:R-:W-:Y:S02]  /*b840*/  ISETP.LT.OR P2, PT, R6, 0x2, P2 ;  /* 0x000000020600780c */ /* 0x000fe40001741670 */
[----:B------:R-:W-:Y:S02]  /*b850*/  ISETP.GT.AND P1, PT, R7, 0x9, !P3 ;  /* 0x000000090700780c */ /* 0x000fe40005f24270 */
[----:B------:R-:W-:-:S02]  /*b860*/  FSEL R89, R25, -INF , !P2 ;  /* 0xff80000019597808 */ /* 0x000fc40005000000 */
        /* <DEDUP_REMOVED lines=76> */
[----:B------:R-:W-:Y:S02]  /*bd30*/  P2R R25, PR, RZ, 0x8 ;  /* 0x00000008ff197803 */ /* 0x000fe40000000000 */
[----:B------:R-:W-:-:S02]  /*bd40*/  FSEL R17, R60, -INF , !P1 ;  /* 0xff8000003c117808 */ /* 0x000fc40004800000 */
        /* <DEDUP_REMOVED lines=39> */
.L_x_10128:
[----:B------:R-:W-:-:S13]  /*bfc0*/  ISETP.NE.AND P6, PT, R9, 0x1, PT ;  /* 0x000000010900780c */ /* 0x000fda0003fc5270 */
[----:B------:R-:W-:-:S05]  /*bfd0*/  @P6 IMAD.HI.U32 R10, R4, R10, RZ ;  /* 0x0000000a040a6227 */ /* 0x000fca00078e00ff */
[----:B------:R-:W-:-:S07]  /*bfe0*/  @P6 SHF.R.U32.HI R4, RZ, R11, R10 ;  /* 0x0000000bff046219 */ /* 0x000fce000001160a */
.L_x_10129:
[----:B------:R-:W-:Y:S05]  /*bff0*/  BSYNC B1 ;  /* 0x0000000000017941 */ /* 0x000fea0003800000 */
.L_x_10127:
[----:B------:R-:W-:-:S05]  /*c000*/  IMAD R4, R4, R9, R16 ;  /* 0x0000000904047224 */ /* 0x000fca00078e0210 */
[----:B------:R-:W-:Y:S02]  /*c010*/  VIADDMNMX R6, R4, R9, R6, PT ;  /* 0x0000000904067246 */ /* 0x000fe40003800106 */
[----:B------:R-:W-:-:S07]  /*c020*/  VIMNMX R7, R7, R4, !PT ;  /* 0x0000000407077248 */ /* 0x000fce0007fe0100 */
.L_x_10126:
[----:B------:R-:W-:Y:S05]  /*c030*/  BSYNC B0 ;  /* 0x0000000000007941 */ /* 0x000fea0003800000 */
.L_x_10125:
[----:B------:R-:W2:Y:S01]  /*c040*/  LDL.64 R20, [R1+0x430] ;  /* 0x0004300001147983 */ /* 0x000ea20000100a00 */
[----:B------:R-:W-:Y:S02]  /*c050*/  ISETP.GT.AND P5, PT, R7, RZ, !P5 ;  /* 0x000000ff0700720c */ /* 0x000fe40006fa4270 */
        /* <DEDUP_REMOVED lines=11> */
[----:B------:R-:W-:Y:S02]  /*c110*/  ISETP.NE.AND P5, PT, R25, RZ, PT ;  /* 0x000000ff1900720c */ /* 0x000fe40003fa5270 */
[C---:B------:R-:W-:Y:S01]  /*c120*/  ISETP.GT.AND P1, PT, R7.reuse, 0x49, !P1 ;  /* 0x000000490700780c */ /* 0x040fe20004f24270 */
[----:B------:R-:W3:Y:S01]  /*c130*/  LDL R25, [R1+0x450] ;  /* 0x0004500001197983 */ /* 0x000ee20000100800 */
        /* <DEDUP_REMOVED lines=60> */
[----:B--2---:R-:W-:Y:S02]  /*c500*/  FMNMX.FTZ R4, R93, R20, !PT ;  /* 0x000000145d047209 */ /* 0x004fe40007810000 */
[----:B------:R-:W-:Y:S02]  /*c510*/  FMNMX.FTZ R5, R24, R21, !PT ;  /* 0x0000001518057209 */ /* 0x000fe40007810000 */
[----:B------:R-:W-:Y:S02]  /*c520*/  FMNMX.FTZ R4, R89, R4, !PT ;  /* 0x0000000459047209 */ /* 0x000fe40007810000 */
[----:B------:R-:W-:-:S02]  /*c530*/  ISETP.LT.OR P5, PT, R6, 0x49, P5 ;  /* 0x000000490600780c */ /* 0x000fc40002fa1670 */
[----:B------:R-:W-:Y:S02]  /*c540*/  FMNMX.FTZ R4, R87, R4, !PT ;  /* 0x0000000457047209 */ /* 0x000fe40007810000 */
[----:B------:R-:W-:Y:S02]  /*c550*/  FMNMX.FTZ R5, R28, R5, !PT ;  /* 0x000000051c057209 */ /* 0x000fe40007810000 */
[----:B------:R-:W-:Y:S02]  /*c560*/  FMNMX.FTZ R4, R85, R4, !PT ;  /* 0x0000000455047209 */ /* 0x000fe40007810000 */
[----:B------:R-:W-:Y:S02]  /*c570*/  FSEL R62, R62, -INF , !P5 ;  /* 0xff8000003e3e7808 */ /* 0x000fe40006800000 */
[----:B------:R-:W-:Y:S02]  /*c580*/  FMNMX.FTZ R4, R83, R4, !PT ;  /* 0x0000000453047209 */ /* 0x000fe40007810000 */
[----:B------:R-:W-:-:S02]  /*c590*/  ISETP.GT.AND P2, PT, R7, 0x50, !P2 ;  /* 0x000000500700780c */ /* 0x000fc40005744270 */
[----:B------:R-:W-:Y:S02]  /*c5a0*/  FMNMX.FTZ R4, R81, R4, !PT ;  /* 0x0000000451047209 */ /* 0x000fe40007810000 */
[----:B------:R-:W-:Y:S02]  /*c5b0*/  ISETP.LT.OR P1, PT, R6, 0x4a, P1 ;  /* 0x0000004a0600780c */ /* 0x000fe40000f21670 */
[----:B------:R-:W-:Y:S02]  /*c5c0*/  FMNMX.FTZ R4, R79, R4, !PT ;  /* 0x000000044f047209 */ /* 0x000fe40007810000 */
[----:B------:R-:W-:Y:S02]  /*c5d0*/  ISETP.GT.AND P3, PT, R7, 0x51, !P3 ;  /* 0x000000510700780c */ /* 0x000fe40005f64270 */
[----:B------:R-:W-:Y:S02]  /*c5e0*/  FMNMX.FTZ R4, R77, R4, !PT ;  /* 0x000000044d047209 */ /* 0x000fe40007810000 */
[----:B------:R-:W-:-:S02]  /*c5f0*/  ISETP.NE.AND P6, PT, R14, RZ, PT ;  /* 0x000000ff0e00720c */ /* 0x000fc40003fc5270 */
        /* <DEDUP_REMOVED lines=34> */
[----:B------:R-:W0:Y:S01]  /*c820*/  SHFL.BFLY PT, R11, R10, 0x1, 0x1f ;  /* 0x0c201f000a0b7f89 */ /* 0x000e2200000e0000 */
[----:B------:R-:W-:Y:S02]  /*c830*/  ISETP.LT.OR P2, PT, R6, 0x51, P2 ;  /* 0x000000510600780c */ /* 0x000fe40001741670 */
[----:B------:R-:W-:Y:S02]  /*c840*/  FSEL R26, R63, -INF , !P1 ;  /* 0xff8000003f1a7808 */ /* 0x000fe40004800000 */
[----:B------:R-:W-:Y:S02]  /*c850*/  FMNMX.FTZ R5, R62, R5, !PT ;  /* 0x000000053e057209 */ /* 0x000fe40007810000 */
[----:B------:R-:W-:Y:S02]  /*c860*/  ISETP.GT.AND P4, PT, R7, 0x58, !P4 ;  /* 0x000000580700780c */ /* 0x000fe40006784270 */
[----:B------:R-:W-:Y:S02]  /*c870*/  ISETP.LT.OR P3, PT, R6, 0x52, P3 ;  /* 0x000000520600780c */ /* 0x000fe40001f61670 */
[----:B------:R-:W-:-:S02]  /*c880*/  FSEL R66, R66, -INF , !P2 ;  /* 0xff80000042427808 */ /* 0x000fc40005000000 */
[----:B------:R-:W-:Y:S02]  /*c890*/  FMNMX.FTZ R5, R26, R5, !PT ;  /* 0x000000051a057209 */ /* 0x000fe40007810000 */
[----:B------:R-:W-:Y:S02]  /*c8a0*/  ISETP.GT.AND P1, PT, R7, 0x59, !P6 ;  /* 0x000000590700780c */ /* 0x000fe40007724270 */
[----:B------:R-:W-:Y:S02]  /*c8b0*/  ISETP.LT.OR P4, PT, R6, 0x59, P4 ;  /* 0x000000590600780c */ /* 0x000fe40002781670 */
[----:B------:R-:W-:Y:S02]  /*c8c0*/  FSEL R67, R67, -INF , !P3 ;  /* 0xff80000043437808 */ /* 0x000fe40005800000 */
[----:B------:R-:W-:Y:S02]  /*c8d0*/  FMNMX.FTZ R4, R66, R5, !PT ;  /* 0x0000000542047209 */ /* 0x000fe40007810000 */
[----:B------:R-:W-:-:S02]  /*c8e0*/  ISETP.LT.OR P1, PT, R6, 0x5a, P1 ;  /* 0x0000005a0600780c */ /* 0x000fc40000f21670 */
[----:B------:R-:W-:Y:S02]  /*c8f0*/  FSEL R70, R70, -INF , !P4 ;  /* 0xff80000046467808 */ /* 0x000fe40006000000 */
[----:B------:R-:W-:Y:S02]  /*c900*/  FMNMX.FTZ R5, R67, R4, !PT ;  /* 0x0000000443057209 */ /* 0x000fe40007810000 */
[----:B------:R-:W-:Y:S02]  /*c910*/  FSEL R71, R71, -INF , !P1 ;  /* 0xff80000047477808 */ /* 0x000fe40004800000 */
[----:B------:R-:W-:Y:S02]  /*c920*/  FMNMX.FTZ R4, R70, R5, !PT ;  /* 0x0000000546047209 */ /* 0x000fe40007810000 */
[----:B0-----:R-:W-:Y:S02]  /*c930*/  FMNMX.FTZ R6, R10, R11, !PT ;  /* 0x0000000b0a067209 */ /* 0x001fe40007810000 */
[----:B------:R-:W-:-:S02]  /*c940*/  FMNMX.FTZ R9, R71, R4, !PT ;  /* 0x0000000447097209 */ /* 0x000fc40007810000 */
[----:B------:R-:W2:Y:S04]  /*c950*/  LDL.64 R4, [R1+0x440] ;  /* 0x0004400001047983 */ /* 0x000ea80000100a00 */
[----:B------:R-:W-:Y:S04]  /*c960*/  STL.64 [R1+0x430], R8 ;  /* 0x0004300801007387 */ /* 0x000fe80000100a00 */
[----:B------:R0:W-:Y:S04]  /*c970*/  STL [R1+0x430], R6 ;  /* 0x0004300601007387 */ /* 0x0001e80000100800 */
[----:B------:R-:W3:Y:S04]  /*c980*/  LDL R12, [R1+0x430] ;  /* 0x00043000010c7983 */ /* 0x000ee80000100800 */
[----:B------:R-:W4:Y:S01]  /*c990*/  LDL R11, [R1+0x434] ;  /* 0x00043400010b7983 */ /* 0x000f220000100800 */
[----:B---3--:R-:W-:Y:S01]  /*c9a0*/  FMUL.FTZ R7, R25, R12 ;  /* 0x0000000c19077220 */ /* 0x008fe20000410000 */
[----:B------:R-:W-:-:S04]  /*c9b0*/  FSETP.NEU.FTZ.AND P1, PT, R12, -INF , PT ;  /* 0xff8000000c00780b */ /* 0x000fc80003f3d000 */
[----:B------:R-:W-:-:S05]  /*c9c0*/  FSEL R10, R7, RZ, P1 ;  /* 0x000000ff070a7208 */ /* 0x000fca0000800000 */
[----:B0-----:R-:W-:-:S04]  /*c9d0*/  FFMA.FTZ R6, R85, R25, -R10 ;  /* 0x0000001955067223 */ /* 0x001fc8000001080a */
[----:B------:R4:W-:Y:S02]  /*c9e0*/  MUFU.EX2 R173, R6 ;  /* 0x0000000600ad7308 */ /* 0x0009e40000000800 */
[----:B----4-:R-:W0:Y:S02]  /*c9f0*/  SHFL.BFLY PT, R6, R11, 0x2, 0x1f ;  /* 0x0c401f000b067f89 */ /* 0x010e2400000e0000 */
[----:B0-----:R-:W-:-:S05]  /*ca00*/  FMNMX.FTZ R6, R6, R11, !PT ;  /* 0x0000000b06067209 */ /* 0x001fca0007810000 */
[----:B------:R-:W0:Y:S01]  /*ca10*/  SHFL.BFLY PT, R9, R6, 0x1, 0x1f ;  /* 0x0c201f0006097f89 */ /* 0x000e2200000e0000 */
        /* <DEDUP_REMOVED lines=14> */
[--C-:B------:R-:W-:Y:S01]  /*cb00*/  FFMA.FTZ R194, R49, R25, -R10.reuse ;  /* 0x0000001931c27223 */ /* 0x100fe2000001080a */
[----:B0-----:R-:W-:Y:S01]  /*cb10*/  FMNMX.FTZ R6, R6, R9, !PT ;  /* 0x0000000906067209 */ /* 0x001fe20007810000 */
[----:B------:R-:W-:-:S03]  /*cb20*/  FFMA.FTZ R190, R33, R25, -R10 ;  /* 0x0000001921be7223 */ /* 0x000fc6000001080a */
[C---:B------:R-:W-:Y:S01]  /*cb30*/  FSETP.NEU.FTZ.AND P1, PT, R6.reuse, -INF , PT ;  /* 0xff8000000600780b */ /* 0x040fe20003f3d000 */
[-C--:B------:R-:W-:Y:S01]  /*cb40*/  FMUL.FTZ R8, R6, R25.reuse ;  /* 0x0000001906087220 */ /* 0x080fe20000410000 */
        /* <DEDUP_REMOVED lines=8> */
[----:B------:R-:W-:-:S02]  /*cbd0*/  FSEL R10, R8, RZ, P1 ;  /* 0x000000ff080a7208 */ /* 0x000fc40000800000 */
[----:B------:R-:W-:Y:S01]  /*cbe0*/  FSEL R8, R6, RZ, P1 ;  /* 0x000000ff06087208 */ /* 0x000fe20000800000 */
[----:B------:R-:W-:Y:S02]  /*cbf0*/  FADD.FTZ R20, R20, -R11 ;  /* 0x8000000b14147221 */ /* 0x000fe40000010000 */
[-C--:B------:R-:W-:Y:S02]  /*cc00*/  FFMA.FTZ R226, R24, R25.reuse, -R10 ;  /* 0x0000001918e27223 */ /* 0x080fe4000001080a */
[----:B------:R-:W-:Y:S01]  /*cc10*/  FADD.FTZ R8, R21, -R8 ;  /* 0x8000000815087221 */ /* 0x000fe20000010000 */
[-C--:B------:R-:W-:Y:S01]  /*cc20*/  FMUL.FTZ R12, R20, R25.reuse ;  /* 0x00000019140c7220 */ /* 0x080fe20000410000 */
[-CC-:B------:R-:W-:Y:S02]  /*cc30*/  FFMA.FTZ R223, R28, R25.reuse, -R10.reuse ;  /* 0x000000191cdf7223 */ /* 0x180fe4000001080a */
[----:B------:R-:W-:Y:S01]  /*cc40*/  FMUL.FTZ R8, R25, R8 ;  /* 0x0000000819087220 */ /* 0x000fe20000410000 */
[----:B------:R-:W-:Y:S01]  /*cc50*/  MUFU.EX2 R7, R7 ;  /* 0x0000000700077308 */ /* 0x000fe20000000800 */
[----:B------:R-:W-:-:S07]  /*cc60*/  FFMA.FTZ R175, R30, R25, -R10 ;  /* 0x000000191eaf7223 */ /* 0x000fce000001080a */
[----:B------:R-:W2:Y:S01]  /*cc70*/  MUFU.EX2 R12, R12 ;  /* 0x0000000c000c7308 */ /* 0x000ea20000000800 */
[----:B------:R-:W-:-:S07]  /*cc80*/  FFMA.FTZ R224, R31, R25, -R10 ;  /* 0x000000191fe07223 */ /* 0x000fce000001080a */
[----:B------:R-:W-:Y:S08]  /*cc90*/  MUFU.EX2 R226, R226 ;  /* 0x000000e200e27308 */ /* 0x000ff00000000800 */
[----:B------:R-:W0:Y:S01]  /*cca0*/  MUFU.EX2 R24, R8 ;  /* 0x0000000800187308 */ /* 0x000e220000000800 */
[----:B------:R-:W-:-:S07]  /*ccb0*/  FFMA.FTZ R219, R34, R25, -R10 ;  /* 0x0000001922db7223 */ /* 0x000fce000001080a */
[----:B------:R-:W1:Y:S08]  /*ccc0*/  MUFU.EX2 R172, R172 ;  /* 0x000000ac00ac7308 */ /* 0x000e700000000800 */
[----:B------:R-:W3:Y:S01]  /*ccd0*/  MUFU.EX2 R223, R223 ;  /* 0x000000df00df7308 */ /* 0x000ee20000000800 */
[----:B------:R-:W-:-:S07]  /*cce0*/  FFMA.FTZ R220, R35, R25, -R10 ;  /* 0x0000001923dc7223 */ /* 0x000fce000001080a */
[----:B------:R-:W4:Y:S08]  /*ccf0*/  MUFU.EX2 R174, R174 ;  /* 0x000000ae00ae7308 */ /* 0x000f300000000800 */
[----:B------:R-:W5:Y:S01]  /*cd00*/  MUFU.EX2 R175, R175 ;  /* 0x000000af00af7308 */ /* 0x000f620000000800 */
[----:B--2---:R-:W-:Y:S01]  /*cd10*/  FFMA.FTZ R9, R12, R4, R7 ;  /* 0x000000040c097223 */ /* 0x004fe20000010007 */
[----:B0-----:R-:W-:-:S06]  /*cd20*/  FFMA.FTZ R4, R5, R24, R226 ;  /* 0x0000001805047223 */ /* 0x001fcc00000100e2 */
[----:B------:R-:W0:Y:S01]  /*cd30*/  MUFU.EX2 R224, R224 ;  /* 0x000000e000e07308 */ /* 0x000e220000000800 */
[----:B------:R-:W-:Y:S01]  /*cd40*/  FFMA.FTZ R206, R38, R25, -R10 ;  /* 0x0000001926ce7223 */ /* 0x000fe2000001080a */
[----:B-1----:R-:W-:-:S06]  /*cd50*/  FADD.FTZ R9, R172, R9 ;  /* 0x00000009ac097221 */ /* 0x002fcc0000010000 */
[----:B------:R-:W1:Y:S01]  /*cd60*/  MUFU.EX2 R222, R222 ;  /* 0x000000de00de7308 */ /* 0x000e620000000800 */
[----:B---3--:R-:W-:Y:S01]  /*cd70*/  FADD.FTZ R4, R223, R4 ;  /* 0x00000004df047221 */ /* 0x008fe20000010000 */
[----:B------:R-:W-:-:S06]  /*cd80*/  FFMA.FTZ R207, R39, R25, -R10 ;  /* 0x0000001927cf7223 */ /* 0x000fcc000001080a */
[----:B------:R-:W2:Y:S01]  /*cd90*/  MUFU.EX2 R219, R219 ;  /* 0x000000db00db7308 */ /* 0x000ea20000000800 */
[----:B----4-:R-:W-:Y:S01]  /*cda0*/  FADD.FTZ R8, R174, R9 ;  /* 0x00000009ae087221 */ /* 0x010fe20000010000 */
[----:B-----5:R-:W-:-:S06]  /*cdb0*/  FADD.FTZ R5, R175, R4 ;  /* 0x00000004af057221 */ /* 0x020fcc0000010000 */
[----:B------:R-:W3:Y:S01]  /*cdc0*/  MUFU.EX2 R221, R221 ;  /* 0x000000dd00dd7308 */ /* 0x000ee20000000800 */
[----:B------:R-:W-:-:S07]  /*cdd0*/  FFMA.FTZ R202, R42, R25, -R10 ;  /* 0x000000192aca7223 */ /* 0x000fce000001080a */
[----:B------:R-:W4:Y:S01]  /*cde0*/  MUFU.EX2 R220, R220 ;  /* 0x000000dc00dc7308 */ /* 0x000f220000000800 */
[----:B------:R-:W-:Y:S01]  /*cdf0*/  FADD.FTZ R9, R173, R8 ;  /* 0x00000008ad097221 */ /* 0x000fe20000010000 */
[----:B0-----:R-:W-:-:S06]  /*ce00*/  FADD.FTZ R4, R224, R5 ;  /* 0x00000005e0047221 */ /* 0x001fcc0000010000 */
[----:B------:R-:W0:Y:S01]  /*ce10*/  MUFU.EX2 R208, R208 ;  /* 0x000000d000d07308 */ /* 0x000e220000000800 */
[----:B------:R-:W-:-:S07]  /*ce20*/  FFMA.FTZ R203, R43, R25, -R10 ;  /* 0x000000192bcb7223 */ /* 0x000fce000001080a */
[----:B------:R-:W5:Y:S01]  /*ce30*/  MUFU.EX2 R206, R206 ;  /* 0x000000ce00ce7308 */ /* 0x000f620000000800 */
[----:B-1----:R-:W-:Y:S01]  /*ce40*/  FADD.FTZ R8, R222, R9 ;  /* 0x00000009de087221 */ /* 0x002fe20000010000 */
[----:B--2---:R-:W-:-:S06]  /*ce50*/  FADD.FTZ R5, R219, R4 ;  /* 0x00000004db057221 */ /* 0x004fcc0000010000 */
[----:B------:R-:W1:Y:S01]  /*ce60*/  MUFU.EX2 R209, R209 ;  /* 0x000000d100d17308 */ /* 0x000e620000000800 */
[----:B------:R-:W-:-:S07]  /*ce70*/  FFMA.FTZ R198, R46, R25, -R10 ;  /* 0x000000192ec67223 */ /* 0x000fce000001080a */
[----:B------:R-:W2:Y:S01]  /*ce80*/  MUFU.EX2 R207, R207 ;  /* 0x000000cf00cf7308 */ /* 0x000ea20000000800 */
[----:B---3--:R-:W-:Y:S01]  /*ce90*/  FADD.FTZ R9, R221, R8 ;  /* 0x00000008dd097221 */ /* 0x008fe20000010000 */
[----:B----4-:R-:W-:-:S06]  /*cea0*/  FADD.FTZ R5, R220, R5 ;  /* 0x00000005dc057221 */ /* 0x010fcc0000010000 */
[----:B------:R-:W3:Y:S01]  /*ceb0*/  MUFU.EX2 R204, R204 ;  /* 0x000000cc00cc7308 */ /* 0x000ee20000000800 */
[----:B------:R-:W-:-:S07]  /*cec0*/  FFMA.FTZ R199, R47, R25, -R10 ;  /* 0x000000192fc77223 */ /* 0x000fce000001080a */
[----:B------:R-:W4:Y:S01]  /*ced0*/  MUFU.EX2 R202, R202 ;  /* 0x000000ca00ca7308 */ /* 0x000f220000000800 */
[----:B0-----:R-:W-:Y:S01]  /*cee0*/  FADD.FTZ R4, R208, R9 ;  /* 0x00000009d0047221 */ /* 0x001fe20000010000 */
[----:B-----5:R-:W-:-:S06]  /*cef0*/  FADD.FTZ R8, R206, R5 ;  /* 0x00000005ce087221 */ /* 0x020fcc0000010000 */
        /* <DEDUP_REMOVED lines=60> */
[----:B------:R-:W0:Y:S08]  /*d2c0*/  MUFU.EX2 R16, R16 ;  /* 0x0000001000107308 */ /* 0x000e300000000800 */
[----:B------:R-:W5:Y:S01]  /*d2d0*/  MUFU.EX2 R163, R163 ;  /* 0x000000a300a37308 */ /* 0x000f620000000800 */
[----:B-1----:R-:W-:Y:S01]  /*d2e0*/  FADD.FTZ R8, R182, R9 ;  /* 0x00000009b6087221 */ /* 0x002fe20000010000 */
[----:B--2---:R-:W-:-:S06]  /*d2f0*/  FADD.FTZ R5, R187, R4 ;  /* 0x00000004bb057221 */ /* 0x004fcc0000010000 */
[----:B------:R-:W1:Y:S08]  /*d300*/  MUFU.EX2 R14, R14 ;  /* 0x0000000e000e7308 */ /* 0x000e700000000800 */
[----:B------:R-:W2:Y:S01]  /*d310*/  MUFU.EX2 R20, R20 ;  /* 0x0000001400147308 */ /* 0x000ea20000000800 */
[----:B---3--:R-:W-:Y:S01]  /*d320*/  FADD.FTZ R9, R15, R8 ;  /* 0x000000080f097221 */ /* 0x008fe20000010000 */
[----:B----4-:R-:W-:-:S06]  /*d330*/  FADD.FTZ R4, R162, R5 ;  /* 0x00000005a2047221 */ /* 0x010fcc0000010000 */
[----:B------:R-:W3:Y:S08]  /*d340*/  MUFU.EX2 R17, R17 ;  /* 0x0000001100117308 */ /* 0x000ef00000000800 */
[----:B------:R-:W4:Y:S01]  /*d350*/  MUFU.EX2 R21, R21 ;  /* 0x0000001500157308 */ /* 0x000f220000000800 */
[----:B0-----:R-:W-:Y:S01]  /*d360*/  FADD.FTZ R9, R16, R9 ;  /* 0x0000000910097221 */ /* 0x001fe20000010000 */
[----:B-----5:R-:W-:-:S03]  /*d370*/  FADD.FTZ R5, R163, R4 ;  /* 0x00000004a3057221 */ /* 0x020fc60000010000 */
[----:B-1----:R-:W-:Y:S01]  /*d380*/  FADD.FTZ R8, R14, R9 ;  /* 0x000000090e087221 */ /* 0x002fe20000010000 */
[----:B--2---:R-:W-:-:S03]  /*d390*/  FADD.FTZ R4, R20, R5 ;  /* 0x0000000514047221 */ /* 0x004fc60000010000 */
[----:B---3--:R-:W-:Y:S01]  /*d3a0*/  FADD.FTZ R8, R17, R8 ;  /* 0x0000000811087221 */ /* 0x008fe20000010000 */
[----:B------:R-:W-:Y:S01]  /*d3b0*/  STL [R1+0x434], R6 ;  /* 0x0004340601007387 */ /* 0x000fe20000100800 */
[----:B----4-:R-:W-:-:S05]  /*d3c0*/  FADD.FTZ R9, R21, R4 ;  /* 0x0000000415097221 */ /* 0x010fca0000010000 */
[----:B------:R-:W-:Y:S04]  /*d3d0*/  STL.64 [R1+0x440], R8 ;  /* 0x0004400801007387 */ /* 0x000fe80000100a00 */
[----:B------:R-:W2:Y:S01]  /*d3e0*/  LD.E R10, desc[UR56][R18.64+0x220] ;  /* 0x00022038120a7980 */ /* 0x000ea2000c101900 */
[----:B------:R-:W-:-:S04]  /*d3f0*/  UIADD3 UR4, UP0, UR49, 0x220, URZ ;  /* 0x0000022031047890 */ /* 0x000fc8000ff1e03f */
[----:B------:R-:W-:Y:S02]  /*d400*/  ULOP3.LUT UR5, UR4, 0x4, URZ, 0xfc, !UPT ;  /* 0x0000000404057892 */ /* 0x000fe4000f8efc3f */
[----:B------:R-:W-:-:S04]  /*d410*/  UIADD3.X UR6, URZ, UR48, URZ, UP0, !UPT ;  /* 0x000000303f067290 */ /* 0x000fc800087fe43f */
[----:B------:R-:W-:Y:S02]  /*d420*/  IMAD.U32 R4, RZ, RZ, UR5 ;  /* 0x00000005ff047e24 */ /* 0x000fe4000f8e00ff */
[----:B------:R-:W-:Y:S02]  /*d430*/  IMAD.U32 R5, RZ, RZ, UR6 ;  /* 0x00000006ff057e24 */ /* 0x000fe4000f8e00ff */
[----:B--2---:R-:W-:-:S05]  /*d440*/  FMUL.FTZ R11, R12, R10 ;  /* 0x0000000a0c0b7220 */ /* 0x004fca0000410000 */
[----:B------:R0:W-:Y:S04]  /*d450*/  ST.E desc[UR56][R18.64+0x220], R11 ;  /* 0x0002200b12007985 */ /* 0x0001e8000c101938 */
[----:B------:R-:W2:Y:S02]  /*d460*/  LD.E R10, desc[UR56][R4.64] ;  /* 0x00000038040a7980 */ /* 0x000ea4000c101900 */
[----:B--2---:R-:W-:-:S05]  /*d470*/  FMUL.FTZ R13, R12, R10 ;  /* 0x0000000a0c0d7220 */ /* 0x004fca0000410000 */
[----:B------:R1:W-:Y:S04]  /*d480*/  ST.E desc[UR56][R4.64], R13 ;  /* 0x0000000d04007985 */ /* 0x0003e8000c101938 */
[----:B0-----:R-:W2:Y:S04]  /*d490*/  LD.E R11, desc[UR56][R18.64+0x260] ;  /* 0x00026038120b7980 */ /* 0x001ea8000c101900 */
[----:B------:R-:W3:Y:S04]  /*d4a0*/  LD.E R141, desc[UR56][R18.64+0x414] ;  /* 0x00041438128d7980 */ /* 0x000ee8000c101900 */
[----:B------:R-:W4:Y:S04]  /*d4b0*/  LD.E R9, desc[UR56][R18.64+0x230] ;  /* 0x0002303812097980 */ /* 0x000f28000c101900 */
        /* <DEDUP_REMOVED lines=59> */
[----:B------:R-:W-:-:S06]  /*d870*/  ULOP3.LUT UR5, UR4, 0x8, URZ, 0xfc, !UPT ;  /* 0x0000000804057892 */ /* 0x000fcc000f8efc3f */
[----:B------:R-:W-:Y:S02]  /*d880*/  IMAD.U32 R10, RZ, RZ, UR5 ;  /* 0x00000005ff0a7e24 */ /* 0x000fe4000f8e00ff */
[C---:B--2---:R-:W-:Y:S01]  /*d890*/  FMUL.FTZ R11, R12.reuse, R11 ;  /* 0x0000000b0c0b7220 */ /* 0x044fe20000410000 */
[----:B---3--:R-:W-:-:S04]  /*d8a0*/  FMUL.FTZ R141, R12, R141 ;  /* 0x0000008d0c8d7220 */ /* 0x008fc80000410000 */
[----:B------:R0:W-:Y:S01]  /*d8b0*/  ST.E desc[UR56][R18.64+0x260], R11 ;  /* 0x0002600b12007985 */ /* 0x0001e2000c101938 */
[C---:B----4-:R-:W-:Y:S01]  /*d8c0*/  FMUL.FTZ R9, R12.reuse, R9 ;  /* 0x000000090c097220 */ /* 0x050fe20000410000 */
[C---:B-----5:R-:W-:Y:S01]  /*d8d0*/  FMUL.FTZ R25, R12.reuse, R25 ;  /* 0x000000190c197220 */ /* 0x060fe20000410000 */
[C---:B------:R-:W-:Y:S01]  /*d8e0*/  FMUL.FTZ R27, R12.reuse, R27 ;  /* 0x0000001b0c1b7220 */ /* 0x040fe20000410000 */
[----:B0-----:R-:W-:Y:S02]  /*d8f0*/  IMAD.U32 R11, RZ, RZ, UR6 ;  /* 0x00000006ff0b7e24 */ /* 0x001fe4000f8e00ff */
        /* <DEDUP_REMOVED lines=118> */
[----:B0-----:R-:W2:Y:S01]  /*e060*/  LD.E R13, desc[UR56][R10.64] ;  /* 0x000000380a0d7980 */ /* 0x001ea2000c101900 */
[----:B------:R-:W-:Y:S01]  /*e070*/  ULOP3.LUT UR4, UR4, 0xc, URZ, 0xfc, !UPT ;  /* 0x0000000c04047892 */ /* 0x000fe2000f8efc3f */
[----:B------:R-:W-:-:S05]  /*e080*/  IMAD.U32 R9, RZ, RZ, UR6 ;  /* 0x00000006ff097e24 */ /* 0x000fca000f8e00ff */
[----:B------:R-:W-:Y:S02]  /*e090*/  IMAD.U32 R8, RZ, RZ, UR4 ;  /* 0x00000004ff087e24 */ /* 0x000fe4000f8e00ff */
[----:B--2---:R-:W-:-:S05]  /*e0a0*/  FMUL.FTZ R13, R24, R13 ;  /* 0x0000000d180d7220 */ /* 0x004fca0000410000 */
[----:B------:R0:W-:Y:S04]  /*e0b0*/  ST.E desc[UR56][R10.64], R13 ;  /* 0x0000000d0a007985 */ /* 0x0001e8000c101938 */
[----:B------:R-:W2:Y:S02]  /*e0c0*/  LD.E R25, desc[UR56][R8.64] ;  /* 0x0000003808197980 */ /* 0x000ea4000c101900 */
[----:B--2---:R-:W-:-:S05]  /*e0d0*/  FMUL.FTZ R25, R24, R25 ;  /* 0x0000001918197220 */ /* 0x004fca0000410000 */
[----:B------:R1:W-:Y:S04]  /*e0e0*/  ST.E desc[UR56][R8.64], R25 ;  /* 0x0000001908007985 */ /* 0x0003e8000c101938 */
[----:B------:R-:W2:Y:S04]  /*e0f0*/  LD.E R145, desc[UR56][R18.64+0x41c] ;  /* 0x00041c3812917980 */ /* 0x000ea8000c101900 */
[----:B------:R-:W3:Y:S04]  /*e100*/  LD.E R27, desc[UR56][R18.64+0x238] ;  /* 0x00023838121b7980 */ /* 0x000ee8000c101900 */
[----:B------:R-:W4:Y:S04]  /*e110*/  LD.E R29, desc[UR56][R18.64+0x23c] ;  /* 0x00023c38121d7980 */ /* 0x000f28000c101900 */
[----:B------:R-:W5:Y:S04]  /*e120*/  LD.E R31, desc[UR56][R18.64+0x248] ;  /* 0x00024838121f7980 */ /* 0x000f68000c101900 */
[----:B------:R-:W5:Y:S04]  /*e130*/  LD.E R33, desc[UR56][R18.64+0x24c] ;  /* 0x00024c3812217980 */ /* 0x000f68000c101900 */
[----:B------:R-:W5:Y:S04]  /*e140*/  LD.E R35, desc[UR56][R18.64+0x258] ;  /* 0x0002583812237980 */ /* 0x000f68000c101900 */
[----:B------:R-:W5:Y:S04]  /*e150*/  LD.E R37, desc[UR56][R18.64+0x25c] ;  /* 0x00025c3812257980 */ /* 0x000f68000c101900 */
[----:B0-----:R-:W5:Y:S04]  /*e160*/  LD.E R13, desc[UR56][R18.64+0x268] ;  /* 0x00026838120d7980 */ /* 0x001f68000c101900 */
        /* <DEDUP_REMOVED lines=177> */
[----:B------:R-:W-:Y:S01]  /*ec80*/  ST.E desc[UR56][R18.64+0x418], R143 ;  /* 0x0004188f12007985 */ /* 0x000fe2000c101938 */
[----:B------:R1:W-:Y:S06]  /*ec90*/  BAR.SYNC.DEFER_BLOCKING R179, 0x100 ;  /* 0x000400b30000751d */ /* 0x0003ec0000010000 */
[----:B0-----:R-:W2:Y:S04]  /*eca0*/  LD.E R25, desc[UR56][R18.64+0x220] ;  /* 0x0002203812197980 */ /* 0x001ea8000c101900 */
[----:B------:R-:W3:Y:S04]  /*ecb0*/  LD.E R225, desc[UR56][R18.64+0x210] ;  /* 0x0002103812e17980 */ /* 0x000ee8000c101900 */
[----:B------:R-:W3:Y:S04]  /*ecc0*/  LD.E.64 R12, desc[UR56][R18.64+0xa8] ;  /* 0x0000a838120c7980 */ /* 0x000ee8000c101b00 */
[----:B--2---:R0:W-:Y:S04]  /*ecd0*/  ST.E desc[UR56][R18.64+0x220], R25 ;  /* 0x0002201912007985 */ /* 0x0041e8000c101938 */
[----:B------:R-:W2:Y:S04]  /*ece0*/  LD.E R27, desc[UR56][R4.64] ;  /* 0x00000038041b7980 */ /* 0x000ea8000c101900 */
[----:B--2---:R2:W-:Y:S04]  /*ecf0*/  ST.E desc[UR56][R4.64], R27 ;  /* 0x0000001b04007985 */ /* 0x0045e8000c101938 */
[----:B------:R-:W4:Y:S04]  /*ed00*/  LD.E R29, desc[UR56][R10.64] ;  /* 0x000000380a1d7980 */ /* 0x000f28000c101900 */
[----:B----4-:R4:W-:Y:S04]  /*ed10*/  ST.E desc[UR56][R10.64], R29 ;  /* 0x0000001d0a007985 */ /* 0x0109e8000c101938 */
[----:B------:R-:W5:Y:S04]  /*ed20*/  LD.E R31, desc[UR56][R8.64] ;  /* 0x00000038081f7980 */ /* 0x000f68000c101900 */
[----:B-----5:R5:W-:Y:S04]  /*ed30*/  ST.E desc[UR56][R8.64], R31 ;  /* 0x0000001f08007985 */ /* 0x020be8000c101938 */
[----:B------:R-:W3:Y:S04]  /*ed40*/  LD.E R33, desc[UR56][R18.64+0x230] ;  /* 0x0002303812217980 */ /* 0x000ee8000c101900 */
[----:B------:R-:W3:Y:S04]  /*ed50*/  LD.E R35, desc[UR56][R18.64+0x234] ;  /* 0x0002343812237980 */ /* 0x000ee8000c101900 */
[----:B0-----:R-:W3:Y:S04]  /*ed60*/  LD.E R25, desc[UR56][R18.64+0x238] ;  /* 0x0002383812197980 */ /* 0x001ee8000c101900 */
[----:B------:R-:W3:Y:S04]  /*ed70*/  LD.E R37, desc[UR56][R18.64+0x23c] ;  /* 0x00023c3812257980 */ /* 0x000ee8000c101900 */
[----:B------:R-:W3:Y:S04]  /*ed80*/  LD.E R39, desc[UR56][R18.64+0x240] ;  /* 0x0002403812277980 */ /* 0x000ee8000c101900 */
[----:B------:R-:W3:Y:S04]  /*ed90*/  LD.E R41, desc[UR56][R18.64+0x244] ;  /* 0x0002443812297980 */ /* 0x000ee8000c101900 */
[----:B--2---:R-:W2:Y:S04]  /*eda0*/  LD.E R27, desc[UR56][R18.64+0x248] ;  /* 0x00024838121b7980 */ /* 0x004ea8000c101900 */
[----:B------:R-:W2:Y:S04]  /*edb0*/  LD.E R43, desc[UR56][R18.64+0x24c] ;  /* 0x00024c38122b7980 */ /* 0x000ea8000c101900 */
        /* <DEDUP_REMOVED lines=116> */
[----:B---3--:R-:W-:Y:S04]  /*f500*/  ST.E desc[UR56][R18.64+0x230], R33 ;  /* 0x0002302112007985 */ /* 0x008fe8000c101938 */
[----:B------:R-:W-:Y:S04]  /*f510*/  ST.E desc[UR56][R18.64+0x234], R35 ;  /* 0x0002342312007985 */ /* 0x000fe8000c101938 */
[----:B------:R-:W-:Y:S04]  /*f520*/  ST.E desc[UR56][R18.64+0x238], R25 ;  /* 0x0002381912007985 */ /* 0x000fe8000c101938 */
[----:B------:R-:W-:Y:S04]  /*f530*/  ST.E desc[UR56][R18.64+0x23c], R37 ;  /* 0x00023c2512007985 */ /* 0x000fe8000c101938 */
[----:B------:R-:W-:Y:S04]  /*f540*/  ST.E desc[UR56][R18.64+0x240], R39 ;  /* 0x0002402712007985 */ /* 0x000fe8000c101938 */
[----:B------:R-:W-:Y:S04]  /*f550*/  ST.E desc[UR56][R18.64+0x244], R41 ;  /* 0x0002442912007985 */ /* 0x000fe8000c101938 */
[----:B--2---:R-:W-:Y:S04]  /*f560*/  ST.E desc[UR56][R18.64+0x248], R27 ;  /* 0x0002481b12007985 */ /* 0x004fe8000c101938 */
[----:B------:R-:W-:Y:S04]  /*f570*/  ST.E desc[UR56][R18.64+0x24c], R43 ;  /* 0x00024c2b12007985 */ /* 0x000fe8000c101938 */
        /* <DEDUP_REMOVED lines=116> */
[----:B0-----:R-:W5:Y:S04]  /*fcc0*/  LDL R6, [R1+0x88] ;  /* 0x0000880001067983 */ /* 0x001f680000100800 */
[----:B--2---:R-:W2:Y:S04]  /*fcd0*/  LD.E R24, desc[UR56][R18.64+0x220] ;  /* 0x0002203812187980 */ /* 0x004ea8000c101900 */
[----:B---3--:R-:W2:Y:S04]  /*fce0*/  LD.E R28, desc[UR56][R18.64+0x230] ;  /* 0x00023038121c7980 */ /* 0x008ea8000c101900 */
[----:B------:R-:W2:Y:S04]  /*fcf0*/  LD.E R29, desc[UR56][R18.64+0x234] ;  /* 0x00023438121d7980 */ /* 0x000ea8000c101900 */
[----:B----4-:R-:W2:Y:S04]  /*fd00*/  LD.E R30, desc[UR56][R18.64+0x238] ;  /* 0x00023838121e7980 */ /* 0x010ea8000c101900 */
[----:B------:R-:W2:Y:S04]  /*fd10*/  LD.E R31, desc[UR56][R18.64+0x23c] ;  /* 0x00023c38121f7980 */ /* 0x000ea8000c101900 */
[----:B-----5:R-:W2:Y:S04]  /*fd20*/  LD.E R32, desc[UR56][R18.64+0x240] ;  /* 0x0002403812207980 */ /* 0x020ea8000c101900 */
[----:B------:R-:W2:Y:S04]  /*fd30*/  LD.E R33, desc[UR56][R18.64+0x244] ;  /* 0x0002443812217980 */ /* 0x000ea8000c101900 */
[----:B-1----:R-:W2:Y:S04]  /*fd40*/  LD.E R34, desc[UR56][R18.64+0x248] ;  /* 0x0002483812227980 */ /* 0x002ea8000c101900 */
        /* <DEDUP_REMOVED lines=138> */
[----:B------:R-:W-:Y:S01]  /*105f0*/  ST.E desc[UR56][R18.64+0x220], R24 ;  /* 0x0002201812007985 */ /* 0x000fe2000c101938 */
[----:B------:R-:W-:-:S02]  /*10600*/  F2FP.F16.F32.PACK_AB R172, R221, R222 ;  /* 0x000000deddac723e */ /* 0x000fc400000000ff */
[----:B------:R-:W-:Y:S01]  /*10610*/  F2FP.F16.F32.PACK_AB R174, R209, R208 ;  /* 0x000000d0d1ae723e */ /* 0x000fe200000000ff */
[----:B------:R-:W-:Y:S01]  /*10620*/  ST.E desc[UR56][R4.64], R25 ;  /* 0x0000001904007985 */ /* 0x000fe2000c101938 */
        /* <DEDUP_REMOVED lines=130> */
[----:B------:R-:W-:Y:S01]  /*10e50*/  R2UR UR6, R6 ;  /* 0x00000000060672ca */ /* 0x000fe200000e0000 */
[----:B------:R-:W-:Y:S01]  /*10e60*/  STL [R1+0x88], R2 ;  /* 0x0000880201007387 */ /* 0x000fe20000100800 */
        /* <DEDUP_REMOVED lines=281> */
[----:B------:R-:W-:Y:S01]  /*12000*/  VIADD R12, R12, 0x280 ;  /* 0x000002800c0c7836 */ /* 0x000fe20000000000 */
[----:B------:R-:W-:Y:S02]  /*12010*/  WARPGROUP.DEPBAR.LE gsb0, 0x0 ;  /* 0x00008000000079c5 */ /* 0x000fe40000010000 */
[----:B------:R-:W-:Y:S01]  /*12020*/  ST.E desc[UR56][R18.64+0x220], R24 ;  /* 0x0002201812007985 */ /* 0x000fe2000c101938 */
[----:B------:R-:W-:Y:S02]  /*12030*/  F2FP.F16.F32.PACK_AB R172, R184, R185 ;  /* 0x000000b9b8ac723e */ /* 0x000fe400000000ff */
[----:B------:R-:W-:Y:S01]  /*12040*/  F2FP.F16.F32.PACK_AB R174, R182, R181 ;  /* 0x000000b5b6ae723e */ /* 0x000fe200000000ff */
[----:B------:R-:W-:Y:S01]  /*12050*/  ST.E desc[UR56][R4.64], R25 ;  /* 0x0000001904007985 */ /* 0x000fe2000c101938 */
        /* <DEDUP_REMOVED lines=398> */
[----:B------:R-:W-:Y:S04]  /*13940*/  STL [R1+0x88], R2 ;  /* 0x0000880201007387 */ /* 0x000fe80000100800 */
[----:B------:R-:W3:Y:S04]  /*13950*/  LD.E R7, desc[UR56][R18.64+0x220] ;  /* 0x0002203812077980 */ /* 0x000ee8000c101900 */
[----:B---3--:R3:W-:Y:S04]  /*13960*/  ST.E desc[UR56][R18.64+0x220], R7 ;  /* 0x0002200712007985 */ /* 0x0087e8000c101938 */
[----:B------:R-:W4:Y:S04]  /*13970*/  LD.E R13, desc[UR56][R4.64] ;  /* 0x00000038040d7980 */ /* 0x000f28000c101900 */
[----:B----4-:R4:W-:Y:S04]  /*13980*/  ST.E desc[UR56][R4.64], R13 ;  /* 0x0000000d04007985 */ /* 0x0109e8000c101938 */
[----:B------:R-:W5:Y:S04]  /*13990*/  LD.E R15, desc[UR56][R10.64] ;  /* 0x000000380a0f7980 */ /* 0x000f68000c101900 */
[----:B-----5:R5:W-:Y:S04]  /*139a0*/  ST.E desc[UR56][R10.64], R15 ;  /* 0x0000000f0a007985 */ /* 0x020be8000c101938 */
[----:B------:R-:W2:Y:S04]  /*139b0*/  LD.E R17, desc[UR56][R8.64] ;  /* 0x0000003808117980 */ /* 0x000ea8000c101900 */
[----:B--2---:R2:W-:Y:S04]  /*139c0*/  ST.E desc[UR56][R8.64], R17 ;  /* 0x0000001108007985 */ /* 0x0045e8000c101938 */
[----:B------:R-:W2:Y:S04]  /*139d0*/  LD.E R21, desc[UR56][R18.64+0x230] ;  /* 0x0002303812157980 */ /* 0x000ea8000c101900 */
[----:B0-----:R-:W2:Y:S04]  /*139e0*/  LD.E R25, desc[UR56][R18.64+0x234] ;  /* 0x0002343812197980 */ /* 0x001ea8000c101900 */
[----:B-1----:R-:W2:Y:S04]  /*139f0*/  LD.E R27, desc[UR56][R18.64+0x238] ;  /* 0x00023838121b7980 */ /* 0x002ea8000c101900 */
[----:B------:R-:W2:Y:S04]  /*13a00*/  LD.E R29, desc[UR56][R18.64+0x23c] ;  /* 0x00023c38121d7980 */ /* 0x000ea8000c101900 */
[----:B---3--:R-:W3:Y:S04]  /*13a10*/  LD.E R7, desc[UR56][R18.64+0x240] ;  /* 0x0002403812077980 */ /* 0x008ee8000c101900 */
[----:B------:R-:W3:Y:S04]  /*13a20*/  LD.E R31, desc[UR56][R18.64+0x244] ;  /* 0x00024438121f7980 */ /* 0x000ee8000c101900 */
[----:B----4-:R-:W4:Y:S04]  /*13a30*/  LD.E R5, desc[UR56][R18.64+0x248] ;  /* 0x0002483812057980 */ /* 0x010f28000c101900 */
[----:B------:R-:W4:Y:S04]  /*13a40*/  LD.E R13, desc[UR56][R18.64+0x24c] ;  /* 0x00024c38120d7980 */ /* 0x000f28000c101900 */
[----:B-----5:R-:W5:Y:S04]  /*13a50*/  LD.E R11, desc[UR56][R18.64+0x250] ;  /* 0x00025038120b7980 */ /* 0x020f68000c101900 */
        /* <DEDUP_REMOVED lines=115> */
[----:B------:R0:W-:Y:S04]  /*14190*/  ST.E desc[UR56][R18.64+0x230], R21 ;  /* 0x0002301512007985 */ /* 0x0001e8000c101938 */
[----:B------:R0:W-:Y:S04]  /*141a0*/  ST.E desc[UR56][R18.64+0x234], R25 ;  /* 0x0002341912007985 */ /* 0x0001e8000c101938 */
[----:B------:R0:W-:Y:S04]  /*141b0*/  ST.E desc[UR56][R18.64+0x238], R27 ;  /* 0x0002381b12007985 */ /* 0x0001e8000c101938 */
[----:B------:R0:W-:Y:S04]  /*141c0*/  ST.E desc[UR56][R18.64+0x23c], R29 ;  /* 0x00023c1d12007985 */ /* 0x0001e8000c101938 */
[----:B---3--:R0:W-:Y:S04]  /*141d0*/  ST.E desc[UR56][R18.64+0x240], R7 ;  /* 0x0002400712007985 */ /* 0x0081e8000c101938 */
[----:B------:R0:W-:Y:S04]  /*141e0*/  ST.E desc[UR56][R18.64+0x244], R31 ;  /* 0x0002441f12007985 */ /* 0x0001e8000c101938 */
[----:B----4-:R0:W-:Y:S04]  /*141f0*/  ST.E desc[UR56][R18.64+0x248], R5 ;  /* 0x0002480512007985 */ /* 0x0101e8000c101938 */
[----:B------:R0:W-:Y:S04]  /*14200*/  ST.E desc[UR56][R18.64+0x24c], R13 ;  /* 0x00024c0d12007985 */ /* 0x0001e8000c101938 */
[----:B-----5:R0:W-:Y:S04]  /*14210*/  ST.E desc[UR56][R18.64+0x250], R11 ;  /* 0x0002500b12007985 */ /* 0x0201e8000c101938 */
[----:B------:R0:W-:Y:S04]  /*14220*/  ST.E desc[UR56][R18.64+0x254], R15 ;  /* 0x0002540f12007985 */ /* 0x0001e8000c101938 */
[----:B--2---:R0:W-:Y:S04]  /*14230*/  ST.E desc[UR56][R18.64+0x258], R9 ;  /* 0x0002580912007985 */ /* 0x0041e8000c101938 */
        /* <DEDUP_REMOVED lines=121> */
.L_x_10131:
[----:B------:R-:W-:Y:S05]  /*149d0*/  BSYNC B0 ;  /* 0x0000000000007941 */ /* 0x000fea0003800000 */
.L_x_10130:
[C---:B------:R-:W-:Y:S01]  /*149e0*/  ISETP.GT.AND P0, PT, R0.reuse, R3, PT ;  /* 0x000000030000720c */ /* 0x040fe20003f04270 */
[----:B------:R-:W-:-:S12]  /*149f0*/  VIADD R0, R0, 0xffffffff ;  /* 0xffffffff00007836 */ /* 0x000fd80000000000 */
[----:B------:R-:W-:Y:S05]  /*14a00*/  @P0 BRA `(.L_x_10132) ;  /* 0xffffff5400500947 */ /* 0x000fea000383ffff */
[----:B01----:R-:W2:Y:S02]  /*14a10*/  LDL R2, [R1+0x70] ;  /* 0x0000700001027983 */ /* 0x003ea40000100800 */
[----:B--2---:R-:W-:-:S07]  /*14a20*/  IMAD.SHL.U32 R2, R2, 0x80, RZ ;  /* 0x0000008002027824 */ /* 0x004fce00078e00ff */
.L_x_10105:
[----:B------:R-:W0:Y:S01]  /*14a30*/  LDC R6, c[0x0][0xadc] ;  /* 0x0002b700ff067b82 */ /* 0x000e220000000800 */
[----:B------:R-:W-:Y:S01]  /*14a40*/  IADD3 R161, R161, 0x80, -R160 ;  /* 0x00000080a1a17810 */ /* 0x000fe20007ffe8a0 */
[----:B------:R-:W-:-:S04]  /*14a50*/  ULDC UR4, c[0x0][0xad4] ;  /* 0x0002b50000047ab9 */ /* 0x000fc80000000800 */
[----:B------:R-:W-:-:S04]  /*14a60*/  IMAD.IADD R161, R161, 0x1, R2 ;  /* 0x00000001a1a17824 */ /* 0x000fc800078e0202 */
        /* <DEDUP_REMOVED lines=13> */
.L_x_10135:
[----:B------:R-:W-:-:S13]  /*14b40*/  ISETP.NE.AND P0, PT, R6, 0x1, PT ;  /* 0x000000010600780c */ /* 0x000fda0003f05270 */
[----:B------:R-:W0:Y:S02]  /*14b50*/  @P0 LDC.64 R4, c[0x0][0xae0] ;  /* 0x0002b800ff040b82 */ /* 0x000e240000000a00 */
[----:B0-----:R-:W-:-:S05]  /*14b60*/  @P0 IMAD.HI.U32 R4, R161, R4, RZ ;  /* 0x00000004a1040227 */ /* 0x001fca00078e00ff */
[----:B------:R-:W-:-:S07]  /*14b70*/  @P0 SHF.R.U32.HI R161, RZ, R5, R4 ;  /* 0x00000005ffa10219 */ /* 0x000fce0000011604 */
.L_x_10136:
[----:B------:R-:W-:Y:S05]  /*14b80*/  BSYNC B0 ;  /* 0x0000000000007941 */ /* 0x000fea0003800000 */
.L_x_10134:
[----:B------:R-:W-:-:S05]  /*14b90*/  IMAD R161, R161, R6, RZ ;  /* 0x00000006a1a17224 */ /* 0x000fca00078e02ff */
[----:B------:R-:W-:-:S07]  /*14ba0*/  VIMNMX R2, R2, R161, !PT ;  /* 0x000000a102027248 */ /* 0x000fce0007fe0100 */
.L_x_10133:
[----:B------:R-:W-:-:S04]  /*14bb0*/  VIADD R2, R2, 0x5f ;  /* 0x0000005f02027836 */ /* 0x000fc80000000000 */
[----:B------:R-:W-:-:S05]  /*14bc0*/  IMAD.HI R2, R2, 0x2aaaaaab, RZ ;  /* 0x2aaaaaab02027827 */ /* 0x000fca00078e02ff */
[----:B------:R-:W-:-:S04]  /*14bd0*/  SHF.R.U32.HI R3, RZ, 0x1f, R2 ;  /* 0x0000001fff037819 */ /* 0x000fc80000011602 */
[----:B------:R-:W-:-:S04]  /*14be0*/  LEA.HI.SX32 R2, R2, R3, 0x1c ;  /* 0x0000000302027211 */ /* 0x000fc800078fe2ff */
[----:B------:R-:W-:-:S04]  /*14bf0*/  VIMNMX R5, R167, R2, !PT ;  /* 0x00000002a7057248 */ /* 0x000fc80007fe0100 */
[----:B------:R-:W-:-:S13]  /*14c00*/  ISETP.GE.AND P0, PT, R0, R5, PT ;  /* 0x000000050000720c */ /* 0x000fda0003f06270 */
[----:B------:R-:W-:Y:S05]  /*14c10*/  @!P0 BRA `(.L_x_10137) ;  /* 0x0000009400fc8947 */ /* 0x000fea0003800000 */
[----:B------:R0:W5:Y:S01]  /*14c20*/  LDL.64 R2, [R1+0x170] ;  /* 0x0001700001027983 */ /* 0x0001620000100a00 */
[----:B------:R-:W-:-:S07]  /*14c30*/  IMAD.MOV.U32 R4, RZ, RZ, R0 ;  /* 0x000000ffff047224 */ /* 0x000fce00078e0000 */
.L_x_10154:
[----:B0----5:R-:W2:Y:S04]  /*14c40*/  LD.E R7, desc[UR56][R2.64] ;  /* 0x0000003802077980 */ /* 0x021ea8000c101900 */
        /* <DEDUP_REMOVED lines=23> */
.L_x_10139:
[----:B------:R-:W-:Y:S05]  /*14dc0*/  BSYNC B0 ;  /* 0x0000000000007941 */ /* 0x000fea0003800000 */
.L_x_10138:
        /* <DEDUP_REMOVED lines=13> */
.L_x_10141:
[----:B------:R-:W-:Y:S05]  /*14ea0*/  BSYNC B0 ;  /* 0x0000000000007941 */ /* 0x000fea0003800000 */
.L_x_10140:
        /* <DEDUP_REMOVED lines=8> */
.L_x_10143:
[----:B------:R-:W-:Y:S05]  /*14f30*/  BSYNC B0 ;  /* 0x0000000000007941 */ /* 0x000fea0003800000 */
.L_x_10142:
        /* <DEDUP_REMOVED lines=57> */
[----:B-1----:R-:W-:Y:S05]  /*152d0*/  @!P2 BRA `(.L_x_10146) ;  /* 0x000000000004a947 */ /* 0x002fea0003800000 */
[----:B------:R-:W-:Y:S01]  /*152e0*/  BPT.TRAP 0x1 ;  /* 0x000000040000795c */ /* 0x000fe20000300000 */
.L_x_10146:
[----:B------:R-:W-:Y:S05]  /*152f0*/  BSYNC B0 ;  /* 0x0000000000007941 */ /* 0x000fea0003800000 */
.L_x_10145:
        /* <DEDUP_REMOVED lines=10> */
.L_x_10148:
[----:B------:R-:W-:Y:S05]  /*153a0*/  BSYNC B0 ;  /* 0x0000000000007941 */ /* 0x000fea0003800000 */
.L_x_10147:
[----:B------:R-:W-:Y:S04]  /*153b0*/  BSSY B0, `(.L_x_10149) ;  /* 0x0000006000007945 */ /* 0x000fe80003800000 */
[----:B--2---:R-:W-:Y:S05]  /*153c0*/  @P1 BRA `(.L_x_10150) ;  /* 0x0000000000101947 */ /* 0x004fea0003800000 */
[----:B-----5:R-:W-:Y:S01]  /*153d0*/  IMAD R6, R6, 0x8, R9 ;  /* 0x0000000806067824 */ /* 0x020fe200078e0209 */
[----:B-1----:R-:W-:-:S04]  /*153e0*/  SHF.L.U32 R7, R8, 0x1f, RZ ;  /* 0x0000001f08077819 */ /* 0x002fc800000006ff */
[----:B------:R-:W1:Y:S02]  /*153f0*/  SYNCS.PHASECHK.TRANS64.TRYWAIT P1, [R6+URZ], R7 ;  /* 0x00000007060075a7 */ /* 0x000e64000802017f */
[----:B-1----:R-:W-:Y:S05]  /*15400*/  @!P1 BRA `(.L_x_10151) ;  /* 0x000001e800e89947 */ /* 0x002fea0003800000 */
.L_x_10150:
[----:B------:R-:W-:Y:S05]  /*15410*/  BSYNC B0 ;  /* 0x0000000000007941 */ /* 0x000fea0003800000 */
.L_x_10149:
[----:B------:R-:W2:Y:S04]  /*15420*/  LDL R9, [R1+0x90] ;  /* 0x0000900001097983 */ /* 0x000ea80000100800 */
[----:B------:R-:W3:Y:S04]  /*15430*/  LD.E R17, desc[UR56][R2.64] ;  /* 0x0000003802117980 */ /* 0x000ee8000c101900 */
[----:B------:R-:W3:Y:S04]  /*15440*/  LDL.64 R72, [R1+0x118] ;  /* 0x0001180001487983 */ /* 0x000ee80000100a00 */
[----:B-1---5:R-:W4:Y:S04]  /*15450*/  LDL.64 R6, [R1+0x110] ;  /* 0x0001100001067983 */ /* 0x022f280000100a00 */
        /* <DEDUP_REMOVED lines=179> */
[----:B-1----:R-:W-:Y:S01]  /*15f90*/  LOP3.LUT R74, R74, 0x7f, RZ, 0xc0, !PT ;  /* 0x0000007f4a4a7812 */ /* 0x002fe200078ec0ff */
[----:B------:R-:W-:Y:S03]  /*15fa0*/  STL [R1+0x90], R0 ;  /* 0x0000900001007387 */ /* 0x000fe60000100800 */
[----:B------:R-:W-:Y:S01]  /*15fb0*/  ISETP.NE.AND P2, PT, R74, RZ, PT ;  /* 0x000000ff4a00720c */ /* 0x000fe20003f45270 */
        /* <DEDUP_REMOVED lines=76> */
[----:B------:R2:W-:Y:S04]  /*16480*/  STL.64 [R1+0x430], R6 ;  /* 0x0004300601007387 */ /* 0x0005e80000100a00 */
[----:B------:R-:W3:Y:S04]  /*16490*/  LDL R10, [R1+0x434] ;  /* 0x00043400010a7983 */ /* 0x000ee80000100800 */
[----:B------:R-:W-:Y:S04]  /*164a0*/  STL [R1+0x430], R8 ;  /* 0x0004300801007387 */ /* 0x000fe80000100800 */
[----:B------:R-:W4:Y:S04]  /*164b0*/  LDL R75, [R1+0x430] ;  /* 0x00043000014b7983 */ /* 0x000f280000100800 */
[----:B---3--:R-:W3:Y:S01]  /*164c0*/  SHFL.BFLY PT, R7, R10, 0x2, 0x1f ;  /* 0x0c401f000a077f89 */ /* 0x008ee200000e0000 */
[----:B----4-:R-:W-:Y:S01]  /*164d0*/  FADD.FTZ R9, R16, -R75 ;  /* 0x8000004b10097221 */ /* 0x010fe20000010000 */
[----:B------:R-:W-:-:S04]  /*164e0*/  FMUL.FTZ R75, R20, R75 ;  /* 0x0000004b144b7220 */ /* 0x000fc80000410000 */
[----:B--2---:R-:W-:Y:S01]  /*164f0*/  FFMA.FTZ R6, R25, R20, -R75 ;  /* 0x0000001419067223 */ /* 0x004fe2000001084b */
[----:B---3--:R-:W-:-:S05]  /*16500*/  FMNMX.FTZ R8, R7, R10, !PT ;  /* 0x0000000a07087209 */ /* 0x008fca0007810000 */
[----:B------:R-:W2:Y:S01]  /*16510*/  SHFL.BFLY PT, R25, R8, 0x1, 0x1f ;  /* 0x0c201f0008197f89 */ /* 0x000ea200000e0000 */
[-CC-:B------:R-:W-:Y:S01]  /*16520*/  FFMA.FTZ R160, R24, R20.reuse, -R75.reuse ;  /* 0x0000001418a07223 */ /* 0x180fe2000001084b */
[-CC-:B------:R-:W-:Y:S01]  /*16530*/  FFMA.FTZ R163, R29, R20.reuse, -R75.reuse ;  /* 0x000000141da37223 */ /* 0x180fe2000001084b */
[-C--:B------:R-:W-:Y:S01]  /*16540*/  FMUL.FTZ R9, R9, R20.reuse ;  /* 0x0000001409097220 */ /* 0x080fe20000410000 */
[-CC-:B------:R-:W-:Y:S01]  /*16550*/  FFMA.FTZ R14, R44, R20.reuse, -R75.reuse ;  /* 0x000000142c0e7223 */ /* 0x180fe2000001084b */
[----:B------:R-:W-:Y:S02]  /*16560*/  FFMA.FTZ R162, R28, R20, -R75 ;  /* 0x000000141ca27223 */ /* 0x000fe4000001084b */
[----:B------:R-:W-:Y:S01]  /*16570*/  MUFU.EX2 R21, R9 ;  /* 0x0000000900157308 */ /* 0x000fe20000000800 */
[----:B--2---:R-:W-:-:S05]  /*16580*/  FMNMX.FTZ R24, R8, R25, !PT ;  /* 0x0000001908187209 */ /* 0x004fca0007810000 */
[----:B------:R-:W-:Y:S01]  /*16590*/  FMUL.FTZ R29, R24, R20 ;  /* 0x00000014181d7220 */ /* 0x000fe20000410000 */
[----:B------:R-:W-:-:S03]  /*165a0*/  FADD.FTZ R25, R17, -R24 ;  /* 0x8000001811197221 */ /* 0x000fc60000010000 */
[-CC-:B------:R-:W-:Y:S01]  /*165b0*/  FFMA.FTZ R161, R26, R20.reuse, -R29.reuse ;  /* 0x000000141aa17223 */ /* 0x180fe2000001081d */
[----:B------:R-:W-:Y:S01]  /*165c0*/  FMUL.FTZ R25, R20, R25 ;  /* 0x0000001914197220 */ /* 0x000fe20000410000 */
[-CC-:B------:R-:W-:Y:S01]  /*165d0*/  FFMA.FTZ R208, R27, R20.reuse, -R29.reuse ;  /* 0x000000141bd07223 */ /* 0x180fe2000001081d */
[----:B------:R-:W-:Y:S01]  /*165e0*/  MUFU.EX2 R160, R160 ;  /* 0x000000a000a07308 */ /* 0x000fe20000000800 */
[----:B------:R-:W-:-:S07]  /*165f0*/  FFMA.FTZ R207, R30, R20, -R29 ;  /* 0x000000141ecf7223 */ /* 0x000fce000001081d */
[----:B------:R-:W-:Y:S01]  /*16600*/  MUFU.EX2 R44, R25 ;  /* 0x00000019002c7308 */ /* 0x000fe20000000800 */
[----:B------:R-:W-:-:S07]  /*16610*/  FFMA.FTZ R209, R31, R20, -R29 ;  /* 0x000000141fd17223 */ /* 0x000fce000001081d */
[----:B------:R-:W2:Y:S01]  /*16620*/  MUFU.EX2 R161, R161 ;  /* 0x000000a100a17308 */ /* 0x000ea20000000800 */
[----:B------:R-:W-:-:S07]  /*16630*/  FFMA.FTZ R15, R32, R20, -R75 ;  /* 0x00000014200f7223 */ /* 0x000fce000001084b */
[----:B------:R-:W3:Y:S01]  /*16640*/  MUFU.EX2 R208, R208 ;  /* 0x000000d000d07308 */ /* 0x000ee20000000800 */
[----:B------:R-:W-:-:S07]  /*16650*/  FFMA.FTZ R203, R34, R20, -R29 ;  /* 0x0000001422cb7223 */ /* 0x000fce000001081d */
[----:B------:R-:W4:Y:S01]  /*16660*/  MUFU.EX2 R6, R6 ;  /* 0x0000000600067308 */ /* 0x000f220000000800 */
[----:B------:R-:W-:-:S07]  /*16670*/  FFMA.FTZ R186, R33, R20, -R75 ;  /* 0x0000001421ba7223 */ /* 0x000fce000001084b */
[----:B------:R-:W0:Y:S01]  /*16680*/  MUFU.EX2 R207, R207 ;  /* 0x000000cf00cf7308 */ /* 0x000e220000000800 */
[----:B------:R-:W-:-:S07]  /*16690*/  FFMA.FTZ R205, R35, R20, -R29 ;  /* 0x0000001423cd7223 */ /* 0x000fce000001081d */
[----:B------:R-:W1:Y:S01]  /*166a0*/  MUFU.EX2 R162, R162 ;  /* 0x000000a200a27308 */ /* 0x000e620000000800 */
[----:B--2---:R-:W-:Y:S01]  /*166b0*/  FFMA.FTZ R73, R73, R44, R161 ;  /* 0x0000002c49497223 */ /* 0x004fe200000100a1 */
[----:B------:R-:W-:-:S06]  /*166c0*/  FFMA.FTZ R25, R21, R72, R160 ;  /* 0x0000004815197223 */ /* 0x000fcc00000100a0 */
[----:B------:R-:W-:Y:S01]  /*166d0*/  MUFU.EX2 R163, R163 ;  /* 0x000000a300a37308 */ /* 0x000fe20000000800 */
[-C--:B------:R-:W-:Y:S01]  /*166e0*/  FFMA.FTZ R16, R36, R20.reuse, -R75 ;  /* 0x0000001424107223 */ /* 0x080fe2000001084b */
[----:B------:R-:W-:-:S06]  /*166f0*/  FFMA.FTZ R204, R38, R20, -R29 ;  /* 0x0000001426cc7223 */ /* 0x000fcc000001081d */
[----:B------:R-:W2:Y:S01]  /*16700*/  MUFU.EX2 R209, R209 ;  /* 0x000000d100d17308 */ /* 0x000ea20000000800 */
[----:B---3--:R-:W-:Y:S01]  /*16710*/  FADD.FTZ R26, R208, R73 ;  /* 0x00000049d01a7221 */ /* 0x008fe20000010000 */
[----:B----4-:R-:W-:-:S06]  /*16720*/  FADD.FTZ R25, R6, R25 ;  /* 0x0000001906197221 */ /* 0x010fcc0000010000 */
[----:B------:R-:W-:Y:S01]  /*16730*/  MUFU.EX2 R15, R15 ;  /* 0x0000000f000f7308 */ /* 0x000fe20000000800 */
[-C--:B------:R-:W-:Y:S01]  /*16740*/  FFMA.FTZ R185, R37, R20.reuse, -R75 ;  /* 0x0000001425b97223 */ /* 0x080fe2000001084b */
[----:B------:R-:W-:-:S06]  /*16750*/  FFMA.FTZ R206, R39, R20, -R29 ;  /* 0x0000001427ce7223 */ /* 0x000fcc000001081d */
[----:B------:R-:W3:Y:S01]  /*16760*/  MUFU.EX2 R203, R203 ;  /* 0x000000cb00cb7308 */ /* 0x000ee20000000800 */
[----:B0-----:R-:W-:Y:S01]  /*16770*/  FADD.FTZ R28, R207, R26 ;  /* 0x0000001acf1c7221 */ /* 0x001fe20000010000 */
[----:B-1----:R-:W-:-:S06]  /*16780*/  FADD.FTZ R26, R162, R25 ;  /* 0x00000019a21a7221 */ /* 0x002fcc0000010000 */
[----:B------:R-:W-:Y:S01]  /*16790*/  MUFU.EX2 R186, R186 ;  /* 0x000000ba00ba7308 */ /* 0x000fe20000000800 */
[-C--:B------:R-:W-:Y:S01]  /*167a0*/  FFMA.FTZ R13, R40, R20.reuse, -R75 ;  /* 0x00000014280d7223 */ /* 0x080fe2000001084b */
[----:B------:R-:W-:-:S06]  /*167b0*/  FFMA.FTZ R199, R42, R20, -R29 ;  /* 0x000000142ac77223 */ /* 0x000fcc000001081d */
[----:B------:R-:W0:Y:S01]  /*167c0*/  MUFU.EX2 R205, R205 ;  /* 0x000000cd00cd7308 */ /* 0x000e220000000800 */
[----:B--2---:R-:W-:Y:S01]  /*167d0*/  FADD.FTZ R28, R209, R28 ;  /* 0x0000001cd11c7221 */ /* 0x004fe20000010000 */
[----:B------:R-:W-:-:S06]  /*167e0*/  FADD.FTZ R26, R163, R26 ;  /* 0x0000001aa31a7221 */ /* 0x000fcc0000010000 */
[----:B------:R-:W-:Y:S01]  /*167f0*/  MUFU.EX2 R16, R16 ;  /* 0x0000001000107308 */ /* 0x000fe20000000800 */
[-C--:B------:R-:W-:Y:S01]  /*16800*/  FFMA.FTZ R182, R41, R20.reuse, -R75 ;  /* 0x0000001429b67223 */ /* 0x080fe2000001084b */
[----:B------:R-:W-:-:S06]  /*16810*/  FFMA.FTZ R201, R43, R20, -R29 ;  /* 0x000000142bc97223 */ /* 0x000fcc000001081d */
[----:B------:R-:W1:Y:S01]  /*16820*/  MUFU.EX2 R204, R204 ;  /* 0x000000cc00cc7308 */ /* 0x000e620000000800 */
[----:B---3--:R-:W-:Y:S01]  /*16830*/  FADD.FTZ R28, R203, R28 ;  /* 0x0000001ccb1c7221 */ /* 0x008fe20000010000 */
[----:B------:R-:W-:-:S06]  /*16840*/  FADD.FTZ R25, R15, R26 ;  /* 0x0000001a0f197221 */ /* 0x000fcc0000010000 */
[----:B------:R-:W-:Y:S01]  /*16850*/  MUFU.EX2 R185, R185 ;  /* 0x000000b900b97308 */ /* 0x000fe20000000800 */
[----:B------:R-:W-:-:S07]  /*16860*/  FFMA.FTZ R200, R46, R20, -R29 ;  /* 0x000000142ec87223 */ /* 0x000fce000001081d */
[----:B------:R-:W2:Y:S01]  /*16870*/  MUFU.EX2 R206, R206 ;  /* 0x000000ce00ce7308 */ /* 0x000ea20000000800 */
[----:B0-----:R-:W-:Y:S01]  /*16880*/  FADD.FTZ R27, R205, R28 ;  /* 0x0000001ccd1b7221 */ /* 0x001fe20000010000 */
[----:B------:R-:W-:-:S06]  /*16890*/  FADD.FTZ R25, R186, R25 ;  /* 0x00000019ba197221 */ /* 0x000fcc0000010000 */
[----:B------:R-:W-:Y:S01]  /*168a0*/  MUFU.EX2 R13, R13 ;  /* 0x0000000d000d7308 */ /* 0x000fe20000000800 */
[-C--:B------:R-:W-:Y:S01]  /*168b0*/  FFMA.FTZ R184, R45, R20.reuse, -R75 ;  /* 0x000000142db87223 */ /* 0x080fe2000001084b */
[----:B------:R-:W-:-:S06]  /*168c0*/  FFMA.FTZ R202, R47, R20, -R29 ;  /* 0x000000142fca7223 */ /* 0x000fcc000001081d */
[----:B------:R-:W0:Y:S01]  /*168d0*/  MUFU.EX2 R199, R199 ;  /* 0x000000c700c77308 */ /* 0x000e220000000800 */
[----:B-1----:R-:W-:Y:S01]  /*168e0*/  FADD.FTZ R27, R204, R27 ;  /* 0x0000001bcc1b7221 */ /* 0x002fe20000010000 */
[----:B------:R-:W-:-:S06]  /*168f0*/  FADD.FTZ R26, R16, R25 ;  /* 0x00000019101a7221 */ /* 0x000fcc0000010000 */
[----:B------:R-:W-:Y:S01]  /*16900*/  MUFU.EX2 R182, R182 ;  /* 0x000000b600b67308 */ /* 0x000fe20000000800 */
[-C--:B------:R-:W-:Y:S01]  /*16910*/  FFMA.FTZ R11, R48, R20.reuse, -R75 ;  /* 0x00000014300b7223 */ /* 0x080fe2000001084b */
[----:B------:R-:W-:-:S06]  /*16920*/  FFMA.FTZ R187, R50, R20, -R29 ;  /* 0x0000001432bb7223 */ /* 0x000fcc000001081d */
[----:B------:R-:W1:Y:S01]  /*16930*/  MUFU.EX2 R201, R201 ;  /* 0x000000c900c97308 */ /* 0x000e620000000800 */
[----:B--2---:R-:W-:Y:S01]  /*16940*/  FADD.FTZ R28, R206, R27 ;  /* 0x0000001bce1c7221 */ /* 0x004fe20000010000 */
[----:B------:R-:W-:-:S06]  /*16950*/  FADD.FTZ R26, R185, R26 ;  /* 0x0000001ab91a7221 */ /* 0x000fcc0000010000 */
[----:B------:R-:W-:Y:S01]  /*16960*/  MUFU.EX2 R14, R14 ;  /* 0x0000000e000e7308 */ /* 0x000fe20000000800 */
[-C--:B------:R-:W-:Y:S01]  /*16970*/  FFMA.FTZ R175, R49, R20.reuse, -R75 ;  /* 0x0000001431af7223 */ /* 0x080fe2000001084b */
[----:B------:R-:W-:-:S06]  /*16980*/  FFMA.FTZ R193, R51, R20, -R29 ;  /* 0x0000001433c17223 */ /* 0x000fcc000001081d */
        /* <DEDUP_REMOVED lines=52> */
[----:B------:R-:W-:-:S07]  /*16cd0*/  FFMA.FTZ R192, R70, R20, -R29 ;  /* 0x0000001446c07223 */ /* 0x000fce000001081d */
[----:B------:R-:W2:Y:S01]  /*16ce0*/  MUFU.EX2 R196, R196 ;  /* 0x000000c400c47308 */ /* 0x000ea20000000800 */
[----:B------:R-:W-:Y:S01]  /*16cf0*/  FFMA.FTZ R68, R68, R20, -R75 ;  /* 0x0000001444447223 */ /* 0x000fe2000001084b */
[----:B0-----:R-:W-:Y:S01]  /*16d00*/  FADD.FTZ R27, R195, R28 ;  /* 0x0000001cc31b7221 */ /* 0x001fe20000010000 */
[----:B------:R-:W-:-:S05]  /*16d10*/  FADD.FTZ R25, R173, R26 ;  /* 0x0000001aad197221 */ /* 0x000fca0000010000 */
[----:B------:R-:W-:Y:S01]  /*16d20*/  MUFU.EX2 R7, R7 ;  /* 0x0000000700077308 */ /* 0x000fe20000000800 */
[----:B------:R-:W-:-:S07]  /*16d30*/  FFMA.FTZ R198, R71, R20, -R29 ;  /* 0x0000001447c67223 */ /* 0x000fce000001081d */
[----:B------:R-:W0:Y:S01]  /*16d40*/  MUFU.EX2 R191, R191 ;  /* 0x000000bf00bf7308 */ /* 0x000e220000000800 */
[----:B------:R-:W-:Y:S01]  /*16d50*/  FFMA.FTZ R69, R69, R20, -R75 ;  /* 0x0000001445457223 */ /* 0x000fe2000001084b */
[----:B-1----:R-:W-:Y:S01]  /*16d60*/  FADD.FTZ R27, R190, R27 ;  /* 0x0000001bbe1b7221 */ /* 0x002fe20000010000 */
[----:B------:R-:W-:-:S05]  /*16d70*/  FADD.FTZ R25, R10, R25 ;  /* 0x000000190a197221 */ /* 0x000fca0000010000 */
[----:B------:R-:W-:Y:S08]  /*16d80*/  MUFU.EX2 R172, R172 ;  /* 0x000000ac00ac7308 */ /* 0x000ff00000000800 */
[----:B------:R-:W1:Y:S01]  /*16d90*/  MUFU.EX2 R197, R197 ;  /* 0x000000c500c57308 */ /* 0x000e620000000800 */
[----:B--2---:R-:W-:Y:S01]  /*16da0*/  FADD.FTZ R26, R196, R27 ;  /* 0x0000001bc41a7221 */ /* 0x004fe20000010000 */
[----:B------:R-:W-:-:S06]  /*16db0*/  FADD.FTZ R20, R174, R25 ;  /* 0x00000019ae147221 */ /* 0x000fcc0000010000 */
[----:B------:R-:W-:Y:S08]  /*16dc0*/  MUFU.EX2 R8, R68 ;  /* 0x0000004400087308 */ /* 0x000ff00000000800 */
[----:B------:R-:W2:Y:S01]  /*16dd0*/  MUFU.EX2 R192, R192 ;  /* 0x000000c000c07308 */ /* 0x000ea20000000800 */
[----:B0-----:R-:W-:Y:S01]  /*16de0*/  FADD.FTZ R26, R191, R26 ;  /* 0x0000001abf1a7221 */ /* 0x001fe20000010000 */
[----:B------:R-:W-:-:S06]  /*16df0*/  FADD.FTZ R25, R7, R20 ;  /* 0x0000001407197221 */ /* 0x000fcc0000010000 */
[----:B------:R-:W0:Y:S08]  /*16e00*/  MUFU.EX2 R17, R69 ;  /* 0x0000004500117308 */ /* 0x000e300000000800 */
[----:B------:R-:W3:Y:S01]  /*16e10*/  MUFU.EX2 R198, R198 ;  /* 0x000000c600c67308 */ /* 0x000ee20000000800 */
[----:B-1----:R-:W-:Y:S01]  /*16e20*/  FADD.FTZ R27, R197, R26 ;  /* 0x0000001ac51b7221 */ /* 0x002fe20000010000 */
[----:B------:R-:W-:-:S03]  /*16e30*/  FADD.FTZ R25, R172, R25 ;  /* 0x00000019ac197221 */ /* 0x000fc60000010000 */
[----:B--2---:R-:W-:Y:S01]  /*16e40*/  FADD.FTZ R27, R192, R27 ;  /* 0x0000001bc01b7221 */ /* 0x004fe20000010000 */
        /* <DEDUP_REMOVED lines=147> */
[C---:B0-----:R-:W-:Y:S01]  /*17780*/  FMUL.FTZ R231, R21.reuse, R142 ;  /* 0x0000008e15e77220 */ /* 0x041fe20000410000 */
[C---:B-1----:R-:W-:Y:S01]  /*17790*/  FMUL.FTZ R229, R21.reuse, R24 ;  /* 0x0000001815e57220 */ /* 0x042fe20000410000 */
[C---:B--2---:R-:W-:Y:S01]  /*177a0*/  FMUL.FTZ R25, R21.reuse, R38 ;  /* 0x0000002615197220 */ /* 0x044fe20000410000 */
[C---:B---3--:R-:W-:Y:S01]  /*177b0*/  FMUL.FTZ R219, R21.reuse, R148 ;  /* 0x0000009415db7220 */ /* 0x048fe20000410000 */
        /* <DEDUP_REMOVED lines=240> */
[----:B------:R-:W4:Y:S04]  /*186c0*/  LD.E R25, desc[UR56][R18.64+0x224] ;  /* 0x0002243812197980 */ /* 0x000f28000c101900 */
[----:B-1----:R-:W4:Y:S04]  /*186d0*/  LD.E R37, desc[UR56][R18.64+0x228] ;  /* 0x0002283812257980 */ /* 0x002f28000c101900 */
[----:B--2---:R-:W2:Y:S04]  /*186e0*/  LD.E R39, desc[UR56][R18.64+0x22c] ;  /* 0x00022c3812277980 */ /* 0x004ea8000c101900 */
        /* <DEDUP_REMOVED lines=127> */
[----:B------:R-:W-:Y:S04]  /*18ee0*/  ST.E desc[UR56][R18.64+0x228], R37 ;  /* 0x0002282512007985 */ /* 0x000fe8000c101938 */
[----:B--2---:R-:W-:Y:S04]  /*18ef0*/  ST.E desc[UR56][R18.64+0x22c], R39 ;  /* 0x00022c2712007985 */ /* 0x004fe8000c101938 */
        /* <DEDUP_REMOVED lines=124> */
[----:B0-----:R-:W4:Y:S04]  /*196c0*/  LD.E.64 R20, desc[UR56][R18.64+0xa8] ;  /* 0x0000a83812147980 */ /* 0x001f28000c101b00 */
[----:B------:R-:W4:Y:S04]  /*196d0*/  LDL R220, [R1+0x88] ;  /* 0x0000880001dc7983 */ /* 0x000f280000100800 */
[----:B-1----:R-:W4:Y:S04]  /*196e0*/  LD.E R24, desc[UR56][R18.64+0x220] ;  /* 0x0002203812187980 */ /* 0x002f28000c101900 */
[----:B------:R-:W4:Y:S04]  /*196f0*/  LD.E R25, desc[UR56][R18.64+0x224] ;  /* 0x0002243812197980 */ /* 0x000f28000c101900 */
        /* <DEDUP_REMOVED lines=421> */
[----:B------:R-:W-:Y:S01]  /*1b150*/  IMAD.MOV.U32 R13, RZ, RZ, R21 ;  /* 0x000000ffff0d7224 */ /* 0x000fe200078e0015 */
        /* <DEDUP_REMOVED lines=139> */
[----:B------:R-:W-:Y:S01]  /*1ba10*/  VIADD R20, R20, 0x280 ;  /* 0x0000028014147836 */ /* 0x000fe20000000000 */
        /* <DEDUP_REMOVED lines=668> */
.L_x_10153:
[----:B------:R-:W-:Y:S05]  /*1e3e0*/  BSYNC B0 ;  /* 0x0000000000007941 */ /* 0x000fea0003800000 */
.L_x_10152:
[----:B------:R-:W-:Y:S05]  /*1e3f0*/  @P0 BRA `(.L_x_10154) ;  /* 0xffffff6800100947 */ /* 0x000fea000383ffff */
[----:B01----:R-:W-:-:S07]  /*1e400*/  IMAD.MOV.U32 R0, RZ, RZ, R4 ;  /* 0x000000ffff007224 */ /* 0x003fce00078e0004 */
.L_x_10137:
[----:B------:R-:W-:-:S13]  /*1e410*/  ISETP.GE.AND P0, PT, R0, R167, PT ;  /* 0x000000a70000720c */ /* 0x000fda0003f06270 */
[----:B------:R-:W-:Y:S05]  /*1e420*/  @!P0 BRA `(.L_x_10155) ;  /* 0x000000ac00108947 */ /* 0x000fea0003800000 */
[----:B------:R0:W5:Y:S02]  /*1e430*/  LDL.64 R2, [R1+0x170] ;  /* 0x0001700001027983 */ /* 0x0001640000100a00 */
.L_x_10182:
        /* <DEDUP_REMOVED lines=21> */
.L_x_10157:
[----:B------:R-:W-:Y:S05]  /*1e590*/  BSYNC B0 ;  /* 0x0000000000007941 */ /* 0x000fea0003800000 */
.L_x_10156:
        /* <DEDUP_REMOVED lines=13> */
.L_x_10159:
[----:B------:R-:W-:Y:S05]  /*1e670*/  BSYNC B0 ;  /* 0x0000000000007941 */ /* 0x000fea0003800000 */
.L_x_10158:
        /* <DEDUP_REMOVED lines=8> */
.L_x_10161:
[----:B------:R-:W-:Y:S05]  /*1e700*/  BSYNC B0 ;  /* 0x0000000000007941 */ /* 0x000fea0003800000 */
.L_x_10160:
[----:B-1---5:R-:W2:Y:S04]  /*1e710*/  LD.E R7, desc[UR56][R2.64] ;  /* 0x0000003802077980 */ /* 0x022ea8000c101900 */
[----:B------:R-:W2:Y:S01]  /*1e720*/  LDL.64 R10, [R1+0xa0] ;  /* 0x0000a000010a7983 */ /* 0x000ea20000100a00 */
[----:B------:R-:W-:Y:S05]  /*1e730*/  WARPSYNC.ALL ;  /* 0x0000000000007948 */ /* 0x000fea0003800000 */
[----:B------:R-:W3:Y:S04]  /*1e740*/  LDL.64 R4, [R1+0x98] ;  /* 0x0000980001047983 */ /* 0x000ee80000100a00 */
[----:B------:R-:W4:Y:S04]  /*1e750*/  LDL.64 R8, [R1+0x98] ;  /* 0x0000980001087983 */ /* 0x000f280000100a00 */
[----:B------:R-:W4:Y:S01]  /*1e760*/  LDL.64 R12, [R1+0x98] ;  /* 0x00009800010c7983 */ /* 0x000f220000100a00 */
[----:B--2---:R-:W-:-:S03]  /*1e770*/  IMAD R6, R7, 0x300, R10 ;  /* 0x0000030007067824 */ /* 0x004fc600078e020a */
[----:B------:R-:W2:Y:S01]  /*1e780*/  LDL.64 R14, [R1+0x98] ;  /* 0x00009800010e7983 */ /* 0x000ea20000100a00 */
[----:B------:R-:W-:Y:S01]  /*1e790*/  MOV R7, R11 ;  /* 0x0000000b00077202 */ /* 0x000fe20000000f00 */
[----:B------:R-:W-:Y:S01]  /*1e7a0*/  WARPGROUP.ARRIVE ;  /* 0x00000000000079c5 */ /* 0x000fe20000000000 */
[C---:B------:R-:W-:Y:S01]  /*1e7b0*/  R2UR UR6, R6.reuse ;  /* 0x00000000060672ca */ /* 0x040fe200000e0000 */
[----:B------:R-:W2:Y:S01]  /*1e7c0*/  LDL R16, [R1+0x54] ;  /* 0x0000540001107983 */ /* 0x000ea20000100800 */
[----:B------:R-:W-:Y:S01]  /*1e7d0*/  R2UR UR7, R7 ;  /* 0x00000000070772ca */ /* 0x000fe200000e0000 */
[----:B------:R-:W-:Y:S02]  /*1e7e0*/  VIADD R10, R6, 0x2 ;  /* 0x00000002060a7836 */ /* 0x000fe40000000000 */
[----:B------:R1:W-:Y:S01]  /*1e7f0*/  STL [R1+0x80], RZ ;  /* 0x000080ff01007387 */ /* 0x0003e20000100800 */
[----:B---3--:R-:W-:Y:S02]  /*1e800*/  R2UR UR4, R4 ;  /* 0x00000000040472ca */ /* 0x008fe400000e0000 */
[----:B------:R-:W-:-:S13]  /*1e810*/  R2UR UR5, R5 ;  /* 0x00000000050572ca */ /* 0x000fda00000e0000 */
[----:B------:R-:W-:Y:S01]  /*1e820*/  HGMMA.64x96x16.F32 R24, gdesc[UR4], RZ, !UPT, gsb0 ;  /* 0x01600000041879f0 */ /* 0x000fe2000c0008ff */
[----:B----4-:R-:W-:Y:S02]  /*1e830*/  VIADD R8, R8, 0x2 ;  /* 0x0000000208087836 */ /* 0x010fe40000000000 */
[----:B------:R-:W-:Y:S01]  /*1e840*/  IMAD.MOV.U32 R4, RZ, RZ, 0x1 ;  /* 0x00000001ff047424 */ /* 0x000fe200078e00ff */
[----:B------:R-:W-:Y:S02]  /*1e850*/  R2UR UR6, R10 ;  /* 0x000000000a0672ca */ /* 0x000fe400000e0000 */
[----:B------:R-:W-:Y:S02]  /*1e860*/  R2UR UR7, R11 ;  /* 0x000000000b0772ca */ /* 0x000fe400000e0000 */
[----:B------:R-:W-:Y:S02]  /*1e870*/  R2UR UR4, R8 ;  /* 0x00000000080472ca */ /* 0x000fe400000e0000 */
[----:B------:R-:W-:Y:S01]  /*1e880*/  R2UR UR5, R9 ;  /* 0x00000000090572ca */ /* 0x000fe200000e0000 */
[----:B------:R1:W-:Y:S04]  /*1e890*/  STL [R1+0x80], R4 ;  /* 0x0000800401007387 */ /* 0x0003e80000100800 */
[----:B------:R1:W-:Y:S04]  /*1e8a0*/  STL [R1+0x80], R4 ;  /* 0x0000800401007387 */ /* 0x0003e80000100800 */
[----:B------:R1:W-:Y:S04]  /*1e8b0*/  STL [R1+0x80], R4 ;  /* 0x0000800401007387 */ /* 0x0003e80000100800 */
[----:B------:R1:W-:Y:S01]  /*1e8c0*/  STL [R1+0x80], R4 ;  /* 0x0000800401007387 */ /* 0x0003e20000100800 */
[----:B------:R-:W-:-:S03]  /*1e8d0*/  WARPGROUP.DEPBAR.LE gsb0, 0x0 ;  /* 0x00008000000079c5 */ /* 0x000fc60000010000 */
[----:B------:R1:W5:Y:S04]  /*1e8e0*/  LD.E R5, desc[UR56][R2.64] ;  /* 0x0000003802057980 */ /* 0x000368000c101900 */
[----:B------:R1:W5:Y:S01]  /*1e8f0*/  LD.E R7, desc[UR56][R2.64+0x4] ;  /* 0x0000043802077980 */ /* 0x000362000c101900 */
[----:B------:R-:W-:-:S06]  /*1e900*/  WARPGROUP.ARRIVE ;  /* 0x00000000000079c5 */ /* 0x000fcc0000000000 */
        /* <DEDUP_REMOVED lines=12> */
[----:B--2---:R-:W-:Y:S02]  /*1e9d0*/  VIADD R14, R14, 0x6 ;  /* 0x000000060e0e7836 */ /* 0x004fe40000000000 */
[----:B------:R-:W-:Y:S01]  /*1e9e0*/  IMAD.MOV.U32 R9, RZ, RZ, R11 ;  /* 0x000000ffff097224 */ /* 0x000fe200078e000b */
[----:B------:R-:W-:Y:S02]  /*1e9f0*/  R2UR UR6, R8 ;  /* 0x00000000080672ca */ /* 0x000fe400000e0000 */
[----:B------:R-:W-:Y:S02]  /*1ea00*/  R2UR UR4, R14 ;  /* 0x000000000e0472ca */ /* 0x000fe400000e0000 */
[----:B------:R-:W-:Y:S02]  /*1ea10*/  R2UR UR7, R9 ;  /* 0x00000000090772ca */ /* 0x000fe400000e0000 */
[----:B------:R-:W-:-:S02]  /*1ea20*/  R2UR UR5, R15 ;  /* 0x000000000f0572ca */ /* 0x000fc400000e0000 */
[----:B------:R-:W-:Y:S01]  /*1ea30*/  LOP3.LUT R16, R16, 0x1, RZ, 0xfc, !PT ;  /* 0x0000000110107812 */ /* 0x000fe200078efcff */
[----:B------:R-:W-:Y:S02]  /*1ea40*/  WARPGROUP.DEPBAR.LE gsb0, 0x0 ;  /* 0x00008000000079c5 */ /* 0x000fe40000010000 */
[----:B------:R-:W-:-:S08]  /*1ea50*/  WARPGROUP.ARRIVE ;  /* 0x00000000000079c5 */ /* 0x000fd00000000000 */
[----:B------:R-:W-:Y:S01]  /*1ea60*/  HGMMA.64x96x16.F32 R24, gdesc[UR4], R24, gsb0 ;  /* 0x01600000041879f0 */ /* 0x000fe20008000818 */
[----:B------:R-:W-:Y:S01]  /*1ea70*/  ISETP.NE.AND P1, PT, R16, 0x3, PT ;  /* 0x000000031000780c */ /* 0x000fe20003f25270 */
[----:B------:R-:W-:Y:S01]  /*1ea80*/  BSSY B0, `(.L_x_10163) ;  /* 0x0000004000007945 */ /* 0x000fe20003800000 */
[----:B------:R-:W-:-:S11]  /*1ea90*/  WARPGROUP.DEPBAR.LE gsb0, 0x0 ;  /* 0x00008000000079c5 */ /* 0x000fd60000010000 */
[----:B-1----:R-:W-:Y:S05]  /*1eaa0*/  @!P1 BRA `(.L_x_10164) ;  /* 0x0000000000049947 */ /* 0x002fea0003800000 */
[----:B------:R-:W-:Y:S01]  /*1eab0*/  BPT.TRAP 0x1 ;  /* 0x000000040000795c */ /* 0x000fe20000300000 */
.L_x_10164:
[----:B------:R-:W-:Y:S05]  /*1eac0*/  BSYNC B0 ;  /* 0x0000000000007941 */ /* 0x000fea0003800000 */
.L_x_10163:
        /* <DEDUP_REMOVED lines=10> */
.L_x_10166:
[----:B------:R-:W-:Y:S05]  /*1eb70*/  BSYNC B0 ;  /* 0x0000000000007941 */ /* 0x000fea0003800000 */
.L_x_10165:
[----:B------:R-:W-:Y:S04]  /*1eb80*/  BSSY B0, `(.L_x_10167) ;  /* 0x0000006000007945 */ /* 0x000fe80003800000 */
[----:B--2---:R-:W-:Y:S05]  /*1eb90*/  @P0 BRA `(.L_x_10168) ;  /* 0x0000000000100947 */ /* 0x004fea0003800000 */
[----:B-----5:R-:W-:Y:S01]  /*1eba0*/  IMAD R6, R6, 0x8, R8 ;  /* 0x0000000806067824 */ /* 0x020fe200078e0208 */
[----:B------:R-:W-:-:S04]  /*1ebb0*/  SHF.L.U32 R7, R7, 0x1f, RZ ;  /* 0x0000001f07077819 */ /* 0x000fc800000006ff */
[----:B------:R-:W2:Y:S02]  /*1ebc0*/  SYNCS.PHASECHK.TRANS64.TRYWAIT P0, [R6+URZ], R7 ;  /* 0x00000007060075a7 */ /* 0x000ea4000800017f */
[----:B--2---:R-:W-:Y:S05]  /*1ebd0*/  @!P0 BRA `(.L_x_10169) ;  /* 0x00000154001c8947 */ /* 0x004fea0003800000 */
.L_x_10168:
[----:B------:R-:W-:Y:S05]  /*1ebe0*/  BSYNC B0 ;  /* 0x0000000000007941 */ /* 0x000fea0003800000 */
.L_x_10167:
        /* <DEDUP_REMOVED lines=9> */
[----:B---3--:R-:W-:Y:S01]  /*1ec80*/  IMAD R8, R17, 0xc00, R8 ;  /* 0x00000c0011087824 */ /* 0x008fe200078e0208 */
[----:B------:R-:W-:Y:S01]  /*1ec90*/  R2UR UR7, R9 ;  /* 0x00000000090772ca */ /* 0x000fe200000e0000 */
[----:B------:R-:W3:Y:S01]  /*1eca0*/  LDL.64 R16, [R1+0x110] ;  /* 0x0001100001107983 */ /* 0x000ee20000100a00 */
[----:B----4-:R-:W-:-:S02]  /*1ecb0*/  ISETP.NE.U32.AND P0, PT, R5, RZ, PT ;  /* 0x000000ff0500720c */ /* 0x010fc40003f05070 */
        /* <DEDUP_REMOVED lines=169> */
[----:B-1----:R-:W-:Y:S01]  /*1f750*/  LOP3.LUT R72, R72, 0x7f, RZ, 0xc0, !PT ;  /* 0x0000007f48487812 */ /* 0x002fe200078ec0ff */
        /* <DEDUP_REMOVED lines=19> */
[----:B---3--:R-:W-:-:S05]  /*1f890*/  @!P0 MOV R6, R20 ;  /* 0x0000001400068202 */ /* 0x008fca0000000f00 */
[----:B----4-:R-:W-:-:S05]  /*1f8a0*/  @!P0 IMAD R5, R5, 0x8, R6 ;  /* 0x0000000805058824 */ /* 0x010fca00078e0206 */
[----:B------:R-:W-:-:S04]  /*1f8b0*/  @!P0 PRMT R5, RZ, 0x654, R5 ;  /* 0x00000654ff058816 */ /* 0x000fc80000000005 */
[----:B------:R1:W-:Y:S01]  /*1f8c0*/  @!P0 SYNCS.ARRIVE.TRANS64.RED.A1T0 RZ, [R5+URZ], RZ ;  /* 0x000000ff05ff89a7 */ /* 0x0003e2000810043f */
[----:B------:R-:W3:Y:S04]  /*1f8d0*/  LDL.128 R8, [R1+0x140] ;  /* 0x0001400001087983 */ /* 0x000ee80000100c00 */
[----:B------:R-:W4:Y:S04]  /*1f8e0*/  LDL.128 R12, [R1+0x150] ;  /* 0x00015000010c7983 */ /* 0x000f280000100c00 */
[----:B-1----:R-:W2:Y:S04]  /*1f8f0*/  LDL R5, [R1+0x13c] ;  /* 0x00013c0001057983 */ /* 0x002ea80000100800 */
[----:B------:R-:W4:Y:S01]  /*1f900*/  LDL R72, [R1+0x70] ;  /* 0x0000700001487983 */ /* 0x000f220000100800 */
        /* <DEDUP_REMOVED lines=12> */
[----:B---3--:R-:W-:Y:S01]  /*1f9d0*/  IMAD R73, R0, -0x60, R9 ;  /* 0xffffffa000497824 */ /* 0x008fe200078e0209 */
[----:B------:R-:W-:-:S02]  /*1f9e0*/  LOP3.LUT R17, R17, 0x7ffffffc, RZ, 0xc0, !PT ;  /* 0x7ffffffc11117812 */ /* 0x000fc400078ec0ff */
[----:B------:R-:W-:Y:S02]  /*1f9f0*/  LOP3.LUT R21, R21, 0xfffffff8, RZ, 0xc0, !PT ;  /* 0xfffffff815157812 */ /* 0x000fe400078ec0ff */
[----:B------:R-:W-:Y:S02]  /*1fa00*/  LEA.HI R6, R6, R5, RZ, 0x1 ;  /* 0x0000000506067211 */ /* 0x000fe400078f08ff */
[----:B------:R-:W-:Y:S01]  /*1fa10*/  SHF.R.S32.HI R7, RZ, 0x5, R7 ;  /* 0x00000005ff077819 */ /* 0x000fe20000011407 */
[----:B------:R-:W-:Y:S01]  /*1fa20*/  IMAD.IADD R17, R16, 0x1, -R17 ;  /* 0x0000000110117824 */ /* 0x000fe200078e0a11 */
[----:B------:R-:W-:Y:S01]  /*1fa30*/  LOP3.LUT R6, R6, 0x3fffffe, RZ, 0xc0, !PT ;  /* 0x03fffffe06067812 */ /* 0x000fe200078ec0ff */
[----:B------:R-:W-:Y:S01]  /*1fa40*/  IMAD.IADD R21, R20, 0x1, -R21 ;  /* 0x0000000114157824 */ /* 0x000fe200078e0a15 */
[----:B----4-:R-:W-:Y:S01]  /*1fa50*/  ISETP.GE.AND P1, PT, R13, 0x1, PT ;  /* 0x000000010d00780c */ /* 0x010fe20003f26270 */
[----:B------:R-:W-:Y:S01]  /*1fa60*/  IMAD R72, R72, 0x8, R7 ;  /* 0x0000000848487824 */ /* 0x000fe200078e0207 */
[----:B------:R-:W-:Y:S01]  /*1fa70*/  IADD3 R16, -R8, 0x1, R73 ;  /* 0x0000000108107810 */ /* 0x000fe20007ffe149 */
[----:B------:R-:W-:Y:S01]  /*1fa80*/  IMAD.IADD R6, R5, 0x1, -R6 ;  /* 0x0000000105067824 */ /* 0x000fe200078e0a06 */
[----:B------:R-:W-:Y:S01]  /*1fa90*/  LOP3.LUT R5, RZ, R10, RZ, 0x33, !PT ;  /* 0x0000000aff057212 */ /* 0x000fe200078e33ff */
[----:B------:R-:W-:-:S02]  /*1faa0*/  IMAD.U32 R21, R72, 0x10, R21 ;  /* 0x0000001048157824 */ /* 0x000fc400078e0015 */
[C---:B------:R-:W-:Y:S02]  /*1fab0*/  IMAD R16, R17.reuse, -0x2, R16 ;  /* 0xfffffffe11107824 */ /* 0x040fe400078e0210 */
        /* <DEDUP_REMOVED lines=19> */
.L_x_10173:
[----:B------:R-:W-:-:S13]  /*1fbf0*/  ISETP.NE.AND P1, PT, R13, 0x1, PT ;  /* 0x000000010d00780c */ /* 0x000fda0003f25270 */
[----:B------:R-:W-:-:S05]  /*1fc00*/  @P1 IMAD.HI.U32 R10, R7, R14, RZ ;  /* 0x0000000e070a1227 */ /* 0x000fca00078e00ff */
[----:B------:R-:W-:-:S07]  /*1fc10*/  @P1 SHF.R.U32.HI R7, RZ, R15, R10 ;  /* 0x0000000fff071219 */ /* 0x000fce000001160a */
.L_x_10174:
[----:B------:R-:W-:Y:S05]  /*1fc20*/  BSYNC B1 ;  /* 0x0000000000017941 */ /* 0x000fea0003800000 */
.L_x_10172:
[----:B------:R-:W-:-:S05]  /*1fc30*/  IMAD R10, R7, R13, R90 ;  /* 0x0000000d070a7224 */ /* 0x000fca00078e025a */
[----:B------:R-:W-:Y:S02]  /*1fc40*/  VIMNMX R5, R5, R10, !PT ;  /* 0x0000000a05057248 */ /* 0x000fe40007fe0100 */
[----:B------:R-:W-:-:S07]  /*1fc50*/  VIADDMNMX R6, R10, R13, R6, PT ;  /* 0x0000000d0a067246 */ /* 0x000fce0003800106 */
.L_x_10171:
[----:B------:R-:W-:Y:S05]  /*1fc60*/  BSYNC B0 ;  /* 0x0000000000007941 */ /* 0x000fea0003800000 */
.L_x_10170:
[C---:B------:R-:W-:Y:S01]  /*1fc70*/  ISETP.GE.AND P1, PT, R12.reuse, 0x9, PT ;  /* 0x000000090c00780c */ /* 0x040fe20003f26270 */
[----:B------:R-:W-:Y:S01]  /*1fc80*/  VIADD R21, R21, 0x8 ;  /* 0x0000000815157836 */ /* 0x000fe20000000000 */
[----:B------:R-:W-:Y:S01]  /*1fc90*/  ISETP.GE.AND P2, PT, R12, 0x2, PT ;  /* 0x000000020c00780c */ /* 0x000fe20003f46270 */
[----:B------:R-:W-:Y:S01]  /*1fca0*/  BSSY B0, `(.L_x_10175) ;  /* 0x0000087000007945 */ /* 0x000fe20003800000 */
[----:B------:R-:W-:Y:S01]  /*1fcb0*/  P2R R11, PR, RZ, 0x2 ;  /* 0x00000002ff0b7803 */ /* 0x000fe20000000000 */
[----:B------:R-:W-:Y:S01]  /*1fcc0*/  IMAD.IADD R7, R16, 0x1, R21 ;  /* 0x0000000110077824 */ /* 0x000fe200078e0215 */
        /* <DEDUP_REMOVED lines=125> */
.L_x_10178:
[----:B------:R-:W-:-:S13]  /*204a0*/  ISETP.NE.AND P6, PT, R13, 0x1, PT ;  /* 0x000000010d00780c */ /* 0x000fda0003fc5270 */
[----:B------:R-:W-:-:S05]  /*204b0*/  @P6 IMAD.HI.U32 R14, R8, R14, RZ ;  /* 0x0000000e080e6227 */ /* 0x000fca00078e00ff */
[----:B------:R-:W-:-:S07]  /*204c0*/  @P6 SHF.R.U32.HI R8, RZ, R15, R14 ;  /* 0x0000000fff086219 */ /* 0x000fce000001160e */
.L_x_10179:
[----:B------:R-:W-:Y:S05]  /*204d0*/  BSYNC B1 ;  /* 0x0000000000017941 */ /* 0x000fea0003800000 */
.L_x_10177:
[----:B------:R-:W-:-:S05]  /*204e0*/  IMAD R8, R8, R13, R90 ;  /* 0x0000000d08087224 */ /* 0x000fca00078e025a */
[----:B------:R-:W-:Y:S02]  /*204f0*/  VIADDMNMX R6, R8, R13, R6, PT ;  /* 0x0000000d08067246 */ /* 0x000fe40003800106 */
[----:B------:R-:W-:-:S07]  /*20500*/  VIMNMX R7, R7, R8, !PT ;  /* 0x0000000807077248 */ /* 0x000fce0007fe0100 */
.L_x_10176:
[----:B------:R-:W-:Y:S05]  /*20510*/  BSYNC B0 ;  /* 0x0000000000007941 */ /* 0x000fea0003800000 */
.L_x_10175:
[----:B------:R-:W-:Y:S02]  /*20520*/  ISETP.GT.AND P5, PT, R7, RZ, !P5 ;  /* 0x000000ff0700720c */ /* 0x000fe40006fa4270 */
[----:B------:R-:W-:Y:S02]  /*20530*/  ISETP.NE.AND P6, PT, R25, RZ, PT ;  /* 0x000000ff1900720c */ /* 0x000fe40003fc5270 */
[----:B------:R-:W-:-:S04]  /*20540*/  ISETP.LT.OR P5, PT, R6, 0x1, P5 ;  /* 0x000000010600780c */ /* 0x000fc80002fa1670 */
[----:B------:R-:W-:Y:S02]  /*20550*/  FSEL R25, R26, -INF , !P5 ;  /* 0xff8000001a197808 */ /* 0x000fe40006800000 */
[----:B------:R-:W-:Y:S01]  /*20560*/  ISETP.NE.AND P5, PT, R10, RZ, PT ;  /* 0x000000ff0a00720c */ /* 0x000fe20003fa5270 */
[----:B------:R-:W2:Y:S03]  /*20570*/  LDL R26, [R1+0x450] ;  /* 0x00045000011a7983 */ /* 0x000ea60000100800 */
        /* <DEDUP_REMOVED lines=8> */
[----:B------:R-:W3:Y:S02]  /*20600*/  LDL.64 R16, [R1+0x430] ;  /* 0x0004300001107983 */ /* 0x000ee40000100a00 */
        /* <DEDUP_REMOVED lines=59> */
[C---:B------:R-:W-:Y:S02]  /*209c0*/  ISETP.GT.AND P5, PT, R7.reuse, 0x48, !P6 ;  /* 0x000000480700780c */ /* 0x040fe400077a4270 */
[----:B------:R-:W-:Y:S02]  /*209d0*/  ISETP.GT.AND P1, PT, R7, 0x49, !P1 ;  /* 0x000000490700780c */ /* 0x000fe40004f24270 */
[----:B------:R-:W-:Y:S02]  /*209e0*/  ISETP.LT.OR P5, PT, R6, 0x49, P5 ;  /* 0x000000490600780c */ /* 0x000fe40002fa1670 */
[----:B---3--:R-:W-:Y:S02]  /*209f0*/  FMNMX.FTZ R5, R92, R16, !PT ;  /* 0x000000105c057209 */ /* 0x008fe40007810000 */
[----:B------:R-:W-:-:S02]  /*20a00*/  FMNMX.FTZ R8, R25, R17, !PT ;  /* 0x0000001119087209 */ /* 0x000fc40007810000 */
[----:B------:R-:W-:Y:S02]  /*20a10*/  FMNMX.FTZ R5, R160, R5, !PT ;  /* 0x00000005a0057209 */ /* 0x000fe40007810000 */
[----:B------:R-:W-:Y:S02]  /*20a20*/  FSEL R62, R62, -INF , !P5 ;  /* 0xff8000003e3e7808 */ /* 0x000fe40006800000 */
        /* <DEDUP_REMOVED lines=41> */
[----:B------:R-:W-:Y:S02]  /*20cc0*/  ISETP.LT.OR P1, PT, R6, 0x4a, P1 ;  /* 0x0000004a0600780c */ /* 0x000fe40000f21670 */
[----:B-1----:R-:W-:Y:S02]  /*20cd0*/  FMNMX.FTZ R11, R8, R9, !PT ;  /* 0x00000009080b7209 */ /* 0x002fe40007810000 */
[----:B------:R-:W-:Y:S02]  /*20ce0*/  FMNMX.FTZ R5, R59, R10, !PT ;  /* 0x0000000a3b057209 */ /* 0x000fe40007810000 */
[----:B------:R-:W-:Y:S01]  /*20cf0*/  ISETP.GT.AND P3, PT, R7, 0x51, !P3 ;  /* 0x000000510700780c */ /* 0x000fe20005f64270 */
[----:B------:R-:W1:Y:S01]  /*20d00*/  SHFL.BFLY PT, R12, R11, 0x1, 0x1f ;  /* 0x0c201f000b0c7f89 */ /* 0x000e6200000e0000 */
[----:B------:R-:W-:-:S02]  /*20d10*/  ISETP.LT.OR P2, PT, R6, 0x51, P2 ;  /* 0x000000510600780c */ /* 0x000fc40001741670 */
[----:B------:R-:W-:Y:S02]  /*20d20*/  FSEL R63, R63, -INF , !P1 ;  /* 0xff8000003f3f7808 */ /* 0x000fe40004800000 */
[----:B------:R-:W-:Y:S02]  /*20d30*/  FMNMX.FTZ R10, R62, R5, !PT ;  /* 0x000000053e0a7209 */ /* 0x000fe40007810000 */
[----:B------:R-:W-:Y:S02]  /*20d40*/  ISETP.GT.AND P4, PT, R7, 0x58, !P4 ;  /* 0x000000580700780c */ /* 0x000fe40006784270 */
[----:B------:R-:W-:Y:S02]  /*20d50*/  ISETP.LT.OR P3, PT, R6, 0x52, P3 ;  /* 0x000000520600780c */ /* 0x000fe40001f61670 */
[----:B------:R-:W-:Y:S02]  /*20d60*/  FSEL R66, R66, -INF , !P2 ;  /* 0xff80000042427808 */ /* 0x000fe40005000000 */
[----:B------:R-:W-:-:S02]  /*20d70*/  FMNMX.FTZ R5, R63, R10, !PT ;  /* 0x0000000a3f057209 */ /* 0x000fc40007810000 */
[----:B------:R-:W-:Y:S02]  /*20d80*/  ISETP.GT.AND P1, PT, R7, 0x59, !P6 ;  /* 0x000000590700780c */ /* 0x000fe40007724270 */
[----:B------:R-:W-:Y:S02]  /*20d90*/  ISETP.LT.OR P4, PT, R6, 0x59, P4 ;  /* 0x000000590600780c */ /* 0x000fe40002781670 */
[----:B------:R-:W-:Y:S02]  /*20da0*/  FSEL R67, R67, -INF , !P3 ;  /* 0xff80000043437808 */ /* 0x000fe40005800000 */
[----:B------:R-:W-:Y:S02]  /*20db0*/  FMNMX.FTZ R10, R66, R5, !PT ;  /* 0x00000005420a7209 */ /* 0x000fe40007810000 */
[----:B------:R-:W-:Y:S02]  /*20dc0*/  ISETP.LT.OR P1, PT, R6, 0x5a, P1 ;  /* 0x0000005a0600780c */ /* 0x000fe40000f21670 */
[----:B------:R-:W-:-:S02]  /*20dd0*/  FSEL R70, R70, -INF , !P4 ;  /* 0xff80000046467808 */ /* 0x000fc40006000000 */
[----:B------:R-:W-:Y:S02]  /*20de0*/  FMNMX.FTZ R5, R67, R10, !PT ;  /* 0x0000000a43057209 */ /* 0x000fe40007810000 */
[----:B------:R-:W-:Y:S02]  /*20df0*/  FSEL R71, R71, -INF , !P1 ;  /* 0xff80000047477808 */ /* 0x000fe40004800000 */
[----:B------:R-:W-:-:S04]  /*20e00*/  FMNMX.FTZ R6, R70, R5, !PT ;  /* 0x0000000546067209 */ /* 0x000fc80007810000 */
[----:B------:R-:W-:Y:S02]  /*20e10*/  FMNMX.FTZ R9, R71, R6, !PT ;  /* 0x0000000647097209 */ /* 0x000fe40007810000 */
[----:B-1----:R-:W-:Y:S01]  /*20e20*/  FMNMX.FTZ R10, R11, R12, !PT ;  /* 0x0000000c0b0a7209 */ /* 0x002fe20007810000 */
[----:B------:R-:W3:Y:S04]  /*20e30*/  LDL.64 R6, [R1+0x440] ;  /* 0x0004400001067983 */ /* 0x000ee80000100a00 */
[----:B------:R1:W-:Y:S04]  /*20e40*/  STL.64 [R1+0x430], R8 ;  /* 0x0004300801007387 */ /* 0x0003e80000100a00 */
[----:B------:R-:W4:Y:S04]  /*20e50*/  LDL R12, [R1+0x434] ;  /* 0x00043400010c7983 */ /* 0x000f280000100800 */
[----:B------:R-:W-:Y:S04]  /*20e60*/  STL [R1+0x430], R10 ;  /* 0x0004300a01007387 */ /* 0x000fe80000100800 */
        /* <DEDUP_REMOVED lines=24> */
[----:B-1----:R-:W-:Y:S01]  /*20ff0*/  FMNMX.FTZ R8, R9, R8, !PT ;  /* 0x0000000809087209 */ /* 0x002fe20007810000 */
[----:B------:R-:W-:-:S03]  /*21000*/  FADD.FTZ R9, R16, -R21 ;  /* 0x8000001510097221 */ /* 0x000fc60000010000 */
        /* <DEDUP_REMOVED lines=13> */
[-C--:B------:R-:W-:Y:S02]  /*210e0*/  FMUL.FTZ R9, R9, R26.reuse ;  /* 0x0000001a09097220 */ /* 0x080fe40000410000 */
[-CC-:B------:R-:W-:Y:S02]  /*210f0*/  FFMA.FTZ R224, R25, R26.reuse, -R11.reuse ;  /* 0x0000001a19e07223 */ /* 0x180fe4000001080b */
[----:B------:R-:W-:Y:S01]  /*21100*/  FADD.FTZ R17, R17, -R10 ;  /* 0x8000000a11117221 */ /* 0x000fe20000010000 */
[----:B------:R-:W-:-:S03]  /*21110*/  FFMA.FTZ R161, R27, R26, -R11 ;  /* 0x0000001a1ba17223 */ /* 0x000fc6000001080b */
[----:B------:R-:W-:Y:S01]  /*21120*/  FMUL.FTZ R17, R26, R17 ;  /* 0x000000111a117220 */ /* 0x000fe20000410000 */
[----:B------:R-:W-:Y:S01]  /*21130*/  MUFU.EX2 R5, R5 ;  /* 0x0000000500057308 */ /* 0x000fe20000000800 */
[----:B------:R-:W-:-:S07]  /*21140*/  FFMA.FTZ R163, R29, R26, -R11 ;  /* 0x0000001a1da37223 */ /* 0x000fce000001080b */
[----:B------:R-:W3:Y:S01]  /*21150*/  MUFU.EX2 R24, R9 ;  /* 0x0000000900187308 */ /* 0x000ee20000000800 */
[----:B------:R-:W-:-:S07]  /*21160*/  FFMA.FTZ R16, R31, R26, -R11 ;  /* 0x0000001a1f107223 */ /* 0x000fce000001080b */
[----:B------:R-:W-:Y:S08]  /*21170*/  MUFU.EX2 R224, R224 ;  /* 0x000000e000e07308 */ /* 0x000ff00000000800 */
[----:B------:R-:W1:Y:S01]  /*21180*/  MUFU.EX2 R25, R17 ;  /* 0x0000001100197308 */ /* 0x000e620000000800 */
[----:B------:R-:W-:-:S07]  /*21190*/  FFMA.FTZ R219, R34, R26, -R11 ;  /* 0x0000001a22db7223 */ /* 0x000fce000001080b */
[----:B------:R-:W2:Y:S08]  /*211a0*/  MUFU.EX2 R160, R160 ;  /* 0x000000a000a07308 */ /* 0x000eb00000000800 */
[----:B------:R-:W4:Y:S01]  /*211b0*/  MUFU.EX2 R161, R161 ;  /* 0x000000a100a17308 */ /* 0x000f220000000800 */
[----:B------:R-:W-:-:S07]  /*211c0*/  FFMA.FTZ R220, R35, R26, -R11 ;  /* 0x0000001a23dc7223 */ /* 0x000fce000001080b */
[----:B------:R-:W5:Y:S08]  /*211d0*/  MUFU.EX2 R162, R162 ;  /* 0x000000a200a27308 */ /* 0x000f700000000800 */
[----:B------:R-:W0:Y:S01]  /*211e0*/  MUFU.EX2 R163, R163 ;  /* 0x000000a300a37308 */ /* 0x000e220000000800 */
[----:B---3--:R-:W-:Y:S01]  /*211f0*/  FFMA.FTZ R9, R24, R6, R5 ;  /* 0x0000000618097223 */ /* 0x008fe20000010005 */
[----:B-1----:R-:W-:-:S06]  /*21200*/  FFMA.FTZ R6, R7, R25, R224 ;  /* 0x0000001907067223 */ /* 0x002fcc00000100e0 */
[----:B------:R-:W1:Y:S01]  /*21210*/  MUFU.EX2 R16, R16 ;  /* 0x0000001000107308 */ /* 0x000e620000000800 */
[----:B------:R-:W-:Y:S01]  /*21220*/  FFMA.FTZ R206, R38, R26, -R11 ;  /* 0x0000001a26ce7223 */ /* 0x000fe2000001080b */
[----:B--2---:R-:W-:-:S06]  /*21230*/  FADD.FTZ R9, R160, R9 ;  /* 0x00000009a0097221 */ /* 0x004fcc0000010000 */
[----:B------:R-:W2:Y:S01]  /*21240*/  MUFU.EX2 R222, R222 ;  /* 0x000000de00de7308 */ /* 0x000ea20000000800 */
[----:B----4-:R-:W-:Y:S01]  /*21250*/  FADD.FTZ R6, R161, R6 ;  /* 0x00000006a1067221 */ /* 0x010fe20000010000 */
[----:B------:R-:W-:-:S06]  /*21260*/  FFMA.FTZ R207, R39, R26, -R11 ;  /* 0x0000001a27cf7223 */ /* 0x000fcc000001080b */
[----:B------:R-:W3:Y:S01]  /*21270*/  MUFU.EX2 R219, R219 ;  /* 0x000000db00db7308 */ /* 0x000ee20000000800 */
[----:B-----5:R-:W-:Y:S01]  /*21280*/  FADD.FTZ R10, R162, R9 ;  /* 0x00000009a20a7221 */ /* 0x020fe20000010000 */
[----:B0-----:R-:W-:-:S06]  /*21290*/  FADD.FTZ R7, R163, R6 ;  /* 0x00000006a3077221 */ /* 0x001fcc0000010000 */
[----:B------:R-:W0:Y:S01]  /*212a0*/  MUFU.EX2 R221, R221 ;  /* 0x000000dd00dd7308 */ /* 0x000e220000000800 */
[----:B------:R-:W-:-:S07]  /*212b0*/  FFMA.FTZ R202, R42, R26, -R11 ;  /* 0x0000001a2aca7223 */ /* 0x000fce000001080b */
[----:B------:R-:W4:Y:S01]  /*212c0*/  MUFU.EX2 R220, R220 ;  /* 0x000000dc00dc7308 */ /* 0x000f220000000800 */
[----:B------:R-:W-:Y:S01]  /*212d0*/  FADD.FTZ R9, R13, R10 ;  /* 0x0000000a0d097221 */ /* 0x000fe20000010000 */
[----:B-1----:R-:W-:-:S06]  /*212e0*/  FADD.FTZ R6, R16, R7 ;  /* 0x0000000710067221 */ /* 0x002fcc0000010000 */
[----:B------:R-:W1:Y:S01]  /*212f0*/  MUFU.EX2 R208, R208 ;  /* 0x000000d000d07308 */ /* 0x000e620000000800 */
[----:B------:R-:W-:-:S07]  /*21300*/  FFMA.FTZ R203, R43, R26, -R11 ;  /* 0x0000001a2bcb7223 */ /* 0x000fce000001080b */
[----:B------:R-:W5:Y:S01]  /*21310*/  MUFU.EX2 R206, R206 ;  /* 0x000000ce00ce7308 */ /* 0x000f620000000800 */
[----:B--2---:R-:W-:Y:S01]  /*21320*/  FADD.FTZ R10, R222, R9 ;  /* 0x00000009de0a7221 */ /* 0x004fe20000010000 */
[----:B---3--:R-:W-:-:S06]  /*21330*/  FADD.FTZ R7, R219, R6 ;  /* 0x00000006db077221 */ /* 0x008fcc0000010000 */
[----:B------:R-:W2:Y:S01]  /*21340*/  MUFU.EX2 R209, R209 ;  /* 0x000000d100d17308 */ /* 0x000ea20000000800 */
[----:B------:R-:W-:-:S07]  /*21350*/  FFMA.FTZ R198, R46, R26, -R11 ;  /* 0x0000001a2ec67223 */ /* 0x000fce000001080b */
[----:B------:R-:W3:Y:S01]  /*21360*/  MUFU.EX2 R207, R207 ;  /* 0x000000cf00cf7308 */ /* 0x000ee20000000800 */
[----:B0-----:R-:W-:Y:S01]  /*21370*/  FADD.FTZ R9, R221, R10 ;  /* 0x0000000add097221 */ /* 0x001fe20000010000 */
[----:B----4-:R-:W-:-:S06]  /*21380*/  FADD.FTZ R7, R220, R7 ;  /* 0x00000007dc077221 */ /* 0x010fcc0000010000 */
[----:B------:R-:W0:Y:S01]  /*21390*/  MUFU.EX2 R204, R204 ;  /* 0x000000cc00cc7308 */ /* 0x000e220000000800 */
[----:B------:R-:W-:-:S07]  /*213a0*/  FFMA.FTZ R199, R47, R26, -R11 ;  /* 0x0000001a2fc77223 */ /* 0x000fce000001080b */
[----:B------:R-:W4:Y:S01]  /*213b0*/  MUFU.EX2 R202, R202 ;  /* 0x000000ca00ca7308 */ /* 0x000f220000000800 */
[----:B-1----:R-:W-:Y:S01]  /*213c0*/  FADD.FTZ R6, R208, R9 ;  /* 0x00000009d0067221 */ /* 0x002fe20000010000 */
[----:B-----5:R-:W-:-:S06]  /*213d0*/  FADD.FTZ R10, R206, R7 ;  /* 0x00000007ce0a7221 */ /* 0x020fcc0000010000 */
        /* <DEDUP_REMOVED lines=278> */
[----:B------:R-:W1:Y:S01]  /*22540*/  LD.E R10, desc[UR56][R8.64] ;  /* 0x00000038080a7980 */ /* 0x000e62000c101900 */
[----:B------:R-:W-:Y:S01]  /*22550*/  ULOP3.LUT UR6, UR4, 0xc, URZ, 0xfc, !UPT ;  /* 0x0000000c04067892 */ /* 0x000fe2000f8efc3f */
[----:B0-----:R-:W-:-:S02]  /*22560*/  IMAD.U32 R11, RZ, RZ, UR7 ;  /* 0x00000007ff0b7e24 */ /* 0x001fc4000f8e00ff */
[----:B-1----:R-:W-:-:S03]  /*22570*/  FMUL.FTZ R17, R25, R10 ;  /* 0x0000000a19117220 */ /* 0x002fc60000410000 */
[----:B------:R-:W-:Y:S02]  /*22580*/  IMAD.U32 R10, RZ, RZ, UR6 ;  /* 0x00000006ff0a7e24 */ /* 0x000fe4000f8e00ff */
[----:B------:R-:W-:Y:S04]  /*22590*/  ST.E desc[UR56][R8.64], R17 ;  /* 0x0000001108007985 */ /* 0x000fe8000c101938 */
[----:B------:R-:W2:Y:S01]  /*225a0*/  LD.E R10, desc[UR56][R10.64] ;  /* 0x000000380a0a7980 */ /* 0x000ea2000c101900 */
[----:B------:R-:W-:Y:S02]  /*225b0*/  IMAD.U32 R26, RZ, RZ, UR6 ;  /* 0x00000006ff1a7e24 */ /* 0x000fe4000f8e00ff */
[----:B------:R-:W-:Y:S02]  /*225c0*/  IMAD.U32 R27, RZ, RZ, UR7 ;  /* 0x00000007ff1b7e24 */ /* 0x000fe4000f8e00ff */
        /* <DEDUP_REMOVED lines=11> */
[----:B0-----:R-:W5:Y:S04]  /*22680*/  LD.E R26, desc[UR56][R18.64+0x27c] ;  /* 0x00027c38121a7980 */ /* 0x001f68000c101900 */
        /* <DEDUP_REMOVED lines=53> */
[----:B---3--:R-:W-:-:S04]  /*229e0*/  FMUL.FTZ R11, R25, R12 ;  /* 0x0000000c190b7220 */ /* 0x008fc80000410000 */
[----:B------:R0:W-:Y:S01]  /*229f0*/  ST.E desc[UR56][R18.64+0x41c], R35 ;  /* 0x00041c2312007985 */ /* 0x0001e2000c101938 */
[C---:B----4-:R-:W-:Y:S01]  /*22a00*/  FMUL.FTZ R17, R25.reuse, R24 ;  /* 0x0000001819117220 */ /* 0x050fe20000410000 */
[C---:B-----5:R-:W-:Y:S01]  /*22a10*/  FMUL.FTZ R27, R25.reuse, R28 ;  /* 0x0000001c191b7220 */ /* 0x060fe20000410000 */
[C---:B------:R-:W-:Y:S01]  /*22a20*/  FMUL.FTZ R29, R25.reuse, R30 ;  /* 0x0000001e191d7220 */ /* 0x040fe20000410000 */
[C---:B------:R-:W-:Y:S01]  /*22a30*/  FMUL.FTZ R31, R25.reuse, R32 ;  /* 0x00000020191f7220 */ /* 0x040fe20000410000 */
[C---:B------:R-:W-:Y:S01]  /*22a40*/  FMUL.FTZ R33, R25.reuse, R34 ;  /* 0x0000002219217220 */ /* 0x040fe20000410000 */
[C---:B0-----:R-:W-:Y:S01]  /*22a50*/  FMUL.FTZ R35, R25.reuse, R36 ;  /* 0x0000002419237220 */ /* 0x041fe20000410000 */
[C---:B------:R-:W-:Y:S01]  /*22a60*/  FMUL.FTZ R37, R25.reuse, R38 ;  /* 0x0000002619257220 */ /* 0x040fe20000410000 */
[C---:B------:R-:W-:Y:S01]  /*22a70*/  FMUL.FTZ R39, R25.reuse, R26 ;  /* 0x0000001a19277220 */ /* 0x040fe20000410000 */
[C---:B------:R-:W-:Y:S01]  /*22a80*/  FMUL.FTZ R41, R25.reuse, R40 ;  /* 0x0000002819297220 */ /* 0x040fe20000410000 */
        /* <DEDUP_REMOVED lines=81> */
[----:B------:R1:W-:Y:S01]  /*22fa0*/  ST.E desc[UR56][R18.64+0x37c], R17 ;  /* 0x00037c1112007985 */ /* 0x0003e2000c101938 */
[----:B------:R-:W-:-:S03]  /*22fb0*/  FMUL.FTZ R43, R25, R140 ;  /* 0x0000008c192b7220 */ /* 0x000fc60000410000 */
        /* <DEDUP_REMOVED lines=26> */
[----:B------:R-:W-:Y:S04]  /*23160*/  ST.E desc[UR56][R18.64+0x408], R39 ;  /* 0x0004082712007985 */ /* 0x000fe8000c101938 */
[----:B------:R-:W-:Y:S04]  /*23170*/  ST.E desc[UR56][R18.64+0x40c], R41 ;  /* 0x00040c2912007985 */ /* 0x000fe8000c101938 */
[----:B------:R-:W-:Y:S01]  /*23180*/  ST.E desc[UR56][R18.64+0x418], R43 ;  /* 0x0004182b12007985 */ /* 0x000fe2000c101938 */
[----:B------:R4:W-:Y:S06]  /*23190*/  BAR.SYNC.DEFER_BLOCKING R179, 0x100 ;  /* 0x000400b30000751d */ /* 0x0009ec0000010000 */
[----:B0-----:R-:W5:Y:S04]  /*231a0*/  LD.E R29, desc[UR56][R18.64+0x220] ;  /* 0x00022038121d7980 */ /* 0x001f68000c101900 */
[----:B------:R-:W4:Y:S04]  /*231b0*/  LD.E R17, desc[UR56][R2.64] ;  /* 0x0000003802117980 */ /* 0x000f28000c101900 */
[----:B------:R-:W4:Y:S04]  /*231c0*/  LD.E.64 R10, desc[UR56][R18.64+0xa8] ;  /* 0x0000a838120a7980 */ /* 0x000f28000c101b00 */
[----:B-----5:R0:W-:Y:S04]  /*231d0*/  ST.E desc[UR56][R18.64+0x220], R29 ;  /* 0x0002201d12007985 */ /* 0x0201e8000c101938 */
[----:B-1----:R-:W5:Y:S01]  /*231e0*/  LD.E R31, desc[UR56][R6.64] ;  /* 0x00000038061f7980 */ /* 0x002f62000c101900 */
[----:B------:R-:W-:-:S02]  /*231f0*/  IMAD.U32 R25, RZ, RZ, UR7 ;  /* 0x00000007ff197e24 */ /* 0x000fc4000f8e00ff */
[----:B------:R-:W-:Y:S01]  /*23200*/  IMAD.U32 R24, RZ, RZ, UR6 ;  /* 0x00000006ff187e24 */ /* 0x000fe2000f8e00ff */
[----:B-----5:R1:W-:Y:S04]  /*23210*/  ST.E desc[UR56][R6.64], R31 ;  /* 0x0000001f06007985 */ /* 0x0203e8000c101938 */
[----:B--2---:R-:W2:Y:S01]  /*23220*/  LD.E R33, desc[UR56][R8.64] ;  /* 0x0000003808217980 */ /* 0x004ea2000c101900 */
[----:B------:R-:W-:Y:S02]  /*23230*/  IMAD.U32 R26, RZ, RZ, UR6 ;  /* 0x00000006ff1a7e24 */ /* 0x000fe4000f8e00ff */
[----:B------:R-:W-:Y:S01]  /*23240*/  IMAD.U32 R27, RZ, RZ, UR7 ;  /* 0x00000007ff1b7e24 */ /* 0x000fe2000f8e00ff */
[----:B--2---:R2:W-:Y:S04]  /*23250*/  ST.E desc[UR56][R8.64], R33 ;  /* 0x0000002108007985 */ /* 0x0045e8000c101938 */
[----:B------:R-:W5:Y:S04]  /*23260*/  LD.E R25, desc[UR56][R24.64] ;  /* 0x0000003818197980 */ /* 0x000f68000c101900 */
[----:B-----5:R5:W-:Y:S04]  /*23270*/  ST.E desc[UR56][R26.64], R25 ;  /* 0x000000191a007985 */ /* 0x020be8000c101938 */
[----:B---3--:R-:W3:Y:S04]  /*23280*/  LD.E R35, desc[UR56][R18.64+0x230] ;  /* 0x0002303812237980 */ /* 0x008ee8000c101900 */
[----:B0-----:R-:W4:Y:S04]  /*23290*/  LD.E R29, desc[UR56][R18.64+0x234] ;  /* 0x00023438121d7980 */ /* 0x001f28000c101900 */
[----:B------:R-:W4:Y:S04]  /*232a0*/  LD.E R37, desc[UR56][R18.64+0x238] ;  /* 0x0002383812257980 */ /* 0x000f28000c101900 */
[----:B------:R-:W4:Y:S04]  /*232b0*/  LD.E R39, desc[UR56][R18.64+0x23c] ;  /* 0x00023c3812277980 */ /* 0x000f28000c101900 */
[----:B-1----:R-:W4:Y:S04]  /*232c0*/  LD.E R31, desc[UR56][R18.64+0x240] ;  /* 0x00024038121f7980 */ /* 0x002f28000c101900 */
[----:B------:R-:W4:Y:S04]  /*232d0*/  LD.E R41, desc[UR56][R18.64+0x244] ;  /* 0x0002443812297980 */ /* 0x000f28000c101900 */
[----:B------:R-:W4:Y:S04]  /*232e0*/  LD.E R43, desc[UR56][R18.64+0x248] ;  /* 0x00024838122b7980 */ /* 0x000f28000c101900 */
[----:B--2---:R-:W2:Y:S04]  /*232f0*/  LD.E R33, desc[UR56][R18.64+0x24c] ;  /* 0x00024c3812217980 */ /* 0x004ea8000c101900 */
[----:B------:R-:W2:Y:S04]  /*23300*/  LD.E R45, desc[UR56][R18.64+0x250] ;  /* 0x00025038122d7980 */ /* 0x000ea8000c101900 */
[----:B------:R-:W2:Y:S04]  /*23310*/  LD.E R47, desc[UR56][R18.64+0x254] ;  /* 0x00025438122f7980 */ /* 0x000ea8000c101900 */
        /* <DEDUP_REMOVED lines=115> */
[----:B----4-:R-:W-:Y:S04]  /*23a50*/  ST.E desc[UR56][R18.64+0x234], R29 ;  /* 0x0002341d12007985 */ /* 0x010fe8000c101938 */
[----:B------:R-:W-:Y:S04]  /*23a60*/  ST.E desc[UR56][R18.64+0x238], R37 ;  /* 0x0002382512007985 */ /* 0x000fe8000c101938 */
[----:B------:R-:W-:Y:S04]  /*23a70*/  ST.E desc[UR56][R18.64+0x23c], R39 ;  /* 0x00023c2712007985 */ /* 0x000fe8000c101938 */
[----:B------:R-:W-:Y:S04]  /*23a80*/  ST.E desc[UR56][R18.64+0x240], R31 ;  /* 0x0002401f12007985 */ /* 0x000fe8000c101938 */
[----:B------:R-:W-:Y:S04]  /*23a90*/  ST.E desc[UR56][R18.64+0x244], R41 ;  /* 0x0002442912007985 */ /* 0x000fe8000c101938 */
[----:B------:R-:W-:Y:S04]  /*23aa0*/  ST.E desc[UR56][R18.64+0x248], R43 ;  /* 0x0002482b12007985 */ /* 0x000fe8000c101938 */
[----:B--2---:R-:W-:Y:S04]  /*23ab0*/  ST.E desc[UR56][R18.64+0x24c], R33 ;  /* 0x00024c2112007985 */ /* 0x004fe8000c101938 */
[----:B------:R-:W-:Y:S04]  /*23ac0*/  ST.E desc[UR56][R18.64+0x250], R45 ;  /* 0x0002502d12007985 */ /* 0x000fe8000c101938 */
        /* <DEDUP_REMOVED lines=115> */
[----:B0-----:R-:W5:Y:S01]  /*24200*/  LDL R12, [R1+0x88] ;  /* 0x00008800010c7983 */ /* 0x001f620000100800 */
[----:B------:R-:W-:-:S02]  /*24210*/  IMAD.U32 R27, RZ, RZ, UR7 ;  /* 0x00000007ff1b7e24 */ /* 0x000fc4000f8e00ff */
[----:B-1----:R-:W-:Y:S01]  /*24220*/  IMAD.U32 R26, RZ, RZ, UR6 ;  /* 0x00000006ff1a7e24 */ /* 0x002fe2000f8e00ff */
[----:B------:R-:W5:Y:S04]  /*24230*/  LD.E R24, desc[UR56][R18.64+0x220] ;  /* 0x0002203812187980 */ /* 0x000f68000c101900 */
[----:B------:R-:W5:Y:S04]  /*24240*/  LD.E R27, desc[UR56][R26.64] ;  /* 0x000000381a1b7980 */ /* 0x000f68000c101900 */
        /* <DEDUP_REMOVED lines=136> */
[----:B------:R-:W-:Y:S02]  /*24ad0*/  IMAD.MOV.U32 R17, RZ, RZ, R11 ;  /* 0x000000ffff117224 */ /* 0x000fe400078e000b */
[----:B------:R-:W-:Y:S02]  /*24ae0*/  IMAD.U32 R12, RZ, RZ, UR6 ;  /* 0x00000006ff0c7e24 */ /* 0x000fe4000f8e00ff */
[----:B------:R-:W-:Y:S01]  /*24af0*/  IMAD.U32 R13, RZ, RZ, UR7 ;  /* 0x00000007ff0d7e24 */ /* 0x000fe2000f8e00ff */
[----:B--2---:R-:W-:-:S06]  /*24b00*/  WARPGROUP.ARRIVE ;  /* 0x00000000000079c5 */ /* 0x004fcc0000000000 */
[----:B------:R-:W-:Y:S01]  /*24b10*/  HGMMA.64x256x16.F32 R24, R160, gdesc[UR8].tnspB, R24, UP0, gsb0 ;  /* 0x43e00008a0187df0 */ /* 0x000fe2000b800818 */
[----:B------:R-:W-:Y:S02]  /*24b20*/  R2UR UR10, R16 ;  /* 0x00000000100a72ca */ /* 0x000fe400000e0000 */
        /* <DEDUP_REMOVED lines=137> */
[----:B------:R-:W-:Y:S01]  /*253c0*/  IMAD.MOV.U32 R13, RZ, RZ, R11 ;  /* 0x000000ffff0d7224 */ /* 0x000fe200078e000b */
[----:B------:R-:W-:Y:S02]  /*253d0*/  STL [R1+0x88], R4 ;  /* 0x0000880401007387 */ /* 0x000fe40000100800 */
[----:B------:R-:W-:Y:S01]  /*253e0*/  R2UR UR10, R12 ;  /* 0x000000000c0a72ca */ /* 0x000fe200000e0000 */
[----:B------:R-:W-:Y:S01]  /*253f0*/  IMAD.U32 R12, RZ, RZ, UR6 ;  /* 0x00000006ff0c7e24 */ /* 0x000fe2000f8e00ff */
[----:B------:R-:W-:Y:S01]  /*25400*/  R2UR UR11, R13 ;  /* 0x000000000d0b72ca */ /* 0x000fe200000e0000 */
[----:B------:R-:W-:Y:S01]  /*25410*/  IMAD.U32 R13, RZ, RZ, UR7 ;  /* 0x00000007ff0d7e24 */ /* 0x000fe2000f8e00ff */
[----:B------:R-:W-:-:S02]  /*25420*/  WARPGROUP.DEPBAR.LE gsb0, 0x0 ;  /* 0x00008000000079c5 */ /* 0x000fc40000010000 */
[----:B------:R-:W-:Y:S01]  /*25430*/  ST.E desc[UR56][R18.64+0x220], R24 ;  /* 0x0002201812007985 */ /* 0x000fe2000c101938 */
[----:B------:R-:W-:Y:S02]  /*25440*/  F2FP.F16.F32.PACK_AB R160, R205, R204 ;  /* 0x000000cccda0723e */ /* 0x000fe400000000ff */
        /* <DEDUP_REMOVED lines=280> */
[----:B------:R-:W-:Y:S02]  /*265d0*/  IMAD.U32 R13, RZ, RZ, UR7 ;  /* 0x00000007ff0d7e24 */ /* 0x000fe4000f8e00ff */
[----:B------:R-:W-:Y:S01]  /*265e0*/  VIADD R10, R10, 0x280 ;  /* 0x000002800a0a7836 */ /* 0x000fe20000000000 */
        /* <DEDUP_REMOVED lines=136> */
[----:B------:R-:W-:Y:S01]  /*26e70*/  IMAD.U32 R10, RZ, RZ, UR6 ;  /* 0x00000006ff0a7e24 */ /* 0x000fe2000f8e00ff */
[----:B------:R-:W-:Y:S01]  /*26e80*/  R2UR UR11, R11 ;  /* 0x000000000b0b72ca */ /* 0x000fe200000e0000 */
[----:B------:R-:W-:Y:S01]  /*26e90*/  IMAD.U32 R11, RZ, RZ, UR7 ;  /* 0x00000007ff0b7e24 */ /* 0x000fe2000f8e00ff */
[----:B------:R-:W-:Y:S01]  /*26ea0*/  STL [R1+0x88], R4 ;  /* 0x0000880401007387 */ /* 0x000fe20000100800 */
[----:B------:R-:W-:-:S03]  /*26eb0*/  WARPGROUP.DEPBAR.LE gsb0, 0x0 ;  /* 0x00008000000079c5 */ /* 0x000fc60000010000 */
        /* <DEDUP_REMOVED lines=134> */
[----:B------:R-:W-:Y:S01]  /*27720*/  IMAD.U32 R10, RZ, RZ, UR6 ;  /* 0x00000006ff0a7e24 */ /* 0x000fe2000f8e00ff */
[----:B------:R-:W-:Y:S01]  /*27730*/  STL [R1+0x88], R4 ;  /* 0x0000880401007387 */ /* 0x000fe20000100800 */
[----:B------:R-:W-:Y:S01]  /*27740*/  IMAD.U32 R11, RZ, RZ, UR7 ;  /* 0x00000007ff0b7e24 */ /* 0x000fe2000f8e00ff */
[----:B------:R-:W-:Y:S02]  /*27750*/  WARPGROUP.DEPBAR.LE gsb0, 0x0 ;  /* 0x00008000000079c5 */ /* 0x000fe40000010000 */
        /* <DEDUP_REMOVED lines=129> */
[----:B------:R-:W2:Y:S04]  /*27f70*/  LD.E R5, desc[UR56][R18.64+0x220] ;  /* 0x0002203812057980 */ /* 0x000ea8000c101900 */
[----:B--2---:R1:W-:Y:S04]  /*27f80*/  ST.E desc[UR56][R18.64+0x220], R5 ;  /* 0x0002200512007985 */ /* 0x0043e8000c101938 */
[----:B0-----:R-:W2:Y:S01]  /*27f90*/  LD.E R11, desc[UR56][R6.64] ;  /* 0x00000038060b7980 */ /* 0x001ea2000c101900 */
[----:B------:R-:W-:-:S02]  /*27fa0*/  IMAD.U32 R14, RZ, RZ, UR6 ;  /* 0x00000006ff0e7e24 */ /* 0x000fc4000f8e00ff */
[----:B------:R-:W-:Y:S01]  /*27fb0*/  IMAD.U32 R15, RZ, RZ, UR7 ;  /* 0x00000007ff0f7e24 */ /* 0x000fe2000f8e00ff */
[----:B--2---:R0:W-:Y:S04]  /*27fc0*/  ST.E desc[UR56][R6.64], R11 ;  /* 0x0000000b06007985 */ /* 0x0041e8000c101938 */
[----:B------:R-:W2:Y:S01]  /*27fd0*/  LD.E R13, desc[UR56][R8.64] ;  /* 0x00000038080d7980 */ /* 0x000ea2000c101900 */
[----:B------:R-:W-:Y:S02]  /*27fe0*/  IMAD.U32 R16, RZ, RZ, UR6 ;  /* 0x00000006ff107e24 */ /* 0x000fe4000f8e00ff */
[----:B------:R-:W-:Y:S01]  /*27ff0*/  IMAD.U32 R17, RZ, RZ, UR7 ;  /* 0x00000007ff117e24 */ /* 0x000fe2000f8e00ff */
[----:B--2---:R2:W-:Y:S04]  /*28000*/  ST.E desc[UR56][R8.64], R13 ;  /* 0x0000000d08007985 */ /* 0x0045e8000c101938 */
[----:B------:R-:W3:Y:S04]  /*28010*/  LD.E R10, desc[UR56][R14.64] ;  /* 0x000000380e0a7980 */ /* 0x000ee8000c101900 */
[----:B---3--:R3:W-:Y:S04]  /*28020*/  ST.E desc[UR56][R16.64], R10 ;  /* 0x0000000a10007985 */ /* 0x0087e8000c101938 */
[----:B------:R-:W4:Y:S04]  /*28030*/  LD.E R21, desc[UR56][R18.64+0x230] ;  /* 0x0002303812157980 */ /* 0x000f28000c101900 */
[----:B------:R-:W5:Y:S04]  /*28040*/  LD.E R25, desc[UR56][R18.64+0x234] ;  /* 0x0002343812197980 */ /* 0x000f68000c101900 */
[----:B-1----:R-:W5:Y:S04]  /*28050*/  LD.E R5, desc[UR56][R18.64+0x238] ;  /* 0x0002383812057980 */ /* 0x002f68000c101900 */
[----:B------:R-:W5:Y:S04]  /*28060*/  LD.E R27, desc[UR56][R18.64+0x23c] ;  /* 0x00023c38121b7980 */ /* 0x000f68000c101900 */
[----:B0-----:R-:W5:Y:S04]  /*28070*/  LD.E R7, desc[UR56][R18.64+0x240] ;  /* 0x0002403812077980 */ /* 0x001f68000c101900 */
[----:B------:R-:W5:Y:S04]  /*28080*/  LD.E R11, desc[UR56][R18.64+0x244] ;  /* 0x00024438120b7980 */ /* 0x000f68000c101900 */
[----:B------:R-:W5:Y:S04]  /*28090*/  LD.E R29, desc[UR56][R18.64+0x248] ;  /* 0x00024838121d7980 */ /* 0x000f68000c101900 */
[----:B--2---:R-:W2:Y:S04]  /*280a0*/  LD.E R9, desc[UR56][R18.64+0x24c] ;  /* 0x00024c3812097980 */ /* 0x004ea8000c101900 */
[----:B------:R-:W2:Y:S04]  /*280b0*/  LD.E R13, desc[UR56][R18.64+0x250] ;  /* 0x00025038120d7980 */ /* 0x000ea8000c101900 */
[----:B------:R-:W2:Y:S04]  /*280c0*/  LD.E R15, desc[UR56][R18.64+0x254] ;  /* 0x00025438120f7980 */ /* 0x000ea8000c101900 */
[----:B---3--:R-:W3:Y:S04]  /*280d0*/  LD.E R17, desc[UR56][R18.64+0x258] ;  /* 0x0002583812117980 */ /* 0x008ee8000c101900 */
        /* <DEDUP_REMOVED lines=113> */
[----:B----4-:R0:W-:Y:S04]  /*287f0*/  ST.E desc[UR56][R18.64+0x230], R21 ;  /* 0x0002301512007985 */ /* 0x0101e8000c101938 */
[----:B-----5:R0:W-:Y:S04]  /*28800*/  ST.E desc[UR56][R18.64+0x234], R25 ;  /* 0x0002341912007985 */ /* 0x0201e8000c101938 */
[----:B------:R0:W-:Y:S04]  /*28810*/  ST.E desc[UR56][R18.64+0x238], R5 ;  /* 0x0002380512007985 */ /* 0x0001e8000c101938 */
[----:B------:R0:W-:Y:S04]  /*28820*/  ST.E desc[UR56][R18.64+0x23c], R27 ;  /* 0x00023c1b12007985 */ /* 0x0001e8000c101938 */
[----:B------:R0:W-:Y:S04]  /*28830*/  ST.E desc[UR56][R18.64+0x240], R7 ;  /* 0x0002400712007985 */ /* 0x0001e8000c101938 */
[----:B------:R0:W-:Y:S04]  /*28840*/  ST.E desc[UR56][R18.64+0x244], R11 ;  /* 0x0002440b12007985 */ /* 0x0001e8000c101938 */
[----:B------:R0:W-:Y:S04]  /*28850*/  ST.E desc[UR56][R18.64+0x248], R29 ;  /* 0x0002481d12007985 */ /* 0x0001e8000c101938 */
[----:B--2---:R0:W-:Y:S04]  /*28860*/  ST.E desc[UR56][R18.64+0x24c], R9 ;  /* 0x00024c0912007985 */ /* 0x0041e8000c101938 */
[----:B------:R0:W-:Y:S04]  /*28870*/  ST.E desc[UR56][R18.64+0x250], R13 ;  /* 0x0002500d12007985 */ /* 0x0001e8000c101938 */
[----:B------:R0:W-:Y:S04]  /*28880*/  ST.E desc[UR56][R18.64+0x254], R15 ;  /* 0x0002540f12007985 */ /* 0x0001e8000c101938 */
[----:B---3--:R0:W-:Y:S04]  /*28890*/  ST.E desc[UR56][R18.64+0x258], R17 ;  /* 0x0002581112007985 */ /* 0x0081e8000c101938 */
        /* <DEDUP_REMOVED lines=121> */
.L_x_10181:
[----:B------:R-:W-:Y:S05]  /*29030*/  BSYNC B0 ;  /* 0x0000000000007941 */ /* 0x000fea0003800000 */
.L_x_10180:
[C---:B------:R-:W-:Y:S01]  /*29040*/  ISETP.GT.AND P0, PT, R0.reuse, R167, PT ;  /* 0x000000a70000720c */ /* 0x040fe20003f04270 */
[----:B------:R-:W-:-:S12]  /*29050*/  VIADD R0, R0, 0xffffffff ;  /* 0xffffffff00007836 */ /* 0x000fd80000000000 */
[----:B------:R-:W-:Y:S05]  /*29060*/  @P0 BRA `(.L_x_10182) ;  /* 0xffffff5000f40947 */ /* 0x000fea000383ffff */
.L_x_10155:
[----:B0-----:R-:W2:Y:S01]  /*29070*/  LDL R5, [R1+0x440] ;  /* 0x0004400001057983 */ /* 0x001ea20000100800 */
[----:B------:R-:W-:Y:S05]  /*29080*/  WARPSYNC.ALL ;  /* 0x0000000000007948 */ /* 0x000fea0003800000 */
        /* <DEDUP_REMOVED lines=64> */
[----:B--2---:R-:W0:Y:S02]  /*29490*/  SHFL.BFLY PT, R0, R5, 0x2, 0x1f ;  /* 0x0c401f0005007f89 */ /* 0x004e2400000e0000 */
[----:B0-----:R-:W-:-:S05]  /*294a0*/  FADD.FTZ R0, R5, R0 ;  /* 0x0000000005007221 */ /* 0x001fca0000010000 */
[----:B------:R-:W0:Y:S02]  /*294b0*/  SHFL.BFLY PT, R3, R0, 0x1, 0x1f ;  /* 0x0c201f0000037f89 */ /* 0x000e2400000e0000 */
[----:B0-----:R-:W-:Y:S01]  /*294c0*/  FADD.FTZ R2, R0, R3 ;  /* 0x0000000300027221 */ /* 0x001fe20000010000 */
[----:B----4-:R-:W-:Y:S01]  /*294d0*/  VIADD R126, R126, 0x1 ;  /* 0x000000017e7e7836 */ /* 0x010fe20000000000 */
[----:B------:R-:W2:Y:S04]  /*294e0*/  LDL R0, [R1+0x21c] ;  /* 0x00021c0001007983 */ /* 0x000ea80000100800 */
[----:B------:R-:W-:Y:S04]  /*294f0*/  STL [R1+0x440], R2 ;  /* 0x0004400201007387 */ /* 0x000fe80000100800 */
[----:B------:R-:W4:Y:S04]  /*29500*/  LDL R145, [R1+0x440] ;  /* 0x0004400001917983 */ /* 0x000f280000100800 */
[----:B---3--:R-:W0:Y:S02]  /*29510*/  SHFL.BFLY PT, R3, R6, 0x2, 0x1f ;  /* 0x0c401f0006037f89 */ /* 0x008e2400000e0000 */
[----:B0-----:R-:W-:Y:S01]  /*29520*/  FADD.FTZ R3, R3, R6 ;  /* 0x0000000603037221 */ /* 0x001fe20000010000 */
[----:B------:R-:W-:Y:S01]  /*29530*/  ISETP.NE.AND P2, PT, R126, 0x2, PT ;  /* 0x000000027e00780c */ /* 0x000fe20003f45270 */
[----:B------:R-:W3:Y:S04]  /*29540*/  LDL.64 R6, [R1+0x418] ;  /* 0x0004180001067983 */ /* 0x000ee80000100a00 */
[----:B-1----:R-:W0:Y:S08]  /*29550*/  SHFL.BFLY PT, R4, R3, 0x1, 0x1f ;  /* 0x0c201f0003047f89 */ /* 0x002e3000000e0000 */
[----:B------:R-:W5:Y:S01]  /*29560*/  @!P2 LDL R124, [R1+0x214] ;  /* 0x00021400017ca983 */ /* 0x000f620000100800 */
[----:B0-----:R-:W-:-:S03]  /*29570*/  FADD.FTZ R138, R3, R4 ;  /* 0x00000004038a7221 */ /* 0x001fc60000010000 */
[----:B------:R-:W3:Y:S02]  /*29580*/  LDL.64 R4, [R1+0x3e8] ;  /* 0x0003e80001047983 */ /* 0x000ee40000100a00 */
[----:B------:R-:W-:Y:S02]  /*29590*/  FSETP.NE.FTZ.AND P1, PT, R138, RZ, PT ;  /* 0x000000ff8a00720b */ /* 0x000fe40003f35000 */
[----:B------:R-:W3:Y:S11]  /*295a0*/  LDL.64 R2, [R1+0x408] ;  /* 0x0004080001027983 */ /* 0x000ef60000100a00 */
[----:B------:R-:W3:Y:S04]  /*295b0*/  @P1 LDL R141, [R1+0x450] ;  /* 0x00045000018d1983 */ /* 0x000ee80000100800 */
[----:B------:R-:W3:Y:S01]  /*295c0*/  @P1 LDL R143, [R1+0x434] ;  /* 0x00043400018f1983 */ /* 0x000ee20000100800 */
[----:B------:R-:W-:-:S02]  /*295d0*/  IMAD.MOV.U32 R140, RZ, RZ, -0x800000 ;  /* 0xff800000ff8c7424 */ /* 0x000fc400078e00ff */
[----:B------:R-:W-:Y:S01]  /*295e0*/  IMAD.MOV.U32 R127, RZ, RZ, RZ ;  /* 0x000000ffff7f7224 */ /* 0x000fe200078e00ff */
[----:B------:R-:W-:Y:S01]  /*295f0*/  MOV R142, 0xff800000 ;  /* 0xff800000008e7802 */ /* 0x000fe20000000f00 */
[----:B------:R1:W-:Y:S08]  /*29600*/  BAR.ARV R210, 0x100 ;  /* 0x000400d20000751d */ /* 0x0003f00000002000 */
[----:B------:R-:W-:Y:S06]  /*29610*/  BAR.ARV 0x8, 0x120 ;  /* 0x0204800000007b1d */ /* 0x000fec0000002000 */
[----:B----4-:R-:W-:-:S13]  /*29620*/  FSETP.NE.FTZ.AND P0, PT, R145, RZ, PT ;  /* 0x000000ff9100720b */ /* 0x010fda0003f15000 */
[----:B------:R-:W4:Y:S04]  /*29630*/  @P0 LDL R128, [R1+0x450] ;  /* 0x0004500001800983 */ /* 0x000f280000100800 */
[----:B------:R-:W3:Y:S01]  /*29640*/  @P0 LDL R129, [R1+0x430] ;  /* 0x0004300001810983 */ /* 0x000ee20000100800 */
[----:B------:R-:W0:Y:S02]  /*29650*/  @P0 MUFU.LG2 R139, R145 ;  /* 0x00000091008b0308 */ /* 0x000e240000000c00 */
[----:B0-----:R-:W-:-:S06]  /*29660*/  @P0 FMUL.FTZ R139, R139, 0.69314718246459960938 ;  /* 0x3f3172188b8b0820 */ /* 0x001fcc0000410000 */
[----:B------:R-:W-:Y:S08]  /*29670*/  @P1 MUFU.LG2 R144, R138 ;  /* 0x0000008a00901308 */ /* 0x000ff00000000c00 */
[----:B------:R-:W0:Y:S01]  /*29680*/  @P0 MUFU.RCP R127, R145 ;  /* 0x00000091007f0308 */ /* 0x000e220000001000 */
[----:B-----5:R-:W-:Y:S01]  /*29690*/  @!P2 LOP3.LUT R124, R124, 0x1, RZ, 0x3c, !PT ;  /* 0x000000017c7ca812 */ /* 0x020fe200078e3cff */
[----:B--2---:R-:W-:Y:S01]  /*296a0*/  VIADD R0, R0, 0x1 ;  /* 0x0000000100007836 */ /* 0x004fe20000000000 */
[----:B------:R-:W-:Y:S04]  /*296b0*/  STL [R1+0x444], R138 ;  /* 0x0004448a01007387 */ /* 0x000fe80000100800 */
[----:B------:R-:W-:Y:S04]  /*296c0*/  STL [R1+0x210], R126 ;  /* 0x0002107e01007387 */ /* 0x000fe80000100800 */
[----:B------:R-:W-:Y:S01]  /*296d0*/  @!P2 STL [R1+0x214], R124 ;  /* 0x0002147c0100a387 */ /* 0x000fe20000100800 */
        /* <DEDUP_REMOVED lines=101> */
[----:B------:R-:W0:Y:S01]  /*29d30*/  @P1 MUFU.RCP R128, R138 ;  /* 0x0000008a00801308 */ /* 0x000e220000001000 */
[----:B------:R-:W-:Y:S01]  /*29d40*/  @P1 FMUL.FTZ R129, R144, 0.69314718246459960938 ;  /* 0x3f31721890811820 */ /* 0x000fe20000410000 */
[----:B------:R-:W-:-:S04]  /*29d50*/  @P1 FMUL.FTZ R144, R141, 0.69314718246459960938 ;  /* 0x3f3172188d901820 */ /* 0x000fc80000410000 */
[----:B------:R-:W-:Y:S01]  /*29d60*/  @P1 FFMA.FTZ R142, R144, R143, R129 ;  /* 0x0000008f908e1223 */ /* 0x000fe20000010081 */
[-C--:B0-----:R-:W-:Y:S01]  /*29d70*/  FMUL.FTZ R13, R13, R128.reuse ;  /* 0x000000800d0d7220 */ /* 0x081fe20000410000 */
        /* <DEDUP_REMOVED lines=64> */
[----:B0-----:R-:W-:Y:S01]  /*2a180*/  VIADD R12, R125, 0x1 ;  /* 0x000000017d0c7836 */ /* 0x001fe20000000000 */
        /* <DEDUP_REMOVED lines=33> */
[----:B------:R1:W-:Y:S01]  /*2a3a0*/  STL [R1+0x218], R12 ;  /* 0x0002180c01007387 */ /* 0x0003e20000100800 */
[----:B------:R-:W-:-:S13]  /*2a3b0*/  PLOP3.LUT P0, PT, PT, PT, PT, 0x8, 0x0 ;  /* 0x000000000000781c */ /* 0x000fda0003f0e170 */
.L_x_10054:
[----:B------:R-:W-:Y:S05]  /*2a3c0*/  WARPSYNC.ALL ;  /* 0x0000000000007948 */ /* 0x000fea0003800000 */
[----:B------:R-:W2:Y:S08]  /*2a3d0*/  S2UR UR5, SR_CgaCtaId ;  /* 0x00000000000579c3 */ /* 0x000eb00000008800 */
[----:B------:R-:W-:Y:S06]  /*2a3e0*/  BAR.SYNC.DEFER_BLOCKING 0x5, 0x120 ;  /* 0x0144800000007b1d */ /* 0x000fec0000010000 */
[----:B------:R-:W-:Y:S01]  /*2a3f0*/  UMOV UR4, 0x400 ;  /* 0x0000040000047882 */ /* 0x000fe20000000000 */
[----:B------:R-:W-:Y:S01]  /*2a400*/  BSSY B0, `(.L_x_10183) ;  /* 0x00002b2000007945 */ /* 0x000fe20003800000 */
[----:B--2---:R-:W-:-:S06]  /*2a410*/  ULEA UR4, UR5, UR4, 0x18 ;  /* 0x0000000405047291 */ /* 0x004fcc000f8ec03f */
[----:B------:R-:W-:-:S05]  /*2a420*/  IMAD.U32 R145, RZ, RZ, UR4 ;  /* 0x00000004ff917e24 */ /* 0x000fca000f8e00ff */
[----:B------:R2:W3:Y:S01]  /*2a430*/  LDS.128 R116, [R145+0x324d0] ;  /* 0x0324d00091747984 */ /* 0x0004e20000000c00 */
[----:B------:R-:W-:Y:S06]  /*2a440*/  BAR.ARV 0x4, 0x120 ;  /* 0x0104800000007b1d */ /* 0x000fec0000002000 */
[----:B------:R-:W-:Y:S05]  /*2a450*/  @P0 BRA `(.L_x_10184) ;  /* 0x0000001c00d00947 */ /* 0x000fea0003800000 */
[----:B-1----:R-:W4:Y:S04]  /*2a460*/  LDL.128 R140, [R1+0x220] ;  /* 0x00022000018c7983 */ /* 0x002f280000100c00 */
        /* <DEDUP_REMOVED lines=13> */
[----:B0-----:R-:W2:Y:S04]  /*2a540*/  LDL.128 R84, [R1+0x2f0] ;  /* 0x0002f00001547983 */ /* 0x001ea80000100c00 */
        /* <DEDUP_REMOVED lines=11> */
[----:B-----5:R-:W2:Y:S04]  /*2a600*/  LDL.128 R36, [R1+0x3b0] ;  /* 0x0003b00001247983 */ /* 0x020ea80000100c00 */
[----:B------:R-:W2:Y:S04]  /*2a610*/  LDL.128 R24, [R1+0x3e0] ;  /* 0x0003e00001187983 */ /* 0x000ea80000100c00 */
[----:B------:R-:W2:Y:S04]  /*2a620*/  LDL.128 R28, [R1+0x3d0] ;  /* 0x0003d000011c7983 */ /* 0x000ea80000100c00 */
[----:B------:R-:W2:Y:S04]  /*2a630*/  LDL.128 R8, [R1+0x400] ;  /* 0x0004000001087983 */ /* 0x000ea80000100c00 */
[----:B------:R-:W2:Y:S04]  /*2a640*/  LDL.128 R12, [R1+0x3f0] ;  /* 0x0003f000010c7983 */ /* 0x000ea80000100c00 */
[----:B------:R-:W2:Y:S01]  /*2a650*/  LDL.128 R4, [R1+0x410] ;  /* 0x0004100001047983 */ /* 0x000ea20000100c00 */
[----:B------:R-:W0:Y:S01]  /*2a660*/  S2R R0, SR_SWINHI ;  /* 0x0000000000007919 */ /* 0x000e220000002f00 */
[----:B------:R-:W-:Y:S05]  /*2a670*/  WARPSYNC.ALL ;  /* 0x0000000000007948 */ /* 0x000fea0003800000 */
[----:B------:R-:W-:Y:S01]  /*2a680*/  ULDC.64 UR4, c[0x0][0xcd8] ;  /* 0x0003360000047ab9 */ /* 0x000fe20000000a00 */
[----:B------:R-:W-:-:S02]  /*2a690*/  MOV R2, R145 ;  /* 0x0000009100027202 */ /* 0x000fc40000000f00 */
[----:B0-----:R-:W-:-:S03]  /*2a6a0*/  MOV R3, R0 ;  /* 0x0000000000037202 */ /* 0x001fc60000000f00 */
[----:B------:R-:W-:-:S03]  /*2a6b0*/  IMAD.WIDE R16, R218, 0x2, R2 ;  /* 0x00000002da107825 */ /* 0x000fc600078e0202 */
[C---:B------:R-:W-:Y:S02]  /*2a6c0*/  IADD3 R20, P1, R16.reuse, 0x20, RZ ;  /* 0x0000002010147810 */ /* 0x040fe40007f3e0ff */
[----:B---3--:R-:W-:Y:S02]  /*2a6d0*/  IADD3 R116, P2, R16, 0x40, RZ ;  /* 0x0000004010747810 */ /* 0x008fe40007f5e0ff */
[----:B------:R-:W-:Y:S02]  /*2a6e0*/  LOP3.LUT R199, R20, 0x380, RZ, 0xc0, !PT ;  /* 0x0000038014c77812 */ /* 0x000fe400078ec0ff */
[----:B------:R-:W-:Y:S02]  /*2a6f0*/  LOP3.LUT R201, R116, 0x380, RZ, 0xc0, !PT ;  /* 0x0000038074c97812 */ /* 0x000fe400078ec0ff */
[----:B------:R-:W-:Y:S01]  /*2a700*/  IADD3 R144, P3, R16, 0x60, RZ ;  /* 0x0000006010907810 */ /* 0x000fe20007f7e0ff */
[----:B------:R-:W-:Y:S01]  /*2a710*/  IMAD.X R173, RZ, RZ, R17, P1 ;  /* 0x000000ffffad7224 */ /* 0x000fe200008e0611 */
[----:B------:R-:W-:-:S02]  /*2a720*/  SHF.R.U64 R199, R199, 0x3, RZ ;  /* 0x00000003c7c77819 */ /* 0x000fc400000012ff */
[C---:B------:R-:W-:Y:S02]  /*2a730*/  IADD3 R146, P4, R16.reuse, 0x4000, RZ ;  /* 0x0000400010927810 */ /* 0x040fe40007f9e0ff */
[----:B------:R-:W-:Y:S02]  /*2a740*/  SHF.R.U64 R201, R201, 0x3, RZ ;  /* 0x00000003c9c97819 */ /* 0x000fe400000012ff */
[C---:B------:R-:W-:Y:S02]  /*2a750*/  IADD3 R148, P5, R16.reuse, 0x4020, RZ ;  /* 0x0000402010947810 */ /* 0x040fe40007fbe0ff */
[----:B------:R-:W-:Y:S02]  /*2a760*/  IADD3 R205, P1, R16, 0x4060, RZ ;  /* 0x0000406010cd7810 */ /* 0x000fe40007f3e0ff */
[----:B------:R-:W-:Y:S02]  /*2a770*/  LOP3.LUT R203, R144, 0x380, RZ, 0xc0, !PT ;  /* 0x0000038090cb7812 */ /* 0x000fe400078ec0ff */
[----:B------:R-:W-:-:S02]  /*2a780*/  LOP3.LUT R172, R199, R20, RZ, 0x3c, !PT ;  /* 0x00000014c7ac7212 */ /* 0x000fc400078e3cff */
[----:B------:R-:W-:Y:S02]  /*2a790*/  LOP3.LUT R184, R201, R116, RZ, 0x3c, !PT ;  /* 0x00000074c9b87212 */ /* 0x000fe400078e3cff */
[----:B------:R-:W-:Y:S01]  /*2a7a0*/  LOP3.LUT R199, R146, 0x380, RZ, 0xc0, !PT ;  /* 0x0000038092c77812 */ /* 0x000fe200078ec0ff */
[--C-:B------:R-:W-:Y:S01]  /*2a7b0*/  IMAD.X R151, RZ, RZ, R17.reuse, P1 ;  /* 0x000000ffff977224 */ /* 0x100fe200008e0611 */
[----:B------:R-:W-:Y:S02]  /*2a7c0*/  SHF.R.U64 R203, R203, 0x3, RZ ;  /* 0x00000003cbcb7819 */ /* 0x000fe400000012ff */
[----:B------:R-:W-:Y:S01]  /*2a7d0*/  LOP3.LUT R201, R148, 0x380, RZ, 0xc0, !PT ;  /* 0x0000038094c97812 */ /* 0x000fe200078ec0ff */
[----:B------:R-:W-:Y:S01]  /*2a7e0*/  IMAD.X R185, RZ, RZ, R17, P2 ;  /* 0x000000ffffb97224 */ /* 0x000fe200010e0611 */
[C---:B------:R-:W-:Y:S02]  /*2a7f0*/  LOP3.LUT R0, R16.reuse, 0x380, RZ, 0xc0, !PT ;  /* 0x0000038010007812 */ /* 0x040fe400078ec0ff */
[----:B------:R-:W-:-:S02]  /*2a800*/  IADD3 R150, P0, R16, 0x4040, RZ ;  /* 0x0000404010967810 */ /* 0x000fc40007f1e0ff */
[C---:B------:R-:W-:Y:S01]  /*2a810*/  IADD3 R182, P1, R16.reuse, 0xc020, RZ ;  /* 0x0000c02010b67810 */ /* 0x040fe20007f3e0ff */
[----:B------:R-:W-:Y:S01]  /*2a820*/  IMAD.X R175, RZ, RZ, R17, P3 ;  /* 0x000000ffffaf7224 */ /* 0x000fe200018e0611 */
[C---:B------:R-:W-:Y:S02]  /*2a830*/  IADD3 R188, P2, R16.reuse, 0x8000, RZ ;  /* 0x0000800010bc7810 */ /* 0x040fe40007f5e0ff */
[----:B------:R-:W-:Y:S02]  /*2a840*/  SHF.R.U64 R199, R199, 0x3, RZ ;  /* 0x00000003c7c77819 */ /* 0x000fe400000012ff */
[----:B------:R-:W-:Y:S02]  /*2a850*/  LOP3.LUT R174, R203, R144, RZ, 0x3c, !PT ;  /* 0x00000090cbae7212 */ /* 0x000fe400078e3cff */
[----:B------:R-:W-:Y:S02]  /*2a860*/  SHF.R.U64 R201, R201, 0x3, RZ ;  /* 0x00000003c9c97819 */ /* 0x000fe400000012ff */
[----:B------:R-:W-:-:S02]  /*2a870*/  IADD3 R194, P3, R16, 0x8020, RZ ;  /* 0x0000802010c27810 */ /* 0x000fc40007f7e0ff */
[----:B------:R-:W-:Y:S02]  /*2a880*/  SHF.R.U64 R197, R0, 0x3, RZ ;  /* 0x0000000300c57819 */ /* 0x000fe400000012ff */
[----:B------:R-:W-:Y:S01]  /*2a890*/  LOP3.LUT R203, R150, 0x380, RZ, 0xc0, !PT ;  /* 0x0000038096cb7812 */ /* 0x000fe200078ec0ff */
[--C-:B------:R-:W-:Y:S01]  /*2a8a0*/  IMAD.X R189, RZ, RZ, R17.reuse, P1 ;  /* 0x000000ffffbd7224 */ /* 0x100fe200008e0611 */
[----:B------:R-:W-:Y:S01]  /*2a8b0*/  LOP3.LUT R0, R205, 0x380, RZ, 0xc0, !PT ;  /* 0x00000380cd007812 */ /* 0x000fe200078ec0ff */
[--C-:B------:R-:W-:Y:S01]  /*2a8c0*/  IMAD.X R149, RZ, RZ, R17.reuse, P2 ;  /* 0x000000ffff957224 */ /* 0x100fe200010e0611 */
[----:B------:R-:W-:Y:S01]  /*2a8d0*/  LOP3.LUT R146, R199, R146, RZ, 0x3c, !PT ;  /* 0x00000092c7927212 */ /* 0x000fe200078e3cff */
[----:B------:R-:W-:Y:S01]  /*2a8e0*/  IMAD.X R147, RZ, RZ, R17, P4 ;  /* 0x000000ffff937224 */ /* 0x000fe200020e0611 */
[----:B------:R-:W-:Y:S02]  /*2a8f0*/  LOP3.LUT R162, R201, R148, RZ, 0x3c, !PT ;  /* 0x00000094c9a27212 */ /* 0x000fe400078e3cff */
[----:B------:R-:W-:-:S02]  /*2a900*/  LOP3.LUT R199, R188, 0x380, RZ, 0xc0, !PT ;  /* 0x00000380bcc77812 */ /* 0x000fc400078ec0ff */
[----:B------:R-:W-:Y:S01]  /*2a910*/  ISETP.NE.U32.AND P1, PT, RZ, UR4, PT ;  /* 0x00000004ff007c0c */ /* 0x000fe2000bf25070 */
[--C-:B------:R-:W-:Y:S01]  /*2a920*/  IMAD.X R163, RZ, RZ, R17.reuse, P5 ;  /* 0x000000ffffa37224 */ /* 0x100fe200028e0611 */
[----:B------:R-:W-:Y:S01]  /*2a930*/  IADD3 R186, P2, R16, 0xc040, RZ ;  /* 0x0000c04010ba7810 */ /* 0x000fe20007f5e0ff */
[--C-:B------:R-:W-:Y:S01]  /*2a940*/  IMAD.X R161, RZ, RZ, R17.reuse, P0 ;  /* 0x000000ffffa17224 */ /* 0x100fe200000e0611 */
[----:B------:R-:W-:Y:S01]  /*2a950*/  SHF.R.U64 R203, R203, 0x3, RZ ;  /* 0x00000003cbcb7819 */ /* 0x000fe200000012ff */
[----:B------:R-:W-:Y:S01]  /*2a960*/  IMAD.X R21, RZ, RZ, R17, P3 ;  /* 0x000000ffff157224 */ /* 0x000fe200018e0611 */
[----:B------:R-:W-:Y:S02]  /*2a970*/  LOP3.LUT R201, R194, 0x380, RZ, 0xc0, !PT ;  /* 0x00000380c2c97812 */ /* 0x000fe400078ec0ff */
[----:B------:R-:W-:Y:S02]  /*2a980*/  IADD3 R192, P4, R16, 0x8040, RZ ;  /* 0x0000804010c07810 */ /* 0x000fe40007f9e0ff */
[----:B------:R-:W-:-:S02]  /*2a990*/  SHF.R.U64 R0, R0, 0x3, RZ ;  /* 0x0000000300007819 */ /* 0x000fc400000012ff */
[C---:B------:R-:W-:Y:S02]  /*2a9a0*/  IADD3 R190, P5, R16.reuse, 0x8060, RZ ;  /* 0x0000806010be7810 */ /* 0x040fe40007fbe0ff */
[C---:B------:R-:W-:Y:S02]  /*2a9b0*/  IADD3 R167, P0, R16.reuse, 0xc000, RZ ;  /* 0x0000c00010a77810 */ /* 0x040fe40007f1e0ff */
[----:B------:R-:W-:Y:S02]  /*2a9c0*/  IADD3 R181, P3, R16, 0xc060, RZ ;  /* 0x0000c06010b57810 */ /* 0x000fe40007f7e0ff */
[----:B------:R-:W-:Y:S02]  /*2a9d0*/  LOP3.LUT R16, R197, R16, RZ, 0x3c, !PT ;  /* 0x00000010c5107212 */ /* 0x000fe400078e3cff */
[----:B------:R-:W-:Y:S02]  /*2a9e0*/  SHF.R.U64 R199, R199, 0x3, RZ ;  /* 0x00000003c7c77819 */ /* 0x000fe400000012ff */
[----:B------:R-:W-:Y:S01]  /*2a9f0*/  ISETP.NE.AND.EX P1, PT, RZ, UR5, PT, P1 ;  /* 0x00000005ff007c0c */ /* 0x000fe2000bf25310 */
[----:B------:R-:W-:Y:S01]  /*2aa00*/  ULDC.64 UR4, c[0x0][0xce0] ;  /* 0x0003380000047ab9 */ /* 0x000fe20000000a00 */
[----:B------:R-:W-:Y:S01]  /*2aa10*/  LOP3.LUT R160, R203, R150, RZ, 0x3c, !PT ;  /* 0x00000096cba07212 */ /* 0x000fe200078e3cff */
[----:B------:R-:W-:Y:S01]  /*2aa20*/  IMAD.X R187, RZ, RZ, R17, P2 ;  /* 0x000000ffffbb7224 */ /* 0x000fe200010e0611 */
[----:B------:R-:W-:-:S02]  /*2aa30*/  SHF.R.U64 R201, R201, 0x3, RZ ;  /* 0x00000003c9c97819 */ /* 0x000fc400000012ff */
[----:B------:R-:W-:Y:S02]  /*2aa40*/  LOP3.LUT R150, R0, R205, RZ, 0x3c, !PT ;  /* 0x000000cd00967212 */ /* 0x000fe400078e3cff */
[----:B------:R-:W-:Y:S02]  /*2aa50*/  LOP3.LUT R203, R192, 0x380, RZ, 0xc0, !PT ;  /* 0x00000380c0cb7812 */ /* 0x000fe400078ec0ff */
[----:B------:R-:W-:Y:S02]  /*2aa60*/  LOP3.LUT R205, R190, 0x380, RZ, 0xc0, !PT ;  /* 0x00000380becd7812 */ /* 0x000fe400078ec0ff */
[----:B------:R-:W-:Y:S02]  /*2aa70*/  ISETP.NE.U32.AND P2, PT, RZ, UR4, PT ;  /* 0x00000004ff007c0c */ /* 0x000fe4000bf45070 */
[----:B------:R-:W-:Y:S02]  /*2aa80*/  LOP3.LUT R148, R199, R188, RZ, 0x3c, !PT ;  /* 0x000000bcc7947212 */ /* 0x000fe400078e3cff */
[----:B------:R-:W-:-:S02]  /*2aa90*/  LOP3.LUT R0, R167, 0x380, RZ, 0xc0, !PT ;  /* 0x00000380a7007812 */ /* 0x000fc400078ec0ff */
[----:B------:R-:W-:Y:S02]  /*2aaa0*/  MOV R16, R16 ;  /* 0x0000001000107202 */ /* 0x000fe40000000f00 */
[----:B------:R-:W-:Y:S02]  /*2aab0*/  LOP3.LUT R20, R201, R194, RZ, 0x3c, !PT ;  /* 0x000000c2c9147212 */ /* 0x000fe400078e3cff */
[----:B------:R-:W-:Y:S02]  /*2aac0*/  LOP3.LUT R199, R182, 0x380, RZ, 0xc0, !PT ;  /* 0x00000380b6c77812 */ /* 0x000fe400078ec0ff */
[----:B------:R-:W-:Y:S02]  /*2aad0*/  MOV R172, R172 ;  /* 0x000000ac00ac7202 */ /* 0x000fe40000000f00 */
[----:B------:R-:W-:Y:S02]  /*2aae0*/  SHF.R.U64 R203, R203, 0x3, RZ ;  /* 0x00000003cbcb7819 */ /* 0x000fe400000012ff */
[----:B------:R-:W-:-:S02]  /*2aaf0*/  LOP3.LUT R201, R186, 0x380, RZ, 0xc0, !PT ;  /* 0x00000380bac97812 */ /* 0x000fc400078ec0ff */
[----:B------:R-:W-:Y:S02]  /*2ab00*/  MOV R184, R184 ;  /* 0x000000b800b87202 */ /* 0x000fe40000000f00 */
[----:B------:R-:W-:Y:S02]  /*2ab10*/  SHF.R.U64 R205, R205, 0x3, RZ ;  /* 0x00000003cdcd7819 */ /* 0x000fe400000012ff */
[----:B------:R-:W-:Y:S02]  /*2ab20*/  LOP3.LUT R116, R181, 0x380, RZ, 0xc0, !PT ;  /* 0x00000380b5747812 */ /* 0x000fe400078ec0ff */
[----:B------:R-:W-:Y:S02]  /*2ab30*/  MOV R174, R174 ;  /* 0x000000ae00ae7202 */ /* 0x000fe40000000f00 */
[----:B------:R-:W-:Y:S01]  /*2ab40*/  ISETP.NE.AND.EX P2, PT, RZ, UR5, PT, P2 ;  /* 0x00000005ff007c0c */ /* 0x000fe2000bf45320 */
[----:B------:R-:W-:Y:S01]  /*2ab50*/  IMAD.X R195, RZ, RZ, R17, P4 ;  /* 0x000000ffffc37224 */ /* 0x000fe200020e0611 */
[----:B------:R-:W-:-:S02]  /*2ab60*/  SHF.R.U64 R0, R0, 0x3, RZ ;  /* 0x0000000300007819 */ /* 0x000fc400000012ff */
[----:B------:R-:W-:Y:S02]  /*2ab70*/  MOV R146, R146 ;  /* 0x0000009200927202 */ /* 0x000fe40000000f00 */
[----:B----4-:R-:W-:Y:S02]  /*2ab80*/  F2FP.F16.F32.PACK_AB R140, R141, R140 ;  /* 0x0000008c8d8c723e */ /* 0x010fe400000000ff */
[----:B------:R-:W-:Y:S02]  /*2ab90*/  F2FP.F16.F32.PACK_AB R141, R143, R142 ;  /* 0x0000008e8f8d723e */ /* 0x000fe400000000ff */
[----:B--2---:R-:W-:Y:S02]  /*2aba0*/  F2FP.F16.F32.PACK_AB R132, R133, R132 ;  /* 0x000000848584723e */ /* 0x004fe400000000ff */
[----:B------:R-:W-:Y:S02]  /*2abb0*/  F2FP.F16.F32.PACK_AB R133, R135, R134 ;  /* 0x000000868785723e */ /* 0x000fe400000000ff */
[----:B------:R-:W-:-:S02]  /*2abc0*/  F2FP.F16.F32.PACK_AB R142, R137, R136 ;  /* 0x00000088898e723e */ /* 0x000fc400000000ff */
[----:B------:R-:W-:Y:S01]  /*2abd0*/  F2FP.F16.F32.PACK_AB R143, R139, R138 ;  /* 0x0000008a8b8f723e */ /* 0x000fe200000000ff */
[----:B------:R-:W-:Y:S01]  /*2abe0*/  BAR.SYNC.DEFER_BLOCKING 0x1, 0x100 ;  /* 0x0044000000007b1d */ /* 0x000fe20000010000 */
        /* <DEDUP_REMOVED lines=17> */
[----:B------:R-:W-:Y:S01]  /*2ad00*/  F2FP.F16.F32.PACK_AB R88, R89, R88 ;  /* 0x000000585958723e */ /* 0x000fe200000000ff */
[----:B------:R-:W-:Y:S01]  /*2ad10*/  IMAD.X R193, RZ, RZ, R17, P5 ;  /* 0x000000ffffc17224 */ /* 0x000fe200028e0611 */
[----:B------:R-:W-:Y:S01]  /*2ad20*/  SHF.R.U64 R199, R199, 0x3, RZ ;  /* 0x00000003c7c77819 */ /* 0x000fe200000012ff */
[----:B------:R1:W-:Y:S01]  /*2ad30*/  STSM.16.M88.4 [R172], R132 ;  /* 0x00000084ac007844 */ /* 0x0003e20000000200 */
[----:B------:R-:W-:-:S02]  /*2ad40*/  MOV R162, R162 ;  /* 0x000000a200a27202 */ /* 0x000fc40000000f00 */
[----:B------:R-:W-:Y:S02]  /*2ad50*/  F2FP.F16.F32.PACK_AB R98, R93, R92 ;  /* 0x0000005c5d62723e */ /* 0x000fe400000000ff */
[----:B------:R-:W-:Y:S02]  /*2ad60*/  F2FP.F16.F32.PACK_AB R99, R95, R94 ;  /* 0x0000005e5f63723e */ /* 0x000fe400000000ff */
[----:B------:R-:W-:Y:S02]  /*2ad70*/  F2FP.F16.F32.PACK_AB R89, R91, R90 ;  /* 0x0000005a5b59723e */ /* 0x000fe400000000ff */
[----:B------:R-:W-:Y:S01]  /*2ad80*/  F2FP.F16.F32.PACK_AB R80, R81, R80 ;  /* 0x000000505150723e */ /* 0x000fe200000000ff */
[----:B------:R-:W-:Y:S01]  /*2ad90*/  IMAD.X R191, RZ, RZ, R17, P0 ;  /* 0x000000ffffbf7224 */ /* 0x000fe200000e0611 */
[----:B------:R-:W-:Y:S01]  /*2ada0*/  LOP3.LUT R194, R203, R192, RZ, 0x3c, !PT ;  /* 0x000000c0cbc27212 */ /* 0x000fe200078e3cff */
[----:B------:R1:W-:Y:S01]  /*2adb0*/  STSM.16.M88.4 [R184], R124 ;  /* 0x0000007cb8007844 */ /* 0x0003e20000000200 */
[----:B------:R-:W-:-:S02]  /*2adc0*/  SHF.R.U64 R201, R201, 0x3, RZ ;  /* 0x00000003c9c97819 */ /* 0x000fc400000012ff */
[----:B------:R-:W-:Y:S02]  /*2add0*/  MOV R160, R160 ;  /* 0x000000a000a07202 */ /* 0x000fe40000000f00 */
[----:B------:R-:W-:Y:S02]  /*2ade0*/  F2FP.F16.F32.PACK_AB R90, R85, R84 ;  /* 0x00000054555a723e */ /* 0x000fe400000000ff */
        /* <DEDUP_REMOVED lines=12> */
[----:B------:R-:W-:-:S02]  /*2aeb0*/  LOP3.LUT R190, R0, R167, RZ, 0x3c, !PT ;  /* 0x000000a700be7212 */ /* 0x000fc400078e3cff */
[----:B------:R-:W-:Y:S02]  /*2aec0*/  MOV R148, R148 ;  /* 0x0000009400947202 */ /* 0x000fe40000000f00 */
[----:B------:R-:W-:Y:S02]  /*2aed0*/  F2FP.F16.F32.PACK_AB R74, R69, R68 ;  /* 0x00000044454a723e */ /* 0x000fe400000000ff */
[----:B------:R-:W-:Y:S02]  /*2aee0*/  F2FP.F16.F32.PACK_AB R75, R71, R70 ;  /* 0x00000046474b723e */ /* 0x000fe400000000ff */
[----:B------:R-:W-:Y:S02]  /*2aef0*/  F2FP.F16.F32.PACK_AB R65, R67, R66 ;  /* 0x000000424341723e */ /* 0x000fe400000000ff */
[----:B------:R-:W-:Y:S01]  /*2af00*/  F2FP.F16.F32.PACK_AB R56, R57, R56 ;  /* 0x000000383938723e */ /* 0x000fe200000000ff */
[----:B------:R-:W-:Y:S01]  /*2af10*/  IMAD.X R197, RZ, RZ, R17, P3 ;  /* 0x000000ffffc57224 */ /* 0x000fe200018e0611 */
[----:B------:R-:W-:Y:S01]  /*2af20*/  LOP3.LUT R188, R199, R182, RZ, 0x3c, !PT ;  /* 0x000000b6c7bc7212 */ /* 0x000fe200078e3cff */
[----:B------:R1:W-:Y:S01]  /*2af30*/  STSM.16.M88.4 [R162], R96 ;  /* 0x00000060a2007844 */ /* 0x0003e20000000200 */
[----:B------:R-:W-:Y:S01]  /*2af40*/  MOV R20, R20 ;  /* 0x0000001400147202 */ /* 0x000fe20000000f00 */
[----:B0-----:R-:W0:Y:S01]  /*2af50*/  LDC.64 R16, c[0x0][0xcd8] ;  /* 0x00033600ff107b82 */ /* 0x001e220000000a00 */
        /* <DEDUP_REMOVED lines=34> */
[----:B------:R-:W-:Y:S01]  /*2b180*/  F2FP.F16.F32.PACK_AB R9, R11, R10 ;  /* 0x0000000a0b09723e */ /* 0x000fe200000000ff */
[----:B------:R1:W-:Y:S01]  /*2b190*/  STSM.16.M88.4 [R192], R48 ;  /* 0x00000030c0007844 */ /* 0x0003e20000000200 */
[----:B------:R-:W-:-:S02]  /*2b1a0*/  MOV R196, R196 ;  /* 0x000000c400c47202 */ /* 0x000fc40000000f00 */
[----:B------:R-:W-:Y:S02]  /*2b1b0*/  F2FP.F16.F32.PACK_AB R10, R5, R4 ;  /* 0x00000004050a723e */ /* 0x000fe400000000ff */
[----:B------:R-:W-:Y:S01]  /*2b1c0*/  F2FP.F16.F32.PACK_AB R11, R7, R6 ;  /* 0x00000006070b723e */ /* 0x000fe200000000ff */
[----:B------:R1:W-:Y:S01]  /*2b1d0*/  STSM.16.M88.4 [R190], R40 ;  /* 0x00000028be007844 */ /* 0x0003e20000000200 */
[----:B------:R-:W2:Y:S03]  /*2b1e0*/  @P2 LDC.64 R6, c[0x0][0xce0] ;  /* 0x00033800ff062b82 */ /* 0x000ea60000000a00 */
[----:B------:R1:W-:Y:S04]  /*2b1f0*/  STSM.16.M88.4 [R188], R32 ;  /* 0x00000020bc007844 */ /* 0x0003e80000000200 */
[----:B------:R1:W-:Y:S04]  /*2b200*/  STSM.16.M88.4 [R186], R24 ;  /* 0x00000018ba007844 */ /* 0x0003e80000000200 */
[----:B------:R1:W-:Y:S01]  /*2b210*/  STSM.16.M88.4 [R196], R8 ;  /* 0x00000008c4007844 */ /* 0x0003e20000000200 */
[----:B------:R-:W-:Y:S01]  /*2b220*/  ULDC UR4, c[0x0][0xb88] ;  /* 0x0002e20000047ab9 */ /* 0x000fe20000000800 */
[----:B------:R-:W-:-:S02]  /*2b230*/  IMAD.MOV.U32 R4, RZ, RZ, RZ ;  /* 0x000000ffff047224 */ /* 0x000fc400078e00ff */
[----:B------:R-:W-:Y:S02]  /*2b240*/  IMAD.U32 R21, RZ, RZ, UR4 ;  /* 0x00000004ff157e24 */ /* 0x000fe4000f8e00ff */
[C---:B0-----:R-:W-:Y:S01]  /*2b250*/  IMAD.WIDE R16, R178.reuse, 0x4, R16 ;  /* 0x00000004b2107825 */ /* 0x041fe200078e0210 */
[----:B------:R-:W-:Y:S03]  /*2b260*/  BAR.SYNC.DEFER_BLOCKING 0x1, 0x100 ;  /* 0x0044000000007b1d */ /* 0x000fe60000010000 */
[----:B--2---:R-:W-:-:S03]  /*2b270*/  @P2 IMAD.WIDE R6, R178, 0x4, R6 ;  /* 0x00000004b2062825 */ /* 0x004fc600078e0206 */
[----:B------:R1:W5:Y:S04]  /*2b280*/  @P1 LDG.E R4, desc[UR56][R16.64] ;  /* 0x0000003810041981 */ /* 0x000368000c1e1900 */
[----:B------:R1:W5:Y:S01]  /*2b290*/  @P2 LDG.E R21, desc[UR56][R6.64] ;  /* 0x0000003806152981 */ /* 0x000362000c1e1900 */
[----:B------:R-:W-:Y:S01]  /*2b2a0*/  IMAD R14, R180, 0x80, R212 ;  /* 0x00000080b40e7824 */ /* 0x000fe200078e02d4 */
[----:B------:R-:W-:-:S03]  /*2b2b0*/  LOP3.LUT P0, RZ, R216, 0x3, RZ, 0xc0, !PT ;  /* 0x00000003d8ff7812 */ /* 0x000fc6000780c0ff */
[----:B------:R-:W-:Y:S01]  /*2b2c0*/  VIADD R0, R14, 0x8 ;  /* 0x000000080e007836 */ /* 0x000fe20000000000 */
[----:B------:R-:W-:Y:S09]  /*2b2d0*/  @P2 BRA `(.L_x_10185) ;  /* 0x0000000000102947 */ /* 0x000ff20003800000 */
[----:B------:R-:W-:Y:S05]  /*2b2e0*/  @!P1 BRA `(.L_x_10185) ;  /* 0x00000000000c9947 */ /* 0x000fea0003800000 */
[----:B-1----:R-:W2:Y:S04]  /*2b2f0*/  LDG.E R6, desc[UR56][R16.64] ;  /* 0x0000003810067981 */ /* 0x002ea8000c1e1900 */
[----:B-----5:R-:W2:Y:S02]  /*2b300*/  LDG.E R21, desc[UR56][R16.64+0x4] ;  /* 0x0000043810157981 */ /* 0x020ea4000c1e1900 */
[----:B--2---:R-:W-:-:S07]  /*2b310*/  IMAD.IADD R21, R21, 0x1, -R6 ;  /* 0x0000000115157824 */ /* 0x004fce00078e0a06 */
.L_x_10185:
[-C--:B-----5:R-:W-:Y:S01]  /*2b320*/  ISETP.GE.OR P2, PT, R14, R21.reuse, P0 ;  /* 0x000000150e00720c */ /* 0x0a0fe20000746670 */
[----:B------:R-:W-:Y:S01]  /*2b330*/  ULDC.64 UR4, c[0x0][0xc70] ;  /* 0x00031c0000047ab9 */ /* 0x000fe20000000a00 */
[----:B------:R-:W-:-:S11]  /*2b340*/  ISETP.GE.OR P0, PT, R0, R21, P0 ;  /* 0x000000150000720c */ /* 0x000fd60000706670 */
[----:B------:R-:W2:Y:S04]  /*2b350*/  @!P2 LDL R13, [R1+0x440] ;  /* 0x00044000010da983 */ /* 0x000ea80000100800 */
[----:B------:R-:W3:Y:S01]  /*2b360*/  @!P0 LDL R12, [R1+0x444] ;  /* 0x00044400010c8983 */ /* 0x000ee20000100800 */
[----:B-1----:R-:W-:Y:S01]  /*2b370*/  SHF.R.S32.HI R10, RZ, 0x1f, R177 ;  /* 0x0000001fff0a7819 */ /* 0x002fe200000114b1 */
[----:B------:R-:W-:Y:S01]  /*2b380*/  IMAD R7, R164, 0x40, R159 ;  /* 0x00000040a4077824 */ /* 0x000fe200078e029f */
[----:B------:R-:W-:Y:S02]  /*2b390*/  SHF.R.S32.HI R5, RZ, 0x1f, R4 ;  /* 0x0000001fff057819 */ /* 0x000fe40000011404 */
[----:B------:R-:W-:Y:S01]  /*2b3a0*/  SHF.R.S32.HI R0, RZ, 0x1f, R178 ;  /* 0x0000001fff007819 */ /* 0x000fe200000114b2 */
[----:B------:R-:W-:Y:S01]  /*2b3b0*/  IMAD R6, R10, UR4, RZ ;  /* 0x000000040a067c24 */ /* 0x000fe2000f8e02ff */
[----:B------:R-:W-:Y:S01]  /*2b3c0*/  SEL R17, R178, RZ, !P1 ;  /* 0x000000ffb2117207 */ /* 0x000fe20004800000 */
[----:B------:R-:W-:Y:S01]  /*2b3d0*/  IMAD.WIDE.U32 R8, R177, UR4, R4 ;  /* 0x00000004b1087c25 */ /* 0x000fe2000f8e0004 */
[----:B------:R-:W-:-:S03]  /*2b3e0*/  SEL R0, R0, RZ, !P1 ;  /* 0x000000ff00007207 */ /* 0x000fc60004800000 */
[----:B------:R-:W-:Y:S01]  /*2b3f0*/  IMAD R11, R177, UR5, R6 ;  /* 0x00000005b10b7c24 */ /* 0x000fe2000f8e0206 */
[----:B------:R-:W-:Y:S01]  /*2b400*/  ULDC.64 UR4, c[0x0][0xc78] ;  /* 0x00031e0000047ab9 */ /* 0x000fe20000000a00 */
[----:B------:R-:W-:-:S04]  /*2b410*/  IMAD.WIDE R2, R7, 0x2, R2 ;  /* 0x0000000207027825 */ /* 0x000fc800078e0202 */
[----:B------:R-:W-:Y:S01]  /*2b420*/  IMAD.IADD R9, R9, 0x1, R11 ;  /* 0x0000000109097824 */ /* 0x000fe200078e020b */
[----:B------:R-:W-:Y:S01]  /*2b430*/  IADD3 R29, P5, R2, 0x1000, RZ ;  /* 0x00001000021d7810 */ /* 0x000fe20007fbe0ff */
[----:B------:R-:W-:Y:S01]  /*2b440*/  IMAD R11, R0, UR4, RZ ;  /* 0x00000004000b7c24 */ /* 0x000fe2000f8e02ff */
[----:B------:R-:W-:Y:S01]  /*2b450*/  IADD3 R33, P1, R2, 0x2000, RZ ;  /* 0x0000200002217810 */ /* 0x000fe20007f3e0ff */
[----:B------:R-:W-:Y:S01]  /*2b460*/  IMAD.WIDE.U32 R6, R17, UR4, R8 ;  /* 0x0000000411067c25 */ /* 0x000fe2000f8e0008 */
[----:B------:R-:W-:Y:S02]  /*2b470*/  SHF.R.S32.HI R9, RZ, 0x1f, R14 ;  /* 0x0000001fff097819 */ /* 0x000fe4000001140e */
[----:B------:R-:W-:Y:S01]  /*2b480*/  LOP3.LUT R28, R29, 0x380, RZ, 0xc0, !PT ;  /* 0x000003801d1c7812 */ /* 0x000fe200078ec0ff */
[----:B------:R-:W-:Y:S01]  /*2b490*/  IMAD R11, R17, UR5, R11 ;  /* 0x00000005110b7c24 */ /* 0x000fe2000f8e020b */
[----:B------:R-:W-:Y:S01]  /*2b4a0*/  IADD3 R8, P3, R14, R6, RZ ;  /* 0x000000060e087210 */ /* 0x000fe20007f7e0ff */
[----:B------:R-:W-:Y:S01]  /*2b4b0*/  ULDC.64 UR4, c[0x0][0xc40] ;  /* 0x0003100000047ab9 */ /* 0x000fe20000000a00 */
[----:B------:R-:W-:-:S02]  /*2b4c0*/  LOP3.LUT R32, R33, 0x380, RZ, 0xc0, !PT ;  /* 0x0000038021207812 */ /* 0x000fc400078ec0ff */
[----:B------:R-:W-:Y:S02]  /*2b4d0*/  IADD3.X R9, R9, R7, R11, P3, !PT ;  /* 0x0000000709097210 */ /* 0x000fe40001ffe40b */
[----:B------:R-:W-:Y:S02]  /*2b4e0*/  LEA R6, P3, R8, UR4, 0x2 ;  /* 0x0000000408067c11 */ /* 0x000fe4000f8610ff */
[----:B------:R-:W-:Y:S02]  /*2b4f0*/  SHF.R.U64 R28, R28, 0x3, RZ ;  /* 0x000000031c1c7819 */ /* 0x000fe400000012ff */
[----:B------:R-:W-:Y:S01]  /*2b500*/  LEA.HI.X R7, R8, UR5, R9, 0x2, P3 ;  /* 0x0000000508077c11 */ /* 0x000fe200098f1409 */
[----:B------:R-:W-:Y:S01]  /*2b510*/  ULDC.64 UR4, c[0x0][0xba0] ;  /* 0x0002e80000047ab9 */ /* 0x000fe20000000a00 */
[----:B------:R-:W-:Y:S02]  /*2b520*/  IADD3 R37, P3, R2, 0x3000, RZ ;  /* 0x0000300002257810 */ /* 0x000fe40007f7e0ff */
[----:B------:R-:W-:-:S02]  /*2b530*/  SHF.R.U64 R32, R32, 0x3, RZ ;  /* 0x0000000320207819 */ /* 0x000fc400000012ff */
[----:B------:R-:W-:Y:S02]  /*2b540*/  LOP3.LUT R36, R37, 0x380, RZ, 0xc0, !PT ;  /* 0x0000038025247812 */ /* 0x000fe400078ec0ff */
[----:B------:R-:W-:Y:S01]  /*2b550*/  LOP3.LUT R28, R28, R29, RZ, 0x3c, !PT ;  /* 0x0000001d1c1c7212 */ /* 0x000fe200078e3cff */
[--C-:B------:R-:W-:Y:S01]  /*2b560*/  IMAD.X R29, RZ, RZ, R3.reuse, P5 ;  /* 0x000000ffff1d7224 */ /* 0x100fe200028e0603 */
[----:B------:R-:W-:Y:S02]  /*2b570*/  SHF.R.U64 R36, R36, 0x3, RZ ;  /* 0x0000000324247819 */ /* 0x000fe400000012ff */
        /* <DEDUP_REMOVED lines=64> */
[----:B------:R-:W-:Y:S01]  /*2b980*/  IMAD.X R77, RZ, RZ, R3, P1 ;  /* 0x000000ffff4d7224 */ /* 0x000fe200008e0603 */
[----:B------:R-:W-:Y:S02]  /*2b990*/  LOP3.LUT R2, R11, R2, RZ, 0x3c, !PT ;  /* 0x000000020b027212 */ /* 0x000fe400078e3cff */
[----:B------:R-:W-:Y:S01]  /*2b9a0*/  LOP3.LUT R80, R8, R9, RZ, 0x3c, !PT ;  /* 0x0000000908507212 */ /* 0x000fe200078e3cff */
[----:B------:R-:W-:-:S04]  /*2b9b0*/  IMAD R5, R5, UR4, RZ ;  /* 0x0000000405057c24 */ /* 0x000fc8000f8e02ff */
[----:B------:R-:W-:Y:S02]  /*2b9c0*/  IMAD R5, R4, UR5, R5 ;  /* 0x0000000504057c24 */ /* 0x000fe4000f8e0205 */
[----:B------:R-:W-:-:S05]  /*2b9d0*/  IMAD R21, R180, -0x80, R21 ;  /* 0xffffff80b4157824 */ /* 0x000fca00078e0215 */
[----:B------:R-:W-:Y:S02]  /*2b9e0*/  ISETP.GE.AND P3, PT, R164, R21, PT ;  /* 0x00000015a400720c */ /* 0x000fe40003f66270 */
[----:B------:R-:W-:Y:S01]  /*2b9f0*/  SHF.R.S32.HI R165, RZ, 0x1f, R164 ;  /* 0x0000001fffa57819 */ /* 0x000fe200000114a4 */
[----:B------:R-:W-:Y:S01]  /*2ba00*/  BSSY B1, `(.L_x_10186) ;  /* 0x0000048000017945 */ /* 0x000fe20003800000 */
[----:B--2---:R-:W-:Y:S04]  /*2ba10*/  @!P2 STG.E desc[UR56][R6.64], R13 ;  /* 0x0000000d0600a986 */ /* 0x004fe8000c101938 */
[----:B---3--:R0:W-:Y:S04]  /*2ba20*/  @!P0 STG.E desc[UR56][R6.64+0x20], R12 ;  /* 0x0000200c06008986 */ /* 0x0081e8000c101938 */
[----:B------:R1:W5:Y:S04]  /*2ba30*/  LD.E.128 R24, desc[UR56][R2.64] ;  /* 0x0000003802187980 */ /* 0x000368000c101d00 */
[----:B------:R-:W5:Y:S04]  /*2ba40*/  LD.E.128 R28, desc[UR56][R28.64] ;  /* 0x000000381c1c7980 */ /* 0x000f68000c101d00 */
[----:B------:R-:W5:Y:S01]  /*2ba50*/  LD.E.128 R32, desc[UR56][R32.64] ;  /* 0x0000003820207980 */ /* 0x000f62000c101d00 */
[--C-:B-1----:R-:W-:Y:S01]  /*2ba60*/  SHF.R.S32.HI R3, RZ, 0x1f, R159.reuse ;  /* 0x0000001fff037819 */ /* 0x102fe2000001149f */
[----:B------:R-:W-:-:S02]  /*2ba70*/  IMAD.MOV.U32 R2, RZ, RZ, R159 ;  /* 0x000000ffff027224 */ /* 0x000fc400078e009f */
[----:B------:R-:W5:Y:S04]  /*2ba80*/  LD.E.128 R36, desc[UR56][R36.64] ;  /* 0x0000003824247980 */ /* 0x000f68000c101d00 */
[----:B------:R-:W5:Y:S04]  /*2ba90*/  LD.E.128 R40, desc[UR56][R40.64] ;  /* 0x0000003828287980 */ /* 0x000f68000c101d00 */
[----:B------:R-:W5:Y:S04]  /*2baa0*/  LD.E.128 R44, desc[UR56][R44.64] ;  /* 0x000000382c2c7980 */ /* 0x000f68000c101d00 */
[----:B------:R-:W5:Y:S04]  /*2bab0*/  LD.E.128 R48, desc[UR56][R48.64] ;  /* 0x0000003830307980 */ /* 0x000f68000c101d00 */
[----:B------:R-:W5:Y:S04]  /*2bac0*/  LD.E.128 R52, desc[UR56][R52.64] ;  /* 0x0000003834347980 */ /* 0x000f68000c101d00 */
[----:B------:R-:W5:Y:S04]  /*2bad0*/  LD.E.128 R56, desc[UR56][R56.64] ;  /* 0x0000003838387980 */ /* 0x000f68000c101d00 */
[----:B------:R-:W5:Y:S04]  /*2bae0*/  LD.E.128 R60, desc[UR56][R60.64] ;  /* 0x000000383c3c7980 */ /* 0x000f68000c101d00 */
[----:B0-----:R-:W5:Y:S04]  /*2baf0*/  LD.E.128 R12, desc[UR56][R14.64] ;  /* 0x000000380e0c7980 */ /* 0x001f68000c101d00 */
[----:B------:R-:W5:Y:S04]  /*2bb00*/  LD.E.128 R64, desc[UR56][R64.64] ;  /* 0x0000003840407980 */ /* 0x000f68000c101d00 */
[----:B------:R-:W5:Y:S04]  /*2bb10*/  LD.E.128 R68, desc[UR56][R68.64] ;  /* 0x0000003844447980 */ /* 0x000f68000c101d00 */
[----:B------:R-:W5:Y:S04]  /*2bb20*/  LD.E.128 R72, desc[UR56][R72.64] ;  /* 0x0000003848487980 */ /* 0x000f68000c101d00 */
[----:B------:R-:W5:Y:S04]  /*2bb30*/  LD.E.128 R76, desc[UR56][R76.64] ;  /* 0x000000384c4c7980 */ /* 0x000f68000c101d00 */
[----:B------:R-:W5:Y:S01]  /*2bb40*/  LD.E.128 R80, desc[UR56][R80.64] ;  /* 0x0000003850507980 */ /* 0x000f62000c101d00 */
[----:B------:R-:W-:Y:S01]  /*2bb50*/  IMAD.WIDE.U32 R2, R4, UR4, R2 ;  /* 0x0000000404027c25 */ /* 0x000fe2000f8e0002 */
[----:B------:R-:W-:Y:S01]  /*2bb60*/  ULDC.64 UR4, c[0x0][0xbe0] ;  /* 0x0002f80000047ab9 */ /* 0x000fe20000000a00 */
[----:B------:R-:W-:Y:S01]  /*2bb70*/  @!PT LDS RZ, [RZ] ;  /* 0x00000000fffff984 */ /* 0x000fe20000000800 */
[----:B------:R-:W-:Y:S01]  /*2bb80*/  @!PT LDS RZ, [RZ] ;  /* 0x00000000fffff984 */ /* 0x000fe20000000800 */
[----:B------:R-:W-:Y:S01]  /*2bb90*/  @!PT LDS RZ, [RZ] ;  /* 0x00000000fffff984 */ /* 0x000fe20000000800 */
[----:B------:R-:W-:Y:S01]  /*2bba0*/  @!PT LDS RZ, [RZ] ;  /* 0x00000000fffff984 */ /* 0x000fe20000000800 */
[----:B------:R0:W-:Y:S06]  /*2bbb0*/  MEMBAR.ALL.CTA ;  /* 0x0000000000007992 */ /* 0x0001ec0000008000 */
[----:B0-----:R-:W0:Y:S01]  /*2bbc0*/  FENCE.VIEW.ASYNC.S ;  /* 0x00000000000073c6 */ /* 0x001e220000000000 */
[----:B------:R-:W-:-:S02]  /*2bbd0*/  IMAD.IADD R3, R3, 0x1, R5 ;  /* 0x0000000103037824 */ /* 0x000fc400078e0205 */
[----:B------:R-:W-:Y:S02]  /*2bbe0*/  IMAD R10, R10, UR4, RZ ;  /* 0x000000040a0a7c24 */ /* 0x000fe4000f8e02ff */
[----:B------:R-:W-:Y:S02]  /*2bbf0*/  VIADD R4, R164, 0x20 ;  /* 0x00000020a4047836 */ /* 0x000fe40000000000 */
[C---:B------:R-:W-:Y:S02]  /*2bc00*/  IMAD R7, R177.reuse, UR5, R10 ;  /* 0x00000005b1077c24 */ /* 0x040fe4000f8e020a */
[----:B------:R-:W-:Y:S01]  /*2bc10*/  IMAD.WIDE.U32 R2, R177, UR4, R2 ;  /* 0x00000004b1027c25 */ /* 0x000fe2000f8e0002 */
[----:B------:R-:W-:Y:S01]  /*2bc20*/  ULDC.64 UR4, c[0x0][0xbe8] ;  /* 0x0002fa0000047ab9 */ /* 0x000fe20000000a00 */
[----:B------:R-:W-:Y:S02]  /*2bc30*/  ISETP.GE.AND P2, PT, R4, R21, PT ;  /* 0x000000150400720c */ /* 0x000fe40003f46270 */
[----:B------:R-:W-:-:S02]  /*2bc40*/  IMAD R4, R0, UR4, RZ ;  /* 0x0000000400047c24 */ /* 0x000fc4000f8e02ff */
[----:B------:R-:W-:Y:S02]  /*2bc50*/  VIADD R0, R145, 0x32420 ;  /* 0x0003242091007836 */ /* 0x000fe40000000000 */
[C---:B------:R-:W-:Y:S02]  /*2bc60*/  VIADD R6, R164.reuse, 0x60 ;  /* 0x00000060a4067836 */ /* 0x040fe40000000000 */
[----:B------:R-:W-:Y:S01]  /*2bc70*/  IMAD.IADD R3, R3, 0x1, R7 ;  /* 0x0000000103037824 */ /* 0x000fe200078e0207 */
[----:B------:R-:W-:Y:S01]  /*2bc80*/  PRMT R0, RZ, 0x654, R0 ;  /* 0x00000654ff007816 */ /* 0x000fe20000000000 */
[----:B------:R-:W-:Y:S01]  /*2bc90*/  VIADD R5, R164, 0x40 ;  /* 0x00000040a4057836 */ /* 0x000fe20000000000 */
[-C--:B------:R-:W-:Y:S01]  /*2bca0*/  ISETP.GE.AND P1, PT, R6, R21.reuse, PT ;  /* 0x000000150600720c */ /* 0x080fe20003f26270 */
[C---:B------:R-:W-:Y:S01]  /*2bcb0*/  IMAD R9, R17.reuse, UR5, R4 ;  /* 0x0000000511097c24 */ /* 0x040fe2000f8e0204 */
[----:B0-----:R0:W-:Y:S01]  /*2bcc0*/  SYNCS.ARRIVE.TRANS64.RED.A1T0 RZ, [R0+URZ], RZ ;  /* 0x000000ff00ff79a7 */ /* 0x0011e2000810043f */
[----:B------:R-:W-:Y:S01]  /*2bcd0*/  IMAD.WIDE.U32 R6, R17, UR4, R2 ;  /* 0x0000000411067c25 */ /* 0x000fe2000f8e0002 */
[----:B------:R-:W-:-:S03]  /*2bce0*/  ISETP.GE.AND P0, PT, R5, R21, PT ;  /* 0x000000150500720c */ /* 0x000fc60003f06270 */
        /* <DEDUP_REMOVED lines=25> */
.L_x_10187:
[----:B------:R-:W-:Y:S05]  /*2be80*/  BSYNC B1 ;  /* 0x0000000000017941 */ /* 0x000fea0003800000 */
.L_x_10186:
        /* <DEDUP_REMOVED lines=22> */
[----:B-----5:R1:W-:Y:S04]  /*2bff0*/  @!P4 STG.E.128 desc[UR56][R8.64], R28 ;  /* 0x0000001c0800c986 */ /* 0x0203e8000c101d38 */
[----:B------:R1:W-:Y:S04]  /*2c000*/  @!P3 STG.E.128 desc[UR56][R8.64+0x80], R44 ;  /* 0x0000802c0800b986 */ /* 0x0003e8000c101d38 */
[----:B------:R1:W-:Y:S04]  /*2c010*/  @!P2 STG.E.128 desc[UR56][R8.64+0x100], R60 ;  /* 0x0001003c0800a986 */ /* 0x0003e8000c101d38 */
[----:B------:R1:W-:Y:S02]  /*2c020*/  @!P5 STG.E.128 desc[UR56][R8.64+0x180], R72 ;  /* 0x000180480800d986 */ /* 0x0003e4000c101d38 */
.L_x_10189:
[----:B------:R-:W-:Y:S05]  /*2c030*/  BSYNC B1 ;  /* 0x0000000000017941 */ /* 0x000fea0003800000 */
.L_x_10188:
        /* <DEDUP_REMOVED lines=22> */
[----:B-----5:R2:W-:Y:S04]  /*2c1a0*/  @!P2 STG.E.128 desc[UR56][R8.64], R32 ;  /* 0x000000200800a986 */ /* 0x0205e8000c101d38 */
[----:B------:R2:W-:Y:S04]  /*2c1b0*/  @!P3 STG.E.128 desc[UR56][R8.64+0x80], R48 ;  /* 0x000080300800b986 */ /* 0x0005e8000c101d38 */
[----:B------:R2:W-:Y:S04]  /*2c1c0*/  @!P4 STG.E.128 desc[UR56][R8.64+0x100], R12 ;  /* 0x0001000c0800c986 */ /* 0x0005e8000c101d38 */
[----:B------:R2:W-:Y:S02]  /*2c1d0*/  @!P5 STG.E.128 desc[UR56][R8.64+0x180], R76 ;  /* 0x0001804c0800d986 */ /* 0x0005e4000c101d38 */
.L_x_10191:
[----:B------:R-:W-:Y:S05]  /*2c1e0*/  BSYNC B1 ;  /* 0x0000000000017941 */ /* 0x000fea0003800000 */
.L_x_10190:
        /* <DEDUP_REMOVED lines=21> */
[----:B-----5:R3:W-:Y:S04]  /*2c340*/  @!P1 STG.E.128 desc[UR56][R4.64], R36 ;  /* 0x0000002404009986 */ /* 0x0207e8000c101d38 */
[----:B------:R3:W-:Y:S04]  /*2c350*/  @!P2 STG.E.128 desc[UR56][R4.64+0x80], R52 ;  /* 0x000080340400a986 */ /* 0x0007e8000c101d38 */
[----:B------:R3:W-:Y:S02]  /*2c360*/  @!P3 STG.E.128 desc[UR56][R4.64+0x100], R64 ;  /* 0x000100400400b986 */ /* 0x0007e4000c101d38 */
[----:B------:R-:W-:Y:S05]  /*2c370*/  @P0 BRA `(.L_x_10192) ;  /* 0x0000000800e80947 */ /* 0x000fea0003800000 */
[----:B------:R4:W-:Y:S01]  /*2c380*/  STG.E.128 desc[UR56][R4.64+0x180], R80 ;  /* 0x0001805004007986 */ /* 0x0009e2000c101d38 */
[----:B------:R-:W-:Y:S05]  /*2c390*/  BRA `(.L_x_10192) ;  /* 0x0000000800e07947 */ /* 0x000fea0003800000 */
.L_x_10184:
[----:B------:R-:W-:Y:S01]  /*2c3a0*/  ULDC.64 UR4, c[0x0][0xcd8] ;  /* 0x0003360000047ab9 */ /* 0x000fe20000000a00 */
[----:B-1----:R-:W1:Y:S01]  /*2c3b0*/  LDC.64 R2, c[0x0][0xcd8] ;  /* 0x00033600ff027b82 */ /* 0x002e620000000a00 */
[----:B------:R-:W-:Y:S01]  /*2c3c0*/  ISETP.NE.U32.AND P0, PT, RZ, UR4, PT ;  /* 0x00000004ff007c0c */ /* 0x000fe2000bf05070 */
[----:B------:R-:W-:-:S03]  /*2c3d0*/  IMAD.MOV.U32 R9, RZ, RZ, RZ ;  /* 0x000000ffff097224 */ /* 0x000fc600078e00ff */
[----:B------:R-:W-:Y:S01]  /*2c3e0*/  ISETP.NE.AND.EX P0, PT, RZ, UR5, PT, P0 ;  /* 0x00000005ff007c0c */ /* 0x000fe2000bf05300 */
[----:B------:R-:W-:Y:S02]  /*2c3f0*/  ULDC.64 UR4, c[0x0][0xce0] ;  /* 0x0003380000047ab9 */ /* 0x000fe40000000a00 */
[----:B------:R-:W-:-:S04]  /*2c400*/  ISETP.NE.U32.AND P1, PT, RZ, UR4, PT ;  /* 0x00000004ff007c0c */ /* 0x000fc8000bf25070 */
[----:B------:R-:W-:Y:S01]  /*2c410*/  ISETP.NE.AND.EX P1, PT, RZ, UR5, PT, P1 ;  /* 0x00000005ff007c0c */ /* 0x000fe2000bf25310 */
[----:B-1----:R-:W-:-:S12]  /*2c420*/  IMAD.WIDE R2, R178, 0x4, R2 ;  /* 0x00000004b2027825 */ /* 0x002fd800078e0202 */
[----:B------:R-:W1:Y:S01]  /*2c430*/  @P1 LDC.64 R4, c[0x0][0xce0] ;  /* 0x00033800ff041b82 */ /* 0x000e620000000a00 */
[----:B------:R-:W-:Y:S02]  /*2c440*/  ULDC UR4, c[0x0][0xb88] ;  /* 0x0002e20000047ab9 */ /* 0x000fe40000000800 */
[----:B------:R-:W-:Y:S01]  /*2c450*/  IMAD.U32 R7, RZ, RZ, UR4 ;  /* 0x00000004ff077e24 */ /* 0x000fe2000f8e00ff */
[----:B------:R4:W5:Y:S01]  /*2c460*/  @P0 LDG.E R9, desc[UR56][R2.64] ;  /* 0x0000003802090981 */ /* 0x000962000c1e1900 */
[----:B-1----:R-:W-:-:S05]  /*2c470*/  @P1 IMAD.WIDE R4, R178, 0x4, R4 ;  /* 0x00000004b2041825 */ /* 0x002fca00078e0204 */
[----:B------:R4:W5:Y:S01]  /*2c480*/  @P1 LDG.E R7, desc[UR56][R4.64] ;  /* 0x0000003804071981 */ /* 0x000962000c1e1900 */
[----:B------:R-:W-:Y:S01]  /*2c490*/  ISETP.GT.AND P2, PT, R211, 0x7f, PT ;  /* 0x0000007fd300780c */ /* 0x000fe20003f44270 */
[----:B------:R-:W-:-:S12]  /*2c4a0*/  @P1 BRA `(.L_x_10193) ;  /* 0x0000000000101947 */ /* 0x000fd80003800000 */
[----:B------:R-:W-:Y:S05]  /*2c4b0*/  @!P0 BRA `(.L_x_10193) ;  /* 0x00000000000c8947 */ /* 0x000fea0003800000 */
[----:B------:R-:W2:Y:S04]  /*2c4c0*/  LDG.E R0, desc[UR56][R2.64] ;  /* 0x0000003802007981 */ /* 0x000ea8000c1e1900 */
[----:B-----5:R-:W2:Y:S02]  /*2c4d0*/  LDG.E R7, desc[UR56][R2.64+0x4] ;  /* 0x0000043802077981 */ /* 0x020ea4000c1e1900 */
[----:B--2---:R-:W-:-:S07]  /*2c4e0*/  IMAD.IADD R7, R7, 0x1, -R0 ;  /* 0x0000000107077824 */ /* 0x004fce00078e0a00 */
.L_x_10193:
        /* <DEDUP_REMOVED lines=8> */
[----:B----4-:R-:W1:Y:S02]  /*2c570*/  S2R R2, SR_TID.X ;  /* 0x0000000000027919 */ /* 0x010e640000002100 */
[----:B-1----:R-:W-:-:S04]  /*2c580*/  IMAD R0, R180, 0x80, R2 ;  /* 0x00000080b4007824 */ /* 0x002fc800078e0202 */
[----:B------:R-:W-:-:S05]  /*2c590*/  VIADD R0, R0, 0xffffff80 ;  /* 0xffffff8000007836 */ /* 0x000fca0000000000 */
[----:B------:R-:W-:-:S13]  /*2c5a0*/  ISETP.GE.AND P0, PT, R0, R7, PT ;  /* 0x000000070000720c */ /* 0x000fda0003f06270 */
[----:B------:R-:W-:Y:S05]  /*2c5b0*/  @P0 BRA `(.L_x_10195) ;  /* 0x0000000000440947 */ /* 0x000fea0003800000 */
[----:B------:R-:W-:Y:S01]  /*2c5c0*/  IADD3 R2, P0, R0, R9, RZ ;  /* 0x0000000900027210 */ /* 0x000fe20007f1e0ff */
        /* <DEDUP_REMOVED lines=16> */
.L_x_10195:
[----:B------:R-:W-:Y:S05]  /*2c6d0*/  BSYNC B1 ;  /* 0x0000000000017941 */ /* 0x000fea0003800000 */
.L_x_10194:
[----:B------:R-:W-:Y:S01]  /*2c6e0*/  ULDC.64 UR4, c[0x0][0xba0] ;  /* 0x0002e80000047ab9 */ /* 0x000fe20000000a00 */
[----:B----4-:R-:W-:Y:S01]  /*2c6f0*/  IMAD.MOV.U32 R2, RZ, RZ, R159 ;  /* 0x000000ffff027224 */ /* 0x010fe200078e009f */
[----:B------:R-:W-:Y:S01]  /*2c700*/  BSSY B1, `(.L_x_10196) ;  /* 0x000002f000017945 */ /* 0x000fe20003800000 */
[----:B-1----:R-:W-:Y:S02]  /*2c710*/  IMAD.MOV.U32 R3, RZ, RZ, R12 ;  /* 0x000000ffff037224 */ /* 0x002fe400078e000c */
[----:B------:R-:W-:Y:S02]  /*2c720*/  IMAD R0, R6, UR4, RZ ;  /* 0x0000000406007c24 */ /* 0x000fe4000f8e02ff */
[----:B------:R-:W-:-:S04]  /*2c730*/  IMAD.WIDE.U32 R2, R9, UR4, R2 ;  /* 0x0000000409027c25 */ /* 0x000fc8000f8e0002 */
[----:B------:R-:W-:Y:S01]  /*2c740*/  IMAD R9, R9, UR5, R0 ;  /* 0x0000000509097c24 */ /* 0x000fe2000f8e0200 */
[----:B------:R-:W-:Y:S01]  /*2c750*/  ULDC.64 UR4, c[0x0][0xbe0] ;  /* 0x0002f80000047ab9 */ /* 0x000fe20000000a00 */
[----:B------:R-:W-:Y:S01]  /*2c760*/  IMAD R11, R180, -0x80, R7 ;  /* 0xffffff80b40b7824 */ /* 0x000fe200078e0207 */
[----:B------:R-:W-:Y:S01]  /*2c770*/  SHF.R.S32.HI R7, RZ, 0x1f, R164 ;  /* 0x0000001fff077819 */ /* 0x000fe200000114a4 */
[----:B------:R-:W-:Y:S02]  /*2c780*/  IMAD R0, R8, UR4, RZ ;  /* 0x0000000408007c24 */ /* 0x000fe4000f8e02ff */
[----:B------:R-:W-:Y:S01]  /*2c790*/  IMAD.IADD R3, R3, 0x1, R9 ;  /* 0x0000000103037824 */ /* 0x000fe200078e0209 */
[C---:B------:R-:W-:Y:S01]  /*2c7a0*/  ISETP.GE.AND P1, PT, R164.reuse, R11, PT ;  /* 0x0000000ba400720c */ /* 0x040fe20003f26270 */
[----:B------:R-:W-:Y:S02]  /*2c7b0*/  IMAD R5, R177, UR5, R0 ;  /* 0x00000005b1057c24 */ /* 0x000fe4000f8e0200 */
[----:B------:R-:W-:-:S02]  /*2c7c0*/  VIADD R0, R164, 0x20 ;  /* 0x00000020a4007836 */ /* 0x000fc40000000000 */
[----:B------:R-:W-:Y:S01]  /*2c7d0*/  IMAD.WIDE.U32 R2, R177, UR4, R2 ;  /* 0x00000004b1027c25 */ /* 0x000fe2000f8e0002 */
[----:B------:R-:W-:Y:S02]  /*2c7e0*/  ULDC.64 UR4, c[0x0][0xbe8] ;  /* 0x0002fa0000047ab9 */ /* 0x000fe40000000a00 */
[----:B------:R-:W-:Y:S01]  /*2c7f0*/  ISETP.GE.AND P0, PT, R0, R11, PT ;  /* 0x0000000b0000720c */ /* 0x000fe20003f06270 */
        /* <DEDUP_REMOVED lines=31> */
.L_x_10197:
[----:B------:R-:W-:Y:S05]  /*2c9f0*/  BSYNC B1 ;  /* 0x0000000000017941 */ /* 0x000fea0003800000 */
.L_x_10196:
[----:B------:R-:W-:Y:S01]  /*2ca00*/  BSSY B1, `(.L_x_10198) ;  /* 0x000001c000017945 */ /* 0x000fe20003800000 */
[----:B------:R-:W-:Y:S01]  /*2ca10*/  ISETP.GE.AND P1, PT, R0, R11, PT ;  /* 0x0000000b0000720c */ /* 0x000fe20003f26270 */
[----:B-1----:R-:W-:Y:S02]  /*2ca20*/  VIADD R8, R164, 0x60 ;  /* 0x00000060a4087836 */ /* 0x002fe40000000000 */
        /* <DEDUP_REMOVED lines=25> */
.L_x_10199:
[----:B------:R-:W-:Y:S05]  /*2cbc0*/  BSYNC B1 ;  /* 0x0000000000017941 */ /* 0x000fea0003800000 */
.L_x_10198:
        /* <DEDUP_REMOVED lines=27> */
.L_x_10201:
[----:B------:R-:W-:Y:S05]  /*2cd80*/  BSYNC B1 ;  /* 0x0000000000017941 */ /* 0x000fea0003800000 */
.L_x_10200:
[----:B------:R-:W-:Y:S05]  /*2cd90*/  @P0 BRA `(.L_x_10192) ;  /* 0x0000000000600947 */ /* 0x000fea0003800000 */
[----:B------:R-:W-:Y:S01]  /*2cda0*/  IADD3 R5, P0, R6, 0x60, RZ ;  /* 0x0000006006057810 */ /* 0x000fe20007f1e0ff */
[C---:B------:R-:W-:Y:S01]  /*2cdb0*/  VIADD R0, R159.reuse, 0x40 ;  /* 0x000000409f007836 */ /* 0x040fe20000000000 */
[----:B------:R-:W-:Y:S01]  /*2cdc0*/  ULDC UR4, c[0x0][0xb8c] ;  /* 0x0002e30000047ab9 */ /* 0x000fe20000000800 */
[----:B------:R-:W-:Y:S01]  /*2cdd0*/  ULDC.64 UR6, c[0x0][0xbd8] ;  /* 0x0002f60000067ab9 */ /* 0x000fe20000000a00 */
[----:B------:R-:W-:Y:S01]  /*2cde0*/  IMAD.MOV.U32 R2, RZ, RZ, R4 ;  /* 0x000000ffff027224 */ /* 0x000fe200078e0004 */
[C---:B------:R-:W-:Y:S01]  /*2cdf0*/  IADD3 R4, R159.reuse, 0x80, RZ ;  /* 0x000000809f047810 */ /* 0x040fe20007ffe0ff */
[----:B------:R-:W-:Y:S01]  /*2ce00*/  IMAD.X R6, RZ, RZ, R7, P0 ;  /* 0x000000ffff067224 */ /* 0x000fe200000e0607 */
[----:B------:R-:W-:Y:S01]  /*2ce10*/  ISETP.GE.AND P2, PT, R0, UR4, PT ;  /* 0x0000000400007c0c */ /* 0x000fe2000bf46270 */
[----:B------:R-:W-:Y:S01]  /*2ce20*/  IMAD.MOV.U32 R3, RZ, RZ, R13 ;  /* 0x000000ffff037224 */ /* 0x000fe200078e000d */
[----:B------:R-:W-:Y:S01]  /*2ce30*/  ISETP.GE.AND P3, PT, R4, UR4, PT ;  /* 0x0000000404007c0c */ /* 0x000fe2000bf66270 */
[----:B------:R-:W-:Y:S01]  /*2ce40*/  IMAD R6, R6, UR6, RZ ;  /* 0x0000000606067c24 */ /* 0x000fe2000f8e02ff */
[C---:B------:R-:W-:Y:S01]  /*2ce50*/  ISETP.GE.AND P1, PT, R159.reuse, UR4, PT ;  /* 0x000000049f007c0c */ /* 0x040fe2000bf26270 */
[----:B------:R-:W-:-:S02]  /*2ce60*/  VIADD R0, R159, 0xc0 ;  /* 0x000000c09f007836 */ /* 0x000fc40000000000 */
        /* <DEDUP_REMOVED lines=11> */
.L_x_10192:
[----:B------:R-:W-:Y:S05]  /*2cf20*/  BSYNC B0 ;  /* 0x0000000000007941 */ /* 0x000fea0003800000 */
.L_x_10183:
[----:B------:R-:W-:Y:S02]  /*2cf30*/  ULDC UR4, c[0x0][0xd14] ;  /* 0x0003450000047ab9 */ /* 0x000fe40000000800 */
[----:B---3--:R-:W-:-:S13]  /*2cf40*/  ISETP.GE.AND P0, PT, R119, UR4, PT ;  /* 0x0000000477007c0c */ /* 0x008fda000bf06270 */
[----:B------:R-:W-:Y:S05]  /*2cf50*/  @!P0 BRA `(.L_x_10202) ;  /* 0xfffffd4000688947 */ /* 0x000fea000383ffff */
[----:B------:R-:W-:Y:S05]  /*2cf60*/  BRA `(.L_x_9980) ;  /* 0x0000006000ac7947 */ /* 0x000fea0003800000 */
.L_x_9978:
[----:B------:R-:W-:-:S08]  /*2cf70*/  NOP ;  /* 0x0000000000007918 */ /* 0x000fd00000000000 */
[----:B------:R-:W0:-:S00]  /*2cf80*/  USETMAXREG.DEALLOC.CTAPOOL 0x18 ;  /* 0x00000018000079c8 */ /* 0x000e0000080e0500 */
[----:B0-----:R-:W-:-:S06]  /*2cf90*/  LOP3.LUT R0, R0, 0x3, RZ, 0xc0, !PT ;  /* 0x0000000300007812 */ /* 0x001fcc00078ec0ff */
[----:B------:R-:W0:Y:S02]  /*2cfa0*/  SHFL.IDX PT, R0, R0, RZ, 0x1f ;  /* 0x00001fff00007589 */ /* 0x000e2400000e0000 */
[----:B0-----:R-:W-:-:S13]  /*2cfb0*/  ISETP.NE.AND P0, PT, R0, RZ, PT ;  /* 0x000000ff0000720c */ /* 0x001fda0003f05270 */
[----:B------:R-:W-:Y:S05]  /*2cfc0*/  @P0 BRA `(.L_x_9980) ;  /* 0x0000006000940947 */ /* 0x000fea0003800000 */
        /* <DEDUP_REMOVED lines=56> */
.L_x_10207:
        /* <DEDUP_REMOVED lines=16> */
.L_x_10206:
[----:B------:R-:W-:Y:S05]  /*2d450*/  BSYNC B0 ;  /* 0x0000000000007941 */ /* 0x000fea0003800000 */
.L_x_10205:
        /* <DEDUP_REMOVED lines=25> */
.L_x_10203:
        /* <DEDUP_REMOVED lines=20> */
.L_x_10208:
        /* <DEDUP_REMOVED lines=56> */
.L_x_10204:
[----:B------:R-:W-:Y:S02]  /*2dab0*/  IMAD.MOV.U32 R17, RZ, RZ, RZ ;  /* 0x000000ffff117224 */ /* 0x000fe400078e00ff */
[----:B------:R-:W-:Y:S02]  /*2dac0*/  IMAD.U32 R16, RZ, RZ, UR6 ;  /* 0x00000006ff107e24 */ /* 0x000fe4000f8e00ff */
[----:B------:R-:W-:-:S07]  /*2dad0*/  IMAD.MOV.U32 R18, RZ, RZ, RZ ;  /* 0x000000ffff127224 */ /* 0x000fce00078e00ff */
.L_x_10209:
        /* <DEDUP_REMOVED lines=16> */
[----:B------:R-:W-:Y:S01]  /*2dbe0*/  ULDC.64 UR54, c[0x0][0x198] ;  /* 0x0000660000367ab9 */ /* 0x000fe20000000a00 */
[----:B------:R-:W-:Y:S01]  /*2dbf0*/  ULDC UR51, c[0x0][0xc] ;  /* 0x0000030000337ab9 */ /* 0x000fe20000000800 */
[----:B------:R-:W-:Y:S01]  /*2dc00*/  UMOV UR52, URZ ;  /* 0x0000003f00347c82 */ /* 0x000fe20008000000 */
[----:B------:R1:W-:Y:S04]  /*2dc10*/  STL [R1+0x46c], R0 ;  /* 0x00046c0001007387 */ /* 0x0003e80000100800 */
[----:B------:R1:W-:Y:S04]  /*2dc20*/  STL [R1+0x460], RZ ;  /* 0x000460ff01007387 */ /* 0x0003e80000100800 */
[----:B------:R1:W-:Y:S02]  /*2dc30*/  STL [R1+0x468], R0 ;  /* 0x0004680001007387 */ /* 0x0003e40000100800 */
.L_x_10310:
        /* <DEDUP_REMOVED lines=45> */
.L_x_10211:
        /* <DEDUP_REMOVED lines=18> */
.L_x_10212:
[----:B------:R-:W-:Y:S05]  /*2e030*/  @!P3 BRA `(.L_x_10213) ;  /* 0x00000000000cb947 */ /* 0x000fea0003800000 */
[----:B------:R-:W2:Y:S04]  /*2e040*/  LDG.E R7, desc[UR56][R4.64] ;  /* 0x0000003804077981 */ /* 0x000ea8000c1e1900 */
[----:B-1----:R-:W2:Y:S02]  /*2e050*/  LDG.E R8, desc[UR56][R4.64+0x4] ;  /* 0x0000043804087981 */ /* 0x002ea4000c1e1900 */
[----:B--2---:R-:W-:-:S07]  /*2e060*/  IMAD.IADD R7, R8, 0x1, -R7 ;  /* 0x0000000108077824 */ /* 0x004fce00078e0a07 */
.L_x_10213:
[----:B--2---:R-:W2:Y:S04]  /*2e070*/  @P1 LDG.E R4, desc[UR56][R2.64] ;  /* 0x0000003802041981 */ /* 0x004ea8000c1e1900 */
[----:B------:R1:W2:Y:S02]  /*2e080*/  @P1 LDG.E R5, desc[UR56][R2.64+0x4] ;  /* 0x0000043802051981 */ /* 0x0002a4000c1e1900 */
[----:B-1----:R-:W1:Y:S02]  /*2e090*/  LDC.64 R2, c[0x0][0xad8] ;  /* 0x0002b600ff027b82 */ /* 0x002e640000000a00 */
[----:B-1----:R-:W-:Y:S01]  /*2e0a0*/  ISETP.GE.AND P2, PT, R3, 0x1, PT ;  /* 0x000000010300780c */ /* 0x002fe20003f46270 */
[----:B--2---:R-:W-:Y:S02]  /*2e0b0*/  @P1 IMAD.IADD R9, R5, 0x1, -R4 ;  /* 0x0000000105091824 */ /* 0x004fe400078e0a04 */
[----:B-----5:R-:W-:-:S04]  /*2e0c0*/  IMAD.IADD R5, R7, 0x1, -R6 ;  /* 0x0000000107057824 */ /* 0x020fc800078e0a06 */
[----:B------:R-:W-:-:S04]  /*2e0d0*/  IMAD.IADD R8, R5, 0x1, R9 ;  /* 0x0000000105087824 */ /* 0x000fc800078e0209 */
[----:B------:R-:W-:-:S04]  /*2e0e0*/  VIADD R4, R8, 0x5f ;  /* 0x0000005f08047836 */ /* 0x000fc80000000000 */
[----:B------:R-:W-:-:S05]  /*2e0f0*/  IMAD.HI R4, R4, 0x2aaaaaab, RZ ;  /* 0x2aaaaaab04047827 */ /* 0x000fca00078e02ff */
[----:B------:R-:W-:-:S04]  /*2e100*/  SHF.R.U32.HI R7, RZ, 0x1f, R4 ;  /* 0x0000001fff077819 */ /* 0x000fc80000011604 */
[----:B------:R-:W-:Y:S02]  /*2e110*/  LEA.HI.SX32 R20, R4, R7, 0x1c ;  /* 0x0000000704147211 */ /* 0x000fe400078fe2ff */
[----:B------:R-:W-:-:S04]  /*2e120*/  LEA R4, R17, 0x80, 0x7 ;  /* 0x0000008011047811 */ /* 0x000fc800078e38ff */
[----:B------:R-:W-:-:S05]  /*2e130*/  IADD3 R4, R8, R4, -R0 ;  /* 0x0000000408047210 */ /* 0x000fca0007ffe800 */
[----:B------:R-:W-:Y:S01]  /*2e140*/  IMAD.IADD R2, R4, 0x1, R2 ;  /* 0x0000000104027824 */ /* 0x000fe200078e0202 */
[----:B------:R-:W-:Y:S06]  /*2e150*/  @!P2 BRA `(.L_x_10214) ;  /* 0x000000000048a947 */ /* 0x000fec0003800000 */
[C---:B------:R-:W-:Y:S01]  /*2e160*/  ISETP.GT.AND P0, PT, R4.reuse, RZ, PT ;  /* 0x000000ff0400720c */ /* 0x040fe20003f04270 */
[----:B------:R-:W-:Y:S01]  /*2e170*/  BSSY B0, `(.L_x_10215) ;  /* 0x000000e000007945 */ /* 0x000fe20003800000 */
[----:B0-----:R-:W-:-:S11]  /*2e180*/  VIADD R11, R4, 0xffffffff ;  /* 0xffffffff040b7836 */ /* 0x001fd60000000000 */
        /* <DEDUP_REMOVED lines=8> */
.L_x_10216:
[----:B------:R-:W-:-:S13]  /*2e210*/  ISETP.NE.AND P0, PT, R3, 0x1, PT ;  /* 0x000000010300780c */ /* 0x000fda0003f05270 */
[----:B------:R-:W0:Y:S02]  /*2e220*/  @P0 LDC.64 R6, c[0x0][0xae0] ;  /* 0x0002b800ff060b82 */ /* 0x000e240000000a00 */
[----:B0-----:R-:W-:-:S05]  /*2e230*/  @P0 IMAD.HI.U32 R6, R11, R6, RZ ;  /* 0x000000060b060227 */ /* 0x001fca00078e00ff */
[----:B------:R-:W-:-:S07]  /*2e240*/  @P0 SHF.R.U32.HI R11, RZ, R7, R6 ;  /* 0x00000007ff0b0219 */ /* 0x000fce0000011606 */
.L_x_10217:
[----:B------:R-:W-:Y:S05]  /*2e250*/  BSYNC B0 ;  /* 0x0000000000007941 */ /* 0x000fea0003800000 */
.L_x_10215:
[----:B------:R-:W-:-:S05]  /*2e260*/  IMAD R11, R11, R3, R3 ;  /* 0x000000030b0b7224 */ /* 0x000fca00078e0203 */
[----:B------:R-:W-:-:S07]  /*2e270*/  VIMNMX R2, R2, R11, PT ;  /* 0x0000000b02027248 */ /* 0x000fce0003fe0100 */
.L_x_10214:
        /* <DEDUP_REMOVED lines=9> */
[----:B0-----:R-:W-:-:S11]  /*2e310*/  LOP3.LUT R11, RZ, R0, RZ, 0x33, !PT ;  /* 0x00000000ff0b7212 */ /* 0x001fd600078e33ff */
[----:B------:R-:W0:Y:S02]  /*2e320*/  @P0 LDC.64 R6, c[0x0][0xae0] ;  /* 0x0002b800ff060b82 */ /* 0x000e240000000a00 */
[----:B0-----:R-:W-:-:S05]  /*2e330*/  @P0 IMAD.HI.U32 R6, R11, R6, RZ ;  /* 0x000000060b060227 */ /* 0x001fca00078e00ff */
[----:B------:R-:W-:-:S04]  /*2e340*/  @P0 SHF.R.U32.HI R11, RZ, R7, R6 ;  /* 0x00000007ff0b0219 */ /* 0x000fc80000011606 */
[----:B------:R-:W-:Y:S01]  /*2e350*/  LOP3.LUT R11, RZ, R11, RZ, 0x33, !PT ;  /* 0x0000000bff0b7212 */ /* 0x000fe200078e33ff */
[----:B------:R-:W-:Y:S06]  /*2e360*/  BRA `(.L_x_10221) ;  /* 0x0000000000147947 */ /* 0x000fec0003800000 */
.L_x_10220:
[----:B------:R-:W-:Y:S01]  /*2e370*/  ISETP.NE.AND P0, PT, R3, 0x1, PT ;  /* 0x000000010300780c */ /* 0x000fe20003f05270 */
[----:B0-----:R-:W-:-:S12]  /*2e380*/  IMAD.MOV.U32 R11, RZ, RZ, R0 ;  /* 0x000000ffff0b7224 */ /* 0x001fd800078e0000 */
[----:B------:R-:W0:Y:S02]  /*2e390*/  @P0 LDC.64 R6, c[0x0][0xae0] ;  /* 0x0002b800ff060b82 */ /* 0x000e240000000a00 */
[----:B0-----:R-:W-:-:S05]  /*2e3a0*/  @P0 IMAD.HI.U32 R6, R0, R6, RZ ;  /* 0x0000000600060227 */ /* 0x001fca00078e00ff */
[----:B------:R-:W-:-:S07]  /*2e3b0*/  @P0 SHF.R.U32.HI R11, RZ, R7, R6 ;  /* 0x00000007ff0b0219 */ /* 0x000fce0000011606 */
.L_x_10221:
[----:B------:R-:W-:Y:S05]  /*2e3c0*/  BSYNC B0 ;  /* 0x0000000000007941 */ /* 0x000fea0003800000 */
.L_x_10219:
[----:B------:R-:W-:-:S05]  /*2e3d0*/  IMAD R3, R11, R3, RZ ;  /* 0x000000030b037224 */ /* 0x000fca00078e02ff */
[----:B------:R-:W-:-:S07]  /*2e3e0*/  VIMNMX R8, R8, R3, !PT ;  /* 0x0000000308087248 */ /* 0x000fce0007fe0100 */
.L_x_10218:
        /* <DEDUP_REMOVED lines=35> */
.L_x_10379:
[----:B------:R-:W-:-:S03]  /*2e620*/  UMOV UR4, 0xffffffff ;  /* 0xffffffff00047882 */ /* 0x000fc60000000000 */
[----:B------:R-:W-:Y:S05]  /*2e630*/  BRA.DIV UR4, `(.L_x_10225) ;  /* 0x0000005a04cc7947 */ /* 0x000fea000b800000 */
[----:B------:R-:W-:-:S13]  /*2e640*/  ELECT P6, URZ, PT ;  /* 0x00000000003f782f */ /* 0x000fda00038c0000 */
.L_x_10382:
        /* <DEDUP_REMOVED lines=11> */
.L_x_10383:
[----:B------:R-:W-:Y:S04]  /*2e700*/  BSSY B1, `(.L_x_10227) ;  /* 0x000004d000017945 */ /* 0x000fe80003800000 */
[----:B------:R-:W-:Y:S05]  /*2e710*/  @!P6 BRA `(.L_x_10228) ;  /* 0x00000004002ce947 */ /* 0x000fea0003800000 */
[----:B0-----:R-:W1:Y:S04]  /*2e720*/  LDL R11, [R1+0x464] ;  /* 0x00046400010b7983 */ /* 0x001e680000100800 */
[----:B------:R-:W2:Y:S01]  /*2e730*/  LDL R9, [R1+0x46c] ;  /* 0x00046c0001097983 */ /* 0x000ea20000100800 */
[----:B-1----:R-:W-:Y:S01]  /*2e740*/  IMAD R8, R11, 0x8, R7 ;  /* 0x000000080b087824 */ /* 0x002fe200078e0207 */
[----:B--2---:R-:W-:-:S04]  /*2e750*/  SHF.L.U32 R9, R9, 0x1f, RZ ;  /* 0x0000001f09097819 */ /* 0x004fc800000006ff */
[----:B------:R-:W0:Y:S02]  /*2e760*/  SYNCS.PHASECHK.TRANS64.TRYWAIT P0, [R8+URZ+0x324a0], R9 ;  /* 0x0324a009080075a7 */ /* 0x000e24000800017f */
[----:B0-----:R-:W-:Y:S05]  /*2e770*/  @!P0 BRA `(.L_x_10229) ;  /* 0x0000005800b08947 */ /* 0x001fea0003800000 */
.L_x_10384:
        /* <DEDUP_REMOVED lines=11> */
.L_x_10230:
        /* <DEDUP_REMOVED lines=19> */
.L_x_10385:
        /* <DEDUP_REMOVED lines=8> */
.L_x_10232:
        /* <DEDUP_REMOVED lines=31> */
.L_x_10228:
[----:B------:R-:W-:Y:S05]  /*2ebd0*/  BSYNC B1 ;  /* 0x0000000000017941 */ /* 0x000fea0003800000 */
.L_x_10227:
[----:B-1----:R-:W2:Y:S04]  /*2ebe0*/  LDL.LU R8, [R1+0x464] ;  /* 0x0004640001087983 */ /* 0x002ea80000300800 */
[----:B0-----:R-:W3:Y:S01]  /*2ebf0*/  LDL.LU R11, [R1+0x46c] ;  /* 0x00046c00010b7983 */ /* 0x001ee20000300800 */
        /* <DEDUP_REMOVED lines=14> */
.L_x_10239:
        /* <DEDUP_REMOVED lines=9> */
.L_x_10386:
        /* <DEDUP_REMOVED lines=11> */
.L_x_10236:
        /* <DEDUP_REMOVED lines=17> */
.L_x_10387:
        /* <DEDUP_REMOVED lines=8> */
.L_x_10238:
        /* <DEDUP_REMOVED lines=31> */
.L_x_10234:
[----:B------:R-:W-:Y:S05]  /*2f1a0*/  BSYNC B1 ;  /* 0x0000000000017941 */ /* 0x000fea0003800000 */
.L_x_10233:
        /* <DEDUP_REMOVED lines=9> */
[----:B------:R-:W-:Y:S01]  /*2f240*/  ISETP.GT.AND P0, PT, R3, R2, PT ;  /* 0x000000020300720c */ /* 0x000fe20003f04270 */
[----:B------:R1:W-:Y:S04]  /*2f250*/  STL [R1+0x464], R9 ;  /* 0x0004640901007387 */ /* 0x0003e80000100800 */
[----:B------:R1:W-:Y:S08]  /*2f260*/  STL [R1+0x46c], R11 ;  /* 0x00046c0b01007387 */ /* 0x0003f00000100800 */
[----:B------:R-:W-:Y:S05]  /*2f270*/  @P0 BRA `(.L_x_10239) ;  /* 0xfffffff800980947 */ /* 0x000fea000383ffff */
.L_x_10223:
[----:B------:R-:W-:Y:S05]  /*2f280*/  BSYNC B0 ;  /* 0x0000000000007941 */ /* 0x000fea0003800000 */
.L_x_10222:
        /* <DEDUP_REMOVED lines=17> */
.L_x_10242:
[----:B------:R-:W-:-:S13]  /*2f3a0*/  ISETP.NE.AND P1, PT, R3, 0x1, PT ;  /* 0x000000010300780c */ /* 0x000fda0003f25270 */
[----:B------:R-:W2:Y:S02]  /*2f3b0*/  @P1 LDC.64 R4, c[0x0][0xae0] ;  /* 0x0002b800ff041b82 */ /* 0x000ea40000000a00 */
[----:B--2---:R-:W-:-:S05]  /*2f3c0*/  @P1 IMAD.HI.U32 R4, R6, R4, RZ ;  /* 0x0000000406041227 */ /* 0x004fca00078e00ff */
[----:B------:R-:W-:-:S07]  /*2f3d0*/  @P1 SHF.R.U32.HI R6, RZ, R5, R4 ;  /* 0x00000005ff061219 */ /* 0x000fce0000011604 */
.L_x_10243:
[----:B------:R-:W-:Y:S05]  /*2f3e0*/  BSYNC B0 ;  /* 0x0000000000007941 */ /* 0x000fea0003800000 */
.L_x_10241:
[----:B------:R-:W-:-:S05]  /*2f3f0*/  IMAD R5, R6, R3, R3 ;  /* 0x0000000306057224 */ /* 0x000fca00078e0203 */
[----:B------:R-:W-:-:S07]  /*2f400*/  VIMNMX R2, R2, R5, PT ;  /* 0x0000000502027248 */ /* 0x000fce0003fe0100 */
.L_x_10240:
        /* <DEDUP_REMOVED lines=19> */
.L_x_10246:
[----:B------:R-:W-:-:S13]  /*2f540*/  ISETP.NE.AND P0, PT, R3, 0x1, PT ;  /* 0x000000010300780c */ /* 0x000fda0003f05270 */
[----:B------:R-:W3:Y:S02]  /*2f550*/  @P0 LDC.64 R4, c[0x0][0xae0] ;  /* 0x0002b800ff040b82 */ /* 0x000ee40000000a00 */
[----:B---3--:R-:W-:-:S05]  /*2f560*/  @P0 IMAD.HI.U32 R4, R0, R4, RZ ;  /* 0x0000000400040227 */ /* 0x008fca00078e00ff */
[----:B------:R-:W-:-:S07]  /*2f570*/  @P0 SHF.R.U32.HI R0, RZ, R5, R4 ;  /* 0x00000005ff000219 */ /* 0x000fce0000011604 */
.L_x_10247:
[----:B------:R-:W-:Y:S05]  /*2f580*/  BSYNC B0 ;  /* 0x0000000000007941 */ /* 0x000fea0003800000 */
.L_x_10245:
[----:B------:R-:W-:-:S05]  /*2f590*/  IMAD R3, R0, R3, RZ ;  /* 0x0000000300037224 */ /* 0x000fca00078e02ff */
[----:B------:R-:W-:-:S07]  /*2f5a0*/  VIMNMX R2, R2, R3, !PT ;  /* 0x0000000302027248 */ /* 0x000fce0007fe0100 */
.L_x_10244:
        /* <DEDUP_REMOVED lines=25> */
.L_x_10249:
        /* <DEDUP_REMOVED lines=17> */
[----:B01----:R-:W-:Y:S02]  /*2f850*/  IMAD.U32 R11, RZ, RZ, UR5 ;  /* 0x00000005ff0b7e24 */ /* 0x003fe4000f8e00ff */
[----:B------:R-:W-:Y:S02]  /*2f860*/  IMAD.MOV.U32 R8, RZ, RZ, 0x70 ;  /* 0x00000070ff087424 */ /* 0x000fe400078e00ff */
[----:B------:R-:W-:Y:S02]  /*2f870*/  IMAD.MOV.U32 R12, RZ, RZ, 0x1 ;  /* 0x00000001ff0c7424 */ /* 0x000fe400078e00ff */
[----:B------:R-:W-:-:S07]  /*2f880*/  IMAD.MOV.U32 R13, RZ, RZ, RZ ;  /* 0x000000ffff0d7224 */ /* 0x000fce00078e00ff */
[----:B------:R-:W-:-:S07]  /*2f890*/  LEPC R20, `(.L_x_10251) ;  /* 0x000000001014794e */ /* 0x000fce0000000000 */
[----:B---3--:R-:W-:Y:S05]  /*2f8a0*/  CALL.ABS.NOINC R2 ;  /* 0x0000000002007343 */ /* 0x008fea0003c00000 */
.L_x_10251:
        /* <DEDUP_REMOVED lines=14> */
[----:B01----:R-:W-:Y:S02]  /*2f990*/  IMAD.U32 R11, RZ, RZ, UR5 ;  /* 0x00000005ff0b7e24 */ /* 0x003fe4000f8e00ff */
[----:B------:R-:W-:Y:S02]  /*2f9a0*/  IMAD.MOV.U32 R8, RZ, RZ, 0x70 ;  /* 0x00000070ff087424 */ /* 0x000fe400078e00ff */
[----:B------:R-:W-:Y:S02]  /*2f9b0*/  IMAD.MOV.U32 R12, RZ, RZ, 0x1 ;  /* 0x00000001ff0c7424 */ /* 0x000fe400078e00ff */
[----:B---3--:R-:W-:-:S07]  /*2f9c0*/  IMAD.MOV.U32 R13, RZ, RZ, RZ ;  /* 0x000000ffff0d7224 */ /* 0x008fce00078e00ff */
[----:B------:R-:W-:-:S07]  /*2f9d0*/  LEPC R20, `(.L_x_10253) ;  /* 0x000000001014794e */ /* 0x000fce0000000000 */
[----:B----4-:R-:W-:Y:S05]  /*2f9e0*/  CALL.ABS.NOINC R2 ;  /* 0x0000000002007343 */ /* 0x010fea0003c00000 */
.L_x_10253:
        /* <DEDUP_REMOVED lines=16> */
.L_x_10252:
[----:B--2---:R-:W2:Y:S01]  /*2faf0*/  LDL.LU R6, [R1+0x480] ;  /* 0x0004800001067983 */ /* 0x004ea20000300800 */
[----:B------:R-:W3:Y:S01]  /*2fb00*/  LDC R0, c[0x0][0x428] ;  /* 0x00010a00ff007b82 */ /* 0x000ee20000000800 */
[----:B------:R-:W-:Y:S01]  /*2fb10*/  ULDC.64 UR4, c[0x0][0xaf0] ;  /* 0x0002bc0000047ab9 */ /* 0x000fe20000000a00 */
[----:B------:R-:W-:Y:S01]  /*2fb20*/  IMAD.MOV.U32 R4, RZ, RZ, R19 ;  /* 0x000000ffff047224 */ /* 0x000fe200078e0013 */
[----:B------:R-:W4:Y:S01]  /*2fb30*/  S2R R5, SR_TID.X ;  /* 0x0000000000057919 */ /* 0x000f220000002100 */
        /* <DEDUP_REMOVED lines=20> */
[----:B------:R-:W-:Y:S01]  /*2fc80*/  VOTEU.ALL UP0, P6 ;  /* 0x00000000003f7886 */ /* 0x000fe20003000000 */
[----:B---3--:R-:W-:Y:S01]  /*2fc90*/  SEL R2, R19, RZ, !P0 ;  /* 0x000000ff13027207 */ /* 0x008fe20004000000 */
[----:B--2---:R-:W-:-:S07]  /*2fca0*/  IMAD R17, R17, 0x80, R6 ;  /* 0x0000008011117824 */ /* 0x004fce00078e0206 */
.L_x_10254:
        /* <DEDUP_REMOVED lines=11> */
[----:B------:R-:W3:Y:S01]  /*2fd60*/  LDC.64 R20, c[0x0][0x3f8] ;  /* 0x0000fe00ff147b82 */ /* 0x000ee20000000a00 */
[----:B------:R-:W-:Y:S02]  /*2fd70*/  ULDC.64 UR4, c[0x0][0xb00] ;  /* 0x0002c00000047ab9 */ /* 0x000fe40000000a00 */
[----:B---3--:R-:W-:Y:S01]  /*2fd80*/  LOP3.LUT P0, RZ, R20, UR4, RZ, 0xfc, !PT ;  /* 0x0000000414ff7c12 */ /* 0x008fe2000f80fcff */
[----:B------:R-:W-:-:S03]  /*2fd90*/  UMOV UR4, 0xffffffff ;  /* 0xffffffff00047882 */ /* 0x000fc60000000000 */
[----:B------:R-:W-:-:S04]  /*2fda0*/  LOP3.LUT P0, RZ, R21, UR5, RZ, 0xfc, P0 ;  /* 0x0000000515ff7c12 */ /* 0x000fc8000800fcff */
[----:B-----5:R-:W-:Y:S01]  /*2fdb0*/  SEL R6, R4, RZ, !P0 ;  /* 0x000000ff04067207 */ /* 0x020fe20004000000 */
[----:B--2---:R-:W-:Y:S01]  /*2fdc0*/  VIADD R3, R3, 0xffffffff ;  /* 0xffffffff03037836 */ /* 0x004fe20000000000 */
[----:B------:R-:W-:Y:S07]  /*2fdd0*/  BRA.DIV UR4, `(.L_x_10255) ;  /* 0x0000004604687947 */ /* 0x000fee000b800000 */
.L_x_10390:
[----:B------:R-:W-:Y:S01]  /*2fde0*/  UMOV UR4, 0xffffffff ;  /* 0xffffffff00047882 */ /* 0x000fe20000000000 */
[----:B------:R-:W-:Y:S02]  /*2fdf0*/  SHF.R.S32.HI R8, RZ, 0x1f, R4 ;  /* 0x0000001fff087819 */ /* 0x000fe40000011404 */
[----:B------:R-:W-:Y:S05]  /*2fe00*/  BRA.DIV UR4, `(.L_x_10256) ;  /* 0x0000004604907947 */ /* 0x000fea000b800000 */
[----:B------:R-:W-:-:S13]  /*2fe10*/  ELECT P6, URZ, PT ;  /* 0x00000000003f782f */ /* 0x000fda00038c0000 */
.L_x_10393:
[----:B------:R-:W-:Y:S05]  /*2fe20*/  @!P6 BRA `(.L_x_10257) ;  /* 0x0000000000fce947 */ /* 0x000fea0003800000 */
[----:B------:R-:W-:-:S04]  /*2fe30*/  ISETP.NE.U32.AND P0, PT, R20, RZ, PT ;  /* 0x000000ff1400720c */ /* 0x000fc80003f05070 */
[----:B------:R-:W-:-:S13]  /*2fe40*/  ISETP.NE.AND.EX P0, PT, R21, RZ, PT, P0 ;  /* 0x000000ff1500720c */ /* 0x000fda0003f05300 */
[----:B------:R-:W-:Y:S05]  /*2fe50*/  @!P0 BRA `(.L_x_10258) ;  /* 0x0000000000488947 */ /* 0x000fea0003800000 */
[----:B-1----:R-:W1:Y:S01]  /*2fe60*/  LDC R9, c[0x0][0x41c] ;  /* 0x00010700ff097b82 */ /* 0x002e620000000800 */
[----:B------:R-:W-:Y:S01]  /*2fe70*/  IMAD.MOV.U32 R5, RZ, RZ, R3 ;  /* 0x000000ffff057224 */ /* 0x000fe200078e0003 */
        /* <DEDUP_REMOVED lines=14> */
[----:B0-----:R-:W-:-:S05]  /*2ff60*/  LEA.HI.X R11, R6, R21, R5, 0x2, P0 ;  /* 0x00000015060b7211 */ /* 0x001fca00000f1405 */
[----:B------:R2:W5:Y:S04]  /*2ff70*/  LDG.E R6, desc[UR56][R10.64] ;  /* 0x000000380a067981 */ /* 0x000568000c1e1900 */
.L_x_10258:
[----:B------:R-:W3:Y:S01]  /*2ff80*/  LDL R5, [R1+0x460] ;  /* 0x0004600001057983 */ /* 0x000ee20000100800 */
[----:B-1----:R-:W-:-:S03]  /*2ff90*/  MOV R9, 0x400 ;  /* 0x0000040000097802 */ /* 0x002fc60000000f00 */
[----:B------:R-:W4:Y:S01]  /*2ffa0*/  LDL R7, [R1+0x468] ;  /* 0x0004680001077983 */ /* 0x000f220000100800 */
[----:B--2---:R-:W1:Y:S02]  /*2ffb0*/  S2R R10, SR_CgaCtaId ;  /* 0x00000000000a7919 */ /* 0x004e640000008800 */
[----:B-1----:R-:W-:-:S05]  /*2ffc0*/  LEA R9, R10, R9, 0x18 ;  /* 0x000000090a097211 */ /* 0x002fca00078ec0ff */
[----:B---3--:R-:W-:Y:S01]  /*2ffd0*/  IMAD R5, R5, 0x8, R9 ;  /* 0x0000000805057824 */ /* 0x008fe200078e0209 */
[----:B----4-:R-:W-:-:S04]  /*2ffe0*/  SHF.L.U32 R7, R7, 0x1f, RZ ;  /* 0x0000001f07077819 */ /* 0x010fc800000006ff */
[----:B------:R-:W1:Y:S02]  /*2fff0*/  SYNCS.PHASECHK.TRANS64.TRYWAIT P0, [R5+URZ+0x32440], R7 ;  /* 0x03244007050075a7 */ /* 0x000e64000800017f */
[----:B-1----:R-:W-:Y:S05]  /*30000*/  @!P0 BRA `(.L_x_10259) ;  /* 0x0000004400308947 */ /* 0x002fea0003800000 */
.L_x_10394:
        /* <DEDUP_REMOVED lines=11> */
.L_x_10260:
[----:B------:R-:W2:Y:S01]  /*300c0*/  LDL R9, [R1+0x460] ;  /* 0x0004600001097983 */ /* 0x000ea20000100800 */
        /* <DEDUP_REMOVED lines=20> */
[----:B--2---:R-:W-:Y:S01]  /*30210*/  NOP ;  /* 0x0000000000007918 */ /* 0x004fe20000000000 */
.L_x_10257:
        /* <DEDUP_REMOVED lines=26> */
[----:B--2---:R-:W-:Y:S01]  /*303c0*/  IMAD.MOV.U32 R2, RZ, RZ, 0x10000 ;  /* 0x00010000ff027424 */ /* 0x004fe200078e00ff */
        /* <DEDUP_REMOVED lines=28> */
.L_x_10262:
[----:B------:R-:W-:Y:S05]  /*30590*/  BSYNC B0 ;  /* 0x0000000000007941 */ /* 0x000fea0003800000 */
.L_x_10261:
[----:B------:R-:W-:-:S04]  /*305a0*/  UIADD3 UR52, UR52, 0x1, URZ ;  /* 0x0000000134347890 */ /* 0x000fc8000fffe03f */
[----:B------:R-:W-:-:S04]  /*305b0*/  ULEA.HI UR4, UR52, UR52, URZ, 0x1 ;  /* 0x0000003434047291 */ /* 0x000fc8000f8f083f */
[----:B------:R-:W-:-:S04]  /*305c0*/  ULOP3.LUT UR4, UR4, 0xfffffffe, URZ, 0xc0, !UPT ;  /* 0xfffffffe04047892 */ /* 0x000fc8000f8ec03f */
[----:B------:R-:W-:-:S06]  /*305d0*/  UIADD3 UR4, UR52, -UR4, URZ ;  /* 0x8000000434047290 */ /* 0x000fcc000fffe03f */
[----:B------:R-:W-:-:S05]  /*305e0*/  IMAD.U32 R2, RZ, RZ, UR4 ;  /* 0x00000004ff027e24 */ /* 0x000fca000f8e00ff */
[----:B------:R-:W-:-:S04]  /*305f0*/  SHF.L.U32 R2, R2, 0x1f, RZ ;  /* 0x0000001f02027819 */ /* 0x000fc800000006ff */
[----:B------:R-:W2:Y:S02]  /*30600*/  SYNCS.PHASECHK.TRANS64.TRYWAIT P0, [R5+URZ+0x32420], R2 ;  /* 0x03242002050075a7 */ /* 0x000ea4000800017f */
[----:B--2---:R-:W-:Y:S05]  /*30610*/  @!P0 BRA `(.L_x_10263) ;  /* 0x0000003c00c08947 */ /* 0x004fea0003800000 */
.L_x_10395:
[----:B------:R-:W-:Y:S01]  /*30620*/  ULDC.64 UR46, c[0x0][0x3f8] ;  /* 0x0000fe00002e7ab9 */ /* 0x000fe20000000a00 */
[----:B------:R-:W-:Y:S01]  /*30630*/  ULDC.64 UR38, c[0x0][0x408] ;  /* 0x0001020000267ab9 */ /* 0x000fe20000000a00 */
[----:B------:R-:W-:Y:S04]  /*30640*/  BSSY B0, `(.L_x_10264) ;  /* 0x000003b000007945 */ /* 0x000fe80003800000 */
[----:B------:R-:W-:Y:S05]  /*30650*/  @!P6 BRA `(.L_x_10265) ;  /* 0x0000000000e4e947 */ /* 0x000fea0003800000 */
[----:B------:R-:W3:Y:S01]  /*30660*/  LDL R7, [R1+0x460] ;  /* 0x0004600001077983 */ /* 0x000ee20000100800 */
[----:B-1----:R-:W-:-:S03]  /*30670*/  MOV R9, 0x400 ;  /* 0x0000040000097802 */ /* 0x002fc60000000f00 */
[----:B--2---:R-:W2:Y:S01]  /*30680*/  LDL R5, [R1+0x468] ;  /* 0x0004680001057983 */ /* 0x004ea20000100800 */
[----:B------:R-:W1:Y:S02]  /*30690*/  S2R R10, SR_CgaCtaId ;  /* 0x00000000000a7919 */ /* 0x000e640000008800 */
[----:B-1----:R-:W-:-:S05]  /*306a0*/  LEA R9, R10, R9, 0x18 ;  /* 0x000000090a097211 */ /* 0x002fca00078ec0ff */
[----:B---3--:R-:W-:Y:S01]  /*306b0*/  IMAD R2, R7, 0x8, R9 ;  /* 0x0000000807027824 */ /* 0x008fe200078e0209 */
[----:B--2---:R-:W-:-:S04]  /*306c0*/  SHF.L.U32 R5, R5, 0x1f, RZ ;  /* 0x0000001f05057819 */ /* 0x004fc800000006ff */
[----:B------:R-:W1:Y:S02]  /*306d0*/  SYNCS.PHASECHK.TRANS64.TRYWAIT P0, [R2+URZ+0x32460], R5 ;  /* 0x03246005020075a7 */ /* 0x000e64000800017f */
[----:B-1----:R-:W-:Y:S05]  /*306e0*/  @!P0 BRA `(.L_x_10266) ;  /* 0x0000003c00ac8947 */ /* 0x002fea0003800000 */
.L_x_10396:
        /* <DEDUP_REMOVED lines=11> */
.L_x_10267:
[----:B------:R-:W2:Y:S01]  /*307a0*/  LDL R7, [R1+0x460] ;  /* 0x0004600001077983 */ /* 0x000ea20000100800 */
        /* <DEDUP_REMOVED lines=35> */
[----:B---3--:R-:W-:Y:S01]  /*309e0*/  NOP ;  /* 0x0000000000007918 */ /* 0x008fe20000000000 */
.L_x_10265:
[----:B------:R-:W-:Y:S05]  /*309f0*/  BSYNC B0 ;  /* 0x0000000000007941 */ /* 0x000fea0003800000 */
.L_x_10264:
[----:B------:R-:W3:Y:S04]  /*30a00*/  LDL R3, [R1+0x47c] ;  /* 0x00047c0001037983 */ /* 0x000ee80000100800 */
[----:B--2---:R-:W2:Y:S01]  /*30a10*/  LDL R2, [R1+0x474] ;  /* 0x0004740001027983 */ /* 0x004ea20000100800 */
[----:B------:R-:W-:Y:S01]  /*30a20*/  BSSY B0, `(.L_x_10268) ;  /* 0x000016a000007945 */ /* 0x000fe20003800000 */
[----:B---3--:R-:W-:-:S05]  /*30a30*/  VIADD R5, R3, 0xfffffffe ;  /* 0xfffffffe03057836 */ /* 0x008fca0000000000 */
[----:B--2---:R-:W-:-:S13]  /*30a40*/  ISETP.GE.AND P0, PT, R5, R2, PT ;  /* 0x000000020500720c */ /* 0x004fda0003f06270 */
[----:B------:R-:W-:Y:S05]  /*30a50*/  @!P0 BRA `(.L_x_10269) ;  /* 0x0000001400988947 */ /* 0x000fea0003800000 */
[----:B-1----:R-:W-:Y:S01]  /*30a60*/  LOP3.LUT R9, RZ, R2, RZ, 0x33, !PT ;  /* 0x00000002ff097212 */ /* 0x002fe200078e33ff */
[----:B------:R-:W-:Y:S01]  /*30a70*/  IMAD.MOV R2, RZ, RZ, -R3 ;  /* 0x000000ffff027224 */ /* 0x000fe200078e0a03 */
[----:B------:R-:W-:Y:S04]  /*30a80*/  BSSY B1, `(.L_x_10270) ;  /* 0x000007a000017945 */ /* 0x000fe80003800000 */
[----:B------:R-:W-:-:S05]  /*30a90*/  VIADDMNMX R9, R2, 0x1, R9, !PT ;  /* 0x0000000102097846 */ /* 0x000fca0007800109 */
[----:B------:R-:W-:-:S05]  /*30aa0*/  IMAD.IADD R2, R3, 0x1, R9 ;  /* 0x0000000103027824 */ /* 0x000fca00078e0209 */
[----:B------:R-:W-:-:S04]  /*30ab0*/  LOP3.LUT R2, R2, 0x1, RZ, 0xc0, !PT ;  /* 0x0000000102027812 */ /* 0x000fc800078ec0ff */
[----:B------:R-:W-:-:S13]  /*30ac0*/  ISETP.NE.U32.AND P0, PT, R2, 0x1, PT ;  /* 0x000000010200780c */ /* 0x000fda0003f05070 */
[----:B------:R-:W-:Y:S05]  /*30ad0*/  @P0 BRA `(.L_x_10271) ;  /* 0x0000000400d00947 */ /* 0x000fea0003800000 */
[----:B------:R-:W2:Y:S04]  /*30ae0*/  LDL.LU R3, [R1+0x460] ;  /* 0x0004600001037983 */ /* 0x000ea80000300800 */
        /* <DEDUP_REMOVED lines=13> */
[----:B0-----:R-:W0:Y:S01]  /*30bc0*/  LDC R11, c[0x0][0x41c] ;  /* 0x00010700ff0b7b82 */ /* 0x001e220000000800 */
        /* <DEDUP_REMOVED lines=16> */
.L_x_10274:
[----:B------:R-:W3:Y:S01]  /*30cd0*/  S2R R3, SR_CgaCtaId ;  /* 0x0000000000037919 */ /* 0x000ee20000008800 */
[----:B------:R-:W-:-:S04]  /*30ce0*/  MOV R2, 0x400 ;  /* 0x0000040000027802 */ /* 0x000fc80000000f00 */
[----:B---3--:R-:W-:Y:S02]  /*30cf0*/  LEA R2, R3, R2, 0x18 ;  /* 0x0000000203027211 */ /* 0x008fe400078ec0ff */
[----:B------:R-:W-:-:S03]  /*30d00*/  SHF.L.U32 R3, R12, 0x1f, RZ ;  /* 0x0000001f0c037819 */ /* 0x000fc600000006ff */
[----:B------:R-:W-:-:S04]  /*30d10*/  IMAD R2, R13, 0x8, R2 ;  /* 0x000000080d027824 */ /* 0x000fc800078e0202 */
[----:B------:R-:W3:Y:S02]  /*30d20*/  SYNCS.PHASECHK.TRANS64.TRYWAIT P0, [R2+URZ+0x32440], R3 ;  /* 0x03244003020075a7 */ /* 0x000ee4000800017f */
[----:B---3--:R-:W-:Y:S05]  /*30d30*/  @!P0 BRA `(.L_x_10275) ;  /* 0x00000038002c8947 */ /* 0x008fea0003800000 */
.L_x_10397:
        /* <DEDUP_REMOVED lines=11> */
.L_x_10276:
[----:B----4-:R-:W4:Y:S01]  /*30df0*/  LDL R7, [R1+0x460] ;  /* 0x0004600001077983 */ /* 0x010f220000100800 */
[----:B0-----:R-:W-:-:S03]  /*30e00*/  MOV R11, 0x400 ;  /* 0x00000400000b7802 */ /* 0x001fc60000000f00 */
[----:B------:R-:W2:Y:S01]  /*30e10*/  LDL R10, [R1+0x470] ;  /* 0x00047000010a7983 */ /* 0x000ea20000100800 */
[----:B-1----:R-:W0:Y:S01]  /*30e20*/  S2R R12, SR_CgaCtaId ;  /* 0x00000000000c7919 */ /* 0x002e220000008800 */
        /* <DEDUP_REMOVED lines=16> */
[----:B------:R-:W1:Y:S02]  /*30f30*/  SYNCS.PHASECHK.TRANS64.TRYWAIT P0, [R2+URZ+0x32460], R3 ;  /* 0x03246003020075a7 */ /* 0x000e64000800017f */
[----:B01----:R-:W-:Y:S05]  /*30f40*/  @!P0 BRA `(.L_x_10277) ;  /* 0x0000003400bc8947 */ /* 0x003fea0003800000 */
.L_x_10398:
        /* <DEDUP_REMOVED lines=8> */
.L_x_10278:
[----:B0--3--:R-:W2:Y:S01]  /*30fd0*/  LDL R3, [R1+0x460] ;  /* 0x0004600001037983 */ /* 0x009ea20000100800 */
        /* <DEDUP_REMOVED lines=33> */
.L_x_10273:
[----:B------:R-:W-:Y:S05]  /*311f0*/  BSYNC B2 ;  /* 0x0000000000027941 */ /* 0x000fea0003800000 */
.L_x_10272:
[----:B------:R-:W2:Y:S02]  /*31200*/  LDL R2, [R1+0x47c] ;  /* 0x00047c0001027983 */ /* 0x000ea40000100800 */
[----:B--2---:R-:W-:-:S07]  /*31210*/  VIADD R5, R2, 0xfffffffd ;  /* 0xfffffffd02057836 */ /* 0x004fce0000000000 */
.L_x_10271:
[----:B------:R-:W-:Y:S05]  /*31220*/  BSYNC B1 ;  /* 0x0000000000017941 */ /* 0x000fea0003800000 */
.L_x_10270:
[----:B------:R-:W2:Y:S01]  /*31230*/  LDL.LU R2, [R1+0x47c] ;  /* 0x00047c0001027983 */ /* 0x000ea20000300800 */
[----:B------:R-:W-:Y:S01]  /*31240*/  VIADD R9, R9, 0xfffffffe ;  /* 0xfffffffe09097836 */ /* 0x000fe20000000000 */
[----:B--2---:R-:W-:-:S04]  /*31250*/  LOP3.LUT R2, RZ, R2, RZ, 0x33, !PT ;  /* 0x00000002ff027212 */ /* 0x004fc800078e33ff */
[----:B------:R-:W-:-:S13]  /*31260*/  ISETP.NE.AND P0, PT, R9, R2, PT ;  /* 0x000000020900720c */ /* 0x000fda0003f05270 */
[----:B------:R-:W-:Y:S05]  /*31270*/  @!P0 BRA `(.L_x_10269) ;  /* 0x0000000c00908947 */ /* 0x000fea0003800000 */
.L_x_10293:
        /* <DEDUP_REMOVED lines=11> */
[----:B0-----:R-:W-:-:S03]  /*31330*/  IMAD.MOV.U32 R11, RZ, RZ, R5 ;  /* 0x000000ffff0b7224 */ /* 0x001fc600078e0005 */
[----:B------:R-:W-:-:S13]  /*31340*/  ISETP.NE.AND.EX P0, PT, RZ, UR47, PT, P0 ;  /* 0x0000002fff007c0c */ /* 0x000fda000bf05300 */
[----:B------:R-:W-:Y:S05]  /*31350*/  @!P0 BRA `(.L_x_10281) ;  /* 0x0000000000408947 */ /* 0x000fea0003800000 */
[----:B------:R-:W0:Y:S01]  /*31360*/  LDC R6, c[0x0][0x41c] ;  /* 0x00010700ff067b82 */ /* 0x000e220000000800 */
[----:B------:R-:W-:Y:S01]  /*31370*/  IMAD R7, R8, UR38, RZ ;  /* 0x0000002608077c24 */ /* 0x000fe2000f8e02ff */
[----:B0-----:R-:W-:-:S13]  /*31380*/  ISETP.NE.AND P0, PT, R6, 0x1, PT ;  /* 0x000000010600780c */ /* 0x001fda0003f05270 */
[----:B------:R-:W1:Y:S02]  /*31390*/  @P0 LDC.64 R2, c[0x0][0x420] ;  /* 0x00010800ff020b82 */ /* 0x000e640000000a00 */
[----:B-1----:R-:W-:-:S04]  /*313a0*/  @P0 IMAD.HI.U32 R12, R5, R2, RZ ;  /* 0x00000002050c0227 */ /* 0x002fc800078e00ff */
[----:B------:R-:W-:Y:S01]  /*313b0*/  IMAD.MOV.U32 R2, RZ, RZ, R5 ;  /* 0x000000ffff027224 */ /* 0x000fe200078e0005 */
[----:B------:R-:W-:-:S04]  /*313c0*/  @P0 SHF.R.U32.HI R2, RZ, R3, R12 ;  /* 0x00000003ff020219 */ /* 0x000fc8000001160c */
[--C-:B------:R-:W-:Y:S01]  /*313d0*/  SHF.R.S32.HI R3, RZ, 0x1f, R2.reuse ;  /* 0x0000001fff037819 */ /* 0x100fe20000011402 */
[----:B------:R-:W-:-:S04]  /*313e0*/  IMAD.MOV R11, RZ, RZ, -R2 ;  /* 0x000000ffff0b7224 */ /* 0x000fc800078e0a02 */
[----:B------:R-:W-:Y:S02]  /*313f0*/  IMAD R11, R6, R11, R5 ;  /* 0x0000000b060b7224 */ /* 0x000fe400078e0205 */
[C---:B------:R-:W-:Y:S02]  /*31400*/  IMAD R6, R4.reuse, UR39, R7 ;  /* 0x0000002704067c24 */ /* 0x040fe4000f8e0207 */
[----:B------:R-:W-:-:S04]  /*31410*/  IMAD.WIDE.U32 R2, R4, UR38, R2 ;  /* 0x0000002604027c25 */ /* 0x000fc8000f8e0002 */
[----:B------:R-:W-:Y:S01]  /*31420*/  IMAD.IADD R3, R6, 0x1, R3 ;  /* 0x0000000106037824 */ /* 0x000fe200078e0203 */
[----:B------:R-:W-:-:S04]  /*31430*/  LEA R6, P0, R2, UR46, 0x2 ;  /* 0x0000002e02067c11 */ /* 0x000fc8000f8010ff */
[----:B------:R-:W-:-:S05]  /*31440*/  LEA.HI.X R7, R2, UR47, R3, 0x2, P0 ;  /* 0x0000002f02077c11 */ /* 0x000fca00080f1403 */
[----:B------:R0:W5:Y:S04]  /*31450*/  LDG.E R6, desc[UR56][R6.64] ;  /* 0x0000003806067981 */ /* 0x000168000c1e1900 */
.L_x_10281:
[----:B------:R-:W2:Y:S01]  /*31460*/  S2R R3, SR_CgaCtaId ;  /* 0x0000000000037919 */ /* 0x000ea20000008800 */
[----:B------:R-:W-:-:S04]  /*31470*/  MOV R2, 0x400 ;  /* 0x0000040000027802 */ /* 0x000fc80000000f00 */
[----:B--2---:R-:W-:Y:S02]  /*31480*/  LEA R2, R3, R2, 0x18 ;  /* 0x0000000203027211 */ /* 0x004fe400078ec0ff */
[----:B------:R-:W-:-:S03]  /*31490*/  SHF.L.U32 R3, R10, 0x1f, RZ ;  /* 0x0000001f0a037819 */ /* 0x000fc600000006ff */
[----:B------:R-:W-:-:S04]  /*314a0*/  IMAD R2, R9, 0x8, R2 ;  /* 0x0000000809027824 */ /* 0x000fc800078e0202 */
[----:B------:R-:W2:Y:S02]  /*314b0*/  SYNCS.PHASECHK.TRANS64.TRYWAIT P0, [R2+URZ+0x32440], R3 ;  /* 0x03244003020075a7 */ /* 0x000ea4000800017f */
[----:B--2---:R-:W-:Y:S05]  /*314c0*/  @!P0 BRA `(.L_x_10282) ;  /* 0x0000003000708947 */ /* 0x004fea0003800000 */
.L_x_10399:
[----:B0-----:R-:W0:Y:S02]  /*314d0*/  S2R R7, SR_TID.X ;  /* 0x0000000000077919 */ /* 0x001e240000002100 */
[----:B0-----:R-:W-:-:S04]  /*314e0*/  LOP3.LUT R7, R7, 0x7f, RZ, 0xc0, !PT ;  /* 0x0000007f07077812 */ /* 0x001fc800078ec0ff */
[----:B------:R-:W-:-:S13]  /*314f0*/  ISETP.NE.AND P0, PT, R7, RZ, PT ;  /* 0x000000ff0700720c */ /* 0x000fda0003f05270 */
[----:B------:R-:W-:Y:S05]  /*31500*/  @P0 BRA `(.L_x_10283) ;  /* 0x00000000001c0947 */ /* 0x000fea0003800000 */
[----:B------:R-:W0:Y:S02]  /*31510*/  S2R R7, SR_TID.X ;  /* 0x0000000000077919 */ /* 0x000e240000002100 */
[----:B0-----:R-:W-:-:S04]  /*31520*/  LOP3.LUT R7, R7, 0x1f, RZ, 0xc0, !PT ;  /* 0x0000001f07077812 */ /* 0x001fc800078ec0ff */
[----:B------:R-:W-:Y:S01]  /*31530*/  ISETP.NE.AND P1, PT, R7, RZ, PT ;  /* 0x000000ff0700720c */ /* 0x000fe20003f25270 */
[----:B------:R-:W-:-:S04]  /*31540*/  IMAD.MOV.U32 R7, RZ, RZ, 0x3000 ;  /* 0x00003000ff077424 */ /* 0x000fc800078e00ff */
[----:B------:R0:W-:Y:S08]  /*31550*/  SYNCS.ARRIVE.TRANS64 RZ, [R2+URZ+0x32430], R7 ;  /* 0x0324300702ff79a7 */ /* 0x0001f0000800003f */
[----:B------:R-:W-:Y:S05]  /*31560*/  @!P1 BRA `(.L_x_10283) ;  /* 0x0000000000049947 */ /* 0x000fea0003800000 */
[----:B------:R-:W-:Y:S01]  /*31570*/  BPT.TRAP 0x1 ;  /* 0x000000040000795c */ /* 0x000fe20000300000 */
.L_x_10283:
[----:B-1----:R-:W3:Y:S01]  /*31580*/  LDL R12, [R1+0x470] ;  /* 0x00047000010c7983 */ /* 0x002ee20000100800 */
        /* <DEDUP_REMOVED lines=20> */
.L_x_10400:
        /* <DEDUP_REMOVED lines=8> */
.L_x_10285:
        /* <DEDUP_REMOVED lines=33> */
.L_x_10280:
[----:B------:R-:W-:Y:S05]  /*31960*/  BSYNC B1 ;  /* 0x0000000000017941 */ /* 0x000fea0003800000 */
.L_x_10279:
[----:B------:R-:W-:Y:S01]  /*31970*/  VIADD R9, R9, 0x1 ;  /* 0x0000000109097836 */ /* 0x000fe20000000000 */
[----:B------:R-:W-:Y:S04]  /*31980*/  BSSY B1, `(.L_x_10286) ;  /* 0x000006f000017945 */ /* 0x000fe80003800000 */
[----:B------:R-:W-:-:S04]  /*31990*/  ISETP.NE.AND P0, PT, R9, 0x2, PT ;  /* 0x000000020900780c */ /* 0x000fc80003f05270 */
[----:B------:R-:W-:Y:S02]  /*319a0*/  SEL R3, RZ, 0x1, P0 ;  /* 0x00000001ff037807 */ /* 0x000fe40000000000 */
[----:B-1----:R-:W-:Y:S01]  /*319b0*/  SEL R12, R9, RZ, P0 ;  /* 0x000000ff090c7207 */ /* 0x002fe20000000000 */
        /* <DEDUP_REMOVED lines=25> */
.L_x_10288:
[----:B------:R-:W2:Y:S01]  /*31b50*/  S2R R3, SR_CgaCtaId ;  /* 0x0000000000037919 */ /* 0x000ea20000008800 */
[----:B------:R-:W-:-:S04]  /*31b60*/  MOV R2, 0x400 ;  /* 0x0000040000027802 */ /* 0x000fc80000000f00 */
[----:B--2---:R-:W-:Y:S02]  /*31b70*/  LEA R2, R3, R2, 0x18 ;  /* 0x0000000203027211 */ /* 0x004fe400078ec0ff */
[----:B------:R-:W-:-:S03]  /*31b80*/  SHF.L.U32 R3, R11, 0x1f, RZ ;  /* 0x0000001f0b037819 */ /* 0x000fc600000006ff */
[----:B------:R-:W-:-:S04]  /*31b90*/  IMAD R2, R12, 0x8, R2 ;  /* 0x000000080c027824 */ /* 0x000fc800078e0202 */
[----:B------:R-:W2:Y:S02]  /*31ba0*/  SYNCS.PHASECHK.TRANS64.TRYWAIT P0, [R2+URZ+0x32440], R3 ;  /* 0x03244003020075a7 */ /* 0x000ea4000800017f */
[----:B--2---:R-:W-:Y:S05]  /*31bb0*/  @!P0 BRA `(.L_x_10289) ;  /* 0x0000002800dc8947 */ /* 0x004fea0003800000 */
.L_x_10401:
        /* <DEDUP_REMOVED lines=11> */
.L_x_10290:
[----:B-1----:R-:W3:Y:S01]  /*31c70*/  LDL R7, [R1+0x460] ;  /* 0x0004600001077983 */ /* 0x002ee20000100800 */
        /* <DEDUP_REMOVED lines=21> */
.L_x_10402:
        /* <DEDUP_REMOVED lines=8> */
.L_x_10292:
        /* <DEDUP_REMOVED lines=34> */
.L_x_10287:
[----:B------:R-:W-:Y:S05]  /*32070*/  BSYNC B1 ;  /* 0x0000000000017941 */ /* 0x000fea0003800000 */
.L_x_10286:
[----:B------:R-:W2:Y:S01]  /*32080*/  LDL R2, [R1+0x474] ;  /* 0x0004740001027983 */ /* 0x000ea20000100800 */
[----:B------:R-:W-:Y:S01]  /*32090*/  VIADD R5, R5, 0xfffffffe ;  /* 0xfffffffe05057836 */ /* 0x000fe20000000000 */
[----:B--2---:R-:W-:-:S13]  /*320a0*/  ISETP.GT.AND P0, PT, R9, R2, PT ;  /* 0x000000020900720c */ /* 0x004fda0003f04270 */
[----:B------:R-:W-:Y:S05]  /*320b0*/  @P0 BRA `(.L_x_10293) ;  /* 0xfffffff000700947 */ /* 0x000fea000383ffff */
.L_x_10269:
[----:B------:R-:W-:Y:S05]  /*320c0*/  BSYNC B0 ;  /* 0x0000000000007941 */ /* 0x000fea0003800000 */
.L_x_10268:
[----:B------:R-:W2:Y:S01]  /*320d0*/  LDL.LU R3, [R1+0x460] ;  /* 0x0004600001037983 */ /* 0x000ea20000300800 */
        /* <DEDUP_REMOVED lines=8> */
[----:B------:R2:W-:Y:S01]  /*32160*/  STL [R1+0x460], R2 ;  /* 0x0004600201007387 */ /* 0x0005e20000100800 */
        /* <DEDUP_REMOVED lines=13> */
.L_x_10295:
[----:B------:R-:W-:Y:S05]  /*32240*/  BSYNC B0 ;  /* 0x0000000000007941 */ /* 0x000fea0003800000 */
.L_x_10294:
[----:B--2---:R-:W2:Y:S02]  /*32250*/  LDL.LU R2, [R1+0x468] ;  /* 0x0004680001027983 */ /* 0x004ea40000300800 */
[----:B--2---:R-:W-:-:S05]  /*32260*/  LOP3.LUT R2, R2, R0, RZ, 0x3c, !PT ;  /* 0x0000000002027212 */ /* 0x004fca00078e3cff */
[----:B------:R3:W-:Y:S02]  /*32270*/  STL [R1+0x468], R2 ;  /* 0x0004680201007387 */ /* 0x0007e40000100800 */
.L_x_10250:
[----:B------:R-:W-:Y:S05]  /*32280*/  BSYNC B6 ;  /* 0x0000000000067941 */ /* 0x000fea0003800000 */
.L_x_10248:
[----:B------:R-:W-:-:S03]  /*32290*/  UMOV UR4, 0xffffffff ;  /* 0xffffffff00047882 */ /* 0x000fc60000000000 */
[----:B------:R-:W-:Y:S05]  /*322a0*/  BRA.DIV UR4, `(.L_x_10296) ;  /* 0x0000002604487947 */ /* 0x000fea000b800000 */
[----:B------:R4:W0:Y:S04]  /*322b0*/  SHFL.IDX PT, R4, R16, RZ, 0x1f ;  /* 0x00001fff10047589 */ /* 0x00082800000e0000 */
[----:B------:R-:W0:Y:S02]  /*322c0*/  SHFL.IDX PT, R16, R16, 0x1, 0x1f ;  /* 0x00201f0010107f89 */ /* 0x000e2400000e0000 */
.L_x_10406:
[----:B------:R-:W2:Y:S01]  /*322d0*/  S2R R0, SR_TID.X ;  /* 0x0000000000007919 */ /* 0x000ea20000002100 */
[----:B------:R-:W-:Y:S01]  /*322e0*/  ULDC UR4, c[0x0][0xd14] ;  /* 0x0003450000047ab9 */ /* 0x000fe20000000800 */
[----:B------:R-:W-:Y:S01]  /*322f0*/  BSSY B0, `(.L_x_10297) ;  /* 0x000000b000007945 */ /* 0x000fe20003800000 */
[----:B------:R-:W-:Y:S01]  /*32300*/  IMAD.MOV.U32 R17, RZ, RZ, RZ ;  /* 0x000000ffff117224 */ /* 0x000fe200078e00ff */
[----:B--2---:R-:W-:Y:S01]  /*32310*/  LOP3.LUT R6, R0, 0x1f, RZ, 0xc0, !PT ;  /* 0x0000001f00067812 */ /* 0x004fe200078ec0ff */
[----:B------:R-:W-:-:S03]  /*32320*/  IMAD.U32 R0, RZ, RZ, UR4 ;  /* 0x00000004ff007e24 */ /* 0x000fc6000f8e00ff */
[C---:B------:R-:W-:Y:S01]  /*32330*/  ISETP.NE.AND P0, PT, R6.reuse, 0x1f, PT ;  /* 0x0000001f0600780c */ /* 0x040fe20003f05270 */
[----:B------:R-:W-:-:S05]  /*32340*/  IMAD.IADD R5, R6, 0x1, R19 ;  /* 0x0000000106057824 */ /* 0x000fca00078e0213 */
[----:B------:R-:W-:-:S13]  /*32350*/  ISETP.GE.OR P0, PT, R5, R0, !P0 ;  /* 0x000000000500720c */ /* 0x000fda0004706670 */
[----:B------:R-:W-:Y:S05]  /*32360*/  @P0 BRA `(.L_x_10298) ;  /* 0x00000000000c0947 */ /* 0x000fea0003800000 */
[----:B---3--:R-:W2:Y:S02]  /*32370*/  LDC.64 R2, c[0x0][0xd58] ;  /* 0x00035600ff027b82 */ /* 0x008ea40000000a00 */
[----:B--2---:R-:W-:-:S05]  /*32380*/  IMAD.WIDE R2, R5, 0x4, R2 ;  /* 0x0000000405027825 */ /* 0x004fca00078e0202 */
[----:B------:R2:W5:Y:S02]  /*32390*/  LDG.E R17, desc[UR56][R2.64] ;  /* 0x0000003802117981 */ /* 0x000564000c1e1900 */
.L_x_10298:
[----:B------:R-:W-:Y:S05]  /*323a0*/  BSYNC B0 ;  /* 0x0000000000007941 */ /* 0x000fea0003800000 */
.L_x_10297:
[----:B------:R-:W-:-:S03]  /*323b0*/  UMOV UR4, 0xffffffff ;  /* 0xffffffff00047882 */ /* 0x000fc60000000000 */
[----:B------:R-:W-:Y:S05]  /*323c0*/  BRA.DIV UR4, `(.L_x_10299) ;  /* 0x00000026044c7947 */ /* 0x000fea000b800000 */
[----:B-----5:R-:W0:Y:S01]  /*323d0*/  SHFL.UP PT, R14, R17, 0x1, RZ ;  /* 0x04200000110e7989 */ /* 0x020e2200000e00ff */
[C---:B------:R-:W-:Y:S02]  /*323e0*/  ISETP.NE.AND P0, PT, R6.reuse, RZ, PT ;  /* 0x000000ff0600720c */ /* 0x040fe40003f05270 */
[----:B------:R-:W-:Y:S02]  /*323f0*/  ISETP.GE.U32.AND P1, PT, R6, 0x2, PT ;  /* 0x000000020600780c */ /* 0x000fe40003f26070 */
[----:B0-----:R-:W-:Y:S02]  /*32400*/  SEL R14, R14, RZ, P0 ;  /* 0x000000ff0e0e7207 */ /* 0x001fe40000000000 */
[----:B------:R-:W-:-:S03]  /*32410*/  ISETP.GE.U32.AND P0, PT, R6, 0x4, PT ;  /* 0x000000040600780c */ /* 0x000fc60003f06070 */
[----:B-1----:R-:W-:-:S05]  /*32420*/  IMAD.IADD R13, R17, 0x1, R14 ;  /* 0x00000001110d7824 */ /* 0x002fca00078e020e */
[----:B------:R-:W2:Y:S02]  /*32430*/  SHFL.UP PT, R14, R13, 0x2, RZ ;  /* 0x044000000d0e7989 */ /* 0x000ea400000e00ff */
[----:B--23--:R-:W-:Y:S02]  /*32440*/  SEL R2, R14, RZ, P1 ;  /* 0x000000ff0e027207 */ /* 0x00cfe40000800000 */
        /* <DEDUP_REMOVED lines=13> */
.L_x_10414:
[----:B------:R-:W-:Y:S02]  /*32520*/  ULDC UR4, c[0x0][0xd10] ;  /* 0x0003440000047ab9 */ /* 0x000fe40000000800 */
[----:B------:R-:W-:-:S04]  /*32530*/  IMAD.U32 R5, RZ, RZ, UR4 ;  /* 0x00000004ff057e24 */ /* 0x000fc8000f8e00ff */
[----:B-1----:R-:W-:-:S04]  /*32540*/  IMAD R3, R14, R5, RZ ;  /* 0x000000050e037224 */ /* 0x002fc800078e02ff */
[----:B----4-:R-:W-:-:S05]  /*32550*/  IMAD.IADD R16, R16, 0x1, R3 ;  /* 0x0000000110107824 */ /* 0x010fca00078e0203 */
[----:B------:R-:W-:-:S13]  /*32560*/  ISETP.GT.AND P0, PT, R16, R4, PT ;  /* 0x000000041000720c */ /* 0x000fda0003f04270 */
[----:B------:R-:W-:Y:S05]  /*32570*/  @P0 BRA `(.L_x_10300) ;  /* 0x0000000000b40947 */ /* 0x000fea0003800000 */
[----:B------:R-:W1:Y:S02]  /*32580*/  LDC R0, c[0x0][0xd14] ;  /* 0x00034500ff007b82 */ /* 0x000e640000000800 */
.L_x_10305:
        /* <DEDUP_REMOVED lines=14> */
.L_x_10303:
[----:B------:R-:W-:Y:S05]  /*32670*/  BSYNC B0 ;  /* 0x0000000000007941 */ /* 0x000fea0003800000 */
.L_x_10302:
        /* <DEDUP_REMOVED lines=23> */
.L_x_10422:
[----:B------:R-:W-:Y:S02]  /*327f0*/  ULDC UR4, c[0x0][0xd10] ;  /* 0x0003440000047ab9 */ /* 0x000fe40000000800 */
[----:B------:R-:W-:-:S04]  /*32800*/  IMAD.U32 R5, RZ, RZ, UR4 ;  /* 0x00000004ff057e24 */ /* 0x000fc8000f8e00ff */
[----:B-1----:R-:W-:-:S04]  /*32810*/  IMAD R3, R14, R5, RZ ;  /* 0x000000050e037224 */ /* 0x002fc800078e02ff */
[----:B------:R-:W-:-:S05]  /*32820*/  IMAD.IADD R16, R3, 0x1, R16 ;  /* 0x0000000103107824 */ /* 0x000fca00078e0210 */
[----:B------:R-:W-:-:S13]  /*32830*/  ISETP.GT.AND P0, PT, R16, R4, PT ;  /* 0x000000041000720c */ /* 0x000fda0003f04270 */
[----:B------:R-:W-:Y:S05]  /*32840*/  @!P0 BRA `(.L_x_10305) ;  /* 0xfffffffc00508947 */ /* 0x000fea000383ffff */
.L_x_10300:
        /* <DEDUP_REMOVED lines=8> */
.L_x_10426:
[----:B------:R-:W-:Y:S01]  /*328d0*/  ISETP.NE.AND P0, PT, R3, RZ, PT ;  /* 0x000000ff0300720c */ /* 0x000fe20003f05270 */
[----:B------:R-:W-:-:S12]  /*328e0*/  IMAD.MOV.U32 R7, RZ, RZ, RZ ;  /* 0x000000ffff077224 */ /* 0x000fd800078e00ff */
[----:B------:R-:W-:Y:S05]  /*328f0*/  @!P0 BRA `(.L_x_10307) ;  /* 0x0000000000108947 */ /* 0x000fea0003800000 */
[----:B------:R-:W-:Y:S01]  /*32900*/  UMOV UR4, 0xffffffff ;  /* 0xffffffff00047882 */ /* 0x000fe20000000000 */
[----:B------:R-:W-:Y:S02]  /*32910*/  VIADD R12, R6, 0xffffffff ;  /* 0xffffffff060c7836 */ /* 0x000fe40000000000 */
[----:B------:R-:W-:Y:S05]  /*32920*/  BRA.DIV UR4, `(.L_x_10308) ;  /* 0x0000002604dc7947 */ /* 0x000fea000b800000 */
[----:B------:R3:W4:Y:S02]  /*32930*/  SHFL.IDX PT, R7, R2, R12, 0x1f ;  /* 0x00001f0c02077589 */ /* 0x00072400000e0000 */
.L_x_10307:
        /* <DEDUP_REMOVED lines=67> */
.L_x_10301:
[----:B------:R-:W-:Y:S01]  /*32d70*/  UMOV UR4, URZ ;  /* 0x0000003f00047c82 */ /* 0x000fe20008000000 */
[----:B------:R-:W-:Y:S01]  /*32d80*/  UMOV UR5, URZ ;  /* 0x0000003f00057c82 */ /* 0x000fe20008000000 */
[----:B------:R-:W-:Y:S01]  /*32d90*/  ULDC UR6, c[0x0][0xd14] ;  /* 0x0003450000067ab9 */ /* 0x000fe20000000800 */
[----:B------:R-:W-:Y:S02]  /*32da0*/  IMAD.MOV.U32 R16, RZ, RZ, R4 ;  /* 0x000000ffff107224 */ /* 0x000fe400078e0004 */
[----:B------:R-:W-:Y:S02]  /*32db0*/  IMAD.U32 R17, RZ, RZ, UR4 ;  /* 0x00000004ff117e24 */ /* 0x000fe4000f8e00ff */
[----:B------:R-:W-:Y:S02]  /*32dc0*/  IMAD.U32 R18, RZ, RZ, UR5 ;  /* 0x00000005ff127e24 */ /* 0x000fe4000f8e00ff */
[----:B------:R-:W-:-:S07]  /*32dd0*/  IMAD.U32 R19, RZ, RZ, UR6 ;  /* 0x00000006ff137e24 */ /* 0x000fce000f8e00ff */
.L_x_10309:
        /* <DEDUP_REMOVED lines=12> */
.L_x_10210:
        /* <DEDUP_REMOVED lines=11> */
.L_x_10429:
[----:B------:R-:W-:-:S03]  /*32f50*/  UMOV UR4, 0xffffffff ;  /* 0xffffffff00047882 */ /* 0x000fc60000000000 */
[----:B------:R-:W-:Y:S05]  /*32f60*/  BRA.DIV UR4, `(.L_x_10312) ;  /* 0x0000002204887947 */ /* 0x000fea000b800000 */
[----:B--2---:R-:W2:Y:S02]  /*32f70*/  S2R R2, SR_TID.X ;  /* 0x0000000000027919 */ /* 0x004ea40000002100 */
[----:B--2---:R-:W-:-:S04]  /*32f80*/  SHF.R.U32.HI R2, RZ, 0x5, R2 ;  /* 0x00000005ff027819 */ /* 0x004fc80000011602 */
[----:B------:R-:W-:-:S05]  /*32f90*/  LOP3.LUT R2, R2, 0x3, RZ, 0xc0, !PT ;  /* 0x0000000302027812 */ /* 0x000fca00078ec0ff */
[----:B------:R2:W3:Y:S02]  /*32fa0*/  SHFL.IDX PT, R14, R2, RZ, 0x1f ;  /* 0x00001fff020e7589 */ /* 0x0004e400000e0000 */
.L_x_10432:
[----:B---3--:R-:W-:-:S13]  /*32fb0*/  ISETP.NE.AND P0, PT, R14, RZ, PT ;  /* 0x000000ff0e00720c */ /* 0x008fda0003f05270 */
[----:B------:R-:W-:Y:S05]  /*32fc0*/  @P0 BRA `(.L_x_9980) ;  /* 0x0000000000940947 */ /* 0x000fea0003800000 */
[----:B------:R-:W-:-:S03]  /*32fd0*/  UMOV UR4, 0xffffffff ;  /* 0xffffffff00047882 */ /* 0x000fc60000000000 */
[----:B------:R-:W-:Y:S05]  /*32fe0*/  BRA.DIV UR4, `(.L_x_10313) ;  /* 0x00000022049c7947 */ /* 0x000fea000b800000 */
[----:B------:R-:W-:-:S13]  /*32ff0*/  ELECT P6, URZ, PT ;  /* 0x00000000003f782f */ /* 0x000fda00038c0000 */
.L_x_10435:
[----:B------:R-:W-:Y:S05]  /*33000*/  @!P6 BRA `(.L_x_9980) ;  /* 0x000000000084e947 */ /* 0x000fea0003800000 */
[----:B------:R-:W-:-:S06]  /*33010*/  ULOP3.LUT UR4, UR50, 0x2, URZ, 0xfc, !UPT ;  /* 0x0000000232047892 */ /* 0x000fcc000f8efc3f */
[----:B--2---:R-:W-:-:S05]  /*33020*/  IMAD.U32 R2, RZ, RZ, UR4 ;  /* 0x00000004ff027e24 */ /* 0x004fca000f8e00ff */
[----:B------:R-:W-:-:S13]  /*33030*/  ISETP.NE.AND P2, PT, R2, 0x3, PT ;  /* 0x000000030200780c */ /* 0x000fda0003f45270 */
[----:B------:R-:W-:Y:S05]  /*33040*/  @!P2 BRA `(.L_x_10314) ;  /* 0x000000000004a947 */ /* 0x000fea0003800000 */
[----:B------:R-:W-:Y:S01]  /*33050*/  BPT.TRAP 0x1 ;  /* 0x000000040000795c */ /* 0x000fe20000300000 */
.L_x_10314:
        /* <DEDUP_REMOVED lines=14> */
.L_x_10436:
[----:B------:R-:W2:Y:S02]  /*33140*/  SYNCS.PHASECHK.TRANS64.TRYWAIT P0, [R7+URZ], R2 ;  /* 0x00000002070075a7 */ /* 0x000ea4000800017f */
[----:B--2---:R-:W-:Y:S05]  /*33150*/  @!P0 BRA `(.L_x_10316) ;  /* 0x0000002000748947 */ /* 0x004fea0003800000 */
.L_x_10437:
[----:B------:R-:W-:Y:S05]  /*33160*/  @!P2 BRA `(.L_x_10317) ;  /* 0x000000000004a947 */ /* 0x000fea0003800000 */
[----:B------:R-:W-:Y:S01]  /*33170*/  BPT.TRAP 0x1 ;  /* 0x000000040000795c */ /* 0x000fe20000300000 */
.L_x_10317:
[----:B------:R-:W3:Y:S01]  /*33180*/  LDL.LU R4, [R1+0x460] ;  /* 0x0004600001047983 */ /* 0x000ee20000300800 */
[----:B------:R-:W-:-:S04]  /*33190*/  VIADD R0, R0, 0x32460 ;  /* 0x0003246000007836 */ /* 0x000fc80000000000 */
[----:B---3--:R-:W-:-:S04]  /*331a0*/  IMAD R4, R4, 0x8, R0 ;  /* 0x0000000804047824 */ /* 0x008fc800078e0200 */
[----:B------:R-:W3:Y:S02]  /*331b0*/  SYNCS.PHASECHK.TRANS64.TRYWAIT P0, [R4+URZ], R5 ;  /* 0x00000005040075a7 */ /* 0x000ee4000800017f */
[----:B---3--:R-:W-:Y:S05]  /*331c0*/  @!P0 BRA `(.L_x_10318) ;  /* 0x00000020006c8947 */ /* 0x008fea0003800000 */
.L_x_10438:
[----:B------:R-:W-:-:S07]  /*331d0*/  IMAD R3, R3, 0x8, R0 ;  /* 0x0000000803037824 */ /* 0x000fce00078e0200 */
.L_x_10319:
[----:B----4-:R4:W0:Y:S02]  /*331e0*/  SYNCS.PHASECHK.TRANS64.TRYWAIT P0, [R3+URZ], R2 ;  /* 0x00000002030075a7 */ /* 0x010824000800017f */
[----:B0-----:R-:W-:Y:S05]  /*331f0*/  @!P0 NANOSLEEP.SYNCS 0x989680 ;  /* 0x009896800000895d */ /* 0x001fea0003900000 */
[----:B------:R-:W0:Y:S02]  /*33200*/  @!P0 SYNCS.PHASECHK.TRANS64 P0, [R3+URZ], R2 ;  /* 0x00000002030085a7 */ /* 0x000e24000800007f */
[----:B0-----:R-:W-:Y:S05]  /*33210*/  @!P0 BRA `(.L_x_10319) ;  /* 0xfffffffc00f08947 */ /* 0x001fea000383ffff */
.L_x_9980:
[----:B------:R-:W-:Y:S05]  /*33220*/  BSYNC B7 ;  /* 0x0000000000077941 */ /* 0x000fea0003800000 */
.L_x_9977:
[----:B------:R-:W-:Y:S05]  /*33230*/  EXIT ;  /* 0x000000000000794d */ /* 0x000fea0003800000 */
.L_x_10006:
[----:B0-----:R0:W1:Y:S02]  /*33240*/  SYNCS.PHASECHK.TRANS64.TRYWAIT P6, [R84+URZ+0x32490], R105 ;  /* 0x03249069540075a7 */ /* 0x00106400080c017f */
[----:B-1----:R-:W-:Y:S05]  /*33250*/  @!P6 NANOSLEEP.SYNCS 0x989680 ;  /* 0x009896800000e95d */ /* 0x002fea0003900000 */
[----:B------:R-:W1:Y:S02]  /*33260*/  @!P6 SYNCS.PHASECHK.TRANS64 P6, [R84+URZ+0x32490], R105 ;  /* 0x032490695400e5a7 */ /* 0x000e6400080c007f */
[----:B-1----:R-:W-:Y:S05]  /*33270*/  @!P6 BRA `(.L_x_10006) ;  /* 0xfffffffc00f0e947 */ /* 0x002fea000383ffff */
[----:B------:R-:W-:Y:S05]  /*33280*/  BRA `(.L_x_10320) ;  /* 0xfffffcfc002c7947 */ /* 0x000fea000383ffff */
.L_x_10024:
[----:B0-----:R0:W1:Y:S02]  /*33290*/  SYNCS.PHASECHK.TRANS64.TRYWAIT P5, [R84+URZ+0x32490], R105 ;  /* 0x03249069540075a7 */ /* 0x00106400080a017f */
[----:B-1----:R-:W-:Y:S05]  /*332a0*/  @!P5 NANOSLEEP.SYNCS 0x989680 ;  /* 0x009896800000d95d */ /* 0x002fea0003900000 */
[----:B------:R-:W1:Y:S02]  /*332b0*/  @!P5 SYNCS.PHASECHK.TRANS64 P5, [R84+URZ+0x32490], R105 ;  /* 0x032490695400d5a7 */ /* 0x000e6400080a007f */
[----:B-1----:R-:W-:Y:S05]  /*332c0*/  @!P5 BRA `(.L_x_10024) ;  /* 0xfffffffc00f0d947 */ /* 0x002fea000383ffff */
[----:B------:R-:W-:Y:S05]  /*332d0*/  BRA `(.L_x_10321) ;  /* 0xfffffd0c00747947 */ /* 0x000fea000383ffff */
.L_x_10033:
[----:B0-----:R0:W1:Y:S02]  /*332e0*/  SYNCS.PHASECHK.TRANS64.TRYWAIT P4, [R84+URZ+0x32490], R105 ;  /* 0x03249069540075a7 */ /* 0x001064000808017f */
[----:B-1----:R-:W-:Y:S05]  /*332f0*/  @!P4 NANOSLEEP.SYNCS 0x989680 ;  /* 0x009896800000c95d */ /* 0x002fea0003900000 */
[----:B------:R-:W1:Y:S02]  /*33300*/  @!P4 SYNCS.PHASECHK.TRANS64 P4, [R84+URZ+0x32490], R105 ;  /* 0x032490695400c5a7 */ /* 0x000e64000808007f */
[----:B-1----:R-:W-:Y:S05]  /*33310*/  @!P4 BRA `(.L_x_10033) ;  /* 0xfffffffc00f0c947 */ /* 0x002fea000383ffff */
[----:B------:R-:W-:Y:S05]  /*33320*/  BRA `(.L_x_10322) ;  /* 0xfffffd1c004c7947 */ /* 0x000fea000383ffff */
.L_x_10039:
[----:B--2---:R2:W3:Y:S02]  /*33330*/  SYNCS.PHASECHK.TRANS64.TRYWAIT P3, [R84+URZ+0x324b0], R105 ;  /* 0x0324b069540075a7 */ /* 0x0044e4000806017f */
[----:B---3--:R-:W-:Y:S05]  /*33340*/  @!P3 NANOSLEEP.SYNCS 0x989680 ;  /* 0x009896800000b95d */ /* 0x008fea0003900000 */
[----:B------:R-:W3:Y:S02]  /*33350*/  @!P3 SYNCS.PHASECHK.TRANS64 P3, [R84+URZ+0x324b0], R105 ;  /* 0x0324b0695400b5a7 */ /* 0x000ee4000806007f */
[----:B---3--:R-:W-:Y:S05]  /*33360*/  @!P3 BRA `(.L_x_10039) ;  /* 0xfffffffc00f0b947 */ /* 0x008fea000383ffff */
[----:B------:R-:W-:Y:S05]  /*33370*/  BRA `(.L_x_10323) ;  /* 0xfffffd1c00dc7947 */ /* 0x000fea000383ffff */
.L_x_10055:
        /* <DEDUP_REMOVED lines=8> */
.L_x_10325:
[----:B------:R-:W-:Y:S05]  /*33400*/  BSYNC B0 ;  /* 0x0000000000007941 */ /* 0x000fea0003800000 */
.L_x_10324:
[----:B------:R-:W-:Y:S05]  /*33410*/  BRA `(.L_x_10326) ;  /* 0xfffffd30000c7947 */ /* 0x000fea000383ffff */
.L_x_10071:
        /* <DEDUP_REMOVED lines=8> */
.L_x_10328:
[----:B------:R-:W-:Y:S05]  /*334a0*/  BSYNC B1 ;  /* 0x0000000000017941 */ /* 0x000fea0003800000 */
.L_x_10327:
[----:B------:R-:W-:Y:S05]  /*334b0*/  BRA `(.L_x_10329) ;  /* 0xfffffd4000787947 */ /* 0x000fea000383ffff */
.L_x_10072:
        /* <DEDUP_REMOVED lines=8> */
.L_x_10331:
[----:B------:R-:W-:Y:S05]  /*33540*/  BSYNC B1 ;  /* 0x0000000000017941 */ /* 0x000fea0003800000 */
.L_x_10330:
[----:B------:R-:W-:Y:S05]  /*33550*/  BRA `(.L_x_10332) ;  /* 0xfffffd4000587947 */ /* 0x000fea000383ffff */
.L_x_10073:
        /* <DEDUP_REMOVED lines=8> */
.L_x_10334:
[----:B------:R-:W-:Y:S05]  /*335e0*/  BSYNC B1 ;  /* 0x0000000000017941 */ /* 0x000fea0003800000 */
.L_x_10333:
[----:B------:R-:W-:Y:S05]  /*335f0*/  BRA `(.L_x_10335) ;  /* 0xfffffd4000387947 */ /* 0x000fea000383ffff */
.L_x_10074:
        /* <DEDUP_REMOVED lines=8> */
.L_x_10337:
[----:B------:R-:W-:Y:S05]  /*33680*/  BSYNC B1 ;  /* 0x0000000000017941 */ /* 0x000fea0003800000 */
.L_x_10336:
[----:B------:R-:W-:Y:S05]  /*33690*/  BRA `(.L_x_10338) ;  /* 0xfffffd4000187947 */ /* 0x000fea000383ffff */
.L_x_10075:
        /* <DEDUP_REMOVED lines=8> */
.L_x_10340:
[----:B------:R-:W-:Y:S05]  /*33720*/  BSYNC B1 ;  /* 0x0000000000017941 */ /* 0x000fea0003800000 */
.L_x_10339:
[----:B------:R-:W-:Y:S05]  /*33730*/  BRA `(.L_x_10341) ;  /* 0xfffffd3c00f87947 */ /* 0x000fea000383ffff */
.L_x_10076:
        /* <DEDUP_REMOVED lines=8> */
.L_x_10343:
[----:B------:R-:W-:Y:S05]  /*337c0*/  BSYNC B1 ;  /* 0x0000000000017941 */ /* 0x000fea0003800000 */
.L_x_10342:
[----:B------:R-:W-:Y:S05]  /*337d0*/  BRA `(.L_x_10344) ;  /* 0xfffffd3c00d87947 */ /* 0x000fea000383ffff */
.L_x_10077:
        /* <DEDUP_REMOVED lines=8> */
.L_x_10346:
[----:B------:R-:W-:Y:S05]  /*33860*/  BSYNC B1 ;  /* 0x0000000000017941 */ /* 0x000fea0003800000 */
.L_x_10345:
[----:B------:R-:W-:Y:S05]  /*33870*/  BRA `(.L_x_10347) ;  /* 0xfffffd3c00b87947 */ /* 0x000fea000383ffff */
.L_x_10078:
        /* <DEDUP_REMOVED lines=8> */
.L_x_10349:
[----:B------:R-:W-:Y:S05]  /*33900*/  BSYNC B1 ;  /* 0x0000000000017941 */ /* 0x000fea0003800000 */
.L_x_10348:
[----:B------:R-:W-:Y:S05]  /*33910*/  BRA `(.L_x_10350) ;  /* 0xfffffd3c00987947 */ /* 0x000fea000383ffff */
.L_x_10080:
[----:B0-----:R0:W1:Y:S02]  /*33920*/  SYNCS.PHASECHK.TRANS64.TRYWAIT P0, [R145+URZ+0x32400], R6 ;  /* 0x03240006910075a7 */ /* 0x001064000800017f */
[----:B-1----:R-:W-:Y:S05]  /*33930*/  @!P0 NANOSLEEP.SYNCS 0x989680 ;  /* 0x009896800000895d */ /* 0x002fea0003900000 */
[----:B------:R-:W1:Y:S02]  /*33940*/  @!P0 SYNCS.PHASECHK.TRANS64 P0, [R145+URZ+0x32400], R6 ;  /* 0x03240006910085a7 */ /* 0x000e64000800007f */
[----:B-1----:R-:W-:Y:S05]  /*33950*/  @!P0 BRA `(.L_x_10080) ;  /* 0xfffffffc00f08947 */ /* 0x002fea000383ffff */
[----:B------:R-:W-:Y:S05]  /*33960*/  BRA `(.L_x_10351) ;  /* 0xfffffd3c00907947 */ /* 0x000fea000383ffff */
.L_x_10088:
        /* <DEDUP_REMOVED lines=8> */
.L_x_10353:
[----:B------:R-:W-:Y:S05]  /*339f0*/  BSYNC B1 ;  /* 0x0000000000017941 */ /* 0x000fea0003800000 */
.L_x_10352:
[----:B------:R-:W-:Y:S05]  /*33a00*/  BRA `(.L_x_10354) ;  /* 0xfffffd4c00d07947 */ /* 0x000fea000383ffff */
.L_x_10089:
        /* <DEDUP_REMOVED lines=8> */
.L_x_10356:
[----:B------:R-:W-:Y:S05]  /*33a90*/  BSYNC B1 ;  /* 0x0000000000017941 */ /* 0x000fea0003800000 */
.L_x_10355:
[----:B------:R-:W-:Y:S05]  /*33aa0*/  BRA `(.L_x_10357) ;  /* 0xfffffd4c00b07947 */ /* 0x000fea000383ffff */
.L_x_10090:
        /* <DEDUP_REMOVED lines=8> */
.L_x_10359:
[----:B------:R-:W-:Y:S05]  /*33b30*/  BSYNC B1 ;  /* 0x0000000000017941 */ /* 0x000fea0003800000 */
.L_x_10358:
[----:B------:R-:W-:Y:S05]  /*33b40*/  BRA `(.L_x_10360) ;  /* 0xfffffd4c00907947 */ /* 0x000fea000383ffff */
.L_x_10091:
        /* <DEDUP_REMOVED lines=8> */
.L_x_10362:
[----:B------:R-:W-:Y:S05]  /*33bd0*/  BSYNC B1 ;  /* 0x0000000000017941 */ /* 0x000fea0003800000 */
.L_x_10361:
[----:B------:R-:W-:Y:S05]  /*33be0*/  BRA `(.L_x_10363) ;  /* 0xfffffd4c00707947 */ /* 0x000fea000383ffff */
.L_x_10092:
        /* <DEDUP_REMOVED lines=8> */
.L_x_10365:
[----:B------:R-:W-:Y:S05]  /*33c70*/  BSYNC B1 ;  /* 0x0000000000017941 */ /* 0x000fea0003800000 */
.L_x_10364:
[----:B------:R-:W-:Y:S05]  /*33c80*/  BRA `(.L_x_10366) ;  /* 0xfffffd4c00507947 */ /* 0x000fea000383ffff */
.L_x_10093:
        /* <DEDUP_REMOVED lines=8> */
.L_x_10368:
[----:B------:R-:W-:Y:S05]  /*33d10*/  BSYNC B1 ;  /* 0x0000000000017941 */ /* 0x000fea0003800000 */
.L_x_10367:
[----:B------:R-:W-:Y:S05]  /*33d20*/  BRA `(.L_x_10369) ;  /* 0xfffffd4c00307947 */ /* 0x000fea000383ffff */
.L_x_10094:
        /* <DEDUP_REMOVED lines=8> */
.L_x_10371:
[----:B------:R-:W-:Y:S05]  /*33db0*/  BSYNC B1 ;  /* 0x0000000000017941 */ /* 0x000fea0003800000 */
.L_x_10370:
[----:B------:R-:W-:Y:S05]  /*33dc0*/  BRA `(.L_x_10372) ;  /* 0xfffffd4c00107947 */ /* 0x000fea000383ffff */
.L_x_10095:
        /* <DEDUP_REMOVED lines=8> */
.L_x_10374:
[----:B------:R-:W-:Y:S05]  /*33e50*/  BSYNC B1 ;  /* 0x0000000000017941 */ /* 0x000fea0003800000 */
.L_x_10373:
[----:B------:R-:W-:Y:S05]  /*33e60*/  BRA `(.L_x_10375) ;  /* 0xfffffd4800f07947 */ /* 0x000fea000383ffff */
.L_x_10097:
[----:B0-----:R0:W1:Y:S02]  /*33e70*/  SYNCS.PHASECHK.TRANS64.TRYWAIT P1, [R145+URZ+0x32400], R0 ;  /* 0x03240000910075a7 */ /* 0x001064000802017f */
[----:B-1----:R-:W-:Y:S05]  /*33e80*/  @!P1 NANOSLEEP.SYNCS 0x989680 ;  /* 0x009896800000995d */ /* 0x002fea0003900000 */
[----:B------:R-:W1:Y:S02]  /*33e90*/  @!P1 SYNCS.PHASECHK.TRANS64 P1, [R145+URZ+0x32400], R0 ;  /* 0x03240000910095a7 */ /* 0x000e64000802007f */
[----:B-1----:R-:W-:Y:S05]  /*33ea0*/  @!P1 BRA `(.L_x_10097) ;  /* 0xfffffffc00f09947 */ /* 0x002fea000383ffff */
[----:B------:R-:W-:Y:S05]  /*33eb0*/  BRA `(.L_x_10376) ;  /* 0xfffffd4c00307947 */ /* 0x000fea000383ffff */
.L_x_10112:
[----:B0-----:R0:W1:Y:S02]  /*33ec0*/  SYNCS.PHASECHK.TRANS64.TRYWAIT P0, [R2+URZ], R7 ;  /* 0x00000007020075a7 */ /* 0x001064000800017f */
[----:B-1----:R-:W-:Y:S05]  /*33ed0*/  @!P0 NANOSLEEP.SYNCS 0x989680 ;  /* 0x009896800000895d */ /* 0x002fea0003900000 */
[----:B------:R-:W1:Y:S02]  /*33ee0*/  @!P0 SYNCS.PHASECHK.TRANS64 P0, [R2+URZ], R7 ;  /* 0x00000007020085a7 */ /* 0x000e64000800007f */
[----:B-1----:R-:W-:Y:S05]  /*33ef0*/  @!P0 BRA `(.L_x_10112) ;  /* 0xfffffffc00f08947 */ /* 0x002fea000383ffff */
[----:B------:R-:W-:Y:S05]  /*33f00*/  BRA `(.L_x_10111) ;  /* 0xfffffd6000c07947 */ /* 0x000fea000383ffff */
.L_x_10119:
[----:B0-----:R0:W1:Y:S02]  /*33f10*/  SYNCS.PHASECHK.TRANS64.TRYWAIT P0, [R4+URZ], R5 ;  /* 0x00000005040075a7 */ /* 0x001064000800017f */
[----:B-1----:R-:W-:Y:S05]  /*33f20*/  @!P0 NANOSLEEP.SYNCS 0x989680 ;  /* 0x009896800000895d */ /* 0x002fea0003900000 */
[----:B------:R-:W1:Y:S02]  /*33f30*/  @!P0 SYNCS.PHASECHK.TRANS64 P0, [R4+URZ], R5 ;  /* 0x00000005040085a7 */ /* 0x000e64000800007f */
[----:B-1----:R-:W-:Y:S05]  /*33f40*/  @!P0 BRA `(.L_x_10119) ;  /* 0xfffffffc00f08947 */ /* 0x002fea000383ffff */
[----:B------:R-:W-:Y:S05]  /*33f50*/  BRA `(.L_x_10118) ;  /* 0xfffffd6400e47947 */ /* 0x000fea000383ffff */
.L_x_10144:
[----:B-1----:R1:W2:Y:S02]  /*33f60*/  SYNCS.PHASECHK.TRANS64.TRYWAIT P1, [R0+URZ], R9 ;  /* 0x00000009000075a7 */ /* 0x0022a4000802017f */
[----:B--2---:R-:W-:Y:S05]  /*33f70*/  @!P1 NANOSLEEP.SYNCS 0x989680 ;  /* 0x009896800000995d */ /* 0x004fea0003900000 */
[----:B------:R-:W2:Y:S02]  /*33f80*/  @!P1 SYNCS.PHASECHK.TRANS64 P1, [R0+URZ], R9 ;  /* 0x00000009000095a7 */ /* 0x000ea4000802007f */
[----:B--2---:R-:W-:Y:S05]  /*33f90*/  @!P1 BRA `(.L_x_10144) ;  /* 0xfffffffc00f09947 */ /* 0x004fea000383ffff */
[----:B------:R-:W-:Y:S05]  /*33fa0*/  BRA `(.L_x_10143) ;  /* 0xfffffe0c00e07947 */ /* 0x000fea000383ffff */
.L_x_10151:
[----:B-1----:R1:W2:Y:S02]  /*33fb0*/  SYNCS.PHASECHK.TRANS64.TRYWAIT P1, [R6+URZ], R7 ;  /* 0x00000007060075a7 */ /* 0x0022a4000802017f */
[----:B--2---:R-:W-:Y:S05]  /*33fc0*/  @!P1 NANOSLEEP.SYNCS 0x989680 ;  /* 0x009896800000995d */ /* 0x004fea0003900000 */
[----:B------:R-:W2:Y:S02]  /*33fd0*/  @!P1 SYNCS.PHASECHK.TRANS64 P1, [R6+URZ], R7 ;  /* 0x00000007060095a7 */ /* 0x000ea4000802007f */
[----:B--2---:R-:W-:Y:S05]  /*33fe0*/  @!P1 BRA `(.L_x_10151) ;  /* 0xfffffffc00f09947 */ /* 0x004fea000383ffff */
[----:B------:R-:W-:Y:S05]  /*33ff0*/  BRA `(.L_x_10150) ;  /* 0xfffffe1400047947 */ /* 0x000fea000383ffff */
.L_x_10162:
[----:B-1----:R1:W2:Y:S02]  /*34000*/  SYNCS.PHASECHK.TRANS64.TRYWAIT P0, [R6+URZ], R7 ;  /* 0x00000007060075a7 */ /* 0x0022a4000800017f */
[----:B--2---:R-:W-:Y:S05]  /*34010*/  @!P0 NANOSLEEP.SYNCS 0x989680 ;  /* 0x009896800000895d */ /* 0x004fea0003900000 */
[----:B------:R-:W2:Y:S02]  /*34020*/  @!P0 SYNCS.PHASECHK.TRANS64 P0, [R6+URZ], R7 ;  /* 0x00000007060085a7 */ /* 0x000ea4000800007f */
[----:B--2---:R-:W-:Y:S05]  /*34030*/  @!P0 BRA `(.L_x_10162) ;  /* 0xfffffffc00f08947 */ /* 0x004fea000383ffff */
[----:B------:R-:W-:Y:S05]  /*34040*/  BRA `(.L_x_10161) ;  /* 0xfffffea400ac7947 */ /* 0x000fea000383ffff */
.L_x_10169:
[----:B--2---:R2:W3:Y:S02]  /*34050*/  SYNCS.PHASECHK.TRANS64.TRYWAIT P0, [R6+URZ], R7 ;  /* 0x00000007060075a7 */ /* 0x0044e4000800017f */
[----:B---3--:R-:W-:Y:S05]  /*34060*/  @!P0 NANOSLEEP.SYNCS 0x989680 ;  /* 0x009896800000895d */ /* 0x008fea0003900000 */
[----:B------:R-:W3:Y:S02]  /*34070*/  @!P0 SYNCS.PHASECHK.TRANS64 P0, [R6+URZ], R7 ;  /* 0x00000007060085a7 */ /* 0x000ee4000800007f */
[----:B---3--:R-:W-:Y:S05]  /*34080*/  @!P0 BRA `(.L_x_10169) ;  /* 0xfffffffc00f08947 */ /* 0x008fea000383ffff */
[----:B------:R-:W-:Y:S05]  /*34090*/  BRA `(.L_x_10168) ;  /* 0xfffffea800d07947 */ /* 0x000fea000383ffff */
.L_x_10224:
[----:B0-----:R-:W0:Y:S01]  /*340a0*/  S2R R11, SR_TID.X ;  /* 0x00000000000b7919 */ /* 0x001e220000002100 */
[----:B------:R-:W-:Y:S01]  /*340b0*/  BSSY B1, `(.L_x_10377) ;  /* 0x000000a000017945 */ /* 0x000fe20003800000 */
[----:B------:R-:W-:Y:S02]  /*340c0*/  IMAD.MOV.U32 R12, RZ, RZ, RZ ;  /* 0x000000ffff0c7224 */ /* 0x000fe400078e00ff */
[----:B------:R-:W-:Y:S01]  /*340d0*/  IMAD.MOV.U32 R15, RZ, RZ, -0x1 ;  /* 0xffffffffff0f7424 */ /* 0x000fe200078e00ff */
[----:B0-----:R-:W-:-:S04]  /*340e0*/  SHF.R.U32.HI R11, RZ, 0x5, R11 ;  /* 0x00000005ff0b7819 */ /* 0x001fc8000001160b */
[----:B------:R-:W-:-:S05]  /*340f0*/  LOP3.LUT R11, R11, 0x3, RZ, 0xc0, !PT ;  /* 0x000000030b0b7812 */ /* 0x000fca00078ec0ff */
[----:B------:R-:W-:Y:S02]  /*34100*/  IMAD.MOV.U32 R13, RZ, RZ, R11 ;  /* 0x000000ffff0d7224 */ /* 0x000fe400078e000b */
[----:B------:R-:W-:-:S07]  /*34110*/  IMAD.MOV.U32 R11, RZ, RZ, 0x1f ;  /* 0x0000001fff0b7424 */ /* 0x000fce00078e00ff */
[----:B------:R-:W-:Y:S05]  /*34120*/  WARPSYNC.COLLECTIVE R15, `(.L_x_10378) ;  /* 0x000000000f087348 */ /* 0x000fea0003c00000 */
[----:B------:R0:W1:Y:S02]  /*34130*/  SHFL.IDX P6, R14, R13, R12, R11 ;  /* 0x0000000c0d0e7389 */ /* 0x00006400000c000b */
[----:B01----:R-:W-:Y:S01]  /*34140*/  ENDCOLLECTIVE ;  /* 0x000000000000791b */ /* 0x003fe20003800000 */
.L_x_10378:
[----:B------:R-:W-:Y:S05]  /*34150*/  BSYNC B1 ;  /* 0x0000000000017941 */ /* 0x000fea0003800000 */
.L_x_10377:
[----:B------:R-:W-:Y:S05]  /*34160*/  BRA `(.L_x_10379) ;  /* 0xffffffa4002c7947 */ /* 0x000fea000383ffff */
.L_x_10225:
[----:B------:R-:W-:Y:S01]  /*34170*/  BSSY B1, `(.L_x_10380) ;  /* 0x0000006000017945 */ /* 0x000fe20003800000 */
[----:B------:R-:W-:-:S07]  /*34180*/  IMAD.MOV.U32 R15, RZ, RZ, -0x1 ;  /* 0xffffffffff0f7424 */ /* 0x000fce00078e00ff */
[----:B0-----:R-:W-:Y:S05]  /*34190*/  WARPSYNC.COLLECTIVE R15, `(.L_x_10381) ;  /* 0x000000000f0c7348 */ /* 0x001fea0003c00000 */
[----:B------:R-:W-:Y:S02]  /*341a0*/  ELECT P6, UR62, PT ;  /* 0x00000000003e782f */ /* 0x000fe400038c0000 */
[----:B------:R-:W-:Y:S01]  /*341b0*/  MOV R14, UR62 ;  /* 0x0000003e000e7c02 */ /* 0x000fe20008000f00 */
[----:B0-----:R-:W-:Y:S10]  /*341c0*/  ENDCOLLECTIVE ;  /* 0x000000000000791b */ /* 0x001ff40003800000 */
.L_x_10381:
[----:B------:R-:W-:Y:S05]  /*341d0*/  BSYNC B1 ;  /* 0x0000000000017941 */ /* 0x000fea0003800000 */
.L_x_10380:
[----:B------:R-:W-:Y:S05]  /*341e0*/  BRA `(.L_x_10382) ;  /* 0xffffffa400187947 */ /* 0x000fea000383ffff */
.L_x_10226:
[----:B-1----:R1:W2:Y:S02]  /*341f0*/  SYNCS.PHASECHK.TRANS64.TRYWAIT P0, [R7+URZ+0x32420], R8 ;  /* 0x03242008070075a7 */ /* 0x0022a4000800017f */
[----:B--2---:R-:W-:Y:S05]  /*34200*/  @!P0 NANOSLEEP.SYNCS 0x989680 ;  /* 0x009896800000895d */ /* 0x004fea0003900000 */
[----:B------:R-:W2:Y:S02]  /*34210*/  @!P0 SYNCS.PHASECHK.TRANS64 P0, [R7+URZ+0x32420], R8 ;  /* 0x03242008070085a7 */ /* 0x000ea4000800007f */
[----:B--2---:R-:W-:Y:S05]  /*34220*/  @!P0 BRA `(.L_x_10226) ;  /* 0xfffffffc00f08947 */ /* 0x004fea000383ffff */
[----:B------:R-:W-:Y:S05]  /*34230*/  BRA `(.L_x_10383) ;  /* 0xffffffa400307947 */ /* 0x000fea000383ffff */
.L_x_10229:
[----:B0-----:R0:W1:Y:S02]  /*34240*/  SYNCS.PHASECHK.TRANS64.TRYWAIT P0, [R8+URZ+0x324a0], R9 ;  /* 0x0324a009080075a7 */ /* 0x001064000800017f */
[----:B-1----:R-:W-:Y:S05]  /*34250*/  @!P0 NANOSLEEP.SYNCS 0x989680 ;  /* 0x009896800000895d */ /* 0x002fea0003900000 */
[----:B------:R-:W1:Y:S02]  /*34260*/  @!P0 SYNCS.PHASECHK.TRANS64 P0, [R8+URZ+0x324a0], R9 ;  /* 0x0324a009080085a7 */ /* 0x000e64000800007f */
[----:B-1----:R-:W-:Y:S05]  /*34270*/  @!P0 BRA `(.L_x_10229) ;  /* 0xfffffffc00f08947 */ /* 0x002fea000383ffff */
[----:B------:R-:W-:Y:S05]  /*34280*/  BRA `(.L_x_10384) ;  /* 0xffffffa4003c7947 */ /* 0x000fea000383ffff */
.L_x_10231:
[----:B-1----:R1:W2:Y:S02]  /*34290*/  SYNCS.PHASECHK.TRANS64.TRYWAIT P0, [R8+URZ+0x324c0], R9 ;  /* 0x0324c009080075a7 */ /* 0x0022a4000800017f */
[----:B--2---:R-:W-:Y:S05]  /*342a0*/  @!P0 NANOSLEEP.SYNCS 0x989680 ;  /* 0x009896800000895d */ /* 0x004fea0003900000 */
[----:B------:R-:W2:Y:S02]  /*342b0*/  @!P0 SYNCS.PHASECHK.TRANS64 P0, [R8+URZ+0x324c0], R9 ;  /* 0x0324c009080085a7 */ /* 0x000ea4000800007f */
[----:B--2---:R-:W-:Y:S05]  /*342c0*/  @!P0 BRA `(.L_x_10231) ;  /* 0xfffffffc00f08947 */ /* 0x004fea000383ffff */
[----:B------:R-:W-:Y:S05]  /*342d0*/  BRA `(.L_x_10385) ;  /* 0xffffffa400a07947 */ /* 0x000fea000383ffff */
.L_x_10235:
[----:B0-----:R0:W1:Y:S02]  /*342e0*/  SYNCS.PHASECHK.TRANS64.TRYWAIT P0, [R9+URZ+0x324a0], R10 ;  /* 0x0324a00a090075a7 */ /* 0x001064000800017f */
[----:B-1----:R-:W-:Y:S05]  /*342f0*/  @!P0 NANOSLEEP.SYNCS 0x989680 ;  /* 0x009896800000895d */ /* 0x002fea0003900000 */
[----:B------:R-:W1:Y:S02]  /*34300*/  @!P0 SYNCS.PHASECHK.TRANS64 P0, [R9+URZ+0x324a0], R10 ;  /* 0x0324a00a090085a7 */ /* 0x000e64000800007f */
[----:B-1----:R-:W-:Y:S05]  /*34310*/  @!P0 BRA `(.L_x_10235) ;  /* 0xfffffffc00f08947 */ /* 0x002fea000383ffff */
[----:B------:R-:W-:Y:S05]  /*34320*/  BRA `(.L_x_10386) ;  /* 0xffffffa800907947 */ /* 0x000fea000383ffff */
.L_x_10237:
[----:B-1----:R1:W2:Y:S02]  /*34330*/  SYNCS.PHASECHK.TRANS64.TRYWAIT P1, [R9+URZ+0x324c0], R10 ;  /* 0x0324c00a090075a7 */ /* 0x0022a4000802017f */
[----:B--2---:R-:W-:Y:S05]  /*34340*/  @!P1 NANOSLEEP.SYNCS 0x989680 ;  /* 0x009896800000995d */ /* 0x004fea0003900000 */
[----:B------:R-:W2:Y:S02]  /*34350*/  @!P1 SYNCS.PHASECHK.TRANS64 P1, [R9+URZ+0x324c0], R10 ;  /* 0x0324c00a090095a7 */ /* 0x000ea4000802007f */
[----:B--2---:R-:W-:Y:S05]  /*34360*/  @!P1 BRA `(.L_x_10237) ;  /* 0xfffffffc00f09947 */ /* 0x004fea000383ffff */
[----:B------:R-:W-:Y:S05]  /*34370*/  BRA `(.L_x_10387) ;  /* 0xffffffa800ec7947 */ /* 0x000fea000383ffff */
.L_x_10255:
[----:B------:R-:W2:Y:S01]  /*34380*/  S2R R5, SR_TID.X ;  /* 0x0000000000057919 */ /* 0x000ea20000002100 */
[----:B------:R-:W-:Y:S01]  /*34390*/  BSSY B0, `(.L_x_10388) ;  /* 0x000000a000007945 */ /* 0x000fe20003800000 */
[----:B------:R-:W-:Y:S02]  /*343a0*/  IMAD.MOV.U32 R12, RZ, RZ, RZ ;  /* 0x000000ffff0c7224 */ /* 0x000fe400078e00ff */
[----:B01----:R-:W-:Y:S02]  /*343b0*/  IMAD.MOV.U32 R11, RZ, RZ, 0x1f ;  /* 0x0000001fff0b7424 */ /* 0x003fe400078e00ff */
[----:B------:R-:W-:Y:S01]  /*343c0*/  IMAD.MOV.U32 R15, RZ, RZ, -0x1 ;  /* 0xffffffffff0f7424 */ /* 0x000fe200078e00ff */
[----:B--2---:R-:W-:-:S04]  /*343d0*/  SHF.R.U32.HI R5, RZ, 0x5, R5 ;  /* 0x00000005ff057819 */ /* 0x004fc80000011605 */
[----:B------:R-:W-:-:S05]  /*343e0*/  LOP3.LUT R5, R5, 0x3, RZ, 0xc0, !PT ;  /* 0x0000000305057812 */ /* 0x000fca00078ec0ff */
[----:B------:R-:W-:-:S07]  /*343f0*/  IMAD.MOV.U32 R13, RZ, RZ, R5 ;  /* 0x000000ffff0d7224 */ /* 0x000fce00078e0005 */
[----:B------:R-:W-:Y:S05]  /*34400*/  WARPSYNC.COLLECTIVE R15, `(.L_x_10389) ;  /* 0x000000000f087348 */ /* 0x000fea0003c00000 */
[----:B------:R0:W1:Y:S02]  /*34410*/  SHFL.IDX P6, R14, R13, R12, R11 ;  /* 0x0000000c0d0e7389 */ /* 0x00006400000c000b */
[----:B01----:R-:W-:Y:S01]  /*34420*/  ENDCOLLECTIVE ;  /* 0x000000000000791b */ /* 0x003fe20003800000 */
.L_x_10389:
[----:B------:R-:W-:Y:S05]  /*34430*/  BSYNC B0 ;  /* 0x0000000000007941 */ /* 0x000fea0003800000 */
.L_x_10388:
[----:B------:R-:W-:Y:S05]  /*34440*/  BRA `(.L_x_10390) ;  /* 0xffffffb800647947 */ /* 0x000fea000383ffff */
.L_x_10256:
[----:B------:R-:W-:Y:S01]  /*34450*/  BSSY B0, `(.L_x_10391) ;  /* 0x0000006000007945 */ /* 0x000fe20003800000 */
[----:B------:R-:W-:-:S07]  /*34460*/  IMAD.MOV.U32 R15, RZ, RZ, -0x1 ;  /* 0xffffffffff0f7424 */ /* 0x000fce00078e00ff */
[----:B01----:R-:W-:Y:S05]  /*34470*/  WARPSYNC.COLLECTIVE R15, `(.L_x_10392) ;  /* 0x000000000f0c7348 */ /* 0x003fea0003c00000 */
[----:B------:R-:W-:Y:S02]  /*34480*/  ELECT P6, UR62, PT ;  /* 0x00000000003e782f */ /* 0x000fe400038c0000 */
[----:B------:R-:W-:Y:S01]  /*34490*/  MOV R14, UR62 ;  /* 0x0000003e000e7c02 */ /* 0x000fe20008000f00 */
[----:B01----:R-:W-:Y:S10]  /*344a0*/  ENDCOLLECTIVE ;  /* 0x000000000000791b */ /* 0x003ff40003800000 */
.L_x_10392:
[----:B------:R-:W-:Y:S05]  /*344b0*/  BSYNC B0 ;  /* 0x0000000000007941 */ /* 0x000fea0003800000 */
.L_x_10391:
[----:B------:R-:W-:Y:S05]  /*344c0*/  BRA `(.L_x_10393) ;  /* 0xffffffb800547947 */ /* 0x000fea000383ffff */
.L_x_10259:
[----:B-1----:R1:W2:Y:S02]  /*344d0*/  SYNCS.PHASECHK.TRANS64.TRYWAIT P0, [R5+URZ+0x32440], R7 ;  /* 0x03244007050075a7 */ /* 0x0022a4000800017f */
[----:B--2---:R-:W-:Y:S05]  /*344e0*/  @!P0 NANOSLEEP.SYNCS 0x989680 ;  /* 0x009896800000895d */ /* 0x004fea0003900000 */
[----:B------:R-:W2:Y:S02]  /*344f0*/  @!P0 SYNCS.PHASECHK.TRANS64 P0, [R5+URZ+0x32440], R7 ;  /* 0x03244007050085a7 */ /* 0x000ea4000800007f */
[----:B--2---:R-:W-:Y:S05]  /*34500*/  @!P0 BRA `(.L_x_10259) ;  /* 0xfffffffc00f08947 */ /* 0x004fea000383ffff */
[----:B------:R-:W-:Y:S05]  /*34510*/  BRA `(.L_x_10394) ;  /* 0xffffffb800bc7947 */ /* 0x000fea000383ffff */
.L_x_10263:
        /* <DEDUP_REMOVED lines=8> */
.L_x_10266:
[----:B-1----:R1:W2:Y:S02]  /*345a0*/  SYNCS.PHASECHK.TRANS64.TRYWAIT P0, [R2+URZ+0x32460], R5 ;  /* 0x03246005020075a7 */ /* 0x0022a4000800017f */
[----:B--2---:R-:W-:Y:S05]  /*345b0*/  @!P0 NANOSLEEP.SYNCS 0x989680 ;  /* 0x009896800000895d */ /* 0x004fea0003900000 */
[----:B------:R-:W2:Y:S02]  /*345c0*/  @!P0 SYNCS.PHASECHK.TRANS64 P0, [R2+URZ+0x32460], R5 ;  /* 0x03246005020085a7 */ /* 0x000ea4000800007f */
[----:B--2---:R-:W-:Y:S05]  /*345d0*/  @!P0 BRA `(.L_x_10266) ;  /* 0xfffffffc00f08947 */ /* 0x004fea000383ffff */
[----:B------:R-:W-:Y:S05]  /*345e0*/  BRA `(.L_x_10396) ;  /* 0xffffffc000407947 */ /* 0x000fea000383ffff */
.L_x_10275:
[----:B---3--:R3:W4:Y:S02]  /*345f0*/  SYNCS.PHASECHK.TRANS64.TRYWAIT P0, [R2+URZ+0x32440], R3 ;  /* 0x03244003020075a7 */ /* 0x008724000800017f */
[----:B----4-:R-:W-:Y:S05]  /*34600*/  @!P0 NANOSLEEP.SYNCS 0x989680 ;  /* 0x009896800000895d */ /* 0x010fea0003900000 */
[----:B------:R-:W4:Y:S02]  /*34610*/  @!P0 SYNCS.PHASECHK.TRANS64 P0, [R2+URZ+0x32440], R3 ;  /* 0x03244003020085a7 */ /* 0x000f24000800007f */
[----:B----4-:R-:W-:Y:S05]  /*34620*/  @!P0 BRA `(.L_x_10275) ;  /* 0xfffffffc00f08947 */ /* 0x010fea000383ffff */
[----:B------:R-:W-:Y:S05]  /*34630*/  BRA `(.L_x_10397) ;  /* 0xffffffc400c07947 */ /* 0x000fea000383ffff */
.L_x_10277:
[----:B0-----:R0:W1:Y:S02]  /*34640*/  SYNCS.PHASECHK.TRANS64.TRYWAIT P0, [R2+URZ+0x32460], R3 ;  /* 0x03246003020075a7 */ /* 0x001064000800017f */
[----:B-1----:R-:W-:Y:S05]  /*34650*/  @!P0 NANOSLEEP.SYNCS 0x989680 ;  /* 0x009896800000895d */ /* 0x002fea0003900000 */
[----:B------:R-:W1:Y:S02]  /*34660*/  @!P0 SYNCS.PHASECHK.TRANS64 P0, [R2+URZ+0x32460], R3 ;  /* 0x03246003020085a7 */ /* 0x000e64000800007f */
[----:B-1----:R-:W-:Y:S05]  /*34670*/  @!P0 BRA `(.L_x_10277) ;  /* 0xfffffffc00f08947 */ /* 0x002fea000383ffff */
[----:B------:R-:W-:Y:S05]  /*34680*/  BRA `(.L_x_10398) ;  /* 0xffffffc800307947 */ /* 0x000fea000383ffff */
.L_x_10282:
[----:B--2---:R2:W3:Y:S02]  /*34690*/  SYNCS.PHASECHK.TRANS64.TRYWAIT P0, [R2+URZ+0x32440], R3 ;  /* 0x03244003020075a7 */ /* 0x0044e4000800017f */
[----:B---3--:R-:W-:Y:S05]  /*346a0*/  @!P0 NANOSLEEP.SYNCS 0x989680 ;  /* 0x009896800000895d */ /* 0x008fea0003900000 */
[----:B------:R-:W3:Y:S02]  /*346b0*/  @!P0 SYNCS.PHASECHK.TRANS64 P0, [R2+URZ+0x32440], R3 ;  /* 0x03244003020085a7 */ /* 0x000ee4000800007f */
[----:B---3--:R-:W-:Y:S05]  /*346c0*/  @!P0 BRA `(.L_x_10282) ;  /* 0xfffffffc00f08947 */ /* 0x008fea000383ffff */
[----:B------:R-:W-:Y:S05]  /*346d0*/  BRA `(.L_x_10399) ;  /* 0xffffffcc007c7947 */ /* 0x000fea000383ffff */
.L_x_10284:
[----:B0-----:R0:W1:Y:S02]  /*346e0*/  SYNCS.PHASECHK.TRANS64.TRYWAIT P1, [R2+URZ+0x32460], R3 ;  /* 0x03246003020075a7 */ /* 0x001064000802017f */
[----:B-1----:R-:W-:Y:S05]  /*346f0*/  @!P1 NANOSLEEP.SYNCS 0x989680 ;  /* 0x009896800000995d */ /* 0x002fea0003900000 */
[----:B------:R-:W1:Y:S02]  /*34700*/  @!P1 SYNCS.PHASECHK.TRANS64 P1, [R2+URZ+0x32460], R3 ;  /* 0x03246003020095a7 */ /* 0x000e64000802007f */
[----:B-1----:R-:W-:Y:S05]  /*34710*/  @!P1 BRA `(.L_x_10284) ;  /* 0xfffffffc00f09947 */ /* 0x002fea000383ffff */
[----:B------:R-:W-:Y:S05]  /*34720*/  BRA `(.L_x_10400) ;  /* 0xffffffcc00e87947 */ /* 0x000fea000383ffff */
.L_x_10289:
[----:B--2---:R2:W3:Y:S02]  /*34730*/  SYNCS.PHASECHK.TRANS64.TRYWAIT P0, [R2+URZ+0x32440], R3 ;  /* 0x03244003020075a7 */ /* 0x0044e4000800017f */
[----:B---3--:R-:W-:Y:S05]  /*34740*/  @!P0 NANOSLEEP.SYNCS 0x989680 ;  /* 0x009896800000895d */ /* 0x008fea0003900000 */
[----:B------:R-:W3:Y:S02]  /*34750*/  @!P0 SYNCS.PHASECHK.TRANS64 P0, [R2+URZ+0x32440], R3 ;  /* 0x03244003020085a7 */ /* 0x000ee4000800007f */
[----:B---3--:R-:W-:Y:S05]  /*34760*/  @!P0 BRA `(.L_x_10289) ;  /* 0xfffffffc00f08947 */ /* 0x008fea000383ffff */
[----:B------:R-:W-:Y:S05]  /*34770*/  BRA `(.L_x_10401) ;  /* 0xffffffd400107947 */ /* 0x000fea000383ffff */
.L_x_10291:
[----:B0-----:R0:W1:Y:S02]  /*34780*/  SYNCS.PHASECHK.TRANS64.TRYWAIT P1, [R2+URZ+0x32460], R3 ;  /* 0x03246003020075a7 */ /* 0x001064000802017f */
[----:B-1----:R-:W-:Y:S05]  /*34790*/  @!P1 NANOSLEEP.SYNCS 0x989680 ;  /* 0x009896800000995d */ /* 0x002fea0003900000 */
[----:B------:R-:W1:Y:S02]  /*347a0*/  @!P1 SYNCS.PHASECHK.TRANS64 P1, [R2+URZ+0x32460], R3 ;  /* 0x03246003020095a7 */ /* 0x000e64000802007f */
[----:B-1----:R-:W-:Y:S05]  /*347b0*/  @!P1 BRA `(.L_x_10291) ;  /* 0xfffffffc00f09947 */ /* 0x002fea000383ffff */
[----:B------:R-:W-:Y:S05]  /*347c0*/  BRA `(.L_x_10402) ;  /* 0xffffffd400807947 */ /* 0x000fea000383ffff */
.L_x_10296:
[----:B------:R-:W-:Y:S01]  /*347d0*/  BSSY B0, `(.L_x_10403) ;  /* 0x0000008000007945 */ /* 0x000fe20003800000 */
[----:B-1----:R-:W-:Y:S02]  /*347e0*/  IMAD.MOV.U32 R13, RZ, RZ, R16 ;  /* 0x000000ffff0d7224 */ /* 0x002fe400078e0010 */
[----:B0-----:R-:W-:Y:S02]  /*347f0*/  IMAD.MOV.U32 R12, RZ, RZ, RZ ;  /* 0x000000ffff0c7224 */ /* 0x001fe400078e00ff */
[----:B------:R-:W-:Y:S02]  /*34800*/  IMAD.MOV.U32 R11, RZ, RZ, 0x1f ;  /* 0x0000001fff0b7424 */ /* 0x000fe400078e00ff */
[----:B------:R-:W-:-:S07]  /*34810*/  IMAD.MOV.U32 R15, RZ, RZ, -0x1 ;  /* 0xffffffffff0f7424 */ /* 0x000fce00078e00ff */
[----:B--23--:R-:W-:Y:S05]  /*34820*/  WARPSYNC.COLLECTIVE R15, `(.L_x_10404) ;  /* 0x000000000f087348 */ /* 0x00cfea0003c00000 */
[----:B------:R0:W1:Y:S02]  /*34830*/  SHFL.IDX P6, R14, R13, R12, R11 ;  /* 0x0000000c0d0e7389 */ /* 0x00006400000c000b */
[----:B0123--:R-:W-:Y:S01]  /*34840*/  ENDCOLLECTIVE ;  /* 0x000000000000791b */ /* 0x00ffe20003800000 */
.L_x_10404:
[----:B------:R-:W-:Y:S05]  /*34850*/  BSYNC B0 ;  /* 0x0000000000007941 */ /* 0x000fea0003800000 */
.L_x_10403:
        /* <DEDUP_REMOVED lines=8> */
.L_x_10405:
[----:B------:R-:W-:Y:S01]  /*348e0*/  IMAD.MOV.U32 R16, RZ, RZ, R14 ;  /* 0x000000ffff107224 */ /* 0x000fe200078e000e */
[----:B------:R-:W-:Y:S06]  /*348f0*/  BRA `(.L_x_10406) ;  /* 0xffffffd800747947 */ /* 0x000fec000383ffff */
.L_x_10299:
[----:B------:R-:W-:Y:S01]  /*34900*/  BSSY B0, `(.L_x_10407) ;  /* 0x0000008000007945 */ /* 0x000fe20003800000 */
[----:B-1---5:R-:W-:Y:S02]  /*34910*/  IMAD.MOV.U32 R13, RZ, RZ, R17 ;  /* 0x000000ffff0d7224 */ /* 0x022fe400078e0011 */
[----:B0-----:R-:W-:Y:S02]  /*34920*/  IMAD.MOV.U32 R12, RZ, RZ, 0x1 ;  /* 0x00000001ff0c7424 */ /* 0x001fe400078e00ff */
[----:B------:R-:W-:Y:S02]  /*34930*/  IMAD.MOV.U32 R11, RZ, RZ, RZ ;  /* 0x000000ffff0b7224 */ /* 0x000fe400078e00ff */
[----:B------:R-:W-:-:S07]  /*34940*/  IMAD.MOV.U32 R15, RZ, RZ, -0x1 ;  /* 0xffffffffff0f7424 */ /* 0x000fce00078e00ff */
[----:B--234-:R-:W-:Y:S05]  /*34950*/  WARPSYNC.COLLECTIVE R15, `(.L_x_10408) ;  /* 0x000000000f087348 */ /* 0x01cfea0003c00000 */
[----:B------:R0:W1:Y:S02]  /*34960*/  SHFL.UP P6, R14, R13, R12, R11 ;  /* 0x0400000c0d0e7389 */ /* 0x00006400000c000b */
[----:B01234-:R-:W-:Y:S01]  /*34970*/  ENDCOLLECTIVE ;  /* 0x000000000000791b */ /* 0x01ffe20003800000 */
.L_x_10408:
[----:B------:R-:W-:Y:S05]  /*34980*/  BSYNC B0 ;  /* 0x0000000000007941 */ /* 0x000fea0003800000 */
.L_x_10407:
        /* <DEDUP_REMOVED lines=10> */
.L_x_10409:
        /* <DEDUP_REMOVED lines=8> */
.L_x_10410:
        /* <DEDUP_REMOVED lines=8> */
.L_x_10411:
        /* <DEDUP_REMOVED lines=8> */
.L_x_10412:
        /* <DEDUP_REMOVED lines=8> */
.L_x_10413:
[----:B------:R-:W-:Y:S05]  /*34c30*/  BRA `(.L_x_10414) ;  /* 0xffffffd800387947 */ /* 0x000fea000383ffff */
.L_x_10304:
        /* <DEDUP_REMOVED lines=8> */
.L_x_10416:
[----:B------:R-:W-:Y:S05]  /*34cc0*/  BSYNC B0 ;  /* 0x0000000000007941 */ /* 0x000fea0003800000 */
.L_x_10415:
        /* <DEDUP_REMOVED lines=10> */
.L_x_10417:
        /* <DEDUP_REMOVED lines=8> */
.L_x_10418:
        /* <DEDUP_REMOVED lines=8> */
.L_x_10419:
        /* <DEDUP_REMOVED lines=8> */
.L_x_10420:
        /* <DEDUP_REMOVED lines=8> */
.L_x_10421:
[----:B------:R-:W-:Y:S05]  /*34f70*/  BRA `(.L_x_10422) ;  /* 0xffffffd8001c7947 */ /* 0x000fea000383ffff */
.L_x_10306:
[----:B------:R-:W-:Y:S01]  /*34f80*/  BSSY B0, `(.L_x_10423) ;  /* 0x0000006000007945 */ /* 0x000fe20003800000 */
[----:B------:R-:W-:Y:S01]  /*34f90*/  PLOP3.LUT P6, PT, P6, PT, PT, 0x8, 0x0 ;  /* 0x000000000000781c */ /* 0x000fe200037ce170 */
[----:B------:R-:W-:-:S12]  /*34fa0*/  IMAD.MOV.U32 R15, RZ, RZ, -0x1 ;  /* 0xffffffffff0f7424 */ /* 0x000fd800078e00ff */
[----:B0-----:R-:W-:Y:S05]  /*34fb0*/  WARPSYNC.COLLECTIVE R15, `(.L_x_10424) ;  /* 0x000000000f087348 */ /* 0x001fea0003c00000 */
[----:B------:R-:W-:Y:S01]  /*34fc0*/  VOTE.ANY R14, PT, P6 ;  /* 0x00000000000e7806 */ /* 0x000fe200030e0100 */
[----:B0-----:R-:W-:Y:S06]  /*34fd0*/  ENDCOLLECTIVE ;  /* 0x000000000000791b */ /* 0x001fec0003800000 */
.L_x_10424:
[----:B------:R-:W-:Y:S05]  /*34fe0*/  BSYNC B0 ;  /* 0x0000000000007941 */ /* 0x000fea0003800000 */
.L_x_10423:
        /* <DEDUP_REMOVED lines=9> */
.L_x_10425:
[----:B------:R-:W-:Y:S01]  /*35080*/  IMAD.MOV.U32 R17, RZ, RZ, R14 ;  /* 0x000000ffff117224 */ /* 0x000fe200078e000e */
[----:B------:R-:W-:Y:S06]  /*35090*/  BRA `(.L_x_10426) ;  /* 0xffffffd8000c7947 */ /* 0x000fec000383ffff */
.L_x_10308:
[----:B------:R-:W-:Y:S01]  /*350a0*/  BSSY B0, `(.L_x_10427) ;  /* 0x0000007000007945 */ /* 0x000fe20003800000 */
[----:B------:R-:W-:Y:S02]  /*350b0*/  IMAD.MOV.U32 R13, RZ, RZ, R2 ;  /* 0x000000ffff0d7224 */ /* 0x000fe400078e0002 */
[----:B------:R-:W-:Y:S02]  /*350c0*/  IMAD.MOV.U32 R11, RZ, RZ, 0x1f ;  /* 0x0000001fff0b7424 */ /* 0x000fe400078e00ff */
[----:B------:R-:W-:-:S07]  /*350d0*/  IMAD.MOV.U32 R15, RZ, RZ, -0x1 ;  /* 0xffffffffff0f7424 */ /* 0x000fce00078e00ff */
[----:B012---:R-:W-:Y:S05]  /*350e0*/  WARPSYNC.COLLECTIVE R15, `(.L_x_10428) ;  /* 0x000000000f087348 */ /* 0x007fea0003c00000 */
[----:B------:R3:W4:Y:S02]  /*350f0*/  SHFL.IDX P6, R14, R13, R12, R11 ;  /* 0x0000000c0d0e7389 */ /* 0x00072400000c000b */
[----:B01234-:R-:W-:Y:S01]  /*35100*/  ENDCOLLECTIVE ;  /* 0x000000000000791b */ /* 0x01ffe20003800000 */
.L_x_10428:
[----:B------:R-:W-:Y:S05]  /*35110*/  BSYNC B0 ;  /* 0x0000000000007941 */ /* 0x000fea0003800000 */
.L_x_10427:
[----:B------:R-:W-:Y:S01]  /*35120*/  IMAD.MOV.U32 R7, RZ, RZ, R14 ;  /* 0x000000ffff077224 */ /* 0x000fe200078e000e */
[----:B------:R-:W-:Y:S06]  /*35130*/  BRA `(.L_x_10307) ;  /* 0xffffffd800007947 */ /* 0x000fec000383ffff */
.L_x_10311:
[----:B-1----:R1:W3:Y:S02]  /*35140*/  SYNCS.PHASECHK.TRANS64.TRYWAIT P0, [R0+URZ+0x32420], R3 ;  /* 0x03242003000075a7 */ /* 0x0022e4000800017f */
[----:B---3--:R-:W-:Y:S05]  /*35150*/  @!P0 NANOSLEEP.SYNCS 0x989680 ;  /* 0x009896800000895d */ /* 0x008fea0003900000 */
[----:B------:R-:W3:Y:S02]  /*35160*/  @!P0 SYNCS.PHASECHK.TRANS64 P0, [R0+URZ+0x32420], R3 ;  /* 0x03242003000085a7 */ /* 0x000ee4000800007f */
[----:B---3--:R-:W-:Y:S05]  /*35170*/  @!P0 BRA `(.L_x_10311) ;  /* 0xfffffffc00f08947 */ /* 0x008fea000383ffff */
[----:B------:R-:W-:Y:S05]  /*35180*/  BRA `(.L_x_10429) ;  /* 0xffffffdc00707947 */ /* 0x000fea000383ffff */
.L_x_10312:
        /* <DEDUP_REMOVED lines=11> */
.L_x_10431:
[----:B------:R-:W-:Y:S05]  /*35240*/  BSYNC B0 ;  /* 0x0000000000007941 */ /* 0x000fea0003800000 */
.L_x_10430:
[----:B------:R-:W-:Y:S05]  /*35250*/  BRA `(.L_x_10432) ;  /* 0xffffffdc00547947 */ /* 0x000fea000383ffff */
.L_x_10313:
[----:B------:R-:W-:Y:S01]  /*35260*/  BSSY B0, `(.L_x_10433) ;  /* 0x0000006000007945 */ /* 0x000fe20003800000 */
[----:B------:R-:W-:-:S07]  /*35270*/  IMAD.MOV.U32 R15, RZ, RZ, -0x1 ;  /* 0xffffffffff0f7424 */ /* 0x000fce00078e00ff */
[----:B012---:R-:W-:Y:S05]  /*35280*/  WARPSYNC.COLLECTIVE R15, `(.L_x_10434) ;  /* 0x000000000f0c7348 */ /* 0x007fea0003c00000 */
[----:B------:R-:W-:Y:S02]  /*35290*/  ELECT P6, UR62, PT ;  /* 0x00000000003e782f */ /* 0x000fe400038c0000 */
[----:B------:R-:W-:Y:S01]  /*352a0*/  MOV R14, UR62 ;  /* 0x0000003e000e7c02 */ /* 0x000fe20008000f00 */
[----:B012---:R-:W-:Y:S10]  /*352b0*/  ENDCOLLECTIVE ;  /* 0x000000000000791b */ /* 0x007ff40003800000 */
.L_x_10434:
[----:B------:R-:W-:Y:S05]  /*352c0*/  BSYNC B0 ;  /* 0x0000000000007941 */ /* 0x000fea0003800000 */
.L_x_10433:
[----:B------:R-:W-:Y:S05]  /*352d0*/  BRA `(.L_x_10435) ;  /* 0xffffffdc00487947 */ /* 0x000fea000383ffff */
.L_x_10315:
[----:B-1----:R1:W2:Y:S02]  /*352e0*/  SYNCS.PHASECHK.TRANS64.TRYWAIT P0, [R6+URZ], R5 ;  /* 0x00000005060075a7 */ /* 0x0022a4000800017f */
[----:B--2---:R-:W-:Y:S05]  /*352f0*/  @!P0 NANOSLEEP.SYNCS 0x989680 ;  /* 0x009896800000895d */ /* 0x004fea0003900000 */
[----:B------:R-:W2:Y:S02]  /*35300*/  @!P0 SYNCS.PHASECHK.TRANS64 P0, [R6+URZ], R5 ;  /* 0x00000005060085a7 */ /* 0x000ea4000800007f */
[----:B--2---:R-:W-:Y:S05]  /*35310*/  @!P0 BRA `(.L_x_10315) ;  /* 0xfffffffc00f08947 */ /* 0x004fea000383ffff */
[----:B------:R-:W-:Y:S05]  /*35320*/  BRA `(.L_x_10436) ;  /* 0xffffffdc00847947 */ /* 0x000fea000383ffff */
.L_x_10316:
[----:B--2---:R2:W3:Y:S02]  /*35330*/  SYNCS.PHASECHK.TRANS64.TRYWAIT P0, [R7+URZ], R2 ;  /* 0x00000002070075a7 */ /* 0x0044e4000800017f */
[----:B---3--:R-:W-:Y:S05]  /*35340*/  @!P0 NANOSLEEP.SYNCS 0x989680 ;  /* 0x009896800000895d */ /* 0x008fea0003900000 */
[----:B------:R-:W3:Y:S02]  /*35350*/  @!P0 SYNCS.PHASECHK.TRANS64 P0, [R7+URZ], R2 ;  /* 0x00000002070085a7 */ /* 0x000ee4000800007f */
[----:B---3--:R-:W-:Y:S05]  /*35360*/  @!P0 BRA `(.L_x_10316) ;  /* 0xfffffffc00f08947 */ /* 0x008fea000383ffff */
[----:B------:R-:W-:Y:S05]  /*35370*/  BRA `(.L_x_10437) ;  /* 0xffffffdc00787947 */ /* 0x000fea000383ffff */
.L_x_10318:
[----:B---3--:R3:W4:Y:S02]  /*35380*/  SYNCS.PHASECHK.TRANS64.TRYWAIT P0, [R4+URZ], R5 ;  /* 0x00000005040075a7 */ /* 0x008724000800017f */
[----:B----4-:R-:W-:Y:S05]  /*35390*/  @!P0 NANOSLEEP.SYNCS 0x989680 ;  /* 0x009896800000895d */ /* 0x010fea0003900000 */
[----:B------:R-:W4:Y:S02]  /*353a0*/  @!P0 SYNCS.PHASECHK.TRANS64 P0, [R4+URZ], R5 ;  /* 0x00000005040085a7 */ /* 0x000f24000800007f */
[----:B----4-:R-:W-:Y:S05]  /*353b0*/  @!P0 BRA `(.L_x_10318) ;  /* 0xfffffffc00f08947 */ /* 0x010fea000383ffff */
[----:B------:R-:W-:Y:S05]  /*353c0*/  BRA `(.L_x_10438) ;  /* 0xffffffdc00807947 */ /* 0x000fea000383ffff */
        .type           $_ZN7cutlass13device_kernelIN5flash11enable_sm90INS1_16FlashAttnFwdSm90INS1_25CollectiveMainloopFwdSm90ILi2EN4cute5tupleIJNS5_1CILi1EEES8_S8_EEENS6_IJNS7_ILi128EEENS7_ILi96EEENS7_ILi64EEEEEELi256ENS_6half_tEfNS_4arch4Sm90ELb0ELb1ELb0ELb1ELb0ELb1ELb1ELb1ELb0ELb0ELb0ELb0EEENS1_21CollectiveEpilogueFwdINS6_IJSA_NS7_ILi256EEESB_EEES9_SE_SG_Li256ELb1ELb0ELb0ELb0EEENS1_36VarlenDynamicPersistentTileSchedulerILi128ELi96ELi256ELi32ELb0ELb0ELb1ELb1ELb0ELb1EEEEEEEEEvNT_6ParamsE$_ZZN5flash25CollectiveMainloopFwdSm90ILi2EN4cute5tupleIJNS1_1CILi1EEES4_S4_EEENS2_IJNS3_ILi128EEENS3_ILi96EEENS3_ILi64EEEEEELi256EN7cutlass6half_tEfNSA_4arch4Sm90ELb0ELb1ELb0ELb1ELb0ELb1ELb1ELb1ELb0ELb0ELb0ELb0EE3mmaINS_16FlashAttnFwdSm90ISE_NS_21CollectiveEpilogueFwdINS2_IJS6_NS3_ILi256EEES7_EEES5_SB_SD_Li256ELb1ELb0ELb0ELb0EEENS_36VarlenDynamicPersistentTileSchedulerILi128ELi96ELi256ELi32ELb0ELb0ELb1ELb1ELb0ELb1EEEE13SharedStorageENS1_6TensorINS1_11ArrayEngineIfLm128EEENS1_6LayoutINS2_IJNS2_IJNS3_ILi2EEEST_NS3_ILi32EEEEEES4_S4_EEENS2_IJNS2_IJS4_ST_NS3_ILi4EEEEEENS3_ILi0EEESZ_EEEEEEENS_7SoftmaxILi2ELi0EEEEEbRKNSE_6ParamsENSA_25PipelineTmaAsyncNoClusterILi2ENSA_16PipelineTmaAsyncILi2EEEEES1B_RNSA_13PipelineStateILj2EEERT0_RT1_iRiRKNS_16SeqlenInfoQKNewKILb1ELb1EEENS2_IJiiiiEEERT_ENKUliT_T0_T1_E_clIZSF_ISO_S12_S14_EbS17_S1B_S1B_S1E_S1G_S1I_iS1J_S1N_S1O_S1Q_EUlRS1R_iE0_NS3_ILb1EEES1Y_EEDaiS1R_S1S_S1T_,@function
        .size           $_ZN7cutlass13device_kernelIN5flash11enable_sm90INS1_16FlashAttnFwdSm90INS1_25CollectiveMainloopFwdSm90ILi2EN4cute5tupleIJNS5_1CILi1EEES8_S8_EEENS6_IJNS7_ILi128EEENS7_ILi96EEENS7_ILi64EEEEEELi256ENS_6half_tEfNS_4arch4Sm90ELb0ELb1ELb0ELb1ELb0ELb1ELb1ELb1ELb0ELb0ELb0ELb0EEENS1_21CollectiveEpilogueFwdINS6_IJSA_NS7_ILi256EEESB_EEES9_SE_SG_Li256ELb1ELb0ELb0ELb0EEENS1_36VarlenDynamicPersistentTileSchedulerILi128ELi96ELi256ELi32ELb0ELb0ELb1ELb1ELb0ELb1EEEEEEEEEvNT_6ParamsE$_ZZN5flash25CollectiveMainloopFwdSm90ILi2EN4cute5tupleIJNS1_1CILi1EEES4_S4_EEENS2_IJNS3_ILi128EEENS3_ILi96EEENS3_ILi64EEEEEELi256EN7cutlass6half_tEfNSA_4arch4Sm90ELb0ELb1ELb0ELb1ELb0ELb1ELb1ELb1ELb0ELb0ELb0ELb0EE3mmaINS_16FlashAttnFwdSm90ISE_NS_21CollectiveEpilogueFwdINS2_IJS6_NS3_ILi256EEES7_EEES5_SB_SD_Li256ELb1ELb0ELb0ELb0EEENS_36VarlenDynamicPersistentTileSchedulerILi128ELi96ELi256ELi32ELb0ELb0ELb1ELb1ELb0ELb1EEEE13SharedStorageENS1_6TensorINS1_11ArrayEngineIfLm128EEENS1_6LayoutINS2_IJNS2_IJNS3_ILi2EEEST_NS3_ILi32EEEEEES4_S4_EEENS2_IJNS2_IJS4_ST_NS3_ILi4EEEEEENS3_ILi0EEESZ_EEEEEEENS_7SoftmaxILi2ELi0EEEEEbRKNSE_6ParamsENSA_25PipelineTmaAsyncNoClusterILi2ENSA_16PipelineTmaAsyncILi2EEEEES1B_RNSA_13PipelineStateILj2EEERT0_RT1_iRiRKNS_16SeqlenInfoQKNewKILb1ELb1EEENS2_IJiiiiEEERT_ENKUliT_T0_T1_E_clIZSF_ISO_S12_S14_EbS17_S1B_S1B_S1E_S1G_S1I_iS1J_S1N_S1O_S1Q_EUlRS1R_iE0_NS3_ILb1EEES1Y_EEDaiS1R_S1S_S1T_,(.L_x_11971 - $_ZN7cutlass13device_kernelIN5flash11enable_sm90INS1_16FlashAttnFwdSm90INS1_25CollectiveMainloopFwdSm90ILi2EN4cute5tupleIJNS5_1CILi1EEES8_S8_EEENS6_IJNS7_ILi128EEENS7_ILi96EEENS7_ILi64EEEEEELi256ENS_6half_tEfNS_4arch4Sm90ELb0ELb1ELb0ELb1ELb0ELb1ELb1ELb1ELb0ELb0ELb0ELb0EEENS1_21CollectiveEpilogueFwdINS6_IJSA_NS7_ILi256EEESB_EEES9_SE_SG_Li256ELb1ELb0ELb0ELb0EEENS1_36VarlenDynamicPersistentTileSchedulerILi128ELi96ELi256ELi32ELb0ELb0ELb1ELb1ELb0ELb1EEEEEEEEEvNT_6ParamsE$_ZZN5flash25CollectiveMainloopFwdSm90ILi2EN4cute5tupleIJNS1_1CILi1EEES4_S4_EEENS2_IJNS3_ILi128EEENS3_ILi96EEENS3_ILi64EEEEEELi256EN7cutlass6half_tEfNSA_4arch4Sm90ELb0ELb1ELb0ELb1ELb0ELb1ELb1ELb1ELb0ELb0ELb0ELb0EE3mmaINS_16FlashAttnFwdSm90ISE_NS_21CollectiveEpilogueFwdINS2_IJS6_NS3_ILi256EEES7_EEES5_SB_SD_Li256ELb1ELb0ELb0ELb0EEENS_36VarlenDynamicPersistentTileSchedulerILi128ELi96ELi256ELi32ELb0ELb0ELb1ELb1ELb0ELb1EEEE13SharedStorageENS1_6TensorINS1_11ArrayEngineIfLm128EEENS1_6LayoutINS2_IJNS2_IJNS3_ILi2EEEST_NS3_ILi32EEEEEES4_S4_EEENS2_IJNS2_IJS4_ST_NS3_ILi4EEEEEENS3_ILi0EEESZ_EEEEEEENS_7SoftmaxILi2ELi0EEEEEbRKNSE_6ParamsENSA_25PipelineTmaAsyncNoClusterILi2ENSA_16PipelineTmaAsyncILi2EEEEES1B_RNSA_13PipelineStateILj2EEERT0_RT1_iRiRKNS_16SeqlenInfoQKNewKILb1ELb1EEENS2_IJiiiiEEERT_ENKUliT_T0_T1_E_clIZSF_ISO_S12_S14_EbS17_S1B_S1B_S1E_S1G_S1I_iS1J_S1N_S1O_S1Q_EUlRS1R_iE0_NS3_ILb1EEES1Y_EEDaiS1R_S1S_S1T_)
$_ZN7cutlass13device_kernelIN5flash11enable_sm90INS1_16FlashAttnFwdSm90INS1_25CollectiveMainloopFwdSm90ILi2EN4cute5tupleIJNS5_1CILi1EEES8_S8_EEENS6_IJNS7_ILi128EEENS7_ILi96EEENS7_ILi64EEEEEELi256ENS_6half_tEfNS_4arch4Sm90ELb0ELb1ELb0ELb1ELb0ELb1ELb1ELb1ELb0ELb0ELb0ELb0EEENS1_21CollectiveEpilogueFwdINS6_IJSA_NS7_ILi256EEESB_EEES9_SE_SG_Li256ELb1ELb0ELb0ELb0EEENS1_36VarlenDynamicPersistentTileSchedulerILi128ELi96ELi256ELi32ELb0ELb0ELb1ELb1ELb0ELb1EEEEEEEEEvNT_6ParamsE$_ZZN5flash25CollectiveMainloopFwdSm90ILi2EN4cute5tupleIJNS1_1CILi1EEES4_S4_EEENS2_IJNS3_ILi128EEENS3_ILi96EEENS3_ILi64EEEEEELi256EN7cutlass6half_tEfNSA_4arch4Sm90ELb0ELb1ELb0ELb1ELb0ELb1ELb1ELb1ELb0ELb0ELb0ELb0EE3mmaINS_16FlashAttnFwdSm90ISE_NS_21CollectiveEpilogueFwdINS2_IJS6_NS3_ILi256EEES7_EEES5_SB_SD_Li256ELb1ELb0ELb0ELb0EEENS_36VarlenDynamicPersistentTileSchedulerILi128ELi96ELi256ELi32ELb0ELb0ELb1ELb1ELb0ELb1EEEE13SharedStorageENS1_6TensorINS1_11ArrayEngineIfLm128EEENS1_6LayoutINS2_IJNS2_IJNS3_ILi2EEEST_NS3_ILi32EEEEEES4_S4_EEENS2_IJNS2_IJS4_ST_NS3_ILi4EEEEEENS3_ILi0EEESZ_EEEEEEENS_7SoftmaxILi2ELi0EEEEEbRKNSE_6ParamsENSA_25PipelineTmaAsyncNoClusterILi2ENSA_16PipelineTmaAsyncILi2EEEEES1B_RNSA_13PipelineStateILj2EEERT0_RT1_iRiRKNS_16SeqlenInfoQKNewKILb1ELb1EEENS2_IJiiiiEEERT_ENKUliT_T0_T1_E_clIZSF_ISO_S12_S14_EbS17_S1B_S1B_S1E_S1G_S1I_iS1J_S1N_S1O_S1Q_EUlRS1R_iE0_NS3_ILb1EEES1Y_EEDaiS1R_S1S_S1T_:
[----:B------:R-:W-:Y:S01]  /*353d0*/  R2UR UR5, R3 ;  /* 0x00000000030572ca */ /* 0x000fe200000e0000 */
[----:B------:R-:W-:-:S12]  /*353e0*/  ULDC UR4, c[0x0][0x20] ;  /* 0x0000080000047ab9 */ /* 0x000fd80000000800 */
[----:B------:R-:W-:-:S09]  /*353f0*/  UIADD3 UR4, -UR4, UR5, URZ ;  /* 0x0000000504047290 */ /* 0x000fd2000fffe13f */
[----:B------:R-:W2:Y:S04]  /*35400*/  LDL.64 R6, [UR4+0x18] ;  /* 0x00001804ff067983 */ /* 0x000ea80008100a00 */
[----:B------:R-:W3:Y:S01]  /*35410*/  LDL.64 R4, [UR4] ;  /* 0x00000004ff047983 */ /* 0x000ee20008100a00 */
[----:B------:R-:W-:-:S03]  /*35420*/  ULDC.64 UR6, c[0x0][0x208] ;  /* 0x0000820000067ab9 */ /* 0x000fc60000000a00 */
[----:B--2---:R-:W2:Y:S04]  /*35430*/  LD.E R8, desc[UR6][R6.64+0x1c] ;  /* 0x00001c0606087980 */ /* 0x004ea8000c101900 */
[----:B---3--:R0:W5:Y:S04]  /*35440*/  LD.E R3, desc[UR6][R4.64] ;  /* 0x0000000604037980 */ /* 0x008168000c101900 */
[----:B------:R0:W5:Y:S01]  /*35450*/  LD.E R10, desc[UR6][R4.64+0x4] ;  /* 0x00000406040a7980 */ /* 0x000162000c101900 */
[----:B------:R-:W-:Y:S01]  /*35460*/  BSSY B1, `(.L_x_10439) ;  /* 0x0000005000017945 */ /* 0x000fe20003800000 */
[----:B--2---:R-:W-:-:S04]  /*35470*/  LOP3.LUT R8, R8, 0x1, RZ, 0xfc, !PT ;  /* 0x0000000108087812 */ /* 0x004fc800078efcff */
[----:B------:R-:W-:-:S13]  /*35480*/  ISETP.NE.AND P0, PT, R8, 0x3, PT ;  /* 0x000000030800780c */ /* 0x000fda0003f05270 */
[----:B0-----:R-:W-:Y:S05]  /*35490*/  @!P0 BRA `(.L_x_10440) ;  /* 0x0000000000048947 */ /* 0x001fea0003800000 */
[----:B------:R-:W-:Y:S01]  /*354a0*/  BPT.TRAP 0x1 ;  /* 0x000000040000795c */ /* 0x000fe20000300000 */
.L_x_10440:
[----:B------:R-:W-:Y:S05]  /*354b0*/  BSYNC B1 ;  /* 0x0000000000017941 */ /* 0x000fea0003800000 */
.L_x_10439:
        /* <DEDUP_REMOVED lines=13> */
.L_x_10442:
[----:B------:R-:W-:Y:S05]  /*35590*/  BSYNC B1 ;  /* 0x0000000000017941 */ /* 0x000fea0003800000 */
.L_x_10441:
        /* <DEDUP_REMOVED lines=8> */
.L_x_10444:
[----:B------:R-:W-:Y:S05]  /*35620*/  BSYNC B1 ;  /* 0x0000000000017941 */ /* 0x000fea0003800000 */
.L_x_10443:
[----:B0----5:R-:W2:Y:S04]  /*35630*/  LDL.64 R8, [UR4] ;  /* 0x00000004ff087983 */ /* 0x021ea80008100a00 */
[----:B------:R-:W3:Y:S04]  /*35640*/  LDL.64 R6, [UR4+0x28] ;  /* 0x00002804ff067983 */ /* 0x000ee80008100a00 */
[----:B------:R-:W4:Y:S04]  /*35650*/  LDL.64 R4, [UR4+0x20] ;  /* 0x00002004ff047983 */ /* 0x000f280008100a00 */
[----:B------:R-:W4:Y:S04]  /*35660*/  LDL.64 R10, [UR4+0x8] ;  /* 0x00000804ff0a7983 */ /* 0x000f280008100a00 */
[----:B--2---:R-:W2:Y:S04]  /*35670*/  LD.E R9, desc[UR6][R8.64] ;  /* 0x0000000608097980 */ /* 0x004ea8000c101900 */
[----:B---3--:R-:W2:Y:S01]  /*35680*/  LD.E.64 R12, desc[UR6][R6.64] ;  /* 0x00000006060c7980 */ /* 0x008ea2000c101b00 */
[----:B------:R-:W-:Y:S05]  /*35690*/  WARPSYNC.ALL ;  /* 0x0000000000007948 */ /* 0x000fea0003800000 */
[----:B----4-:R0:W-:Y:S04]  /*356a0*/  ST.E desc[UR6][R10.64], RZ ;  /* 0x000000ff0a007985 */ /* 0x0101e8000c101906 */
[----:B------:R-:W3:Y:S01]  /*356b0*/  LD.E.64 R6, desc[UR6][R4.64] ;  /* 0x0000000604067980 */ /* 0x000ee2000c101b00 */
[----:B--2---:R-:W-:Y:S01]  /*356c0*/  IMAD R8, R9, 0x300, R12 ;  /* 0x0000030009087824 */ /* 0x004fe200078e020c */
[----:B------:R-:W-:Y:S01]  /*356d0*/  WARPGROUP.ARRIVE ;  /* 0x00000000000079c5 */ /* 0x000fe20000000000 */
[----:B------:R-:W-:-:S02]  /*356e0*/  IMAD.MOV.U32 R9, RZ, RZ, R13 ;  /* 0x000000ffff097224 */ /* 0x000fc400078e000d */
[----:B------:R-:W-:Y:S01]  /*356f0*/  IMAD.MOV.U32 R208, RZ, RZ, 0x1 ;  /* 0x00000001ffd07424 */ /* 0x000fe200078e00ff */
        /* <DEDUP_REMOVED lines=10> */
[----:B------:R-:W-:-:S03]  /*357a0*/  WARPGROUP.ARRIVE ;  /* 0x00000000000079c5 */ /* 0x000fc60000000000 */
        /* <DEDUP_REMOVED lines=21> */
[----:B------:R-:W-:-:S03]  /*35900*/  IMAD.MOV.U32 R9, RZ, RZ, R13 ;  /* 0x000000ffff097224 */ /* 0x000fc600078e000d */
        /* <DEDUP_REMOVED lines=8> */
[----:B------:R-:W2:Y:S04]  /*35990*/  LDL.64 R6, [UR4+0x38] ;  /* 0x00003804ff067983 */ /* 0x000ea80008100a00 */
[----:B------:R-:W3:Y:S04]  /*359a0*/  LDL.64 R4, [UR4+0x30] ;  /* 0x00003004ff047983 */ /* 0x000ee80008100a00 */
[----:B--2---:R-:W2:Y:S01]  /*359b0*/  LD.E R6, desc[UR6][R6.64] ;  /* 0x0000000606067980 */ /* 0x004ea2000c101900 */
[----:B---3--:R-:W-:Y:S01]  /*359c0*/  MOV R4, R4 ;  /* 0x0000000400047202 */ /* 0x008fe20000000f00 */
[----:B------:R-:W-:Y:S01]  /*359d0*/  BSSY B1, `(.L_x_10446) ;  /* 0x0000007000017945 */ /* 0x000fe20003800000 */
[----:B--2---:R-:W-:-:S04]  /*359e0*/  LEA.HI R3, R6, R6, RZ, 0x1 ;  /* 0x0000000606037211 */ /* 0x004fc800078f08ff */
[----:B------:R-:W-:-:S05]  /*359f0*/  LOP3.LUT R3, R3, 0xfffffffe, RZ, 0xc0, !PT ;  /* 0xfffffffe03037812 */ /* 0x000fca00078ec0ff */
[----:B------:R-:W-:-:S05]  /*35a00*/  IMAD.IADD R3, R6, 0x1, -R3 ;  /* 0x0000000106037824 */ /* 0x000fca00078e0a03 */
[----:B------:R-:W-:-:S04]  /*35a10*/  SHF.L.U32 R3, R3, 0x1f, RZ ;  /* 0x0000001f03037819 */ /* 0x000fc800000006ff */
[----:B------:R-:W1:Y:S02]  /*35a20*/  SYNCS.PHASECHK.TRANS64.TRYWAIT P0, [R4+URZ+0x32410], R3 ;  /* 0x03241003040075a7 */ /* 0x000e64000800017f */
[----:B01----:R-:W-:Y:S05]  /*35a30*/  @!P0 BRA `(.L_x_10447) ;  /* 0x000000ac00a48947 */ /* 0x003fea0003800000 */
.L_x_10470:
[----:B------:R-:W-:Y:S05]  /*35a40*/  BSYNC B1 ;  /* 0x0000000000017941 */ /* 0x000fea0003800000 */
.L_x_10446:
[----:B------:R-:W2:Y:S04]  /*35a50*/  LDL.64 R6, [UR4+0x40] ;  /* 0x00004004ff067983 */ /* 0x000ea80008100a00 */
[----:B0-----:R-:W3:Y:S04]  /*35a60*/  LDL.64 R4, [UR4] ;  /* 0x00000004ff047983 */ /* 0x001ee80008100a00 */
        /* <DEDUP_REMOVED lines=8> */
.L_x_10449:
[----:B------:R-:W-:Y:S05]  /*35af0*/  BSYNC B1 ;  /* 0x0000000000017941 */ /* 0x000fea0003800000 */
.L_x_10448:
        /* <DEDUP_REMOVED lines=13> */
.L_x_10451:
[----:B------:R-:W-:Y:S05]  /*35bd0*/  BSYNC B1 ;  /* 0x0000000000017941 */ /* 0x000fea0003800000 */
.L_x_10450:
        /* <DEDUP_REMOVED lines=8> */
.L_x_10453:
[----:B------:R-:W-:Y:S05]  /*35c60*/  BSYNC B1 ;  /* 0x0000000000017941 */ /* 0x000fea0003800000 */
.L_x_10452:
[----:B------:R-:W2:Y:S04]  /*35c70*/  LDL.64 R10, [UR4] ;  /* 0x00000004ff0a7983 */ /* 0x000ea80008100a00 */
[----:B------:R-:W3:Y:S04]  /*35c80*/  LDL.64 R6, [UR4+0x58] ;  /* 0x00005804ff067983 */ /* 0x000ee80008100a00 */
[----:B------:R-:W4:Y:S04]  /*35c90*/  LDL.64 R4, [UR4+0x48] ;  /* 0x00004804ff047983 */ /* 0x000f280008100a00 */
[----:B0----5:R-:W4:Y:S04]  /*35ca0*/  LDL.64 R8, [UR4+0x50] ;  /* 0x00005004ff087983 */ /* 0x021f280008100a00 */
[----:B------:R-:W4:Y:S04]  /*35cb0*/  LDL.LU R14, [R1+0x460] ;  /* 0x00046000010e7983 */ /* 0x000f280000300800 */
[----:B--2---:R-:W2:Y:S04]  /*35cc0*/  LD.E R11, desc[UR6][R10.64] ;  /* 0x000000060a0b7980 */ /* 0x004ea8000c101900 */
[----:B---3--:R-:W2:Y:S04]  /*35cd0*/  LD.E.64 R6, desc[UR6][R6.64] ;  /* 0x0000000606067980 */ /* 0x008ea8000c101b00 */
[----:B----4-:R-:W3:Y:S04]  /*35ce0*/  LD.E R3, desc[UR6][R4.64] ;  /* 0x0000000604037980 */ /* 0x010ee8000c101900 */
[----:B------:R-:W4:Y:S01]  /*35cf0*/  LD.E.64 R12, desc[UR6][R8.64] ;  /* 0x00000006080c7980 */ /* 0x000f22000c101b00 */
[----:B------:R-:W-:Y:S05]  /*35d00*/  WARPSYNC.ALL ;  /* 0x0000000000007948 */ /* 0x000fea0003800000 */
[----:B------:R-:W-:Y:S01]  /*35d10*/  WARPGROUP.ARRIVE ;  /* 0x00000000000079c5 */ /* 0x000fe20000000000 */
[----:B--2---:R-:W-:Y:S01]  /*35d20*/  IMAD R6, R11, 0xc00, R6 ;  /* 0x00000c000b067824 */ /* 0x004fe200078e0206 */
[----:B---3--:R-:W-:-:S04]  /*35d30*/  ISETP.NE.U32.AND P0, PT, R3, RZ, PT ;  /* 0x000000ff0300720c */ /* 0x008fc80003f05070 */
[----:B------:R-:W-:Y:S02]  /*35d40*/  R2UR UR10, R6 ;  /* 0x00000000060a72ca */ /* 0x000fe400000e0000 */
[----:B----4-:R-:W-:Y:S02]  /*35d50*/  R2UR UR8, R12 ;  /* 0x000000000c0872ca */ /* 0x010fe400000e0000 */
[----:B------:R-:W-:Y:S02]  /*35d60*/  R2UR UR9, R13 ;  /* 0x000000000d0972ca */ /* 0x000fe400000e0000 */
[----:B------:R-:W-:-:S03]  /*35d70*/  R2UR UR11, R7 ;  /* 0x00000000070b72ca */ /* 0x000fc600000e0000 */
[----:B------:R-:W-:-:S10]  /*35d80*/  VOTEU.ANY UP0, P0 ;  /* 0x00000000003f7886 */ /* 0x000fd40000000100 */
[----:B------:R-:W-:Y:S03]  /*35d90*/  HGMMA.64x96x16.F32 R24, gdesc[UR8], R24, UP0, gsb0 ;  /* 0x01600000081879f0 */ /* 0x000fe6000b800818 */
[----:B------:R-:W-:Y:S02]  /*35da0*/  WARPGROUP.DEPBAR.LE gsb0, 0x0 ;  /* 0x00008000000079c5 */ /* 0x000fe40000010000 */
[----:B------:R-:W-:Y:S04]  /*35db0*/  ST.E desc[UR6][R4.64], R208 ;  /* 0x000000d004007985 */ /* 0x000fe8000c101906 */
[----:B------:R-:W2:Y:S01]  /*35dc0*/  LD.E.64 R10, desc[UR6][R8.64] ;  /* 0x00000006080a7980 */ /* 0x000ea2000c101b00 */
[----:B------:R-:W-:-:S02]  /*35dd0*/  VIADD R12, R6, 0x2 ;  /* 0x00000002060c7836 */ /* 0x000fc40000000000 */
[----:B------:R-:W-:-:S03]  /*35de0*/  IMAD.MOV.U32 R13, RZ, RZ, R7 ;  /* 0x000000ffff0d7224 */ /* 0x000fc600078e0007 */
[----:B------:R-:W-:Y:S02]  /*35df0*/  R2UR UR10, R12 ;  /* 0x000000000c0a72ca */ /* 0x000fe400000e0000 */
[----:B------:R-:W-:Y:S01]  /*35e00*/  R2UR UR11, R13 ;  /* 0x000000000d0b72ca */ /* 0x000fe200000e0000 */
[----:B------:R-:W-:Y:S01]  /*35e10*/  WARPGROUP.ARRIVE ;  /* 0x00000000000079c5 */ /* 0x000fe20000000000 */
[----:B--2---:R-:W-:Y:S01]  /*35e20*/  VIADD R10, R10, 0x2 ;  /* 0x000000020a0a7836 */ /* 0x004fe20000000000 */
[----:B------:R-:W-:-:S04]  /*35e30*/  R2UR UR9, R11 ;  /* 0x000000000b0972ca */ /* 0x000fc800000e0000 */
[----:B------:R-:W-:-:S13]  /*35e40*/  R2UR UR8, R10 ;  /* 0x000000000a0872ca */ /* 0x000fda00000e0000 */
[----:B------:R-:W-:Y:S03]  /*35e50*/  HGMMA.64x96x16.F32 R24, gdesc[UR8], R24, gsb0 ;  /* 0x01600000081879f0 */ /* 0x000fe60008000818 */
        /* <DEDUP_REMOVED lines=163> */
[----:B------:R-:W-:-:S06]  /*36890*/  WARPGROUP.ARRIVE ;  /* 0x00000000000079c5 */ /* 0x000fcc0000000000 */
[----:B------:R-:W0:Y:S02]  /*368a0*/  S2R R209, SR_TID.X ;  /* 0x0000000000d17919 */ /* 0x000e240000002100 */
[----:B0-----:R-:W-:Y:S01]  /*368b0*/  LOP3.LUT P1, RZ, R209, 0x7f, RZ, 0xc0, !PT ;  /* 0x0000007fd1ff7812 */ /* 0x001fe2000782c0ff */
[----:B--2---:R-:W-:Y:S02]  /*368c0*/  VIADD R6, R12, 0xc06 ;  /* 0x00000c060c067836 */ /* 0x004fe40000000000 */
[----:B------:R-:W-:-:S03]  /*368d0*/  IMAD.MOV.U32 R7, RZ, RZ, R13 ;  /* 0x000000ffff077224 */ /* 0x000fc600078e000d */
[----:B------:R-:W-:Y:S02]  /*368e0*/  R2UR UR8, R6 ;  /* 0x00000000060872ca */ /* 0x000fe400000e0000 */
[----:B------:R-:W-:-:S13]  /*368f0*/  R2UR UR9, R7 ;  /* 0x00000000070972ca */ /* 0x000fda00000e0000 */
[----:B------:R-:W-:Y:S03]  /*36900*/  HGMMA.64x96x16.F32 R24, gdesc[UR8], R24, gsb0 ;  /* 0x01600000081879f0 */ /* 0x000fe60008000818 */
[----:B------:R-:W-:Y:S02]  /*36910*/  WARPGROUP.DEPBAR.LE gsb0, 0x0 ;  /* 0x00008000000079c5 */ /* 0x000fe40000010000 */
[----:B------:R0:W-:Y:S04]  /*36920*/  ST.E desc[UR6][R4.64], R208 ;  /* 0x000000d004007985 */ /* 0x0001e8000c101906 */
[----:B------:R-:W2:Y:S04]  /*36930*/  @!P1 LDL.64 R6, [UR4+0x18] ;  /* 0x00001804ff069983 */ /* 0x000ea80008100a00 */
[----:B------:R-:W3:Y:S01]  /*36940*/  @!P1 LDL.64 R8, [UR4] ;  /* 0x00000004ff089983 */ /* 0x000ee20008100a00 */
[----:B------:R-:W-:-:S04]  /*36950*/  SHF.R.U32.HI R3, RZ, 0x7, R209 ;  /* 0x00000007ff037819 */ /* 0x000fc800000116d1 */
[----:B------:R-:W-:-:S05]  /*36960*/  IADD3 R3, -R3, 0xb, RZ ;  /* 0x0000000b03037810 */ /* 0x000fca0007ffe1ff */
[----:B------:R1:W-:Y:S06]  /*36970*/  BAR.ARV R3, 0x100 ;  /* 0x000400030000751d */ /* 0x0003ec0000002000 */
[----:B--2---:R-:W2:Y:S04]  /*36980*/  @!P1 LD.E.64 R6, desc[UR6][R6.64+0x30] ;  /* 0x0000300606069980 */ /* 0x004ea8000c101b00 */
[----:B---3--:R-:W3:Y:S01]  /*36990*/  @!P1 LD.E R8, desc[UR6][R8.64] ;  /* 0x0000000608089980 */ /* 0x008ee2000c101900 */
[----:B------:R-:W-:-:S02]  /*369a0*/  IMAD.MOV.U32 R74, RZ, RZ, R72 ;  /* 0x000000ffff4a7224 */ /* 0x000fc400078e0048 */
[----:B-1----:R-:W-:Y:S01]  /*369b0*/  IMAD.MOV.U32 R3, RZ, RZ, R73 ;  /* 0x000000ffff037224 */ /* 0x002fe200078e0049 */
[----:B--2---:R-:W-:-:S05]  /*369c0*/  @!P1 MOV R11, R6 ;  /* 0x00000006000b9202 */ /* 0x004fca0000000f00 */
[----:B---3--:R-:W-:-:S05]  /*369d0*/  @!P1 IMAD R10, R8, 0x8, R11 ;  /* 0x00000008080a9824 */ /* 0x008fca00078e020b */
[----:B------:R-:W-:-:S04]  /*369e0*/  @!P1 PRMT R10, RZ, 0x654, R10 ;  /* 0x00000654ff0a9816 */ /* 0x000fc8000000000a */
[----:B------:R1:W-:Y:S01]  /*369f0*/  @!P1 SYNCS.ARRIVE.TRANS64.RED.A1T0 RZ, [R10+URZ], RZ ;  /* 0x000000ff0aff99a7 */ /* 0x0003e2000810043f */
[----:B0-----:R-:W2:Y:S04]  /*36a00*/  LD.E R4, desc[UR6][R74.64] ;  /* 0x000000064a047980 */ /* 0x001ea8000c101900 */
[----:B------:R0:W3:Y:S04]  /*36a10*/  LD.E R13, desc[UR6][R2.64] ;  /* 0x00000006020d7980 */ /* 0x0000e8000c101900 */
[----:B------:R-:W4:Y:S04]  /*36a20*/  LD.E R11, desc[UR6][R74.64+0x8] ;  /* 0x000008064a0b7980 */ /* 0x000f28000c101900 */
[----:B------:R-:W4:Y:S04]  /*36a30*/  LD.E R12, desc[UR6][R74.64+0x18] ;  /* 0x000018064a0c7980 */ /* 0x000f28000c101900 */
[----:B-1----:R-:W4:Y:S04]  /*36a40*/  LD.E R10, desc[UR6][R74.64+0x4] ;  /* 0x000004064a0a7980 */ /* 0x002f28000c101900 */
[----:B------:R-:W4:Y:S04]  /*36a50*/  LD.E R8, desc[UR6][R74.64+0xc] ;  /* 0x00000c064a087980 */ /* 0x000f28000c101900 */
[----:B------:R-:W4:Y:S04]  /*36a60*/  LD.E R15, desc[UR6][R74.64+0x10] ;  /* 0x000010064a0f7980 */ /* 0x000f28000c101900 */
[----:B------:R-:W4:Y:S01]  /*36a70*/  LD.E R17, desc[UR6][R74.64+0x14] ;  /* 0x000014064a117980 */ /* 0x000f22000c101900 */
[----:B------:R-:W-:-:S04]  /*36a80*/  LOP3.LUT R14, R14, 0xfff7ffff, RZ, 0xc0, !PT ;  /* 0xfff7ffff0e0e7812 */ /* 0x000fc800078ec0ff */
[----:B------:R-:W-:-:S05]  /*36a90*/  @P1 LOP3.LUT R14, R14, 0x80000, RZ, 0xfc, !PT ;  /* 0x000800000e0e1812 */ /* 0x000fca00078efcff */
[----:B------:R1:W-:Y:S01]  /*36aa0*/  STL [R1+0x460], R14 ;  /* 0x0004600e01007387 */ /* 0x0003e20000100800 */
[----:B------:R-:W-:Y:S01]  /*36ab0*/  BSSY B1, `(.L_x_10455) ;  /* 0x000003e000017945 */ /* 0x000fe20003800000 */
[----:B--2---:R-:W-:-:S04]  /*36ac0*/  SHF.R.S32.HI R5, RZ, 0x1f, R4 ;  /* 0x0000001fff057819 */ /* 0x004fc80000011404 */
[----:B------:R-:W-:-:S04]  /*36ad0*/  LEA.HI R5, R5, R4, RZ, 0x7 ;  /* 0x0000000405057211 */ /* 0x000fc800078f38ff */
[----:B------:R-:W-:-:S05]  /*36ae0*/  LOP3.LUT R7, R5, 0xffffff80, RZ, 0xc0, !PT ;  /* 0xffffff8005077812 */ /* 0x000fca00078ec0ff */
[----:B------:R-:W-:-:S05]  /*36af0*/  IMAD.IADD R7, R4, 0x1, -R7 ;  /* 0x0000000104077824 */ /* 0x000fca00078e0a07 */
[----:B0-----:R-:W-:-:S04]  /*36b00*/  SHF.R.S32.HI R2, RZ, 0x1f, R7 ;  /* 0x0000001fff027819 */ /* 0x001fc80000011407 */
[----:B------:R-:W-:-:S04]  /*36b10*/  LEA.HI R3, R2, R7, RZ, 0x2 ;  /* 0x0000000702037211 */ /* 0x000fc800078f10ff */
[--C-:B------:R-:W-:Y:S02]  /*36b20*/  SHF.R.S32.HI R4, RZ, 0x2, R3.reuse ;  /* 0x00000002ff047819 */ /* 0x100fe40000011403 */
[----:B------:R-:W-:Y:S02]  /*36b30*/  SHF.R.S32.HI R9, RZ, 0x1f, R3 ;  /* 0x0000001fff097819 */ /* 0x000fe40000011403 */
[----:B------:R-:W-:Y:S02]  /*36b40*/  LEA.HI R6, R2, R7, RZ, 0x5 ;  /* 0x0000000702067211 */ /* 0x000fe400078f28ff */
[----:B------:R-:W-:Y:S02]  /*36b50*/  LEA.HI R9, R9, R4, RZ, 0x3 ;  /* 0x0000000409097211 */ /* 0x000fe400078f18ff */
[----:B------:R-:W-:Y:S02]  /*36b60*/  SHF.R.S32.HI R2, RZ, 0x7, R5 ;  /* 0x00000007ff027819 */ /* 0x000fe40000011405 */
[----:B------:R-:W-:-:S02]  /*36b70*/  SHF.R.S32.HI R6, RZ, 0x5, R6 ;  /* 0x00000005ff067819 */ /* 0x000fc40000011406 */
[----:B------:R-:W-:Y:S02]  /*36b80*/  LOP3.LUT R9, R9, 0xfffffff8, RZ, 0xc0, !PT ;  /* 0xfffffff809097812 */ /* 0x000fe400078ec0ff */
[----:B------:R-:W-:Y:S01]  /*36b90*/  LEA.HI R5, R5, R2, RZ, 0x1 ;  /* 0x0000000205057211 */ /* 0x000fe200078f08ff */
[----:B---3--:R-:W-:Y:S02]  /*36ba0*/  IMAD R6, R13, 0x8, R6 ;  /* 0x000000080d067824 */ /* 0x008fe400078e0206 */
[----:B------:R-:W-:Y:S01]  /*36bb0*/  IMAD.IADD R9, R4, 0x1, -R9 ;  /* 0x0000000104097824 */ /* 0x000fe200078e0a09 */
[----:B------:R-:W-:Y:S01]  /*36bc0*/  LOP3.LUT R5, R5, 0x3fffffe, RZ, 0xc0, !PT ;  /* 0x03fffffe05057812 */ /* 0x000fe200078ec0ff */
[----:B----4-:R-:W-:Y:S01]  /*36bd0*/  IMAD R13, R0, -0x60, R11 ;  /* 0xffffffa0000d7824 */ /* 0x010fe200078e020b */
[----:B------:R-:W-:Y:S02]  /*36be0*/  LOP3.LUT R4, R3, 0x7ffffffc, RZ, 0xc0, !PT ;  /* 0x7ffffffc03047812 */ /* 0x000fe400078ec0ff */
[----:B------:R-:W-:Y:S01]  /*36bf0*/  ISETP.GE.AND P0, PT, R12, 0x1, PT ;  /* 0x000000010c00780c */ /* 0x000fe20003f06270 */
[----:B------:R-:W-:Y:S01]  /*36c00*/  IMAD.IADD R5, R2, 0x1, -R5 ;  /* 0x0000000102057824 */ /* 0x000fe200078e0a05 */
[----:B------:R-:W-:Y:S01]  /*36c10*/  IADD3 R3, -R10, 0x1, R13 ;  /* 0x000000010a037810 */ /* 0x000fe20007ffe10d */
[----:B------:R-:W-:-:S02]  /*36c20*/  IMAD.U32 R2, R6, 0x10, R9 ;  /* 0x0000001006027824 */ /* 0x000fc400078e0009 */
[----:B------:R-:W-:Y:S02]  /*36c30*/  IMAD.IADD R4, R7, 0x1, -R4 ;  /* 0x0000000107047824 */ /* 0x000fe400078e0a04 */
[----:B------:R-:W-:Y:S01]  /*36c40*/  IMAD R6, R5, 0x40, R2 ;  /* 0x0000004005067824 */ /* 0x000fe200078e0202 */
[----:B------:R-:W-:Y:S01]  /*36c50*/  LOP3.LUT R5, RZ, R8, RZ, 0x33, !PT ;  /* 0x00000008ff057212 */ /* 0x000fe200078e33ff */
[C---:B------:R-:W-:Y:S02]  /*36c60*/  IMAD R2, R4.reuse, -0x2, R3 ;  /* 0xfffffffe04027824 */ /* 0x040fe400078e0203 */
[C---:B------:R-:W-:Y:S02]  /*36c70*/  IMAD.SHL.U32 R3, R4.reuse, 0x2, RZ ;  /* 0x0000000204037824 */ /* 0x040fe400078e00ff */
[----:B------:R-:W-:Y:S02]  /*36c80*/  IMAD R13, R4, -0x2, R13 ;  /* 0xfffffffe040d7824 */ /* 0x000fe400078e020d */
[----:B------:R-:W-:-:S02]  /*36c90*/  IMAD.IADD R15, R2, 0x1, R15 ;  /* 0x00000001020f7824 */ /* 0x000fc400078e020f */
[----:B------:R-:W-:Y:S02]  /*36ca0*/  IMAD.IADD R9, R2, 0x1, R5 ;  /* 0x0000000102097824 */ /* 0x000fe400078e0205 */
[----:B------:R-:W-:Y:S01]  /*36cb0*/  IMAD R8, R0, -0x60, -R3 ;  /* 0xffffffa000087824 */ /* 0x000fe200078e0a03 */
        /* <DEDUP_REMOVED lines=12> */
[----:B------:R-:W2:Y:S04]  /*36d80*/  LD.E R2, desc[UR6][R74.64+0x1c] ;  /* 0x00001c064a027980 */ /* 0x000ea8000c101900 */
[----:B------:R-:W3:Y:S01]  /*36d90*/  LD.E R7, desc[UR6][R74.64+0x20] ;  /* 0x000020064a077980 */ /* 0x000ee2000c101900 */
[----:B--2---:R-:W-:-:S05]  /*36da0*/  IMAD.HI.U32 R2, R5, R2, RZ ;  /* 0x0000000205027227 */ /* 0x004fca00078e00ff */
[----:B---3--:R-:W-:-:S07]  /*36db0*/  SHF.R.U32.HI R5, RZ, R7, R2 ;  /* 0x00000007ff057219 */ /* 0x008fce0000011602 */
.L_x_10460:
[----:B------:R-:W-:Y:S05]  /*36dc0*/  BSYNC B3 ;  /* 0x0000000000037941 */ /* 0x000fea0003800000 */
.L_x_10459:
[----:B------:R-:W-:Y:S01]  /*36dd0*/  LOP3.LUT R5, RZ, R5, RZ, 0x33, !PT ;  /* 0x00000005ff057212 */ /* 0x000fe200078e33ff */
[----:B------:R-:W-:Y:S06]  /*36de0*/  BRA `(.L_x_10461) ;  /* 0x0000000000187947 */ /* 0x000fec0003800000 */
.L_x_10458:
[----:B------:R-:W-:-:S13]  /*36df0*/  ISETP.NE.AND P0, PT, R12, 0x1, PT ;  /* 0x000000010c00780c */ /* 0x000fda0003f05270 */
[----:B------:R-:W-:Y:S05]  /*36e00*/  @!P0 BRA `(.L_x_10461) ;  /* 0x0000000000108947 */ /* 0x000fea0003800000 */
[----:B------:R-:W2:Y:S04]  /*36e10*/  LD.E R2, desc[UR6][R74.64+0x1c] ;  /* 0x00001c064a027980 */ /* 0x000ea8000c101900 */
[----:B------:R-:W3:Y:S01]  /*36e20*/  LD.E R4, desc[UR6][R74.64+0x20] ;  /* 0x000020064a047980 */ /* 0x000ee2000c101900 */
[----:B--2---:R-:W-:-:S05]  /*36e30*/  IMAD.HI.U32 R5, R5, R2, RZ ;  /* 0x0000000205057227 */ /* 0x004fca00078e00ff */
[----:B---3--:R-:W-:-:S07]  /*36e40*/  SHF.R.U32.HI R5, RZ, R4, R5 ;  /* 0x00000004ff057219 */ /* 0x008fce0000011605 */
.L_x_10461:
[----:B------:R-:W-:Y:S05]  /*36e50*/  BSYNC B2 ;  /* 0x0000000000027941 */ /* 0x000fea0003800000 */
.L_x_10457:
[----:B------:R-:W-:-:S05]  /*36e60*/  IMAD R5, R12, R5, R8 ;  /* 0x000000050c057224 */ /* 0x000fca00078e0208 */
[----:B------:R-:W-:Y:S02]  /*36e70*/  VIMNMX R0, R0, R5, !PT ;  /* 0x0000000500007248 */ /* 0x000fe40007fe0100 */
[----:B------:R-:W-:-:S07]  /*36e80*/  VIADDMNMX R3, R5, R12, R3, PT ;  /* 0x0000000c05037246 */ /* 0x000fce0003800103 */
.L_x_10456:
[----:B------:R-:W-:Y:S05]  /*36e90*/  BSYNC B1 ;  /* 0x0000000000017941 */ /* 0x000fea0003800000 */
.L_x_10455:
[C---:B------:R-:W-:Y:S01]  /*36ea0*/  ISETP.GE.AND P1, PT, R17.reuse, 0x9, PT ;  /* 0x000000091100780c */ /* 0x040fe20003f26270 */
[----:B------:R-:W-:Y:S01]  /*36eb0*/  VIADD R6, R6, 0x8 ;  /* 0x0000000806067836 */ /* 0x000fe20000000000 */
[----:B------:R-:W-:Y:S01]  /*36ec0*/  ISETP.GE.AND P0, PT, R17, 0x2, PT ;  /* 0x000000021100780c */ /* 0x000fe20003f06270 */
[----:B------:R-:W-:Y:S01]  /*36ed0*/  BSSY B1, `(.L_x_10462) ;  /* 0x000008e000017945 */ /* 0x000fe20003800000 */
[C---:B------:R-:W-:Y:S01]  /*36ee0*/  ISETP.GT.AND P2, PT, R0.reuse, 0x8, !P1 ;  /* 0x000000080000780c */ /* 0x040fe20004f44270 */
[----:B------:R-:W-:Y:S01]  /*36ef0*/  IMAD.IADD R4, R9, 0x1, R6 ;  /* 0x0000000109047824 */ /* 0x000fe200078e0206 */
        /* <DEDUP_REMOVED lines=85> */
[----:B------:R-:W-:Y:S02]  /*37450*/  ISETP.GE.AND P2, PT, R17, 0x4a, PT ;  /* 0x0000004a1100780c */ /* 0x000fe40003f46270 */
[----:B------:R-:W-:-:S02]  /*37460*/  VIADDMNMX R5, R6, R15, R13, PT ;  /* 0x0000000f06057246 */ /* 0x000fc4000380010d */
        /* <DEDUP_REMOVED lines=39> */
.L_x_10467:
[----:B------:R-:W-:Y:S05]  /*376e0*/  BSYNC B3 ;  /* 0x0000000000037941 */ /* 0x000fea0003800000 */
.L_x_10466:
[----:B------:R-:W-:Y:S01]  /*376f0*/  LOP3.LUT R11, RZ, R11, RZ, 0x33, !PT ;  /* 0x0000000bff0b7212 */ /* 0x000fe200078e33ff */
[----:B------:R-:W-:Y:S06]  /*37700*/  BRA `(.L_x_10468) ;  /* 0x0000000000187947 */ /* 0x000fec0003800000 */
.L_x_10465:
[----:B------:R-:W-:-:S13]  /*37710*/  ISETP.NE.AND P6, PT, R12, 0x1, PT ;  /* 0x000000010c00780c */ /* 0x000fda0003fc5270 */
[----:B------:R-:W-:Y:S05]  /*37720*/  @!P6 BRA `(.L_x_10468) ;  /* 0x000000000010e947 */ /* 0x000fea0003800000 */
[----:B------:R-:W2:Y:S04]  /*37730*/  LD.E R0, desc[UR6][R74.64+0x1c] ;  /* 0x00001c064a007980 */ /* 0x000ea8000c101900 */
[----:B------:R-:W3:Y:S01]  /*37740*/  LD.E R2, desc[UR6][R74.64+0x20] ;  /* 0x000020064a027980 */ /* 0x000ee2000c101900 */
[----:B--2---:R-:W-:-:S05]  /*37750*/  IMAD.HI.U32 R11, R11, R0, RZ ;  /* 0x000000000b0b7227 */ /* 0x004fca00078e00ff */
[----:B---3--:R-:W-:-:S07]  /*37760*/  SHF.R.U32.HI R11, RZ, R2, R11 ;  /* 0x00000002ff0b7219 */ /* 0x008fce000001160b */
.L_x_10468:
[----:B------:R-:W-:Y:S05]  /*37770*/  BSYNC B2 ;  /* 0x0000000000027941 */ /* 0x000fea0003800000 */
.L_x_10464:
[----:B------:R-:W-:-:S05]  /*37780*/  IMAD R11, R12, R11, R8 ;  /* 0x0000000b0c0b7224 */ /* 0x000fca00078e0208 */
[----:B------:R-:W-:Y:S02]  /*37790*/  VIADDMNMX R5, R11, R12, R5, PT ;  /* 0x0000000c0b057246 */ /* 0x000fe40003800105 */
[----:B------:R-:W-:-:S07]  /*377a0*/  VIMNMX R4, R4, R11, !PT ;  /* 0x0000000b04047248 */ /* 0x000fce0007fe0100 */
.L_x_10463:
[----:B------:R-:W-:Y:S05]  /*377b0*/  BSYNC B1 ;  /* 0x0000000000017941 */ /* 0x000fea0003800000 */
.L_x_10462:
[C---:B------:R-:W-:Y:S01]  /*377c0*/  ISETP.GT.AND P0, PT, R4.reuse, 0x1, !P0 ;  /* 0x000000010400780c */ /* 0x040fe20004704270 */
[----:B------:R-:W2:Y:S01]  /*377d0*/  LDL.64 R2, [UR4+0x70] ;  /* 0x00007004ff027983 */ /* 0x000ea20008100a00 */
        /* <DEDUP_REMOVED lines=70> */
[C---:B------:R-:W-:Y:S02]  /*37c40*/  ISETP.GT.AND P0, PT, R4.reuse, RZ, !P6 ;  /* 0x000000ff0400720c */ /* 0x040fe40007704270 */
[C---:B------:R-:W-:Y:S02]  /*37c50*/  ISETP.GT.AND P2, PT, R4.reuse, 0x49, !P2 ;  /* 0x000000490400780c */ /* 0x040fe40005744270 */
[----:B------:R-:W-:Y:S02]  /*37c60*/  ISETP.LT.OR P0, PT, R5, 0x1, P0 ;  /* 0x000000010500780c */ /* 0x000fe40000701670 */
[----:B------:R-:W-:Y:S02]  /*37c70*/  ISETP.GT.AND P3, PT, R4, 0x50, !P3 ;  /* 0x000000500400780c */ /* 0x000fe40005f64270 */
[----:B------:R-:W-:-:S02]  /*37c80*/  FSEL R9, R26, -INF , !P0 ;  /* 0xff8000001a097808 */ /* 0x000fc40004000000 */
        /* <DEDUP_REMOVED lines=18> */
[----:B------:R-:W-:Y:S02]  /*37db0*/  ISETP.LT.OR P2, PT, R5, 0x4a, P2 ;  /* 0x0000004a0500780c */ /* 0x000fe40001741670 */
[----:B------:R-:W-:Y:S02]  /*37dc0*/  FMNMX.FTZ R7, R59, R6, !PT ;  /* 0x000000063b077209 */ /* 0x000fe40007810000 */
        /* <DEDUP_REMOVED lines=16> */
[----:B------:R-:W-:-:S05]  /*37ed0*/  FMNMX.FTZ R7, R71, R4, !PT ;  /* 0x0000000447077209 */ /* 0x000fca0007810000 */
[----:B--2---:R-:W-:Y:S04]  /*37ee0*/  ST.E desc[UR6][R2.64+0x4], R7 ;  /* 0x0000040702007985 */ /* 0x004fe8000c101906 */
[----:B------:R-:W2:Y:S01]  /*37ef0*/  LD.E R8, desc[UR6][R2.64+0x4] ;  /* 0x0000040602087980 */ /* 0x000ea2000c101900 */
        /* <DEDUP_REMOVED lines=25> */
[----:B------:R-:W-:Y:S04]  /*38090*/  ST.E desc[UR6][R2.64], R5 ;  /* 0x0000000502007985 */ /* 0x000fe8000c101906 */
[----:B--2---:R-:W0:Y:S02]  /*380a0*/  SHFL.BFLY PT, R7, R8, 0x2, 0x1f ;  /* 0x0c401f0008077f89 */ /* 0x004e2400000e0000 */
[----:B0-----:R-:W-:-:S02]  /*380b0*/  FMNMX.FTZ R10, R8, R7, !PT ;  /* 0x00000007080a7209 */ /* 0x001fc40007810000 */
[----:B------:R-:W0:Y:S04]  /*380c0*/  SHFL.BFLY PT, R7, R4, 0x1, 0x1f ;  /* 0x0c201f0004077f89 */ /* 0x000e2800000e0000 */
[----:B------:R-:W1:Y:S01]  /*380d0*/  SHFL.BFLY PT, R13, R10, 0x1, 0x1f ;  /* 0x0c201f000a0d7f89 */ /* 0x000e6200000e0000 */
[----:B0-----:R-:W-:Y:S02]  /*380e0*/  FMNMX.FTZ R11, R4, R7, !PT ;  /* 0x00000007040b7209 */ /* 0x001fe40007810000 */
[----:B-1----:R-:W-:-:S03]  /*380f0*/  FMNMX.FTZ R13, R10, R13, !PT ;  /* 0x0000000d0a0d7209 */ /* 0x002fc60007810000 */
[----:B------:R-:W-:Y:S04]  /*38100*/  ST.E desc[UR6][R2.64], R11 ;  /* 0x0000000b02007985 */ /* 0x000fe8000c101906 */
[----:B------:R0:W-:Y:S04]  /*38110*/  ST.E desc[UR6][R2.64+0x4], R13 ;  /* 0x0000040d02007985 */ /* 0x0001e8000c101906 */
[----:B------:R-:W2:Y:S04]  /*38120*/  LDL.64 R6, [UR4+0x70] ;  /* 0x00007004ff067983 */ /* 0x000ea80008100a00 */
[----:B--2---:R-:W2:Y:S04]  /*38130*/  LD.E R72, desc[UR6][R6.64+0x20] ;  /* 0x0000200606487980 */ /* 0x004ea8000c101900 */
[----:B------:R-:W2:Y:S04]  /*38140*/  LD.E R8, desc[UR6][R6.64] ;  /* 0x0000000606087980 */ /* 0x000ea8000c101900 */
[----:B------:R-:W0:Y:S01]  /*38150*/  LD.E R17, desc[UR6][R6.64+0x4] ;  /* 0x0000040606117980 */ /* 0x000e22000c101900 */
[C---:B--2---:R-:W-:Y:S01]  /*38160*/  FMUL.FTZ R4, R8.reuse, R72 ;  /* 0x0000004808047220 */ /* 0x044fe20000410000 */
[----:B------:R-:W-:Y:S01]  /*38170*/  FSETP.NEU.FTZ.AND P0, PT, R8, -INF , PT ;  /* 0xff8000000800780b */ /* 0x000fe20003f1d000 */
[----:B0-----:R-:W-:-:S03]  /*38180*/  FMUL.FTZ R2, R72, R17 ;  /* 0x0000001148027220 */ /* 0x001fc60000410000 */
[----:B------:R-:W-:Y:S02]  /*38190*/  FSEL R15, R4, RZ, P0 ;  /* 0x000000ff040f7208 */ /* 0x000fe40000000000 */
[----:B------:R-:W-:-:S04]  /*381a0*/  FSETP.NEU.FTZ.AND P0, PT, R17, -INF , PT ;  /* 0xff8000001100780b */ /* 0x000fc80003f1d000 */
[----:B------:R-:W-:Y:S01]  /*381b0*/  FSEL R3, R2, RZ, P0 ;  /* 0x000000ff02037208 */ /* 0x000fe20000000000 */
[-CC-:B------:R-:W-:Y:S01]  /*381c0*/  FFMA.FTZ R172, R24, R72.reuse, -R15.reuse ;  /* 0x0000004818ac7223 */ /* 0x180fe2000001080f */
[----:B------:R-:W-:-:S03]  /*381d0*/  FFMA.FTZ R25, R25, R72, -R15 ;  /* 0x0000004819197223 */ /* 0x000fc6000001080f */
[-CC-:B------:R-:W-:Y:S01]  /*381e0*/  FFMA.FTZ R173, R9, R72.reuse, -R3.reuse ;  /* 0x0000004809ad7223 */ /* 0x180fe20000010803 */
[-C--:B------:R-:W-:Y:S01]  /*381f0*/  FFMA.FTZ R24, R0, R72.reuse, -R3 ;  /* 0x0000004800187223 */ /* 0x080fe20000010803 */
[-C--:B------:R-:W-:Y:S01]  /*38200*/  FFMA.FTZ R174, R28, R72.reuse, -R15 ;  /* 0x000000481cae7223 */ /* 0x080fe2000001080f */
[-C--:B------:R-:W-:Y:S01]  /*38210*/  FFMA.FTZ R175, R30, R72.reuse, -R3 ;  /* 0x000000481eaf7223 */ /* 0x080fe20000010803 */
[----:B------:R-:W-:Y:S01]  /*38220*/  MUFU.EX2 R172, R172 ;  /* 0x000000ac00ac7308 */ /* 0x000fe20000000800 */
[-C--:B------:R-:W-:Y:S01]  /*38230*/  FFMA.FTZ R27, R29, R72.reuse, -R15 ;  /* 0x000000481d1b7223 */ /* 0x080fe2000001080f */
[----:B------:R-:W-:-:S06]  /*38240*/  FFMA.FTZ R26, R31, R72, -R3 ;  /* 0x000000481f1a7223 */ /* 0x000fcc0000010803 */
[----:B------:R-:W0:Y:S01]  /*38250*/  MUFU.EX2 R25, R25 ;  /* 0x0000001900197308 */ /* 0x000e220000000800 */
[-C--:B------:R-:W-:Y:S01]  /*38260*/  FFMA.FTZ R12, R32, R72.reuse, -R15 ;  /* 0x00000048200c7223 */ /* 0x080fe2000001080f */
[----:B------:R-:W-:-:S06]  /*38270*/  FFMA.FTZ R16, R34, R72, -R3 ;  /* 0x0000004822107223 */ /* 0x000fcc0000010803 */
[----:B------:R-:W-:Y:S08]  /*38280*/  MUFU.EX2 R173, R173 ;  /* 0x000000ad00ad7308 */ /* 0x000ff00000000800 */
[----:B------:R-:W1:Y:S01]  /*38290*/  MUFU.EX2 R24, R24 ;  /* 0x0000001800187308 */ /* 0x000e620000000800 */
[-CC-:B------:R-:W-:Y:S01]  /*382a0*/  FFMA.FTZ R11, R33, R72.reuse, -R15.reuse ;  /* 0x00000048210b7223 */ /* 0x180fe2000001080f */
[----:B------:R-:W-:-:S06]  /*382b0*/  FFMA.FTZ R14, R36, R72, -R15 ;  /* 0x00000048240e7223 */ /* 0x000fcc000001080f */
[----:B------:R-:W2:Y:S01]  /*382c0*/  MUFU.EX2 R174, R174 ;  /* 0x000000ae00ae7308 */ /* 0x000ea20000000800 */
[-CC-:B------:R-:W-:Y:S01]  /*382d0*/  FFMA.FTZ R13, R37, R72.reuse, -R15.reuse ;  /* 0x00000048250d7223 */ /* 0x180fe2000001080f */
[-CC-:B------:R-:W-:Y:S01]  /*382e0*/  FFMA.FTZ R185, R40, R72.reuse, -R15.reuse ;  /* 0x0000004828b97223 */ /* 0x180fe2000001080f */
[----:B------:R-:W-:-:S05]  /*382f0*/  FFMA.FTZ R184, R41, R72, -R15 ;  /* 0x0000004829b87223 */ /* 0x000fca000001080f */
[----:B------:R-:W3:Y:S01]  /*38300*/  MUFU.EX2 R175, R175 ;  /* 0x000000af00af7308 */ /* 0x000ee20000000800 */
[-CC-:B------:R-:W-:Y:S01]  /*38310*/  FFMA.FTZ R187, R44, R72.reuse, -R15.reuse ;  /* 0x000000482cbb7223 */ /* 0x180fe2000001080f */
[-CC-:B------:R-:W-:Y:S01]  /*38320*/  FFMA.FTZ R186, R45, R72.reuse, -R15.reuse ;  /* 0x000000482dba7223 */ /* 0x180fe2000001080f */
[-CC-:B------:R-:W-:Y:S01]  /*38330*/  FFMA.FTZ R192, R48, R72.reuse, -R15.reuse ;  /* 0x0000004830c07223 */ /* 0x180fe2000001080f */
[-CC-:B------:R-:W-:Y:S01]  /*38340*/  FFMA.FTZ R191, R49, R72.reuse, -R15.reuse ;  /* 0x0000004831bf7223 */ /* 0x180fe2000001080f */
[-CC-:B------:R-:W-:Y:S01]  /*38350*/  FFMA.FTZ R194, R52, R72.reuse, -R15.reuse ;  /* 0x0000004834c27223 */ /* 0x180fe2000001080f */
[-CC-:B------:R-:W-:Y:S02]  /*38360*/  FFMA.FTZ R193, R53, R72.reuse, -R15.reuse ;  /* 0x0000004835c17223 */ /* 0x180fe4000001080f */
        /* <DEDUP_REMOVED lines=9> */
[-C--:B------:R-:W-:Y:S01]  /*38400*/  FFMA.FTZ R206, R69, R72.reuse, -R15 ;  /* 0x0000004845ce7223 */ /* 0x080fe2000001080f */
[-CC-:B------:R-:W-:Y:S01]  /*38410*/  FFMA.FTZ R15, R35, R72.reuse, -R3.reuse ;  /* 0x00000048230f7223 */ /* 0x180fe20000010803 */
[----:B------:R-:W-:-:S05]  /*38420*/  FFMA.FTZ R20, R38, R72, -R3 ;  /* 0x0000004826147223 */ /* 0x000fca0000010803 */
[----:B------:R-:W5:Y:S01]  /*38430*/  MUFU.EX2 R12, R12 ;  /* 0x0000000c000c7308 */ /* 0x000f620000000800 */
[----:B0-----:R-:W-:Y:S01]  /*38440*/  FADD.FTZ R5, R172, R25 ;  /* 0x00000019ac057221 */ /* 0x001fe20000010000 */
[----:B-1----:R-:W-:-:S06]  /*38450*/  FADD.FTZ R2, R173, R24 ;  /* 0x00000018ad027221 */ /* 0x002fcc0000010000 */
[----:B------:R-:W0:Y:S01]  /*38460*/  MUFU.EX2 R16, R16 ;  /* 0x0000001000107308 */ /* 0x000e220000000800 */
[----:B------:R-:W-:Y:S01]  /*38470*/  FFMA.FTZ R17, R39, R72, -R3 ;  /* 0x0000004827117223 */ /* 0x000fe20000010803 */
[----:B--2---:R-:W-:-:S06]  /*38480*/  FADD.FTZ R4, R174, R5 ;  /* 0x00000005ae047221 */ /* 0x004fcc0000010000 */
        /* <DEDUP_REMOVED lines=81> */
[----:B------:R-:W3:Y:S08]  /*389a0*/  MUFU.EX2 R204, R204 ;  /* 0x000000cc00cc7308 */ /* 0x000ef00000000800 */
        /* <DEDUP_REMOVED lines=10> */
[----:B----4-:R-:W-:-:S03]  /*38a50*/  FADD.FTZ R3, R21, R2 ;  /* 0x0000000215037221 */ /* 0x010fc60000010000 */
[----:B0-----:R-:W-:Y:S01]  /*38a60*/  FADD.FTZ R5, R207, R4 ;  /* 0x00000004cf057221 */ /* 0x001fe20000010000 */
[----:B-----5:R-:W-:-:S03]  /*38a70*/  FADD.FTZ R2, R182, R3 ;  /* 0x00000003b6027221 */ /* 0x020fc60000010000 */
[----:B-1----:R-:W-:Y:S01]  /*38a80*/  FADD.FTZ R31, R206, R5 ;  /* 0x00000005ce1f7221 */ /* 0x002fe20000010000 */
[----:B--2---:R-:W-:-:S04]  /*38a90*/  FADD.FTZ R33, R163, R2 ;  /* 0x00000002a3217221 */ /* 0x004fc80000010000 */
[----:B------:R-:W-:Y:S04]  /*38aa0*/  ST.E desc[UR6][R6.64+0x10], R31 ;  /* 0x0000101f06007985 */ /* 0x000fe8000c101906 */
[----:B------:R0:W-:Y:S04]  /*38ab0*/  ST.E desc[UR6][R6.64+0x14], R33 ;  /* 0x0000142106007985 */ /* 0x0001e8000c101906 */
[----:B------:R-:W2:Y:S04]  /*38ac0*/  LDL.64 R28, [UR4] ;  /* 0x00000004ff1c7983 */ /* 0x000ea80008100a00 */
[----:B------:R-:W3:Y:S04]  /*38ad0*/  LDL.64 R4, [UR4+0x98] ;  /* 0x00009804ff047983 */ /* 0x000ee80008100a00 */
[----:B------:R-:W4:Y:S01]  /*38ae0*/  LDL.64 R2, [UR4+0x80] ;  /* 0x00008004ff027983 */ /* 0x000f220008100a00 */
[----:B------:R-:W-:-:S03]  /*38af0*/  LEA.HI R30, R209, 0x8, RZ, 0x19 ;  /* 0x00000008d11e7811 */ /* 0x000fc600078fc8ff */
[----:B0-----:R-:W5:Y:S02]  /*38b00*/  LDL.64 R6, [UR4+0x88] ;  /* 0x00008804ff067983 */ /* 0x001f640008100a00 */
[----:B------:R0:W-:Y:S06]  /*38b10*/  BAR.SYNC.DEFER_BLOCKING R30, 0x100 ;  /* 0x0004001e0000751d */ /* 0x0001ec0000010000 */
[----:B--2---:R-:W2:Y:S04]  /*38b20*/  LD.E R29, desc[UR6][R28.64] ;  /* 0x000000061c1d7980 */ /* 0x004ea8000c101900 */
[----:B---3--:R-:W2:Y:S04]  /*38b30*/  LD.E.64 R4, desc[UR6][R4.64] ;  /* 0x0000000604047980 */ /* 0x008ea8000c101b00 */
[----:B----4-:R-:W3:Y:S04]  /*38b40*/  LD.E R35, desc[UR6][R2.64] ;  /* 0x0000000602237980 */ /* 0x010ee8000c101900 */
        /* <DEDUP_REMOVED lines=127> */
[----:B--2---:R-:W-:Y:S01]  /*39340*/  IMAD R4, R29, 0xc00, R4 ;  /* 0x00000c001d047824 */ /* 0x004fe200078e0204 */
[----:B------:R-:W-:-:S04]  /*39350*/  R2UR UR11, R5 ;  /* 0x00000000050b72ca */ /* 0x000fc800000e0000 */
[----:B------:R-:W-:Y:S02]  /*39360*/  R2UR UR10, R4 ;  /* 0x00000000040a72ca */ /* 0x000fe400000e0000 */
[----:B------:R-:W-:Y:S02]  /*39370*/  F2FP.F16.F32.PACK_AB R172, R25, R172 ;  /* 0x000000ac19ac723e */ /* 0x000fe400000000ff */
[----:B------:R-:W-:Y:S02]  /*39380*/  F2FP.F16.F32.PACK_AB R174, R27, R174 ;  /* 0x000000ae1bae723e */ /* 0x000fe400000000ff */
[----:B------:R-:W-:Y:S02]  /*39390*/  F2FP.F16.F32.PACK_AB R173, R24, R173 ;  /* 0x000000ad18ad723e */ /* 0x000fe400000000ff */
[----:B------:R-:W-:Y:S01]  /*393a0*/  F2FP.F16.F32.PACK_AB R175, R26, R175 ;  /* 0x000000af1aaf723e */ /* 0x000fe200000000ff */
        /* <DEDUP_REMOVED lines=128> */
[----:B------:R-:W-:Y:S01]  /*39bb0*/  ST.E desc[UR6][R6.64], RZ ;  /* 0x000000ff06007985 */ /* 0x000fe2000c101906 */
[----:B0-----:R-:W-:-:S06]  /*39bc0*/  WARPGROUP.ARRIVE ;  /* 0x00000000000079c5 */ /* 0x001fcc0000000000 */
[----:B------:R-:W-:Y:S03]  /*39bd0*/  HGMMA.64x256x16.F32 R24, R172, gdesc[UR8].tnspB, RZ, !UPT, gsb0 ;  /* 0x43e00008ac187df0 */ /* 0x000fe6000c0008ff */
[----:B------:R-:W-:Y:S02]  /*39be0*/  WARPGROUP.DEPBAR.LE gsb0, 0x0 ;  /* 0x00008000000079c5 */ /* 0x000fe40000010000 */
        /* <DEDUP_REMOVED lines=128> */
[----:B------:R-:W-:Y:S04]  /*3a3f0*/  ST.E desc[UR6][R6.64], R208 ;  /* 0x000000d006007985 */ /* 0x000fe8000c101906 */
[----:B0-----:R-:W5:Y:S04]  /*3a400*/  LD.E R24, desc[UR6][R2.64] ;  /* 0x0000000602187980 */ /* 0x001f68000c101900 */
[----:B-1----:R-:W5:Y:S04]  /*3a410*/  LD.E R25, desc[UR6][R2.64+0x4] ;  /* 0x0000040602197980 */ /* 0x002f68000c101900 */
[----:B--2---:R-:W2:Y:S04]  /*3a420*/  LD.E R26, desc[UR6][R2.64+0x8] ;  /* 0x00000806021a7980 */ /* 0x004ea8000c101900 */
[----:B---3--:R-:W2:Y:S04]  /*3a430*/  LD.E R27, desc[UR6][R2.64+0xc] ;  /* 0x00000c06021b7980 */ /* 0x008ea8000c101900 */
[----:B----4-:R-:W2:Y:S04]  /*3a440*/  LD.E R28, desc[UR6][R2.64+0x10] ;  /* 0x00001006021c7980 */ /* 0x010ea8000c101900 */
        /* <DEDUP_REMOVED lines=130> */
[----:B------:R-:W-:-:S04]  /*3ac70*/  F2FP.F16.F32.PACK_AB R175, R17, R20 ;  /* 0x0000001411af723e */ /* 0x000fc800000000ff */
[----:B--2---:R-:W-:-:S06]  /*3ac80*/  WARPGROUP.ARRIVE ;  /* 0x00000000000079c5 */ /* 0x004fcc0000000000 */
[----:B------:R-:W-:Y:S03]  /*3ac90*/  HGMMA.64x256x16.F32 R24, R172, gdesc[UR8].tnspB, R24, gsb0 ;  /* 0x43e00008ac187df0 */ /* 0x000fe60008000818 */
        /* <DEDUP_REMOVED lines=1457> */
[----:B------:R-:W-:-:S13]  /*407b0*/  LOP3.LUT P6, RZ, R209, 0x7f, RZ, 0xc0, !PT ;  /* 0x0000007fd1ff7812 */ /* 0x000fda00078cc0ff */
[----:B0-----:R-:W-:Y:S05]  /*407c0*/  @P6 BRA `(.L_x_10469) ;  /* 0x0000000000206947 */ /* 0x001fea0003800000 */
[----:B------:R-:W2:Y:S04]  /*407d0*/  LDL.64 R2, [UR4+0x40] ;  /* 0x00004004ff027983 */ /* 0x000ea80008100a00 */
[----:B------:R-:W3:Y:S04]  /*407e0*/  LDL.64 R4, [UR4] ;  /* 0x00000004ff047983 */ /* 0x000ee80008100a00 */
[----:B--2---:R-:W2:Y:S04]  /*407f0*/  LD.E.64 R2, desc[UR6][R2.64+0x30] ;  /* 0x0000300602027980 */ /* 0x004ea8000c101b00 */
[----:B---3--:R-:W3:Y:S01]  /*40800*/  LD.E R4, desc[UR6][R4.64] ;  /* 0x0000000604047980 */ /* 0x008ee2000c101900 */
[----:B--2---:R-:W-:-:S05]  /*40810*/  MOV R7, R2 ;  /* 0x0000000200077202 */ /* 0x004fca0000000f00 */
[----:B---3--:R-:W-:-:S05]  /*40820*/  IMAD R0, R4, 0x8, R7 ;  /* 0x0000000804007824 */ /* 0x008fca00078e0207 */
[----:B------:R-:W-:-:S04]  /*40830*/  PRMT R0, RZ, 0x654, R0 ;  /* 0x00000654ff007816 */ /* 0x000fc80000000000 */
[----:B------:R0:W-:Y:S03]  /*40840*/  SYNCS.ARRIVE.TRANS64.RED.A1T0 RZ, [R0+URZ], RZ ;  /* 0x000000ff00ff79a7 */ /* 0x0001e6000810043f */
.L_x_10469:
[----:B------:R-:W-:Y:S02]  /*40850*/  IMAD.MOV.U32 R2, RZ, RZ, R219 ;  /* 0x000000ffff027224 */ /* 0x000fe400078e00db */
[----:B------:R-:W-:-:S04]  /*40860*/  IMAD.MOV.U32 R3, RZ, RZ, 0x0 ;  /* 0x00000000ff037424 */ /* 0x000fc800078e00ff */
[----:B0-----:R-:W-:Y:S05]  /*40870*/  RET.REL.NODEC R2 `(_ZN7cutlass13device_kernelIN5flash11enable_sm90INS1_16FlashAttnFwdSm90INS1_25CollectiveMainloopFwdSm90ILi2EN4cute5tupleIJNS5_1CILi1EEES8_S8_EEENS6_IJNS7_ILi128EEENS7_ILi96EEENS7_ILi64EEEEEELi256ENS_6half_tEfNS_4arch4Sm90ELb0ELb1ELb0ELb1ELb0ELb1ELb1ELb1ELb0ELb0ELb0ELb0EEENS1_21CollectiveEpilogueFwdINS6_IJSA_NS7_ILi256EEESB_EEES9_SE_SG_Li256ELb1ELb0ELb0ELb0EEENS1_36VarlenDynamicPersistentTileSchedulerILi128ELi96ELi256ELi32ELb0ELb0ELb1ELb1ELb0ELb1EEEEEEEEEvNT_6ParamsE) ;  /* 0xfffffbf402e07950 */ /* 0x001fea0003c3ffff */
.L_x_10445:
[----:B0-----:R0:W1:Y:S02]  /*40880*/  SYNCS.PHASECHK.TRANS64.TRYWAIT P0, [R8+URZ], R9 ;  /* 0x00000009080075a7 */ /* 0x001064000800017f */
[----:B-1----:R-:W-:Y:S05]  /*40890*/  @!P0 NANOSLEEP.SYNCS 0x989680 ;  /* 0x009896800000895d */ /* 0x002fea0003900000 */
[----:B------:R-:W1:Y:S02]  /*408a0*/  @!P0 SYNCS.PHASECHK.TRANS64 P0, [R8+URZ], R9 ;  /* 0x00000009080085a7 */ /* 0x000e64000800007f */
[----:B-1----:R-:W-:Y:S05]  /*408b0*/  @!P0 BRA `(.L_x_10445) ;  /* 0xfffffffc00f08947 */ /* 0x002fea000383ffff */
[----:B------:R-:W-:Y:S05]  /*408c0*/  BRA `(.L_x_10444) ;  /* 0xffffff4c00547947 */ /* 0x000fea000383ffff */
.L_x_10447:
[----:B0-----:R0:W1:Y:S02]  /*408d0*/  SYNCS.PHASECHK.TRANS64.TRYWAIT P0, [R4+URZ+0x32410], R3 ;  /* 0x03241003040075a7 */ /* 0x001064000800017f */
[----:B-1----:R-:W-:Y:S05]  /*408e0*/  @!P0 NANOSLEEP.SYNCS 0x989680 ;  /* 0x009896800000895d */ /* 0x002fea0003900000 */
[----:B------:R-:W1:Y:S02]  /*408f0*/  @!P0 SYNCS.PHASECHK.TRANS64 P0, [R4+URZ+0x32410], R3 ;  /* 0x03241003040085a7 */ /* 0x000e64000800007f */
[----:B-1----:R-:W-:Y:S05]  /*40900*/  @!P0 BRA `(.L_x_10447) ;  /* 0xfffffffc00f08947 */ /* 0x002fea000383ffff */
[----:B------:R-:W-:Y:S05]  /*40910*/  BRA `(.L_x_10470) ;  /* 0xffffff5000487947 */ /* 0x000fea000383ffff */
.L_x_10454:
[----:B0-----:R0:W1:Y:S02]  /*40920*/  SYNCS.PHASECHK.TRANS64.TRYWAIT P0, [R8+URZ], R9 ;  /* 0x00000009080075a7 */ /* 0x001064000800017f */
[----:B-1----:R-:W-:Y:S05]  /*40930*/  @!P0 NANOSLEEP.SYNCS 0x989680 ;  /* 0x009896800000895d */ /* 0x002fea0003900000 */
[----:B------:R-:W1:Y:S02]  /*40940*/  @!P0 SYNCS.PHASECHK.TRANS64 P0, [R8+URZ], R9 ;  /* 0x00000009080085a7 */ /* 0x000e64000800007f */
[----:B-1----:R-:W-:Y:S05]  /*40950*/  @!P0 BRA `(.L_x_10454) ;  /* 0xfffffffc00f08947 */ /* 0x002fea000383ffff */
[----:B------:R-:W-:Y:S05]  /*40960*/  BRA `(.L_x_10453) ;  /* 0xffffff5000bc7947 */ /* 0x000fea000383ffff */
.L_x_10471:
        /* <DEDUP_REMOVED lines=9> */
.L_x_11971:


//--------------------- .text._ZN7cutlass13device_kernelIN5flash11enable_sm90INS1_16FlashAttnFwdSm90INS1_25CollectiveMainloopFwdSm90ILi2EN4cute5tupleIJNS5_1CILi1EEES8_S8_EEENS6_IJNS7_ILi128EEENS7_ILi96EEENS7_ILi64EEEEEELi256ENS_6half_tEfNS_4arch4Sm90ELb1ELb0ELb0ELb0ELb0ELb0ELb0ELb1ELb0ELb0ELb0ELb0EEENS1_21CollectiveEpilogueFwdINS6_IJSA_NS7_ILi256EEESB_EEES9_SE_SG_Li256ELb0ELb0ELb0ELb0EEENS1_30DynamicPersistentTileSchedulerILi256ELi32ELb0ELb0ELb1EEEEEEEEEvNT_6ParamsE --------------------------
	.section	.text._ZN7cutlass13device_kernelIN5flash11enable_sm90INS1_16FlashAttnFwdSm90INS1_25CollectiveMainloopFwdSm90ILi2EN4cute5tupleIJNS5_1CILi1EEES8_S8_EEENS6_IJNS7_ILi128EEENS7_ILi96EEENS7_ILi64EEEEEELi256ENS_6half_tEfNS_4arch4Sm90ELb1ELb0ELb0ELb0ELb0ELb0ELb0ELb1ELb0ELb0ELb0ELb0EEENS1_21CollectiveEpilogueFwdINS6_IJSA_NS7_ILi256EEESB_EEES9_SE_SG_Li256ELb0ELb0ELb0ELb0EEENS1_30DynamicPersistentTileSchedulerILi256ELi32ELb0ELb0ELb1EEEEEEEEEvNT_6ParamsE,"ax",@progbits
	.align	128
.text._ZN7cutlass13device_kernelIN5flash11enable_sm90INS1_16FlashAttnFwdSm90INS1_25CollectiveMainloopFwdSm90ILi2EN4cute5tupleIJNS5_1CILi1EEES8_S8_EEENS6_IJNS7_ILi128EEENS7_ILi96EEENS7_ILi64EEEEEELi256ENS_6half_tEfNS_4arch4Sm90ELb1ELb0ELb0ELb0ELb0ELb0ELb0ELb1ELb0ELb0ELb0ELb0EEENS1_21CollectiveEpilogueFwdINS6_IJSA_NS7_ILi256EEESB_EEES9_SE_SG_Li256ELb0ELb0ELb0ELb0EEENS1_30DynamicPersistentTileSchedulerILi256ELi32ELb0ELb0ELb1EEEEEEEEEvNT_6ParamsE:
        .type           _ZN7cutlass13device_kernelIN5flash11enable_sm90INS1_16FlashAttnFwdSm90INS1_25CollectiveMainloopFwdSm90ILi2EN4cute5tupleIJNS5_1CILi1EEES8_S8_EEENS6_IJNS7_ILi128EEENS7_ILi96EEENS7_ILi64EEEEEELi256ENS_6half_tEfNS_4arch4Sm90ELb1ELb0ELb0ELb0ELb0ELb0ELb0ELb1ELb0ELb0ELb0ELb0EEENS1_21CollectiveEpilogueFwdINS6_IJSA_NS7_ILi256EEESB_EEES9_SE_SG_Li256ELb0ELb0ELb0ELb0EEENS1_30DynamicPersistentTileSchedulerILi256ELi32ELb0ELb0ELb1EEEEEEEEEvNT_6ParamsE,@function
        .size           _ZN7cutlass13device_kernelIN5flash11enable_sm90INS1_16FlashAttnFwdSm90INS1_25CollectiveMainloopFwdSm90ILi2EN4cute5tupleIJNS5_1CILi1EEES8_S8_EEENS6_IJNS7_ILi128EEENS7_ILi96EEENS7_ILi64EEEEEELi256ENS_6half_tEfNS_4arch4Sm90ELb1ELb0ELb0ELb0ELb0ELb0ELb0ELb1ELb0ELb0ELb0ELb0EEENS1_21CollectiveEpilogueFwdINS6_IJSA_NS7_ILi256EEESB_EEES9_SE_SG_Li256ELb0ELb0ELb0ELb0EEENS1_30DynamicPersistentTileSchedulerILi256ELi32ELb0ELb0ELb1EEEEEEEEEvNT_6ParamsE,(.L_x_11973 - _ZN7cutlass13device_kernelIN5flash11enable_sm90INS1_16FlashAttnFwdSm90INS1_25CollectiveMainloopFwdSm90ILi2EN4cute5tupleIJNS5_1CILi1EEES8_S8_EEENS6_IJNS7_ILi128EEENS7_ILi96EEENS7_ILi64EEEEEELi256ENS_6half_tEfNS_4arch4Sm90ELb1ELb0ELb0ELb0ELb0ELb0ELb0ELb1ELb0ELb0ELb0ELb0EEENS1_21CollectiveEpilogueFwdINS6_IJSA_NS7_ILi256EEESB_EEES9_SE_SG_Li256ELb0ELb0ELb0ELb0EEENS1_30DynamicPersistentTileSchedulerILi256ELi32ELb0ELb0ELb1EEEEEEEEEvNT_6ParamsE)
        .other          _ZN7cutlass13device_kernelIN5flash11enable_sm90INS1_16FlashAttnFwdSm90INS1_25CollectiveMainloopFwdSm90ILi2EN4cute5tupleIJNS5_1CILi1EEES8_S8_EEENS6_IJNS7_ILi128EEENS7_ILi96EEENS7_ILi64EEEEEELi256ENS_6half_tEfNS_4arch4Sm90ELb1ELb0ELb0ELb0ELb0ELb0ELb0ELb1ELb0ELb0ELb0ELb0EEENS1_21CollectiveEpilogueFwdINS6_IJSA_NS7_ILi256EEESB_EEES9_SE_SG_Li256ELb0ELb0ELb0ELb0EEENS1_30DynamicPersistentTileSchedulerILi256ELi32ELb0ELb0ELb1EEEEEEEEEvNT_6ParamsE,@"STO_CUDA_ENTRY STV_DEFAULT"
_ZN7cutlass13device_kernelIN5flash11enable_sm90INS1_16FlashAttnFwdSm90INS1_25CollectiveMainloopFwdSm90ILi2EN4cute5tupleIJNS5_1CILi1EEES8_S8_EEENS6_IJNS7_ILi128EEENS7_ILi96EEENS7_ILi64EEEEEELi256ENS_6half_tEfNS_4arch4Sm90ELb1ELb0ELb0ELb0ELb0ELb0ELb0ELb1ELb0ELb0ELb0ELb0EEENS1_21CollectiveEpilogueFwdINS6_IJSA_NS7_ILi256EEESB_EEES9_SE_SG_Li256ELb0ELb0ELb0ELb0EEENS1_30DynamicPersistentTileSchedulerILi256ELi32ELb0ELb0ELb1EEEEEEEEEvNT_6ParamsE:
        /* <DEDUP_REMOVED lines=23> */
.L_x_10473:
[----:B------:R-:W-:Y:S05]  /*0170*/  BSYNC B0 ;  /* 0x0000000000007941 */ /* 0x000fea0003800000 */
.L_x_10472:
        /* <DEDUP_REMOVED lines=37> */
.L_x_10474:
        /* <DEDUP_REMOVED lines=22> */
.L_x_10475:
        /* <DEDUP_REMOVED lines=18> */
.L_x_10476:
        /* <DEDUP_REMOVED lines=22> */
.L_x_10477:
        /* <DEDUP_REMOVED lines=22> */
.L_x_10478:
[----:B------:R-:W-:Y:S01]  /*0910*/  PLOP3.LUT P0, PT, PT, PT, UP0, 0x80, 0x0 ;  /* 0x000000000000781c */ /* 0x000fe20003f0f008 */
[----:B------:R-:W-:Y:S01]  /*0920*/  UMOV UR36, 0x1 ;  /* 0x0000000100247882 */ /* 0x000fe20000000000 */
[----:B------:R-:W-:Y:S01]  /*0930*/  NOP ;  /* 0x0000000000007918 */ /* 0x000fe20000000000 */
[----:B------:R-:W-:Y:S01]  /*0940*/  USEL UR36, UR36, 0x2, !UP0 ;  /* 0x0000000224247887 */ /* 0x000fe2000c000000 */
[----:B------:R-:W-:Y:S01]  /*0950*/  ULDC.64 UR46, c[0x0][0x208] ;  /* 0x00008200002e7ab9 */ /* 0x000fe20000000a00 */
[----:B-123--:R-:W-:Y:S08]  /*0960*/  BAR.SYNC.DEFER_BLOCKING 0x0 ;  /* 0x0000000000007b1d */ /* 0x00eff00000010000 */
[----:B------:R-:W-:Y:S05]  /*0970*/  @!P0 BRA `(.L_x_10479) ;  /* 0x0000009000048947 */ /* 0x000fea0003800000 */
.L_x_10480:
        /* <DEDUP_REMOVED lines=24> */
[----:B---3--:R-:W-:Y:S02]  /*0b00*/  UMOV UR5, UR6 ;  /* 0x0000000600057c82 */ /* 0x008fe40008000000 */
[----:B------:R-:W-:Y:S01]  /*0b10*/  MOV R17, UR5 ;  /* 0x0000000500117c02 */ /* 0x000fe20008000f00 */
[----:B------:R-:W-:Y:S01]  /*0b20*/  IMAD.U32 R16, RZ, RZ, UR4 ;  /* 0x00000004ff107e24 */ /* 0x000fe2000f8e00ff */
[----:B------:R-:W-:Y:S01]  /*0b30*/  SHF.R.S32.HI R0, RZ, 0x1f, R205 ;  /* 0x0000001fff007819 */ /* 0x000fe200000114cd */
[----:B------:R-:W-:-:S03]  /*0b40*/  UMOV UR4, UR7 ;  /* 0x0000000700047c82 */ /* 0x000fc60008000000 */
[CC--:B------:R-:W-:Y:S02]  /*0b50*/  LEA.HI R3, R0.reuse, R205.reuse, RZ, 0x4 ;  /* 0x000000cd00037211 */ /* 0x0c0fe400078f20ff */
[-C--:B------:R-:W-:Y:S02]  /*0b60*/  LEA.HI R2, R0, R205.reuse, RZ, 0x7 ;  /* 0x000000cd00027211 */ /* 0x080fe400078f38ff */
[----:B------:R-:W-:Y:S02]  /*0b70*/  SHF.R.S32.HI R4, RZ, 0x4, R3 ;  /* 0x00000004ff047819 */ /* 0x000fe40000011403 */
[----:B------:R-:W-:Y:S02]  /*0b80*/  LOP3.LUT R202, R2, 0xffffff80, RZ, 0xc0, !PT ;  /* 0xffffff8002ca7812 */ /* 0x000fe400078ec0ff */
[----:B------:R-:W-:Y:S02]  /*0b90*/  LEA.HI R5, R3, R4, RZ, 0x1 ;  /* 0x0000000403057211 */ /* 0x000fe400078f08ff */
[----:B------:R-:W-:Y:S01]  /*0ba0*/  LEA.HI R204, R0, R205, RZ, 0x5 ;  /* 0x000000cd00cc7211 */ /* 0x000fe200078f28ff */
[----:B------:R-:W-:Y:S01]  /*0bb0*/  IMAD.IADD R202, R205, 0x1, -R202 ;  /* 0x00000001cdca7824 */ /* 0x000fe200078e0aca */
[----:B------:R-:W-:-:S02]  /*0bc0*/  LOP3.LUT R5, R5, 0x1ffffffe, RZ, 0xc0, !PT ;  /* 0x1ffffffe05057812 */ /* 0x000fc400078ec0ff */
[----:B------:R-:W-:Y:S02]  /*0bd0*/  SHF.R.S32.HI R203, RZ, 0x7, R2 ;  /* 0x00000007ffcb7819 */ /* 0x000fe40000011402 */
[----:B------:R-:W-:Y:S01]  /*0be0*/  SHF.R.S32.HI R7, RZ, 0x1f, R202 ;  /* 0x0000001fff077819 */ /* 0x000fe200000114ca */
[----:B------:R-:W-:Y:S01]  /*0bf0*/  IMAD.IADD R5, R4, 0x1, -R5 ;  /* 0x0000000104057824 */ /* 0x000fe200078e0a05 */
[----:B------:R-:W-:Y:S02]  /*0c00*/  LOP3.LUT R4, R3, 0x3fffff0, RZ, 0xc0, !PT ;  /* 0x03fffff003047812 */ /* 0x000fe400078ec0ff */
[----:B------:R-:W-:Y:S02]  /*0c10*/  LEA.HI R6, R7, R202, RZ, 0x2 ;  /* 0x000000ca07067211 */ /* 0x000fe400078f10ff */
[----:B------:R-:W-:Y:S01]  /*0c20*/  SHF.R.S32.HI R204, RZ, 0x5, R204 ;  /* 0x00000005ffcc7819 */ /* 0x000fe200000114cc */
[----:B------:R-:W-:Y:S01]  /*0c30*/  IMAD.IADD R3, R205, 0x1, -R4 ;  /* 0x00000001cd037824 */ /* 0x000fe200078e0a04 */
[----:B------:R-:W-:-:S02]  /*0c40*/  SHF.R.S32.HI R4, RZ, 0x2, R6 ;  /* 0x00000002ff047819 */ /* 0x000fc40000011406 */
[----:B------:R-:W-:Y:S01]  /*0c50*/  SHF.R.S32.HI R9, RZ, 0x1f, R6 ;  /* 0x0000001fff097819 */ /* 0x000fe20000011406 */
[----:B------:R-:W-:Y:S01]  /*0c60*/  IMAD R8, R204, 0x10, R3 ;  /* 0x00000010cc087824 */ /* 0x000fe200078e0203 */
[----:B------:R-:W-:Y:S02]  /*0c70*/  LEA.HI R2, R2, R203, RZ, 0x1 ;  /* 0x000000cb02027211 */ /* 0x000fe400078f08ff */
[----:B------:R-:W-:Y:S01]  /*0c80*/  LEA.HI R9, R9, R4, RZ, 0x3 ;  /* 0x0000000409097211 */ /* 0x000fe200078f18ff */
[----:B------:R-:W-:Y:S01]  /*0c90*/  IMAD R3, R8, 0x8, R5 ;  /* 0x0000000808037824 */ /* 0x000fe200078e0205 */
[----:B------:R-:W-:Y:S02]  /*0ca0*/  LOP3.LUT R2, R2, 0x3fffffe, RZ, 0xc0, !PT ;  /* 0x03fffffe02027812 */ /* 0x000fe400078ec0ff */
[----:B------:R-:W-:Y:S01]  /*0cb0*/  LEA.HI R0, R0, R205, RZ, 0x3 ;  /* 0x000000cd00007211 */ /* 0x000fe200078f18ff */
[----:B------:R-:W-:Y:S01]  /*0cc0*/  IMAD.SHL.U32 R3, R3, 0x8, RZ ;  /* 0x0000000803037824 */ /* 0x000fe200078e00ff */
[----:B------:R-:W-:Y:S01]  /*0cd0*/  LOP3.LUT R9, R9, 0xfffffff8, RZ, 0xc0, !PT ;  /* 0xfffffff809097812 */ /* 0x000fe200078ec0ff */
[----:B------:R-:W-:Y:S01]  /*0ce0*/  IMAD.IADD R22, R203, 0x1, -R2 ;  /* 0x00000001cb167824 */ /* 0x000fe200078e0a02 */
[----:B------:R-:W-:Y:S01]  /*0cf0*/  LEA.HI R7, R7, R202, RZ, 0x5 ;  /* 0x000000ca07077211 */ /* 0x000fe200078f28ff */
[----:B------:R-:W-:Y:S01]  /*0d00*/  IMAD.WIDE R16, R3, 0x2, R16 ;  /* 0x0000000203107825 */ /* 0x000fe200078e0210 */
[----:B------:R-:W-:-:S02]  /*0d10*/  LOP3.LUT R2, R0, 0x1ffffff8, RZ, 0xc0, !PT ;  /* 0x1ffffff800027812 */ /* 0x000fc400078ec0ff */
[----:B------:R-:W-:Y:S01]  /*0d20*/  SHF.R.S32.HI R7, RZ, 0x5, R7 ;  /* 0x00000005ff077819 */ /* 0x000fe20000011407 */
[----:B------:R-:W-:Y:S01]  /*0d30*/  IMAD.IADD R4, R4, 0x1, -R9 ;  /* 0x0000000104047824 */ /* 0x000fe200078e0a09 */
[----:B------:R-:W-:Y:S01]  /*0d40*/  LOP3.LUT R3, R6, 0x7ffffffc, RZ, 0xc0, !PT ;  /* 0x7ffffffc06037812 */ /* 0x000fe200078ec0ff */
[----:B------:R-:W-:Y:S01]  /*0d50*/  IMAD.IADD R2, R205, 0x1, -R2 ;  /* 0x00000001cd027824 */ /* 0x000fe200078e0a02 */
[----:B------:R-:W-:Y:S01]  /*0d60*/  SHF.R.S32.HI R200, RZ, 0x3, R0 ;  /* 0x00000003ffc87819 */ /* 0x000fe20000011400 */
[----:B------:R-:W-:Y:S02]  /*0d70*/  IMAD R7, R7, 0x10, R4 ;  /* 0x0000001007077824 */ /* 0x000fe400078e0204 */
[----:B------:R-:W-:Y:S02]  /*0d80*/  IMAD.SHL.U32 R18, R2, 0x8, RZ ;  /* 0x0000000802127824 */ /* 0x000fe400078e00ff */
[----:B------:R-:W-:Y:S02]  /*0d90*/  IMAD R22, R22, 0x40, R7 ;  /* 0x0000004016167824 */ /* 0x000fe400078e0207 */
[----:B------:R-:W-:-:S07]  /*0da0*/  IMAD.IADD R2, R202, 0x1, -R3 ;  /* 0x00000001ca027824 */ /* 0x000fce00078e0a03 */
.L_x_10527:
        /* <DEDUP_REMOVED lines=20> */
.L_x_10481:
[----:B------:R-:W-:Y:S01]  /*0ef0*/  ULDC UR6, c[0x0][0xdc4] ;  /* 0x0003710000067ab9 */ /* 0x000fe20000000800 */
[----:B------:R-:W-:Y:S01]  /*0f00*/  UMOV UR40, UR7 ;  /* 0x0000000700287c82 */ /* 0x000fe20008000000 */
[----:B------:R-:W-:-:S11]  /*0f10*/  UISETP.NE.AND UP0, UPT, UR6, 0x1, UPT ;  /* 0x000000010600788c */ /* 0x000fd6000bf05270 */
[----:B------:R-:W-:Y:S02]  /*0f20*/  @UP0 ULDC.64 UR10, c[0x0][0xdc8] ;  /* 0x00037200000a0ab9 */ /* 0x000fe40000000a00 */
[----:B------:R-:W-:-:S04]  /*0f30*/  UIMAD.WIDE.U32 UR4, UR7, UR10, URZ ;  /* 0x0000000a070472a5 */ /* 0x000fc8000f8e003f */
[----:B------:R-:W-:-:S04]  /*0f40*/  @UP0 USHF.R.U32.HI UR40, URZ, UR11, UR5 ;  /* 0x0000000b3f280299 */ /* 0x000fc80008011605 */
[----:B------:R-:W-:-:S12]  /*0f50*/  UIMAD UR4, UR40, UR6, URZ ;  /* 0x00000006280472a4 */ /* 0x000fd8000f8e023f */
.L_x_10482:
[----:B------:R-:W-:Y:S01]  /*0f60*/  ULDC.64 UR10, c[0x0][0x3f8] ;  /* 0x0000fe00000a7ab9 */ /* 0x000fe20000000a00 */
[----:B------:R-:W-:Y:S01]  /*0f70*/  UIADD3 UR9, UR7, -UR4, URZ ;  /* 0x8000000407097290 */ /* 0x000fe2000fffe03f */
[----:B------:R-:W-:Y:S01]  /*0f80*/  PLOP3.LUT P0, PT, PT, PT, PT, 0x80, 0x0 ;  /* 0x000000000000781c */ /* 0x000fe20003f0f070 */
[----:B------:R-:W-:Y:S01]  /*0f90*/  UISETP.NE.U32.AND UP0, UPT, UR10, URZ, UPT ;  /* 0x0000003f0a00728c */ /* 0x000fe2000bf05070 */
[----:B------:R-:W-:Y:S01]  /*0fa0*/  CS2R R20, SRZ ;  /* 0x0000000000147805 */ /* 0x000fe2000001ff00 */
[----:B------:R-:W-:Y:S01]  /*0fb0*/  ULOP3.LUT UR4, URZ, UR40, URZ, 0x33, !UPT ;  /* 0x000000283f047292 */ /* 0x000fe2000f8e333f */
[----:B------:R-:W-:Y:S01]  /*0fc0*/  IMAD.MOV.U32 R3, RZ, RZ, RZ ;  /* 0x000000ffff037224 */ /* 0x000fe200078e00ff */
[----:B------:R-:W-:Y:S01]  /*0fd0*/  ULDC UR5, c[0x0][0xdac] ;  /* 0x00036b0000057ab9 */ /* 0x000fe20000000800 */
[----:B------:R-:W-:Y:S01]  /*0fe0*/  UISETP.NE.AND.EX UP0, UPT, UR11, URZ, UPT, UP0 ;  /* 0x0000003f0b00728c */ /* 0x000fe2000bf05300 */
[----:B------:R-:W-:Y:S01]  /*0ff0*/  CS2R R150, SRZ ;  /* 0x0000000000967805 */ /* 0x000fe2000001ff00 */
[----:B------:R-:W-:Y:S01]  /*1000*/  UIADD3 UR4, UR4, UR5, URZ ;  /* 0x0000000504047290 */ /* 0x000fe2000fffe03f */
[----:B------:R-:W-:Y:S01]  /*1010*/  CS2R R148, SRZ ;  /* 0x0000000000947805 */ /* 0x000fe2000001ff00 */
[----:B------:R-:W-:Y:S01]  /*1020*/  ULDC UR45, c[0x0][0x404] ;  /* 0x00010100002d7ab9 */ /* 0x000fe20000000800 */
[----:B------:R-:W-:Y:S01]  /*1030*/  ULDC UR6, c[0x0][0x2e0] ;  /* 0x0000b80000067ab9 */ /* 0x000fe20000000800 */
[----:B------:R-:W-:Y:S01]  /*1040*/  USEL UR45, UR45, 0x1, UP0 ;  /* 0x000000012d2d7887 */ /* 0x000fe20008000000 */
[----:B------:R-:W-:Y:S01]  /*1050*/  CS2R R146, SRZ ;  /* 0x0000000000927805 */ /* 0x000fe2000001ff00 */
[----:B------:R-:W-:Y:S01]  /*1060*/  USHF.L.U32 UR42, UR4, 0x7, URZ ;  /* 0x00000007042a7899 */ /* 0x000fe2000800063f */
[----:B------:R-:W-:Y:S01]  /*1070*/  CS2R R144, SRZ ;  /* 0x0000000000907805 */ /* 0x000fe2000001ff00 */
[----:B------:R-:W-:Y:S01]  /*1080*/  ULDC UR7, c[0x0][0x288] ;  /* 0x0000a20000077ab9 */ /* 0x000fe20000000800 */
[----:B------:R-:W-:Y:S01]  /*1090*/  UIMAD UR45, UR45, UR6, URZ ;  /* 0x000000062d2d72a4 */ /* 0x000fe2000f8e023f */
[----:B------:R-:W-:Y:S01]  /*10a0*/  CS2R R142, SRZ ;  /* 0x00000000008e7805 */ /* 0x000fe2000001ff00 */
[----:B------:R-:W-:Y:S01]  /*10b0*/  UIADD3 UR5, UR42, 0xdf, -UR7 ;  /* 0x000000df2a057890 */ /* 0x000fe2000fffe807 */
[----:B------:R-:W-:Y:S01]  /*10c0*/  CS2R R140, SRZ ;  /* 0x00000000008c7805 */ /* 0x000fe2000001ff00 */
[----:B------:R-:W-:Y:S01]  /*10d0*/  UIADD3 UR4, UR45, 0x5f, URZ ;  /* 0x0000005f2d047890 */ /* 0x000fe2000fffe03f */
[----:B------:R-:W-:Y:S01]  /*10e0*/  CS2R R138, SRZ ;  /* 0x00000000008a7805 */ /* 0x000fe2000001ff00 */
[----:B------:R-:W-:Y:S01]  /*10f0*/  UIADD3 UR6, UR45, UR5, URZ ;  /* 0x000000052d067290 */ /* 0x000fe2000fffe03f */
[----:B------:R-:W-:Y:S01]  /*1100*/  CS2R R136, SRZ ;  /* 0x0000000000887805 */ /* 0x000fe2000001ff00 */
[----:B------:R-:W-:Y:S01]  /*1110*/  UIMAD.WIDE UR4, UR4, 0x2aaaaaab, URZ ;  /* 0x2aaaaaab040478a5 */ /* 0x000fe2000f8e023f */
[----:B------:R-:W-:Y:S01]  /*1120*/  CS2R R134, SRZ ;  /* 0x0000000000867805 */ /* 0x000fe2000001ff00 */
[----:B------:R-:W-:Y:S01]  /*1130*/  UIMAD.WIDE UR6, UR6, 0x2aaaaaab, URZ ;  /* 0x2aaaaaab060678a5 */ /* 0x000fe2000f8e023f */
[----:B------:R-:W-:Y:S01]  /*1140*/  CS2R R132, SRZ ;  /* 0x0000000000847805 */ /* 0x000fe2000001ff00 */
[----:B------:R-:W-:Y:S01]  /*1150*/  USHF.R.U32.HI UR4, URZ, 0x1f, UR5 ;  /* 0x0000001f3f047899 */ /* 0x000fe20008011605 */
[----:B------:R-:W-:Y:S01]  /*1160*/  CS2R R130, SRZ ;  /* 0x0000000000827805 */ /* 0x000fe2000001ff00 */
[----:B------:R-:W-:Y:S01]  /*1170*/  USHF.R.U32.HI UR6, URZ, 0x1f, UR7 ;  /* 0x0000001f3f067899 */ /* 0x000fe20008011607 */
[----:B------:R-:W-:Y:S01]  /*1180*/  CS2R R128, SRZ ;  /* 0x0000000000807805 */ /* 0x000fe2000001ff00 */
[----:B------:R-:W-:Y:S01]  /*1190*/  ULEA.HI.SX32 UR41, UR5, UR4, 0x1c ;  /* 0x0000000405297291 */ /* 0x000fe2000f8fe23f */
[----:B------:R-:W-:Y:S01]  /*11a0*/  CS2R R126, SRZ ;  /* 0x00000000007e7805 */ /* 0x000fe2000001ff00 */
[----:B------:R-:W-:Y:S01]  /*11b0*/  ULEA.HI.SX32 UR6, UR7, UR6, 0x1c ;  /* 0x0000000607067291 */ /* 0x000fe2000f8fe23f */
[----:B------:R-:W-:Y:S01]  /*11c0*/  CS2R R124, SRZ ;  /* 0x00000000007c7805 */ /* 0x000fe2000001ff00 */
[----:B------:R-:W-:Y:S01]  /*11d0*/  ULDC UR43, c[0x0][0xdb8] ;  /* 0x00036e00002b7ab9 */ /* 0x000fe20000000800 */
[----:B------:R-:W-:Y:S01]  /*11e0*/  ULDC UR10, c[0x0][0xdc4] ;  /* 0x00037100000a7ab9 */ /* 0x000fe20000000800 */
[----:B------:R-:W-:Y:S01]  /*11f0*/  UISETP.LT.AND UP0, UPT, UR41, UR6, UPT ;  /* 0x000000062900728c */ /* 0x000fe2000bf01270 */
[----:B------:R-:W-:Y:S01]  /*1200*/  CS2R R122, SRZ ;  /* 0x00000000007a7805 */ /* 0x000fe2000001ff00 */
[----:B------:R-:W-:Y:S01]  /*1210*/  UISETP.NE.AND UP1, UPT, UR43, 0x1, UPT ;  /* 0x000000012b00788c */ /* 0x000fe2000bf25270 */
[----:B------:R-:W-:Y:S01]  /*1220*/  CS2R R120, SRZ ;  /* 0x0000000000787805 */ /* 0x000fe2000001ff00 */
[----:B------:R-:W-:Y:S01]  /*1230*/  USEL UR41, UR41, UR6, UP0 ;  /* 0x0000000629297287 */ /* 0x000fe20008000000 */
[----:B------:R-:W-:Y:S01]  /*1240*/  CS2R R118, SRZ ;  /* 0x0000000000767805 */ /* 0x000fe2000001ff00 */
[----:B------:R-:W-:Y:S01]  /*1250*/  UIMAD UR9, UR8, UR10, UR9 ;  /* 0x0000000a080972a4 */ /* 0x000fe2000f8e0209 */
[----:B------:R-:W-:Y:S01]  /*1260*/  CS2R R116, SRZ ;  /* 0x0000000000747805 */ /* 0x000fe2000001ff00 */
[----:B------:R-:W-:Y:S01]  /*1270*/  UISETP.GE.AND UP0, UPT, UR41, 0x1, UPT ;  /* 0x000000012900788c */ /* 0x000fe2000bf06270 */
[----:B------:R-:W-:-:S02]  /*1280*/  CS2R R114, SRZ ;  /* 0x0000000000727805 */ /* 0x000fc4000001ff00 */
        /* <DEDUP_REMOVED lines=8> */
[----:B------:R-:W-:Y:S01]  /*1310*/  UMOV UR44, UR9 ;  /* 0x00000009002c7c82 */ /* 0x000fe20008000000 */
[----:B------:R-:W-:Y:S01]  /*1320*/  @UP1 USHF.R.U32.HI UR44, URZ, UR7, UR5 ;  /* 0x000000073f2c1299 */ /* 0x000fe20008011605 */
[----:B------:R-:W-:-:S02]  /*1330*/  CS2R R104, SRZ ;  /* 0x0000000000687805 */ /* 0x000fc4000001ff00 */
[----:B------:R-:W-:Y:S02]  /*1340*/  MOV R94, RZ ;  /* 0x000000ff005e7202 */ /* 0x000fe40000000f00 */
[----:B------:R-:W-:Y:S01]  /*1350*/  CS2R R98, SRZ ;  /* 0x0000000000627805 */ /* 0x000fe2000001ff00 */
[----:B------:R-:W-:Y:S01]  /*1360*/  UIADD3 UR4, -UR44, URZ, URZ ;  /* 0x0000003f2c047290 */ /* 0x000fe2000fffe13f */
[----:B------:R-:W-:Y:S02]  /*1370*/  CS2R R100, SRZ ;  /* 0x0000000000647805 */ /* 0x000fe4000001ff00 */
[----:B------:R-:W-:Y:S02]  /*1380*/  CS2R R86, SRZ ;  /* 0x0000000000567805 */ /* 0x000fe4000001ff00 */
[----:B------:R-:W-:Y:S01]  /*1390*/  CS2R R96, SRZ ;  /* 0x0000000000607805 */ /* 0x000fe2000001ff00 */
[----:B------:R-:W-:Y:S01]  /*13a0*/  UIMAD UR43, UR43, UR4, UR9 ;  /* 0x000000042b2b72a4 */ /* 0x000fe2000f8e0209 */
        /* <DEDUP_REMOVED lines=33> */
[----:B------:R-:W-:Y:S02]  /*15c0*/  IMAD.MOV.U32 R173, RZ, RZ, RZ ;  /* 0x000000ffffad7224 */ /* 0x000fe400078e00ff */
[----:B------:R-:W-:Y:S02]  /*15d0*/  IMAD.MOV.U32 R6, RZ, RZ, RZ ;  /* 0x000000ffff067224 */ /* 0x000fe400078e00ff */
[----:B------:R-:W-:Y:S02]  /*15e0*/  IMAD.MOV.U32 R175, RZ, RZ, RZ ;  /* 0x000000ffffaf7224 */ /* 0x000fe400078e00ff */
        /* <DEDUP_REMOVED lines=30> */
.L_x_10484:
        /* <DEDUP_REMOVED lines=8> */
.L_x_10586:
[----:B-1----:R-:W-:Y:S01]  /*1850*/  IMAD.U32 R0, RZ, RZ, UR48 ;  /* 0x00000030ff007e24 */ /* 0x002fe2000f8e00ff */
[----:B------:R-:W-:Y:S05]  /*1860*/  WARPSYNC.ALL ;  /* 0x0000000000007948 */ /* 0x000fea0003800000 */
[----:B------:R1:W-:Y:S01]  /*1870*/  BAR.SYNC.DEFER_BLOCKING R6, 0x100 ;  /* 0x000400060000751d */ /* 0x0003e20000010000 */
[----:B------:R-:W-:-:S13]  /*1880*/  ISETP.NE.AND P0, PT, R0, 0x3, PT ;  /* 0x000000030000780c */ /* 0x000fda0003f05270 */
[----:B-1----:R-:W-:Y:S05]  /*1890*/  @!P0 BRA `(.L_x_10486) ;  /* 0x0000000000048947 */ /* 0x002fea0003800000 */
[----:B------:R-:W-:Y:S01]  /*18a0*/  BPT.TRAP 0x1 ;  /* 0x000000040000795c */ /* 0x000fe20000300000 */
.L_x_10486:
[----:B------:R-:W-:Y:S01]  /*18b0*/  ULEA UR21, UR37, UR49, 0x3 ;  /* 0x0000003125157291 */ /* 0x000fe2000f8e183f */
[----:B------:R-:W-:-:S05]  /*18c0*/  IMAD.U32 R7, RZ, RZ, UR38 ;  /* 0x00000026ff077e24 */ /* 0x000fca000f8e00ff */
[----:B------:R-:W-:-:S04]  /*18d0*/  SHF.L.U32 R7, R7, 0x1f, RZ ;  /* 0x0000001f07077819 */ /* 0x000fc800000006ff */
[----:B------:R1:W2:Y:S01]  /*18e0*/  SYNCS.PHASECHK.TRANS64.TRYWAIT P1, [UR21+0x22830], R7 ;  /* 0x02283007ff0075a7 */ /* 0x0002a20008020155 */
[----:B------:R-:W-:Y:S05]  /*18f0*/  @!P0 BRA `(.L_x_10487) ;  /* 0x0000000000048947 */ /* 0x000fea0003800000 */
[----:B------:R-:W-:Y:S01]  /*1900*/  BPT.TRAP 0x1 ;  /* 0x000000040000795c */ /* 0x000fe20000300000 */
.L_x_10487:
[----:B--2---:R-:W-:Y:S05]  /*1910*/  @P1 BRA `(.L_x_10488) ;  /* 0x0000000000081947 */ /* 0x004fea0003800000 */
[----:B------:R-:W2:Y:S02]  /*1920*/  SYNCS.PHASECHK.TRANS64.TRYWAIT P1, [UR21+0x22830], R7 ;  /* 0x02283007ff0075a7 */ /* 0x000ea40008020155 */
[----:B--2---:R-:W-:Y:S05]  /*1930*/  @!P1 BRA `(.L_x_10489) ;  /* 0x000000ac003c9947 */ /* 0x004fea0003800000 */
.L_x_10488:
[----:B------:R-:W-:Y:S01]  /*1940*/  UIADD3 UR4, UR49, 0x1c400, URZ ;  /* 0x0001c40031047890 */ /* 0x000fe2000fffe03f */
[----:B------:R-:W-:Y:S01]  /*1950*/  WARPGROUP.ARRIVE ;  /* 0x00000000000079c5 */ /* 0x000fe20000000000 */
[----:B------:R-:W-:Y:S01]  /*1960*/  ULOP3.LUT UR16, UR52, 0x10000, URZ, 0xfc, !UPT ;  /* 0x0001000034107892 */ /* 0x000fe2000f8efc3f */
[----:B------:R-:W-:Y:S01]  /*1970*/  VIADD R4, R22, UR42 ;  /* 0x0000002a16047c36 */ /* 0x000fe20008000000 */
        /* <DEDUP_REMOVED lines=20> */
[----:B------:R-:W-:Y:S01]  /*1ac0*/  ULDC UR25, c[0x0][0x988] ;  /* 0x0002620000197ab9 */ /* 0x000fe20000000800 */
[----:B------:R-:W-:-:S02]  /*1ad0*/  WARPGROUP.DEPBAR.LE gsb0, 0x0 ;  /* 0x00008000000079c5 */ /* 0x000fc40000010000 */
[----:B------:R-:W-:-:S06]  /*1ae0*/  WARPGROUP.ARRIVE ;  /* 0x00000000000079c5 */ /* 0x000fcc0000000000 */
[----:B------:R-:W-:Y:S01]  /*1af0*/  HGMMA.64x96x16.F32 R24, gdesc[UR4], R24, gsb0 ;  /* 0x01600000041879f0 */ /* 0x000fe20008000818 */
[----:B------:R-:W-:Y:S02]  /*1b00*/  UIMAD UR6, UR41, -0x60, UR45 ;  /* 0xffffffa0290678a4 */ /* 0x000fe4000f8e022d */
[----:B------:R-:W-:Y:S02]  /*1b10*/  WARPGROUP.DEPBAR.LE gsb0, 0x0 ;  /* 0x00008000000079c5 */ /* 0x000fe40000010000 */
[----:B------:R-:W-:-:S06]  /*1b20*/  WARPGROUP.ARRIVE ;  /* 0x00000000000079c5 */ /* 0x000fcc0000000000 */
[----:B------:R-:W-:Y:S01]  /*1b30*/  HGMMA.64x96x16.F32 R24, gdesc[UR8], R24, gsb0 ;  /* 0x01600000081879f0 */ /* 0x000fe20008000818 */
[----:B------:R-:W-:Y:S02]  /*1b40*/  ULDC UR11, c[0x0][0x288] ;  /* 0x0000a200000b7ab9 */ /* 0x000fe40000000800 */
[----:B------:R-:W-:Y:S02]  /*1b50*/  UIADD3 UR7, -UR11, 0x61, UR6 ;  /* 0x000000610b077890 */ /* 0x000fe4000fffe106 */
[----:B------:R-:W-:-:S04]  /*1b60*/  UIADD3 UR6, UR6, 0x60, URZ ;  /* 0x0000006006067890 */ /* 0x000fc8000fffe03f */
[----:B------:R-:W-:Y:S02]  /*1b70*/  MOV R3, UR7 ;  /* 0x0000000700037c02 */ /* 0x000fe40008000f00 */
[----:B------:R-:W-:-:S03]  /*1b80*/  IMAD.U32 R5, RZ, RZ, UR6 ;  /* 0x00000006ff057e24 */ /* 0x000fc6000f8e00ff */
[C---:B------:R-:W-:Y:S02]  /*1b90*/  IMAD R3, R2.reuse, -0x2, R3 ;  /* 0xfffffffe02037824 */ /* 0x040fe400078e0203 */
[----:B--2---:R-:W-:-:S03]  /*1ba0*/  IMAD R0, R2, -0x2, R5 ;  /* 0xfffffffe02007824 */ /* 0x004fc600078e0205 */
[----:B------:R-:W-:-:S04]  /*1bb0*/  IADD3 R5, R3, 0x8, R4 ;  /* 0x0000000803057810 */ /* 0x000fc80007ffe004 */
[----:B------:R-:W-:Y:S02]  /*1bc0*/  VIMNMX R5, R0, R5, PT ;  /* 0x0000000500057248 */ /* 0x000fe40003fe0100 */
[----:B------:R-:W-:Y:S02]  /*1bd0*/  VIADDMNMX R0, R4, R3, R0, PT ;  /* 0x0000000304007246 */ /* 0x000fe40003800100 */
[C---:B------:R-:W-:Y:S02]  /*1be0*/  ISETP.GT.AND P1, PT, R5.reuse, RZ, PT ;  /* 0x000000ff0500720c */ /* 0x040fe40003f24270 */
[C---:B------:R-:W-:Y:S02]  /*1bf0*/  ISETP.GT.AND P2, PT, R5.reuse, 0x1, PT ;  /* 0x000000010500780c */ /* 0x040fe40003f44270 */
[----:B------:R-:W-:Y:S02]  /*1c00*/  ISETP.GT.AND P3, PT, R5, 0x8, PT ;  /* 0x000000080500780c */ /* 0x000fe40003f64270 */
[----:B------:R-:W-:Y:S01]  /*1c10*/  ISETP.GT.AND P4, PT, R0, 0x9, PT ;  /* 0x000000090000780c */ /* 0x000fe20003f84270 */
[----:B------:R-:W-:-:S02]  /*1c20*/  WARPGROUP.DEPBAR.LE gsb0, 0x0 ;  /* 0x00008000000079c5 */ /* 0x000fc40000010000 */
[----:B------:R-:W-:-:S06]  /*1c30*/  WARPGROUP.ARRIVE ;  /* 0x00000000000079c5 */ /* 0x000fcc0000000000 */
[----:B------:R-:W-:Y:S03]  /*1c40*/  HGMMA.64x96x16.F32 R24, gdesc[UR12], R24, gsb0 ;  /* 0x016000000c1879f0 */ /* 0x000fe60008000818 */
        /* <DEDUP_REMOVED lines=72> */
[----:B------:R-:W2:Y:S01]  /*20d0*/  SHFL.BFLY PT, R5, R8, 0x2, 0x1f ;  /* 0x0c401f0008057f89 */ /* 0x000ea200000e0000 */
[----:B------:R-:W-:Y:S02]  /*20e0*/  FSEL R24, R24, -INF , P1 ;  /* 0xff80000018187808 */ /* 0x000fe40000800000 */
[----:B------:R-:W-:Y:S02]  /*20f0*/  FSEL R25, R25, -INF , P2 ;  /* 0xff80000019197808 */ /* 0x000fe40001000000 */
[----:B------:R-:W-:Y:S02]  /*2100*/  FSEL R28, R28, -INF , P3 ;  /* 0xff8000001c1c7808 */ /* 0x000fe40001800000 */
[----:B------:R-:W-:Y:S02]  /*2110*/  FMNMX.FTZ R3, R24, R25, !PT ;  /* 0x0000001918037209 */ /* 0x000fe40007810000 */
[----:B------:R-:W-:-:S02]  /*2120*/  ISETP.GT.AND P1, PT, R0, 0x10, PT ;  /* 0x000000100000780c */ /* 0x000fc40003f24270 */
[----:B------:R-:W-:Y:S02]  /*2130*/  FSEL R29, R29, -INF , P4 ;  /* 0xff8000001d1d7808 */ /* 0x000fe40002000000 */
[----:B------:R-:W-:Y:S02]  /*2140*/  FSEL R32, R32, -INF , P1 ;  /* 0xff80000020207808 */ /* 0x000fe40000800000 */
[----:B------:R-:W-:-:S04]  /*2150*/  ISETP.GT.AND P1, PT, R0, 0x18, PT ;  /* 0x000000180000780c */ /* 0x000fc80003f24270 */
[----:B------:R-:W-:Y:S02]  /*2160*/  FSEL R36, R36, -INF , P1 ;  /* 0xff80000024247808 */ /* 0x000fe40000800000 */
[----:B------:R-:W-:Y:S02]  /*2170*/  ISETP.GT.AND P1, PT, R0, 0x20, PT ;  /* 0x000000200000780c */ /* 0x000fe40003f24270 */
[----:B--2---:R-:W-:Y:S02]  /*2180*/  FMNMX.FTZ R9, R8, R5, !PT ;  /* 0x0000000508097209 */ /* 0x004fe40007810000 */
[----:B------:R-:W-:Y:S02]  /*2190*/  FSEL R40, R40, -INF , P1 ;  /* 0xff80000028287808 */ /* 0x000fe40000800000 */
[----:B------:R-:W-:Y:S01]  /*21a0*/  ISETP.GT.AND P1, PT, R0, 0x28, PT ;  /* 0x000000280000780c */ /* 0x000fe20003f24270 */
[----:B------:R-:W2:Y:S03]  /*21b0*/  SHFL.BFLY PT, R10, R9, 0x1, 0x1f ;  /* 0x0c201f00090a7f89 */ /* 0x000ea600000e0000 */
[----:B------:R-:W-:-:S02]  /*21c0*/  FSEL R44, R44, -INF , P1 ;  /* 0xff8000002c2c7808 */ /* 0x000fc40000800000 */
[----:B------:R-:W-:-:S04]  /*21d0*/  ISETP.GT.AND P1, PT, R0, 0x30, PT ;  /* 0x000000300000780c */ /* 0x000fc80003f24270 */
[----:B------:R-:W-:Y:S02]  /*21e0*/  FSEL R48, R48, -INF , P1 ;  /* 0xff80000030307808 */ /* 0x000fe40000800000 */
[----:B------:R-:W-:-:S04]  /*21f0*/  ISETP.GT.AND P1, PT, R0, 0x38, PT ;  /* 0x000000380000780c */ /* 0x000fc80003f24270 */
[----:B------:R-:W-:Y:S02]  /*2200*/  FSEL R52, R52, -INF , P1 ;  /* 0xff80000034347808 */ /* 0x000fe40000800000 */
[----:B------:R-:W-:-:S04]  /*2210*/  ISETP.GT.AND P1, PT, R0, 0x40, PT ;  /* 0x000000400000780c */ /* 0x000fc80003f24270 */
[----:B------:R-:W-:Y:S02]  /*2220*/  FSEL R56, R56, -INF , P1 ;  /* 0xff80000038387808 */ /* 0x000fe40000800000 */
[----:B------:R-:W-:Y:S02]  /*2230*/  ISETP.GT.AND P1, PT, R0, 0x48, PT ;  /* 0x000000480000780c */ /* 0x000fe40003f24270 */
[----:B--2---:R-:W-:Y:S02]  /*2240*/  FMNMX.FTZ R5, R9, R10, !PT ;  /* 0x0000000a09057209 */ /* 0x004fe40007810000 */
[----:B------:R-:W-:Y:S02]  /*2250*/  FSEL R60, R60, -INF , P1 ;  /* 0xff8000003c3c7808 */ /* 0x000fe40000800000 */
[C---:B------:R-:W-:Y:S01]  /*2260*/  FSETP.NEU.FTZ.AND P2, PT, R5.reuse, -INF , PT ;  /* 0xff8000000500780b */ /* 0x040fe20003f5d000 */
[----:B------:R-:W-:Y:S01]  /*2270*/  FMUL.FTZ R4, R5, UR25 ;  /* 0x0000001905047c20 */ /* 0x000fe20008410000 */
[----:B------:R-:W-:-:S04]  /*2280*/  ISETP.GT.AND P1, PT, R0, 0x50, PT ;  /* 0x000000500000780c */ /* 0x000fc80003f24270 */
[----:B------:R-:W-:Y:S02]  /*2290*/  FSEL R8, R4, RZ, P2 ;  /* 0x000000ff04087208 */ /* 0x000fe40001000000 */
[----:B------:R-:W-:Y:S02]  /*22a0*/  FMNMX.FTZ R4, R28, R3, !PT ;  /* 0x000000031c047209 */ /* 0x000fe40007810000 */
[----:B------:R-:W-:Y:S01]  /*22b0*/  ISETP.GT.AND P2, PT, R0, 0x11, PT ;  /* 0x000000110000780c */ /* 0x000fe20003f44270 */
[--C-:B------:R-:W-:Y:S01]  /*22c0*/  FFMA.FTZ R26, R26, UR25, -R8.reuse ;  /* 0x000000191a1a7c23 */ /* 0x100fe20008010808 */
[----:B------:R-:W-:Y:S01]  /*22d0*/  FMNMX.FTZ R3, R29, R4, !PT ;  /* 0x000000041d037209 */ /* 0x000fe20007810000 */
[--C-:B------:R-:W-:Y:S01]  /*22e0*/  FFMA.FTZ R27, R27, UR25, -R8.reuse ;  /* 0x000000191b1b7c23 */ /* 0x100fe20008010808 */
[----:B------:R-:W-:Y:S01]  /*22f0*/  FSEL R33, R33, -INF , P2 ;  /* 0xff80000021217808 */ /* 0x000fe20001000000 */
[--C-:B------:R-:W-:Y:S01]  /*2300*/  FFMA.FTZ R30, R30, UR25, -R8.reuse ;  /* 0x000000191e1e7c23 */ /* 0x100fe20008010808 */
[----:B------:R-:W-:Y:S01]  /*2310*/  FMNMX.FTZ R4, R32, R3, !PT ;  /* 0x0000000320047209 */ /* 0x000fe20007810000 */
[----:B------:R-:W-:Y:S01]  /*2320*/  MUFU.EX2 R26, R26 ;  /* 0x0000001a001a7308 */ /* 0x000fe20000000800 */
[----:B------:R-:W-:Y:S01]  /*2330*/  ISETP.GT.AND P2, PT, R0, 0x19, PT ;  /* 0x000000190000780c */ /* 0x000fe20003f44270 */
[--C-:B------:R-:W-:Y:S01]  /*2340*/  FFMA.FTZ R31, R31, UR25, -R8.reuse ;  /* 0x000000191f1f7c23 */ /* 0x100fe20008010808 */
[----:B------:R-:W-:Y:S01]  /*2350*/  FMNMX.FTZ R3, R33, R4, !PT ;  /* 0x0000000421037209 */ /* 0x000fe20007810000 */
[--C-:B------:R-:W-:Y:S01]  /*2360*/  FFMA.FTZ R34, R34, UR25, -R8.reuse ;  /* 0x0000001922227c23 */ /* 0x100fe20008010808 */
[----:B------:R-:W-:Y:S01]  /*2370*/  FSEL R37, R37, -INF , P2 ;  /* 0xff80000025257808 */ /* 0x000fe20001000000 */
[--C-:B------:R-:W-:Y:S01]  /*2380*/  FFMA.FTZ R35, R35, UR25, -R8.reuse ;  /* 0x0000001923237c23 */ /* 0x100fe20008010808 */
[----:B------:R-:W-:Y:S01]  /*2390*/  FMNMX.FTZ R4, R36, R3, !PT ;  /* 0x0000000324047209 */ /* 0x000fe20007810000 */
[----:B------:R-:W2:Y:S01]  /*23a0*/  MUFU.EX2 R27, R27 ;  /* 0x0000001b001b7308 */ /* 0x000ea20000000800 */
        /* <DEDUP_REMOVED lines=15> */
[----:B------:R-:W4:Y:S01]  /*24a0*/  MUFU.EX2 R31, R31 ;  /* 0x0000001f001f7308 */ /* 0x000f220000000800 */
[----:B------:R-:W-:Y:S01]  /*24b0*/  ISETP.GT.AND P2, PT, R0, 0x31, PT ;  /* 0x000000310000780c */ /* 0x000fe20003f44270 */
[----:B--2---:R-:W-:Y:S01]  /*24c0*/  FADD.FTZ R9, R26, R27 ;  /* 0x0000001b1a097221 */ /* 0x004fe20000010000 */
        /* <DEDUP_REMOVED lines=29> */
[----:B------:R-:W5:Y:S01]  /*26a0*/  MUFU.EX2 R39, R39 ;  /* 0x0000002700277308 */ /* 0x000f620000000800 */
[----:B------:R-:W-:Y:S01]  /*26b0*/  ISETP.GT.AND P2, PT, R0, 0x51, PT ;  /* 0x000000510000780c */ /* 0x000fe20003f44270 */
[----:B------:R-:W-:Y:S01]  /*26c0*/  FFMA.FTZ R8, R71, UR25, -R8 ;  /* 0x0000001947087c23 */ /* 0x000fe20008010808 */
[----:B------:R-:W-:-:S02]  /*26d0*/  FSEL R64, R64, -INF , P1 ;  /* 0xff80000040407808 */ /* 0x000fc40000800000 */
[----:B------:R-:W-:Y:S02]  /*26e0*/  FMNMX.FTZ R3, R61, R4, !PT ;  /* 0x000000043d037209 */ /* 0x000fe40007810000 */
[----:B------:R-:W-:Y:S01]  /*26f0*/  ISETP.GT.AND P1, PT, R0, 0x58, PT ;  /* 0x000000580000780c */ /* 0x000fe20003f24270 */
[----:B------:R-:W-:Y:S01]  /*2700*/  MUFU.EX2 R42, R42 ;  /* 0x0000002a002a7308 */ /* 0x000fe20000000800 */
[----:B------:R-:W-:Y:S02]  /*2710*/  FSEL R65, R65, -INF , P2 ;  /* 0xff80000041417808 */ /* 0x000fe40001000000 */
[----:B------:R-:W-:Y:S02]  /*2720*/  FMNMX.FTZ R4, R64, R3, !PT ;  /* 0x0000000340047209 */ /* 0x000fe40007810000 */
[----:B------:R-:W-:Y:S02]  /*2730*/  ISETP.GT.AND P2, PT, R0, 0x59, PT ;  /* 0x000000590000780c */ /* 0x000fe40003f44270 */
[----:B------:R-:W-:Y:S01]  /*2740*/  FSEL R68, R68, -INF , P1 ;  /* 0xff80000044447808 */ /* 0x000fe20000800000 */
[----:B------:R-:W1:Y:S01]  /*2750*/  MUFU.EX2 R43, R43 ;  /* 0x0000002b002b7308 */ /* 0x000e620000000800 */
[----:B------:R-:W-:-:S02]  /*2760*/  FMNMX.FTZ R3, R65, R4, !PT ;  /* 0x0000000441037209 */ /* 0x000fc40007810000 */
[----:B------:R-:W-:Y:S02]  /*2770*/  FSEL R69, R69, -INF , P2 ;  /* 0xff80000045457808 */ /* 0x000fe40001000000 */
[----:B------:R-:W-:Y:S02]  /*2780*/  FMNMX.FTZ R0, R68, R3, !PT ;  /* 0x0000000344007209 */ /* 0x000fe40007810000 */
[----:B------:R-:W-:Y:S01]  /*2790*/  F2FP.F16.F32.PACK_AB R153, R27, R26 ;  /* 0x0000001a1b99723e */ /* 0x000fe200000000ff */
[----:B------:R-:W-:Y:S01]  /*27a0*/  MUFU.EX2 R46, R46 ;  /* 0x0000002e002e7308 */ /* 0x000fe20000000800 */
[----:B------:R-:W-:Y:S02]  /*27b0*/  FMNMX.FTZ R0, R69, R0, !PT ;  /* 0x0000000045007209 */ /* 0x000fe40007810000 */
[----:B----4-:R-:W-:Y:S02]  /*27c0*/  F2FP.F16.F32.PACK_AB R155, R31, R30 ;  /* 0x0000001e1f9b723e */ /* 0x010fe400000000ff */
[----:B--2---:R-:W-:Y:S01]  /*27d0*/  F2FP.F16.F32.PACK_AB R157, R35, R34 ;  /* 0x00000022239d723e */ /* 0x004fe200000000ff */
[----:B------:R-:W2:Y:S01]  /*27e0*/  SHFL.BFLY PT, R3, R0, 0x2, 0x1f ;  /* 0x0c401f0000037f89 */ /* 0x000ea200000e0000 */
[----:B-----5:R-:W-:Y:S01]  /*27f0*/  F2FP.F16.F32.PACK_AB R159, R39, R38 ;  /* 0x00000026279f723e */ /* 0x020fe200000000ff */
[----:B------:R-:W4:Y:S01]  /*2800*/  MUFU.EX2 R47, R47 ;  /* 0x0000002f002f7308 */ /* 0x000f220000000800 */
[----:B-1----:R-:W-:-:S07]  /*2810*/  F2FP.F16.F32.PACK_AB R161, R43, R42 ;  /* 0x0000002a2ba1723e */ /* 0x002fce00000000ff */
[----:B------:R1:W-:Y:S08]  /*2820*/  MUFU.EX2 R175, R8 ;  /* 0x0000000800af7308 */ /* 0x0003f00000000800 */
[----:B------:R-:W-:Y:S01]  /*2830*/  MUFU.EX2 R50, R50 ;  /* 0x0000003200327308 */ /* 0x000fe20000000800 */
[----:B-1----:R-:W-:Y:S01]  /*2840*/  IMAD.U32 R8, RZ, RZ, UR21 ;  /* 0x00000015ff087e24 */ /* 0x002fe2000f8e00ff */
[----:B----4-:R-:W-:-:S02]  /*2850*/  F2FP.F16.F32.PACK_AB R163, R47, R46 ;  /* 0x0000002e2fa3723e */ /* 0x010fc400000000ff */
[----:B--2---:R-:W-:-:S04]  /*2860*/  FMNMX.FTZ R3, R0, R3, !PT ;  /* 0x0000000300037209 */ /* 0x004fc80007810000 */
[----:B------:R-:W1:Y:S01]  /*2870*/  MUFU.EX2 R51, R51 ;  /* 0x0000003300337308 */ /* 0x000e620000000800 */
[----:B------:R-:W2:Y:S07]  /*2880*/  SHFL.BFLY PT, R4, R3, 0x1, 0x1f ;  /* 0x0c201f0003047f89 */ /* 0x000eae00000e0000 */
[----:B------:R-:W-:Y:S08]  /*2890*/  MUFU.EX2 R54, R54 ;  /* 0x0000003600367308 */ /* 0x000ff00000000800 */
[----:B------:R-:W4:Y:S01]  /*28a0*/  MUFU.EX2 R55, R55 ;  /* 0x0000003700377308 */ /* 0x000f220000000800 */
[----:B-1----:R-:W-:-:S07]  /*28b0*/  F2FP.F16.F32.PACK_AB R165, R51, R50 ;  /* 0x0000003233a5723e */ /* 0x002fce00000000ff */
[----:B------:R-:W-:Y:S01]  /*28c0*/  MUFU.EX2 R58, R58 ;  /* 0x0000003a003a7308 */ /* 0x000fe20000000800 */
[----:B--2---:R-:W-:-:S04]  /*28d0*/  FMNMX.FTZ R4, R3, R4, !PT ;  /* 0x0000000403047209 */ /* 0x004fc80007810000 */
[C---:B------:R-:W-:Y:S01]  /*28e0*/  FSETP.NEU.FTZ.AND P1, PT, R4.reuse, -INF , PT ;  /* 0xff8000000400780b */ /* 0x040fe20003f3d000 */
[----:B------:R-:W-:Y:S02]  /*28f0*/  FMUL.FTZ R0, R4, UR25 ;  /* 0x0000001904007c20 */ /* 0x000fe40008410000 */
[----:B------:R-:W-:Y:S01]  /*2900*/  MUFU.EX2 R59, R59 ;  /* 0x0000003b003b7308 */ /* 0x000fe20000000800 */
[----:B----4-:R-:W-:Y:S02]  /*2910*/  F2FP.F16.F32.PACK_AB R167, R55, R54 ;  /* 0x0000003637a7723e */ /* 0x010fe400000000ff */
[----:B------:R-:W-:Y:S01]  /*2920*/  FSEL R3, R0, RZ, P1 ;  /* 0x000000ff00037208 */ /* 0x000fe20000800000 */
[----:B------:R-:W-:Y:S01]  /*2930*/  FADD.FTZ R0, R30, R9 ;  /* 0x000000091e007221 */ /* 0x000fe20000010000 */
[----:B---3--:R-:W-:-:S03]  /*2940*/  LOP3.LUT P1, RZ, R11, 0x7f, RZ, 0xc0, !PT ;  /* 0x0000007f0bff7812 */ /* 0x008fc6000782c0ff */
[----:B------:R-:W-:Y:S01]  /*2950*/  MUFU.EX2 R62, R62 ;  /* 0x0000003e003e7308 */ /* 0x000fe20000000800 */
[--C-:B------:R-:W-:Y:S01]  /*2960*/  FFMA.FTZ R24, R24, UR25, -R3.reuse ;  /* 0x0000001918187c23 */ /* 0x100fe20008010803 */
        /* <DEDUP_REMOVED lines=18> */
[----:B------:R-:W-:Y:S01]  /*2a90*/  IADD3 R9, -R23, 0xb, RZ ;  /* 0x0000000b17097810 */ /* 0x000fe20007ffe1ff */
[--C-:B------:R-:W-:Y:S01]  /*2aa0*/  FFMA.FTZ R49, R49, UR25, -R3.reuse ;  /* 0x0000001931317c23 */ /* 0x100fe20008010803 */
[--C-:B------:R-:W-:Y:S01]  /*2ab0*/  FFMA.FTZ R52, R52, UR25, -R3.reuse ;  /* 0x0000001934347c23 */ /* 0x100fe20008010803 */
[----:B------:R-:W-:Y:S01]  /*2ac0*/  FADD.FTZ R13, R39, R10 ;  /* 0x0000000a270d7221 */ /* 0x000fe20000010000 */
[----:B------:R-:W2:Y:S01]  /*2ad0*/  MUFU.EX2 R28, R28 ;  /* 0x0000001c001c7308 */ /* 0x000ea20000000800 */
[--C-:B------:R-:W-:Y:S01]  /*2ae0*/  FFMA.FTZ R53, R53, UR25, -R3.reuse ;  /* 0x0000001935357c23 */ /* 0x100fe20008010803 */
[----:B------:R-:W-:Y:S01]  /*2af0*/  FFMA.FTZ R56, R56, UR25, -R3 ;  /* 0x0000001938387c23 */ /* 0x000fe20008010803 */
[----:B------:R-:W-:Y:S01]  /*2b00*/  FADD.FTZ R12, R42, R13 ;  /* 0x0000000d2a0c7221 */ /* 0x000fe20000010000 */
[--C-:B------:R-:W-:Y:S01]  /*2b10*/  FFMA.FTZ R57, R57, UR25, -R3.reuse ;  /* 0x0000001939397c23 */ /* 0x100fe20008010803 */
[--C-:B------:R-:W-:Y:S01]  /*2b20*/  FFMA.FTZ R60, R60, UR25, -R3.reuse ;  /* 0x000000193c3c7c23 */ /* 0x100fe20008010803 */
[----:B------:R-:W-:Y:S01]  /*2b30*/  FFMA.FTZ R61, R61, UR25, -R3 ;  /* 0x000000193d3d7c23 */ /* 0x000fe20008010803 */
[----:B------:R-:W-:Y:S01]  /*2b40*/  FADD.FTZ R13, R43, R12 ;  /* 0x0000000c2b0d7221 */ /* 0x000fe20000010000 */
[----:B------:R-:W3:Y:S01]  /*2b50*/  MUFU.EX2 R29, R29 ;  /* 0x0000001d001d7308 */ /* 0x000ee20000000800 */
        /* <DEDUP_REMOVED lines=8> */
[----:B--2---:R-:W-:Y:S01]  /*2be0*/  FADD.FTZ R0, R28, R11 ;  /* 0x0000000b1c007221 */ /* 0x004fe20000010000 */
[----:B------:R-:W-:-:S02]  /*2bf0*/  F2FP.F16.F32.PACK_AB R169, R59, R58 ;  /* 0x0000003a3ba9723e */ /* 0x000fc400000000ff */
[----:B------:R-:W-:-:S04]  /*2c00*/  F2FP.F16.F32.PACK_AB R152, R25, R24 ;  /* 0x000000181998723e */ /* 0x000fc800000000ff */
[----:B------:R-:W2:Y:S01]  /*2c10*/  MUFU.EX2 R33, R33 ;  /* 0x0000002100217308 */ /* 0x000ea20000000800 */
[C---:B---3--:R-:W-:Y:S01]  /*2c20*/  FADD.FTZ R11, R29.reuse, R0 ;  /* 0x000000001d0b7221 */ /* 0x048fe20000010000 */
[----:B------:R-:W-:Y:S01]  /*2c30*/  @!P1 VIADD R0, R8, 0x22840 ;  /* 0x0002284008009836 */ /* 0x000fe20000000000 */
[----:B------:R-:W-:-:S04]  /*2c40*/  F2FP.F16.F32.PACK_AB R154, R29, R28 ;  /* 0x0000001c1d9a723e */ /* 0x000fc800000000ff */
[----:B------:R-:W-:Y:S01]  /*2c50*/  @!P1 PRMT R0, RZ, 0x654, R0 ;  /* 0x00000654ff009816 */ /* 0x000fe20000000000 */
[----:B------:R-:W3:Y:S01]  /*2c60*/  MUFU.EX2 R36, R36 ;  /* 0x0000002400247308 */ /* 0x000ee20000000800 */
[----:B-1----:R-:W-:Y:S01]  /*2c70*/  FADD.FTZ R10, R32, R11 ;  /* 0x0000000b200a7221 */ /* 0x002fe20000010000 */
[----:B------:R1:W-:Y:S06]  /*2c80*/  BAR.ARV R9, 0x100 ;  /* 0x000400090000751d */ /* 0x0003ec0000002000 */
[----:B------:R-:W4:Y:S01]  /*2c90*/  MUFU.EX2 R37, R37 ;  /* 0x0000002500257308 */ /* 0x000f220000000800 */
[C---:B--2---:R-:W-:Y:S01]  /*2ca0*/  FADD.FTZ R11, R33.reuse, R10 ;  /* 0x0000000a210b7221 */ /* 0x044fe20000010000 */
[----:B------:R2:W-:Y:S01]  /*2cb0*/  @!P1 SYNCS.ARRIVE.TRANS64.RED.A1T0 RZ, [R0+URZ], RZ ;  /* 0x000000ff00ff99a7 */ /* 0x0005e2000810043f */
[----:B------:R-:W-:-:S05]  /*2cc0*/  F2FP.F16.F32.PACK_AB R156, R33, R32 ;  /* 0x00000020219c723e */ /* 0x000fca00000000ff */
[----:B------:R-:W2:Y:S01]  /*2cd0*/  MUFU.EX2 R40, R40 ;  /* 0x0000002800287308 */ /* 0x000ea20000000800 */
[----:B---3--:R-:W-:-:S07]  /*2ce0*/  FADD.FTZ R10, R36, R11 ;  /* 0x0000000b240a7221 */ /* 0x008fce0000010000 */
        /* <DEDUP_REMOVED lines=11> */
[----:B------:R-:W-:Y:S01]  /*2da0*/  FADD.FTZ R10, R58, R13 ;  /* 0x0000000d3a0a7221 */ /* 0x000fe20000010000 */
[----:B------:R-:W-:-:S03]  /*2db0*/  F2FP.F16.F32.PACK_AB R160, R41, R40 ;  /* 0x0000002829a0723e */ /* 0x000fc600000000ff */
[----:B------:R-:W-:Y:S02]  /*2dc0*/  FADD.FTZ R13, R59, R10 ;  /* 0x0000000a3b0d7221 */ /* 0x000fe40000010000 */
[----:B------:R-:W3:Y:S01]  /*2dd0*/  MUFU.EX2 R48, R48 ;  /* 0x0000003000307308 */ /* 0x000ee20000000800 */
[----:B----4-:R-:W-:Y:S01]  /*2de0*/  FADD.FTZ R0, R44, R11 ;  /* 0x0000000b2c007221 */ /* 0x010fe20000010000 */
[----:B------:R-:W-:-:S06]  /*2df0*/  FADD.FTZ R10, R62, R13 ;  /* 0x0000000d3e0a7221 */ /* 0x000fcc0000010000 */
        /* <DEDUP_REMOVED lines=31> */
[----:B--2---:R-:W-:Y:S01]  /*2ff0*/  FADD.FTZ R13, R61, R0 ;  /* 0x000000003d0d7221 */ /* 0x004fe20000010000 */
[C---:B------:R-:W-:Y:S01]  /*3000*/  FADD.FTZ R0, R175.reuse, R10 ;  /* 0x0000000aaf007221 */ /* 0x040fe20000010000 */
[----:B------:R-:W-:Y:S02]  /*3010*/  F2FP.F16.F32.PACK_AB R175, R175, R70 ;  /* 0x00000046afaf723e */ /* 0x000fe400000000ff */
[----:B------:R-:W-:-:S03]  /*3020*/  F2FP.F16.F32.PACK_AB R170, R61, R60 ;  /* 0x0000003c3daa723e */ /* 0x000fc600000000ff */
[----:B------:R-:W2:Y:S01]  /*3030*/  MUFU.EX2 R68, R68 ;  /* 0x0000004400447308 */ /* 0x000ea20000000800 */
[----:B---3--:R-:W-:-:S07]  /*3040*/  FADD.FTZ R10, R64, R13 ;  /* 0x0000000d400a7221 */ /* 0x008fce0000010000 */
[----:B------:R-:W3:Y:S01]  /*3050*/  MUFU.EX2 R11, R3 ;  /* 0x00000003000b7308 */ /* 0x000ee20000000800 */
[C---:B----4-:R-:W-:Y:S01]  /*3060*/  FADD.FTZ R13, R65.reuse, R10 ;  /* 0x0000000a410d7221 */ /* 0x050fe20000010000 */
[----:B------:R-:W-:-:S03]  /*3070*/  F2FP.F16.F32.PACK_AB R172, R65, R64 ;  /* 0x0000004041ac723e */ /* 0x000fc600000000ff */
[----:B--2---:R-:W-:-:S04]  /*3080*/  FADD.FTZ R10, R68, R13 ;  /* 0x0000000d440a7221 */ /* 0x004fc80000010000 */
[C---:B---3--:R-:W-:Y:S01]  /*3090*/  FADD.FTZ R3, R11.reuse, R10 ;  /* 0x0000000a0b037221 */ /* 0x048fe20000010000 */
[----:B------:R-:W-:Y:S01]  /*30a0*/  F2FP.F16.F32.PACK_AB R174, R11, R68 ;  /* 0x000000440bae723e */ /* 0x000fe200000000ff */
[----:B-1----:R-:W-:Y:S06]  /*30b0*/  @!P0 BRA `(.L_x_10490) ;  /* 0x0000000000048947 */ /* 0x002fec0003800000 */
[----:B------:R-:W-:Y:S01]  /*30c0*/  BPT.TRAP 0x1 ;  /* 0x000000040000795c */ /* 0x000fe20000300000 */
.L_x_10490:
[----:B------:R1:W2:Y:S01]  /*30d0*/  SYNCS.PHASECHK.TRANS64.TRYWAIT P2, [UR21+0x22850], R7 ;  /* 0x02285007ff0075a7 */ /* 0x0002a20008040155 */
[----:B------:R-:W-:Y:S05]  /*30e0*/  @!P0 BRA `(.L_x_10491) ;  /* 0x0000000000048947 */ /* 0x000fea0003800000 */
[----:B------:R-:W-:Y:S01]  /*30f0*/  BPT.TRAP 0x1 ;  /* 0x000000040000795c */ /* 0x000fe20000300000 */
.L_x_10491:
[----:B--2---:R-:W-:Y:S05]  /*3100*/  @P2 BRA `(.L_x_10492) ;  /* 0x0000000000082947 */ /* 0x004fea0003800000 */
[----:B------:R-:W2:Y:S02]  /*3110*/  SYNCS.PHASECHK.TRANS64.TRYWAIT P2, [UR21+0x22850], R7 ;  /* 0x02285007ff0075a7 */ /* 0x000ea40008040155 */
[----:B--2---:R-:W-:Y:S05]  /*3120*/  @!P2 BRA `(.L_x_10493) ;  /* 0x000000940058a947 */ /* 0x004fea0003800000 */
.L_x_10492:
[----:B------:R3:W-:Y:S01]  /*3130*/  BAR.SYNC.DEFER_BLOCKING R6, 0x100 ;  /* 0x000400060000751d */ /* 0x0007e20000010000 */
[----:B------:R-:W-:Y:S01]  /*3140*/  UIADD3 UR6, UR49, 0x400, URZ ;  /* 0x0000040031067890 */ /* 0x000fe2000fffe03f */
[----:B--2---:R-:W-:Y:S01]  /*3150*/  @!P1 VIADD R8, R8, 0x22860 ;  /* 0x0002286008089836 */ /* 0x004fe20000000000 */
[----:B------:R-:W-:Y:S02]  /*3160*/  UIADD3 UR28, UR41, -0x2, URZ ;  /* 0xfffffffe291c7890 */ /* 0x000fe4000fffe03f */
[----:B------:R-:W-:Y:S01]  /*3170*/  USHF.R.U32.HI UR6, URZ, 0x4, UR6 ;  /* 0x000000043f067899 */ /* 0x000fe20008011606 */
[----:B------:R-:W-:Y:S01]  /*3180*/  UMOV UR7, 0x40000040 ;  /* 0x4000004000077882 */ /* 0x000fe20000000000 */
[----:B------:R-:W-:Y:S02]  /*3190*/  @!P1 PRMT R8, RZ, 0x654, R8 ;  /* 0x00000654ff089816 */ /* 0x000fe40000000008 */
[----:B------:R-:W-:-:S04]  /*31a0*/  ULOP3.LUT UR6, UR6, 0x3fff, URZ, 0xc0, !UPT ;  /* 0x00003fff06067892 */ /* 0x000fc8000f8ec03f */
        /* <DEDUP_REMOVED lines=35> */
[----:B------:R-:W-:-:S04]  /*33e0*/  UIADD3 UR6, UR42, -UR11, UR45 ;  /* 0x8000000b2a067290 */ /* 0x000fc8000fffe02d */
[----:B------:R-:W-:-:S04]  /*33f0*/  UIMAD.WIDE UR6, UR6, 0x2aaaaaab, URZ ;  /* 0x2aaaaaab060678a5 */ /* 0x000fc8000f8e023f */
[----:B------:R-:W-:-:S04]  /*3400*/  USHF.R.U32.HI UR6, URZ, 0x1f, UR7 ;  /* 0x0000001f3f067899 */ /* 0x000fc80008011607 */
[----:B------:R-:W-:-:S04]  /*3410*/  ULEA.HI.SX32 UR6, UR7, UR6, 0x1c ;  /* 0x0000000607067291 */ /* 0x000fc8000f8fe23f */
[----:B------:R-:W-:-:S04]  /*3420*/  UISETP.LT.AND UP0, UPT, URZ, UR6, UPT ;  /* 0x000000063f00728c */ /* 0x000fc8000bf01270 */
[----:B------:R-:W-:-:S04]  /*3430*/  USEL UR24, URZ, UR6, !UP0 ;  /* 0x000000063f187287 */ /* 0x000fc8000c000000 */
[----:B------:R-:W-:-:S06]  /*3440*/  UISETP.GE.AND UP0, UPT, UR28, UR24, UPT ;  /* 0x000000181c00728c */ /* 0x000fcc000bf06270 */
[----:B------:R-:W-:Y:S01]  /*3450*/  PLOP3.LUT P2, PT, PT, PT, UP0, 0x80, 0x0 ;  /* 0x000000000000781c */ /* 0x000fe20003f4f008 */
[----:B------:R-:W-:Y:S02]  /*3460*/  WARPGROUP.DEPBAR.LE gsb0, 0x0 ;  /* 0x00008000000079c5 */ /* 0x000fe40000010000 */
[----:B------:R3:W-:Y:S10]  /*3470*/  @!P1 SYNCS.ARRIVE.TRANS64.RED.A1T0 RZ, [R8+URZ], RZ ;  /* 0x000000ff08ff99a7 */ /* 0x0007f4000810043f */
[----:B---3--:R-:W-:Y:S05]  /*3480*/  @!P2 BRA `(.L_x_10494) ;  /* 0x000000240000a947 */ /* 0x008fea0003800000 */
[----:B------:R-:W-:Y:S01]  /*3490*/  IMAD.MOV.U32 R8, RZ, RZ, R5 ;  /* 0x000000ffff087224 */ /* 0x000fe200078e0005 */
[----:B------:R-:W-:Y:S01]  /*34a0*/  ULDC UR26, c[0x0][0x404] ;  /* 0x00010100001a7ab9 */ /* 0x000fe20000000800 */
[----:B-1----:R-:W-:Y:S01]  /*34b0*/  IMAD.MOV.U32 R7, RZ, RZ, R4 ;  /* 0x000000ffff077224 */ /* 0x002fe200078e0004 */
[----:B------:R-:W-:Y:S01]  /*34c0*/  ULDC UR27, c[0x0][0x2e0] ;  /* 0x0000b800001b7ab9 */ /* 0x000fe20000000800 */
[----:B------:R-:W-:Y:S01]  /*34d0*/  ULDC UR25, c[0x0][0x988] ;  /* 0x0002620000197ab9 */ /* 0x000fe20000000800 */
[----:B------:R-:W-:-:S05]  /*34e0*/  ULDC.64 UR22, c[0x0][0x3f8] ;  /* 0x0000fe0000167ab9 */ /* 0x000fca0000000a00 */
.L_x_10503:
[----:B------:R-:W-:-:S04]  /*34f0*/  UIADD3 UR37, UR37, 0x1, URZ ;  /* 0x0000000125257890 */ /* 0x000fc8000fffe03f */
[----:B------:R-:W-:-:S04]  /*3500*/  UISETP.NE.AND UP0, UPT, UR37, 0x2, UPT ;  /* 0x000000022500788c */ /* 0x000fc8000bf05270 */
[----:B------:R-:W-:Y:S02]  /*3510*/  USEL UR6, URZ, 0x1, UP0 ;  /* 0x000000013f067887 */ /* 0x000fe40008000000 */
[----:B------:R-:W-:Y:S02]  /*3520*/  USEL UR37, UR37, URZ, UP0 ;  /* 0x0000003f25257287 */ /* 0x000fe40008000000 */
[----:B------:R-:W-:Y:S01]  /*3530*/  ULOP3.LUT UR38, UR38, UR6, URZ, 0x3c, !UPT ;  /* 0x0000000626267292 */ /* 0x000fe2000f8e3c3f */
[----:B--2---:R-:W-:Y:S11]  /*3540*/  @!P0 BRA `(.L_x_10495) ;  /* 0x0000000000048947 */ /* 0x004ff60003800000 */
[----:B------:R-:W-:Y:S01]  /*3550*/  BPT.TRAP 0x1 ;  /* 0x000000040000795c */ /* 0x000fe20000300000 */
.L_x_10495:
[----:B------:R-:W-:Y:S01]  /*3560*/  ULEA UR29, UR37, UR49, 0x3 ;  /* 0x00000031251d7291 */ /* 0x000fe2000f8e183f */
[----:B------:R-:W-:-:S04]  /*3570*/  MOV R6, UR38 ;  /* 0x0000002600067c02 */ /* 0x000fc80008000f00 */
[----:B------:R-:W-:-:S04]  /*3580*/  SHF.L.U32 R6, R6, 0x1f, RZ ;  /* 0x0000001f06067819 */ /* 0x000fc800000006ff */
[----:B------:R1:W2:Y:S01]  /*3590*/  SYNCS.PHASECHK.TRANS64.TRYWAIT P2, [UR29+0x22830], R6 ;  /* 0x02283006ff0075a7 */ /* 0x0002a2000804015d */
[----:B------:R-:W-:Y:S05]  /*35a0*/  @!P0 BRA `(.L_x_10496) ;  /* 0x0000000000048947 */ /* 0x000fea0003800000 */
[----:B------:R-:W-:Y:S01]  /*35b0*/  BPT.TRAP 0x1 ;  /* 0x000000040000795c */ /* 0x000fe20000300000 */
.L_x_10496:
[----:B--2---:R-:W-:Y:S05]  /*35c0*/  @P2 BRA `(.L_x_10497) ;  /* 0x0000000000082947 */ /* 0x004fea0003800000 */
[----:B------:R-:W2:Y:S02]  /*35d0*/  SYNCS.PHASECHK.TRANS64.TRYWAIT P2, [UR29+0x22830], R6 ;  /* 0x02283006ff0075a7 */ /* 0x000ea4000804015d */
[----:B--2---:R-:W-:Y:S05]  /*35e0*/  @!P2 BRA `(.L_x_10498) ;  /* 0x00000090003ca947 */ /* 0x004fea0003800000 */
.L_x_10497:
[----:B------:R-:W-:Y:S01]  /*35f0*/  UIMAD UR18, UR37, 0x300, UR20 ;  /* 0x00000300251278a4 */ /* 0x000fe2000f8e0214 */
[----:B------:R-:W-:Y:S01]  /*3600*/  WARPGROUP.ARRIVE ;  /* 0x00000000000079c5 */ /* 0x000fe20000000000 */
[----:B------:R-:W-:Y:S01]  /*3610*/  UMOV UR19, 0x40000040 ;  /* 0x4000004000137882 */ /* 0x000fe20000000000 */
[----:B------:R-:W-:Y:S01]  /*3620*/  UMOV UR7, 0x40000040 ;  /* 0x4000004000077882 */ /* 0x000fe20000000000 */
[----:B------:R-:W-:Y:S01]  /*3630*/  UIADD3 UR6, UR18, 0x2, URZ ;  /* 0x0000000212067890 */ /* 0x000fe2000fffe03f */
[----:B--2---:R-:W2:Y:S01]  /*3640*/  LDC R5, c[0x0][0x288] ;  /* 0x0000a200ff057b82 */ /* 0x004ea20000000800 */
[----:B------:R-:W-:Y:S01]  /*3650*/  UIADD3 UR10, UR18, 0x4, URZ ;  /* 0x00000004120a7890 */ /* 0x000fe2000fffe03f */
[----:B------:R-:W-:Y:S02]  /*3660*/  UMOV UR11, 0x40000040 ;  /* 0x40000040000b7882 */ /* 0x000fe40000000000 */
[----:B------:R-:W-:Y:S01]  /*3670*/  HGMMA.64x96x16.F32 R152, gdesc[UR16], RZ, !UPT, gsb0 ;  /* 0x01600000109879f0 */ /* 0x000fe2000c0008ff */
[----:B------:R-:W-:Y:S01]  /*3680*/  UIADD3 UR14, UR18, 0x6, URZ ;  /* 0x00000006120e7890 */ /* 0x000fe2000fffe03f */
[----:B------:R-:W-:Y:S01]  /*3690*/  UMOV UR15, 0x40000040 ;  /* 0x40000040000f7882 */ /* 0x000fe20000000000 */
[----:B------:R-:W-:-:S04]  /*36a0*/  UISETP.NE.U32.AND UP0, UPT, UR22, URZ, UPT ;  /* 0x0000003f1600728c */ /* 0x000fc8000bf05070 */
[----:B------:R-:W-:Y:S01]  /*36b0*/  UISETP.NE.AND.EX UP0, UPT, UR23, URZ, UPT, UP0 ;  /* 0x0000003f1700728c */ /* 0x000fe2000bf05300 */
[----:B------:R-:W-:Y:S02]  /*36c0*/  WARPGROUP.DEPBAR.LE gsb0, 0x0 ;  /* 0x00008000000079c5 */ /* 0x000fe40000010000 */
[----:B------:R-:W-:-:S06]  /*36d0*/  WARPGROUP.ARRIVE ;  /* 0x00000000000079c5 */ /* 0x000fcc0000000000 */
[----:B------:R-:W-:Y:S01]  /*36e0*/  HGMMA.64x96x16.F32 R152, gdesc[UR4], R152, gsb0 ;  /* 0x01600000049879f0 */ /* 0x000fe20008000898 */
[----:B------:R-:W-:Y:S02]  /*36f0*/  UIMAD UR6, UR28, -0x60, UR42 ;  /* 0xffffffa01c0678a4 */ /* 0x000fe4000f8e022a */
[----:B------:R-:W-:Y:S02]  /*3700*/  USEL UR7, UR26, 0x1, UP0 ;  /* 0x000000011a077887 */ /* 0x000fe40008000000 */
[----:B------:R-:W-:-:S04]  /*3710*/  UIADD3 UR6, UR6, 0x1, URZ ;  /* 0x0000000106067890 */ /* 0x000fc8000fffe03f */
[----:B------:R-:W-:-:S06]  /*3720*/  UIMAD UR6, UR7, UR27, UR6 ;  /* 0x0000001b070672a4 */ /* 0x000fcc000f8e0206 */
[----:B--2---:R-:W-:-:S05]  /*3730*/  IADD3 R5, -R5, UR6, RZ ;  /* 0x0000000605057c10 */ /* 0x004fca000fffe1ff */
[----:B------:R-:W-:-:S04]  /*3740*/  IMAD R5, R2, -0x2, R5 ;  /* 0xfffffffe02057824 */ /* 0x000fc800078e0205 */
[----:B------:R-:W-:-:S05]  /*3750*/  IMAD.IADD R14, R22, 0x1, R5 ;  /* 0x00000001160e7824 */ /* 0x000fca00078e0205 */
[C---:B------:R-:W-:Y:S02]  /*3760*/  ISETP.GT.AND P2, PT, R14.reuse, RZ, PT ;  /* 0x000000ff0e00720c */ /* 0x040fe40003f44270 */
[----:B------:R-:W-:Y:S01]  /*3770*/  ISETP.GT.AND P3, PT, R14, 0x1, PT ;  /* 0x000000010e00780c */ /* 0x000fe20003f64270 */
        /* <DEDUP_REMOVED lines=79> */
[----:B------:R-:W-:-:S03]  /*3c70*/  ISETP.GT.AND P4, PT, R14, 0x1, PT ;  /* 0x000000010e00780c */ /* 0x000fc60003f84270 */
[----:B------:R-:W2:Y:S01]  /*3c80*/  SHFL.BFLY PT, R9, R10, 0x2, 0x1f ;  /* 0x0c401f000a097f89 */ /* 0x000ea200000e0000 */
[----:B------:R-:W-:Y:S02]  /*3c90*/  FSEL R155, R155, -INF , P4 ;  /* 0xff8000009b9b7808 */ /* 0x000fe40002000000 */
        /* <DEDUP_REMOVED lines=23> */
[----:B------:R-:W-:-:S02]  /*3e10*/  ISETP.GT.AND P3, PT, R14, 0x8, PT ;  /* 0x000000080e00780c */ /* 0x000fc40003f64270 */
[----:B------:R-:W-:Y:S02]  /*3e20*/  FMNMX.FTZ R12, R9, R8, !PT ;  /* 0x00000008090c7209 */ /* 0x000fe40007810000 */
[----:B------:R-:W-:Y:S02]  /*3e30*/  FSEL R10, R20, RZ, P2 ;  /* 0x000000ff140a7208 */ /* 0x000fe40001000000 */
[----:B------:R-:W-:Y:S02]  /*3e40*/  FSEL R158, R158, -INF , P3 ;  /* 0xff8000009e9e7808 */ /* 0x000fe40001800000 */
[----:B------:R-:W-:Y:S01]  /*3e50*/  ISETP.GT.AND P3, PT, R14, 0x10, PT ;  /* 0x000000100e00780c */ /* 0x000fe20003f64270 */
[--C-:B------:R-:W-:Y:S01]  /*3e60*/  FFMA.FTZ R152, R207, UR25, -R10.reuse ;  /* 0x00000019cf987c23 */ /* 0x100fe2000801080a */
[----:B------:R-:W-:Y:S01]  /*3e70*/  FMNMX.FTZ R207, R155, R12, !PT ;  /* 0x0000000c9bcf7209 */ /* 0x000fe20007810000 */
[--C-:B------:R-:W-:Y:S01]  /*3e80*/  FFMA.FTZ R154, R15, UR25, -R10.reuse ;  /* 0x000000190f9a7c23 */ /* 0x100fe2000801080a */
[----:B------:R-:W-:Y:S01]  /*3e90*/  FSEL R162, R162, -INF , P3 ;  /* 0xff800000a2a27808 */ /* 0x000fe20001800000 */
[--C-:B------:R-:W-:Y:S01]  /*3ea0*/  FFMA.FTZ R156, R21, UR25, -R10.reuse ;  /* 0x00000019159c7c23 */ /* 0x100fe2000801080a */
[----:B------:R-:W-:Y:S01]  /*3eb0*/  FMNMX.FTZ R12, R158, R207, !PT ;  /* 0x000000cf9e0c7209 */ /* 0x000fe20007810000 */
[--C-:B------:R-:W-:Y:S01]  /*3ec0*/  FFMA.FTZ R160, R153, UR25, -R10.reuse ;  /* 0x0000001999a07c23 */ /* 0x100fe2000801080a */
[----:B------:R-:W-:Y:S01]  /*3ed0*/  ISETP.GT.AND P3, PT, R14, 0x18, PT ;  /* 0x000000180e00780c */ /* 0x000fe20003f64270 */
[--C-:B------:R-:W-:Y:S01]  /*3ee0*/  FFMA.FTZ R168, R184, UR25, -R10.reuse ;  /* 0x00000019b8a87c23 */ /* 0x100fe2000801080a */
[----:B------:R-:W-:Y:S01]  /*3ef0*/  FMNMX.FTZ R207, R159, R12, !PT ;  /* 0x0000000c9fcf7209 */ /* 0x000fe20007810000 */
[--C-:B------:R-:W-:Y:S01]  /*3f00*/  FFMA.FTZ R11, R11, UR25, -R10.reuse ;  /* 0x000000190b0b7c23 */ /* 0x100fe2000801080a */
[----:B------:R-:W-:Y:S01]  /*3f10*/  FSEL R166, R166, -INF , P3 ;  /* 0xff800000a6a67808 */ /* 0x000fe20001800000 */
[----:B------:R-:W-:Y:S01]  /*3f20*/  MUFU.EX2 R152, R152 ;  /* 0x0000009800987308 */ /* 0x000fe20000000800 */
        /* <DEDUP_REMOVED lines=11> */
[----:B------:R-:W-:Y:S01]  /*3fe0*/  FFMA.FTZ R197, R197, UR25, -R10 ;  /* 0x00000019c5c57c23 */ /* 0x000fe2000801080a */
[----:B------:R-:W-:-:S02]  /*3ff0*/  FMNMX.FTZ R157, R167, R12, !PT ;  /* 0x0000000ca79d7209 */ /* 0x000fc40007810000 */
[----:B------:R-:W-:Y:S01]  /*4000*/  FSEL R174, R174, -INF , P3 ;  /* 0xff800000aeae7808 */ /* 0x000fe20001800000 */
[----:B------:R-:W-:Y:S01]  /*4010*/  MUFU.EX2 R154, R154 ;  /* 0x0000009a009a7308 */ /* 0x000fe20000000800 */
[----:B------:R-:W-:Y:S02]  /*4020*/  FMNMX.FTZ R12, R170, R157, !PT ;  /* 0x0000009daa0c7209 */ /* 0x000fe40007810000 */
[----:B------:R-:W-:Y:S02]  /*4030*/  ISETP.GT.AND P3, PT, R14, 0x30, PT ;  /* 0x000000300e00780c */ /* 0x000fe40003f64270 */
[----:B------:R-:W-:Y:S02]  /*4040*/  FMNMX.FTZ R21, R171, R12, !PT ;  /* 0x0000000cab157209 */ /* 0x000fe40007810000 */
[----:B------:R-:W-:Y:S01]  /*4050*/  FSEL R178, R178, -INF , P3 ;  /* 0xff800000b2b27808 */ /* 0x000fe20001800000 */
[----:B------:R-:W-:Y:S01]  /*4060*/  MUFU.EX2 R15, R15 ;  /* 0x0000000f000f7308 */ /* 0x000fe20000000800 */
[----:B------:R-:W-:Y:S01]  /*4070*/  FMNMX.FTZ R12, R174, R21, !PT ;  /* 0x00000015ae0c7209 */ /* 0x000fe20007810000 */
[--C-:B------:R-:W-:Y:S01]  /*4080*/  FFMA.FTZ R21, R161, UR25, -R10.reuse ;  /* 0x00000019a1157c23 */ /* 0x100fe2000801080a */
[----:B------:R-:W-:Y:S01]  /*4090*/  ISETP.GT.AND P3, PT, R14, 0x38, PT ;  /* 0x000000380e00780c */ /* 0x000fe20003f64270 */
[--C-:B------:R-:W-:Y:S01]  /*40a0*/  FFMA.FTZ R161, R177, UR25, -R10.reuse ;  /* 0x00000019b1a17c23 */ /* 0x100fe2000801080a */
[----:B------:R-:W-:Y:S01]  /*40b0*/  FMNMX.FTZ R157, R175, R12, !PT ;  /* 0x0000000caf9d7209 */ /* 0x000fe20007810000 */
[----:B------:R-:W-:Y:S01]  /*40c0*/  FFMA.FTZ R177, R193, UR25, -R10 ;  /* 0x00000019c1b17c23 */ /* 0x000fe2000801080a */
[----:B------:R-:W-:Y:S01]  /*40d0*/  FSEL R182, R182, -INF , P3 ;  /* 0xff800000b6b67808 */ /* 0x000fe20001800000 */
[----:B------:R-:W-:Y:S01]  /*40e0*/  MUFU.EX2 R156, R156 ;  /* 0x0000009c009c7308 */ /* 0x000fe20000000800 */
[----:B------:R-:W-:-:S02]  /*40f0*/  FMNMX.FTZ R12, R178, R157, !PT ;  /* 0x0000009db20c7209 */ /* 0x000fc40007810000 */
[----:B------:R-:W-:Y:S02]  /*4100*/  ISETP.GT.AND P3, PT, R14, 0x40, PT ;  /* 0x000000400e00780c */ /* 0x000fe40003f64270 */
[----:B------:R-:W-:Y:S02]  /*4110*/  FMNMX.FTZ R153, R179, R12, !PT ;  /* 0x0000000cb3997209 */ /* 0x000fe40007810000 */
[----:B------:R-:W-:Y:S01]  /*4120*/  FSEL R186, R186, -INF , P3 ;  /* 0xff800000baba7808 */ /* 0x000fe20001800000 */
[----:B------:R2:W-:Y:S01]  /*4130*/  MUFU.EX2 R12, R160 ;  /* 0x000000a0000c7308 */ /* 0x0005e20000000800 */
[----:B------:R-:W-:Y:S01]  /*4140*/  FMNMX.FTZ R20, R182, R153, !PT ;  /* 0x00000099b6147209 */ /* 0x000fe20007810000 */
[--C-:B------:R-:W-:Y:S01]  /*4150*/  FFMA.FTZ R153, R165, UR25, -R10.reuse ;  /* 0x00000019a5997c23 */ /* 0x100fe2000801080a */
[----:B------:R-:W-:Y:S01]  /*4160*/  ISETP.GT.AND P3, PT, R14, 0x48, PT ;  /* 0x000000480e00780c */ /* 0x000fe20003f64270 */
[----:B------:R-:W-:Y:S01]  /*4170*/  FFMA.FTZ R165, R181, UR25, -R10 ;  /* 0x00000019b5a57c23 */ /* 0x000fe2000801080a */
[----:B------:R-:W-:-:S02]  /*4180*/  FMNMX.FTZ R157, R183, R20, !PT ;  /* 0x00000014b79d7209 */ /* 0x000fc40007810000 */
[----:B------:R-:W-:Y:S01]  /*4190*/  FSEL R190, R190, -INF , P3 ;  /* 0xff800000bebe7808 */ /* 0x000fe20001800000 */
[----:B------:R-:W-:Y:S01]  /*41a0*/  MUFU.EX2 R21, R21 ;  /* 0x0000001500157308 */ /* 0x000fe20000000800 */
[----:B------:R-:W-:Y:S01]  /*41b0*/  FMNMX.FTZ R20, R186, R157, !PT ;  /* 0x0000009dba147209 */ /* 0x000fe20007810000 */
[--C-:B--2---:R-:W-:Y:S01]  /*41c0*/  FFMA.FTZ R160, R13, UR25, -R10.reuse ;  /* 0x000000190da07c23 */ /* 0x104fe2000801080a */
[----:B------:R-:W-:Y:S02]  /*41d0*/  ISETP.GT.AND P3, PT, R14, 0x50, PT ;  /* 0x000000500e00780c */ /* 0x000fe40003f64270 */
[----:B------:R-:W-:Y:S02]  /*41e0*/  FMNMX.FTZ R13, R187, R20, !PT ;  /* 0x00000014bb0d7209 */ /* 0x000fe40007810000 */
[----:B------:R-:W-:Y:S01]  /*41f0*/  FSEL R191, R191, -INF , P4 ;  /* 0xff800000bfbf7808 */ /* 0x000fe20002000000 */
[----:B------:R-:W-:Y:S01]  /*4200*/  MUFU.EX2 R153, R153 ;  /* 0x0000009900997308 */ /* 0x000fe20000000800 */
[----:B------:R-:W-:Y:S01]  /*4210*/  FMNMX.FTZ R20, R190, R13, !PT ;  /* 0x0000000dbe147209 */ /* 0x000fe20007810000 */
[--C-:B------:R-:W-:Y:S01]  /*4220*/  FFMA.FTZ R13, R169, UR25, -R10.reuse ;  /* 0x00000019a90d7c23 */ /* 0x100fe2000801080a */
[----:B------:R-:W-:Y:S01]  /*4230*/  ISETP.GT.AND P4, PT, R14, 0x51, PT ;  /* 0x000000510e00780c */ /* 0x000fe20003f84270 */
[----:B------:R-:W-:Y:S01]  /*4240*/  FFMA.FTZ R169, R185, UR25, -R10 ;  /* 0x00000019b9a97c23 */ /* 0x000fe2000801080a */
[----:B------:R-:W-:-:S02]  /*4250*/  FSEL R194, R194, -INF , P3 ;  /* 0xff800000c2c27808 */ /* 0x000fc40001800000 */
[----:B------:R-:W-:Y:S01]  /*4260*/  FMNMX.FTZ R157, R191, R20, !PT ;  /* 0x00000014bf9d7209 */ /* 0x000fe20007810000 */
[----:B------:R-:W-:Y:S01]  /*4270*/  MUFU.EX2 R160, R160 ;  /* 0x000000a000a07308 */ /* 0x000fe20000000800 */
[----:B------:R-:W-:Y:S02]  /*4280*/  ISETP.GT.AND P3, PT, R14, 0x58, PT ;  /* 0x000000580e00780c */ /* 0x000fe40003f64270 */
[----:B------:R-:W-:Y:S02]  /*4290*/  FSEL R195, R195, -INF , P4 ;  /* 0xff800000c3c37808 */ /* 0x000fe40002000000 */
[----:B------:R-:W-:Y:S01]  /*42a0*/  FMNMX.FTZ R20, R194, R157, !PT ;  /* 0x0000009dc2147209 */ /* 0x000fe20007810000 */
[--C-:B------:R-:W-:Y:S01]  /*42b0*/  FFMA.FTZ R157, R173, UR25, -R10.reuse ;  /* 0x00000019ad9d7c23 */ /* 0x100fe2000801080a */
[----:B------:R-:W-:Y:S01]  /*42c0*/  ISETP.GT.AND P4, PT, R14, 0x59, PT ;  /* 0x000000590e00780c */ /* 0x000fe20003f84270 */
[--C-:B------:R-:W-:Y:S01]  /*42d0*/  FFMA.FTZ R14, R5, UR25, -R10.reuse ;  /* 0x00000019050e7c23 */ /* 0x100fe2000801080a */
[----:B------:R-:W-:Y:S01]  /*42e0*/  FSEL R198, R198, -INF , P3 ;  /* 0xff800000c6c67808 */ /* 0x000fe20001800000 */
[----:B------:R-:W-:Y:S01]  /*42f0*/  FFMA.FTZ R173, R189, UR25, -R10 ;  /* 0x00000019bdad7c23 */ /* 0x000fe2000801080a */
[----:B------:R-:W-:Y:S01]  /*4300*/  FMNMX.FTZ R5, R195, R20, !PT ;  /* 0x00000014c3057209 */ /* 0x000fe20007810000 */
[----:B------:R-:W-:Y:S01]  /*4310*/  MUFU.EX2 R13, R13 ;  /* 0x0000000d000d7308 */ /* 0x000fe20000000800 */
[----:B------:R-:W-:-:S02]  /*4320*/  FSEL R199, R199, -INF , P4 ;  /* 0xff800000c7c77808 */ /* 0x000fc40002000000 */
[----:B------:R-:W-:Y:S02]  /*4330*/  FMNMX.FTZ R20, R198, R5, !PT ;  /* 0x00000005c6147209 */ /* 0x000fe40007810000 */
[----:B------:R-:W-:Y:S02]  /*4340*/  FSEL R184, R4, RZ, P2 ;  /* 0x000000ff04b87208 */ /* 0x000fe40001000000 */
[----:B------:R-:W-:Y:S01]  /*4350*/  FMNMX.FTZ R5, R199, R20, !PT ;  /* 0x00000014c7057209 */ /* 0x000fe20007810000 */
[----:B------:R-:W-:Y:S01]  /*4360*/  FFMA.FTZ R20, R180, UR25, -R10 ;  /* 0x00000019b4147c23 */ /* 0x000fe2000801080a */
[----:B------:R-:W-:Y:S01]  /*4370*/  MUFU.EX2 R14, R14 ;  /* 0x0000000e000e7308 */ /* 0x000fe20000000800 */
[----:B------:R-:W-:Y:S02]  /*4380*/  FADD.FTZ R184, -R184, R7 ;  /* 0x00000007b8b87221 */ /* 0x000fe40000010100 */
[----:B------:R-:W2:Y:S02]  /*4390*/  SHFL.BFLY PT, R172, R5, 0x2, 0x1f ;  /* 0x0c401f0005ac7f89 */ /* 0x000ea400000e0000 */
[----:B------:R-:W-:-:S03]  /*43a0*/  FMUL.FTZ R181, R184, UR25 ;  /* 0x00000019b8b57c20 */ /* 0x000fc60008410000 */
[----:B------:R-:W-:Y:S08]  /*43b0*/  MUFU.EX2 R157, R157 ;  /* 0x0000009d009d7308 */ /* 0x000ff00000000800 */
[----:B------:R-:W3:Y:S08]  /*43c0*/  MUFU.EX2 R181, R181 ;  /* 0x000000b500b57308 */ /* 0x000ef00000000800 */
[----:B------:R-:W4:Y:S01]  /*43d0*/  MUFU.EX2 R164, R164 ;  /* 0x000000a400a47308 */ /* 0x000f220000000800 */
[----:B--2---:R-:W-:Y:S01]  /*43e0*/  FMNMX.FTZ R180, R5, R172, !PT ;  /* 0x000000ac05b47209 */ /* 0x004fe20007810000 */
[----:B------:R-:W-:-:S04]  /*43f0*/  FFMA.FTZ R172, R188, UR25, -R10 ;  /* 0x00000019bcac7c23 */ /* 0x000fc8000801080a */
[----:B------:R-:W2:Y:S02]  /*4400*/  SHFL.BFLY PT, R5, R180, 0x1, 0x1f ;  /* 0x0c201f00b4057f89 */ /* 0x000ea400000e0000 */
        /* <DEDUP_REMOVED lines=31> */
[----:B------:R-:W-:Y:S01]  /*4600*/  FSEL R193, R5, RZ, P2 ;  /* 0x000000ff05c17208 */ /* 0x000fe20001000000 */
[----:B------:R-:W-:Y:S01]  /*4610*/  MUFU.EX2 R169, R169 ;  /* 0x000000a900a97308 */ /* 0x000fe20000000800 */
[----:B------:R-:W-:Y:S01]  /*4620*/  FSEL R192, R192, RZ, P2 ;  /* 0x000000ffc0c07208 */ /* 0x000fe20001000000 */
[-C--:B------:R-:W-:Y:S01]  /*4630*/  FMUL.FTZ R72, R72, R181.reuse ;  /* 0x000000b548487220 */ /* 0x080fe20000410000 */
[-C--:B------:R-:W-:Y:S01]  /*4640*/  FMUL.FTZ R73, R73, R181.reuse ;  /* 0x000000b549497220 */ /* 0x080fe20000410000 */
[----:B------:R-:W-:Y:S01]  /*4650*/  FADD.FTZ R193, -R193, R8 ;  /* 0x00000008c1c17221 */ /* 0x000fe20000010100 */
[----:B------:R-:W-:Y:S01]  /*4660*/  FMUL.FTZ R76, R76, R181 ;  /* 0x000000b54c4c7220 */ /* 0x000fe20000410000 */
[--C-:B------:R-:W-:Y:S01]  /*4670*/  FFMA.FTZ R10, R155, UR25, -R192.reuse ;  /* 0x000000199b0a7c23 */ /* 0x100fe200080108c0 */
[----:B------:R-:W-:Y:S01]  /*4680*/  FFMA.FTZ R155, R158, UR25, -R192 ;  /* 0x000000199e9b7c23 */ /* 0x000fe200080108c0 */
[----:B------:R-:W-:Y:S01]  /*4690*/  FFMA.FTZ R158, R181, R3, R152 ;  /* 0x00000003b59e7223 */ /* 0x000fe20000010098 */
[--C-:B------:R-:W-:Y:S01]  /*46a0*/  FFMA.FTZ R208, R175, UR25, -R192.reuse ;  /* 0x00000019afd07c23 */ /* 0x100fe200080108c0 */
[--C-:B------:R-:W-:Y:S01]  /*46b0*/  FFMA.FTZ R175, R178, UR25, -R192.reuse ;  /* 0x00000019b2af7c23 */ /* 0x100fe200080108c0 */
[----:B------:R-:W-:Y:S01]  /*46c0*/  FFMA.FTZ R178, R179, UR25, -R192 ;  /* 0x00000019b3b27c23 */ /* 0x000fe200080108c0 */
[----:B------:R-:W-:Y:S01]  /*46d0*/  FADD.FTZ R3, R11, R158 ;  /* 0x0000009e0b037221 */ /* 0x000fe20000010000 */
[--C-:B------:R-:W-:Y:S01]  /*46e0*/  FFMA.FTZ R179, R182, UR25, -R192.reuse ;  /* 0x00000019b6b37c23 */ /* 0x100fe200080108c0 */
[--C-:B------:R-:W-:Y:S01]  /*46f0*/  FFMA.FTZ R182, R183, UR25, -R192.reuse ;  /* 0x00000019b7b67c23 */ /* 0x100fe200080108c0 */
[--C-:B------:R-:W-:Y:S01]  /*4700*/  FFMA.FTZ R183, R186, UR25, -R192.reuse ;  /* 0x00000019bab77c23 */ /* 0x100fe200080108c0 */
[----:B------:R-:W-:Y:S01]  /*4710*/  FADD.FTZ R158, R154, R3 ;  /* 0x000000039a9e7221 */ /* 0x000fe20000010000 */
[----:B------:R-:W-:Y:S01]  /*4720*/  FFMA.FTZ R186, R187, UR25, -R192 ;  /* 0x00000019bbba7c23 */ /* 0x000fe200080108c0 */
[----:B------:R-:W-:Y:S01]  /*4730*/  IMAD.U32 R187, RZ, RZ, UR29 ;  /* 0x0000001dffbb7e24 */ /* 0x000fe2000f8e00ff */
[----:B------:R-:W-:Y:S01]  /*4740*/  MUFU.EX2 R172, R172 ;  /* 0x000000ac00ac7308 */ /* 0x000fe20000000800 */
[----:B------:R-:W-:Y:S01]  /*4750*/  FADD.FTZ R3, R15, R158 ;  /* 0x0000009e0f037221 */ /* 0x000fe20000010000 */
[--C-:B------:R-:W-:Y:S01]  /*4760*/  FFMA.FTZ R185, R9, UR25, -R192.reuse ;  /* 0x0000001909b97c23 */ /* 0x100fe200080108c0 */
[----:B------:R-:W-:Y:S01]  /*4770*/  IADD3 R9, -R23, 0xb, RZ ;  /* 0x0000000b17097810 */ /* 0x000fe20007ffe1ff */
[--C-:B------:R-:W-:Y:S01]  /*4780*/  FFMA.FTZ R189, R190, UR25, -R192.reuse ;  /* 0x00000019bebd7c23 */ /* 0x100fe200080108c0 */
[----:B------:R-:W-:Y:S01]  /*4790*/  FADD.FTZ R158, R156, R3 ;  /* 0x000000039c9e7221 */ /* 0x000fe20000010000 */
[--C-:B------:R-:W-:Y:S01]  /*47a0*/  FFMA.FTZ R184, R159, UR25, -R192.reuse ;  /* 0x000000199fb87c23 */ /* 0x100fe200080108c0 */
[----:B------:R-:W-:Y:S01]  /*47b0*/  FFMA.FTZ R188, R163, UR25, -R192 ;  /* 0x00000019a3bc7c23 */ /* 0x000fe200080108c0 */
[----:B------:R-:W-:Y:S01]  /*47c0*/  MUFU.EX2 R173, R173 ;  /* 0x000000ad00ad7308 */ /* 0x000fe20000000800 */
[----:B------:R-:W-:Y:S01]  /*47d0*/  FADD.FTZ R3, R21, R158 ;  /* 0x0000009e15037221 */ /* 0x000fe20000010000 */
[--C-:B------:R-:W-:Y:S01]  /*47e0*/  FFMA.FTZ R206, R171, UR25, -R192.reuse ;  /* 0x00000019abce7c23 */ /* 0x100fe200080108c0 */
[--C-:B------:R-:W-:Y:S01]  /*47f0*/  FFMA.FTZ R190, R191, UR25, -R192.reuse ;  /* 0x00000019bfbe7c23 */ /* 0x100fe200080108c0 */
[--C-:B------:R-:W-:Y:S01]  /*4800*/  FFMA.FTZ R159, R162, UR25, -R192.reuse ;  /* 0x00000019a29f7c23 */ /* 0x100fe200080108c0 */
[----:B------:R-:W-:Y:S01]  /*4810*/  FADD.FTZ R158, R12, R3 ;  /* 0x000000030c9e7221 */ /* 0x000fe20000010000 */
[--C-:B------:R-:W-:Y:S01]  /*4820*/  FFMA.FTZ R163, R166, UR25, -R192.reuse ;  /* 0x00000019a6a37c23 */ /* 0x100fe200080108c0 */
[----:B------:R-:W-:Y:S01]  /*4830*/  FFMA.FTZ R171, R174, UR25, -R192 ;  /* 0x00000019aeab7c23 */ /* 0x000fe200080108c0 */
[----:B------:R1:W-:Y:S01]  /*4840*/  MUFU.EX2 R7, R197 ;  /* 0x000000c500077308 */ /* 0x0003e20000000800 */
[----:B------:R-:W-:Y:S01]  /*4850*/  FADD.FTZ R3, R153, R158 ;  /* 0x0000009e99037221 */ /* 0x000fe20000010000 */
[--C-:B------:R-:W-:Y:S01]  /*4860*/  FFMA.FTZ R191, R194, UR25, -R192.reuse ;  /* 0x00000019c2bf7c23 */ /* 0x100fe200080108c0 */
[--C-:B------:R-:W-:Y:S01]  /*4870*/  FFMA.FTZ R195, R195, UR25, -R192.reuse ;  /* 0x00000019c3c37c23 */ /* 0x100fe200080108c0 */
[--C-:B------:R-:W-:Y:S01]  /*4880*/  FFMA.FTZ R198, R198, UR25, -R192.reuse ;  /* 0x00000019c6c67c23 */ /* 0x100fe200080108c0 */
[----:B------:R-:W-:Y:S01]  /*4890*/  FADD.FTZ R158, R160, R3 ;  /* 0x00000003a09e7221 */ /* 0x000fe20000010000 */
[----:B------:R-:W-:Y:S01]  /*48a0*/  FFMA.FTZ R199, R199, UR25, -R192 ;  /* 0x00000019c7c77c23 */ /* 0x000fe200080108c0 */
[----:B------:R-:W-:Y:S01]  /*48b0*/  F2FP.F16.F32.PACK_AB R162, R157, R14 ;  /* 0x0000000e9da2723e */ /* 0x000fe200000000ff */
[----:B------:R-:W-:Y:S01]  /*48c0*/  MUFU.EX2 R176, R176 ;  /* 0x000000b000b07308 */ /* 0x000fe20000000800 */
[----:B------:R-:W-:Y:S01]  /*48d0*/  FADD.FTZ R3, R13, R158 ;  /* 0x0000009e0d037221 */ /* 0x000fe20000010000 */
[----:B------:R-:W-:Y:S01]  /*48e0*/  F2FP.F16.F32.PACK_AB R152, R11, R152 ;  /* 0x000000980b98723e */ /* 0x000fe200000000ff */
[-C--:B------:R-:W-:Y:S01]  /*48f0*/  FMUL.FTZ R77, R77, R181.reuse ;  /* 0x000000b54d4d7220 */ /* 0x080fe20000410000 */
[----:B------:R-:W-:Y:S01]  /*4900*/  F2FP.F16.F32.PACK_AB R154, R15, R154 ;  /* 0x0000009a0f9a723e */ /* 0x000fe200000000ff */
[----:B------:R-:W-:Y:S01]  /*4910*/  FADD.FTZ R158, R14, R3 ;  /* 0x000000030e9e7221 */ /* 0x000fe20000010000 */
[----:B------:R-:W-:Y:S01]  /*4920*/  F2FP.F16.F32.PACK_AB R156, R21, R156 ;  /* 0x0000009c159c723e */ /* 0x000fe200000000ff */
[-C--:B------:R-:W-:Y:S01]  /*4930*/  FMUL.FTZ R80, R80, R181.reuse ;  /* 0x000000b550507220 */ /* 0x080fe20000410000 */
[----:B------:R-:W-:Y:S01]  /*4940*/  MUFU.EX2 R177, R177 ;  /* 0x000000b100b17308 */ /* 0x000fe20000000800 */
[----:B------:R-:W-:Y:S01]  /*4950*/  FADD.FTZ R3, R157, R158 ;  /* 0x0000009e9d037221 */ /* 0x000fe20000010000 */
[----:B------:R-:W-:Y:S01]  /*4960*/  F2FP.F16.F32.PACK_AB R160, R13, R160 ;  /* 0x000000a00da0723e */ /* 0x000fe200000000ff */
[-C--:B------:R-:W-:Y:S01]  /*4970*/  FMUL.FTZ R81, R81, R181.reuse ;  /* 0x000000b551517220 */ /* 0x080fe20000410000 */
[-C--:B------:R-:W-:Y:S01]  /*4980*/  FMUL.FTZ R84, R84, R181.reuse ;  /* 0x000000b554547220 */ /* 0x080fe20000410000 */
[----:B----4-:R-:W-:Y:S01]  /*4990*/  FADD.FTZ R158, R164, R3 ;  /* 0x00000003a49e7221 */ /* 0x010fe20000010000 */
[----:B-----5:R-:W-:Y:S01]  /*49a0*/  F2FP.F16.F32.PACK_AB R164, R161, R164 ;  /* 0x000000a4a1a4723e */ /* 0x020fe200000000ff */
[-C--:B------:R-:W-:Y:S01]  /*49b0*/  FMUL.FTZ R85, R85, R181.reuse ;  /* 0x000000b555557220 */ /* 0x080fe20000410000 */
[----:B------:R4:W5:Y:S01]  /*49c0*/  MUFU.EX2 R180, R196 ;  /* 0x000000c400b47308 */ /* 0x0009620000000800 */
[----:B------:R-:W-:Y:S01]  /*49d0*/  FADD.FTZ R3, R161, R158 ;  /* 0x0000009ea1037221 */ /* 0x000fe20000010000 */
[-C--:B------:R-:W-:Y:S01]  /*49e0*/  FMUL.FTZ R88, R88, R181.reuse ;  /* 0x000000b558587220 */ /* 0x080fe20000410000 */
[-C--:B------:R-:W-:Y:S01]  /*49f0*/  FMUL.FTZ R89, R89, R181.reuse ;  /* 0x000000b559597220 */ /* 0x080fe20000410000 */
[----:B------:R-:W-:Y:S01]  /*4a00*/  FMUL.FTZ R92, R92, R181 ;  /* 0x000000b55c5c7220 */ /* 0x000fe20000410000 */
[----:B---3--:R-:W-:Y:S01]  /*4a10*/  FADD.FTZ R158, R20, R3 ;  /* 0x00000003149e7221 */ /* 0x008fe20000010000 */
[----:B------:R-:W-:-:S02]  /*4a20*/  @!P1 VIADD R3, R187, 0x22840 ;  /* 0x00022840bb039836 */ /* 0x000fc40000000000 */
[-C--:B------:R-:W-:Y:S01]  /*4a30*/  FMUL.FTZ R93, R93, R181.reuse ;  /* 0x000000b55d5d7220 */ /* 0x080fe20000410000 */
[----:B------:R-:W-:Y:S01]  /*4a40*/  MUFU.EX2 R185, R185 ;  /* 0x000000b900b97308 */ /* 0x000fe20000000800 */
[----:B-1----:R-:W-:Y:S01]  /*4a50*/  FADD.FTZ R197, R165, R158 ;  /* 0x0000009ea5c57221 */ /* 0x002fe20000010000 */
[--C-:B----4-:R-:W-:Y:S01]  /*4a60*/  FFMA.FTZ R196, R167, UR25, -R192.reuse ;  /* 0x00000019a7c47c23 */ /* 0x110fe200080108c0 */
[----:B------:R-:W-:Y:S01]  /*4a70*/  @!P1 PRMT R3, RZ, 0x654, R3 ;  /* 0x00000654ff039816 */ /* 0x000fe20000000003 */
[----:B------:R1:W-:Y:S06]  /*4a80*/  BAR.ARV R9, 0x100 ;  /* 0x000400090000751d */ /* 0x0003ec0000002000 */
[----:B--2---:R-:W-:Y:S01]  /*4a90*/  FADD.FTZ R158, R168, R197 ;  /* 0x000000c5a89e7221 */ /* 0x004fe20000010000 */
[----:B------:R2:W-:Y:S01]  /*4aa0*/  @!P1 SYNCS.ARRIVE.TRANS64.RED.A1T0 RZ, [R3+URZ], RZ ;  /* 0x000000ff03ff99a7 */ /* 0x0005e2000810043f */
[----:B------:R-:W-:Y:S01]  /*4ab0*/  FFMA.FTZ R167, R170, UR25, -R192 ;  /* 0x00000019aaa77c23 */ /* 0x000fe200080108c0 */
[----:B------:R-:W-:Y:S01]  /*4ac0*/  FMUL.FTZ R192, R193, UR25 ;  /* 0x00000019c1c07c20 */ /* 0x000fe20008410000 */
[----:B------:R-:W-:Y:S01]  /*4ad0*/  MUFU.EX2 R10, R10 ;  /* 0x0000000a000a7308 */ /* 0x000fe20000000800 */
[----:B-----5:R-:W-:Y:S01]  /*4ae0*/  F2FP.F16.F32.PACK_AB R174, R7, R180 ;  /* 0x000000b407ae723e */ /* 0x020fe200000000ff */
[-C--:B------:R-:W-:Y:S01]  /*4af0*/  FMUL.FTZ R96, R96, R181.reuse ;  /* 0x000000b560607220 */ /* 0x080fe20000410000 */
[----:B------:R-:W-:Y:S01]  /*4b00*/  F2FP.F16.F32.PACK_AB R168, R169, R168 ;  /* 0x000000a8a9a8723e */ /* 0x000fe200000000ff */
[-C--:B------:R-:W-:Y:S01]  /*4b10*/  FMUL.FTZ R97, R97, R181.reuse ;  /* 0x000000b561617220 */ /* 0x080fe20000410000 */
[----:B--2---:R-:W-:Y:S01]  /*4b20*/  FADD.FTZ R3, R169, R158 ;  /* 0x0000009ea9037221 */ /* 0x004fe20000010000 */
[----:B------:R-:W-:Y:S01]  /*4b30*/  F2FP.F16.F32.PACK_AB R170, R173, R172 ;  /* 0x000000acadaa723e */ /* 0x000fe200000000ff */
[-C--:B------:R-:W-:Y:S01]  /*4b40*/  FMUL.FTZ R100, R100, R181.reuse ;  /* 0x000000b564647220 */ /* 0x080fe20000410000 */
[----:B------:R-:W2:Y:S01]  /*4b50*/  MUFU.EX2 R192, R192 ;  /* 0x000000c000c07308 */ /* 0x000ea20000000800 */
[----:B------:R-:W-:Y:S01]  /*4b60*/  FADD.FTZ R158, R172, R3 ;  /* 0x00000003ac9e7221 */ /* 0x000fe20000010000 */
[----:B------:R-:W-:Y:S01]  /*4b70*/  F2FP.F16.F32.PACK_AB R172, R177, R176 ;  /* 0x000000b0b1ac723e */ /* 0x000fe200000000ff */
[-C--:B------:R-:W-:Y:S01]  /*4b80*/  FMUL.FTZ R101, R101, R181.reuse ;  /* 0x000000b565657220 */ /* 0x080fe20000410000 */
[-C--:B------:R-:W-:Y:S01]  /*4b90*/  FMUL.FTZ R104, R104, R181.reuse ;  /* 0x000000b568687220 */ /* 0x080fe20000410000 */
[----:B------:R-:W-:Y:S01]  /*4ba0*/  FADD.FTZ R3, R173, R158 ;  /* 0x0000009ead037221 */ /* 0x000fe20000010000 */
[----:B------:R-:W-:Y:S01]  /*4bb0*/  F2FP.F16.F32.PACK_AB R158, R153, R12 ;  /* 0x0000000c999e723e */ /* 0x000fe200000000ff */
[-C--:B------:R-:W-:Y:S01]  /*4bc0*/  FMUL.FTZ R105, R105, R181.reuse ;  /* 0x000000b569697220 */ /* 0x080fe20000410000 */
[----:B------:R-:W3:Y:S01]  /*4bd0*/  MUFU.EX2 R155, R155 ;  /* 0x0000009b009b7308 */ /* 0x000ee20000000800 */
[----:B------:R-:W-:Y:S01]  /*4be0*/  FADD.FTZ R166, R176, R3 ;  /* 0x00000003b0a67221 */ /* 0x000fe20000010000 */
[-C--:B------:R-:W-:Y:S01]  /*4bf0*/  FMUL.FTZ R108, R108, R181.reuse ;  /* 0x000000b56c6c7220 */ /* 0x080fe20000410000 */
[-C--:B------:R-:W-:Y:S01]  /*4c00*/  FMUL.FTZ R109, R109, R181.reuse ;  /* 0x000000b56d6d7220 */ /* 0x080fe20000410000 */
[-C--:B------:R-:W-:Y:S01]  /*4c10*/  FMUL.FTZ R112, R112, R181.reuse ;  /* 0x000000b570707220 */ /* 0x080fe20000410000 */
[----:B------:R-:W-:Y:S01]  /*4c20*/  FADD.FTZ R3, R177, R166 ;  /* 0x000000a6b1037221 */ /* 0x000fe20000010000 */
[----:B------:R-:W-:Y:S01]  /*4c30*/  F2FP.F16.F32.PACK_AB R166, R165, R20 ;  /* 0x00000014a5a6723e */ /* 0x000fe200000000ff */
[-C--:B------:R-:W-:Y:S01]  /*4c40*/  FMUL.FTZ R113, R113, R181.reuse ;  /* 0x000000b571717220 */ /* 0x080fe20000410000 */
[----:B------:R-:W4:Y:S01]  /*4c50*/  MUFU.EX2 R184, R184 ;  /* 0x000000b800b87308 */ /* 0x000f220000000800 */
[----:B------:R-:W-:Y:S01]  /*4c60*/  FADD.FTZ R12, R180, R3 ;  /* 0x00000003b40c7221 */ /* 0x000fe20000010000 */
[-C--:B------:R-:W-:Y:S01]  /*4c70*/  FMUL.FTZ R116, R116, R181.reuse ;  /* 0x000000b574747220 */ /* 0x080fe20000410000 */
[-C--:B------:R-:W-:Y:S01]  /*4c80*/  FMUL.FTZ R117, R117, R181.reuse ;  /* 0x000000b575757220 */ /* 0x080fe20000410000 */
[-C--:B------:R-:W-:Y:S01]  /*4c90*/  FMUL.FTZ R120, R120, R181.reuse ;  /* 0x000000b578787220 */ /* 0x080fe20000410000 */
[----:B------:R-:W-:Y:S01]  /*4ca0*/  FADD.FTZ R3, R7, R12 ;  /* 0x0000000c07037221 */ /* 0x000fe20000010000 */
[----:B--2---:R-:W-:Y:S01]  /*4cb0*/  FFMA.FTZ R7, R192, R0, R185 ;  /* 0x00000000c0077223 */ /* 0x004fe200000100b9 */
[-C--:B------:R-:W-:Y:S01]  /*4cc0*/  FMUL.FTZ R121, R121, R181.reuse ;  /* 0x000000b579797220 */ /* 0x080fe20000410000 */
[----:B------:R-:W2:Y:S01]  /*4cd0*/  MUFU.EX2 R159, R159 ;  /* 0x0000009f009f7308 */ /* 0x000ea20000000800 */
[-C--:B------:R-:W-:Y:S01]  /*4ce0*/  FMUL.FTZ R124, R124, R181.reuse ;  /* 0x000000b57c7c7220 */ /* 0x080fe20000410000 */
[----:B------:R-:W-:Y:S01]  /*4cf0*/  FADD.FTZ R0, R10, R7 ;  /* 0x000000070a007221 */ /* 0x000fe20000010000 */
[-C--:B------:R-:W-:Y:S01]  /*4d00*/  FMUL.FTZ R125, R125, R181.reuse ;  /* 0x000000b57d7d7220 */ /* 0x080fe20000410000 */
[-C--:B------:R-:W-:Y:S01]  /*4d10*/  FMUL.FTZ R128, R128, R181.reuse ;  /* 0x000000b580807220 */ /* 0x080fe20000410000 */
[-C--:B------:R-:W-:Y:S01]  /*4d20*/  FMUL.FTZ R129, R129, R181.reuse ;  /* 0x000000b581817220 */ /* 0x080fe20000410000 */
[----:B---3--:R-:W-:Y:S01]  /*4d30*/  FADD.FTZ R7, R155, R0 ;  /* 0x000000009b077221 */ /* 0x008fe20000010000 */
[-C--:B------:R-:W-:Y:S01]  /*4d40*/  FMUL.FTZ R132, R132, R181.reuse ;  /* 0x000000b584847220 */ /* 0x080fe20000410000 */
[----:B------:R-:W3:Y:S01]  /*4d50*/  MUFU.EX2 R188, R188 ;  /* 0x000000bc00bc7308 */ /* 0x000ee20000000800 */
[-C--:B------:R-:W-:Y:S01]  /*4d60*/  FMUL.FTZ R133, R133, R181.reuse ;  /* 0x000000b585857220 */ /* 0x080fe20000410000 */
[----:B----4-:R-:W-:Y:S01]  /*4d70*/  FADD.FTZ R0, R184, R7 ;  /* 0x00000007b8007221 */ /* 0x010fe20000010000 */
        /* <DEDUP_REMOVED lines=10> */
[----:B------:R-:W-:Y:S01]  /*4e20*/  F2FP.F16.F32.PACK_AB R153, R10, R185 ;  /* 0x000000b90a99723e */ /* 0x000fe200000000ff */
[-C--:B------:R-:W-:Y:S01]  /*4e30*/  FMUL.FTZ R26, R26, R192.reuse ;  /* 0x000000c01a1a7220 */ /* 0x080fe20000410000 */
[----:B------:R-:W-:Y:S01]  /*4e40*/  F2FP.F16.F32.PACK_AB R155, R184, R155 ;  /* 0x0000009bb89b723e */ /* 0x000fe200000000ff */
        /* <DEDUP_REMOVED lines=92> */
[----:B------:R-:W-:-:S04]  /*5410*/  FMUL.FTZ R151, R151, R192 ;  /* 0x000000c097977220 */ /* 0x000fc80000410000 */
        /* <DEDUP_REMOVED lines=18> */
.L_x_10499:
[----:B------:R1:W2:Y:S01]  /*5540*/  SYNCS.PHASECHK.TRANS64.TRYWAIT P2, [UR29+0x22850], R6 ;  /* 0x02285006ff0075a7 */ /* 0x0002a2000804015d */
[----:B------:R-:W-:Y:S05]  /*5550*/  @!P0 BRA `(.L_x_10500) ;  /* 0x0000000000048947 */ /* 0x000fea0003800000 */
[----:B------:R-:W-:Y:S01]  /*5560*/  BPT.TRAP 0x1 ;  /* 0x000000040000795c */ /* 0x000fe20000300000 */
.L_x_10500:
[----:B--2---:R-:W-:Y:S05]  /*5570*/  @P2 BRA `(.L_x_10501) ;  /* 0x0000000000082947 */ /* 0x004fea0003800000 */
[----:B------:R-:W2:Y:S02]  /*5580*/  SYNCS.PHASECHK.TRANS64.TRYWAIT P2, [UR29+0x22850], R6 ;  /* 0x02285006ff0075a7 */ /* 0x000ea4000804015d */
[----:B--2---:R-:W-:Y:S05]  /*5590*/  @!P2 BRA `(.L_x_10502) ;  /* 0x000000700068a947 */ /* 0x004fea0003800000 */
.L_x_10501:
[----:B-12---:R-:W-:Y:S01]  /*55a0*/  VIADD R6, R23, 0x8 ;  /* 0x0000000817067836 */ /* 0x006fe20000000000 */
[----:B------:R-:W-:Y:S01]  /*55b0*/  UIMAD UR10, UR37, 0xc00, UR21 ;  /* 0x00000c00250a78a4 */ /* 0x000fe2000f8e0215 */
[----:B------:R-:W-:Y:S01]  /*55c0*/  @!P1 VIADD R187, R187, 0x22860 ;  /* 0x00022860bbbb9836 */ /* 0x000fe20000000000 */
[----:B------:R-:W-:Y:S01]  /*55d0*/  UMOV UR7, 0x40000040 ;  /* 0x4000004000077882 */ /* 0x000fe20000000000 */
[----:B------:R-:W-:Y:S01]  /*55e0*/  UISETP.GT.AND UP0, UPT, UR28, UR24, UPT ;  /* 0x000000181c00728c */ /* 0x000fe2000bf04270 */
[----:B------:R2:W-:Y:S01]  /*55f0*/  BAR.SYNC.DEFER_BLOCKING R6, 0x100 ;  /* 0x000400060000751d */ /* 0x0005e20000010000 */
[----:B------:R-:W-:Y:S01]  /*5600*/  UIADD3 UR28, UR28, -0x1, URZ ;  /* 0xffffffff1c1c7890 */ /* 0x000fe2000fffe03f */
[----:B------:R-:W-:Y:S01]  /*5610*/  @!P1 PRMT R187, RZ, 0x654, R187 ;  /* 0x00000654ffbb9816 */ /* 0x000fe200000000bb */
[----:B------:R-:W-:Y:S01]  /*5620*/  IMAD.MOV.U32 R8, RZ, RZ, R5 ;  /* 0x000000ffff087224 */ /* 0x000fe200078e0005 */
[----:B------:R-:W-:Y:S02]  /*5630*/  MOV R7, R4 ;  /* 0x0000000400077202 */ /* 0x000fe40000000f00 */
[----:B------:R-:W-:Y:S01]  /*5640*/  UMOV UR6, UR10 ;  /* 0x0000000a00067c82 */ /* 0x000fe20008000000 */
[----:B------:R-:W-:Y:S01]  /*5650*/  PLOP3.LUT P2, PT, PT, PT, UP0, 0x80, 0x0 ;  /* 0x000000000000781c */ /* 0x000fe20003f4f008 */
        /* <DEDUP_REMOVED lines=35> */
.L_x_10494:
[----:B------:R-:W-:-:S13]  /*5890*/  ISETP.LE.AND P2, PT, RZ, UR28, PT ;  /* 0x0000001cff007c0c */ /* 0x000fda000bf43270 */
[----:B------:R-:W-:Y:S05]  /*58a0*/  @!P2 BRA `(.L_x_10504) ;  /* 0x0000001c002ca947 */ /* 0x000fea0003800000 */
[----:B------:R-:W-:Y:S01]  /*58b0*/  IMAD.MOV.U32 R206, RZ, RZ, R5 ;  /* 0x000000ffffce7224 */ /* 0x000fe200078e0005 */
[----:B------:R-:W-:Y:S01]  /*58c0*/  ULDC UR25, c[0x0][0x988] ;  /* 0x0002620000197ab9 */ /* 0x000fe20000000800 */
[----:B-1----:R-:W-:-:S07]  /*58d0*/  IMAD.MOV.U32 R7, RZ, RZ, R4 ;  /* 0x000000ffff077224 */ /* 0x002fce00078e0004 */
.L_x_10513:
[----:B------:R-:W-:-:S04]  /*58e0*/  UIADD3 UR37, UR37, 0x1, URZ ;  /* 0x0000000125257890 */ /* 0x000fc8000fffe03f */
[----:B------:R-:W-:-:S04]  /*58f0*/  UISETP.NE.AND UP0, UPT, UR37, 0x2, UPT ;  /* 0x000000022500788c */ /* 0x000fc8000bf05270 */
[----:B------:R-:W-:Y:S02]  /*5900*/  USEL UR6, URZ, 0x1, UP0 ;  /* 0x000000013f067887 */ /* 0x000fe40008000000 */
[----:B------:R-:W-:Y:S02]  /*5910*/  USEL UR37, UR37, URZ, UP0 ;  /* 0x0000003f25257287 */ /* 0x000fe40008000000 */
[----:B------:R-:W-:Y:S01]  /*5920*/  ULOP3.LUT UR38, UR38, UR6, URZ, 0x3c, !UPT ;  /* 0x0000000626267292 */ /* 0x000fe2000f8e3c3f */
[----:B---3--:R-:W-:Y:S11]  /*5930*/  @!P0 BRA `(.L_x_10505) ;  /* 0x0000000000048947 */ /* 0x008ff60003800000 */
[----:B------:R-:W-:Y:S01]  /*5940*/  BPT.TRAP 0x1 ;  /* 0x000000040000795c */ /* 0x000fe20000300000 */
.L_x_10505:
[----:B------:R-:W-:Y:S01]  /*5950*/  ULEA UR22, UR37, UR49, 0x3 ;  /* 0x0000003125167291 */ /* 0x000fe2000f8e183f */
[----:B--2---:R-:W-:-:S05]  /*5960*/  IMAD.U32 R6, RZ, RZ, UR38 ;  /* 0x00000026ff067e24 */ /* 0x004fca000f8e00ff */
[----:B------:R-:W-:-:S04]  /*5970*/  SHF.L.U32 R6, R6, 0x1f, RZ ;  /* 0x0000001f06067819 */ /* 0x000fc800000006ff */
[----:B------:R1:W2:Y:S01]  /*5980*/  SYNCS.PHASECHK.TRANS64.TRYWAIT P2, [UR22+0x22830], R6 ;  /* 0x02283006ff0075a7 */ /* 0x0002a20008040156 */
[----:B------:R-:W-:Y:S05]  /*5990*/  @!P0 BRA `(.L_x_10506) ;  /* 0x0000000000048947 */ /* 0x000fea0003800000 */
[----:B------:R-:W-:Y:S01]  /*59a0*/  BPT.TRAP 0x1 ;  /* 0x000000040000795c */ /* 0x000fe20000300000 */
.L_x_10506:
[----:B--2---:R-:W-:Y:S05]  /*59b0*/  @P2 BRA `(.L_x_10507) ;  /* 0x0000000000082947 */ /* 0x004fea0003800000 */
[----:B------:R-:W2:Y:S02]  /*59c0*/  SYNCS.PHASECHK.TRANS64.TRYWAIT P2, [UR22+0x22830], R6 ;  /* 0x02283006ff0075a7 */ /* 0x000ea40008040156 */
[----:B--2---:R-:W-:Y:S05]  /*59d0*/  @!P2 BRA `(.L_x_10508) ;  /* 0x0000006c006ca947 */ /* 0x004fea0003800000 */
.L_x_10507:
        /* <DEDUP_REMOVED lines=20> */
[----:B------:R-:W-:Y:S02]  /*5b20*/  FMNMX.FTZ R4, R152, R7, !PT ;  /* 0x0000000798047209 */ /* 0x000fe40007810000 */
[----:B------:R-:W-:Y:S02]  /*5b30*/  FMNMX.FTZ R10, R154, R206, !PT ;  /* 0x000000ce9a0a7209 */ /* 0x000fe40007810000 */
        /* <DEDUP_REMOVED lines=46> */
[----:B------:R-:W-:Y:S01]  /*5e20*/  FMUL.FTZ R8, R7, UR25 ;  /* 0x0000001907087c20 */ /* 0x000fe20008410000 */
        /* <DEDUP_REMOVED lines=13> */
[--C-:B--2---:R-:W-:Y:S01]  /*5f00*/  FFMA.FTZ R161, R172, UR25, -R9.reuse ;  /* 0x00000019aca17c23 */ /* 0x104fe20008010809 */
[--C-:B------:R-:W-:Y:S01]  /*5f10*/  FFMA.FTZ R168, R184, UR25, -R9.reuse ;  /* 0x00000019b8a87c23 */ /* 0x100fe20008010809 */
[--C-:B------:R-:W-:Y:S01]  /*5f20*/  FFMA.FTZ R165, R185, UR25, -R9.reuse ;  /* 0x00000019b9a57c23 */ /* 0x100fe20008010809 */
[----:B------:R-:W-:Y:S01]  /*5f30*/  FMNMX.FTZ R14, R186, R5, !PT ;  /* 0x00000005ba0e7209 */ /* 0x000fe20007810000 */
[--C-:B------:R-:W-:Y:S01]  /*5f40*/  FFMA.FTZ R169, R188, UR25, -R9.reuse ;  /* 0x00000019bca97c23 */ /* 0x100fe20008010809 */
[--C-:B------:R-:W-:Y:S01]  /*5f50*/  FFMA.FTZ R173, R192, UR25, -R9.reuse ;  /* 0x00000019c0ad7c23 */ /* 0x100fe20008010809 */
[--C-:B------:R-:W-:Y:S01]  /*5f60*/  FFMA.FTZ R196, R196, UR25, -R9.reuse ;  /* 0x00000019c4c47c23 */ /* 0x100fe20008010809 */
[----:B------:R-:W-:Y:S01]  /*5f70*/  FMNMX.FTZ R5, R187, R14, !PT ;  /* 0x0000000ebb057209 */ /* 0x000fe20007810000 */
[--C-:B---3--:R-:W-:Y:S01]  /*5f80*/  FFMA.FTZ R164, R176, UR25, -R9.reuse ;  /* 0x00000019b0a47c23 */ /* 0x108fe20008010809 */
[----:B------:R-:W-:Y:S01]  /*5f90*/  FFMA.FTZ R176, R193, UR25, -R9 ;  /* 0x00000019c1b07c23 */ /* 0x000fe20008010809 */
[----:B------:R-:W2:Y:S01]  /*5fa0*/  MUFU.EX2 R8, R8 ;  /* 0x0000000800087308 */ /* 0x000ea20000000800 */
[----:B------:R-:W-:-:S04]  /*5fb0*/  FMNMX.FTZ R14, R190, R5, !PT ;  /* 0x00000005be0e7209 */ /* 0x000fc80007810000 */
[----:B------:R-:W-:-:S03]  /*5fc0*/  FMNMX.FTZ R5, R191, R14, !PT ;  /* 0x0000000ebf057209 */ /* 0x000fc60007810000 */
[----:B------:R-:W3:Y:S01]  /*5fd0*/  MUFU.EX2 R7, R7 ;  /* 0x0000000700077308 */ /* 0x000ee20000000800 */
[----:B------:R-:W-:-:S04]  /*5fe0*/  FMNMX.FTZ R14, R194, R5, !PT ;  /* 0x00000005c20e7209 */ /* 0x000fc80007810000 */
[----:B------:R-:W-:-:S03]  /*5ff0*/  FMNMX.FTZ R5, R195, R14, !PT ;  /* 0x0000000ec3057209 */ /* 0x000fc60007810000 */
[----:B------:R4:W-:Y:S01]  /*6000*/  MUFU.EX2 R14, R161 ;  /* 0x000000a1000e7308 */ /* 0x0009e20000000800 */
[----:B------:R-:W-:Y:S01]  /*6010*/  FMNMX.FTZ R20, R198, R5, !PT ;  /* 0x00000005c6147209 */ /* 0x000fe20007810000 */
[-C--:B--2---:R-:W-:Y:S01]  /*6020*/  FMUL.FTZ R24, R24, R8.reuse ;  /* 0x0000000818187220 */ /* 0x084fe20000410000 */
[-C--:B------:R-:W-:Y:S01]  /*6030*/  FMUL.FTZ R25, R25, R8.reuse ;  /* 0x0000000819197220 */ /* 0x080fe20000410000 */
[----:B------:R-:W-:Y:S01]  /*6040*/  FMUL.FTZ R28, R28, R8 ;  /* 0x000000081c1c7220 */ /* 0x000fe20000410000 */
[----:B------:R-:W-:Y:S01]  /*6050*/  FMNMX.FTZ R5, R199, R20, !PT ;  /* 0x00000014c7057209 */ /* 0x000fe20007810000 */
[--C-:B------:R-:W-:Y:S01]  /*6060*/  FFMA.FTZ R20, R180, UR25, -R9.reuse ;  /* 0x00000019b4147c23 */ /* 0x100fe20008010809 */
[-C--:B------:R-:W-:Y:S01]  /*6070*/  FMUL.FTZ R29, R29, R8.reuse ;  /* 0x000000081d1d7220 */ /* 0x080fe20000410000 */
[----:B------:R-:W2:Y:S01]  /*6080*/  MUFU.EX2 R152, R152 ;  /* 0x0000009800987308 */ /* 0x000ea20000000800 */
[----:B----4-:R-:W-:Y:S01]  /*6090*/  FFMA.FTZ R161, R181, UR25, -R9 ;  /* 0x00000019b5a17c23 */ /* 0x010fe20008010809 */
[----:B------:R-:W4:Y:S01]  /*60a0*/  SHFL.BFLY PT, R172, R5, 0x2, 0x1f ;  /* 0x0c401f0005ac7f89 */ /* 0x000f2200000e0000 */
[----:B---3--:R-:W-:Y:S01]  /*60b0*/  FFMA.FTZ R3, R8, R3, R7 ;  /* 0x0000000308037223 */ /* 0x008fe20000010007 */
        /* <DEDUP_REMOVED lines=13> */
[C---:B--2---:R-:W-:Y:S01]  /*6190*/  FADD.FTZ R3, R152.reuse, R3 ;  /* 0x0000000398037221 */ /* 0x044fe20000010000 */
[----:B------:R-:W-:Y:S01]  /*61a0*/  F2FP.F16.F32.PACK_AB R152, R152, R7 ;  /* 0x000000079898723e */ /* 0x000fe200000000ff */
        /* <DEDUP_REMOVED lines=8> */
[--C-:B------:R-:W-:Y:S01]  /*6230*/  FFMA.FTZ R172, R189, UR25, -R9.reuse ;  /* 0x00000019bdac7c23 */ /* 0x100fe20008010809 */
        /* <DEDUP_REMOVED lines=28> */
[----:B------:R-:W-:Y:S01]  /*6400*/  FFMA.FTZ R180, R197, UR25, -R9 ;  /* 0x00000019c5b47c23 */ /* 0x000fe20008010809 */
[----:B------:R-:W-:Y:S01]  /*6410*/  MUFU.EX2 R177, R196 ;  /* 0x000000c400b17308 */ /* 0x000fe20000000800 */
        /* <DEDUP_REMOVED lines=19> */
[----:B------:R-:W3:Y:S01]  /*6550*/  MUFU.EX2 R184, R184 ;  /* 0x000000b800b87308 */ /* 0x000ee20000000800 */
[--C-:B------:R-:W-:Y:S01]  /*6560*/  FFMA.FTZ R192, R163, UR25, -R189.reuse ;  /* 0x00000019a3c07c23 */ /* 0x100fe200080108bd */
[--C-:B------:R-:W-:Y:S01]  /*6570*/  FFMA.FTZ R163, R166, UR25, -R189.reuse ;  /* 0x00000019a6a37c23 */ /* 0x100fe200080108bd */
[----:B------:R-:W-:Y:S01]  /*6580*/  @!P1 VIADD R154, R183, 0x22840 ;  /* 0x00022840b79a9836 */ /* 0x000fe20000000000 */
[----:B--2---:R-:W-:Y:S01]  /*6590*/  IADD3 R9, -R23, 0xb, RZ ;  /* 0x0000000b17097810 */ /* 0x004fe20007ffe1ff */
[--C-:B------:R-:W-:Y:S01]  /*65a0*/  FFMA.FTZ R196, R167, UR25, -R189.reuse ;  /* 0x00000019a7c47c23 */ /* 0x100fe200080108bd */
[--C-:B------:R-:W-:Y:S01]  /*65b0*/  FFMA.FTZ R167, R170, UR25, -R189.reuse ;  /* 0x00000019aaa77c23 */ /* 0x100fe200080108bd */
[--C-:B------:R-:W-:Y:S01]  /*65c0*/  FFMA.FTZ R206, R171, UR25, -R189.reuse ;  /* 0x00000019abce7c23 */ /* 0x100fe200080108bd */
[----:B------:R-:W2:Y:S01]  /*65d0*/  MUFU.EX2 R155, R155 ;  /* 0x0000009b009b7308 */ /* 0x000ea20000000800 */
[----:B------:R-:W-:Y:S01]  /*65e0*/  @!P1 PRMT R154, RZ, 0x654, R154 ;  /* 0x00000654ff9a9816 */ /* 0x000fe2000000009a */
[----:B------:R4:W-:Y:S06]  /*65f0*/  BAR.ARV R9, 0x100 ;  /* 0x000400090000751d */ /* 0x0009ec0000002000 */
[----:B------:R-:W5:Y:S01]  /*6600*/  MUFU.EX2 R185, R185 ;  /* 0x000000b900b97308 */ /* 0x000f620000000800 */
[----:B---3--:R-:W-:Y:S01]  /*6610*/  FFMA.FTZ R0, R181, R0, R184 ;  /* 0x00000000b5007223 */ /* 0x008fe200000100b8 */
[----:B------:R3:W-:Y:S01]  /*6620*/  @!P1 SYNCS.ARRIVE.TRANS64.RED.A1T0 RZ, [R154+URZ], RZ ;  /* 0x000000ff9aff99a7 */ /* 0x0007e2000810043f */
[--C-:B------:R-:W-:Y:S01]  /*6630*/  FFMA.FTZ R171, R174, UR25, -R189.reuse ;  /* 0x00000019aeab7c23 */ /* 0x100fe200080108bd */
[--C-:B------:R-:W-:Y:S01]  /*6640*/  FFMA.FTZ R186, R186, UR25, -R189.reuse ;  /* 0x00000019baba7c23 */ /* 0x100fe200080108bd */
[--C-:B------:R-:W-:Y:S01]  /*6650*/  FFMA.FTZ R187, R187, UR25, -R189.reuse ;  /* 0x00000019bbbb7c23 */ /* 0x100fe200080108bd */
[--C-:B------:R-:W-:Y:S01]  /*6660*/  FFMA.FTZ R190, R190, UR25, -R189.reuse ;  /* 0x00000019bebe7c23 */ /* 0x100fe200080108bd */
[----:B------:R-:W-:Y:S01]  /*6670*/  FFMA.FTZ R191, R191, UR25, -R189 ;  /* 0x00000019bfbf7c23 */ /* 0x000fe200080108bd */
[----:B------:R-:W1:Y:S01]  /*6680*/  MUFU.EX2 R188, R188 ;  /* 0x000000bc00bc7308 */ /* 0x000e620000000800 */
[----:B--2---:R-:W-:Y:S01]  /*6690*/  FADD.FTZ R0, R155, R0 ;  /* 0x000000009b007221 */ /* 0x004fe20000010000 */
[----:B---3--:R-:W-:Y:S01]  /*66a0*/  FADD.FTZ R154, R10, R3 ;  /* 0x000000030a9a7221 */ /* 0x008fe20000010000 */
[--C-:B------:R-:W-:Y:S01]  /*66b0*/  FFMA.FTZ R194, R194, UR25, -R189.reuse ;  /* 0x00000019c2c27c23 */ /* 0x100fe200080108bd */
[--C-:B------:R-:W-:Y:S01]  /*66c0*/  FFMA.FTZ R195, R195, UR25, -R189.reuse ;  /* 0x00000019c3c37c23 */ /* 0x100fe200080108bd */
[--C-:B------:R-:W-:Y:S01]  /*66d0*/  FFMA.FTZ R198, R198, UR25, -R189.reuse ;  /* 0x00000019c6c67c23 */ /* 0x100fe200080108bd */
[----:B------:R-:W-:Y:S01]  /*66e0*/  FADD.FTZ R3, R11, R154 ;  /* 0x0000009a0b037221 */ /* 0x000fe20000010000 */
[----:B------:R-:W-:Y:S01]  /*66f0*/  FFMA.FTZ R199, R199, UR25, -R189 ;  /* 0x00000019c7c77c23 */ /* 0x000fe200080108bd */
        /* <DEDUP_REMOVED lines=8> */
[----:B------:R-:W3:Y:S01]  /*6780*/  MUFU.EX2 R192, R192 ;  /* 0x000000c000c07308 */ /* 0x000ee20000000800 */
        /* <DEDUP_REMOVED lines=24> */
[----:B-1----:R-:W-:Y:S01]  /*6910*/  FADD.FTZ R7, R163, R0 ;  /* 0x00000000a3077221 */ /* 0x002fe20000010000 */
[----:B------:R-:W-:Y:S01]  /*6920*/  F2FP.F16.F32.PACK_AB R162, R153, R14 ;  /* 0x0000000e99a2723e */ /* 0x000fe200000000ff */
[-C--:B------:R-:W-:Y:S01]  /*6930*/  FMUL.FTZ R26, R26, R181.reuse ;  /* 0x000000b51a1a7220 */ /* 0x080fe20000410000 */
[----:B------:R-:W-:Y:S01]  /*6940*/  F2FP.F16.F32.PACK_AB R153, R155, R184 ;  /* 0x000000b89b99723e */ /* 0x000fe200000000ff */
[-C--:B------:R-:W-:Y:S01]  /*6950*/  FMUL.FTZ R27, R27, R181.reuse ;  /* 0x000000b51b1b7220 */ /* 0x080fe20000410000 */
[----:B------:R-:W-:Y:S01]  /*6960*/  F2FP.F16.F32.PACK_AB R156, R13, R156 ;  /* 0x0000009c0d9c723e */ /* 0x000fe200000000ff */
[-C--:B------:R-:W-:Y:S01]  /*6970*/  FMUL.FTZ R30, R30, R181.reuse ;  /* 0x000000b51e1e7220 */ /* 0x080fe20000410000 */
[----:B------:R-:W1:Y:S01]  /*6980*/  MUFU.EX2 R206, R206 ;  /* 0x000000ce00ce7308 */ /* 0x000e620000000800 */
[----:B--2---:R-:W-:Y:S01]  /*6990*/  FADD.FTZ R0, R196, R7 ;  /* 0x00000007c4007221 */ /* 0x004fe20000010000 */
        /* <DEDUP_REMOVED lines=59> */
[----:B------:R-:W-:Y:S01]  /*6d50*/  FMUL.FTZ R115, R115, R181 ;  /* 0x000000b573737220 */ /* 0x000fe20000410000 */
[----:B------:R-:W-:Y:S01]  /*6d60*/  F2FP.F16.F32.PACK_AB R159, R196, R163 ;  /* 0x000000a3c49f723e */ /* 0x000fe200000000ff */
[----:B------:R-:W-:Y:S01]  /*6d70*/  FMUL.FTZ R118, R118, R181 ;  /* 0x000000b576767220 */ /* 0x000fe20000410000 */
[----:B------:R-:W3:Y:S01]  /*6d80*/  MUFU.EX2 R179, R179 ;  /* 0x000000b300b37308 */ /* 0x000ee20000000800 */
        /* <DEDUP_REMOVED lines=24> */
[C---:B-1----:R-:W-:Y:S01]  /*6f10*/  FADD.FTZ R3, R161.reuse, R154 ;  /* 0x0000009aa1037221 */ /* 0x042fe20000010000 */
[----:B------:R-:W-:-:S02]  /*6f20*/  F2FP.F16.F32.PACK_AB R166, R161, R20 ;  /* 0x00000014a1a6723e */ /* 0x000fc400000000ff */
[----:B------:R-:W-:Y:S02]  /*6f30*/  F2FP.F16.F32.PACK_AB R161, R206, R167 ;  /* 0x000000a7cea1723e */ /* 0x000fe400000000ff */
[----:B------:R-:W-:Y:S02]  /*6f40*/  F2FP.F16.F32.PACK_AB R155, R188, R185 ;  /* 0x000000b9bc9b723e */ /* 0x000fe400000000ff */
        /* <DEDUP_REMOVED lines=9> */
[----:B------:R-:W-:Y:S02]  /*6fe0*/  F2FP.F16.F32.PACK_AB R168, R165, R168 ;  /* 0x000000a8a5a8723e */ /* 0x000fe400000000ff */
[----:B------:R-:W-:-:S04]  /*6ff0*/  F2FP.F16.F32.PACK_AB R165, R178, R175 ;  /* 0x000000afb2a5723e */ /* 0x000fc800000000ff */
[----:B------:R-:W2:Y:S01]  /*7000*/  MUFU.EX2 R190, R190 ;  /* 0x000000be00be7308 */ /* 0x000ea20000000800 */
[----:B---3--:R-:W-:-:S07]  /*7010*/  FADD.FTZ R7, R187, R0 ;  /* 0x00000000bb077221 */ /* 0x008fce0000010000 */
[----:B------:R-:W3:Y:S01]  /*7020*/  MUFU.EX2 R172, R172 ;  /* 0x000000ac00ac7308 */ /* 0x000ee20000000800 */
[----:B-1----:R-:W-:Y:S01]  /*7030*/  FADD.FTZ R3, R169, R154 ;  /* 0x0000009aa9037221 */ /* 0x002fe20000010000 */
[----:B------:R-:W-:-:S06]  /*7040*/  F2FP.F16.F32.PACK_AB R154, R11, R10 ;  /* 0x0000000a0b9a723e */ /* 0x000fcc00000000ff */
[----:B------:R-:W1:Y:S01]  /*7050*/  MUFU.EX2 R191, R191 ;  /* 0x000000bf00bf7308 */ /* 0x000e620000000800 */
[----:B--2---:R-:W-:-:S07]  /*7060*/  FADD.FTZ R0, R190, R7 ;  /* 0x00000007be007221 */ /* 0x004fce0000010000 */
[----:B------:R-:W2:Y:S01]  /*7070*/  MUFU.EX2 R173, R173 ;  /* 0x000000ad00ad7308 */ /* 0x000ea20000000800 */
[C---:B---3--:R-:W-:Y:S01]  /*7080*/  FADD.FTZ R158, R172.reuse, R3 ;  /* 0x00000003ac9e7221 */ /* 0x048fe20000010000 */
[----:B------:R-:W-:Y:S02]  /*7090*/  F2FP.F16.F32.PACK_AB R170, R172, R169 ;  /* 0x000000a9acaa723e */ /* 0x000fe400000000ff */
[----:B------:R-:W-:-:S04]  /*70a0*/  F2FP.F16.F32.PACK_AB R169, R187, R186 ;  /* 0x000000babba9723e */ /* 0x000fc800000000ff */
[----:B------:R-:W3:Y:S01]  /*70b0*/  MUFU.EX2 R189, R194 ;  /* 0x000000c200bd7308 */ /* 0x000ee20000000800 */
[C---:B-1----:R-:W-:Y:S01]  /*70c0*/  FADD.FTZ R0, R191.reuse, R0 ;  /* 0x00000000bf007221 */ /* 0x042fe20000010000 */
[----:B------:R-:W-:-:S06]  /*70d0*/  F2FP.F16.F32.PACK_AB R171, R191, R190 ;  /* 0x000000bebfab723e */ /* 0x000fcc00000000ff */
[----:B------:R-:W1:Y:S01]  /*70e0*/  MUFU.EX2 R176, R176 ;  /* 0x000000b000b07308 */ /* 0x000e620000000800 */
[----:B--2---:R-:W-:Y:S01]  /*70f0*/  FADD.FTZ R3, R173, R158 ;  /* 0x0000009ead037221 */ /* 0x004fe20000010000 */
[----:B------:R-:W-:-:S06]  /*7100*/  F2FP.F16.F32.PACK_AB R158, R15, R12 ;  /* 0x0000000c0f9e723e */ /* 0x000fcc00000000ff */
[----:B------:R-:W2:Y:S01]  /*7110*/  MUFU.EX2 R8, R195 ;  /* 0x000000c300087308 */ /* 0x000ea20000000800 */
[----:B---3--:R-:W-:-:S07]  /*7120*/  FADD.FTZ R7, R189, R0 ;  /* 0x00000000bd077221 */ /* 0x008fce0000010000 */
[----:B------:R-:W3:Y:S01]  /*7130*/  MUFU.EX2 R198, R198 ;  /* 0x000000c600c67308 */ /* 0x000ee20000000800 */
[C---:B-1----:R-:W-:Y:S01]  /*7140*/  FADD.FTZ R10, R176.reuse, R3 ;  /* 0x00000003b00a7221 */ /* 0x042fe20000010000 */
[----:B------:R-:W-:-:S03]  /*7150*/  F2FP.F16.F32.PACK_AB R172, R176, R173 ;  /* 0x000000adb0ac723e */ /* 0x000fc600000000ff */
[----:B------:R-:W-:-:S03]  /*7160*/  FADD.FTZ R3, R177, R10 ;  /* 0x0000000ab1037221 */ /* 0x000fc60000010000 */
[----:B------:R-:W1:Y:S01]  /*7170*/  MUFU.EX2 R180, R180 ;  /* 0x000000b400b47308 */ /* 0x000e620000000800 */
[C---:B--2---:R-:W-:Y:S01]  /*7180*/  FADD.FTZ R7, R8.reuse, R7 ;  /* 0x0000000708077221 */ /* 0x044fe20000010000 */
[----:B------:R-:W-:-:S06]  /*7190*/  F2FP.F16.F32.PACK_AB R173, R8, R189 ;  /* 0x000000bd08ad723e */ /* 0x000fcc00000000ff */
[----:B------:R-:W2:Y:S01]  /*71a0*/  MUFU.EX2 R199, R199 ;  /* 0x000000c700c77308 */ /* 0x000ea20000000800 */
[----:B---3--:R-:W-:Y:S01]  /*71b0*/  FADD.FTZ R0, R198, R7 ;  /* 0x00000007c6007221 */ /* 0x008fe20000010000 */
[C---:B-1----:R-:W-:Y:S01]  /*71c0*/  FADD.FTZ R3, R180.reuse, R3 ;  /* 0x00000003b4037221 */ /* 0x042fe20000010000 */
[----:B------:R-:W-:Y:S02]  /*71d0*/  F2FP.F16.F32.PACK_AB R174, R180, R177 ;  /* 0x000000b1b4ae723e */ /* 0x000fe400000000ff */
[C---:B--2---:R-:W-:Y:S01]  /*71e0*/  FADD.FTZ R0, R199.reuse, R0 ;  /* 0x00000000c7007221 */ /* 0x044fe20000010000 */
[----:B------:R-:W-:Y:S01]  /*71f0*/  F2FP.F16.F32.PACK_AB R175, R199, R198 ;  /* 0x000000c6c7af723e */ /* 0x000fe200000000ff */
[----:B----4-:R-:W-:Y:S06]  /*7200*/  @!P0 BRA `(.L_x_10509) ;  /* 0x0000000000048947 */ /* 0x010fec0003800000 */
[----:B------:R-:W-:Y:S01]  /*7210*/  BPT.TRAP 0x1 ;  /* 0x000000040000795c */ /* 0x000fe20000300000 */
.L_x_10509:
[----:B------:R1:W2:Y:S01]  /*7220*/  SYNCS.PHASECHK.TRANS64.TRYWAIT P2, [UR22+0x22850], R6 ;  /* 0x02285006ff0075a7 */ /* 0x0002a20008040156 */
[----:B------:R-:W-:Y:S05]  /*7230*/  @!P0 BRA `(.L_x_10510) ;  /* 0x0000000000048947 */ /* 0x000fea0003800000 */
[----:B------:R-:W-:Y:S01]  /*7240*/  BPT.TRAP 0x1 ;  /* 0x000000040000795c */ /* 0x000fe20000300000 */
.L_x_10510:
[----:B--2---:R-:W-:Y:S05]  /*7250*/  @P2 BRA `(.L_x_10511) ;  /* 0x0000000000082947 */ /* 0x004fea0003800000 */
[----:B------:R-:W2:Y:S02]  /*7260*/  SYNCS.PHASECHK.TRANS64.TRYWAIT P2, [UR22+0x22850], R6 ;  /* 0x02285006ff0075a7 */ /* 0x000ea40008040156 */
[----:B--2---:R-:W-:Y:S05]  /*7270*/  @!P2 BRA `(.L_x_10512) ;  /* 0x00000054005ca947 */ /* 0x004fea0003800000 */
.L_x_10511:
[----:B-12---:R-:W-:Y:S01]  /*7280*/  VIADD R6, R23, 0x8 ;  /* 0x0000000817067836 */ /* 0x006fe20000000000 */
[----:B------:R-:W-:-:S04]  /*7290*/  UIMAD UR10, UR37, 0xc00, UR21 ;  /* 0x00000c00250a78a4 */ /* 0x000fc8000f8e0215 */
[----:B------:R3:W-:Y:S01]  /*72a0*/  BAR.SYNC.DEFER_BLOCKING R6, 0x100 ;  /* 0x000400060000751d */ /* 0x0007e20000010000 */
[----:B------:R-:W-:Y:S01]  /*72b0*/  ISETP.LT.AND P2, PT, RZ, UR28, PT ;  /* 0x0000001cff007c0c */ /* 0x000fe2000bf41270 */
[----:B------:R-:W-:Y:S01]  /*72c0*/  @!P1 VIADD R183, R183, 0x22860 ;  /* 0x00022860b7b79836 */ /* 0x000fe20000000000 */
[----:B------:R-:W-:Y:S01]  /*72d0*/  UIADD3 UR28, UR28, -0x1, URZ ;  /* 0xffffffff1c1c7890 */ /* 0x000fe2000fffe03f */
[----:B------:R-:W-:Y:S01]  /*72e0*/  MOV R206, R5 ;  /* 0x0000000500ce7202 */ /* 0x000fe20000000f00 */
[----:B------:R-:W-:Y:S01]  /*72f0*/  IMAD.MOV.U32 R7, RZ, RZ, R4 ;  /* 0x000000ffff077224 */ /* 0x000fe200078e0004 */
[----:B------:R-:W-:Y:S01]  /*7300*/  UMOV UR6, UR10 ;  /* 0x0000000a00067c82 */ /* 0x000fe20008000000 */
[----:B------:R-:W-:Y:S01]  /*7310*/  UMOV UR7, 0x40000040 ;  /* 0x4000004000077882 */ /* 0x000fe20000000000 */
        /* <DEDUP_REMOVED lines=36> */
.L_x_10504:
[----:B--23--:R-:W2:Y:S01]  /*7560*/  SHFL.BFLY PT, R6, R3, 0x2, 0x1f ;  /* 0x0c401f0003067f89 */ /* 0x00cea200000e0000 */
[----:B------:R-:W-:Y:S01]  /*7570*/  IMAD.MOV.U32 R13, RZ, RZ, RZ ;  /* 0x000000ffff0d7224 */ /* 0x000fe200078e00ff */
[----:B------:R-:W-:Y:S01]  /*7580*/  UIADD3 UR37, UR37, 0x1, URZ ;  /* 0x0000000125257890 */ /* 0x000fe2000fffe03f */
[----:B------:R-:W-:Y:S01]  /*7590*/  IMAD.U32 R177, RZ, RZ, UR25 ;  /* 0x00000019ffb17e24 */ /* 0x000fe2000f8e00ff */
[----:B------:R-:W3:Y:S01]  /*75a0*/  SHFL.BFLY PT, R11, R0, 0x2, 0x1f ;  /* 0x0c401f00000b7f89 */ /* 0x000ee200000e0000 */
[----:B------:R-:W-:Y:S01]  /*75b0*/  IMAD.U32 R179, RZ, RZ, UR25 ;  /* 0x00000019ffb37e24 */ /* 0x000fe2000f8e00ff */
[----:B------:R-:W-:Y:S01]  /*75c0*/  UISETP.NE.AND UP0, UPT, UR37, 0x2, UPT ;  /* 0x000000022500788c */ /* 0x000fe2000bf05270 */
[----:B------:R-:W-:Y:S01]  /*75d0*/  IMAD.MOV.U32 R20, RZ, RZ, -0x800000 ;  /* 0xff800000ff147424 */ /* 0x000fe200078e00ff */
[----:B------:R4:W-:Y:S06]  /*75e0*/  BAR.ARV R9, 0x100 ;  /* 0x000400090000751d */ /* 0x0009ec0000002000 */
[----:B------:R-:W-:-:S02]  /*75f0*/  USEL UR4, URZ, 0x1, UP0 ;  /* 0x000000013f047887 */ /* 0x000fc40008000000 */
[----:B------:R-:W-:Y:S06]  /*7600*/  BAR.ARV 0x8, 0x120 ;  /* 0x0204800000007b1d */ /* 0x000fec0000002000 */
[----:B------:R-:W-:Y:S01]  /*7610*/  PLOP3.LUT P0, PT, PT, PT, PT, 0x8, 0x0 ;  /* 0x000000000000781c */ /* 0x000fe20003f0e170 */
[----:B------:R-:W-:Y:S01]  /*7620*/  UIADD3 UR39, UR39, 0x1, URZ ;  /* 0x0000000127277890 */ /* 0x000fe2000fffe03f */
[----:B--2---:R-:W-:Y:S01]  /*7630*/  FADD.FTZ R6, R6, R3 ;  /* 0x0000000306067221 */ /* 0x004fe20000010000 */
[----:B------:R-:W-:Y:S01]  /*7640*/  IMAD.MOV.U32 R3, RZ, RZ, -0x800000 ;  /* 0xff800000ff037424 */ /* 0x000fe200078e00ff */
[----:B------:R-:W-:Y:S01]  /*7650*/  USEL UR37, UR37, URZ, UP0 ;  /* 0x0000003f25257287 */ /* 0x000fe20008000000 */
[----:B---3--:R-:W-:-:S02]  /*7660*/  FADD.FTZ R11, R11, R0 ;  /* 0x000000000b0b7221 */ /* 0x008fc40000010000 */
[----:B-1----:R-:W1:Y:S01]  /*7670*/  SHFL.BFLY PT, R7, R6, 0x1, 0x1f ;  /* 0x0c201f0006077f89 */ /* 0x002e6200000e0000 */
[----:B------:R-:W-:-:S03]  /*7680*/  ULOP3.LUT UR38, UR38, UR4, URZ, 0x3c, !UPT ;  /* 0x0000000426267292 */ /* 0x000fc6000f8e3c3f */
[----:B------:R-:W2:Y:S01]  /*7690*/  SHFL.BFLY PT, R8, R11, 0x1, 0x1f ;  /* 0x0c201f000b087f89 */ /* 0x000ea200000e0000 */
[----:B-1----:R-:W-:Y:S01]  /*76a0*/  FADD.FTZ R172, R6, R7 ;  /* 0x0000000706ac7221 */ /* 0x002fe20000010000 */
[----:B------:R-:W-:Y:S02]  /*76b0*/  IMAD.MOV.U32 R7, RZ, RZ, RZ ;  /* 0x000000ffff077224 */ /* 0x000fe400078e00ff */
[----:B--2---:R-:W-:Y:S02]  /*76c0*/  FADD.FTZ R174, R11, R8 ;  /* 0x000000080bae7221 */ /* 0x004fe40000010000 */
[----:B------:R-:W-:-:S03]  /*76d0*/  FSETP.NE.FTZ.AND P1, PT, R172, RZ, PT ;  /* 0x000000ffac00720b */ /* 0x000fc60003f35000 */
[----:B------:R-:W-:-:S10]  /*76e0*/  FSETP.NE.FTZ.AND P2, PT, R174, RZ, PT ;  /* 0x000000ffae00720b */ /* 0x000fd40003f55000 */
[----:B------:R-:W1:Y:S01]  /*76f0*/  @P1 MUFU.RCP R13, R172 ;  /* 0x000000ac000d1308 */ /* 0x000e620000001000 */
[----:B------:R-:W-:Y:S02]  /*7700*/  @P1 FMUL.FTZ R177, R177, 0.69314718246459960938 ;  /* 0x3f317218b1b11820 */ /* 0x000fe40000410000 */
[----:B------:R-:W-:-:S05]  /*7710*/  @P2 FMUL.FTZ R179, R179, 0.69314718246459960938 ;  /* 0x3f317218b3b32820 */ /* 0x000fca0000410000 */
[----:B------:R-:W2:Y:S08]  /*7720*/  @P2 MUFU.RCP R7, R174 ;  /* 0x000000ae00072308 */ /* 0x000eb00000001000 */
[----:B------:R-:W3:Y:S01]  /*7730*/  @P1 MUFU.LG2 R172, R172 ;  /* 0x000000ac00ac1308 */ /* 0x000ee20000000c00 */
[-C--:B-1----:R-:W-:Y:S01]  /*7740*/  FMUL.FTZ R0, R24, R13.reuse ;  /* 0x0000000d18007220 */ /* 0x082fe20000410000 */
[-C--:B------:R-:W-:Y:S01]  /*7750*/  FMUL.FTZ R6, R28, R13.reuse ;  /* 0x0000000d1c067220 */ /* 0x080fe20000410000 */
[-C--:B------:R-:W-:Y:S01]  /*7760*/  FMUL.FTZ R25, R25, R13.reuse ;  /* 0x0000000d19197220 */ /* 0x080fe20000410000 */
[-C--:B------:R-:W-:Y:S01]  /*7770*/  FMUL.FTZ R29, R29, R13.reuse ;  /* 0x0000000d1d1d7220 */ /* 0x080fe20000410000 */
[-C--:B------:R-:W-:Y:S01]  /*7780*/  FMUL.FTZ R32, R32, R13.reuse ;  /* 0x0000000d20207220 */ /* 0x080fe20000410000 */
[-C--:B------:R-:W-:Y:S01]  /*7790*/  FMUL.FTZ R33, R33, R13.reuse ;  /* 0x0000000d21217220 */ /* 0x080fe20000410000 */
[----:B------:R-:W-:Y:S01]  /*77a0*/  FMUL.FTZ R36, R36, R13 ;  /* 0x0000000d24247220 */ /* 0x000fe20000410000 */
[----:B------:R-:W1:Y:S01]  /*77b0*/  @P2 MUFU.LG2 R174, R174 ;  /* 0x000000ae00ae2308 */ /* 0x000e620000000c00 */
[-C--:B--2---:R-:W-:Y:S01]  /*77c0*/  FMUL.FTZ R157, R87, R7.reuse ;  /* 0x00000007579d7220 */ /* 0x084fe20000410000 */
[----:B------:R-:W-:Y:S01]  /*77d0*/  FMUL.FTZ R155, R91, R7 ;  /* 0x000000075b9b7220 */ /* 0x000fe20000410000 */
        /* <DEDUP_REMOVED lines=123> */
.L_x_10483:
        /* <DEDUP_REMOVED lines=10> */
[C---:B------:R-:W-:Y:S01]  /*8030*/  IADD3 R35, P4, R16.reuse, 0x60, RZ ;  /* 0x0000006010237810 */ /* 0x040fe20007f9e0ff */
[----:B------:R-:W-:Y:S01]  /*8040*/  USHF.R.S32.HI UR5, URZ, 0x1f, UR43 ;  /* 0x0000001f3f057899 */ /* 0x000fe2000801142b */
[----:B------:R-:W-:Y:S02]  /*8050*/  LOP3.LUT R26, R27, 0x380, RZ, 0xc0, !PT ;  /* 0x000003801b1a7812 */ /* 0x000fe400078ec0ff */
[----:B------:R-:W-:Y:S01]  /*8060*/  IADD3 R39, P3, R16, 0x4000, RZ ;  /* 0x0000400010277810 */ /* 0x000fe20007f7e0ff */
[----:B------:R-:W-:Y:S01]  /*8070*/  ULDC UR10, c[0x0][0xa88] ;  /* 0x0002a200000a7ab9 */ /* 0x000fe20000000800 */
[----:B------:R-:W-:Y:S01]  /*8080*/  SHF.R.U64 R26, R26, 0x3, RZ ;  /* 0x000000031a1a7819 */ /* 0x000fe200000012ff */
[----:B------:R-:W-:Y:S01]  /*8090*/  ULDC.64 UR6, c[0x0][0xb70] ;  /* 0x0002dc0000067ab9 */ /* 0x000fe20000000a00 */
[----:B------:R-:W-:Y:S01]  /*80a0*/  LOP3.LUT R34, R35, 0x380, RZ, 0xc0, !PT ;  /* 0x0000038023227812 */ /* 0x000fe200078ec0ff */
[----:B------:R-:W-:Y:S01]  /*80b0*/  UIMAD UR5, UR5, UR6, URZ ;  /* 0x00000006050572a4 */ /* 0x000fe2000f8e023f */
[----:B------:R-:W-:Y:S01]  /*80c0*/  LOP3.LUT R26, R26, R27, RZ, 0x3c, !PT ;  /* 0x0000001b1a1a7212 */ /* 0x000fe200078e3cff */
[----:B------:R-:W-:Y:S01]  /*80d0*/  IMAD.X R27, RZ, RZ, R17, P6 ;  /* 0x000000ffff1b7224 */ /* 0x000fe200030e0611 */
[C---:B------:R-:W-:Y:S01]  /*80e0*/  IADD3 R47, P6, R16.reuse, 0x4040, RZ ;  /* 0x00004040102f7810 */ /* 0x040fe20007fde0ff */
[----:B------:R-:W-:Y:S01]  /*80f0*/  UIMAD.WIDE.U32 UR8, UR43, UR6, URZ ;  /* 0x000000062b0872a5 */ /* 0x000fe2000f8e003f */
[----:B------:R-:W-:Y:S01]  /*8100*/  LOP3.LUT R38, R39, 0x380, RZ, 0xc0, !PT ;  /* 0x0000038027267812 */ /* 0x000fe200078ec0ff */
[----:B------:R-:W-:Y:S01]  /*8110*/  UIMAD UR5, UR43, UR7, UR5 ;  /* 0x000000072b0572a4 */ /* 0x000fe2000f8e0205 */
[----:B------:R-:W-:-:S02]  /*8120*/  IADD3 R31, P5, R16, 0x40, RZ ;  /* 0x00000040101f7810 */ /* 0x000fc40007fbe0ff */
[----:B------:R-:W-:Y:S01]  /*8130*/  LOP3.LUT R46, R47, 0x380, RZ, 0xc0, !PT ;  /* 0x000003802f2e7812 */ /* 0x000fe200078ec0ff */
[----:B------:R-:W-:Y:S01]  /*8140*/  UIADD3 UR5, UR9, UR5, URZ ;  /* 0x0000000509057290 */ /* 0x000fe2000fffe03f */
[----:B------:R-:W-:Y:S01]  /*8150*/  SHF.R.U64 R34, R34, 0x3, RZ ;  /* 0x0000000322227819 */ /* 0x000fe200000012ff */
[----:B------:R-:W-:Y:S01]  /*8160*/  ULDC.64 UR6, c[0x0][0xb40] ;  /* 0x0002d00000067ab9 */ /* 0x000fe20000000a00 */
[----:B------:R-:W-:Y:S02]  /*8170*/  SHF.R.U64 R38, R38, 0x3, RZ ;  /* 0x0000000326267819 */ /* 0x000fe400000012ff */
[----:B------:R-:W-:Y:S02]  /*8180*/  IADD3 R43, P2, R16, 0x4020, RZ ;  /* 0x00004020102b7810 */ /* 0x000fe40007f5e0ff */
[----:B------:R-:W-:Y:S02]  /*8190*/  LOP3.LUT R30, R31, 0x380, RZ, 0xc0, !PT ;  /* 0x000003801f1e7812 */ /* 0x000fe400078ec0ff */
[----:B------:R-:W-:-:S02]  /*81a0*/  SHF.R.U64 R46, R46, 0x3, RZ ;  /* 0x000000032e2e7819 */ /* 0x000fc400000012ff */
[----:B------:R-:W-:Y:S01]  /*81b0*/  LOP3.LUT R34, R34, R35, RZ, 0x3c, !PT ;  /* 0x0000002322227212 */ /* 0x000fe200078e3cff */
[--C-:B------:R-:W-:Y:S01]  /*81c0*/  IMAD.X R35, RZ, RZ, R17.reuse, P4 ;  /* 0x000000ffff237224 */ /* 0x100fe200020e0611 */
[----:B------:R-:W-:Y:S01]  /*81d0*/  LOP3.LUT R38, R38, R39, RZ, 0x3c, !PT ;  /* 0x0000002726267212 */ /* 0x000fe200078e3cff */
[----:B------:R-:W-:Y:S01]  /*81e0*/  IMAD.X R39, RZ, RZ, R17, P3 ;  /* 0x000000ffff277224 */ /* 0x000fe200018e0611 */
[----:B------:R-:W-:Y:S02]  /*81f0*/  IADD3 R95, R22, UR42, RZ ;  /* 0x0000002a165f7c10 */ /* 0x000fe4000fffe0ff */
[----:B------:R-:W-:Y:S02]  /*8200*/  LOP3.LUT R42, R43, 0x380, RZ, 0xc0, !PT ;  /* 0x000003802b2a7812 */ /* 0x000fe400078ec0ff */
[----:B------:R-:W-:Y:S01]  /*8210*/  SHF.R.U64 R30, R30, 0x3, RZ ;  /* 0x000000031e1e7819 */ /* 0x000fe200000012ff */
[----:B------:R-:W-:Y:S01]  /*8220*/  VIADD R4, R95, 0x8 ;  /* 0x000000085f047836 */ /* 0x000fe20000000000 */
[----:B------:R-:W-:-:S02]  /*8230*/  IADD3 R55, P4, R16, 0x8000, RZ ;  /* 0x0000800010377810 */ /* 0x000fc40007f9e0ff */
[----:B------:R-:W-:Y:S02]  /*8240*/  IADD3 R59, P3, R16, 0x8020, RZ ;  /* 0x00008020103b7810 */ /* 0x000fe40007f7e0ff */
[----:B------:R-:W-:Y:S01]  /*8250*/  LOP3.LUT R46, R46, R47, RZ, 0x3c, !PT ;  /* 0x0000002f2e2e7212 */ /* 0x000fe200078e3cff */
[--C-:B------:R-:W-:Y:S01]  /*8260*/  IMAD.X R47, RZ, RZ, R17.reuse, P6 ;  /* 0x000000ffff2f7224 */ /* 0x100fe200030e0611 */
[----:B------:R-:W-:Y:S02]  /*8270*/  LOP3.LUT R5, R16, 0x380, RZ, 0xc0, !PT ;  /* 0x0000038010057812 */ /* 0x000fe400078ec0ff */
[----:B------:R-:W-:Y:S02]  /*8280*/  SHF.R.U64 R42, R42, 0x3, RZ ;  /* 0x000000032a2a7819 */ /* 0x000fe400000012ff */
[----:B------:R-:W-:Y:S02]  /*8290*/  IADD3 R67, P6, R16, 0x8060, RZ ;  /* 0x0000806010437810 */ /* 0x000fe40007fde0ff */
[----:B------:R-:W-:Y:S01]  /*82a0*/  LOP3.LUT R30, R30, R31, RZ, 0x3c, !PT ;  /* 0x0000001f1e1e7212 */ /* 0x000fe200078e3cff */
[----:B------:R-:W-:Y:S01]  /*82b0*/  IMAD.X R31, RZ, RZ, R17, P5 ;  /* 0x000000ffff1f7224 */ /* 0x000fe200028e0611 */
[----:B------:R-:W-:-:S02]  /*82c0*/  LOP3.LUT R54, R55, 0x380, RZ, 0xc0, !PT ;  /* 0x0000038037367812 */ /* 0x000fc400078ec0ff */
[----:B------:R-:W-:Y:S02]  /*82d0*/  LOP3.LUT R58, R59, 0x380, RZ, 0xc0, !PT ;  /* 0x000003803b3a7812 */ /* 0x000fe400078ec0ff */
[----:B------:R-:W-:Y:S02]  /*82e0*/  LOP3.LUT P0, RZ, R202, 0x3, RZ, 0xc0, !PT ;  /* 0x00000003caff7812 */ /* 0x000fe4000780c0ff */
[----:B------:R-:W-:Y:S02]  /*82f0*/  IADD3 R51, P5, R16, 0x4060, RZ ;  /* 0x0000406010337810 */ /* 0x000fe40007fbe0ff */
[----:B------:R-:W-:Y:S02]  /*8300*/  SHF.R.U64 R5, R5, 0x3, RZ ;  /* 0x0000000305057819 */ /* 0x000fe400000012ff */
[----:B------:R-:W-:Y:S01]  /*8310*/  LOP3.LUT R42, R42, R43, RZ, 0x3c, !PT ;  /* 0x0000002b2a2a7212 */ /* 0x000fe200078e3cff */
[----:B------:R-:W-:Y:S01]  /*8320*/  IMAD.X R43, RZ, RZ, R17, P2 ;  /* 0x000000ffff2b7224 */ /* 0x000fe200010e0611 */
[----:B------:R-:W-:-:S02]  /*8330*/  LOP3.LUT R66, R67, 0x380, RZ, 0xc0, !PT ;  /* 0x0000038043427812 */ /* 0x000fc400078ec0ff */
[----:B------:R-:W-:Y:S02]  /*8340*/  SHF.R.U64 R54, R54, 0x3, RZ ;  /* 0x0000000336367819 */ /* 0x000fe400000012ff */
[----:B------:R-:W-:Y:S02]  /*8350*/  SHF.R.U64 R58, R58, 0x3, RZ ;  /* 0x000000033a3a7819 */ /* 0x000fe400000012ff */
[----:B------:R-:W-:Y:S02]  /*8360*/  ISETP.GE.OR P1, PT, R4, UR10, P0 ;  /* 0x0000000a04007c0c */ /* 0x000fe40008726670 */
[----:B------:R-:W-:Y:S02]  /*8370*/  IADD3 R63, P2, R16, 0x8040, RZ ;  /* 0x00008040103f7810 */ /* 0x000fe40007f5e0ff */
[----:B------:R-:W-:Y:S02]  /*8380*/  LOP3.LUT R50, R51, 0x380, RZ, 0xc0, !PT ;  /* 0x0000038033327812 */ /* 0x000fe400078ec0ff */
[----:B------:R-:W-:Y:S01]  /*8390*/  LOP3.LUT R4, R5, R16, RZ, 0x3c, !PT ;  /* 0x0000001005047212 */ /* 0x000fe200078e3cff */
[----:B------:R-:W-:Y:S01]  /*83a0*/  IMAD.MOV.U32 R5, RZ, RZ, R17 ;  /* 0x000000ffff057224 */ /* 0x000fe200078e0011 */
[----:B------:R-:W-:-:S02]  /*83b0*/  SHF.R.U64 R66, R66, 0x3, RZ ;  /* 0x0000000342427819 */ /* 0x000fc400000012ff */
[----:B------:R-:W-:Y:S01]  /*83c0*/  LOP3.LUT R54, R54, R55, RZ, 0x3c, !PT ;  /* 0x0000003736367212 */ /* 0x000fe200078e3cff */
[--C-:B------:R-:W-:Y:S01]  /*83d0*/  IMAD.X R55, RZ, RZ, R17.reuse, P4 ;  /* 0x000000ffff377224 */ /* 0x100fe200020e0611 */
[----:B------:R-:W-:Y:S01]  /*83e0*/  LOP3.LUT R58, R58, R59, RZ, 0x3c, !PT ;  /* 0x0000003b3a3a7212 */ /* 0x000fe200078e3cff */
[----:B------:R-:W-:Y:S01]  /*83f0*/  IMAD.X R59, RZ, RZ, R17, P3 ;  /* 0x000000ffff3b7224 */ /* 0x000fe200018e0611 */
[----:B------:R-:W-:Y:S02]  /*8400*/  LOP3.LUT R62, R63, 0x380, RZ, 0xc0, !PT ;  /* 0x000003803f3e7812 */ /* 0x000fe400078ec0ff */
[----:B------:R-:W-:Y:S02]  /*8410*/  SHF.R.U64 R50, R50, 0x3, RZ ;  /* 0x0000000332327819 */ /* 0x000fe400000012ff */
[C---:B------:R-:W-:Y:S02]  /*8420*/  IADD3 R83, P4, R16.reuse, 0xc020, RZ ;  /* 0x0000c02010537810 */ /* 0x040fe40007f9e0ff */
[----:B------:R-:W-:-:S02]  /*8430*/  IADD3 R75, P3, R16, 0xc040, RZ ;  /* 0x0000c040104b7810 */ /* 0x000fc40007f7e0ff */
[----:B------:R-:W-:Y:S02]  /*8440*/  LOP3.LUT R66, R66, R67, RZ, 0x3c, !PT ;  /* 0x0000004342427212 */ /* 0x000fe400078e3cff */
[----:B------:R-:W-:Y:S02]  /*8450*/  MOV R67, R4 ;  /* 0x0000000400437202 */ /* 0x000fe40000000f00 */
[----:B------:R-:W-:Y:S02]  /*8460*/  SHF.R.U64 R62, R62, 0x3, RZ ;  /* 0x000000033e3e7819 */ /* 0x000fe400000012ff */
[----:B------:R-:W-:Y:S02]  /*8470*/  F2FP.F16.F32.PACK_AB R4, R25, R0 ;  /* 0x000000001904723e */ /* 0x000fe400000000ff */
[----:B------:R-:W-:Y:S02]  /*8480*/  F2FP.F16.F32.PACK_AB R5, R175, R168 ;  /* 0x000000a8af05723e */ /* 0x000fe400000000ff */
[----:B------:R-:W-:-:S02]  /*8490*/  F2FP.F16.F32.PACK_AB R6, R29, R6 ;  /* 0x000000061d06723e */ /* 0x000fc400000000ff */
[----:B------:R-:W-:Y:S02]  /*84a0*/  F2FP.F16.F32.PACK_AB R7, R173, R170 ;  /* 0x000000aaad07723e */ /* 0x000fe400000000ff */
[----:B------:R-:W-:Y:S02]  /*84b0*/  LOP3.LUT R50, R50, R51, RZ, 0x3c, !PT ;  /* 0x0000003332327212 */ /* 0x000fe400078e3cff */
[----:B------:R-:W-:Y:S01]  /*84c0*/  LOP3.LUT R82, R83, 0x380, RZ, 0xc0, !PT ;  /* 0x0000038053527812 */ /* 0x000fe200078ec0ff */
[----:B------:R1:W-:Y:S01]  /*84d0*/  STSM.16.M88.4 [R67], R4 ;  /* 0x0000000443007844 */ /* 0x0003e20000000200 */
[----:B------:R-:W-:Y:S02]  /*84e0*/  LOP3.LUT R74, R75, 0x380, RZ, 0xc0, !PT ;  /* 0x000003804b4a7812 */ /* 0x000fe400078ec0ff */
[----:B------:R-:W-:Y:S02]  /*84f0*/  IADD3.X R51, RZ, R17, RZ, P5, !PT ;  /* 0x00000011ff337210 */ /* 0x000fe40002ffe4ff */
[----:B------:R-:W-:-:S02]  /*8500*/  IADD3 R71, P5, R16, 0xc000, RZ ;  /* 0x0000c00010477810 */ /* 0x000fc40007fbe0ff */
[----:B------:R-:W-:Y:S01]  /*8510*/  LOP3.LUT R62, R62, R63, RZ, 0x3c, !PT ;  /* 0x0000003f3e3e7212 */ /* 0x000fe200078e3cff */
[--C-:B------:R-:W-:Y:S01]  /*8520*/  IMAD.X R63, RZ, RZ, R17.reuse, P2 ;  /* 0x000000ffff3f7224 */ /* 0x100fe200010e0611 */
[----:B------:R-:W-:Y:S02]  /*8530*/  SHF.R.U64 R82, R82, 0x3, RZ ;  /* 0x0000000352527819 */ /* 0x000fe400000012ff */
[----:B------:R-:W-:Y:S02]  /*8540*/  SHF.R.U64 R74, R74, 0x3, RZ ;  /* 0x000000034a4a7819 */ /* 0x000fe400000012ff */
[----:B------:R-:W-:Y:S02]  /*8550*/  IADD3 R79, P2, R16, 0xc060, RZ ;  /* 0x0000c060104f7810 */ /* 0x000fe40007f5e0ff */
[----:B------:R-:W-:Y:S01]  /*8560*/  LOP3.LUT R70, R71, 0x380, RZ, 0xc0, !PT ;  /* 0x0000038047467812 */ /* 0x000fe200078ec0ff */
[----:B-1----:R-:W-:Y:S01]  /*8570*/  IMAD.X R67, RZ, RZ, R17, P6 ;  /* 0x000000ffff437224 */ /* 0x002fe200030e0611 */
[----:B------:R-:W-:-:S02]  /*8580*/  F2FP.F16.F32.PACK_AB R4, R33, R32 ;  /* 0x000000202104723e */ /* 0x000fc400000000ff */
[----:B------:R-:W1:Y:S01]  /*8590*/  LDC.64 R32, c[0x0][0xb78] ;  /* 0x0002de00ff207b82 */ /* 0x000e620000000a00 */
[----:B------:R-:W-:Y:S01]  /*85a0*/  LOP3.LUT R82, R82, R83, RZ, 0x3c, !PT ;  /* 0x0000005352527212 */ /* 0x000fe200078e3cff */
[----:B------:R-:W-:Y:S01]  /*85b0*/  IMAD.X R83, RZ, RZ, R17, P4 ;  /* 0x000000ffff537224 */ /* 0x000fe200020e0611 */
[----:B------:R-:W-:Y:S02]  /*85c0*/  LOP3.LUT R74, R74, R75, RZ, 0x3c, !PT ;  /* 0x0000004b4a4a7212 */ /* 0x000fe400078e3cff */
[----:B------:R-:W-:Y:S02]  /*85d0*/  LOP3.LUT R78, R79, 0x380, RZ, 0xc0, !PT ;  /* 0x000003804f4e7812 */ /* 0x000fe400078ec0ff */
[----:B------:R-:W-:Y:S02]  /*85e0*/  MOV R168, R26 ;  /* 0x0000001a00a87202 */ /* 0x000fe40000000f00 */
[----:B------:R-:W-:Y:S02]  /*85f0*/  IADD3.X R75, RZ, R17, RZ, P3, !PT ;  /* 0x00000011ff4b7210 */ /* 0x000fe40001ffe4ff */
[----:B------:R-:W-:-:S02]  /*8600*/  F2FP.F16.F32.PACK_AB R5, R166, R153 ;  /* 0x00000099a605723e */ /* 0x000fc400000000ff */
[----:B------:R-:W-:Y:S02]  /*8610*/  F2FP.F16.F32.PACK_AB R6, R37, R36 ;  /* 0x000000242506723e */ /* 0x000fe400000000ff */
[----:B------:R-:W-:Y:S02]  /*8620*/  F2FP.F16.F32.PACK_AB R7, R171, R152 ;  /* 0x00000098ab07723e */ /* 0x000fe400000000ff */
[----:B------:R-:W-:Y:S02]  /*8630*/  SHF.R.U64 R70, R70, 0x3, RZ ;  /* 0x0000000346467819 */ /* 0x000fe400000012ff */
[----:B------:R-:W-:Y:S01]  /*8640*/  MOV R103, R30 ;  /* 0x0000001e00677202 */ /* 0x000fe20000000f00 */
[----:B------:R1:W-:Y:S01]  /*8650*/  STSM.16.M88.4 [R168], R4 ;  /* 0x00000004a8007844 */ /* 0x0003e20000000200 */
[----:B------:R-:W-:Y:S02]  /*8660*/  F2FP.F16.F32.PACK_AB R8, R41, R8 ;  /* 0x000000082908723e */ /* 0x000fe400000000ff */
[----:B------:R-:W-:Y:S01]  /*8670*/  F2FP.F16.F32.PACK_AB R9, R164, R9 ;  /* 0x00000009a409723e */ /* 0x000fe200000000ff */
[----:B------:R-:W2:Y:S01]  /*8680*/  SHFL.IDX PT, R6, R204, RZ, 0x1f ;  /* 0x00001fffcc067589 */ /* 0x000ea200000e0000 */
[----:B------:R-:W-:-:S02]  /*8690*/  F2FP.F16.F32.PACK_AB R10, R45, R10 ;  /* 0x0000000a2d0a723e */ /* 0x000fc400000000ff */
[----:B------:R-:W-:Y:S02]  /*86a0*/  F2FP.F16.F32.PACK_AB R11, R162, R11 ;  /* 0x0000000ba20b723e */ /* 0x000fe400000000ff */
[----:B------:R-:W-:Y:S01]  /*86b0*/  MOV R102, R34 ;  /* 0x0000002200667202 */ /* 0x000fe20000000f00 */
[----:B------:R-:W-:Y:S01]  /*86c0*/  IMAD.U32 R35, RZ, RZ, UR9 ;  /* 0x00000009ff237e24 */ /* 0x000fe2000f8e00ff */
[----:B------:R-:W-:Y:S01]  /*86d0*/  F2FP.F16.F32.PACK_AB R12, R49, R12 ;  /* 0x0000000c310c723e */ /* 0x000fe200000000ff */
[----:B------:R3:W-:Y:S01]  /*86e0*/  STSM.16.M88.4 [R103], R8 ;  /* 0x0000000867007844 */ /* 0x0007e20000000200 */
[----:B------:R-:W-:Y:S01]  /*86f0*/  F2FP.F16.F32.PACK_AB R13, R160, R13 ;  /* 0x0000000da00d723e */ /* 0x000fe200000000ff */
[----:B------:R-:W-:Y:S01]  /*8700*/  IMAD.U32 R35, RZ, RZ, UR5 ;  /* 0x00000005ff237e24 */ /* 0x000fe2000f8e00ff */
[----:B------:R-:W-:Y:S01]  /*8710*/  F2FP.F16.F32.PACK_AB R14, R53, R14 ;  /* 0x0000000e350e723e */ /* 0x000fe200000000ff */
[----:B------:R-:W-:Y:S01]  /*8720*/  USHF.R.S32.HI UR5, URZ, 0x1f, UR44 ;  /* 0x0000001f3f057899 */ /* 0x000fe2000801142c */
[----:B------:R-:W-:Y:S01]  /*8730*/  F2FP.F16.F32.PACK_AB R15, R158, R15 ;  /* 0x0000000f9e0f723e */ /* 0x000fe200000000ff */
[----:B------:R-:W-:Y:S01]  /*8740*/  IMAD.U32 R34, RZ, RZ, UR8 ;  /* 0x00000008ff227e24 */ /* 0x000fe2000f8e00ff */
[----:B------:R-:W-:-:S02]  /*8750*/  MOV R39, R38 ;  /* 0x0000002600277202 */ /* 0x000fc40000000f00 */
[----:B------:R-:W-:Y:S01]  /*8760*/  F2FP.F16.F32.PACK_AB R24, R57, R24 ;  /* 0x000000183918723e */ /* 0x000fe200000000ff */
[----:B------:R3:W-:Y:S01]  /*8770*/  STSM.16.M88.4 [R102], R12 ;  /* 0x0000000c66007844 */ /* 0x0007e20000000200 */
[----:B------:R-:W-:Y:S01]  /*8780*/  F2FP.F16.F32.PACK_AB R25, R169, R64 ;  /* 0x00000040a919723e */ /* 0x000fe200000000ff */
[----:B-1----:R-:W-:Y:S01]  /*8790*/  IMAD R4, R32, UR5, RZ ;  /* 0x0000000520047c24 */ /* 0x002fe2000f8e02ff */
[----:B------:R-:W-:Y:S02]  /*87a0*/  F2FP.F16.F32.PACK_AB R26, R61, R60 ;  /* 0x0000003c3d1a723e */ /* 0x000fe400000000ff */
[----:B------:R-:W-:Y:S01]  /*87b0*/  F2FP.F16.F32.PACK_AB R27, R167, R56 ;  /* 0x00000038a71b723e */ /* 0x000fe200000000ff */
[----:B------:R-:W-:Y:S01]  /*87c0*/  IMAD R4, R33, UR44, R4 ;  /* 0x0000002c21047c24 */ /* 0x000fe2000f8e0204 */
[----:B------:R-:W-:Y:S01]  /*87d0*/  SHF.R.U64 R78, R78, 0x3, RZ ;  /* 0x000000034e4e7819 */ /* 0x000fe200000012ff */
[----:B------:R-:W-:Y:S01]  /*87e0*/  IMAD.WIDE.U32 R32, R32, UR44, R34 ;  /* 0x0000002c20207c25 */ /* 0x000fe2000f8e0022 */
        /* <DEDUP_REMOVED lines=8> */
[----:B------:R-:W-:Y:S01]  /*8870*/  LOP3.LUT R70, R70, R71, RZ, 0x3c, !PT ;  /* 0x0000004746467212 */ /* 0x000fe200078e3cff */
[----:B------:R-:W-:Y:S01]  /*8880*/  IMAD.X R71, RZ, RZ, R17, P5 ;  /* 0x000000ffff477224 */ /* 0x000fe200028e0611 */
[----:B------:R-:W-:Y:S01]  /*8890*/  MOV R46, R46 ;  /* 0x0000002e002e7202 */ /* 0x000fe20000000f00 */
        /* <DEDUP_REMOVED lines=21> */
[----:B------:R-:W-:Y:S01]  /*89f0*/  LOP3.LUT R78, R78, R79, RZ, 0x3c, !PT ;  /* 0x0000004f4e4e7212 */ /* 0x000fe200078e3cff */
[----:B------:R-:W-:Y:S01]  /*8a00*/  IMAD.X R79, RZ, RZ, R17, P2 ;  /* 0x000000ffff4f7224 */ /* 0x000fe200010e0611 */
        /* <DEDUP_REMOVED lines=35> */
[----:B------:R-:W-:Y:S02]  /*8c40*/  F2FP.F16.F32.PACK_AB R147, R151, R150 ;  /* 0x000000969793723e */ /* 0x000fe400000000ff */
[----:B------:R-:W-:-:S02]  /*8c50*/  ISETP.GE.OR P0, PT, R95, UR10, P0 ;  /* 0x0000000a5f007c0c */ /* 0x000fc40008706670 */
[----:B------:R-:W-:Y:S01]  /*8c60*/  SHF.R.S32.HI R5, RZ, 0x1f, R95 ;  /* 0x0000001fff057819 */ /* 0x000fe2000001145f */
[----:B------:R3:W-:Y:S01]  /*8c70*/  STSM.16.M88.4 [R78], R144 ;  /* 0x000000904e007844 */ /* 0x0007e20000000200 */
[----:B------:R-:W-:Y:S01]  /*8c80*/  IADD3 R95, P2, R95, R32, RZ ;  /* 0x000000205f5f7210 */ /* 0x000fe20007f5e0ff */
[----:B------:R-:W-:Y:S01]  /*8c90*/  @!PT LDS RZ, [RZ] ;  /* 0x00000000fffff984 */ /* 0x000fe20000000800 */
[----:B------:R-:W-:Y:S01]  /*8ca0*/  @!PT LDS RZ, [RZ] ;  /* 0x00000000fffff984 */ /* 0x000fe20000000800 */
[----:B------:R-:W-:Y:S01]  /*8cb0*/  @!PT LDS RZ, [RZ] ;  /* 0x00000000fffff984 */ /* 0x000fe20000000800 */
[----:B------:R1:W-:Y:S06]  /*8cc0*/  MEMBAR.ALL.CTA ;  /* 0x0000000000007992 */ /* 0x0003ec0000008000 */
[----:B-1----:R-:W1:Y:S01]  /*8cd0*/  FENCE.VIEW.ASYNC.S ;  /* 0x00000000000073c6 */ /* 0x002e620000000000 */
[----:B------:R-:W-:Y:S01]  /*8ce0*/  IADD3.X R32, R5, R33, R4, P2, !PT ;  /* 0x0000002105207210 */ /* 0x000fe200017fe404 */
[----:B-1----:R-:W-:Y:S06]  /*8cf0*/  BAR.ARV 0x1, 0x120 ;  /* 0x0044800000007b1d */ /* 0x002fec0000002000 */
[----:B------:R-:W-:-:S04]  /*8d00*/  LEA R4, P2, R95, UR6, 0x2 ;  /* 0x000000065f047c11 */ /* 0x000fc8000f8410ff */
[----:B------:R-:W-:-:S05]  /*8d10*/  LEA.HI.X R5, R95, UR7, R32, 0x2, P2 ;  /* 0x000000075f057c11 */ /* 0x000fca00090f1420 */
        /* <DEDUP_REMOVED lines=34> */
.L_x_10517:
[----:B------:R-:W-:Y:S05]  /*8f40*/  BSYNC B0 ;  /* 0x0000000000007941 */ /* 0x000fea0003800000 */
.L_x_10516:
[----:B------:R-:W-:Y:S05]  /*8f50*/  BRA `(.L_x_10515) ;  /* 0x00000008007c7947 */ /* 0x000fea0003800000 */
.L_x_10514:
[----:B------:R-:W1:Y:S01]  /*8f60*/  LDC.64 R10, c[0x0][0xae0] ;  /* 0x0002b800ff0a7b82 */ /* 0x000e620000000a00 */
        /* <DEDUP_REMOVED lines=29> */
[----:B------:R-:W-:Y:S02]  /*9140*/  LEA.HI.X R7, R4, UR9, R3, 0x2, P0 ;  /* 0x0000000904077c11 */ /* 0x000fe400080f1403 */
[----:B------:R-:W-:-:S05]  /*9150*/  MOV R3, 0xff800000 ;  /* 0xff80000000037802 */ /* 0x000fca0000000f00 */
[----:B------:R1:W-:Y:S02]  /*9160*/  STG.E desc[UR46][R6.64], R3 ;  /* 0x0000000306007986 */ /* 0x0003e4000c10192e */
.L_x_10519:
[----:B------:R-:W-:Y:S05]  /*9170*/  BSYNC B0 ;  /* 0x0000000000007941 */ /* 0x000fea0003800000 */
.L_x_10518:
        /* <DEDUP_REMOVED lines=21> */
[----:B------:R-:W-:Y:S01]  /*92d0*/  IADD3 R3, R18, 0x80, RZ ;  /* 0x0000008012037810 */ /* 0x000fe20007ffe0ff */
[----:B------:R-:W-:Y:S01]  /*92e0*/  ULDC UR5, c[0x0][0xa8c] ;  /* 0x0002a30000057ab9 */ /* 0x000fe20000000800 */
[----:B------:R-:W-:Y:S01]  /*92f0*/  ULDC.64 UR6, c[0x0][0xad8] ;  /* 0x0002b60000067ab9 */ /* 0x000fe20000000a00 */
[----:B------:R-:W-:Y:S01]  /*9300*/  IMAD.MOV.U32 R4, RZ, RZ, R8 ;  /* 0x000000ffff047224 */ /* 0x000fe200078e0008 */
[----:B------:R-:W-:Y:S01]  /*9310*/  ISETP.GE.AND P3, PT, R0, UR5, PT ;  /* 0x0000000500007c0c */ /* 0x000fe2000bf66270 */
[C---:B------:R-:W-:Y:S01]  /*9320*/  VIADD R0, R18.reuse, 0xc0 ;  /* 0x000000c012007836 */ /* 0x040fe20000000000 */
[----:B------:R-:W-:Y:S01]  /*9330*/  ISETP.GE.AND P4, PT, R3, UR5, PT ;  /* 0x0000000503007c0c */ /* 0x000fe2000bf86270 */
[----:B------:R-:W-:Y:S01]  /*9340*/  IMAD R3, R7, UR6, RZ ;  /* 0x0000000607037c24 */ /* 0x000fe2000f8e02ff */
        /* <DEDUP_REMOVED lines=13> */
.L_x_10521:
[----:B------:R-:W-:Y:S05]  /*9420*/  BSYNC B0 ;  /* 0x0000000000007941 */ /* 0x000fea0003800000 */
.L_x_10520:
        /* <DEDUP_REMOVED lines=13> */
[----:B------:R-:W-:Y:S01]  /*9500*/  IADD3 R10, R18, 0xc0, RZ ;  /* 0x000000c0120a7810 */ /* 0x000fe20007ffe0ff */
[----:B------:R-:W-:Y:S01]  /*9510*/  IMAD R0, R0, UR6, RZ ;  /* 0x0000000600007c24 */ /* 0x000fe2000f8e02ff */
[----:B------:R-:W-:Y:S01]  /*9520*/  ISETP.GE.AND P3, PT, R18, UR5, PT ;  /* 0x0000000512007c0c */ /* 0x000fe2000bf66270 */
[----:B------:R-:W-:Y:S01]  /*9530*/  IMAD.WIDE.U32 R4, R3, UR6, R4 ;  /* 0x0000000603047c25 */ /* 0x000fe2000f8e0004 */
[----:B------:R-:W-:-:S03]  /*9540*/  ISETP.GE.AND P6, PT, R10, UR5, PT ;  /* 0x000000050a007c0c */ /* 0x000fc6000bfc6270 */
        /* <DEDUP_REMOVED lines=9> */
.L_x_10523:
[----:B------:R-:W-:Y:S05]  /*95e0*/  BSYNC B0 ;  /* 0x0000000000007941 */ /* 0x000fea0003800000 */
.L_x_10522:
        /* <DEDUP_REMOVED lines=26> */
.L_x_10525:
[----:B------:R-:W-:Y:S05]  /*9790*/  BSYNC B0 ;  /* 0x0000000000007941 */ /* 0x000fea0003800000 */
.L_x_10524:
        /* <DEDUP_REMOVED lines=10> */
[----:B------:R-:W-:Y:S01]  /*9840*/  IMAD.MOV.U32 R5, RZ, RZ, R11 ;  /* 0x000000ffff057224 */ /* 0x000fe200078e000b */
[C---:B------:R-:W-:Y:S01]  /*9850*/  IADD3 R0, R18.reuse, 0xc0, RZ ;  /* 0x000000c012007810 */ /* 0x040fe20007ffe0ff */
[----:B------:R-:W-:-:S02]  /*9860*/  VIADD R7, R18, 0x80 ;  /* 0x0000008012077836 */ /* 0x000fc40000000000 */
        /* <DEDUP_REMOVED lines=13> */
.L_x_10526:
[----:B------:R-:W-:Y:S05]  /*9940*/  BSYNC B0 ;  /* 0x0000000000007941 */ /* 0x000fea0003800000 */
.L_x_10515:
[----:B------:R-:W5:Y:S02]  /*9950*/  LDC R0, c[0x0][0xda8] ;  /* 0x00036a00ff007b82 */ /* 0x000f640000000800 */
[----:B-----5:R-:W-:-:S13]  /*9960*/  ISETP.LE.AND P0, PT, R0, UR4, PT ;  /* 0x0000000400007c0c */ /* 0x020fda000bf03270 */
[----:B------:R-:W-:Y:S05]  /*9970*/  @!P0 BRA `(.L_x_10527) ;  /* 0xffffff74000c8947 */ /* 0x000fea000383ffff */
[----:B------:R-:W-:Y:S05]  /*9980*/  EXIT ;  /* 0x000000000000794d */ /* 0x000fea0003800000 */
.L_x_10479:
        /* <DEDUP_REMOVED lines=21> */
.L_x_10576:
        /* <DEDUP_REMOVED lines=21> */
.L_x_10529:
[----:B------:R-:W-:Y:S01]  /*9c30*/  ULDC UR11, c[0x0][0xdc4] ;  /* 0x00037100000b7ab9 */ /* 0x000fe20000000800 */
[----:B------:R-:W-:Y:S01]  /*9c40*/  UMOV UR8, UR9 ;  /* 0x0000000900087c82 */ /* 0x000fe20008000000 */
[----:B------:R-:W-:-:S11]  /*9c50*/  UISETP.NE.AND UP0, UPT, UR11, 0x1, UPT ;  /* 0x000000010b00788c */ /* 0x000fd6000bf05270 */
[----:B------:R-:W-:Y:S02]  /*9c60*/  @UP0 ULDC.64 UR12, c[0x0][0xdc8] ;  /* 0x00037200000c0ab9 */ /* 0x000fe40000000a00 */
[----:B------:R-:W-:-:S04]  /*9c70*/  UIMAD.WIDE.U32 UR6, UR9, UR12, URZ ;  /* 0x0000000c090672a5 */ /* 0x000fc8000f8e003f */
[----:B------:R-:W-:-:S04]  /*9c80*/  @UP0 USHF.R.U32.HI UR8, URZ, UR13, UR7 ;  /* 0x0000000d3f080299 */ /* 0x000fc80008011607 */
[----:B------:R-:W-:-:S12]  /*9c90*/  UIMAD UR6, UR8, UR11, URZ ;  /* 0x0000000b080672a4 */ /* 0x000fd8000f8e023f */
.L_x_10530:
[----:B------:R-:W-:Y:S01]  /*9ca0*/  ULDC.64 UR12, c[0x0][0x3f8] ;  /* 0x0000fe00000c7ab9 */ /* 0x000fe20000000a00 */
[----:B------:R-:W-:Y:S01]  /*9cb0*/  ULOP3.LUT UR8, URZ, UR8, URZ, 0x33, !UPT ;  /* 0x000000083f087292 */ /* 0x000fe2000f8e333f */
[----:B------:R-:W-:Y:S01]  /*9cc0*/  BSSY B6, `(.L_x_10531) ;  /* 0x000024d000067945 */ /* 0x000fe20003800000 */
[----:B------:R-:W-:Y:S02]  /*9cd0*/  UISETP.NE.U32.AND UP0, UPT, UR12, URZ, UPT ;  /* 0x0000003f0c00728c */ /* 0x000fe4000bf05070 */
[----:B------:R-:W-:Y:S02]  /*9ce0*/  UIADD3 UR11, UR9, -UR6, URZ ;  /* 0x80000006090b7290 */ /* 0x000fe4000fffe03f */
[----:B------:R-:W-:Y:S01]  /*9cf0*/  UISETP.NE.AND.EX UP0, UPT, UR13, URZ, UPT, UP0 ;  /* 0x0000003f0d00728c */ /* 0x000fe2000bf05300 */
[----:B------:R-:W-:Y:S01]  /*9d00*/  ULDC UR6, c[0x0][0xdac] ;  /* 0x00036b0000067ab9 */ /* 0x000fe20000000800 */
[----:B------:R-:W-:Y:S01]  /*9d10*/  ULDC UR7, c[0x0][0x404] ;  /* 0x0001010000077ab9 */ /* 0x000fe20000000800 */
[----:B------:R-:W-:Y:S01]  /*9d20*/  UIADD3 UR8, UR8, UR6, URZ ;  /* 0x0000000608087290 */ /* 0x000fe2000fffe03f */
[----:B------:R-:W-:-:S02]  /*9d30*/  ULDC UR9, c[0x0][0x2e0] ;  /* 0x0000b80000097ab9 */ /* 0x000fc40000000800 */
[----:B------:R-:W-:Y:S01]  /*9d40*/  ULDC UR6, c[0x0][0x288] ;  /* 0x0000a20000067ab9 */ /* 0x000fe20000000800 */
[----:B------:R-:W-:Y:S02]  /*9d50*/  USHF.L.U32 UR41, UR8, 0x7, URZ ;  /* 0x0000000708297899 */ /* 0x000fe4000800063f */
[----:B------:R-:W-:Y:S02]  /*9d60*/  USEL UR8, UR7, 0x1, UP0 ;  /* 0x0000000107087887 */ /* 0x000fe40008000000 */
[----:B------:R-:W-:Y:S02]  /*9d70*/  UIADD3 UR7, UR41, 0xdf, -UR6 ;  /* 0x000000df29077890 */ /* 0x000fe4000fffe806 */
[----:B------:R-:W-:Y:S02]  /*9d80*/  UIMAD UR6, UR8, UR9, 0x5f ;  /* 0x0000005f080674a4 */ /* 0x000fe4000f8e0209 */
[----:B------:R-:W-:Y:S02]  /*9d90*/  UIMAD UR8, UR8, UR9, UR7 ;  /* 0x00000009080872a4 */ /* 0x000fe4000f8e0207 */
[----:B------:R-:W-:Y:S01]  /*9da0*/  UIMAD.WIDE UR6, UR6, 0x2aaaaaab, URZ ;  /* 0x2aaaaaab060678a5 */ /* 0x000fe2000f8e023f */
[----:B------:R-:W-:Y:S01]  /*9db0*/  ULDC UR12, c[0x0][0xdc4] ;  /* 0x00037100000c7ab9 */ /* 0x000fe20000000800 */
[----:B------:R-:W-:-:S02]  /*9dc0*/  UIMAD.WIDE UR8, UR8, 0x2aaaaaab, URZ ;  /* 0x2aaaaaab080878a5 */ /* 0x000fc4000f8e023f */
[----:B------:R-:W-:Y:S02]  /*9dd0*/  UIMAD UR12, UR10, UR12, UR11 ;  /* 0x0000000c0a0c72a4 */ /* 0x000fe4000f8e020b */
[----:B------:R-:W-:Y:S01]  /*9de0*/  USHF.R.U32.HI UR8, URZ, 0x1f, UR9 ;  /* 0x0000001f3f087899 */ /* 0x000fe20008011609 */
[----:B------:R-:W-:Y:S01]  /*9df0*/  UMOV UR10, UR7 ;  /* 0x00000007000a7c82 */ /* 0x000fe20008000000 */
[----:B------:R-:W-:Y:S01]  /*9e00*/  ULDC UR13, c[0x0][0xdb8] ;  /* 0x00036e00000d7ab9 */ /* 0x000fe20000000800 */
[----:B------:R-:W-:Y:S02]  /*9e10*/  USHF.R.U32.HI UR11, URZ, 0x1f, UR10 ;  /* 0x0000001f3f0b7899 */ /* 0x000fe4000801160a */
[----:B------:R-:W-:Y:S02]  /*9e20*/  ULEA.HI.SX32 UR8, UR9, UR8, 0x1c ;  /* 0x0000000809087291 */ /* 0x000fe4000f8fe23f */
[----:B------:R-:W-:Y:S02]  /*9e30*/  ULEA.HI.SX32 UR11, UR10, UR11, 0x1c ;  /* 0x0000000b0a0b7291 */ /* 0x000fe4000f8fe23f */
[----:B------:R-:W-:-:S02]  /*9e40*/  UISETP.NE.AND UP1, UPT, UR13, 0x1, UPT ;  /* 0x000000010d00788c */ /* 0x000fc4000bf25270 */
[----:B------:R-:W-:Y:S01]  /*9e50*/  UISETP.LT.AND UP0, UPT, UR11, UR8, UPT ;  /* 0x000000080b00728c */ /* 0x000fe2000bf01270 */
[----:B------:R-:W-:-:S03]  /*9e60*/  UMOV UR43, UR12 ;  /* 0x0000000c002b7c82 */ /* 0x000fc60008000000 */
[----:B------:R-:W-:-:S05]  /*9e70*/  USEL UR38, UR11, UR8, UP0 ;  /* 0x000000080b267287 */ /* 0x000fca0008000000 */
[----:B------:R-:W-:Y:S01]  /*9e80*/  @UP1 ULDC UR14, c[0x0][0xdbc] ;  /* 0x00036f00000e1ab9 */ /* 0x000fe20000000800 */
[----:B------:R-:W-:Y:S01]  /*9e90*/  ISETP.LT.AND P0, PT, RZ, UR38, PT ;  /* 0x00000026ff007c0c */ /* 0x000fe2000bf01270 */
[----:B------:R-:W-:Y:S01]  /*9ea0*/  UIMAD.WIDE.U32 UR6, UR12, UR14, URZ ;  /* 0x0000000e0c0672a5 */ /* 0x000fe2000f8e003f */
[----:B------:R-:W-:-:S03]  /*9eb0*/  @UP1 ULDC UR9, c[0x0][0xdc0] ;  /* 0x0003700000091ab9 */ /* 0x000fc60000000800 */
        /* <DEDUP_REMOVED lines=20> */
.L_x_10532:
        /* <DEDUP_REMOVED lines=23> */
.L_x_10534:
        /* <DEDUP_REMOVED lines=20> */
.L_x_10536:
        /* <DEDUP_REMOVED lines=16> */
.L_x_10535:
        /* <DEDUP_REMOVED lines=29> */
.L_x_10588:
[----:B------:R-:W-:Y:S01]  /*a580*/  UMOV UR4, 0xffffffff ;  /* 0xffffffff00047882 */ /* 0x000fe20000000000 */
[----:B------:R-:W-:Y:S02]  /*a590*/  SHF.R.S32.HI R7, RZ, 0x1f, R6 ;  /* 0x0000001fff077819 */ /* 0x000fe40000011406 */
[----:B------:R-:W-:Y:S05]  /*a5a0*/  BRA.DIV UR4, `(.L_x_10538) ;  /* 0x0000002204d07947 */ /* 0x000fea000b800000 */
[----:B------:R-:W-:-:S13]  /*a5b0*/  ELECT P6, URZ, PT ;  /* 0x00000000003f782f */ /* 0x000fda00038c0000 */
.L_x_10591:
        /* <DEDUP_REMOVED lines=21> */
.L_x_10540:
[----:B------:R-:W2:Y:S01]  /*a710*/  S2R R5, SR_TID.X ;  /* 0x0000000000057919 */ /* 0x000ea20000002100 */
[----:B-1----:R-:W-:Y:S02]  /*a720*/  LEA R8, R16, UR37, 0x3 ;  /* 0x0000002510087c11 */ /* 0x002fe4000f8e18ff */
[----:B--2---:R-:W-:Y:S02]  /*a730*/  LOP3.LUT R9, R5, 0x7f, RZ, 0xc0, !PT ;  /* 0x0000007f05097812 */ /* 0x004fe400078ec0ff */
[----:B------:R-:W-:Y:S02]  /*a740*/  SHF.L.U32 R5, R17, 0x1f, RZ ;  /* 0x0000001f11057819 */ /* 0x000fe400000006ff */
[----:B------:R-:W-:Y:S02]  /*a750*/  ISETP.NE.AND P3, PT, R9, RZ, PT ;  /* 0x000000ff0900720c */ /* 0x000fe40003f65270 */
[----:B------:R-:W1:Y:S02]  /*a760*/  SYNCS.PHASECHK.TRANS64.TRYWAIT P2, [R8+URZ+0x22840], R5 ;  /* 0x02284005080075a7 */ /* 0x000e64000804017f */
[----:B-1----:R-:W-:Y:S09]  /*a770*/  @!P2 BRA `(.L_x_10541) ;  /* 0x00000020007ca947 */ /* 0x002ff20003800000 */
.L_x_10592:
[----:B------:R-:W-:Y:S05]  /*a780*/  @P3 BRA `(.L_x_10542) ;  /* 0x0000000000143947 */ /* 0x000fea0003800000 */
[----:B------:R-:W-:Y:S01]  /*a790*/  ISETP.NE.AND P2, PT, R19, RZ, PT ;  /* 0x000000ff1300720c */ /* 0x000fe20003f45270 */
[----:B-1----:R-:W-:-:S04]  /*a7a0*/  IMAD.MOV.U32 R5, RZ, RZ, 0x3000 ;  /* 0x00003000ff057424 */ /* 0x002fc800078e00ff */
[----:B------:R2:W-:Y:S08]  /*a7b0*/  SYNCS.ARRIVE.TRANS64 RZ, [R8+URZ+0x22830], R5 ;  /* 0x0228300508ff79a7 */ /* 0x0005f0000800003f */
[----:B------:R-:W-:Y:S05]  /*a7c0*/  @!P2 BRA `(.L_x_10542) ;  /* 0x000000000004a947 */ /* 0x000fea0003800000 */
[----:B------:R-:W-:Y:S01]  /*a7d0*/  BPT.TRAP 0x1 ;  /* 0x000000040000795c */ /* 0x000fe20000300000 */
.L_x_10542:
        /* <DEDUP_REMOVED lines=16> */
.L_x_10539:
        /* <DEDUP_REMOVED lines=24> */
.L_x_10593:
        /* <DEDUP_REMOVED lines=10> */
.L_x_10594:
[----:B------:R-:W-:Y:S05]  /*ab00*/  @P3 BRA `(.L_x_10547) ;  /* 0x0000000000143947 */ /* 0x000fea0003800000 */
[----:B------:R-:W-:Y:S02]  /*ab10*/  ISETP.NE.AND P2, PT, R19, RZ, PT ;  /* 0x000000ff1300720c */ /* 0x000fe40003f45270 */
[----:B-1----:R-:W-:-:S04]  /*ab20*/  MOV R5, 0xc000 ;  /* 0x0000c00000057802 */ /* 0x002fc80000000f00 */
[----:B------:R2:W-:Y:S07]  /*ab30*/  SYNCS.ARRIVE.TRANS64 RZ, [R8+URZ+0x22850], R5 ;  /* 0x0228500508ff79a7 */ /* 0x0005ee000800003f */
[----:B------:R-:W-:Y:S05]  /*ab40*/  @!P2 BRA `(.L_x_10547) ;  /* 0x000000000004a947 */ /* 0x000fea0003800000 */
[----:B------:R-:W-:Y:S01]  /*ab50*/  BPT.TRAP 0x1 ;  /* 0x000000040000795c */ /* 0x000fe20000300000 */
.L_x_10547:
        /* <DEDUP_REMOVED lines=31> */
.L_x_10545:
[----:B------:R-:W-:Y:S05]  /*ad50*/  BSYNC B0 ;  /* 0x0000000000007941 */ /* 0x000fea0003800000 */
.L_x_10544:
[----:B------:R-:W-:-:S06]  /*ad60*/  UISETP.GE.AND UP0, UPT, UR38, 0x2, UPT ;  /* 0x000000022600788c */ /* 0x000fcc000bf06270 */
[----:B------:R-:W-:-:S13]  /*ad70*/  PLOP3.LUT P2, PT, PT, PT, UP0, 0x80, 0x0 ;  /* 0x000000000000781c */ /* 0x000fda0003f4f008 */
[----:B------:R-:W-:Y:S05]  /*ad80*/  @!P2 BRA `(.L_x_10548) ;  /* 0x0000001000aca947 */ /* 0x000fea0003800000 */
[----:B------:R-:W-:Y:S02]  /*ad90*/  ULOP3.LUT UR6, UR38, 0x1, URZ, 0xc0, !UPT ;  /* 0x0000000126067892 */ /* 0x000fe4000f8ec03f */
[----:B------:R-:W-:Y:S02]  /*ada0*/  IMAD.U32 R9, RZ, RZ, UR38 ;  /* 0x00000026ff097e24 */ /* 0x000fe4000f8e00ff */
[----:B------:R-:W-:Y:S02]  /*adb0*/  UISETP.NE.U32.AND UP0, UPT, UR6, 0x1, UPT ;  /* 0x000000010600788c */ /* 0x000fe4000bf05070 */
[----:B------:R-:W-:-:S04]  /*adc0*/  VIADD R9, R9, 0xfffffffe ;  /* 0xfffffffe09097836 */ /* 0x000fc80000000000 */
[----:B-12---:R-:W-:Y:S01]  /*add0*/  IMAD.MOV.U32 R8, RZ, RZ, R9 ;  /* 0x000000ffff087224 */ /* 0x006fe200078e0009 */
        /* <DEDUP_REMOVED lines=22> */
[----:B------:R-:W-:-:S03]  /*af40*/  IMAD.WIDE.U32 R4, R6, UR6, R4 ;  /* 0x0000000606047c25 */ /* 0x000fc6000f8e0004 */
[----:B------:R-:W-:Y:S02]  /*af50*/  LEA R2, P2, R4, R2, 0x2 ;  /* 0x0000000204027211 */ /* 0x000fe400078410ff */
[----:B------:R-:W-:-:S04]  /*af60*/  IADD3 R5, R11, R5, RZ ;  /* 0x000000050b057210 */ /* 0x000fc80007ffe0ff */
[----:B------:R-:W-:-:S05]  /*af70*/  LEA.HI.X R3, R4, R3, R5, 0x2, P2 ;  /* 0x0000000304037211 */ /* 0x000fca00010f1405 */
[----:B------:R1:W5:Y:S01]  /*af80*/  LDG.E R4, desc[UR46][R2.64] ;  /* 0x0000002e02047981 */ /* 0x000362000c1e1900 */
[----:B------:R-:W-:-:S04]  /*af90*/  IMAD.MOV R5, RZ, RZ, -R10 ;  /* 0x000000ffff057224 */ /* 0x000fc800078e0a0a */
[----:B------:R-:W-:-:S07]  /*afa0*/  IMAD R8, R8, R5, R9 ;  /* 0x0000000508087224 */ /* 0x000fce00078e0209 */
.L_x_10552:
[----:B-1----:R-:W1:Y:S01]  /*afb0*/  S2R R2, SR_TID.X ;  /* 0x0000000000027919 */ /* 0x002e620000002100 */
[----:B------:R-:W-:Y:S02]  /*afc0*/  SHF.L.U32 R3, R17, 0x1f, RZ ;  /* 0x0000001f11037819 */ /* 0x000fe400000006ff */
[----:B-1----:R-:W-:Y:S02]  /*afd0*/  LOP3.LUT R5, R2, 0x7f, RZ, 0xc0, !PT ;  /* 0x0000007f02057812 */ /* 0x002fe400078ec0ff */
[----:B------:R-:W-:Y:S02]  /*afe0*/  LEA R2, R16, UR37, 0x3 ;  /* 0x0000002510027c11 */ /* 0x000fe4000f8e18ff */
[----:B------:R-:W-:Y:S02]  /*aff0*/  ISETP.NE.AND P2, PT, R5, RZ, PT ;  /* 0x000000ff0500720c */ /* 0x000fe40003f45270 */
[----:B------:R-:W1:Y:S02]  /*b000*/  SYNCS.PHASECHK.TRANS64.TRYWAIT P3, [R2+URZ+0x22840], R3 ;  /* 0x02284003020075a7 */ /* 0x000e64000806017f */
[----:B-1----:R-:W-:Y:S09]  /*b010*/  @!P3 BRA `(.L_x_10553) ;  /* 0x000000180094b947 */ /* 0x002ff20003800000 */
.L_x_10595:
[----:B------:R-:W-:Y:S05]  /*b020*/  @P2 BRA `(.L_x_10554) ;  /* 0x0000000000142947 */ /* 0x000fea0003800000 */
[----:B------:R-:W-:Y:S01]  /*b030*/  ISETP.NE.AND P3, PT, R19, RZ, PT ;  /* 0x000000ff1300720c */ /* 0x000fe20003f65270 */
[----:B------:R-:W-:-:S04]  /*b040*/  IMAD.MOV.U32 R5, RZ, RZ, 0x3000 ;  /* 0x00003000ff057424 */ /* 0x000fc800078e00ff */
[----:B------:R2:W-:Y:S08]  /*b050*/  SYNCS.ARRIVE.TRANS64 RZ, [R2+URZ+0x22830], R5 ;  /* 0x0228300502ff79a7 */ /* 0x0005f0000800003f */
[----:B------:R-:W-:Y:S05]  /*b060*/  @!P3 BRA `(.L_x_10554) ;  /* 0x000000000004b947 */ /* 0x000fea0003800000 */
[----:B------:R-:W-:Y:S01]  /*b070*/  BPT.TRAP 0x1 ;  /* 0x000000040000795c */ /* 0x000fe20000300000 */
.L_x_10554:
        /* <DEDUP_REMOVED lines=17> */
.L_x_10596:
[----:B------:R-:W-:Y:S05]  /*b190*/  @P2 BRA `(.L_x_10556) ;  /* 0x0000000000142947 */ /* 0x000fea0003800000 */
[----:B------:R-:W-:Y:S01]  /*b1a0*/  ISETP.NE.AND P2, PT, R19, RZ, PT ;  /* 0x000000ff1300720c */ /* 0x000fe20003f45270 */
[----:B-12---:R-:W-:-:S04]  /*b1b0*/  IMAD.MOV.U32 R3, RZ, RZ, 0xc000 ;  /* 0x0000c000ff037424 */ /* 0x006fc800078e00ff */
[----:B------:R3:W-:Y:S08]  /*b1c0*/  SYNCS.ARRIVE.TRANS64 RZ, [R2+URZ+0x22850], R3 ;  /* 0x0228500302ff79a7 */ /* 0x0007f0000800003f */
[----:B------:R-:W-:Y:S05]  /*b1d0*/  @!P2 BRA `(.L_x_10556) ;  /* 0x000000000004a947 */ /* 0x000fea0003800000 */
[----:B------:R-:W-:Y:S01]  /*b1e0*/  BPT.TRAP 0x1 ;  /* 0x000000040000795c */ /* 0x000fe20000300000 */
.L_x_10556:
        /* <DEDUP_REMOVED lines=30> */
.L_x_10551:
[----:B------:R-:W-:Y:S05]  /*b3d0*/  BSYNC B0 ;  /* 0x0000000000007941 */ /* 0x000fea0003800000 */
.L_x_10550:
[----:B------:R-:W-:-:S06]  /*b3e0*/  UIADD3 UR6, UR38, -0x3, URZ ;  /* 0xfffffffd26067890 */ /* 0x000fcc000fffe03f */
[----:B------:R-:W-:-:S07]  /*b3f0*/  IMAD.U32 R8, RZ, RZ, UR6 ;  /* 0x00000006ff087e24 */ /* 0x000fce000f8e00ff */
.L_x_10549:
[----:B------:R-:W-:Y:S01]  /*b400*/  ISETP.NE.AND P2, PT, R9, RZ, PT ;  /* 0x000000ff0900720c */ /* 0x000fe20003f45270 */
[----:B------:R-:W-:-:S12]  /*b410*/  BSSY B0, `(.L_x_10548) ;  /* 0x00000c2000007945 */ /* 0x000fd80003800000 */
[----:B------:R-:W-:Y:S05]  /*b420*/  @!P2 BRA `(.L_x_10557) ;  /* 0x0000000c0000a947 */ /* 0x000fea0003800000 */
.L_x_10572:
        /* <DEDUP_REMOVED lines=28> */
.L_x_10560:
[----:B------:R-:W1:Y:S01]  /*b5f0*/  S2R R2, SR_TID.X ;  /* 0x0000000000027919 */ /* 0x000e620000002100 */
[----:B------:R-:W-:Y:S02]  /*b600*/  LEA R3, R9, UR37, 0x3 ;  /* 0x0000002509037c11 */ /* 0x000fe4000f8e18ff */
[----:B-1----:R-:W-:Y:S02]  /*b610*/  LOP3.LUT R5, R2, 0x7f, RZ, 0xc0, !PT ;  /* 0x0000007f02057812 */ /* 0x002fe400078ec0ff */
[----:B------:R-:W-:Y:S02]  /*b620*/  SHF.L.U32 R2, R17, 0x1f, RZ ;  /* 0x0000001f11027819 */ /* 0x000fe400000006ff */
[----:B------:R-:W-:Y:S02]  /*b630*/  ISETP.NE.AND P2, PT, R5, RZ, PT ;  /* 0x000000ff0500720c */ /* 0x000fe40003f45270 */
[----:B------:R-:W1:Y:S02]  /*b640*/  SYNCS.PHASECHK.TRANS64.TRYWAIT P3, [R3+URZ+0x22840], R2 ;  /* 0x02284002030075a7 */ /* 0x000e64000806017f */
[----:B-1----:R-:W-:Y:S09]  /*b650*/  @!P3 BRA `(.L_x_10561) ;  /* 0x00000014002cb947 */ /* 0x002ff20003800000 */
.L_x_10597:
[----:B------:R-:W-:Y:S05]  /*b660*/  @P2 BRA `(.L_x_10562) ;  /* 0x0000000000142947 */ /* 0x000fea0003800000 */
[----:B------:R-:W-:Y:S01]  /*b670*/  ISETP.NE.AND P3, PT, R19, RZ, PT ;  /* 0x000000ff1300720c */ /* 0x000fe20003f65270 */
[----:B------:R-:W-:-:S04]  /*b680*/  IMAD.MOV.U32 R12, RZ, RZ, 0x3000 ;  /* 0x00003000ff0c7424 */ /* 0x000fc800078e00ff */
[----:B------:R2:W-:Y:S08]  /*b690*/  SYNCS.ARRIVE.TRANS64 RZ, [R3+URZ+0x22830], R12 ;  /* 0x0228300c03ff79a7 */ /* 0x0005f0000800003f */
[----:B------:R-:W-:Y:S05]  /*b6a0*/  @!P3 BRA `(.L_x_10562) ;  /* 0x000000000004b947 */ /* 0x000fea0003800000 */
[----:B------:R-:W-:Y:S01]  /*b6b0*/  BPT.TRAP 0x1 ;  /* 0x000000040000795c */ /* 0x000fe20000300000 */
.L_x_10562:
        /* <DEDUP_REMOVED lines=17> */
.L_x_10598:
[----:B------:R-:W-:Y:S05]  /*b7d0*/  @P2 BRA `(.L_x_10564) ;  /* 0x0000000000142947 */ /* 0x000fea0003800000 */
[----:B------:R-:W-:Y:S01]  /*b7e0*/  ISETP.NE.AND P2, PT, R19, RZ, PT ;  /* 0x000000ff1300720c */ /* 0x000fe20003f45270 */
[----:B-1-3--:R-:W-:-:S04]  /*b7f0*/  IMAD.MOV.U32 R2, RZ, RZ, 0xc000 ;  /* 0x0000c000ff027424 */ /* 0x00afc800078e00ff */
[----:B------:R4:W-:Y:S08]  /*b800*/  SYNCS.ARRIVE.TRANS64 RZ, [R3+URZ+0x22850], R2 ;  /* 0x0228500203ff79a7 */ /* 0x0009f0000800003f */
[----:B------:R-:W-:Y:S05]  /*b810*/  @!P2 BRA `(.L_x_10564) ;  /* 0x000000000004a947 */ /* 0x000fea0003800000 */
[----:B------:R-:W-:Y:S01]  /*b820*/  BPT.TRAP 0x1 ;  /* 0x000000040000795c */ /* 0x000fe20000300000 */
.L_x_10564:
        /* <DEDUP_REMOVED lines=30> */
.L_x_10559:
[----:B------:R-:W-:Y:S05]  /*ba10*/  BSYNC B1 ;  /* 0x0000000000017941 */ /* 0x000fea0003800000 */
.L_x_10558:
        /* <DEDUP_REMOVED lines=10> */
[----:B------:R-:W-:Y:S02]  /*bac0*/  IMAD.MOV.U32 R11, RZ, RZ, R10 ;  /* 0x000000ffff0b7224 */ /* 0x000fe400078e000a */
[----:B------:R-:W-:-:S04]  /*bad0*/  IMAD R13, R7, UR4, RZ ;  /* 0x00000004070d7c24 */ /* 0x000fc8000f8e02ff */
[----:B------:R-:W-:Y:S01]  /*bae0*/  IMAD R13, R6, UR5, R13 ;  /* 0x00000005060d7c24 */ /* 0x000fe2000f8e020d */
[----:B------:R-:W3:Y:S01]  /*baf0*/  LDC.64 R4, c[0x0][0x3f8] ;  /* 0x0000fe00ff047b82 */ /* 0x000ee20000000a00 */
[----:B-1----:R-:W-:-:S13]  /*bb00*/  ISETP.NE.AND P2, PT, R9, 0x1, PT ;  /* 0x000000010900780c */ /* 0x002fda0003f45270 */
[----:B--2---:R-:W1:Y:S02]  /*bb10*/  @P2 LDC.64 R2, c[0x0][0x420] ;  /* 0x00010800ff022b82 */ /* 0x004e640000000a00 */
[----:B-1----:R-:W-:-:S05]  /*bb20*/  @P2 IMAD.HI.U32 R2, R10, R2, RZ ;  /* 0x000000020a022227 */ /* 0x002fca00078e00ff */
[----:B------:R-:W-:-:S04]  /*bb30*/  @P2 SHF.R.U32.HI R11, RZ, R3, R2 ;  /* 0x00000003ff0b2219 */ /* 0x000fc80000011602 */
[----:B------:R-:W-:Y:S02]  /*bb40*/  SHF.R.S32.HI R3, RZ, 0x1f, R11 ;  /* 0x0000001fff037819 */ /* 0x000fe4000001140b */
[----:B------:R-:W-:-:S05]  /*bb50*/  MOV R2, R11 ;  /* 0x0000000b00027202 */ /* 0x000fca0000000f00 */
[----:B------:R-:W-:-:S04]  /*bb60*/  IMAD.WIDE.U32 R2, R6, UR4, R2 ;  /* 0x0000000406027c25 */ /* 0x000fc8000f8e0002 */
[----:B------:R-:W-:Y:S01]  /*bb70*/  IMAD.IADD R3, R13, 0x1, R3 ;  /* 0x000000010d037824 */ /* 0x000fe200078e0203 */
[----:B---3--:R-:W-:-:S04]  /*bb80*/  LEA R4, P2, R2, R4, 0x2 ;  /* 0x0000000402047211 */ /* 0x008fc800078410ff */
[----:B------:R-:W-:-:S05]  /*bb90*/  LEA.HI.X R5, R2, R5, R3, 0x2, P2 ;  /* 0x0000000502057211 */ /* 0x000fca00010f1403 */
[----:B------:R1:W5:Y:S01]  /*bba0*/  LDG.E R4, desc[UR46][R4.64] ;  /* 0x0000002e04047981 */ /* 0x000362000c1e1900 */
[----:B------:R-:W-:-:S04]  /*bbb0*/  IMAD.MOV R2, RZ, RZ, -R11 ;  /* 0x000000ffff027224 */ /* 0x000fc800078e0a0b */
[----:B------:R-:W-:-:S07]  /*bbc0*/  IMAD R10, R9, R2, R10 ;  /* 0x00000002090a7224 */ /* 0x000fce00078e020a */
.L_x_10567:
[----:B------:R-:W1:Y:S01]  /*bbd0*/  S2R R2, SR_TID.X ;  /* 0x0000000000027919 */ /* 0x000e620000002100 */
[----:B--2---:R-:W-:Y:S02]  /*bbe0*/  SHF.L.U32 R3, R17, 0x1f, RZ ;  /* 0x0000001f11037819 */ /* 0x004fe400000006ff */
[----:B-1----:R-:W-:Y:S02]  /*bbf0*/  LOP3.LUT R5, R2, 0x7f, RZ, 0xc0, !PT ;  /* 0x0000007f02057812 */ /* 0x002fe400078ec0ff */
[----:B------:R-:W-:Y:S02]  /*bc00*/  LEA R2, R16, UR37, 0x3 ;  /* 0x0000002510027c11 */ /* 0x000fe4000f8e18ff */
[----:B------:R-:W-:Y:S02]  /*bc10*/  ISETP.NE.AND P2, PT, R5, RZ, PT ;  /* 0x000000ff0500720c */ /* 0x000fe40003f45270 */
[----:B------:R-:W1:Y:S02]  /*bc20*/  SYNCS.PHASECHK.TRANS64.TRYWAIT P3, [R2+URZ+0x22840], R3 ;  /* 0x02284003020075a7 */ /* 0x000e64000806017f */
[----:B-1----:R-:W-:Y:S09]  /*bc30*/  @!P3 BRA `(.L_x_10568) ;  /* 0x0000000c00dcb947 */ /* 0x002ff20003800000 */
.L_x_10599:
[----:B------:R-:W-:Y:S05]  /*bc40*/  @P2 BRA `(.L_x_10569) ;  /* 0x0000000000142947 */ /* 0x000fea0003800000 */
[----:B------:R-:W-:Y:S01]  /*bc50*/  ISETP.NE.AND P3, PT, R19, RZ, PT ;  /* 0x000000ff1300720c */ /* 0x000fe20003f65270 */
[----:B------:R-:W-:-:S04]  /*bc60*/  IMAD.MOV.U32 R5, RZ, RZ, 0x3000 ;  /* 0x00003000ff057424 */ /* 0x000fc800078e00ff */
[----:B------:R2:W-:Y:S08]  /*bc70*/  SYNCS.ARRIVE.TRANS64 RZ, [R2+URZ+0x22830], R5 ;  /* 0x0228300502ff79a7 */ /* 0x0005f0000800003f */
[----:B------:R-:W-:Y:S05]  /*bc80*/  @!P3 BRA `(.L_x_10569) ;  /* 0x000000000004b947 */ /* 0x000fea0003800000 */
[----:B------:R-:W-:Y:S01]  /*bc90*/  BPT.TRAP 0x1 ;  /* 0x000000040000795c */ /* 0x000fe20000300000 */
.L_x_10569:
        /* <DEDUP_REMOVED lines=17> */
.L_x_10600:
[----:B------:R-:W-:Y:S05]  /*bdb0*/  @P2 BRA `(.L_x_10571) ;  /* 0x0000000000142947 */ /* 0x000fea0003800000 */
[----:B------:R-:W-:Y:S01]  /*bdc0*/  ISETP.NE.AND P2, PT, R19, RZ, PT ;  /* 0x000000ff1300720c */ /* 0x000fe20003f45270 */
[----:B-1-3--:R-:W-:-:S04]  /*bdd0*/  IMAD.MOV.U32 R3, RZ, RZ, 0xc000 ;  /* 0x0000c000ff037424 */ /* 0x00afc800078e00ff */
[----:B------:R4:W-:Y:S08]  /*bde0*/  SYNCS.ARRIVE.TRANS64 RZ, [R2+URZ+0x22850], R3 ;  /* 0x0228500302ff79a7 */ /* 0x0009f0000800003f */
[----:B------:R-:W-:Y:S05]  /*bdf0*/  @!P2 BRA `(.L_x_10571) ;  /* 0x000000000004a947 */ /* 0x000fea0003800000 */
[----:B------:R-:W-:Y:S01]  /*be00*/  BPT.TRAP 0x1 ;  /* 0x000000040000795c */ /* 0x000fe20000300000 */
.L_x_10571:
        /* <DEDUP_REMOVED lines=30> */
.L_x_10566:
[----:B------:R-:W-:Y:S05]  /*bff0*/  BSYNC B1 ;  /* 0x0000000000017941 */ /* 0x000fea0003800000 */
.L_x_10565:
[C---:B------:R-:W-:Y:S01]  /*c000*/  ISETP.GT.AND P2, PT, R8.reuse, 0x1, PT ;  /* 0x000000010800780c */ /* 0x040fe20003f44270 */
[----:B------:R-:W-:-:S12]  /*c010*/  VIADD R8, R8, 0xfffffffe ;  /* 0xfffffffe08087836 */ /* 0x000fd80000000000 */
[----:B------:R-:W-:Y:S05]  /*c020*/  @P2 BRA `(.L_x_10572) ;  /* 0xfffffff400002947 */ /* 0x000fea000383ffff */
.L_x_10557:
[----:B------:R-:W-:Y:S05]  /*c030*/  BSYNC B0 ;  /* 0x0000000000007941 */ /* 0x000fea0003800000 */
.L_x_10548:
        /* <DEDUP_REMOVED lines=18> */
.L_x_10574:
[----:B------:R-:W-:Y:S05]  /*c160*/  BSYNC B0 ;  /* 0x0000000000007941 */ /* 0x000fea0003800000 */
.L_x_10573:
[----:B------:R-:W-:Y:S01]  /*c170*/  SEL R16, R16, RZ, P0 ;  /* 0x000000ff10107207 */ /* 0x000fe20000000000 */
[----:B------:R-:W-:-:S07]  /*c180*/  IMAD.MOV.U32 R13, RZ, RZ, R18 ;  /* 0x000000ffff0d7224 */ /* 0x000fce00078e0012 */
.L_x_10533:
[----:B------:R-:W-:Y:S05]  /*c190*/  BSYNC B6 ;  /* 0x0000000000067941 */ /* 0x000fea0003800000 */
.L_x_10531:
[----:B------:R-:W-:-:S03]  /*c1a0*/  UMOV UR6, 0xffffffff ;  /* 0xffffffff00067882 */ /* 0x000fc60000000000 */
[----:B------:R-:W-:Y:S05]  /*c1b0*/  BRA.DIV UR6, `(.L_x_10575) ;  /* 0x0000000a06a47947 */ /* 0x000fea000b800000 */
[----:B------:R1:W1:Y:S02]  /*c1c0*/  SHFL.IDX PT, R14, R13, RZ, 0x1f ;  /* 0x00001fff0d0e7589 */ /* 0x00026400000e0000 */
.L_x_10603:
[----:B------:R-:W-:Y:S01]  /*c1d0*/  ISETP.NE.AND P0, PT, R19, RZ, PT ;  /* 0x000000ff1300720c */ /* 0x000fe20003f05270 */
[----:B------:R-:W-:Y:S05]  /*c1e0*/  WARPSYNC.ALL ;  /* 0x0000000000007948 */ /* 0x000fea0003800000 */
[----:B------:R-:W-:Y:S01]  /*c1f0*/  BAR.SYNC.DEFER_BLOCKING 0x4, 0x120 ;  /* 0x0104800000007b1d */ /* 0x000fe20000010000 */
[----:B-1----:R-:W-:-:S05]  /*c200*/  MOV R18, R14 ;  /* 0x0000000e00127202 */ /* 0x002fca0000000f00 */
        /* <DEDUP_REMOVED lines=8> */
.L_x_10528:
        /* <DEDUP_REMOVED lines=11> */
.L_x_10604:
        /* <DEDUP_REMOVED lines=14> */
.L_x_10580:
        /* <DEDUP_REMOVED lines=12> */
.L_x_10605:
[----:B------:R-:W2:Y:S02]  /*c4e0*/  SYNCS.PHASECHK.TRANS64.TRYWAIT P0, [R3+URZ], R0 ;  /* 0x00000000030075a7 */ /* 0x000ea4000800017f */
[----:B--2---:R-:W-:Y:S05]  /*c4f0*/  @!P0 BRA `(.L_x_10582) ;  /* 0x0000000800208947 */ /* 0x004fea0003800000 */
.L_x_10606:
[----:B------:R-:W-:Y:S05]  /*c500*/  @!P2 BRA `(.L_x_10583) ;  /* 0x000000000004a947 */ /* 0x000fea0003800000 */
[----:B------:R-:W-:Y:S01]  /*c510*/  BPT.TRAP 0x1 ;  /* 0x000000040000795c */ /* 0x000fe20000300000 */
.L_x_10583:
[----:B--2---:R-:W-:-:S05]  /*c520*/  VIADD R3, R7, 0x22860 ;  /* 0x0002286007037836 */ /* 0x004fca0000000000 */
[----:B-1----:R-:W-:-:S04]  /*c530*/  LEA R5, R16, R3, 0x3 ;  /* 0x0000000310057211 */ /* 0x002fc800078e18ff */
[----:B------:R-:W1:Y:S02]  /*c540*/  SYNCS.PHASECHK.TRANS64.TRYWAIT P0, [R5+URZ], R4 ;  /* 0x00000004050075a7 */ /* 0x000e64000800017f */
[----:B-1----:R-:W-:Y:S05]  /*c550*/  @!P0 BRA `(.L_x_10584) ;  /* 0x00000008001c8947 */ /* 0x002fea0003800000 */
.L_x_10607:
[----:B------:R-:W-:-:S07]  /*c560*/  IMAD R3, R2, 0x8, R3 ;  /* 0x0000000802037824 */ /* 0x000fce00078e0203 */
.L_x_10585:
[----:B--2---:R2:W3:Y:S02]  /*c570*/  SYNCS.PHASECHK.TRANS64.TRYWAIT P0, [R3+URZ], R0 ;  /* 0x00000000030075a7 */ /* 0x0044e4000800017f */
[----:B---3--:R-:W-:Y:S05]  /*c580*/  @!P0 NANOSLEEP.SYNCS 0x989680 ;  /* 0x009896800000895d */ /* 0x008fea0003900000 */
[----:B------:R-:W3:Y:S02]  /*c590*/  @!P0 SYNCS.PHASECHK.TRANS64 P0, [R3+URZ], R0 ;  /* 0x00000000030085a7 */ /* 0x000ee4000800007f */
[----:B---3--:R-:W-:Y:S05]  /*c5a0*/  @!P0 BRA `(.L_x_10585) ;  /* 0xfffffffc00f08947 */ /* 0x008fea000383ffff */
.L_x_10579:
[----:B------:R-:W-:Y:S05]  /*c5b0*/  BSYNC B0 ;  /* 0x0000000000007941 */ /* 0x000fea0003800000 */
.L_x_10578:
[----:B------:R-:W-:Y:S05]  /*c5c0*/  EXIT ;  /* 0x000000000000794d */ /* 0x000fea0003800000 */
.L_x_10485:
[----:B-1----:R-:W-:-:S04]  /*c5d0*/  IMAD.U32 R3, RZ, RZ, UR49 ;  /* 0x00000031ff037e24 */ /* 0x002fc8000f8e00ff */
[----:B------:R1:W2:Y:S03]  /*c5e0*/  SYNCS.PHASECHK.TRANS64.TRYWAIT P0, [R3+URZ+0x22800], R0 ;  /* 0x02280000030075a7 */ /* 0x0002a6000800017f */
[----:B--2---:R-:W-:Y:S05]  /*c5f0*/  @!P0 NANOSLEEP.SYNCS 0x989680 ;  /* 0x009896800000895d */ /* 0x004fea0003900000 */
[----:B------:R-:W2:Y:S02]  /*c600*/  @!P0 SYNCS.PHASECHK.TRANS64 P0, [R3+URZ+0x22800], R0 ;  /* 0x02280000030085a7 */ /* 0x000ea4000800007f */
[----:B--2---:R-:W-:Y:S05]  /*c610*/  @!P0 BRA `(.L_x_10485) ;  /* 0xfffffffc00ec8947 */ /* 0x004fea000383ffff */
[----:B------:R-:W-:Y:S05]  /*c620*/  BRA `(.L_x_10586) ;  /* 0xffffff5000887947 */ /* 0x000fea000383ffff */
.L_x_10489:
[----:B--2---:R-:W-:-:S04]  /*c630*/  IMAD.U32 R0, RZ, RZ, UR21 ;  /* 0x00000015ff007e24 */ /* 0x004fc8000f8e00ff */
[----:B------:R2:W3:Y:S03]  /*c640*/  SYNCS.PHASECHK.TRANS64.TRYWAIT P1, [R0+URZ+0x22830], R7 ;  /* 0x02283007000075a7 */ /* 0x0004e6000802017f */
[----:B---3--:R-:W-:Y:S05]  /*c650*/  @!P1 NANOSLEEP.SYNCS 0x989680 ;  /* 0x009896800000995d */ /* 0x008fea0003900000 */
[----:B------:R-:W3:Y:S02]  /*c660*/  @!P1 SYNCS.PHASECHK.TRANS64 P1, [R0+URZ+0x22830], R7 ;  /* 0x02283007000095a7 */ /* 0x000ee4000802007f */
[----:B---3--:R-:W-:Y:S05]  /*c670*/  @!P1 BRA `(.L_x_10489) ;  /* 0xfffffffc00ec9947 */ /* 0x008fea000383ffff */
[----:B------:R-:W-:Y:S05]  /*c680*/  BRA `(.L_x_10488) ;  /* 0xffffff5000ac7947 */ /* 0x000fea000383ffff */
.L_x_10493:
[----:B--2---:R2:W3:Y:S02]  /*c690*/  SYNCS.PHASECHK.TRANS64.TRYWAIT P2, [R8+URZ+0x22850], R7 ;  /* 0x02285007080075a7 */ /* 0x0044e4000804017f */
[----:B---3--:R-:W-:Y:S05]  /*c6a0*/  @!P2 NANOSLEEP.SYNCS 0x989680 ;  /* 0x009896800000a95d */ /* 0x008fea0003900000 */
[----:B------:R-:W3:Y:S02]  /*c6b0*/  @!P2 SYNCS.PHASECHK.TRANS64 P2, [R8+URZ+0x22850], R7 ;  /* 0x022850070800a5a7 */ /* 0x000ee4000804007f */
[----:B---3--:R-:W-:Y:S05]  /*c6c0*/  @!P2 BRA `(.L_x_10493) ;  /* 0xfffffffc00f0a947 */ /* 0x008fea000383ffff */
[----:B------:R-:W-:Y:S05]  /*c6d0*/  BRA `(.L_x_10492) ;  /* 0xffffff6800947947 */ /* 0x000fea000383ffff */
.L_x_10498:
[----:B--2---:R-:W-:-:S04]  /*c6e0*/  IMAD.U32 R5, RZ, RZ, UR29 ;  /* 0x0000001dff057e24 */ /* 0x004fc8000f8e00ff */
[----:B------:R2:W3:Y:S03]  /*c6f0*/  SYNCS.PHASECHK.TRANS64.TRYWAIT P2, [R5+URZ+0x22830], R6 ;  /* 0x02283006050075a7 */ /* 0x0004e6000804017f */
[----:B---3--:R-:W-:Y:S05]  /*c700*/  @!P2 NANOSLEEP.SYNCS 0x989680 ;  /* 0x009896800000a95d */ /* 0x008fea0003900000 */
[----:B------:R-:W3:Y:S02]  /*c710*/  @!P2 SYNCS.PHASECHK.TRANS64 P2, [R5+URZ+0x22830], R6 ;  /* 0x022830060500a5a7 */ /* 0x000ee4000804007f */
[----:B---3--:R-:W-:Y:S05]  /*c720*/  @!P2 BRA `(.L_x_10498) ;  /* 0xfffffffc00eca947 */ /* 0x008fea000383ffff */
[----:B------:R-:W-:Y:S05]  /*c730*/  BRA `(.L_x_10497) ;  /* 0xffffff6c00ac7947 */ /* 0x000fea000383ffff */
.L_x_10502:
[----:B--2---:R2:W3:Y:S02]  /*c740*/  SYNCS.PHASECHK.TRANS64.TRYWAIT P2, [R187+URZ+0x22850], R6 ;  /* 0x02285006bb0075a7 */ /* 0x0044e4000804017f */
[----:B---3--:R-:W-:Y:S05]  /*c750*/  @!P2 NANOSLEEP.SYNCS 0x989680 ;  /* 0x009896800000a95d */ /* 0x008fea0003900000 */
[----:B------:R-:W3:Y:S02]  /*c760*/  @!P2 SYNCS.PHASECHK.TRANS64 P2, [R187+URZ+0x22850], R6 ;  /* 0x02285006bb00a5a7 */ /* 0x000ee4000804007f */
[----:B---3--:R-:W-:Y:S05]  /*c770*/  @!P2 BRA `(.L_x_10502) ;  /* 0xfffffffc00f0a947 */ /* 0x008fea000383ffff */
[----:B------:R-:W-:Y:S05]  /*c780*/  BRA `(.L_x_10501) ;  /* 0xffffff8c00847947 */ /* 0x000fea000383ffff */
.L_x_10508:
[----:B--2---:R-:W-:-:S04]  /*c790*/  IMAD.U32 R5, RZ, RZ, UR22 ;  /* 0x00000016ff057e24 */ /* 0x004fc8000f8e00ff */
[----:B------:R2:W3:Y:S03]  /*c7a0*/  SYNCS.PHASECHK.TRANS64.TRYWAIT P2, [R5+URZ+0x22830], R6 ;  /* 0x02283006050075a7 */ /* 0x0004e6000804017f */
[----:B---3--:R-:W-:Y:S05]  /*c7b0*/  @!P2 NANOSLEEP.SYNCS 0x989680 ;  /* 0x009896800000a95d */ /* 0x008fea0003900000 */
[----:B------:R-:W3:Y:S02]  /*c7c0*/  @!P2 SYNCS.PHASECHK.TRANS64 P2, [R5+URZ+0x22830], R6 ;  /* 0x022830060500a5a7 */ /* 0x000ee4000804007f */
[----:B---3--:R-:W-:Y:S05]  /*c7d0*/  @!P2 BRA `(.L_x_10508) ;  /* 0xfffffffc00eca947 */ /* 0x008fea000383ffff */
[----:B------:R-:W-:Y:S05]  /*c7e0*/  BRA `(.L_x_10507) ;  /* 0xffffff90007c7947 */ /* 0x000fea000383ffff */
.L_x_10512:
[----:B--2---:R2:W3:Y:S02]  /*c7f0*/  SYNCS.PHASECHK.TRANS64.TRYWAIT P2, [R183+URZ+0x22850], R6 ;  /* 0x02285006b70075a7 */ /* 0x0044e4000804017f */
[----:B---3--:R-:W-:Y:S05]  /*c800*/  @!P2 NANOSLEEP.SYNCS 0x989680 ;  /* 0x009896800000a95d */ /* 0x008fea0003900000 */
[----:B------:R-:W3:Y:S02]  /*c810*/  @!P2 SYNCS.PHASECHK.TRANS64 P2, [R183+URZ+0x22850], R6 ;  /* 0x02285006b700a5a7 */ /* 0x000ee4000804007f */
[----:B---3--:R-:W-:Y:S05]  /*c820*/  @!P2 BRA `(.L_x_10512) ;  /* 0xfffffffc00f0a947 */ /* 0x008fea000383ffff */
[----:B------:R-:W-:Y:S05]  /*c830*/  BRA `(.L_x_10511) ;  /* 0xffffffa800907947 */ /* 0x000fea000383ffff */
.L_x_10537:
        /* <DEDUP_REMOVED lines=10> */
.L_x_10587:
[----:B------:R-:W-:Y:S05]  /*c8e0*/  BRA `(.L_x_10588) ;  /* 0xffffffdc00247947 */ /* 0x000fea000383ffff */
.L_x_10538:
[----:B------:R-:W-:Y:S01]  /*c8f0*/  BSSY B0, `(.L_x_10589) ;  /* 0x0000006000007945 */ /* 0x000fe20003800000 */
[----:B------:R-:W-:-:S07]  /*c900*/  IMAD.MOV.U32 R15, RZ, RZ, -0x1 ;  /* 0xffffffffff0f7424 */ /* 0x000fce00078e00ff */
[----:B------:R-:W-:Y:S05]  /*c910*/  WARPSYNC.COLLECTIVE R15, `(.L_x_10590) ;  /* 0x000000000f0c7348 */ /* 0x000fea0003c00000 */
[----:B------:R-:W-:Y:S02]  /*c920*/  ELECT P6, UR62, PT ;  /* 0x00000000003e782f */ /* 0x000fe400038c0000 */
[----:B------:R-:W-:Y:S01]  /*c930*/  MOV R14, UR62 ;  /* 0x0000003e000e7c02 */ /* 0x000fe20008000f00 */
[----:B------:R-:W-:Y:S10]  /*c940*/  ENDCOLLECTIVE ;  /* 0x000000000000791b */ /* 0x000ff40003800000 */
.L_x_10590:
[----:B------:R-:W-:Y:S05]  /*c950*/  BSYNC B0 ;  /* 0x0000000000007941 */ /* 0x000fea0003800000 */
.L_x_10589:
[----:B------:R-:W-:Y:S05]  /*c960*/  BRA `(.L_x_10591) ;  /* 0xffffffdc00147947 */ /* 0x000fea000383ffff */
.L_x_10541:
[----:B-1----:R1:W2:Y:S02]  /*c970*/  SYNCS.PHASECHK.TRANS64.TRYWAIT P2, [R8+URZ+0x22840], R5 ;  /* 0x02284005080075a7 */ /* 0x0022a4000804017f */
[----:B--2---:R-:W-:Y:S05]  /*c980*/  @!P2 NANOSLEEP.SYNCS 0x989680 ;  /* 0x009896800000a95d */ /* 0x004fea0003900000 */
[----:B------:R-:W2:Y:S02]  /*c990*/  @!P2 SYNCS.PHASECHK.TRANS64 P2, [R8+URZ+0x22840], R5 ;  /* 0x022840050800a5a7 */ /* 0x000ea4000804007f */
[----:B--2---:R-:W-:Y:S05]  /*c9a0*/  @!P2 BRA `(.L_x_10541) ;  /* 0xfffffffc00f0a947 */ /* 0x004fea000383ffff */
[----:B------:R-:W-:Y:S05]  /*c9b0*/  BRA `(.L_x_10592) ;  /* 0xffffffdc00707947 */ /* 0x000fea000383ffff */
.L_x_10543:
[----:B-1----:R-:W-:-:S04]  /*c9c0*/  IMAD.U32 R8, RZ, RZ, UR37 ;  /* 0x00000025ff087e24 */ /* 0x002fc8000f8e00ff */
[----:B------:R1:W2:Y:S03]  /*c9d0*/  SYNCS.PHASECHK.TRANS64.TRYWAIT P2, [R8+URZ+0x22820], R5 ;  /* 0x02282005080075a7 */ /* 0x0002a6000804017f */
[----:B--2---:R-:W-:Y:S05]  /*c9e0*/  @!P2 NANOSLEEP.SYNCS 0x989680 ;  /* 0x009896800000a95d */ /* 0x004fea0003900000 */
[----:B------:R-:W2:Y:S02]  /*c9f0*/  @!P2 SYNCS.PHASECHK.TRANS64 P2, [R8+URZ+0x22820], R5 ;  /* 0x022820050800a5a7 */ /* 0x000ea4000804007f */
[----:B--2---:R-:W-:Y:S05]  /*ca00*/  @!P2 BRA `(.L_x_10543) ;  /* 0xfffffffc00eca947 */ /* 0x004fea000383ffff */
[----:B------:R-:W-:Y:S05]  /*ca10*/  BRA `(.L_x_10593) ;  /* 0xffffffe000107947 */ /* 0x000fea000383ffff */
.L_x_10546:
[----:B-1----:R1:W2:Y:S02]  /*ca20*/  SYNCS.PHASECHK.TRANS64.TRYWAIT P2, [R8+URZ+0x22860], R5 ;  /* 0x02286005080075a7 */ /* 0x0022a4000804017f */
[----:B--2---:R-:W-:Y:S05]  /*ca30*/  @!P2 NANOSLEEP.SYNCS 0x989680 ;  /* 0x009896800000a95d */ /* 0x004fea0003900000 */
[----:B------:R-:W2:Y:S02]  /*ca40*/  @!P2 SYNCS.PHASECHK.TRANS64 P2, [R8+URZ+0x22860], R5 ;  /* 0x022860050800a5a7 */ /* 0x000ea4000804007f */
[----:B--2---:R-:W-:Y:S05]  /*ca50*/  @!P2 BRA `(.L_x_10546) ;  /* 0xfffffffc00f0a947 */ /* 0x004fea000383ffff */
[----:B------:R-:W-:Y:S05]  /*ca60*/  BRA `(.L_x_10594) ;  /* 0xffffffe000247947 */ /* 0x000fea000383ffff */
.L_x_10553:
[----:B-1----:R1:W2:Y:S02]  /*ca70*/  SYNCS.PHASECHK.TRANS64.TRYWAIT P3, [R2+URZ+0x22840], R3 ;  /* 0x02284003020075a7 */ /* 0x0022a4000806017f */
[----:B--2---:R-:W-:Y:S05]  /*ca80*/  @!P3 NANOSLEEP.SYNCS 0x989680 ;  /* 0x009896800000b95d */ /* 0x004fea0003900000 */
[----:B------:R-:W2:Y:S02]  /*ca90*/  @!P3 SYNCS.PHASECHK.TRANS64 P3, [R2+URZ+0x22840], R3 ;  /* 0x022840030200b5a7 */ /* 0x000ea4000806007f */
[----:B--2---:R-:W-:Y:S05]  /*caa0*/  @!P3 BRA `(.L_x_10553) ;  /* 0xfffffffc00f0b947 */ /* 0x004fea000383ffff */
[----:B------:R-:W-:Y:S05]  /*cab0*/  BRA `(.L_x_10595) ;  /* 0xffffffe400587947 */ /* 0x000fea000383ffff */
.L_x_10555:
[----:B--2---:R2:W3:Y:S02]  /*cac0*/  SYNCS.PHASECHK.TRANS64.TRYWAIT P3, [R2+URZ+0x22860], R3 ;  /* 0x02286003020075a7 */ /* 0x0044e4000806017f */
[----:B---3--:R-:W-:Y:S05]  /*cad0*/  @!P3 NANOSLEEP.SYNCS 0x989680 ;  /* 0x009896800000b95d */ /* 0x008fea0003900000 */
[----:B------:R-:W3:Y:S02]  /*cae0*/  @!P3 SYNCS.PHASECHK.TRANS64 P3, [R2+URZ+0x22860], R3 ;  /* 0x022860030200b5a7 */ /* 0x000ee4000806007f */
[----:B---3--:R-:W-:Y:S05]  /*caf0*/  @!P3 BRA `(.L_x_10555) ;  /* 0xfffffffc00f0b947 */ /* 0x008fea000383ffff */
[----:B------:R-:W-:Y:S05]  /*cb00*/  BRA `(.L_x_10596) ;  /* 0xffffffe400a07947 */ /* 0x000fea000383ffff */
.L_x_10561:
[----:B-1----:R1:W2:Y:S02]  /*cb10*/  SYNCS.PHASECHK.TRANS64.TRYWAIT P3, [R3+URZ+0x22840], R2 ;  /* 0x02284002030075a7 */ /* 0x0022a4000806017f */
[----:B--2---:R-:W-:Y:S05]  /*cb20*/  @!P3 NANOSLEEP.SYNCS 0x989680 ;  /* 0x009896800000b95d */ /* 0x004fea0003900000 */
[----:B------:R-:W2:Y:S02]  /*cb30*/  @!P3 SYNCS.PHASECHK.TRANS64 P3, [R3+URZ+0x22840], R2 ;  /* 0x022840020300b5a7 */ /* 0x000ea4000806007f */
[----:B--2---:R-:W-:Y:S05]  /*cb40*/  @!P3 BRA `(.L_x_10561) ;  /* 0xfffffffc00f0b947 */ /* 0x004fea000383ffff */
[----:B------:R-:W-:Y:S05]  /*cb50*/  BRA `(.L_x_10597) ;  /* 0xffffffe800c07947 */ /* 0x000fea000383ffff */
.L_x_10563:
[----:B---3--:R3:W4:Y:S02]  /*cb60*/  SYNCS.PHASECHK.TRANS64.TRYWAIT P3, [R3+URZ+0x22860], R2 ;  /* 0x02286002030075a7 */ /* 0x008724000806017f */
[----:B----4-:R-:W-:Y:S05]  /*cb70*/  @!P3 NANOSLEEP.SYNCS 0x989680 ;  /* 0x009896800000b95d */ /* 0x010fea0003900000 */
[----:B------:R-:W4:Y:S02]  /*cb80*/  @!P3 SYNCS.PHASECHK.TRANS64 P3, [R3+URZ+0x22860], R2 ;  /* 0x022860020300b5a7 */ /* 0x000f24000806007f */
[----:B----4-:R-:W-:Y:S05]  /*cb90*/  @!P3 BRA `(.L_x_10563) ;  /* 0xfffffffc00f0b947 */ /* 0x010fea000383ffff */
[----:B------:R-:W-:Y:S05]  /*cba0*/  BRA `(.L_x_10598) ;  /* 0xffffffec00087947 */ /* 0x000fea000383ffff */
.L_x_10568:
[----:B-1----:R1:W2:Y:S02]  /*cbb0*/  SYNCS.PHASECHK.TRANS64.TRYWAIT P3, [R2+URZ+0x22840], R3 ;  /* 0x02284003020075a7 */ /* 0x0022a4000806017f */
[----:B--2---:R-:W-:Y:S05]  /*cbc0*/  @!P3 NANOSLEEP.SYNCS 0x989680 ;  /* 0x009896800000b95d */ /* 0x004fea0003900000 */
[----:B------:R-:W2:Y:S02]  /*cbd0*/  @!P3 SYNCS.PHASECHK.TRANS64 P3, [R2+URZ+0x22840], R3 ;  /* 0x022840030200b5a7 */ /* 0x000ea4000806007f */
[----:B--2---:R-:W-:Y:S05]  /*cbe0*/  @!P3 BRA `(.L_x_10568) ;  /* 0xfffffffc00f0b947 */ /* 0x004fea000383ffff */
[----:B------:R-:W-:Y:S05]  /*cbf0*/  BRA `(.L_x_10599) ;  /* 0xfffffff000107947 */ /* 0x000fea000383ffff */
.L_x_10570:
[----:B---3--:R3:W4:Y:S02]  /*cc00*/  SYNCS.PHASECHK.TRANS64.TRYWAIT P3, [R2+URZ+0x22860], R3 ;  /* 0x02286003020075a7 */ /* 0x008724000806017f */
[----:B----4-:R-:W-:Y:S05]  /*cc10*/  @!P3 NANOSLEEP.SYNCS 0x989680 ;  /* 0x009896800000b95d */ /* 0x010fea0003900000 */
[----:B------:R-:W4:Y:S02]  /*cc20*/  @!P3 SYNCS.PHASECHK.TRANS64 P3, [R2+URZ+0x22860], R3 ;  /* 0x022860030200b5a7 */ /* 0x000f24000806007f */
[----:B----4-:R-:W-:Y:S05]  /*cc30*/  @!P3 BRA `(.L_x_10570) ;  /* 0xfffffffc00f0b947 */ /* 0x010fea000383ffff */
[----:B------:R-:W-:Y:S05]  /*cc40*/  BRA `(.L_x_10600) ;  /* 0xfffffff000587947 */ /* 0x000fea000383ffff */
.L_x_10575:
[----:B------:R-:W-:Y:S01]  /*cc50*/  BSSY B0, `(.L_x_10601) ;  /* 0x0000007000007945 */ /* 0x000fe20003800000 */
[----:B--2---:R-:W-:Y:S02]  /*cc60*/  IMAD.MOV.U32 R12, RZ, RZ, RZ ;  /* 0x000000ffff0c7224 */ /* 0x004fe400078e00ff */
[----:B------:R-:W-:Y:S02]  /*cc70*/  IMAD.MOV.U32 R11, RZ, RZ, 0x1f ;  /* 0x0000001fff0b7424 */ /* 0x000fe400078e00ff */
[----:B------:R-:W-:-:S07]  /*cc80*/  IMAD.MOV.U32 R15, RZ, RZ, -0x1 ;  /* 0xffffffffff0f7424 */ /* 0x000fce00078e00ff */
[----:B-1-34-:R-:W-:Y:S05]  /*cc90*/  WARPSYNC.COLLECTIVE R15, `(.L_x_10602) ;  /* 0x000000000f087348 */ /* 0x01afea0003c00000 */
[----:B------:R2:W1:Y:S02]  /*cca0*/  SHFL.IDX P6, R14, R13, R12, R11 ;  /* 0x0000000c0d0e7389 */ /* 0x00046400000c000b */
[----:B-1234-:R-:W-:Y:S01]  /*ccb0*/  ENDCOLLECTIVE ;  /* 0x000000000000791b */ /* 0x01efe20003800000 */
.L_x_10602:
[----:B------:R-:W-:Y:S05]  /*ccc0*/  BSYNC B0 ;  /* 0x0000000000007941 */ /* 0x000fea0003800000 */
.L_x_10601:
[----:B------:R-:W-:Y:S05]  /*ccd0*/  BRA `(.L_x_10603) ;  /* 0xfffffff4003c7947 */ /* 0x000fea000383ffff */
.L_x_10577:
[----:B-1----:R1:W2:Y:S02]  /*cce0*/  SYNCS.PHASECHK.TRANS64.TRYWAIT P0, [R7+URZ+0x22820], R0 ;  /* 0x02282000070075a7 */ /* 0x0022a4000800017f */
[----:B--2---:R-:W-:Y:S05]  /*ccf0*/  @!P0 NANOSLEEP.SYNCS 0x989680 ;  /* 0x009896800000895d */ /* 0x004fea0003900000 */
[----:B------:R-:W2:Y:S02]  /*cd00*/  @!P0 SYNCS.PHASECHK.TRANS64 P0, [R7+URZ+0x22820], R0 ;  /* 0x02282000070085a7 */ /* 0x000ea4000800007f */
[----:B--2---:R-:W-:Y:S05]  /*cd10*/  @!P0 BRA `(.L_x_10577) ;  /* 0xfffffffc00f08947 */ /* 0x004fea000383ffff */
[----:B------:R-:W-:Y:S05]  /*cd20*/  BRA `(.L_x_10604) ;  /* 0xfffffff400847947 */ /* 0x000fea000383ffff */
.L_x_10581:
[----:B-1----:R1:W2:Y:S02]  /*cd30*/  SYNCS.PHASECHK.TRANS64.TRYWAIT P0, [R5+URZ], R4 ;  /* 0x00000004050075a7 */ /* 0x0022a4000800017f */
[----:B--2---:R-:W-:Y:S05]  /*cd40*/  @!P0 NANOSLEEP.SYNCS 0x989680 ;  /* 0x009896800000895d */ /* 0x004fea0003900000 */
[----:B------:R-:W2:Y:S02]  /*cd50*/  @!P0 SYNCS.PHASECHK.TRANS64 P0, [R5+URZ], R4 ;  /* 0x00000004050085a7 */ /* 0x000ea4000800007f */
[----:B--2---:R-:W-:Y:S05]  /*cd60*/  @!P0 BRA `(.L_x_10581) ;  /* 0xfffffffc00f08947 */ /* 0x004fea000383ffff */
[----:B------:R-:W-:Y:S05]  /*cd70*/  BRA `(.L_x_10605) ;  /* 0xfffffff400d87947 */ /* 0x000fea000383ffff */
.L_x_10582:
[----:B--2---:R2:W3:Y:S02]  /*cd80*/  SYNCS.PHASECHK.TRANS64.TRYWAIT P0, [R3+URZ], R0 ;  /* 0x00000000030075a7 */ /* 0x0044e4000800017f */
[----:B---3--:R-:W-:Y:S05]  /*cd90*/  @!P0 NANOSLEEP.SYNCS 0x989680 ;  /* 0x009896800000895d */ /* 0x008fea0003900000 */
[----:B------:R-:W3:Y:S02]  /*cda0*/  @!P0 SYNCS.PHASECHK.TRANS64 P0, [R3+URZ], R0 ;  /* 0x00000000030085a7 */ /* 0x000ee4000800007f */
[----:B---3--:R-:W-:Y:S05]  /*cdb0*/  @!P0 BRA `(.L_x_10582) ;  /* 0xfffffffc00f08947 */ /* 0x008fea000383ffff */
[----:B------:R-:W-:Y:S05]  /*cdc0*/  BRA `(.L_x_10606) ;  /* 0xfffffff400cc7947 */ /* 0x000fea000383ffff */
.L_x_10584:
[----:B-1----:R1:W2:Y:S02]  /*cdd0*/  SYNCS.PHASECHK.TRANS64.TRYWAIT P0, [R5+URZ], R4 ;  /* 0x00000004050075a7 */ /* 0x0022a4000800017f */
[----:B--2---:R-:W-:Y:S05]  /*cde0*/  @!P0 NANOSLEEP.SYNCS 0x989680 ;  /* 0x009896800000895d */ /* 0x004fea0003900000 */
[----:B------:R-:W2:Y:S02]  /*cdf0*/  @!P0 SYNCS.PHASECHK.TRANS64 P0, [R5+URZ], R4 ;  /* 0x00000004050085a7 */ /* 0x000ea4000800007f */
[----:B--2---:R-:W-:Y:S05]  /*ce00*/  @!P0 BRA `(.L_x_10584) ;  /* 0xfffffffc00f08947 */ /* 0x004fea000383ffff */
[----:B------:R-:W-:Y:S05]  /*ce10*/  BRA `(.L_x_10607) ;  /* 0xfffffff400d07947 */ /* 0x000fea000383ffff */
.L_x_10608:
        /* <DEDUP_REMOVED lines=14> */
.L_x_11973:


//--------------------- .text._ZN7cutlass13device_kernelIN5flash11enable_sm90INS1_16FlashAttnFwdSm90INS1_25CollectiveMainloopFwdSm90ILi2EN4cute5tupleIJNS5_1CILi1EEES8_S8_EEENS6_IJNS7_ILi128EEENS7_ILi96EEENS7_ILi64EEEEEELi256ENS_6half_tEfNS_4arch4Sm90ELb1ELb0ELb0ELb0ELb0ELb0ELb1ELb1ELb0ELb0ELb0ELb0EEENS1_21CollectiveEpilogueFwdINS6_IJSA_NS7_ILi256EEESB_EEES9_SE_SG_Li256ELb0ELb0ELb0ELb0EEENS1_30DynamicPersistentTileSchedulerILi256ELi32ELb0ELb0ELb1EEEEEEEEEvNT_6ParamsE --------------------------
	.section	.text._ZN7cutlass13device_kernelIN5flash11enable_sm90INS1_16FlashAttnFwdSm90INS1_25CollectiveMainloopFwdSm90ILi2EN4cute5tupleIJNS5_1CILi1EEES8_S8_EEENS6_IJNS7_ILi128EEENS7_ILi96EEENS7_ILi64EEEEEELi256ENS_6half_tEfNS_4arch4Sm90ELb1ELb0ELb0ELb0ELb0ELb0ELb1ELb1ELb0ELb0ELb0ELb0EEENS1_21CollectiveEpilogueFwdINS6_IJSA_NS7_ILi256EEESB_EEES9_SE_SG_Li256ELb0ELb0ELb0ELb0EEENS1_30DynamicPersistentTileSchedulerILi256ELi32ELb0ELb0ELb1EEEEEEEEEvNT_6ParamsE,"ax",@progbits
	.align	128
.text._ZN7cutlass13device_kernelIN5flash11enable_sm90INS1_16FlashAttnFwdSm90INS1_25CollectiveMainloopFwdSm90ILi2EN4cute5tupleIJNS5_1CILi1EEES8_S8_EEENS6_IJNS7_ILi128EEENS7_ILi96EEENS7_ILi64EEEEEELi256ENS_6half_tEfNS_4arch4Sm90ELb1ELb0ELb0ELb0ELb0ELb0ELb1ELb1ELb0ELb0ELb0ELb0EEENS1_21CollectiveEpilogueFwdINS6_IJSA_NS7_ILi256EEESB_EEES9_SE_SG_Li256ELb0ELb0ELb0ELb0EEENS1_30DynamicPersistentTileSchedulerILi256ELi32ELb0ELb0ELb1EEEEEEEEEvNT_6ParamsE:
        .type           _ZN7cutlass13device_kernelIN5flash11enable_sm90INS1_16FlashAttnFwdSm90INS1_25CollectiveMainloopFwdSm90ILi2EN4cute5tupleIJNS5_1CILi1EEES8_S8_EEENS6_IJNS7_ILi128EEENS7_ILi96EEENS7_ILi64EEEEEELi256ENS_6half_tEfNS_4arch4Sm90ELb1ELb0ELb0ELb0ELb0ELb0ELb1ELb1ELb0ELb0ELb0ELb0EEENS1_21CollectiveEpilogueFwdINS6_IJSA_NS7_ILi256EEESB_EEES9_SE_SG_Li256ELb0ELb0ELb0ELb0EEENS1_30DynamicPersistentTileSchedulerILi256ELi32ELb0ELb0ELb1EEEEEEEEEvNT_6ParamsE,@function
        .size           _ZN7cutlass13device_kernelIN5flash11enable_sm90INS1_16FlashAttnFwdSm90INS1_25CollectiveMainloopFwdSm90ILi2EN4cute5tupleIJNS5_1CILi1EEES8_S8_EEENS6_IJNS7_ILi128EEENS7_ILi96EEENS7_ILi64EEEEEELi256ENS_6half_tEfNS_4arch4Sm90ELb1ELb0ELb0ELb0ELb0ELb0ELb1ELb1ELb0ELb0ELb0ELb0EEENS1_21CollectiveEpilogueFwdINS6_IJSA_NS7_ILi256EEESB_EEES9_SE_SG_Li256ELb0ELb0ELb0ELb0EEENS1_30DynamicPersistentTileSchedulerILi256ELi32ELb0ELb0ELb1EEEEEEEEEvNT_6ParamsE,(.L_x_11974 - _ZN7cutlass13device_kernelIN5flash11enable_sm90INS1_16FlashAttnFwdSm90INS1_25CollectiveMainloopFwdSm90ILi2EN4cute5tupleIJNS5_1CILi1EEES8_S8_EEENS6_IJNS7_ILi128EEENS7_ILi96EEENS7_ILi64EEEEEELi256ENS_6half_tEfNS_4arch4Sm90ELb1ELb0ELb0ELb0ELb0ELb0ELb1ELb1ELb0ELb0ELb0ELb0EEENS1_21CollectiveEpilogueFwdINS6_IJSA_NS7_ILi256EEESB_EEES9_SE_SG_Li256ELb0ELb0ELb0ELb0EEENS1_30DynamicPersistentTileSchedulerILi256ELi32ELb0ELb0ELb1EEEEEEEEEvNT_6ParamsE)
        .other          _ZN7cutlass13device_kernelIN5flash11enable_sm90INS1_16FlashAttnFwdSm90INS1_25CollectiveMainloopFwdSm90ILi2EN4cute5tupleIJNS5_1CILi1EEES8_S8_EEENS6_IJNS7_ILi128EEENS7_ILi96EEENS7_ILi64EEEEEELi256ENS_6half_tEfNS_4arch4Sm90ELb1ELb0ELb0ELb0ELb0ELb0ELb1ELb1ELb0ELb0ELb0ELb0EEENS1_21CollectiveEpilogueFwdINS6_IJSA_NS7_ILi256EEESB_EEES9_SE_SG_Li256ELb0ELb0ELb0ELb0EEENS1_30DynamicPersistentTileSchedulerILi256ELi32ELb0ELb0ELb1EEEEEEEEEvNT_6ParamsE,@"STO_CUDA_ENTRY STV_DEFAULT"
_ZN7cutlass13device_kernelIN5flash11enable_sm90INS1_16FlashAttnFwdSm90INS1_25CollectiveMainloopFwdSm90ILi2EN4cute5tupleIJNS5_1CILi1EEES8_S8_EEENS6_IJNS7_ILi128EEENS7_ILi96EEENS7_ILi64EEEEEELi256ENS_6half_tEfNS_4arch4Sm90ELb1ELb0ELb0ELb0ELb0ELb0ELb1ELb1ELb0ELb0ELb0ELb0EEENS1_21CollectiveEpilogueFwdINS6_IJSA_NS7_ILi256EEESB_EEES9_SE_SG_Li256ELb0ELb0ELb0ELb0EEENS1_30DynamicPersistentTileSchedulerILi256ELi32ELb0ELb0ELb1EEEEEEEEEvNT_6ParamsE:
        /* <DEDUP_REMOVED lines=26> */
.L_x_10610:
[----:B------:R-:W-:Y:S05]  /*01a0*/  BSYNC B0 ;  /* 0x0000000000007941 */ /* 0x000fea0003800000 */
.L_x_10609:
        /* <DEDUP_REMOVED lines=38> */
.L_x_10611:
        /* <DEDUP_REMOVED lines=22> */
.L_x_10612:
        /* <DEDUP_REMOVED lines=18> */
.L_x_10613:
        /* <DEDUP_REMOVED lines=22> */
.L_x_10614:
        /* <DEDUP_REMOVED lines=22> */
.L_x_10615:
[----:B---3--:R-:W-:Y:S01]  /*0950*/  ISETP.NE.AND P0, PT, R2, RZ, PT ;  /* 0x000000ff0200720c */ /* 0x008fe20003f05270 */
[----:B------:R-:W-:Y:S01]  /*0960*/  IMAD.MOV.U32 R2, RZ, RZ, 0x1 ;  /* 0x00000001ff027424 */ /* 0x000fe200078e00ff */
[----:B------:R-:W-:Y:S01]  /*0970*/  NOP ;  /* 0x0000000000007918 */ /* 0x000fe20000000000 */
[----:B------:R-:W-:-:S03]  /*0980*/  ULDC.64 UR46, c[0x0][0x208] ;  /* 0x00008200002e7ab9 */ /* 0x000fc60000000a00 */
[----:B------:R-:W-:-:S05]  /*0990*/  SEL R2, R2, 0x2, !P0 ;  /* 0x0000000202027807 */ /* 0x000fca0004000000 */
[----:B------:R3:W-:Y:S01]  /*09a0*/  STL [R1+0x8], R2 ;  /* 0x0000080201007387 */ /* 0x0007e20000100800 */
[----:B-12-4-:R-:W-:Y:S06]  /*09b0*/  BAR.SYNC.DEFER_BLOCKING 0x0 ;  /* 0x0000000000007b1d */ /* 0x016fec0000010000 */
[----:B------:R-:W-:Y:S05]  /*09c0*/  @!P0 BRA `(.L_x_10616) ;  /* 0x000000a400dc8947 */ /* 0x000fea0003800000 */
.L_x_10617:
[----:B------:R-:W-:-:S08]  /*09d0*/  NOP ;  /* 0x0000000000007918 */ /* 0x000fd00000000000 */
[----:B------:R-:W1:Y:S02]  /*09e0*/  USETMAXREG.TRY_ALLOC.CTAPOOL UP0, 0xf0 ;  /* 0x000000f0000079c8 */ /* 0x000e640008000600 */
[----:B-1----:R-:W-:-:S13]  /*09f0*/  PLOP3.LUT P0, PT, PT, PT, UP0, 0x80, 0x0 ;  /* 0x000000000000781c */ /* 0x002fda0003f0f008 */
[----:B------:R-:W-:Y:S05]  /*0a00*/  @!P0 BRA `(.L_x_10617) ;  /* 0xfffffffc00f08947 */ /* 0x000fea000383ffff */
[----:B------:R-:W1:Y:S01]  /*0a10*/  S2R R0, SR_TID.X ;  /* 0x0000000000007919 */ /* 0x000e620000002100 */
[----:B------:R-:W2:Y:S08]  /*0a20*/  S2UR UR7, SR_CTAID.X ;  /* 0x00000000000779c3 */ /* 0x000eb00000002500 */
[----:B------:R-:W-:Y:S08]  /*0a30*/  BAR.ARV 0x4, 0x120 ;  /* 0x0104800000007b1d */ /* 0x000ff00000002000 */
[----:B------:R-:W-:Y:S06]  /*0a40*/  BAR.ARV 0x8, 0x120 ;  /* 0x0204800000007b1d */ /* 0x000fec0000002000 */
[----:B-1----:R-:W-:-:S04]  /*0a50*/  SHF.R.U32.HI R0, RZ, 0x7, R0 ;  /* 0x00000007ff007819 */ /* 0x002fc80000011600 */
[----:B------:R-:W-:Y:S02]  /*0a60*/  ISETP.NE.AND P0, PT, R0, 0x1, PT ;  /* 0x000000010000780c */ /* 0x000fe40003f05270 */
[----:B------:R-:W2:Y:S11]  /*0a70*/  LDC R0, c[0x0][0xea8] ;  /* 0x0003aa00ff007b82 */ /* 0x000eb60000000800 */
[----:B------:R-:W-:Y:S06]  /*0a80*/  @!P0 BAR.ARV 0x9, 0x100 ;  /* 0x0244000000008b1d */ /* 0x000fec0000002000 */
[----:B--2---:R-:W-:-:S13]  /*0a90*/  ISETP.LE.AND P0, PT, R0, UR7, PT ;  /* 0x0000000700007c0c */ /* 0x004fda000bf03270 */
[----:B------:R-:W-:Y:S05]  /*0aa0*/  @P0 EXIT ;  /* 0x000000000000094d */ /* 0x000fea0003800000 */
[----:B------:R-:W2:Y:S01]  /*0ab0*/  LDL.LU R11, [R1+0x8] ;  /* 0x00000800010b7983 */ /* 0x000ea20000300800 */
[----:B---3--:R-:W1:Y:S01]  /*0ac0*/  S2R R2, SR_TID.X ;  /* 0x0000000000027919 */ /* 0x008e620000002100 */
[----:B------:R-:W3:Y:S08]  /*0ad0*/  S2UR UR4, SR_CgaCtaId ;  /* 0x00000000000479c3 */ /* 0x000ef00000008800 */
[----:B------:R-:W4:Y:S01]  /*0ae0*/  S2UR UR6, SR_SWINHI ;  /* 0x00000000000679c3 */ /* 0x000f220000002f00 */
[----:B-1----:R-:W-:-:S05]  /*0af0*/  VIADD R225, R2, 0xffffff80 ;  /* 0xffffff8002e17836 */ /* 0x002fca0000000000 */
[----:B------:R-:W-:-:S04]  /*0b00*/  SHF.R.S32.HI R0, RZ, 0x1f, R225 ;  /* 0x0000001fff007819 */ /* 0x000fc800000114e1 */
[----:B------:R-:W-:-:S04]  /*0b10*/  LEA.HI R2, R0, R225, RZ, 0x7 ;  /* 0x000000e100027211 */ /* 0x000fc800078f38ff */
[----:B------:R-:W-:Y:S02]  /*0b20*/  LOP3.LUT R4, R2, 0xffffff80, RZ, 0xc0, !PT ;  /* 0xffffff8002047812 */ /* 0x000fe400078ec0ff */
[----:B------:R-:W-:-:S03]  /*0b30*/  LEA.HI R3, R0, R225, RZ, 0x4 ;  /* 0x000000e100037211 */ /* 0x000fc600078f20ff */
[----:B------:R-:W-:Y:S01]  /*0b40*/  IMAD.IADD R222, R225, 0x1, -R4 ;  /* 0x00000001e1de7824 */ /* 0x000fe200078e0a04 */
[----:B------:R-:W-:Y:S02]  /*0b50*/  LEA.HI R4, R0, R225, RZ, 0x5 ;  /* 0x000000e100047211 */ /* 0x000fe400078f28ff */
[----:B------:R-:W-:Y:S02]  /*0b60*/  SHF.R.S32.HI R6, RZ, 0x4, R3 ;  /* 0x00000004ff067819 */ /* 0x000fe40000011403 */
[----:B------:R-:W-:Y:S02]  /*0b70*/  SHF.R.S32.HI R7, RZ, 0x1f, R222 ;  /* 0x0000001fff077819 */ /* 0x000fe400000114de */
[----:B------:R-:W-:Y:S02]  /*0b80*/  SHF.R.S32.HI R5, RZ, 0x5, R4 ;  /* 0x00000005ff057819 */ /* 0x000fe40000011404 */
[C---:B------:R-:W-:Y:S02]  /*0b90*/  LOP3.LUT R4, R3.reuse, 0x3fffff0, RZ, 0xc0, !PT ;  /* 0x03fffff003047812 */ /* 0x040fe400078ec0ff */
[----:B------:R-:W-:-:S02]  /*0ba0*/  LEA.HI R3, R3, R6, RZ, 0x1 ;  /* 0x0000000603037211 */ /* 0x000fc400078f08ff */
[-C--:B------:R-:W-:Y:S02]  /*0bb0*/  LEA.HI R8, R7, R222.reuse, RZ, 0x2 ;  /* 0x000000de07087211 */ /* 0x080fe400078f10ff */
[----:B------:R-:W-:Y:S02]  /*0bc0*/  LOP3.LUT R3, R3, 0x1ffffffe, RZ, 0xc0, !PT ;  /* 0x1ffffffe03037812 */ /* 0x000fe400078ec0ff */
[--C-:B------:R-:W-:Y:S02]  /*0bd0*/  SHF.R.S32.HI R9, RZ, 0x2, R8.reuse ;  /* 0x00000002ff097819 */ /* 0x100fe40000011408 */
[----:B------:R-:W-:Y:S01]  /*0be0*/  SHF.R.S32.HI R10, RZ, 0x1f, R8 ;  /* 0x0000001fff0a7819 */ /* 0x000fe20000011408 */
[----:B------:R-:W-:Y:S01]  /*0bf0*/  IMAD.IADD R6, R6, 0x1, -R3 ;  /* 0x0000000106067824 */ /* 0x000fe200078e0a03 */
[----:B------:R-:W-:Y:S01]  /*0c00*/  SHF.R.S32.HI R3, RZ, 0x7, R2 ;  /* 0x00000007ff037819 */ /* 0x000fe20000011402 */
[----:B------:R-:W-:Y:S01]  /*0c10*/  IMAD.IADD R4, R225, 0x1, -R4 ;  /* 0x00000001e1047824 */ /* 0x000fe200078e0a04 */
[----:B------:R-:W-:Y:S01]  /*0c20*/  LEA.HI R10, R10, R9, RZ, 0x3 ;  /* 0x000000090a0a7211 */ /* 0x000fe200078f18ff */
[----:B------:R-:W-:Y:S01]  /*0c30*/  UMOV UR39, 0x400 ;  /* 0x0000040000277882 */ /* 0x000fe20000000000 */
[----:B------:R-:W-:Y:S01]  /*0c40*/  LEA.HI R2, R2, R3, RZ, 0x1 ;  /* 0x0000000302027211 */ /* 0x000fe200078f08ff */
[----:B---3--:R-:W-:Y:S01]  /*0c50*/  ULEA UR39, UR4, UR39, 0x18 ;  /* 0x0000002704277291 */ /* 0x008fe2000f8ec03f */
[----:B------:R-:W-:Y:S01]  /*0c60*/  LOP3.LUT R10, R10, 0xfffffff8, RZ, 0xc0, !PT ;  /* 0xfffffff80a0a7812 */ /* 0x000fe200078ec0ff */
[----:B------:R-:W-:Y:S01]  /*0c70*/  IMAD R5, R5, 0x10, R4 ;  /* 0x0000001005057824 */ /* 0x000fe200078e0204 */
[----:B------:R-:W-:-:S02]  /*0c80*/  LEA.HI R7, R7, R222, RZ, 0x5 ;  /* 0x000000de07077211 */ /* 0x000fc400078f28ff */
[----:B------:R-:W-:Y:S01]  /*0c90*/  LEA.HI R0, R0, R225, RZ, 0x3 ;  /* 0x000000e100007211 */ /* 0x000fe200078f18ff */
[----:B------:R-:W-:Y:S01]  /*0ca0*/  IMAD R5, R5, 0x8, R6 ;  /* 0x0000000805057824 */ /* 0x000fe200078e0206 */
[----:B------:R-:W-:Y:S01]  /*0cb0*/  LOP3.LUT R2, R2, 0x3fffffe, RZ, 0xc0, !PT ;  /* 0x03fffffe02027812 */ /* 0x000fe200078ec0ff */
[----:B------:R-:W-:Y:S01]  /*0cc0*/  IMAD.IADD R10, R9, 0x1, -R10 ;  /* 0x00000001090a7824 */ /* 0x000fe200078e0a0a */
[----:B------:R-:W-:Y:S02]  /*0cd0*/  SHF.R.S32.HI R7, RZ, 0x5, R7 ;  /* 0x00000005ff077819 */ /* 0x000fe40000011407 */
[----:B------:R-:W-:Y:S01]  /*0ce0*/  LOP3.LUT R0, R0, 0x1ffffff8, RZ, 0xc0, !PT ;  /* 0x1ffffff800007812 */ /* 0x000fe200078ec0ff */
[----:B------:R-:W-:Y:S01]  /*0cf0*/  UMOV UR4, UR39 ;  /* 0x0000002700047c82 */ /* 0x000fe20008000000 */
[----:B----4-:R-:W-:Y:S01]  /*0d00*/  UMOV UR5, UR6 ;  /* 0x0000000600057c82 */ /* 0x010fe20008000000 */
[----:B------:R-:W-:Y:S01]  /*0d10*/  LOP3.LUT R9, R8, 0x7ffffffc, RZ, 0xc0, !PT ;  /* 0x7ffffffc08097812 */ /* 0x000fe200078ec0ff */
[----:B------:R-:W-:-:S02]  /*0d20*/  IMAD.U32 R202, RZ, RZ, UR4 ;  /* 0x00000004ffca7e24 */ /* 0x000fc4000f8e00ff */
[----:B------:R-:W-:Y:S02]  /*0d30*/  IMAD.U32 R203, RZ, RZ, UR5 ;  /* 0x00000005ffcb7e24 */ /* 0x000fe4000f8e00ff */
[----:B------:R-:W-:Y:S02]  /*0d40*/  IMAD.SHL.U32 R5, R5, 0x8, RZ ;  /* 0x0000000805057824 */ /* 0x000fe400078e00ff */
[----:B------:R-:W-:Y:S02]  /*0d50*/  IMAD.IADD R2, R3, 0x1, -R2 ;  /* 0x0000000103027824 */ /* 0x000fe400078e0a02 */
[----:B------:R-:W-:Y:S02]  /*0d60*/  IMAD R7, R7, 0x10, R10 ;  /* 0x0000001007077824 */ /* 0x000fe400078e020a */
[----:B------:R-:W-:Y:S02]  /*0d70*/  IMAD.IADD R0, R225, 0x1, -R0 ;  /* 0x00000001e1007824 */ /* 0x000fe400078e0a00 */
[----:B------:R-:W-:-:S02]  /*0d80*/  IMAD.IADD R222, R222, 0x1, -R9 ;  /* 0x00000001dede7824 */ /* 0x000fc400078e0a09 */
[----:B------:R-:W-:Y:S01]  /*0d90*/  IMAD.WIDE R202, R5, 0x2, R202 ;  /* 0x0000000205ca7825 */ /* 0x000fe200078e02ca */
[----:B------:R-:W-:-:S03]  /*0da0*/  UMOV UR4, UR7 ;  /* 0x0000000700047c82 */ /* 0x000fc60008000000 */
[----:B------:R-:W-:Y:S02]  /*0db0*/  IMAD R223, R2, 0x40, R7 ;  /* 0x0000004002df7824 */ /* 0x000fe400078e0207 */
[----:B------:R-:W-:Y:S02]  /*0dc0*/  IMAD.MOV.U32 R224, RZ, RZ, RZ ;  /* 0x000000ffffe07224 */ /* 0x000fe400078e00ff */
[----:B------:R-:W-:Y:S01]  /*0dd0*/  IMAD.SHL.U32 R218, R0, 0x8, RZ ;  /* 0x0000000800da7824 */ /* 0x000fe200078e00ff */
[----:B------:R-:W-:Y:S01]  /*0de0*/  ULDC.64 UR60, c[0x0][0x198] ;  /* 0x00006600003c7ab9 */ /* 0x000fe20000000a00 */
[----:B------:R-:W-:Y:S01]  /*0df0*/  UMOV UR37, URZ ;  /* 0x0000003f00257c82 */ /* 0x000fe20008000000 */
[----:B------:R-:W-:Y:S01]  /*0e00*/  UMOV UR36, URZ ;  /* 0x0000003f00247c82 */ /* 0x000fe20008000000 */
[----:B--2---:R-:W-:-:S07]  /*0e10*/  LOP3.LUT R217, R11, 0x1, RZ, 0xfc, !PT ;  /* 0x000000010bd97812 */ /* 0x004fce00078efcff */
.L_x_10665:
        /* <DEDUP_REMOVED lines=20> */
.L_x_10618:
[----:B------:R-:W-:Y:S01]  /*0f60*/  ULDC UR6, c[0x0][0xec4] ;  /* 0x0003b10000067ab9 */ /* 0x000fe20000000800 */
[----:B------:R-:W-:Y:S01]  /*0f70*/  UMOV UR40, UR7 ;  /* 0x0000000700287c82 */ /* 0x000fe20008000000 */
[----:B------:R-:W-:-:S11]  /*0f80*/  UISETP.NE.AND UP0, UPT, UR6, 0x1, UPT ;  /* 0x000000010600788c */ /* 0x000fd6000bf05270 */
[----:B------:R-:W-:Y:S02]  /*0f90*/  @UP0 ULDC.64 UR10, c[0x0][0xec8] ;  /* 0x0003b200000a0ab9 */ /* 0x000fe40000000a00 */
[----:B------:R-:W-:-:S04]  /*0fa0*/  UIMAD.WIDE.U32 UR4, UR7, UR10, URZ ;  /* 0x0000000a070472a5 */ /* 0x000fc8000f8e003f */
[----:B------:R-:W-:-:S04]  /*0fb0*/  @UP0 USHF.R.U32.HI UR40, URZ, UR11, UR5 ;  /* 0x0000000b3f280299 */ /* 0x000fc80008011605 */
[----:B------:R-:W-:-:S12]  /*0fc0*/  UIMAD UR4, UR40, UR6, URZ ;  /* 0x00000006280472a4 */ /* 0x000fd8000f8e023f */
.L_x_10619:
[----:B------:R-:W1:Y:S01]  /*0fd0*/  LDC R0, c[0x0][0x288] ;  /* 0x0000a200ff007b82 */ /* 0x000e620000000800 */
[----:B------:R-:W-:Y:S01]  /*0fe0*/  ULOP3.LUT UR5, URZ, UR40, URZ, 0x33, !UPT ;  /* 0x000000283f057292 */ /* 0x000fe2000f8e333f */
[----:B------:R-:W-:Y:S01]  /*0ff0*/  PLOP3.LUT P0, PT, PT, PT, PT, 0x80, 0x0 ;  /* 0x000000000000781c */ /* 0x000fe20003f0f070 */
[----:B------:R-:W-:Y:S01]  /*1000*/  ULDC UR6, c[0x0][0xeac] ;  /* 0x0003ab0000067ab9 */ /* 0x000fe20000000800 */
[----:B------:R-:W-:Y:S01]  /*1010*/  ULDC.64 UR10, c[0x0][0x3f8] ;  /* 0x0000fe00000a7ab9 */ /* 0x000fe20000000a00 */
[----:B------:R-:W-:Y:S01]  /*1020*/  UIADD3 UR5, UR5, UR6, URZ ;  /* 0x0000000605057290 */ /* 0x000fe2000fffe03f */
[----:B------:R-:W-:Y:S01]  /*1030*/  IMAD.MOV.U32 R150, RZ, RZ, RZ ;  /* 0x000000ffff967224 */ /* 0x000fe200078e00ff */
[----:B------:R-:W-:Y:S01]  /*1040*/  UISETP.NE.U32.AND UP0, UPT, UR10, URZ, UPT ;  /* 0x0000003f0a00728c */ /* 0x000fe2000bf05070 */
[----:B------:R-:W2:Y:S01]  /*1050*/  LDC R158, c[0x0][0x2e0] ;  /* 0x0000b800ff9e7b82 */ /* 0x000ea20000000800 */
[----:B------:R-:W-:Y:S01]  /*1060*/  USHF.L.U32 UR42, UR5, 0x7, URZ ;  /* 0x00000007052a7899 */ /* 0x000fe2000800063f */
[----:B------:R-:W-:Y:S01]  /*1070*/  CS2R R148, SRZ ;  /* 0x0000000000947805 */ /* 0x000fe2000001ff00 */
[----:B------:R-:W-:Y:S01]  /*1080*/  UISETP.NE.AND.EX UP0, UPT, UR11, URZ, UPT, UP0 ;  /* 0x0000003f0b00728c */ /* 0x000fe2000bf05300 */
[----:B------:R-:W-:Y:S01]  /*1090*/  CS2R R146, SRZ ;  /* 0x0000000000927805 */ /* 0x000fe2000001ff00 */
[----:B------:R-:W-:Y:S01]  /*10a0*/  ULDC UR6, c[0x0][0x404] ;  /* 0x0001010000067ab9 */ /* 0x000fe20000000800 */
[----:B------:R-:W-:Y:S01]  /*10b0*/  ULDC UR43, c[0x0][0xeb8] ;  /* 0x0003ae00002b7ab9 */ /* 0x000fe20000000800 */
[----:B------:R-:W-:Y:S01]  /*10c0*/  USEL UR5, UR6, 0x1, UP0 ;  /* 0x0000000106057887 */ /* 0x000fe20008000000 */
[----:B------:R-:W-:Y:S01]  /*10d0*/  IMAD.U32 R221, RZ, RZ, UR42 ;  /* 0x0000002affdd7e24 */ /* 0x000fe2000f8e00ff */
[----:B------:R-:W-:Y:S01]  /*10e0*/  UISETP.NE.AND UP0, UPT, UR43, 0x1, UPT ;  /* 0x000000012b00788c */ /* 0x000fe2000bf05270 */
[----:B------:R-:W-:Y:S01]  /*10f0*/  CS2R R144, SRZ ;  /* 0x0000000000907805 */ /* 0x000fe2000001ff00 */
[----:B------:R-:W-:Y:S01]  /*1100*/  UIADD3 UR4, UR7, -UR4, URZ ;  /* 0x8000000407047290 */ /* 0x000fe2000fffe03f */
[----:B------:R-:W-:-:S02]  /*1110*/  CS2R R142, SRZ ;  /* 0x00000000008e7805 */ /* 0x000fc4000001ff00 */
[----:B------:R-:W-:Y:S02]  /*1120*/  CS2R R140, SRZ ;  /* 0x00000000008c7805 */ /* 0x000fe4000001ff00 */
[----:B------:R-:W-:Y:S02]  /*1130*/  CS2R R138, SRZ ;  /* 0x00000000008a7805 */ /* 0x000fe4000001ff00 */
[----:B------:R-:W-:Y:S02]  /*1140*/  CS2R R136, SRZ ;  /* 0x0000000000887805 */ /* 0x000fe4000001ff00 */
[----:B-1----:R-:W-:Y:S02]  /*1150*/  IADD3 R3, R221, 0xdf, -R0 ;  /* 0x000000dfdd037810 */ /* 0x002fe40007ffe800 */
[----:B------:R-:W-:Y:S02]  /*1160*/  CS2R R134, SRZ ;  /* 0x0000000000867805 */ /* 0x000fe4000001ff00 */
[----:B------:R-:W-:-:S02]  /*1170*/  CS2R R132, SRZ ;  /* 0x0000000000847805 */ /* 0x000fc4000001ff00 */
[----:B------:R-:W-:Y:S01]  /*1180*/  CS2R R130, SRZ ;  /* 0x0000000000827805 */ /* 0x000fe2000001ff00 */
[----:B------:R-:W-:Y:S01]  /*1190*/  @UP0 ULDC UR6, c[0x0][0xec0] ;  /* 0x0003b00000060ab9 */ /* 0x000fe20000000800 */
[----:B------:R-:W-:Y:S02]  /*11a0*/  CS2R R128, SRZ ;  /* 0x0000000000807805 */ /* 0x000fe4000001ff00 */
[----:B------:R-:W-:Y:S02]  /*11b0*/  CS2R R126, SRZ ;  /* 0x00000000007e7805 */ /* 0x000fe4000001ff00 */
[----:B------:R-:W-:Y:S01]  /*11c0*/  CS2R R124, SRZ ;  /* 0x00000000007c7805 */ /* 0x000fe2000001ff00 */
[----:B--2---:R-:W-:Y:S01]  /*11d0*/  IMAD R158, R158, UR5, RZ ;  /* 0x000000059e9e7c24 */ /* 0x004fe2000f8e02ff */
[----:B------:R-:W-:Y:S01]  /*11e0*/  ULDC UR5, c[0x0][0xec4] ;  /* 0x0003b10000057ab9 */ /* 0x000fe20000000800 */
[----:B------:R-:W-:Y:S01]  /*11f0*/  CS2R R122, SRZ ;  /* 0x00000000007a7805 */ /* 0x000fe2000001ff00 */
[----:B------:R-:W-:Y:S01]  /*1200*/  UIMAD UR8, UR8, UR5, UR4 ;  /* 0x00000005080872a4 */ /* 0x000fe2000f8e0204 */
[C---:B------:R-:W-:Y:S01]  /*1210*/  VIADD R0, R158.reuse, 0x5f ;  /* 0x0000005f9e007836 */ /* 0x040fe20000000000 */
[----:B------:R-:W-:Y:S01]  /*1220*/  CS2R R120, SRZ ;  /* 0x0000000000787805 */ /* 0x000fe2000001ff00 */
[----:B------:R-:W-:Y:S01]  /*1230*/  IMAD.IADD R3, R158, 0x1, R3 ;  /* 0x000000019e037824 */ /* 0x000fe200078e0203 */
[----:B------:R-:W-:Y:S01]  /*1240*/  @UP0 ULDC UR4, c[0x0][0xebc] ;  /* 0x0003af0000040ab9 */ /* 0x000fe20000000800 */
[----:B------:R-:W-:Y:S01]  /*1250*/  IMAD.HI R0, R0, 0x2aaaaaab, RZ ;  /* 0x2aaaaaab00007827 */ /* 0x000fe200078e02ff */
[----:B------:R-:W-:Y:S01]  /*1260*/  UIMAD.WIDE.U32 UR4, UR8, UR4, URZ ;  /* 0x00000004080472a5 */ /* 0x000fe2000f8e003f */
[----:B------:R-:W-:Y:S01]  /*1270*/  CS2R R118, SRZ ;  /* 0x0000000000767805 */ /* 0x000fe2000001ff00 */
[----:B------:R-:W-:Y:S01]  /*1280*/  UMOV UR44, UR8 ;  /* 0x00000008002c7c82 */ /* 0x000fe20008000000 */
[----:B------:R-:W-:Y:S01]  /*1290*/  IMAD.HI R2, R3, 0x2aaaaaab, RZ ;  /* 0x2aaaaaab03027827 */ /* 0x000fe200078e02ff */
[----:B------:R-:W-:Y:S01]  /*12a0*/  SHF.R.U32.HI R3, RZ, 0x1f, R0 ;  /* 0x0000001fff037819 */ /* 0x000fe20000011600 */
[----:B------:R-:W-:Y:S01]  /*12b0*/  @UP0 USHF.R.U32.HI UR44, URZ, UR6, UR5 ;  /* 0x000000063f2c0299 */ /* 0x000fe20008011605 */
[----:B------:R-:W-:-:S02]  /*12c0*/  CS2R R116, SRZ ;  /* 0x0000000000747805 */ /* 0x000fc4000001ff00 */
[----:B------:R-:W-:Y:S02]  /*12d0*/  CS2R R114, SRZ ;  /* 0x0000000000727805 */ /* 0x000fe4000001ff00 */
[----:B------:R-:W-:Y:S01]  /*12e0*/  SHF.R.U32.HI R5, RZ, 0x1f, R2 ;  /* 0x0000001fff057819 */ /* 0x000fe20000011602 */
[----:B------:R-:W-:Y:S01]  /*12f0*/  UIADD3 UR4, -UR44, URZ, URZ ;  /* 0x0000003f2c047290 */ /* 0x000fe2000fffe13f */
[----:B------:R-:W-:Y:S01]  /*1300*/  LEA.HI.SX32 R3, R0, R3, 0x1c ;  /* 0x0000000300037211 */ /* 0x000fe200078fe2ff */
[----:B------:R-:W-:Y:S01]  /*1310*/  IMAD.MOV.U32 R0, RZ, RZ, RZ ;  /* 0x000000ffff007224 */ /* 0x000fe200078e00ff */
[----:B------:R-:W-:Y:S01]  /*1320*/  LEA.HI.SX32 R2, R2, R5, 0x1c ;  /* 0x0000000502027211 */ /* 0x000fe200078fe2ff */
[----:B------:R-:W-:Y:S01]  /*1330*/  UIMAD UR43, UR43, UR4, UR8 ;  /* 0x000000042b2b72a4 */ /* 0x000fe2000f8e0208 */
[----:B------:R-:W-:Y:S02]  /*1340*/  CS2R R112, SRZ ;  /* 0x0000000000707805 */ /* 0x000fe4000001ff00 */
[----:B------:R-:W-:-:S02]  /*1350*/  CS2R R110, SRZ ;  /* 0x00000000006e7805 */ /* 0x000fc4000001ff00 */
[----:B------:R-:W-:Y:S02]  /*1360*/  VIMNMX R205, R3, R2, PT ;  /* 0x0000000203cd7248 */ /* 0x000fe40003fe0100 */
[----:B------:R-:W-:Y:S02]  /*1370*/  CS2R R2, SRZ ;  /* 0x0000000000027805 */ /* 0x000fe4000001ff00 */
[----:B------:R-:W-:Y:S02]  /*1380*/  CS2R R108, SRZ ;  /* 0x00000000006c7805 */ /* 0x000fe4000001ff00 */
[----:B------:R-:W-:Y:S02]  /*1390*/  CS2R R106, SRZ ;  /* 0x00000000006a7805 */ /* 0x000fe4000001ff00 */
[----:B------:R-:W-:Y:S02]  /*13a0*/  ISETP.GE.AND P1, PT, R205, 0x1, PT ;  /* 0x00000001cd00780c */ /* 0x000fe40003f26270 */
        /* <DEDUP_REMOVED lines=32> */
[----:B------:R-:W-:-:S02]  /*15b0*/  MOV R164, RZ ;  /* 0x000000ff00a47202 */ /* 0x000fc40000000f00 */
[----:B------:R-:W-:Y:S02]  /*15c0*/  CS2R R10, SRZ ;  /* 0x00000000000a7805 */ /* 0x000fe4000001ff00 */
[----:B------:R-:W-:Y:S01]  /*15d0*/  CS2R R44, SRZ ;  /* 0x00000000002c7805 */ /* 0x000fe2000001ff00 */
[----:B------:R-:W-:Y:S01]  /*15e0*/  IMAD.MOV.U32 R166, RZ, RZ, RZ ;  /* 0x000000ffffa67224 */ /* 0x000fe200078e00ff */
[----:B------:R-:W-:Y:S02]  /*15f0*/  CS2R R8, SRZ ;  /* 0x0000000000087805 */ /* 0x000fe4000001ff00 */
[----:B------:R-:W-:Y:S02]  /*1600*/  CS2R R36, SRZ ;  /* 0x0000000000247805 */ /* 0x000fe4000001ff00 */
[----:B------:R-:W-:Y:S01]  /*1610*/  CS2R R32, SRZ ;  /* 0x0000000000207805 */ /* 0x000fe2000001ff00 */
[----:B------:R-:W-:Y:S01]  /*1620*/  IMAD.MOV.U32 R168, RZ, RZ, RZ ;  /* 0x000000ffffa87224 */ /* 0x000fe200078e00ff */
[----:B------:R-:W-:Y:S01]  /*1630*/  CS2R R6, SRZ ;  /* 0x0000000000067805 */ /* 0x000fe2000001ff00 */
[----:B------:R-:W-:Y:S01]  /*1640*/  IMAD.MOV.U32 R29, RZ, RZ, RZ ;  /* 0x000000ffff1d7224 */ /* 0x000fe200078e00ff */
[----:B------:R-:W-:Y:S01]  /*1650*/  CS2R R4, SRZ ;  /* 0x0000000000047805 */ /* 0x000fe2000001ff00 */
[----:B------:R-:W-:-:S02]  /*1660*/  IMAD.MOV.U32 R170, RZ, RZ, RZ ;  /* 0x000000ffffaa7224 */ /* 0x000fc400078e00ff */
        /* <DEDUP_REMOVED lines=14> */
[----:B------:R-:W-:Y:S02]  /*1750*/  USHF.R.U32.HI UR4, URZ, 0x4, UR5 ;  /* 0x000000043f047899 */ /* 0x000fe40008011605 */
[----:B------:R-:W-:Y:S02]  /*1760*/  UIADD3 UR5, UR5, 0xa000, URZ ;  /* 0x0000a00005057890 */ /* 0x000fe4000fffe03f */
[----:B------:R-:W-:Y:S02]  /*1770*/  ULOP3.LUT UR4, UR4, 0x3fff, URZ, 0xc0, !UPT ;  /* 0x00003fff04047892 */ /* 0x000fe4000f8ec03f */
[----:B------:R-:W-:Y:S02]  /*1780*/  USHF.R.U32.HI UR5, URZ, 0x4, UR5 ;  /* 0x000000043f057899 */ /* 0x000fe40008011605 */
[----:B------:R-:W-:Y:S02]  /*1790*/  ULOP3.LUT UR41, UR4, 0x10000, URZ, 0xfc, !UPT ;  /* 0x0001000004297892 */ /* 0x000fe4000f8efc3f */
[----:B------:R-:W-:-:S03]  /*17a0*/  ULOP3.LUT UR45, UR5, 0x3fff, URZ, 0xc0, !UPT ;  /* 0x00003fff052d7892 */ /* 0x000fc6000f8ec03f */
[----:B------:R-:W-:Y:S02]  /*17b0*/  UMOV UR5, 0x40000040 ;  /* 0x4000004000057882 */ /* 0x000fe40000000000 */
[----:B------:R-:W-:Y:S01]  /*17c0*/  UMOV UR4, UR41 ;  /* 0x0000002900047c82 */ /* 0x000fe20008000000 */
[----:B------:R-:W-:Y:S02]  /*17d0*/  IMAD.U32 R201, RZ, RZ, UR5 ;  /* 0x00000005ffc97e24 */ /* 0x000fe4000f8e00ff */
[----:B------:R-:W-:Y:S01]  /*17e0*/  IMAD.U32 R200, RZ, RZ, UR4 ;  /* 0x00000004ffc87e24 */ /* 0x000fe2000f8e00ff */
        /* <DEDUP_REMOVED lines=17> */
.L_x_10621:
[----:B------:R-:W-:Y:S01]  /*1900*/  LEA.HI R0, R224, R224, RZ, 0x1 ;  /* 0x000000e0e0007211 */ /* 0x000fe200078f08ff */
[----:B------:R-:W1:Y:S03]  /*1910*/  S2R R2, SR_TID.X ;  /* 0x0000000000027919 */ /* 0x000e660000002100 */
[----:B------:R-:W-:-:S05]  /*1920*/  LOP3.LUT R3, R0, 0xfffffffe, RZ, 0xc0, !PT ;  /* 0xfffffffe00037812 */ /* 0x000fca00078ec0ff */
[----:B------:R-:W-:-:S05]  /*1930*/  IMAD.IADD R0, R224, 0x1, -R3 ;  /* 0x00000001e0007824 */ /* 0x000fca00078e0a03 */
[----:B------:R-:W-:-:S04]  /*1940*/  SHF.L.U32 R0, R0, 0x1f, RZ ;  /* 0x0000001f00007819 */ /* 0x000fc800000006ff */
[----:B------:R-:W2:Y:S01]  /*1950*/  SYNCS.PHASECHK.TRANS64.TRYWAIT P0, [UR39+0x32400], R0 ;  /* 0x03240000ff0075a7 */ /* 0x000ea20008000167 */
[----:B-1----:R-:W-:-:S05]  /*1960*/  SHF.R.U32.HI R2, RZ, 0x7, R2 ;  /* 0x00000007ff027819 */ /* 0x002fca0000011602 */
[----:B------:R-:W-:Y:S01]  /*1970*/  VIADD R215, R2, 0x8 ;  /* 0x0000000802d77836 */ /* 0x000fe20000000000 */
[----:B--2---:R-:W-:Y:S06]  /*1980*/  @!P0 BRA `(.L_x_10622) ;  /* 0x000000c400bc8947 */ /* 0x004fec0003800000 */
.L_x_10726:
[----:B------:R-:W-:Y:S01]  /*1990*/  ISETP.NE.AND P0, PT, R217, 0x3, PT ;  /* 0x00000003d900780c */ /* 0x000fe20003f05270 */
[----:B------:R-:W-:Y:S05]  /*19a0*/  WARPSYNC.ALL ;  /* 0x0000000000007948 */ /* 0x000fea0003800000 */
[----:B------:R2:W-:Y:S07]  /*19b0*/  BAR.SYNC.DEFER_BLOCKING R215, 0x100 ;  /* 0x000400d70000751d */ /* 0x0005ee0000010000 */
[----:B------:R-:W-:Y:S05]  /*19c0*/  @!P0 BRA `(.L_x_10623) ;  /* 0x0000000000048947 */ /* 0x000fea0003800000 */
[----:B------:R-:W-:Y:S01]  /*19d0*/  BPT.TRAP 0x1 ;  /* 0x000000040000795c */ /* 0x000fe20000300000 */
.L_x_10623:
[----:B------:R-:W-:Y:S01]  /*19e0*/  ULEA UR7, UR36, UR39, 0x3 ;  /* 0x0000002724077291 */ /* 0x000fe2000f8e183f */
[----:B------:R-:W-:-:S05]  /*19f0*/  IMAD.U32 R2, RZ, RZ, UR37 ;  /* 0x00000025ff027e24 */ /* 0x000fca000f8e00ff */
[----:B------:R-:W-:-:S04]  /*1a00*/  SHF.L.U32 R2, R2, 0x1f, RZ ;  /* 0x0000001f02027819 */ /* 0x000fc800000006ff */
[----:B------:R3:W4:Y:S01]  /*1a10*/  SYNCS.PHASECHK.TRANS64.TRYWAIT P1, [UR7+0x32430], R2 ;  /* 0x03243002ff0075a7 */ /* 0x0007220008020147 */
[----:B------:R-:W-:Y:S05]  /*1a20*/  @!P0 BRA `(.L_x_10624) ;  /* 0x0000000000048947 */ /* 0x000fea0003800000 */
[----:B------:R-:W-:Y:S01]  /*1a30*/  BPT.TRAP 0x1 ;  /* 0x000000040000795c */ /* 0x000fe20000300000 */
.L_x_10624:
[----:B----4-:R-:W-:Y:S05]  /*1a40*/  @P1 BRA `(.L_x_10625) ;  /* 0x0000000000081947 */ /* 0x010fea0003800000 */
[----:B------:R-:W4:Y:S02]  /*1a50*/  SYNCS.PHASECHK.TRANS64.TRYWAIT P1, [UR7+0x32430], R2 ;  /* 0x03243002ff0075a7 */ /* 0x000f240008020147 */
[----:B----4-:R-:W-:Y:S05]  /*1a60*/  @!P1 BRA `(.L_x_10626) ;  /* 0x000000c4009c9947 */ /* 0x010fea0003800000 */
.L_x_10625:
[----:B------:R-:W-:Y:S01]  /*1a70*/  UIADD3 UR4, UR39, 0x1c400, URZ ;  /* 0x0001c40027047890 */ /* 0x000fe2000fffe03f */
[----:B------:R-:W-:Y:S01]  /*1a80*/  R2UR UR8, R200 ;  /* 0x00000000c80872ca */ /* 0x000fe200000e0000 */
[----:B------:R-:W-:Y:S01]  /*1a90*/  WARPGROUP.ARRIVE ;  /* 0x00000000000079c5 */ /* 0x000fe20000000000 */
[----:B------:R-:W-:Y:S01]  /*1aa0*/  R2UR UR9, R201 ;  /* 0x00000000c90972ca */ /* 0x000fe200000e0000 */
[----:B------:R-:W-:Y:S01]  /*1ab0*/  USHF.R.U32.HI UR4, URZ, 0x4, UR4 ;  /* 0x000000043f047899 */ /* 0x000fe20008011604 */
[----:B------:R-:W-:Y:S01]  /*1ac0*/  UMOV UR11, 0x40000040 ;  /* 0x40000040000b7882 */ /* 0x000fe20000000000 */
[----:B------:R-:W-:Y:S02]  /*1ad0*/  UIADD3 UR5, UR41, 0x2, URZ ;  /* 0x0000000229057890 */ /* 0x000fe4000fffe03f */
[----:B------:R-:W-:-:S04]  /*1ae0*/  ULOP3.LUT UR4, UR4, 0x3fff, URZ, 0xc0, !UPT ;  /* 0x00003fff04047892 */ /* 0x000fc8000f8ec03f */
[----:B------:R-:W-:-:S04]  /*1af0*/  ULOP3.LUT UR38, UR4, 0x10000, URZ, 0xfc, !UPT ;  /* 0x0001000004267892 */ /* 0x000fc8000f8efc3f */
[----:B------:R-:W-:-:S04]  /*1b00*/  UIMAD UR4, UR36, 0x300, UR38 ;  /* 0x00000300240478a4 */ /* 0x000fc8000f8e0226 */
[----:B------:R-:W-:-:S03]  /*1b10*/  UIADD3 UR6, UR4, 0x2, URZ ;  /* 0x0000000204067890 */ /* 0x000fc6000fffe03f */
[----:B------:R-:W-:Y:S02]  /*1b20*/  UMOV UR10, UR4 ;  /* 0x00000004000a7c82 */ /* 0x000fe40008000000 */
        /* <DEDUP_REMOVED lines=27> */
[----:B------:R-:W-:Y:S01]  /*1ce0*/  IMAD.U32 R18, RZ, RZ, UR8 ;  /* 0x00000008ff127e24 */ /* 0x000fe2000f8e00ff */
[----:B------:R-:W-:Y:S01]  /*1cf0*/  MOV R19, UR9 ;  /* 0x0000000900137c02 */ /* 0x000fe20008000f00 */
[----:B------:R-:W-:Y:S02]  /*1d00*/  WARPGROUP.DEPBAR.LE gsb0, 0x0 ;  /* 0x00008000000079c5 */ /* 0x000fe40000010000 */
[----:B------:R-:W-:-:S06]  /*1d10*/  WARPGROUP.ARRIVE ;  /* 0x00000000000079c5 */ /* 0x000fcc0000000000 */
[----:B------:R-:W-:Y:S03]  /*1d20*/  HGMMA.64x96x16.F32 R24, gdesc[UR8], R24, gsb0 ;  /* 0x01600000081879f0 */ /* 0x000fe60008000818 */
[----:B------:R-:W-:Y:S02]  /*1d30*/  WARPGROUP.DEPBAR.LE gsb0, 0x0 ;  /* 0x00008000000079c5 */ /* 0x000fe40000010000 */
[----:B------:R-:W4:Y:S02]  /*1d40*/  SYNCS.PHASECHK.TRANS64.TRYWAIT P1, [UR39+0x32410], R0 ;  /* 0x03241000ff0075a7 */ /* 0x000f240008020167 */
[----:B----4-:R-:W-:Y:S05]  /*1d50*/  @!P1 BRA `(.L_x_10627) ;  /* 0x000000c000f89947 */ /* 0x010fea0003800000 */
.L_x_10727:
[----:B------:R-:W-:Y:S05]  /*1d60*/  @!P0 BRA `(.L_x_10628) ;  /* 0x0000000000048947 */ /* 0x000fea0003800000 */
[----:B------:R-:W-:Y:S01]  /*1d70*/  BPT.TRAP 0x1 ;  /* 0x000000040000795c */ /* 0x000fe20000300000 */
.L_x_10628:
[----:B------:R4:W1:Y:S01]  /*1d80*/  SYNCS.PHASECHK.TRANS64.TRYWAIT P1, [UR7+0x32450], R2 ;  /* 0x03245002ff0075a7 */ /* 0x0008620008020147 */
[----:B------:R-:W-:Y:S05]  /*1d90*/  @!P0 BRA `(.L_x_10629) ;  /* 0x0000000000048947 */ /* 0x000fea0003800000 */
[----:B------:R-:W-:Y:S01]  /*1da0*/  BPT.TRAP 0x1 ;  /* 0x000000040000795c */ /* 0x000fe20000300000 */
.L_x_10629:
[----:B-1----:R-:W-:Y:S05]  /*1db0*/  @P1 BRA `(.L_x_10630) ;  /* 0x0000000000081947 */ /* 0x002fea0003800000 */
[----:B------:R-:W1:Y:S02]  /*1dc0*/  SYNCS.PHASECHK.TRANS64.TRYWAIT P1, [UR7+0x32450], R2 ;  /* 0x03245002ff0075a7 */ /* 0x000e640008020147 */
[----:B-1----:R-:W-:Y:S05]  /*1dd0*/  @!P1 BRA `(.L_x_10631) ;  /* 0x000000c000f09947 */ /* 0x002fea0003800000 */
.L_x_10630:
        /* <DEDUP_REMOVED lines=9> */
[----:B------:R-:W-:Y:S01]  /*1e70*/  IMAD.U32 R15, RZ, RZ, UR13 ;  /* 0x0000000dff0f7e24 */ /* 0x000fe2000f8e00ff */
[----:B------:R-:W-:Y:S01]  /*1e80*/  ULOP3.LUT UR4, UR45, 0x10000, URZ, 0xfc, !UPT ;  /* 0x000100002d047892 */ /* 0x000fe2000f8efc3f */
[----:B------:R-:W1:Y:S01]  /*1e90*/  LDC R213, c[0x0][0x288] ;  /* 0x0000a200ffd57b82 */ /* 0x000e620000000800 */
[----:B------:R-:W-:Y:S01]  /*1ea0*/  ULOP3.LUT UR6, UR41, 0x10000, URZ, 0xfc, !UPT ;  /* 0x0001000029067892 */ /* 0x000fe2000f8efc3f */
[----:B------:R-:W-:Y:S01]  /*1eb0*/  IMAD R0, R205, -0x60, R158 ;  /* 0xffffffa0cd007824 */ /* 0x000fe200078e029e */
[----:B------:R-:W-:Y:S01]  /*1ec0*/  UIADD3 UR16, UR4, 0x800, URZ ;  /* 0x0000080004107890 */ /* 0x000fe2000fffe03f */
[----:B------:R-:W-:Y:S01]  /*1ed0*/  VIADD R75, R223, UR42 ;  /* 0x0000002adf4b7c36 */ /* 0x000fe20008000000 */
[----:B------:R-:W-:Y:S01]  /*1ee0*/  UIMAD UR5, UR36, 0xc00, UR6 ;  /* 0x00000c00240578a4 */ /* 0x000fe2000f8e0206 */
[----:B------:R-:W-:Y:S01]  /*1ef0*/  VIADD R13, R0, 0x60 ;  /* 0x00000060000d7836 */ /* 0x000fe20000000000 */
[----:B------:R-:W-:Y:S01]  /*1f00*/  UMOV UR8, UR4 ;  /* 0x0000000400087c82 */ /* 0x000fe20008000000 */
[----:B------:R-:W-:Y:S01]  /*1f10*/  UMOV UR17, 0x40000040 ;  /* 0x4000004000117882 */ /* 0x000fe20000000000 */
[----:B------:R-:W-:Y:S01]  /*1f20*/  IMAD.U32 R16, RZ, RZ, UR8 ;  /* 0x00000008ff107e24 */ /* 0x000fe2000f8e00ff */
[----:B------:R-:W-:Y:S01]  /*1f30*/  UIADD3 UR18, UR5, 0x600, URZ ;  /* 0x0000060005127890 */ /* 0x000fe2000fffe03f */
[----:B------:R-:W-:Y:S01]  /*1f40*/  IMAD R13, R222, -0x2, R13 ;  /* 0xfffffffede0d7824 */ /* 0x000fe200078e020d */
[----:B------:R-:W-:Y:S01]  /*1f50*/  UMOV UR10, UR5 ;  /* 0x00000005000a7c82 */ /* 0x000fe20008000000 */
[----:B------:R-:W-:Y:S01]  /*1f60*/  UMOV UR19, 0x40000040 ;  /* 0x4000004000137882 */ /* 0x000fe20000000000 */
[----:B------:R-:W-:Y:S01]  /*1f70*/  HGMMA.64x96x16.F32 R24, gdesc[UR8], R24, gsb0 ;  /* 0x01600000081879f0 */ /* 0x000fe20008000818 */
[----:B------:R-:W-:-:S02]  /*1f80*/  UIADD3 UR8, UR4, 0x2, URZ ;  /* 0x0000000204087890 */ /* 0x000fc4000fffe03f */
[----:B------:R-:W5:Y:S01]  /*1f90*/  S2R R72, SR_TID.X ;  /* 0x0000000000487919 */ /* 0x000f620000002100 */
[----:B------:R-:W-:Y:S01]  /*1fa0*/  UIADD3 UR9, UR5, 0x2, URZ ;  /* 0x0000000205097890 */ /* 0x000fe2000fffe03f */
[----:B------:R-:W-:Y:S01]  /*1fb0*/  IMAD.U32 R191, RZ, RZ, UR7 ;  /* 0x00000007ffbf7e24 */ /* 0x000fe2000f8e00ff */
[----:B------:R-:W-:Y:S01]  /*1fc0*/  UIADD3 UR10, UR5, 0x304, URZ ;  /* 0x00000304050a7890 */ /* 0x000fe2000fffe03f */
[----:B------:R-:W-:Y:S01]  /*1fd0*/  VIADD R205, R205, 0xfffffffe ;  /* 0xfffffffecdcd7836 */ /* 0x000fe20000000000 */
[----:B------:R-:W-:Y:S01]  /*1fe0*/  UMOV UR11, 0x40000040 ;  /* 0x40000040000b7882 */ /* 0x000fe20000000000 */
[----:B------:R-:W-:Y:S01]  /*1ff0*/  UMOV UR12, UR8 ;  /* 0x00000008000c7c82 */ /* 0x000fe20008000000 */
[----:B------:R-:W-:Y:S01]  /*2000*/  UIADD3 UR8, UR4, 0x4, URZ ;  /* 0x0000000404087890 */ /* 0x000fe2000fffe03f */
[----:B------:R-:W-:Y:S01]  /*2010*/  IMAD.U32 R14, RZ, RZ, UR12 ;  /* 0x0000000cff0e7e24 */ /* 0x000fe2000f8e00ff */
[----:B------:R-:W-:Y:S01]  /*2020*/  UMOV UR14, UR9 ;  /* 0x00000009000e7c82 */ /* 0x000fe20008000000 */
[----:B------:R-:W-:Y:S01]  /*2030*/  UIADD3 UR9, UR5, 0x4, URZ ;  /* 0x0000000405097890 */ /* 0x000fe2000fffe03f */
[C---:B-1----:R-:W-:Y:S01]  /*2040*/  IADD3 R73, -R213.reuse, 0x61, R0 ;  /* 0x00000061d5497810 */ /* 0x042fe20007ffe100 */
[----:B------:R-:W-:Y:S01]  /*2050*/  UIADD3 UR20, UR4, 0x802, URZ ;  /* 0x0000080204147890 */ /* 0x000fe2000fffe03f */
[----:B------:R-:W-:Y:S01]  /*2060*/  IADD3 R158, -R213, UR42, R158 ;  /* 0x0000002ad59e7c10 */ /* 0x000fe2000fffe19e */
[----:B------:R-:W-:Y:S01]  /*2070*/  UIADD3 UR22, UR5, 0x602, URZ ;  /* 0x0000060205167890 */ /* 0x000fe2000fffe03f */
[----:B------:R-:W-:Y:S01]  /*2080*/  UMOV UR21, 0x40000040 ;  /* 0x4000004000157882 */ /* 0x000fe20000000000 */
[----:B------:R-:W-:Y:S01]  /*2090*/  UMOV UR23, 0x40000040 ;  /* 0x4000004000177882 */ /* 0x000fe20000000000 */
[----:B------:R-:W-:Y:S01]  /*20a0*/  UIADD3 UR24, UR4, 0x804, URZ ;  /* 0x0000080404187890 */ /* 0x000fe2000fffe03f */
[----:B------:R-:W-:Y:S01]  /*20b0*/  IMAD R0, R222, -0x2, R73 ;  /* 0xfffffffede007824 */ /* 0x000fe200078e0249 */
[----:B------:R-:W-:Y:S01]  /*20c0*/  UIADD3 UR26, UR5, 0x604, URZ ;  /* 0x00000604051a7890 */ /* 0x000fe2000fffe03f */
[----:B------:R-:W-:Y:S01]  /*20d0*/  IMAD.HI R158, R158, 0x2aaaaaab, RZ ;  /* 0x2aaaaaab9e9e7827 */ /* 0x000fe200078e02ff */
[----:B------:R-:W-:Y:S01]  /*20e0*/  UMOV UR25, 0x40000040 ;  /* 0x4000004000197882 */ /* 0x000fe20000000000 */
[----:B------:R-:W-:Y:S01]  /*20f0*/  UMOV UR27, 0x40000040 ;  /* 0x40000040001b7882 */ /* 0x000fe20000000000 */
[----:B------:R-:W-:Y:S01]  /*2100*/  UIADD3 UR28, UR4, 0x806, URZ ;  /* 0x00000806041c7890 */ /* 0x000fe2000fffe03f */
[----:B------:R-:W-:Y:S01]  /*2110*/  IADD3 R12, R0, 0x8, R75 ;  /* 0x00000008000c7810 */ /* 0x000fe20007ffe04b */
[----:B------:R-:W-:Y:S01]  /*2120*/  UIADD3 UR30, UR5, 0x606, URZ ;  /* 0x00000606051e7890 */ /* 0x000fe2000fffe03f */
[----:B------:R-:W-:Y:S01]  /*2130*/  VIADDMNMX R0, R75, R0, R13, PT ;  /* 0x000000004b007246 */ /* 0x000fe2000380010d */
[----:B------:R-:W-:Y:S01]  /*2140*/  UMOV UR29, 0x40000040 ;  /* 0x40000040001d7882 */ /* 0x000fe20000000000 */
[----:B------:R-:W-:Y:S01]  /*2150*/  UMOV UR31, 0x40000040 ;  /* 0x40000040001f7882 */ /* 0x000fe20000000000 */
[----:B------:R-:W-:Y:S01]  /*2160*/  UIADD3 UR32, UR4, 0xc00, URZ ;  /* 0x00000c0004207890 */ /* 0x000fe2000fffe03f */
[C---:B------:R-:W-:Y:S01]  /*2170*/  ISETP.GT.AND P1, PT, R0.reuse, RZ, PT ;  /* 0x000000ff0000720c */ /* 0x040fe20003f24270 */
        /* <DEDUP_REMOVED lines=13> */
[----:B------:R-:W-:Y:S01]  /*2250*/  ISETP.GT.AND P2, PT, R0, 0x11, PT ;  /* 0x000000110000780c */ /* 0x000fe20003f44270 */
[----:B------:R-:W-:Y:S01]  /*2260*/  UMOV UR53, 0x40000040 ;  /* 0x4000004000357882 */ /* 0x000fe20000000000 */
[----:B------:R-:W-:Y:S01]  /*2270*/  UMOV UR55, 0x40000040 ;  /* 0x4000004000377882 */ /* 0x000fe20000000000 */
[----:B------:R-:W-:Y:S01]  /*2280*/  UMOV UR57, 0x40000040 ;  /* 0x4000004000397882 */ /* 0x000fe20000000000 */
[----:B------:R-:W-:Y:S01]  /*2290*/  UMOV UR59, 0x40000040 ;  /* 0x40000040003b7882 */ /* 0x000fe20000000000 */
[----:B------:R-:W-:Y:S01]  /*22a0*/  VIMNMX R13, R13, R12, PT ;  /* 0x0000000c0d0d7248 */ /* 0x000fe20003fe0100 */
[----:B------:R-:W-:Y:S01]  /*22b0*/  ULOP3.LUT UR7, UR41, 0x3000000, URZ, 0xfc, !UPT ;  /* 0x0300000029077892 */ /* 0x000fe2000f8efc3f */
[----:B------:R-:W-:Y:S01]  /*22c0*/  IMAD.U32 R3, RZ, RZ, UR57 ;  /* 0x00000039ff037e24 */ /* 0x000fe2000f8e00ff */
        /* <DEDUP_REMOVED lines=42> */
[----:B------:R-:W-:Y:S01]  /*2570*/  UMOV UR9, 0x40000040 ;  /* 0x4000004000097882 */ /* 0x000fe20000000000 */
        /* <DEDUP_REMOVED lines=8> */
[----:B------:R-:W-:Y:S02]  /*2600*/  UIADD3 UR4, UR4, 0xc06, URZ ;  /* 0x00000c0604047890 */ /* 0x000fe4000fffe03f */
[----:B------:R-:W-:-:S05]  /*2610*/  UIADD3 UR5, UR5, 0x906, URZ ;  /* 0x0000090605057890 */ /* 0x000fca000fffe03f */
[----:B------:R-:W-:Y:S01]  /*2620*/  UMOV UR56, UR4 ;  /* 0x0000000400387c82 */ /* 0x000fe20008000000 */
[----:B------:R-:W-:Y:S01]  /*2630*/  ULDC UR4, c[0x0][0xa80] ;  /* 0x0002a00000047ab9 */ /* 0x000fe20000000800 */
[----:B------:R-:W-:Y:S01]  /*2640*/  UMOV UR58, UR5 ;  /* 0x00000005003a7c82 */ /* 0x000fe20008000000 */
[----:B---34-:R-:W-:Y:S01]  /*2650*/  IMAD.U32 R2, RZ, RZ, UR56 ;  /* 0x00000038ff027e24 */ /* 0x018fe2000f8e00ff */
        /* <DEDUP_REMOVED lines=34> */
[C---:B------:R-:W-:Y:S02]  /*2880*/  ISETP.GT.AND P1, PT, R0.reuse, 0x18, PT ;  /* 0x000000180000780c */ /* 0x040fe40003f24270 */
[----:B------:R-:W-:-:S02]  /*2890*/  ISETP.GT.AND P6, PT, R0, 0x19, PT ;  /* 0x000000190000780c */ /* 0x000fc40003fc4270 */
[----:B------:R-:W-:Y:S02]  /*28a0*/  FSEL R75, R28, -INF , P5 ;  /* 0xff8000001c4b7808 */ /* 0x000fe40002800000 */
[----:B------:R-:W-:Y:S02]  /*28b0*/  ISETP.GT.AND P5, PT, R0, 0x20, PT ;  /* 0x000000200000780c */ /* 0x000fe40003fa4270 */
[----:B------:R-:W-:Y:S02]  /*28c0*/  FSEL R167, R36, -INF , P1 ;  /* 0xff80000024a77808 */ /* 0x000fe40000800000 */
[----:B------:R-:W-:Y:S02]  /*28d0*/  FSEL R171, R37, -INF , P6 ;  /* 0xff80000025ab7808 */ /* 0x000fe40003000000 */
[C---:B------:R-:W-:Y:S02]  /*28e0*/  ISETP.GT.AND P1, PT, R0.reuse, 0x30, PT ;  /* 0x000000300000780c */ /* 0x040fe40003f24270 */
[----:B------:R-:W-:-:S02]  /*28f0*/  ISETP.GT.AND P6, PT, R0, 0x31, PT ;  /* 0x000000310000780c */ /* 0x000fc40003fc4270 */
[----:B------:R-:W-:Y:S02]  /*2900*/  FSEL R29, R29, -INF , P3 ;  /* 0xff8000001d1d7808 */ /* 0x000fe40001800000 */
[----:B------:R-:W-:Y:S02]  /*2910*/  FSEL R12, R32, -INF , P4 ;  /* 0xff800000200c7808 */ /* 0x000fe40002000000 */
[----:B------:R-:W-:Y:S02]  /*2920*/  FSEL R162, R33, -INF , P2 ;  /* 0xff80000021a27808 */ /* 0x000fe40001000000 */
[----:B------:R-:W-:Y:S02]  /*2930*/  FMNMX.FTZ R24, R73, R25, !PT ;  /* 0x0000001949187209 */ /* 0x000fe40007810000 */
[C---:B------:R-:W-:Y:S02]  /*2940*/  ISETP.GT.AND P3, PT, R0.reuse, 0x21, PT ;  /* 0x000000210000780c */ /* 0x040fe40003f64270 */
[----:B------:R-:W-:-:S02]  /*2950*/  ISETP.GT.AND P4, PT, R0, 0x28, PT ;  /* 0x000000280000780c */ /* 0x000fc40003f84270 */
[----:B------:R-:W-:Y:S02]  /*2960*/  ISETP.GT.AND P2, PT, R0, 0x29, PT ;  /* 0x000000290000780c */ /* 0x000fe40003f44270 */
[----:B------:R-:W-:Y:S02]  /*2970*/  FSEL R159, R40, -INF , P5 ;  /* 0xff800000289f7808 */ /* 0x000fe40002800000 */
[----:B------:R-:W-:Y:S02]  /*2980*/  ISETP.GT.AND P5, PT, R0, 0x38, PT ;  /* 0x000000380000780c */ /* 0x000fe40003fa4270 */
[----:B------:R-:W-:Y:S02]  /*2990*/  FSEL R160, R48, -INF , P1 ;  /* 0xff80000030a07808 */ /* 0x000fe40000800000 */
[----:B------:R-:W-:Y:S02]  /*29a0*/  FSEL R164, R49, -INF , P6 ;  /* 0xff80000031a47808 */ /* 0x000fe40003000000 */
[----:B------:R-:W-:-:S02]  /*29b0*/  ISETP.GT.AND P1, PT, R0, 0x48, PT ;  /* 0x000000480000780c */ /* 0x000fc40003f24270 */
[----:B------:R-:W-:Y:S02]  /*29c0*/  ISETP.GT.AND P6, PT, R0, 0x49, PT ;  /* 0x000000490000780c */ /* 0x000fe40003fc4270 */
[----:B------:R-:W-:Y:S02]  /*29d0*/  FMNMX.FTZ R24, R75, R24, !PT ;  /* 0x000000184b187209 */ /* 0x000fe40007810000 */
[----:B------:R-:W-:Y:S02]  /*29e0*/  FSEL R163, R41, -INF , P3 ;  /* 0xff80000029a37808 */ /* 0x000fe40001800000 */
[----:B------:R-:W-:Y:S02]  /*29f0*/  FSEL R168, R44, -INF , P4 ;  /* 0xff8000002ca87808 */ /* 0x000fe40002000000 */
[----:B------:R-:W-:Y:S02]  /*2a00*/  FSEL R172, R45, -INF , P2 ;  /* 0xff8000002dac7808 */ /* 0x000fe40001000000 */
[----:B------:R-:W-:-:S02]  /*2a10*/  ISETP.GT.AND P3, PT, R0, 0x39, PT ;  /* 0x000000390000780c */ /* 0x000fc40003f64270 */
[C---:B------:R-:W-:Y:S02]  /*2a20*/  ISETP.GT.AND P4, PT, R0.reuse, 0x40, PT ;  /* 0x000000400000780c */ /* 0x040fe40003f84270 */
[----:B------:R-:W-:Y:S02]  /*2a30*/  ISETP.GT.AND P2, PT, R0, 0x41, PT ;  /* 0x000000410000780c */ /* 0x000fe40003f44270 */
[----:B------:R-:W-:Y:S02]  /*2a40*/  FSEL R169, R52, -INF , P5 ;  /* 0xff80000034a97808 */ /* 0x000fe40002800000 */
[----:B------:R-:W-:Y:S02]  /*2a50*/  ISETP.GT.AND P5, PT, R0, 0x50, PT ;  /* 0x000000500000780c */ /* 0x000fe40003fa4270 */
[----:B------:R-:W-:Y:S02]  /*2a60*/  FSEL R170, R60, -INF , P1 ;  /* 0xff8000003caa7808 */ /* 0x000fe40000800000 */
[----:B------:R-:W-:-:S02]  /*2a70*/  FSEL R174, R61, -INF , P6 ;  /* 0xff8000003dae7808 */ /* 0x000fc40003000000 */
[----:B------:R-:W-:Y:S02]  /*2a80*/  FMNMX.FTZ R33, R29, R24, !PT ;  /* 0x000000181d217209 */ /* 0x000fe40007810000 */
[C---:B------:R-:W-:Y:S02]  /*2a90*/  ISETP.GT.AND P1, PT, R13.reuse, RZ, PT ;  /* 0x000000ff0d00720c */ /* 0x040fe40003f24270 */
[----:B------:R-:W-:Y:S02]  /*2aa0*/  ISETP.GT.AND P6, PT, R13, 0x1, PT ;  /* 0x000000010d00780c */ /* 0x000fe40003fc4270 */
[----:B------:R-:W-:Y:S02]  /*2ab0*/  FSEL R173, R53, -INF , P3 ;  /* 0xff80000035ad7808 */ /* 0x000fe40001800000 */
[----:B------:R-:W-:Y:S02]  /*2ac0*/  FSEL R161, R56, -INF , P4 ;  /* 0xff80000038a17808 */ /* 0x000fe40002000000 */
[----:B------:R-:W-:-:S02]  /*2ad0*/  FSEL R165, R57, -INF , P2 ;  /* 0xff80000039a57808 */ /* 0x000fc40001000000 */
[C---:B------:R-:W-:Y:S02]  /*2ae0*/  ISETP.GT.AND P3, PT, R0.reuse, 0x51, PT ;  /* 0x000000510000780c */ /* 0x040fe40003f64270 */
[C---:B------:R-:W-:Y:S02]  /*2af0*/  ISETP.GT.AND P4, PT, R0.reuse, 0x58, PT ;  /* 0x000000580000780c */ /* 0x040fe40003f84270 */
[----:B------:R-:W-:Y:S02]  /*2b00*/  ISETP.GT.AND P2, PT, R0, 0x59, PT ;  /* 0x000000590000780c */ /* 0x000fe40003f44270 */
[----:B------:R-:W-:Y:S02]  /*2b10*/  FSEL R0, R64, -INF , P5 ;  /* 0xff80000040007808 */ /* 0x000fe40002800000 */
[----:B------:R-:W-:Y:S02]  /*2b20*/  FMNMX.FTZ R37, R12, R33, !PT ;  /* 0x000000210c257209 */ /* 0x000fe40007810000 */
[----:B------:R-:W-:-:S02]  /*2b30*/  ISETP.GT.AND P5, PT, R13, 0x8, PT ;  /* 0x000000080d00780c */ /* 0x000fc40003fa4270 */
[----:B------:R-:W-:Y:S02]  /*2b40*/  FSEL R33, R26, -INF , P1 ;  /* 0xff8000001a217808 */ /* 0x000fe40000800000 */
[----:B------:R-:W-:Y:S02]  /*2b50*/  FSEL R27, R27, -INF , P6 ;  /* 0xff8000001b1b7808 */ /* 0x000fe40003000000 */
[----:B------:R-:W-:Y:S02]  /*2b60*/  FSEL R166, R65, -INF , P3 ;  /* 0xff80000041a67808 */ /* 0x000fe40001800000 */
[----:B------:R-:W-:Y:S02]  /*2b70*/  FMNMX.FTZ R26, R162, R37, !PT ;  /* 0x00000025a21a7209 */ /* 0x000fe40007810000 */
[----:B------:R-:W-:Y:S02]  /*2b80*/  ISETP.GT.AND P3, PT, R13, 0x9, PT ;  /* 0x000000090d00780c */ /* 0x000fe40003f64270 */
[----:B------:R-:W-:-:S02]  /*2b90*/  FSEL R37, R30, -INF , P5 ;  /* 0xff8000001e257808 */ /* 0x000fc40002800000 */
[----:B------:R-:W-:Y:S02]  /*2ba0*/  FMNMX.FTZ R24, R33, R27, !PT ;  /* 0x0000001b21187209 */ /* 0x000fe40007810000 */
[----:B------:R-:W-:Y:S02]  /*2bb0*/  FMNMX.FTZ R26, R167, R26, !PT ;  /* 0x0000001aa71a7209 */ /* 0x000fe40007810000 */
[----:B------:R-:W-:Y:S02]  /*2bc0*/  ISETP.GT.AND P1, PT, R13, 0x10, PT ;  /* 0x000000100d00780c */ /* 0x000fe40003f24270 */
[----:B------:R-:W-:Y:S02]  /*2bd0*/  FSEL R31, R31, -INF , P3 ;  /* 0xff8000001f1f7808 */ /* 0x000fe40001800000 */
[----:B------:R-:W-:Y:S02]  /*2be0*/  FMNMX.FTZ R24, R37, R24, !PT ;  /* 0x0000001825187209 */ /* 0x000fe40007810000 */
[----:B------:R-:W-:-:S02]  /*2bf0*/  FMNMX.FTZ R26, R171, R26, !PT ;  /* 0x0000001aab1a7209 */ /* 0x000fc40007810000 */
[----:B------:R-:W-:Y:S02]  /*2c00*/  ISETP.GT.AND P6, PT, R13, 0x11, PT ;  /* 0x000000110d00780c */ /* 0x000fe40003fc4270 */
[----:B------:R-:W-:Y:S02]  /*2c10*/  FSEL R177, R34, -INF , P1 ;  /* 0xff80000022b17808 */ /* 0x000fe40000800000 */
[----:B------:R-:W-:Y:S02]  /*2c20*/  FMNMX.FTZ R24, R31, R24, !PT ;  /* 0x000000181f187209 */ /* 0x000fe40007810000 */
        /* <DEDUP_REMOVED lines=44> */
[----:B------:R-:W-:-:S02]  /*2ef0*/  ISETP.GT.AND P6, PT, R13, 0x41, PT ;  /* 0x000000410d00780c */ /* 0x000fc40003fc4270 */
[----:B------:R-:W-:Y:S02]  /*2f00*/  FSEL R180, R58, -INF , P1 ;  /* 0xff8000003ab47808 */ /* 0x000fe40000800000 */
[----:B------:R-:W-:Y:S02]  /*2f10*/  FMNMX.FTZ R35, R206, R35, !PT ;  /* 0x00000023ce237209 */ /* 0x000fe40007810000 */
[----:B------:R-:W-:Y:S02]  /*2f20*/  FMNMX.FTZ R39, R174, R39, !PT ;  /* 0x00000027ae277209 */ /* 0x000fe40007810000 */
[----:B------:R-:W-:Y:S02]  /*2f30*/  ISETP.GT.AND P5, PT, R13, 0x48, PT ;  /* 0x000000480d00780c */ /* 0x000fe40003fa4270 */
[----:B------:R-:W-:Y:S02]  /*2f40*/  FSEL R196, R59, -INF , P6 ;  /* 0xff8000003bc47808 */ /* 0x000fe40003000000 */
[----:B------:R-:W-:-:S02]  /*2f50*/  FMNMX.FTZ R35, R180, R35, !PT ;  /* 0x00000023b4237209 */ /* 0x000fc40007810000 */
        /* <DEDUP_REMOVED lines=21> */
[----:B------:R-:W-:Y:S02]  /*30b0*/  FSEL R211, R71, -INF , P2 ;  /* 0xff80000047d37808 */ /* 0x000fe40001000000 */
[----:B------:R-:W-:Y:S01]  /*30c0*/  FMNMX.FTZ R24, R209, R24, !PT ;  /* 0x00000018d1187209 */ /* 0x000fe20007810000 */
[----:B------:R-:W1:Y:S03]  /*30d0*/  SHFL.BFLY PT, R26, R39, 0x2, 0x1f ;  /* 0x0c401f00271a7f89 */ /* 0x000e6600000e0000 */
[----:B------:R-:W-:-:S05]  /*30e0*/  FMNMX.FTZ R24, R211, R24, !PT ;  /* 0x00000018d3187209 */ /* 0x000fca0007810000 */
[----:B------:R-:W3:Y:S01]  /*30f0*/  SHFL.BFLY PT, R13, R24, 0x2, 0x1f ;  /* 0x0c401f00180d7f89 */ /* 0x000ee200000e0000 */
[----:B-1----:R-:W-:-:S05]  /*3100*/  FMNMX.FTZ R26, R39, R26, !PT ;  /* 0x0000001a271a7209 */ /* 0x002fca0007810000 */
[----:B------:R-:W1:Y:S01]  /*3110*/  SHFL.BFLY PT, R35, R26, 0x1, 0x1f ;  /* 0x0c201f001a237f89 */ /* 0x000e6200000e0000 */
[----:B---3--:R-:W-:Y:S01]  /*3120*/  FMNMX.FTZ R28, R24, R13, !PT ;  /* 0x0000000d181c7209 */ /* 0x008fe20007810000 */
[----:B------:R-:W-:Y:S01]  /*3130*/  IMAD.U32 R13, RZ, RZ, UR4 ;  /* 0x00000004ff0d7e24 */ /* 0x000fe2000f8e00ff */
[----:B------:R-:W-:-:S03]  /*3140*/  UIMAD UR4, UR36, 0xc00, UR7 ;  /* 0x00000c00240478a4 */ /* 0x000fc6000f8e0207 */
[----:B------:R-:W3:Y:S04]  /*3150*/  SHFL.BFLY PT, R39, R28, 0x1, 0x1f ;  /* 0x0c201f001c277f89 */ /* 0x000ee800000e0000 */
[----:B------:R-:W-:Y:S01]  /*3160*/  UMOV UR10, UR4 ;  /* 0x00000004000a7c82 */ /* 0x000fe20008000000 */
[----:B-1----:R-:W-:-:S04]  /*3170*/  FMNMX.FTZ R204, R26, R35, !PT ;  /* 0x000000231acc7209 */ /* 0x002fc80007810000 */
[C---:B------:R-:W-:Y:S01]  /*3180*/  FSETP.NEU.FTZ.AND P1, PT, R204.reuse, -INF , PT ;  /* 0xff800000cc00780b */ /* 0x040fe20003f3d000 */
[----:B------:R-:W-:Y:S01]  /*3190*/  FMUL.FTZ R212, R204, R13 ;  /* 0x0000000dccd47220 */ /* 0x000fe20000410000 */
[----:B---3--:R-:W-:-:S04]  /*31a0*/  FMNMX.FTZ R156, R28, R39, !PT ;  /* 0x000000271c9c7209 */ /* 0x008fc80007810000 */
[----:B------:R-:W-:Y:S02]  /*31b0*/  FSEL R212, R212, RZ, P1 ;  /* 0x000000ffd4d47208 */ /* 0x000fe40000800000 */
[C---:B------:R-:W-:Y:S01]  /*31c0*/  FSETP.NEU.FTZ.AND P1, PT, R156.reuse, -INF , PT ;  /* 0xff8000009c00780b */ /* 0x040fe20003f3d000 */
[-C--:B------:R-:W-:Y:S02]  /*31d0*/  FMUL.FTZ R214, R156, R13.reuse ;  /* 0x0000000d9cd67220 */ /* 0x080fe40000410000 */
[-CC-:B------:R-:W-:Y:S01]  /*31e0*/  FFMA.FTZ R184, R73, R13.reuse, -R212.reuse ;  /* 0x0000000d49b87223 */ /* 0x180fe200000108d4 */
[-CC-:B------:R-:W-:Y:S01]  /*31f0*/  FFMA.FTZ R185, R25, R13.reuse, -R212.reuse ;  /* 0x0000000d19b97223 */ /* 0x180fe200000108d4 */
[-CC-:B------:R-:W-:Y:S01]  /*3200*/  FFMA.FTZ R186, R75, R13.reuse, -R212.reuse ;  /* 0x0000000d4bba7223 */ /* 0x180fe200000108d4 */
[----:B------:R-:W-:Y:S01]  /*3210*/  FSEL R214, R214, RZ, P1 ;  /* 0x000000ffd6d67208 */ /* 0x000fe20000800000 */
[-C--:B------:R-:W-:Y:S01]  /*3220*/  FFMA.FTZ R187, R29, R13.reuse, -R212 ;  /* 0x0000000d1dbb7223 */ /* 0x080fe200000108d4 */
[----:B-----5:R-:W-:Y:S01]  /*3230*/  LOP3.LUT P1, RZ, R72, 0x7f, RZ, 0xc0, !PT ;  /* 0x0000007f48ff7812 */ /* 0x020fe2000782c0ff */
[----:B------:R-:W-:Y:S01]  /*3240*/  MUFU.EX2 R184, R184 ;  /* 0x000000b800b87308 */ /* 0x000fe20000000800 */
[----:B------:R-:W-:Y:S01]  /*3250*/  SHF.R.U32.HI R72, RZ, 0x7, R72 ;  /* 0x00000007ff487819 */ /* 0x000fe20000011648 */
[-CC-:B------:R-:W-:Y:S01]  /*3260*/  FFMA.FTZ R188, R33, R13.reuse, -R214.reuse ;  /* 0x0000000d21bc7223 */ /* 0x180fe200000108d6 */
[-CC-:B------:R-:W-:Y:S01]  /*3270*/  FFMA.FTZ R189, R27, R13.reuse, -R214.reuse ;  /* 0x0000000d1bbd7223 */ /* 0x180fe200000108d6 */
[-CC-:B------:R-:W-:Y:S01]  /*3280*/  FFMA.FTZ R190, R37, R13.reuse, -R214.reuse ;  /* 0x0000000d25be7223 */ /* 0x180fe200000108d6 */
[----:B------:R-:W-:Y:S01]  /*3290*/  IADD3 R157, -R72, 0xb, RZ ;  /* 0x0000000b489d7810 */ /* 0x000fe20007ffe1ff */
[-C--:B------:R-:W-:Y:S01]  /*32a0*/  FFMA.FTZ R192, R31, R13.reuse, -R214 ;  /* 0x0000000d1fc07223 */ /* 0x080fe200000108d6 */
[-CC-:B------:R-:W-:Y:S01]  /*32b0*/  FFMA.FTZ R12, R12, R13.reuse, -R212.reuse ;  /* 0x0000000d0c0c7223 */ /* 0x180fe200000108d4 */
[----:B------:R-:W1:Y:S01]  /*32c0*/  MUFU.EX2 R185, R185 ;  /* 0x000000b900b97308 */ /* 0x000e620000000800 */
[-CC-:B------:R-:W-:Y:S01]  /*32d0*/  FFMA.FTZ R162, R162, R13.reuse, -R212.reuse ;  /* 0x0000000da2a27223 */ /* 0x180fe200000108d4 */
[-CC-:B------:R-:W-:Y:S01]  /*32e0*/  FFMA.FTZ R167, R167, R13.reuse, -R212.reuse ;  /* 0x0000000da7a77223 */ /* 0x180fe200000108d4 */
[----:B------:R-:W-:Y:S01]  /*32f0*/  FFMA.FTZ R171, R171, R13, -R212 ;  /* 0x0000000dabab7223 */ /* 0x000fe200000108d4 */
[----:B------:R-:W-:-:S02]  /*3300*/  @!P1 VIADD R24, R191, 0x32440 ;  /* 0x00032440bf189836 */ /* 0x000fc40000000000 */
[-CC-:B------:R-:W-:Y:S01]  /*3310*/  FFMA.FTZ R177, R177, R13.reuse, -R214.reuse ;  /* 0x0000000db1b17223 */ /* 0x180fe200000108d6 */
[-CC-:B------:R-:W-:Y:S01]  /*3320*/  FFMA.FTZ R181, R181, R13.reuse, -R214.reuse ;  /* 0x0000000db5b57223 */ /* 0x180fe200000108d6 */
[-C--:B------:R-:W-:Y:S01]  /*3330*/  FFMA.FTZ R193, R193, R13.reuse, -R214 ;  /* 0x0000000dc1c17223 */ /* 0x080fe200000108d6 */
[----:B------:R-:W-:Y:S01]  /*3340*/  MUFU.EX2 R186, R186 ;  /* 0x000000ba00ba7308 */ /* 0x000fe20000000800 */
[----:B------:R-:W-:Y:S01]  /*3350*/  @!P1 PRMT R24, RZ, 0x654, R24 ;  /* 0x00000654ff189816 */ /* 0x000fe20000000018 */
[----:B------:R3:W-:Y:S06]  /*3360*/  BAR.ARV R157, 0x100 ;  /* 0x0004009d0000751d */ /* 0x0007ec0000002000 */
[----:B------:R4:W-:Y:S01]  /*3370*/  @!P1 SYNCS.ARRIVE.TRANS64.RED.A1T0 RZ, [R24+URZ], RZ ;  /* 0x000000ff18ff99a7 */ /* 0x0009e2000810043f */
[----:B------:R-:W5:Y:S01]  /*3380*/  MUFU.EX2 R187, R187 ;  /* 0x000000bb00bb7308 */ /* 0x000f620000000800 */
[----:B------:R2:W-:Y:S01]  /*3390*/  BAR.SYNC.DEFER_BLOCKING R215, 0x100 ;  /* 0x000400d70000751d */ /* 0x0005e20000010000 */
[----:B-1----:R-:W-:Y:S01]  /*33a0*/  F2FP.F16.F32.PACK_AB R152, R185, R184 ;  /* 0x000000b8b998723e */ /* 0x002fe200000000ff */
[-C--:B------:R-:W-:Y:S01]  /*33b0*/  FFMA.FTZ R198, R198, R13.reuse, -R214 ;  /* 0x0000000dc6c67223 */ /* 0x080fe200000108d6 */
[-CC-:B------:R-:W-:Y:S01]  /*33c0*/  FFMA.FTZ R216, R163, R13.reuse, -R212.reuse ;  /* 0x0000000da3d87223 */ /* 0x180fe200000108d4 */
[-CC-:B------:R-:W-:Y:S01]  /*33d0*/  FFMA.FTZ R163, R168, R13.reuse, -R212.reuse ;  /* 0x0000000da8a37223 */ /* 0x180fe200000108d4 */
[-C--:B------:R-:W-:Y:S01]  /*33e0*/  FFMA.FTZ R168, R172, R13.reuse, -R212 ;  /* 0x0000000daca87223 */ /* 0x080fe200000108d4 */
[-C--:B------:R-:W-:Y:S01]  /*33f0*/  FFMA.FTZ R172, R178, R13.reuse, -R214 ;  /* 0x0000000db2ac7223 */ /* 0x080fe200000108d6 */
[----:B------:R-:W-:Y:S01]  /*3400*/  MUFU.EX2 R188, R188 ;  /* 0x000000bc00bc7308 */ /* 0x000fe20000000800 */
[-C--:B------:R-:W-:Y:S01]  /*3410*/  FFMA.FTZ R159, R159, R13.reuse, -R212 ;  /* 0x0000000d9f9f7223 */ /* 0x080fe200000108d4 */
[-CC-:B--2---:R-:W-:Y:S01]  /*3420*/  FFMA.FTZ R215, R182, R13.reuse, -R214.reuse ;  /* 0x0000000db6d77223 */ /* 0x184fe200000108d6 */
[-CC-:B------:R-:W-:Y:S01]  /*3430*/  FFMA.FTZ R178, R194, R13.reuse, -R214.reuse ;  /* 0x0000000dc2b27223 */ /* 0x180fe200000108d6 */
[-C--:B------:R-:W-:Y:S01]  /*3440*/  FFMA.FTZ R199, R199, R13.reuse, -R214 ;  /* 0x0000000dc7c77223 */ /* 0x080fe200000108d6 */
[-CC-:B------:R-:W-:Y:S01]  /*3450*/  FFMA.FTZ R227, R164, R13.reuse, -R212.reuse ;  /* 0x0000000da4e37223 */ /* 0x180fe200000108d4 */
[-CC-:B------:R-:W-:Y:S01]  /*3460*/  FFMA.FTZ R164, R169, R13.reuse, -R212.reuse ;  /* 0x0000000da9a47223 */ /* 0x180fe200000108d4 */
[-C--:B------:R-:W-:Y:S01]  /*3470*/  FFMA.FTZ R169, R173, R13.reuse, -R212 ;  /* 0x0000000dada97223 */ /* 0x080fe200000108d4 */
[----:B------:R-:W1:Y:S01]  /*3480*/  MUFU.EX2 R189, R189 ;  /* 0x000000bd00bd7308 */ /* 0x000e620000000800 */
[----:B-----5:R-:W-:Y:S01]  /*3490*/  F2FP.F16.F32.PACK_AB R154, R187, R186 ;  /* 0x000000babb9a723e */ /* 0x020fe200000000ff */
[-C--:B------:R-:W-:Y:S01]  /*34a0*/  FFMA.FTZ R173, R179, R13.reuse, -R214 ;  /* 0x0000000db3ad7223 */ /* 0x080fe200000108d6 */
[-C--:B------:R-:W-:Y:S01]  /*34b0*/  FFMA.FTZ R160, R160, R13.reuse, -R212 ;  /* 0x0000000da0a07223 */ /* 0x080fe200000108d4 */
[-CC-:B------:R-:W-:Y:S01]  /*34c0*/  FFMA.FTZ R182, R183, R13.reuse, -R214.reuse ;  /* 0x0000000db7b67223 */ /* 0x180fe200000108d6 */
[-CC-:B------:R-:W-:Y:S01]  /*34d0*/  FFMA.FTZ R179, R195, R13.reuse, -R214.reuse ;  /* 0x0000000dc3b37223 */ /* 0x180fe200000108d6 */
[-C--:B------:R-:W-:Y:S01]  /*34e0*/  FFMA.FTZ R194, R206, R13.reuse, -R214 ;  /* 0x0000000dcec27223 */ /* 0x080fe200000108d6 */
[-CC-:B------:R-:W-:Y:S01]  /*34f0*/  FFMA.FTZ R206, R165, R13.reuse, -R212.reuse ;  /* 0x0000000da5ce7223 */ /* 0x180fe200000108d4 */
[----:B------:R-:W-:Y:S01]  /*3500*/  MUFU.EX2 R190, R190 ;  /* 0x000000be00be7308 */ /* 0x000fe20000000800 */
[-CC-:B------:R-:W-:Y:S01]  /*3510*/  FFMA.FTZ R165, R170, R13.reuse, -R212.reuse ;  /* 0x0000000daaa57223 */ /* 0x180fe200000108d4 */
[-C--:B------:R-:W-:Y:S01]  /*3520*/  FFMA.FTZ R170, R174, R13.reuse, -R212 ;  /* 0x0000000daeaa7223 */ /* 0x080fe200000108d4 */
[-C--:B------:R-:W-:Y:S01]  /*3530*/  FFMA.FTZ R174, R180, R13.reuse, -R214 ;  /* 0x0000000db4ae7223 */ /* 0x080fe200000108d6 */
[-C--:B------:R-:W-:Y:S01]  /*3540*/  FFMA.FTZ R161, R161, R13.reuse, -R212 ;  /* 0x0000000da1a17223 */ /* 0x080fe200000108d4 */
[-CC-:B------:R-:W-:Y:S01]  /*3550*/  FFMA.FTZ R183, R196, R13.reuse, -R214.reuse ;  /* 0x0000000dc4b77223 */ /* 0x180fe200000108d6 */
[-CC-:B------:R-:W-:Y:S01]  /*3560*/  FFMA.FTZ R180, R208, R13.reuse, -R214.reuse ;  /* 0x0000000dd0b47223 */ /* 0x180fe200000108d6 */
[-C--:B------:R-:W-:Y:S01]  /*3570*/  FFMA.FTZ R195, R210, R13.reuse, -R214 ;  /* 0x0000000dd2c37223 */ /* 0x080fe200000108d6 */
[----:B------:R-:W2:Y:S01]  /*3580*/  MUFU.EX2 R192, R192 ;  /* 0x000000c000c07308 */ /* 0x000ea20000000800 */
[----:B-1----:R-:W-:Y:S01]  /*3590*/  F2FP.F16.F32.PACK_AB R153, R189, R188 ;  /* 0x000000bcbd99723e */ /* 0x002fe200000000ff */
[-CC-:B------:R-:W-:Y:S01]  /*35a0*/  FFMA.FTZ R229, R166, R13.reuse, -R212.reuse ;  /* 0x0000000da6e57223 */ /* 0x180fe200000108d4 */
[-CC-:B------:R-:W-:Y:S01]  /*35b0*/  FFMA.FTZ R166, R175, R13.reuse, -R212.reuse ;  /* 0x0000000dafa67223 */ /* 0x180fe200000108d4 */
[-C--:B------:R-:W-:Y:S01]  /*35c0*/  FFMA.FTZ R175, R176, R13.reuse, -R212 ;  /* 0x0000000db0af7223 */ /* 0x080fe200000108d4 */
[-C--:B------:R-:W-:Y:S01]  /*35d0*/  FFMA.FTZ R176, R207, R13.reuse, -R214 ;  /* 0x0000000dcfb07223 */ /* 0x080fe200000108d6 */
[-C--:B------:R-:W-:Y:S01]  /*35e0*/  FFMA.FTZ R0, R0, R13.reuse, -R212 ;  /* 0x0000000d00007223 */ /* 0x080fe200000108d4 */
[-CC-:B------:R-:W-:Y:S01]  /*35f0*/  FFMA.FTZ R197, R197, R13.reuse, -R214.reuse ;  /* 0x0000000dc5c57223 */ /* 0x180fe200000108d6 */
[----:B------:R-:W1:Y:S01]  /*3600*/  MUFU.EX2 R12, R12 ;  /* 0x0000000c000c7308 */ /* 0x000e620000000800 */
[-CC-:B------:R-:W-:Y:S01]  /*3610*/  FFMA.FTZ R196, R209, R13.reuse, -R214.reuse ;  /* 0x0000000dd1c47223 */ /* 0x180fe200000108d6 */
[----:B------:R-:W-:Y:S01]  /*3620*/  FFMA.FTZ R207, R211, R13, -R214 ;  /* 0x0000000dd3cf7223 */ /* 0x000fe200000108d6 */
[----:B------:R-:W-:Y:S01]  /*3630*/  FADD.FTZ R185, R184, R185 ;  /* 0x000000b9b8b97221 */ /* 0x000fe20000010000 */
[----:B------:R-:W-:Y:S01]  /*3640*/  FADD.FTZ R189, R188, R189 ;  /* 0x000000bdbcbd7221 */ /* 0x000fe20000010000 */
[----:B------:R-:W-:-:S02]  /*3650*/  @!P1 VIADD R191, R191, 0x32460 ;  /* 0x00032460bfbf9836 */ /* 0x000fc40000000000 */
[----:B------:R-:W-:Y:S01]  /*3660*/  FADD.FTZ R186, R186, R185 ;  /* 0x000000b9baba7221 */ /* 0x000fe20000010000 */
[----:B------:R-:W-:Y:S01]  /*3670*/  MUFU.EX2 R162, R162 ;  /* 0x000000a200a27308 */ /* 0x000fe20000000800 */
[----:B--2---:R-:W-:Y:S01]  /*3680*/  F2FP.F16.F32.PACK_AB R155, R192, R190 ;  /* 0x000000bec09b723e */ /* 0x004fe200000000ff */
[----:B------:R-:W-:Y:S01]  /*3690*/  FADD.FTZ R189, R190, R189 ;  /* 0x000000bdbebd7221 */ /* 0x000fe20000010000 */
[----:B------:R-:W-:Y:S01]  /*36a0*/  FADD.FTZ R187, R187, R186 ;  /* 0x000000babbbb7221 */ /* 0x000fe20000010000 */
[----:B------:R-:W-:Y:S01]  /*36b0*/  @!P1 PRMT R191, RZ, 0x654, R191 ;  /* 0x00000654ffbf9816 */ /* 0x000fe200000000bf */
[----:B----4-:R-:W-:Y:S01]  /*36c0*/  WARPGROUP.ARRIVE ;  /* 0x00000000000079c5 */ /* 0x010fe20000000000 */
[----:B------:R-:W-:Y:S02]  /*36d0*/  FADD.FTZ R192, R192, R189 ;  /* 0x000000bdc0c07221 */ /* 0x000fe40000010000 */
[----:B------:R-:W-:Y:S01]  /*36e0*/  MUFU.EX2 R167, R167 ;  /* 0x000000a700a77308 */ /* 0x000fe20000000800 */
[----:B-1----:R-:W-:-:S02]  /*36f0*/  FADD.FTZ R187, R12, R187 ;  /* 0x000000bb0cbb7221 */ /* 0x002fc40000010000 */
[----:B------:R-:W-:Y:S01]  /*3700*/  HGMMA.64x256x16.F32 R24, R152, gdesc[UR8].tnspB, RZ, !UPT, gsb0 ;  /* 0x43e0000898187df0 */ /* 0x000fe2000c0008ff */
[----:B------:R-:W-:Y:S01]  /*3710*/  UIADD3 UR10, UR4, 0x80, URZ ;  /* 0x00000080040a7890 */ /* 0x000fe2000fffe03f */
[----:B------:R-:W-:-:S03]  /*3720*/  UMOV UR11, 0x40000040 ;  /* 0x40000040000b7882 */ /* 0x000fc60000000000 */
[----:B------:R-:W-:Y:S08]  /*3730*/  MUFU.EX2 R171, R171 ;  /* 0x000000ab00ab7308 */ /* 0x000ff00000000800 */
[----:B------:R-:W1:Y:S08]  /*3740*/  MUFU.EX2 R177, R177 ;  /* 0x000000b100b17308 */ /* 0x000e700000000800 */
[----:B------:R-:W2:Y:S08]  /*3750*/  MUFU.EX2 R181, R181 ;  /* 0x000000b500b57308 */ /* 0x000eb00000000800 */
[----:B------:R-:W-:Y:S01]  /*3760*/  MUFU.EX2 R193, R193 ;  /* 0x000000c100c17308 */ /* 0x000fe20000000800 */
[----:B-1----:R-:W-:-:S07]  /*3770*/  FADD.FTZ R192, R177, R192 ;  /* 0x000000c0b1c07221 */ /* 0x002fce0000010000 */
[----:B------:R-:W1:Y:S01]  /*3780*/  MUFU.EX2 R198, R198 ;  /* 0x000000c600c67308 */ /* 0x000e620000000800 */
[----:B--2---:R-:W-:-:S07]  /*3790*/  FADD.FTZ R192, R181, R192 ;  /* 0x000000c0b5c07221 */ /* 0x004fce0000010000 */
[----:B------:R-:W-:Y:S08]  /*37a0*/  MUFU.EX2 R159, R159 ;  /* 0x0000009f009f7308 */ /* 0x000ff00000000800 */
[----:B------:R-:W2:Y:S08]  /*37b0*/  MUFU.EX2 R216, R216 ;  /* 0x000000d800d87308 */ /* 0x000eb00000000800 */
[----:B------:R-:W-:Y:S08]  /*37c0*/  MUFU.EX2 R163, R163 ;  /* 0x000000a300a37308 */ /* 0x000ff00000000800 */
[----:B------:R-:W-:Y:S08]  /*37d0*/  MUFU.EX2 R168, R168 ;  /* 0x000000a800a87308 */ /* 0x000ff00000000800 */
[----:B------:R-:W-:Y:S08]  /*37e0*/  MUFU.EX2 R172, R172 ;  /* 0x000000ac00ac7308 */ /* 0x000ff00000000800 */
[----:B------:R-:W4:Y:S08]  /*37f0*/  MUFU.EX2 R215, R215 ;  /* 0x000000d700d77308 */ /* 0x000f300000000800 */
[----:B------:R-:W-:Y:S08]  /*3800*/  MUFU.EX2 R178, R178 ;  /* 0x000000b200b27308 */ /* 0x000ff00000000800 */
[----:B------:R-:W5:Y:S08]  /*3810*/  MUFU.EX2 R199, R199 ;  /* 0x000000c700c77308 */ /* 0x000f700000000800 */
[----:B------:R-:W-:Y:S08]  /*3820*/  MUFU.EX2 R160, R160 ;  /* 0x000000a000a07308 */ /* 0x000ff00000000800 */
[----:B------:R-:W3:Y:S08]  /*3830*/  MUFU.EX2 R227, R227 ;  /* 0x000000e300e37308 */ /* 0x000ef00000000800 */
[----:B------:R-:W-:Y:S08]  /*3840*/  MUFU.EX2 R164, R164 ;  /* 0x000000a400a47308 */ /* 0x000ff00000000800 */
[----:B------:R-:W-:Y:S08]  /*3850*/  MUFU.EX2 R169, R169 ;  /* 0x000000a900a97308 */ /* 0x000ff00000000800 */
[----:B------:R-:W-:Y:S08]  /*3860*/  MUFU.EX2 R173, R173 ;  /* 0x000000ad00ad7308 */ /* 0x000ff00000000800 */
[----:B------:R-:W3:Y:S08]  /*3870*/  MUFU.EX2 R182, R182 ;  /* 0x000000b600b67308 */ /* 0x000ef00000000800 */
[----:B------:R-:W-:Y:S08]  /*3880*/  MUFU.EX2 R179, R179 ;  /* 0x000000b300b37308 */ /* 0x000ff00000000800 */
[----:B------:R-:W3:Y:S08]  /*3890*/  MUFU.EX2 R194, R194 ;  /* 0x000000c200c27308 */ /* 0x000ef00000000800 */
        /* <DEDUP_REMOVED lines=12> */
[----:B------:R-:W-:Y:S01]  /*3960*/  MUFU.EX2 R197, R197 ;  /* 0x000000c500c57308 */ /* 0x000fe20000000800 */
[----:B------:R-:W-:-:S02]  /*3970*/  WARPGROUP.DEPBAR.LE gsb0, 0x0 ;  /* 0x00008000000079c5 */ /* 0x000fc40000010000 */
[C---:B------:R-:W-:Y:S01]  /*3980*/  F2FP.F16.F32.PACK_AB R152, R162.reuse, R12 ;  /* 0x0000000ca298723e */ /* 0x040fe200000000ff */
[----:B------:R-:W-:Y:S01]  /*3990*/  FADD.FTZ R162, R162, R187 ;  /* 0x000000bba2a27221 */ /* 0x000fe20000010000 */
[----:B------:R-:W-:Y:S02]  /*39a0*/  F2FP.F16.F32.PACK_AB R153, R181, R177 ;  /* 0x000000b1b599723e */ /* 0x000fe400000000ff */
[----:B------:R-:W-:Y:S01]  /*39b0*/  F2FP.F16.F32.PACK_AB R154, R171, R167 ;  /* 0x000000a7ab9a723e */ /* 0x000fe200000000ff */
[----:B------:R-:W3:Y:S01]  /*39c0*/  MUFU.EX2 R176, R176 ;  /* 0x000000b000b07308 */ /* 0x000ee20000000800 */
[C---:B-1----:R-:W-:Y:S01]  /*39d0*/  F2FP.F16.F32.PACK_AB R155, R198.reuse, R193 ;  /* 0x000000c1c69b723e */ /* 0x042fe200000000ff */
[----:B------:R-:W-:Y:S01]  /*39e0*/  FADD.FTZ R162, R167, R162 ;  /* 0x000000a2a7a27221 */ /* 0x000fe20000010000 */
[----:B------:R-:W-:Y:S02]  /*39f0*/  FADD.FTZ R193, R193, R192 ;  /* 0x000000c0c1c17221 */ /* 0x000fe40000010000 */
[----:B------:R-:W-:Y:S01]  /*3a00*/  WARPGROUP.ARRIVE ;  /* 0x00000000000079c5 */ /* 0x000fe20000000000 */
[----:B------:R-:W-:Y:S01]  /*3a10*/  FADD.FTZ R162, R171, R162 ;  /* 0x000000a2aba27221 */ /* 0x000fe20000010000 */
[----:B------:R-:W-:Y:S01]  /*3a20*/  FADD.FTZ R193, R198, R193 ;  /* 0x000000c1c6c17221 */ /* 0x000fe20000010000 */
[----:B------:R-:W-:Y:S03]  /*3a30*/  MUFU.EX2 R196, R196 ;  /* 0x000000c400c47308 */ /* 0x000fe60000000800 */
[----:B------:R-:W-:Y:S01]  /*3a40*/  HGMMA.64x256x16.F32 R24, R152, gdesc[UR8].tnspB, R24, gsb0 ;  /* 0x43e0000898187df0 */ /* 0x000fe20008000818 */
[----:B------:R-:W-:Y:S01]  /*3a50*/  UIADD3 UR10, UR4, 0x100, URZ ;  /* 0x00000100040a7890 */ /* 0x000fe2000fffe03f */
[----:B------:R-:W-:-:S03]  /*3a60*/  UMOV UR11, 0x40000040 ;  /* 0x40000040000b7882 */ /* 0x000fc60000000000 */
[----:B------:R-:W1:Y:S01]  /*3a70*/  MUFU.EX2 R207, R207 ;  /* 0x000000cf00cf7308 */ /* 0x000e620000000800 */
[----:B------:R-:W-:Y:S02]  /*3a80*/  WARPGROUP.DEPBAR.LE gsb0, 0x0 ;  /* 0x00008000000079c5 */ /* 0x000fe40000010000 */
[----:B--2---:R-:W-:Y:S01]  /*3a90*/  F2FP.F16.F32.PACK_AB R152, R216, R159 ;  /* 0x0000009fd898723e */ /* 0x004fe200000000ff */
[----:B------:R-:W-:Y:S01]  /*3aa0*/  FADD.FTZ R159, R159, R162 ;  /* 0x000000a29f9f7221 */ /* 0x000fe20000010000 */
[----:B----4-:R-:W-:Y:S01]  /*3ab0*/  F2FP.F16.F32.PACK_AB R153, R215, R172 ;  /* 0x000000acd799723e */ /* 0x010fe200000000ff */
[----:B------:R-:W-:Y:S01]  /*3ac0*/  FADD.FTZ R172, R172, R193 ;  /* 0x000000c1acac7221 */ /* 0x000fe20000010000 */
[----:B------:R-:W-:Y:S01]  /*3ad0*/  F2FP.F16.F32.PACK_AB R154, R168, R163 ;  /* 0x000000a3a89a723e */ /* 0x000fe200000000ff */
[----:B------:R-:W-:Y:S01]  /*3ae0*/  FADD.FTZ R216, R216, R159 ;  /* 0x0000009fd8d87221 */ /* 0x000fe20000010000 */
[----:B-----5:R-:W-:Y:S01]  /*3af0*/  F2FP.F16.F32.PACK_AB R155, R199, R178 ;  /* 0x000000b2c79b723e */ /* 0x020fe200000000ff */
        /* <DEDUP_REMOVED lines=10> */
[----:B---3--:R-:W-:Y:S01]  /*3ba0*/  F2FP.F16.F32.PACK_AB R152, R227, R160 ;  /* 0x000000a0e398723e */ /* 0x008fe200000000ff */
        /* <DEDUP_REMOVED lines=15> */
[----:B------:R-:W-:Y:S01]  /*3ca0*/  UIADD3 UR4, UR4, 0x280, URZ ;  /* 0x0000028004047890 */ /* 0x000fe2000fffe03f */
        /* <DEDUP_REMOVED lines=15> */
[----:B------:R-:W-:Y:S01]  /*3da0*/  UMOV UR10, UR4 ;  /* 0x00000004000a7c82 */ /* 0x000fe20008000000 */
[----:B------:R-:W-:Y:S01]  /*3db0*/  UMOV UR11, 0x40000040 ;  /* 0x40000040000b7882 */ /* 0x000fe20000000000 */
[----:B------:R-:W-:Y:S02]  /*3dc0*/  WARPGROUP.DEPBAR.LE gsb0, 0x0 ;  /* 0x00008000000079c5 */ /* 0x000fe40000010000 */
[----:B------:R-:W-:Y:S01]  /*3dd0*/  F2FP.F16.F32.PACK_AB R152, R229, R0 ;  /* 0x00000000e598723e */ /* 0x000fe200000000ff */
[----:B------:R-:W-:Y:S01]  /*3de0*/  FADD.FTZ R0, R0, R165 ;  /* 0x000000a500007221 */ /* 0x000fe20000010000 */
[C---:B------:R-:W-:Y:S01]  /*3df0*/  F2FP.F16.F32.PACK_AB R153, R176.reuse, R197 ;  /* 0x000000c5b099723e */ /* 0x040fe200000000ff */
        /* <DEDUP_REMOVED lines=12> */
[----:B------:R-:W-:Y:S01]  /*3ec0*/  SHF.R.U32.HI R153, RZ, 0x1f, R158 ;  /* 0x0000001fff997819 */ /* 0x000fe2000001169e */
[----:B------:R1:W-:Y:S03]  /*3ed0*/  @!P1 SYNCS.ARRIVE.TRANS64.RED.A1T0 RZ, [R191+URZ], RZ ;  /* 0x000000ffbfff99a7 */ /* 0x0003e6000810043f */
[----:B------:R-:W-:-:S04]  /*3ee0*/  LEA.HI.SX32 R153, R158, R153, 0x1c ;  /* 0x000000999e997211 */ /* 0x000fc800078fe2ff */
[----:B------:R-:W-:-:S04]  /*3ef0*/  VIMNMX R220, RZ, R153, !PT ;  /* 0x00000099ffdc7248 */ /* 0x000fc80007fe0100 */
[----:B------:R-:W-:-:S13]  /*3f00*/  ISETP.GE.AND P2, PT, R205, R220, PT ;  /* 0x000000dccd00720c */ /* 0x000fda0003f46270 */
[----:B-1----:R-:W-:Y:S05]  /*3f10*/  @!P2 BRA `(.L_x_10632) ;  /* 0x000000280094a947 */ /* 0x002fea0003800000 */
[----:B------:R-:W-:Y:S02]  /*3f20*/  IMAD.MOV.U32 R207, RZ, RZ, R156 ;  /* 0x000000ffffcf7224 */ /* 0x000fe400078e009c */
[----:B------:R-:W-:-:S07]  /*3f30*/  IMAD.MOV.U32 R206, RZ, RZ, R204 ;  /* 0x000000ffffce7224 */ /* 0x000fce00078e00cc */
.L_x_10641:
[----:B------:R-:W-:-:S04]  /*3f40*/  UIADD3 UR36, UR36, 0x1, URZ ;  /* 0x0000000124247890 */ /* 0x000fc8000fffe03f */
[----:B------:R-:W-:-:S04]  /*3f50*/  UISETP.NE.AND UP0, UPT, UR36, 0x2, UPT ;  /* 0x000000022400788c */ /* 0x000fc8000bf05270 */
[----:B------:R-:W-:Y:S02]  /*3f60*/  USEL UR4, URZ, 0x1, UP0 ;  /* 0x000000013f047887 */ /* 0x000fe40008000000 */
[----:B------:R-:W-:Y:S02]  /*3f70*/  USEL UR36, UR36, URZ, UP0 ;  /* 0x0000003f24247287 */ /* 0x000fe40008000000 */
[----:B------:R-:W-:Y:S01]  /*3f80*/  ULOP3.LUT UR37, UR37, UR4, URZ, 0x3c, !UPT ;  /* 0x0000000425257292 */ /* 0x000fe2000f8e3c3f */
[----:B-1----:R-:W-:Y:S11]  /*3f90*/  @!P0 BRA `(.L_x_10633) ;  /* 0x0000000000048947 */ /* 0x002ff60003800000 */
[----:B------:R-:W-:Y:S01]  /*3fa0*/  BPT.TRAP 0x1 ;  /* 0x000000040000795c */ /* 0x000fe20000300000 */
.L_x_10633:
[----:B------:R-:W-:Y:S01]  /*3fb0*/  ULEA UR4, UR36, UR39, 0x3 ;  /* 0x0000002724047291 */ /* 0x000fe2000f8e183f */
[----:B------:R-:W-:-:S05]  /*3fc0*/  IMAD.U32 R13, RZ, RZ, UR37 ;  /* 0x00000025ff0d7e24 */ /* 0x000fca000f8e00ff */
[----:B------:R-:W-:-:S04]  /*3fd0*/  SHF.L.U32 R13, R13, 0x1f, RZ ;  /* 0x0000001f0d0d7819 */ /* 0x000fc800000006ff */
[----:B------:R1:W2:Y:S01]  /*3fe0*/  SYNCS.PHASECHK.TRANS64.TRYWAIT P2, [UR4+0x32430], R13 ;  /* 0x0324300dff0075a7 */ /* 0x0002a20008040144 */
[----:B------:R-:W-:Y:S05]  /*3ff0*/  @!P0 BRA `(.L_x_10634) ;  /* 0x0000000000048947 */ /* 0x000fea0003800000 */
[----:B------:R-:W-:Y:S01]  /*4000*/  BPT.TRAP 0x1 ;  /* 0x000000040000795c */ /* 0x000fe20000300000 */
.L_x_10634:
[----:B--2---:R-:W-:Y:S05]  /*4010*/  @P2 BRA `(.L_x_10635) ;  /* 0x0000000000082947 */ /* 0x004fea0003800000 */
[----:B------:R-:W2:Y:S02]  /*4020*/  SYNCS.PHASECHK.TRANS64.TRYWAIT P2, [UR4+0x32430], R13 ;  /* 0x0324300dff0075a7 */ /* 0x000ea40008040144 */
[----:B--2---:R-:W-:Y:S05]  /*4030*/  @!P2 BRA `(.L_x_10636) ;  /* 0x000000a00070a947 */ /* 0x004fea0003800000 */
.L_x_10635:
[----:B------:R-:W-:Y:S01]  /*4040*/  R2UR UR56, R200 ;  /* 0x00000000c83872ca */ /* 0x000fe200000e0000 */
[----:B------:R-:W-:Y:S01]  /*4050*/  UIMAD UR5, UR36, 0x300, UR38 ;  /* 0x00000300240578a4 */ /* 0x000fe2000f8e0226 */
[----:B------:R-:W-:Y:S01]  /*4060*/  R2UR UR57, R201 ;  /* 0x00000000c93972ca */ /* 0x000fe200000e0000 */
[----:B--2---:R-:W-:Y:S01]  /*4070*/  WARPGROUP.ARRIVE ;  /* 0x00000000000079c5 */ /* 0x004fe20000000000 */
        /* <DEDUP_REMOVED lines=27> */
.L_x_10637:
[----:B------:R2:W3:Y:S01]  /*4230*/  SYNCS.PHASECHK.TRANS64.TRYWAIT P2, [UR4+0x32450], R13 ;  /* 0x0324500dff0075a7 */ /* 0x0004e20008040144 */
[----:B------:R-:W-:Y:S05]  /*4240*/  @!P0 BRA `(.L_x_10638) ;  /* 0x0000000000048947 */ /* 0x000fea0003800000 */
[----:B------:R-:W-:Y:S01]  /*4250*/  BPT.TRAP 0x1 ;  /* 0x000000040000795c */ /* 0x000fe20000300000 */
.L_x_10638:
[----:B---3--:R-:W-:Y:S05]  /*4260*/  @P2 BRA `(.L_x_10639) ;  /* 0x0000000000082947 */ /* 0x008fea0003800000 */
[----:B------:R-:W3:Y:S02]  /*4270*/  SYNCS.PHASECHK.TRANS64.TRYWAIT P2, [UR4+0x32450], R13 ;  /* 0x0324500dff0075a7 */ /* 0x000ee40008040144 */
[----:B---3--:R-:W-:Y:S05]  /*4280*/  @!P2 BRA `(.L_x_10640) ;  /* 0x0000009c00f4a947 */ /* 0x008fea0003800000 */
.L_x_10639:
[----:B------:R-:W-:Y:S01]  /*4290*/  R2UR UR56, R16 ;  /* 0x00000000103872ca */ /* 0x000fe200000e0000 */
[----:B------:R-:W-:Y:S01]  /*42a0*/  UIMAD UR5, UR36, 0xc00, UR6 ;  /* 0x00000c00240578a4 */ /* 0x000fe2000f8e0206 */
[----:B------:R-:W-:Y:S01]  /*42b0*/  R2UR UR57, R17 ;  /* 0x00000000113972ca */ /* 0x000fe200000e0000 */
[----:B------:R-:W-:Y:S01]  /*42c0*/  WARPGROUP.ARRIVE ;  /* 0x00000000000079c5 */ /* 0x000fe20000000000 */
[----:B------:R-:W-:Y:S01]  /*42d0*/  UMOV UR59, 0x40000040 ;  /* 0x40000040003b7882 */ /* 0x000fe20000000000 */
[----:B------:R-:W-:Y:S01]  /*42e0*/  UIADD3 UR10, UR5, 0x304, URZ ;  /* 0x00000304050a7890 */ /* 0x000fe2000fffe03f */
[----:B---3--:R-:W3:Y:S01]  /*42f0*/  LDC R204, c[0x0][0x2e0] ;  /* 0x0000b800ffcc7b82 */ /* 0x008ee20000000800 */
[----:B------:R-:W-:Y:S01]  /*4300*/  UMOV UR11, 0x40000040 ;  /* 0x40000040000b7882 */ /* 0x000fe20000000000 */
[----:B------:R-:W-:Y:S01]  /*4310*/  UMOV UR58, UR5 ;  /* 0x00000005003a7c82 */ /* 0x000fe20008000000 */
[----:B------:R-:W-:Y:S01]  /*4320*/  UIADD3 UR14, UR5, 0x306, URZ ;  /* 0x00000306050e7890 */ /* 0x000fe2000fffe03f */
[----:B-12---:R-:W-:Y:S01]  /*4330*/  IMAD R13, R205, -0x60, R221 ;  /* 0xffffffa0cd0d7824 */ /* 0x006fe200078e02dd */
[----:B------:R-:W-:Y:S01]  /*4340*/  UMOV UR15, 0x40000040 ;  /* 0x40000040000f7882 */ /* 0x000fe20000000000 */
[----:B------:R-:W-:Y:S01]  /*4350*/  UIADD3 UR18, UR5, 0x600, URZ ;  /* 0x0000060005127890 */ /* 0x000fe2000fffe03f */
[----:B------:R-:W1:Y:S01]  /*4360*/  S2R R215, SR_TID.X ;  /* 0x0000000000d77919 */ /* 0x000e620000002100 */
[----:B------:R-:W-:Y:S01]  /*4370*/  UMOV UR19, 0x40000040 ;  /* 0x4000004000137882 */ /* 0x000fe20000000000 */
[----:B------:R-:W-:Y:S01]  /*4380*/  HGMMA.64x96x16.F32 R152, gdesc[UR56], R152, gsb0 ;  /* 0x01600000389879f0 */ /* 0x000fe20008000898 */
[----:B------:R-:W-:Y:S01]  /*4390*/  R2UR UR56, R14 ;  /* 0x000000000e3872ca */ /* 0x000fe200000e0000 */
[----:B------:R-:W-:Y:S01]  /*43a0*/  UIADD3 UR58, UR5, 0x2, URZ ;  /* 0x00000002053a7890 */ /* 0x000fe2000fffe03f */
[----:B------:R-:W-:Y:S01]  /*43b0*/  R2UR UR57, R15 ;  /* 0x000000000f3972ca */ /* 0x000fe200000e0000 */
[----:B------:R-:W-:Y:S01]  /*43c0*/  UMOV UR59, 0x40000040 ;  /* 0x40000040003b7882 */ /* 0x000fe20000000000 */
[----:B------:R-:W-:Y:S01]  /*43d0*/  UIADD3 UR22, UR5, 0x602, URZ ;  /* 0x0000060205167890 */ /* 0x000fe2000fffe03f */
[----:B------:R-:W-:Y:S01]  /*43e0*/  IADD3 R13, R13, 0x1, RZ ;  /* 0x000000010d0d7810 */ /* 0x000fe20007ffe0ff */
        /* <DEDUP_REMOVED lines=11> */
[----:B-1----:R-:W-:-:S05]  /*44a0*/  SHF.R.U32.HI R215, RZ, 0x7, R215 ;  /* 0x00000007ffd77819 */ /* 0x002fca00000116d7 */
[----:B------:R-:W-:Y:S01]  /*44b0*/  VIADD R226, R215, 0x8 ;  /* 0x00000008d7e27836 */ /* 0x000fe20000000000 */
[----:B------:R-:W-:Y:S02]  /*44c0*/  WARPGROUP.DEPBAR.LE gsb0, 0x0 ;  /* 0x00008000000079c5 */ /* 0x000fe40000010000 */
        /* <DEDUP_REMOVED lines=34> */
[----:B------:R-:W-:Y:S01]  /*46f0*/  ULDC UR5, c[0x0][0x404] ;  /* 0x0001010000057ab9 */ /* 0x000fe20000000800 */
[----:B------:R-:W-:Y:S02]  /*4700*/  WARPGROUP.DEPBAR.LE gsb0, 0x0 ;  /* 0x00008000000079c5 */ /* 0x000fe40000010000 */
[----:B------:R-:W-:-:S06]  /*4710*/  WARPGROUP.ARRIVE ;  /* 0x00000000000079c5 */ /* 0x000fcc0000000000 */
[----:B------:R-:W-:Y:S01]  /*4720*/  HGMMA.64x96x16.F32 R152, gdesc[UR8], R152, gsb0 ;  /* 0x01600000089879f0 */ /* 0x000fe20008000898 */
[----:B------:R-:W-:Y:S02]  /*4730*/  ULDC.64 UR10, c[0x0][0x3f8] ;  /* 0x0000fe00000a7ab9 */ /* 0x000fe40000000a00 */
[----:B------:R-:W-:-:S04]  /*4740*/  UISETP.NE.U32.AND UP0, UPT, UR10, URZ, UPT ;  /* 0x0000003f0a00728c */ /* 0x000fc8000bf05070 */
[----:B------:R-:W-:-:S03]  /*4750*/  UISETP.NE.AND.EX UP0, UPT, UR11, URZ, UPT, UP0 ;  /* 0x0000003f0b00728c */ /* 0x000fc6000bf05300 */
[----:B------:R-:W-:Y:S01]  /*4760*/  UMOV UR11, 0x40000040 ;  /* 0x40000040000b7882 */ /* 0x000fe20000000000 */
[----:B------:R-:W-:-:S06]  /*4770*/  USEL UR5, UR5, 0x1, UP0 ;  /* 0x0000000105057887 */ /* 0x000fcc0008000000 */
[----:B---3--:R-:W-:Y:S01]  /*4780*/  IMAD R13, R204, UR5, R13 ;  /* 0x00000005cc0d7c24 */ /* 0x008fe2000f8e020d */
[----:B------:R-:W-:-:S03]  /*4790*/  ULDC UR5, c[0x0][0x288] ;  /* 0x0000a20000057ab9 */ /* 0x000fc60000000800 */
[----:B------:R-:W-:-:S04]  /*47a0*/  VIADD R13, R13, -UR5 ;  /* 0x800000050d0d7c36 */ /* 0x000fc80008000000 */
[----:B------:R-:W-:-:S04]  /*47b0*/  IMAD R204, R222, -0x2, R13 ;  /* 0xfffffffedecc7824 */ /* 0x000fc800078e020d */
[----:B------:R-:W-:-:S04]  /*47c0*/  IMAD.IADD R204, R223, 0x1, R204 ;  /* 0x00000001dfcc7824 */ /* 0x000fc800078e02cc */
[C---:B------:R-:W-:Y:S01]  /*47d0*/  VIADD R13, R204.reuse, 0x8 ;  /* 0x00000008cc0d7836 */ /* 0x040fe20000000000 */
[C---:B------:R-:W-:Y:S02]  /*47e0*/  ISETP.GT.AND P6, PT, R204.reuse, RZ, PT ;  /* 0x000000ffcc00720c */ /* 0x040fe40003fc4270 */
        /* <DEDUP_REMOVED lines=35> */
[----:B------:R-:W-:-:S02]  /*4a20*/  ISETP.GT.AND P4, PT, R204, 0x21, PT ;  /* 0x00000021cc00780c */ /* 0x000fc40003f84270 */
[----:B------:R-:W-:Y:S02]  /*4a30*/  FSEL R153, R153, -INF , P5 ;  /* 0xff80000099997808 */ /* 0x000fe40002800000 */
[C---:B------:R-:W-:Y:S02]  /*4a40*/  ISETP.GT.AND P5, PT, R204.reuse, 0x18, PT ;  /* 0x00000018cc00780c */ /* 0x040fe40003fa4270 */
[----:B------:R-:W-:Y:S02]  /*4a50*/  FSEL R161, R161, -INF , P6 ;  /* 0xff800000a1a17808 */ /* 0x000fe40003000000 */
[----:B------:R-:W-:Y:S02]  /*4a60*/  ISETP.GT.AND P6, PT, R204, 0x28, PT ;  /* 0x00000028cc00780c */ /* 0x000fe40003fc4270 */
[----:B------:R-:W-:Y:S02]  /*4a70*/  FSEL R169, R169, -INF , P4 ;  /* 0xff800000a9a97808 */ /* 0x000fe40002000000 */
[----:B------:R-:W-:-:S02]  /*4a80*/  FSEL R208, R156, -INF , P2 ;  /* 0xff8000009cd07808 */ /* 0x000fc40001000000 */
[----:B------:R-:W-:Y:S02]  /*4a90*/  FSEL R157, R157, -INF , P3 ;  /* 0xff8000009d9d7808 */ /* 0x000fe40001800000 */
[C---:B------:R-:W-:Y:S02]  /*4aa0*/  ISETP.GT.AND P4, PT, R204.reuse, 0x38, PT ;  /* 0x00000038cc00780c */ /* 0x040fe40003f84270 */
[C---:B------:R-:W-:Y:S02]  /*4ab0*/  ISETP.GT.AND P2, PT, R204.reuse, 0x19, PT ;  /* 0x00000019cc00780c */ /* 0x040fe40003f44270 */
[----:B------:R-:W-:Y:S02]  /*4ac0*/  ISETP.GT.AND P3, PT, R204, 0x20, PT ;  /* 0x00000020cc00780c */ /* 0x000fe40003f64270 */
[----:B------:R-:W-:Y:S02]  /*4ad0*/  FMNMX.FTZ R156, R152, R206, !PT ;  /* 0x000000ce989c7209 */ /* 0x000fe40007810000 */
[----:B------:R-:W-:-:S02]  /*4ae0*/  FSEL R164, R164, -INF , P5 ;  /* 0xff800000a4a47808 */ /* 0x000fc40002800000 */
[----:B------:R-:W-:Y:S02]  /*4af0*/  ISETP.GT.AND P5, PT, R204, 0x29, PT ;  /* 0x00000029cc00780c */ /* 0x000fe40003fa4270 */
[----:B------:R-:W-:Y:S02]  /*4b00*/  FSEL R172, R172, -INF , P6 ;  /* 0xff800000acac7808 */ /* 0x000fe40003000000 */
[----:B------:R-:W-:Y:S02]  /*4b10*/  ISETP.GT.AND P6, PT, R204, 0x39, PT ;  /* 0x00000039cc00780c */ /* 0x000fe40003fc4270 */
[----:B------:R-:W-:Y:S02]  /*4b20*/  FSEL R180, R180, -INF , P4 ;  /* 0xff800000b4b47808 */ /* 0x000fe40002000000 */
[----:B------:R-:W-:Y:S02]  /*4b30*/  FSEL R165, R165, -INF , P2 ;  /* 0xff800000a5a57808 */ /* 0x000fe40001000000 */
[----:B------:R-:W-:-:S02]  /*4b40*/  FSEL R168, R168, -INF , P3 ;  /* 0xff800000a8a87808 */ /* 0x000fc40001800000 */
[C---:B------:R-:W-:Y:S02]  /*4b50*/  ISETP.GT.AND P4, PT, R204.reuse, 0x49, PT ;  /* 0x00000049cc00780c */ /* 0x040fe40003f84270 */
[----:B------:R-:W-:Y:S02]  /*4b60*/  FMNMX.FTZ R209, R153, R156, !PT ;  /* 0x0000009c99d17209 */ /* 0x000fe40007810000 */
[C---:B------:R-:W-:Y:S02]  /*4b70*/  ISETP.GT.AND P2, PT, R204.reuse, 0x30, PT ;  /* 0x00000030cc00780c */ /* 0x040fe40003f44270 */
[C---:B------:R-:W-:Y:S02]  /*4b80*/  ISETP.GT.AND P3, PT, R204.reuse, 0x31, PT ;  /* 0x00000031cc00780c */ /* 0x040fe40003f64270 */
[----:B------:R-:W-:Y:S02]  /*4b90*/  FSEL R173, R173, -INF , P5 ;  /* 0xff800000adad7808 */ /* 0x000fe40002800000 */
[----:B------:R-:W-:-:S02]  /*4ba0*/  ISETP.GT.AND P5, PT, R204, 0x40, PT ;  /* 0x00000040cc00780c */ /* 0x000fc40003fa4270 */
[----:B------:R-:W-:Y:S02]  /*4bb0*/  FSEL R181, R181, -INF , P6 ;  /* 0xff800000b5b57808 */ /* 0x000fe40003000000 */
[----:B------:R-:W-:Y:S02]  /*4bc0*/  ISETP.GT.AND P6, PT, R204, 0x50, PT ;  /* 0x00000050cc00780c */ /* 0x000fe40003fc4270 */
[----:B------:R-:W-:Y:S02]  /*4bd0*/  FSEL R189, R189, -INF , P4 ;  /* 0xff800000bdbd7808 */ /* 0x000fe40002000000 */
[----:B------:R-:W-:Y:S02]  /*4be0*/  FMNMX.FTZ R156, R208, R209, !PT ;  /* 0x000000d1d09c7209 */ /* 0x000fe40007810000 */
[----:B------:R-:W-:Y:S02]  /*4bf0*/  FSEL R176, R176, -INF , P2 ;  /* 0xff800000b0b07808 */ /* 0x000fe40001000000 */
[----:B------:R-:W-:-:S02]  /*4c00*/  FSEL R177, R177, -INF , P3 ;  /* 0xff800000b1b17808 */ /* 0x000fc40001800000 */
[----:B------:R-:W-:Y:S02]  /*4c10*/  ISETP.GT.AND P4, PT, R13, RZ, PT ;  /* 0x000000ff0d00720c */ /* 0x000fe40003f84270 */
[C---:B------:R-:W-:Y:S02]  /*4c20*/  ISETP.GT.AND P2, PT, R204.reuse, 0x41, PT ;  /* 0x00000041cc00780c */ /* 0x040fe40003f44270 */
[----:B------:R-:W-:Y:S02]  /*4c30*/  ISETP.GT.AND P3, PT, R204, 0x48, PT ;  /* 0x00000048cc00780c */ /* 0x000fe40003f64270 */
[----:B------:R-:W-:Y:S02]  /*4c40*/  FSEL R184, R184, -INF , P5 ;  /* 0xff800000b8b87808 */ /* 0x000fe40002800000 */
[----:B------:R-:W-:Y:S02]  /*4c50*/  ISETP.GT.AND P5, PT, R204, 0x51, PT ;  /* 0x00000051cc00780c */ /* 0x000fe40003fa4270 */
[----:B------:R-:W-:-:S02]  /*4c60*/  FSEL R192, R192, -INF , P6 ;  /* 0xff800000c0c07808 */ /* 0x000fc40003000000 */
[----:B------:R-:W-:Y:S02]  /*4c70*/  FMNMX.FTZ R209, R157, R156, !PT ;  /* 0x0000009c9dd17209 */ /* 0x000fe40007810000 */
[----:B------:R-:W-:Y:S02]  /*4c80*/  ISETP.GT.AND P6, PT, R13, 0x1, PT ;  /* 0x000000010d00780c */ /* 0x000fe40003fc4270 */
[----:B------:R-:W-:Y:S02]  /*4c90*/  FSEL R154, R154, -INF , P4 ;  /* 0xff8000009a9a7808 */ /* 0x000fe40002000000 */
[----:B------:R-:W-:Y:S02]  /*4ca0*/  FSEL R185, R185, -INF , P2 ;  /* 0xff800000b9b97808 */ /* 0x000fe40001000000 */
[----:B------:R-:W-:Y:S02]  /*4cb0*/  FSEL R188, R188, -INF , P3 ;  /* 0xff800000bcbc7808 */ /* 0x000fe40001800000 */
[----:B------:R-:W-:-:S02]  /*4cc0*/  ISETP.GT.AND P2, PT, R204, 0x58, PT ;  /* 0x00000058cc00780c */ /* 0x000fc40003f44270 */
        /* <DEDUP_REMOVED lines=88> */
[----:B------:R-:W-:Y:S02]  /*5250*/  FMNMX.FTZ R158, R196, R167, !PT ;  /* 0x000000a7c49e7209 */ /* 0x000fe40007810000 */
[----:B------:R-:W-:-:S02]  /*5260*/  FSEL R199, R199, -INF , P3 ;  /* 0xff800000c7c77808 */ /* 0x000fc40001800000 */
[----:B------:R-:W-:Y:S02]  /*5270*/  FMNMX.FTZ R156, R198, R13, !PT ;  /* 0x0000000dc69c7209 */ /* 0x000fe40007810000 */
[----:B------:R-:W-:Y:S01]  /*5280*/  FMNMX.FTZ R158, R197, R158, !PT ;  /* 0x0000009ec59e7209 */ /* 0x000fe20007810000 */
[----:B------:R-:W1:Y:S01]  /*5290*/  LDC R13, c[0x0][0xa80] ;  /* 0x0002a000ff0d7b82 */ /* 0x000e620000000800 */
[----:B------:R-:W-:-:S03]  /*52a0*/  FMNMX.FTZ R156, R199, R156, !PT ;  /* 0x0000009cc79c7209 */ /* 0x000fc60007810000 */
[----:B------:R-:W2:Y:S04]  /*52b0*/  SHFL.BFLY PT, R167, R158, 0x2, 0x1f ;  /* 0x0c401f009ea77f89 */ /* 0x000ea800000e0000 */
[----:B------:R-:W3:Y:S01]  /*52c0*/  SHFL.BFLY PT, R159, R156, 0x2, 0x1f ;  /* 0x0c401f009c9f7f89 */ /* 0x000ee200000e0000 */
[----:B--2---:R-:W-:Y:S02]  /*52d0*/  FMNMX.FTZ R167, R158, R167, !PT ;  /* 0x000000a79ea77209 */ /* 0x004fe40007810000 */
[----:B---3--:R-:W-:-:S03]  /*52e0*/  FMNMX.FTZ R213, R156, R159, !PT ;  /* 0x0000009f9cd57209 */ /* 0x008fc60007810000 */
[----:B------:R-:W2:Y:S04]  /*52f0*/  SHFL.BFLY PT, R204, R167, 0x1, 0x1f ;  /* 0x0c201f00a7cc7f89 */ /* 0x000ea800000e0000 */
[----:B------:R-:W3:Y:S01]  /*5300*/  SHFL.BFLY PT, R214, R213, 0x1, 0x1f ;  /* 0x0c201f00d5d67f89 */ /* 0x000ee200000e0000 */
[----:B--2---:R-:W-:Y:S02]  /*5310*/  FMNMX.FTZ R204, R167, R204, !PT ;  /* 0x000000cca7cc7209 */ /* 0x004fe40007810000 */
[----:B---3--:R-:W-:-:S03]  /*5320*/  FMNMX.FTZ R156, R213, R214, !PT ;  /* 0x000000d6d59c7209 */ /* 0x008fc60007810000 */
[CC--:B-1----:R-:W-:Y:S01]  /*5330*/  FMUL.FTZ R212, R204.reuse, R13.reuse ;  /* 0x0000000dccd47220 */ /* 0x0c2fe20000410000 */
[----:B------:R-:W-:Y:S02]  /*5340*/  FSETP.NEU.FTZ.AND P2, PT, R204, -INF , PT ;  /* 0xff800000cc00780b */ /* 0x000fe40003f5d000 */
[C---:B------:R-:W-:Y:S01]  /*5350*/  FSETP.NEU.FTZ.AND P3, PT, R156.reuse, -INF , PT ;  /* 0xff8000009c00780b */ /* 0x040fe20003f7d000 */
[----:B------:R-:W-:Y:S01]  /*5360*/  FMUL.FTZ R216, R156, R13 ;  /* 0x0000000d9cd87220 */ /* 0x000fe20000410000 */
[----:B------:R-:W-:-:S04]  /*5370*/  FSEL R212, R212, RZ, P2 ;  /* 0x000000ffd4d47208 */ /* 0x000fc80001000000 */
[----:B------:R-:W-:Y:S01]  /*5380*/  FSEL R216, R216, RZ, P3 ;  /* 0x000000ffd8d87208 */ /* 0x000fe20001800000 */
[-CC-:B------:R-:W-:Y:S01]  /*5390*/  FFMA.FTZ R159, R153, R13.reuse, -R212.reuse ;  /* 0x0000000d999f7223 */ /* 0x180fe200000108d4 */
[----:B------:R-:W-:Y:S01]  /*53a0*/  FSEL R153, R204, RZ, P2 ;  /* 0x000000ffcc997208 */ /* 0x000fe20001000000 */
[-CC-:B------:R-:W-:Y:S01]  /*53b0*/  FFMA.FTZ R158, R152, R13.reuse, -R212.reuse ;  /* 0x0000000d989e7223 */ /* 0x180fe200000108d4 */
[-C--:B------:R-:W-:Y:S01]  /*53c0*/  FFMA.FTZ R167, R208, R13.reuse, -R212 ;  /* 0x0000000dd0a77223 */ /* 0x080fe200000108d4 */
[-CC-:B------:R-:W-:Y:S01]  /*53d0*/  FFMA.FTZ R213, R154, R13.reuse, -R216.reuse ;  /* 0x0000000d9ad57223 */ /* 0x180fe200000108d8 */
[----:B------:R-:W-:Y:S01]  /*53e0*/  FSEL R154, R156, RZ, P3 ;  /* 0x000000ff9c9a7208 */ /* 0x000fe20001800000 */
[-CC-:B------:R-:W-:Y:S01]  /*53f0*/  FFMA.FTZ R214, R155, R13.reuse, -R216.reuse ;  /* 0x0000000d9bd67223 */ /* 0x180fe200000108d8 */
[----:B------:R-:W-:Y:S01]  /*5400*/  FFMA.FTZ R155, R211, R13, -R216 ;  /* 0x0000000dd39b7223 */ /* 0x000fe200000108d8 */
[----:B------:R-:W-:Y:S01]  /*5410*/  FADD.FTZ R152, -R153, R206 ;  /* 0x000000ce99987221 */ /* 0x000fe20000010100 */
[----:B------:R-:W-:-:S02]  /*5420*/  IMAD.U32 R211, RZ, RZ, UR4 ;  /* 0x00000004ffd37e24 */ /* 0x000fc4000f8e00ff */
[----:B------:R-:W-:Y:S01]  /*5430*/  FADD.FTZ R154, -R154, R207 ;  /* 0x000000cf9a9a7221 */ /* 0x000fe20000010100 */
[-C--:B------:R-:W-:Y:S01]  /*5440*/  FFMA.FTZ R208, R157, R13.reuse, -R212 ;  /* 0x0000000d9dd07223 */ /* 0x080fe200000108d4 */
[-C--:B------:R-:W-:Y:S01]  /*5450*/  FMUL.FTZ R207, R152, R13.reuse ;  /* 0x0000000d98cf7220 */ /* 0x080fe20000410000 */
[----:B------:R-:W-:Y:S01]  /*5460*/  @!P1 VIADD R152, R211, 0x32440 ;  /* 0x00032440d3989836 */ /* 0x000fe20000000000 */
[----:B------:R-:W-:Y:S01]  /*5470*/  IADD3 R157, -R215, 0xb, RZ ;  /* 0x0000000bd79d7810 */ /* 0x000fe20007ffe1ff */
[-C--:B------:R-:W-:Y:S01]  /*5480*/  FMUL.FTZ R215, R154, R13.reuse ;  /* 0x0000000d9ad77220 */ /* 0x080fe20000410000 */
[-C--:B------:R-:W-:Y:S01]  /*5490*/  FFMA.FTZ R210, R210, R13.reuse, -R216 ;  /* 0x0000000dd2d27223 */ /* 0x080fe200000108d8 */
[----:B------:R-:W-:Y:S01]  /*54a0*/  MUFU.EX2 R158, R158 ;  /* 0x0000009e009e7308 */ /* 0x000fe20000000800 */
[----:B------:R-:W-:Y:S01]  /*54b0*/  @!P1 PRMT R152, RZ, 0x654, R152 ;  /* 0x00000654ff989816 */ /* 0x000fe20000000098 */
[----:B------:R1:W-:Y:S06]  /*54c0*/  BAR.ARV R157, 0x100 ;  /* 0x0004009d0000751d */ /* 0x0003ec0000002000 */
[----:B------:R2:W-:Y:S01]  /*54d0*/  @!P1 SYNCS.ARRIVE.TRANS64.RED.A1T0 RZ, [R152+URZ], RZ ;  /* 0x000000ff98ff99a7 */ /* 0x0005e2000810043f */
[----:B------:R-:W3:Y:S01]  /*54e0*/  MUFU.EX2 R207, R207 ;  /* 0x000000cf00cf7308 */ /* 0x000ee20000000800 */
[----:B------:R-:W-:Y:S01]  /*54f0*/  UIMAD UR4, UR36, 0xc00, UR7 ;  /* 0x00000c00240478a4 */ /* 0x000fe2000f8e0207 */
[-CC-:B------:R-:W-:Y:S01]  /*5500*/  FFMA.FTZ R160, R160, R13.reuse, -R212.reuse ;  /* 0x0000000da0a07223 */ /* 0x180fe200000108d4 */
[-CC-:B------:R-:W-:Y:S01]  /*5510*/  FFMA.FTZ R161, R161, R13.reuse, -R212.reuse ;  /* 0x0000000da1a17223 */ /* 0x180fe200000108d4 */
[-CC-:B------:R-:W-:Y:S01]  /*5520*/  FFMA.FTZ R164, R164, R13.reuse, -R212.reuse ;  /* 0x0000000da4a47223 */ /* 0x180fe200000108d4 */
[-C--:B------:R-:W-:Y:S01]  /*5530*/  FFMA.FTZ R165, R165, R13.reuse, -R212 ;  /* 0x0000000da5a57223 */ /* 0x080fe200000108d4 */
[-CC-:B------:R-:W-:Y:S01]  /*5540*/  FFMA.FTZ R162, R162, R13.reuse, -R216.reuse ;  /* 0x0000000da2a27223 */ /* 0x180fe200000108d8 */
[-CC-:B------:R-:W-:Y:S01]  /*5550*/  FFMA.FTZ R163, R163, R13.reuse, -R216.reuse ;  /* 0x0000000da3a37223 */ /* 0x180fe200000108d8 */
[----:B------:R-:W4:Y:S01]  /*5560*/  MUFU.EX2 R215, R215 ;  /* 0x000000d700d77308 */ /* 0x000f220000000800 */
[----:B------:R-:W-:Y:S01]  /*5570*/  UMOV UR10, UR4 ;  /* 0x00000004000a7c82 */ /* 0x000fe20008000000 */
[-CC-:B------:R-:W-:Y:S01]  /*5580*/  FFMA.FTZ R166, R166, R13.reuse, -R216.reuse ;  /* 0x0000000da6a67223 */ /* 0x180fe200000108d8 */
[-C--:B------:R-:W-:Y:S01]  /*5590*/  FFMA.FTZ R209, R209, R13.reuse, -R216 ;  /* 0x0000000dd1d17223 */ /* 0x080fe200000108d8 */
[-CC-:B------:R-:W-:Y:S01]  /*55a0*/  FFMA.FTZ R168, R168, R13.reuse, -R212.reuse ;  /* 0x0000000da8a87223 */ /* 0x180fe200000108d4 */
[-CC-:B------:R-:W-:Y:S01]  /*55b0*/  FFMA.FTZ R169, R169, R13.reuse, -R212.reuse ;  /* 0x0000000da9a97223 */ /* 0x180fe200000108d4 */
[-CC-:B------:R-:W-:Y:S01]  /*55c0*/  FFMA.FTZ R172, R172, R13.reuse, -R212.reuse ;  /* 0x0000000dacac7223 */ /* 0x180fe200000108d4 */
[----:B------:R-:W-:Y:S01]  /*55d0*/  FFMA.FTZ R173, R173, R13, -R212 ;  /* 0x0000000dadad7223 */ /* 0x000fe200000108d4 */
[----:B------:R-:W2:Y:S01]  /*55e0*/  MUFU.EX2 R159, R159 ;  /* 0x0000009f009f7308 */ /* 0x000ea20000000800 */
[-C--:B---3--:R-:W-:Y:S01]  /*55f0*/  FMUL.FTZ R24, R24, R207.reuse ;  /* 0x000000cf18187220 */ /* 0x088fe20000410000 */
        /* <DEDUP_REMOVED lines=133> */
[----:B--2---:R-:W-:Y:S01]  /*5e50*/  F2FP.F16.F32.PACK_AB R152, R159, R158 ;  /* 0x0000009e9f98723e */ /* 0x004fe200000000ff */
[----:B------:R-:W-:Y:S01]  /*5e60*/  MUFU.EX2 R160, R160 ;  /* 0x000000a000a07308 */ /* 0x000fe20000000800 */
[----:B---3--:R-:W-:Y:S01]  /*5e70*/  F2FP.F16.F32.PACK_AB R154, R208, R167 ;  /* 0x000000a7d09a723e */ /* 0x008fe200000000ff */
[--C-:B------:R-:W-:Y:S01]  /*5e80*/  FFMA.FTZ R170, R170, R13, -R216.reuse ;  /* 0x0000000daaaa7223 */ /* 0x100fe200000108d8 */
[----:B-----5:R-:W-:Y:S01]  /*5e90*/  F2FP.F16.F32.PACK_AB R153, R214, R213 ;  /* 0x000000d5d699723e */ /* 0x020fe200000000ff */
[-CC-:B------:R-:W-:Y:S01]  /*5ea0*/  FFMA.FTZ R171, R171, R13.reuse, -R216.reuse ;  /* 0x0000000dabab7223 */ /* 0x180fe200000108d8 */
[----:B-1----:R-:W-:Y:S01]  /*5eb0*/  F2FP.F16.F32.PACK_AB R155, R206, R210 ;  /* 0x000000d2ce9b723e */ /* 0x002fe200000000ff */
[----:B------:R1:W-:Y:S01]  /*5ec0*/  BAR.SYNC.DEFER_BLOCKING R226, 0x100 ;  /* 0x000400e20000751d */ /* 0x0003e20000010000 */
[-CC-:B------:R-:W-:Y:S01]  /*5ed0*/  FFMA.FTZ R174, R174, R13.reuse, -R216.reuse ;  /* 0x0000000daeae7223 */ /* 0x180fe200000108d8 */
[-C--:B------:R-:W-:Y:S01]  /*5ee0*/  FFMA.FTZ R175, R175, R13.reuse, -R216 ;  /* 0x0000000dafaf7223 */ /* 0x080fe200000108d8 */
[-CC-:B------:R-:W-:Y:S01]  /*5ef0*/  FFMA.FTZ R176, R176, R13.reuse, -R212.reuse ;  /* 0x0000000db0b07223 */ /* 0x180fe200000108d4 */
[-CC-:B------:R-:W-:Y:S01]  /*5f00*/  FFMA.FTZ R177, R177, R13.reuse, -R212.reuse ;  /* 0x0000000db1b17223 */ /* 0x180fe200000108d4 */
[-CC-:B------:R-:W-:Y:S01]  /*5f10*/  FFMA.FTZ R180, R180, R13.reuse, -R212.reuse ;  /* 0x0000000db4b47223 */ /* 0x180fe200000108d4 */
[----:B------:R-:W2:Y:S01]  /*5f20*/  MUFU.EX2 R161, R161 ;  /* 0x000000a100a17308 */ /* 0x000ea20000000800 */
[-C--:B------:R-:W-:Y:S01]  /*5f30*/  FFMA.FTZ R181, R181, R13.reuse, -R212 ;  /* 0x0000000db5b57223 */ /* 0x080fe200000108d4 */
[-CC-:B------:R-:W-:Y:S01]  /*5f40*/  FFMA.FTZ R178, R178, R13.reuse, -R216.reuse ;  /* 0x0000000db2b27223 */ /* 0x180fe200000108d8 */
[-CC-:B------:R-:W-:Y:S01]  /*5f50*/  FFMA.FTZ R179, R179, R13.reuse, -R216.reuse ;  /* 0x0000000db3b37223 */ /* 0x180fe200000108d8 */
[-CC-:B------:R-:W-:Y:S01]  /*5f60*/  FFMA.FTZ R182, R182, R13.reuse, -R216.reuse ;  /* 0x0000000db6b67223 */ /* 0x180fe200000108d8 */
[-C--:B------:R-:W-:Y:S01]  /*5f70*/  FFMA.FTZ R183, R183, R13.reuse, -R216 ;  /* 0x0000000db7b77223 */ /* 0x080fe200000108d8 */
[-CC-:B------:R-:W-:Y:S01]  /*5f80*/  FFMA.FTZ R184, R184, R13.reuse, -R212.reuse ;  /* 0x0000000db8b87223 */ /* 0x180fe200000108d4 */
[-CC-:B------:R-:W-:Y:S01]  /*5f90*/  FFMA.FTZ R185, R185, R13.reuse, -R212.reuse ;  /* 0x0000000db9b97223 */ /* 0x180fe200000108d4 */
[----:B------:R-:W-:Y:S01]  /*5fa0*/  MUFU.EX2 R164, R164 ;  /* 0x000000a400a47308 */ /* 0x000fe20000000800 */
[-CC-:B------:R-:W-:Y:S01]  /*5fb0*/  FFMA.FTZ R188, R188, R13.reuse, -R212.reuse ;  /* 0x0000000dbcbc7223 */ /* 0x180fe200000108d4 */
[-C--:B------:R-:W-:Y:S01]  /*5fc0*/  FFMA.FTZ R189, R189, R13.reuse, -R212 ;  /* 0x0000000dbdbd7223 */ /* 0x080fe200000108d4 */
[-CC-:B------:R-:W-:Y:S01]  /*5fd0*/  FFMA.FTZ R186, R186, R13.reuse, -R216.reuse ;  /* 0x0000000dbaba7223 */ /* 0x180fe200000108d8 */
[-CC-:B------:R-:W-:Y:S01]  /*5fe0*/  FFMA.FTZ R187, R187, R13.reuse, -R216.reuse ;  /* 0x0000000dbbbb7223 */ /* 0x180fe200000108d8 */
[-CC-:B------:R-:W-:Y:S01]  /*5ff0*/  FFMA.FTZ R190, R190, R13.reuse, -R216.reuse ;  /* 0x0000000dbebe7223 */ /* 0x180fe200000108d8 */
[-C--:B------:R-:W-:Y:S01]  /*6000*/  FFMA.FTZ R191, R191, R13.reuse, -R216 ;  /* 0x0000000dbfbf7223 */ /* 0x080fe200000108d8 */
[-CC-:B------:R-:W-:Y:S01]  /*6010*/  FFMA.FTZ R192, R192, R13.reuse, -R212.reuse ;  /* 0x0000000dc0c07223 */ /* 0x180fe200000108d4 */
[----:B------:R-:W-:Y:S01]  /*6020*/  MUFU.EX2 R165, R165 ;  /* 0x000000a500a57308 */ /* 0x000fe20000000800 */
[-CC-:B------:R-:W-:Y:S01]  /*6030*/  FFMA.FTZ R193, R193, R13.reuse, -R212.reuse ;  /* 0x0000000dc1c17223 */ /* 0x180fe200000108d4 */
[----:B------:R-:W-:Y:S01]  /*6040*/  WARPGROUP.ARRIVE ;  /* 0x00000000000079c5 */ /* 0x000fe20000000000 */
[-CC-:B------:R-:W-:Y:S01]  /*6050*/  FFMA.FTZ R196, R196, R13.reuse, -R212.reuse ;  /* 0x0000000dc4c47223 */ /* 0x180fe200000108d4 */
[-C--:B------:R-:W-:Y:S01]  /*6060*/  FFMA.FTZ R197, R197, R13.reuse, -R212 ;  /* 0x0000000dc5c57223 */ /* 0x080fe200000108d4 */
[-CC-:B------:R-:W-:Y:S01]  /*6070*/  FFMA.FTZ R194, R194, R13.reuse, -R216.reuse ;  /* 0x0000000dc2c27223 */ /* 0x180fe200000108d8 */
[-CC-:B------:R-:W-:Y:S01]  /*6080*/  FFMA.FTZ R195, R195, R13.reuse, -R216.reuse ;  /* 0x0000000dc3c37223 */ /* 0x180fe200000108d8 */
[-CC-:B------:R-:W-:Y:S01]  /*6090*/  FFMA.FTZ R198, R198, R13.reuse, -R216.reuse ;  /* 0x0000000dc6c67223 */ /* 0x180fe200000108d8 */
[----:B------:R-:W-:Y:S01]  /*60a0*/  HGMMA.64x256x16.F32 R24, R152, gdesc[UR8].tnspB, R24, gsb0 ;  /* 0x43e0000898187df0 */ /* 0x000fe20008000818 */
[----:B------:R-:W-:Y:S01]  /*60b0*/  MUFU.EX2 R162, R162 ;  /* 0x000000a200a27308 */ /* 0x000fe20000000800 */
[----:B------:R-:W-:Y:S01]  /*60c0*/  UIADD3 UR10, UR4, 0x80, URZ ;  /* 0x00000080040a7890 */ /* 0x000fe2000fffe03f */
[----:B------:R-:W-:Y:S01]  /*60d0*/  FFMA.FTZ R199, R199, R13, -R216 ;  /* 0x0000000dc7c77223 */ /* 0x000fe200000108d8 */
[----:B------:R-:W-:Y:S01]  /*60e0*/  UMOV UR11, 0x40000040 ;  /* 0x40000040000b7882 */ /* 0x000fe20000000000 */
[----:B------:R-:W-:Y:S01]  /*60f0*/  FFMA.FTZ R12, R207, R12, R158 ;  /* 0x0000000ccf0c7223 */ /* 0x000fe2000001009e */
[----:B------:R-:W-:Y:S01]  /*6100*/  FFMA.FTZ R213, R215, R0, R213 ;  /* 0x00000000d7d57223 */ /* 0x000fe200000100d5 */
[----:B------:R-:W-:Y:S01]  /*6110*/  ISETP.GT.AND P2, PT, R205, R220, PT ;  /* 0x000000dccd00720c */ /* 0x000fe20003f44270 */
[----:B------:R-:W-:Y:S01]  /*6120*/  @!P1 VIADD R211, R211, 0x32460 ;  /* 0x00032460d3d39836 */ /* 0x000fe20000000000 */
[----:B------:R-:W3:Y:S01]  /*6130*/  MUFU.EX2 R163, R163 ;  /* 0x000000a300a37308 */ /* 0x000ee20000000800 */
[----:B------:R-:W-:Y:S01]  /*6140*/  FADD.FTZ R12, R159, R12 ;  /* 0x0000000c9f0c7221 */ /* 0x000fe20000010000 */
[----:B------:R-:W-:Y:S01]  /*6150*/  FADD.FTZ R213, R214, R213 ;  /* 0x000000d5d6d57221 */ /* 0x000fe20000010000 */
[----:B------:R-:W-:Y:S01]  /*6160*/  VIADD R205, R205, 0xffffffff ;  /* 0xffffffffcdcd7836 */ /* 0x000fe20000000000 */
[----:B------:R-:W-:Y:S01]  /*6170*/  @!P1 PRMT R211, RZ, 0x654, R211 ;  /* 0x00000654ffd39816 */ /* 0x000fe200000000d3 */
[----:B------:R-:W-:Y:S01]  /*6180*/  FADD.FTZ R167, R167, R12 ;  /* 0x0000000ca7a77221 */ /* 0x000fe20000010000 */
[----:B------:R-:W-:Y:S01]  /*6190*/  FADD.FTZ R213, R210, R213 ;  /* 0x000000d5d2d57221 */ /* 0x000fe20000010000 */
[----:B------:R-:W-:Y:S01]  /*61a0*/  IMAD.MOV.U32 R207, RZ, RZ, R156 ;  /* 0x000000ffffcf7224 */ /* 0x000fe200078e009c */
[----:B------:R-:W-:Y:S01]  /*61b0*/  MUFU.EX2 R166, R166 ;  /* 0x000000a600a67308 */ /* 0x000fe20000000800 */
[----:B------:R-:W-:Y:S01]  /*61c0*/  FADD.FTZ R167, R208, R167 ;  /* 0x000000a7d0a77221 */ /* 0x000fe20000010000 */
[----:B------:R-:W-:Y:S01]  /*61d0*/  FADD.FTZ R213, R206, R213 ;  /* 0x000000d5ced57221 */ /* 0x000fe20000010000 */
[----:B------:R-:W-:-:S05]  /*61e0*/  IMAD.MOV.U32 R206, RZ, RZ, R204 ;  /* 0x000000ffffce7224 */ /* 0x000fca00078e00cc */
[----:B------:R-:W4:Y:S08]  /*61f0*/  MUFU.EX2 R209, R209 ;  /* 0x000000d100d17308 */ /* 0x000f300000000800 */
[----:B------:R-:W-:Y:S08]  /*6200*/  MUFU.EX2 R168, R168 ;  /* 0x000000a800a87308 */ /* 0x000ff00000000800 */
[----:B------:R-:W5:Y:S08]  /*6210*/  MUFU.EX2 R169, R169 ;  /* 0x000000a900a97308 */ /* 0x000f700000000800 */
        /* <DEDUP_REMOVED lines=27> */
[----:B------:R-:W1:Y:S01]  /*63d0*/  MUFU.EX2 R195, R195 ;  /* 0x000000c300c37308 */ /* 0x000e620000000800 */
[----:B------:R-:W-:-:S02]  /*63e0*/  WARPGROUP.DEPBAR.LE gsb0, 0x0 ;  /* 0x00008000000079c5 */ /* 0x000fc40000010000 */
[----:B--2---:R-:W-:-:S05]  /*63f0*/  F2FP.F16.F32.PACK_AB R152, R161, R160 ;  /* 0x000000a0a198723e */ /* 0x004fca00000000ff */
[----:B------:R-:W-:Y:S01]  /*6400*/  MUFU.EX2 R198, R198 ;  /* 0x000000c600c67308 */ /* 0x000fe20000000800 */
[----:B---3--:R-:W-:Y:S01]  /*6410*/  F2FP.F16.F32.PACK_AB R153, R163, R162 ;  /* 0x000000a2a399723e */ /* 0x008fe200000000ff */
[----:B------:R-:W-:Y:S01]  /*6420*/  FADD.FTZ R160, R160, R167 ;  /* 0x000000a7a0a07221 */ /* 0x000fe20000010000 */
[----:B------:R-:W-:Y:S01]  /*6430*/  F2FP.F16.F32.PACK_AB R154, R165, R164 ;  /* 0x000000a4a59a723e */ /* 0x000fe200000000ff */
[----:B------:R-:W-:Y:S01]  /*6440*/  FADD.FTZ R162, R162, R213 ;  /* 0x000000d5a2a27221 */ /* 0x000fe20000010000 */
[----:B----4-:R-:W-:Y:S01]  /*6450*/  F2FP.F16.F32.PACK_AB R155, R209, R166 ;  /* 0x000000a6d19b723e */ /* 0x010fe200000000ff */
[----:B------:R-:W-:Y:S02]  /*6460*/  FADD.FTZ R161, R161, R160 ;  /* 0x000000a0a1a17221 */ /* 0x000fe40000010000 */
[----:B------:R-:W2:Y:S01]  /*6470*/  MUFU.EX2 R199, R199 ;  /* 0x000000c700c77308 */ /* 0x000ea20000000800 */
        /* <DEDUP_REMOVED lines=9> */
[----:B------:R-:W-:Y:S02]  /*6510*/  WARPGROUP.DEPBAR.LE gsb0, 0x0 ;  /* 0x00008000000079c5 */ /* 0x000fe40000010000 */
[----:B-----5:R-:W-:Y:S01]  /*6520*/  F2FP.F16.F32.PACK_AB R152, R169, R168 ;  /* 0x000000a8a998723e */ /* 0x020fe200000000ff */
[----:B------:R-:W-:Y:S01]  /*6530*/  FADD.FTZ R168, R168, R165 ;  /* 0x000000a5a8a87221 */ /* 0x000fe20000010000 */
[----:B-1----:R-:W-:Y:S01]  /*6540*/  F2FP.F16.F32.PACK_AB R153, R171, R170 ;  /* 0x000000aaab99723e */ /* 0x002fe200000000ff */
        /* <DEDUP_REMOVED lines=9> */
[----:B------:R-:W-:-:S06]  /*65e0*/  FADD.FTZ R175, R175, R174 ;  /* 0x000000aeafaf7221 */ /* 0x000fcc0000010000 */
        /* <DEDUP_REMOVED lines=56> */
.L_x_10632:
[----:B------:R-:W-:-:S13]  /*6970*/  ISETP.GE.AND P2, PT, R205, RZ, PT ;  /* 0x000000ffcd00720c */ /* 0x000fda0003f46270 */
[----:B------:R-:W-:Y:S05]  /*6980*/  @!P2 BRA `(.L_x_10642) ;  /* 0x0000002000c4a947 */ /* 0x000fea0003800000 */
[----:B-1----:R-:W-:Y:S02]  /*6990*/  IMAD.MOV.U32 R211, RZ, RZ, R156 ;  /* 0x000000ffffd37224 */ /* 0x002fe400078e009c */
[----:B------:R-:W-:-:S07]  /*69a0*/  IMAD.MOV.U32 R207, RZ, RZ, R204 ;  /* 0x000000ffffcf7224 */ /* 0x000fce00078e00cc */
.L_x_10651:
[----:B------:R-:W-:-:S04]  /*69b0*/  UIADD3 UR36, UR36, 0x1, URZ ;  /* 0x0000000124247890 */ /* 0x000fc8000fffe03f */
[----:B------:R-:W-:-:S04]  /*69c0*/  UISETP.NE.AND UP0, UPT, UR36, 0x2, UPT ;  /* 0x000000022400788c */ /* 0x000fc8000bf05270 */
[----:B------:R-:W-:Y:S02]  /*69d0*/  USEL UR4, URZ, 0x1, UP0 ;  /* 0x000000013f047887 */ /* 0x000fe40008000000 */
[----:B------:R-:W-:Y:S02]  /*69e0*/  USEL UR36, UR36, URZ, UP0 ;  /* 0x0000003f24247287 */ /* 0x000fe40008000000 */
[----:B------:R-:W-:Y:S01]  /*69f0*/  ULOP3.LUT UR37, UR37, UR4, URZ, 0x3c, !UPT ;  /* 0x0000000425257292 */ /* 0x000fe2000f8e3c3f */
[----:B--2---:R-:W-:Y:S11]  /*6a00*/  @!P0 BRA `(.L_x_10643) ;  /* 0x0000000000048947 */ /* 0x004ff60003800000 */
[----:B------:R-:W-:Y:S01]  /*6a10*/  BPT.TRAP 0x1 ;  /* 0x000000040000795c */ /* 0x000fe20000300000 */
.L_x_10643:
[----:B------:R-:W-:Y:S01]  /*6a20*/  ULEA UR4, UR36, UR39, 0x3 ;  /* 0x0000002724047291 */ /* 0x000fe2000f8e183f */
[----:B------:R-:W-:-:S05]  /*6a30*/  IMAD.U32 R13, RZ, RZ, UR37 ;  /* 0x00000025ff0d7e24 */ /* 0x000fca000f8e00ff */
[----:B------:R-:W-:-:S04]  /*6a40*/  SHF.L.U32 R13, R13, 0x1f, RZ ;  /* 0x0000001f0d0d7819 */ /* 0x000fc800000006ff */
[----:B------:R1:W2:Y:S01]  /*6a50*/  SYNCS.PHASECHK.TRANS64.TRYWAIT P2, [UR4+0x32430], R13 ;  /* 0x0324300dff0075a7 */ /* 0x0002a20008040144 */
[----:B------:R-:W-:Y:S05]  /*6a60*/  @!P0 BRA `(.L_x_10644) ;  /* 0x0000000000048947 */ /* 0x000fea0003800000 */
[----:B------:R-:W-:Y:S01]  /*6a70*/  BPT.TRAP 0x1 ;  /* 0x000000040000795c */ /* 0x000fe20000300000 */
.L_x_10644:
[----:B--2---:R-:W-:Y:S05]  /*6a80*/  @P2 BRA `(.L_x_10645) ;  /* 0x0000000000082947 */ /* 0x004fea0003800000 */
[----:B------:R-:W2:Y:S02]  /*6a90*/  SYNCS.PHASECHK.TRANS64.TRYWAIT P2, [UR4+0x32430], R13 ;  /* 0x0324300dff0075a7 */ /* 0x000ea40008040144 */
[----:B--2---:R-:W-:Y:S05]  /*6aa0*/  @!P2 BRA `(.L_x_10646) ;  /* 0x000000780004a947 */ /* 0x004fea0003800000 */
.L_x_10645:
        /* <DEDUP_REMOVED lines=31> */
.L_x_10647:
[----:B------:R2:W3:Y:S01]  /*6ca0*/  SYNCS.PHASECHK.TRANS64.TRYWAIT P2, [UR4+0x32450], R13 ;  /* 0x0324500dff0075a7 */ /* 0x0004e20008040144 */
[----:B------:R-:W-:Y:S05]  /*6cb0*/  @!P0 BRA `(.L_x_10648) ;  /* 0x0000000000048947 */ /* 0x000fea0003800000 */
[----:B------:R-:W-:Y:S01]  /*6cc0*/  BPT.TRAP 0x1 ;  /* 0x000000040000795c */ /* 0x000fe20000300000 */
.L_x_10648:
[----:B---3--:R-:W-:Y:S05]  /*6cd0*/  @P2 BRA `(.L_x_10649) ;  /* 0x0000000000082947 */ /* 0x008fea0003800000 */
[----:B------:R-:W3:Y:S02]  /*6ce0*/  SYNCS.PHASECHK.TRANS64.TRYWAIT P2, [UR4+0x32450], R13 ;  /* 0x0324500dff0075a7 */ /* 0x000ee40008040144 */
[----:B---3--:R-:W-:Y:S05]  /*6cf0*/  @!P2 BRA `(.L_x_10650) ;  /* 0x000000740088a947 */ /* 0x008fea0003800000 */
.L_x_10649:
[----:B------:R-:W-:Y:S01]  /*6d00*/  R2UR UR56, R16 ;  /* 0x00000000103872ca */ /* 0x000fe200000e0000 */
[----:B------:R-:W-:Y:S01]  /*6d10*/  UIMAD UR5, UR36, 0xc00, UR6 ;  /* 0x00000c00240578a4 */ /* 0x000fe2000f8e0206 */
[----:B------:R-:W-:Y:S01]  /*6d20*/  R2UR UR57, R17 ;  /* 0x00000000113972ca */ /* 0x000fe200000e0000 */
[----:B------:R-:W-:Y:S01]  /*6d30*/  WARPGROUP.ARRIVE ;  /* 0x00000000000079c5 */ /* 0x000fe20000000000 */
[----:B------:R-:W-:Y:S01]  /*6d40*/  UMOV UR59, 0x40000040 ;  /* 0x40000040003b7882 */ /* 0x000fe20000000000 */
[----:B------:R-:W-:-:S04]  /*6d50*/  UIADD3 UR10, UR5, 0x304, URZ ;  /* 0x00000304050a7890 */ /* 0x000fc8000fffe03f */
[----:B------:R-:W4:Y:S01]  /*6d60*/  S2R R220, SR_TID.X ;  /* 0x0000000000dc7919 */ /* 0x000f220000002100 */
[----:B------:R-:W-:Y:S01]  /*6d70*/  UMOV UR11, 0x40000040 ;  /* 0x40000040000b7882 */ /* 0x000fe20000000000 */
[----:B------:R-:W-:Y:S01]  /*6d80*/  UMOV UR58, UR5 ;  /* 0x00000005003a7c82 */ /* 0x000fe20008000000 */
[----:B------:R-:W-:Y:S01]  /*6d90*/  UIADD3 UR14, UR5, 0x306, URZ ;  /* 0x00000306050e7890 */ /* 0x000fe2000fffe03f */
[----:B------:R-:W-:Y:S01]  /*6da0*/  IMAD.U32 R215, RZ, RZ, UR4 ;  /* 0x00000004ffd77e24 */ /* 0x000fe2000f8e00ff */
[----:B------:R-:W-:Y:S01]  /*6db0*/  UMOV UR15, 0x40000040 ;  /* 0x40000040000f7882 */ /* 0x000fe20000000000 */
[----:B------:R-:W-:Y:S01]  /*6dc0*/  UIADD3 UR18, UR5, 0x600, URZ ;  /* 0x0000060005127890 */ /* 0x000fe2000fffe03f */
[----:B------:R-:W-:Y:S01]  /*6dd0*/  ISETP.GT.AND P2, PT, R205, RZ, PT ;  /* 0x000000ffcd00720c */ /* 0x000fe20003f44270 */
[----:B------:R-:W-:Y:S01]  /*6de0*/  UMOV UR19, 0x40000040 ;  /* 0x4000004000137882 */ /* 0x000fe20000000000 */
[----:B------:R-:W-:Y:S01]  /*6df0*/  HGMMA.64x96x16.F32 R152, gdesc[UR56], R152, gsb0 ;  /* 0x01600000389879f0 */ /* 0x000fe20008000898 */
[----:B------:R-:W-:Y:S01]  /*6e00*/  R2UR UR56, R14 ;  /* 0x000000000e3872ca */ /* 0x000fe200000e0000 */
[----:B------:R-:W-:Y:S01]  /*6e10*/  UIADD3 UR58, UR5, 0x2, URZ ;  /* 0x00000002053a7890 */ /* 0x000fe2000fffe03f */
[----:B------:R-:W-:Y:S01]  /*6e20*/  R2UR UR57, R15 ;  /* 0x000000000f3972ca */ /* 0x000fe200000e0000 */
[----:B------:R-:W-:Y:S01]  /*6e30*/  UMOV UR59, 0x40000040 ;  /* 0x40000040003b7882 */ /* 0x000fe20000000000 */
[----:B------:R-:W-:Y:S01]  /*6e40*/  UIADD3 UR22, UR5, 0x602, URZ ;  /* 0x0000060205167890 */ /* 0x000fe2000fffe03f */
[----:B------:R-:W-:Y:S01]  /*6e50*/  VIADD R205, R205, 0xffffffff ;  /* 0xffffffffcdcd7836 */ /* 0x000fe20000000000 */
        /* <DEDUP_REMOVED lines=11> */
[----:B----4-:R-:W-:Y:S01]  /*6f10*/  SHF.R.U32.HI R220, RZ, 0x7, R220 ;  /* 0x00000007ffdc7819 */ /* 0x010fe200000116dc */
[----:B------:R-:W-:Y:S01]  /*6f20*/  UIMAD UR4, UR36, 0xc00, UR7 ;  /* 0x00000c00240478a4 */ /* 0x000fe2000f8e0207 */
        /* <DEDUP_REMOVED lines=68> */
[----:B---3--:R-:W-:-:S04]  /*7370*/  FMNMX.FTZ R204, R152, R207, !PT ;  /* 0x000000cf98cc7209 */ /* 0x008fc80007810000 */
[----:B-12---:R-:W-:-:S04]  /*7380*/  FMNMX.FTZ R13, R153, R204, !PT ;  /* 0x000000cc990d7209 */ /* 0x006fc80007810000 */
        /* <DEDUP_REMOVED lines=46> */
[----:B------:R-:W2:Y:S02]  /*7670*/  LDC R13, c[0x0][0xa80] ;  /* 0x0002a000ff0d7b82 */ /* 0x000ea40000000800 */
[----:B------:R-:W-:-:S05]  /*7680*/  FMNMX.FTZ R208, R199, R204, !PT ;  /* 0x000000ccc7d07209 */ /* 0x000fca0007810000 */
[----:B------:R-:W3:Y:S01]  /*7690*/  SHFL.BFLY PT, R213, R208, 0x2, 0x1f ;  /* 0x0c401f00d0d57f89 */ /* 0x000ee200000e0000 */
[----:B-1----:R-:W-:-:S05]  /*76a0*/  FMNMX.FTZ R209, R206, R209, !PT ;  /* 0x000000d1ced17209 */ /* 0x002fca0007810000 */
[----:B------:R-:W1:Y:S01]  /*76b0*/  SHFL.BFLY PT, R204, R209, 0x1, 0x1f ;  /* 0x0c201f00d1cc7f89 */ /* 0x000e6200000e0000 */
[----:B---3--:R-:W-:-:S05]  /*76c0*/  FMNMX.FTZ R213, R208, R213, !PT ;  /* 0x000000d5d0d57209 */ /* 0x008fca0007810000 */
[----:B------:R-:W3:Y:S01]  /*76d0*/  SHFL.BFLY PT, R210, R213, 0x1, 0x1f ;  /* 0x0c201f00d5d27f89 */ /* 0x000ee200000e0000 */
[----:B-1----:R-:W-:-:S05]  /*76e0*/  FMNMX.FTZ R204, R209, R204, !PT ;  /* 0x000000ccd1cc7209 */ /* 0x002fca0007810000 */
[C---:B--2---:R-:W-:Y:S01]  /*76f0*/  FMUL.FTZ R212, R204.reuse, R13 ;  /* 0x0000000dccd47220 */ /* 0x044fe20000410000 */
[----:B------:R-:W-:-:S03]  /*7700*/  FADD.FTZ R206, -R204, R207 ;  /* 0x000000cfccce7221 */ /* 0x000fc60000010100 */
[-CC-:B------:R-:W-:Y:S01]  /*7710*/  FFMA.FTZ R209, R156, R13.reuse, -R212.reuse ;  /* 0x0000000d9cd17223 */ /* 0x180fe200000108d4 */
[-CC-:B------:R-:W-:Y:S01]  /*7720*/  FFMA.FTZ R207, R152, R13.reuse, -R212.reuse ;  /* 0x0000000d98cf7223 */ /* 0x180fe200000108d4 */
[-CC-:B------:R-:W-:Y:S01]  /*7730*/  FFMA.FTZ R157, R157, R13.reuse, -R212.reuse ;  /* 0x0000000d9d9d7223 */ /* 0x180fe200000108d4 */
[-CC-:B------:R-:W-:Y:S01]  /*7740*/  FFMA.FTZ R208, R153, R13.reuse, -R212.reuse ;  /* 0x0000000d99d07223 */ /* 0x180fe200000108d4 */
[-C--:B------:R-:W-:Y:S01]  /*7750*/  FMUL.FTZ R206, R206, R13.reuse ;  /* 0x0000000dcece7220 */ /* 0x080fe20000410000 */
[----:B------:R-:W-:Y:S01]  /*7760*/  VIADD R153, R220, 0x8 ;  /* 0x00000008dc997836 */ /* 0x000fe20000000000 */
[----:B------:R-:W-:Y:S01]  /*7770*/  MUFU.EX2 R209, R209 ;  /* 0x000000d100d17308 */ /* 0x000fe20000000800 */
[-CC-:B------:R-:W-:Y:S01]  /*7780*/  FFMA.FTZ R160, R160, R13.reuse, -R212.reuse ;  /* 0x0000000da0a07223 */ /* 0x180fe200000108d4 */
[-CC-:B------:R-:W-:Y:S01]  /*7790*/  FFMA.FTZ R161, R161, R13.reuse, -R212.reuse ;  /* 0x0000000da1a17223 */ /* 0x180fe200000108d4 */
[-CC-:B------:R-:W-:Y:S01]  /*77a0*/  FFMA.FTZ R164, R164, R13.reuse, -R212.reuse ;  /* 0x0000000da4a47223 */ /* 0x180fe200000108d4 */
[-CC-:B------:R-:W-:Y:S01]  /*77b0*/  FFMA.FTZ R165, R165, R13.reuse, -R212.reuse ;  /* 0x0000000da5a57223 */ /* 0x180fe200000108d4 */
[-CC-:B------:R-:W-:Y:S01]  /*77c0*/  FFMA.FTZ R168, R168, R13.reuse, -R212.reuse ;  /* 0x0000000da8a87223 */ /* 0x180fe200000108d4 */
[-CC-:B------:R-:W-:Y:S01]  /*77d0*/  FFMA.FTZ R169, R169, R13.reuse, -R212.reuse ;  /* 0x0000000da9a97223 */ /* 0x180fe200000108d4 */
[----:B---3--:R-:W-:Y:S01]  /*77e0*/  FMNMX.FTZ R156, R213, R210, !PT ;  /* 0x000000d2d59c7209 */ /* 0x008fe20007810000 */
[----:B------:R-:W1:Y:S01]  /*77f0*/  MUFU.EX2 R206, R206 ;  /* 0x000000ce00ce7308 */ /* 0x000e620000000800 */
        /* <DEDUP_REMOVED lines=8> */
[----:B------:R-:W-:Y:S01]  /*7880*/  @!P1 VIADD R152, R215, 0x32440 ;  /* 0x00032440d7989836 */ /* 0x000fe20000000000 */
[----:B------:R2:W-:Y:S01]  /*7890*/  MUFU.EX2 R211, R157 ;  /* 0x0000009d00d37308 */ /* 0x0005e20000000800 */
[-CC-:B------:R-:W-:Y:S01]  /*78a0*/  FFMA.FTZ R213, R154, R13.reuse, -R216.reuse ;  /* 0x0000000d9ad57223 */ /* 0x180fe200000108d8 */
[-CC-:B------:R-:W-:Y:S01]  /*78b0*/  FFMA.FTZ R214, R155, R13.reuse, -R216.reuse ;  /* 0x0000000d9bd67223 */ /* 0x180fe200000108d8 */
[-C--:B------:R-:W-:Y:S01]  /*78c0*/  FFMA.FTZ R158, R158, R13.reuse, -R216 ;  /* 0x0000000d9e9e7223 */ /* 0x080fe200000108d8 */
[----:B------:R-:W-:Y:S01]  /*78d0*/  @!P1 PRMT R152, RZ, 0x654, R152 ;  /* 0x00000654ff989816 */ /* 0x000fe20000000098 */
[-CC-:B------:R-:W-:Y:S01]  /*78e0*/  FFMA.FTZ R159, R159, R13.reuse, -R216.reuse ;  /* 0x0000000d9f9f7223 */ /* 0x180fe200000108d8 */
[--C-:B------:R-:W-:Y:S01]  /*78f0*/  FFMA.FTZ R162, R162, R13, -R216.reuse ;  /* 0x0000000da2a27223 */ /* 0x100fe200000108d8 */
[-C--:B-1----:R-:W-:Y:S01]  /*7900*/  FMUL.FTZ R24, R24, R206.reuse ;  /* 0x000000ce18187220 */ /* 0x082fe20000410000 */
[----:B------:R-:W1:Y:S01]  /*7910*/  MUFU.EX2 R210, R210 ;  /* 0x000000d200d27308 */ /* 0x000e620000000800 */
[----:B--2---:R-:W-:Y:S01]  /*7920*/  IADD3 R157, -R220, 0xb, RZ ;  /* 0x0000000bdc9d7810 */ /* 0x004fe20007ffe1ff */
[-C--:B------:R-:W-:Y:S01]  /*7930*/  FMUL.FTZ R25, R25, R206.reuse ;  /* 0x000000ce19197220 */ /* 0x080fe20000410000 */
[-C--:B------:R-:W-:Y:S01]  /*7940*/  FMUL.FTZ R28, R28, R206.reuse ;  /* 0x000000ce1c1c7220 */ /* 0x080fe20000410000 */
[-C--:B------:R-:W-:Y:S01]  /*7950*/  FMUL.FTZ R29, R29, R206.reuse ;  /* 0x000000ce1d1d7220 */ /* 0x080fe20000410000 */
[-C--:B------:R-:W-:Y:S01]  /*7960*/  FMUL.FTZ R32, R32, R206.reuse ;  /* 0x000000ce20207220 */ /* 0x080fe20000410000 */
[----:B------:R2:W-:Y:S06]  /*7970*/  BAR.ARV R157, 0x100 ;  /* 0x0004009d0000751d */ /* 0x0005ec0000002000 */
[----:B------:R3:W-:Y:S01]  /*7980*/  @!P1 SYNCS.ARRIVE.TRANS64.RED.A1T0 RZ, [R152+URZ], RZ ;  /* 0x000000ff98ff99a7 */ /* 0x0007e2000810043f */
        /* <DEDUP_REMOVED lines=130> */
[----:B---3--:R-:W-:Y:S01]  /*81b0*/  F2FP.F16.F32.PACK_AB R152, R208, R207 ;  /* 0x000000cfd098723e */ /* 0x008fe200000000ff */
[--C-:B------:R-:W-:Y:S01]  /*81c0*/  FFMA.FTZ R163, R163, R13, -R216.reuse ;  /* 0x0000000da3a37223 */ /* 0x100fe200000108d8 */
[----:B------:R-:W-:Y:S01]  /*81d0*/  F2FP.F16.F32.PACK_AB R154, R211, R209 ;  /* 0x000000d1d39a723e */ /* 0x000fe200000000ff */
[--C-:B------:R-:W-:Y:S01]  /*81e0*/  FFMA.FTZ R166, R166, R13, -R216.reuse ;  /* 0x0000000da6a67223 */ /* 0x100fe200000108d8 */
[----:B----4-:R-:W-:Y:S01]  /*81f0*/  F2FP.F16.F32.PACK_AB R153, R214, R213 ;  /* 0x000000d5d699723e */ /* 0x010fe200000000ff */
[-CC-:B------:R-:W-:Y:S01]  /*8200*/  FFMA.FTZ R167, R167, R13.reuse, -R216.reuse ;  /* 0x0000000da7a77223 */ /* 0x180fe200000108d8 */
[----:B-----5:R-:W-:Y:S01]  /*8210*/  F2FP.F16.F32.PACK_AB R155, R159, R158 ;  /* 0x0000009e9f9b723e */ /* 0x020fe200000000ff */
[----:B------:R-:W-:Y:S01]  /*8220*/  MUFU.EX2 R160, R160 ;  /* 0x000000a000a07308 */ /* 0x000fe20000000800 */
[-CC-:B------:R-:W-:Y:S01]  /*8230*/  FFMA.FTZ R170, R170, R13.reuse, -R216.reuse ;  /* 0x0000000daaaa7223 */ /* 0x180fe200000108d8 */
[-CC-:B------:R-:W-:Y:S01]  /*8240*/  FFMA.FTZ R171, R171, R13.reuse, -R216.reuse ;  /* 0x0000000dabab7223 */ /* 0x180fe200000108d8 */
[----:B------:R-:W-:Y:S01]  /*8250*/  WARPGROUP.ARRIVE ;  /* 0x00000000000079c5 */ /* 0x000fe20000000000 */
[-CC-:B------:R-:W-:Y:S01]  /*8260*/  FFMA.FTZ R174, R174, R13.reuse, -R216.reuse ;  /* 0x0000000daeae7223 */ /* 0x180fe200000108d8 */
[-C--:B------:R-:W-:Y:S01]  /*8270*/  FFMA.FTZ R175, R175, R13.reuse, -R216 ;  /* 0x0000000dafaf7223 */ /* 0x080fe200000108d8 */
[-C--:B------:R-:W-:Y:S01]  /*8280*/  FFMA.FTZ R181, R181, R13.reuse, -R212 ;  /* 0x0000000db5b57223 */ /* 0x080fe200000108d4 */
[-CC-:B------:R-:W-:Y:S01]  /*8290*/  FFMA.FTZ R178, R178, R13.reuse, -R216.reuse ;  /* 0x0000000db2b27223 */ /* 0x180fe200000108d8 */
[----:B------:R-:W1:Y:S01]  /*82a0*/  MUFU.EX2 R161, R161 ;  /* 0x000000a100a17308 */ /* 0x000e620000000800 */
[----:B------:R-:W-:Y:S01]  /*82b0*/  HGMMA.64x256x16.F32 R24, R152, gdesc[UR8].tnspB, R24, gsb0 ;  /* 0x43e0000898187df0 */ /* 0x000fe20008000818 */
[----:B------:R-:W-:Y:S01]  /*82c0*/  UIADD3 UR10, UR4, 0x80, URZ ;  /* 0x00000080040a7890 */ /* 0x000fe2000fffe03f */
[-CC-:B------:R-:W-:Y:S01]  /*82d0*/  FFMA.FTZ R179, R179, R13.reuse, -R216.reuse ;  /* 0x0000000db3b37223 */ /* 0x180fe200000108d8 */
[----:B------:R-:W-:Y:S01]  /*82e0*/  UMOV UR11, 0x40000040 ;  /* 0x40000040000b7882 */ /* 0x000fe20000000000 */
[-CC-:B------:R-:W-:Y:S01]  /*82f0*/  FFMA.FTZ R182, R182, R13.reuse, -R216.reuse ;  /* 0x0000000db6b67223 */ /* 0x180fe200000108d8 */
[-C--:B------:R-:W-:Y:S01]  /*8300*/  FFMA.FTZ R183, R183, R13.reuse, -R216 ;  /* 0x0000000db7b77223 */ /* 0x080fe200000108d8 */
[-CC-:B------:R-:W-:Y:S01]  /*8310*/  FFMA.FTZ R184, R184, R13.reuse, -R212.reuse ;  /* 0x0000000db8b87223 */ /* 0x180fe200000108d4 */
[----:B------:R-:W-:Y:S01]  /*8320*/  MUFU.EX2 R164, R164 ;  /* 0x000000a400a47308 */ /* 0x000fe20000000800 */
[-CC-:B------:R-:W-:Y:S01]  /*8330*/  FFMA.FTZ R185, R185, R13.reuse, -R212.reuse ;  /* 0x0000000db9b97223 */ /* 0x180fe200000108d4 */
[-CC-:B------:R-:W-:Y:S01]  /*8340*/  FFMA.FTZ R188, R188, R13.reuse, -R212.reuse ;  /* 0x0000000dbcbc7223 */ /* 0x180fe200000108d4 */
[-C--:B------:R-:W-:Y:S01]  /*8350*/  FFMA.FTZ R189, R189, R13.reuse, -R212 ;  /* 0x0000000dbdbd7223 */ /* 0x080fe200000108d4 */
[-CC-:B------:R-:W-:Y:S01]  /*8360*/  FFMA.FTZ R186, R186, R13.reuse, -R216.reuse ;  /* 0x0000000dbaba7223 */ /* 0x180fe200000108d8 */
[-CC-:B------:R-:W-:Y:S01]  /*8370*/  FFMA.FTZ R187, R187, R13.reuse, -R216.reuse ;  /* 0x0000000dbbbb7223 */ /* 0x180fe200000108d8 */
[-CC-:B------:R-:W-:Y:S01]  /*8380*/  FFMA.FTZ R190, R190, R13.reuse, -R216.reuse ;  /* 0x0000000dbebe7223 */ /* 0x180fe200000108d8 */
[-C--:B------:R-:W-:Y:S01]  /*8390*/  FFMA.FTZ R191, R191, R13.reuse, -R216 ;  /* 0x0000000dbfbf7223 */ /* 0x080fe200000108d8 */
[----:B------:R-:W3:Y:S01]  /*83a0*/  MUFU.EX2 R165, R165 ;  /* 0x000000a500a57308 */ /* 0x000ee20000000800 */
[-CC-:B------:R-:W-:Y:S01]  /*83b0*/  FFMA.FTZ R192, R192, R13.reuse, -R212.reuse ;  /* 0x0000000dc0c07223 */ /* 0x180fe200000108d4 */
[-CC-:B------:R-:W-:Y:S01]  /*83c0*/  FFMA.FTZ R193, R193, R13.reuse, -R212.reuse ;  /* 0x0000000dc1c17223 */ /* 0x180fe200000108d4 */
[-CC-:B------:R-:W-:Y:S01]  /*83d0*/  FFMA.FTZ R196, R196, R13.reuse, -R212.reuse ;  /* 0x0000000dc4c47223 */ /* 0x180fe200000108d4 */
[-C--:B------:R-:W-:Y:S01]  /*83e0*/  FFMA.FTZ R197, R197, R13.reuse, -R212 ;  /* 0x0000000dc5c57223 */ /* 0x080fe200000108d4 */
[-CC-:B------:R-:W-:Y:S01]  /*83f0*/  FFMA.FTZ R194, R194, R13.reuse, -R216.reuse ;  /* 0x0000000dc2c27223 */ /* 0x180fe200000108d8 */
[-CC-:B------:R-:W-:Y:S01]  /*8400*/  FFMA.FTZ R195, R195, R13.reuse, -R216.reuse ;  /* 0x0000000dc3c37223 */ /* 0x180fe200000108d8 */
[-CC-:B------:R-:W-:Y:S01]  /*8410*/  FFMA.FTZ R198, R198, R13.reuse, -R216.reuse ;  /* 0x0000000dc6c67223 */ /* 0x180fe200000108d8 */
[----:B------:R-:W-:Y:S01]  /*8420*/  MUFU.EX2 R162, R162 ;  /* 0x000000a200a27308 */ /* 0x000fe20000000800 */
[----:B------:R-:W-:Y:S01]  /*8430*/  FFMA.FTZ R199, R199, R13, -R216 ;  /* 0x0000000dc7c77223 */ /* 0x000fe200000108d8 */
[----:B------:R-:W-:Y:S01]  /*8440*/  FFMA.FTZ R207, R206, R12, R207 ;  /* 0x0000000ccecf7223 */ /* 0x000fe200000100cf */
[----:B------:R-:W-:Y:S01]  /*8450*/  FFMA.FTZ R213, R210, R0, R213 ;  /* 0x00000000d2d57223 */ /* 0x000fe200000100d5 */
[----:B------:R-:W-:-:S02]  /*8460*/  @!P1 VIADD R215, R215, 0x32460 ;  /* 0x00032460d7d79836 */ /* 0x000fc40000000000 */
[----:B------:R-:W-:Y:S01]  /*8470*/  FADD.FTZ R208, R208, R207 ;  /* 0x000000cfd0d07221 */ /* 0x000fe20000010000 */
[----:B------:R-:W-:Y:S01]  /*8480*/  FADD.FTZ R213, R214, R213 ;  /* 0x000000d5d6d57221 */ /* 0x000fe20000010000 */
[----:B------:R-:W4:Y:S01]  /*8490*/  MUFU.EX2 R163, R163 ;  /* 0x000000a300a37308 */ /* 0x000f220000000800 */
[----:B------:R-:W-:Y:S01]  /*84a0*/  @!P1 PRMT R215, RZ, 0x654, R215 ;  /* 0x00000654ffd79816 */ /* 0x000fe200000000d7 */
[----:B------:R-:W-:Y:S01]  /*84b0*/  FADD.FTZ R208, R209, R208 ;  /* 0x000000d0d1d07221 */ /* 0x000fe20000010000 */
[----:B------:R-:W-:Y:S01]  /*84c0*/  FADD.FTZ R158, R158, R213 ;  /* 0x000000d59e9e7221 */ /* 0x000fe20000010000 */
[----:B------:R-:W-:Y:S02]  /*84d0*/  IMAD.MOV.U32 R207, RZ, RZ, R204 ;  /* 0x000000ffffcf7224 */ /* 0x000fe400078e00cc */
[----:B------:R-:W-:Y:S01]  /*84e0*/  FADD.FTZ R211, R211, R208 ;  /* 0x000000d0d3d37221 */ /* 0x000fe20000010000 */
[----:B------:R-:W-:Y:S01]  /*84f0*/  FADD.FTZ R159, R159, R158 ;  /* 0x0000009e9f9f7221 */ /* 0x000fe20000010000 */
        /* <DEDUP_REMOVED lines=30> */
[----:B-1----:R-:W-:-:S05]  /*86e0*/  F2FP.F16.F32.PACK_AB R152, R161, R160 ;  /* 0x000000a0a198723e */ /* 0x002fca00000000ff */
[----:B------:R-:W1:Y:S01]  /*86f0*/  MUFU.EX2 R197, R197 ;  /* 0x000000c500c57308 */ /* 0x000e620000000800 */
[----:B---3--:R-:W-:Y:S01]  /*8700*/  F2FP.F16.F32.PACK_AB R154, R165, R164 ;  /* 0x000000a4a59a723e */ /* 0x008fe200000000ff */
[----:B------:R-:W-:Y:S01]  /*8710*/  FADD.FTZ R160, R160, R211 ;  /* 0x000000d3a0a07221 */ /* 0x000fe20000010000 */
[----:B----4-:R-:W-:Y:S01]  /*8720*/  F2FP.F16.F32.PACK_AB R153, R163, R162 ;  /* 0x000000a2a399723e */ /* 0x010fe200000000ff */
[----:B------:R-:W-:Y:S01]  /*8730*/  FADD.FTZ R162, R162, R159 ;  /* 0x0000009fa2a27221 */ /* 0x000fe20000010000 */
[----:B-----5:R-:W-:Y:S01]  /*8740*/  F2FP.F16.F32.PACK_AB R155, R167, R166 ;  /* 0x000000a6a79b723e */ /* 0x020fe200000000ff */
[----:B------:R-:W-:Y:S01]  /*8750*/  FADD.FTZ R161, R161, R160 ;  /* 0x000000a0a1a17221 */ /* 0x000fe20000010000 */
[----:B------:R-:W-:Y:S01]  /*8760*/  IMAD.MOV.U32 R211, RZ, RZ, R156 ;  /* 0x000000ffffd37224 */ /* 0x000fe200078e009c */
[----:B------:R-:W-:Y:S01]  /*8770*/  MUFU.EX2 R194, R194 ;  /* 0x000000c200c27308 */ /* 0x000fe20000000800 */
[----:B------:R-:W-:Y:S01]  /*8780*/  WARPGROUP.ARRIVE ;  /* 0x00000000000079c5 */ /* 0x000fe20000000000 */
[----:B------:R-:W-:Y:S01]  /*8790*/  FADD.FTZ R163, R163, R162 ;  /* 0x000000a2a3a37221 */ /* 0x000fe20000010000 */
[----:B------:R-:W-:-:S03]  /*87a0*/  FADD.FTZ R164, R164, R161 ;  /* 0x000000a1a4a47221 */ /* 0x000fc60000010000 */
[----:B------:R-:W-:Y:S01]  /*87b0*/  FADD.FTZ R166, R166, R163 ;  /* 0x000000a3a6a67221 */ /* 0x000fe20000010000 */
[----:B------:R-:W-:Y:S01]  /*87c0*/  HGMMA.64x256x16.F32 R24, R152, gdesc[UR8].tnspB, R24, gsb0 ;  /* 0x43e0000898187df0 */ /* 0x000fe20008000818 */
[----:B------:R-:W-:Y:S01]  /*87d0*/  UIADD3 UR10, UR4, 0x100, URZ ;  /* 0x00000100040a7890 */ /* 0x000fe2000fffe03f */
[----:B------:R-:W3:Y:S01]  /*87e0*/  MUFU.EX2 R195, R195 ;  /* 0x000000c300c37308 */ /* 0x000ee20000000800 */
[----:B------:R-:W-:Y:S01]  /*87f0*/  UMOV UR11, 0x40000040 ;  /* 0x40000040000b7882 */ /* 0x000fe20000000000 */
[----:B------:R-:W-:Y:S01]  /*8800*/  FADD.FTZ R165, R165, R164 ;  /* 0x000000a4a5a57221 */ /* 0x000fe20000010000 */
[----:B------:R-:W-:-:S05]  /*8810*/  FADD.FTZ R167, R167, R166 ;  /* 0x000000a6a7a77221 */ /* 0x000fca0000010000 */
[----:B------:R-:W-:Y:S08]  /*8820*/  MUFU.EX2 R198, R198 ;  /* 0x000000c600c67308 */ /* 0x000ff00000000800 */
[----:B------:R-:W4:Y:S01]  /*8830*/  MUFU.EX2 R199, R199 ;  /* 0x000000c700c77308 */ /* 0x000f220000000800 */
[----:B------:R-:W-:Y:S02]  /*8840*/  WARPGROUP.DEPBAR.LE gsb0, 0x0 ;  /* 0x00008000000079c5 */ /* 0x000fe40000010000 */
[----:B--2---:R-:W-:Y:S01]  /*8850*/  F2FP.F16.F32.PACK_AB R152, R169, R168 ;  /* 0x000000a8a998723e */ /* 0x004fe200000000ff */
[----:B------:R-:W-:Y:S01]  /*8860*/  FADD.FTZ R168, R168, R165 ;  /* 0x000000a5a8a87221 */ /* 0x000fe20000010000 */
[----:B------:R-:W-:-:S02]  /*8870*/  F2FP.F16.F32.PACK_AB R154, R173, R172 ;  /* 0x000000acad9a723e */ /* 0x000fc400000000ff */
        /* <DEDUP_REMOVED lines=30> */
[----:B------:R-:W-:Y:S01]  /*8a60*/  UIADD3 UR4, UR4, 0x280, URZ ;  /* 0x0000028004047890 */ /* 0x000fe2000fffe03f */
        /* <DEDUP_REMOVED lines=14> */
[----:B------:R-:W-:Y:S01]  /*8b50*/  UMOV UR10, UR4 ;  /* 0x00000004000a7c82 */ /* 0x000fe20008000000 */
[----:B------:R-:W-:Y:S01]  /*8b60*/  UMOV UR11, 0x40000040 ;  /* 0x40000040000b7882 */ /* 0x000fe20000000000 */
[----:B------:R-:W-:Y:S01]  /*8b70*/  FADD.FTZ R191, R191, R190 ;  /* 0x000000bebfbf7221 */ /* 0x000fe20000010000 */
[----:B------:R-:W-:Y:S02]  /*8b80*/  WARPGROUP.DEPBAR.LE gsb0, 0x0 ;  /* 0x00008000000079c5 */ /* 0x000fe40000010000 */
[----:B------:R-:W-:Y:S01]  /*8b90*/  F2FP.F16.F32.PACK_AB R152, R193, R192 ;  /* 0x000000c0c198723e */ /* 0x000fe200000000ff */
[----:B------:R-:W-:Y:S01]  /*8ba0*/  FADD.FTZ R192, R192, R189 ;  /* 0x000000bdc0c07221 */ /* 0x000fe20000010000 */
[----:B-1----:R-:W-:Y:S02]  /*8bb0*/  F2FP.F16.F32.PACK_AB R154, R197, R196 ;  /* 0x000000c4c59a723e */ /* 0x002fe400000000ff */
[----:B---3--:R-:W-:Y:S01]  /*8bc0*/  F2FP.F16.F32.PACK_AB R153, R195, R194 ;  /* 0x000000c2c399723e */ /* 0x008fe200000000ff */
[----:B------:R-:W-:Y:S01]  /*8bd0*/  FADD.FTZ R194, R194, R191 ;  /* 0x000000bfc2c27221 */ /* 0x000fe20000010000 */
[----:B----4-:R-:W-:Y:S01]  /*8be0*/  F2FP.F16.F32.PACK_AB R155, R199, R198 ;  /* 0x000000c6c79b723e */ /* 0x010fe200000000ff */
        /* <DEDUP_REMOVED lines=11> */
.L_x_10642:
[----:B------:R-:W3:Y:S01]  /*8ca0*/  SHFL.BFLY PT, R3, R12, 0x2, 0x1f ;  /* 0x0c401f000c037f89 */ /* 0x000ee200000e0000 */
[----:B------:R-:W-:Y:S01]  /*8cb0*/  IMAD.MOV.U32 R7, RZ, RZ, RZ ;  /* 0x000000ffff077224 */ /* 0x000fe200078e00ff */
[----:B------:R-:W-:Y:S01]  /*8cc0*/  UIADD3 UR36, UR36, 0x1, URZ ;  /* 0x0000000124247890 */ /* 0x000fe2000fffe03f */
[----:B------:R4:W-:Y:S06]  /*8cd0*/  BAR.ARV R157, 0x100 ;  /* 0x0004009d0000751d */ /* 0x0009ec0000002000 */
[----:B------:R-:W-:Y:S02]  /*8ce0*/  UISETP.NE.AND UP0, UPT, UR36, 0x2, UPT ;  /* 0x000000022400788c */ /* 0x000fe4000bf05270 */
[----:B------:R-:W-:Y:S06]  /*8cf0*/  BAR.ARV 0x8, 0x120 ;  /* 0x0204800000007b1d */ /* 0x000fec0000002000 */
[----:B------:R-:W-:Y:S01]  /*8d00*/  USEL UR4, URZ, 0x1, UP0 ;  /* 0x000000013f047887 */ /* 0x000fe20008000000 */
[----:B------:R-:W-:Y:S01]  /*8d10*/  PLOP3.LUT P0, PT, PT, PT, PT, 0x8, 0x0 ;  /* 0x000000000000781c */ /* 0x000fe20003f0e170 */
[----:B------:R-:W5:Y:S01]  /*8d20*/  SHFL.BFLY PT, R5, R0, 0x2, 0x1f ;  /* 0x0c401f0000057f89 */ /* 0x000f6200000e0000 */
[----:B------:R-:W-:Y:S01]  /*8d30*/  IADD3 R224, R224, 0x1, RZ ;  /* 0x00000001e0e07810 */ /* 0x000fe20007ffe0ff */
[----:B------:R-:W-:Y:S01]  /*8d40*/  USEL UR36, UR36, URZ, UP0 ;  /* 0x0000003f24247287 */ /* 0x000fe20008000000 */
[----:B---3--:R-:W-:Y:S01]  /*8d50*/  FADD.FTZ R2, R3, R12 ;  /* 0x0000000c03027221 */ /* 0x008fe20000010000 */
[----:B------:R-:W-:-:S04]  /*8d60*/  ULOP3.LUT UR37, UR37, UR4, URZ, 0x3c, !UPT ;  /* 0x0000000425257292 */ /* 0x000fc8000f8e3c3f */
[----:B------:R-:W3:Y:S01]  /*8d70*/  SHFL.BFLY PT, R3, R2, 0x1, 0x1f ;  /* 0x0c201f0002037f89 */ /* 0x000ee200000e0000 */
[----:B-----5:R-:W-:Y:S01]  /*8d80*/  FADD.FTZ R5, R5, R0 ;  /* 0x0000000005057221 */ /* 0x020fe20000010000 */
[----:B------:R-:W-:-:S04]  /*8d90*/  IMAD.MOV.U32 R0, RZ, RZ, -0x800000 ;  /* 0xff800000ff007424 */ /* 0x000fc800078e00ff */
[----:B------:R-:W5:Y:S01]  /*8da0*/  SHFL.BFLY PT, R4, R5, 0x1, 0x1f ;  /* 0x0c201f0005047f89 */ /* 0x000f6200000e0000 */
[----:B---3--:R-:W-:Y:S01]  /*8db0*/  FADD.FTZ R20, R2, R3 ;  /* 0x0000000302147221 */ /* 0x008fe20000010000 */
[----:B------:R-:W-:Y:S02]  /*8dc0*/  IMAD.MOV.U32 R3, RZ, RZ, RZ ;  /* 0x000000ffff037224 */ /* 0x000fe400078e00ff */
[----:B------:R-:W-:Y:S02]  /*8dd0*/  IMAD.MOV.U32 R2, RZ, RZ, -0x800000 ;  /* 0xff800000ff027424 */ /* 0x000fe400078e00ff */
[----:B------:R-:W-:-:S13]  /*8de0*/  FSETP.NE.FTZ.AND P1, PT, R20, RZ, PT ;  /* 0x000000ff1400720b */ /* 0x000fda0003f35000 */
[----:B------:R-:W3:Y:S01]  /*8df0*/  @P1 MUFU.RCP R7, R20 ;  /* 0x0000001400071308 */ /* 0x000ee20000001000 */
[----:B------:R-:W-:Y:S01]  /*8e00*/  @P1 FMUL.FTZ R21, R13, 0.69314718246459960938 ;  /* 0x3f3172180d151820 */ /* 0x000fe20000410000 */
[----:B-----5:R-:W-:-:S05]  /*8e10*/  FADD.FTZ R22, R5, R4 ;  /* 0x0000000405167221 */ /* 0x020fca0000010000 */
[----:B------:R-:W-:Y:S01]  /*8e20*/  FSETP.NE.FTZ.AND P2, PT, R22, RZ, PT ;  /* 0x000000ff1600720b */ /* 0x000fe20003f55000 */
[----:B------:R-:W5:Y:S01]  /*8e30*/  @P1 MUFU.LG2 R20, R20 ;  /* 0x0000001400141308 */ /* 0x000f620000000c00 */
[-C--:B---3--:R-:W-:Y:S01]  /*8e40*/  FMUL.FTZ R4, R24, R7.reuse ;  /* 0x0000000718047220 */ /* 0x088fe20000410000 */
[-C--:B------:R-:W-:Y:S01]  /*8e50*/  FMUL.FTZ R25, R25, R7.reuse ;  /* 0x0000000719197220 */ /* 0x080fe20000410000 */
[----:B------:R-:W-:-:S09]  /*8e60*/  FMUL.FTZ R6, R28, R7 ;  /* 0x000000071c067220 */ /* 0x000fd20000410000 */
[----:B------:R-:W3:Y:S01]  /*8e70*/  @P2 MUFU.RCP R3, R22 ;  /* 0x0000001600032308 */ /* 0x000ee20000001000 */
[----:B------:R-:W-:Y:S01]  /*8e80*/  @P2 FMUL.FTZ R24, R13, 0.69314718246459960938 ;  /* 0x3f3172180d182820 */ /* 0x000fe20000410000 */
[-C--:B------:R-:W-:Y:S01]  /*8e90*/  FMUL.FTZ R29, R29, R7.reuse ;  /* 0x000000071d1d7220 */ /* 0x080fe20000410000 */
[-C--:B------:R-:W-:Y:S01]  /*8ea0*/  FMUL.FTZ R32, R32, R7.reuse ;  /* 0x0000000720207220 */ /* 0x080fe20000410000 */
[-C--:B------:R-:W-:Y:S01]  /*8eb0*/  FMUL.FTZ R33, R33, R7.reuse ;  /* 0x0000000721217220 */ /* 0x080fe20000410000 */
[----:B-----5:R-:W-:Y:S01]  /*8ec0*/  @P1 FMUL.FTZ R20, R20, 0.69314718246459960938 ;  /* 0x3f31721814141820 */ /* 0x020fe20000410000 */
[-C--:B------:R-:W-:Y:S01]  /*8ed0*/  FMUL.FTZ R36, R36, R7.reuse ;  /* 0x0000000724247220 */ /* 0x080fe20000410000 */
[-C--:B------:R-:W-:Y:S01]  /*8ee0*/  FMUL.FTZ R37, R37, R7.reuse ;  /* 0x0000000725257220 */ /* 0x080fe20000410000 */
[----:B------:R-:W5:Y:S01]  /*8ef0*/  @P2 MUFU.LG2 R22, R22 ;  /* 0x0000001600162308 */ /* 0x000f620000000c00 */
        /* <DEDUP_REMOVED lines=10> */
[-C--:B----4-:R-:W-:Y:S01]  /*8fa0*/  FMUL.FTZ R157, R71, R3.reuse ;  /* 0x00000003479d7220 */ /* 0x090fe20000410000 */
[----:B------:R-:W-:Y:S01]  /*8fb0*/  FMUL.FTZ R78, R79, R3 ;  /* 0x000000034f4e7220 */ /* 0x000fe20000410000 */
        /* <DEDUP_REMOVED lines=111> */
.L_x_10620:
[----:B------:R-:W3:Y:S08]  /*96b0*/  S2UR UR4, SR_CgaCtaId ;  /* 0x00000000000479c3 */ /* 0x000ef00000008800 */
[----:B------:R-:W-:Y:S06]  /*96c0*/  BAR.SYNC.DEFER_BLOCKING 0x5, 0x120 ;  /* 0x0144800000007b1d */ /* 0x000fec0000010000 */
[----:B------:R-:W-:-:S02]  /*96d0*/  UMOV UR39, 0x400 ;  /* 0x0000040000277882 */ /* 0x000fc40000000000 */
[----:B---3--:R-:W-:-:S09]  /*96e0*/  ULEA UR39, UR4, UR39, 0x18 ;  /* 0x0000002704277291 */ /* 0x008fd2000f8ec03f */
[----:B------:R-:W3:Y:S02]  /*96f0*/  LDS R20, [UR39+0x324d0] ;  /* 0x0324d027ff147984 */ /* 0x000ee40008000800 */
[----:B---3--:R-:W-:Y:S01]  /*9700*/  R2UR UR4, R20 ;  /* 0x00000000140472ca */ /* 0x008fe200000e0000 */
        /* <DEDUP_REMOVED lines=14> */
[----:B------:R-:W-:Y:S01]  /*97f0*/  IMAD.X R23, RZ, RZ, R203, P0 ;  /* 0x000000ffff177224 */ /* 0x000fe200000e06cb */
[----:B------:R-:W-:Y:S01]  /*9800*/  LOP3.LUT R34, R34, R35, RZ, 0x3c, !PT ;  /* 0x0000002322227212 */ /* 0x000fe200078e3cff */
[----:B------:R-:W-:Y:S01]  /*9810*/  ULDC UR6, c[0x0][0xb88] ;  /* 0x0002e20000067ab9 */ /* 0x000fe20000000800 */
[C---:B------:R-:W-:Y:S01]  /*9820*/  IADD3 R35, P0, R202.reuse, 0x8020, RZ ;  /* 0x00008020ca237810 */ /* 0x040fe20007f1e0ff */
[----:B------:R-:W-:Y:S01]  /*9830*/  UIMAD UR5, UR43, UR7, UR5 ;  /* 0x000000072b0572a4 */ /* 0x000fe2000f8e0205 */
[----:B------:R-:W-:-:S02]  /*9840*/  IADD3 R21, P6, R202, 0x20, RZ ;  /* 0x00000020ca157810 */ /* 0x000fc40007fde0ff */
[----:B------:R-:W-:Y:S01]  /*9850*/  LOP3.LUT R24, R35, 0x380, RZ, 0xc0, !PT ;  /* 0x0000038023187812 */ /* 0x000fe200078ec0ff */
[----:B------:R-:W-:Y:S01]  /*9860*/  UIADD3 UR5, UR9, UR5, URZ ;  /* 0x0000000509057290 */ /* 0x000fe2000fffe03f */
[----:B------:R-:W-:Y:S02]  /*9870*/  IADD3 R31, P2, R202, 0x4000, RZ ;  /* 0x00004000ca1f7810 */ /* 0x000fe40007f5e0ff */
[----:B------:R-:W-:Y:S02]  /*9880*/  SHF.R.U64 R24, R24, 0x3, RZ ;  /* 0x0000000318187819 */ /* 0x000fe400000012ff */
[----:B------:R-:W-:Y:S02]  /*9890*/  LOP3.LUT R20, R21, 0x380, RZ, 0xc0, !PT ;  /* 0x0000038015147812 */ /* 0x000fe400078ec0ff */
[----:B------:R-:W-:Y:S02]  /*98a0*/  LOP3.LUT R30, R31, 0x380, RZ, 0xc0, !PT ;  /* 0x000003801f1e7812 */ /* 0x000fe400078ec0ff */
[----:B------:R-:W-:-:S02]  /*98b0*/  IADD3 R27, P1, R202, 0x60, RZ ;  /* 0x00000060ca1b7810 */ /* 0x000fc40007f3e0ff */
[----:B------:R-:W-:Y:S01]  /*98c0*/  LOP3.LUT R24, R24, R35, RZ, 0x3c, !PT ;  /* 0x0000002318187212 */ /* 0x000fe200078e3cff */
[----:B------:R-:W-:Y:S01]  /*98d0*/  IMAD.X R35, RZ, RZ, R203, P3 ;  /* 0x000000ffff237224 */ /* 0x000fe200018e06cb */
[----:B------:R-:W-:Y:S02]  /*98e0*/  SHF.R.U64 R20, R20, 0x3, RZ ;  /* 0x0000000314147819 */ /* 0x000fe400000012ff */
[----:B------:R-:W-:Y:S02]  /*98f0*/  IADD3 R39, P4, R202, 0x4040, RZ ;  /* 0x00004040ca277810 */ /* 0x000fe40007f9e0ff */
[----:B------:R-:W-:Y:S02]  /*9900*/  SHF.R.U64 R30, R30, 0x3, RZ ;  /* 0x000000031e1e7819 */ /* 0x000fe400000012ff */
[----:B------:R-:W-:Y:S02]  /*9910*/  IADD3 R55, P3, R202, 0xc000, RZ ;  /* 0x0000c000ca377810 */ /* 0x000fe40007f7e0ff */
[----:B------:R-:W-:-:S02]  /*9920*/  LOP3.LUT R26, R27, 0x380, RZ, 0xc0, !PT ;  /* 0x000003801b1a7812 */ /* 0x000fc400078ec0ff */
[----:B------:R-:W-:Y:S01]  /*9930*/  LOP3.LUT R20, R20, R21, RZ, 0x3c, !PT ;  /* 0x0000001514147212 */ /* 0x000fe200078e3cff */
[--C-:B------:R-:W-:Y:S01]  /*9940*/  IMAD.X R21, RZ, RZ, R203.reuse, P6 ;  /* 0x000000ffff157224 */ /* 0x100fe200030e06cb */
[----:B------:R-:W-:Y:S02]  /*9950*/  LOP3.LUT R38, R39, 0x380, RZ, 0xc0, !PT ;  /* 0x0000038027267812 */ /* 0x000fe400078ec0ff */
[----:B------:R-:W-:Y:S01]  /*9960*/  LOP3.LUT R30, R30, R31, RZ, 0x3c, !PT ;  /* 0x0000001f1e1e7212 */ /* 0x000fe200078e3cff */
[----:B------:R-:W-:Y:S01]  /*9970*/  IMAD.X R31, RZ, RZ, R203, P2 ;  /* 0x000000ffff1f7224 */ /* 0x000fe200010e06cb */
[----:B------:R-:W-:Y:S02]  /*9980*/  LOP3.LUT R54, R55, 0x380, RZ, 0xc0, !PT ;  /* 0x0000038037367812 */ /* 0x000fe400078ec0ff */
[----:B------:R-:W-:Y:S02]  /*9990*/  IADD3 R47, P6, R202, 0x8000, RZ ;  /* 0x00008000ca2f7810 */ /* 0x000fe40007fde0ff */
[----:B------:R-:W-:-:S02]  /*99a0*/  SHF.R.U64 R26, R26, 0x3, RZ ;  /* 0x000000031a1a7819 */ /* 0x000fc400000012ff */
[C---:B------:R-:W-:Y:S02]  /*99b0*/  IADD3 R51, P2, R202.reuse, 0x8060, RZ ;  /* 0x00008060ca337810 */ /* 0x040fe40007f5e0ff */
[----:B------:R-:W-:Y:S02]  /*99c0*/  LOP3.LUT R67, R202, 0x380, RZ, 0xc0, !PT ;  /* 0x00000380ca437812 */ /* 0x000fe400078ec0ff */
[----:B------:R-:W-:Y:S02]  /*99d0*/  SHF.R.U64 R38, R38, 0x3, RZ ;  /* 0x0000000326267819 */ /* 0x000fe400000012ff */
[----:B------:R-:W-:Y:S02]  /*99e0*/  SHF.R.U64 R54, R54, 0x3, RZ ;  /* 0x0000000336367819 */ /* 0x000fe400000012ff */
[----:B------:R-:W-:Y:S02]  /*99f0*/  LOP3.LUT R46, R47, 0x380, RZ, 0xc0, !PT ;  /* 0x000003802f2e7812 */ /* 0x000fe400078ec0ff */
[----:B------:R-:W-:-:S02]  /*9a00*/  SHF.R.S32.HI R86, RZ, 0x1f, R225 ;  /* 0x0000001fff567819 */ /* 0x000fc400000114e1 */
[----:B------:R-:W-:Y:S01]  /*9a10*/  LOP3.LUT R26, R26, R27, RZ, 0x3c, !PT ;  /* 0x0000001b1a1a7212 */ /* 0x000fe200078e3cff */
[----:B------:R-:W-:Y:S01]  /*9a20*/  IMAD.X R27, RZ, RZ, R203, P1 ;  /* 0x000000ffff1b7224 */ /* 0x000fe200008e06cb */
[----:B------:R-:W-:Y:S02]  /*9a30*/  LOP3.LUT R50, R51, 0x380, RZ, 0xc0, !PT ;  /* 0x0000038033327812 */ /* 0x000fe400078ec0ff */
[----:B------:R-:W-:Y:S02]  /*9a40*/  SHF.R.U64 R67, R67, 0x3, RZ ;  /* 0x0000000343437819 */ /* 0x000fe400000012ff */
[----:B------:R-:W-:Y:S02]  /*9a50*/  LOP3.LUT R38, R38, R39, RZ, 0x3c, !PT ;  /* 0x0000002726267212 */ /* 0x000fe400078e3cff */
[----:B------:R-:W-:Y:S02]  /*9a60*/  IADD3 R39, P1, R202, 0x8040, RZ ;  /* 0x00008040ca277810 */ /* 0x000fe40007f3e0ff */
[----:B------:R-:W-:-:S02]  /*9a70*/  LOP3.LUT R54, R54, R55, RZ, 0x3c, !PT ;  /* 0x0000003736367212 */ /* 0x000fc400078e3cff */
[----:B------:R-:W-:Y:S02]  /*9a80*/  IADD3 R43, P5, R202, 0x4060, RZ ;  /* 0x00004060ca2b7810 */ /* 0x000fe40007fbe0ff */
[----:B------:R-:W-:Y:S02]  /*9a90*/  SHF.R.U64 R46, R46, 0x3, RZ ;  /* 0x000000032e2e7819 */ /* 0x000fe400000012ff */
[----:B------:R-:W-:Y:S02]  /*9aa0*/  LEA.HI R55, R86, R225, RZ, 0x7 ;  /* 0x000000e156377211 */ /* 0x000fe400078f38ff */
[----:B------:R-:W-:Y:S02]  /*9ab0*/  SHF.R.U64 R50, R50, 0x3, RZ ;  /* 0x0000000332327819 */ /* 0x000fe400000012ff */
[----:B------:R-:W-:Y:S01]  /*9ac0*/  LOP3.LUT R66, R67, R202, RZ, 0x3c, !PT ;  /* 0x000000ca43427212 */ /* 0x000fe200078e3cff */
[----:B------:R-:W-:Y:S01]  /*9ad0*/  IMAD.MOV.U32 R67, RZ, RZ, R203 ;  /* 0x000000ffff437224 */ /* 0x000fe200078e00cb */
[----:B------:R-:W-:-:S02]  /*9ae0*/  LOP3.LUT R28, R39, 0x380, RZ, 0xc0, !PT ;  /* 0x00000380271c7812 */ /* 0x000fc400078ec0ff */
[----:B------:R-:W-:Y:S02]  /*9af0*/  LOP3.LUT R42, R43, 0x380, RZ, 0xc0, !PT ;  /* 0x000003802b2a7812 */ /* 0x000fe400078ec0ff */
[----:B------:R-:W-:Y:S01]  /*9b00*/  LOP3.LUT R46, R46, R47, RZ, 0x3c, !PT ;  /* 0x0000002f2e2e7212 */ /* 0x000fe200078e3cff */
[--C-:B------:R-:W-:Y:S01]  /*9b10*/  IMAD.X R47, RZ, RZ, R203.reuse, P6 ;  /* 0x000000ffff2f7224 */ /* 0x100fe200030e06cb */
[----:B------:R-:W-:Y:S01]  /*9b20*/  LOP3.LUT R94, R55, 0xffffff80, RZ, 0xc0, !PT ;  /* 0xffffff80375e7812 */ /* 0x000fe200078ec0ff */
[----:B------:R-:W-:Y:S01]  /*9b30*/  IMAD.X R55, RZ, RZ, R203, P3 ;  /* 0x000000ffff377224 */ /* 0x000fe200018e06cb */
[----:B------:R-:W-:Y:S02]  /*9b40*/  LOP3.LUT R50, R50, R51, RZ, 0x3c, !PT ;  /* 0x0000003332327212 */ /* 0x000fe400078e3cff */
[----:B------:R-:W-:Y:S01]  /*9b50*/  IADD3 R51, P6, R202, 0xc060, RZ ;  /* 0x0000c060ca337810 */ /* 0x000fe20007fde0ff */
[----:B------:R-:W-:Y:S01]  /*9b60*/  IMAD.IADD R94, R225, 0x1, -R94 ;  /* 0x00000001e15e7824 */ /* 0x000fe200078e0a5e */
[----:B------:R-:W-:-:S02]  /*9b70*/  SHF.R.U64 R28, R28, 0x3, RZ ;  /* 0x000000031c1c7819 */ /* 0x000fc400000012ff */
[----:B------:R-:W-:Y:S02]  /*9b80*/  MOV R67, R66 ;  /* 0x0000004200437202 */ /* 0x000fe40000000f00 */
[----:B------:R-:W-:Y:S01]  /*9b90*/  F2FP.F16.F32.PACK_AB R4, R25, R4 ;  /* 0x000000041904723e */ /* 0x000fe200000000ff */
[--C-:B------:R-:W-:Y:S01]  /*9ba0*/  IMAD.X R25, RZ, RZ, R203.reuse, P0 ;  /* 0x000000ffff197224 */ /* 0x100fe200000e06cb */
[----:B------:R-:W-:Y:S02]  /*9bb0*/  F2FP.F16.F32.PACK_AB R5, R170, R5 ;  /* 0x00000005aa05723e */ /* 0x000fe400000000ff */
[----:B------:R-:W-:Y:S01]  /*9bc0*/  F2FP.F16.F32.PACK_AB R6, R29, R6 ;  /* 0x000000061d06723e */ /* 0x000fe200000000ff */
[----:B------:R-:W-:Y:S01]  /*9bd0*/  IMAD.X R29, RZ, RZ, R203, P1 ;  /* 0x000000ffff1d7224 */ /* 0x000fe200008e06cb */
[----:B------:R-:W-:Y:S02]  /*9be0*/  F2FP.F16.F32.PACK_AB R7, R168, R7 ;  /* 0x00000007a807723e */ /* 0x000fe400000000ff */
[----:B------:R-:W-:-:S02]  /*9bf0*/  SHF.R.U64 R42, R42, 0x3, RZ ;  /* 0x000000032a2a7819 */ /* 0x000fc400000012ff */
[----:B------:R-:W-:Y:S01]  /*9c00*/  MOV R26, R26 ;  /* 0x0000001a001a7202 */ /* 0x000fe20000000f00 */
[----:B------:R-:W-:Y:S01]  /*9c10*/  VIADD R27, R223, UR42 ;  /* 0x0000002adf1b7c36 */ /* 0x000fe20008000000 */
[----:B------:R-:W-:Y:S01]  /*9c20*/  LOP3.LUT R66, R51, 0x380, RZ, 0xc0, !PT ;  /* 0x0000038033427812 */ /* 0x000fe200078ec0ff */
[----:B------:R3:W-:Y:S01]  /*9c30*/  STSM.16.M88.4 [R67], R4 ;  /* 0x0000000443007844 */ /* 0x0007e20000000200 */
[----:B------:R-:W-:Y:S01]  /*9c40*/  LOP3.LUT R28, R28, R39, RZ, 0x3c, !PT ;  /* 0x000000271c1c7212 */ /* 0x000fe200078e3cff */
[--C-:B------:R-:W-:Y:S01]  /*9c50*/  IMAD.X R39, RZ, RZ, R203.reuse, P4 ;  /* 0x000000ffff277224 */ /* 0x100fe200020e06cb */
[----:B------:R-:W-:Y:S01]  /*9c60*/  LOP3.LUT R42, R42, R43, RZ, 0x3c, !PT ;  /* 0x0000002b2a2a7212 */ /* 0x000fe200078e3cff */
[----:B------:R-:W-:Y:S01]  /*9c70*/  IMAD.X R43, RZ, RZ, R203, P5 ;  /* 0x000000ffff2b7224 */ /* 0x000fe200028e06cb */
[C---:B------:R-:W-:Y:S02]  /*9c80*/  IADD3 R59, P4, R202.reuse, 0xc020, RZ ;  /* 0x0000c020ca3b7810 */ /* 0x040fe40007f9e0ff */
[----:B------:R-:W-:-:S02]  /*9c90*/  IADD3 R63, P5, R202, 0xc040, RZ ;  /* 0x0000c040ca3f7810 */ /* 0x000fc40007fbe0ff */
[----:B------:R-:W-:Y:S02]  /*9ca0*/  SHF.R.U64 R66, R66, 0x3, RZ ;  /* 0x0000000342427819 */ /* 0x000fe400000012ff */
[----:B------:R-:W-:Y:S02]  /*9cb0*/  LOP3.LUT P0, RZ, R94, 0x3, RZ, 0xc0, !PT ;  /* 0x000000035eff7812 */ /* 0x000fe4000780c0ff */
[----:B------:R-:W-:Y:S02]  /*9cc0*/  LOP3.LUT R58, R59, 0x380, RZ, 0xc0, !PT ;  /* 0x000003803b3a7812 */ /* 0x000fe400078ec0ff */
[----:B------:R-:W-:Y:S01]  /*9cd0*/  LOP3.LUT R62, R63, 0x380, RZ, 0xc0, !PT ;  /* 0x000003803f3e7812 */ /* 0x000fe200078ec0ff */
[----:B---3--:R-:W-:Y:S01]  /*9ce0*/  VIADD R4, R27, 0x8 ;  /* 0x000000081b047836 */ /* 0x008fe20000000000 */
[----:B------:R-:W-:Y:S01]  /*9cf0*/  LOP3.LUT R66, R66, R51, RZ, 0x3c, !PT ;  /* 0x0000003342427212 */ /* 0x000fe200078e3cff */
[--C-:B------:R-:W-:Y:S01]  /*9d00*/  IMAD.X R67, RZ, RZ, R203.reuse, P6 ;  /* 0x000000ffff437224 */ /* 0x100fe200030e06cb */
[----:B------:R-:W-:Y:S01]  /*9d10*/  MOV R94, R20 ;  /* 0x00000014005e7202 */ /* 0x000fe20000000f00 */
[----:B------:R-:W-:Y:S01]  /*9d20*/  IMAD.X R51, RZ, RZ, R203, P2 ;  /* 0x000000ffff337224 */ /* 0x000fe200010e06cb */
[----:B------:R-:W-:Y:S01]  /*9d30*/  ISETP.GE.OR P1, PT, R4, UR6, P0 ;  /* 0x0000000604007c0c */ /* 0x000fe20008726670 */
[----:B------:R-:W-:Y:S01]  /*9d40*/  IMAD.U32 R21, RZ, RZ, UR9 ;  /* 0x00000009ff157e24 */ /* 0x000fe2000f8e00ff */
[----:B------:R-:W-:Y:S01]  /*9d50*/  F2FP.F16.F32.PACK_AB R4, R33, R32 ;  /* 0x000000202104723e */ /* 0x000fe200000000ff */
[----:B------:R-:W-:Y:S01]  /*9d60*/  IMAD.U32 R21, RZ, RZ, UR5 ;  /* 0x00000005ff157e24 */ /* 0x000fe2000f8e00ff */
[----:B------:R-:W-:Y:S01]  /*9d70*/  F2FP.F16.F32.PACK_AB R5, R163, R48 ;  /* 0x00000030a305723e */ /* 0x000fe200000000ff */
[----:B------:R-:W-:Y:S01]  /*9d80*/  USHF.R.S32.HI UR5, URZ, 0x1f, UR44 ;  /* 0x0000001f3f057899 */ /* 0x000fe2000801142c */
[----:B------:R-:W-:Y:S01]  /*9d90*/  F2FP.F16.F32.PACK_AB R6, R37, R36 ;  /* 0x000000242506723e */ /* 0x000fe200000000ff */
[----:B------:R-:W-:Y:S01]  /*9da0*/  IMAD.U32 R20, RZ, RZ, UR8 ;  /* 0x00000008ff147e24 */ /* 0x000fe2000f8e00ff */
[----:B------:R-:W-:-:S02]  /*9db0*/  F2FP.F16.F32.PACK_AB R7, R161, R44 ;  /* 0x0000002ca107723e */ /* 0x000fc400000000ff */
[----:B------:R-:W-:Y:S02]  /*9dc0*/  MOV R87, R22 ;  /* 0x0000001600577202 */ /* 0x000fe40000000f00 */
[----:B------:R-:W-:Y:S01]  /*9dd0*/  F2FP.F16.F32.PACK_AB R8, R41, R8 ;  /* 0x000000082908723e */ /* 0x000fe200000000ff */
[----:B------:R-:W3:Y:S01]  /*9de0*/  LDC.64 R22, c[0x0][0xc78] ;  /* 0x00031e00ff167b82 */ /* 0x000ee20000000a00 */
[----:B------:R-:W-:Y:S01]  /*9df0*/  F2FP.F16.F32.PACK_AB R9, R166, R9 ;  /* 0x00000009a609723e */ /* 0x000fe200000000ff */
[----:B------:R3:W-:Y:S01]  /*9e00*/  STSM.16.M88.4 [R94], R4 ;  /* 0x000000045e007844 */ /* 0x0007e20000000200 */
[----:B------:R-:W-:Y:S02]  /*9e10*/  F2FP.F16.F32.PACK_AB R10, R45, R10 ;  /* 0x0000000a2d0a723e */ /* 0x000fe400000000ff */
[----:B------:R-:W-:Y:S02]  /*9e20*/  F2FP.F16.F32.PACK_AB R11, R164, R11 ;  /* 0x0000000ba40b723e */ /* 0x000fe400000000ff */
[----:B------:R-:W-:-:S02]  /*9e30*/  SHF.R.U64 R58, R58, 0x3, RZ ;  /* 0x000000033a3a7819 */ /* 0x000fc400000012ff */
[----:B------:R-:W-:Y:S01]  /*9e40*/  MOV R25, R24 ;  /* 0x0000001800197202 */ /* 0x000fe20000000f00 */
[----:B------:R-:W-:Y:S01]  /*9e50*/  STSM.16.M88.4 [R87], R8 ;  /* 0x0000000857007844 */ /* 0x000fe20000000200 */
[----:B------:R-:W-:Y:S02]  /*9e60*/  F2FP.F16.F32.PACK_AB R12, R49, R12 ;  /* 0x0000000c310c723e */ /* 0x000fe400000000ff */
[----:B------:R-:W-:Y:S02]  /*9e70*/  F2FP.F16.F32.PACK_AB R13, R162, R13 ;  /* 0x0000000da20d723e */ /* 0x000fe400000000ff */
[----:B------:R-:W-:Y:S02]  /*9e80*/  F2FP.F16.F32.PACK_AB R14, R53, R14 ;  /* 0x0000000e350e723e */ /* 0x000fe400000000ff */
[----:B------:R-:W-:Y:S02]  /*9e90*/  F2FP.F16.F32.PACK_AB R15, R160, R15 ;  /* 0x0000000fa00f723e */ /* 0x000fe400000000ff */
[----:B------:R-:W-:-:S02]  /*9ea0*/  SHF.R.U64 R62, R62, 0x3, RZ ;  /* 0x000000033e3e7819 */ /* 0x000fc400000012ff */
[----:B------:R-:W-:Y:S01]  /*9eb0*/  MOV R30, R30 ;  /* 0x0000001e001e7202 */ /* 0x000fe20000000f00 */
[----:B------:R-:W-:Y:S01]  /*9ec0*/  STSM.16.M88.4 [R26], R12 ;  /* 0x0000000c1a007844 */ /* 0x000fe20000000200 */
[----:B------:R-:W-:Y:S01]  /*9ed0*/  MOV R24, R66 ;  /* 0x0000004200187202 */ /* 0x000fe20000000f00 */
[C---:B---3--:R-:W-:Y:S01]  /*9ee0*/  IMAD R4, R22.reuse, UR5, RZ ;  /* 0x0000000516047c24 */ /* 0x048fe2000f8e02ff */
[----:B------:R-:W-:Y:S01]  /*9ef0*/  F2FP.F16.F32.PACK_AB R16, R57, R16 ;  /* 0x000000103910723e */ /* 0x000fe200000000ff */
[----:B------:R-:W-:Y:S01]  /*9f00*/  IMAD.WIDE.U32 R20, R22, UR44, R20 ;  /* 0x0000002c16147c25 */ /* 0x000fe2000f8e0014 */
[----:B------:R-:W-:Y:S02]  /*9f10*/  F2FP.F16.F32.PACK_AB R17, R154, R17 ;  /* 0x000000119a11723e */ /* 0x000fe400000000ff */
[----:B------:R-:W-:Y:S01]  /*9f20*/  F2FP.F16.F32.PACK_AB R18, R61, R18 ;  /* 0x000000123d12723e */ /* 0x000fe200000000ff */
[----:B------:R-:W-:Y:S01]  /*9f30*/  IMAD R4, R23, UR44, R4 ;  /* 0x0000002c17047c24 */ /* 0x000fe2000f8e0204 */
        /* <DEDUP_REMOVED lines=17> */
[----:B------:R-:W-:Y:S01]  /*a050*/  LOP3.LUT R58, R58, R59, RZ, 0x3c, !PT ;  /* 0x0000003b3a3a7212 */ /* 0x000fe200078e3cff */
[----:B------:R-:W-:Y:S01]  /*a060*/  IMAD.X R59, RZ, RZ, R203, P4 ;  /* 0x000000ffff3b7224 */ /* 0x000fe200020e06cb */
        /* <DEDUP_REMOVED lines=49> */
[----:B------:R-:W-:-:S02]  /*a380*/  F2FP.F16.F32.PACK_AB R147, R3, R150 ;  /* 0x000000960393723e */ /* 0x000fc400000000ff */
[----:B------:R-:W-:Y:S02]  /*a390*/  LEA.HI R86, R86, R225, RZ, 0x5 ;  /* 0x000000e156567211 */ /* 0x000fe400078f28ff */
        /* <DEDUP_REMOVED lines=9> */
[----:B---3--:R-:W3:Y:S02]  /*a430*/  FENCE.VIEW.ASYNC.S ;  /* 0x00000000000073c6 */ /* 0x008ee40000000000 */
[----:B---3--:R-:W-:Y:S06]  /*a440*/  BAR.ARV 0x1, 0x120 ;  /* 0x0044800000007b1d */ /* 0x008fec0000002000 */
[----:B------:R-:W-:Y:S01]  /*a450*/  ISETP.GE.OR P0, PT, R27, UR6, P0 ;  /* 0x000000061b007c0c */ /* 0x000fe20008706670 */
[----:B------:R-:W-:Y:S01]  /*a460*/  ULDC.64 UR6, c[0x0][0xc40] ;  /* 0x0003100000067ab9 */ /* 0x000fe20000000a00 */
[----:B------:R-:W3:Y:S01]  /*a470*/  SHFL.IDX PT, R3, R86, RZ, 0x1f ;  /* 0x00001fff56037589 */ /* 0x000ee200000e0000 */
[----:B------:R-:W-:-:S02]  /*a480*/  IADD3.X R5, R5, R21, R4, P2, !PT ;  /* 0x0000001505057210 */ /* 0x000fc400017fe404 */
[----:B------:R-:W-:-:S04]  /*a490*/  LEA R4, P2, R6, UR6, 0x2 ;  /* 0x0000000606047c11 */ /* 0x000fc8000f8410ff */
[----:B------:R-:W-:-:S05]  /*a4a0*/  LEA.HI.X R5, R6, UR7, R5, 0x2, P2 ;  /* 0x0000000706057c11 */ /* 0x000fca00090f1405 */
[----:B------:R4:W-:Y:S04]  /*a4b0*/  @!P1 STG.E desc[UR46][R4.64+0x20], R2 ;  /* 0x0000200204009986 */ /* 0x0009e8000c10192e */
[----:B------:R4:W-:Y:S01]  /*a4c0*/  @!P0 STG.E desc[UR46][R4.64], R0 ;  /* 0x0000000004008986 */ /* 0x0009e2000c10192e */
[----:B---3--:R-:W-:-:S13]  /*a4d0*/  ISETP.NE.AND P0, PT, R3, 0x7, PT ;  /* 0x000000070300780c */ /* 0x008fda0003f05270 */
[----:B----4-:R-:W-:Y:S05]  /*a4e0*/  @P0 BRA `(.L_x_10653) ;  /* 0x0000000c00040947 */ /* 0x010fea0003800000 */
        /* <DEDUP_REMOVED lines=14> */
[----:B---3--:R-:W-:Y:S01]  /*a5d0*/  UMOV UR40, UR5 ;  /* 0x0000000500287c82 */ /* 0x008fe20008000000 */
[----:B------:R-:W-:Y:S01]  /*a5e0*/  UMOV UR41, UR8 ;  /* 0x0000000800297c82 */ /* 0x000fe20008000000 */
[----:B------:R-:W-:Y:S01]  /*a5f0*/  UMOV UR5, 0x80 ;  /* 0x0000008000057882 */ /* 0x000fe20000000000 */
[----:B------:R3:W-:Y:S02]  /*a600*/  UTMASTG.5D [UR40], [UR6] ;  /* 0x00000028060073b5 */ /* 0x0007e40008020000 */
[----:B---3--:R-:W-:Y:S01]  /*a610*/  UMOV UR40, UR9 ;  /* 0x0000000900287c82 */ /* 0x008fe20008000000 */
[----:B------:R-:W-:Y:S01]  /*a620*/  UMOV UR41, UR5 ;  /* 0x0000000500297c82 */ /* 0x000fe20008000000 */
[----:B------:R-:W-:Y:S01]  /*a630*/  UMOV UR5, 0xc0 ;  /* 0x000000c000057882 */ /* 0x000fe20000000000 */
[----:B------:R3:W-:Y:S02]  /*a640*/  UTMASTG.5D [UR40], [UR6] ;  /* 0x00000028060073b5 */ /* 0x0007e40008020000 */
[----:B---3--:R-:W-:Y:S01]  /*a650*/  UMOV UR40, UR10 ;  /* 0x0000000a00287c82 */ /* 0x008fe20008000000 */
[----:B------:R-:W-:Y:S01]  /*a660*/  UMOV UR41, UR5 ;  /* 0x0000000500297c82 */ /* 0x000fe20008000000 */
[----:B------:R-:W-:Y:S01]  /*a670*/  UIADD3 UR5, UR39, 0x32420, URZ ;  /* 0x0003242027057890 */ /* 0x000fe2000fffe03f */
[----:B------:R3:W-:Y:S03]  /*a680*/  UTMASTG.5D [UR40], [UR6] ;  /* 0x00000028060073b5 */ /* 0x0007e60008020000 */
[----:B------:R-:W-:Y:S01]  /*a690*/  UPRMT UR5, URZ, 0x654, UR5 ;  /* 0x000006543f057896 */ /* 0x000fe20008000005 */
[----:B------:R0:W-:Y:S01]  /*a6a0*/  UTMACMDFLUSH ;  /* 0x00000000000079b7 */ /* 0x0001e20000000000 */
[----:B------:R-:W-:-:S07]  /*a6b0*/  DEPBAR.LE SB0, 0x0 ;  /* 0x000080000000791a */ /* 0x000fce0000000000 */
[----:B---3--:R-:W-:Y:S03]  /*a6c0*/  SYNCS.ARRIVE.TRANS64.RED.A1T0 RZ, [UR5], RZ ;  /* 0x000000ffffff79a7 */ /* 0x008fe60008100405 */
.L_x_10655:
[----:B------:R-:W-:Y:S05]  /*a6d0*/  BSYNC B0 ;  /* 0x0000000000007941 */ /* 0x000fea0003800000 */
.L_x_10654:
[----:B------:R-:W-:Y:S05]  /*a6e0*/  BRA `(.L_x_10653) ;  /* 0x0000000800847947 */ /* 0x000fea0003800000 */
.L_x_10652:
[----:B------:R-:W3:Y:S01]  /*a6f0*/  LDC R12, c[0x0][0xeac] ;  /* 0x0003ab00ff0c7b82 */ /* 0x000ee20000000800 */
[----:B------:R-:W-:Y:S01]  /*a700*/  ISETP.GT.AND P0, PT, R225, 0x7f, PT ;  /* 0x0000007fe100780c */ /* 0x000fe20003f04270 */
[----:B------:R-:W-:Y:S01]  /*a710*/  USHF.R.S32.HI UR5, URZ, 0x1f, UR43 ;  /* 0x0000001f3f057899 */ /* 0x000fe2000801142b */
[----:B------:R-:W-:Y:S01]  /*a720*/  BSSY B0, `(.L_x_10656) ;  /* 0x000001c000007945 */ /* 0x000fe20003800000 */
[----:B------:R-:W-:Y:S01]  /*a730*/  USHF.R.S32.HI UR6, URZ, 0x1f, UR44 ;  /* 0x0000001f3f067899 */ /* 0x000fe2000801142c */
[----:B------:R-:W-:Y:S02]  /*a740*/  SHF.R.S32.HI R219, RZ, 0x1f, R218 ;  /* 0x0000001fffdb7819 */ /* 0x000fe400000114da */
[----:B------:R-:W-:Y:S01]  /*a750*/  SHF.R.S32.HI R14, RZ, 0x1f, R225 ;  /* 0x0000001fff0e7819 */ /* 0x000fe200000114e1 */
[----:B------:R-:W4:Y:S08]  /*a760*/  LDC.64 R6, c[0x0][0xbe0] ;  /* 0x0002f800ff067b82 */ /* 0x000f300000000a00 */
[----:B------:R-:W1:Y:S01]  /*a770*/  LDC.64 R8, c[0x0][0xbe8] ;  /* 0x0002fa00ff087b82 */ /* 0x000e620000000a00 */
[----:B------:R-:W-:Y:S05]  /*a780*/  @P0 BRA `(.L_x_10657) ;  /* 0x0000000000540947 */ /* 0x000fea0003800000 */
[----:B------:R-:W5:Y:S01]  /*a790*/  S2R R0, SR_TID.X ;  /* 0x0000000000007919 */ /* 0x000f620000002100 */
[----:B------:R-:W-:Y:S01]  /*a7a0*/  ULDC UR7, c[0x0][0xb88] ;  /* 0x0002e20000077ab9 */ /* 0x000fe20000000800 */
[----:B-----5:R-:W-:-:S04]  /*a7b0*/  IADD3 R2, R221, -0x80, R0 ;  /* 0xffffff80dd027810 */ /* 0x020fc80007ffe000 */
[----:B------:R-:W-:-:S13]  /*a7c0*/  ISETP.GE.AND P0, PT, R2, UR7, PT ;  /* 0x0000000702007c0c */ /* 0x000fda000bf06270 */
[----:B------:R-:W-:Y:S05]  /*a7d0*/  @P0 BRA `(.L_x_10657) ;  /* 0x0000000000400947 */ /* 0x000fea0003800000 */
[----:B------:R-:W5:Y:S01]  /*a7e0*/  LDC.64 R4, c[0x0][0xc70] ;  /* 0x00031c00ff047b82 */ /* 0x000f620000000a00 */
[----:B------:R-:W-:Y:S01]  /*a7f0*/  SHF.R.S32.HI R3, RZ, 0x1f, R2 ;  /* 0x0000001fff037819 */ /* 0x000fe20000011402 */
[----:B------:R-:W-:-:S06]  /*a800*/  ULDC.64 UR8, c[0x0][0xc40] ;  /* 0x0003100000087ab9 */ /* 0x000fcc0000000a00 */
[----:B------:R-:W1:Y:S01]  /*a810*/  LDC.64 R10, c[0x0][0xc78] ;  /* 0x00031e00ff0a7b82 */ /* 0x000e620000000a00 */
[C---:B-----5:R-:W-:Y:S02]  /*a820*/  IMAD R0, R4.reuse, UR5, RZ ;  /* 0x0000000504007c24 */ /* 0x060fe4000f8e02ff */
[----:B------:R-:W-:-:S04]  /*a830*/  IMAD.WIDE.U32 R2, R4, UR43, R2 ;  /* 0x0000002b04027c25 */ /* 0x000fc8000f8e0002 */
[----:B------:R-:W-:Y:S02]  /*a840*/  IMAD R5, R5, UR43, R0 ;  /* 0x0000002b05057c24 */ /* 0x000fe4000f8e0200 */
[C---:B-1----:R-:W-:Y:S02]  /*a850*/  IMAD R0, R10.reuse, UR6, RZ ;  /* 0x000000060a007c24 */ /* 0x042fe4000f8e02ff */
[----:B------:R-:W-:Y:S02]  /*a860*/  IMAD.IADD R3, R3, 0x1, R5 ;  /* 0x0000000103037824 */ /* 0x000fe400078e0205 */
[----:B------:R-:W-:Y:S02]  /*a870*/  IMAD R5, R11, UR44, R0 ;  /* 0x0000002c0b057c24 */ /* 0x000fe4000f8e0200 */
[----:B------:R-:W-:-:S05]  /*a880*/  IMAD.WIDE.U32 R2, R10, UR44, R2 ;  /* 0x0000002c0a027c25 */ /* 0x000fca000f8e0002 */
[----:B------:R-:W-:Y:S02]  /*a890*/  IADD3 R3, R3, R5, RZ ;  /* 0x0000000503037210 */ /* 0x000fe40007ffe0ff */
[----:B------:R-:W-:-:S04]  /*a8a0*/  LEA R4, P0, R2, UR8, 0x2 ;  /* 0x0000000802047c11 */ /* 0x000fc8000f8010ff */
[----:B------:R-:W-:Y:S01]  /*a8b0*/  LEA.HI.X R5, R2, UR9, R3, 0x2, P0 ;  /* 0x0000000902057c11 */ /* 0x000fe200080f1403 */
[----:B------:R-:W-:-:S05]  /*a8c0*/  IMAD.MOV.U32 R3, RZ, RZ, -0x800000 ;  /* 0xff800000ff037424 */ /* 0x000fca00078e00ff */
[----:B------:R1:W-:Y:S03]  /*a8d0*/  STG.E desc[UR46][R4.64], R3 ;  /* 0x0000000304007986 */ /* 0x0003e6000c10192e */
.L_x_10657:
[----:B------:R-:W-:Y:S05]  /*a8e0*/  BSYNC B0 ;  /* 0x0000000000007941 */ /* 0x000fea0003800000 */
.L_x_10656:
[----:B----4-:R-:W-:Y:S01]  /*a8f0*/  IMAD R0, R6, UR5, RZ ;  /* 0x0000000506007c24 */ /* 0x010fe2000f8e02ff */
[----:B------:R-:W-:Y:S01]  /*a900*/  LEA.HI R14, R14, R225, RZ, 0x3 ;  /* 0x000000e10e0e7211 */ /* 0x000fe200078f18ff */
[----:B------:R-:W-:Y:S01]  /*a910*/  ULDC UR5, c[0x0][0xb88] ;  /* 0x0002e20000057ab9 */ /* 0x000fe20000000800 */
[----:B-1----:R-:W-:Y:S01]  /*a920*/  IMAD.WIDE.U32 R4, R6, UR43, R218 ;  /* 0x0000002b06047c25 */ /* 0x002fe2000f8e00da */
[----:B------:R-:W-:Y:S01]  /*a930*/  UIADD3 UR42, -UR42, UR5, URZ ;  /* 0x000000052a2a7290 */ /* 0x000fe2000fffe13f */
[----:B------:R-:W-:Y:S01]  /*a940*/  SHF.R.S32.HI R2, RZ, 0x3, R14 ;  /* 0x00000003ff027819 */ /* 0x000fe2000001140e */
[----:B------:R-:W-:Y:S01]  /*a950*/  ULOP3.LUT UR40, URZ, UR40, URZ, 0x33, !UPT ;  /* 0x000000283f287292 */ /* 0x000fe2000f8e333f */
[----:B------:R-:W-:Y:S01]  /*a960*/  IMAD R3, R7, UR43, R0 ;  /* 0x0000002b07037c24 */ /* 0x000fe2000f8e0200 */
[----:B------:R-:W-:Y:S02]  /*a970*/  BSSY B0, `(.L_x_10658) ;  /* 0x0000026000007945 */ /* 0x000fe40003800000 */
[C---:B------:R-:W-:Y:S01]  /*a980*/  ISETP.GE.AND P2, PT, R2.reuse, UR42, PT ;  /* 0x0000002a02007c0c */ /* 0x040fe2000bf46270 */
[----:B------:R-:W-:-:S02]  /*a990*/  VIADD R0, R2, 0x20 ;  /* 0x0000002002007836 */ /* 0x000fc40000000000 */
[----:B------:R-:W-:Y:S02]  /*a9a0*/  VIADD R6, R2, 0x40 ;  /* 0x0000004002067836 */ /* 0x000fe40000000000 */
[----:B------:R-:W-:Y:S01]  /*a9b0*/  IMAD.IADD R5, R5, 0x1, R3 ;  /* 0x0000000105057824 */ /* 0x000fe200078e0203 */
[----:B------:R-:W-:Y:S01]  /*a9c0*/  ISETP.GE.AND P0, PT, R0, UR42, PT ;  /* 0x0000002a00007c0c */ /* 0x000fe2000bf06270 */
[----:B------:R-:W-:Y:S01]  /*a9d0*/  IMAD R0, R8, UR6, RZ ;  /* 0x0000000608007c24 */ /* 0x000fe2000f8e02ff */
[----:B------:R-:W-:Y:S01]  /*a9e0*/  SHF.R.S32.HI R3, RZ, 0x1f, R2 ;  /* 0x0000001fff037819 */ /* 0x000fe20000011402 */
[----:B---3--:R-:W-:Y:S01]  /*a9f0*/  VIADD R11, R12, UR40 ;  /* 0x000000280c0b7c36 */ /* 0x008fe20008000000 */
[----:B------:R-:W-:Y:S01]  /*aa00*/  ISETP.GE.AND P1, PT, R6, UR42, PT ;  /* 0x0000002a06007c0c */ /* 0x000fe2000bf26270 */
        /* <DEDUP_REMOVED lines=28> */
.L_x_10659:
[----:B------:R-:W-:Y:S05]  /*abd0*/  BSYNC B0 ;  /* 0x0000000000007941 */ /* 0x000fea0003800000 */
.L_x_10658:
[----:B------:R-:W-:Y:S01]  /*abe0*/  BSSY B0, `(.L_x_10660) ;  /* 0x000001b000007945 */ /* 0x000fe20003800000 */
[----:B------:R-:W-:-:S03]  /*abf0*/  ISETP.GE.AND P2, PT, R0, UR42, PT ;  /* 0x0000002a00007c0c */ /* 0x000fc6000bf46270 */
[----:B------:R-:W-:Y:S10]  /*ac00*/  @P0 BRA `(.L_x_10661) ;  /* 0x0000000000600947 */ /* 0x000ff40003800000 */
[----:B-1----:R-:W-:Y:S01]  /*ac10*/  IADD3 R9, P0, R4, 0x20, RZ ;  /* 0x0000002004097810 */ /* 0x002fe20007f1e0ff */
        /* <DEDUP_REMOVED lines=23> */
.L_x_10661:
[----:B------:R-:W-:Y:S05]  /*ad90*/  BSYNC B0 ;  /* 0x0000000000007941 */ /* 0x000fea0003800000 */
.L_x_10660:
[----:B------:R-:W-:Y:S04]  /*ada0*/  BSSY B0, `(.L_x_10662) ;  /* 0x000001a000007945 */ /* 0x000fe80003800000 */
[----:B------:R-:W-:Y:S05]  /*adb0*/  @P1 BRA `(.L_x_10663) ;  /* 0x0000000000601947 */ /* 0x000fea0003800000 */
[----:B-1-3--:R-:W-:Y:S01]  /*adc0*/  IADD3 R9, P0, R4, 0x40, RZ ;  /* 0x0000004004097810 */ /* 0x00afe20007f1e0ff */
        /* <DEDUP_REMOVED lines=23> */
.L_x_10663:
[----:B------:R-:W-:Y:S05]  /*af40*/  BSYNC B0 ;  /* 0x0000000000007941 */ /* 0x000fea0003800000 */
.L_x_10662:
        /* <DEDUP_REMOVED lines=26> */
.L_x_10664:
[----:B------:R-:W-:Y:S05]  /*b0f0*/  BSYNC B0 ;  /* 0x0000000000007941 */ /* 0x000fea0003800000 */
.L_x_10653:
[----:B------:R-:W5:Y:S02]  /*b100*/  LDC R0, c[0x0][0xea8] ;  /* 0x0003aa00ff007b82 */ /* 0x000f640000000800 */
[----:B-----5:R-:W-:-:S13]  /*b110*/  ISETP.LE.AND P0, PT, R0, UR4, PT ;  /* 0x0000000400007c0c */ /* 0x020fda000bf03270 */
[----:B------:R-:W-:Y:S05]  /*b120*/  @!P0 BRA `(.L_x_10665) ;  /* 0xffffff5c003c8947 */ /* 0x000fea000383ffff */
[----:B------:R-:W-:Y:S05]  /*b130*/  EXIT ;  /* 0x000000000000794d */ /* 0x000fea0003800000 */
.L_x_10616:
[----:B------:R-:W-:-:S08]  /*b140*/  NOP ;  /* 0x0000000000007918 */ /* 0x000fd00000000000 */
[----:B---3--:R-:W1:-:S00]  /*b150*/  USETMAXREG.DEALLOC.CTAPOOL 0x18 ;  /* 0x00000018000079c8 */ /* 0x008e4000080e0500 */
        /* <DEDUP_REMOVED lines=12> */
[----:B------:R-:W-:Y:S01]  /*b220*/  ULDC UR44, c[0x0][0xc] ;  /* 0x00000300002c7ab9 */ /* 0x000fe20000000800 */
[----:B------:R-:W-:Y:S01]  /*b230*/  IMAD.MOV.U32 R17, RZ, RZ, 0x1 ;  /* 0x00000001ff117424 */ /* 0x000fe200078e00ff */
[----:B------:R-:W-:Y:S01]  /*b240*/  ULDC.64 UR38, c[0x0][0x198] ;  /* 0x0000660000267ab9 */ /* 0x000fe20000000a00 */
[----:B------:R-:W-:Y:S01]  /*b250*/  IMAD.MOV.U32 R16, RZ, RZ, RZ ;  /* 0x000000ffff107224 */ /* 0x000fe200078e00ff */
[----:B------:R1:W-:Y:S04]  /*b260*/  STL [R1], R0 ;  /* 0x0000000001007387 */ /* 0x0003e80000100800 */
[----:B------:R1:W-:Y:S02]  /*b270*/  STL [R1+0x4], RZ ;  /* 0x000004ff01007387 */ /* 0x0003e40000100800 */
.L_x_10716:
[----:B--23--:R-:W2:Y:S01]  /*b280*/  LDL R6, [R1] ;  /* 0x0000000001067983 */ /* 0x00cea20000100800 */
        /* <DEDUP_REMOVED lines=12> */
[----:B----4-:R-:W-:Y:S05]  /*b350*/  @!P0 BRA `(.L_x_10667) ;  /* 0x0000000000208947 */ /* 0x010fea0003800000 */
        /* <DEDUP_REMOVED lines=8> */
.L_x_10667:
[----:B------:R-:W-:Y:S01]  /*b3e0*/  ULDC UR11, c[0x0][0xec4] ;  /* 0x0003b100000b7ab9 */ /* 0x000fe20000000800 */
[----:B------:R-:W-:Y:S01]  /*b3f0*/  UMOV UR9, UR10 ;  /* 0x0000000a00097c82 */ /* 0x000fe20008000000 */
[----:B------:R-:W-:-:S11]  /*b400*/  UISETP.NE.AND UP0, UPT, UR11, 0x1, UPT ;  /* 0x000000010b00788c */ /* 0x000fd6000bf05270 */
[----:B------:R-:W-:Y:S02]  /*b410*/  @UP0 ULDC.64 UR12, c[0x0][0xec8] ;  /* 0x0003b200000c0ab9 */ /* 0x000fe40000000a00 */
[----:B------:R-:W-:-:S04]  /*b420*/  UIMAD.WIDE.U32 UR6, UR10, UR12, URZ ;  /* 0x0000000c0a0672a5 */ /* 0x000fc8000f8e003f */
[----:B------:R-:W-:-:S04]  /*b430*/  @UP0 USHF.R.U32.HI UR9, URZ, UR13, UR7 ;  /* 0x0000000d3f090299 */ /* 0x000fc80008011607 */
[----:B------:R-:W-:-:S12]  /*b440*/  UIMAD UR6, UR9, UR11, URZ ;  /* 0x0000000b090672a4 */ /* 0x000fd8000f8e023f */
.L_x_10668:
[----:B------:R-:W1:Y:S01]  /*b450*/  LDC R0, c[0x0][0x404] ;  /* 0x00010100ff007b82 */ /* 0x000e620000000800 */
[----:B------:R-:W-:Y:S01]  /*b460*/  ULOP3.LUT UR7, URZ, UR9, URZ, 0x33, !UPT ;  /* 0x000000093f077292 */ /* 0x000fe2000f8e333f */
[----:B------:R-:W-:Y:S01]  /*b470*/  BSSY B6, `(.L_x_10669) ;  /* 0x000027a000067945 */ /* 0x000fe20003800000 */
[----:B------:R-:W-:Y:S01]  /*b480*/  ULDC.64 UR12, c[0x0][0x3f8] ;  /* 0x0000fe00000c7ab9 */ /* 0x000fe20000000a00 */
[----:B------:R-:W-:Y:S01]  /*b490*/  ULDC UR9, c[0x0][0xeac] ;  /* 0x0003ab0000097ab9 */ /* 0x000fe20000000800 */
[----:B------:R-:W-:Y:S01]  /*b4a0*/  ISETP.NE.U32.AND P0, PT, RZ, UR12, PT ;  /* 0x0000000cff007c0c */ /* 0x000fe2000bf05070 */
[----:B------:R-:W-:Y:S02]  /*b4b0*/  UIADD3 UR7, UR7, UR9, URZ ;  /* 0x0000000907077290 */ /* 0x000fe4000fffe03f */
[----:B------:R-:W2:Y:S01]  /*b4c0*/  LDC R2, c[0x0][0x288] ;  /* 0x0000a200ff027b82 */ /* 0x000ea20000000800 */
[----:B------:R-:W-:Y:S01]  /*b4d0*/  ISETP.NE.AND.EX P0, PT, RZ, UR13, PT, P0 ;  /* 0x0000000dff007c0c */ /* 0x000fe2000bf05300 */
[----:B------:R-:W-:Y:S01]  /*b4e0*/  USHF.L.U32 UR41, UR7, 0x7, URZ ;  /* 0x0000000707297899 */ /* 0x000fe2000800063f */
[----:B------:R-:W-:Y:S01]  /*b4f0*/  ULDC UR9, c[0x0][0xeb8] ;  /* 0x0003ae0000097ab9 */ /* 0x000fe20000000800 */
[----:B------:R-:W-:-:S02]  /*b500*/  UIADD3 UR6, UR10, -UR6, URZ ;  /* 0x800000060a067290 */ /* 0x000fc4000fffe03f */
[----:B------:R-:W-:Y:S02]  /*b510*/  UISETP.NE.AND UP0, UPT, UR9, 0x1, UPT ;  /* 0x000000010900788c */ /* 0x000fe4000bf05270 */
[----:B------:R-:W3:Y:S01]  /*b520*/  LDC R4, c[0x0][0x2e0] ;  /* 0x0000b800ff047b82 */ /* 0x000ee20000000800 */
[----:B------:R-:W-:Y:S01]  /*b530*/  IMAD.U32 R5, RZ, RZ, UR41 ;  /* 0x00000029ff057e24 */ /* 0x000fe2000f8e00ff */
[----:B------:R-:W-:Y:S02]  /*b540*/  ULDC UR7, c[0x0][0xec4] ;  /* 0x0003b10000077ab9 */ /* 0x000fe40000000800 */
[----:B------:R-:W-:Y:S01]  /*b550*/  UIMAD UR8, UR8, UR7, UR6 ;  /* 0x00000007080872a4 */ /* 0x000fe2000f8e0206 */
[----:B-1----:R-:W-:-:S04]  /*b560*/  SEL R3, R0, 0x1, P0 ;  /* 0x0000000100037807 */ /* 0x002fc80000000000 */
[----:B------:R-:W-:Y:S01]  /*b570*/  @UP0 ULDC UR6, c[0x0][0xebc] ;  /* 0x0003af0000060ab9 */ /* 0x000fe20000000800 */
[----:B------:R-:W-:Y:S01]  /*b580*/  @UP0 ULDC UR10, c[0x0][0xec0] ;  /* 0x0003b000000a0ab9 */ /* 0x000fe20000000800 */
[----:B------:R-:W-:Y:S02]  /*b590*/  UIMAD.WIDE.U32 UR6, UR8, UR6, URZ ;  /* 0x00000006080672a5 */ /* 0x000fe4000f8e003f */
[----:B------:R-:W-:Y:S01]  /*b5a0*/  UMOV UR43, UR8 ;  /* 0x00000008002b7c82 */ /* 0x000fe20008000000 */
[----:B--2---:R-:W-:Y:S01]  /*b5b0*/  IADD3 R2, R5, 0xdf, -R2 ;  /* 0x000000df05027810 */ /* 0x004fe20007ffe802 */
[----:B------:R-:W-:-:S04]  /*b5c0*/  @UP0 USHF.R.U32.HI UR43, URZ, UR10, UR7 ;  /* 0x0000000a3f2b0299 */ /* 0x000fc80008011607 */
[----:B------:R-:W-:Y:S01]  /*b5d0*/  UIADD3 UR42, -UR43, URZ, URZ ;  /* 0x0000003f2b2a7290 */ /* 0x000fe2000fffe13f */
[----:B---3--:R-:W-:-:S03]  /*b5e0*/  IMAD R0, R3, R4, 0x5f ;  /* 0x0000005f03007424 */ /* 0x008fc600078e0204 */
[----:B------:R-:W-:Y:S01]  /*b5f0*/  UIMAD UR42, UR9, UR42, UR8 ;  /* 0x0000002a092a72a4 */ /* 0x000fe2000f8e0208 */
[----:B------:R-:W-:Y:S02]  /*b600*/  IMAD R2, R3, R4, R2 ;  /* 0x0000000403027224 */ /* 0x000fe400078e0202 */
[----:B------:R-:W-:-:S04]  /*b610*/  IMAD.HI R0, R0, 0x2aaaaaab, RZ ;  /* 0x2aaaaaab00007827 */ /* 0x000fc800078e02ff */
[----:B------:R-:W-:Y:S01]  /*b620*/  IMAD.HI R2, R2, 0x2aaaaaab, RZ ;  /* 0x2aaaaaab02027827 */ /* 0x000fe200078e02ff */
[----:B------:R-:W-:-:S04]  /*b630*/  SHF.R.U32.HI R3, RZ, 0x1f, R0 ;  /* 0x0000001fff037819 */ /* 0x000fc80000011600 */
[----:B------:R-:W-:Y:S02]  /*b640*/  SHF.R.U32.HI R5, RZ, 0x1f, R2 ;  /* 0x0000001fff057819 */ /* 0x000fe40000011602 */
[----:B------:R-:W-:Y:S02]  /*b650*/  LEA.HI.SX32 R3, R0, R3, 0x1c ;  /* 0x0000000300037211 */ /* 0x000fe400078fe2ff */
[----:B------:R-:W-:-:S04]  /*b660*/  LEA.HI.SX32 R2, R2, R5, 0x1c ;  /* 0x0000000502027211 */ /* 0x000fc800078fe2ff */
[----:B------:R-:W-:-:S04]  /*b670*/  VIMNMX R19, R3, R2, PT ;  /* 0x0000000203137248 */ /* 0x000fc80003fe0100 */
[----:B------:R-:W-:-:S13]  /*b680*/  ISETP.GT.AND P0, PT, R19, RZ, PT ;  /* 0x000000ff1300720c */ /* 0x000fda0003f04270 */
        /* <DEDUP_REMOVED lines=19> */
.L_x_10670:
        /* <DEDUP_REMOVED lines=22> */
.L_x_10672:
        /* <DEDUP_REMOVED lines=19> */
.L_x_10674:
        /* <DEDUP_REMOVED lines=16> */
.L_x_10673:
[----:B------:R-:W-:Y:S01]  /*bb50*/  ULDC.64 UR4, c[0x0][0xaf0] ;  /* 0x0002bc0000047ab9 */ /* 0x000fe20000000a00 */
[----:B------:R-:W-:Y:S01]  /*bb60*/  IMAD.U32 R5, RZ, RZ, UR43 ;  /* 0x0000002bff057e24 */ /* 0x000fe2000f8e00ff */
[----:B------:R-:W-:Y:S01]  /*bb70*/  ISETP.NE.U32.AND P0, PT, RZ, UR4, PT ;  /* 0x00000004ff007c0c */ /* 0x000fe2000bf05070 */
[----:B------:R-:W1:Y:S01]  /*bb80*/  LDC R0, c[0x0][0x428] ;  /* 0x00010a00ff007b82 */ /* 0x000e620000000800 */
[----:B------:R-:W-:Y:S01]  /*bb90*/  MOV R6, UR43 ;  /* 0x0000002b00067c02 */ /* 0x000fe20008000f00 */
        /* <DEDUP_REMOVED lines=25> */
.L_x_10729:
[----:B------:R-:W-:Y:S01]  /*bd30*/  UMOV UR4, 0xffffffff ;  /* 0xffffffff00047882 */ /* 0x000fe20000000000 */
[----:B------:R-:W-:Y:S02]  /*bd40*/  SHF.R.S32.HI R7, RZ, 0x1f, R6 ;  /* 0x0000001fff077819 */ /* 0x000fe40000011406 */
[----:B------:R-:W-:Y:S05]  /*bd50*/  BRA.DIV UR4, `(.L_x_10676) ;  /* 0x0000002604b47947 */ /* 0x000fea000b800000 */
[----:B------:R-:W-:-:S13]  /*bd60*/  ELECT P6, URZ, PT ;  /* 0x00000000003f782f */ /* 0x000fda00038c0000 */
.L_x_10732:
        /* <DEDUP_REMOVED lines=20> */
.L_x_10678:
[----:B-1----:R-:W-:Y:S01]  /*beb0*/  IMAD R10, R16, 0x8, R18 ;  /* 0x00000008100a7824 */ /* 0x002fe200078e0212 */
[----:B------:R-:W-:-:S04]  /*bec0*/  SHF.L.U32 R5, R17, 0x1f, RZ ;  /* 0x0000001f11057819 */ /* 0x000fc800000006ff */
[----:B------:R-:W1:Y:S02]  /*bed0*/  SYNCS.PHASECHK.TRANS64.TRYWAIT P2, [R10+URZ+0x32440], R5 ;  /* 0x032440050a0075a7 */ /* 0x000e64000804017f */
[----:B-1----:R-:W-:Y:S05]  /*bee0*/  @!P2 BRA `(.L_x_10679) ;  /* 0x000000240070a947 */ /* 0x002fea0003800000 */
.L_x_10733:
        /* <DEDUP_REMOVED lines=11> */
.L_x_10680:
        /* <DEDUP_REMOVED lines=16> */
.L_x_10677:
[----:B------:R-:W2:Y:S01]  /*c0a0*/  LDL.LU R9, [R1+0x4] ;  /* 0x0000040001097983 */ /* 0x000ea20000300800 */
[----:B------:R-:W-:Y:S05]  /*c0b0*/  WARPSYNC.ALL ;  /* 0x0000000000007948 */ /* 0x000fea0003800000 */
[----:B------:R-:W-:Y:S01]  /*c0c0*/  BAR.SYNC.DEFER_BLOCKING 0x8, 0x120 ;  /* 0x0204800000007b1d */ /* 0x000fe20000010000 */
[----:B------:R-:W-:-:S05]  /*c0d0*/  ELECT P2, URZ, PT ;  /* 0x00000000003f782f */ /* 0x000fca0003840000 */
[----:B------:R-:W-:Y:S01]  /*c0e0*/  BSSY B0, `(.L_x_10681) ;  /* 0x0000030000007945 */ /* 0x000fe20003800000 */
[----:B--2---:R-:W-:-:S05]  /*c0f0*/  VIADD R9, R9, 0x1 ;  /* 0x0000000109097836 */ /* 0x004fca0000000000 */
[----:B------:R1:W-:Y:S02]  /*c100*/  STL [R1+0x4], R9 ;  /* 0x0000040901007387 */ /* 0x0003e40000100800 */
[----:B------:R-:W-:Y:S05]  /*c110*/  @!P2 BRA `(.L_x_10682) ;  /* 0x0000000000b0a947 */ /* 0x000fea0003800000 */
        /* <DEDUP_REMOVED lines=14> */
[----:B--2---:R-:W-:Y:S01]  /*c200*/  IMAD.MOV.U32 R5, RZ, RZ, 0x10000 ;  /* 0x00010000ff057424 */ /* 0x004fe200078e00ff */
        /* <DEDUP_REMOVED lines=22> */
[----:B--2---:R-:W-:Y:S01]  /*c370*/  UIADD3 UR8, UR17, 0x2e400, URZ ;  /* 0x0002e40011087890 */ /* 0x004fe2000fffe03f */
[----:B------:R-:W-:-:S02]  /*c380*/  UMOV UR10, 0xc0 ;  /* 0x000000c0000a7882 */ /* 0x000fc40000000000 */
[----:B------:R-:W-:Y:S01]  /*c390*/  UMOV UR17, UR33 ;  /* 0x0000002100117c82 */ /* 0x000fe20008000000 */
[----:B------:R-:W-:Y:S01]  /*c3a0*/  UMOV UR9, UR33 ;  /* 0x0000002100097c82 */ /* 0x000fe20008000000 */
[----:B------:R3:W-:Y:S04]  /*c3b0*/  UTMALDG.4D [UR16], [UR6], desc[UR14] ;  /* 0x00000e10060075b4 */ /* 0x0007e80008019000 */
[----:B------:R3:W-:Y:S02]  /*c3c0*/  UTMALDG.4D [UR8], [UR6], desc[UR14] ;  /* 0x00000e08060075b4 */ /* 0x0007e40008019000 */
[----:B---3--:R-:W-:Y:S01]  /*c3d0*/  NOP ;  /* 0x0000000000007918 */ /* 0x008fe20000000000 */
.L_x_10682:
[----:B------:R-:W-:Y:S05]  /*c3e0*/  BSYNC B0 ;  /* 0x0000000000007941 */ /* 0x000fea0003800000 */
.L_x_10681:
[----:B------:R-:W-:-:S04]  /*c3f0*/  LEA.HI R5, R9, R9, RZ, 0x1 ;  /* 0x0000000909057211 */ /* 0x000fc800078f08ff */
[----:B------:R-:W-:-:S05]  /*c400*/  LOP3.LUT R5, R5, 0xfffffffe, RZ, 0xc0, !PT ;  /* 0xfffffffe05057812 */ /* 0x000fca00078ec0ff */
[----:B------:R-:W-:-:S05]  /*c410*/  IMAD.IADD R5, R9, 0x1, -R5 ;  /* 0x0000000109057824 */ /* 0x000fca00078e0a05 */
[----:B------:R-:W-:-:S04]  /*c420*/  SHF.L.U32 R5, R5, 0x1f, RZ ;  /* 0x0000001f05057819 */ /* 0x000fc800000006ff */
[----:B------:R-:W2:Y:S02]  /*c430*/  SYNCS.PHASECHK.TRANS64.TRYWAIT P2, [R18+URZ+0x32420], R5 ;  /* 0x03242005120075a7 */ /* 0x000ea4000804017f */
[----:B--2---:R-:W-:Y:S05]  /*c440*/  @!P2 BRA `(.L_x_10683) ;  /* 0x00000020002ca947 */ /* 0x004fea0003800000 */
.L_x_10734:
[----:B------:R-:W-:Y:S01]  /*c450*/  ULDC.64 UR4, c[0x0][0x408] ;  /* 0x0001020000047ab9 */ /* 0x000fe20000000a00 */
[----:B------:R-:W-:Y:S04]  /*c460*/  BSSY B0, `(.L_x_10684) ;  /* 0x0000030000007945 */ /* 0x000fe80003800000 */
[----:B------:R-:W-:Y:S05]  /*c470*/  @!P6 BRA `(.L_x_10685) ;  /* 0x0000000000b8e947 */ /* 0x000fea0003800000 */
[----:B------:R-:W-:Y:S01]  /*c480*/  IMAD R10, R16, 0x8, R18 ;  /* 0x00000008100a7824 */ /* 0x000fe200078e0212 */
[----:B--2---:R-:W-:Y:S01]  /*c490*/  SHF.L.U32 R5, R17, 0x1f, RZ ;  /* 0x0000001f11057819 */ /* 0x004fe200000006ff */
[----:B-1----:R-:W1:Y:S03]  /*c4a0*/  S2R R9, SR_TID.X ;  /* 0x0000000000097919 */ /* 0x002e660000002100 */
[----:B------:R-:W2:Y:S01]  /*c4b0*/  SYNCS.PHASECHK.TRANS64.TRYWAIT P2, [R10+URZ+0x32460], R5 ;  /* 0x032460050a0075a7 */ /* 0x000ea2000804017f */
[----:B-1----:R-:W-:-:S04]  /*c4c0*/  LOP3.LUT R9, R9, 0x7f, RZ, 0xc0, !PT ;  /* 0x0000007f09097812 */ /* 0x002fc800078ec0ff */
[----:B------:R-:W-:Y:S01]  /*c4d0*/  ISETP.NE.AND P3, PT, R9, RZ, PT ;  /* 0x000000ff0900720c */ /* 0x000fe20003f65270 */
[----:B--2---:R-:W-:-:S12]  /*c4e0*/  @!P2 BRA `(.L_x_10686) ;  /* 0x000000200018a947 */ /* 0x004fd80003800000 */
.L_x_10735:
        /* <DEDUP_REMOVED lines=8> */
.L_x_10687:
        /* <DEDUP_REMOVED lines=31> */
.L_x_10685:
[----:B------:R-:W-:Y:S05]  /*c760*/  BSYNC B0 ;  /* 0x0000000000007941 */ /* 0x000fea0003800000 */
.L_x_10684:
[----:B------:R-:W-:-:S13]  /*c770*/  ISETP.GE.AND P2, PT, R19, 0x2, PT ;  /* 0x000000021300780c */ /* 0x000fda0003f46270 */
[----:B------:R-:W-:Y:S05]  /*c780*/  @!P2 BRA `(.L_x_10688) ;  /* 0x0000001000c4a947 */ /* 0x000fea0003800000 */
[C---:B--2---:R-:W-:Y:S01]  /*c790*/  LOP3.LUT R5, R19.reuse, 0x1, RZ, 0xc0, !PT ;  /* 0x0000000113057812 */ /* 0x044fe200078ec0ff */
[----:B-1----:R-:W-:-:S03]  /*c7a0*/  VIADD R9, R19, 0xfffffffe ;  /* 0xfffffffe13097836 */ /* 0x002fc60000000000 */
[----:B------:R-:W-:Y:S01]  /*c7b0*/  ISETP.NE.U32.AND P2, PT, R5, 0x1, PT ;  /* 0x000000010500780c */ /* 0x000fe20003f45070 */
[----:B------:R-:W-:-:S12]  /*c7c0*/  IMAD.MOV.U32 R8, RZ, RZ, R9 ;  /* 0x000000ffff087224 */ /* 0x000fd800078e0009 */
        /* <DEDUP_REMOVED lines=27> */
.L_x_10692:
[----:B-1----:R-:W1:Y:S01]  /*c980*/  S2R R2, SR_TID.X ;  /* 0x0000000000027919 */ /* 0x002e620000002100 */
[----:B------:R-:W-:Y:S02]  /*c990*/  SHF.L.U32 R3, R17, 0x1f, RZ ;  /* 0x0000001f11037819 */ /* 0x000fe400000006ff */
[----:B-1----:R-:W-:Y:S01]  /*c9a0*/  LOP3.LUT R5, R2, 0x7f, RZ, 0xc0, !PT ;  /* 0x0000007f02057812 */ /* 0x002fe200078ec0ff */
[----:B------:R-:W-:-:S03]  /*c9b0*/  IMAD R2, R16, 0x8, R18 ;  /* 0x0000000810027824 */ /* 0x000fc600078e0212 */
[----:B------:R-:W-:Y:S01]  /*c9c0*/  ISETP.NE.AND P2, PT, R5, RZ, PT ;  /* 0x000000ff0500720c */ /* 0x000fe20003f45270 */
[----:B------:R-:W1:Y:S02]  /*c9d0*/  SYNCS.PHASECHK.TRANS64.TRYWAIT P3, [R2+URZ+0x32440], R3 ;  /* 0x03244003020075a7 */ /* 0x000e64000806017f */
[----:B-1----:R-:W-:Y:S10]  /*c9e0*/  @!P3 BRA `(.L_x_10693) ;  /* 0x0000001800ecb947 */ /* 0x002ff40003800000 */
.L_x_10736:
        /* <DEDUP_REMOVED lines=8> */
.L_x_10694:
        /* <DEDUP_REMOVED lines=17> */
.L_x_10737:
        /* <DEDUP_REMOVED lines=8> */
.L_x_10696:
        /* <DEDUP_REMOVED lines=30> */
.L_x_10691:
[----:B------:R-:W-:Y:S05]  /*cde0*/  BSYNC B0 ;  /* 0x0000000000007941 */ /* 0x000fea0003800000 */
.L_x_10690:
[----:B------:R-:W-:-:S07]  /*cdf0*/  VIADD R8, R19, 0xfffffffd ;  /* 0xfffffffd13087836 */ /* 0x000fce0000000000 */
.L_x_10689:
[----:B------:R-:W-:Y:S01]  /*ce00*/  ISETP.NE.AND P2, PT, R9, RZ, PT ;  /* 0x000000ff0900720c */ /* 0x000fe20003f45270 */
[----:B------:R-:W-:-:S12]  /*ce10*/  BSSY B0, `(.L_x_10688) ;  /* 0x00000c8000007945 */ /* 0x000fd80003800000 */
[----:B------:R-:W-:Y:S05]  /*ce20*/  @!P2 BRA `(.L_x_10697) ;  /* 0x0000000c0018a947 */ /* 0x000fea0003800000 */
.L_x_10712:
        /* <DEDUP_REMOVED lines=27> */
.L_x_10700:
[----:B------:R-:W1:Y:S01]  /*cfe0*/  S2R R2, SR_TID.X ;  /* 0x0000000000027919 */ /* 0x000e620000002100 */
[----:B------:R-:W-:Y:S01]  /*cff0*/  IMAD R3, R9, 0x8, R18 ;  /* 0x0000000809037824 */ /* 0x000fe200078e0212 */
[----:B-1----:R-:W-:Y:S02]  /*d000*/  LOP3.LUT R5, R2, 0x7f, RZ, 0xc0, !PT ;  /* 0x0000007f02057812 */ /* 0x002fe400078ec0ff */
[----:B------:R-:W-:Y:S02]  /*d010*/  SHF.L.U32 R2, R17, 0x1f, RZ ;  /* 0x0000001f11027819 */ /* 0x000fe400000006ff */
[----:B------:R-:W-:Y:S02]  /*d020*/  ISETP.NE.AND P2, PT, R5, RZ, PT ;  /* 0x000000ff0500720c */ /* 0x000fe40003f45270 */
[----:B------:R-:W1:Y:S02]  /*d030*/  SYNCS.PHASECHK.TRANS64.TRYWAIT P3, [R3+URZ+0x32440], R2 ;  /* 0x03244002030075a7 */ /* 0x000e64000806017f */
[----:B-1----:R-:W-:Y:S09]  /*d040*/  @!P3 BRA `(.L_x_10701) ;  /* 0x00000014007cb947 */ /* 0x002ff20003800000 */
.L_x_10738:
        /* <DEDUP_REMOVED lines=8> */
.L_x_10702:
        /* <DEDUP_REMOVED lines=17> */
.L_x_10739:
        /* <DEDUP_REMOVED lines=8> */
.L_x_10704:
        /* <DEDUP_REMOVED lines=30> */
.L_x_10699:
[----:B------:R-:W-:Y:S05]  /*d440*/  BSYNC B1 ;  /* 0x0000000000017941 */ /* 0x000fea0003800000 */
.L_x_10698:
[----:B------:R-:W-:Y:S01]  /*d450*/  VIADD R9, R9, 0x1 ;  /* 0x0000000109097836 */ /* 0x000fe20000000000 */
        /* <DEDUP_REMOVED lines=25> */
.L_x_10707:
[----:B------:R-:W1:Y:S01]  /*d5f0*/  S2R R2, SR_TID.X ;  /* 0x0000000000027919 */ /* 0x000e620000002100 */
[----:B------:R-:W-:Y:S02]  /*d600*/  SHF.L.U32 R3, R17, 0x1f, RZ ;  /* 0x0000001f11037819 */ /* 0x000fe400000006ff */
[----:B-1----:R-:W-:Y:S01]  /*d610*/  LOP3.LUT R5, R2, 0x7f, RZ, 0xc0, !PT ;  /* 0x0000007f02057812 */ /* 0x002fe200078ec0ff */
[----:B------:R-:W-:-:S03]  /*d620*/  IMAD R2, R16, 0x8, R18 ;  /* 0x0000000810027824 */ /* 0x000fc600078e0212 */
[----:B------:R-:W-:Y:S01]  /*d630*/  ISETP.NE.AND P2, PT, R5, RZ, PT ;  /* 0x000000ff0500720c */ /* 0x000fe20003f45270 */
[----:B------:R-:W1:Y:S02]  /*d640*/  SYNCS.PHASECHK.TRANS64.TRYWAIT P3, [R2+URZ+0x32440], R3 ;  /* 0x03244003020075a7 */ /* 0x000e64000806017f */
[----:B-1----:R-:W-:Y:S10]  /*d650*/  @!P3 BRA `(.L_x_10708) ;  /* 0x000000100020b947 */ /* 0x002ff40003800000 */
.L_x_10740:
        /* <DEDUP_REMOVED lines=8> */
.L_x_10709:
        /* <DEDUP_REMOVED lines=17> */
.L_x_10741:
        /* <DEDUP_REMOVED lines=8> */
.L_x_10711:
        /* <DEDUP_REMOVED lines=30> */
.L_x_10706:
[----:B------:R-:W-:Y:S05]  /*da50*/  BSYNC B1 ;  /* 0x0000000000017941 */ /* 0x000fea0003800000 */
.L_x_10705:
[C---:B------:R-:W-:Y:S01]  /*da60*/  ISETP.GT.AND P2, PT, R8.reuse, 0x1, PT ;  /* 0x000000010800780c */ /* 0x040fe20003f44270 */
[----:B------:R-:W-:-:S12]  /*da70*/  VIADD R8, R8, 0xfffffffe ;  /* 0xfffffffe08087836 */ /* 0x000fd80000000000 */
[----:B------:R-:W-:Y:S05]  /*da80*/  @P2 BRA `(.L_x_10712) ;  /* 0xfffffff000e82947 */ /* 0x000fea000383ffff */
.L_x_10697:
[----:B------:R-:W-:Y:S05]  /*da90*/  BSYNC B0 ;  /* 0x0000000000007941 */ /* 0x000fea0003800000 */
.L_x_10688:
[----:B------:R3:W5:Y:S01]  /*daa0*/  LDL R6, [R1] ;  /* 0x0000000001067983 */ /* 0x0007620000100800 */
[----:B------:R-:W-:Y:S01]  /*dab0*/  VIADD R16, R16, 0x1 ;  /* 0x0000000110107836 */ /* 0x000fe20000000000 */
[----:B------:R-:W-:Y:S04]  /*dac0*/  BSSY B0, `(.L_x_10713) ;  /* 0x0000012000007945 */ /* 0x000fe80003800000 */
[----:B------:R-:W-:-:S04]  /*dad0*/  ISETP.NE.AND P0, PT, R16, 0x2, PT ;  /* 0x000000021000780c */ /* 0x000fc80003f05270 */
[----:B------:R-:W-:-:S04]  /*dae0*/  SEL R0, RZ, 0x1, P0 ;  /* 0x00000001ff007807 */ /* 0x000fc80000000000 */
[----:B------:R-:W-:Y:S01]  /*daf0*/  LOP3.LUT R17, R17, R0, RZ, 0x3c, !PT ;  /* 0x0000000011117212 */ /* 0x000fe200078e3cff */
[----:B---3--:R-:W-:Y:S06]  /*db00*/  @P1 BRA `(.L_x_10714) ;  /* 0x0000000000341947 */ /* 0x008fec0003800000 */
[----:B--2---:R-:W2:Y:S01]  /*db10*/  S2R R5, SR_LANEID ;  /* 0x0000000000057919 */ /* 0x004ea20000000000 */
[----:B------:R-:W-:Y:S01]  /*db20*/  VOTEU.ANY UR6, UPT, PT ;  /* 0x0000000000067886 */ /* 0x000fe200038e0100 */
[----:B------:R-:W3:Y:S01]  /*db30*/  LDC.64 R2, c[0x0][0xef0] ;  /* 0x0003bc00ff027b82 */ /* 0x000ee20000000a00 */
[----:B------:R-:W2:Y:S02]  /*db40*/  FLO.U32 R0, UR6 ;  /* 0x0000000600007d00 */ /* 0x000ea400080e0000 */
[----:B--2---:R-:W-:-:S06]  /*db50*/  ISETP.EQ.U32.AND P1, PT, R0, R5, PT ;  /* 0x000000050000720c */ /* 0x004fcc0003f22070 */
[----:B------:R-:W3:Y:S07]  /*db60*/  POPC R5, UR6 ;  /* 0x0000000600057d09 */ /* 0x000eee0008000000 */
[----:B---3--:R-:W2:Y:S01]  /*db70*/  @P1 ATOMG.E.ADD.STRONG.GPU PT, R3, desc[UR46][R2.64], R5 ;  /* 0x00000005020319a8 */ /* 0x008ea200081ee1ee */
[----:B------:R-:W3:Y:S02]  /*db80*/  S2R R4, SR_LTMASK ;  /* 0x0000000000047919 */ /* 0x000ee40000003900 */
[----:B---3--:R-:W-:-:S04]  /*db90*/  LOP3.LUT R4, R4, UR6, RZ, 0xc0, !PT ;  /* 0x0000000604047c12 */ /* 0x008fc8000f8ec0ff */
[----:B------:R-:W3:Y:S01]  /*dba0*/  POPC R7, R4 ;  /* 0x0000000400077309 */ /* 0x000ee20000000000 */
[----:B--2---:R-:W3:Y:S02]  /*dbb0*/  SHFL.IDX PT, R0, R3, R0, 0x1f ;  /* 0x00001f0003007589 */ /* 0x004ee400000e0000 */
[----:B---3-5:R-:W-:-:S05]  /*dbc0*/  IADD3 R6, R0, UR44, R7 ;  /* 0x0000002c00067c10 */ /* 0x028fca000fffe007 */
[----:B------:R3:W-:Y:S02]  /*dbd0*/  STL [R1], R6 ;  /* 0x0000000601007387 */ /* 0x0007e40000100800 */
.L_x_10714:
[----:B------:R-:W-:Y:S05]  /*dbe0*/  BSYNC B0 ;  /* 0x0000000000007941 */ /* 0x000fea0003800000 */
.L_x_10713:
[----:B------:R-:W-:Y:S01]  /*dbf0*/  SEL R16, R16, RZ, P0 ;  /* 0x000000ff10107207 */ /* 0x000fe20000000000 */
[----:B-----5:R-:W-:-:S07]  /*dc00*/  IMAD.MOV.U32 R13, RZ, RZ, R6 ;  /* 0x000000ffff0d7224 */ /* 0x020fce00078e0006 */
.L_x_10671:
[----:B------:R-:W-:Y:S05]  /*dc10*/  BSYNC B6 ;  /* 0x0000000000067941 */ /* 0x000fea0003800000 */
.L_x_10669:
[----:B------:R-:W-:-:S03]  /*dc20*/  UMOV UR6, 0xffffffff ;  /* 0xffffffff00067882 */ /* 0x000fc60000000000 */
[----:B------:R-:W-:Y:S05]  /*dc30*/  BRA.DIV UR6, `(.L_x_10715) ;  /* 0x0000000a06d07947 */ /* 0x000fea000b800000 */
[----:B------:R4:W1:Y:S02]  /*dc40*/  SHFL.IDX PT, R14, R13, RZ, 0x1f ;  /* 0x00001fff0d0e7589 */ /* 0x00086400000e0000 */
.L_x_10744:
[----:B------:R-:W5:Y:S01]  /*dc50*/  S2R R0, SR_TID.X ;  /* 0x0000000000007919 */ /* 0x000f620000002100 */
[----:B------:R-:W-:Y:S05]  /*dc60*/  WARPSYNC.ALL ;  /* 0x0000000000007948 */ /* 0x000fea0003800000 */
[----:B------:R-:W-:Y:S01]  /*dc70*/  BAR.SYNC.DEFER_BLOCKING 0x4, 0x120 ;  /* 0x0104800000007b1d */ /* 0x000fe20000010000 */
[----:B-1----:R-:W-:-:S05]  /*dc80*/  IMAD.MOV.U32 R2, RZ, RZ, R14 ;  /* 0x000000ffff027224 */ /* 0x002fca00078e000e */
[----:B------:R-:W-:Y:S01]  /*dc90*/  ULDC UR6, c[0x0][0xea8] ;  /* 0x0003aa0000067ab9 */ /* 0x000fe20000000800 */
[----:B------:R1:W-:Y:S01]  /*dca0*/  STL [R1], R2 ;  /* 0x0000000201007387 */ /* 0x0003e20000100800 */
        /* <DEDUP_REMOVED lines=8> */
[----:B-1----:R-:W-:Y:S05]  /*dd30*/  @!P0 BRA `(.L_x_10716) ;  /* 0xffffffd400508947 */ /* 0x002fea000383ffff */
.L_x_10666:
[----:B------:R-:W5:Y:S01]  /*dd40*/  LDL.LU R0, [R1+0x4] ;  /* 0x0000040001007983 */ /* 0x000f620000300800 */
[----:B--2---:R-:W1:Y:S01]  /*dd50*/  S2R R5, SR_CgaCtaId ;  /* 0x0000000000057919 */ /* 0x004e620000008800 */
[----:B-----5:R-:W-:-:S05]  /*dd60*/  VIADD R0, R0, 0x1 ;  /* 0x0000000100007836 */ /* 0x020fca0000000000 */
        /* <DEDUP_REMOVED lines=8> */
.L_x_10745:
        /* <DEDUP_REMOVED lines=9> */
[----:B------:R-:W2:Y:S02]  /*de80*/  LDL.LU R2, [R1+0x8] ;  /* 0x0000080001027983 */ /* 0x000ea40000300800 */
[----:B--2---:R-:W-:-:S04]  /*de90*/  LOP3.LUT R0, R2, 0x2, RZ, 0xfc, !PT ;  /* 0x0000000202007812 */ /* 0x004fc800078efcff */
[----:B------:R-:W-:-:S13]  /*dea0*/  ISETP.NE.AND P2, PT, R0, 0x3, PT ;  /* 0x000000030000780c */ /* 0x000fda0003f45270 */
[----:B------:R-:W-:Y:S05]  /*deb0*/  @!P2 BRA `(.L_x_10720) ;  /* 0x000000000004a947 */ /* 0x000fea0003800000 */
[----:B------:R-:W-:Y:S01]  /*dec0*/  BPT.TRAP 0x1 ;  /* 0x000000040000795c */ /* 0x000fe20000300000 */
.L_x_10720:
[----:B------:R-:W-:Y:S01]  /*ded0*/  IADD3 R3, R7, 0x32440, RZ ;  /* 0x0003244007037810 */ /* 0x000fe20007ffe0ff */
[----:B------:R-:W-:Y:S01]  /*dee0*/  VIADD R0, R16, 0x1 ;  /* 0x0000000110007836 */ /* 0x000fe20000000000 */
[----:B------:R-:W-:-:S03]  /*def0*/  SHF.L.U32 R4, R17, 0x1f, RZ ;  /* 0x0000001f11047819 */ /* 0x000fc600000006ff */
[----:B------:R-:W-:Y:S01]  /*df00*/  IMAD R5, R16, 0x8, R3 ;  /* 0x0000000810057824 */ /* 0x000fe200078e0203 */
[----:B------:R-:W-:-:S03]  /*df10*/  ISETP.NE.AND P1, PT, R0, 0x2, PT ;  /* 0x000000020000780c */ /* 0x000fc60003f25270 */
[----:B------:R-:W1:Y:S01]  /*df20*/  SYNCS.PHASECHK.TRANS64.TRYWAIT P0, [R5+URZ], R4 ;  /* 0x00000004050075a7 */ /* 0x000e62000800017f */
[----:B------:R-:W-:-:S04]  /*df30*/  SEL R2, RZ, 0x1, P1 ;  /* 0x00000001ff027807 */ /* 0x000fc80000800000 */
[----:B------:R-:W-:Y:S02]  /*df40*/  LOP3.LUT R17, R17, R2, RZ, 0x3c, !PT ;  /* 0x0000000211117212 */ /* 0x000fe400078e3cff */
[----:B------:R-:W-:Y:S02]  /*df50*/  SEL R2, R0, RZ, P1 ;  /* 0x000000ff00027207 */ /* 0x000fe40000800000 */
[----:B------:R-:W-:-:S03]  /*df60*/  SHF.L.U32 R0, R17, 0x1f, RZ ;  /* 0x0000001f11007819 */ /* 0x000fc600000006ff */
[----:B------:R-:W-:Y:S01]  /*df70*/  IMAD R3, R2, 0x8, R3 ;  /* 0x0000000802037824 */ /* 0x000fe200078e0203 */
[----:B-1----:R-:W-:Y:S06]  /*df80*/  @!P0 BRA `(.L_x_10721) ;  /* 0x0000000800348947 */ /* 0x002fec0003800000 */
.L_x_10746:
[----:B------:R-:W2:Y:S02]  /*df90*/  SYNCS.PHASECHK.TRANS64.TRYWAIT P0, [R3+URZ], R0 ;  /* 0x00000000030075a7 */ /* 0x000ea4000800017f */
[----:B--2---:R-:W-:Y:S05]  /*dfa0*/  @!P0 BRA `(.L_x_10722) ;  /* 0x0000000800408947 */ /* 0x004fea0003800000 */
.L_x_10747:
[----:B------:R-:W-:Y:S05]  /*dfb0*/  @!P2 BRA `(.L_x_10723) ;  /* 0x000000000004a947 */ /* 0x000fea0003800000 */
[----:B------:R-:W-:Y:S01]  /*dfc0*/  BPT.TRAP 0x1 ;  /* 0x000000040000795c */ /* 0x000fe20000300000 */
.L_x_10723:
[----:B--2---:R-:W-:-:S04]  /*dfd0*/  VIADD R3, R7, 0x32460 ;  /* 0x0003246007037836 */ /* 0x004fc80000000000 */
[----:B-1----:R-:W-:-:S04]  /*dfe0*/  IMAD R5, R16, 0x8, R3 ;  /* 0x0000000810057824 */ /* 0x002fc800078e0203 */
[----:B------:R-:W1:Y:S02]  /*dff0*/  SYNCS.PHASECHK.TRANS64.TRYWAIT P0, [R5+URZ], R4 ;  /* 0x00000004050075a7 */ /* 0x000e64000800017f */
[----:B-1----:R-:W-:Y:S05]  /*e000*/  @!P0 BRA `(.L_x_10724) ;  /* 0x00000008003c8947 */ /* 0x002fea0003800000 */
.L_x_10748:
[----:B------:R-:W-:-:S07]  /*e010*/  IMAD R3, R2, 0x8, R3 ;  /* 0x0000000802037824 */ /* 0x000fce00078e0203 */
.L_x_10725:
[----:B--2---:R2:W1:Y:S02]  /*e020*/  SYNCS.PHASECHK.TRANS64.TRYWAIT P0, [R3+URZ], R0 ;  /* 0x00000000030075a7 */ /* 0x004464000800017f */
[----:B-1----:R-:W-:Y:S05]  /*e030*/  @!P0 NANOSLEEP.SYNCS 0x989680 ;  /* 0x009896800000895d */ /* 0x002fea0003900000 */
[----:B------:R-:W1:Y:S02]  /*e040*/  @!P0 SYNCS.PHASECHK.TRANS64 P0, [R3+URZ], R0 ;  /* 0x00000000030085a7 */ /* 0x000e64000800007f */
[----:B-1----:R-:W-:Y:S05]  /*e050*/  @!P0 BRA `(.L_x_10725) ;  /* 0xfffffffc00f08947 */ /* 0x002fea000383ffff */
.L_x_10719:
[----:B------:R-:W-:Y:S05]  /*e060*/  BSYNC B0 ;  /* 0x0000000000007941 */ /* 0x000fea0003800000 */
.L_x_10718:
[----:B------:R-:W-:Y:S05]  /*e070*/  EXIT ;  /* 0x000000000000794d */ /* 0x000fea0003800000 */
.L_x_10622:
[----:B-1----:R-:W-:-:S04]  /*e080*/  IMAD.U32 R3, RZ, RZ, UR39 ;  /* 0x00000027ff037e24 */ /* 0x002fc8000f8e00ff */
[----:B------:R1:W2:Y:S03]  /*e090*/  SYNCS.PHASECHK.TRANS64.TRYWAIT P0, [R3+URZ+0x32400], R0 ;  /* 0x03240000030075a7 */ /* 0x0002a6000800017f */
[----:B--2---:R-:W-:Y:S05]  /*e0a0*/  @!P0 NANOSLEEP.SYNCS 0x989680 ;  /* 0x009896800000895d */ /* 0x004fea0003900000 */
[----:B------:R-:W2:Y:S02]  /*e0b0*/  @!P0 SYNCS.PHASECHK.TRANS64 P0, [R3+URZ+0x32400], R0 ;  /* 0x03240000030085a7 */ /* 0x000ea4000800007f */
[----:B--2---:R-:W-:Y:S05]  /*e0c0*/  @!P0 BRA `(.L_x_10622) ;  /* 0xfffffffc00ec8947 */ /* 0x004fea000383ffff */
[----:B------:R-:W-:Y:S05]  /*e0d0*/  BRA `(.L_x_10726) ;  /* 0xffffff38002c7947 */ /* 0x000fea000383ffff */
.L_x_10626:
[----:B-1----:R-:W-:-:S04]  /*e0e0*/  IMAD.U32 R3, RZ, RZ, UR7 ;  /* 0x00000007ff037e24 */ /* 0x002fc8000f8e00ff */
[----:B------:R1:W4:Y:S03]  /*e0f0*/  SYNCS.PHASECHK.TRANS64.TRYWAIT P1, [R3+URZ+0x32430], R2 ;  /* 0x03243002030075a7 */ /* 0x000326000802017f */
[----:B----4-:R-:W-:Y:S05]  /*e100*/  @!P1 NANOSLEEP.SYNCS 0x989680 ;  /* 0x009896800000995d */ /* 0x010fea0003900000 */
[----:B------:R-:W4:Y:S02]  /*e110*/  @!P1 SYNCS.PHASECHK.TRANS64 P1, [R3+URZ+0x32430], R2 ;  /* 0x03243002030095a7 */ /* 0x000f24000802007f */
[----:B----4-:R-:W-:Y:S05]  /*e120*/  @!P1 BRA `(.L_x_10626) ;  /* 0xfffffffc00ec9947 */ /* 0x010fea000383ffff */
[----:B------:R-:W-:Y:S05]  /*e130*/  BRA `(.L_x_10625) ;  /* 0xffffff38004c7947 */ /* 0x000fea000383ffff */
.L_x_10627:
[----:B-1----:R-:W-:-:S04]  /*e140*/  IMAD.U32 R3, RZ, RZ, UR39 ;  /* 0x00000027ff037e24 */ /* 0x002fc8000f8e00ff */
[----:B------:R1:W4:Y:S03]  /*e150*/  SYNCS.PHASECHK.TRANS64.TRYWAIT P1, [R3+URZ+0x32410], R0 ;  /* 0x03241000030075a7 */ /* 0x000326000802017f */
[----:B----4-:R-:W-:Y:S05]  /*e160*/  @!P1 NANOSLEEP.SYNCS 0x989680 ;  /* 0x009896800000995d */ /* 0x010fea0003900000 */
[----:B------:R-:W4:Y:S02]  /*e170*/  @!P1 SYNCS.PHASECHK.TRANS64 P1, [R3+URZ+0x32410], R0 ;  /* 0x03241000030095a7 */ /* 0x000f24000802007f */
[----:B----4-:R-:W-:Y:S05]  /*e180*/  @!P1 BRA `(.L_x_10627) ;  /* 0xfffffffc00ec9947 */ /* 0x010fea000383ffff */
[----:B------:R-:W-:Y:S05]  /*e190*/  BRA `(.L_x_10727) ;  /* 0xffffff3800f07947 */ /* 0x000fea000383ffff */
.L_x_10631:
[----:B------:R-:W-:-:S04]  /*e1a0*/  IMAD.U32 R3, RZ, RZ, UR7 ;  /* 0x00000007ff037e24 */ /* 0x000fc8000f8e00ff */
[----:B------:R1:W1:Y:S03]  /*e1b0*/  SYNCS.PHASECHK.TRANS64.TRYWAIT P1, [R3+URZ+0x32450], R2 ;  /* 0x03245002030075a7 */ /* 0x000266000802017f */
[----:B-1----:R-:W-:Y:S05]  /*e1c0*/  @!P1 NANOSLEEP.SYNCS 0x989680 ;  /* 0x009896800000995d */ /* 0x002fea0003900000 */
[----:B------:R-:W1:Y:S02]  /*e1d0*/  @!P1 SYNCS.PHASECHK.TRANS64 P1, [R3+URZ+0x32450], R2 ;  /* 0x03245002030095a7 */ /* 0x000e64000802007f */
[----:B-1----:R-:W-:Y:S05]  /*e1e0*/  @!P1 BRA `(.L_x_10631) ;  /* 0xfffffffc00ec9947 */ /* 0x002fea000383ffff */
[----:B------:R-:W-:Y:S05]  /*e1f0*/  BRA `(.L_x_10630) ;  /* 0xffffff3800f87947 */ /* 0x000fea000383ffff */
.L_x_10636:
[----:B--2---:R-:W-:-:S04]  /*e200*/  IMAD.U32 R152, RZ, RZ, UR4 ;  /* 0x00000004ff987e24 */ /* 0x004fc8000f8e00ff */
[----:B------:R2:W3:Y:S03]  /*e210*/  SYNCS.PHASECHK.TRANS64.TRYWAIT P2, [R152+URZ+0x32430], R13 ;  /* 0x0324300d980075a7 */ /* 0x0004e6000804017f */
[----:B---3--:R-:W-:Y:S05]  /*e220*/  @!P2 NANOSLEEP.SYNCS 0x989680 ;  /* 0x009896800000a95d */ /* 0x008fea0003900000 */
[----:B------:R-:W3:Y:S02]  /*e230*/  @!P2 SYNCS.PHASECHK.TRANS64 P2, [R152+URZ+0x32430], R13 ;  /* 0x0324300d9800a5a7 */ /* 0x000ee4000804007f */
[----:B---3--:R-:W-:Y:S05]  /*e240*/  @!P2 BRA `(.L_x_10636) ;  /* 0xfffffffc00eca947 */ /* 0x008fea000383ffff */
[----:B------:R-:W-:Y:S05]  /*e250*/  BRA `(.L_x_10635) ;  /* 0xffffff5c00787947 */ /* 0x000fea000383ffff */
.L_x_10640:
[----:B---3--:R-:W-:-:S04]  /*e260*/  IMAD.U32 R204, RZ, RZ, UR4 ;  /* 0x00000004ffcc7e24 */ /* 0x008fc8000f8e00ff */
[----:B------:R3:W4:Y:S03]  /*e270*/  SYNCS.PHASECHK.TRANS64.TRYWAIT P2, [R204+URZ+0x32450], R13 ;  /* 0x0324500dcc0075a7 */ /* 0x000726000804017f */
[----:B----4-:R-:W-:Y:S05]  /*e280*/  @!P2 NANOSLEEP.SYNCS 0x989680 ;  /* 0x009896800000a95d */ /* 0x010fea0003900000 */
[----:B------:R-:W4:Y:S02]  /*e290*/  @!P2 SYNCS.PHASECHK.TRANS64 P2, [R204+URZ+0x32450], R13 ;  /* 0x0324500dcc00a5a7 */ /* 0x000f24000804007f */
[----:B----4-:R-:W-:Y:S05]  /*e2a0*/  @!P2 BRA `(.L_x_10640) ;  /* 0xfffffffc00eca947 */ /* 0x010fea000383ffff */
[----:B------:R-:W-:Y:S05]  /*e2b0*/  BRA `(.L_x_10639) ;  /* 0xffffff5c00f47947 */ /* 0x000fea000383ffff */
.L_x_10646:
[----:B--2---:R-:W-:-:S04]  /*e2c0*/  IMAD.U32 R152, RZ, RZ, UR4 ;  /* 0x00000004ff987e24 */ /* 0x004fc8000f8e00ff */
[----:B------:R2:W3:Y:S03]  /*e2d0*/  SYNCS.PHASECHK.TRANS64.TRYWAIT P2, [R152+URZ+0x32430], R13 ;  /* 0x0324300d980075a7 */ /* 0x0004e6000804017f */
[----:B---3--:R-:W-:Y:S05]  /*e2e0*/  @!P2 NANOSLEEP.SYNCS 0x989680 ;  /* 0x009896800000a95d */ /* 0x008fea0003900000 */
[----:B------:R-:W3:Y:S02]  /*e2f0*/  @!P2 SYNCS.PHASECHK.TRANS64 P2, [R152+URZ+0x32430], R13 ;  /* 0x0324300d9800a5a7 */ /* 0x000ee4000804007f */
[----:B---3--:R-:W-:Y:S05]  /*e300*/  @!P2 BRA `(.L_x_10646) ;  /* 0xfffffffc00eca947 */ /* 0x008fea000383ffff */
[----:B------:R-:W-:Y:S05]  /*e310*/  BRA `(.L_x_10645) ;  /* 0xffffff8400e47947 */ /* 0x000fea000383ffff */
.L_x_10650:
[----:B---3--:R-:W-:-:S04]  /*e320*/  IMAD.U32 R204, RZ, RZ, UR4 ;  /* 0x00000004ffcc7e24 */ /* 0x008fc8000f8e00ff */
[----:B------:R3:W4:Y:S03]  /*e330*/  SYNCS.PHASECHK.TRANS64.TRYWAIT P2, [R204+URZ+0x32450], R13 ;  /* 0x0324500dcc0075a7 */ /* 0x000726000804017f */
[----:B----4-:R-:W-:Y:S05]  /*e340*/  @!P2 NANOSLEEP.SYNCS 0x989680 ;  /* 0x009896800000a95d */ /* 0x010fea0003900000 */
[----:B------:R-:W4:Y:S02]  /*e350*/  @!P2 SYNCS.PHASECHK.TRANS64 P2, [R204+URZ+0x32450], R13 ;  /* 0x0324500dcc00a5a7 */ /* 0x000f24000804007f */
[----:B----4-:R-:W-:Y:S05]  /*e360*/  @!P2 BRA `(.L_x_10650) ;  /* 0xfffffffc00eca947 */ /* 0x010fea000383ffff */
[----:B------:R-:W-:Y:S05]  /*e370*/  BRA `(.L_x_10649) ;  /* 0xffffff8800607947 */ /* 0x000fea000383ffff */
.L_x_10675:
        /* <DEDUP_REMOVED lines=10> */
.L_x_10728:
[----:B------:R-:W-:Y:S05]  /*e420*/  BRA `(.L_x_10729) ;  /* 0xffffffd800407947 */ /* 0x000fea000383ffff */
.L_x_10676:
[----:B------:R-:W-:Y:S01]  /*e430*/  BSSY B0, `(.L_x_10730) ;  /* 0x0000006000007945 */ /* 0x000fe20003800000 */
[----:B------:R-:W-:-:S07]  /*e440*/  IMAD.MOV.U32 R15, RZ, RZ, -0x1 ;  /* 0xffffffffff0f7424 */ /* 0x000fce00078e00ff */
[----:B------:R-:W-:Y:S05]  /*e450*/  WARPSYNC.COLLECTIVE R15, `(.L_x_10731) ;  /* 0x000000000f0c7348 */ /* 0x000fea0003c00000 */
[----:B------:R-:W-:Y:S02]  /*e460*/  ELECT P6, UR62, PT ;  /* 0x00000000003e782f */ /* 0x000fe400038c0000 */
[----:B------:R-:W-:Y:S01]  /*e470*/  MOV R14, UR62 ;  /* 0x0000003e000e7c02 */ /* 0x000fe20008000f00 */
[----:B------:R-:W-:Y:S10]  /*e480*/  ENDCOLLECTIVE ;  /* 0x000000000000791b */ /* 0x000ff40003800000 */
.L_x_10731:
[----:B------:R-:W-:Y:S05]  /*e490*/  BSYNC B0 ;  /* 0x0000000000007941 */ /* 0x000fea0003800000 */
.L_x_10730:
[----:B------:R-:W-:Y:S05]  /*e4a0*/  BRA `(.L_x_10732) ;  /* 0xffffffd800307947 */ /* 0x000fea000383ffff */
.L_x_10679:
[----:B-1----:R1:W2:Y:S02]  /*e4b0*/  SYNCS.PHASECHK.TRANS64.TRYWAIT P2, [R10+URZ+0x32440], R5 ;  /* 0x032440050a0075a7 */ /* 0x0022a4000804017f */
[----:B--2---:R-:W-:Y:S05]  /*e4c0*/  @!P2 NANOSLEEP.SYNCS 0x989680 ;  /* 0x009896800000a95d */ /* 0x004fea0003900000 */
[----:B------:R-:W2:Y:S02]  /*e4d0*/  @!P2 SYNCS.PHASECHK.TRANS64 P2, [R10+URZ+0x32440], R5 ;  /* 0x032440050a00a5a7 */ /* 0x000ea4000804007f */
[----:B--2---:R-:W-:Y:S05]  /*e4e0*/  @!P2 BRA `(.L_x_10679) ;  /* 0xfffffffc00f0a947 */ /* 0x004fea000383ffff */
[----:B------:R-:W-:Y:S05]  /*e4f0*/  BRA `(.L_x_10733) ;  /* 0xffffffd8007c7947 */ /* 0x000fea000383ffff */
.L_x_10683:
[----:B--2---:R2:W3:Y:S02]  /*e500*/  SYNCS.PHASECHK.TRANS64.TRYWAIT P2, [R18+URZ+0x32420], R5 ;  /* 0x03242005120075a7 */ /* 0x0044e4000804017f */
[----:B---3--:R-:W-:Y:S05]  /*e510*/  @!P2 NANOSLEEP.SYNCS 0x989680 ;  /* 0x009896800000a95d */ /* 0x008fea0003900000 */
[----:B------:R-:W3:Y:S02]  /*e520*/  @!P2 SYNCS.PHASECHK.TRANS64 P2, [R18+URZ+0x32420], R5 ;  /* 0x032420051200a5a7 */ /* 0x000ee4000804007f */
[----:B---3--:R-:W-:Y:S05]  /*e530*/  @!P2 BRA `(.L_x_10683) ;  /* 0xfffffffc00f0a947 */ /* 0x008fea000383ffff */
[----:B------:R-:W-:Y:S05]  /*e540*/  BRA `(.L_x_10734) ;  /* 0xffffffdc00c07947 */ /* 0x000fea000383ffff */
.L_x_10686:
[----:B-1----:R1:W2:Y:S02]  /*e550*/  SYNCS.PHASECHK.TRANS64.TRYWAIT P2, [R10+URZ+0x32460], R5 ;  /* 0x032460050a0075a7 */ /* 0x0022a4000804017f */
[----:B--2---:R-:W-:Y:S05]  /*e560*/  @!P2 NANOSLEEP.SYNCS 0x989680 ;  /* 0x009896800000a95d */ /* 0x004fea0003900000 */
[----:B------:R-:W2:Y:S02]  /*e570*/  @!P2 SYNCS.PHASECHK.TRANS64 P2, [R10+URZ+0x32460], R5 ;  /* 0x032460050a00a5a7 */ /* 0x000ea4000804007f */
[----:B--2---:R-:W-:Y:S05]  /*e580*/  @!P2 BRA `(.L_x_10686) ;  /* 0xfffffffc00f0a947 */ /* 0x004fea000383ffff */
[----:B------:R-:W-:Y:S05]  /*e590*/  BRA `(.L_x_10735) ;  /* 0xffffffdc00d47947 */ /* 0x000fea000383ffff */
.L_x_10693:
[----:B-1----:R1:W2:Y:S02]  /*e5a0*/  SYNCS.PHASECHK.TRANS64.TRYWAIT P3, [R2+URZ+0x32440], R3 ;  /* 0x03244003020075a7 */ /* 0x0022a4000806017f */
[----:B--2---:R-:W-:Y:S05]  /*e5b0*/  @!P3 NANOSLEEP.SYNCS 0x989680 ;  /* 0x009896800000b95d */ /* 0x004fea0003900000 */
[----:B------:R-:W2:Y:S02]  /*e5c0*/  @!P3 SYNCS.PHASECHK.TRANS64 P3, [R2+URZ+0x32440], R3 ;  /* 0x032440030200b5a7 */ /* 0x000ea4000806007f */
[----:B--2---:R-:W-:Y:S05]  /*e5d0*/  @!P3 BRA `(.L_x_10693) ;  /* 0xfffffffc00f0b947 */ /* 0x004fea000383ffff */
[----:B------:R-:W-:Y:S05]  /*e5e0*/  BRA `(.L_x_10736) ;  /* 0xffffffe400007947 */ /* 0x000fea000383ffff */
.L_x_10695:
[----:B--2---:R2:W3:Y:S02]  /*e5f0*/  SYNCS.PHASECHK.TRANS64.TRYWAIT P3, [R2+URZ+0x32460], R3 ;  /* 0x03246003020075a7 */ /* 0x0044e4000806017f */
[----:B---3--:R-:W-:Y:S05]  /*e600*/  @!P3 NANOSLEEP.SYNCS 0x989680 ;  /* 0x009896800000b95d */ /* 0x008fea0003900000 */
[----:B------:R-:W3:Y:S02]  /*e610*/  @!P3 SYNCS.PHASECHK.TRANS64 P3, [R2+URZ+0x32460], R3 ;  /* 0x032460030200b5a7 */ /* 0x000ee4000806007f */
[----:B---3--:R-:W-:Y:S05]  /*e620*/  @!P3 BRA `(.L_x_10695) ;  /* 0xfffffffc00f0b947 */ /* 0x008fea000383ffff */
[----:B------:R-:W-:Y:S05]  /*e630*/  BRA `(.L_x_10737) ;  /* 0xffffffe400507947 */ /* 0x000fea000383ffff */
.L_x_10701:
[----:B-1----:R1:W2:Y:S02]  /*e640*/  SYNCS.PHASECHK.TRANS64.TRYWAIT P3, [R3+URZ+0x32440], R2 ;  /* 0x03244002030075a7 */ /* 0x0022a4000806017f */
[----:B--2---:R-:W-:Y:S05]  /*e650*/  @!P3 NANOSLEEP.SYNCS 0x989680 ;  /* 0x009896800000b95d */ /* 0x004fea0003900000 */
[----:B------:R-:W2:Y:S02]  /*e660*/  @!P3 SYNCS.PHASECHK.TRANS64 P3, [R3+URZ+0x32440], R2 ;  /* 0x032440020300b5a7 */ /* 0x000ea4000806007f */
[----:B--2---:R-:W-:Y:S05]  /*e670*/  @!P3 BRA `(.L_x_10701) ;  /* 0xfffffffc00f0b947 */ /* 0x004fea000383ffff */
[----:B------:R-:W-:Y:S05]  /*e680*/  BRA `(.L_x_10738) ;  /* 0xffffffe800707947 */ /* 0x000fea000383ffff */
.L_x_10703:
[----:B--2---:R2:W3:Y:S02]  /*e690*/  SYNCS.PHASECHK.TRANS64.TRYWAIT P3, [R3+URZ+0x32460], R2 ;  /* 0x03246002030075a7 */ /* 0x0044e4000806017f */
[----:B---3--:R-:W-:Y:S05]  /*e6a0*/  @!P3 NANOSLEEP.SYNCS 0x989680 ;  /* 0x009896800000b95d */ /* 0x008fea0003900000 */
[----:B------:R-:W3:Y:S02]  /*e6b0*/  @!P3 SYNCS.PHASECHK.TRANS64 P3, [R3+URZ+0x32460], R2 ;  /* 0x032460020300b5a7 */ /* 0x000ee4000806007f */
[----:B---3--:R-:W-:Y:S05]  /*e6c0*/  @!P3 BRA `(.L_x_10703) ;  /* 0xfffffffc00f0b947 */ /* 0x008fea000383ffff */
[----:B------:R-:W-:Y:S05]  /*e6d0*/  BRA `(.L_x_10739) ;  /* 0xffffffe800c07947 */ /* 0x000fea000383ffff */
.L_x_10708:
[----:B-1----:R1:W2:Y:S02]  /*e6e0*/  SYNCS.PHASECHK.TRANS64.TRYWAIT P3, [R2+URZ+0x32440], R3 ;  /* 0x03244003020075a7 */ /* 0x0022a4000806017f */
[----:B--2---:R-:W-:Y:S05]  /*e6f0*/  @!P3 NANOSLEEP.SYNCS 0x989680 ;  /* 0x009896800000b95d */ /* 0x004fea0003900000 */
[----:B------:R-:W2:Y:S02]  /*e700*/  @!P3 SYNCS.PHASECHK.TRANS64 P3, [R2+URZ+0x32440], R3 ;  /* 0x032440030200b5a7 */ /* 0x000ea4000806007f */
[----:B--2---:R-:W-:Y:S05]  /*e710*/  @!P3 BRA `(.L_x_10708) ;  /* 0xfffffffc00f0b947 */ /* 0x004fea000383ffff */
[----:B------:R-:W-:Y:S05]  /*e720*/  BRA `(.L_x_10740) ;  /* 0xffffffec00cc7947 */ /* 0x000fea000383ffff */
.L_x_10710:
[----:B--2---:R2:W3:Y:S02]  /*e730*/  SYNCS.PHASECHK.TRANS64.TRYWAIT P3, [R2+URZ+0x32460], R3 ;  /* 0x03246003020075a7 */ /* 0x0044e4000806017f */
[----:B---3--:R-:W-:Y:S05]  /*e740*/  @!P3 NANOSLEEP.SYNCS 0x989680 ;  /* 0x009896800000b95d */ /* 0x008fea0003900000 */
[----:B------:R-:W3:Y:S02]  /*e750*/  @!P3 SYNCS.PHASECHK.TRANS64 P3, [R2+URZ+0x32460], R3 ;  /* 0x032460030200b5a7 */ /* 0x000ee4000806007f */
[----:B---3--:R-:W-:Y:S05]  /*e760*/  @!P3 BRA `(.L_x_10710) ;  /* 0xfffffffc00f0b947 */ /* 0x008fea000383ffff */
[----:B------:R-:W-:Y:S05]  /*e770*/  BRA `(.L_x_10741) ;  /* 0xfffffff0001c7947 */ /* 0x000fea000383ffff */
.L_x_10715:
[----:B------:R-:W-:Y:S01]  /*e780*/  BSSY B0, `(.L_x_10742) ;  /* 0x0000007000007945 */ /* 0x000fe20003800000 */
[----:B------:R-:W-:Y:S02]  /*e790*/  IMAD.MOV.U32 R12, RZ, RZ, RZ ;  /* 0x000000ffff0c7224 */ /* 0x000fe400078e00ff */
[----:B------:R-:W-:Y:S02]  /*e7a0*/  IMAD.MOV.U32 R11, RZ, RZ, 0x1f ;  /* 0x0000001fff0b7424 */ /* 0x000fe400078e00ff */
[----:B------:R-:W-:-:S07]  /*e7b0*/  IMAD.MOV.U32 R15, RZ, RZ, -0x1 ;  /* 0xffffffffff0f7424 */ /* 0x000fce00078e00ff */
[----:B-123--:R-:W-:Y:S05]  /*e7c0*/  WARPSYNC.COLLECTIVE R15, `(.L_x_10743) ;  /* 0x000000000f087348 */ /* 0x00efea0003c00000 */
[----:B------:R4:W1:Y:S02]  /*e7d0*/  SHFL.IDX P6, R14, R13, R12, R11 ;  /* 0x0000000c0d0e7389 */ /* 0x00086400000c000b */
[----:B-1234-:R-:W-:Y:S01]  /*e7e0*/  ENDCOLLECTIVE ;  /* 0x000000000000791b */ /* 0x01efe20003800000 */
.L_x_10743:
[----:B------:R-:W-:Y:S05]  /*e7f0*/  BSYNC B0 ;  /* 0x0000000000007941 */ /* 0x000fea0003800000 */
.L_x_10742:
[----:B------:R-:W-:Y:S05]  /*e800*/  BRA `(.L_x_10744) ;  /* 0xfffffff400107947 */ /* 0x000fea000383ffff */
.L_x_10717:
[----:B-1----:R1:W2:Y:S02]  /*e810*/  SYNCS.PHASECHK.TRANS64.TRYWAIT P0, [R7+URZ+0x32420], R0 ;  /* 0x03242000070075a7 */ /* 0x0022a4000800017f */
[----:B--2---:R-:W-:Y:S05]  /*e820*/  @!P0 NANOSLEEP.SYNCS 0x989680 ;  /* 0x009896800000895d */ /* 0x004fea0003900000 */
[----:B------:R-:W2:Y:S02]  /*e830*/  @!P0 SYNCS.PHASECHK.TRANS64 P0, [R7+URZ+0x32420], R0 ;  /* 0x03242000070085a7 */ /* 0x000ea4000800007f */
[----:B--2---:R-:W-:Y:S05]  /*e840*/  @!P0 BRA `(.L_x_10717) ;  /* 0xfffffffc00f08947 */ /* 0x004fea000383ffff */
[----:B------:R-:W-:Y:S05]  /*e850*/  BRA `(.L_x_10745) ;  /* 0xfffffff400647947 */ /* 0x000fea000383ffff */
.L_x_10721:
[----:B-1----:R1:W2:Y:S02]  /*e860*/  SYNCS.PHASECHK.TRANS64.TRYWAIT P0, [R5+URZ], R4 ;  /* 0x00000004050075a7 */ /* 0x0022a4000800017f */
[----:B--2---:R-:W-:Y:S05]  /*e870*/  @!P0 NANOSLEEP.SYNCS 0x989680 ;  /* 0x009896800000895d */ /* 0x004fea0003900000 */
[----:B------:R-:W2:Y:S02]  /*e880*/  @!P0 SYNCS.PHASECHK.TRANS64 P0, [R5+URZ], R4 ;  /* 0x00000004050085a7 */ /* 0x000ea4000800007f */
[----:B--2---:R-:W-:Y:S05]  /*e890*/  @!P0 BRA `(.L_x_10721) ;  /* 0xfffffffc00f08947 */ /* 0x004fea000383ffff */
[----:B------:R-:W-:Y:S05]  /*e8a0*/  BRA `(.L_x_10746) ;  /* 0xfffffff400b87947 */ /* 0x000fea000383ffff */
.L_x_10722:
[----:B--2---:R2:W1:Y:S02]  /*e8b0*/  SYNCS.PHASECHK.TRANS64.TRYWAIT P0, [R3+URZ], R0 ;  /* 0x00000000030075a7 */ /* 0x004464000800017f */
[----:B-1----:R-:W-:Y:S05]  /*e8c0*/  @!P0 NANOSLEEP.SYNCS 0x989680 ;  /* 0x009896800000895d */ /* 0x002fea0003900000 */
[----:B------:R-:W1:Y:S02]  /*e8d0*/  @!P0 SYNCS.PHASECHK.TRANS64 P0, [R3+URZ], R0 ;  /* 0x00000000030085a7 */ /* 0x000e64000800007f */
[----:B-1----:R-:W-:Y:S05]  /*e8e0*/  @!P0 BRA `(.L_x_10722) ;  /* 0xfffffffc00f08947 */ /* 0x002fea000383ffff */
[----:B------:R-:W-:Y:S05]  /*e8f0*/  BRA `(.L_x_10747) ;  /* 0xfffffff400ac7947 */ /* 0x000fea000383ffff */
.L_x_10724:
[----:B-1----:R1:W2:Y:S02]  /*e900*/  SYNCS.PHASECHK.TRANS64.TRYWAIT P0, [R5+URZ], R4 ;  /* 0x00000004050075a7 */ /* 0x0022a4000800017f */
[----:B--2---:R-:W-:Y:S05]  /*e910*/  @!P0 NANOSLEEP.SYNCS 0x989680 ;  /* 0x009896800000895d */ /* 0x004fea0003900000 */
[----:B------:R-:W2:Y:S02]  /*e920*/  @!P0 SYNCS.PHASECHK.TRANS64 P0, [R5+URZ], R4 ;  /* 0x00000004050085a7 */ /* 0x000ea4000800007f */
[----:B--2---:R-:W-:Y:S05]  /*e930*/  @!P0 BRA `(.L_x_10724) ;  /* 0xfffffffc00f08947 */ /* 0x004fea000383ffff */
[----:B------:R-:W-:Y:S05]  /*e940*/  BRA `(.L_x_10748) ;  /* 0xfffffff400b07947 */ /* 0x000fea000383ffff */
.L_x_10749:
        /* <DEDUP_REMOVED lines=11> */
.L_x_11974:


//--------------------- .text._ZN7cutlass13device_kernelIN5flash11enable_sm90INS1_16FlashAttnFwdSm90INS1_25CollectiveMainloopFwdSm90ILi2EN4cute5tupleIJNS5_1CILi1EEES8_S8_EEENS6_IJNS7_ILi128EEENS7_ILi96EEENS7_ILi64EEEEEELi256ENS_6half_tEfNS_4arch4Sm90ELb1ELb0ELb0ELb1ELb0ELb0ELb0ELb1ELb0ELb0ELb0ELb0EEENS1_21CollectiveEpilogueFwdINS6_IJSA_NS7_ILi256EEESB_EEES9_SE_SG_Li256ELb1ELb0ELb0ELb0EEENS1_36VarlenDynamicPersistentTileSchedulerILi128ELi96ELi256ELi32ELb0ELb0ELb1ELb1ELb1ELb1EEEEEEEEEvNT_6ParamsE --------------------------
	.section	.text._ZN7cutlass13device_kernelIN5flash11enable_sm90INS1_16FlashAttnFwdSm90INS1_25CollectiveMainloopFwdSm90ILi2EN4cute5tupleIJNS5_1CILi1EEES8_S8_EEENS6_IJNS7_ILi128EEENS7_ILi96EEENS7_ILi64EEEEEELi256ENS_6half_tEfNS_4arch4Sm90ELb1ELb0ELb0ELb1ELb0ELb0ELb0ELb1ELb0ELb0ELb0ELb0EEENS1_21CollectiveEpilogueFwdINS6_IJSA_NS7_ILi256EEESB_EEES9_SE_SG_Li256ELb1ELb0ELb0ELb0EEENS1_36VarlenDynamicPersistentTileSchedulerILi128ELi96ELi256ELi32ELb0ELb0ELb1ELb1ELb1ELb1EEEEEEEEEvNT_6ParamsE,"ax",@progbits
	.align	128
.text._ZN7cutlass13device_kernelIN5flash11enable_sm90INS1_16FlashAttnFwdSm90INS1_25CollectiveMainloopFwdSm90ILi2EN4cute5tupleIJNS5_1CILi1EEES8_S8_EEENS6_IJNS7_ILi128EEENS7_ILi96EEENS7_ILi64EEEEEELi256ENS_6half_tEfNS_4arch4Sm90ELb1ELb0ELb0ELb1ELb0ELb0ELb0ELb1ELb0ELb0ELb0ELb0EEENS1_21CollectiveEpilogueFwdINS6_IJSA_NS7_ILi256EEESB_EEES9_SE_SG_Li256ELb1ELb0ELb0ELb0EEENS1_36VarlenDynamicPersistentTileSchedulerILi128ELi96ELi256ELi32ELb0ELb0ELb1ELb1ELb1ELb1EEEEEEEEEvNT_6ParamsE:
        .type           _ZN7cutlass13device_kernelIN5flash11enable_sm90INS1_16FlashAttnFwdSm90INS1_25CollectiveMainloopFwdSm90ILi2EN4cute5tupleIJNS5_1CILi1EEES8_S8_EEENS6_IJNS7_ILi128EEENS7_ILi96EEENS7_ILi64EEEEEELi256ENS_6half_tEfNS_4arch4Sm90ELb1ELb0ELb0ELb1ELb0ELb0ELb0ELb1ELb0ELb0ELb0ELb0EEENS1_21CollectiveEpilogueFwdINS6_IJSA_NS7_ILi256EEESB_EEES9_SE_SG_Li256ELb1ELb0ELb0ELb0EEENS1_36VarlenDynamicPersistentTileSchedulerILi128ELi96ELi256ELi32ELb0ELb0ELb1ELb1ELb1ELb1EEEEEEEEEvNT_6ParamsE,@function
        .size           _ZN7cutlass13device_kernelIN5flash11enable_sm90INS1_16FlashAttnFwdSm90INS1_25CollectiveMainloopFwdSm90ILi2EN4cute5tupleIJNS5_1CILi1EEES8_S8_EEENS6_IJNS7_ILi128EEENS7_ILi96EEENS7_ILi64EEEEEELi256ENS_6half_tEfNS_4arch4Sm90ELb1ELb0ELb0ELb1ELb0ELb0ELb0ELb1ELb0ELb0ELb0ELb0EEENS1_21CollectiveEpilogueFwdINS6_IJSA_NS7_ILi256EEESB_EEES9_SE_SG_Li256ELb1ELb0ELb0ELb0EEENS1_36VarlenDynamicPersistentTileSchedulerILi128ELi96ELi256ELi32ELb0ELb0ELb1ELb1ELb1ELb1EEEEEEEEEvNT_6ParamsE,(.L_x_11975 - _ZN7cutlass13device_kernelIN5flash11enable_sm90INS1_16FlashAttnFwdSm90INS1_25CollectiveMainloopFwdSm90ILi2EN4cute5tupleIJNS5_1CILi1EEES8_S8_EEENS6_IJNS7_ILi128EEENS7_ILi96EEENS7_ILi64EEEEEELi256ENS_6half_tEfNS_4arch4Sm90ELb1ELb0ELb0ELb1ELb0ELb0ELb0ELb1ELb0ELb0ELb0ELb0EEENS1_21CollectiveEpilogueFwdINS6_IJSA_NS7_ILi256EEESB_EEES9_SE_SG_Li256ELb1ELb0ELb0ELb0EEENS1_36VarlenDynamicPersistentTileSchedulerILi128ELi96ELi256ELi32ELb0ELb0ELb1ELb1ELb1ELb1EEEEEEEEEvNT_6ParamsE)
        .other          _ZN7cutlass13device_kernelIN5flash11enable_sm90INS1_16FlashAttnFwdSm90INS1_25CollectiveMainloopFwdSm90ILi2EN4cute5tupleIJNS5_1CILi1EEES8_S8_EEENS6_IJNS7_ILi128EEENS7_ILi96EEENS7_ILi64EEEEEELi256ENS_6half_tEfNS_4arch4Sm90ELb1ELb0ELb0ELb1ELb0ELb0ELb0ELb1ELb0ELb0ELb0ELb0EEENS1_21CollectiveEpilogueFwdINS6_IJSA_NS7_ILi256EEESB_EEES9_SE_SG_Li256ELb1ELb0ELb0ELb0EEENS1_36VarlenDynamicPersistentTileSchedulerILi128ELi96ELi256ELi32ELb0ELb0ELb1ELb1ELb1ELb1EEEEEEEEEvNT_6ParamsE,@"STO_CUDA_ENTRY STV_DEFAULT"
_ZN7cutlass13device_kernelIN5flash11enable_sm90INS1_16FlashAttnFwdSm90INS1_25CollectiveMainloopFwdSm90ILi2EN4cute5tupleIJNS5_1CILi1EEES8_S8_EEENS6_IJNS7_ILi128EEENS7_ILi96EEENS7_ILi64EEEEEELi256ENS_6half_tEfNS_4arch4Sm90ELb1ELb0ELb0ELb1ELb0ELb0ELb0ELb1ELb0ELb0ELb0ELb0EEENS1_21CollectiveEpilogueFwdINS6_IJSA_NS7_ILi256EEESB_EEES9_SE_SG_Li256ELb1ELb0ELb0ELb0EEENS1_36VarlenDynamicPersistentTileSchedulerILi128ELi96ELi256ELi32ELb0ELb0ELb1ELb1ELb1ELb1EEEEEEEEEvNT_6ParamsE:
        /* <DEDUP_REMOVED lines=21> */
.L_x_10751:
[----:B------:R-:W-:Y:S05]  /*0150*/  BSYNC B0 ;  /* 0x0000000000007941 */ /* 0x000fea0003800000 */
.L_x_10750:
        /* <DEDUP_REMOVED lines=41> */
.L_x_10752:
        /* <DEDUP_REMOVED lines=22> */
.L_x_10753:
        /* <DEDUP_REMOVED lines=18> */
.L_x_10754:
        /* <DEDUP_REMOVED lines=22> */
.L_x_10755:
        /* <DEDUP_REMOVED lines=22> */
.L_x_10756:
[----:B------:R-:W-:Y:S01]  /*0930*/  PLOP3.LUT P0, PT, PT, PT, UP0, 0x80, 0x0 ;  /* 0x000000000000781c */ /* 0x000fe20003f0f008 */
[----:B------:R-:W-:Y:S01]  /*0940*/  UMOV UR36, 0x1 ;  /* 0x0000000100247882 */ /* 0x000fe20000000000 */
[----:B------:R-:W-:Y:S01]  /*0950*/  NOP ;  /* 0x0000000000007918 */ /* 0x000fe20000000000 */
[----:B------:R-:W-:Y:S01]  /*0960*/  USEL UR36, UR36, 0x2, !UP0 ;  /* 0x0000000224247887 */ /* 0x000fe2000c000000 */
[----:B------:R-:W-:Y:S01]  /*0970*/  ULDC.64 UR38, c[0x0][0x208] ;  /* 0x0000820000267ab9 */ /* 0x000fe20000000a00 */
[----:B012-4-:R-:W-:Y:S08]  /*0980*/  BAR.SYNC.DEFER_BLOCKING 0x0 ;  /* 0x0000000000007b1d */ /* 0x017ff00000010000 */
[----:B------:R-:W-:Y:S05]  /*0990*/  @!P0 BRA `(.L_x_10757) ;  /* 0x000000a000d88947 */ /* 0x000fea0003800000 */
.L_x_10758:
        /* <DEDUP_REMOVED lines=42> */
[----:B------:R-:W-:Y:S02]  /*0c40*/  LOP3.LUT R18, R6, 0x7ffffffc, RZ, 0xc0, !PT ;  /* 0x7ffffffc06127812 */ /* 0x000fe400078ec0ff */
[----:B------:R-:W-:Y:S02]  /*0c50*/  LOP3.LUT R8, R0, 0xfffffff8, RZ, 0xc0, !PT ;  /* 0xfffffff800087812 */ /* 0x000fe400078ec0ff */
[-C--:B------:R-:W-:Y:S01]  /*0c60*/  LEA.HI R0, R3, R202.reuse, RZ, 0x4 ;  /* 0x000000ca03007211 */ /* 0x080fe200078f20ff */
[----:B------:R-:W-:Y:S01]  /*0c70*/  IMAD.IADD R18, R23, 0x1, -R18 ;  /* 0x0000000117127824 */ /* 0x000fe200078e0a12 */
[----:B------:R-:W-:Y:S01]  /*0c80*/  LEA.HI R3, R3, R202, RZ, 0x3 ;  /* 0x000000ca03037211 */ /* 0x000fe200078f18ff */
[----:B------:R-:W-:Y:S01]  /*0c90*/  IMAD.IADD R11, R7, 0x1, -R8 ;  /* 0x00000001070b7824 */ /* 0x000fe200078e0a08 */
[----:B------:R-:W-:-:S02]  /*0ca0*/  SHF.R.S32.HI R9, RZ, 0x4, R0 ;  /* 0x00000004ff097819 */ /* 0x000fc40000011400 */
[----:B------:R-:W-:Y:S01]  /*0cb0*/  LOP3.LUT R7, R0, 0x3fffff0, RZ, 0xc0, !PT ;  /* 0x03fffff000077812 */ /* 0x000fe200078ec0ff */
[----:B------:R-:W-:Y:S01]  /*0cc0*/  IMAD R4, R4, 0x10, R11 ;  /* 0x0000001004047824 */ /* 0x000fe200078e020b */
[----:B------:R-:W-:Y:S02]  /*0cd0*/  LEA.HI R0, R0, R9, RZ, 0x1 ;  /* 0x0000000900007211 */ /* 0x000fe400078f08ff */
[----:B------:R-:W-:Y:S01]  /*0ce0*/  LOP3.LUT R5, R3, 0x1ffffff8, RZ, 0xc0, !PT ;  /* 0x1ffffff803057812 */ /* 0x000fe200078ec0ff */
[----:B------:R-:W-:Y:S01]  /*0cf0*/  IMAD.IADD R7, R202, 0x1, -R7 ;  /* 0x00000001ca077824 */ /* 0x000fe200078e0a07 */
[----:B------:R-:W-:Y:S01]  /*0d00*/  LOP3.LUT R0, R0, 0x1ffffffe, RZ, 0xc0, !PT ;  /* 0x1ffffffe00007812 */ /* 0x000fe200078ec0ff */
[----:B------:R-:W-:Y:S01]  /*0d10*/  IMAD R19, R19, 0x40, R4 ;  /* 0x0000004013137824 */ /* 0x000fe200078e0204 */
[----:B------:R-:W-:Y:S01]  /*0d20*/  SHF.R.S32.HI R16, RZ, 0x3, R3 ;  /* 0x00000003ff107819 */ /* 0x000fe20000011403 */
[----:B------:R-:W-:Y:S02]  /*0d30*/  IMAD R7, R7, 0x40, R2 ;  /* 0x0000004007077824 */ /* 0x000fe400078e0202 */
[----:B------:R-:W-:-:S02]  /*0d40*/  IMAD.IADD R0, R9, 0x1, -R0 ;  /* 0x0000000109007824 */ /* 0x000fc400078e0a00 */
[----:B------:R-:W-:Y:S02]  /*0d50*/  IMAD.IADD R2, R202, 0x1, -R5 ;  /* 0x00000001ca027824 */ /* 0x000fe400078e0a05 */
[----:B------:R-:W-:Y:S02]  /*0d60*/  IMAD R201, R0, 0x8, R7 ;  /* 0x0000000800c97824 */ /* 0x000fe400078e0207 */
[----:B------:R-:W-:-:S07]  /*0d70*/  IMAD.SHL.U32 R2, R2, 0x8, RZ ;  /* 0x0000000802027824 */ /* 0x000fce00078e00ff */
.L_x_10812:
[----:B0--3-5:R-:W0:Y:S01]  /*0d80*/  LDC.64 R4, c[0x0][0xc60] ;  /* 0x00031800ff047b82 */ /* 0x029e220000000a00 */
        /* <DEDUP_REMOVED lines=37> */
[----:B-1--4-:R-:W-:-:S14]  /*0fe0*/  @P2 BRA `(.L_x_10759) ;  /* 0x0000000000342947 */ /* 0x012fdc0003800000 */
        /* <DEDUP_REMOVED lines=13> */
.L_x_10759:
        /* <DEDUP_REMOVED lines=9> */
.L_x_10760:
        /* <DEDUP_REMOVED lines=13> */
.L_x_10761:
[----:B------:R-:W-:Y:S01]  /*1220*/  UIADD3 UR41, -UR41, UR6, URZ ;  /* 0x0000000629297290 */ /* 0x000fe2000fffe13f */
[----:B------:R-:W-:Y:S01]  /*1230*/  PLOP3.LUT P0, PT, PT, PT, PT, 0x80, 0x0 ;  /* 0x000000000000781c */ /* 0x000fe20003f0f070 */
[----:B------:R-:W-:Y:S01]  /*1240*/  ULEA UR5, UR49, 0xdf, 0x7 ;  /* 0x000000df31057891 */ /* 0x000fe2000f8e383f */
[----:B------:R-:W-:Y:S01]  /*1250*/  CS2R R40, SRZ ;  /* 0x0000000000287805 */ /* 0x000fe2000001ff00 */
[----:B------:R-:W-:Y:S01]  /*1260*/  UIADD3 UR4, UR41, 0x5f, URZ ;  /* 0x0000005f29047890 */ /* 0x000fe2000fffe03f */
[----:B------:R-:W-:Y:S01]  /*1270*/  CS2R R20, SRZ ;  /* 0x0000000000147805 */ /* 0x000fe2000001ff00 */
[----:B------:R-:W-:Y:S01]  /*1280*/  UIADD3 UR6, UR41, UR5, -UR44 ;  /* 0x0000000529067290 */ /* 0x000fe2000fffe82c */
        /* <DEDUP_REMOVED lines=27> */
[----:B------:R-:W-:-:S02]  /*1440*/  CS2R R114, SRZ ;  /* 0x0000000000727805 */ /* 0x000fc4000001ff00 */
[----:B------:R-:W-:Y:S02]  /*1450*/  CS2R R112, SRZ ;  /* 0x0000000000707805 */ /* 0x000fe4000001ff00 */
[----:B------:R-:W-:Y:S02]  /*1460*/  PLOP3.LUT P1, PT, PT, PT, UP0, 0x80, 0x0 ;  /* 0x000000000000781c */ /* 0x000fe40003f2f008 */
        /* <DEDUP_REMOVED lines=42> */
[----:B------:R-:W-:Y:S02]  /*1710*/  IMAD.MOV.U32 R30, RZ, RZ, RZ ;  /* 0x000000ffff1e7224 */ /* 0x000fe400078e00ff */
        /* <DEDUP_REMOVED lines=35> */
.L_x_10763:
        /* <DEDUP_REMOVED lines=11> */
.L_x_10898:
[----:B0-----:R-:W-:Y:S01]  /*1a00*/  IMAD.U32 R0, RZ, RZ, UR48 ;  /* 0x00000030ff007e24 */ /* 0x001fe2000f8e00ff */
[----:B------:R-:W-:Y:S05]  /*1a10*/  WARPSYNC.ALL ;  /* 0x0000000000007948 */ /* 0x000fea0003800000 */
[----:B------:R0:W-:Y:S01]  /*1a20*/  BAR.SYNC.DEFER_BLOCKING R8, 0x100 ;  /* 0x000400080000751d */ /* 0x0001e20000010000 */
[----:B------:R-:W-:-:S13]  /*1a30*/  ISETP.NE.AND P0, PT, R0, 0x3, PT ;  /* 0x000000030000780c */ /* 0x000fda0003f05270 */
[----:B0-----:R-:W-:Y:S05]  /*1a40*/  @!P0 BRA `(.L_x_10765) ;  /* 0x0000000000048947 */ /* 0x001fea0003800000 */
[----:B------:R-:W-:Y:S01]  /*1a50*/  BPT.TRAP 0x1 ;  /* 0x000000040000795c */ /* 0x000fe20000300000 */
.L_x_10765:
[----:B------:R-:W-:Y:S02]  /*1a60*/  IMAD.U32 R11, RZ, RZ, UR40 ;  /* 0x00000028ff0b7e24 */ /* 0x000fe4000f8e00ff */
[----:B------:R-:W-:-:S03]  /*1a70*/  IMAD.U32 R6, RZ, RZ, UR37 ;  /* 0x00000025ff067e24 */ /* 0x000fc6000f8e00ff */
[----:B------:R-:W-:Y:S01]  /*1a80*/  SHF.L.U32 R11, R11, 0x1f, RZ ;  /* 0x0000001f0b0b7819 */ /* 0x000fe200000006ff */
[----:B------:R-:W-:-:S04]  /*1a90*/  IMAD R6, R6, 0x8, R7 ;  /* 0x0000000806067824 */ /* 0x000fc800078e0207 */
[----:B------:R0:W1:Y:S01]  /*1aa0*/  SYNCS.PHASECHK.TRANS64.TRYWAIT P1, [R6+URZ+0x22830], R11 ;  /* 0x0228300b060075a7 */ /* 0x000062000802017f */
[----:B------:R-:W-:Y:S05]  /*1ab0*/  @!P0 BRA `(.L_x_10766) ;  /* 0x0000000000048947 */ /* 0x000fea0003800000 */
[----:B------:R-:W-:Y:S01]  /*1ac0*/  BPT.TRAP 0x1 ;  /* 0x000000040000795c */ /* 0x000fe20000300000 */
.L_x_10766:
[----:B-1----:R-:W-:Y:S05]  /*1ad0*/  @P1 BRA `(.L_x_10767) ;  /* 0x0000000000081947 */ /* 0x002fea0003800000 */
[----:B------:R-:W1:Y:S02]  /*1ae0*/  SYNCS.PHASECHK.TRANS64.TRYWAIT P1, [R6+URZ+0x22830], R11 ;  /* 0x0228300b060075a7 */ /* 0x000e64000802017f */
[----:B-1----:R-:W-:Y:S05]  /*1af0*/  @!P1 BRA `(.L_x_10768) ;  /* 0x000000dc00889947 */ /* 0x002fea0003800000 */
.L_x_10767:
[----:B------:R-:W-:Y:S01]  /*1b00*/  R2UR UR4, R7 ;  /* 0x00000000070472ca */ /* 0x000fe200000e0000 */
[----:B------:R-:W-:Y:S01]  /*1b10*/  ULOP3.LUT UR16, UR51, 0x10000, URZ, 0xfc, !UPT ;  /* 0x0001000033107892 */ /* 0x000fe2000f8efc3f */
[----:B------:R-:W-:Y:S01]  /*1b20*/  WARPGROUP.ARRIVE ;  /* 0x00000000000079c5 */ /* 0x000fe20000000000 */
[----:B------:R-:W-:Y:S01]  /*1b30*/  UMOV UR17, 0x40000040 ;  /* 0x4000004000117882 */ /* 0x000fe20000000000 */
[----:B------:R-:W-:Y:S01]  /*1b40*/  UMOV UR19, 0x40000040 ;  /* 0x4000004000137882 */ /* 0x000fe20000000000 */
[----:B------:R-:W-:Y:S01]  /*1b50*/  UMOV UR5, 0x40000040 ;  /* 0x4000004000057882 */ /* 0x000fe20000000000 */
[----:B------:R-:W-:Y:S01]  /*1b60*/  UMOV UR7, 0x40000040 ;  /* 0x4000004000077882 */ /* 0x000fe20000000000 */
[----:B------:R-:W-:Y:S01]  /*1b70*/  UIADD3 UR8, UR16, 0x4, URZ ;  /* 0x0000000410087890 */ /* 0x000fe2000fffe03f */
[----:B------:R-:W-:Y:S01]  /*1b80*/  IMAD.U32 R4, RZ, RZ, UR49 ;  /* 0x00000031ff047e24 */ /* 0x000fe2000f8e00ff */
[----:B------:R-:W-:Y:S01]  /*1b90*/  UMOV UR9, 0x40000040 ;  /* 0x4000004000097882 */ /* 0x000fe20000000000 */
[----:B------:R-:W-:Y:S01]  /*1ba0*/  UMOV UR11, 0x40000040 ;  /* 0x40000040000b7882 */ /* 0x000fe20000000000 */
[----:B------:R-:W-:Y:S01]  /*1bb0*/  UIADD3 UR12, UR16, 0x6, URZ ;  /* 0x00000006100c7890 */ /* 0x000fe2000fffe03f */
[----:B------:R-:W-:Y:S01]  /*1bc0*/  IMAD R4, R4, 0x80, R19 ;  /* 0x0000008004047824 */ /* 0x000fe200078e0213 */
[----:B------:R-:W-:Y:S01]  /*1bd0*/  UIADD3 UR4, UR4, 0x1c400, URZ ;  /* 0x0001c40004047890 */ /* 0x000fe2000fffe03f */
[----:B------:R-:W2:Y:S01]  /*1be0*/  S2R R13, SR_TID.X ;  /* 0x00000000000d7919 */ /* 0x000ea20000002100 */
[----:B------:R-:W-:Y:S01]  /*1bf0*/  UMOV UR13, 0x40000040 ;  /* 0x40000040000d7882 */ /* 0x000fe20000000000 */
[----:B------:R-:W-:Y:S01]  /*1c00*/  UMOV UR15, 0x40000040 ;  /* 0x40000040000f7882 */ /* 0x000fe20000000000 */
[----:B------:R-:W-:-:S04]  /*1c10*/  USHF.R.U32.HI UR4, URZ, 0x4, UR4 ;  /* 0x000000043f047899 */ /* 0x000fc80008011604 */
[----:B------:R-:W-:-:S04]  /*1c20*/  ULOP3.LUT UR4, UR4, 0x3fff, URZ, 0xc0, !UPT ;  /* 0x00003fff04047892 */ /* 0x000fc8000f8ec03f */
[----:B------:R-:W-:Y:S02]  /*1c30*/  ULOP3.LUT UR20, UR4, 0x10000, URZ, 0xfc, !UPT ;  /* 0x0001000004147892 */ /* 0x000fe4000f8efc3f */
[----:B------:R-:W-:Y:S02]  /*1c40*/  UIADD3 UR4, UR16, 0x2, URZ ;  /* 0x0000000210047890 */ /* 0x000fe4000fffe03f */
[----:B------:R-:W-:-:S04]  /*1c50*/  UIMAD UR18, UR37, 0x300, UR20 ;  /* 0x00000300251278a4 */ /* 0x000fc8000f8e0214 */
[----:B------:R-:W-:Y:S02]  /*1c60*/  UIADD3 UR6, UR18, 0x2, URZ ;  /* 0x0000000212067890 */ /* 0x000fe4000fffe03f */
[----:B------:R-:W-:Y:S02]  /*1c70*/  UIADD3 UR10, UR18, 0x4, URZ ;  /* 0x00000004120a7890 */ /* 0x000fe4000fffe03f */
[----:B------:R-:W-:Y:S02]  /*1c80*/  UIADD3 UR14, UR18, 0x6, URZ ;  /* 0x00000006120e7890 */ /* 0x000fe4000fffe03f */
[----:B------:R-:W-:Y:S03]  /*1c90*/  HGMMA.64x96x16.F32 R24, gdesc[UR16], RZ, !UPT, gsb0 ;  /* 0x01600000101879f0 */ /* 0x000fe6000c0008ff */
[----:B------:R-:W-:Y:S02]  /*1ca0*/  WARPGROUP.DEPBAR.LE gsb0, 0x0 ;  /* 0x00008000000079c5 */ /* 0x000fe40000010000 */
[----:B------:R-:W-:-:S06]  /*1cb0*/  WARPGROUP.ARRIVE ;  /* 0x00000000000079c5 */ /* 0x000fcc0000000000 */
[----:B------:R-:W-:Y:S01]  /*1cc0*/  HGMMA.64x96x16.F32 R24, gdesc[UR4], R24, gsb0 ;  /* 0x01600000041879f0 */ /* 0x000fe20008000818 */
[----:B------:R-:W-:-:S04]  /*1cd0*/  UIMAD UR6, UR50, -0x60, UR41 ;  /* 0xffffffa0320678a4 */ /* 0x000fc8000f8e0229 */
[----:B------:R-:W-:Y:S02]  /*1ce0*/  UIADD3 UR7, -UR44, 0x61, UR6 ;  /* 0x000000612c077890 */ /* 0x000fe4000fffe106 */
[----:B------:R-:W-:-:S04]  /*1cf0*/  UIADD3 UR6, UR6, 0x60, URZ ;  /* 0x0000006006067890 */ /* 0x000fc8000fffe03f */
[----:B------:R-:W-:Y:S02]  /*1d00*/  IMAD.U32 R3, RZ, RZ, UR7 ;  /* 0x00000007ff037e24 */ /* 0x000fe4000f8e00ff */
[----:B------:R-:W-:Y:S02]  /*1d10*/  IMAD.U32 R5, RZ, RZ, UR6 ;  /* 0x00000006ff057e24 */ /* 0x000fe4000f8e00ff */
[C---:B------:R-:W-:Y:S02]  /*1d20*/  IMAD R3, R18.reuse, -0x2, R3 ;  /* 0xfffffffe12037824 */ /* 0x040fe400078e0203 */
[----:B------:R-:W-:-:S03]  /*1d30*/  IMAD R0, R18, -0x2, R5 ;  /* 0xfffffffe12007824 */ /* 0x000fc600078e0205 */
        /* <DEDUP_REMOVED lines=86> */
[----:B------:R-:W3:Y:S01]  /*22a0*/  SHFL.BFLY PT, R5, R10, 0x2, 0x1f ;  /* 0x0c401f000a057f89 */ /* 0x000ee200000e0000 */
        /* <DEDUP_REMOVED lines=10> */
[----:B---3--:R-:W-:Y:S02]  /*2350*/  FMNMX.FTZ R9, R10, R5, !PT ;  /* 0x000000050a097209 */ /* 0x008fe40007810000 */
[----:B------:R-:W-:Y:S02]  /*2360*/  FSEL R40, R40, -INF , P1 ;  /* 0xff80000028287808 */ /* 0x000fe40000800000 */
[----:B------:R-:W-:Y:S01]  /*2370*/  ISETP.GT.AND P1, PT, R0, 0x28, PT ;  /* 0x000000280000780c */ /* 0x000fe20003f24270 */
[----:B------:R-:W3:Y:S03]  /*2380*/  SHFL.BFLY PT, R12, R9, 0x1, 0x1f ;  /* 0x0c201f00090c7f89 */ /* 0x000ee600000e0000 */
        /* <DEDUP_REMOVED lines=8> */
[----:B---3--:R-:W-:Y:S02]  /*2410*/  FMNMX.FTZ R5, R9, R12, !PT ;  /* 0x0000000c09057209 */ /* 0x008fe40007810000 */
        /* <DEDUP_REMOVED lines=21> */
[----:B------:R-:W3:Y:S01]  /*2570*/  MUFU.EX2 R27, R27 ;  /* 0x0000001b001b7308 */ /* 0x000ee20000000800 */
        /* <DEDUP_REMOVED lines=41> */
[----:B------:R-:W-:Y:S01]  /*2810*/  FFMA.FTZ R9, R71, UR10, -R9 ;  /* 0x0000000a47097c23 */ /* 0x000fe20008010809 */
[----:B------:R-:W-:-:S02]  /*2820*/  FMNMX.FTZ R3, R57, R4, !PT ;  /* 0x0000000439037209 */ /* 0x000fc40007810000 */
[----:B------:R-:W-:Y:S02]  /*2830*/  FSEL R61, R61, -INF , P2 ;  /* 0xff8000003d3d7808 */ /* 0x000fe40001000000 */
[----:B------:R-:W-:Y:S01]  /*2840*/  FMNMX.FTZ R4, R60, R3, !PT ;  /* 0x000000033c047209 */ /* 0x000fe20007810000 */
[----:B------:R-:W5:Y:S01]  /*2850*/  MUFU.EX2 R35, R35 ;  /* 0x0000002300237308 */ /* 0x000f620000000800 */
[----:B------:R-:W-:Y:S02]  /*2860*/  ISETP.GT.AND P2, PT, R0, 0x51, PT ;  /* 0x000000510000780c */ /* 0x000fe40003f44270 */
[----:B------:R-:W-:Y:S02]  /*2870*/  FSEL R64, R64, -INF , P1 ;  /* 0xff80000040407808 */ /* 0x000fe40000800000 */
[----:B------:R-:W-:Y:S02]  /*2880*/  FMNMX.FTZ R3, R61, R4, !PT ;  /* 0x000000043d037209 */ /* 0x000fe40007810000 */
[----:B------:R-:W-:Y:S01]  /*2890*/  ISETP.GT.AND P1, PT, R0, 0x58, PT ;  /* 0x000000580000780c */ /* 0x000fe20003f24270 */
[----:B------:R3:W-:Y:S01]  /*28a0*/  MUFU.EX2 R175, R9 ;  /* 0x0000000900af7308 */ /* 0x0007e20000000800 */
[----:B------:R-:W-:-:S02]  /*28b0*/  FSEL R65, R65, -INF , P2 ;  /* 0xff80000041417808 */ /* 0x000fc40001000000 */
[----:B------:R-:W-:Y:S02]  /*28c0*/  FMNMX.FTZ R4, R64, R3, !PT ;  /* 0x0000000340047209 */ /* 0x000fe40007810000 */
[----:B------:R-:W-:Y:S02]  /*28d0*/  ISETP.GT.AND P2, PT, R0, 0x59, PT ;  /* 0x000000590000780c */ /* 0x000fe40003f44270 */
[----:B------:R-:W-:Y:S01]  /*28e0*/  FSEL R68, R68, -INF , P1 ;  /* 0xff80000044447808 */ /* 0x000fe20000800000 */
[----:B------:R-:W-:Y:S01]  /*28f0*/  MUFU.EX2 R38, R38 ;  /* 0x0000002600267308 */ /* 0x000fe20000000800 */
[----:B------:R-:W-:Y:S01]  /*2900*/  FMNMX.FTZ R3, R65, R4, !PT ;  /* 0x0000000441037209 */ /* 0x000fe20007810000 */
[----:B---3--:R-:W-:Y:S01]  /*2910*/  FADD.FTZ R9, R26, R27 ;  /* 0x0000001b1a097221 */ /* 0x008fe20000010000 */
[----:B------:R-:W-:Y:S02]  /*2920*/  FSEL R69, R69, -INF , P2 ;  /* 0xff80000045457808 */ /* 0x000fe40001000000 */
[----:B------:R-:W-:-:S02]  /*2930*/  FMNMX.FTZ R0, R68, R3, !PT ;  /* 0x0000000344007209 */ /* 0x000fc40007810000 */
[----:B------:R-:W-:Y:S01]  /*2940*/  F2FP.F16.F32.PACK_AB R153, R27, R26 ;  /* 0x0000001a1b99723e */ /* 0x000fe200000000ff */
[----:B------:R-:W3:Y:S01]  /*2950*/  MUFU.EX2 R39, R39 ;  /* 0x0000002700277308 */ /* 0x000ee20000000800 */
[----:B------:R-:W-:Y:S02]  /*2960*/  FMNMX.FTZ R0, R69, R0, !PT ;  /* 0x0000000045007209 */ /* 0x000fe40007810000 */
[----:B----4-:R-:W-:Y:S02]  /*2970*/  F2FP.F16.F32.PACK_AB R155, R31, R30 ;  /* 0x0000001e1f9b723e */ /* 0x010fe400000000ff */
[----:B-----5:R-:W-:Y:S01]  /*2980*/  F2FP.F16.F32.PACK_AB R157, R35, R34 ;  /* 0x00000022239d723e */ /* 0x020fe200000000ff */
[----:B------:R-:W4:Y:S02]  /*2990*/  SHFL.BFLY PT, R3, R0, 0x2, 0x1f ;  /* 0x0c401f0000037f89 */ /* 0x000f2400000e0000 */
[----:B------:R-:W-:Y:S08]  /*29a0*/  MUFU.EX2 R42, R42 ;  /* 0x0000002a002a7308 */ /* 0x000ff00000000800 */
[----:B------:R-:W5:Y:S01]  /*29b0*/  MUFU.EX2 R43, R43 ;  /* 0x0000002b002b7308 */ /* 0x000f620000000800 */
[----:B---3--:R-:W-:-:S07]  /*29c0*/  F2FP.F16.F32.PACK_AB R159, R39, R38 ;  /* 0x00000026279f723e */ /* 0x008fce00000000ff */
[----:B------:R-:W-:Y:S01]  /*29d0*/  MUFU.EX2 R46, R46 ;  /* 0x0000002e002e7308 */ /* 0x000fe20000000800 */
[----:B----4-:R-:W-:-:S07]  /*29e0*/  FMNMX.FTZ R3, R0, R3, !PT ;  /* 0x0000000300037209 */ /* 0x010fce0007810000 */
[----:B------:R-:W3:Y:S01]  /*29f0*/  MUFU.EX2 R47, R47 ;  /* 0x0000002f002f7308 */ /* 0x000ee20000000800 */
[----:B-----5:R-:W-:Y:S01]  /*2a00*/  F2FP.F16.F32.PACK_AB R161, R43, R42 ;  /* 0x0000002a2ba1723e */ /* 0x020fe200000000ff */
[----:B------:R-:W4:Y:S06]  /*2a10*/  SHFL.BFLY PT, R4, R3, 0x1, 0x1f ;  /* 0x0c201f0003047f89 */ /* 0x000f2c00000e0000 */
[----:B------:R-:W-:Y:S08]  /*2a20*/  MUFU.EX2 R50, R50 ;  /* 0x0000003200327308 */ /* 0x000ff00000000800 */
[----:B------:R-:W5:Y:S01]  /*2a30*/  MUFU.EX2 R51, R51 ;  /* 0x0000003300337308 */ /* 0x000f620000000800 */
[----:B---3--:R-:W-:-:S07]  /*2a40*/  F2FP.F16.F32.PACK_AB R163, R47, R46 ;  /* 0x0000002e2fa3723e */ /* 0x008fce00000000ff */
[----:B------:R-:W-:Y:S01]  /*2a50*/  MUFU.EX2 R54, R54 ;  /* 0x0000003600367308 */ /* 0x000fe20000000800 */
[----:B----4-:R-:W-:-:S04]  /*2a60*/  FMNMX.FTZ R4, R3, R4, !PT ;  /* 0x0000000403047209 */ /* 0x010fc80007810000 */
[C---:B------:R-:W-:Y:S01]  /*2a70*/  FSETP.NEU.FTZ.AND P1, PT, R4.reuse, -INF , PT ;  /* 0xff8000000400780b */ /* 0x040fe20003f3d000 */
[----:B------:R-:W-:Y:S02]  /*2a80*/  FMUL.FTZ R0, R4, UR10 ;  /* 0x0000000a04007c20 */ /* 0x000fe40008410000 */
[----:B------:R-:W-:Y:S01]  /*2a90*/  MUFU.EX2 R55, R55 ;  /* 0x0000003700377308 */ /* 0x000fe20000000800 */
[----:B-----5:R-:W-:Y:S02]  /*2aa0*/  F2FP.F16.F32.PACK_AB R165, R51, R50 ;  /* 0x0000003233a5723e */ /* 0x020fe400000000ff */
[----:B------:R-:W-:Y:S01]  /*2ab0*/  FSEL R3, R0, RZ, P1 ;  /* 0x000000ff00037208 */ /* 0x000fe20000800000 */
[----:B------:R-:W-:Y:S01]  /*2ac0*/  FADD.FTZ R0, R30, R9 ;  /* 0x000000091e007221 */ /* 0x000fe20000010000 */
[----:B--2---:R-:W-:-:S03]  /*2ad0*/  LOP3.LUT P1, RZ, R13, 0x7f, RZ, 0xc0, !PT ;  /* 0x0000007f0dff7812 */ /* 0x004fc6000782c0ff */
        /* <DEDUP_REMOVED lines=30> */
[----:B------:R-:W-:Y:S01]  /*2cc0*/  FFMA.FTZ R64, R64, UR10, -R3 ;  /* 0x0000000a40407c23 */ /* 0x000fe20008010803 */
[----:B------:R-:W-:Y:S01]  /*2cd0*/  FADD.FTZ R15, R43, R12 ;  /* 0x0000000c2b0f7221 */ /* 0x000fe20000010000 */
[----:B------:R-:W4:Y:S01]  /*2ce0*/  MUFU.EX2 R29, R29 ;  /* 0x0000001d001d7308 */ /* 0x000f220000000800 */
[----:B--2---:R-:W-:Y:S01]  /*2cf0*/  FADD.FTZ R9, R24, R25 ;  /* 0x0000001918097221 */ /* 0x004fe20000010000 */
[----:B------:R-:W-:Y:S01]  /*2d00*/  FFMA.FTZ R65, R65, UR10, -R3 ;  /* 0x0000000a41417c23 */ /* 0x000fe20008010803 */
[----:B------:R-:W-:Y:S01]  /*2d10*/  FADD.FTZ R12, R46, R15 ;  /* 0x0000000f2e0c7221 */ /* 0x000fe20000010000 */
[--C-:B------:R-:W-:Y:S01]  /*2d20*/  FFMA.FTZ R68, R68, UR10, -R3.reuse ;  /* 0x0000000a44447c23 */ /* 0x100fe20008010803 */
[----:B------:R-:W-:Y:S01]  /*2d30*/  FFMA.FTZ R3, R69, UR10, -R3 ;  /* 0x0000000a45037c23 */ /* 0x000fe20008010803 */
[----:B------:R-:W-:Y:S01]  /*2d40*/  F2FP.F16.F32.PACK_AB R167, R55, R54 ;  /* 0x0000003637a7723e */ /* 0x000fe200000000ff */
[----:B------:R-:W-:Y:S01]  /*2d50*/  FADD.FTZ R15, R47, R12 ;  /* 0x0000000c2f0f7221 */ /* 0x000fe20000010000 */
[----:B------:R-:W2:Y:S01]  /*2d60*/  MUFU.EX2 R32, R32 ;  /* 0x0000002000207308 */ /* 0x000ea20000000800 */
[----:B---3--:R-:W-:Y:S01]  /*2d70*/  FADD.FTZ R0, R28, R9 ;  /* 0x000000091c007221 */ /* 0x008fe20000010000 */
[----:B------:R-:W-:-:S02]  /*2d80*/  IADD3 R9, -R22, 0xb, RZ ;  /* 0x0000000b16097810 */ /* 0x000fc40007ffe1ff */
[----:B------:R-:W-:-:S04]  /*2d90*/  F2FP.F16.F32.PACK_AB R152, R25, R24 ;  /* 0x000000181998723e */ /* 0x000fc800000000ff */
        /* <DEDUP_REMOVED lines=48> */
[C---:B----4-:R-:W-:Y:S01]  /*30a0*/  FADD.FTZ R15, R63.reuse, R10 ;  /* 0x0000000a3f0f7221 */ /* 0x050fe20000010000 */
[----:B------:R-:W-:-:S06]  /*30b0*/  F2FP.F16.F32.PACK_AB R171, R63, R62 ;  /* 0x0000003e3fab723e */ /* 0x000fcc00000000ff */
[----:B------:R-:W4:Y:S01]  /*30c0*/  MUFU.EX2 R57, R57 ;  /* 0x0000003900397308 */ /* 0x000f220000000800 */
[----:B-----5:R-:W-:-:S07]  /*30d0*/  FADD.FTZ R0, R56, R13 ;  /* 0x0000000d38007221 */ /* 0x020fce0000010000 */
        /* <DEDUP_REMOVED lines=13> */
[----:B-----5:R-:W-:Y:S01]  /*31b0*/  FADD.FTZ R15, R61, R0 ;  /* 0x000000003d0f7221 */ /* 0x020fe20000010000 */
[C---:B------:R-:W-:Y:S01]  /*31c0*/  FADD.FTZ R0, R175.reuse, R10 ;  /* 0x0000000aaf007221 */ /* 0x040fe20000010000 */
[----:B------:R-:W-:Y:S02]  /*31d0*/  F2FP.F16.F32.PACK_AB R175, R175, R70 ;  /* 0x00000046afaf723e */ /* 0x000fe400000000ff */
[----:B------:R-:W-:-:S03]  /*31e0*/  F2FP.F16.F32.PACK_AB R170, R61, R60 ;  /* 0x0000003c3daa723e */ /* 0x000fc600000000ff */
[----:B------:R-:W5:Y:S01]  /*31f0*/  MUFU.EX2 R68, R68 ;  /* 0x0000004400447308 */ /* 0x000f620000000800 */
[----:B---3--:R-:W-:-:S07]  /*3200*/  FADD.FTZ R10, R64, R15 ;  /* 0x0000000f400a7221 */ /* 0x008fce0000010000 */
[----:B------:R-:W3:Y:S01]  /*3210*/  MUFU.EX2 R13, R3 ;  /* 0x00000003000d7308 */ /* 0x000ee20000000800 */
[C---:B----4-:R-:W-:Y:S01]  /*3220*/  FADD.FTZ R15, R65.reuse, R10 ;  /* 0x0000000a410f7221 */ /* 0x050fe20000010000 */
[----:B------:R-:W-:-:S03]  /*3230*/  F2FP.F16.F32.PACK_AB R172, R65, R64 ;  /* 0x0000004041ac723e */ /* 0x000fc600000000ff */
[----:B-----5:R-:W-:-:S04]  /*3240*/  FADD.FTZ R10, R68, R15 ;  /* 0x0000000f440a7221 */ /* 0x020fc80000010000 */
[C---:B---3--:R-:W-:Y:S01]  /*3250*/  FADD.FTZ R3, R13.reuse, R10 ;  /* 0x0000000a0d037221 */ /* 0x048fe20000010000 */
[----:B------:R-:W-:Y:S01]  /*3260*/  F2FP.F16.F32.PACK_AB R174, R13, R68 ;  /* 0x000000440dae723e */ /* 0x000fe200000000ff */
[----:B--2---:R-:W-:Y:S06]  /*3270*/  @!P0 BRA `(.L_x_10769) ;  /* 0x0000000000048947 */ /* 0x004fec0003800000 */
[----:B------:R-:W-:Y:S01]  /*3280*/  BPT.TRAP 0x1 ;  /* 0x000000040000795c */ /* 0x000fe20000300000 */
.L_x_10769:
[----:B------:R2:W3:Y:S01]  /*3290*/  SYNCS.PHASECHK.TRANS64.TRYWAIT P2, [R6+URZ+0x22850], R11 ;  /* 0x0228500b060075a7 */ /* 0x0004e2000804017f */
[----:B------:R-:W-:Y:S05]  /*32a0*/  @!P0 BRA `(.L_x_10770) ;  /* 0x0000000000048947 */ /* 0x000fea0003800000 */
[----:B------:R-:W-:Y:S01]  /*32b0*/  BPT.TRAP 0x1 ;  /* 0x000000040000795c */ /* 0x000fe20000300000 */
.L_x_10770:
[----:B---3--:R-:W-:Y:S05]  /*32c0*/  @P2 BRA `(.L_x_10771) ;  /* 0x0000000000082947 */ /* 0x008fea0003800000 */
[----:B------:R-:W3:Y:S02]  /*32d0*/  SYNCS.PHASECHK.TRANS64.TRYWAIT P2, [R6+URZ+0x22850], R11 ;  /* 0x0228500b060075a7 */ /* 0x000ee4000804017f */
[----:B---3--:R-:W-:Y:S05]  /*32e0*/  @!P2 BRA `(.L_x_10772) ;  /* 0x000000c400a0a947 */ /* 0x008fea0003800000 */
.L_x_10771:
[----:B------:R-:W-:Y:S01]  /*32f0*/  R2UR UR6, R7 ;  /* 0x00000000070672ca */ /* 0x000fe200000e0000 */
[----:B------:R4:W-:Y:S01]  /*3300*/  BAR.SYNC.DEFER_BLOCKING R8, 0x100 ;  /* 0x000400080000751d */ /* 0x0009e20000010000 */
[----:B------:R-:W-:Y:S01]  /*3310*/  UIADD3 UR23, UR50, -0x2, URZ ;  /* 0xfffffffe32177890 */ /* 0x000fe2000fffe03f */
[----:B0123--:R-:W-:-:S04]  /*3320*/  @!P1 VIADD R6, R6, 0x22860 ;  /* 0x0002286006069836 */ /* 0x00ffc80000000000 */
[----:B------:R-:W-:Y:S01]  /*3330*/  UMOV UR7, 0x40000040 ;  /* 0x4000004000077882 */ /* 0x000fe20000000000 */
[----:B------:R-:W-:-:S05]  /*3340*/  @!P1 PRMT R6, RZ, 0x654, R6 ;  /* 0x00000654ff069816 */ /* 0x000fca0000000006 */
        /* <DEDUP_REMOVED lines=49> */
[----:B----4-:R-:W-:Y:S05]  /*3660*/  @!P2 BRA `(.L_x_10773) ;  /* 0x0000002000f8a947 */ /* 0x010fea0003800000 */
[----:B------:R-:W-:Y:S01]  /*3670*/  IMAD.MOV.U32 R8, RZ, RZ, R5 ;  /* 0x000000ffff087224 */ /* 0x000fe200078e0005 */
[----:B------:R-:W-:Y:S01]  /*3680*/  ULDC UR24, c[0x0][0x988] ;  /* 0x0002620000187ab9 */ /* 0x000fe20000000800 */
[----:B------:R-:W-:-:S07]  /*3690*/  IMAD.MOV.U32 R7, RZ, RZ, R4 ;  /* 0x000000ffff077224 */ /* 0x000fce00078e0004 */
.L_x_10782:
[----:B------:R-:W-:-:S04]  /*36a0*/  UIADD3 UR37, UR37, 0x1, URZ ;  /* 0x0000000125257890 */ /* 0x000fc8000fffe03f */
[----:B------:R-:W-:-:S04]  /*36b0*/  UISETP.NE.AND UP0, UPT, UR37, 0x2, UPT ;  /* 0x000000022500788c */ /* 0x000fc8000bf05270 */
[----:B------:R-:W-:Y:S02]  /*36c0*/  USEL UR6, URZ, 0x1, UP0 ;  /* 0x000000013f067887 */ /* 0x000fe40008000000 */
[----:B------:R-:W-:Y:S02]  /*36d0*/  USEL UR37, UR37, URZ, UP0 ;  /* 0x0000003f25257287 */ /* 0x000fe40008000000 */
[----:B------:R-:W-:Y:S01]  /*36e0*/  ULOP3.LUT UR40, UR40, UR6, URZ, 0x3c, !UPT ;  /* 0x0000000628287292 */ /* 0x000fe2000f8e3c3f */
[----:B0-----:R-:W-:Y:S11]  /*36f0*/  @!P0 BRA `(.L_x_10774) ;  /* 0x0000000000048947 */ /* 0x001ff60003800000 */
[----:B------:R-:W-:Y:S01]  /*3700*/  BPT.TRAP 0x1 ;  /* 0x000000040000795c */ /* 0x000fe20000300000 */
.L_x_10774:
        /* <DEDUP_REMOVED lines=9> */
.L_x_10775:
[----:B-1----:R-:W-:Y:S05]  /*37a0*/  @P2 BRA `(.L_x_10776) ;  /* 0x0000000000082947 */ /* 0x002fea0003800000 */
[----:B------:R-:W1:Y:S02]  /*37b0*/  SYNCS.PHASECHK.TRANS64.TRYWAIT P2, [UR25+0x22830], R6 ;  /* 0x02283006ff0075a7 */ /* 0x000e640008040159 */
[----:B-1----:R-:W-:Y:S05]  /*37c0*/  @!P2 BRA `(.L_x_10777) ;  /* 0x000000c0007ca947 */ /* 0x002fea0003800000 */
.L_x_10776:
[----:B------:R-:W-:Y:S01]  /*37d0*/  UIMAD UR18, UR37, 0x300, UR20 ;  /* 0x00000300251278a4 */ /* 0x000fe2000f8e0214 */
[----:B------:R-:W-:Y:S01]  /*37e0*/  WARPGROUP.ARRIVE ;  /* 0x00000000000079c5 */ /* 0x000fe20000000000 */
[----:B------:R-:W-:Y:S01]  /*37f0*/  UMOV UR19, 0x40000040 ;  /* 0x4000004000137882 */ /* 0x000fe20000000000 */
[----:B------:R-:W-:Y:S01]  /*3800*/  UMOV UR7, 0x40000040 ;  /* 0x4000004000077882 */ /* 0x000fe20000000000 */
[----:B------:R-:W-:Y:S01]  /*3810*/  UIADD3 UR6, UR18, 0x2, URZ ;  /* 0x0000000212067890 */ /* 0x000fe2000fffe03f */
[----:B-1----:R-:W-:Y:S01]  /*3820*/  IMAD.MOV.U32 R5, RZ, RZ, -0x2 ;  /* 0xfffffffeff057424 */ /* 0x002fe200078e00ff */
        /* <DEDUP_REMOVED lines=8> */
[----:B------:R-:W-:-:S04]  /*38b0*/  USHF.L.U32 UR6, UR49, 0x7, URZ ;  /* 0x0000000731067899 */ /* 0x000fc8000800063f */
[----:B------:R-:W-:-:S04]  /*38c0*/  UIMAD UR6, UR23, -0x60, UR6 ;  /* 0xffffffa0170678a4 */ /* 0x000fc8000f8e0206 */
[----:B------:R-:W-:-:S04]  /*38d0*/  UIADD3 UR6, UR6, 0x1, UR41 ;  /* 0x0000000106067890 */ /* 0x000fc8000fffe029 */
[----:B------:R-:W-:-:S06]  /*38e0*/  UIADD3 UR6, UR6, -UR44, URZ ;  /* 0x8000002c06067290 */ /* 0x000fcc000fffe03f */
[----:B------:R-:W-:-:S04]  /*38f0*/  IMAD R4, R18, R5, UR6 ;  /* 0x0000000612047e24 */ /* 0x000fc8000f8e0205 */
[----:B------:R-:W-:-:S05]  /*3900*/  IMAD.IADD R5, R19, 0x1, R4 ;  /* 0x0000000113057824 */ /* 0x000fca00078e0204 */
[C---:B------:R-:W-:Y:S02]  /*3910*/  ISETP.GT.AND P2, PT, R5.reuse, RZ, PT ;  /* 0x000000ff0500720c */ /* 0x040fe40003f44270 */
[----:B------:R-:W-:Y:S01]  /*3920*/  ISETP.GT.AND P3, PT, R5, 0x1, PT ;  /* 0x000000010500780c */ /* 0x000fe20003f64270 */
        /* <DEDUP_REMOVED lines=80> */
[C---:B------:R-:W-:Y:S02]  /*3e30*/  ISETP.GT.AND P4, PT, R5.reuse, 0x1, PT ;  /* 0x000000010500780c */ /* 0x040fe40003f84270 */
[----:B------:R-:W-:Y:S01]  /*3e40*/  FSEL R11, R154, -INF , P3 ;  /* 0xff8000009a0b7808 */ /* 0x000fe20001800000 */
[----:B------:R-:W1:Y:S01]  /*3e50*/  SHFL.BFLY PT, R4, R9, 0x2, 0x1f ;  /* 0x0c401f0009047f89 */ /* 0x000e6200000e0000 */
[----:B------:R-:W-:Y:S02]  /*3e60*/  ISETP.GT.AND P3, PT, R5, 0x8, PT ;  /* 0x000000080500780c */ /* 0x000fe40003f64270 */
[----:B------:R-:W-:Y:S02]  /*3e70*/  FSEL R155, R155, -INF , P4 ;  /* 0xff8000009b9b7808 */ /* 0x000fe40002000000 */
[----:B------:R-:W-:-:S02]  /*3e80*/  FMNMX.FTZ R154, R11, R8, !PT ;  /* 0x000000080b9a7209 */ /* 0x000fc40007810000 */
        /* <DEDUP_REMOVED lines=10> */
[----:B------:R-:W-:Y:S02]  /*3f30*/  FSEL R166, R166, -INF , P3 ;  /* 0xff800000a6a67808 */ /* 0x000fe40001800000 */
[----:B------:R-:W-:Y:S01]  /*3f40*/  ISETP.GT.AND P3, PT, R5, 0x20, PT ;  /* 0x000000200500780c */ /* 0x000fe20003f64270 */
[----:B------:R-:W1:Y:S01]  /*3f50*/  SHFL.BFLY PT, R4, R13, 0x1, 0x1f ;  /* 0x0c201f000d047f89 */ /* 0x000e6200000e0000 */
        /* <DEDUP_REMOVED lines=9> */
[C---:B------:R-:W-:Y:S02]  /*3ff0*/  ISETP.GT.AND P4, PT, R5.reuse, 0x31, PT ;  /* 0x000000310500780c */ /* 0x040fe40003f84270 */
[----:B------:R-:W-:Y:S02]  /*4000*/  FSEL R178, R178, -INF , P3 ;  /* 0xff800000b2b27808 */ /* 0x000fe40001800000 */
[----:B------:R-:W-:Y:S02]  /*4010*/  ISETP.GT.AND P3, PT, R5, 0x38, PT ;  /* 0x000000380500780c */ /* 0x000fe40003f64270 */
[----:B-1----:R-:W-:-:S02]  /*4020*/  FMNMX.FTZ R4, R13, R4, !PT ;  /* 0x000000040d047209 */ /* 0x002fc40007810000 */
[----:B------:R-:W-:Y:S02]  /*4030*/  FMNMX.FTZ R13, R155, R154, !PT ;  /* 0x0000009a9b0d7209 */ /* 0x000fe40007810000 */
[C---:B------:R-:W-:Y:S01]  /*4040*/  FSETP.NEU.FTZ.AND P2, PT, R4.reuse, -INF , PT ;  /* 0xff8000000400780b */ /* 0x040fe20003f5d000 */
[----:B------:R-:W-:Y:S01]  /*4050*/  FMUL.FTZ R15, R4, UR10 ;  /* 0x0000000a040f7c20 */ /* 0x000fe20008410000 */
[----:B------:R-:W-:Y:S02]  /*4060*/  FMNMX.FTZ R154, R158, R13, !PT ;  /* 0x0000000d9e9a7209 */ /* 0x000fe40007810000 */
[----:B------:R-:W-:Y:S02]  /*4070*/  FSEL R179, R179, -INF , P4 ;  /* 0xff800000b3b37808 */ /* 0x000fe40002000000 */
[----:B------:R-:W-:Y:S02]  /*4080*/  FSEL R9, R15, RZ, P2 ;  /* 0x000000ff0f097208 */ /* 0x000fe40001000000 */
[----:B------:R-:W-:-:S02]  /*4090*/  FMNMX.FTZ R15, R159, R154, !PT ;  /* 0x0000009a9f0f7209 */ /* 0x000fc40007810000 */
        /* <DEDUP_REMOVED lines=31> */
[----:B------:R-:W-:Y:S01]  /*4290*/  FFMA.FTZ R196, R196, UR10, -R9 ;  /* 0x0000000ac4c47c23 */ /* 0x000fe20008010809 */
[----:B------:R-:W-:-:S02]  /*42a0*/  ISETP.GT.AND P4, PT, R5, 0x49, PT ;  /* 0x000000490500780c */ /* 0x000fc40003f84270 */
[----:B------:R-:W-:Y:S02]  /*42b0*/  FMNMX.FTZ R10, R178, R153, !PT ;  /* 0x00000099b20a7209 */ /* 0x000fe40007810000 */
[----:B------:R-:W-:Y:S01]  /*42c0*/  FSEL R190, R190, -INF , P3 ;  /* 0xff800000bebe7808 */ /* 0x000fe20001800000 */
[----:B------:R-:W-:Y:S01]  /*42d0*/  MUFU.EX2 R15, R15 ;  /* 0x0000000f000f7308 */ /* 0x000fe20000000800 */
[----:B------:R-:W-:Y:S02]  /*42e0*/  FMNMX.FTZ R153, R179, R10, !PT ;  /* 0x0000000ab3997209 */ /* 0x000fe40007810000 */
[----:B------:R-:W-:Y:S02]  /*42f0*/  ISETP.GT.AND P3, PT, R5, 0x50, PT ;  /* 0x000000500500780c */ /* 0x000fe40003f64270 */
[----:B------:R-:W-:Y:S01]  /*4300*/  FMNMX.FTZ R14, R182, R153, !PT ;  /* 0x00000099b60e7209 */ /* 0x000fe20007810000 */
[----:B------:R-:W-:Y:S01]  /*4310*/  FFMA.FTZ R153, R12, UR10, -R9 ;  /* 0x0000000a0c997c23 */ /* 0x000fe20008010809 */
[----:B------:R-:W-:Y:S01]  /*4320*/  FSEL R191, R191, -INF , P4 ;  /* 0xff800000bfbf7808 */ /* 0x000fe20002000000 */
[----:B------:R1:W-:Y:S01]  /*4330*/  MUFU.EX2 R10, R164 ;  /* 0x000000a4000a7308 */ /* 0x0003e20000000800 */
[----:B------:R-:W-:-:S02]  /*4340*/  FMNMX.FTZ R157, R183, R14, !PT ;  /* 0x0000000eb79d7209 */ /* 0x000fc40007810000 */
[----:B------:R-:W-:Y:S02]  /*4350*/  ISETP.GT.AND P4, PT, R5, 0x51, PT ;  /* 0x000000510500780c */ /* 0x000fe40003f84270 */
[----:B------:R-:W-:Y:S02]  /*4360*/  FMNMX.FTZ R12, R186, R157, !PT ;  /* 0x0000009dba0c7209 */ /* 0x000fe40007810000 */
[----:B------:R-:W-:Y:S01]  /*4370*/  FSEL R194, R194, -INF , P3 ;  /* 0xff800000c2c27808 */ /* 0x000fe20001800000 */
[----:B------:R-:W-:Y:S01]  /*4380*/  MUFU.EX2 R156, R156 ;  /* 0x0000009c009c7308 */ /* 0x000fe20000000800 */
[----:B------:R-:W-:Y:S01]  /*4390*/  FMNMX.FTZ R157, R187, R12, !PT ;  /* 0x0000000cbb9d7209 */ /* 0x000fe20007810000 */
[--C-:B-1----:R-:W-:Y:S01]  /*43a0*/  FFMA.FTZ R164, R176, UR10, -R9.reuse ;  /* 0x0000000ab0a47c23 */ /* 0x102fe20008010809 */
[----:B------:R-:W-:Y:S02]  /*43b0*/  ISETP.GT.AND P3, PT, R5, 0x58, PT ;  /* 0x000000580500780c */ /* 0x000fe40003f64270 */
        /* <DEDUP_REMOVED lines=11> */
[----:B------:R-:W-:Y:S01]  /*4470*/  FFMA.FTZ R173, R185, UR10, -R9 ;  /* 0x0000000ab9ad7c23 */ /* 0x000fe20008010809 */
[----:B------:R-:W-:Y:S01]  /*4480*/  FMNMX.FTZ R5, R195, R12, !PT ;  /* 0x0000000cc3057209 */ /* 0x000fe20007810000 */
[----:B------:R-:W-:Y:S01]  /*4490*/  MUFU.EX2 R153, R153 ;  /* 0x0000009900997308 */ /* 0x000fe20000000800 */
[----:B------:R-:W-:-:S02]  /*44a0*/  FSEL R199, R199, -INF , P4 ;  /* 0xff800000c7c77808 */ /* 0x000fc40002000000 */
[----:B------:R-:W-:-:S04]  /*44b0*/  FMNMX.FTZ R14, R198, R5, !PT ;  /* 0x00000005c60e7209 */ /* 0x000fc80007810000 */
[----:B------:R-:W-:Y:S01]  /*44c0*/  FMNMX.FTZ R5, R199, R14, !PT ;  /* 0x0000000ec7057209 */ /* 0x000fe20007810000 */
[----:B------:R-:W-:Y:S01]  /*44d0*/  FFMA.FTZ R14, R180, UR10, -R9 ;  /* 0x0000000ab40e7c23 */ /* 0x000fe20008010809 */
[----:B------:R-:W-:Y:S01]  /*44e0*/  FSEL R180, R4, RZ, P2 ;  /* 0x000000ff04b47208 */ /* 0x000fe20001000000 */
[----:B------:R1:W-:Y:S02]  /*44f0*/  MUFU.EX2 R12, R172 ;  /* 0x000000ac000c7308 */ /* 0x0003e40000000800 */
[----:B------:R-:W2:Y:S02]  /*4500*/  SHFL.BFLY PT, R20, R5, 0x2, 0x1f ;  /* 0x0c401f0005147f89 */ /* 0x000ea400000e0000 */
[----:B------:R-:W-:-:S04]  /*4510*/  FADD.FTZ R180, -R180, R7 ;  /* 0x00000007b4b47221 */ /* 0x000fc80000010100 */
[----:B------:R-:W-:Y:S01]  /*4520*/  FMUL.FTZ R185, R180, UR10 ;  /* 0x0000000ab4b97c20 */ /* 0x000fe20008410000 */
[----:B-1----:R-:W-:Y:S01]  /*4530*/  FFMA.FTZ R172, R192, UR10, -R9 ;  /* 0x0000000ac0ac7c23 */ /* 0x002fe20008010809 */
[----:B------:R-:W-:Y:S08]  /*4540*/  MUFU.EX2 R160, R160 ;  /* 0x000000a000a07308 */ /* 0x000ff00000000800 */
[----:B------:R-:W1:Y:S01]  /*4550*/  MUFU.EX2 R185, R185 ;  /* 0x000000b900b97308 */ /* 0x000e620000000800 */
[----:B--2---:R-:W-:-:S07]  /*4560*/  FMNMX.FTZ R176, R5, R20, !PT ;  /* 0x0000001405b07209 */ /* 0x004fce0007810000 */
[----:B------:R-:W2:Y:S01]  /*4570*/  MUFU.EX2 R157, R157 ;  /* 0x0000009d009d7308 */ /* 0x000ea20000000800 */
[--C-:B------:R-:W-:Y:S01]  /*4580*/  FFMA.FTZ R20, R188, UR10, -R9.reuse ;  /* 0x0000000abc147c23 */ /* 0x100fe20008010809 */
[----:B------:R-:W-:Y:S01]  /*4590*/  FFMA.FTZ R9, R197, UR10, -R9 ;  /* 0x0000000ac5097c23 */ /* 0x000fe20008010809 */
[----:B------:R-:W3:Y:S05]  /*45a0*/  SHFL.BFLY PT, R5, R176, 0x1, 0x1f ;  /* 0x0c201f00b0057f89 */ /* 0x000eea00000e0000 */
[----:B------:R-:W4:Y:S01]  /*45b0*/  MUFU.EX2 R161, R161 ;  /* 0x000000a100a17308 */ /* 0x000f220000000800 */
[-C--:B-1----:R-:W-:Y:S01]  /*45c0*/  FMUL.FTZ R24, R24, R185.reuse ;  /* 0x000000b918187220 */ /* 0x082fe20000410000 */
        /* <DEDUP_REMOVED lines=17> */
[----:B------:R-:W-:Y:S01]  /*46e0*/  FMUL.FTZ R56, R56, R185 ;  /* 0x000000b938387220 */ /* 0x000fe20000410000 */
[----:B---3--:R-:W-:Y:S01]  /*46f0*/  FMNMX.FTZ R5, R176, R5, !PT ;  /* 0x00000005b0057209 */ /* 0x008fe20007810000 */
[-C--:B------:R-:W-:Y:S01]  /*4700*/  FMUL.FTZ R57, R57, R185.reuse ;  /* 0x000000b939397220 */ /* 0x080fe20000410000 */
        /* <DEDUP_REMOVED lines=12> */
[----:B------:R-:W0:Y:S01]  /*47d0*/  MUFU.EX2 R169, R169 ;  /* 0x000000a900a97308 */ /* 0x000e220000000800 */
[--C-:B------:R-:W-:Y:S01]  /*47e0*/  FFMA.FTZ R180, R155, UR10, -R192.reuse ;  /* 0x0000000a9bb47c23 */ /* 0x100fe200080108c0 */
[----:B------:R-:W-:Y:S01]  /*47f0*/  FFMA.FTZ R155, R158, UR10, -R192 ;  /* 0x0000000a9e9b7c23 */ /* 0x000fe200080108c0 */
[----:B------:R-:W-:Y:S01]  /*4800*/  FFMA.FTZ R158, R185, R3, R152 ;  /* 0x00000003b99e7223 */ /* 0x000fe20000010098 */
[--C-:B------:R-:W-:Y:S01]  /*4810*/  FFMA.FTZ R206, R175, UR10, -R192.reuse ;  /* 0x0000000aafce7c23 */ /* 0x100fe200080108c0 */
[--C-:B------:R-:W-:Y:S01]  /*4820*/  FFMA.FTZ R175, R178, UR10, -R192.reuse ;  /* 0x0000000ab2af7c23 */ /* 0x100fe200080108c0 */
[----:B------:R-:W-:Y:S01]  /*4830*/  FFMA.FTZ R178, R179, UR10, -R192 ;  /* 0x0000000ab3b27c23 */ /* 0x000fe200080108c0 */
[----:B------:R-:W-:Y:S01]  /*4840*/  FADD.FTZ R3, R13, R158 ;  /* 0x0000009e0d037221 */ /* 0x000fe20000010000 */
[----:B------:R-:W0:Y:S01]  /*4850*/  MUFU.EX2 R168, R168 ;  /* 0x000000a800a87308 */ /* 0x000e220000000800 */
[--C-:B------:R-:W-:Y:S01]  /*4860*/  FFMA.FTZ R179, R182, UR10, -R192.reuse ;  /* 0x0000000ab6b37c23 */ /* 0x100fe200080108c0 */
[--C-:B------:R-:W-:Y:S01]  /*4870*/  FFMA.FTZ R182, R183, UR10, -R192.reuse ;  /* 0x0000000ab7b67c23 */ /* 0x100fe200080108c0 */
[----:B------:R-:W-:Y:S01]  /*4880*/  FADD.FTZ R158, R154, R3 ;  /* 0x000000039a9e7221 */ /* 0x000fe20000010000 */
[--C-:B------:R-:W-:Y:S01]  /*4890*/  FFMA.FTZ R183, R186, UR10, -R192.reuse ;  /* 0x0000000abab77c23 */ /* 0x100fe200080108c0 */
[----:B------:R-:W-:Y:S01]  /*48a0*/  FFMA.FTZ R186, R187, UR10, -R192 ;  /* 0x0000000abbba7c23 */ /* 0x000fe200080108c0 */
[----:B------:R-:W-:-:S02]  /*48b0*/  IMAD.U32 R187, RZ, RZ, UR25 ;  /* 0x00000019ffbb7e24 */ /* 0x000fc4000f8e00ff */
[----:B------:R-:W-:Y:S01]  /*48c0*/  FADD.FTZ R3, R15, R158 ;  /* 0x0000009e0f037221 */ /* 0x000fe20000010000 */
[----:B------:R-:W0:Y:S01]  /*48d0*/  MUFU.EX2 R173, R173 ;  /* 0x000000ad00ad7308 */ /* 0x000e220000000800 */
        /* <DEDUP_REMOVED lines=19> */
[----:B------:R-:W-:Y:S01]  /*4a10*/  FFMA.FTZ R199, R199, UR10, -R192 ;  /* 0x0000000ac7c77c23 */ /* 0x000fe200080108c0 */
[C---:B--2---:R-:W-:Y:S01]  /*4a20*/  F2FP.F16.F32.PACK_AB R160, R157.reuse, R160 ;  /* 0x000000a09da0723e */ /* 0x044fe200000000ff */
[-C--:B------:R-:W-:Y:S01]  /*4a30*/  FMUL.FTZ R72, R72, R185.reuse ;  /* 0x000000b948487220 */ /* 0x080fe20000410000 */
[----:B------:R-:W-:Y:S01]  /*4a40*/  FADD.FTZ R3, R157, R158 ;  /* 0x0000009e9d037221 */ /* 0x000fe20000010000 */
[----:B------:R2:W-:Y:S01]  /*4a50*/  MUFU.EX2 R7, R9 ;  /* 0x0000000900077308 */ /* 0x0005e20000000800 */
[----:B----4-:R-:W-:Y:S01]  /*4a60*/  F2FP.F16.F32.PACK_AB R162, R161, R12 ;  /* 0x0000000ca1a2723e */ /* 0x010fe200000000ff */
[-C--:B------:R-:W-:Y:S01]  /*4a70*/  FMUL.FTZ R73, R73, R185.reuse ;  /* 0x000000b949497220 */ /* 0x080fe20000410000 */
[----:B------:R-:W-:Y:S01]  /*4a80*/  FADD.FTZ R158, R12, R3 ;  /* 0x000000030c9e7221 */ /* 0x000fe20000010000 */
[----:B------:R-:W-:Y:S01]  /*4a90*/  F2FP.F16.F32.PACK_AB R152, R13, R152 ;  /* 0x000000980d98723e */ /* 0x000fe200000000ff */
[-C--:B------:R-:W-:Y:S01]  /*4aa0*/  FMUL.FTZ R76, R76, R185.reuse ;  /* 0x000000b94c4c7220 */ /* 0x080fe20000410000 */
[----:B------:R-:W-:Y:S01]  /*4ab0*/  F2FP.F16.F32.PACK_AB R154, R15, R154 ;  /* 0x0000009a0f9a723e */ /* 0x000fe200000000ff */
[----:B------:R-:W-:Y:S01]  /*4ac0*/  FADD.FTZ R3, R161, R158 ;  /* 0x0000009ea1037221 */ /* 0x000fe20000010000 */
[----:B------:R-:W-:Y:S01]  /*4ad0*/  MUFU.EX2 R172, R172 ;  /* 0x000000ac00ac7308 */ /* 0x000fe20000000800 */
[----:B--2---:R-:W-:Y:S01]  /*4ae0*/  IADD3 R9, -R22, 0xb, RZ ;  /* 0x0000000b16097810 */ /* 0x004fe20007ffe1ff */
[-C--:B------:R-:W-:Y:S01]  /*4af0*/  FMUL.FTZ R77, R77, R185.reuse ;  /* 0x000000b94d4d7220 */ /* 0x080fe20000410000 */
[----:B-1----:R-:W-:Y:S01]  /*4b00*/  FADD.FTZ R158, R164, R3 ;  /* 0x00000003a49e7221 */ /* 0x002fe20000010000 */
[----:B-----5:R-:W-:Y:S01]  /*4b10*/  F2FP.F16.F32.PACK_AB R164, R165, R164 ;  /* 0x000000a4a5a4723e */ /* 0x020fe200000000ff */
[-C--:B------:R-:W-:Y:S01]  /*4b20*/  FMUL.FTZ R80, R80, R185.reuse ;  /* 0x000000b950507220 */ /* 0x080fe20000410000 */
[----:B------:R-:W-:Y:S01]  /*4b30*/  F2FP.F16.F32.PACK_AB R156, R21, R156 ;  /* 0x0000009c159c723e */ /* 0x000fe200000000ff */
[----:B------:R-:W-:Y:S01]  /*4b40*/  FADD.FTZ R3, R165, R158 ;  /* 0x0000009ea5037221 */ /* 0x000fe20000010000 */
[----:B------:R-:W-:Y:S01]  /*4b50*/  MUFU.EX2 R181, R181 ;  /* 0x000000b500b57308 */ /* 0x000fe20000000800 */
[-C--:B------:R-:W-:Y:S01]  /*4b60*/  FMUL.FTZ R81, R81, R185.reuse ;  /* 0x000000b951517220 */ /* 0x080fe20000410000 */
[----:B------:R-:W-:Y:S01]  /*4b70*/  FMUL.FTZ R84, R84, R185 ;  /* 0x000000b954547220 */ /* 0x000fe20000410000 */
[----:B---3--:R-:W-:Y:S01]  /*4b80*/  FADD.FTZ R158, R14, R3 ;  /* 0x000000030e9e7221 */ /* 0x008fe20000010000 */
[----:B------:R-:W-:-:S02]  /*4b90*/  @!P1 VIADD R3, R187, 0x22840 ;  /* 0x00022840bb039836 */ /* 0x000fc40000000000 */
[-C--:B------:R-:W-:Y:S01]  /*4ba0*/  FMUL.FTZ R85, R85, R185.reuse ;  /* 0x000000b955557220 */ /* 0x080fe20000410000 */
[-C--:B------:R-:W-:Y:S01]  /*4bb0*/  FMUL.FTZ R88, R88, R185.reuse ;  /* 0x000000b958587220 */ /* 0x080fe20000410000 */
[----:B0-----:R-:W-:Y:S01]  /*4bc0*/  FADD.FTZ R197, R169, R158 ;  /* 0x0000009ea9c57221 */ /* 0x001fe20000010000 */
[----:B------:R0:W1:Y:S01]  /*4bd0*/  MUFU.EX2 R176, R196 ;  /* 0x000000c400b07308 */ /* 0x0000620000000800 */
[----:B------:R-:W-:Y:S01]  /*4be0*/  @!P1 PRMT R3, RZ, 0x654, R3 ;  /* 0x00000654ff039816 */ /* 0x000fe20000000003 */
[----:B------:R2:W-:Y:S06]  /*4bf0*/  BAR.ARV R9, 0x100 ;  /* 0x000400090000751d */ /* 0x0005ec0000002000 */
[----:B------:R-:W-:Y:S01]  /*4c00*/  FADD.FTZ R158, R168, R197 ;  /* 0x000000c5a89e7221 */ /* 0x000fe20000010000 */
[----:B------:R3:W-:Y:S01]  /*4c10*/  @!P1 SYNCS.ARRIVE.TRANS64.RED.A1T0 RZ, [R3+URZ], RZ ;  /* 0x000000ff03ff99a7 */ /* 0x0007e2000810043f */
[--C-:B0-----:R-:W-:Y:S01]  /*4c20*/  FFMA.FTZ R196, R167, UR10, -R192.reuse ;  /* 0x0000000aa7c47c23 */ /* 0x101fe200080108c0 */
[----:B------:R-:W-:Y:S01]  /*4c30*/  FFMA.FTZ R167, R170, UR10, -R192 ;  /* 0x0000000aaaa77c23 */ /* 0x000fe200080108c0 */
[----:B------:R-:W-:Y:S01]  /*4c40*/  FMUL.FTZ R192, R193, UR10 ;  /* 0x0000000ac1c07c20 */ /* 0x000fe20008410000 */
[----:B------:R-:W-:Y:S01]  /*4c50*/  MUFU.EX2 R11, R11 ;  /* 0x0000000b000b7308 */ /* 0x000fe20000000800 */
[----:B------:R-:W-:Y:S01]  /*4c60*/  F2FP.F16.F32.PACK_AB R168, R173, R168 ;  /* 0x000000a8ada8723e */ /* 0x000fe200000000ff */
[-C--:B------:R-:W-:Y:S01]  /*4c70*/  FMUL.FTZ R89, R89, R185.reuse ;  /* 0x000000b959597220 */ /* 0x080fe20000410000 */
[----:B------:R-:W-:Y:S01]  /*4c80*/  F2FP.F16.F32.PACK_AB R170, R177, R20 ;  /* 0x00000014b1aa723e */ /* 0x000fe200000000ff */
[----:B---3--:R-:W-:Y:S01]  /*4c90*/  FADD.FTZ R3, R173, R158 ;  /* 0x0000009ead037221 */ /* 0x008fe20000010000 */
[----:B-1----:R-:W-:Y:S01]  /*4ca0*/  F2FP.F16.F32.PACK_AB R174, R7, R176 ;  /* 0x000000b007ae723e */ /* 0x002fe200000000ff */
[-C--:B------:R-:W-:Y:S01]  /*4cb0*/  FMUL.FTZ R92, R92, R185.reuse ;  /* 0x000000b95c5c7220 */ /* 0x080fe20000410000 */
[-C--:B------:R-:W-:Y:S01]  /*4cc0*/  FMUL.FTZ R93, R93, R185.reuse ;  /* 0x000000b95d5d7220 */ /* 0x080fe20000410000 */
[----:B------:R-:W-:Y:S01]  /*4cd0*/  FADD.FTZ R158, R20, R3 ;  /* 0x00000003149e7221 */ /* 0x000fe20000010000 */
[----:B------:R-:W0:Y:S01]  /*4ce0*/  MUFU.EX2 R192, R192 ;  /* 0x000000c000c07308 */ /* 0x000e220000000800 */
[-C--:B------:R-:W-:Y:S01]  /*4cf0*/  FMUL.FTZ R96, R96, R185.reuse ;  /* 0x000000b960607220 */ /* 0x080fe20000410000 */
[-C--:B------:R-:W-:Y:S01]  /*4d00*/  FMUL.FTZ R97, R97, R185.reuse ;  /* 0x000000b961617220 */ /* 0x080fe20000410000 */
[----:B------:R-:W-:Y:S01]  /*4d10*/  FADD.FTZ R3, R177, R158 ;  /* 0x0000009eb1037221 */ /* 0x000fe20000010000 */
[----:B------:R-:W-:Y:S01]  /*4d20*/  F2FP.F16.F32.PACK_AB R158, R153, R10 ;  /* 0x0000000a999e723e */ /* 0x000fe200000000ff */
[-C--:B------:R-:W-:Y:S01]  /*4d30*/  FMUL.FTZ R100, R100, R185.reuse ;  /* 0x000000b964647220 */ /* 0x080fe20000410000 */
[-C--:B------:R-:W-:Y:S01]  /*4d40*/  FMUL.FTZ R101, R101, R185.reuse ;  /* 0x000000b965657220 */ /* 0x080fe20000410000 */
[----:B------:R-:W-:Y:S01]  /*4d50*/  FADD.FTZ R166, R172, R3 ;  /* 0x00000003aca67221 */ /* 0x000fe20000010000 */
[----:B------:R-:W1:Y:S01]  /*4d60*/  MUFU.EX2 R180, R180 ;  /* 0x000000b400b47308 */ /* 0x000e620000000800 */
[C---:B------:R-:W-:Y:S01]  /*4d70*/  F2FP.F16.F32.PACK_AB R172, R181.reuse, R172 ;  /* 0x000000acb5ac723e */ /* 0x040fe200000000ff */
[-C--:B------:R-:W-:Y:S01]  /*4d80*/  FMUL.FTZ R104, R104, R185.reuse ;  /* 0x000000b968687220 */ /* 0x080fe20000410000 */
[----:B------:R-:W-:Y:S01]  /*4d90*/  FADD.FTZ R3, R181, R166 ;  /* 0x000000a6b5037221 */ /* 0x000fe20000010000 */
[----:B------:R-:W-:Y:S01]  /*4da0*/  F2FP.F16.F32.PACK_AB R166, R169, R14 ;  /* 0x0000000ea9a6723e */ /* 0x000fe200000000ff */
[-C--:B------:R-:W-:Y:S01]  /*4db0*/  FMUL.FTZ R105, R105, R185.reuse ;  /* 0x000000b969697220 */ /* 0x080fe20000410000 */
[-C--:B------:R-:W-:Y:S01]  /*4dc0*/  FMUL.FTZ R108, R108, R185.reuse ;  /* 0x000000b96c6c7220 */ /* 0x080fe20000410000 */
[----:B------:R-:W-:Y:S01]  /*4dd0*/  FADD.FTZ R10, R176, R3 ;  /* 0x00000003b00a7221 */ /* 0x000fe20000010000 */
[----:B------:R-:W3:Y:S01]  /*4de0*/  MUFU.EX2 R155, R155 ;  /* 0x0000009b009b7308 */ /* 0x000ee20000000800 */
[-C--:B------:R-:W-:Y:S01]  /*4df0*/  FMUL.FTZ R109, R109, R185.reuse ;  /* 0x000000b96d6d7220 */ /* 0x080fe20000410000 */
[-C--:B------:R-:W-:Y:S01]  /*4e00*/  FMUL.FTZ R112, R112, R185.reuse ;  /* 0x000000b970707220 */ /* 0x080fe20000410000 */
[----:B------:R-:W-:Y:S01]  /*4e10*/  FADD.FTZ R3, R7, R10 ;  /* 0x0000000a07037221 */ /* 0x000fe20000010000 */
[----:B0-----:R-:W-:Y:S01]  /*4e20*/  FFMA.FTZ R7, R192, R0, R11 ;  /* 0x00000000c0077223 */ /* 0x001fe2000001000b */
        /* <DEDUP_REMOVED lines=24> */
[----:B------:R-:W-:Y:S01]  /*4fb0*/  FMUL.FTZ R149, R149, R185 ;  /* 0x000000b995957220 */ /* 0x000fe20000410000 */
[----:B------:R-:W-:Y:S01]  /*4fc0*/  F2FP.F16.F32.PACK_AB R153, R180, R11 ;  /* 0x0000000bb499723e */ /* 0x000fe200000000ff */
[-C--:B------:R-:W-:Y:S01]  /*4fd0*/  FMUL.FTZ R26, R26, R192.reuse ;  /* 0x000000c01a1a7220 */ /* 0x080fe20000410000 */
        /* <DEDUP_REMOVED lines=93> */
[----:B------:R-:W-:-:S03]  /*55b0*/  FMUL.FTZ R151, R151, R192 ;  /* 0x000000c097977220 */ /* 0x000fc60000410000 */
[----:B------:R-:W0:Y:S01]  /*55c0*/  MUFU.EX2 R189, R189 ;  /* 0x000000bd00bd7308 */ /* 0x000e220000000800 */
[----:B-1----:R-:W-:-:S07]  /*55d0*/  FADD.FTZ R7, R183, R0 ;  /* 0x00000000b7077221 */ /* 0x002fce0000010000 */
[----:B------:R-:W1:Y:S01]  /*55e0*/  MUFU.EX2 R190, R190 ;  /* 0x000000be00be7308 */ /* 0x000e620000000800 */
[C---:B---3--:R-:W-:Y:S01]  /*55f0*/  FADD.FTZ R0, R186.reuse, R7 ;  /* 0x00000007ba007221 */ /* 0x048fe20000010000 */
[----:B------:R-:W-:-:S06]  /*5600*/  F2FP.F16.F32.PACK_AB R169, R186, R183 ;  /* 0x000000b7baa9723e */ /* 0x000fcc00000000ff */
[----:B------:R-:W3:Y:S01]  /*5610*/  MUFU.EX2 R191, R191 ;  /* 0x000000bf00bf7308 */ /* 0x000ee20000000800 */
[----:B0-----:R-:W-:-:S07]  /*5620*/  FADD.FTZ R7, R189, R0 ;  /* 0x00000000bd077221 */ /* 0x001fce0000010000 */
[----:B------:R-:W0:Y:S01]  /*5630*/  MUFU.EX2 R8, R195 ;  /* 0x000000c300087308 */ /* 0x000e220000000800 */
[C---:B-1----:R-:W-:Y:S01]  /*5640*/  FADD.FTZ R0, R190.reuse, R7 ;  /* 0x00000007be007221 */ /* 0x042fe20000010000 */
[----:B------:R-:W-:-:S06]  /*5650*/  F2FP.F16.F32.PACK_AB R171, R190, R189 ;  /* 0x000000bdbeab723e */ /* 0x000fcc00000000ff */
[----:B------:R-:W1:Y:S01]  /*5660*/  MUFU.EX2 R198, R198 ;  /* 0x000000c600c67308 */ /* 0x000e620000000800 */
[----:B---3--:R-:W-:-:S07]  /*5670*/  FADD.FTZ R7, R191, R0 ;  /* 0x00000000bf077221 */ /* 0x008fce0000010000 */
[----:B------:R-:W3:Y:S01]  /*5680*/  MUFU.EX2 R199, R199 ;  /* 0x000000c700c77308 */ /* 0x000ee20000000800 */
[C---:B0-----:R-:W-:Y:S01]  /*5690*/  FADD.FTZ R7, R8.reuse, R7 ;  /* 0x0000000708077221 */ /* 0x041fe20000010000 */
[----:B------:R-:W-:-:S03]  /*56a0*/  F2FP.F16.F32.PACK_AB R173, R8, R191 ;  /* 0x000000bf08ad723e */ /* 0x000fc600000000ff */
[----:B-1----:R-:W-:-:S04]  /*56b0*/  FADD.FTZ R0, R198, R7 ;  /* 0x00000007c6007221 */ /* 0x002fc80000010000 */
[C---:B---3--:R-:W-:Y:S01]  /*56c0*/  FADD.FTZ R0, R199.reuse, R0 ;  /* 0x00000000c7007221 */ /* 0x048fe20000010000 */
[----:B------:R-:W-:Y:S01]  /*56d0*/  F2FP.F16.F32.PACK_AB R175, R199, R198 ;  /* 0x000000c6c7af723e */ /* 0x000fe200000000ff */
[----:B--2---:R-:W-:Y:S06]  /*56e0*/  @!P0 BRA `(.L_x_10778) ;  /* 0x0000000000048947 */ /* 0x004fec0003800000 */
[----:B------:R-:W-:Y:S01]  /*56f0*/  BPT.TRAP 0x1 ;  /* 0x000000040000795c */ /* 0x000fe20000300000 */
.L_x_10778:
[----:B------:R0:W1:Y:S01]  /*5700*/  SYNCS.PHASECHK.TRANS64.TRYWAIT P2, [UR25+0x22850], R6 ;  /* 0x02285006ff0075a7 */ /* 0x0000620008040159 */
[----:B------:R-:W-:Y:S05]  /*5710*/  @!P0 BRA `(.L_x_10779) ;  /* 0x0000000000048947 */ /* 0x000fea0003800000 */
[----:B------:R-:W-:Y:S01]  /*5720*/  BPT.TRAP 0x1 ;  /* 0x000000040000795c */ /* 0x000fe20000300000 */
.L_x_10779:
[----:B-1----:R-:W-:Y:S05]  /*5730*/  @P2 BRA `(.L_x_10780) ;  /* 0x0000000000082947 */ /* 0x002fea0003800000 */
[----:B------:R-:W1:Y:S02]  /*5740*/  SYNCS.PHASECHK.TRANS64.TRYWAIT P2, [UR25+0x22850], R6 ;  /* 0x02285006ff0075a7 */ /* 0x000e640008040159 */
[----:B-1----:R-:W-:Y:S05]  /*5750*/  @!P2 BRA `(.L_x_10781) ;  /* 0x000000a000b0a947 */ /* 0x002fea0003800000 */
.L_x_10780:
[----:B01----:R-:W-:Y:S01]  /*5760*/  VIADD R6, R22, 0x8 ;  /* 0x0000000816067836 */ /* 0x003fe20000000000 */
[----:B------:R-:W-:Y:S01]  /*5770*/  UIMAD UR11, UR37, 0xc00, UR21 ;  /* 0x00000c00250b78a4 */ /* 0x000fe2000f8e0215 */
[----:B------:R-:W-:Y:S01]  /*5780*/  @!P1 VIADD R187, R187, 0x22860 ;  /* 0x00022860bbbb9836 */ /* 0x000fe20000000000 */
[----:B------:R-:W-:Y:S01]  /*5790*/  UMOV UR7, 0x40000040 ;  /* 0x4000004000077882 */ /* 0x000fe20000000000 */
[----:B------:R-:W-:Y:S01]  /*57a0*/  UISETP.GT.AND UP0, UPT, UR23, UR22, UPT ;  /* 0x000000161700728c */ /* 0x000fe2000bf04270 */
[----:B------:R0:W-:Y:S01]  /*57b0*/  BAR.SYNC.DEFER_BLOCKING R6, 0x100 ;  /* 0x000400060000751d */ /* 0x0001e20000010000 */
[----:B------:R-:W-:Y:S01]  /*57c0*/  UIADD3 UR23, UR23, -0x1, URZ ;  /* 0xffffffff17177890 */ /* 0x000fe2000fffe03f */
[----:B------:R-:W-:Y:S01]  /*57d0*/  @!P1 PRMT R187, RZ, 0x654, R187 ;  /* 0x00000654ffbb9816 */ /* 0x000fe200000000bb */
[----:B------:R-:W-:Y:S02]  /*57e0*/  IMAD.MOV.U32 R8, RZ, RZ, R5 ;  /* 0x000000ffff087224 */ /* 0x000fe400078e0005 */
[----:B------:R-:W-:Y:S01]  /*57f0*/  PLOP3.LUT P2, PT, PT, PT, UP0, 0x80, 0x0 ;  /* 0x000000000000781c */ /* 0x000fe20003f4f008 */
[----:B------:R-:W-:Y:S01]  /*5800*/  UMOV UR6, UR11 ;  /* 0x0000000b00067c82 */ /* 0x000fe20008000000 */
[----:B------:R-:W-:Y:S01]  /*5810*/  IMAD.MOV.U32 R7, RZ, RZ, R4 ;  /* 0x000000ffff077224 */ /* 0x000fe200078e0004 */
        /* <DEDUP_REMOVED lines=35> */
.L_x_10773:
[----:B------:R-:W-:-:S13]  /*5a50*/  ISETP.LE.AND P2, PT, RZ, UR23, PT ;  /* 0x00000017ff007c0c */ /* 0x000fda000bf43270 */
[----:B------:R-:W-:Y:S05]  /*5a60*/  @!P2 BRA `(.L_x_10783) ;  /* 0x0000001c003ca947 */ /* 0x000fea0003800000 */
[----:B------:R-:W-:Y:S01]  /*5a70*/  IMAD.MOV.U32 R203, RZ, RZ, R5 ;  /* 0x000000ffffcb7224 */ /* 0x000fe200078e0005 */
[----:B------:R-:W-:Y:S01]  /*5a80*/  ULDC UR22, c[0x0][0x988] ;  /* 0x0002620000167ab9 */ /* 0x000fe20000000800 */
[----:B------:R-:W-:-:S07]  /*5a90*/  IMAD.MOV.U32 R7, RZ, RZ, R4 ;  /* 0x000000ffff077224 */ /* 0x000fce00078e0004 */
.L_x_10792:
[----:B------:R-:W-:-:S04]  /*5aa0*/  UIADD3 UR37, UR37, 0x1, URZ ;  /* 0x0000000125257890 */ /* 0x000fc8000fffe03f */
[----:B------:R-:W-:-:S04]  /*5ab0*/  UISETP.NE.AND UP0, UPT, UR37, 0x2, UPT ;  /* 0x000000022500788c */ /* 0x000fc8000bf05270 */
[----:B------:R-:W-:Y:S02]  /*5ac0*/  USEL UR6, URZ, 0x1, UP0 ;  /* 0x000000013f067887 */ /* 0x000fe40008000000 */
[----:B------:R-:W-:Y:S02]  /*5ad0*/  USEL UR37, UR37, URZ, UP0 ;  /* 0x0000003f25257287 */ /* 0x000fe40008000000 */
[----:B------:R-:W-:Y:S01]  /*5ae0*/  ULOP3.LUT UR40, UR40, UR6, URZ, 0x3c, !UPT ;  /* 0x0000000628287292 */ /* 0x000fe2000f8e3c3f */
[----:B-1----:R-:W-:Y:S11]  /*5af0*/  @!P0 BRA `(.L_x_10784) ;  /* 0x0000000000048947 */ /* 0x002ff60003800000 */
[----:B------:R-:W-:Y:S01]  /*5b00*/  BPT.TRAP 0x1 ;  /* 0x000000040000795c */ /* 0x000fe20000300000 */
.L_x_10784:
[----:B------:R-:W1:Y:S01]  /*5b10*/  S2UR UR7, SR_CgaCtaId ;  /* 0x00000000000779c3 */ /* 0x000e620000008800 */
[----:B------:R-:W-:Y:S01]  /*5b20*/  UMOV UR6, 0x400 ;  /* 0x0000040000067882 */ /* 0x000fe20000000000 */
[----:B0-----:R-:W-:-:S05]  /*5b30*/  IMAD.U32 R6, RZ, RZ, UR40 ;  /* 0x00000028ff067e24 */ /* 0x001fca000f8e00ff */
[----:B------:R-:W-:Y:S01]  /*5b40*/  SHF.L.U32 R6, R6, 0x1f, RZ ;  /* 0x0000001f06067819 */ /* 0x000fe200000006ff */
[----:B-1----:R-:W-:-:S04]  /*5b50*/  ULEA UR6, UR7, UR6, 0x18 ;  /* 0x0000000607067291 */ /* 0x002fc8000f8ec03f */
[----:B------:R-:W-:-:S09]  /*5b60*/  ULEA UR24, UR37, UR6, 0x3 ;  /* 0x0000000625187291 */ /* 0x000fd2000f8e183f */
[----:B------:R0:W1:Y:S01]  /*5b70*/  SYNCS.PHASECHK.TRANS64.TRYWAIT P2, [UR24+0x22830], R6 ;  /* 0x02283006ff0075a7 */ /* 0x0000620008040158 */
[----:B------:R-:W-:Y:S05]  /*5b80*/  @!P0 BRA `(.L_x_10785) ;  /* 0x0000000000048947 */ /* 0x000fea0003800000 */
[----:B------:R-:W-:Y:S01]  /*5b90*/  BPT.TRAP 0x1 ;  /* 0x000000040000795c */ /* 0x000fe20000300000 */
.L_x_10785:
[----:B-1----:R-:W-:Y:S05]  /*5ba0*/  @P2 BRA `(.L_x_10786) ;  /* 0x0000000000082947 */ /* 0x002fea0003800000 */
[----:B------:R-:W1:Y:S02]  /*5bb0*/  SYNCS.PHASECHK.TRANS64.TRYWAIT P2, [UR24+0x22830], R6 ;  /* 0x02283006ff0075a7 */ /* 0x000e640008040158 */
[----:B-1----:R-:W-:Y:S05]  /*5bc0*/  @!P2 BRA `(.L_x_10787) ;  /* 0x0000009c00a8a947 */ /* 0x002fea0003800000 */
.L_x_10786:
        /* <DEDUP_REMOVED lines=21> */
[----:B------:R-:W-:Y:S02]  /*5d20*/  FMNMX.FTZ R4, R152, R7, !PT ;  /* 0x0000000798047209 */ /* 0x000fe40007810000 */
[----:B------:R-:W-:Y:S02]  /*5d30*/  FMNMX.FTZ R10, R154, R203, !PT ;  /* 0x000000cb9a0a7209 */ /* 0x000fe40007810000 */
        /* <DEDUP_REMOVED lines=60> */
[--C-:B-1----:R-:W-:Y:S01]  /*6100*/  FFMA.FTZ R161, R172, UR10, -R9.reuse ;  /* 0x0000000aaca17c23 */ /* 0x102fe20008010809 */
[--C-:B------:R-:W-:Y:S01]  /*6110*/  FFMA.FTZ R168, R184, UR10, -R9.reuse ;  /* 0x0000000ab8a87c23 */ /* 0x100fe20008010809 */
[--C-:B------:R-:W-:Y:S01]  /*6120*/  FFMA.FTZ R165, R185, UR10, -R9.reuse ;  /* 0x0000000ab9a57c23 */ /* 0x100fe20008010809 */
[----:B------:R-:W-:Y:S01]  /*6130*/  FMNMX.FTZ R14, R186, R5, !PT ;  /* 0x00000005ba0e7209 */ /* 0x000fe20007810000 */
[--C-:B------:R-:W-:Y:S01]  /*6140*/  FFMA.FTZ R169, R188, UR10, -R9.reuse ;  /* 0x0000000abca97c23 */ /* 0x100fe20008010809 */
[--C-:B------:R-:W-:Y:S01]  /*6150*/  FFMA.FTZ R173, R192, UR10, -R9.reuse ;  /* 0x0000000ac0ad7c23 */ /* 0x100fe20008010809 */
[--C-:B------:R-:W-:Y:S01]  /*6160*/  FFMA.FTZ R196, R196, UR10, -R9.reuse ;  /* 0x0000000ac4c47c23 */ /* 0x100fe20008010809 */
[----:B------:R-:W-:Y:S01]  /*6170*/  FMNMX.FTZ R5, R187, R14, !PT ;  /* 0x0000000ebb057209 */ /* 0x000fe20007810000 */
[--C-:B--2---:R-:W-:Y:S01]  /*6180*/  FFMA.FTZ R164, R176, UR10, -R9.reuse ;  /* 0x0000000ab0a47c23 */ /* 0x104fe20008010809 */
[----:B------:R-:W-:Y:S01]  /*6190*/  FFMA.FTZ R176, R193, UR10, -R9 ;  /* 0x0000000ac1b07c23 */ /* 0x000fe20008010809 */
[----:B------:R-:W1:Y:S01]  /*61a0*/  MUFU.EX2 R8, R8 ;  /* 0x0000000800087308 */ /* 0x000e620000000800 */
[----:B------:R-:W-:-:S04]  /*61b0*/  FMNMX.FTZ R14, R190, R5, !PT ;  /* 0x00000005be0e7209 */ /* 0x000fc80007810000 */
[----:B------:R-:W-:-:S03]  /*61c0*/  FMNMX.FTZ R5, R191, R14, !PT ;  /* 0x0000000ebf057209 */ /* 0x000fc60007810000 */
[----:B------:R-:W2:Y:S01]  /*61d0*/  MUFU.EX2 R7, R7 ;  /* 0x0000000700077308 */ /* 0x000ea20000000800 */
[----:B------:R-:W-:-:S04]  /*61e0*/  FMNMX.FTZ R14, R194, R5, !PT ;  /* 0x00000005c20e7209 */ /* 0x000fc80007810000 */
[----:B------:R-:W-:-:S03]  /*61f0*/  FMNMX.FTZ R5, R195, R14, !PT ;  /* 0x0000000ec3057209 */ /* 0x000fc60007810000 */
[----:B------:R3:W-:Y:S01]  /*6200*/  MUFU.EX2 R14, R161 ;  /* 0x000000a1000e7308 */ /* 0x0007e20000000800 */
[----:B------:R-:W-:Y:S01]  /*6210*/  FMNMX.FTZ R20, R198, R5, !PT ;  /* 0x00000005c6147209 */ /* 0x000fe20007810000 */
[-C--:B-1----:R-:W-:Y:S01]  /*6220*/  FMUL.FTZ R24, R24, R8.reuse ;  /* 0x0000000818187220 */ /* 0x082fe20000410000 */
[-C--:B------:R-:W-:Y:S01]  /*6230*/  FMUL.FTZ R25, R25, R8.reuse ;  /* 0x0000000819197220 */ /* 0x080fe20000410000 */
[----:B------:R-:W-:Y:S01]  /*6240*/  FMUL.FTZ R28, R28, R8 ;  /* 0x000000081c1c7220 */ /* 0x000fe20000410000 */
[----:B------:R-:W-:Y:S01]  /*6250*/  FMNMX.FTZ R5, R199, R20, !PT ;  /* 0x00000014c7057209 */ /* 0x000fe20007810000 */
[--C-:B------:R-:W-:Y:S01]  /*6260*/  FFMA.FTZ R20, R180, UR10, -R9.reuse ;  /* 0x0000000ab4147c23 */ /* 0x100fe20008010809 */
[-C--:B------:R-:W-:Y:S01]  /*6270*/  FMUL.FTZ R29, R29, R8.reuse ;  /* 0x000000081d1d7220 */ /* 0x080fe20000410000 */
[----:B------:R-:W1:Y:S01]  /*6280*/  MUFU.EX2 R152, R152 ;  /* 0x0000009800987308 */ /* 0x000e620000000800 */
[----:B---3--:R-:W-:Y:S01]  /*6290*/  FFMA.FTZ R161, R181, UR10, -R9 ;  /* 0x0000000ab5a17c23 */ /* 0x008fe20008010809 */
[----:B------:R-:W3:Y:S01]  /*62a0*/  SHFL.BFLY PT, R172, R5, 0x2, 0x1f ;  /* 0x0c401f0005ac7f89 */ /* 0x000ee200000e0000 */
[----:B--2---:R-:W-:Y:S01]  /*62b0*/  FFMA.FTZ R3, R8, R3, R7 ;  /* 0x0000000308037223 */ /* 0x004fe20000010007 */
        /* <DEDUP_REMOVED lines=13> */
[C---:B-1----:R-:W-:Y:S01]  /*6390*/  FADD.FTZ R3, R152.reuse, R3 ;  /* 0x0000000398037221 */ /* 0x042fe20000010000 */
        /* <DEDUP_REMOVED lines=9> */
[--C-:B------:R-:W-:Y:S01]  /*6430*/  FFMA.FTZ R172, R189, UR10, -R9.reuse ;  /* 0x0000000abdac7c23 */ /* 0x100fe20008010809 */
        /* <DEDUP_REMOVED lines=72> */
[--C-:B------:R-:W-:Y:S01]  /*68c0*/  FFMA.FTZ R195, R195, UR10, -R189.reuse ;  /* 0x0000000ac3c37c23 */ /* 0x100fe200080108bd */
[--C-:B------:R-:W-:Y:S01]  /*68d0*/  FFMA.FTZ R198, R198, UR10, -R189.reuse ;  /* 0x0000000ac6c67c23 */ /* 0x100fe200080108bd */
[----:B------:R-:W-:Y:S01]  /*68e0*/  FADD.FTZ R3, R11, R154 ;  /* 0x0000009a0b037221 */ /* 0x000fe20000010000 */
[----:B------:R-:W-:Y:S01]  /*68f0*/  FFMA.FTZ R199, R199, UR10, -R189 ;  /* 0x0000000ac7c77c23 */ /* 0x000fe200080108bd */
        /* <DEDUP_REMOVED lines=31> */
[----:B------:R-:W-:Y:S01]  /*6af0*/  FMUL.FTZ R149, R149, R8 ;  /* 0x0000000895957220 */ /* 0x000fe20000410000 */
[----:B------:R-:W2:Y:S01]  /*6b00*/  MUFU.EX2 R167, R167 ;  /* 0x000000a700a77308 */ /* 0x000ea20000000800 */
[----:B----4-:R-:W-:Y:S01]  /*6b10*/  FADD.FTZ R7, R163, R0 ;  /* 0x00000000a3077221 */ /* 0x010fe20000010000 */
[----:B------:R-:W-:Y:S01]  /*6b20*/  F2FP.F16.F32.PACK_AB R162, R153, R14 ;  /* 0x0000000e99a2723e */ /* 0x000fe200000000ff */
[-C--:B------:R-:W-:Y:S01]  /*6b30*/  FMUL.FTZ R26, R26, R181.reuse ;  /* 0x000000b51a1a7220 */ /* 0x080fe20000410000 */
        /* <DEDUP_REMOVED lines=63> */
[----:B------:R-:W-:Y:S01]  /*6f30*/  FMUL.FTZ R114, R114, R181 ;  /* 0x000000b572727220 */ /* 0x000fe20000410000 */
[----:B------:R-:W-:Y:S01]  /*6f40*/  F2FP.F16.F32.PACK_AB R157, R192, R159 ;  /* 0x0000009fc09d723e */ /* 0x000fe200000000ff */
[----:B------:R-:W-:Y:S01]  /*6f50*/  FMUL.FTZ R115, R115, R181 ;  /* 0x000000b573737220 */ /* 0x000fe20000410000 */
[----:B------:R-:W-:Y:S01]  /*6f60*/  F2FP.F16.F32.PACK_AB R159, R196, R163 ;  /* 0x000000a3c49f723e */ /* 0x000fe200000000ff */
[----:B------:R-:W-:Y:S01]  /*6f70*/  FMUL.FTZ R118, R118, R181 ;  /* 0x000000b576767220 */ /* 0x000fe20000410000 */
[----:B------:R-:W2:Y:S01]  /*6f80*/  MUFU.EX2 R179, R179 ;  /* 0x000000b300b37308 */ /* 0x000ea20000000800 */
[----:B----4-:R-:W-:Y:S01]  /*6f90*/  FADD.FTZ R0, R178, R7 ;  /* 0x00000007b2007221 */ /* 0x010fe20000010000 */
        /* <DEDUP_REMOVED lines=59> */
[----:B------:R-:W-:-:S03]  /*7350*/  F2FP.F16.F32.PACK_AB R172, R176, R173 ;  /* 0x000000adb0ac723e */ /* 0x000fc600000000ff */
[----:B------:R-:W-:-:S03]  /*7360*/  FADD.FTZ R3, R177, R10 ;  /* 0x0000000ab1037221 */ /* 0x000fc60000010000 */
[----:B------:R-:W4:Y:S01]  /*7370*/  MUFU.EX2 R180, R180 ;  /* 0x000000b400b47308 */ /* 0x000f220000000800 */
[C---:B-1----:R-:W-:Y:S01]  /*7380*/  FADD.FTZ R7, R8.reuse, R7 ;  /* 0x0000000708077221 */ /* 0x042fe20000010000 */
[----:B------:R-:W-:-:S06]  /*7390*/  F2FP.F16.F32.PACK_AB R173, R8, R189 ;  /* 0x000000bd08ad723e */ /* 0x000fcc00000000ff */
        /* <DEDUP_REMOVED lines=8> */
.L_x_10788:
[----:B------:R1:W2:Y:S01]  /*7420*/  SYNCS.PHASECHK.TRANS64.TRYWAIT P2, [UR24+0x22850], R6 ;  /* 0x02285006ff0075a7 */ /* 0x0002a20008040158 */
[----:B------:R-:W-:Y:S05]  /*7430*/  @!P0 BRA `(.L_x_10789) ;  /* 0x0000000000048947 */ /* 0x000fea0003800000 */
[----:B------:R-:W-:Y:S01]  /*7440*/  BPT.TRAP 0x1 ;  /* 0x000000040000795c */ /* 0x000fe20000300000 */
.L_x_10789:
[----:B--2---:R-:W-:Y:S05]  /*7450*/  @P2 BRA `(.L_x_10790) ;  /* 0x0000000000082947 */ /* 0x004fea0003800000 */
[----:B------:R-:W2:Y:S02]  /*7460*/  SYNCS.PHASECHK.TRANS64.TRYWAIT P2, [UR24+0x22850], R6 ;  /* 0x02285006ff0075a7 */ /* 0x000ea40008040158 */
[----:B--2---:R-:W-:Y:S05]  /*7470*/  @!P2 BRA `(.L_x_10791) ;  /* 0x000000840094a947 */ /* 0x004fea0003800000 */
.L_x_10790:
[----:B012---:R-:W-:Y:S01]  /*7480*/  VIADD R6, R22, 0x8 ;  /* 0x0000000816067836 */ /* 0x007fe20000000000 */
[----:B------:R-:W-:-:S04]  /*7490*/  UIMAD UR11, UR37, 0xc00, UR21 ;  /* 0x00000c00250b78a4 */ /* 0x000fc8000f8e0215 */
[----:B------:R1:W-:Y:S01]  /*74a0*/  BAR.SYNC.DEFER_BLOCKING R6, 0x100 ;  /* 0x000400060000751d */ /* 0x0003e20000010000 */
[----:B------:R-:W-:Y:S01]  /*74b0*/  ISETP.LT.AND P2, PT, RZ, UR23, PT ;  /* 0x00000017ff007c0c */ /* 0x000fe2000bf41270 */
[----:B------:R-:W-:Y:S01]  /*74c0*/  @!P1 VIADD R183, R183, 0x22860 ;  /* 0x00022860b7b79836 */ /* 0x000fe20000000000 */
[----:B------:R-:W-:Y:S01]  /*74d0*/  UIADD3 UR23, UR23, -0x1, URZ ;  /* 0xffffffff17177890 */ /* 0x000fe2000fffe03f */
[----:B------:R-:W-:Y:S02]  /*74e0*/  IMAD.MOV.U32 R203, RZ, RZ, R5 ;  /* 0x000000ffffcb7224 */ /* 0x000fe400078e0005 */
[----:B------:R-:W-:Y:S01]  /*74f0*/  UMOV UR6, UR11 ;  /* 0x0000000b00067c82 */ /* 0x000fe20008000000 */
[----:B------:R-:W-:Y:S01]  /*7500*/  UMOV UR7, 0x40000040 ;  /* 0x4000004000077882 */ /* 0x000fe20000000000 */
[----:B------:R-:W-:Y:S01]  /*7510*/  @!P1 PRMT R183, RZ, 0x654, R183 ;  /* 0x00000654ffb79816 */ /* 0x000fe200000000b7 */
        /* <DEDUP_REMOVED lines=36> */
.L_x_10783:
[----:B01----:R-:W0:Y:S01]  /*7760*/  SHFL.BFLY PT, R6, R3, 0x2, 0x1f ;  /* 0x0c401f0003067f89 */ /* 0x003e2200000e0000 */
[----:B------:R-:W-:Y:S01]  /*7770*/  IMAD.MOV.U32 R13, RZ, RZ, RZ ;  /* 0x000000ffff0d7224 */ /* 0x000fe200078e00ff */
[----:B------:R-:W-:Y:S01]  /*7780*/  UIADD3 UR37, UR37, 0x1, URZ ;  /* 0x0000000125257890 */ /* 0x000fe2000fffe03f */
[----:B------:R-:W-:Y:S01]  /*7790*/  IMAD.U32 R181, RZ, RZ, UR10 ;  /* 0x0000000affb57e24 */ /* 0x000fe2000f8e00ff */
[----:B------:R-:W1:Y:S01]  /*77a0*/  SHFL.BFLY PT, R11, R0, 0x2, 0x1f ;  /* 0x0c401f00000b7f89 */ /* 0x000e6200000e0000 */
[----:B------:R-:W-:Y:S01]  /*77b0*/  IMAD.MOV.U32 R21, RZ, RZ, -0x800000 ;  /* 0xff800000ff157424 */ /* 0x000fe200078e00ff */
[----:B------:R-:W-:Y:S01]  /*77c0*/  UISETP.NE.AND UP0, UPT, UR37, 0x2, UPT ;  /* 0x000000022500788c */ /* 0x000fe2000bf05270 */
[----:B------:R2:W-:Y:S06]  /*77d0*/  BAR.ARV R9, 0x100 ;  /* 0x000400090000751d */ /* 0x0005ec0000002000 */
[----:B------:R-:W-:-:S02]  /*77e0*/  USEL UR4, URZ, 0x1, UP0 ;  /* 0x000000013f047887 */ /* 0x000fc40008000000 */
[----:B------:R-:W-:Y:S06]  /*77f0*/  BAR.ARV 0x8, 0x120 ;  /* 0x0204800000007b1d */ /* 0x000fec0000002000 */
[----:B------:R-:W-:Y:S01]  /*7800*/  PLOP3.LUT P0, PT, PT, PT, PT, 0x8, 0x0 ;  /* 0x000000000000781c */ /* 0x000fe20003f0e170 */
[----:B------:R-:W-:Y:S01]  /*7810*/  UIADD3 UR47, UR47, 0x1, URZ ;  /* 0x000000012f2f7890 */ /* 0x000fe2000fffe03f */
[----:B0-----:R-:W-:Y:S01]  /*7820*/  FADD.FTZ R6, R6, R3 ;  /* 0x0000000306067221 */ /* 0x001fe20000010000 */
[----:B------:R-:W-:Y:S02]  /*7830*/  USEL UR37, UR37, URZ, UP0 ;  /* 0x0000003f25257287 */ /* 0x000fe40008000000 */
[----:B------:R-:W-:Y:S01]  /*7840*/  ULOP3.LUT UR40, UR40, UR4, URZ, 0x3c, !UPT ;  /* 0x0000000428287292 */ /* 0x000fe2000f8e3c3f */
[----:B-1----:R-:W-:Y:S01]  /*7850*/  FADD.FTZ R11, R11, R0 ;  /* 0x000000000b0b7221 */ /* 0x002fe20000010000 */
[----:B------:R-:W0:Y:S04]  /*7860*/  SHFL.BFLY PT, R7, R6, 0x1, 0x1f ;  /* 0x0c201f0006077f89 */ /* 0x000e2800000e0000 */
[----:B------:R-:W1:Y:S01]  /*7870*/  SHFL.BFLY PT, R8, R11, 0x1, 0x1f ;  /* 0x0c201f000b087f89 */ /* 0x000e6200000e0000 */
[----:B0-----:R-:W-:Y:S01]  /*7880*/  FADD.FTZ R15, R6, R7 ;  /* 0x00000007060f7221 */ /* 0x001fe20000010000 */
[----:B------:R-:W-:-:S02]  /*7890*/  IMAD.MOV.U32 R7, RZ, RZ, RZ ;  /* 0x000000ffff077224 */ /* 0x000fc400078e00ff */
[----:B-1----:R-:W-:Y:S02]  /*78a0*/  FADD.FTZ R176, R11, R8 ;  /* 0x000000080bb07221 */ /* 0x002fe40000010000 */
[----:B------:R-:W-:-:S03]  /*78b0*/  FSETP.NE.FTZ.AND P1, PT, R15, RZ, PT ;  /* 0x000000ff0f00720b */ /* 0x000fc60003f35000 */
[----:B------:R-:W-:-:S10]  /*78c0*/  FSETP.NE.FTZ.AND P2, PT, R176, RZ, PT ;  /* 0x000000ffb000720b */ /* 0x000fd40003f55000 */
[----:B------:R-:W0:Y:S03]  /*78d0*/  @P1 MUFU.RCP R13, R15 ;  /* 0x0000000f000d1308 */ /* 0x000e260000001000 */
[----:B------:R-:W-:-:S05]  /*78e0*/  @P2 FMUL.FTZ R181, R181, 0.69314718246459960938 ;  /* 0x3f317218b5b52820 */ /* 0x000fca0000410000 */
[----:B------:R-:W1:Y:S08]  /*78f0*/  @P2 MUFU.RCP R7, R176 ;  /* 0x000000b000072308 */ /* 0x000e700000001000 */
[----:B------:R-:W3:Y:S01]  /*7900*/  @P2 MUFU.LG2 R176, R176 ;  /* 0x000000b000b02308 */ /* 0x000ee20000000c00 */
[-C--:B0-----:R-:W-:Y:S01]  /*7910*/  FMUL.FTZ R3, R108, R13.reuse ;  /* 0x0000000d6c037220 */ /* 0x081fe20000410000 */
[----:B------:R-:W-:Y:S01]  /*7920*/  FMUL.FTZ R20, R109, R13 ;  /* 0x0000000d6d147220 */ /* 0x000fe20000410000 */
[----:B------:R-:W-:-:S02]  /*7930*/  IMAD.U32 R109, RZ, RZ, UR10 ;  /* 0x0000000aff6d7e24 */ /* 0x000fc4000f8e00ff */
[-C--:B------:R-:W-:Y:S01]  /*7940*/  FMUL.FTZ R0, R24, R13.reuse ;  /* 0x0000000d18007220 */ /* 0x080fe20000410000 */
[-C--:B------:R-:W-:Y:S01]  /*7950*/  FMUL.FTZ R6, R28, R13.reuse ;  /* 0x0000000d1c067220 */ /* 0x080fe20000410000 */
[----:B------:R-:W-:Y:S01]  /*7960*/  FMUL.FTZ R8, R40, R13 ;  /* 0x0000000d28087220 */ /* 0x000fe20000410000 */
[----:B------:R-:W-:Y:S01]  /*7970*/  @P1 FMUL.FTZ R109, R109, 0.69314718246459960938 ;  /* 0x3f3172186d6d1820 */ /* 0x000fe20000410000 */
[----:B------:R-:W0:Y:S01]  /*7980*/  @P1 MUFU.LG2 R108, R15 ;  /* 0x0000000f006c1308 */ /* 0x000e220000000c00 */
        /* <DEDUP_REMOVED lines=128> */
.L_x_10762:
        /* <DEDUP_REMOVED lines=16> */
[----:B------:R-:W-:Y:S01]  /*8290*/  ULDC.64 UR6, c[0x0][0xbd8] ;  /* 0x0002f60000067ab9 */ /* 0x000fe20000000a00 */
[----:B------:R-:W-:Y:S01]  /*82a0*/  F2FP.F16.F32.PACK_AB R10, R45, R10 ;  /* 0x0000000a2d0a723e */ /* 0x000fe200000000ff */
[----:B------:R-:W-:Y:S01]  /*82b0*/  UISETP.NE.AND.EX UP0, UPT, UR9, URZ, UPT, UP0 ;  /* 0x0000003f0900728c */ /* 0x000fe2000bf05300 */
        /* <DEDUP_REMOVED lines=11> */
[----:B------:R-:W-:Y:S01]  /*8370*/  @UP0 UIADD3 UR6, UP3, UR10, UR8, URZ ;  /* 0x000000080a060290 */ /* 0x000fe2000ff7e03f */
[----:B------:R-:W-:Y:S01]  /*8380*/  F2FP.F16.F32.PACK_AB R28, R65, R28 ;  /* 0x0000001c411c723e */ /* 0x000fe200000000ff */
[----:B------:R-:W-:Y:S01]  /*8390*/  UIADD3.X UR8, UR11, UR7, URZ, UP2, !UPT ;  /* 0x000000070b087290 */ /* 0x000fe200097fe43f */
[----:B------:R-:W-:Y:S01]  /*83a0*/  F2FP.F16.F32.PACK_AB R72, R73, R72 ;  /* 0x000000484948723e */ /* 0x000fe200000000ff */
[----:B------:R-:W-:Y:S01]  /*83b0*/  @UP0 UIADD3.X UR7, UR11, UR9, URZ, UP3, !UPT ;  /* 0x000000090b070290 */ /* 0x000fe20009ffe43f */
[----:B------:R-:W-:-:S02]  /*83c0*/  F2FP.F16.F32.PACK_AB R73, R169, R64 ;  /* 0x00000040a949723e */ /* 0x000fc400000000ff */
[----:B------:R-:W-:Y:S02]  /*83d0*/  F2FP.F16.F32.PACK_AB R80, R81, R80 ;  /* 0x000000505150723e */ /* 0x000fe400000000ff */
[----:B------:R-:W-:Y:S02]  /*83e0*/  F2FP.F16.F32.PACK_AB R88, R89, R88 ;  /* 0x000000585958723e */ /* 0x000fe400000000ff */
[----:B------:R-:W-:Y:S02]  /*83f0*/  F2FP.F16.F32.PACK_AB R81, R165, R52 ;  /* 0x00000034a551723e */ /* 0x000fe400000000ff */
[----:B------:R-:W-:Y:S02]  /*8400*/  MOV R34, R102 ;  /* 0x0000006600227202 */ /* 0x000fe40000000f00 */
[----:B0-----:R-:W-:Y:S02]  /*8410*/  MOV R35, R5 ;  /* 0x0000000500237202 */ /* 0x001fe40000000f00 */
[----:B------:R-:W-:-:S02]  /*8420*/  F2FP.F16.F32.PACK_AB R89, R161, R90 ;  /* 0x0000005aa159723e */ /* 0x000fc400000000ff */
[----:B------:R-:W-:Y:S01]  /*8430*/  F2FP.F16.F32.PACK_AB R96, R97, R96 ;  /* 0x000000606160723e */ /* 0x000fe200000000ff */
[----:B------:R-:W-:Y:S01]  /*8440*/  IMAD.WIDE R4, R201, 0x2, R34 ;  /* 0x00000002c9047825 */ /* 0x000fe200078e0222 */
[----:B------:R-:W-:Y:S02]  /*8450*/  F2FP.F16.F32.PACK_AB R90, R93, R92 ;  /* 0x0000005c5d5a723e */ /* 0x000fe400000000ff */
[----:B------:R-:W-:Y:S02]  /*8460*/  F2FP.F16.F32.PACK_AB R91, R160, R91 ;  /* 0x0000005ba05b723e */ /* 0x000fe400000000ff */
[C---:B------:R-:W-:Y:S02]  /*8470*/  IADD3 R26, P1, R4.reuse, 0x20, RZ ;  /* 0x00000020041a7810 */ /* 0x040fe40007f3e0ff */
[C---:B------:R-:W-:Y:S02]  /*8480*/  LOP3.LUT R7, R4.reuse, 0x380, RZ, 0xc0, !PT ;  /* 0x0000038004077812 */ /* 0x040fe400078ec0ff */
        /* <DEDUP_REMOVED lines=34> */
[----:B------:R-:W-:Y:S02]  /*86b0*/  LOP3.LUT R42, R109, 0x380, RZ, 0xc0, !PT ;  /* 0x000003806d2a7812 */ /* 0x000fe400078ec0ff */
[----:B------:R-:W-:Y:S02]  /*86c0*/  LOP3.LUT R26, R7, R26, RZ, 0x3c, !PT ;  /* 0x0000001a071a7212 */ /* 0x000fe400078e3cff */
[----:B------:R-:W-:Y:S02]  /*86d0*/  LOP3.LUT R7, R50, 0x380, RZ, 0xc0, !PT ;  /* 0x0000038032077812 */ /* 0x000fe400078ec0ff */
[----:B------:R-:W-:Y:S02]  /*86e0*/  LOP3.LUT R46, R181, 0x380, RZ, 0xc0, !PT ;  /* 0x00000380b52e7812 */ /* 0x000fe400078ec0ff */
[----:B------:R-:W-:-:S02]  /*86f0*/  SHF.R.U64 R7, R7, 0x3, RZ ;  /* 0x0000000307077819 */ /* 0x000fc400000012ff */
[----:B------:R-:W-:Y:S02]  /*8700*/  MOV R108, R4 ;  /* 0x00000004006c7202 */ /* 0x000fe40000000f00 */
[----:B------:R-:W-:Y:S02]  /*8710*/  LOP3.LUT R50, R7, R50, RZ, 0x3c, !PT ;  /* 0x0000003207327212 */ /* 0x000fe400078e3cff */
[----:B------:R-:W-:Y:S02]  /*8720*/  LOP3.LUT R7, R66, 0x380, RZ, 0xc0, !PT ;  /* 0x0000038042077812 */ /* 0x000fe400078ec0ff */
[----:B------:R-:W-:Y:S02]  /*8730*/  LOP3.LUT R74, R191, 0x380, RZ, 0xc0, !PT ;  /* 0x00000380bf4a7812 */ /* 0x000fe400078ec0ff */
[----:B------:R-:W-:Y:S02]  /*8740*/  SHF.R.U64 R7, R7, 0x3, RZ ;  /* 0x0000000307077819 */ /* 0x000fe400000012ff */
[----:B------:R-:W-:-:S02]  /*8750*/  F2FP.F16.F32.PACK_AB R4, R25, R0 ;  /* 0x000000001904723e */ /* 0x000fc400000000ff */
[----:B------:R-:W-:Y:S02]  /*8760*/  LOP3.LUT R66, R7, R66, RZ, 0x3c, !PT ;  /* 0x0000004207427212 */ /* 0x000fe400078e3cff */
[----:B------:R-:W-:Y:S02]  /*8770*/  LOP3.LUT R7, R110, 0x380, RZ, 0xc0, !PT ;  /* 0x000003806e077812 */ /* 0x000fe400078ec0ff */
[----:B------:R-:W-:Y:S02]  /*8780*/  SHF.R.U64 R38, R38, 0x3, RZ ;  /* 0x0000000326267819 */ /* 0x000fe400000012ff */
[----:B------:R-:W-:Y:S02]  /*8790*/  LOP3.LUT R54, R183, 0x380, RZ, 0xc0, !PT ;  /* 0x00000380b7367812 */ /* 0x000fe400078ec0ff */
[----:B------:R-:W-:Y:S02]  /*87a0*/  LOP3.LUT R0, R195, 0x380, RZ, 0xc0, !PT ;  /* 0x00000380c3007812 */ /* 0x000fe400078ec0ff */
[----:B------:R-:W-:-:S02]  /*87b0*/  SHF.R.U64 R29, R7, 0x3, RZ ;  /* 0x00000003071d7819 */ /* 0x000fc400000012ff */
[----:B------:R-:W-:Y:S02]  /*87c0*/  SHF.R.U64 R42, R42, 0x3, RZ ;  /* 0x000000032a2a7819 */ /* 0x000fe400000012ff */
[----:B------:R-:W-:Y:S02]  /*87d0*/  LOP3.LUT R58, R185, 0x380, RZ, 0xc0, !PT ;  /* 0x00000380b93a7812 */ /* 0x000fe400078ec0ff */
[----:B------:R-:W-:Y:S02]  /*87e0*/  F2FP.F16.F32.PACK_AB R5, R179, R158 ;  /* 0x0000009eb305723e */ /* 0x000fe400000000ff */
[----:B------:R-:W-:Y:S02]  /*87f0*/  LOP3.LUT R25, R86, 0x380, RZ, 0xc0, !PT ;  /* 0x0000038056197812 */ /* 0x000fe400078ec0ff */
[----:B------:R-:W-:Y:S01]  /*8800*/  F2FP.F16.F32.PACK_AB R7, R177, R30 ;  /* 0x0000001eb107723e */ /* 0x000fe200000000ff */
[----:B------:R-:W-:Y:S01]  /*8810*/  BAR.SYNC.DEFER_BLOCKING 0x1, 0x100 ;  /* 0x0044000000007b1d */ /* 0x000fe20000010000 */
[----:B------:R-:W-:-:S02]  /*8820*/  SHF.R.U64 R46, R46, 0x3, RZ ;  /* 0x000000032e2e7819 */ /* 0x000fc400000012ff */
[----:B------:R-:W-:Y:S02]  /*8830*/  LOP3.LUT R62, R187, 0x380, RZ, 0xc0, !PT ;  /* 0x00000380bb3e7812 */ /* 0x000fe400078ec0ff */
[----:B------:R-:W-:Y:S02]  /*8840*/  SHF.R.U64 R74, R74, 0x3, RZ ;  /* 0x000000034a4a7819 */ /* 0x000fe400000012ff */
[----:B------:R-:W-:Y:S02]  /*8850*/  LOP3.LUT R38, R38, R103, RZ, 0x3c, !PT ;  /* 0x0000006726267212 */ /* 0x000fe400078e3cff */
[----:B------:R-:W-:Y:S02]  /*8860*/  SHF.R.U64 R54, R54, 0x3, RZ ;  /* 0x0000000336367819 */ /* 0x000fe400000012ff */
[----:B------:R-:W-:Y:S02]  /*8870*/  LOP3.LUT R70, R189, 0x380, RZ, 0xc0, !PT ;  /* 0x00000380bd467812 */ /* 0x000fe400078ec0ff */
[----:B------:R-:W-:-:S02]  /*8880*/  SHF.R.U64 R0, R0, 0x3, RZ ;  /* 0x0000000300007819 */ /* 0x000fc400000012ff */
[----:B------:R-:W-:Y:S02]  /*8890*/  LOP3.LUT R42, R42, R109, RZ, 0x3c, !PT ;  /* 0x0000006d2a2a7212 */ /* 0x000fe400078e3cff */
[----:B------:R-:W-:Y:S02]  /*88a0*/  SHF.R.U64 R58, R58, 0x3, RZ ;  /* 0x000000033a3a7819 */ /* 0x000fe400000012ff */
[----:B------:R-:W-:Y:S02]  /*88b0*/  SHF.R.U64 R25, R25, 0x3, RZ ;  /* 0x0000000319197819 */ /* 0x000fe400000012ff */
[----:B------:R-:W-:Y:S02]  /*88c0*/  LOP3.LUT R46, R46, R181, RZ, 0x3c, !PT ;  /* 0x000000b52e2e7212 */ /* 0x000fe400078e3cff */
[----:B------:R-:W-:Y:S01]  /*88d0*/  SHF.R.U64 R62, R62, 0x3, RZ ;  /* 0x000000033e3e7819 */ /* 0x000fe200000012ff */
[----:B------:R0:W-:Y:S01]  /*88e0*/  STSM.16.M88.4 [R108], R4 ;  /* 0x000000046c007844 */ /* 0x0001e20000000200 */
[----:B------:R-:W-:-:S02]  /*88f0*/  LOP3.LUT R78, R193, 0x380, RZ, 0xc0, !PT ;  /* 0x00000380c14e7812 */ /* 0x000fc400078ec0ff */
[----:B------:R-:W-:Y:S02]  /*8900*/  LOP3.LUT R30, R29, R110, RZ, 0x3c, !PT ;  /* 0x0000006e1d1e7212 */ /* 0x000fe400078e3cff */
[----:B------:R-:W-:Y:S02]  /*8910*/  LOP3.LUT R74, R74, R191, RZ, 0x3c, !PT ;  /* 0x000000bf4a4a7212 */ /* 0x000fe400078e3cff */
[----:B------:R-:W-:Y:S02]  /*8920*/  MOV R103, R26 ;  /* 0x0000001a00677202 */ /* 0x000fe40000000f00 */
[----:B------:R-:W-:Y:S02]  /*8930*/  LOP3.LUT R54, R54, R183, RZ, 0x3c, !PT ;  /* 0x000000b736367212 */ /* 0x000fe400078e3cff */
[----:B------:R-:W-:Y:S02]  /*8940*/  SHF.R.U64 R70, R70, 0x3, RZ ;  /* 0x0000000346467819 */ /* 0x000fe400000012ff */
[----:B------:R-:W-:-:S02]  /*8950*/  LOP3.LUT R82, R0, R195, RZ, 0x3c, !PT ;  /* 0x000000c300527212 */ /* 0x000fc400078e3cff */
[----:B------:R-:W-:Y:S02]  /*8960*/  MOV R39, R38 ;  /* 0x0000002600277202 */ /* 0x000fe40000000f00 */
[----:B0-----:R-:W-:Y:S02]  /*8970*/  F2FP.F16.F32.PACK_AB R4, R33, R32 ;  /* 0x000000202104723e */ /* 0x001fe400000000ff */
[----:B------:R-:W-:Y:S02]  /*8980*/  F2FP.F16.F32.PACK_AB R5, R174, R157 ;  /* 0x0000009dae05723e */ /* 0x000fe400000000ff */
[----:B------:R-:W-:Y:S02]  /*8990*/  F2FP.F16.F32.PACK_AB R6, R37, R36 ;  /* 0x000000242506723e */ /* 0x000fe400000000ff */
[----:B------:R-:W-:Y:S02]  /*89a0*/  F2FP.F16.F32.PACK_AB R7, R175, R156 ;  /* 0x0000009caf07723e */ /* 0x000fe400000000ff */
[----:B------:R-:W-:-:S02]  /*89b0*/  LOP3.LUT R58, R58, R185, RZ, 0x3c, !PT ;  /* 0x000000b93a3a7212 */ /* 0x000fc400078e3cff */
        /* <DEDUP_REMOVED lines=8> */
[----:B------:R-:W-:-:S02]  /*8a40*/  F2FP.F16.F32.PACK_AB R25, R164, R155 ;  /* 0x0000009ba419723e */ /* 0x000fc400000000ff */
[----:B------:R-:W-:Y:S02]  /*8a50*/  F2FP.F16.F32.PACK_AB R26, R61, R60 ;  /* 0x0000003c3d1a723e */ /* 0x000fe400000000ff */
[----:B------:R-:W-:Y:S02]  /*8a60*/  F2FP.F16.F32.PACK_AB R27, R173, R154 ;  /* 0x0000009aad1b723e */ /* 0x000fe400000000ff */
[----:B------:R-:W-:Y:S01]  /*8a70*/  MOV R32, R30 ;  /* 0x0000001e00207202 */ /* 0x000fe20000000f00 */
[----:B0-----:R-:W-:Y:S01]  /*8a80*/  IMAD.U32 R4, RZ, RZ, UR4 ;  /* 0x00000004ff047e24 */ /* 0x001fe2000f8e00ff */
[----:B------:R-:W-:Y:S01]  /*8a90*/  MOV R50, R50 ;  /* 0x0000003200327202 */ /* 0x000fe20000000f00 */
[----:B------:R-:W-:Y:S01]  /*8aa0*/  STSM.16.M88.4 [R46], R24 ;  /* 0x000000182e007844 */ /* 0x000fe20000000200 */
[----:B------:R-:W-:Y:S01]  /*8ab0*/  MOV R0, R74 ;  /* 0x0000004a00007202 */ /* 0x000fe20000000f00 */
[----:B------:R-:W-:Y:S01]  /*8ac0*/  IMAD.U32 R5, RZ, RZ, UR8 ;  /* 0x00000008ff057e24 */ /* 0x000fe2000f8e00ff */
[----:B------:R-:W-:-:S02]  /*8ad0*/  F2FP.F16.F32.PACK_AB R29, R162, R153 ;  /* 0x00000099a21d723e */ /* 0x000fc400000000ff */
[----:B------:R-:W-:Y:S02]  /*8ae0*/  F2FP.F16.F32.PACK_AB R30, R69, R68 ;  /* 0x00000044451e723e */ /* 0x000fe400000000ff */
[----:B------:R-:W-:Y:S02]  /*8af0*/  F2FP.F16.F32.PACK_AB R31, R171, R152 ;  /* 0x00000098ab1f723e */ /* 0x000fe400000000ff */
[----:B------:R-:W-:Y:S02]  /*8b00*/  LOP3.LUT R70, R70, R189, RZ, 0x3c, !PT ;  /* 0x000000bd46467212 */ /* 0x000fe400078e3cff */
[----:B------:R-:W-:Y:S01]  /*8b10*/  MOV R54, R54 ;  /* 0x0000003600367202 */ /* 0x000fe20000000f00 */
[----:B------:R-:W-:Y:S01]  /*8b20*/  STSM.16.M88.4 [R50], R28 ;  /* 0x0000001c32007844 */ /* 0x000fe20000000200 */
[----:B------:R-:W-:Y:S02]  /*8b30*/  MOV R38, R82 ;  /* 0x0000005200267202 */ /* 0x000fe40000000f00 */
[----:B------:R-:W-:-:S02]  /*8b40*/  F2FP.F16.F32.PACK_AB R74, R77, R76 ;  /* 0x0000004c4d4a723e */ /* 0x000fc400000000ff */
[----:B------:R-:W-:Y:S02]  /*8b50*/  F2FP.F16.F32.PACK_AB R75, R167, R56 ;  /* 0x00000038a74b723e */ /* 0x000fe400000000ff */
[----:B------:R-:W-:Y:S02]  /*8b60*/  MOV R58, R58 ;  /* 0x0000003a003a7202 */ /* 0x000fe40000000f00 */
[----:B------:R-:W-:Y:S01]  /*8b70*/  F2FP.F16.F32.PACK_AB R82, R85, R84 ;  /* 0x000000545552723e */ /* 0x000fe200000000ff */
[----:B------:R-:W-:Y:S01]  /*8b80*/  STSM.16.M88.4 [R54], R72 ;  /* 0x0000004836007844 */ /* 0x000fe20000000200 */
[----:B------:R-:W-:Y:S02]  /*8b90*/  F2FP.F16.F32.PACK_AB R83, R163, R48 ;  /* 0x00000030a353723e */ /* 0x000fe400000000ff */
[----:B------:R-:W-:Y:S02]  /*8ba0*/  LOP3.LUT R78, R78, R193, RZ, 0x3c, !PT ;  /* 0x000000c14e4e7212 */ /* 0x000fe400078e3cff */
[----:B------:R-:W-:Y:S01]  /*8bb0*/  MOV R62, R62 ;  /* 0x0000003e003e7202 */ /* 0x000fe20000000f00 */
[----:B------:R-:W-:Y:S01]  /*8bc0*/  STSM.16.M88.4 [R58], R80 ;  /* 0x000000503a007844 */ /* 0x000fe20000000200 */
[----:B------:R-:W-:-:S02]  /*8bd0*/  F2FP.F16.F32.PACK_AB R97, R159, R98 ;  /* 0x000000629f61723e */ /* 0x000fc400000000ff */
[----:B------:R-:W-:Y:S01]  /*8be0*/  MOV R66, R66 ;  /* 0x0000004200427202 */ /* 0x000fe20000000f00 */
[----:B------:R-:W-:Y:S01]  /*8bf0*/  STSM.16.M88.4 [R62], R88 ;  /* 0x000000583e007844 */ /* 0x000fe20000000200 */
        /* <DEDUP_REMOVED lines=35> */
[----:B------:R-:W-:-:S02]  /*8e30*/  PLOP3.LUT P1, PT, PT, PT, UP1, 0x80, 0x0 ;  /* 0x000000000000781c */ /* 0x000fc40003f2f018 */
[----:B------:R-:W-:Y:S01]  /*8e40*/  PLOP3.LUT P2, PT, PT, PT, UP0, 0x80, 0x0 ;  /* 0x000000000000781c */ /* 0x000fe20003f4f008 */
[----:B------:R1:W-:Y:S01]  /*8e50*/  STSM.16.M88.4 [R32], R144 ;  /* 0x0000009020007844 */ /* 0x0003e20000000200 */
[----:B------:R-:W-:Y:S01]  /*8e60*/  BAR.SYNC.DEFER_BLOCKING 0x1, 0x100 ;  /* 0x0044000000007b1d */ /* 0x000fe20000010000 */
[----:B------:R-:W-:Y:S02]  /*8e70*/  IMAD.U32 R6, RZ, RZ, UR6 ;  /* 0x00000006ff067e24 */ /* 0x000fe4000f8e00ff */
[----:B------:R-:W-:-:S06]  /*8e80*/  IMAD.U32 R7, RZ, RZ, UR7 ;  /* 0x00000007ff077e24 */ /* 0x000fcc000f8e00ff */
[----:B0-----:R-:W2:Y:S04]  /*8e90*/  @P1 LDG.E R0, desc[UR38][R4.64] ;  /* 0x0000002604001981 */ /* 0x001ea8000c1e1900 */
        /* <DEDUP_REMOVED lines=15> */
.L_x_10795:
[----:B------:R-:W-:Y:S01]  /*8f90*/  USHF.R.S32.HI UR14, URZ, 0x1f, UR43 ;  /* 0x0000001f3f0e7899 */ /* 0x000fe2000801142b */
[----:B------:R-:W-:Y:S01]  /*8fa0*/  IADD3 R5, P2, R34, 0x3000, RZ ;  /* 0x0000300022057810 */ /* 0x000fe20007f5e0ff */
[----:B------:R-:W-:Y:S01]  /*8fb0*/  ULDC.64 UR12, c[0x0][0xb70] ;  /* 0x0002dc00000c7ab9 */ /* 0x000fe20000000a00 */
[----:B------:R-:W-:Y:S01]  /*8fc0*/  USHF.R.S32.HI UR9, URZ, 0x1f, UR4 ;  /* 0x0000001f3f097899 */ /* 0x000fe20008011404 */
[----:B------:R-:W-:Y:S01]  /*8fd0*/  IMAD.U32 R6, RZ, RZ, UR42 ;  /* 0x0000002aff067e24 */ /* 0x000fe2000f8e00ff */
[----:B------:R-:W-:Y:S01]  /*8fe0*/  UIMAD UR11, UR14, UR12, URZ ;  /* 0x0000000c0e0b72a4 */ /* 0x000fe2000f8e023f */
[----:B------:R-:W-:Y:S01]  /*8ff0*/  LOP3.LUT R4, R5, 0x380, RZ, 0xc0, !PT ;  /* 0x0000038005047812 */ /* 0x000fe200078ec0ff */
[----:B------:R-:W-:Y:S01]  /*9000*/  UMOV UR8, UR4 ;  /* 0x0000000400087c82 */ /* 0x000fe20008000000 */
[----:B------:R-:W-:Y:S01]  /*9010*/  USEL UR45, UR45, URZ, !UP1 ;  /* 0x0000003f2d2d7287 */ /* 0x000fe2000c800000 */
[----:B------:R-:W-:Y:S01]  /*9020*/  IMAD R6, R6, 0x80, R19 ;  /* 0x0000008006067824 */ /* 0x000fe200078e0213 */
[----:B------:R-:W-:Y:S01]  /*9030*/  UIMAD.WIDE.U32 UR6, UR43, UR12, UR8 ;  /* 0x0000000c2b0672a5 */ /* 0x000fe2000f8e0008 */
[----:B------:R-:W-:Y:S01]  /*9040*/  SHF.R.U64 R4, R4, 0x3, RZ ;  /* 0x0000000304047819 */ /* 0x000fe200000012ff */
[----:B------:R-:W-:Y:S01]  /*9050*/  UIMAD UR11, UR43, UR13, UR11 ;  /* 0x0000000d2b0b72a4 */ /* 0x000fe2000f8e020b */
[----:B------:R-:W-:Y:S01]  /*9060*/  LOP3.LUT R32, R33, 0x380, RZ, 0xc0, !PT ;  /* 0x0000038021207812 */ /* 0x000fe200078ec0ff */
[----:B------:R-:W-:Y:S01]  /*9070*/  USEL UR46, UR46, URZ, !UP1 ;  /* 0x0000003f2e2e7287 */ /* 0x000fe2000c800000 */
[----:B------:R-:W-:Y:S01]  /*9080*/  LOP3.LUT R4, R4, R5, RZ, 0x3c, !PT ;  /* 0x0000000504047212 */ /* 0x000fe200078e3cff */
[----:B------:R-:W-:Y:S01]  /*9090*/  ULDC.64 UR12, c[0x0][0xb78] ;  /* 0x0002de00000c7ab9 */ /* 0x000fe20000000a00 */
[----:B------:R-:W-:Y:S01]  /*90a0*/  UIADD3 UR7, UR7, UR11, URZ ;  /* 0x0000000b07077290 */ /* 0x000fe2000fffe03f */
[----:B------:R-:W-:Y:S01]  /*90b0*/  SHF.R.S32.HI R0, RZ, 0x1f, R6 ;  /* 0x0000001fff007819 */ /* 0x000fe20000011406 */
[----:B------:R-:W-:Y:S01]  /*90c0*/  UIMAD UR8, UR45, UR12, URZ ;  /* 0x0000000c2d0872a4 */ /* 0x000fe2000f8e023f */
[----:B------:R-:W-:Y:S01]  /*90d0*/  IADD3 R9, P1, R34, 0x2000, RZ ;  /* 0x0000200022097810 */ /* 0x000fe20007f3e0ff */
[----:B------:R-:W-:Y:S01]  /*90e0*/  UIMAD.WIDE.U32 UR6, UR46, UR12, UR6 ;  /* 0x0000000c2e0672a5 */ /* 0x000fe2000f8e0006 */
[----:B------:R-:W-:Y:S01]  /*90f0*/  SHF.R.U64 R32, R32, 0x3, RZ ;  /* 0x0000000320207819 */ /* 0x000fe200000012ff */
[----:B------:R-:W-:Y:S01]  /*9100*/  UIMAD UR8, UR46, UR13, UR8 ;  /* 0x0000000d2e0872a4 */ /* 0x000fe2000f8e0208 */
[----:B------:R-:W-:-:S02]  /*9110*/  LOP3.LUT R8, R9, 0x380, RZ, 0xc0, !PT ;  /* 0x0000038009087812 */ /* 0x000fc400078ec0ff */
[----:B------:R-:W-:Y:S01]  /*9120*/  LOP3.LUT R32, R32, R33, RZ, 0x3c, !PT ;  /* 0x0000002120207212 */ /* 0x000fe200078e3cff */
[----:B------:R-:W-:Y:S01]  /*9130*/  IMAD.X R33, RZ, RZ, R35, P0 ;  /* 0x000000ffff217224 */ /* 0x000fe200000e0623 */
[----:B------:R-:W-:Y:S01]  /*9140*/  IADD3 R3, P3, R6, UR6, RZ ;  /* 0x0000000606037c10 */ /* 0x000fe2000ff7e0ff */
[----:B------:R-:W-:Y:S01]  /*9150*/  IMAD.U32 R5, RZ, RZ, UR8 ;  /* 0x00000008ff057e24 */ /* 0x000fe2000f8e00ff */
[----:B------:R-:W-:Y:S01]  /*9160*/  SHF.R.U64 R8, R8, 0x3, RZ ;  /* 0x0000000308087819 */ /* 0x000fe200000012ff */
[----:B------:R-:W-:Y:S01]  /*9170*/  ULDC.64 UR12, c[0x0][0xaa0] ;  /* 0x0002a800000c7ab9 */ /* 0x000fe20000000a00 */
[----:B------:R-:W-:Y:S02]  /*9180*/  IADD3 R69, P0, R34, 0x8000, RZ ;  /* 0x0000800022457810 */ /* 0x000fe40007f1e0ff */
[----:B------:R-:W-:Y:S01]  /*9190*/  IADD3.X R0, R0, UR7, R5, P3, !PT ;  /* 0x0000000700007c10 */ /* 0x000fe20009ffe405 */
[----:B------:R-:W-:Y:S01]  /*91a0*/  ULDC.64 UR6, c[0x0][0xb40] ;  /* 0x0002d00000067ab9 */ /* 0x000fe20000000a00 */
[----:B------:R-:W-:Y:S01]  /*91b0*/  IADD3 R61, P6, R34, 0x4000, RZ ;  /* 0x00004000223d7810 */ /* 0x000fe20007fde0ff */
[----:B------:R-:W-:Y:S01]  /*91c0*/  IMAD.X R5, RZ, RZ, R35, P2 ;  /* 0x000000ffff057224 */ /* 0x000fe200010e0623 */
[----:B------:R-:W-:-:S02]  /*91d0*/  LEA R26, P3, R3, UR6, 0x2 ;  /* 0x00000006031a7c11 */ /* 0x000fc4000f8610ff */
[----:B------:R-:W-:Y:S02]  /*91e0*/  IADD3 R45, P5, R34, 0x5000, RZ ;  /* 0x00005000222d7810 */ /* 0x000fe40007fbe0ff */
[----:B------:R-:W-:Y:S01]  /*91f0*/  LEA.HI.X R27, R3, UR7, R0, 0x2, P3 ;  /* 0x00000007031b7c11 */ /* 0x000fe200098f1400 */
[----:B------:R-:W-:Y:S01]  /*9200*/  VIADD R0, R6, 0x8 ;  /* 0x0000000806007836 */ /* 0x000fe20000000000 */
[C---:B------:R-:W-:Y:S02]  /*9210*/  IADD3 R29, P4, R34.reuse, 0x6000, RZ ;  /* 0x00006000221d7810 */ /* 0x040fe40007f9e0ff */
[----:B------:R-:W-:Y:S02]  /*9220*/  IADD3 R13, P3, R34, 0x7000, RZ ;  /* 0x00007000220d7810 */ /* 0x000fe40007f7e0ff */
[----:B------:R-:W-:Y:S01]  /*9230*/  LOP3.LUT R8, R8, R9, RZ, 0x3c, !PT ;  /* 0x0000000908087212 */ /* 0x000fe200078e3cff */
[----:B------:R-:W-:Y:S01]  /*9240*/  IMAD.X R9, RZ, RZ, R35, P1 ;  /* 0x000000ffff097224 */ /* 0x000fe200008e0623 */
        /* <DEDUP_REMOVED lines=30> */
[C---:B------:R-:W-:Y:S02]  /*9430*/  IADD3 R73, P5, R34.reuse, 0xc000, RZ ;  /* 0x0000c00022497810 */ /* 0x040fe40007fbe0ff */
[C---:B------:R-:W-:Y:S02]  /*9440*/  IADD3 R65, P4, R34.reuse, 0xd000, RZ ;  /* 0x0000d00022417810 */ /* 0x040fe40007f9e0ff */
[----:B------:R-:W-:Y:S02]  /*9450*/  IADD3 R49, P3, R34, 0xe000, RZ ;  /* 0x0000e00022317810 */ /* 0x000fe40007f7e0ff */
[----:B------:R-:W-:Y:S01]  /*9460*/  LOP3.LUT R56, R56, R57, RZ, 0x3c, !PT ;  /* 0x0000003938387212 */ /* 0x000fe200078e3cff */
[----:B------:R-:W-:Y:S01]  /*9470*/  IMAD.X R57, RZ, RZ, R35, P1 ;  /* 0x000000ffff397224 */ /* 0x000fe200008e0623 */
[----:B------:R-:W-:-:S02]  /*9480*/  IADD3 R3, P2, R34, 0xf000, RZ ;  /* 0x0000f00022037810 */ /* 0x000fc40007f5e0ff */
[----:B------:R-:W-:Y:S02]  /*9490*/  ISETP.GE.OR P1, PT, R6, UR10, P0 ;  /* 0x0000000a06007c0c */ /* 0x000fe40008726670 */
[----:B------:R-:W-:Y:S01]  /*94a0*/  LOP3.LUT R24, R25, 0x380, RZ, 0xc0, !PT ;  /* 0x0000038019187812 */ /* 0x000fe200078ec0ff */
[----:B------:R-:W-:Y:S01]  /*94b0*/  IMAD.X R37, RZ, RZ, R35, P2 ;  /* 0x000000ffff257224 */ /* 0x000fe200010e0623 */
[----:B------:R-:W-:Y:S02]  /*94c0*/  LOP3.LUT R72, R73, 0x380, RZ, 0xc0, !PT ;  /* 0x0000038049487812 */ /* 0x000fe400078ec0ff */
[----:B------:R-:W-:Y:S02]  /*94d0*/  LOP3.LUT R64, R65, 0x380, RZ, 0xc0, !PT ;  /* 0x0000038041407812 */ /* 0x000fe400078ec0ff */
[----:B------:R-:W-:Y:S02]  /*94e0*/  LOP3.LUT R48, R49, 0x380, RZ, 0xc0, !PT ;  /* 0x0000038031307812 */ /* 0x000fe400078ec0ff */
[----:B------:R-:W-:-:S02]  /*94f0*/  LOP3.LUT R53, R34, 0x380, RZ, 0xc0, !PT ;  /* 0x0000038022357812 */ /* 0x000fc400078ec0ff */
[----:B------:R-:W-:Y:S01]  /*9500*/  ISETP.GE.OR P0, PT, R0, UR10, P0 ;  /* 0x0000000a00007c0c */ /* 0x000fe20008706670 */
[----:B------:R-:W-:Y:S01]  /*9510*/  UIMAD UR6, UR9, UR12, URZ ;  /* 0x0000000c090672a4 */ /* 0x000fe2000f8e023f */
[----:B------:R-:W-:Y:S01]  /*9520*/  LOP3.LUT R0, R3, 0x380, RZ, 0xc0, !PT ;  /* 0x0000038003007812 */ /* 0x000fe200078ec0ff */
[----:B------:R0:W-:Y:S01]  /*9530*/  @!P1 STG.E desc[UR38][R26.64], R21 ;  /* 0x000000151a009986 */ /* 0x0001e2000c101926 */
[----:B------:R-:W-:Y:S01]  /*9540*/  SHF.R.U64 R24, R24, 0x3, RZ ;  /* 0x0000000318187819 */ /* 0x000fe200000012ff */
[----:B------:R-:W-:Y:S01]  /*9550*/  ULDC.64 UR8, c[0x0][0xae0] ;  /* 0x0002b80000087ab9 */ /* 0x000fe20000000a00 */
        /* <DEDUP_REMOVED lines=17> */
[----:B0-----:R-:W-:Y:S01]  /*9670*/  IMAD.U32 R21, RZ, RZ, UR12 ;  /* 0x0000000cff157e24 */ /* 0x001fe2000f8e00ff */
[----:B------:R-:W-:Y:S01]  /*9680*/  SHF.R.S32.HI R3, RZ, 0x1f, R2 ;  /* 0x0000001fff037819 */ /* 0x000fe20000011402 */
[----:B------:R-:W5:Y:S01]  /*9690*/  LD.E.128 R32, desc[UR38][R32.64] ;  /* 0x0000002620207980 */ /* 0x000f62000c101d00 */
[----:B------:R-:W-:-:S03]  /*96a0*/  UIMAD UR6, UR4, UR13, UR6 ;  /* 0x0000000d040672a4 */ /* 0x000fc6000f8e0206 */
        /* <DEDUP_REMOVED lines=10> */
[----:B-1----:R-:W5:Y:S04]  /*9750*/  LD.E.128 R40, desc[UR38][R42.64] ;  /* 0x000000262a287980 */ /* 0x002f68000c101d00 */
        /* <DEDUP_REMOVED lines=12> */
[----:B------:R-:W-:Y:S01]  /*9820*/  VIADD R21, R21, UR6 ;  /* 0x0000000615157c36 */ /* 0x000fe20008000000 */
[----:B------:R-:W-:Y:S01]  /*9830*/  UIMAD UR10, UR42, -0x80, UR10 ;  /* 0xffffff802a0a78a4 */ /* 0x000fe2000f8e020a */
[----:B------:R-:W-:Y:S01]  /*9840*/  IMAD.U32 R3, RZ, RZ, UR8 ;  /* 0x00000008ff037e24 */ /* 0x000fe2000f8e00ff */
[----:B------:R-:W-:Y:S01]  /*9850*/  UIMAD UR4, UR43, UR9, UR4 ;  /* 0x000000092b0472a4 */ /* 0x000fe2000f8e0204 */
[----:B------:R-:W-:-:S02]  /*9860*/  ULDC.64 UR6, c[0x0][0xae8] ;  /* 0x0002ba0000067ab9 */ /* 0x000fc40000000a00 */
[----:B------:R-:W-:Y:S01]  /*9870*/  IMAD.WIDE.U32 R20, R3, UR43, R20 ;  /* 0x0000002b03147c25 */ /* 0x000fe2000f8e0014 */
[----:B------:R-:W-:-:S03]  /*9880*/  ISETP.GE.AND P3, PT, R16, UR10, PT ;  /* 0x0000000a10007c0c */ /* 0x000fc6000bf66270 */
[----:B------:R-:W-:Y:S01]  /*9890*/  VIADD R21, R21, UR4 ;  /* 0x0000000415157c36 */ /* 0x000fe20008000000 */
[----:B------:R-:W-:Y:S01]  /*98a0*/  UIMAD UR4, UR45, UR6, URZ ;  /* 0x000000062d0472a4 */ /* 0x000fe2000f8e023f */
[----:B------:R-:W-:Y:S02]  /*98b0*/  VIADD R102, R102, 0x22820 ;  /* 0x0002282066667836 */ /* 0x000fe40000000000 */
[----:B------:R-:W-:Y:S02]  /*98c0*/  VIADD R17, R16, 0x60 ;  /* 0x0000006010117836 */ /* 0x000fe40000000000 */
[----:B------:R-:W-:Y:S01]  /*98d0*/  IMAD.U32 R79, RZ, RZ, UR6 ;  /* 0x00000006ff4f7e24 */ /* 0x000fe2000f8e00ff */
[----:B------:R-:W-:Y:S01]  /*98e0*/  UIMAD UR4, UR46, UR7, UR4 ;  /* 0x000000072e0472a4 */ /* 0x000fe2000f8e0204 */
[----:B------:R-:W-:Y:S02]  /*98f0*/  PRMT R102, RZ, 0x654, R102 ;  /* 0x00000654ff667816 */ /* 0x000fe40000000066 */
[----:B------:R-:W-:Y:S01]  /*9900*/  IMAD.WIDE.U32 R78, R79, UR46, R20 ;  /* 0x0000002e4f4e7c25 */ /* 0x000fe2000f8e0014 */
[----:B------:R-:W-:-:S02]  /*9910*/  ISETP.GE.AND P2, PT, R17, UR10, PT ;  /* 0x0000000a11007c0c */ /* 0x000fc4000bf46270 */
[--C-:B------:R-:W-:Y:S01]  /*9920*/  SHF.R.S32.HI R17, RZ, 0x1f, R16.reuse ;  /* 0x0000001fff117819 */ /* 0x100fe20000011410 */
[C---:B------:R-:W-:Y:S01]  /*9930*/  VIADD R0, R16.reuse, 0x20 ;  /* 0x0000002010007836 */ /* 0x040fe20000000000 */
[----:B0-----:R0:W-:Y:S01]  /*9940*/  SYNCS.ARRIVE.TRANS64.RED.A1T0 RZ, [R102+URZ], RZ ;  /* 0x000000ff66ff79a7 */ /* 0x0011e2000810043f */
[----:B------:R-:W-:Y:S01]  /*9950*/  VIADD R3, R16, 0x40 ;  /* 0x0000004010037836 */ /* 0x000fe20000000000 */
[----:B------:R-:W-:Y:S01]  /*9960*/  BSSY B1, `(.L_x_10796) ;  /* 0x000001d000017945 */ /* 0x000fe20003800000 */
[----:B------:R-:W-:Y:S02]  /*9970*/  IMAD.U32 R77, RZ, RZ, UR42 ;  /* 0x0000002aff4d7e24 */ /* 0x000fe4000f8e00ff */
[----:B------:R-:W-:Y:S01]  /*9980*/  VIADD R83, R79, UR4 ;  /* 0x000000044f537c36 */ /* 0x000fe20008000000 */
[----:B------:R-:W-:Y:S01]  /*9990*/  ISETP.GE.AND P0, PT, R0, UR10, PT ;  /* 0x0000000a00007c0c */ /* 0x000fe2000bf06270 */
[----:B------:R-:W-:Y:S01]  /*99a0*/  IMAD.WIDE R76, R77, 0x80, R16 ;  /* 0x000000804d4c7825 */ /* 0x000fe200078e0210 */
[----:B------:R-:W-:Y:S01]  /*99b0*/  ISETP.GE.AND P1, PT, R3, UR10, PT ;  /* 0x0000000a03007c0c */ /* 0x000fe2000bf26270 */
[----:B0-----:R-:W-:-:S12]  /*99c0*/  @P3 BRA `(.L_x_10797) ;  /* 0x0000000000583947 */ /* 0x001fd80003800000 */
        /* <DEDUP_REMOVED lines=22> */
.L_x_10797:
[----:B------:R-:W-:Y:S05]  /*9b30*/  BSYNC B1 ;  /* 0x0000000000017941 */ /* 0x000fea0003800000 */
.L_x_10796:
        /* <DEDUP_REMOVED lines=14> */
[----:B0----5:R-:W-:Y:S02]  /*9c20*/  VIADD R52, R2, 0xc0 ;  /* 0x000000c002347836 */ /* 0x021fe40000000000 */
        /* <DEDUP_REMOVED lines=11> */
.L_x_10799:
[----:B------:R-:W-:Y:S05]  /*9ce0*/  BSYNC B1 ;  /* 0x0000000000017941 */ /* 0x000fea0003800000 */
.L_x_10798:
        /* <DEDUP_REMOVED lines=14> */
[----:B-1---5:R-:W-:Y:S02]  /*9dd0*/  VIADD R32, R2, 0xc0 ;  /* 0x000000c002207836 */ /* 0x022fe40000000000 */
        /* <DEDUP_REMOVED lines=11> */
.L_x_10801:
[----:B------:R-:W-:Y:S05]  /*9e90*/  BSYNC B1 ;  /* 0x0000000000017941 */ /* 0x000fea0003800000 */
.L_x_10800:
        /* <DEDUP_REMOVED lines=27> */
.L_x_10794:
[----:B------:R-:W-:Y:S01]  /*a050*/  ULDC.64 UR6, c[0x0][0xbe0] ;  /* 0x0002f80000067ab9 */ /* 0x000fe20000000a00 */
[----:B------:R-:W-:Y:S02]  /*a060*/  USHF.L.U32 UR4, UR46, 0x2, URZ ;  /* 0x000000022e047899 */ /* 0x000fe4000800063f */
[----:B------:R-:W-:Y:S01]  /*a070*/  UISETP.NE.U32.AND UP0, UPT, UR6, URZ, UPT ;  /* 0x0000003f0600728c */ /* 0x000fe2000bf05070 */
[----:B------:R-:W-:Y:S01]  /*a080*/  ULDC.64 UR8, c[0x0][0xbd8] ;  /* 0x0002f60000087ab9 */ /* 0x000fe20000000a00 */
[----:B------:R-:W-:Y:S02]  /*a090*/  USHF.L.U64.HI UR10, UR46, 0x2, UR45 ;  /* 0x000000022e0a7899 */ /* 0x000fe4000801022d */
[----:B------:R-:W-:Y:S02]  /*a0a0*/  UISETP.NE.AND.EX UP1, UPT, UR7, URZ, UPT, UP0 ;  /* 0x0000003f0700728c */ /* 0x000fe4000bf25300 */
[----:B------:R-:W-:-:S04]  /*a0b0*/  UISETP.NE.U32.AND UP0, UPT, UR8, URZ, UPT ;  /* 0x0000003f0800728c */ /* 0x000fc8000bf05070 */
        /* <DEDUP_REMOVED lines=9> */
[----:B------:R-:W-:-:S03]  /*a150*/  IMAD.MOV.U32 R9, RZ, RZ, RZ ;  /* 0x000000ffff097224 */ /* 0x000fc600078e00ff */
[----:B------:R-:W2:Y:S01]  /*a160*/  @P2 LDG.E R6, desc[UR38][R6.64] ;  /* 0x0000002606062981 */ /* 0x000ea2000c1e1900 */
[----:B------:R-:W-:Y:S02]  /*a170*/  IMAD.U32 R4, RZ, RZ, UR4 ;  /* 0x00000004ff047e24 */ /* 0x000fe4000f8e00ff */
[----:B------:R-:W-:-:S05]  /*a180*/  IMAD.U32 R5, RZ, RZ, UR6 ;  /* 0x00000006ff057e24 */ /* 0x000fca000f8e00ff */
[----:B------:R0:W5:Y:S01]  /*a190*/  @P1 LDG.E R9, desc[UR38][R4.64] ;  /* 0x0000002604091981 */ /* 0x000162000c1e1900 */
[----:B------:R-:W-:Y:S01]  /*a1a0*/  ULDC UR4, c[0x0][0xa88] ;  /* 0x0002a20000047ab9 */ /* 0x000fe20000000800 */
        /* <DEDUP_REMOVED lines=9> */
.L_x_10803:
        /* <DEDUP_REMOVED lines=32> */
.L_x_10805:
[----:B------:R-:W-:Y:S05]  /*a440*/  BSYNC B1 ;  /* 0x0000000000017941 */ /* 0x000fea0003800000 */
.L_x_10804:
[----:B------:R-:W-:Y:S01]  /*a450*/  ULDC.64 UR6, c[0x0][0xaa0] ;  /* 0x0002a80000067ab9 */ /* 0x000fe20000000a00 */
[----:B0-----:R-:W-:Y:S01]  /*a460*/  IMAD.MOV.U32 R3, RZ, RZ, R11 ;  /* 0x000000ffff037224 */ /* 0x001fe200078e000b */
[----:B------:R-:W-:Y:S01]  /*a470*/  ULDC.64 UR10, c[0x0][0xae0] ;  /* 0x0002b800000a7ab9 */ /* 0x000fe20000000a00 */
[----:B------:R-:W-:Y:S01]  /*a480*/  IMAD R0, R8, UR6, RZ ;  /* 0x0000000608007c24 */ /* 0x000fe2000f8e02ff */
[----:B------:R-:W-:Y:S01]  /*a490*/  BSSY B1, `(.L_x_10806) ;  /* 0x0000031000017945 */ /* 0x000fe20003800000 */
[----:B------:R-:W-:Y:S01]  /*a4a0*/  IMAD.WIDE.U32 R4, R9, UR6, R2 ;  /* 0x0000000609047c25 */ /* 0x000fe2000f8e0002 */
[----:B------:R-:W-:-:S03]  /*a4b0*/  UIMAD UR6, UR8, UR10, URZ ;  /* 0x0000000a080672a4 */ /* 0x000fc6000f8e023f */
[----:B------:R-:W-:Y:S01]  /*a4c0*/  IMAD R9, R9, UR7, R0 ;  /* 0x0000000709097c24 */ /* 0x000fe2000f8e0200 */
[----:B------:R-:W-:Y:S01]  /*a4d0*/  UIMAD UR7, UR42, -0x80, UR4 ;  /* 0xffffff802a0778a4 */ /* 0x000fe2000f8e0204 */
[----:B------:R-:W-:Y:S01]  /*a4e0*/  IMAD.U32 R3, RZ, RZ, UR10 ;  /* 0x0000000aff037e24 */ /* 0x000fe2000f8e00ff */
[----:B------:R-:W-:Y:S01]  /*a4f0*/  UIMAD UR6, UR43, UR11, UR6 ;  /* 0x0000000b2b0672a4 */ /* 0x000fe2000f8e0206 */
[----:B------:R-:W-:Y:S01]  /*a500*/  IMAD.IADD R5, R5, 0x1, R9 ;  /* 0x0000000105057824 */ /* 0x000fe200078e0209 */
[----:B------:R-:W-:Y:S01]  /*a510*/  ULDC.64 UR8, c[0x0][0xae8] ;  /* 0x0002ba0000087ab9 */ /* 0x000fe20000000a00 */
[C---:B------:R-:W-:Y:S01]  /*a520*/  VIADD R0, R16.reuse, 0x20 ;  /* 0x0000002010007836 */ /* 0x040fe20000000000 */
[----:B------:R-:W-:Y:S01]  /*a530*/  ISETP.GE.AND P2, PT, R16, UR7, PT ;  /* 0x0000000710007c0c */ /* 0x000fe2000bf46270 */
[----:B------:R-:W-:Y:S01]  /*a540*/  IMAD.WIDE.U32 R4, R3, UR43, R4 ;  /* 0x0000002b03047c25 */ /* 0x000fe2000f8e0004 */
[----:B------:R-:W-:Y:S01]  /*a550*/  UIMAD UR4, UR45, UR8, URZ ;  /* 0x000000082d0472a4 */ /* 0x000fe2000f8e023f */
[----:B------:R-:W-:-:S02]  /*a560*/  SHF.R.S32.HI R9, RZ, 0x1f, R16 ;  /* 0x0000001fff097819 */ /* 0x000fc40000011410 */
[----:B------:R-:W-:Y:S01]  /*a570*/  VIADD R5, R5, UR6 ;  /* 0x0000000605057c36 */ /* 0x000fe20008000000 */
[----:B------:R-:W-:Y:S01]  /*a580*/  UIMAD UR4, UR46, UR9, UR4 ;  /* 0x000000092e0472a4 */ /* 0x000fe2000f8e0204 */
        /* <DEDUP_REMOVED lines=33> */
.L_x_10807:
[----:B------:R-:W-:Y:S05]  /*a7a0*/  BSYNC B1 ;  /* 0x0000000000017941 */ /* 0x000fea0003800000 */
.L_x_10806:
        /* <DEDUP_REMOVED lines=20> */
[----:B0-----:R-:W-:Y:S01]  /*a8f0*/  LEA R12, P1, R4, UR8, 0x1 ;  /* 0x00000008040c7c11 */ /* 0x001fe2000f8208ff */
[----:B------:R-:W-:-:S05]  /*a900*/  IMAD.IADD R3, R5, 0x1, R3 ;  /* 0x0000000105037824 */ /* 0x000fca00078e0203 */
[----:B------:R-:W-:-:S05]  /*a910*/  LEA.HI.X R13, R4, UR9, R3, 0x1, P1 ;  /* 0x00000009040d7c11 */ /* 0x000fca00088f0c03 */
[----:B------:R1:W-:Y:S04]  /*a920*/  @!P3 STG.E.128 desc[UR38][R12.64], RZ ;  /* 0x000000ff0c00b986 */ /* 0x0003e8000c101d26 */
[----:B------:R1:W-:Y:S04]  /*a930*/  @!P4 STG.E.128 desc[UR38][R12.64+0x80], RZ ;  /* 0x000080ff0c00c986 */ /* 0x0003e8000c101d26 */
[----:B------:R1:W-:Y:S04]  /*a940*/  @!P5 STG.E.128 desc[UR38][R12.64+0x100], RZ ;  /* 0x000100ff0c00d986 */ /* 0x0003e8000c101d26 */
[----:B------:R1:W-:Y:S02]  /*a950*/  @!P6 STG.E.128 desc[UR38][R12.64+0x180], RZ ;  /* 0x000180ff0c00e986 */ /* 0x0003e4000c101d26 */
.L_x_10809:
[----:B------:R-:W-:Y:S05]  /*a960*/  BSYNC B1 ;  /* 0x0000000000017941 */ /* 0x000fea0003800000 */
.L_x_10808:
        /* <DEDUP_REMOVED lines=19> */
[----:B01----:R-:W-:Y:S01]  /*aaa0*/  LEA R12, P0, R4, UR8, 0x1 ;  /* 0x00000008040c7c11 */ /* 0x003fe2000f8008ff */
[----:B------:R-:W-:-:S05]  /*aab0*/  IMAD.IADD R3, R5, 0x1, R3 ;  /* 0x0000000105037824 */ /* 0x000fca00078e0203 */
[----:B------:R-:W-:-:S05]  /*aac0*/  LEA.HI.X R13, R4, UR9, R3, 0x1, P0 ;  /* 0x00000009040d7c11 */ /* 0x000fca00080f0c03 */
[----:B------:R2:W-:Y:S04]  /*aad0*/  @!P1 STG.E.128 desc[UR38][R12.64], RZ ;  /* 0x000000ff0c009986 */ /* 0x0005e8000c101d26 */
[----:B------:R2:W-:Y:S04]  /*aae0*/  @!P3 STG.E.128 desc[UR38][R12.64+0x80], RZ ;  /* 0x000080ff0c00b986 */ /* 0x0005e8000c101d26 */
[----:B------:R2:W-:Y:S04]  /*aaf0*/  @!P4 STG.E.128 desc[UR38][R12.64+0x100], RZ ;  /* 0x000100ff0c00c986 */ /* 0x0005e8000c101d26 */
[----:B------:R2:W-:Y:S02]  /*ab00*/  @!P5 STG.E.128 desc[UR38][R12.64+0x180], RZ ;  /* 0x000180ff0c00d986 */ /* 0x0005e4000c101d26 */
.L_x_10811:
[----:B------:R-:W-:Y:S05]  /*ab10*/  BSYNC B1 ;  /* 0x0000000000017941 */ /* 0x000fea0003800000 */
.L_x_10810:
        /* <DEDUP_REMOVED lines=25> */
.L_x_10802:
[----:B------:R-:W-:Y:S05]  /*acb0*/  BSYNC B0 ;  /* 0x0000000000007941 */ /* 0x000fea0003800000 */
.L_x_10793:
[----:B------:R-:W-:Y:S02]  /*acc0*/  ULDC UR4, c[0x0][0xc14] ;  /* 0x0003050000047ab9 */ /* 0x000fe40000000800 */
[----:B------:R-:W-:-:S13]  /*acd0*/  ISETP.GE.AND P0, PT, R111, UR4, PT ;  /* 0x000000046f007c0c */ /* 0x000fda000bf06270 */
[----:B------:R-:W-:Y:S05]  /*ace0*/  @!P0 BRA `(.L_x_10812) ;  /* 0xffffff6000248947 */ /* 0x000fea000383ffff */
[----:B------:R-:W-:Y:S05]  /*acf0*/  EXIT ;  /* 0x000000000000794d */ /* 0x000fea0003800000 */
.L_x_10757:
        /* <DEDUP_REMOVED lines=61> */
.L_x_10817:
        /* <DEDUP_REMOVED lines=15> */
.L_x_10816:
[----:B------:R-:W-:Y:S05]  /*b1c0*/  BSYNC B0 ;  /* 0x0000000000007941 */ /* 0x000fea0003800000 */
.L_x_10815:
        /* <DEDUP_REMOVED lines=25> */
.L_x_10813:
        /* <DEDUP_REMOVED lines=20> */
.L_x_10818:
        /* <DEDUP_REMOVED lines=56> */
.L_x_10814:
[----:B------:R-:W-:Y:S02]  /*b820*/  IMAD.MOV.U32 R17, RZ, RZ, RZ ;  /* 0x000000ffff117224 */ /* 0x000fe400078e00ff */
[----:B------:R-:W-:Y:S02]  /*b830*/  IMAD.U32 R16, RZ, RZ, UR6 ;  /* 0x00000006ff107e24 */ /* 0x000fe4000f8e00ff */
[----:B------:R-:W-:-:S07]  /*b840*/  IMAD.MOV.U32 R18, RZ, RZ, RZ ;  /* 0x000000ffff127224 */ /* 0x000fce00078e00ff */
.L_x_10819:
        /* <DEDUP_REMOVED lines=20> */
.L_x_10885:
        /* <DEDUP_REMOVED lines=51> */
.L_x_10821:
[----:B------:R-:W-:Y:S01]  /*bcc0*/  IMAD.MOV.U32 R3, RZ, RZ, RZ ;  /* 0x000000ffff037224 */ /* 0x000fe200078e00ff */
        /* <DEDUP_REMOVED lines=11> */
.L_x_10822:
[----:B------:R-:W-:Y:S05]  /*bd80*/  @!P0 BRA `(.L_x_10823) ;  /* 0x00000000000c8947 */ /* 0x000fea0003800000 */
[----:B-1----:R-:W2:Y:S04]  /*bd90*/  LDG.E R2, desc[UR38][R4.64] ;  /* 0x0000002604027981 */ /* 0x002ea8000c1e1900 */
[----:B------:R-:W2:Y:S02]  /*bda0*/  LDG.E R7, desc[UR38][R4.64+0x4] ;  /* 0x0000042604077981 */ /* 0x000ea4000c1e1900 */
[----:B--2---:R-:W-:-:S07]  /*bdb0*/  IMAD.IADD R7, R7, 0x1, -R2 ;  /* 0x0000000107077824 */ /* 0x004fce00078e0a02 */
.L_x_10823:
[----:B-----5:R-:W-:Y:S01]  /*bdc0*/  IMAD.IADD R7, R7, 0x1, -R0 ;  /* 0x0000000107077824 */ /* 0x020fe200078e0a00 */
[----:B------:R-:W-:Y:S01]  /*bdd0*/  LEA R0, R17, 0xdf, 0x7 ;  /* 0x000000df11007811 */ /* 0x000fe200078e38ff */
[----:B------:R-:W-:Y:S03]  /*bde0*/  BSSY B6, `(.L_x_10824) ;  /* 0x00002b0000067945 */ /* 0x000fe60003800000 */
[C---:B------:R-:W-:Y:S01]  /*bdf0*/  IADD3 R0, R7.reuse, R0, -R6 ;  /* 0x0000000007007210 */ /* 0x040fe20007ffe806 */
[----:B------:R-:W-:-:S04]  /*be00*/  VIADD R7, R7, 0x5f ;  /* 0x0000005f07077836 */ /* 0x000fc80000000000 */
[----:B------:R-:W-:-:S04]  /*be10*/  IMAD.HI R7, R7, 0x2aaaaaab, RZ ;  /* 0x2aaaaaab07077827 */ /* 0x000fc800078e02ff */
[----:B-1----:R-:W-:Y:S01]  /*be20*/  IMAD.HI R2, R0, 0x2aaaaaab, RZ ;  /* 0x2aaaaaab00027827 */ /* 0x002fe200078e02ff */
[----:B------:R-:W-:-:S04]  /*be30*/  SHF.R.U32.HI R0, RZ, 0x1f, R7 ;  /* 0x0000001fff007819 */ /* 0x000fc80000011607 */
[----:B------:R-:W-:Y:S02]  /*be40*/  SHF.R.U32.HI R3, RZ, 0x1f, R2 ;  /* 0x0000001fff037819 */ /* 0x000fe40000011602 */
[----:B------:R-:W-:Y:S02]  /*be50*/  LEA.HI.SX32 R0, R7, R0, 0x1c ;  /* 0x0000000007007211 */ /* 0x000fe400078fe2ff */
[----:B------:R-:W-:-:S04]  /*be60*/  LEA.HI.SX32 R3, R2, R3, 0x1c ;  /* 0x0000000302037211 */ /* 0x000fc800078fe2ff */
        /* <DEDUP_REMOVED lines=21> */
.L_x_10825:
        /* <DEDUP_REMOVED lines=23> */
.L_x_10827:
        /* <DEDUP_REMOVED lines=20> */
.L_x_10829:
        /* <DEDUP_REMOVED lines=16> */
.L_x_10828:
        /* <DEDUP_REMOVED lines=22> */
[----:B------:R-:W-:Y:S01]  /*c4d0*/  PLOP3.LUT P1, PT, P6, PT, PT, 0x8, 0x0 ;  /* 0x000000000000781c */ /* 0x000fe2000372e170 */
[----:B------:R-:W-:-:S10]  /*c4e0*/  IMAD R17, R17, 0x80, R7 ;  /* 0x0000008011117824 */ /* 0x000fd400078e0207 */
[----:B------:R-:W1:Y:S08]  /*c4f0*/  @P0 LDC R5, c[0x0][0x42c] ;  /* 0x00010b00ff050b82 */ /* 0x000e700000000800 */
[----:B------:R-:W2:Y:S01]  /*c500*/  @P0 LDC R6, c[0x0][0x430] ;  /* 0x00010c00ff060b82 */ /* 0x000ea20000000800 */
[----:B-1----:R-:W-:-:S05]  /*c510*/  @P0 IMAD.HI.U32 R5, R18, R5, RZ ;  /* 0x0000000512050227 */ /* 0x002fca00078e00ff */
[----:B--2---:R-:W-:Y:S02]  /*c520*/  @P0 SHF.R.U32.HI R4, RZ, R6, R5 ;  /* 0x00000006ff040219 */ /* 0x004fe40000011605 */
[----:B------:R-:W-:-:S04]  /*c530*/  ISETP.NE.U32.AND P0, PT, RZ, UR4, PT ;  /* 0x00000004ff007c0c */ /* 0x000fc8000bf05070 */
[----:B------:R-:W-:-:S04]  /*c540*/  ISETP.NE.AND.EX P0, PT, RZ, UR5, PT, P0 ;  /* 0x00000005ff007c0c */ /* 0x000fc8000bf05300 */
[----:B0-----:R-:W-:-:S09]  /*c550*/  SEL R6, R8, RZ, !P0 ;  /* 0x000000ff08067207 */ /* 0x001fd20004000000 */
.L_x_10830:
        /* <DEDUP_REMOVED lines=19> */
.L_x_10901:
[----:B------:R-:W-:Y:S01]  /*c690*/  UMOV UR4, 0xffffffff ;  /* 0xffffffff00047882 */ /* 0x000fe20000000000 */
[----:B------:R-:W-:Y:S02]  /*c6a0*/  SHF.R.S32.HI R5, RZ, 0x1f, R0 ;  /* 0x0000001fff057819 */ /* 0x000fe40000011400 */
[----:B------:R-:W-:Y:S05]  /*c6b0*/  BRA.DIV UR4, `(.L_x_10832) ;  /* 0x00000036044c7947 */ /* 0x000fea000b800000 */
[----:B------:R-:W-:-:S13]  /*c6c0*/  ELECT P6, URZ, PT ;  /* 0x00000000003f782f */ /* 0x000fda00038c0000 */
.L_x_10904:
        /* <DEDUP_REMOVED lines=21> */
.L_x_10834:
        /* <DEDUP_REMOVED lines=9> */
.L_x_10905:
        /* <DEDUP_REMOVED lines=11> */
.L_x_10836:
        /* <DEDUP_REMOVED lines=22> */
.L_x_10833:
        /* <DEDUP_REMOVED lines=30> */
.L_x_10906:
[----:B------:R-:W-:Y:S05]  /*cca0*/  BSYNC B0 ;  /* 0x0000000000007941 */ /* 0x000fea0003800000 */
.L_x_10837:
        /* <DEDUP_REMOVED lines=11> */
.L_x_10907:
        /* <DEDUP_REMOVED lines=11> */
.L_x_10842:
        /* <DEDUP_REMOVED lines=37> */
.L_x_10840:
[----:B------:R-:W-:Y:S05]  /*d060*/  BSYNC B0 ;  /* 0x0000000000007941 */ /* 0x000fea0003800000 */
.L_x_10839:
        /* <DEDUP_REMOVED lines=43> */
.L_x_10849:
[----:B-1----:R-:W1:Y:S01]  /*d320*/  S2R R3, SR_CgaCtaId ;  /* 0x0000000000037919 */ /* 0x002e620000008800 */
[----:B------:R-:W-:-:S04]  /*d330*/  MOV R2, 0x400 ;  /* 0x0000040000027802 */ /* 0x000fc80000000f00 */
[----:B-1----:R-:W-:Y:S02]  /*d340*/  LEA R2, R3, R2, 0x18 ;  /* 0x0000000203027211 */ /* 0x002fe400078ec0ff */
[----:B------:R-:W-:-:S03]  /*d350*/  SHF.L.U32 R3, R12, 0x1f, RZ ;  /* 0x0000001f0c037819 */ /* 0x000fc600000006ff */
[----:B------:R-:W-:-:S04]  /*d360*/  IMAD R2, R13, 0x8, R2 ;  /* 0x000000080d027824 */ /* 0x000fc800078e0202 */
[----:B------:R-:W1:Y:S02]  /*d370*/  SYNCS.PHASECHK.TRANS64.TRYWAIT P0, [R2+URZ+0x22840], R3 ;  /* 0x02284003020075a7 */ /* 0x000e64000800017f */
[----:B-1----:R-:W-:Y:S05]  /*d380*/  @!P0 BRA `(.L_x_10850) ;  /* 0x0000002800808947 */ /* 0x002fea0003800000 */
.L_x_10908:
        /* <DEDUP_REMOVED lines=11> */
.L_x_10851:
        /* <DEDUP_REMOVED lines=22> */
.L_x_10909:
        /* <DEDUP_REMOVED lines=8> */
.L_x_10853:
        /* <DEDUP_REMOVED lines=34> */
.L_x_10848:
[----:B------:R-:W-:Y:S05]  /*d840*/  BSYNC B2 ;  /* 0x0000000000027941 */ /* 0x000fea0003800000 */
.L_x_10847:
[----:B------:R-:W2:Y:S02]  /*d850*/  LDL.LU R2, [R1+0x14] ;  /* 0x0000140001027983 */ /* 0x000ea40000300800 */
[----:B--2---:R-:W-:-:S07]  /*d860*/  VIADD R8, R2, 0xfffffffd ;  /* 0xfffffffd02087836 */ /* 0x004fce0000000000 */
.L_x_10846:
[----:B------:R-:W-:Y:S05]  /*d870*/  BSYNC B1 ;  /* 0x0000000000017941 */ /* 0x000fea0003800000 */
.L_x_10845:
[----:B------:R-:W-:-:S13]  /*d880*/  ISETP.NE.AND P0, PT, R10, RZ, PT ;  /* 0x000000ff0a00720c */ /* 0x000fda0003f05270 */
[----:B------:R-:W-:Y:S05]  /*d890*/  @!P0 BRA `(.L_x_10844) ;  /* 0x0000000c00a08947 */ /* 0x000fea0003800000 */
.L_x_10868:
[----:B------:R-:W2:Y:S04]  /*d8a0*/  LDL.LU R3, [R1] ;  /* 0x0000000001037983 */ /* 0x000ea80000300800 */
[----:B------:R-:W3:Y:S01]  /*d8b0*/  LDL.LU R2, [R1+0x4] ;  /* 0x0000040001027983 */ /* 0x000ee20000300800 */
[----:B------:R-:W-:Y:S05]  /*d8c0*/  YIELD ;  /* 0x0000000000007946 */ /* 0x000fea0003800000 */
[----:B------:R-:W-:Y:S01]  /*d8d0*/  BSSY B1, `(.L_x_10854) ;  /* 0x000006e000017945 */ /* 0x000fe20003800000 */
[----:B--2---:R-:W-:-:S05]  /*d8e0*/  VIADD R10, R3, 0x1 ;  /* 0x00000001030a7836 */ /* 0x004fca0000000000 */
[----:B------:R-:W-:-:S04]  /*d8f0*/  ISETP.NE.AND P0, PT, R10, 0x2, PT ;  /* 0x000000020a00780c */ /* 0x000fc80003f05270 */
[----:B0-----:R-:W-:Y:S02]  /*d900*/  SEL R11, RZ, 0x1, P0 ;  /* 0x00000001ff0b7807 */ /* 0x001fe40000000000 */
[----:B------:R-:W-:Y:S02]  /*d910*/  SEL R10, R10, RZ, P0 ;  /* 0x000000ff0a0a7207 */ /* 0x000fe40000000000 */
[----:B---3--:R-:W-:Y:S01]  /*d920*/  LOP3.LUT R11, R2, R11, RZ, 0x3c, !PT ;  /* 0x0000000b020b7212 */ /* 0x008fe200078e3cff */
[----:B------:R-:W-:Y:S06]  /*d930*/  @!P6 BRA `(.L_x_10855) ;  /* 0x00000004009ce947 */ /* 0x000fec0003800000 */
[----:B------:R-:W-:Y:S01]  /*d940*/  ULDC.64 UR4, c[0x0][0x3f8] ;  /* 0x0000fe0000047ab9 */ /* 0x000fe20000000a00 */
[----:B0-----:R-:W-:Y:S01]  /*d950*/  IMAD.MOV.U32 R12, RZ, RZ, R8 ;  /* 0x000000ffff0c7224 */ /* 0x001fe200078e0008 */
[----:B------:R-:W-:-:S04]  /*d960*/  ISETP.NE.U32.AND P0, PT, RZ, UR4, PT ;  /* 0x00000004ff007c0c */ /* 0x000fc8000bf05070 */
[----:B------:R-:W-:-:S13]  /*d970*/  ISETP.NE.AND.EX P0, PT, RZ, UR5, PT, P0 ;  /* 0x00000005ff007c0c */ /* 0x000fda000bf05300 */
[----:B------:R-:W-:Y:S05]  /*d980*/  @!P0 BRA `(.L_x_10856) ;  /* 0x0000000000488947 */ /* 0x000fea0003800000 */
[----:B------:R-:W0:Y:S01]  /*d990*/  LDC R12, c[0x0][0x41c] ;  /* 0x00010700ff0c7b82 */ /* 0x000e220000000800 */
[----:B------:R-:W-:Y:S01]  /*d9a0*/  IMAD.MOV.U32 R9, RZ, RZ, R8 ;  /* 0x000000ffff097224 */ /* 0x000fe200078e0008 */
        /* <DEDUP_REMOVED lines=16> */
.L_x_10856:
[----:B------:R-:W1:Y:S01]  /*dab0*/  S2R R3, SR_CgaCtaId ;  /* 0x0000000000037919 */ /* 0x000e620000008800 */
[----:B------:R-:W-:-:S04]  /*dac0*/  MOV R2, 0x400 ;  /* 0x0000040000027802 */ /* 0x000fc80000000f00 */
[----:B-1----:R-:W-:Y:S02]  /*dad0*/  LEA R2, R3, R2, 0x18 ;  /* 0x0000000203027211 */ /* 0x002fe400078ec0ff */
[----:B------:R-:W-:-:S03]  /*dae0*/  SHF.L.U32 R3, R11, 0x1f, RZ ;  /* 0x0000001f0b037819 */ /* 0x000fc600000006ff */
[----:B------:R-:W-:-:S04]  /*daf0*/  IMAD R2, R10, 0x8, R2 ;  /* 0x000000080a027824 */ /* 0x000fc800078e0202 */
[----:B------:R-:W1:Y:S02]  /*db00*/  SYNCS.PHASECHK.TRANS64.TRYWAIT P0, [R2+URZ+0x22840], R3 ;  /* 0x02284003020075a7 */ /* 0x000e64000800017f */
[----:B-1----:R-:W-:Y:S05]  /*db10*/  @!P0 BRA `(.L_x_10857) ;  /* 0x0000002000c48947 */ /* 0x002fea0003800000 */
.L_x_10910:
        /* <DEDUP_REMOVED lines=11> */
.L_x_10858:
        /* <DEDUP_REMOVED lines=21> */
.L_x_10911:
        /* <DEDUP_REMOVED lines=8> */
.L_x_10860:
        /* <DEDUP_REMOVED lines=33> */
.L_x_10855:
[----:B------:R-:W-:Y:S05]  /*dfb0*/  BSYNC B1 ;  /* 0x0000000000017941 */ /* 0x000fea0003800000 */
.L_x_10854:
        /* <DEDUP_REMOVED lines=31> */
.L_x_10863:
[----:B------:R-:W2:Y:S01]  /*e1b0*/  S2R R3, SR_CgaCtaId ;  /* 0x0000000000037919 */ /* 0x000ea20000008800 */
[----:B------:R-:W-:-:S04]  /*e1c0*/  MOV R2, 0x400 ;  /* 0x0000040000027802 */ /* 0x000fc80000000f00 */
[----:B--2---:R-:W-:Y:S02]  /*e1d0*/  LEA R2, R3, R2, 0x18 ;  /* 0x0000000203027211 */ /* 0x004fe400078ec0ff */
[----:B------:R-:W-:-:S03]  /*e1e0*/  SHF.L.U32 R3, R11, 0x1f, RZ ;  /* 0x0000001f0b037819 */ /* 0x000fc600000006ff */
[----:B------:R-:W-:-:S04]  /*e1f0*/  IMAD R2, R12, 0x8, R2 ;  /* 0x000000080c027824 */ /* 0x000fc800078e0202 */
[----:B------:R-:W2:Y:S02]  /*e200*/  SYNCS.PHASECHK.TRANS64.TRYWAIT P0, [R2+URZ+0x22840], R3 ;  /* 0x02284003020075a7 */ /* 0x000ea4000800017f */
[----:B--2---:R-:W-:Y:S05]  /*e210*/  @!P0 BRA `(.L_x_10864) ;  /* 0x0000001c002c8947 */ /* 0x004fea0003800000 */
.L_x_10912:
        /* <DEDUP_REMOVED lines=11> */
.L_x_10865:
        /* <DEDUP_REMOVED lines=22> */
.L_x_10913:
        /* <DEDUP_REMOVED lines=8> */
.L_x_10867:
        /* <DEDUP_REMOVED lines=34> */
.L_x_10862:
[----:B------:R-:W-:Y:S05]  /*e6d0*/  BSYNC B1 ;  /* 0x0000000000017941 */ /* 0x000fea0003800000 */
.L_x_10861:
[C---:B------:R-:W-:Y:S01]  /*e6e0*/  ISETP.GT.AND P0, PT, R8.reuse, 0x1, PT ;  /* 0x000000010800780c */ /* 0x040fe20003f04270 */
[----:B------:R-:W-:-:S04]  /*e6f0*/  VIADD R2, R8, 0xfffffffe ;  /* 0xfffffffe08027836 */ /* 0x000fc80000000000 */
[----:B------:R-:W-:-:S08]  /*e700*/  IMAD.MOV.U32 R8, RZ, RZ, R2 ;  /* 0x000000ffff087224 */ /* 0x000fd000078e0002 */
[----:B------:R-:W-:Y:S05]  /*e710*/  @P0 BRA `(.L_x_10868) ;  /* 0xfffffff000600947 */ /* 0x000fea000383ffff */
.L_x_10844:
[----:B------:R-:W-:Y:S05]  /*e720*/  BSYNC B0 ;  /* 0x0000000000007941 */ /* 0x000fea0003800000 */
.L_x_10843:
        /* <DEDUP_REMOVED lines=23> */
.L_x_10870:
[----:B------:R-:W-:Y:S05]  /*e8a0*/  BSYNC B0 ;  /* 0x0000000000007941 */ /* 0x000fea0003800000 */
.L_x_10869:
[----:B-1----:R-:W2:Y:S02]  /*e8b0*/  LDL.LU R2, [R1+0x4] ;  /* 0x0000040001027983 */ /* 0x002ea40000300800 */
[----:B--2---:R-:W-:-:S05]  /*e8c0*/  LOP3.LUT R2, R2, R0, RZ, 0x3c, !PT ;  /* 0x0000000002027212 */ /* 0x004fca00078e3cff */
[----:B------:R1:W-:Y:S02]  /*e8d0*/  STL [R1+0x4], R2 ;  /* 0x0000040201007387 */ /* 0x0003e40000100800 */
.L_x_10826:
[----:B------:R-:W-:Y:S05]  /*e8e0*/  BSYNC B6 ;  /* 0x0000000000067941 */ /* 0x000fea0003800000 */
.L_x_10824:
[----:B------:R-:W-:-:S03]  /*e8f0*/  UMOV UR4, 0xffffffff ;  /* 0xffffffff00047882 */ /* 0x000fc60000000000 */
[----:B------:R-:W-:Y:S05]  /*e900*/  BRA.DIV UR4, `(.L_x_10871) ;  /* 0x0000001604987947 */ /* 0x000fea000b800000 */
[----:B------:R2:W3:Y:S04]  /*e910*/  SHFL.IDX PT, R4, R16, RZ, 0x1f ;  /* 0x00001fff10047589 */ /* 0x0004e800000e0000 */
[----:B------:R2:W4:Y:S02]  /*e920*/  SHFL.IDX PT, R7, R16, 0x1, 0x1f ;  /* 0x00201f0010077f89 */ /* 0x00052400000e0000 */
.L_x_10917:
        /* <DEDUP_REMOVED lines=13> */
.L_x_10873:
[----:B------:R-:W-:Y:S05]  /*ea00*/  BSYNC B0 ;  /* 0x0000000000007941 */ /* 0x000fea0003800000 */
.L_x_10872:
        /* <DEDUP_REMOVED lines=23> */
.L_x_10925:
[----:B------:R-:W-:Y:S02]  /*eb80*/  ULDC UR4, c[0x0][0xc10] ;  /* 0x0003040000047ab9 */ /* 0x000fe40000000800 */
[----:B------:R-:W-:-:S04]  /*eb90*/  IMAD.U32 R5, RZ, RZ, UR4 ;  /* 0x00000004ff057e24 */ /* 0x000fc8000f8e00ff */
[----:B-1----:R-:W-:-:S04]  /*eba0*/  IMAD R14, R14, R5, RZ ;  /* 0x000000050e0e7224 */ /* 0x002fc800078e02ff */
[----:B----4-:R-:W-:-:S05]  /*ebb0*/  IMAD.IADD R7, R7, 0x1, R14 ;  /* 0x0000000107077824 */ /* 0x010fca00078e020e */
[----:B---3--:R-:W-:-:S13]  /*ebc0*/  ISETP.GT.AND P0, PT, R7, R4, PT ;  /* 0x000000040700720c */ /* 0x008fda0003f04270 */
[----:B------:R-:W-:Y:S05]  /*ebd0*/  @P0 BRA `(.L_x_10875) ;  /* 0x0000000000b40947 */ /* 0x000fea0003800000 */
[----:B------:R-:W1:Y:S02]  /*ebe0*/  LDC R0, c[0x0][0xc14] ;  /* 0x00030500ff007b82 */ /* 0x000e640000000800 */
.L_x_10880:
        /* <DEDUP_REMOVED lines=14> */
.L_x_10878:
[----:B------:R-:W-:Y:S05]  /*ecd0*/  BSYNC B0 ;  /* 0x0000000000007941 */ /* 0x000fea0003800000 */
.L_x_10877:
        /* <DEDUP_REMOVED lines=23> */
.L_x_10933:
[----:B------:R-:W-:Y:S02]  /*ee50*/  ULDC UR4, c[0x0][0xc10] ;  /* 0x0003040000047ab9 */ /* 0x000fe40000000800 */
[----:B------:R-:W-:-:S04]  /*ee60*/  IMAD.U32 R5, RZ, RZ, UR4 ;  /* 0x00000004ff057e24 */ /* 0x000fc8000f8e00ff */
[----:B-1----:R-:W-:-:S04]  /*ee70*/  IMAD R14, R14, R5, RZ ;  /* 0x000000050e0e7224 */ /* 0x002fc800078e02ff */
[----:B------:R-:W-:-:S05]  /*ee80*/  IMAD.IADD R7, R14, 0x1, R7 ;  /* 0x000000010e077824 */ /* 0x000fca00078e0207 */
[----:B------:R-:W-:-:S13]  /*ee90*/  ISETP.GT.AND P0, PT, R7, R4, PT ;  /* 0x000000040700720c */ /* 0x000fda0003f04270 */
[----:B------:R-:W-:Y:S05]  /*eea0*/  @!P0 BRA `(.L_x_10880) ;  /* 0xfffffffc00508947 */ /* 0x000fea000383ffff */
.L_x_10875:
        /* <DEDUP_REMOVED lines=8> */
.L_x_10937:
[----:B------:R-:W-:Y:S01]  /*ef30*/  ISETP.NE.AND P0, PT, R3, RZ, PT ;  /* 0x000000ff0300720c */ /* 0x000fe20003f05270 */
[----:B------:R-:W-:-:S12]  /*ef40*/  IMAD.MOV.U32 R7, RZ, RZ, RZ ;  /* 0x000000ffff077224 */ /* 0x000fd800078e00ff */
[----:B------:R-:W-:Y:S05]  /*ef50*/  @!P0 BRA `(.L_x_10882) ;  /* 0x0000000000108947 */ /* 0x000fea0003800000 */
[----:B------:R-:W-:Y:S01]  /*ef60*/  UMOV UR4, 0xffffffff ;  /* 0xffffffff00047882 */ /* 0x000fe20000000000 */
[----:B------:R-:W-:Y:S02]  /*ef70*/  VIADD R12, R6, 0xffffffff ;  /* 0xffffffff060c7836 */ /* 0x000fe40000000000 */
[----:B------:R-:W-:Y:S05]  /*ef80*/  BRA.DIV UR4, `(.L_x_10883) ;  /* 0x0000001a042c7947 */ /* 0x000fea000b800000 */
[----:B------:R3:W4:Y:S02]  /*ef90*/  SHFL.IDX PT, R7, R2, R12, 0x1f ;  /* 0x00001f0c02077589 */ /* 0x00072400000e0000 */
.L_x_10882:
        /* <DEDUP_REMOVED lines=67> */
.L_x_10876:
[----:B------:R-:W-:Y:S01]  /*f3d0*/  UMOV UR4, URZ ;  /* 0x0000003f00047c82 */ /* 0x000fe20008000000 */
[----:B------:R-:W-:Y:S01]  /*f3e0*/  UMOV UR5, URZ ;  /* 0x0000003f00057c82 */ /* 0x000fe20008000000 */
[----:B------:R-:W-:Y:S01]  /*f3f0*/  ULDC UR6, c[0x0][0xc14] ;  /* 0x0003050000067ab9 */ /* 0x000fe20000000800 */
[----:B--2---:R-:W-:Y:S02]  /*f400*/  IMAD.MOV.U32 R16, RZ, RZ, R4 ;  /* 0x000000ffff107224 */ /* 0x004fe400078e0004 */
[----:B------:R-:W-:Y:S02]  /*f410*/  IMAD.U32 R17, RZ, RZ, UR4 ;  /* 0x00000004ff117e24 */ /* 0x000fe4000f8e00ff */
[----:B------:R-:W-:Y:S02]  /*f420*/  IMAD.U32 R18, RZ, RZ, UR5 ;  /* 0x00000005ff127e24 */ /* 0x000fe4000f8e00ff */
[----:B------:R-:W-:-:S07]  /*f430*/  IMAD.U32 R19, RZ, RZ, UR6 ;  /* 0x00000006ff137e24 */ /* 0x000fce000f8e00ff */
.L_x_10884:
        /* <DEDUP_REMOVED lines=12> */
.L_x_10820:
        /* <DEDUP_REMOVED lines=12> */
.L_x_10940:
[----:B------:R-:W-:Y:S05]  /*f5c0*/  BSYNC B0 ;  /* 0x0000000000007941 */ /* 0x000fea0003800000 */
.L_x_10886:
[----:B------:R-:W-:-:S03]  /*f5d0*/  UMOV UR4, 0xffffffff ;  /* 0xffffffff00047882 */ /* 0x000fc60000000000 */
[----:B------:R-:W-:Y:S05]  /*f5e0*/  BRA.DIV UR4, `(.L_x_10888) ;  /* 0x0000001204d07947 */ /* 0x000fea000b800000 */
[----:B------:R-:W2:Y:S02]  /*f5f0*/  S2R R2, SR_TID.X ;  /* 0x0000000000027919 */ /* 0x000ea40000002100 */
[----:B--2---:R-:W-:-:S04]  /*f600*/  SHF.R.U32.HI R2, RZ, 0x5, R2 ;  /* 0x00000005ff027819 */ /* 0x004fc80000011602 */
[----:B------:R-:W-:-:S05]  /*f610*/  LOP3.LUT R2, R2, 0x3, RZ, 0xc0, !PT ;  /* 0x0000000302027812 */ /* 0x000fca00078ec0ff */
[----:B------:R2:W3:Y:S02]  /*f620*/  SHFL.IDX PT, R14, R2, RZ, 0x1f ;  /* 0x00001fff020e7589 */ /* 0x0004e400000e0000 */
.L_x_10943:
[----:B---3--:R-:W-:Y:S01]  /*f630*/  ISETP.NE.AND P0, PT, R14, RZ, PT ;  /* 0x000000ff0e00720c */ /* 0x008fe20003f05270 */
[----:B------:R-:W-:-:S12]  /*f640*/  BSSY B0, `(.L_x_10889) ;  /* 0x0000027000007945 */ /* 0x000fd80003800000 */
[----:B------:R-:W-:Y:S05]  /*f650*/  @P0 BRA `(.L_x_10890) ;  /* 0x0000000000940947 */ /* 0x000fea0003800000 */
[----:B------:R-:W-:-:S03]  /*f660*/  UMOV UR4, 0xffffffff ;  /* 0xffffffff00047882 */ /* 0x000fc60000000000 */
[----:B------:R-:W-:Y:S05]  /*f670*/  BRA.DIV UR4, `(.L_x_10891) ;  /* 0x0000001204e07947 */ /* 0x000fea000b800000 */
[----:B------:R-:W-:-:S13]  /*f680*/  ELECT P6, URZ, PT ;  /* 0x00000000003f782f */ /* 0x000fda00038c0000 */
.L_x_10946:
[----:B------:R-:W-:Y:S05]  /*f690*/  @!P6 BRA `(.L_x_10890) ;  /* 0x000000000084e947 */ /* 0x000fea0003800000 */
[----:B------:R-:W-:-:S06]  /*f6a0*/  ULOP3.LUT UR4, UR36, 0x2, URZ, 0xfc, !UPT ;  /* 0x0000000224047892 */ /* 0x000fcc000f8efc3f */
[----:B--2---:R-:W-:-:S05]  /*f6b0*/  IMAD.U32 R2, RZ, RZ, UR4 ;  /* 0x00000004ff027e24 */ /* 0x004fca000f8e00ff */
[----:B------:R-:W-:-:S13]  /*f6c0*/  ISETP.NE.AND P2, PT, R2, 0x3, PT ;  /* 0x000000030200780c */ /* 0x000fda0003f45270 */
[----:B------:R-:W-:Y:S05]  /*f6d0*/  @!P2 BRA `(.L_x_10892) ;  /* 0x000000000004a947 */ /* 0x000fea0003800000 */
[----:B------:R-:W-:Y:S01]  /*f6e0*/  BPT.TRAP 0x1 ;  /* 0x000000040000795c */ /* 0x000fe20000300000 */
.L_x_10892:
        /* <DEDUP_REMOVED lines=14> */
.L_x_10947:
[----:B------:R-:W2:Y:S02]  /*f7d0*/  SYNCS.PHASECHK.TRANS64.TRYWAIT P0, [R7+URZ], R2 ;  /* 0x00000002070075a7 */ /* 0x000ea4000800017f */
[----:B--2---:R-:W-:Y:S05]  /*f7e0*/  @!P0 BRA `(.L_x_10894) ;  /* 0x0000001000b88947 */ /* 0x004fea0003800000 */
.L_x_10948:
[----:B------:R-:W-:Y:S05]  /*f7f0*/  @!P2 BRA `(.L_x_10895) ;  /* 0x000000000004a947 */ /* 0x000fea0003800000 */
[----:B------:R-:W-:Y:S01]  /*f800*/  BPT.TRAP 0x1 ;  /* 0x000000040000795c */ /* 0x000fe20000300000 */
.L_x_10895:
[----:B------:R-:W3:Y:S01]  /*f810*/  LDL.LU R4, [R1] ;  /* 0x0000000001047983 */ /* 0x000ee20000300800 */
[----:B------:R-:W-:-:S04]  /*f820*/  VIADD R0, R0, 0x22860 ;  /* 0x0002286000007836 */ /* 0x000fc80000000000 */
[----:B---3--:R-:W-:-:S04]  /*f830*/  IMAD R4, R4, 0x8, R0 ;  /* 0x0000000804047824 */ /* 0x008fc800078e0200 */
[----:B------:R-:W3:Y:S02]  /*f840*/  SYNCS.PHASECHK.TRANS64.TRYWAIT P0, [R4+URZ], R5 ;  /* 0x00000005040075a7 */ /* 0x000ee4000800017f */
[----:B---3--:R-:W-:Y:S05]  /*f850*/  @!P0 BRA `(.L_x_10896) ;  /* 0x0000001000b08947 */ /* 0x008fea0003800000 */
.L_x_10949:
[----:B------:R-:W-:-:S07]  /*f860*/  IMAD R3, R3, 0x8, R0 ;  /* 0x0000000803037824 */ /* 0x000fce00078e0200 */
.L_x_10897:
[----:B----4-:R4:W0:Y:S02]  /*f870*/  SYNCS.PHASECHK.TRANS64.TRYWAIT P0, [R3+URZ], R2 ;  /* 0x00000002030075a7 */ /* 0x010824000800017f */
[----:B0-----:R-:W-:Y:S05]  /*f880*/  @!P0 NANOSLEEP.SYNCS 0x989680 ;  /* 0x009896800000895d */ /* 0x001fea0003900000 */
[----:B------:R-:W0:Y:S02]  /*f890*/  @!P0 SYNCS.PHASECHK.TRANS64 P0, [R3+URZ], R2 ;  /* 0x00000002030085a7 */ /* 0x000e24000800007f */
[----:B0-----:R-:W-:Y:S05]  /*f8a0*/  @!P0 BRA `(.L_x_10897) ;  /* 0xfffffffc00f08947 */ /* 0x001fea000383ffff */
.L_x_10890:
[----:B------:R-:W-:Y:S05]  /*f8b0*/  BSYNC B0 ;  /* 0x0000000000007941 */ /* 0x000fea0003800000 */
.L_x_10889:
[----:B------:R-:W-:Y:S05]  /*f8c0*/  EXIT ;  /* 0x000000000000794d */ /* 0x000fea0003800000 */
.L_x_10764:
[----:B0-----:R0:W1:Y:S02]  /*f8d0*/  SYNCS.PHASECHK.TRANS64.TRYWAIT P0, [R7+URZ+0x22800], R0 ;  /* 0x02280000070075a7 */ /* 0x001064000800017f */
[----:B-1----:R-:W-:Y:S05]  /*f8e0*/  @!P0 NANOSLEEP.SYNCS 0x989680 ;  /* 0x009896800000895d */ /* 0x002fea0003900000 */
[----:B------:R-:W1:Y:S02]  /*f8f0*/  @!P0 SYNCS.PHASECHK.TRANS64 P0, [R7+URZ+0x22800], R0 ;  /* 0x02280000070085a7 */ /* 0x000e64000800007f */
[----:B-1----:R-:W-:Y:S05]  /*f900*/  @!P0 BRA `(.L_x_10764) ;  /* 0xfffffffc00f08947 */ /* 0x002fea000383ffff */
[----:B------:R-:W-:Y:S05]  /*f910*/  BRA `(.L_x_10898) ;  /* 0xffffff2000387947 */ /* 0x000fea000383ffff */
.L_x_10768:
[----:B-1----:R1:W2:Y:S02]  /*f920*/  SYNCS.PHASECHK.TRANS64.TRYWAIT P1, [R6+URZ+0x22830], R11 ;  /* 0x0228300b060075a7 */ /* 0x0022a4000802017f */
[----:B--2---:R-:W-:Y:S05]  /*f930*/  @!P1 NANOSLEEP.SYNCS 0x989680 ;  /* 0x009896800000995d */ /* 0x004fea0003900000 */
[----:B------:R-:W2:Y:S02]  /*f940*/  @!P1 SYNCS.PHASECHK.TRANS64 P1, [R6+URZ+0x22830], R11 ;  /* 0x0228300b060095a7 */ /* 0x000ea4000802007f */
[----:B--2---:R-:W-:Y:S05]  /*f950*/  @!P1 BRA `(.L_x_10768) ;  /* 0xfffffffc00f09947 */ /* 0x004fea000383ffff */
[----:B------:R-:W-:Y:S05]  /*f960*/  BRA `(.L_x_10767) ;  /* 0xffffff2000647947 */ /* 0x000fea000383ffff */
.L_x_10772:
[----:B---3--:R3:W4:Y:S02]  /*f970*/  SYNCS.PHASECHK.TRANS64.TRYWAIT P2, [R6+URZ+0x22850], R11 ;  /* 0x0228500b060075a7 */ /* 0x008724000804017f */
[----:B----4-:R-:W-:Y:S05]  /*f980*/  @!P2 NANOSLEEP.SYNCS 0x989680 ;  /* 0x009896800000a95d */ /* 0x010fea0003900000 */
[----:B------:R-:W4:Y:S02]  /*f990*/  @!P2 SYNCS.PHASECHK.TRANS64 P2, [R6+URZ+0x22850], R11 ;  /* 0x0228500b0600a5a7 */ /* 0x000f24000804007f */
[----:B----4-:R-:W-:Y:S05]  /*f9a0*/  @!P2 BRA `(.L_x_10772) ;  /* 0xfffffffc00f0a947 */ /* 0x010fea000383ffff */
[----:B------:R-:W-:Y:S05]  /*f9b0*/  BRA `(.L_x_10771) ;  /* 0xffffff38004c7947 */ /* 0x000fea000383ffff */
.L_x_10777:
[----:B-1----:R-:W-:-:S04]  /*f9c0*/  IMAD.U32 R5, RZ, RZ, UR25 ;  /* 0x00000019ff057e24 */ /* 0x002fc8000f8e00ff */
[----:B------:R1:W2:Y:S03]  /*f9d0*/  SYNCS.PHASECHK.TRANS64.TRYWAIT P2, [R5+URZ+0x22830], R6 ;  /* 0x02283006050075a7 */ /* 0x0002a6000804017f */
[----:B--2---:R-:W-:Y:S05]  /*f9e0*/  @!P2 NANOSLEEP.SYNCS 0x989680 ;  /* 0x009896800000a95d */ /* 0x004fea0003900000 */
[----:B------:R-:W2:Y:S02]  /*f9f0*/  @!P2 SYNCS.PHASECHK.TRANS64 P2, [R5+URZ+0x22830], R6 ;  /* 0x022830060500a5a7 */ /* 0x000ea4000804007f */
[----:B--2---:R-:W-:Y:S05]  /*fa00*/  @!P2 BRA `(.L_x_10777) ;  /* 0xfffffffc00eca947 */ /* 0x004fea000383ffff */
[----:B------:R-:W-:Y:S05]  /*fa10*/  BRA `(.L_x_10776) ;  /* 0xffffff3c006c7947 */ /* 0x000fea000383ffff */
.L_x_10781:
[----:B-1----:R1:W2:Y:S02]  /*fa20*/  SYNCS.PHASECHK.TRANS64.TRYWAIT P2, [R187+URZ+0x22850], R6 ;  /* 0x02285006bb0075a7 */ /* 0x0022a4000804017f */
[----:B--2---:R-:W-:Y:S05]  /*fa30*/  @!P2 NANOSLEEP.SYNCS 0x989680 ;  /* 0x009896800000a95d */ /* 0x004fea0003900000 */
[----:B------:R-:W2:Y:S02]  /*fa40*/  @!P2 SYNCS.PHASECHK.TRANS64 P2, [R187+URZ+0x22850], R6 ;  /* 0x02285006bb00a5a7 */ /* 0x000ea4000804007f */
[----:B--2---:R-:W-:Y:S05]  /*fa50*/  @!P2 BRA `(.L_x_10781) ;  /* 0xfffffffc00f0a947 */ /* 0x004fea000383ffff */
[----:B------:R-:W-:Y:S05]  /*fa60*/  BRA `(.L_x_10780) ;  /* 0xffffff5c003c7947 */ /* 0x000fea000383ffff */
.L_x_10787:
[----:B-1----:R-:W-:-:S04]  /*fa70*/  IMAD.U32 R5, RZ, RZ, UR24 ;  /* 0x00000018ff057e24 */ /* 0x002fc8000f8e00ff */
[----:B------:R1:W2:Y:S03]  /*fa80*/  SYNCS.PHASECHK.TRANS64.TRYWAIT P2, [R5+URZ+0x22830], R6 ;  /* 0x02283006050075a7 */ /* 0x0002a6000804017f */
[----:B--2---:R-:W-:Y:S05]  /*fa90*/  @!P2 NANOSLEEP.SYNCS 0x989680 ;  /* 0x009896800000a95d */ /* 0x004fea0003900000 */
[----:B------:R-:W2:Y:S02]  /*faa0*/  @!P2 SYNCS.PHASECHK.TRANS64 P2, [R5+URZ+0x22830], R6 ;  /* 0x022830060500a5a7 */ /* 0x000ea4000804007f */
[----:B--2---:R-:W-:Y:S05]  /*fab0*/  @!P2 BRA `(.L_x_10787) ;  /* 0xfffffffc00eca947 */ /* 0x004fea000383ffff */
[----:B------:R-:W-:Y:S05]  /*fac0*/  BRA `(.L_x_10786) ;  /* 0xffffff6000407947 */ /* 0x000fea000383ffff */
.L_x_10791:
[----:B--2---:R2:W3:Y:S02]  /*fad0*/  SYNCS.PHASECHK.TRANS64.TRYWAIT P2, [R183+URZ+0x22850], R6 ;  /* 0x02285006b70075a7 */ /* 0x0044e4000804017f */
[----:B---3--:R-:W-:Y:S05]  /*fae0*/  @!P2 NANOSLEEP.SYNCS 0x989680 ;  /* 0x009896800000a95d */ /* 0x008fea0003900000 */
[----:B------:R-:W3:Y:S02]  /*faf0*/  @!P2 SYNCS.PHASECHK.TRANS64 P2, [R183+URZ+0x22850], R6 ;  /* 0x02285006b700a5a7 */ /* 0x000ee4000804007f */
[----:B---3--:R-:W-:Y:S05]  /*fb00*/  @!P2 BRA `(.L_x_10791) ;  /* 0xfffffffc00f0a947 */ /* 0x008fea000383ffff */
[----:B------:R-:W-:Y:S05]  /*fb10*/  BRA `(.L_x_10790) ;  /* 0xffffff7800587947 */ /* 0x000fea000383ffff */
.L_x_10831:
        /* <DEDUP_REMOVED lines=11> */
.L_x_10900:
[----:B------:R-:W-:Y:S05]  /*fbd0*/  BSYNC B0 ;  /* 0x0000000000007941 */ /* 0x000fea0003800000 */
.L_x_10899:
[----:B------:R-:W-:Y:S05]  /*fbe0*/  BRA `(.L_x_10901) ;  /* 0xffffffc800a87947 */ /* 0x000fea000383ffff */
.L_x_10832:
[----:B------:R-:W-:Y:S01]  /*fbf0*/  BSSY B0, `(.L_x_10902) ;  /* 0x0000006000007945 */ /* 0x000fe20003800000 */
[----:B------:R-:W-:-:S07]  /*fc00*/  IMAD.MOV.U32 R15, RZ, RZ, -0x1 ;  /* 0xffffffffff0f7424 */ /* 0x000fce00078e00ff */
[----:B------:R-:W-:Y:S05]  /*fc10*/  WARPSYNC.COLLECTIVE R15, `(.L_x_10903) ;  /* 0x000000000f0c7348 */ /* 0x000fea0003c00000 */
[----:B------:R-:W-:Y:S02]  /*fc20*/  ELECT P6, UR62, PT ;  /* 0x00000000003e782f */ /* 0x000fe400038c0000 */
[----:B------:R-:W-:Y:S01]  /*fc30*/  MOV R14, UR62 ;  /* 0x0000003e000e7c02 */ /* 0x000fe20008000f00 */
[----:B------:R-:W-:Y:S10]  /*fc40*/  ENDCOLLECTIVE ;  /* 0x000000000000791b */ /* 0x000ff40003800000 */
.L_x_10903:
[----:B------:R-:W-:Y:S05]  /*fc50*/  BSYNC B0 ;  /* 0x0000000000007941 */ /* 0x000fea0003800000 */
.L_x_10902:
[----:B------:R-:W-:Y:S05]  /*fc60*/  BRA `(.L_x_10904) ;  /* 0xffffffc800987947 */ /* 0x000fea000383ffff */
.L_x_10835:
[----:B0-----:R0:W1:Y:S02]  /*fc70*/  SYNCS.PHASECHK.TRANS64.TRYWAIT P0, [R8+URZ+0x22840], R10 ;  /* 0x0228400a080075a7 */ /* 0x001064000800017f */
[----:B-1----:R-:W-:Y:S05]  /*fc80*/  @!P0 NANOSLEEP.SYNCS 0x989680 ;  /* 0x009896800000895d */ /* 0x002fea0003900000 */
[----:B------:R-:W1:Y:S02]  /*fc90*/  @!P0 SYNCS.PHASECHK.TRANS64 P0, [R8+URZ+0x22840], R10 ;  /* 0x0228400a080085a7 */ /* 0x000e64000800007f */
[----:B-1----:R-:W-:Y:S05]  /*fca0*/  @!P0 BRA `(.L_x_10835) ;  /* 0xfffffffc00f08947 */ /* 0x002fea000383ffff */
[----:B------:R-:W-:Y:S05]  /*fcb0*/  BRA `(.L_x_10905) ;  /* 0xffffffc800fc7947 */ /* 0x000fea000383ffff */
.L_x_10838:
        /* <DEDUP_REMOVED lines=8> */
.L_x_10841:
[----:B0-----:R0:W1:Y:S02]  /*fd40*/  SYNCS.PHASECHK.TRANS64.TRYWAIT P0, [R11+URZ+0x22860], R6 ;  /* 0x022860060b0075a7 */ /* 0x001064000800017f */
[----:B-1----:R-:W-:Y:S05]  /*fd50*/  @!P0 NANOSLEEP.SYNCS 0x989680 ;  /* 0x009896800000895d */ /* 0x002fea0003900000 */
[----:B------:R-:W1:Y:S02]  /*fd60*/  @!P0 SYNCS.PHASECHK.TRANS64 P0, [R11+URZ+0x22860], R6 ;  /* 0x022860060b0085a7 */ /* 0x000e64000800007f */
[----:B-1----:R-:W-:Y:S05]  /*fd70*/  @!P0 BRA `(.L_x_10841) ;  /* 0xfffffffc00f08947 */ /* 0x002fea000383ffff */
[----:B------:R-:W-:Y:S05]  /*fd80*/  BRA `(.L_x_10907) ;  /* 0xffffffcc00f47947 */ /* 0x000fea000383ffff */
.L_x_10850:
[----:B-1----:R1:W2:Y:S02]  /*fd90*/  SYNCS.PHASECHK.TRANS64.TRYWAIT P0, [R2+URZ+0x22840], R3 ;  /* 0x02284003020075a7 */ /* 0x0022a4000800017f */
[----:B--2---:R-:W-:Y:S05]  /*fda0*/  @!P0 NANOSLEEP.SYNCS 0x989680 ;  /* 0x009896800000895d */ /* 0x004fea0003900000 */
[----:B------:R-:W2:Y:S02]  /*fdb0*/  @!P0 SYNCS.PHASECHK.TRANS64 P0, [R2+URZ+0x22840], R3 ;  /* 0x02284003020085a7 */ /* 0x000ea4000800007f */
[----:B--2---:R-:W-:Y:S05]  /*fdc0*/  @!P0 BRA `(.L_x_10850) ;  /* 0xfffffffc00f08947 */ /* 0x004fea000383ffff */
[----:B------:R-:W-:Y:S05]  /*fdd0*/  BRA `(.L_x_10908) ;  /* 0xffffffd4006c7947 */ /* 0x000fea000383ffff */
.L_x_10852:
[----:B0-----:R0:W2:Y:S02]  /*fde0*/  SYNCS.PHASECHK.TRANS64.TRYWAIT P0, [R2+URZ+0x22860], R3 ;  /* 0x02286003020075a7 */ /* 0x0010a4000800017f */
[----:B--2---:R-:W-:Y:S05]  /*fdf0*/  @!P0 NANOSLEEP.SYNCS 0x989680 ;  /* 0x009896800000895d */ /* 0x004fea0003900000 */
[----:B------:R-:W2:Y:S02]  /*fe00*/  @!P0 SYNCS.PHASECHK.TRANS64 P0, [R2+URZ+0x22860], R3 ;  /* 0x02286003020085a7 */ /* 0x000ea4000800007f */
[----:B--2---:R-:W-:Y:S05]  /*fe10*/  @!P0 BRA `(.L_x_10852) ;  /* 0xfffffffc00f08947 */ /* 0x004fea000383ffff */
[----:B------:R-:W-:Y:S05]  /*fe20*/  BRA `(.L_x_10909) ;  /* 0xffffffd400dc7947 */ /* 0x000fea000383ffff */
.L_x_10857:
[----:B-1----:R1:W2:Y:S02]  /*fe30*/  SYNCS.PHASECHK.TRANS64.TRYWAIT P0, [R2+URZ+0x22840], R3 ;  /* 0x02284003020075a7 */ /* 0x0022a4000800017f */
[----:B--2---:R-:W-:Y:S05]  /*fe40*/  @!P0 NANOSLEEP.SYNCS 0x989680 ;  /* 0x009896800000895d */ /* 0x004fea0003900000 */
[----:B------:R-:W2:Y:S02]  /*fe50*/  @!P0 SYNCS.PHASECHK.TRANS64 P0, [R2+URZ+0x22840], R3 ;  /* 0x02284003020085a7 */ /* 0x000ea4000800007f */
[----:B--2---:R-:W-:Y:S05]  /*fe60*/  @!P0 BRA `(.L_x_10857) ;  /* 0xfffffffc00f08947 */ /* 0x004fea000383ffff */
[----:B------:R-:W-:Y:S05]  /*fe70*/  BRA `(.L_x_10910) ;  /* 0xffffffdc00287947 */ /* 0x000fea000383ffff */
.L_x_10859:
[----:B0-----:R0:W2:Y:S02]  /*fe80*/  SYNCS.PHASECHK.TRANS64.TRYWAIT P1, [R2+URZ+0x22860], R3 ;  /* 0x02286003020075a7 */ /* 0x0010a4000802017f */
[----:B--2---:R-:W-:Y:S05]  /*fe90*/  @!P1 NANOSLEEP.SYNCS 0x989680 ;  /* 0x009896800000995d */ /* 0x004fea0003900000 */
[----:B------:R-:W2:Y:S02]  /*fea0*/  @!P1 SYNCS.PHASECHK.TRANS64 P1, [R2+URZ+0x22860], R3 ;  /* 0x02286003020095a7 */ /* 0x000ea4000802007f */
[----:B--2---:R-:W-:Y:S05]  /*feb0*/  @!P1 BRA `(.L_x_10859) ;  /* 0xfffffffc00f09947 */ /* 0x004fea000383ffff */
[----:B------:R-:W-:Y:S05]  /*fec0*/  BRA `(.L_x_10911) ;  /* 0xffffffdc00947947 */ /* 0x000fea000383ffff */
.L_x_10864:
[----:B--2---:R2:W3:Y:S02]  /*fed0*/  SYNCS.PHASECHK.TRANS64.TRYWAIT P0, [R2+URZ+0x22840], R3 ;  /* 0x02284003020075a7 */ /* 0x0044e4000800017f */
[----:B---3--:R-:W-:Y:S05]  /*fee0*/  @!P0 NANOSLEEP.SYNCS 0x989680 ;  /* 0x009896800000895d */ /* 0x008fea0003900000 */
[----:B------:R-:W3:Y:S02]  /*fef0*/  @!P0 SYNCS.PHASECHK.TRANS64 P0, [R2+URZ+0x22840], R3 ;  /* 0x02284003020085a7 */ /* 0x000ee4000800007f */
[----:B---3--:R-:W-:Y:S05]  /*ff00*/  @!P0 BRA `(.L_x_10864) ;  /* 0xfffffffc00f08947 */ /* 0x008fea000383ffff */
[----:B------:R-:W-:Y:S05]  /*ff10*/  BRA `(.L_x_10912) ;  /* 0xffffffe000c07947 */ /* 0x000fea000383ffff */
.L_x_10866:
[----:B0-----:R0:W1:Y:S02]  /*ff20*/  SYNCS.PHASECHK.TRANS64.TRYWAIT P1, [R2+URZ+0x22860], R3 ;  /* 0x02286003020075a7 */ /* 0x001064000802017f */
[----:B-1----:R-:W-:Y:S05]  /*ff30*/  @!P1 NANOSLEEP.SYNCS 0x989680 ;  /* 0x009896800000995d */ /* 0x002fea0003900000 */
[----:B------:R-:W1:Y:S02]  /*ff40*/  @!P1 SYNCS.PHASECHK.TRANS64 P1, [R2+URZ+0x22860], R3 ;  /* 0x02286003020095a7 */ /* 0x000e64000802007f */
[----:B-1----:R-:W-:Y:S05]  /*ff50*/  @!P1 BRA `(.L_x_10866) ;  /* 0xfffffffc00f09947 */ /* 0x002fea000383ffff */
[----:B------:R-:W-:Y:S05]  /*ff60*/  BRA `(.L_x_10913) ;  /* 0xffffffe400307947 */ /* 0x000fea000383ffff */
.L_x_10871:
        /* <DEDUP_REMOVED lines=8> */
.L_x_10915:
[----:B------:R-:W-:Y:S05]  /*fff0*/  BSYNC B0 ;  /* 0x0000000000007941 */ /* 0x000fea0003800000 */
.L_x_10914:
        /* <DEDUP_REMOVED lines=8> */
.L_x_10916:
[----:B------:R-:W-:Y:S01]  /*10080*/  IMAD.MOV.U32 R7, RZ, RZ, R14 ;  /* 0x000000ffff077224 */ /* 0x000fe200078e000e */
[----:B------:R-:W-:Y:S06]  /*10090*/  BRA `(.L_x_10917) ;  /* 0xffffffe800247947 */ /* 0x000fec000383ffff */
.L_x_10874:
        /* <DEDUP_REMOVED lines=8> */
.L_x_10919:
[----:B------:R-:W-:Y:S05]  /*10120*/  BSYNC B0 ;  /* 0x0000000000007941 */ /* 0x000fea0003800000 */
.L_x_10918:
        /* <DEDUP_REMOVED lines=10> */
.L_x_10920:
        /* <DEDUP_REMOVED lines=8> */
.L_x_10921:
        /* <DEDUP_REMOVED lines=8> */
.L_x_10922:
        /* <DEDUP_REMOVED lines=8> */
.L_x_10923:
        /* <DEDUP_REMOVED lines=8> */
.L_x_10924:
[----:B------:R-:W-:Y:S05]  /*103d0*/  BRA `(.L_x_10925) ;  /* 0xffffffe400e87947 */ /* 0x000fea000383ffff */
.L_x_10879:
[----:B------:R-:W-:Y:S01]  /*103e0*/  BSSY B0, `(.L_x_10926) ;  /* 0x0000008000007945 */ /* 0x000fe20003800000 */
[----:B-----5:R-:W-:Y:S02]  /*103f0*/  IMAD.MOV.U32 R13, RZ, RZ, R17 ;  /* 0x000000ffff0d7224 */ /* 0x020fe400078e0011 */
[----:B------:R-:W-:Y:S02]  /*10400*/  IMAD.MOV.U32 R12, RZ, RZ, 0x1 ;  /* 0x00000001ff0c7424 */ /* 0x000fe400078e00ff */
[----:B------:R-:W-:Y:S02]  /*10410*/  IMAD.MOV.U32 R11, RZ, RZ, RZ ;  /* 0x000000ffff0b7224 */ /* 0x000fe400078e00ff */
[----:B------:R-:W-:-:S07]  /*10420*/  IMAD.MOV.U32 R15, RZ, RZ, -0x1 ;  /* 0xffffffffff0f7424 */ /* 0x000fce00078e00ff */
[----:B0-2---:R-:W-:Y:S05]  /*10430*/  WARPSYNC.COLLECTIVE R15, `(.L_x_10927) ;  /* 0x000000000f087348 */ /* 0x005fea0003c00000 */
[----:B------:R1:W3:Y:S02]  /*10440*/  SHFL.UP P6, R14, R13, R12, R11 ;  /* 0x0400000c0d0e7389 */ /* 0x0002e400000c000b */
[----:B0123--:R-:W-:Y:S01]  /*10450*/  ENDCOLLECTIVE ;  /* 0x000000000000791b */ /* 0x00ffe20003800000 */
.L_x_10927:
[----:B------:R-:W-:Y:S05]  /*10460*/  BSYNC B0 ;  /* 0x0000000000007941 */ /* 0x000fea0003800000 */
.L_x_10926:
        /* <DEDUP_REMOVED lines=10> */
.L_x_10928:
        /* <DEDUP_REMOVED lines=8> */
.L_x_10929:
        /* <DEDUP_REMOVED lines=8> */
.L_x_10930:
        /* <DEDUP_REMOVED lines=8> */
.L_x_10931:
        /* <DEDUP_REMOVED lines=8> */
.L_x_10932:
[----:B------:R-:W-:Y:S05]  /*10710*/  BRA `(.L_x_10933) ;  /* 0xffffffe400cc7947 */ /* 0x000fea000383ffff */
.L_x_10881:
[----:B------:R-:W-:Y:S01]  /*10720*/  BSSY B0, `(.L_x_10934) ;  /* 0x0000006000007945 */ /* 0x000fe20003800000 */
[----:B------:R-:W-:Y:S01]  /*10730*/  PLOP3.LUT P6, PT, P6, PT, PT, 0x8, 0x0 ;  /* 0x000000000000781c */ /* 0x000fe200037ce170 */
[----:B------:R-:W-:-:S12]  /*10740*/  IMAD.MOV.U32 R15, RZ, RZ, -0x1 ;  /* 0xffffffffff0f7424 */ /* 0x000fd800078e00ff */
[----:B0-----:R-:W-:Y:S05]  /*10750*/  WARPSYNC.COLLECTIVE R15, `(.L_x_10935) ;  /* 0x000000000f087348 */ /* 0x001fea0003c00000 */
[----:B------:R-:W-:Y:S01]  /*10760*/  VOTE.ANY R14, PT, P6 ;  /* 0x00000000000e7806 */ /* 0x000fe200030e0100 */
[----:B0-----:R-:W-:Y:S06]  /*10770*/  ENDCOLLECTIVE ;  /* 0x000000000000791b */ /* 0x001fec0003800000 */
.L_x_10935:
[----:B------:R-:W-:Y:S05]  /*10780*/  BSYNC B0 ;  /* 0x0000000000007941 */ /* 0x000fea0003800000 */
.L_x_10934:
        /* <DEDUP_REMOVED lines=9> */
.L_x_10936:
[----:B------:R-:W-:Y:S01]  /*10820*/  IMAD.MOV.U32 R17, RZ, RZ, R14 ;  /* 0x000000ffff117224 */ /* 0x000fe200078e000e */
[----:B------:R-:W-:Y:S06]  /*10830*/  BRA `(.L_x_10937) ;  /* 0xffffffe400bc7947 */ /* 0x000fec000383ffff */
.L_x_10883:
[----:B------:R-:W-:Y:S01]  /*10840*/  BSSY B0, `(.L_x_10938) ;  /* 0x0000007000007945 */ /* 0x000fe20003800000 */
[----:B------:R-:W-:Y:S02]  /*10850*/  IMAD.MOV.U32 R13, RZ, RZ, R2 ;  /* 0x000000ffff0d7224 */ /* 0x000fe400078e0002 */
[----:B------:R-:W-:Y:S02]  /*10860*/  IMAD.MOV.U32 R11, RZ, RZ, 0x1f ;  /* 0x0000001fff0b7424 */ /* 0x000fe400078e00ff */
[----:B------:R-:W-:-:S07]  /*10870*/  IMAD.MOV.U32 R15, RZ, RZ, -0x1 ;  /* 0xffffffffff0f7424 */ /* 0x000fce00078e00ff */
[----:B012---:R-:W-:Y:S05]  /*10880*/  WARPSYNC.COLLECTIVE R15, `(.L_x_10939) ;  /* 0x000000000f087348 */ /* 0x007fea0003c00000 */
[----:B------:R3:W4:Y:S02]  /*10890*/  SHFL.IDX P6, R14, R13, R12, R11 ;  /* 0x0000000c0d0e7389 */ /* 0x00072400000c000b */
[----:B01234-:R-:W-:Y:S01]  /*108a0*/  ENDCOLLECTIVE ;  /* 0x000000000000791b */ /* 0x01ffe20003800000 */
.L_x_10939:
[----:B------:R-:W-:Y:S05]  /*108b0*/  BSYNC B0 ;  /* 0x0000000000007941 */ /* 0x000fea0003800000 */
.L_x_10938:
[----:B------:R-:W-:Y:S01]  /*108c0*/  IMAD.MOV.U32 R7, RZ, RZ, R14 ;  /* 0x000000ffff077224 */ /* 0x000fe200078e000e */
[----:B------:R-:W-:Y:S06]  /*108d0*/  BRA `(.L_x_10882) ;  /* 0xffffffe400b07947 */ /* 0x000fec000383ffff */
.L_x_10887:
[----:B-1----:R1:W2:Y:S02]  /*108e0*/  SYNCS.PHASECHK.TRANS64.TRYWAIT P0, [R0+URZ+0x22820], R3 ;  /* 0x02282003000075a7 */ /* 0x0022a4000800017f */
[----:B--2---:R-:W-:Y:S05]  /*108f0*/  @!P0 NANOSLEEP.SYNCS 0x989680 ;  /* 0x009896800000895d */ /* 0x004fea0003900000 */
[----:B------:R-:W2:Y:S02]  /*10900*/  @!P0 SYNCS.PHASECHK.TRANS64 P0, [R0+URZ+0x22820], R3 ;  /* 0x02282003000085a7 */ /* 0x000ea4000800007f */
[----:B--2---:R-:W-:Y:S05]  /*10910*/  @!P0 BRA `(.L_x_10887) ;  /* 0xfffffffc00f08947 */ /* 0x004fea000383ffff */
[----:B------:R-:W-:Y:S05]  /*10920*/  BRA `(.L_x_10940) ;  /* 0xffffffec00247947 */ /* 0x000fea000383ffff */
.L_x_10888:
        /* <DEDUP_REMOVED lines=11> */
.L_x_10942:
[----:B------:R-:W-:Y:S05]  /*109e0*/  BSYNC B0 ;  /* 0x0000000000007941 */ /* 0x000fea0003800000 */
.L_x_10941:
[----:B------:R-:W-:Y:S05]  /*109f0*/  BRA `(.L_x_10943) ;  /* 0xffffffec000c7947 */ /* 0x000fea000383ffff */
.L_x_10891:
[----:B------:R-:W-:Y:S01]  /*10a00*/  BSSY B1, `(.L_x_10944) ;  /* 0x0000006000017945 */ /* 0x000fe20003800000 */
[----:B------:R-:W-:-:S07]  /*10a10*/  IMAD.MOV.U32 R15, RZ, RZ, -0x1 ;  /* 0xffffffffff0f7424 */ /* 0x000fce00078e00ff */
[----:B012---:R-:W-:Y:S05]  /*10a20*/  WARPSYNC.COLLECTIVE R15, `(.L_x_10945) ;  /* 0x000000000f0c7348 */ /* 0x007fea0003c00000 */
[----:B------:R-:W-:Y:S02]  /*10a30*/  ELECT P6, UR62, PT ;  /* 0x00000000003e782f */ /* 0x000fe400038c0000 */
[----:B------:R-:W-:Y:S01]  /*10a40*/  MOV R14, UR62 ;  /* 0x0000003e000e7c02 */ /* 0x000fe20008000f00 */
[----:B012---:R-:W-:Y:S10]  /*10a50*/  ENDCOLLECTIVE ;  /* 0x000000000000791b */ /* 0x007ff40003800000 */
.L_x_10945:
[----:B------:R-:W-:Y:S05]  /*10a60*/  BSYNC B1 ;  /* 0x0000000000017941 */ /* 0x000fea0003800000 */
.L_x_10944:
[----:B------:R-:W-:Y:S05]  /*10a70*/  BRA `(.L_x_10946) ;  /* 0xffffffec00047947 */ /* 0x000fea000383ffff */
.L_x_10893:
[----:B-1----:R1:W2:Y:S02]  /*10a80*/  SYNCS.PHASECHK.TRANS64.TRYWAIT P0, [R6+URZ], R5 ;  /* 0x00000005060075a7 */ /* 0x0022a4000800017f */
[----:B--2---:R-:W-:Y:S05]  /*10a90*/  @!P0 NANOSLEEP.SYNCS 0x989680 ;  /* 0x009896800000895d */ /* 0x004fea0003900000 */
[----:B------:R-:W2:Y:S02]  /*10aa0*/  @!P0 SYNCS.PHASECHK.TRANS64 P0, [R6+URZ], R5 ;  /* 0x00000005060085a7 */ /* 0x000ea4000800007f */
[----:B--2---:R-:W-:Y:S05]  /*10ab0*/  @!P0 BRA `(.L_x_10893) ;  /* 0xfffffffc00f08947 */ /* 0x004fea000383ffff */
[----:B------:R-:W-:Y:S05]  /*10ac0*/  BRA `(.L_x_10947) ;  /* 0xffffffec00407947 */ /* 0x000fea000383ffff */
.L_x_10894:
[----:B--2---:R2:W3:Y:S02]  /*10ad0*/  SYNCS.PHASECHK.TRANS64.TRYWAIT P0, [R7+URZ], R2 ;  /* 0x00000002070075a7 */ /* 0x0044e4000800017f */
[----:B---3--:R-:W-:Y:S05]  /*10ae0*/  @!P0 NANOSLEEP.SYNCS 0x989680 ;  /* 0x009896800000895d */ /* 0x008fea0003900000 */
[----:B------:R-:W3:Y:S02]  /*10af0*/  @!P0 SYNCS.PHASECHK.TRANS64 P0, [R7+URZ], R2 ;  /* 0x00000002070085a7 */ /* 0x000ee4000800007f */
[----:B---3--:R-:W-:Y:S05]  /*10b00*/  @!P0 BRA `(.L_x_10894) ;  /* 0xfffffffc00f08947 */ /* 0x008fea000383ffff */
[----:B------:R-:W-:Y:S05]  /*10b10*/  BRA `(.L_x_10948) ;  /* 0xffffffec00347947 */ /* 0x000fea000383ffff */
.L_x_10896:
[----:B---3--:R3:W4:Y:S02]  /*10b20*/  SYNCS.PHASECHK.TRANS64.TRYWAIT P0, [R4+URZ], R5 ;  /* 0x00000005040075a7 */ /* 0x008724000800017f */
[----:B----4-:R-:W-:Y:S05]  /*10b30*/  @!P0 NANOSLEEP.SYNCS 0x989680 ;  /* 0x009896800000895d */ /* 0x010fea0003900000 */
[----:B------:R-:W4:Y:S02]  /*10b40*/  @!P0 SYNCS.PHASECHK.TRANS64 P0, [R4+URZ], R5 ;  /* 0x00000005040085a7 */ /* 0x000f24000800007f */
[----:B----4-:R-:W-:Y:S05]  /*10b50*/  @!P0 BRA `(.L_x_10896) ;  /* 0xfffffffc00f08947 */ /* 0x010fea000383ffff */
[----:B------:R-:W-:Y:S05]  /*10b60*/  BRA `(.L_x_10949) ;  /* 0xffffffec003c7947 */ /* 0x000fea000383ffff */
.L_x_10950:
        /* <DEDUP_REMOVED lines=9> */
.L_x_11975:


//--------------------- .text._ZN7cutlass13device_kernelIN5flash11enable_sm90INS1_16FlashAttnFwdSm90INS1_25CollectiveMainloopFwdSm90ILi2EN4cute5tupleIJNS5_1CILi1EEES8_S8_EEENS6_IJNS7_ILi128EEENS7_ILi96EEENS7_ILi64EEEEEELi256ENS_6half_tEfNS_4arch4Sm90ELb1ELb0ELb0ELb1ELb0ELb1ELb0ELb1ELb0ELb0ELb0ELb0EEENS1_21CollectiveEpilogueFwdINS6_IJSA_NS7_ILi256EEESB_EEES9_SE_SG_Li256ELb1ELb0ELb0ELb0EEENS1_36VarlenDynamicPersistentTileSchedulerILi128ELi96ELi256ELi32ELb0ELb0ELb1ELb1ELb1ELb1EEEEEEEEEvNT_6ParamsE --------------------------
	.section	.text._ZN7cutlass13device_kernelIN5flash11enable_sm90INS1_16FlashAttnFwdSm90INS1_25CollectiveMainloopFwdSm90ILi2EN4cute5tupleIJNS5_1CILi1EEES8_S8_EEENS6_IJNS7_ILi128EEENS7_ILi96EEENS7_ILi64EEEEEELi256ENS_6half_tEfNS_4arch4Sm90ELb1ELb0ELb0ELb1ELb0ELb1ELb0ELb1ELb0ELb0ELb0ELb0EEENS1_21CollectiveEpilogueFwdINS6_IJSA_NS7_ILi256EEESB_EEES9_SE_SG_Li256ELb1ELb0ELb0ELb0EEENS1_36VarlenDynamicPersistentTileSchedulerILi128ELi96ELi256ELi32ELb0ELb0ELb1ELb1ELb1ELb1EEEEEEEEEvNT_6ParamsE,"ax",@progbits
	.align	128
.text._ZN7cutlass13device_kernelIN5flash11enable_sm90INS1_16FlashAttnFwdSm90INS1_25CollectiveMainloopFwdSm90ILi2EN4cute5tupleIJNS5_1CILi1EEES8_S8_EEENS6_IJNS7_ILi128EEENS7_ILi96EEENS7_ILi64EEEEEELi256ENS_6half_tEfNS_4arch4Sm90ELb1ELb0ELb0ELb1ELb0ELb1ELb0ELb1ELb0ELb0ELb0ELb0EEENS1_21CollectiveEpilogueFwdINS6_IJSA_NS7_ILi256EEESB_EEES9_SE_SG_Li256ELb1ELb0ELb0ELb0EEENS1_36VarlenDynamicPersistentTileSchedulerILi128ELi96ELi256ELi32ELb0ELb0ELb1ELb1ELb1ELb1EEEEEEEEEvNT_6ParamsE:
        .type           _ZN7cutlass13device_kernelIN5flash11enable_sm90INS1_16FlashAttnFwdSm90INS1_25CollectiveMainloopFwdSm90ILi2EN4cute5tupleIJNS5_1CILi1EEES8_S8_EEENS6_IJNS7_ILi128EEENS7_ILi96EEENS7_ILi64EEEEEELi256ENS_6half_tEfNS_4arch4Sm90ELb1ELb0ELb0ELb1ELb0ELb1ELb0ELb1ELb0ELb0ELb0ELb0EEENS1_21CollectiveEpilogueFwdINS6_IJSA_NS7_ILi256EEESB_EEES9_SE_SG_Li256ELb1ELb0ELb0ELb0EEENS1_36VarlenDynamicPersistentTileSchedulerILi128ELi96ELi256ELi32ELb0ELb0ELb1ELb1ELb1ELb1EEEEEEEEEvNT_6ParamsE,@function
        .size           _ZN7cutlass13device_kernelIN5flash11enable_sm90INS1_16FlashAttnFwdSm90INS1_25CollectiveMainloopFwdSm90ILi2EN4cute5tupleIJNS5_1CILi1EEES8_S8_EEENS6_IJNS7_ILi128EEENS7_ILi96EEENS7_ILi64EEEEEELi256ENS_6half_tEfNS_4arch4Sm90ELb1ELb0ELb0ELb1ELb0ELb1ELb0ELb1ELb0ELb0ELb0ELb0EEENS1_21CollectiveEpilogueFwdINS6_IJSA_NS7_ILi256EEESB_EEES9_SE_SG_Li256ELb1ELb0ELb0ELb0EEENS1_36VarlenDynamicPersistentTileSchedulerILi128ELi96ELi256ELi32ELb0ELb0ELb1ELb1ELb1ELb1EEEEEEEEEvNT_6ParamsE,(.L_x_11976 - _ZN7cutlass13device_kernelIN5flash11enable_sm90INS1_16FlashAttnFwdSm90INS1_25CollectiveMainloopFwdSm90ILi2EN4cute5tupleIJNS5_1CILi1EEES8_S8_EEENS6_IJNS7_ILi128EEENS7_ILi96EEENS7_ILi64EEEEEELi256ENS_6half_tEfNS_4arch4Sm90ELb1ELb0ELb0ELb1ELb0ELb1ELb0ELb1ELb0ELb0ELb0ELb0EEENS1_21CollectiveEpilogueFwdINS6_IJSA_NS7_ILi256EEESB_EEES9_SE_SG_Li256ELb1ELb0ELb0ELb0EEENS1_36VarlenDynamicPersistentTileSchedulerILi128ELi96ELi256ELi32ELb0ELb0ELb1ELb1ELb1ELb1EEEEEEEEEvNT_6ParamsE)
        .other          _ZN7cutlass13device_kernelIN5flash11enable_sm90INS1_16FlashAttnFwdSm90INS1_25CollectiveMainloopFwdSm90ILi2EN4cute5tupleIJNS5_1CILi1EEES8_S8_EEENS6_IJNS7_ILi128EEENS7_ILi96EEENS7_ILi64EEEEEELi256ENS_6half_tEfNS_4arch4Sm90ELb1ELb0ELb0ELb1ELb0ELb1ELb0ELb1ELb0ELb0ELb0ELb0EEENS1_21CollectiveEpilogueFwdINS6_IJSA_NS7_ILi256EEESB_EEES9_SE_SG_Li256ELb1ELb0ELb0ELb0EEENS1_36VarlenDynamicPersistentTileSchedulerILi128ELi96ELi256ELi32ELb0ELb0ELb1ELb1ELb1ELb1EEEEEEEEEvNT_6ParamsE,@"STO_CUDA_ENTRY STV_DEFAULT"
_ZN7cutlass13device_kernelIN5flash11enable_sm90INS1_16FlashAttnFwdSm90INS1_25CollectiveMainloopFwdSm90ILi2EN4cute5tupleIJNS5_1CILi1EEES8_S8_EEENS6_IJNS7_ILi128EEENS7_ILi96EEENS7_ILi64EEEEEELi256ENS_6half_tEfNS_4arch4Sm90ELb1ELb0ELb0ELb1ELb0ELb1ELb0ELb1ELb0ELb0ELb0ELb0EEENS1_21CollectiveEpilogueFwdINS6_IJSA_NS7_ILi256EEESB_EEES9_SE_SG_Li256ELb1ELb0ELb0ELb0EEENS1_36VarlenDynamicPersistentTileSchedulerILi128ELi96ELi256ELi32ELb0ELb0ELb1ELb1ELb1ELb1EEEEEEEEEvNT_6ParamsE:
        /* <DEDUP_REMOVED lines=27> */
.L_x_10952:
[----:B------:R-:W-:Y:S05]  /*01b0*/  BSYNC B0 ;  /* 0x0000000000007941 */ /* 0x000fea0003800000 */
.L_x_10951:
        /* <DEDUP_REMOVED lines=41> */
.L_x_10953:
        /* <DEDUP_REMOVED lines=22> */
.L_x_10954:
        /* <DEDUP_REMOVED lines=18> */
.L_x_10955:
        /* <DEDUP_REMOVED lines=22> */
.L_x_10956:
        /* <DEDUP_REMOVED lines=22> */
.L_x_10957:
        /* <DEDUP_REMOVED lines=8> */
.L_x_10960:
[----:B------:R-:W-:-:S08]  /*0a10*/  NOP ;  /* 0x0000000000007918 */ /* 0x000fd00000000000 */
[----:B------:R-:W0:Y:S02]  /*0a20*/  USETMAXREG.TRY_ALLOC.CTAPOOL UP0, 0xf0 ;  /* 0x000000f0000079c8 */ /* 0x000e240008000600 */
[----:B0-----:R-:W-:-:S13]  /*0a30*/  PLOP3.LUT P0, PT, PT, PT, UP0, 0x80, 0x0 ;  /* 0x000000000000781c */ /* 0x001fda0003f0f008 */
[----:B------:R-:W-:Y:S05]  /*0a40*/  @!P0 BRA `(.L_x_10960) ;  /* 0xfffffffc00f08947 */ /* 0x000fea000383ffff */
[----:B------:R-:W2:Y:S01]  /*0a50*/  LDL.LU R0, [R1] ;  /* 0x0000000001007983 */ /* 0x000ea20000300800 */
[----:B------:R-:W0:Y:S01]  /*0a60*/  S2R R2, SR_TID.X ;  /* 0x0000000000027919 */ /* 0x000e220000002100 */
[----:B------:R-:W1:Y:S01]  /*0a70*/  S2UR UR5, SR_CgaCtaId ;  /* 0x00000000000579c3 */ /* 0x000e620000008800 */
[----:B------:R-:W-:Y:S01]  /*0a80*/  UMOV UR4, 0x400 ;  /* 0x0000040000047882 */ /* 0x000fe20000000000 */
[----:B0-----:R-:W-:-:S06]  /*0a90*/  SHF.R.U32.HI R2, RZ, 0x7, R2 ;  /* 0x00000007ff027819 */ /* 0x001fcc0000011602 */
[----:B------:R-:W-:Y:S06]  /*0aa0*/  BAR.ARV 0x8, 0x120 ;  /* 0x0204800000007b1d */ /* 0x000fec0000002000 */
[----:B------:R-:W-:-:S13]  /*0ab0*/  ISETP.NE.AND P0, PT, R2, 0x1, PT ;  /* 0x000000010200780c */ /* 0x000fda0003f05270 */
[----:B------:R-:W-:Y:S08]  /*0ac0*/  @!P0 BAR.ARV 0x9, 0x100 ;  /* 0x0244000000008b1d */ /* 0x000ff00000002000 */
[----:B------:R-:W-:Y:S01]  /*0ad0*/  BAR.SYNC.DEFER_BLOCKING 0x5, 0x120 ;  /* 0x0144800000007b1d */ /* 0x000fe20000010000 */
[----:B-1----:R-:W-:-:S06]  /*0ae0*/  ULEA UR4, UR5, UR4, 0x18 ;  /* 0x0000000405047291 */ /* 0x002fcc000f8ec03f */
[----:B------:R-:W-:Y:S01]  /*0af0*/  IMAD.U32 R18, RZ, RZ, UR4 ;  /* 0x00000004ff127e24 */ /* 0x000fe2000f8e00ff */
[----:B------:R-:W-:-:S04]  /*0b00*/  ULDC UR4, c[0x0][0xc14] ;  /* 0x0003050000047ab9 */ /* 0x000fc80000000800 */
[----:B------:R-:W0:Y:S01]  /*0b10*/  LDS.128 R204, [R18+0x228d0] ;  /* 0x0228d00012cc7984 */ /* 0x000e220000000c00 */
[----:B------:R-:W-:Y:S06]  /*0b20*/  BAR.ARV 0x4, 0x120 ;  /* 0x0104800000007b1d */ /* 0x000fec0000002000 */
[----:B--2---:R-:W-:-:S04]  /*0b30*/  LOP3.LUT R0, R0, 0xffffffef, RZ, 0xc0, !PT ;  /* 0xffffffef00007812 */ /* 0x004fc800078ec0ff */
[----:B------:R-:W-:-:S05]  /*0b40*/  @P0 LOP3.LUT R0, R0, 0x10, RZ, 0xfc, !PT ;  /* 0x0000001000000812 */ /* 0x000fca00078efcff */
[----:B------:R1:W-:Y:S01]  /*0b50*/  STL [R1], R0 ;  /* 0x0000000001007387 */ /* 0x0003e20000100800 */
[----:B0-----:R-:W-:-:S13]  /*0b60*/  ISETP.GE.AND P0, PT, R207, UR4, PT ;  /* 0x00000004cf007c0c */ /* 0x001fda000bf06270 */
[----:B-1----:R-:W-:Y:S05]  /*0b70*/  @P0 BRA `(.L_x_10961) ;  /* 0x0000017000580947 */ /* 0x002fea0003800000 */
        /* <DEDUP_REMOVED lines=12> */
[----:B------:R-:W-:-:S03]  /*0c40*/  IMAD.IADD R233, R10, 0x1, -R233 ;  /* 0x000000010ae97824 */ /* 0x000fc600078e0ae9 */
        /* <DEDUP_REMOVED lines=10> */
[----:B------:R-:W-:Y:S02]  /*0cf0*/  LEA.HI R3, R0, R10, RZ, 0x4 ;  /* 0x0000000a00037211 */ /* 0x000fe400078f20ff */
[----:B------:R-:W-:Y:S02]  /*0d00*/  LOP3.LUT R5, R5, 0xfffffff8, RZ, 0xc0, !PT ;  /* 0xfffffff805057812 */ /* 0x000fe400078ec0ff */
[----:B------:R-:W-:-:S02]  /*0d10*/  SHF.R.S32.HI R6, RZ, 0x4, R3 ;  /* 0x00000004ff067819 */ /* 0x000fc40000011403 */
[----:B------:R-:W-:Y:S01]  /*0d20*/  LOP3.LUT R212, R7, 0x7ffffffc, RZ, 0xc0, !PT ;  /* 0x7ffffffc07d47812 */ /* 0x000fe200078ec0ff */
[----:B------:R-:W-:Y:S01]  /*0d30*/  IMAD.IADD R9, R4, 0x1, -R5 ;  /* 0x0000000104097824 */ /* 0x000fe200078e0a05 */
[C---:B------:R-:W-:Y:S02]  /*0d40*/  LOP3.LUT R4, R3.reuse, 0x3fffff0, RZ, 0xc0, !PT ;  /* 0x03fffff003047812 */ /* 0x040fe400078ec0ff */
[----:B------:R-:W-:Y:S01]  /*0d50*/  LEA.HI R3, R3, R6, RZ, 0x1 ;  /* 0x0000000603037211 */ /* 0x000fe200078f08ff */
[----:B------:R-:W-:Y:S01]  /*0d60*/  IMAD R9, R8, 0x10, R9 ;  /* 0x0000001008097824 */ /* 0x000fe200078e0209 */
[----:B------:R-:W-:Y:S02]  /*0d70*/  IADD3 R212, R233, -R212, RZ ;  /* 0x800000d4e9d47210 */ /* 0x000fe40007ffe0ff */
[----:B------:R-:W-:Y:S02]  /*0d80*/  LOP3.LUT R5, R3, 0x1ffffffe, RZ, 0xc0, !PT ;  /* 0x1ffffffe03057812 */ /* 0x000fe400078ec0ff */
[----:B------:R-:W-:-:S02]  /*0d90*/  IADD3 R3, R10, -R4, RZ ;  /* 0x800000040a037210 */ /* 0x000fc40007ffe0ff */
[----:B------:R-:W-:Y:S01]  /*0da0*/  LEA R213, R2, R9, 0x6 ;  /* 0x0000000902d57211 */ /* 0x000fe200078e30ff */
[----:B------:R-:W-:Y:S02]  /*0db0*/  IMAD.IADD R5, R6, 0x1, -R5 ;  /* 0x0000000106057824 */ /* 0x000fe400078e0a05 */
[----:B------:R-:W-:Y:S01]  /*0dc0*/  IMAD R4, R210, 0x10, R3 ;  /* 0x00000010d2047824 */ /* 0x000fe200078e0203 */
[CC--:B------:R-:W-:Y:S01]  /*0dd0*/  LEA.HI R3, R0.reuse, R10.reuse, RZ, 0x2 ;  /* 0x0000000a00037211 */ /* 0x0c0fe200078f10ff */
[----:B------:R-:W-:Y:S01]  /*0de0*/  IMAD.MOV.U32 R2, RZ, RZ, RZ ;  /* 0x000000ffff027224 */ /* 0x000fe200078e00ff */
[----:B------:R-:W-:Y:S01]  /*0df0*/  LEA.HI R0, R0, R10, RZ, 0x3 ;  /* 0x0000000a00007211 */ /* 0x000fe200078f18ff */
[----:B------:R-:W-:Y:S01]  /*0e00*/  IMAD R5, R4, 0x8, R5 ;  /* 0x0000000804057824 */ /* 0x000fe200078e0205 */
[--C-:B------:R-:W-:Y:S02]  /*0e10*/  SHF.R.S32.HI R19, RZ, 0x2, R3.reuse ;  /* 0x00000002ff137819 */ /* 0x100fe40000011403 */
[----:B------:R-:W-:Y:S01]  /*0e20*/  LOP3.LUT R232, R3, 0xfffffffc, RZ, 0xc0, !PT ;  /* 0xfffffffc03e87812 */ /* 0x000fe200078ec0ff */
[----:B------:R-:W-:Y:S01]  /*0e30*/  IMAD.SHL.U32 R236, R5, 0x8, RZ ;  /* 0x0000000805ec7824 */ /* 0x000fe200078e00ff */
[----:B------:R-:W-:Y:S01]  /*0e40*/  SHF.R.S32.HI R4, RZ, 0x1f, R3 ;  /* 0x0000001fff047819 */ /* 0x000fe20000011403 */
[----:B------:R-:W-:Y:S01]  /*0e50*/  VIADD R226, R19, 0x40 ;  /* 0x0000004013e27836 */ /* 0x000fe20000000000 */
[----:B------:R-:W-:-:S02]  /*0e60*/  IADD3 R232, R10, -R232, RZ ;  /* 0x800000e80ae87210 */ /* 0x000fc40007ffe0ff */
[----:B------:R-:W-:Y:S01]  /*0e70*/  SHF.R.S32.HI R208, RZ, 0x3, R0 ;  /* 0x00000003ffd07819 */ /* 0x000fe20000011400 */
[----:B------:R-:W-:Y:S01]  /*0e80*/  IMAD.SHL.U32 R203, R226, 0x40, RZ ;  /* 0x00000040e2cb7824 */ /* 0x000fe200078e00ff */
        /* <DEDUP_REMOVED lines=8> */
[----:B------:R-:W-:Y:S01]  /*0f10*/  SHF.R.U32.HI R237, RZ, 0x3, R203 ;  /* 0x00000003ffed7819 */ /* 0x000fe200000116cb */
[----:B------:R-:W-:Y:S01]  /*0f20*/  IMAD.SHL.U32 R201, R0, 0x8, RZ ;  /* 0x0000000800c97824 */ /* 0x000fe200078e00ff */
[----:B------:R-:W-:-:S02]  /*0f30*/  LOP3.LUT R6, R203, 0x38, R16, 0xf8, !PT ;  /* 0x00000038cb067812 */ /* 0x000fc400078ef810 */
[----:B------:R-:W-:Y:S02]  /*0f40*/  LOP3.LUT R211, R3, 0xfffffe00, RZ, 0xc0, !PT ;  /* 0xfffffe0003d37812 */ /* 0x000fe400078ec0ff */
[----:B------:R-:W-:Y:S02]  /*0f50*/  LOP3.LUT R4, R4, 0xfffffff8, RZ, 0xc0, !PT ;  /* 0xfffffff804047812 */ /* 0x000fe400078ec0ff */
[----:B------:R-:W-:Y:S02]  /*0f60*/  LOP3.LUT R3, R211, R6, R237, 0xf6, !PT ;  /* 0x00000006d3037212 */ /* 0x000fe400078ef6ed */
[----:B------:R-:W-:Y:S01]  /*0f70*/  SHF.R.S32.HI R228, RZ, 0x1f, R19 ;  /* 0x0000001fffe47819 */ /* 0x000fe20000011413 */
[----:B------:R-:W-:Y:S01]  /*0f80*/  IMAD.IADD R230, R19, 0x1, -R4 ;  /* 0x0000000113e67824 */ /* 0x000fe200078e0a04 */
[----:B------:R-:W-:Y:S01]  /*0f90*/  SHF.R.S32.HI R17, RZ, 0x1f, R16 ;  /* 0x0000001fff117819 */ /* 0x000fe20000011410 */
[----:B------:R-:W-:-:S07]  /*0fa0*/  IMAD R234, R3, 0x2, R18 ;  /* 0x0000000203ea7824 */ /* 0x000fce00078e0212 */
.L_x_11115:
[----:B01---5:R-:W0:Y:S02]  /*0fb0*/  LDC.64 R4, c[0x0][0xc60] ;  /* 0x00031800ff047b82 */ /* 0x023e240000000a00 */
        /* <DEDUP_REMOVED lines=14> */
[C---:B------:R-:W-:Y:S02]  /*10a0*/  @P1 LEA R6, P2, R225.reuse, UR4, 0x2 ;  /* 0x00000004e1061c11 */ /* 0x040fe4000f8410ff */
        /* <DEDUP_REMOVED lines=34> */
.L_x_10962:
        /* <DEDUP_REMOVED lines=10> */
.L_x_10963:
[----:B------:R-:W-:Y:S05]  /*1370*/  @!P0 BRA `(.L_x_10964) ;  /* 0x00000000000c8947 */ /* 0x000fea0003800000 */
[----:B------:R-:W2:Y:S04]  /*1380*/  LDG.E R5, desc[UR40][R8.64] ;  /* 0x0000002808057981 */ /* 0x000ea8000c1e1900 */
[----:B------:R-:W2:Y:S02]  /*1390*/  LDG.E R24, desc[UR40][R8.64+0x4] ;  /* 0x0000042808187981 */ /* 0x000ea4000c1e1900 */
[----:B--2---:R-:W-:-:S07]  /*13a0*/  IMAD.IADD R24, R24, 0x1, -R5 ;  /* 0x0000000118187824 */ /* 0x004fce00078e0a05 */
.L_x_10964:
        /* <DEDUP_REMOVED lines=20> */
[C---:B------:R-:W-:Y:S02]  /*14f0*/  IADD3 R0, R204.reuse, 0x5f, RZ ;  /* 0x0000005fcc007810 */ /* 0x040fe40007ffe0ff */
[----:B------:R-:W-:-:S03]  /*1500*/  IADD3 R3, R204, R3, -R202 ;  /* 0x00000003cc037210 */ /* 0x000fc60007ffe8ca */
[----:B------:R-:W-:-:S04]  /*1510*/  IMAD.HI R0, R0, 0x2aaaaaab, RZ ;  /* 0x2aaaaaab00007827 */ /* 0x000fc800078e02ff */
[----:B------:R-:W-:Y:S01]  /*1520*/  IMAD.HI R4, R3, 0x2aaaaaab, RZ ;  /* 0x2aaaaaab03047827 */ /* 0x000fe200078e02ff */
[----:B------:R-:W-:-:S04]  /*1530*/  SHF.R.U32.HI R3, RZ, 0x1f, R0 ;  /* 0x0000001fff037819 */ /* 0x000fc80000011600 */
[----:B------:R-:W-:Y:S02]  /*1540*/  SHF.R.U32.HI R5, RZ, 0x1f, R4 ;  /* 0x0000001fff057819 */ /* 0x000fe40000011604 */
[----:B------:R-:W-:Y:S02]  /*1550*/  LEA.HI.SX32 R3, R0, R3, 0x1c ;  /* 0x0000000300037211 */ /* 0x000fe400078fe2ff */
[----:B------:R-:W-:-:S04]  /*1560*/  LEA.HI.SX32 R176, R4, R5, 0x1c ;  /* 0x0000000504b07211 */ /* 0x000fc800078fe2ff */
[----:B------:R-:W-:-:S05]  /*1570*/  VIMNMX R176, R3, R176, PT ;  /* 0x000000b003b07248 */ /* 0x000fca0003fe0100 */
        /* <DEDUP_REMOVED lines=33> */
.L_x_10967:
[----:B------:R-:W-:Y:S05]  /*1790*/  BSYNC B6 ;  /* 0x0000000000067941 */ /* 0x000fea0003800000 */
.L_x_10966:
        /* <DEDUP_REMOVED lines=20> */
.L_x_10969:
[----:B------:R-:W-:Y:S05]  /*18e0*/  BSYNC B6 ;  /* 0x0000000000067941 */ /* 0x000fea0003800000 */
.L_x_10968:
        /* <DEDUP_REMOVED lines=21> */
[----:B--2---:R-:W-:Y:S01]  /*1a40*/  SHF.L.U64.HI R86, R42, 0x6, R43 ;  /* 0x000000062a567819 */ /* 0x004fe2000001022b */
[----:B------:R-:W-:Y:S01]  /*1a50*/  IMAD.SHL.U32 R28, R232, 0x4, RZ ;  /* 0x00000004e81c7824 */ /* 0x000fe200078e00ff */
[----:B------:R-:W-:Y:S01]  /*1a60*/  SHF.R.S32.HI R81, RZ, 0x1f, R226 ;  /* 0x0000001fff517819 */ /* 0x000fe200000114e2 */
[----:B------:R-:W-:-:S02]  /*1a70*/  IMAD R6, R33, R42, RZ ;  /* 0x0000002a21067224 */ /* 0x000fc400078e02ff */
[----:B-1----:R-:W-:Y:S01]  /*1a80*/  IMAD.WIDE.U32 R4, R56, R42, RZ ;  /* 0x0000002a38047225 */ /* 0x002fe200078e00ff */
[----:B------:R-:W-:Y:S02]  /*1a90*/  SHF.R.U32.HI R26, RZ, 0x7, R20 ;  /* 0x00000007ff1a7819 */ /* 0x000fe40000011614 */
[----:B------:R-:W-:Y:S01]  /*1aa0*/  SHF.R.S32.HI R29, RZ, 0x1f, R28 ;  /* 0x0000001fff1d7819 */ /* 0x000fe2000001141c */
[----:B------:R-:W0:Y:S01]  /*1ab0*/  @P0 LDC R3, c[0x0][0x42c] ;  /* 0x00010b00ff030b82 */ /* 0x000e220000000800 */
[----:B------:R-:W-:Y:S01]  /*1ac0*/  ISETP.NE.AND P6, PT, R26, 0x1, PT ;  /* 0x000000011a00780c */ /* 0x000fe20003fc5270 */
[----:B------:R-:W-:Y:S01]  /*1ad0*/  IMAD.SHL.U32 R87, R230, 0x40, RZ ;  /* 0x00000040e6577824 */ /* 0x000fe200078e00ff */
[----:B---3--:R-:W-:Y:S01]  /*1ae0*/  SHF.L.U64.HI R85, R54, 0x6, R55 ;  /* 0x0000000636557819 */ /* 0x008fe20000010237 */
[----:B------:R-:W-:Y:S01]  /*1af0*/  IMAD.MOV.U32 R78, RZ, RZ, 0x20 ;  /* 0x00000020ff4e7424 */ /* 0x000fe200078e00ff */
[----:B------:R-:W-:Y:S01]  /*1b00*/  IADD3 R79, R26, 0x8, RZ ;  /* 0x000000081a4f7810 */ /* 0x000fe20007ffe0ff */
[----:B------:R-:W-:Y:S01]  /*1b10*/  IMAD.SHL.U32 R83, R54, 0x40, RZ ;  /* 0x0000004036537824 */ /* 0x000fe200078e00ff */
[----:B------:R-:W-:Y:S01]  /*1b20*/  LOP3.LUT R87, R87, 0x1c0, RZ, 0xc0, !PT ;  /* 0x000001c057577812 */ /* 0x000fe200078ec0ff */
[----:B------:R-:W1:Y:S01]  /*1b30*/  @P0 LDC R7, c[0x0][0x430] ;  /* 0x00010c00ff070b82 */ /* 0x000e620000000800 */
[----:B------:R-:W-:-:S02]  /*1b40*/  IMAD R75, R43, 0x60, RZ ;  /* 0x000000602b4b7824 */ /* 0x000fc400078e02ff */
[----:B------:R-:W-:Y:S01]  /*1b50*/  SHF.R.U32.HI R80, RZ, 0x3, R87 ;  /* 0x00000003ff507819 */ /* 0x000fe20000011657 */
[----:B------:R-:W-:Y:S02]  /*1b60*/  IMAD.SHL.U32 R84, R42, 0x40, RZ ;  /* 0x000000402a547824 */ /* 0x000fe400078e00ff */
[----:B----4-:R-:W-:Y:S02]  /*1b70*/  IMAD.SHL.U32 R76, R27, 0x2, RZ ;  /* 0x000000021b4c7824 */ /* 0x010fe400078e00ff */
        /* <DEDUP_REMOVED lines=16> */
[----:B------:R-:W-:Y:S01]  /*1c80*/  SEL R8, R0, RZ, !P0 ;  /* 0x000000ff00087207 */ /* 0x000fe20004000000 */
[----:B------:R-:W0:Y:S02]  /*1c90*/  LDC.64 R24, c[0x0][0x3e8] ;  /* 0x0000fa00ff187b82 */ /* 0x000e240000000a00 */
[----:B------:R-:W-:-:S04]  /*1ca0*/  IMAD.WIDE.U32 R20, R41, UR4, R4 ;  /* 0x0000000429147c25 */ /* 0x000fc8000f8e0004 */
[----:B------:R-:W-:Y:S02]  /*1cb0*/  IMAD R0, R8, UR4, RZ ;  /* 0x0000000408007c24 */ /* 0x000fe4000f8e02ff */
[----:B------:R-:W-:-:S04]  /*1cc0*/  IMAD.WIDE.U32 R4, R19, R42, R16 ;  /* 0x0000002a13047225 */ /* 0x000fc800078e0010 */
[----:B------:R-:W-:Y:S01]  /*1cd0*/  IMAD R95, R41, UR5, R0 ;  /* 0x00000005295f7c24 */ /* 0x000fe2000f8e0200 */
[----:B------:R-:W-:Y:S05]  /*1ce0*/  @!P6 WARPSYNC.ALL ;  /* 0x000000000000e948 */ /* 0x000fea0003800000 */
[----:B------:R-:W-:Y:S01]  /*1cf0*/  ULDC UR4, c[0x0][0x310] ;  /* 0x0000c40000047ab9 */ /* 0x000fe20000000800 */
[----:B------:R-:W-:Y:S01]  /*1d00*/  IMAD.IADD R95, R21, 0x1, R95 ;  /* 0x00000001155f7824 */ /* 0x000fe200078e025f */
[----:B------:R-:W-:Y:S01]  /*1d10*/  ISETP.GE.AND P1, PT, R97, UR4, PT ;  /* 0x0000000461007c0c */ /* 0x000fe2000bf26270 */
[----:B------:R-:W-:Y:S01]  /*1d20*/  ULDC.64 UR6, c[0x0][0x320] ;  /* 0x0000c80000067ab9 */ /* 0x000fe20000000a00 */
[----:B------:R-:W-:Y:S01]  /*1d30*/  @!P6 BAR.SYNC.DEFER_BLOCKING 0x9, 0x100 ;  /* 0x024400000000eb1d */ /* 0x000fe20000010000 */
[----:B------:R-:W-:Y:S01]  /*1d40*/  IADD3 R93, P0, R20, R4, RZ ;  /* 0x00000004145d7210 */ /* 0x000fe20007f1e0ff */
[----:B------:R-:W-:Y:S01]  /*1d50*/  VIADD R4, R16, 0xc0 ;  /* 0x000000c010047836 */ /* 0x000fe20000000000 */
[----:B------:R-:W-:Y:S01]  /*1d60*/  SEL R3, RZ, 0xffffffff, P1 ;  /* 0xffffffffff037807 */ /* 0x000fe20000800000 */
[----:B0-----:R-:W-:Y:S01]  /*1d70*/  IMAD.WIDE.U32 R10, R19, R24, R16 ;  /* 0x00000018130a7225 */ /* 0x001fe200078e0010 */
[----:B------:R-:W-:-:S02]  /*1d80*/  IADD3.X R91, R95, R5, R6, P0, !PT ;  /* 0x000000055f5b7210 */ /* 0x000fc400007fe406 */
[C---:B------:R-:W-:Y:S01]  /*1d90*/  ISETP.GE.AND P0, PT, R16.reuse, UR4, PT ;  /* 0x0000000410007c0c */ /* 0x040fe2000bf06270 */
[----:B------:R-:W-:Y:S01]  /*1da0*/  IMAD.SHL.U32 R5, R3, 0x2, RZ ;  /* 0x0000000203057824 */ /* 0x000fe200078e00ff */
[----:B------:R-:W-:Y:S01]  /*1db0*/  IADD3 R6, R16, 0xe0, RZ ;  /* 0x000000e010067810 */ /* 0x000fe20007ffe0ff */
[----:B------:R-:W-:Y:S01]  /*1dc0*/  IMAD R3, R7, UR6, RZ ;  /* 0x0000000607037c24 */ /* 0x000fe2000f8e02ff */
[----:B------:R-:W-:Y:S01]  /*1dd0*/  SEL R0, RZ, 0x1, P0 ;  /* 0x00000001ff007807 */ /* 0x000fe20000000000 */
[----:B------:R-:W-:Y:S01]  /*1de0*/  IMAD.WIDE.U32 R42, R42, 0x60, RZ ;  /* 0x000000602a2a7825 */ /* 0x000fe200078e00ff */
[----:B------:R-:W-:Y:S02]  /*1df0*/  ISETP.GE.AND P0, PT, R96, UR4, PT ;  /* 0x0000000460007c0c */ /* 0x000fe4000bf06270 */
[----:B------:R-:W-:Y:S01]  /*1e00*/  ISETP.GE.AND P1, PT, R94, UR4, PT ;  /* 0x000000045e007c0c */ /* 0x000fe2000bf26270 */
[----:B------:R-:W-:Y:S01]  /*1e10*/  IMAD R7, R206, UR7, R3 ;  /* 0x00000007ce077c24 */ /* 0x000fe2000f8e0203 */
[----:B------:R-:W-:Y:S01]  /*1e20*/  ISETP.GE.AND P3, PT, R6, UR4, PT ;  /* 0x0000000406007c0c */ /* 0x000fe2000bf66270 */
[----:B------:R-:W-:Y:S01]  /*1e30*/  IMAD.WIDE.U32 R48, R24, 0x60, RZ ;  /* 0x0000006018307825 */ /* 0x000fe200078e00ff */
[----:B------:R-:W-:-:S02]  /*1e40*/  LOP3.LUT R0, R5, 0x2, R0, 0xe2, !PT ;  /* 0x0000000205007812 */ /* 0x000fc400078ee200 */
[----:B------:R-:W-:Y:S01]  /*1e50*/  SEL R3, RZ, 0x4, P0 ;  /* 0x00000004ff037807 */ /* 0x000fe20000000000 */
[----:B------:R-:W-:Y:S01]  /*1e60*/  IMAD.SHL.U32 R89, R24, 0x40, RZ ;  /* 0x0000004018597824 */ /* 0x000fe200078e00ff */
[----:B------:R-:W-:Y:S01]  /*1e70*/  SEL R6, RZ, 0x8, P1 ;  /* 0x00000008ff067807 */ /* 0x000fe20000800000 */
[----:B------:R-:W-:Y:S01]  /*1e80*/  IMAD.IADD R75, R43, 0x1, R75 ;  /* 0x000000012b4b7824 */ /* 0x000fe200078e024b */
[----:B------:R-:W-:Y:S02]  /*1e90*/  ISETP.GE.AND P0, PT, R92, UR4, PT ;  /* 0x000000045c007c0c */ /* 0x000fe4000bf06270 */
[----:B------:R-:W-:Y:S02]  /*1ea0*/  ISETP.GE.AND P1, PT, R90, UR4, PT ;  /* 0x000000045a007c0c */ /* 0x000fe4000bf26270 */
[----:B------:R-:W-:Y:S02]  /*1eb0*/  LOP3.LUT R0, R6, R0, R3, 0xfe, !PT ;  /* 0x0000000006007212 */ /* 0x000fe400078efe03 */
[----:B------:R-:W-:-:S02]  /*1ec0*/  SEL R3, RZ, 0x10, P0 ;  /* 0x00000010ff037807 */ /* 0x000fc40000000000 */
[----:B------:R-:W-:Y:S02]  /*1ed0*/  SEL R6, RZ, 0x20, P1 ;  /* 0x00000020ff067807 */ /* 0x000fe40000800000 */
[----:B------:R-:W-:Y:S01]  /*1ee0*/  ISETP.GE.AND P2, PT, R4, UR4, PT ;  /* 0x0000000404007c0c */ /* 0x000fe2000bf46270 */
[----:B------:R-:W-:Y:S01]  /*1ef0*/  IMAD.WIDE.U32 R4, R206, UR6, R16 ;  /* 0x00000006ce047c25 */ /* 0x000fe2000f8e0010 */
[----:B------:R-:W-:Y:S01]  /*1f00*/  LOP3.LUT R3, R6, R0, R3, 0xfe, !PT ;  /* 0x0000000006037212 */ /* 0x000fe200078efe03 */
[----:B------:R-:W-:Y:S01]  /*1f10*/  ULDC.64 UR4, c[0x0][0x328] ;  /* 0x0000ca0000047ab9 */ /* 0x000fe20000000a00 */
[----:B------:R-:W-:Y:S01]  /*1f20*/  SEL R0, RZ, 0x40, P2 ;  /* 0x00000040ff007807 */ /* 0x000fe20001000000 */
[----:B------:R-:W-:Y:S01]  /*1f30*/  IMAD R6, R228, R24, RZ ;  /* 0x00000018e4067224 */ /* 0x000fe200078e02ff */
[----:B------:R-:W-:Y:S02]  /*1f40*/  ISETP.GE.AND P0, PT, R16, R27, PT ;  /* 0x0000001b1000720c */ /* 0x000fe40003f06270 */
[----:B------:R-:W-:Y:S01]  /*1f50*/  IADD3 R5, R5, R7, RZ ;  /* 0x0000000705057210 */ /* 0x000fe20007ffe0ff */
[----:B------:R-:W-:Y:S01]  /*1f60*/  IMAD R7, R8, UR4, RZ ;  /* 0x0000000408077c24 */ /* 0x000fe2000f8e02ff */
[----:B------:R-:W-:Y:S01]  /*1f70*/  LOP3.LUT R0, R3, R0, RZ, 0xfc, !PT ;  /* 0x0000000003007212 */ /* 0x000fe200078efcff */
[----:B------:R-:W-:Y:S01]  /*1f80*/  IMAD.WIDE.U32 R8, R19, R54, R16 ;  /* 0x0000003613087225 */ /* 0x000fe200078e0010 */
[----:B------:R-:W-:-:S02]  /*1f90*/  SEL R3, R27, RZ, P0 ;  /* 0x000000ff1b037207 */ /* 0x000fc40000000000 */
[----:B------:R-:W-:Y:S01]  /*1fa0*/  LOP3.LUT P1, RZ, R230, 0x4, RZ, 0xc0, !PT ;  /* 0x00000004e6ff7812 */ /* 0x000fe2000782c0ff */
[----:B------:R-:W-:Y:S01]  /*1fb0*/  IMAD R63, R41, UR5, R7 ;  /* 0x00000005293f7c24 */ /* 0x000fe2000f8e0207 */
[----:B------:R-:W-:Y:S01]  /*1fc0*/  IADD3 R56, P2, R19, R56, RZ ;  /* 0x0000003813387210 */ /* 0x000fe20007f5e0ff */
[----:B------:R-:W-:Y:S01]  /*1fd0*/  IMAD.WIDE.U32 R40, R41, UR4, R4 ;  /* 0x0000000429287c25 */ /* 0x000fe2000f8e0004 */
[----:B------:R-:W-:Y:S01]  /*1fe0*/  SHF.L.U64.HI R82, R24, 0x6, R25 ;  /* 0x0000000618527819 */ /* 0x000fe20000010219 */
[----:B------:R-:W-:Y:S01]  /*1ff0*/  ULDC UR4, c[0x0][0x2e4] ;  /* 0x0000b90000047ab9 */ /* 0x000fe20000000800 */
[----:B------:R-:W-:Y:S01]  /*2000*/  SEL R78, R78, 0xffffffe0, !P1 ;  /* 0xffffffe04e4e7807 */ /* 0x000fe20004800000 */
[----:B------:R-:W-:Y:S01]  /*2010*/  IMAD R4, R228, R54, RZ ;  /* 0x00000036e4047224 */ /* 0x000fe200078e02ff */
[C---:B------:R-:W-:Y:S01]  /*2020*/  ISETP.GE.AND P1, PT, R16.reuse, UR4, PT ;  /* 0x0000000410007c0c */ /* 0x040fe2000bf26270 */
[----:B------:R-:W-:Y:S02]  /*2030*/  IMAD.IADD R3, R16, 0x1, R3 ;  /* 0x0000000110037824 */ /* 0x000fe400078e0203 */
[----:B------:R-:W-:-:S02]  /*2040*/  IMAD R13, R19, R55, R4 ;  /* 0x00000037130d7224 */ /* 0x000fc400078e0204 */
[----:B------:R-:W-:Y:S01]  /*2050*/  IMAD.WIDE.U32 R4, R19, R54, R28 ;  /* 0x0000003613047225 */ /* 0x000fe200078e001c */
[----:B------:R-:W-:-:S03]  /*2060*/  SHF.R.S32.HI R12, RZ, 0x1f, R3 ;  /* 0x0000001fff0c7819 */ /* 0x000fc60000011403 */
[----:B------:R-:W-:Y:S01]  /*2070*/  IMAD.IADD R9, R13, 0x1, R9 ;  /* 0x000000010d097824 */ /* 0x000fe200078e0209 */
[----:B------:R-:W-:Y:S01]  /*2080*/  IADD3 R5, R5, R13, RZ ;  /* 0x0000000d05057210 */ /* 0x000fe20007ffe0ff */
[C---:B------:R-:W-:Y:S01]  /*2090*/  IMAD R15, R19.reuse, R25, R6 ;  /* 0x00000019130f7224 */ /* 0x040fe200078e0206 */
[----:B------:R-:W-:Y:S01]  /*20a0*/  LEA.HI R12, R12, R3, RZ, 0x3 ;  /* 0x000000030c0c7211 */ /* 0x000fe200078f18ff */
[-C--:B------:R-:W-:Y:S01]  /*20b0*/  IMAD.WIDE.U32 R6, R19, R24.reuse, R28 ;  /* 0x0000001813067225 */ /* 0x080fe200078e001c */
[----:B-----5:R-:W-:Y:S02]  /*20c0*/  SHF.R.S32.HI R13, RZ, 0x1f, R31 ;  /* 0x0000001fff0d7819 */ /* 0x020fe4000001141f */
[----:B------:R-:W-:Y:S01]  /*20d0*/  LOP3.LUT R3, R87, 0x18, R16, 0xf8, !PT ;  /* 0x0000001857037812 */ /* 0x000fe200078ef810 */
[----:B------:R-:W-:Y:S01]  /*20e0*/  IMAD.IADD R11, R15, 0x1, R11 ;  /* 0x000000010f0b7824 */ /* 0x000fe200078e020b */
[----:B------:R-:W-:Y:S01]  /*20f0*/  SHF.R.S32.HI R68, RZ, 0x3, R12 ;  /* 0x00000003ff447819 */ /* 0x000fe2000001140c */
[----:B------:R-:W-:Y:S01]  /*2100*/  IMAD R14, R13, R24, RZ ;  /* 0x000000180d0e7224 */ /* 0x000fe200078e02ff */
[----:B------:R-:W-:Y:S01]  /*2110*/  LOP3.LUT R3, R3, R80, RZ, 0x3c, !PT ;  /* 0x0000005003037212 */ /* 0x000fe200078e3cff */
[----:B------:R-:W-:Y:S01]  /*2120*/  IMAD.IADD R7, R7, 0x1, R15 ;  /* 0x0000000107077824 */ /* 0x000fe200078e020f */
[----:B------:R-:W-:Y:S01]  /*2130*/  LOP3.LUT R69, R12, 0xfffffff8, RZ, 0xc0, !PT ;  /* 0xfffffff80c457812 */ /* 0x000fe200078ec0ff */
[----:B------:R-:W-:-:S02]  /*2140*/  IMAD R15, R31, R25, R14 ;  /* 0x000000191f0f7224 */ /* 0x000fc400078e020e */
[----:B------:R-:W-:Y:S01]  /*2150*/  IMAD R77, R210, 0x200, R3 ;  /* 0x00000200d24d7824 */ /* 0x000fe200078e0203 */
[--C-:B------:R-:W-:Y:S01]  /*2160*/  LOP3.LUT R3, R87, 0x38, R12.reuse, 0xf8, !PT ;  /* 0x0000003857037812 */ /* 0x100fe200078ef80c */
[----:B------:R-:W-:Y:S01]  /*2170*/  IMAD R14, R13, R54, RZ ;  /* 0x000000360d0e7224 */ /* 0x000fe200078e02ff */
[----:B------:R-:W-:Y:S01]  /*2180*/  LOP3.LUT R12, R203, 0x38, R12, 0xf8, !PT ;  /* 0x00000038cb0c7812 */ /* 0x000fe200078ef80c */
[----:B------:R-:W-:Y:S01]  /*2190*/  IMAD.WIDE.U32 R44, R31, R24, R10 ;  /* 0x000000181f2c7225 */ /* 0x000fe200078e000a */
[----:B------:R-:W-:Y:S02]  /*21a0*/  LOP3.LUT R67, R3, R80, RZ, 0x3c, !PT ;  /* 0x0000005003437212 */ /* 0x000fe400078e3cff */
[----:B------:R-:W-:Y:S01]  /*21b0*/  LOP3.LUT R12, R12, R237, RZ, 0x3c, !PT ;  /* 0x000000ed0c0c7212 */ /* 0x000fe200078e3cff */
[C---:B------:R-:W-:Y:S01]  /*21c0*/  IMAD.WIDE.U32 R46, R31.reuse, R24, R6 ;  /* 0x000000181f2e7225 */ /* 0x040fe200078e0006 */
[----:B------:R-:W-:Y:S02]  /*21d0*/  SEL R3, RZ, 0xffffff80, P3 ;  /* 0xffffff80ff037807 */ /* 0x000fe40001800000 */
[----:B------:R-:W-:Y:S01]  /*21e0*/  SHF.R.S32.HI R62, RZ, 0x1f, R69 ;  /* 0x0000001fff3e7819 */ /* 0x000fe20000011445 */
[----:B------:R-:W-:Y:S01]  /*21f0*/  IMAD R7, R31, R55, R14 ;  /* 0x000000371f077224 */ /* 0x000fe200078e020e */
[----:B------:R-:W-:Y:S01]  /*2200*/  LOP3.LUT R3, R0, 0x80, R3, 0xc8, !PT ;  /* 0x0000008000037812 */ /* 0x000fe200078ec803 */
[----:B------:R-:W-:Y:S01]  /*2210*/  IMAD R11, R55, 0x60, RZ ;  /* 0x00000060370b7824 */ /* 0x000fe200078e02ff */
[----:B------:R-:W-:Y:S01]  /*2220*/  LEA R67, R210, R67, 0x9 ;  /* 0x00000043d2437211 */ /* 0x000fe200078e48ff */
[----:B------:R-:W-:Y:S01]  /*2230*/  IMAD.WIDE.U32 R50, R31, R54, R8 ;  /* 0x000000361f327225 */ /* 0x000fe200078e0008 */
[----:B------:R-:W-:-:S03]  /*2240*/  LOP3.LUT R0, R0, 0x40, RZ, 0xc0, !PT ;  /* 0x0000004000007812 */ /* 0x000fc600078ec0ff */
[----:B------:R-:W-:-:S04]  /*2250*/  IMAD.WIDE.U32 R52, R31, R54, R4 ;  /* 0x000000361f347225 */ /* 0x000fc800078e0004 */
[----:B------:R-:W-:-:S04]  /*2260*/  IMAD.WIDE.U32 R54, R54, 0x60, RZ ;  /* 0x0000006036367825 */ /* 0x000fc800078e00ff */
[----:B------:R-:W-:Y:S01]  /*2270*/  IMAD R25, R25, 0x60, RZ ;  /* 0x0000006019197824 */ /* 0x000fe200078e02ff */
[----:B------:R-:W-:Y:S01]  /*2280*/  IADD3 R72, R55, R11, RZ ;  /* 0x0000000b37487210 */ /* 0x000fe20007ffe0ff */
[----:B------:R-:W-:Y:S01]  /*2290*/  IMAD.X R57, R228, 0x1, R33, P2 ;  /* 0x00000001e4397824 */ /* 0x000fe200010e0621 */
[----:B------:R-:W-:Y:S01]  /*22a0*/  ISETP.GE.AND P2, PT, R97, UR4, PT ;  /* 0x0000000461007c0c */ /* 0x000fe2000bf46270 */
        /* <DEDUP_REMOVED lines=8> */
.L_x_11017:
        /* <DEDUP_REMOVED lines=21> */
[----:B------:R-:W-:-:S02]  /*2480*/  ISETP.GT.AND P4, PT, R59, R58, PT ;  /* 0x0000003a3b00720c */ /* 0x000fc40003f84270 */
[----:B------:R-:W-:Y:S01]  /*2490*/  LEA R106, R5, R30, 0x1 ;  /* 0x0000001e056a7211 */ /* 0x000fe200078e08ff */
[----:B------:R-:W-:Y:S01]  /*24a0*/  IMAD R102, R7, 0x2, R30 ;  /* 0x0000000207667824 */ /* 0x000fe200078e021e */
[----:B------:R-:W-:-:S05]  /*24b0*/  P2R R98, PR, RZ, 0x10 ;  /* 0x00000010ff627803 */ /* 0x000fca0000000000 */
        /* <DEDUP_REMOVED lines=43> */
.L_x_10974:
[----:B------:R-:W-:Y:S05]  /*2770*/  BSYNC B1 ;  /* 0x0000000000017941 */ /* 0x000fea0003800000 */
.L_x_10973:
        /* <DEDUP_REMOVED lines=29> */
.L_x_10976:
[----:B------:R-:W-:Y:S05]  /*2950*/  BSYNC B1 ;  /* 0x0000000000017941 */ /* 0x000fea0003800000 */
.L_x_10975:
        /* <DEDUP_REMOVED lines=28> */
.L_x_10977:
[----:B------:R-:W-:Y:S01]  /*2b20*/  LEA R88, R2, R18, 0x3 ;  /* 0x0000001202587211 */ /* 0x000fe200078e18ff */
[----:B------:R-:W-:Y:S01]  /*2b30*/  BSSY B1, `(.L_x_10978) ;  /* 0x0000004000017945 */ /* 0x000fe20003800000 */
[----:B------:R-:W-:-:S04]  /*2b40*/  SHF.L.U32 R109, R200, 0x1f, RZ ;  /* 0x0000001fc86d7819 */ /* 0x000fc800000006ff */
[----:B------:R-:W0:Y:S02]  /*2b50*/  SYNCS.PHASECHK.TRANS64.TRYWAIT P6, [R88+URZ+0x22890], R109 ;  /* 0x0228906d580075a7 */ /* 0x000e2400080c017f */
[----:B0-----:R-:W-:Y:S05]  /*2b60*/  @!P6 BRA `(.L_x_10979) ;  /* 0x000001500064e947 */ /* 0x001fea0003800000 */
.L_x_11218:
[----:B------:R-:W-:Y:S05]  /*2b70*/  BSYNC B1 ;  /* 0x0000000000017941 */ /* 0x000fea0003800000 */
.L_x_10978:
        /* <DEDUP_REMOVED lines=49> */
.L_x_10985:
[----:B------:R-:W-:Y:S05]  /*2e90*/  BSYNC B3 ;  /* 0x0000000000037941 */ /* 0x000fea0003800000 */
.L_x_10984:
[----:B--2---:R1:W-:Y:S02]  /*2ea0*/  STG.E.128 desc[UR40][R14.64], R4 ;  /* 0x000000040e007986 */ /* 0x0043e4000c101d28 */
.L_x_10983:
[----:B------:R-:W-:Y:S05]  /*2eb0*/  BSYNC B2 ;  /* 0x0000000000027941 */ /* 0x000fea0003800000 */
.L_x_10982:
        /* <DEDUP_REMOVED lines=47> */
.L_x_10987:
[----:B------:R-:W-:Y:S05]  /*31b0*/  BSYNC B2 ;  /* 0x0000000000027941 */ /* 0x000fea0003800000 */
.L_x_10986:
[----:B--2---:R2:W-:Y:S02]  /*31c0*/  STG.E.128 desc[UR40][R14.64+0x40], R4 ;  /* 0x000040040e007986 */ /* 0x0045e4000c101d28 */
.L_x_10981:
[----:B------:R-:W-:Y:S05]  /*31d0*/  BSYNC B1 ;  /* 0x0000000000017941 */ /* 0x000fea0003800000 */
.L_x_10980:
        /* <DEDUP_REMOVED lines=48> */
.L_x_10992:
[----:B------:R-:W-:Y:S05]  /*34e0*/  BSYNC B2 ;  /* 0x0000000000027941 */ /* 0x000fea0003800000 */
.L_x_10991:
[----:B--2---:R3:W-:Y:S02]  /*34f0*/  STG.E.128 desc[UR40][R12.64], R4 ;  /* 0x000000040c007986 */ /* 0x0047e4000c101d28 */
.L_x_10990:
[----:B------:R-:W-:Y:S05]  /*3500*/  BSYNC B1 ;  /* 0x0000000000017941 */ /* 0x000fea0003800000 */
.L_x_10989:
        /* <DEDUP_REMOVED lines=47> */
.L_x_10994:
[----:B------:R-:W-:Y:S05]  /*3800*/  BSYNC B1 ;  /* 0x0000000000017941 */ /* 0x000fea0003800000 */
.L_x_10993:
[----:B--2---:R1:W-:Y:S01]  /*3810*/  STG.E.128 desc[UR40][R12.64+0x40], R4 ;  /* 0x000040040c007986 */ /* 0x0043e2000c101d28 */
[----:B------:R-:W-:Y:S05]  /*3820*/  BRA `(.L_x_10988) ;  /* 0x0000001400647947 */ /* 0x000fea0003800000 */
.L_x_10972:
[----:B------:R-:W-:Y:S02]  /*3830*/  ISETP.GE.AND P3, PT, R226, R99, PT ;  /* 0x00000063e200720c */ /* 0x000fe40003f66270 */
        /* <DEDUP_REMOVED lines=18> */
[----:B------:R-:W-:Y:S02]  /*3960*/  CS2R R12, SRZ ;  /* 0x00000000000c7805 */ /* 0x000fe4000001ff00 */
[----:B------:R-:W-:-:S05]  /*3970*/  @!P4 IADD3 R4, P5, R44, R4, RZ ;  /* 0x000000042c04c210 */ /* 0x000fca0007fbe0ff */
[----:B------:R-:W-:Y:S01]  /*3980*/  @!P4 IMAD.X R10, R109, 0x1, R71, P5 ;  /* 0x000000016d0ac824 */ /* 0x000fe200028e0647 */
[C---:B---3--:R-:W-:Y:S01]  /*3990*/  @!P4 LEA R32, P5, R4.reuse, R32, 0x1 ;  /* 0x000000200420c211 */ /* 0x048fe200078a08ff */
[----:B------:R2:W3:Y:S03]  /*39a0*/  @!P4 LDG.E.128 R12, desc[UR40][R6.64] ;  /* 0x00000028060cc981 */ /* 0x0004e6000c1e1d00 */
[----:B------:R-:W-:-:S05]  /*39b0*/  @!P4 LEA.HI.X R33, R4, R33, R10, 0x1, P5 ;  /* 0x000000210421c211 */ /* 0x000fca00028f0c0a */
[----:B------:R3:W4:Y:S01]  /*39c0*/  @!P4 LDG.E.128 R24, desc[UR40][R32.64] ;  /* 0x000000282018c981 */ /* 0x000722000c1e1d00 */
        /* <DEDUP_REMOVED lines=13> */
[----:B---3--:R-:W-:Y:S02]  /*3aa0*/  IMAD.MOV.U32 R32, RZ, RZ, R14 ;  /* 0x000000ffff207224 */ /* 0x008fe400078e000e */
[----:B------:R-:W-:Y:S01]  /*3ab0*/  IMAD.MOV.U32 R33, RZ, RZ, R15 ;  /* 0x000000ffff217224 */ /* 0x000fe200078e000f */
[----:B------:R-:W-:Y:S01]  /*3ac0*/  MOV R88, R13 ;  /* 0x0000000d00587202 */ /* 0x000fe20000000f00 */
[----:B------:R-:W-:Y:S01]  /*3ad0*/  IMAD.MOV.U32 R38, RZ, RZ, R12 ;  /* 0x000000ffff267224 */ /* 0x000fe200078e000c */
[----:B------:R-:W-:Y:S02]  /*3ae0*/  PRMT R119, R32, 0x7610, R119 ;  /* 0x0000761020777816 */ /* 0x000fe40000000077 */
[----:B------:R-:W-:Y:S01]  /*3af0*/  PRMT R125, R33, 0x7610, R125 ;  /* 0x00007610217d7816 */ /* 0x000fe2000000007d */
[----:B----4-:R-:W-:Y:S01]  /*3b00*/  IMAD.MOV.U32 R32, RZ, RZ, R26 ;  /* 0x000000ffff207224 */ /* 0x010fe200078e001a */
[----:B------:R-:W-:Y:S01]  /*3b10*/  PRMT R131, R38, 0x7610, R131 ;  /* 0x0000761026837816 */ /* 0x000fe20000000083 */
[----:B0-----:R-:W-:Y:S01]  /*3b20*/  IMAD.MOV.U32 R34, RZ, RZ, R24 ;  /* 0x000000ffff227224 */ /* 0x001fe200078e0018 */
[----:B------:R-:W-:Y:S01]  /*3b30*/  PRMT R121, R88, 0x7610, R121 ;  /* 0x0000761058797816 */ /* 0x000fe20000000079 */
[----:B------:R-:W-:-:S02]  /*3b40*/  IMAD.MOV.U32 R35, RZ, RZ, R25 ;  /* 0x000000ffff237224 */ /* 0x000fc400078e0019 */
[----:B------:R-:W-:Y:S01]  /*3b50*/  IMAD.MOV.U32 R33, RZ, RZ, R27 ;  /* 0x000000ffff217224 */ /* 0x000fe200078e001b */
[----:B------:R-:W-:Y:S02]  /*3b60*/  PRMT R119, R119, 0x5410, R32 ;  /* 0x0000541077777816 */ /* 0x000fe40000000020 */
        /* <DEDUP_REMOVED lines=17> */
.L_x_10995:
        /* <DEDUP_REMOVED lines=9> */
.L_x_11219:
[----:B------:R-:W-:Y:S05]  /*3d10*/  BSYNC B1 ;  /* 0x0000000000017941 */ /* 0x000fea0003800000 */
.L_x_10996:
        /* <DEDUP_REMOVED lines=16> */
[----:B------:R-:W-:-:S04]  /*3e20*/  LOP3.LUT R33, R33, R80, RZ, 0x3c, !PT ;  /* 0x0000005021217212 */ /* 0x000fc800078e3cff */
[----:B------:R-:W-:Y:S01]  /*3e30*/  LEA R35, R210, R33, 0x9 ;  /* 0x00000021d2237211 */ /* 0x000fe200078e48ff */
[----:B------:R-:W-:-:S04]  /*3e40*/  IMAD R33, R2, 0x1800, R67 ;  /* 0x0000180002217824 */ /* 0x000fc800078e0243 */
        /* <DEDUP_REMOVED lines=88> */
.L_x_11001:
[----:B------:R-:W-:Y:S05]  /*43d0*/  BSYNC B2 ;  /* 0x0000000000027941 */ /* 0x000fea0003800000 */
.L_x_11000:
        /* <DEDUP_REMOVED lines=12> */
.L_x_10999:
[----:B------:R-:W-:Y:S05]  /*44a0*/  BSYNC B1 ;  /* 0x0000000000017941 */ /* 0x000fea0003800000 */
.L_x_10998:
        /* <DEDUP_REMOVED lines=11> */
[----:B------:R-:W-:Y:S01]  /*4560*/  LEA.HI.X R33, R12, R101, R13, 0x1, P5 ;  /* 0x000000650c217211 */ /* 0x000fe200028f0c0d */
[----:B------:R-:W-:Y:S01]  /*4570*/  IMAD R13, R2, 0x1800, R65 ;  /* 0x00001800020d7824 */ /* 0x000fe200078e0241 */
[----:B------:R-:W-:-:S03]  /*4580*/  SHF.R.S32.HI R12, RZ, 0x1f, R113 ;  /* 0x0000001fff0c7819 */ /* 0x000fc60000011471 */
[----:B------:R-:W-:Y:S01]  /*4590*/  IMAD R13, R13, 0x2, R18 ;  /* 0x000000020d0d7824 */ /* 0x000fe200078e0212 */
[----:B------:R-:W-:-:S04]  /*45a0*/  LEA.HI R113, R12, R113, RZ, 0x4 ;  /* 0x000000710c717211 */ /* 0x000fc800078f20ff */
[----:B------:R-:W-:-:S04]  /*45b0*/  LEA.HI.SX32 R35, R113, R68, 0x1c ;  /* 0x0000004471237211 */ /* 0x000fc800078fe2ff */
[----:B------:R-:W-:-:S04]  /*45c0*/  SHF.L.U32 R35, R35, 0x3, RZ ;  /* 0x0000000323237819 */ /* 0x000fc800000006ff */
[----:B------:R-:W-:-:S04]  /*45d0*/  LOP3.LUT R12, R203, 0x38, R35, 0xf8, !PT ;  /* 0x00000038cb0c7812 */ /* 0x000fc800078ef823 */
[----:B------:R-:W-:-:S05]  /*45e0*/  LOP3.LUT R12, R12, R237, RZ, 0x3c, !PT ;  /* 0x000000ed0c0c7212 */ /* 0x000fca00078e3cff */
[----:B------:R-:W-:-:S04]  /*45f0*/  IMAD.IADD R15, R211, 0x1, R12 ;  /* 0x00000001d30f7824 */ /* 0x000fc800078e020c */
[----:B------:R-:W-:-:S04]  /*4600*/  IMAD R15, R2, 0x1800, R15 ;  /* 0x00001800020f7824 */ /* 0x000fc800078e020f */
[----:B------:R-:W-:Y:S02]  /*4610*/  IMAD R24, R15, 0x2, R18 ;  /* 0x000000020f187824 */ /* 0x000fe400078e0212 */
[----:B------:R-:W1:Y:S04]  /*4620*/  LDS.128 R12, [R13+0x1c400] ;  /* 0x01c400000d0c7984 */ /* 0x000e680000000c00 */
[----:B------:R-:W2:Y:S01]  /*4630*/  LDS.128 R24, [R24+0x1c400] ;  /* 0x01c4000018187984 */ /* 0x000ea20000000c00 */
[----:B------:R-:W-:Y:S05]  /*4640*/  @P4 BRA `(.L_x_11003) ;  /* 0x0000000400484947 */ /* 0x000fea0003800000 */
[----:B------:R-:W-:Y:S02]  /*4650*/  SHF.R.U64 R117, R8, 0x10, R9 ;  /* 0x0000001008757819 */ /* 0x000fe40000001209 */
[----:B------:R-:W-:Y:S02]  /*4660*/  SHF.R.U32.HI R8, RZ, 0x10, R5 ;  /* 0x00000010ff087819 */ /* 0x000fe40000011605 */
[--C-:B------:R-:W-:Y:S02]  /*4670*/  SHF.R.U64 R115, R10, 0x10, R11.reuse ;  /* 0x000000100a737819 */ /* 0x100fe4000000120b */
[----:B------:R-:W-:Y:S01]  /*4680*/  SHF.R.U32.HI R39, RZ, 0x10, R11 ;  /* 0x00000010ff277819 */ /* 0x000fe2000001160b */
[----:B------:R-:W-:Y:S01]  /*4690*/  HADD2.F32 R10, -RZ, R8.H0_H0 ;  /* 0x20000008ff0a7230 */ /* 0x000fe20000004100 */
[----:B------:R-:W-:Y:S02]  /*46a0*/  SHF.R.U32.HI R9, RZ, 0x10, R9 ;  /* 0x00000010ff097819 */ /* 0x000fe40000011609 */
[----:B------:R-:W-:Y:S01]  /*46b0*/  SHF.R.U64 R113, R4, 0x10, R5 ;  /* 0x0000001004717819 */ /* 0x000fe20000001205 */
[----:B--2---:R-:W-:Y:S01]  /*46c0*/  HADD2.F32 R5, -RZ, R25.H0_H0 ;  /* 0x20000019ff057230 */ /* 0x004fe20000004100 */
[--C-:B------:R-:W-:Y:S01]  /*46d0*/  SHF.R.U64 R107, R6, 0x10, R7.reuse ;  /* 0x00000010066b7819 */ /* 0x100fe20000001207 */
[----:B-1----:R-:W-:Y:S01]  /*46e0*/  HADD2.F32 R4, -RZ, R13.H0_H0 ;  /* 0x2000000dff047230 */ /* 0x002fe20000004100 */
[----:B------:R-:W-:Y:S01]  /*46f0*/  SHF.R.U32.HI R11, RZ, 0x10, R7 ;  /* 0x00000010ff0b7819 */ /* 0x000fe20000011607 */
[----:B------:R-:W-:-:S02]  /*4700*/  HADD2.F32 R7, -RZ, R114.H1_H1 ;  /* 0x30000072ff077230 */ /* 0x000fc40000004100 */
[----:B------:R-:W-:Y:S02]  /*4710*/  HADD2.F32 R25, -RZ, R25.H1_H1 ;  /* 0x30000019ff197230 */ /* 0x000fe40000004100 */
[----:B------:R-:W-:Y:S02]  /*4720*/  HADD2.F32 R6, -RZ, R110.H1_H1 ;  /* 0x3000006eff067230 */ /* 0x000fe40000004100 */
[-C--:B------:R-:W-:Y:S01]  /*4730*/  FMUL.FTZ R38, R4, R7.reuse ;  /* 0x0000000704267220 */ /* 0x080fe20000410000 */
[----:B------:R-:W-:Y:S02]  /*4740*/  HADD2.F32 R13, -RZ, R13.H1_H1 ;  /* 0x3000000dff0d7230 */ /* 0x000fe40000004100 */
[----:B------:R-:W-:Y:S01]  /*4750*/  FMUL.FTZ R102, R25, R10 ;  /* 0x0000000a19667220 */ /* 0x000fe20000410000 */
[----:B------:R-:W-:Y:S02]  /*4760*/  HADD2.F32 R8, -RZ, R9.H0_H0 ;  /* 0x20000009ff087230 */ /* 0x000fe40000004100 */
[C---:B------:R-:W-:Y:S01]  /*4770*/  FMUL.FTZ R9, R5.reuse, R7 ;  /* 0x0000000705097220 */ /* 0x040fe20000410000 */
[----:B------:R-:W-:Y:S01]  /*4780*/  FFMA.FTZ R38, R5, R6, R38 ;  /* 0x0000000605267223 */ /* 0x000fe20000010026 */
[----:B------:R-:W-:Y:S01]  /*4790*/  FMUL.FTZ R10, R13, R10 ;  /* 0x0000000a0d0a7220 */ /* 0x000fe20000410000 */
[----:B------:R-:W-:-:S02]  /*47a0*/  HADD2.F32 R7, -RZ, R112.H1_H1 ;  /* 0x30000070ff077230 */ /* 0x000fc40000004100 */
[----:B------:R-:W-:Y:S01]  /*47b0*/  FFMA.FTZ R36, R4, R6, -R9 ;  /* 0x0000000604247223 */ /* 0x000fe20000010809 */
[----:B------:R-:W-:Y:S02]  /*47c0*/  HADD2.F32 R4, -RZ, R15.H0_H0 ;  /* 0x2000000fff047230 */ /* 0x000fe40000004100 */
[-C--:B------:R-:W-:Y:S01]  /*47d0*/  FFMA.FTZ R25, R25, R8.reuse, R10 ;  /* 0x0000000819197223 */ /* 0x080fe2000001000a */
[--C-:B------:R-:W-:Y:S02]  /*47e0*/  HADD2.F32 R5, -RZ, R27.reuse.H0_H0 ;  /* 0x2000001bff057230 */ /* 0x100fe40000004100 */
[----:B------:R-:W-:Y:S01]  /*47f0*/  FFMA.FTZ R37, R13, R8, -R102 ;  /* 0x000000080d257223 */ /* 0x000fe20000010866 */
[----:B------:R-:W-:Y:S02]  /*4800*/  HADD2.F32 R6, -RZ, R108.H1_H1 ;  /* 0x3000006cff067230 */ /* 0x000fe40000004100 */
[----:B------:R-:W-:Y:S01]  /*4810*/  FMUL.FTZ R102, R4, R7 ;  /* 0x0000000704667220 */ /* 0x000fe20000410000 */
[----:B------:R-:W-:-:S02]  /*4820*/  HADD2.F32 R27, -RZ, R27.H1_H1 ;  /* 0x3000001bff1b7230 */ /* 0x000fc40000004100 */
[C---:B------:R-:W-:Y:S01]  /*4830*/  FMUL.FTZ R9, R5.reuse, R7 ;  /* 0x0000000705097220 */ /* 0x040fe20000410000 */
[----:B------:R-:W-:Y:S02]  /*4840*/  HADD2.F32 R10, -RZ, R11.H0_H0 ;  /* 0x2000000bff0a7230 */ /* 0x000fe40000004100 */
        /* <DEDUP_REMOVED lines=50> */
.L_x_11003:
[----:B------:R-:W-:Y:S05]  /*4b70*/  BSYNC B1 ;  /* 0x0000000000017941 */ /* 0x000fea0003800000 */
.L_x_11002:
        /* <DEDUP_REMOVED lines=10> */
.L_x_10971:
[----:B------:R-:W-:-:S06]  /*4c20*/  UISETP.NE.AND UP0, UPT, UR44, 0x3, UPT ;  /* 0x000000032c00788c */ /* 0x000fcc000bf05270 */
[----:B------:R-:W-:-:S13]  /*4c30*/  PLOP3.LUT P3, PT, PT, PT, UP0, 0x80, 0x0 ;  /* 0x000000000000781c */ /* 0x000fda0003f6f008 */
[----:B------:R-:W-:Y:S05]  /*4c40*/  @!P3 BRA `(.L_x_11004) ;  /* 0x000000000004b947 */ /* 0x000fea0003800000 */
[----:B------:R-:W-:Y:S01]  /*4c50*/  BPT.TRAP 0x1 ;  /* 0x000000040000795c */ /* 0x000fe20000300000 */
.L_x_11004:
[----:B------:R-:W-:Y:S01]  /*4c60*/  LEA R88, R2, R18, 0x3 ;  /* 0x0000001202587211 */ /* 0x000fe200078e18ff */
[----:B------:R-:W-:Y:S01]  /*4c70*/  IMAD R99, R59, -0x60, R60 ;  /* 0xffffffa03b637824 */ /* 0x000fe200078e023c */
[----:B------:R-:W-:Y:S01]  /*4c80*/  SHF.L.U32 R109, R200, 0x1f, RZ ;  /* 0x0000001fc86d7819 */ /* 0x000fe200000006ff */
[----:B------:R-:W-:Y:S03]  /*4c90*/  BSSY B1, `(.L_x_11005) ;  /* 0x0000004000017945 */ /* 0x000fe60003800000 */
[----:B------:R-:W0:Y:S01]  /*4ca0*/  SYNCS.PHASECHK.TRANS64.TRYWAIT P4, [R88+URZ+0x22890], R109 ;  /* 0x0228906d580075a7 */ /* 0x000e22000808017f */
[----:B------:R-:W-:Y:S01]  /*4cb0*/  VIMNMX R99, R99, 0x60, PT ;  /* 0x0000006063637848 */ /* 0x000fe20003fe0100 */
[----:B0-----:R-:W-:Y:S06]  /*4cc0*/  @!P4 BRA `(.L_x_11006) ;  /* 0x000001300034c947 */ /* 0x001fec0003800000 */
.L_x_11220:
[----:B------:R-:W-:Y:S05]  /*4cd0*/  BSYNC B1 ;  /* 0x0000000000017941 */ /* 0x000fea0003800000 */
.L_x_11005:
        /* <DEDUP_REMOVED lines=8> */
.L_x_11008:
[----:B------:R-:W-:Y:S05]  /*4d60*/  BSYNC B1 ;  /* 0x0000000000017941 */ /* 0x000fea0003800000 */
.L_x_11007:
[----:B------:R-:W-:Y:S05]  /*4d70*/  @P4 BRA `(.L_x_10988) ;  /* 0x0000000000104947 */ /* 0x000fea0003800000 */
[----:B-1----:R-:W1:Y:S04]  /*4d80*/  @!P1 LDS.128 R4, [R106+0x2000] ;  /* 0x002000006a049984 */ /* 0x002e680000000c00 */
[----:B------:R-:W2:Y:S04]  /*4d90*/  @!P2 LDS.128 R8, [R102+0x2000] ;  /* 0x002000006608a984 */ /* 0x000ea80000000c00 */
[----:B-1----:R3:W-:Y:S04]  /*4da0*/  @!P1 STG.E.128 desc[UR40][R12.64], R4 ;  /* 0x000000040c009986 */ /* 0x0027e8000c101d28 */
[----:B--2---:R3:W-:Y:S02]  /*4db0*/  @!P2 STG.E.128 desc[UR40][R12.64+0x40], R8 ;  /* 0x000040080c00a986 */ /* 0x0047e4000c101d28 */
.L_x_10988:
[----:B------:R-:W-:Y:S05]  /*4dc0*/  BSYNC B0 ;  /* 0x0000000000007941 */ /* 0x000fea0003800000 */
.L_x_10970:
        /* <DEDUP_REMOVED lines=17> */
.L_x_11010:
[----:B------:R-:W-:Y:S05]  /*4ee0*/  BSYNC B0 ;  /* 0x0000000000007941 */ /* 0x000fea0003800000 */
.L_x_11009:
[----:B------:R-:W2:Y:S01]  /*4ef0*/  SYNCS.PHASECHK.TRANS64.TRYWAIT P3, [R88+URZ+0x228b0], R109 ;  /* 0x0228b06d580075a7 */ /* 0x000ea2000806017f */
[----:B------:R-:W-:Y:S01]  /*4f00*/  ULDC UR45, c[0x0][0x310] ;  /* 0x0000c400002d7ab9 */ /* 0x000fe20000000800 */
[----:B------:R-:W-:Y:S01]  /*4f10*/  ULDC.64 UR42, c[0x0][0x318] ;  /* 0x0000c600002a7ab9 */ /* 0x000fe20000000a00 */
[----:B------:R-:W-:Y:S01]  /*4f20*/  ULDC.64 UR38, c[0x0][0x308] ;  /* 0x0000c20000267ab9 */ /* 0x000fe20000000a00 */
[----:B------:R-:W-:Y:S01]  /*4f30*/  BSSY B0, `(.L_x_11011) ;  /* 0x0000003000007945 */ /* 0x000fe20003800000 */
[----:B-1----:R-:W-:-:S03]  /*4f40*/  IMAD R4, R2, 0x6000, R77 ;  /* 0x0000600002047824 */ /* 0x002fc600078e024d */
[----:B--2---:R-:W-:Y:S05]  /*4f50*/  @!P3 BRA `(.L_x_11012) ;  /* 0x0000012c00a4b947 */ /* 0x004fea0003800000 */
.L_x_11221:
[----:B------:R-:W-:Y:S05]  /*4f60*/  BSYNC B0 ;  /* 0x0000000000007941 */ /* 0x000fea0003800000 */
.L_x_11011:
        /* <DEDUP_REMOVED lines=39> */
.L_x_11014:
[----:B------:R-:W-:Y:S05]  /*51e0*/  BSYNC B0 ;  /* 0x0000000000007941 */ /* 0x000fea0003800000 */
.L_x_11013:
        /* <DEDUP_REMOVED lines=37> */
.L_x_11016:
[----:B------:R-:W-:Y:S05]  /*5440*/  BSYNC B0 ;  /* 0x0000000000007941 */ /* 0x000fea0003800000 */
.L_x_11015:
        /* <DEDUP_REMOVED lines=22> */
.L_x_10965:
[----:B------:R-:W-:Y:S01]  /*55b0*/  ISETP.GE.AND P2, PT, R176, 0x1, PT ;  /* 0x00000001b000780c */ /* 0x000fe20003f46270 */
[----:B------:R-:W-:Y:S01]  /*55c0*/  IMAD.MOV.U32 R3, RZ, RZ, RZ ;  /* 0x000000ffff037224 */ /* 0x000fe200078e00ff */
[----:B------:R-:W-:Y:S02]  /*55d0*/  PLOP3.LUT P1, PT, PT, PT, PT, 0x80, 0x0 ;  /* 0x000000000000781c */ /* 0x000fe40003f2f070 */
[----:B------:R-:W-:Y:S01]  /*55e0*/  CS2R R4, SRZ ;  /* 0x0000000000047805 */ /* 0x000fe2000001ff00 */
[----:B------:R-:W-:Y:S01]  /*55f0*/  IMAD.MOV.U32 R0, RZ, RZ, RZ ;  /* 0x000000ffff007224 */ /* 0x000fe200078e00ff */
        /* <DEDUP_REMOVED lines=53> */
[----:B------:R-:W-:Y:S02]  /*5950*/  MOV R6, RZ ;  /* 0x000000ff00067202 */ /* 0x000fe40000000f00 */
[----:B------:R-:W-:Y:S02]  /*5960*/  CS2R R48, SRZ ;  /* 0x0000000000307805 */ /* 0x000fe4000001ff00 */
[----:B------:R-:W-:Y:S02]  /*5970*/  CS2R R42, SRZ ;  /* 0x00000000002a7805 */ /* 0x000fe4000001ff00 */
[----:B------:R-:W-:Y:S01]  /*5980*/  CS2R R44, SRZ ;  /* 0x00000000002c7805 */ /* 0x000fe2000001ff00 */
[----:B------:R-:W-:Y:S01]  /*5990*/  IMAD.MOV.U32 R9, RZ, RZ, RZ ;  /* 0x000000ffff097224 */ /* 0x000fe200078e00ff */
[----:B------:R-:W-:Y:S02]  /*59a0*/  CS2R R40, SRZ ;  /* 0x0000000000287805 */ /* 0x000fe4000001ff00 */
[----:B--2---:R-:W-:-:S02]  /*59b0*/  CS2R R34, SRZ ;  /* 0x0000000000227805 */ /* 0x004fc4000001ff00 */
[----:B------:R-:W-:Y:S02]  /*59c0*/  CS2R R36, SRZ ;  /* 0x0000000000247805 */ /* 0x000fe4000001ff00 */
[----:B---3--:R-:W-:Y:S02]  /*59d0*/  CS2R R32, SRZ ;  /* 0x0000000000207805 */ /* 0x008fe4000001ff00 */
[----:B------:R-:W-:Y:S02]  /*59e0*/  CS2R R26, SRZ ;  /* 0x00000000001a7805 */ /* 0x000fe4000001ff00 */
[----:B------:R-:W-:Y:S01]  /*59f0*/  CS2R R28, SRZ ;  /* 0x00000000001c7805 */ /* 0x000fe2000001ff00 */
[----:B------:R-:W-:Y:S06]  /*5a00*/  @P0 BRA `(.L_x_11018) ;  /* 0x00000000000c0947 */ /* 0x000fec0003800000 */
[----:B------:R-:W0:Y:S01]  /*5a10*/  FENCE.VIEW.ASYNC.G ;  /* 0x00000000000073c6 */ /* 0x000e220000000100 */
[----:B------:R-:W-:Y:S05]  /*5a20*/  WARPSYNC.ALL ;  /* 0x0000000000007948 */ /* 0x000fea0003800000 */
[----:B0-----:R-:W-:Y:S06]  /*5a30*/  BAR.ARV 0xc, 0x120 ;  /* 0x0304800000007b1d */ /* 0x001fec0000002000 */
.L_x_11018:
[----:B------:R-:W-:Y:S01]  /*5a40*/  CS2R R24, SRZ ;  /* 0x0000000000187805 */ /* 0x000fe2000001ff00 */
[----:B------:R-:W-:Y:S06]  /*5a50*/  @!P2 BRA `(.L_x_11019) ;  /* 0x0000009c0078a947 */ /* 0x000fec0003800000 */
[----:B------:R-:W-:-:S03]  /*5a60*/  UMOV UR4, 0xffffffff ;  /* 0xffffffff00047882 */ /* 0x000fc60000000000 */
[----:B------:R-:W-:Y:S05]  /*5a70*/  BRA.DIV UR4, `(.L_x_11020) ;  /* 0x0000012204f07947 */ /* 0x000fea000b800000 */
[----:B------:R0:W1:Y:S02]  /*5a80*/  SHFL.IDX PT, R14, R235, RZ, 0x1f ;  /* 0x00001fffeb0e7589 */ /* 0x00006400000e0000 */
.L_x_11224:
[----:B-1----:R-:W-:Y:S01]  /*5a90*/  LEA.HI R0, R14, R14, RZ, 0x1 ;  /* 0x0000000e0e007211 */ /* 0x002fe200078f08ff */
        /* <DEDUP_REMOVED lines=24> */
[----:B0-2--5:R-:W-:Y:S05]  /*5c20*/  CALL.ABS.NOINC R14 ;  /* 0x000000000e007343 */ /* 0x025fea0003c00000 */
.L_x_11022:
[----:B------:R-:W-:Y:S05]  /*5c30*/  BSYNC B6 ;  /* 0x0000000000067941 */ /* 0x000fea0003800000 */
.L_x_11021:
        /* <DEDUP_REMOVED lines=12> */
.L_x_11026:
[----:B--2---:R2:W3:Y:S02]  /*5d00*/  SYNCS.PHASECHK.TRANS64.TRYWAIT P0, [R18+URZ+0x22800], R3 ;  /* 0x02280003120075a7 */ /* 0x0044e4000800017f */
[----:B---3--:R-:W-:Y:S05]  /*5d10*/  @!P0 NANOSLEEP.SYNCS 0x989680 ;  /* 0x009896800000895d */ /* 0x008fea0003900000 */
[----:B------:R-:W3:Y:S02]  /*5d20*/  @!P0 SYNCS.PHASECHK.TRANS64 P0, [R18+URZ+0x22800], R3 ;  /* 0x02280003120085a7 */ /* 0x000ee4000800007f */
[----:B---3--:R-:W-:Y:S05]  /*5d30*/  @!P0 BRA `(.L_x_11026) ;  /* 0xfffffffc00f08947 */ /* 0x008fea000383ffff */
.L_x_11025:
[----:B------:R-:W-:Y:S05]  /*5d40*/  BSYNC B0 ;  /* 0x0000000000007941 */ /* 0x000fea0003800000 */
.L_x_11024:
[----:B------:R-:W-:Y:S05]  /*5d50*/  BRA `(.L_x_11027) ;  /* 0x0000002c00487947 */ /* 0x000fea0003800000 */
.L_x_11023:
[----:B------:R-:W1:Y:S01]  /*5d60*/  LDC.64 R14, c[0x0][0x3e8] ;  /* 0x0000fa00ff0e7b82 */ /* 0x000e620000000a00 */
[----:B-----5:R-:W-:Y:S01]  /*5d70*/  SHF.R.S32.HI R3, RZ, 0x1f, R31 ;  /* 0x0000001fff037819 */ /* 0x020fe2000001141f */
[----:B------:R-:W-:Y:S01]  /*5d80*/  IMAD.SHL.U32 R24, R232, 0x4, RZ ;  /* 0x00000004e8187824 */ /* 0x000fe200078e00ff */
[----:B------:R-:W-:Y:S01]  /*5d90*/  LOP3.LUT P0, RZ, R26, 0x3ff, RZ, 0xc0, !PT ;  /* 0x000003ff1aff7812 */ /* 0x000fe2000780c0ff */
[----:B------:R-:W-:Y:S01]  /*5da0*/  IMAD.MOV.U32 R4, RZ, RZ, R16 ;  /* 0x000000ffff047224 */ /* 0x000fe200078e0010 */
[----:B------:R-:W-:Y:S01]  /*5db0*/  BSSY B6, `(.L_x_11028) ;  /* 0x0000031000067945 */ /* 0x000fe20003800000 */
[----:B------:R-:W-:Y:S01]  /*5dc0*/  IMAD.MOV.U32 R5, RZ, RZ, R17 ;  /* 0x000000ffff057224 */ /* 0x000fe200078e0011 */
[----:B------:R-:W-:Y:S01]  /*5dd0*/  SHF.R.S32.HI R25, RZ, 0x1f, R24 ;  /* 0x0000001fff197819 */ /* 0x000fe20000011418 */
[----:B------:R-:W2:Y:S01]  /*5de0*/  LDC.64 R12, c[0x0][0x3d8] ;  /* 0x0000f600ff0c7b82 */ /* 0x000ea20000000a00 */
[-C--:B-1----:R-:W-:Y:S01]  /*5df0*/  IMAD R6, R3, R14.reuse, RZ ;  /* 0x0000000e03067224 */ /* 0x082fe200078e02ff */
[----:B------:R-:W-:Y:S01]  /*5e00*/  SHF.L.U64.HI R57, R14, 0x6, R15 ;  /* 0x000000060e397819 */ /* 0x000fe2000001020f */
[----:B------:R-:W-:-:S04]  /*5e10*/  IMAD.WIDE.U32 R10, R19, R14, R4 ;  /* 0x0000000e130a7225 */ /* 0x000fc800078e0004 */
[----:B------:R-:W-:Y:S02]  /*5e20*/  IMAD R28, R228, R14, RZ ;  /* 0x0000000ee41c7224 */ /* 0x000fe400078e02ff */
[-C--:B--2---:R-:W-:Y:S01]  /*5e30*/  IMAD R0, R3, R12.reuse, RZ ;  /* 0x0000000c03007224 */ /* 0x084fe200078e02ff */
[----:B------:R-:W-:Y:S01]  /*5e40*/  SHF.L.U64.HI R56, R12, 0x6, R13 ;  /* 0x000000060c387819 */ /* 0x000fe2000001020d */
[----:B------:R-:W-:-:S04]  /*5e50*/  IMAD.WIDE.U32 R8, R19, R12, R4 ;  /* 0x0000000c13087225 */ /* 0x000fc800078e0004 */
[C---:B------:R-:W-:Y:S02]  /*5e60*/  IMAD R47, R31.reuse, R15, R6 ;  /* 0x0000000f1f2f7224 */ /* 0x040fe400078e0206 */
[----:B------:R-:W-:-:S04]  /*5e70*/  IMAD.WIDE.U32 R42, R31, R14, RZ ;  /* 0x0000000e1f2a7225 */ /* 0x000fc800078e00ff */
[-C--:B------:R-:W-:Y:S02]  /*5e80*/  IMAD R20, R228, R12.reuse, RZ ;  /* 0x0000000ce4147224 */ /* 0x080fe400078e02ff */
[----:B------:R-:W-:-:S04]  /*5e90*/  IMAD.WIDE.U32 R44, R31, R12, RZ ;  /* 0x0000000c1f2c7225 */ /* 0x000fc800078e00ff */
[----:B------:R-:W-:Y:S01]  /*5ea0*/  IMAD R41, R31, R13, R0 ;  /* 0x0000000d1f297224 */ /* 0x000fe200078e0200 */
[----:B------:R-:W-:Y:S01]  /*5eb0*/  IADD3 R26, P3, R8, R44, RZ ;  /* 0x0000002c081a7210 */ /* 0x000fe20007f7e0ff */
[----:B------:R-:W-:-:S03]  /*5ec0*/  IMAD.WIDE.U32 R4, R19, R12, R24 ;  /* 0x0000000c13047225 */ /* 0x000fc600078e0018 */
[----:B------:R-:W-:Y:S01]  /*5ed0*/  IADD3 R41, R41, R45, RZ ;  /* 0x0000002d29297210 */ /* 0x000fe20007ffe0ff */
[----:B------:R-:W-:Y:S01]  /*5ee0*/  IMAD.WIDE.U32 R6, R19, R14, R24 ;  /* 0x0000000e13067225 */ /* 0x000fe200078e0018 */
[----:B------:R-:W-:-:S03]  /*5ef0*/  IADD3 R46, P1, R4, R44, RZ ;  /* 0x0000002c042e7210 */ /* 0x000fc60007f3e0ff */
[----:B------:R-:W-:Y:S01]  /*5f00*/  IMAD R50, R19, R15, R28 ;  /* 0x0000000f13327224 */ /* 0x000fe200078e021c */
[-C--:B------:R-:W-:Y:S01]  /*5f10*/  IADD3 R28, P4, R10, R42.reuse, RZ ;  /* 0x0000002a0a1c7210 */ /* 0x080fe20007f9e0ff */
[----:B------:R-:W-:Y:S01]  /*5f20*/  IMAD.IADD R47, R47, 0x1, R43 ;  /* 0x000000012f2f7824 */ /* 0x000fe200078e022b */
[----:B------:R-:W-:Y:S01]  /*5f30*/  IADD3 R49, P2, R6, R42, RZ ;  /* 0x0000002a06317210 */ /* 0x000fe20007f5e0ff */
[----:B------:R-:W-:Y:S02]  /*5f40*/  IMAD R20, R19, R13, R20 ;  /* 0x0000000d13147224 */ /* 0x000fe400078e0214 */
[----:B------:R-:W-:Y:S01]  /*5f50*/  IMAD.SHL.U32 R55, R12, 0x40, RZ ;  /* 0x000000400c377824 */ /* 0x000fe200078e00ff */
[----:B------:R-:W-:Y:S01]  /*5f60*/  IADD3.X R29, R47, R50, R11, P4, !PT ;  /* 0x000000322f1d7210 */ /* 0x000fe200027fe40b */
        /* <DEDUP_REMOVED lines=20> */
[----:B0-2---:R-:W-:Y:S05]  /*60b0*/  CALL.ABS.NOINC R14 ;  /* 0x000000000e007343 */ /* 0x005fea0003c00000 */
.L_x_11029:
[----:B------:R-:W-:Y:S05]  /*60c0*/  BSYNC B6 ;  /* 0x0000000000067941 */ /* 0x000fea0003800000 */
.L_x_11028:
        /* <DEDUP_REMOVED lines=22> */
[----:B------:R-:W-:Y:S01]  /*6230*/  IMAD R3, R205, 0x80, R19 ;  /* 0x00000080cd037824 */ /* 0x000fe200078e0213 */
[-C--:B------:R-:W-:Y:S01]  /*6240*/  ISETP.GE.AND P0, PT, R19, R8.reuse, PT ;  /* 0x000000081300720c */ /* 0x080fe20003f06270 */
[----:B------:R-:W-:Y:S01]  /*6250*/  BSSY B1, `(.L_x_11032) ;  /* 0x000002c000017945 */ /* 0x000fe20003800000 */
[----:B------:R-:W-:Y:S01]  /*6260*/  ISETP.GE.AND P1, PT, R226, R8, PT ;  /* 0x00000008e200720c */ /* 0x000fe20003f26270 */
[----:B------:R-:W-:Y:S01]  /*6270*/  IMAD.MOV.U32 R11, RZ, RZ, R41 ;  /* 0x000000ffff0b7224 */ /* 0x000fe200078e0029 */
[----:B------:R-:W-:Y:S01]  /*6280*/  LEA R3, R232, R3, 0x6 ;  /* 0x00000003e8037211 */ /* 0x000fe200078e30ff */
        /* <DEDUP_REMOVED lines=17> */
[----:B------:R-:W-:Y:S06]  /*63a0*/  @P0 BRA `(.L_x_11033) ;  /* 0x0000000000580947 */ /* 0x000fec0003800000 */
[----:B------:R-:W-:Y:S01]  /*63b0*/  IADD3 R15, P2, R53, R46, RZ ;  /* 0x0000002e350f7210 */ /* 0x000fe20007f5e0ff */
[----:B------:R-:W-:Y:S01]  /*63c0*/  VIADD R0, R24, 0x10 ;  /* 0x0000001018007836 */ /* 0x000fe20000000000 */
[----:B------:R-:W-:Y:S01]  /*63d0*/  ULDC UR4, c[0x0][0x3d4] ;  /* 0x0000f50000047ab9 */ /* 0x000fe20000000800 */
[----:B------:R-:W-:Y:S01]  /*63e0*/  ULDC.64 UR6, c[0x0][0x3c8] ;  /* 0x0000f20000067ab9 */ /* 0x000fe20000000a00 */
[----:B------:R-:W-:Y:S02]  /*63f0*/  IADD3.X R30, R51, R48, RZ, P2, !PT ;  /* 0x00000030331e7210 */ /* 0x000fe400017fe4ff */
[----:B------:R-:W-:Y:S02]  /*6400*/  CS2R R36, SRZ ;  /* 0x0000000000247805 */ /* 0x000fe4000001ff00 */
[----:B------:R-:W-:Y:S02]  /*6410*/  ISETP.GE.AND P2, PT, R0, UR4, PT ;  /* 0x0000000400007c0c */ /* 0x000fe4000bf46270 */
[----:B------:R-:W-:-:S02]  /*6420*/  CS2R R32, SRZ ;  /* 0x0000000000207805 */ /* 0x000fc4000001ff00 */
[----:B------:R-:W-:Y:S02]  /*6430*/  IADD3 R0, P4, R54, R49, RZ ;  /* 0x0000003136007210 */ /* 0x000fe40007f9e0ff */
[----:B------:R-:W-:Y:S02]  /*6440*/  CS2R R34, SRZ ;  /* 0x0000000000227805 */ /* 0x000fe4000001ff00 */
[C---:B------:R-:W-:Y:S02]  /*6450*/  LEA R14, P3, R15.reuse, UR6, 0x1 ;  /* 0x000000060f0e7c11 */ /* 0x040fe4000f8608ff */
[----:B------:R-:W-:Y:S01]  /*6460*/  ISETP.GE.AND P5, PT, R24, UR4, PT ;  /* 0x0000000418007c0c */ /* 0x000fe2000bfa6270 */
[----:B------:R-:W-:Y:S01]  /*6470*/  ULDC.64 UR4, c[0x0][0x3e0] ;  /* 0x0000f80000047ab9 */ /* 0x000fe20000000a00 */
[----:B------:R-:W-:Y:S01]  /*6480*/  LEA.HI.X R15, R15, UR7, R30, 0x1, P3 ;  /* 0x000000070f0f7c11 */ /* 0x000fe200098f0c1e */
[----:B------:R-:W-:Y:S01]  /*6490*/  IMAD.X R31, R52, 0x1, R50, P4 ;  /* 0x00000001341f7824 */ /* 0x000fe200020e0632 */
[----:B------:R-:W-:-:S03]  /*64a0*/  LEA R38, P3, R0, UR4, 0x1 ;  /* 0x0000000400267c11 */ /* 0x000fc6000f8608ff */
[----:B------:R1:W5:Y:S01]  /*64b0*/  @!P2 LDG.E.64 R32, desc[UR40][R14.64+0x20] ;  /* 0x000020280e20a981 */ /* 0x000362000c1e1b00 */
[----:B------:R-:W-:Y:S02]  /*64c0*/  LEA.HI.X R39, R0, UR5, R31, 0x1, P3 ;  /* 0x0000000500277c11 */ /* 0x000fe400098f0c1f */
[----:B------:R-:W-:-:S03]  /*64d0*/  CS2R R30, SRZ ;  /* 0x00000000001e7805 */ /* 0x000fc6000001ff00 */
[----:B------:R1:W5:Y:S04]  /*64e0*/  @!P5 LDG.E.64 R36, desc[UR40][R14.64] ;  /* 0x000000280e24d981 */ /* 0x000368000c1e1b00 */
[----:B------:R1:W5:Y:S04]  /*64f0*/  @!P5 LDG.E.64 R34, desc[UR40][R38.64] ;  /* 0x000000282622d981 */ /* 0x000368000c1e1b00 */
[----:B------:R1:W5:Y:S02]  /*6500*/  @!P2 LDG.E.64 R30, desc[UR40][R38.64+0x20] ;  /* 0x00002028261ea981 */ /* 0x000364000c1e1b00 */
.L_x_11033:
[----:B------:R-:W-:Y:S05]  /*6510*/  BSYNC B1 ;  /* 0x0000000000017941 */ /* 0x000fea0003800000 */
.L_x_11032:
        /* <DEDUP_REMOVED lines=24> */
.L_x_11035:
[----:B------:R-:W-:Y:S05]  /*66a0*/  BSYNC B1 ;  /* 0x0000000000017941 */ /* 0x000fea0003800000 */
.L_x_11034:
[----:B------:R-:W-:Y:S01]  /*66b0*/  IMAD.WIDE.U32 R10, R3, R6, R10 ;  /* 0x00000006030a7225 */ /* 0x000fe200078e000a */
[----:B------:R-:W-:Y:S01]  /*66c0*/  LEA.HI R0, R227, R227, RZ, 0x1 ;  /* 0x000000e3e3007211 */ /* 0x000fe200078f08ff */
[----:B------:R-:W-:Y:S01]  /*66d0*/  ULDC.64 UR4, c[0x0][0x3c8] ;  /* 0x0000f20000047ab9 */ /* 0x000fe20000000a00 */
[----:B------:R-:W-:Y:S01]  /*66e0*/  ULDC.64 UR6, c[0x0][0x3e0] ;  /* 0x0000f80000067ab9 */ /* 0x000fe20000000a00 */
[----:B------:R-:W-:-:S04]  /*66f0*/  IMAD.WIDE.U32 R12, R3, R4, R12 ;  /* 0x00000004030c7225 */ /* 0x000fc800078e000c */
[C---:B------:R-:W-:Y:S02]  /*6700*/  IMAD R6, R41.reuse, R6, RZ ;  /* 0x0000000629067224 */ /* 0x040fe400078e02ff */
[----:B------:R-:W-:Y:S02]  /*6710*/  IMAD R4, R41, R4, RZ ;  /* 0x0000000429047224 */ /* 0x000fe400078e02ff */
[----:B-12---:R-:W-:Y:S02]  /*6720*/  IMAD.SHL.U32 R14, R230, 0x40, RZ ;  /* 0x00000040e60e7824 */ /* 0x006fe400078e00ff */
[C---:B------:R-:W-:Y:S01]  /*6730*/  IMAD R7, R3.reuse, R7, R6 ;  /* 0x0000000703077224 */ /* 0x040fe200078e0206 */
[----:B------:R-:W-:Y:S01]  /*6740*/  LOP3.LUT R6, R0, 0xfffffffe, RZ, 0xc0, !PT ;  /* 0xfffffffe00067812 */ /* 0x000fe200078ec0ff */
[----:B------:R-:W-:Y:S01]  /*6750*/  IMAD R3, R3, R5, R4 ;  /* 0x0000000503037224 */ /* 0x000fe200078e0204 */
[----:B------:R-:W-:Y:S01]  /*6760*/  LOP3.LUT R15, R14, 0x1c0, RZ, 0xc0, !PT ;  /* 0x000001c00e0f7812 */ /* 0x000fe200078ec0ff */
[----:B------:R-:W-:Y:S01]  /*6770*/  IMAD.IADD R5, R11, 0x1, R7 ;  /* 0x000000010b057824 */ /* 0x000fe200078e0207 */
[----:B------:R-:W-:Y:S01]  /*6780*/  LEA R4, P2, R10, UR4, 0x1 ;  /* 0x000000040a047c11 */ /* 0x000fe2000f8408ff */
[----:B------:R-:W-:Y:S01]  /*6790*/  IMAD.IADD R3, R13, 0x1, R3 ;  /* 0x000000010d037824 */ /* 0x000fe200078e0203 */
[----:B------:R-:W-:Y:S01]  /*67a0*/  LEA R0, P3, R12, UR6, 0x1 ;  /* 0x000000060c007c11 */ /* 0x000fe2000f8608ff */
[----:B------:R-:W-:Y:S01]  /*67b0*/  UMOV UR4, 0xffffffff ;  /* 0xffffffff00047882 */ /* 0x000fe20000000000 */
[----:B------:R-:W-:-:S02]  /*67c0*/  LOP3.LUT R14, R15, 0x18, R16, 0xf8, !PT ;  /* 0x000000180f0e7812 */ /* 0x000fc400078ef810 */
[----:B------:R-:W-:Y:S02]  /*67d0*/  SHF.R.U32.HI R15, RZ, 0x3, R15 ;  /* 0x00000003ff0f7819 */ /* 0x000fe4000001160f */
[----:B------:R-:W-:Y:S02]  /*67e0*/  IADD3 R6, R227, -R6, RZ ;  /* 0x80000006e3067210 */ /* 0x000fe40007ffe0ff */
[----:B------:R-:W-:Y:S02]  /*67f0*/  LEA.HI.X R5, R10, UR5, R5, 0x1, P2 ;  /* 0x000000050a057c11 */ /* 0x000fe400090f0c05 */
[----:B------:R-:W-:Y:S02]  /*6800*/  LEA.HI.X R3, R12, UR7, R3, 0x1, P3 ;  /* 0x000000070c037c11 */ /* 0x000fe400098f0c03 */
[----:B------:R-:W-:Y:S02]  /*6810*/  LOP3.LUT R39, R14, R15, RZ, 0x3c, !PT ;  /* 0x0000000f0e277212 */ /* 0x000fe400078e3cff */
[----:B------:R-:W-:Y:S01]  /*6820*/  SHF.L.U32 R7, R6, 0x1f, RZ ;  /* 0x0000001f06077819 */ /* 0x000fe200000006ff */
[----:B------:R-:W-:Y:S06]  /*6830*/  BRA.DIV UR4, `(.L_x_11036) ;  /* 0x0000011604a87947 */ /* 0x000fec000b800000 */
.L_x_11227:
[----:B------:R-:W-:-:S03]  /*6840*/  UMOV UR4, 0xffffffff ;  /* 0xffffffff00047882 */ /* 0x000fc60000000000 */
[----:B------:R-:W-:Y:S05]  /*6850*/  BRA.DIV UR4, `(.L_x_11037) ;  /* 0x0000011604c87947 */ /* 0x000fea000b800000 */
.L_x_11230:
[----:B------:R-:W-:-:S03]  /*6860*/  UMOV UR4, 0xffffffff ;  /* 0xffffffff00047882 */ /* 0x000fc60000000000 */
[----:B------:R-:W-:Y:S05]  /*6870*/  BRA.DIV UR4, `(.L_x_11038) ;  /* 0x0000011604e87947 */ /* 0x000fea000b800000 */
.L_x_11233:
[----:B------:R-:W-:-:S03]  /*6880*/  UMOV UR4, 0xffffffff ;  /* 0xffffffff00047882 */ /* 0x000fc60000000000 */
[----:B------:R-:W-:Y:S05]  /*6890*/  BRA.DIV UR4, `(.L_x_11039) ;  /* 0x0000011a04087947 */ /* 0x000fea000b800000 */
.L_x_11236:
[----:B------:R-:W-:-:S03]  /*68a0*/  UMOV UR4, 0xffffffff ;  /* 0xffffffff00047882 */ /* 0x000fc60000000000 */
[----:B------:R-:W-:Y:S05]  /*68b0*/  BRA.DIV UR4, `(.L_x_11040) ;  /* 0x0000011a04287947 */ /* 0x000fea000b800000 */
.L_x_11239:
[----:B------:R-:W-:-:S03]  /*68c0*/  UMOV UR4, 0xffffffff ;  /* 0xffffffff00047882 */ /* 0x000fc60000000000 */
[----:B------:R-:W-:Y:S05]  /*68d0*/  BRA.DIV UR4, `(.L_x_11041) ;  /* 0x0000011a04487947 */ /* 0x000fea000b800000 */
.L_x_11242:
[----:B------:R-:W-:-:S03]  /*68e0*/  UMOV UR4, 0xffffffff ;  /* 0xffffffff00047882 */ /* 0x000fc60000000000 */
[----:B------:R-:W-:Y:S05]  /*68f0*/  BRA.DIV UR4, `(.L_x_11042) ;  /* 0x0000011a04687947 */ /* 0x000fea000b800000 */
.L_x_11245:
[----:B------:R-:W-:-:S03]  /*6900*/  UMOV UR4, 0xffffffff ;  /* 0xffffffff00047882 */ /* 0x000fc60000000000 */
[----:B------:R-:W-:Y:S05]  /*6910*/  BRA.DIV UR4, `(.L_x_11043) ;  /* 0x0000011a04887947 */ /* 0x000fea000b800000 */
.L_x_11248:
[----:B------:R-:W1:Y:S01]  /*6920*/  SYNCS.PHASECHK.TRANS64.TRYWAIT P2, [R18+URZ+0x22800], R7 ;  /* 0x02280007120075a7 */ /* 0x000e62000804017f */
[----:B-----5:R-:W-:Y:S01]  /*6930*/  IMAD.MOV.U32 R0, RZ, RZ, R32 ;  /* 0x000000ffff007224 */ /* 0x020fe200078e0020 */
[----:B------:R-:W-:Y:S01]  /*6940*/  LOP3.LUT P3, RZ, R230, 0x4, RZ, 0xc0, !PT ;  /* 0x00000004e6ff7812 */ /* 0x000fe2000786c0ff */
[----:B------:R-:W-:Y:S01]  /*6950*/  IMAD.MOV.U32 R3, RZ, RZ, R33 ;  /* 0x000000ffff037224 */ /* 0x000fe200078e0021 */
[----:B------:R-:W-:Y:S01]  /*6960*/  BSSY B1, `(.L_x_11044) ;  /* 0x000001f000017945 */ /* 0x000fe20003800000 */
[----:B------:R-:W-:Y:S02]  /*6970*/  IMAD.MOV.U32 R5, RZ, RZ, R37 ;  /* 0x000000ffff057224 */ /* 0x000fe400078e0025 */
[----:B------:R-:W-:Y:S01]  /*6980*/  IMAD.MOV.U32 R4, RZ, RZ, R36 ;  /* 0x000000ffff047224 */ /* 0x000fe200078e0024 */
[----:B------:R-:W-:Y:S01]  /*6990*/  PRMT R43, R0, 0x5410, R3 ;  /* 0x00005410002b7816 */ /* 0x000fe20000000003 */
[----:B------:R-:W-:Y:S01]  /*69a0*/  IMAD.MOV.U32 R0, RZ, RZ, R30 ;  /* 0x000000ffff007224 */ /* 0x000fe200078e001e */
[----:B------:R-:W-:Y:S01]  /*69b0*/  LEA R3, R210, R39, 0x9 ;  /* 0x00000027d2037211 */ /* 0x000fe200078e48ff */
[----:B------:R-:W-:Y:S01]  /*69c0*/  IMAD.MOV.U32 R6, RZ, RZ, R8 ;  /* 0x000000ffff067224 */ /* 0x000fe200078e0008 */
        /* <DEDUP_REMOVED lines=9> */
[C---:B------:R-:W-:Y:S01]  /*6a60*/  VIADD R4, R3.reuse, 0x18400 ;  /* 0x0001840003047836 */ /* 0x040fe20000000000 */
[----:B------:R-:W-:Y:S01]  /*6a70*/  IADD3 R0, R3, 0x18440, RZ ;  /* 0x0001844003007810 */ /* 0x000fe20007ffe0ff */
[----:B------:R-:W-:Y:S01]  /*6a80*/  IMAD.MOV.U32 R11, RZ, RZ, R9 ;  /* 0x000000ffff0b7224 */ /* 0x000fe200078e0009 */
[----:B------:R-:W-:Y:S01]  /*6a90*/  PRMT R45, R45, 0x5410, R5 ;  /* 0x000054102d2d7816 */ /* 0x000fe20000000005 */
[----:B------:R-:W-:-:S02]  /*6aa0*/  @P3 VIADD R0, R4, 0xffffffc0 ;  /* 0xffffffc004003836 */ /* 0x000fc40000000000 */
        /* <DEDUP_REMOVED lines=9> */
[----:B-1----:R-:W-:Y:S06]  /*6b40*/  @!P2 BRA `(.L_x_11045) ;  /* 0x000001180024a947 */ /* 0x002fec0003800000 */
.L_x_11249:
[----:B------:R-:W-:Y:S05]  /*6b50*/  BSYNC B1 ;  /* 0x0000000000017941 */ /* 0x000fea0003800000 */
.L_x_11044:
        /* <DEDUP_REMOVED lines=51> */
.L_x_11049:
[----:B------:R-:W-:Y:S05]  /*6e90*/  BSYNC B2 ;  /* 0x0000000000027941 */ /* 0x000fea0003800000 */
.L_x_11048:
        /* <DEDUP_REMOVED lines=43> */
.L_x_11047:
[----:B------:R-:W-:Y:S05]  /*7150*/  BSYNC B1 ;  /* 0x0000000000017941 */ /* 0x000fea0003800000 */
.L_x_11046:
        /* <DEDUP_REMOVED lines=49> */
.L_x_11052:
[----:B------:R-:W-:Y:S05]  /*7470*/  BSYNC B1 ;  /* 0x0000000000017941 */ /* 0x000fea0003800000 */
.L_x_11051:
        /* <DEDUP_REMOVED lines=44> */
.L_x_11031:
        /* <DEDUP_REMOVED lines=9> */
[----:B------:R-:W-:Y:S02]  /*77d0*/  @!P1 IADD3 R13, P2, P3, R26, R55, R53 ;  /* 0x000000371a0d9210 */ /* 0x000fe40007b5e035 */
[----:B------:R-:W-:Y:S02]  /*77e0*/  @!P0 IADD3 R9, P5, R53, R26, RZ ;  /* 0x0000001a35098210 */ /* 0x000fe40007fbe0ff */
[----:B------:R-:W-:Y:S02]  /*77f0*/  @!P1 IADD3.X R20, R27, R56, R51, P2, P3 ;  /* 0x000000381b149210 */ /* 0x000fe400017e6433 */
[----:B------:R-:W-:Y:S01]  /*7800*/  @!P1 IADD3 R0, P3, P4, R28, R59, R54 ;  /* 0x0000003b1c009210 */ /* 0x000fe20007c7e036 */
[----:B------:R-:W2:Y:S01]  /*7810*/  @!P1 LDC.64 R30, c[0x0][0x3e0] ;  /* 0x0000f800ff1e9b82 */ /* 0x000ea20000000a00 */
[----:B------:R-:W-:Y:S02]  /*7820*/  @!P0 IADD3 R11, P2, R54, R28, RZ ;  /* 0x0000001c360b8210 */ /* 0x000fe40007f5e0ff */
[----:B------:R-:W-:-:S02]  /*7830*/  @!P1 IADD3.X R3, R29, R57, R52, P3, P4 ;  /* 0x000000391d039210 */ /* 0x000fc40001fe8434 */
[----:B------:R-:W-:Y:S01]  /*7840*/  @!P0 IADD3.X R10, R51, R27, RZ, P5, !PT ;  /* 0x0000001b330a8210 */ /* 0x000fe20002ffe4ff */
[----:B------:R-:W-:Y:S01]  /*7850*/  @!P0 IMAD.X R24, R52, 0x1, R29, P2 ;  /* 0x0000000134188824 */ /* 0x000fe200010e061d */
[----:B------:R-:W-:Y:S02]  /*7860*/  CS2R R28, SRZ ;  /* 0x00000000001c7805 */ /* 0x000fe4000001ff00 */
[----:B------:R-:W-:-:S04]  /*7870*/  @!P0 LEA R8, P5, R9, UR4, 0x1 ;  /* 0x0000000409088c11 */ /* 0x000fc8000f8a08ff */
[----:B------:R-:W-:Y:S02]  /*7880*/  @!P0 LEA.HI.X R9, R9, UR5, R10, 0x1, P5 ;  /* 0x0000000509098c11 */ /* 0x000fe4000a8f0c0a */
[----:B------:R-:W-:Y:S02]  /*7890*/  @!P0 LEA R10, P2, R11, UR6, 0x1 ;  /* 0x000000060b0a8c11 */ /* 0x000fe4000f8408ff */
[----:B-1----:R-:W-:Y:S01]  /*78a0*/  @!P1 LEA R12, P3, R13, R14, 0x1 ;  /* 0x0000000e0d0c9211 */ /* 0x002fe200078608ff */
[----:B------:R1:W5:Y:S01]  /*78b0*/  @!P0 LDG.E.128 R32, desc[UR40][R8.64] ;  /* 0x0000002808208981 */ /* 0x000362000c1e1d00 */
[----:B------:R-:W-:Y:S02]  /*78c0*/  @!P0 LEA.HI.X R11, R11, UR7, R24, 0x1, P2 ;  /* 0x000000070b0b8c11 */ /* 0x000fe400090f0c18 */
[----:B------:R-:W-:Y:S02]  /*78d0*/  @!P1 LEA.HI.X R13, R13, R15, R20, 0x1, P3 ;  /* 0x0000000f0d0d9211 */ /* 0x000fe400018f0c14 */
[----:B--2---:R-:W-:-:S04]  /*78e0*/  @!P1 LEA R14, P4, R0, R30, 0x1 ;  /* 0x0000001e000e9211 */ /* 0x004fc800078808ff */
[----:B------:R-:W-:Y:S02]  /*78f0*/  @!P1 LEA.HI.X R15, R0, R31, R3, 0x1, P4 ;  /* 0x0000001f000f9211 */ /* 0x000fe400020f0c03 */
[----:B------:R-:W-:Y:S01]  /*7900*/  CS2R R30, SRZ ;  /* 0x00000000001e7805 */ /* 0x000fe2000001ff00 */
[----:B------:R-:W2:Y:S05]  /*7910*/  LDC R0, c[0x0][0x428] ;  /* 0x00010a00ff007b82 */ /* 0x000eaa0000000800 */
[----:B------:R-:W5:Y:S01]  /*7920*/  @!P1 LDG.E.128 R28, desc[UR40][R14.64] ;  /* 0x000000280e1c9981 */ /* 0x000f62000c1e1d00 */
[----:B--2---:R-:W-:-:S13]  /*7930*/  ISETP.NE.AND P2, PT, R0, 0x1, PT ;  /* 0x000000010000780c */ /* 0x004fda0003f45270 */
[----:B------:R-:W2:Y:S08]  /*7940*/  @P2 LDC R0, c[0x0][0x42c] ;  /* 0x00010b00ff002b82 */ /* 0x000eb00000000800 */
[----:B-1----:R-:W1:Y:S01]  /*7950*/  @P2 LDC R9, c[0x0][0x430] ;  /* 0x00010c00ff092b82 */ /* 0x002e620000000800 */
        /* <DEDUP_REMOVED lines=8> */
[----:B--2---:R-:W-:-:S03]  /*79e0*/  @P2 IMAD.HI.U32 R0, R3, R0, RZ ;  /* 0x0000000003002227 */ /* 0x004fc600078e00ff */
[----:B------:R2:W5:Y:S02]  /*79f0*/  @!P1 LDG.E.128 R24, desc[UR40][R12.64] ;  /* 0x000000280c189981 */ /* 0x000564000c1e1d00 */
[----:B-1----:R-:W-:-:S04]  /*7a00*/  @P2 SHF.R.U32.HI R3, RZ, R9, R0 ;  /* 0x00000009ff032219 */ /* 0x002fc80000011600 */
[----:B------:R-:W-:Y:S01]  /*7a10*/  SHF.R.S32.HI R21, RZ, 0x1f, R3 ;  /* 0x0000001fff157819 */ /* 0x000fe20000011403 */
[----:B------:R-:W-:Y:S01]  /*7a20*/  IMAD.MOV.U32 R9, RZ, RZ, R41 ;  /* 0x000000ffff097224 */ /* 0x000fe200078e0029 */
[----:B---3--:R-:W-:Y:S01]  /*7a30*/  MOV R10, R42 ;  /* 0x0000002a000a7202 */ /* 0x008fe20000000f00 */
[----:B------:R-:W-:Y:S02]  /*7a40*/  IMAD.MOV.U32 R11, RZ, RZ, R47 ;  /* 0x000000ffff0b7224 */ /* 0x000fe400078e002f */
[C---:B------:R-:W-:Y:S02]  /*7a50*/  IMAD R0, R21.reuse, R6, RZ ;  /* 0x0000000615007224 */ /* 0x040fe400078e02ff */
[----:B--2---:R-:W-:Y:S02]  /*7a60*/  IMAD R12, R21, R4, RZ ;  /* 0x00000004150c7224 */ /* 0x004fe400078e02ff */
        /* <DEDUP_REMOVED lines=13> */
.L_x_11252:
[----:B------:R-:W-:-:S03]  /*7b40*/  UMOV UR4, 0xffffffff ;  /* 0xffffffff00047882 */ /* 0x000fc60000000000 */
[----:B------:R-:W-:Y:S05]  /*7b50*/  BRA.DIV UR4, `(.L_x_11054) ;  /* 0x0000010a045c7947 */ /* 0x000fea000b800000 */
.L_x_11255:
[----:B------:R-:W-:-:S03]  /*7b60*/  UMOV UR4, 0xffffffff ;  /* 0xffffffff00047882 */ /* 0x000fc60000000000 */
[----:B------:R-:W-:Y:S05]  /*7b70*/  BRA.DIV UR4, `(.L_x_11055) ;  /* 0x0000010a047c7947 */ /* 0x000fea000b800000 */
.L_x_11258:
[----:B------:R-:W-:-:S03]  /*7b80*/  UMOV UR4, 0xffffffff ;  /* 0xffffffff00047882 */ /* 0x000fc60000000000 */
[----:B------:R-:W-:Y:S05]  /*7b90*/  BRA.DIV UR4, `(.L_x_11056) ;  /* 0x0000010a049c7947 */ /* 0x000fea000b800000 */
.L_x_11261:
[----:B------:R-:W-:-:S03]  /*7ba0*/  UMOV UR4, 0xffffffff ;  /* 0xffffffff00047882 */ /* 0x000fc60000000000 */
[----:B------:R-:W-:Y:S05]  /*7bb0*/  BRA.DIV UR4, `(.L_x_11057) ;  /* 0x0000010a04bc7947 */ /* 0x000fea000b800000 */
.L_x_11264:
[----:B------:R-:W-:Y:S01]  /*7bc0*/  UMOV UR4, 0xffffffff ;  /* 0xffffffff00047882 */ /* 0x000fe20000000000 */
[----:B------:R-:W-:Y:S02]  /*7bd0*/  LOP3.LUT R6, R6, 0xfffffffe, RZ, 0xc0, !PT ;  /* 0xfffffffe06067812 */ /* 0x000fe400078ec0ff */
[----:B------:R-:W-:Y:S05]  /*7be0*/  BRA.DIV UR4, `(.L_x_11058) ;  /* 0x0000010a04d87947 */ /* 0x000fea000b800000 */
.L_x_11267:
[----:B------:R-:W-:Y:S01]  /*7bf0*/  UMOV UR4, 0xffffffff ;  /* 0xffffffff00047882 */ /* 0x000fe20000000000 */
[----:B------:R-:W-:Y:S02]  /*7c00*/  IMAD.IADD R6, R227, 0x1, -R6 ;  /* 0x00000001e3067824 */ /* 0x000fe400078e0a06 */
[----:B------:R-:W-:Y:S05]  /*7c10*/  BRA.DIV UR4, `(.L_x_11059) ;  /* 0x0000010a04f47947 */ /* 0x000fea000b800000 */
.L_x_11270:
[----:B------:R-:W-:Y:S01]  /*7c20*/  UMOV UR4, 0xffffffff ;  /* 0xffffffff00047882 */ /* 0x000fe20000000000 */
[----:B------:R-:W-:Y:S02]  /*7c30*/  SHF.L.U32 R3, R6, 0x1f, RZ ;  /* 0x0000001f06037819 */ /* 0x000fe400000006ff */
[----:B------:R-:W-:Y:S05]  /*7c40*/  BRA.DIV UR4, `(.L_x_11060) ;  /* 0x0000010e04107947 */ /* 0x000fea000b800000 */
.L_x_11273:
[----:B------:R-:W1:Y:S01]  /*7c50*/  SYNCS.PHASECHK.TRANS64.TRYWAIT P2, [R18+URZ+0x22800], R3 ;  /* 0x02280003120075a7 */ /* 0x000e62000804017f */
        /* <DEDUP_REMOVED lines=18> */
[----:B------:R-:W-:Y:S02]  /*7d80*/  PRMT R51, R4, 0x7610, R51 ;  /* 0x0000761004337816 */ /* 0x000fe40000000033 */
[----:B------:R-:W-:Y:S01]  /*7d90*/  PRMT R54, R5, 0x5410, R6 ;  /* 0x0000541005367816 */ /* 0x000fe20000000006 */
[----:B------:R-:W-:Y:S01]  /*7da0*/  IMAD.MOV.U32 R5, RZ, RZ, R26 ;  /* 0x000000ffff057224 */ /* 0x000fe200078e001a */
[----:B------:R-:W-:Y:S01]  /*7db0*/  MOV R4, R29 ;  /* 0x0000001d00047202 */ /* 0x000fe20000000f00 */
[----:B------:R-:W-:-:S03]  /*7dc0*/  IMAD.MOV.U32 R6, RZ, RZ, R27 ;  /* 0x000000ffff067224 */ /* 0x000fc600078e001b */
[----:B------:R-:W-:Y:S01]  /*7dd0*/  PRMT R53, R0, 0x5410, R4 ;  /* 0x0000541000357816 */ /* 0x000fe20000000004 */
[----:B------:R-:W-:Y:S01]  /*7de0*/  IMAD.IADD R0, R16, 0x1, R43 ;  /* 0x0000000110007824 */ /* 0x000fe200078e022b */
[----:B------:R-:W-:Y:S01]  /*7df0*/  PRMT R55, R5, 0x5410, R6 ;  /* 0x0000541005377816 */ /* 0x000fe20000000006 */
[----:B-1----:R-:W-:Y:S06]  /*7e00*/  @!P2 BRA `(.L_x_11062) ;  /* 0x0000010800c8a947 */ /* 0x002fec0003800000 */
.L_x_11274:
[----:B------:R-:W-:Y:S05]  /*7e10*/  BSYNC B1 ;  /* 0x0000000000017941 */ /* 0x000fea0003800000 */
.L_x_11061:
[----:B------:R-:W-:Y:S01]  /*7e20*/  BSSY B1, `(.L_x_11063) ;  /* 0x0000063000017945 */ /* 0x000fe20003800000 */
[----:B------:R-:W-:Y:S01]  /*7e30*/  IMAD.MOV.U32 R56, RZ, RZ, R30 ;  /* 0x000000ffff387224 */ /* 0x000fe200078e001e */
[----:B------:R-:W-:Y:S01]  /*7e40*/  LOP3.LUT R0, R0, 0x38, RZ, 0xc0, !PT ;  /* 0x0000003800007812 */ /* 0x000fe200078ec0ff */
[----:B------:R-:W-:Y:S01]  /*7e50*/  IMAD.MOV.U32 R57, RZ, RZ, R31 ;  /* 0x000000ffff397224 */ /* 0x000fe200078e001f */
[----:B------:R-:W-:Y:S06]  /*7e60*/  @P0 BRA `(.L_x_11064) ;  /* 0x0000000400780947 */ /* 0x000fec0003800000 */
[----:B-1----:R-:W-:Y:S01]  /*7e70*/  IMAD.SHL.U32 R3, R230, 0x40, RZ ;  /* 0x00000040e6037824 */ /* 0x002fe200078e00ff */
        /* <DEDUP_REMOVED lines=11> */
[----:B------:R-:W-:Y:S01]  /*7f30*/  SHF.R.U32.HI R44, RZ, 0x10, R35 ;  /* 0x00000010ff2c7819 */ /* 0x000fe20000011623 */
[----:B------:R-:W-:Y:S01]  /*7f40*/  IMAD R3, R210, 0x200, R3 ;  /* 0x00000200d2037824 */ /* 0x000fe200078e0203 */
[--C-:B------:R-:W-:Y:S01]  /*7f50*/  SHF.R.U64 R45, R38, 0x10, R39.reuse ;  /* 0x00000010262d7819 */ /* 0x100fe20000001227 */
[----:B------:R-:W-:Y:S01]  /*7f60*/  HADD2.F32 R35, -RZ, R36.H0_H0 ;  /* 0x20000024ff237230 */ /* 0x000fe20000004100 */
[----:B------:R-:W-:Y:S01]  /*7f70*/  SHF.R.U32.HI R42, RZ, 0x10, R39 ;  /* 0x00000010ff2a7819 */ /* 0x000fe20000011627 */
[----:B------:R-:W-:Y:S01]  /*7f80*/  HADD2.F32 R36, -RZ, R51.H0_H0 ;  /* 0x20000033ff247230 */ /* 0x000fe20000004100 */
[----:B------:R-:W-:-:S02]  /*7f90*/  LEA R41, R3, R18, 0x1 ;  /* 0x0000001203297211 */ /* 0x000fc400078e08ff */
[----:B------:R-:W-:-:S03]  /*7fa0*/  LOP3.LUT R3, R4, R0, R5, 0x1e, !PT ;  /* 0x0000000004037212 */ /* 0x000fc600078e1e05 */
[----:B------:R-:W1:Y:S02]  /*7fb0*/  LDS.128 R8, [R41+0x18400] ;  /* 0x0184000029087984 */ /* 0x000e640000000c00 */
        /* <DEDUP_REMOVED lines=8> */
[----:B------:R-:W-:-:S02]  /*8040*/  HADD2.F32 R11, -RZ, R10.H0_H0 ;  /* 0x2000000aff0b7230 */ /* 0x000fc40000004100 */
[--C-:B--2---:R-:W-:Y:S02]  /*8050*/  HADD2.F32 R15, -RZ, R5.reuse.H0_H0 ;  /* 0x20000005ff0f7230 */ /* 0x104fe40000004100 */
        /* <DEDUP_REMOVED lines=32> */
[C---:B------:R-:W-:Y:S01]  /*8260*/  FMUL.FTZ R14, R7.reuse, R32 ;  /* 0x00000020070e7220 */ /* 0x040fe20000410000 */
[----:B------:R-:W-:Y:S01]  /*8270*/  FMUL.FTZ R12, R7, R20 ;  /* 0x00000014070c7220 */ /* 0x000fe20000410000 */
[----:B------:R-:W-:Y:S02]  /*8280*/  HADD2.F32 R4, -RZ, R4.H1_H1 ;  /* 0x30000004ff047230 */ /* 0x000fe40000004100 */
[----:B------:R-:W-:Y:S01]  /*8290*/  FFMA.FTZ R34, R3, R34, R5 ;  /* 0x0000002203227223 */ /* 0x000fe20000010005 */
        /* <DEDUP_REMOVED lines=27> */
.L_x_11064:
[----:B------:R-:W-:Y:S05]  /*8450*/  BSYNC B1 ;  /* 0x0000000000017941 */ /* 0x000fea0003800000 */
.L_x_11063:
[----:B------:R-:W-:Y:S01]  /*8460*/  PRMT R39, R56, 0x5410, R57 ;  /* 0x0000541038277816 */ /* 0x000fe20000000039 */
[----:B------:R-:W-:Y:S06]  /*8470*/  @P1 BRA `(.L_x_11050) ;  /* 0x00000004005c1947 */ /* 0x000fec0003800000 */
[----:B------:R-:W-:Y:S01]  /*8480*/  LOP3.LUT R0, R237, R0, R203, 0x1e, !PT ;  /* 0x00000000ed007212 */ /* 0x000fe200078e1ecb */
[----:B--2---:R-:W2:Y:S01]  /*8490*/  LDS.128 R8, [R234+0x18400] ;  /* 0x01840000ea087984 */ /* 0x004ea20000000c00 */
[----:B------:R-:W-:Y:S02]  /*84a0*/  SHF.R.U64 R36, R28, 0x10, R29 ;  /* 0x000000101c247819 */ /* 0x000fe4000000121d */
[----:B------:R-:W-:Y:S01]  /*84b0*/  SHF.R.U64 R37, R26, 0x10, R27 ;  /* 0x000000101a257819 */ /* 0x000fe2000000121b */
[----:B-1----:R-:W-:Y:S01]  /*84c0*/  IMAD.IADD R3, R211, 0x1, R0 ;  /* 0x00000001d3037824 */ /* 0x002fe200078e0200 */
        /* <DEDUP_REMOVED lines=11> */
[--C-:B--2---:R-:W-:Y:S02]  /*8580*/  HADD2.F32 R12, -RZ, R9.reuse.H0_H0 ;  /* 0x20000009ff0c7230 */ /* 0x104fe40000004100 */
        /* <DEDUP_REMOVED lines=70> */
.L_x_11050:
[----:B------:R-:W-:Y:S05]  /*89f0*/  BSYNC B0 ;  /* 0x0000000000007941 */ /* 0x000fea0003800000 */
.L_x_11030:
        /* <DEDUP_REMOVED lines=8> */
.L_x_11027:
[----:B---34-:R-:W3:Y:S01]  /*8a80*/  S2R R0, SR_TID.X ;  /* 0x0000000000007919 */ /* 0x018ee20000002100 */
[----:B------:R-:W-:Y:S05]  /*8a90*/  WARPSYNC.ALL ;  /* 0x0000000000007948 */ /* 0x000fea0003800000 */
[----:B---3--:R-:W-:-:S05]  /*8aa0*/  SHF.R.U32.HI R0, RZ, 0x7, R0 ;  /* 0x00000007ff007819 */ /* 0x008fca0000011600 */
[----:B------:R-:W-:Y:S01]  /*8ab0*/  VIADD R21, R0, 0x8 ;  /* 0x0000000800157836 */ /* 0x000fe20000000000 */
[----:B------:R-:W-:-:S04]  /*8ac0*/  MOV R0, UR44 ;  /* 0x0000002c00007c02 */ /* 0x000fc80008000f00 */
[----:B------:R3:W-:Y:S01]  /*8ad0*/  BAR.SYNC.DEFER_BLOCKING R21, 0x100 ;  /* 0x000400150000751d */ /* 0x0007e20000010000 */
[----:B------:R-:W-:-:S13]  /*8ae0*/  ISETP.NE.AND P0, PT, R0, 0x3, PT ;  /* 0x000000030000780c */ /* 0x000fda0003f05270 */
[----:B---3--:R-:W-:Y:S05]  /*8af0*/  @!P0 BRA `(.L_x_11065) ;  /* 0x0000000000048947 */ /* 0x008fea0003800000 */
[----:B------:R-:W-:Y:S01]  /*8b00*/  BPT.TRAP 0x1 ;  /* 0x000000040000795c */ /* 0x000fe20000300000 */
.L_x_11065:
[----:B------:R-:W-:Y:S01]  /*8b10*/  IMAD R20, R22, 0x8, R18 ;  /* 0x0000000816147824 */ /* 0x000fe200078e0212 */
[----:B------:R-:W-:-:S04]  /*8b20*/  SHF.L.U32 R73, R23, 0x1f, RZ ;  /* 0x0000001f17497819 */ /* 0x000fc800000006ff */
[----:B------:R3:W4:Y:S01]  /*8b30*/  SYNCS.PHASECHK.TRANS64.TRYWAIT P1, [R20+URZ+0x22830], R73 ;  /* 0x02283049140075a7 */ /* 0x000722000802017f */
[----:B------:R-:W-:Y:S05]  /*8b40*/  @!P0 BRA `(.L_x_11066) ;  /* 0x0000000000048947 */ /* 0x000fea0003800000 */
[----:B------:R-:W-:Y:S01]  /*8b50*/  BPT.TRAP 0x1 ;  /* 0x000000040000795c */ /* 0x000fe20000300000 */
.L_x_11066:
[----:B------:R-:W-:Y:S01]  /*8b60*/  VIADD R0, R18, 0x1c400 ;  /* 0x0001c40012007836 */ /* 0x000fe20000000000 */
[----:B--2---:R-:W-:Y:S01]  /*8b70*/  LOP3.LUT R4, R40, 0x10000, RZ, 0xfc, !PT ;  /* 0x0001000028047812 */ /* 0x004fe200078efcff */
[----:B------:R-:W-:-:S03]  /*8b80*/  IMAD.MOV.U32 R5, RZ, RZ, 0x40000040 ;  /* 0x40000040ff057424 */ /* 0x000fc600078e00ff */
[----:B------:R-:W-:-:S04]  /*8b90*/  SHF.R.U32.HI R0, RZ, 0x4, R0 ;  /* 0x00000004ff007819 */ /* 0x000fc80000011600 */
[----:B------:R-:W-:-:S04]  /*8ba0*/  LOP3.LUT R0, R0, 0x3fff, RZ, 0xc0, !PT ;  /* 0x00003fff00007812 */ /* 0x000fc800078ec0ff */
[----:B------:R-:W-:Y:S01]  /*8bb0*/  LOP3.LUT R9, R0, 0x10000, RZ, 0xfc, !PT ;  /* 0x0001000000097812 */ /* 0x000fe200078efcff */
[----:B----4-:R-:W-:Y:S06]  /*8bc0*/  @P1 BRA `(.L_x_11067) ;  /* 0x0000000000081947 */ /* 0x010fec0003800000 */
[----:B------:R-:W2:Y:S02]  /*8bd0*/  SYNCS.PHASECHK.TRANS64.TRYWAIT P1, [R20+URZ+0x22830], R73 ;  /* 0x02283049140075a7 */ /* 0x000ea4000802017f */
[----:B--2---:R-:W-:Y:S05]  /*8be0*/  @!P1 BRA `(.L_x_11068) ;  /* 0x000000fc00649947 */ /* 0x004fea0003800000 */
.L_x_11067:
[----:B------:R-:W-:Y:S01]  /*8bf0*/  IMAD R6, R22, 0x300, R9 ;  /* 0x0000030016067824 */ /* 0x000fe200078e0209 */
[----:B------:R-:W-:Y:S05]  /*8c00*/  WARPSYNC.ALL ;  /* 0x0000000000007948 */ /* 0x000fea0003800000 */
[----:B-1----:R-:W-:Y:S01]  /*8c10*/  IMAD.MOV.U32 R7, RZ, RZ, 0x40000040 ;  /* 0x40000040ff077424 */ /* 0x002fe200078e00ff */
        /* <DEDUP_REMOVED lines=8> */
[----:B------:R-:W-:Y:S01]  /*8ca0*/  IADD3 R10, R6, 0x2, RZ ;  /* 0x00000002060a7810 */ /* 0x000fe20007ffe0ff */
[----:B------:R-:W-:Y:S01]  /*8cb0*/  VIADD R12, R4, 0x4 ;  /* 0x00000004040c7836 */ /* 0x000fe20000000000 */
[----:B------:R-:W1:Y:S01]  /*8cc0*/  S2R R72, SR_TID.X ;  /* 0x0000000000487919 */ /* 0x000e620000002100 */
[----:B------:R-:W-:-:S02]  /*8cd0*/  IMAD.MOV.U32 R13, RZ, RZ, 0x40000040 ;  /* 0x40000040ff0d7424 */ /* 0x000fc400078e00ff */
[----:B------:R-:W-:Y:S02]  /*8ce0*/  IMAD.MOV.U32 R7, RZ, RZ, 0x40000040 ;  /* 0x40000040ff077424 */ /* 0x000fe400078e00ff */
[----:B------:R-:W-:-:S04]  /*8cf0*/  IMAD R3, R176, -0x60, R204 ;  /* 0xffffffa0b0037824 */ /* 0x000fc800078e02cc */
[----:B------:R-:W-:Y:S01]  /*8d00*/  HGMMA.64x96x16.F32 R24, gdesc[UR4], RZ, !UPT, gsb0 ;  /* 0x01600000041879f0 */ /* 0x000fe2000c0008ff */
[----:B------:R-:W-:Y:S02]  /*8d10*/  R2UR UR4, R14 ;  /* 0x000000000e0472ca */ /* 0x000fe400000e0000 */
[----:B------:R-:W-:Y:S02]  /*8d20*/  R2UR UR5, R15 ;  /* 0x000000000f0572ca */ /* 0x000fe400000e0000 */
[----:B------:R-:W-:Y:S01]  /*8d30*/  R2UR UR6, R10 ;  /* 0x000000000a0672ca */ /* 0x000fe200000e0000 */
[C---:B------:R-:W-:Y:S01]  /*8d40*/  VIADD R10, R6.reuse, 0x4 ;  /* 0x00000004060a7836 */ /* 0x040fe20000000000 */
[----:B------:R-:W-:Y:S01]  /*8d50*/  R2UR UR7, R11 ;  /* 0x000000000b0772ca */ /* 0x000fe200000e0000 */
[----:B------:R-:W-:Y:S01]  /*8d60*/  VIADD R6, R6, 0x6 ;  /* 0x0000000606067836 */ /* 0x000fe20000000000 */
[----:B------:R-:W-:Y:S02]  /*8d70*/  MOV R11, 0x40000040 ;  /* 0x40000040000b7802 */ /* 0x000fe40000000f00 */
[----:B-1----:R-:W-:Y:S01]  /*8d80*/  LOP3.LUT R72, R72, 0x7f, RZ, 0xc0, !PT ;  /* 0x0000007f48487812 */ /* 0x002fe200078ec0ff */
[----:B------:R-:W-:-:S02]  /*8d90*/  WARPGROUP.DEPBAR.LE gsb0, 0x0 ;  /* 0x00008000000079c5 */ /* 0x000fc40000010000 */
[----:B------:R-:W-:-:S06]  /*8da0*/  WARPGROUP.ARRIVE ;  /* 0x00000000000079c5 */ /* 0x000fcc0000000000 */
[----:B------:R-:W-:Y:S01]  /*8db0*/  HGMMA.64x96x16.F32 R24, gdesc[UR4], R24, gsb0 ;  /* 0x01600000041879f0 */ /* 0x000fe20008000818 */
        /* <DEDUP_REMOVED lines=8> */
[----:B------:R-:W-:Y:S01]  /*8e40*/  HGMMA.64x96x16.F32 R24, gdesc[UR4], R24, gsb0 ;  /* 0x01600000041879f0 */ /* 0x000fe20008000818 */
[----:B------:R-:W-:Y:S02]  /*8e50*/  R2UR UR4, R10 ;  /* 0x000000000a0472ca */ /* 0x000fe400000e0000 */
[----:B------:R-:W-:Y:S02]  /*8e60*/  R2UR UR5, R11 ;  /* 0x000000000b0572ca */ /* 0x000fe400000e0000 */
[----:B------:R-:W-:Y:S02]  /*8e70*/  R2UR UR6, R6 ;  /* 0x00000000060672ca */ /* 0x000fe400000e0000 */
[----:B------:R-:W-:Y:S02]  /*8e80*/  R2UR UR7, R7 ;  /* 0x00000000070772ca */ /* 0x000fe400000e0000 */
[----:B------:R-:W-:Y:S01]  /*8e90*/  IADD3 R7, -R202, 0x61, R3 ;  /* 0x00000061ca077810 */ /* 0x000fe20007ffe103 */
[----:B------:R-:W-:-:S04]  /*8ea0*/  VIADD R3, R3, 0x60 ;  /* 0x0000006003037836 */ /* 0x000fc80000000000 */
[C---:B------:R-:W-:Y:S01]  /*8eb0*/  IMAD R0, R212.reuse, -0x2, R7 ;  /* 0xfffffffed4007824 */ /* 0x040fe200078e0207 */
[----:B------:R-:W-:Y:S01]  /*8ec0*/  LEA R7, R205, R213, 0x7 ;  /* 0x000000d5cd077211 */ /* 0x000fe200078e38ff */
        /* <DEDUP_REMOVED lines=13> */
[----:B------:R-:W-:Y:S02]  /*8fa0*/  FSEL R75, R26, -INF , P1 ;  /* 0xff8000001a4b7808 */ /* 0x000fe40000800000 */
        /* <DEDUP_REMOVED lines=70> */
[----:B------:R-:W1:Y:S01]  /*9410*/  SHFL.BFLY PT, R6, R27, 0x2, 0x1f ;  /* 0x0c401f001b067f89 */ /* 0x000e6200000e0000 */
[----:B------:R-:W-:Y:S02]  /*9420*/  FSEL R25, R25, -INF , P3 ;  /* 0xff80000019197808 */ /* 0x000fe40001800000 */
        /* <DEDUP_REMOVED lines=8> */
[----:B-1----:R-:W-:Y:S01]  /*94b0*/  FMNMX.FTZ R30, R27, R6, !PT ;  /* 0x000000061b1e7209 */ /* 0x002fe20007810000 */
[----:B------:R-:W-:Y:S01]  /*94c0*/  IMAD.U32 R6, RZ, RZ, UR4 ;  /* 0x00000004ff067e24 */ /* 0x000fe2000f8e00ff */
[----:B------:R-:W-:Y:S02]  /*94d0*/  FSEL R27, R24, -INF , P2 ;  /* 0xff800000181b7808 */ /* 0x000fe40001000000 */
[----:B------:R-:W-:Y:S01]  /*94e0*/  ISETP.GT.AND P2, PT, R3, 0x10, PT ;  /* 0x000000100300780c */ /* 0x000fe20003f44270 */
[----:B------:R-:W1:Y:S01]  /*94f0*/  SHFL.BFLY PT, R31, R30, 0x1, 0x1f ;  /* 0x0c201f001e1f7f89 */ /* 0x000e6200000e0000 */
[----:B------:R-:W-:-:S02]  /*9500*/  FMNMX.FTZ R0, R27, R25, !PT ;  /* 0x000000191b007209 */ /* 0x000fc40007810000 */
[----:B------:R-:W-:Y:S02]  /*9510*/  FSEL R35, R32, -INF , P2 ;  /* 0xff80000020237808 */ /* 0x000fe40001000000 */
[----:B------:R-:W-:Y:S02]  /*9520*/  ISETP.GT.AND P2, PT, R3, 0x18, PT ;  /* 0x000000180300780c */ /* 0x000fe40003f44270 */
        /* <DEDUP_REMOVED lines=9> */
[----:B-1----:R-:W-:-:S02]  /*95c0*/  FMNMX.FTZ R8, R30, R31, !PT ;  /* 0x0000001f1e087209 */ /* 0x002fc40007810000 */
[----:B------:R-:W-:Y:S02]  /*95d0*/  FSEL R31, R28, -INF , P4 ;  /* 0xff8000001c1f7808 */ /* 0x000fe40002000000 */
[C---:B------:R-:W-:Y:S01]  /*95e0*/  FSETP.NEU.FTZ.AND P3, PT, R8.reuse, -INF , PT ;  /* 0xff8000000800780b */ /* 0x040fe20003f7d000 */
[----:B------:R-:W-:Y:S01]  /*95f0*/  FMUL.FTZ R7, R8, R6 ;  /* 0x0000000608077220 */ /* 0x000fe20000410000 */
[----:B------:R-:W-:Y:S02]  /*9600*/  FMNMX.FTZ R0, R31, R0, !PT ;  /* 0x000000001f007209 */ /* 0x000fe40007810000 */
[----:B------:R-:W-:Y:S02]  /*9610*/  FSEL R51, R48, -INF , P2 ;  /* 0xff80000030337808 */ /* 0x000fe40001000000 */
[----:B------:R-:W-:Y:S02]  /*9620*/  FMNMX.FTZ R0, R29, R0, !PT ;  /* 0x000000001d007209 */ /* 0x000fe40007810000 */
[----:B------:R-:W-:-:S02]  /*9630*/  FSEL R30, R7, RZ, P3 ;  /* 0x000000ff071e7208 */ /* 0x000fc40001800000 */
[----:B------:R-:W-:Y:S02]  /*9640*/  FMNMX.FTZ R0, R35, R0, !PT ;  /* 0x0000000023007209 */ /* 0x000fe40007810000 */
[----:B------:R-:W-:Y:S01]  /*9650*/  ISETP.GT.AND P2, PT, R3, 0x38, PT ;  /* 0x000000380300780c */ /* 0x000fe20003f44270 */
[--C-:B------:R-:W-:Y:S01]  /*9660*/  FFMA.FTZ R26, R26, R6, -R30.reuse ;  /* 0x000000061a1a7223 */ /* 0x100fe2000001081e */
[----:B------:R-:W-:Y:S01]  /*9670*/  FMNMX.FTZ R24, R33, R0, !PT ;  /* 0x0000000021187209 */ /* 0x000fe20007810000 */
[--C-:B------:R-:W-:Y:S01]  /*9680*/  FFMA.FTZ R153, R75, R6, -R30.reuse ;  /* 0x000000064b997223 */ /* 0x100fe2000001081e */
[----:B------:R-:W-:Y:S01]  /*9690*/  ISETP.GT.AND P1, PT, R3, 0x39, PT ;  /* 0x000000390300780c */ /* 0x000fe20003f24270 */
[----:B------:R1:W-:Y:S01]  /*96a0*/  MUFU.EX2 R0, R26 ;  /* 0x0000001a00007308 */ /* 0x0003e20000000800 */
[----:B------:R-:W-:Y:S01]  /*96b0*/  FMNMX.FTZ R24, R39, R24, !PT ;  /* 0x0000001827187209 */ /* 0x000fe20007810000 */
[-CC-:B------:R-:W-:Y:S01]  /*96c0*/  FFMA.FTZ R155, R77, R6.reuse, -R30.reuse ;  /* 0x000000064d9b7223 */ /* 0x180fe2000001081e */
[----:B------:R-:W-:Y:S01]  /*96d0*/  FSEL R55, R52, -INF , P2 ;  /* 0xff80000034377808 */ /* 0x000fe20001000000 */
[--C-:B------:R-:W-:Y:S01]  /*96e0*/  FFMA.FTZ R79, R79, R6, -R30.reuse ;  /* 0x000000064f4f7223 */ /* 0x100fe2000001081e */
[----:B------:R-:W-:Y:S01]  /*96f0*/  FMNMX.FTZ R24, R37, R24, !PT ;  /* 0x0000001825187209 */ /* 0x000fe20007810000 */
[--C-:B------:R-:W-:Y:S01]  /*9700*/  FFMA.FTZ R157, R81, R6, -R30.reuse ;  /* 0x00000006519d7223 */ /* 0x100fe2000001081e */
[----:B------:R-:W-:Y:S01]  /*9710*/  ISETP.GT.AND P2, PT, R3, 0x40, PT ;  /* 0x000000400300780c */ /* 0x000fe20003f44270 */
[----:B------:R-:W4:Y:S01]  /*9720*/  MUFU.EX2 R153, R153 ;  /* 0x0000009900997308 */ /* 0x000f220000000800 */
[----:B------:R-:W-:Y:S01]  /*9730*/  FMNMX.FTZ R24, R43, R24, !PT ;  /* 0x000000182b187209 */ /* 0x000fe20007810000 */
[-CC-:B------:R-:W-:Y:S01]  /*9740*/  FFMA.FTZ R83, R83, R6.reuse, -R30.reuse ;  /* 0x0000000653537223 */ /* 0x180fe2000001081e */
[----:B------:R-:W-:Y:S01]  /*9750*/  FSEL R53, R53, -INF , P1 ;  /* 0xff80000035357808 */ /* 0x000fe20000800000 */
[--C-:B------:R-:W-:Y:S01]  /*9760*/  FFMA.FTZ R159, R85, R6, -R30.reuse ;  /* 0x00000006559f7223 */ /* 0x100fe2000001081e */
[----:B-1----:R-:W-:Y:S01]  /*9770*/  FMNMX.FTZ R26, R41, R24, !PT ;  /* 0x00000018291a7209 */ /* 0x002fe20007810000 */
[--C-:B------:R-:W-:Y:S01]  /*9780*/  FFMA.FTZ R87, R87, R6, -R30.reuse ;  /* 0x0000000657577223 */ /* 0x100fe2000001081e */
[----:B------:R-:W-:Y:S01]  /*9790*/  ISETP.GT.AND P1, PT, R3, 0x41, PT ;  /* 0x000000410300780c */ /* 0x000fe20003f24270 */
[----:B------:R-:W-:Y:S01]  /*97a0*/  MUFU.EX2 R155, R155 ;  /* 0x0000009b009b7308 */ /* 0x000fe20000000800 */
        /* <DEDUP_REMOVED lines=8> */
[----:B------:R-:W-:Y:S01]  /*9830*/  FMNMX.FTZ R26, R51, R26, !PT ;  /* 0x0000001a331a7209 */ /* 0x000fe20007810000 */
[----:B----4-:R-:W-:Y:S01]  /*9840*/  FADD.FTZ R48, R153, R0 ;  /* 0x0000000099307221 */ /* 0x010fe20000010000 */
[----:B------:R-:W-:Y:S01]  /*9850*/  FSEL R57, R57, -INF , P1 ;  /* 0xff80000039397808 */ /* 0x000fe20000800000 */
[--C-:B------:R-:W-:Y:S01]  /*9860*/  FFMA.FTZ R95, R95, R6, -R30.reuse ;  /* 0x000000065f5f7223 */ /* 0x100fe2000001081e */
[----:B------:R-:W-:Y:S01]  /*9870*/  FMNMX.FTZ R28, R49, R26, !PT ;  /* 0x0000001a311c7209 */ /* 0x000fe20007810000 */
        /* <DEDUP_REMOVED lines=37> */
[----:B------:R-:W-:Y:S01]  /*9ad0*/  F2FP.F16.F32.PACK_AB R153, R0, R153 ;  /* 0x000000990099723e */ /* 0x000fe200000000ff */
[----:B------:R-:W1:Y:S01]  /*9ae0*/  MUFU.EX2 R34, R91 ;  /* 0x0000005b00227308 */ /* 0x000e620000000800 */
[----:B------:R-:W-:-:S05]  /*9af0*/  FMNMX.FTZ R28, R69, R28, !PT ;  /* 0x0000001c451c7209 */ /* 0x000fca0007810000 */
[----:B------:R-:W4:Y:S02]  /*9b00*/  SHFL.BFLY PT, R3, R28, 0x2, 0x1f ;  /* 0x0c401f001c037f89 */ /* 0x000f2400000e0000 */
[----:B------:R-:W-:Y:S08]  /*9b10*/  MUFU.EX2 R93, R93 ;  /* 0x0000005d005d7308 */ /* 0x000ff00000000800 */
[----:B------:R-:W0:Y:S01]  /*9b20*/  MUFU.EX2 R36, R95 ;  /* 0x0000005f00247308 */ /* 0x000e220000000800 */
[----:B-1----:R-:W-:-:S07]  /*9b30*/  F2FP.F16.F32.PACK_AB R161, R34, R89 ;  /* 0x0000005922a1723e */ /* 0x002fce00000000ff */
[----:B------:R-:W-:Y:S01]  /*9b40*/  MUFU.EX2 R97, R97 ;  /* 0x0000006100617308 */ /* 0x000fe20000000800 */
[----:B----4-:R-:W-:-:S07]  /*9b50*/  FMNMX.FTZ R3, R28, R3, !PT ;  /* 0x000000031c037209 */ /* 0x010fce0007810000 */
[----:B------:R-:W1:Y:S01]  /*9b60*/  MUFU.EX2 R38, R99 ;  /* 0x0000006300267308 */ /* 0x000e620000000800 */
[----:B0-----:R-:W-:Y:S01]  /*9b70*/  F2FP.F16.F32.PACK_AB R163, R36, R93 ;  /* 0x0000005d24a3723e */ /* 0x001fe200000000ff */
[----:B------:R-:W0:Y:S06]  /*9b80*/  SHFL.BFLY PT, R28, R3, 0x1, 0x1f ;  /* 0x0c201f00031c7f89 */ /* 0x000e2c00000e0000 */
[----:B------:R-:W-:Y:S08]  /*9b90*/  MUFU.EX2 R101, R101 ;  /* 0x0000006500657308 */ /* 0x000ff00000000800 */
[----:B------:R-:W4:Y:S01]  /*9ba0*/  MUFU.EX2 R40, R103 ;  /* 0x0000006700287308 */ /* 0x000f220000000800 */
[----:B-1----:R-:W-:-:S07]  /*9bb0*/  F2FP.F16.F32.PACK_AB R165, R38, R97 ;  /* 0x0000006126a5723e */ /* 0x002fce00000000ff */
[----:B------:R-:W-:Y:S01]  /*9bc0*/  MUFU.EX2 R105, R105 ;  /* 0x0000006900697308 */ /* 0x000fe20000000800 */
[----:B0-----:R-:W-:-:S04]  /*9bd0*/  FMNMX.FTZ R7, R3, R28, !PT ;  /* 0x0000001c03077209 */ /* 0x001fc80007810000 */
[C---:B------:R-:W-:Y:S01]  /*9be0*/  FSETP.NEU.FTZ.AND P1, PT, R7.reuse, -INF , PT ;  /* 0xff8000000700780b */ /* 0x040fe20003f3d000 */
[-C--:B------:R-:W-:Y:S02]  /*9bf0*/  FMUL.FTZ R3, R7, R6.reuse ;  /* 0x0000000607037220 */ /* 0x080fe40000410000 */
[----:B------:R-:W-:Y:S01]  /*9c00*/  MUFU.EX2 R42, R107 ;  /* 0x0000006b002a7308 */ /* 0x000fe20000000800 */
[----:B----4-:R-:W-:Y:S02]  /*9c10*/  F2FP.F16.F32.PACK_AB R167, R40, R101 ;  /* 0x0000006528a7723e */ /* 0x010fe400000000ff */
[----:B------:R-:W-:Y:S01]  /*9c20*/  FSEL R28, R3, RZ, P1 ;  /* 0x000000ff031c7208 */ /* 0x000fe20000800000 */
[----:B------:R-:W-:Y:S01]  /*9c30*/  FADD.FTZ R3, R155, R48 ;  /* 0x000000309b037221 */ /* 0x000fe20000010000 */
[----:B------:R-:W-:Y:S02]  /*9c40*/  ISETP.NE.AND P1, PT, R72, RZ, PT ;  /* 0x000000ff4800720c */ /* 0x000fe40003f25270 */
[----:B------:R-:W0:Y:S01]  /*9c50*/  S2R R72, SR_TID.X ;  /* 0x0000000000487919 */ /* 0x000e220000002100 */
[-CC-:B------:R-:W-:Y:S01]  /*9c60*/  FFMA.FTZ R27, R27, R6.reuse, -R28.reuse ;  /* 0x000000061b1b7223 */ /* 0x180fe2000001081c */
[-CC-:B------:R-:W-:Y:S01]  /*9c70*/  FFMA.FTZ R25, R25, R6.reuse, -R28.reuse ;  /* 0x0000000619197223 */ /* 0x180fe2000001081c */
[-CC-:B------:R-:W-:Y:S01]  /*9c80*/  FFMA.FTZ R31, R31, R6.reuse, -R28.reuse ;  /* 0x000000061f1f7223 */ /* 0x180fe2000001081c */
[-CC-:B------:R-:W-:Y:S01]  /*9c90*/  FFMA.FTZ R29, R29, R6.reuse, -R28.reuse ;  /* 0x000000061d1d7223 */ /* 0x180fe2000001081c */
[-CC-:B------:R-:W-:Y:S01]  /*9ca0*/  FFMA.FTZ R35, R35, R6.reuse, -R28.reuse ;  /* 0x0000000623237223 */ /* 0x180fe2000001081c */
[----:B------:R1:W-:Y:S01]  /*9cb0*/  MUFU.EX2 R152, R25 ;  /* 0x0000001900987308 */ /* 0x0003e20000000800 */
[-CC-:B------:R-:W-:Y:S01]  /*9cc0*/  FFMA.FTZ R33, R33, R6.reuse, -R28.reuse ;  /* 0x0000000621217223 */ /* 0x180fe2000001081c */
[----:B------:R-:W-:Y:S01]  /*9cd0*/  FADD.FTZ R48, R24, R3 ;  /* 0x0000000318307221 */ /* 0x000fe20000010000 */
[-CC-:B------:R-:W-:Y:S01]  /*9ce0*/  FFMA.FTZ R39, R39, R6.reuse, -R28.reuse ;  /* 0x0000000627277223 */ /* 0x180fe2000001081c */
[-CC-:B------:R-:W-:Y:S01]  /*9cf0*/  FFMA.FTZ R37, R37, R6.reuse, -R28.reuse ;  /* 0x0000000625257223 */ /* 0x180fe2000001081c */
[-C--:B------:R-:W-:Y:S01]  /*9d00*/  FFMA.FTZ R43, R43, R6.reuse, -R28 ;  /* 0x000000062b2b7223 */ /* 0x080fe2000001081c */
[----:B------:R-:W-:Y:S01]  /*9d10*/  FADD.FTZ R3, R157, R48 ;  /* 0x000000309d037221 */ /* 0x000fe20000010000 */
[-CC-:B------:R-:W-:Y:S01]  /*9d20*/  FFMA.FTZ R41, R41, R6.reuse, -R28.reuse ;  /* 0x0000000629297223 */ /* 0x180fe2000001081c */
[----:B------:R-:W4:Y:S01]  /*9d30*/  MUFU.EX2 R27, R27 ;  /* 0x0000001b001b7308 */ /* 0x000f220000000800 */
[-CC-:B------:R-:W-:Y:S01]  /*9d40*/  FFMA.FTZ R47, R47, R6.reuse, -R28.reuse ;  /* 0x000000062f2f7223 */ /* 0x180fe2000001081c */
[----:B------:R-:W-:Y:S01]  /*9d50*/  FADD.FTZ R50, R26, R3 ;  /* 0x000000031a327221 */ /* 0x000fe20000010000 */
[-CC-:B------:R-:W-:Y:S01]  /*9d60*/  FFMA.FTZ R45, R45, R6.reuse, -R28.reuse ;  /* 0x000000062d2d7223 */ /* 0x180fe2000001081c */
[-CC-:B------:R-:W-:Y:S01]  /*9d70*/  FFMA.FTZ R51, R51, R6.reuse, -R28.reuse ;  /* 0x0000000633337223 */ /* 0x180fe2000001081c */
[-C--:B------:R-:W-:Y:S01]  /*9d80*/  FFMA.FTZ R49, R49, R6.reuse, -R28 ;  /* 0x0000000631317223 */ /* 0x080fe2000001081c */
[----:B-1----:R-:W-:Y:S01]  /*9d90*/  FADD.FTZ R25, R159, R50 ;  /* 0x000000329f197221 */ /* 0x002fe20000010000 */
[-CC-:B------:R-:W-:Y:S01]  /*9da0*/  FFMA.FTZ R55, R55, R6.reuse, -R28.reuse ;  /* 0x0000000637377223 */ /* 0x180fe2000001081c */
[----:B------:R-:W1:Y:S01]  /*9db0*/  MUFU.EX2 R31, R31 ;  /* 0x0000001f001f7308 */ /* 0x000e620000000800 */
[-CC-:B------:R-:W-:Y:S01]  /*9dc0*/  FFMA.FTZ R53, R53, R6.reuse, -R28.reuse ;  /* 0x0000000635357223 */ /* 0x180fe2000001081c */
[----:B------:R-:W-:Y:S01]  /*9dd0*/  FADD.FTZ R50, R32, R25 ;  /* 0x0000001920327221 */ /* 0x000fe20000010000 */
[-CC-:B------:R-:W-:Y:S01]  /*9de0*/  FFMA.FTZ R59, R59, R6.reuse, -R28.reuse ;  /* 0x000000063b3b7223 */ /* 0x180fe2000001081c */
[-CC-:B------:R-:W-:Y:S01]  /*9df0*/  FFMA.FTZ R57, R57, R6.reuse, -R28.reuse ;  /* 0x0000000639397223 */ /* 0x180fe2000001081c */
[-CC-:B------:R-:W-:Y:S01]  /*9e00*/  FFMA.FTZ R63, R63, R6.reuse, -R28.reuse ;  /* 0x000000063f3f7223 */ /* 0x180fe2000001081c */
[----:B------:R-:W-:Y:S01]  /*9e10*/  F2FP.F16.F32.PACK_AB R155, R24, R155 ;  /* 0x0000009b189b723e */ /* 0x000fe200000000ff */
[-C--:B------:R-:W-:Y:S01]  /*9e20*/  FFMA.FTZ R61, R61, R6.reuse, -R28 ;  /* 0x000000063d3d7223 */ /* 0x080fe2000001081c */
[----:B------:R2:W3:Y:S01]  /*9e30*/  MUFU.EX2 R154, R29 ;  /* 0x0000001d009a7308 */ /* 0x0004e20000000800 */
[----:B----4-:R-:W-:Y:S01]  /*9e40*/  FADD.FTZ R48, R27, R152 ;  /* 0x000000981b307221 */ /* 0x010fe20000010000 */
[----:B0-----:R-:W-:Y:S01]  /*9e50*/  SHF.R.U32.HI R72, RZ, 0x7, R72 ;  /* 0x00000007ff487819 */ /* 0x001fe20000011648 */
[-CC-:B------:R-:W-:Y:S01]  /*9e60*/  FFMA.FTZ R67, R67, R6.reuse, -R28.reuse ;  /* 0x0000000643437223 */ /* 0x180fe2000001081c */
[-CC-:B------:R-:W-:Y:S01]  /*9e70*/  FFMA.FTZ R65, R65, R6.reuse, -R28.reuse ;  /* 0x0000000641417223 */ /* 0x180fe2000001081c */
[-CC-:B------:R-:W-:Y:S01]  /*9e80*/  FFMA.FTZ R71, R71, R6.reuse, -R28.reuse ;  /* 0x0000000647477223 */ /* 0x180fe2000001081c */
[----:B------:R-:W-:Y:S01]  /*9e90*/  IADD3 R177, -R72, 0xb, RZ ;  /* 0x0000000b48b17810 */ /* 0x000fe20007ffe1ff */
[----:B------:R-:W-:Y:S01]  /*9ea0*/  FFMA.FTZ R28, R69, R6, -R28 ;  /* 0x00000006451c7223 */ /* 0x000fe2000001081c */
[----:B------:R-:W0:Y:S01]  /*9eb0*/  MUFU.EX2 R35, R35 ;  /* 0x0000002300237308 */ /* 0x000e220000000800 */
[----:B-1----:R-:W-:Y:S01]  /*9ec0*/  FADD.FTZ R3, R31, R48 ;  /* 0x000000301f037221 */ /* 0x002fe20000010000 */
[----:B--2---:R-:W-:Y:S01]  /*9ed0*/  FADD.FTZ R29, R89, R50 ;  /* 0x00000032591d7221 */ /* 0x004fe20000010000 */
[----:B------:R-:W-:-:S02]  /*9ee0*/  F2FP.F16.F32.PACK_AB R157, R26, R157 ;  /* 0x0000009d1a9d723e */ /* 0x000fc400000000ff */
[----:B------:R-:W-:Y:S01]  /*9ef0*/  F2FP.F16.F32.PACK_AB R159, R32, R159 ;  /* 0x0000009f209f723e */ /* 0x000fe200000000ff */
[----:B------:R-:W-:Y:S01]  /*9f00*/  FADD.FTZ R50, R34, R29 ;  /* 0x0000001d22327221 */ /* 0x000fe20000010000 */
[----:B------:R-:W-:Y:S01]  /*9f10*/  F2FP.F16.F32.PACK_AB R169, R42, R105 ;  /* 0x000000692aa9723e */ /* 0x000fe200000000ff */
[----:B------:R-:W1:Y:S01]  /*9f20*/  MUFU.EX2 R156, R33 ;  /* 0x00000021009c7308 */ /* 0x000e620000000800 */
[----:B---3--:R-:W-:Y:S01]  /*9f30*/  FADD.FTZ R48, R154, R3 ;  /* 0x000000039a307221 */ /* 0x008fe20000010000 */
[----:B------:R-:W-:Y:S02]  /*9f40*/  @!P1 VIADD R3, R20, 0x22840 ;  /* 0x0002284014039836 */ /* 0x000fe40000000000 */
[----:B------:R-:W-:Y:S01]  /*9f50*/  FADD.FTZ R29, R93, R50 ;  /* 0x000000325d1d7221 */ /* 0x000fe20000010000 */
[----:B------:R-:W-:Y:S02]  /*9f60*/  F2FP.F16.F32.PACK_AB R152, R152, R27 ;  /* 0x0000001b9898723e */ /* 0x000fe400000000ff */
[----:B------:R-:W-:Y:S01]  /*9f70*/  F2FP.F16.F32.PACK_AB R154, R154, R31 ;  /* 0x0000001f9a9a723e */ /* 0x000fe200000000ff */
[----:B------:R-:W-:Y:S01]  /*9f80*/  FADD.FTZ R50, R36, R29 ;  /* 0x0000001d24327221 */ /* 0x000fe20000010000 */
[----:B------:R-:W2:Y:S01]  /*9f90*/  MUFU.EX2 R39, R39 ;  /* 0x0000002700277308 */ /* 0x000ea20000000800 */
[----:B0-----:R-:W-:Y:S01]  /*9fa0*/  FADD.FTZ R25, R35, R48 ;  /* 0x0000003023197221 */ /* 0x001fe20000010000 */
[----:B------:R-:W-:Y:S01]  /*9fb0*/  @!P1 PRMT R3, RZ, 0x654, R3 ;  /* 0x00000654ff039816 */ /* 0x000fe20000000003 */
[----:B------:R0:W-:Y:S06]  /*9fc0*/  BAR.ARV R177, 0x100 ;  /* 0x000400b10000751d */ /* 0x0001ec0000002000 */
[----:B------:R-:W3:Y:S01]  /*9fd0*/  MUFU.EX2 R158, R37 ;  /* 0x00000025009e7308 */ /* 0x000ee20000000800 */
[C---:B-1----:R-:W-:Y:S01]  /*9fe0*/  FADD.FTZ R48, R156.reuse, R25 ;  /* 0x000000199c307221 */ /* 0x042fe20000010000 */
[----:B------:R1:W-:Y:S01]  /*9ff0*/  @!P1 SYNCS.ARRIVE.TRANS64.RED.A1T0 RZ, [R3+URZ], RZ ;  /* 0x000000ff03ff99a7 */ /* 0x0003e2000810043f */
[----:B------:R-:W-:-:S05]  /*a000*/  F2FP.F16.F32.PACK_AB R156, R156, R35 ;  /* 0x000000239c9c723e */ /* 0x000fca00000000ff */
[----:B------:R-:W1:Y:S01]  /*a010*/  MUFU.EX2 R43, R43 ;  /* 0x0000002b002b7308 */ /* 0x000e620000000800 */
[----:B--2---:R-:W-:-:S07]  /*a020*/  FADD.FTZ R25, R39, R48 ;  /* 0x0000003027197221 */ /* 0x004fce0000010000 */
[----:B------:R-:W2:Y:S01]  /*a030*/  MUFU.EX2 R160, R41 ;  /* 0x0000002900a07308 */ /* 0x000ea20000000800 */
[C---:B---3--:R-:W-:Y:S01]  /*a040*/  FADD.FTZ R48, R158.reuse, R25 ;  /* 0x000000199e307221 */ /* 0x048fe20000010000 */
[----:B------:R-:W-:Y:S01]  /*a050*/  FADD.FTZ R25, R97, R50 ;  /* 0x0000003261197221 */ /* 0x000fe20000010000 */
[----:B------:R-:W-:-:S03]  /*a060*/  F2FP.F16.F32.PACK_AB R158, R158, R39 ;  /* 0x000000279e9e723e */ /* 0x000fc600000000ff */
[----:B------:R-:W-:Y:S02]  /*a070*/  FADD.FTZ R50, R38, R25 ;  /* 0x0000001926327221 */ /* 0x000fe40000010000 */
[----:B------:R-:W3:Y:S01]  /*a080*/  MUFU.EX2 R47, R47 ;  /* 0x0000002f002f7308 */ /* 0x000ee20000000800 */
[----:B-1----:R-:W-:Y:S01]  /*a090*/  FADD.FTZ R3, R43, R48 ;  /* 0x000000302b037221 */ /* 0x002fe20000010000 */
[----:B------:R-:W-:-:S04]  /*a0a0*/  FADD.FTZ R25, R101, R50 ;  /* 0x0000003265197221 */ /* 0x000fc80000010000 */
[----:B------:R-:W-:Y:S02]  /*a0b0*/  FADD.FTZ R50, R40, R25 ;  /* 0x0000001928327221 */ /* 0x000fe40000010000 */
[----:B------:R-:W1:Y:S01]  /*a0c0*/  MUFU.EX2 R162, R45 ;  /* 0x0000002d00a27308 */ /* 0x000e620000000800 */
[C---:B--2---:R-:W-:Y:S01]  /*a0d0*/  FADD.FTZ R48, R160.reuse, R3 ;  /* 0x00000003a0307221 */ /* 0x044fe20000010000 */
[----:B------:R-:W-:Y:S01]  /*a0e0*/  FADD.FTZ R25, R105, R50 ;  /* 0x0000003269197221 */ /* 0x000fe20000010000 */
[----:B------:R-:W-:-:S03]  /*a0f0*/  F2FP.F16.F32.PACK_AB R160, R160, R43 ;  /* 0x0000002ba0a0723e */ /* 0x000fc600000000ff */
[----:B------:R-:W-:Y:S02]  /*a100*/  FADD.FTZ R24, R42, R25 ;  /* 0x000000192a187221 */ /* 0x000fe40000010000 */
        /* <DEDUP_REMOVED lines=43> */
[----:B--2---:R-:W-:Y:S01]  /*a3c0*/  FADD.FTZ R3, R71, R24 ;  /* 0x0000001847037221 */ /* 0x004fe20000010000 */
[C---:B---3--:R-:W-:Y:S01]  /*a3d0*/  FADD.FTZ R0, R30.reuse, R25 ;  /* 0x000000191e007221 */ /* 0x048fe20000010000 */
[----:B------:R-:W-:Y:S02]  /*a3e0*/  F2FP.F16.F32.PACK_AB R175, R30, R117 ;  /* 0x000000751eaf723e */ /* 0x000fe400000000ff */
[C---:B-1----:R-:W-:Y:S01]  /*a3f0*/  FADD.FTZ R3, R28.reuse, R3 ;  /* 0x000000031c037221 */ /* 0x042fe20000010000 */
[----:B------:R-:W-:Y:S01]  /*a400*/  F2FP.F16.F32.PACK_AB R174, R28, R71 ;  /* 0x000000471cae723e */ /* 0x000fe200000000ff */
[----:B0-----:R-:W-:Y:S06]  /*a410*/  @!P0 BRA `(.L_x_11069) ;  /* 0x0000000000048947 */ /* 0x001fec0003800000 */
[----:B------:R-:W-:Y:S01]  /*a420*/  BPT.TRAP 0x1 ;  /* 0x000000040000795c */ /* 0x000fe20000300000 */
.L_x_11069:
[----:B------:R0:W1:Y:S01]  /*a430*/  SYNCS.PHASECHK.TRANS64.TRYWAIT P2, [R20+URZ+0x22850], R73 ;  /* 0x02285049140075a7 */ /* 0x000062000804017f */
[----:B------:R-:W-:Y:S05]  /*a440*/  @!P0 BRA `(.L_x_11070) ;  /* 0x0000000000048947 */ /* 0x000fea0003800000 */
[----:B------:R-:W-:Y:S01]  /*a450*/  BPT.TRAP 0x1 ;  /* 0x000000040000795c */ /* 0x000fe20000300000 */
.L_x_11070:
[----:B------:R-:W-:Y:S04]  /*a460*/  BSSY B0, `(.L_x_11071) ;  /* 0x0000004000007945 */ /* 0x000fe80003800000 */
[----:B-1----:R-:W-:Y:S05]  /*a470*/  @P2 BRA `(.L_x_11072) ;  /* 0x0000000000082947 */ /* 0x002fea0003800000 */
[----:B------:R-:W1:Y:S02]  /*a480*/  SYNCS.PHASECHK.TRANS64.TRYWAIT P2, [R20+URZ+0x22850], R73 ;  /* 0x02285049140075a7 */ /* 0x000e64000804017f */
[----:B-1----:R-:W-:Y:S05]  /*a490*/  @!P2 BRA `(.L_x_11073) ;  /* 0x000000e4004ca947 */ /* 0x002fea0003800000 */
.L_x_11072:
[----:B------:R-:W-:Y:S05]  /*a4a0*/  BSYNC B0 ;  /* 0x0000000000007941 */ /* 0x000fea0003800000 */
.L_x_11071:
[----:B------:R-:W-:Y:S05]  /*a4b0*/  WARPSYNC.ALL ;  /* 0x0000000000007948 */ /* 0x000fea0003800000 */
[----:B------:R-:W-:Y:S01]  /*a4c0*/  R2UR UR4, R18 ;  /* 0x00000000120472ca */ /* 0x000fe200000e0000 */
[----:B------:R2:W-:Y:S01]  /*a4d0*/  BAR.SYNC.DEFER_BLOCKING R21, 0x100 ;  /* 0x000400150000751d */ /* 0x0005e20000010000 */
[----:B------:R-:W-:Y:S01]  /*a4e0*/  IMAD.MOV.U32 R179, RZ, RZ, 0xc00 ;  /* 0x00000c00ffb37424 */ /* 0x000fe200078e00ff */
[----:B------:R-:W-:Y:S01]  /*a4f0*/  IADD3 R206, R176, -0x2, RZ ;  /* 0xfffffffeb0ce7810 */ /* 0x000fe20007ffe0ff */
[----:B01----:R-:W-:-:S03]  /*a500*/  @!P1 VIADD R20, R20, 0x22860 ;  /* 0x0002286014149836 */ /* 0x003fc60000000000 */
[----:B------:R-:W-:Y:S01]  /*a510*/  ULDC UR46, c[0x0][0x988] ;  /* 0x00026200002e7ab9 */ /* 0x000fe20000000800 */
[----:B------:R-:W-:Y:S01]  /*a520*/  ULDC UR47, c[0x0][0x988] ;  /* 0x00026200002f7ab9 */ /* 0x000fe20000000800 */
        /* <DEDUP_REMOVED lines=9> */
[----:B------:R-:W-:Y:S01]  /*a5c0*/  R2UR UR7, R179 ;  /* 0x00000000b30772ca */ /* 0x000fe200000e0000 */
[----:B------:R-:W-:-:S12]  /*a5d0*/  IMAD.MOV.U32 R179, RZ, RZ, 0x40000040 ;  /* 0x40000040ffb37424 */ /* 0x000fd800078e00ff */
[----:B------:R-:W-:Y:S03]  /*a5e0*/  HGMMA.64x256x16.F32 R24, R152, gdesc[UR4].tnspB, RZ, !UPT, gsb0 ;  /* 0x43e0000498187df0 */ /* 0x000fe6000c0008ff */
[----:B------:R-:W-:Y:S02]  /*a5f0*/  WARPGROUP.DEPBAR.LE gsb0, 0x0 ;  /* 0x00008000000079c5 */ /* 0x000fe40000010000 */
[----:B------:R-:W-:Y:S01]  /*a600*/  VIADD R152, R178, 0x80 ;  /* 0x00000080b2987836 */ /* 0x000fe20000000000 */
[----:B------:R-:W-:Y:S01]  /*a610*/  MOV R153, 0x40000040 ;  /* 0x4000004000997802 */ /* 0x000fe20000000f00 */
[----:B------:R-:W-:-:S03]  /*a620*/  WARPGROUP.ARRIVE ;  /* 0x00000000000079c5 */ /* 0x000fc60000000000 */
        /* <DEDUP_REMOVED lines=16> */
[----:B------:R-:W-:Y:S01]  /*a730*/  VIADD R178, R178, 0x280 ;  /* 0x00000280b2b27836 */ /* 0x000fe20000000000 */
[----:B------:R-:W-:Y:S01]  /*a740*/  MOV R153, 0x40000040 ;  /* 0x4000004000997802 */ /* 0x000fe20000000f00 */
[----:B------:R-:W-:Y:S02]  /*a750*/  WARPGROUP.DEPBAR.LE gsb0, 0x0 ;  /* 0x00008000000079c5 */ /* 0x000fe40000010000 */
[----:B------:R-:W-:-:S15]  /*a760*/  WARPGROUP.ARRIVE ;  /* 0x00000000000079c5 */ /* 0x000fde0000000000 */
[----:B------:R-:W-:-:S05]  /*a770*/  NOP ;  /* 0x0000000000007918 */ /* 0x000fca0000000000 */
[----:B------:R-:W-:Y:S01]  /*a780*/  HGMMA.64x256x16.F32 R24, R164, gdesc[UR4].tnspB, R24, gsb0 ;  /* 0x43e00004a4187df0 */ /* 0x000fe20008000818 */
[----:B------:R-:W-:Y:S01]  /*a790*/  R2UR UR6, R152 ;  /* 0x00000000980672ca */ /* 0x000fe200000e0000 */
[----:B------:R-:W-:Y:S01]  /*a7a0*/  IMAD.IADD R152, R204, 0x1, -R202 ;  /* 0x00000001cc987824 */ /* 0x000fe200078e0aca */
[----:B------:R-:W-:-:S03]  /*a7b0*/  R2UR UR7, R153 ;  /* 0x00000000990772ca */ /* 0x000fc600000e0000 */
[----:B------:R-:W-:-:S04]  /*a7c0*/  IMAD R152, R205, 0x80, R152 ;  /* 0x00000080cd987824 */ /* 0x000fc800078e0298 */
[----:B------:R-:W-:-:S05]  /*a7d0*/  IMAD.HI R152, R152, 0x2aaaaaab, RZ ;  /* 0x2aaaaaab98987827 */ /* 0x000fca00078e02ff */
[----:B--2---:R-:W-:-:S04]  /*a7e0*/  SHF.R.U32.HI R21, RZ, 0x1f, R152 ;  /* 0x0000001fff157819 */ /* 0x004fc80000011698 */
[----:B------:R-:W-:-:S04]  /*a7f0*/  LEA.HI.SX32 R21, R152, R21, 0x1c ;  /* 0x0000001598157211 */ /* 0x000fc800078fe2ff */
        /* <DEDUP_REMOVED lines=14> */
[----:B------:R-:W-:Y:S02]  /*a8e0*/  IMAD.MOV.U32 R219, RZ, RZ, R8 ;  /* 0x000000ffffdb7224 */ /* 0x000fe400078e0008 */
[----:B------:R-:W-:-:S07]  /*a8f0*/  IMAD.MOV.U32 R220, RZ, RZ, R7 ;  /* 0x000000ffffdc7224 */ /* 0x000fce00078e0007 */
.L_x_11084:
        /* <DEDUP_REMOVED lines=8> */
.L_x_11075:
[----:B------:R-:W-:Y:S01]  /*a980*/  IMAD R21, R22, 0x8, R18 ;  /* 0x0000000816157824 */ /* 0x000fe200078e0212 */
[----:B0-----:R-:W-:-:S04]  /*a990*/  SHF.L.U32 R20, R23, 0x1f, RZ ;  /* 0x0000001f17147819 */ /* 0x001fc800000006ff */
[----:B------:R0:W1:Y:S01]  /*a9a0*/  SYNCS.PHASECHK.TRANS64.TRYWAIT P2, [R21+URZ+0x22830], R20 ;  /* 0x02283014150075a7 */ /* 0x000062000804017f */
[----:B------:R-:W-:Y:S05]  /*a9b0*/  @!P0 BRA `(.L_x_11076) ;  /* 0x0000000000048947 */ /* 0x000fea0003800000 */
[----:B------:R-:W-:Y:S01]  /*a9c0*/  BPT.TRAP 0x1 ;  /* 0x000000040000795c */ /* 0x000fe20000300000 */
.L_x_11076:
[----:B------:R-:W-:Y:S02]  /*a9d0*/  IMAD R6, R22, 0x300, R9 ;  /* 0x0000030016067824 */ /* 0x000fe400078e0209 */
[----:B------:R-:W-:Y:S01]  /*a9e0*/  IMAD.MOV.U32 R7, RZ, RZ, 0x40000040 ;  /* 0x40000040ff077424 */ /* 0x000fe200078e00ff */
[----:B-1----:R-:W-:Y:S06]  /*a9f0*/  @P2 BRA `(.L_x_11077) ;  /* 0x0000000000082947 */ /* 0x002fec0003800000 */
[----:B------:R-:W1:Y:S02]  /*aa00*/  SYNCS.PHASECHK.TRANS64.TRYWAIT P2, [R21+URZ+0x22830], R20 ;  /* 0x02283014150075a7 */ /* 0x000e64000804017f */
[----:B-1----:R-:W-:Y:S05]  /*aa10*/  @!P2 BRA `(.L_x_11078) ;  /* 0x000000e00000a947 */ /* 0x002fea0003800000 */
.L_x_11077:
[----:B------:R-:W-:Y:S05]  /*aa20*/  WARPSYNC.ALL ;  /* 0x0000000000007948 */ /* 0x000fea0003800000 */
[----:B------:R-:W-:Y:S01]  /*aa30*/  R2UR UR6, R6 ;  /* 0x00000000060672ca */ /* 0x000fe200000e0000 */
[----:B------:R-:W2:Y:S01]  /*aa40*/  LDL.LU R222, [R1] ;  /* 0x0000000001de7983 */ /* 0x000ea20000300800 */
[----:B------:R-:W-:Y:S01]  /*aa50*/  R2UR UR7, R7 ;  /* 0x00000000070772ca */ /* 0x000fe200000e0000 */
[----:B------:R-:W-:Y:S01]  /*aa60*/  WARPGROUP.ARRIVE ;  /* 0x00000000000079c5 */ /* 0x000fe20000000000 */
[----:B------:R-:W-:Y:S01]  /*aa70*/  R2UR UR4, R4 ;  /* 0x00000000040472ca */ /* 0x000fe200000e0000 */
[----:B------:R-:W-:Y:S01]  /*aa80*/  IMAD.MOV.U32 R215, RZ, RZ, 0x40000040 ;  /* 0x40000040ffd77424 */ /* 0x000fe200078e00ff */
[----:B------:R-:W-:Y:S01]  /*aa90*/  R2UR UR5, R5 ;  /* 0x00000000050572ca */ /* 0x000fe200000e0000 */
[----:B------:R-:W-:Y:S01]  /*aaa0*/  IMAD.MOV.U32 R7, RZ, RZ, 0x40000040 ;  /* 0x40000040ff077424 */ /* 0x000fe200078e00ff */
[----:B------:R-:W-:-:S11]  /*aab0*/  IADD3 R214, R6, 0x2, RZ ;  /* 0x0000000206d67810 */ /* 0x000fd60007ffe0ff */
        /* <DEDUP_REMOVED lines=22> */
[----:B------:R-:W-:-:S05]  /*ac20*/  SHF.L.U32 R7, R205, 0x7, RZ ;  /* 0x00000007cd077819 */ /* 0x000fca00000006ff */
[----:B------:R-:W-:-:S05]  /*ac30*/  IMAD R7, R206, -0x60, R7 ;  /* 0xffffffa0ce077824 */ /* 0x000fca00078e0207 */
[----:B------:R-:W-:-:S05]  /*ac40*/  IADD3 R7, R7, 0x1, R204 ;  /* 0x0000000107077810 */ /* 0x000fca0007ffe0cc */
[----:B------:R-:W-:-:S04]  /*ac50*/  IMAD.IADD R7, R7, 0x1, -R202 ;  /* 0x0000000107077824 */ /* 0x000fc800078e0aca */
[----:B------:R-:W-:-:S04]  /*ac60*/  IMAD R6, R212, -0x2, R7 ;  /* 0xfffffffed4067824 */ /* 0x000fc800078e0207 */
[----:B------:R-:W-:-:S05]  /*ac70*/  IMAD.IADD R6, R213, 0x1, R6 ;  /* 0x00000001d5067824 */ /* 0x000fca00078e0206 */
[C---:B------:R-:W-:Y:S02]  /*ac80*/  ISETP.GT.AND P2, PT, R6.reuse, RZ, PT ;  /* 0x000000ff0600720c */ /* 0x040fe40003f44270 */
[----:B------:R-:W-:Y:S02]  /*ac90*/  ISETP.GT.AND P3, PT, R6, 0x1, PT ;  /* 0x000000010600780c */ /* 0x000fe40003f64270 */
[----:B--2---:R-:W-:-:S04]  /*aca0*/  LOP3.LUT R222, R222, 0xfffffeff, RZ, 0xc0, !PT ;  /* 0xfffffeffdede7812 */ /* 0x004fc800078ec0ff */
[----:B------:R-:W-:-:S04]  /*acb0*/  @P1 LOP3.LUT R222, R222, 0x100, RZ, 0xfc, !PT ;  /* 0x00000100dede1812 */ /* 0x000fc800078efcff */
[----:B------:R-:W-:-:S04]  /*acc0*/  LOP3.LUT R222, R222, 0xffffff7f, RZ, 0xc0, !PT ;  /* 0xffffff7fdede7812 */ /* 0x000fc800078ec0ff */
[----:B------:R-:W-:-:S04]  /*acd0*/  @P0 LOP3.LUT R222, R222, 0x80, RZ, 0xfc, !PT ;  /* 0x00000080dede0812 */ /* 0x000fc800078efcff */
[----:B------:R-:W-:Y:S01]  /*ace0*/  LOP3.LUT R222, R222, 0xfffffdff, RZ, 0xc0, !PT ;  /* 0xfffffdffdede7812 */ /* 0x000fe200078ec0ff */
        /* <DEDUP_REMOVED lines=73> */
[----:B------:R-:W-:-:S05]  /*b180*/  FMNMX.FTZ R215, R197, R8, !PT ;  /* 0x00000008c5d77209 */ /* 0x000fca0007810000 */
[----:B------:R-:W2:Y:S02]  /*b190*/  SHFL.BFLY PT, R8, R215, 0x2, 0x1f ;  /* 0x0c401f00d7087f89 */ /* 0x000ea400000e0000 */
[----:B--2---:R-:W-:-:S05]  /*b1a0*/  FMNMX.FTZ R221, R215, R8, !PT ;  /* 0x00000008d7dd7209 */ /* 0x004fca0007810000 */
[----:B------:R-:W2:Y:S02]  /*b1b0*/  SHFL.BFLY PT, R8, R221, 0x1, 0x1f ;  /* 0x0c201f00dd087f89 */ /* 0x000ea400000e0000 */
[----:B--2---:R-:W-:Y:S01]  /*b1c0*/  FMNMX.FTZ R7, R221, R8, !PT ;  /* 0x00000008dd077209 */ /* 0x004fe20007810000 */
[----:B------:R-:W-:Y:S02]  /*b1d0*/  VIADD R8, R6, 0x8 ;  /* 0x0000000806087836 */ /* 0x000fe40000000000 */
[----:B------:R-:W-:Y:S01]  /*b1e0*/  IMAD.U32 R6, RZ, RZ, UR47 ;  /* 0x0000002fff067e24 */ /* 0x000fe2000f8e00ff */
[C---:B------:R-:W-:Y:S02]  /*b1f0*/  FSETP.NEU.FTZ.AND P2, PT, R7.reuse, -INF , PT ;  /* 0xff8000000700780b */ /* 0x040fe40003f5d000 */
[C---:B------:R-:W-:Y:S01]  /*b200*/  ISETP.GT.AND P3, PT, R8.reuse, RZ, PT ;  /* 0x000000ff0800720c */ /* 0x040fe20003f64270 */
[----:B------:R-:W-:Y:S01]  /*b210*/  FMUL.FTZ R215, R7, R6 ;  /* 0x0000000607d77220 */ /* 0x000fe20000410000 */
[----:B------:R-:W-:-:S02]  /*b220*/  ISETP.GT.AND P5, PT, R8, 0x1, PT ;  /* 0x000000010800780c */ /* 0x000fc40003fa4270 */
[----:B------:R-:W-:Y:S02]  /*b230*/  FSEL R154, R154, -INF , P3 ;  /* 0xff8000009a9a7808 */ /* 0x000fe40001800000 */
[C---:B------:R-:W-:Y:S02]  /*b240*/  ISETP.GT.AND P4, PT, R8.reuse, 0x8, PT ;  /* 0x000000080800780c */ /* 0x040fe40003f84270 */
        /* <DEDUP_REMOVED lines=8> */
[----:B------:R-:W-:Y:S02]  /*b2d0*/  FSEL R163, R163, -INF , P4 ;  /* 0xff800000a3a37808 */ /* 0x000fe40002000000 */
[----:B------:R-:W-:-:S02]  /*b2e0*/  FSEL R166, R166, -INF , P3 ;  /* 0xff800000a6a67808 */ /* 0x000fc40001800000 */
[C---:B------:R-:W-:Y:S02]  /*b2f0*/  ISETP.GT.AND P5, PT, R8.reuse, 0x19, PT ;  /* 0x000000190800780c */ /* 0x040fe40003fa4270 */
[C---:B------:R-:W-:Y:S02]  /*b300*/  ISETP.GT.AND P4, PT, R8.reuse, 0x20, PT ;  /* 0x000000200800780c */ /* 0x040fe40003f84270 */
[C---:B------:R-:W-:Y:S02]  /*b310*/  ISETP.GT.AND P3, PT, R8.reuse, 0x21, PT ;  /* 0x000000210800780c */ /* 0x040fe40003f64270 */
[----:B------:R-:W-:Y:S02]  /*b320*/  ISETP.GT.AND P1, PT, R8, 0x41, PT ;  /* 0x000000410800780c */ /* 0x000fe40003f24270 */
[----:B------:R-:W-:Y:S02]  /*b330*/  FSEL R167, R167, -INF , P5 ;  /* 0xff800000a7a77808 */ /* 0x000fe40002800000 */
[----:B------:R-:W-:-:S02]  /*b340*/  FSEL R170, R170, -INF , P4 ;  /* 0xff800000aaaa7808 */ /* 0x000fc40002000000 */
[----:B------:R-:W-:Y:S02]  /*b350*/  FSEL R171, R171, -INF , P3 ;  /* 0xff800000abab7808 */ /* 0x000fe40001800000 */
        /* <DEDUP_REMOVED lines=9> */
[----:B------:R-:W-:Y:S02]  /*b3f0*/  FSEL R223, R7, RZ, P2 ;  /* 0x000000ff07df7208 */ /* 0x000fe40001000000 */
[----:B------:R-:W-:-:S02]  /*b400*/  FSEL R179, R179, -INF , P5 ;  /* 0xff800000b3b37808 */ /* 0x000fc40002800000 */
[----:B------:R-:W-:Y:S01]  /*b410*/  FSEL R182, R182, -INF , P4 ;  /* 0xff800000b6b67808 */ /* 0x000fe20002000000 */
[----:B------:R-:W-:Y:S01]  /*b420*/  FADD.FTZ R214, -R223, R220 ;  /* 0x000000dcdfd67221 */ /* 0x000fe20000010100 */
[----:B------:R-:W-:Y:S02]  /*b430*/  @P1 LOP3.LUT R222, R222, 0x200, RZ, 0xfc, !PT ;  /* 0x00000200dede1812 */ /* 0x000fe400078efcff */
[----:B------:R-:W-:Y:S02]  /*b440*/  FSEL R183, R183, -INF , P3 ;  /* 0xff800000b7b77808 */ /* 0x000fe40001800000 */
[----:B------:R-:W-:Y:S01]  /*b450*/  FSEL R215, R215, RZ, P2 ;  /* 0x000000ffd7d77208 */ /* 0x000fe20001000000 */
[----:B------:R-:W-:Y:S01]  /*b460*/  STL [R1], R222 ;  /* 0x000000de01007387 */ /* 0x000fe20000100800 */
[C---:B------:R-:W-:Y:S02]  /*b470*/  ISETP.GT.AND P0, PT, R8.reuse, 0x48, PT ;  /* 0x000000480800780c */ /* 0x040fe40003f04270 */
[----:B------:R-:W-:Y:S01]  /*b480*/  ISETP.GT.AND P3, PT, R8, 0x50, PT ;  /* 0x000000500800780c */ /* 0x000fe20003f64270 */
[-CC-:B------:R-:W-:Y:S01]  /*b490*/  FFMA.FTZ R152, R152, R6.reuse, -R215.reuse ;  /* 0x0000000698987223 */ /* 0x180fe200000108d7 */
[C---:B------:R-:W-:Y:S01]  /*b4a0*/  ISETP.GT.AND P4, PT, R8.reuse, 0x51, PT ;  /* 0x000000510800780c */ /* 0x040fe20003f84270 */
[-CC-:B------:R-:W-:Y:S01]  /*b4b0*/  FFMA.FTZ R153, R153, R6.reuse, -R215.reuse ;  /* 0x0000000699997223 */ /* 0x180fe200000108d7 */
[----:B------:R-:W-:Y:S01]  /*b4c0*/  ISETP.GT.AND P5, PT, R8, 0x58, PT ;  /* 0x000000580800780c */ /* 0x000fe20003fa4270 */
[-CC-:B------:R-:W-:Y:S01]  /*b4d0*/  FFMA.FTZ R156, R156, R6.reuse, -R215.reuse ;  /* 0x000000069c9c7223 */ /* 0x180fe200000108d7 */
[C---:B------:R-:W-:Y:S01]  /*b4e0*/  ISETP.GT.AND P6, PT, R8.reuse, 0x59, PT ;  /* 0x000000590800780c */ /* 0x040fe20003fc4270 */
[-CC-:B------:R-:W-:Y:S01]  /*b4f0*/  FFMA.FTZ R157, R157, R6.reuse, -R215.reuse ;  /* 0x000000069d9d7223 */ /* 0x180fe200000108d7 */
[----:B------:R-:W-:Y:S01]  /*b500*/  ISETP.GT.AND P1, PT, R8, 0x40, PT ;  /* 0x000000400800780c */ /* 0x000fe20003f24270 */
[-CC-:B------:R-:W-:Y:S01]  /*b510*/  FFMA.FTZ R160, R160, R6.reuse, -R215.reuse ;  /* 0x00000006a0a07223 */ /* 0x180fe200000108d7 */
[----:B------:R-:W-:Y:S01]  /*b520*/  ISETP.GT.AND P2, PT, R8, 0x49, PT ;  /* 0x000000490800780c */ /* 0x000fe20003f44270 */
[-CC-:B------:R-:W-:Y:S01]  /*b530*/  FFMA.FTZ R161, R161, R6.reuse, -R215.reuse ;  /* 0x00000006a1a17223 */ /* 0x180fe200000108d7 */
        /* <DEDUP_REMOVED lines=19> */
[----:B------:R-:W-:Y:S01]  /*b670*/  FMNMX.FTZ R215, R155, R8, !PT ;  /* 0x000000089bd77209 */ /* 0x000fe20007810000 */
[----:B------:R2:W-:Y:S01]  /*b680*/  MUFU.EX2 R220, R189 ;  /* 0x000000bd00dc7308 */ /* 0x0005e20000000800 */
[----:B------:R-:W-:-:S02]  /*b690*/  FSEL R186, R186, -INF , P1 ;  /* 0xff800000baba7808 */ /* 0x000fc40000800000 */
[----:B------:R-:W-:Y:S02]  /*b6a0*/  FMNMX.FTZ R8, R158, R215, !PT ;  /* 0x000000d79e087209 */ /* 0x000fe40007810000 */
[----:B------:R-:W-:Y:S02]  /*b6b0*/  LOP3.LUT P1, RZ, R222, 0x200, RZ, 0xc0, !PT ;  /* 0x00000200deff7812 */ /* 0x000fe4000782c0ff */
[----:B------:R-:W-:Y:S01]  /*b6c0*/  FMNMX.FTZ R215, R159, R8, !PT ;  /* 0x000000089fd77209 */ /* 0x000fe20007810000 */
[----:B------:R-:W-:Y:S01]  /*b6d0*/  MUFU.EX2 R152, R152 ;  /* 0x0000009800987308 */ /* 0x000fe20000000800 */
[----:B------:R-:W-:Y:S01]  /*b6e0*/  FSEL R187, R187, -INF , P1 ;  /* 0xff800000bbbb7808 */ /* 0x000fe20000800000 */
[----:B--2---:R-:W-:Y:S01]  /*b6f0*/  FMUL.FTZ R189, R214, R6 ;  /* 0x00000006d6bd7220 */ /* 0x004fe20000410000 */
[----:B------:R-:W-:Y:S02]  /*b700*/  FMNMX.FTZ R8, R162, R215, !PT ;  /* 0x000000d7a2087209 */ /* 0x000fe40007810000 */
[----:B------:R-:W-:-:S02]  /*b710*/  FSEL R190, R190, -INF , P0 ;  /* 0xff800000bebe7808 */ /* 0x000fc40000000000 */
[----:B------:R-:W-:Y:S01]  /*b720*/  FMNMX.FTZ R215, R163, R8, !PT ;  /* 0x00000008a3d77209 */ /* 0x000fe20007810000 */
[----:B------:R-:W2:Y:S01]  /*b730*/  MUFU.EX2 R189, R189 ;  /* 0x000000bd00bd7308 */ /* 0x000ea20000000800 */
[----:B------:R-:W-:Y:S02]  /*b740*/  FSEL R191, R191, -INF , P2 ;  /* 0xff800000bfbf7808 */ /* 0x000fe40001000000 */
[----:B------:R-:W-:Y:S02]  /*b750*/  FMNMX.FTZ R8, R166, R215, !PT ;  /* 0x000000d7a6087209 */ /* 0x000fe40007810000 */
[----:B------:R-:W-:Y:S02]  /*b760*/  FSEL R194, R194, -INF , P3 ;  /* 0xff800000c2c27808 */ /* 0x000fe40001800000 */
[----:B------:R-:W-:Y:S01]  /*b770*/  FMNMX.FTZ R215, R167, R8, !PT ;  /* 0x00000008a7d77209 */ /* 0x000fe20007810000 */
[----:B------:R-:W3:Y:S01]  /*b780*/  MUFU.EX2 R153, R153 ;  /* 0x0000009900997308 */ /* 0x000ee20000000800 */
[----:B------:R-:W-:-:S02]  /*b790*/  FSEL R195, R195, -INF , P4 ;  /* 0xff800000c3c37808 */ /* 0x000fc40002000000 */
[----:B------:R-:W-:Y:S02]  /*b7a0*/  FMNMX.FTZ R8, R170, R215, !PT ;  /* 0x000000d7aa087209 */ /* 0x000fe40007810000 */
[----:B------:R-:W-:Y:S02]  /*b7b0*/  FSEL R198, R198, -INF , P5 ;  /* 0xff800000c6c67808 */ /* 0x000fe40002800000 */
[----:B------:R-:W-:Y:S01]  /*b7c0*/  FMNMX.FTZ R215, R171, R8, !PT ;  /* 0x00000008abd77209 */ /* 0x000fe20007810000 */
[----:B------:R-:W-:Y:S01]  /*b7d0*/  MUFU.EX2 R156, R156 ;  /* 0x0000009c009c7308 */ /* 0x000fe20000000800 */
[----:B------:R-:W-:Y:S01]  /*b7e0*/  FSEL R199, R199, -INF , P6 ;  /* 0xff800000c7c77808 */ /* 0x000fe20003000000 */
[----:B--2---:R-:W-:Y:S01]  /*b7f0*/  FFMA.FTZ R3, R189, R3, R152 ;  /* 0x00000003bd037223 */ /* 0x004fe20000010098 */
[----:B------:R-:W-:Y:S01]  /*b800*/  FMNMX.FTZ R8, R174, R215, !PT ;  /* 0x000000d7ae087209 */ /* 0x000fe20007810000 */
[-C--:B------:R-:W-:Y:S01]  /*b810*/  FMUL.FTZ R24, R24, R189.reuse ;  /* 0x000000bd18187220 */ /* 0x080fe20000410000 */
[----:B------:R-:W-:Y:S01]  /*b820*/  LOP3.LUT P1, RZ, R222, 0x100, RZ, 0xc0, !PT ;  /* 0x00000100deff7812 */ /* 0x000fe2000782c0ff */
[-C--:B------:R-:W-:Y:S01]  /*b830*/  FMUL.FTZ R25, R25, R189.reuse ;  /* 0x000000bd19197220 */ /* 0x080fe20000410000 */
[----:B------:R-:W-:Y:S01]  /*b840*/  FMNMX.FTZ R215, R175, R8, !PT ;  /* 0x00000008afd77209 */ /* 0x000fe20007810000 */
[----:B------:R-:W-:Y:S01]  /*b850*/  MUFU.EX2 R157, R157 ;  /* 0x0000009d009d7308 */ /* 0x000fe20000000800 */
[C---:B---3--:R-:W-:Y:S01]  /*b860*/  FADD.FTZ R3, R153.reuse, R3 ;  /* 0x0000000399037221 */ /* 0x048fe20000010000 */
[----:B------:R-:W-:Y:S01]  /*b870*/  F2FP.F16.F32.PACK_AB R152, R153, R152 ;  /* 0x000000989998723e */ /* 0x000fe200000000ff */
[----:B------:R-:W-:Y:S01]  /*b880*/  FMUL.FTZ R28, R28, R189 ;  /* 0x000000bd1c1c7220 */ /* 0x000fe20000410000 */
[----:B------:R-:W-:Y:S01]  /*b890*/  FMNMX.FTZ R8, R178, R215, !PT ;  /* 0x000000d7b2087209 */ /* 0x000fe20007810000 */
[-C--:B------:R-:W-:Y:S01]  /*b8a0*/  FMUL.FTZ R29, R29, R189.reuse ;  /* 0x000000bd1d1d7220 */ /* 0x080fe20000410000 */
[----:B------:R-:W-:Y:S01]  /*b8b0*/  LOP3.LUT P0, RZ, R222, 0x80, RZ, 0xc0, !PT ;  /* 0x00000080deff7812 */ /* 0x000fe2000780c0ff */
[-C--:B------:R-:W-:Y:S01]  /*b8c0*/  FMUL.FTZ R32, R32, R189.reuse ;  /* 0x000000bd20207220 */ /* 0x080fe20000410000 */
[----:B------:R-:W-:Y:S01]  /*b8d0*/  FMNMX.FTZ R215, R179, R8, !PT ;  /* 0x00000008b3d77209 */ /* 0x000fe20007810000 */
[----:B------:R-:W-:Y:S01]  /*b8e0*/  MUFU.EX2 R160, R160 ;  /* 0x000000a000a07308 */ /* 0x000fe20000000800 */
[-C--:B------:R-:W-:Y:S01]  /*b8f0*/  FMUL.FTZ R33, R33, R189.reuse ;  /* 0x000000bd21217220 */ /* 0x080fe20000410000 */
[----:B------:R-:W-:Y:S01]  /*b900*/  FMUL.FTZ R36, R36, R189 ;  /* 0x000000bd24247220 */ /* 0x000fe20000410000 */
[----:B------:R-:W-:Y:S01]  /*b910*/  FMNMX.FTZ R8, R182, R215, !PT ;  /* 0x000000d7b6087209 */ /* 0x000fe20007810000 */
[-C--:B------:R-:W-:Y:S01]  /*b920*/  FMUL.FTZ R37, R37, R189.reuse ;  /* 0x000000bd25257220 */ /* 0x080fe20000410000 */
[-C--:B------:R-:W-:Y:S01]  /*b930*/  FMUL.FTZ R40, R40, R189.reuse ;  /* 0x000000bd28287220 */ /* 0x080fe20000410000 */
        /* <DEDUP_REMOVED lines=66> */
[----:B------:R2:W-:Y:S01]  /*bd60*/  MUFU.EX2 R215, R177 ;  /* 0x000000b100d77308 */ /* 0x0005e20000000800 */
[----:B------:R-:W3:Y:S01]  /*bd70*/  SHFL.BFLY PT, R221, R8, 0x1, 0x1f ;  /* 0x0c201f0008dd7f89 */ /* 0x000ee200000e0000 */
        /* <DEDUP_REMOVED lines=8> */
[----:B------:R-:W-:-:S06]  /*be00*/  FMUL.FTZ R149, R149, R189 ;  /* 0x000000bd95957220 */ /* 0x000fcc0000410000 */
[----:B------:R-:W-:Y:S08]  /*be10*/  MUFU.EX2 R181, R181 ;  /* 0x000000b500b57308 */ /* 0x000ff00000000800 */
[----:B------:R-:W-:Y:S01]  /*be20*/  MUFU.EX2 R184, R184 ;  /* 0x000000b800b87308 */ /* 0x000fe20000000800 */
[----:B---3--:R-:W-:-:S04]  /*be30*/  FMNMX.FTZ R8, R8, R221, !PT ;  /* 0x000000dd08087209 */ /* 0x008fc80007810000 */
[C---:B------:R-:W-:Y:S01]  /*be40*/  FSETP.NEU.FTZ.AND P2, PT, R8.reuse, -INF , PT ;  /* 0xff8000000800780b */ /* 0x040fe20003f5d000 */
[----:B------:R-:W-:Y:S02]  /*be50*/  FMUL.FTZ R221, R8, R6 ;  /* 0x0000000608dd7220 */ /* 0x000fe40000410000 */
[----:B------:R-:W-:Y:S03]  /*be60*/  MUFU.EX2 R185, R185 ;  /* 0x000000b900b97308 */ /* 0x000fe60000000800 */
[----:B--2---:R-:W-:-:S05]  /*be70*/  FSEL R177, R221, RZ, P2 ;  /* 0x000000ffddb17208 */ /* 0x004fca0001000000 */
        /* <DEDUP_REMOVED lines=25> */
[----:B------:R-:W2:Y:S07]  /*c010*/  S2R R177, SR_TID.X ;  /* 0x0000000000b17919 */ /* 0x000eae0000002100 */
[----:B------:R3:W-:Y:S08]  /*c020*/  MUFU.EX2 R197, R154 ;  /* 0x0000009a00c57308 */ /* 0x0007f00000000800 */
[----:B------:R-:W-:Y:S01]  /*c030*/  MUFU.EX2 R221, R158 ;  /* 0x0000009e00dd7308 */ /* 0x000fe20000000800 */
[----:B---3--:R-:W-:-:S05]  /*c040*/  FSEL R154, R8, RZ, P2 ;  /* 0x000000ff089a7208 */ /* 0x008fca0001000000 */
[----:B------:R-:W-:Y:S01]  /*c050*/  FADD.FTZ R153, -R154, R219 ;  /* 0x000000db9a997221 */ /* 0x000fe20000010100 */
[----:B------:R-:W-:Y:S01]  /*c060*/  @!P1 VIADD R154, R21, 0x22840 ;  /* 0x00022840159a9836 */ /* 0x000fe20000000000 */
[----:B------:R-:W-:Y:S02]  /*c070*/  MUFU.EX2 R219, R214 ;  /* 0x000000d600db7308 */ /* 0x000fe40000000800 */
[----:B------:R-:W-:Y:S02]  /*c080*/  FMUL.FTZ R153, R153, R6 ;  /* 0x0000000699997220 */ /* 0x000fe40000410000 */
[----:B------:R-:W-:-:S04]  /*c090*/  @!P1 PRMT R154, RZ, 0x654, R154 ;  /* 0x00000654ff9a9816 */ /* 0x000fc8000000009a */
[----:B------:R-:W3:Y:S01]  /*c0a0*/  MUFU.EX2 R214, R153 ;  /* 0x0000009900d67308 */ /* 0x000ee20000000800 */
[----:B--2---:R-:W-:-:S04]  /*c0b0*/  SHF.R.U32.HI R177, RZ, 0x7, R177 ;  /* 0x00000007ffb17819 */ /* 0x004fc800000116b1 */
[----:B------:R-:W-:-:S03]  /*c0c0*/  IADD3 R177, -R177, 0xb, RZ ;  /* 0x0000000bb1b17810 */ /* 0x000fc60007ffe1ff */
[----:B------:R-:W2:Y:S02]  /*c0d0*/  MUFU.EX2 R155, R155 ;  /* 0x0000009b009b7308 */ /* 0x000ea40000000800 */
[----:B------:R4:W-:Y:S06]  /*c0e0*/  BAR.ARV R177, 0x100 ;  /* 0x000400b10000751d */ /* 0x0009ec0000002000 */
[----:B------:R5:W-:Y:S01]  /*c0f0*/  @!P1 SYNCS.ARRIVE.TRANS64.RED.A1T0 RZ, [R154+URZ], RZ ;  /* 0x000000ff9aff99a7 */ /* 0x000be2000810043f */
[----:B------:R-:W0:Y:S01]  /*c100*/  MUFU.EX2 R159, R159 ;  /* 0x0000009f009f7308 */ /* 0x000e220000000800 */
[----:B---3--:R-:W-:Y:S01]  /*c110*/  FFMA.FTZ R0, R214, R0, R197 ;  /* 0x00000000d6007223 */ /* 0x008fe200000100c5 */
[-C--:B------:R-:W-:Y:S01]  /*c120*/  FMUL.FTZ R26, R26, R214.reuse ;  /* 0x000000d61a1a7220 */ /* 0x080fe20000410000 */
[-C--:B------:R-:W-:Y:S01]  /*c130*/  FMUL.FTZ R27, R27, R214.reuse ;  /* 0x000000d61b1b7220 */ /* 0x080fe20000410000 */
[-C--:B------:R-:W-:Y:S01]  /*c140*/  FMUL.FTZ R30, R30, R214.reuse ;  /* 0x000000d61e1e7220 */ /* 0x080fe20000410000 */
[-C--:B------:R-:W-:Y:S01]  /*c150*/  FMUL.FTZ R31, R31, R214.reuse ;  /* 0x000000d61f1f7220 */ /* 0x080fe20000410000 */
[-C--:B------:R-:W-:Y:S01]  /*c160*/  FMUL.FTZ R34, R34, R214.reuse ;  /* 0x000000d622227220 */ /* 0x080fe20000410000 */
[----:B-----5:R-:W-:Y:S01]  /*c170*/  FADD.FTZ R154, R156, R3 ;  /* 0x000000039c9a7221 */ /* 0x020fe20000010000 */
[----:B------:R3:W5:Y:S01]  /*c180*/  MUFU.EX2 R222, R162 ;  /* 0x000000a200de7308 */ /* 0x0007620000000800 */
[----:B--2---:R-:W-:Y:S01]  /*c190*/  FADD.FTZ R0, R155, R0 ;  /* 0x000000009b007221 */ /* 0x004fe20000010000 */
[----:B------:R-:W-:Y:S01]  /*c1a0*/  FMUL.FTZ R35, R35, R214 ;  /* 0x000000d623237220 */ /* 0x000fe20000410000 */
[C---:B------:R-:W-:Y:S01]  /*c1b0*/  FADD.FTZ R3, R157.reuse, R154 ;  /* 0x0000009a9d037221 */ /* 0x040fe20000010000 */
[----:B------:R-:W-:Y:S01]  /*c1c0*/  F2FP.F16.F32.PACK_AB R154, R157, R156 ;  /* 0x0000009c9d9a723e */ /* 0x000fe200000000ff */
[----:B------:R-:W-:Y:S01]  /*c1d0*/  FADD.FTZ R0, R221, R0 ;  /* 0x00000000dd007221 */ /* 0x000fe20000010000 */
[-C--:B------:R-:W-:Y:S01]  /*c1e0*/  FMUL.FTZ R38, R38, R214.reuse ;  /* 0x000000d626267220 */ /* 0x080fe20000410000 */
[----:B------:R-:W-:Y:S01]  /*c1f0*/  FADD.FTZ R156, R160, R3 ;  /* 0x00000003a09c7221 */ /* 0x000fe20000010000 */
[----:B------:R-:W2:Y:S01]  /*c200*/  MUFU.EX2 R163, R163 ;  /* 0x000000a300a37308 */ /* 0x000ea20000000800 */
[-C--:B------:R-:W-:Y:S01]  /*c210*/  FMUL.FTZ R39, R39, R214.reuse ;  /* 0x000000d627277220 */ /* 0x080fe20000410000 */
[----:B------:R-:W-:Y:S01]  /*c220*/  FMUL.FTZ R42, R42, R214 ;  /* 0x000000d62a2a7220 */ /* 0x000fe20000410000 */
[C---:B------:R-:W-:Y:S01]  /*c230*/  FADD.FTZ R3, R161.reuse, R156 ;  /* 0x0000009ca1037221 */ /* 0x040fe20000010000 */
[----:B------:R-:W-:Y:S01]  /*c240*/  F2FP.F16.F32.PACK_AB R156, R161, R160 ;  /* 0x000000a0a19c723e */ /* 0x000fe200000000ff */
[-C--:B------:R-:W-:Y:S01]  /*c250*/  FMUL.FTZ R43, R43, R214.reuse ;  /* 0x000000d62b2b7220 */ /* 0x080fe20000410000 */
[-C--:B------:R-:W-:Y:S01]  /*c260*/  FMUL.FTZ R46, R46, R214.reuse ;  /* 0x000000d62e2e7220 */ /* 0x080fe20000410000 */
[----:B------:R-:W-:Y:S01]  /*c270*/  FADD.FTZ R158, R164, R3 ;  /* 0x00000003a49e7221 */ /* 0x000fe20000010000 */
[----:B------:R1:W4:Y:S01]  /*c280*/  MUFU.EX2 R223, R166 ;  /* 0x000000a600df7308 */ /* 0x0003220000000800 */
[-C--:B------:R-:W-:Y:S01]  /*c290*/  FMUL.FTZ R47, R47, R214.reuse ;  /* 0x000000d62f2f7220 */ /* 0x080fe20000410000 */
[----:B------:R-:W-:Y:S01]  /*c2a0*/  FMUL.FTZ R50, R50, R214 ;  /* 0x000000d632327220 */ /* 0x000fe20000410000 */
[C---:B------:R-:W-:Y:S01]  /*c2b0*/  FADD.FTZ R3, R165.reuse, R158 ;  /* 0x0000009ea5037221 */ /* 0x040fe20000010000 */
[----:B------:R-:W-:Y:S01]  /*c2c0*/  F2FP.F16.F32.PACK_AB R158, R165, R164 ;  /* 0x000000a4a59e723e */ /* 0x000fe200000000ff */
[-C--:B------:R-:W-:Y:S01]  /*c2d0*/  FMUL.FTZ R51, R51, R214.reuse ;  /* 0x000000d633337220 */ /* 0x080fe20000410000 */
[-C--:B------:R-:W-:Y:S01]  /*c2e0*/  FMUL.FTZ R54, R54, R214.reuse ;  /* 0x000000d636367220 */ /* 0x080fe20000410000 */
[----:B------:R-:W-:Y:S01]  /*c2f0*/  FADD.FTZ R160, R168, R3 ;  /* 0x00000003a8a07221 */ /* 0x000fe20000010000 */
[----:B------:R-:W4:Y:S01]  /*c300*/  MUFU.EX2 R167, R167 ;  /* 0x000000a700a77308 */ /* 0x000f220000000800 */
[-C--:B------:R-:W-:Y:S01]  /*c310*/  FMUL.FTZ R55, R55, R214.reuse ;  /* 0x000000d637377220 */ /* 0x080fe20000410000 */
[----:B------:R-:W-:Y:S01]  /*c320*/  FMUL.FTZ R58, R58, R214 ;  /* 0x000000d63a3a7220 */ /* 0x000fe20000410000 */
[C---:B------:R-:W-:Y:S01]  /*c330*/  FADD.FTZ R3, R169.reuse, R160 ;  /* 0x000000a0a9037221 */ /* 0x040fe20000010000 */
[----:B------:R-:W-:Y:S01]  /*c340*/  F2FP.F16.F32.PACK_AB R160, R169, R168 ;  /* 0x000000a8a9a0723e */ /* 0x000fe200000000ff */
[-C--:B------:R-:W-:Y:S01]  /*c350*/  FMUL.FTZ R59, R59, R214.reuse ;  /* 0x000000d63b3b7220 */ /* 0x080fe20000410000 */
[-C--:B------:R-:W-:Y:S01]  /*c360*/  FMUL.FTZ R62, R62, R214.reuse ;  /* 0x000000d63e3e7220 */ /* 0x080fe20000410000 */
[----:B---3--:R-:W-:Y:S01]  /*c370*/  FADD.FTZ R162, R172, R3 ;  /* 0x00000003aca27221 */ /* 0x008fe20000010000 */
[----:B------:R-:W-:Y:S01]  /*c380*/  MUFU.EX2 R224, R170 ;  /* 0x000000aa00e07308 */ /* 0x000fe20000000800 */
[-C--:B------:R-:W-:Y:S01]  /*c390*/  FMUL.FTZ R63, R63, R214.reuse ;  /* 0x000000d63f3f7220 */ /* 0x080fe20000410000 */
[----:B------:R-:W-:Y:S01]  /*c3a0*/  FMUL.FTZ R66, R66, R214 ;  /* 0x000000d642427220 */ /* 0x000fe20000410000 */
[C---:B------:R-:W-:Y:S01]  /*c3b0*/  FADD.FTZ R3, R173.reuse, R162 ;  /* 0x000000a2ad037221 */ /* 0x040fe20000010000 */
[----:B------:R-:W-:Y:S01]  /*c3c0*/  F2FP.F16.F32.PACK_AB R162, R173, R172 ;  /* 0x000000acada2723e */ /* 0x000fe200000000ff */
[-C--:B------:R-:W-:Y:S01]  /*c3d0*/  FMUL.FTZ R67, R67, R214.reuse ;  /* 0x000000d643437220 */ /* 0x080fe20000410000 */
[-C--:B------:R-:W-:Y:S01]  /*c3e0*/  FMUL.FTZ R70, R70, R214.reuse ;  /* 0x000000d646467220 */ /* 0x080fe20000410000 */
[----:B------:R-:W-:Y:S01]  /*c3f0*/  FADD.FTZ R164, R176, R3 ;  /* 0x00000003b0a47221 */ /* 0x000fe20000010000 */
[----:B0-----:R-:W-:Y:S01]  /*c400*/  FADD.FTZ R3, R159, R0 ;  /* 0x000000009f037221 */ /* 0x001fe20000010000 */
[----:B------:R-:W0:Y:S01]  /*c410*/  MUFU.EX2 R188, R188 ;  /* 0x000000bc00bc7308 */ /* 0x000e220000000800 */
[----:B------:R-:W-:Y:S01]  /*c420*/  FMUL.FTZ R71, R71, R214 ;  /* 0x000000d647477220 */ /* 0x000fe20000410000 */
[C---:B------:R-:W-:Y:S01]  /*c430*/  FADD.FTZ R153, R215.reuse, R164 ;  /* 0x000000a4d7997221 */ /* 0x040fe20000010000 */
[----:B-----5:R-:W-:Y:S01]  /*c440*/  FADD.FTZ R0, R222, R3 ;  /* 0x00000003de007221 */ /* 0x020fe20000010000 */
[----:B------:R-:W-:Y:S01]  /*c450*/  F2FP.F16.F32.PACK_AB R164, R215, R176 ;  /* 0x000000b0d7a4723e */ /* 0x000fe200000000ff */
[-C--:B------:R-:W-:Y:S01]  /*c460*/  FMUL.FTZ R74, R74, R214.reuse ;  /* 0x000000d64a4a7220 */ /* 0x080fe20000410000 */
[----:B-1----:R-:W-:Y:S01]  /*c470*/  FADD.FTZ R166, R180, R153 ;  /* 0x00000099b4a67221 */ /* 0x002fe20000010000 */
[----:B--2---:R-:W-:Y:S01]  /*c480*/  FADD.FTZ R0, R163, R0 ;  /* 0x00000000a3007221 */ /* 0x004fe20000010000 */
[----:B------:R-:W1:Y:S01]  /*c490*/  MUFU.EX2 R171, R171 ;  /* 0x000000ab00ab7308 */ /* 0x000e620000000800 */
[----:B------:R-:W-:Y:S01]  /*c4a0*/  FMUL.FTZ R75, R75, R214 ;  /* 0x000000d64b4b7220 */ /* 0x000fe20000410000 */
[----:B------:R-:W-:Y:S01]  /*c4b0*/  FADD.FTZ R3, R181, R166 ;  /* 0x000000a6b5037221 */ /* 0x000fe20000010000 */
[----:B----4-:R-:W-:Y:S01]  /*c4c0*/  FADD.FTZ R0, R223, R0 ;  /* 0x00000000df007221 */ /* 0x010fe20000010000 */
[----:B------:R-:W-:Y:S01]  /*c4d0*/  F2FP.F16.F32.PACK_AB R166, R181, R180 ;  /* 0x000000b4b5a6723e */ /* 0x000fe200000000ff */
[----:B------:R-:W-:Y:S01]  /*c4e0*/  FMUL.FTZ R78, R78, R214 ;  /* 0x000000d64e4e7220 */ /* 0x000fe20000410000 */
[----:B------:R-:W-:Y:S01]  /*c4f0*/  FADD.FTZ R168, R184, R3 ;  /* 0x00000003b8a87221 */ /* 0x000fe20000010000 */
[----:B------:R-:W-:Y:S01]  /*c500*/  FADD.FTZ R3, R167, R0 ;  /* 0x00000000a7037221 */ /* 0x000fe20000010000 */
[----:B------:R-:W2:Y:S01]  /*c510*/  MUFU.EX2 R192, R192 ;  /* 0x000000c000c07308 */ /* 0x000ea20000000800 */
[----:B0-----:R-:W-:Y:S01]  /*c520*/  F2FP.F16.F32.PACK_AB R170, R220, R188 ;  /* 0x000000bcdcaa723e */ /* 0x001fe200000000ff */
[C---:B------:R-:W-:Y:S01]  /*c530*/  FADD.FTZ R153, R185.reuse, R168 ;  /* 0x000000a8b9997221 */ /* 0x040fe20000010000 */
[----:B------:R-:W-:Y:S01]  /*c540*/  FADD.FTZ R0, R224, R3 ;  /* 0x00000003e0007221 */ /* 0x000fe20000010000 */
[----:B------:R-:W-:Y:S01]  /*c550*/  F2FP.F16.F32.PACK_AB R168, R185, R184 ;  /* 0x000000b8b9a8723e */ /* 0x000fe200000000ff */
[-C--:B------:R-:W-:Y:S01]  /*c560*/  FMUL.FTZ R79, R79, R214.reuse ;  /* 0x000000d64f4f7220 */ /* 0x080fe20000410000 */
[----:B------:R-:W-:Y:S01]  /*c570*/  FADD.FTZ R153, R188, R153 ;  /* 0x00000099bc997221 */ /* 0x000fe20000010000 */
[----:B------:R-:W-:Y:S01]  /*c580*/  FMUL.FTZ R82, R82, R214 ;  /* 0x000000d652527220 */ /* 0x000fe20000410000 */
[----:B------:R-:W0:Y:S01]  /*c590*/  MUFU.EX2 R175, R175 ;  /* 0x000000af00af7308 */ /* 0x000e220000000800 */
[C---:B-1----:R-:W-:Y:S01]  /*c5a0*/  FADD.FTZ R0, R171.reuse, R0 ;  /* 0x00000000ab007221 */ /* 0x042fe20000010000 */
[----:B------:R-:W-:Y:S01]  /*c5b0*/  FADD.FTZ R153, R220, R153 ;  /* 0x00000099dc997221 */ /* 0x000fe20000010000 */
[----:B------:R-:W-:Y:S01]  /*c5c0*/  F2FP.F16.F32.PACK_AB R161, R171, R224 ;  /* 0x000000e0aba1723e */ /* 0x000fe200000000ff */
        /* <DEDUP_REMOVED lines=40> */
[----:B------:R-:W-:Y:S01]  /*c850*/  FMUL.FTZ R139, R139, R214 ;  /* 0x000000d68b8b7220 */ /* 0x000fe20000410000 */
[C---:B------:R-:W-:Y:S01]  /*c860*/  FADD.FTZ R3, R174.reuse, R3 ;  /* 0x00000003ae037221 */ /* 0x040fe20000010000 */
[----:B------:R-:W-:Y:S01]  /*c870*/  F2FP.F16.F32.PACK_AB R174, R174, R196 ;  /* 0x000000c4aeae723e */ /* 0x000fe200000000ff */
        /* <DEDUP_REMOVED lines=10> */
[----:B--2---:R-:W-:Y:S01]  /*c920*/  FADD.FTZ R176, R182, R153 ;  /* 0x00000099b6b07221 */ /* 0x004fe20000010000 */
[----:B------:R-:W-:-:S02]  /*c930*/  F2FP.F16.F32.PACK_AB R153, R155, R197 ;  /* 0x000000c59b99723e */ /* 0x000fc400000000ff */
[----:B------:R-:W-:Y:S02]  /*c940*/  F2FP.F16.F32.PACK_AB R155, R159, R221 ;  /* 0x000000dd9f9b723e */ /* 0x000fe400000000ff */
[----:B------:R-:W-:Y:S02]  /*c950*/  F2FP.F16.F32.PACK_AB R159, R167, R223 ;  /* 0x000000dfa79f723e */ /* 0x000fe400000000ff */
        /* <DEDUP_REMOVED lines=9> */
[----:B0-----:R-:W-:Y:S01]  /*c9f0*/  FADD.FTZ R176, R190, R157 ;  /* 0x0000009dbeb07221 */ /* 0x001fe20000010000 */
[----:B------:R-:W-:-:S06]  /*ca00*/  F2FP.F16.F32.PACK_AB R157, R163, R222 ;  /* 0x000000dea39d723e */ /* 0x000fcc00000000ff */
[----:B------:R-:W0:Y:S01]  /*ca10*/  MUFU.EX2 R0, R195 ;  /* 0x000000c300007308 */ /* 0x000e220000000800 */
[----:B-1----:R-:W-:-:S07]  /*ca20*/  FADD.FTZ R176, R191, R176 ;  /* 0x000000b0bfb07221 */ /* 0x002fce0000010000 */
[----:B------:R-:W1:Y:S01]  /*ca30*/  MUFU.EX2 R198, R198 ;  /* 0x000000c600c67308 */ /* 0x000e620000000800 */
[----:B--2---:R-:W-:-:S07]  /*ca40*/  FADD.FTZ R163, R173, R176 ;  /* 0x000000b0ada37221 */ /* 0x004fce0000010000 */
[----:B------:R-:W2:Y:S01]  /*ca50*/  MUFU.EX2 R199, R199 ;  /* 0x000000c700c77308 */ /* 0x000ea20000000800 */
[C---:B0-----:R-:W-:Y:S01]  /*ca60*/  FADD.FTZ R171, R0.reuse, R163 ;  /* 0x000000a300ab7221 */ /* 0x041fe20000010000 */
[----:B------:R-:W-:Y:S02]  /*ca70*/  F2FP.F16.F32.PACK_AB R163, R175, R219 ;  /* 0x000000dbafa3723e */ /* 0x000fe400000000ff */
[----:B------:R-:W-:Y:S01]  /*ca80*/  F2FP.F16.F32.PACK_AB R173, R0, R173 ;  /* 0x000000ad00ad723e */ /* 0x000fe200000000ff */
[----:B-1----:R-:W-:Y:S01]  /*ca90*/  FADD.FTZ R176, R198, R171 ;  /* 0x000000abc6b07221 */ /* 0x002fe20000010000 */
[----:B------:R-:W-:-:S03]  /*caa0*/  F2FP.F16.F32.PACK_AB R171, R191, R190 ;  /* 0x000000bebfab723e */ /* 0x000fc600000000ff */
[C---:B--2---:R-:W-:Y:S01]  /*cab0*/  FADD.FTZ R0, R199.reuse, R176 ;  /* 0x000000b0c7007221 */ /* 0x044fe20000010000 */
[----:B------:R-:W-:Y:S01]  /*cac0*/  F2FP.F16.F32.PACK_AB R175, R199, R198 ;  /* 0x000000c6c7af723e */ /* 0x000fe200000000ff */
[----:B------:R-:W-:Y:S06]  /*cad0*/  @!P0 BRA `(.L_x_11079) ;  /* 0x0000000000048947 */ /* 0x000fec0003800000 */
[----:B------:R-:W-:Y:S01]  /*cae0*/  BPT.TRAP 0x1 ;  /* 0x000000040000795c */ /* 0x000fe20000300000 */
.L_x_11079:
[----:B------:R0:W1:Y:S01]  /*caf0*/  SYNCS.PHASECHK.TRANS64.TRYWAIT P2, [R21+URZ+0x22850], R20 ;  /* 0x02285014150075a7 */ /* 0x000062000804017f */
[----:B------:R-:W-:Y:S05]  /*cb00*/  @!P0 BRA `(.L_x_11080) ;  /* 0x0000000000048947 */ /* 0x000fea0003800000 */
[----:B------:R-:W-:Y:S01]  /*cb10*/  BPT.TRAP 0x1 ;  /* 0x000000040000795c */ /* 0x000fe20000300000 */
.L_x_11080:
[----:B------:R-:W-:Y:S04]  /*cb20*/  BSSY B0, `(.L_x_11081) ;  /* 0x0000004000007945 */ /* 0x000fe80003800000 */
[----:B-1----:R-:W-:Y:S05]  /*cb30*/  @P2 BRA `(.L_x_11082) ;  /* 0x0000000000082947 */ /* 0x002fea0003800000 */
[----:B------:R-:W1:Y:S02]  /*cb40*/  SYNCS.PHASECHK.TRANS64.TRYWAIT P2, [R21+URZ+0x22850], R20 ;  /* 0x02285014150075a7 */ /* 0x000e64000804017f */
[----:B-1----:R-:W-:Y:S05]  /*cb50*/  @!P2 BRA `(.L_x_11083) ;  /* 0x000000bc00c4a947 */ /* 0x002fea0003800000 */
.L_x_11082:
[----:B------:R-:W-:Y:S05]  /*cb60*/  BSYNC B0 ;  /* 0x0000000000007941 */ /* 0x000fea0003800000 */
.L_x_11081:
[----:B------:R-:W2:Y:S01]  /*cb70*/  S2R R176, SR_TID.X ;  /* 0x0000000000b07919 */ /* 0x000ea20000002100 */
[----:B------:R-:W-:Y:S05]  /*cb80*/  WARPSYNC.ALL ;  /* 0x0000000000007948 */ /* 0x000fea0003800000 */
[----:B------:R-:W-:Y:S01]  /*cb90*/  MOV R179, 0xc00 ;  /* 0x00000c0000b37802 */ /* 0x000fe20000000f00 */
[----:B01----:R-:W-:Y:S01]  /*cba0*/  @!P1 VIADD R21, R21, 0x22860 ;  /* 0x0002286015159836 */ /* 0x003fe20000000000 */
[C---:B------:R-:W-:Y:S01]  /*cbb0*/  ISETP.GT.AND P2, PT, R206.reuse, R207, PT ;  /* 0x000000cfce00720c */ /* 0x040fe20003f44270 */
[----:B------:R-:W-:Y:S02]  /*cbc0*/  VIADD R206, R206, 0xffffffff ;  /* 0xffffffffcece7836 */ /* 0x000fe40000000000 */
[----:B------:R-:W-:Y:S01]  /*cbd0*/  IMAD R178, R22, R179, UR37 ;  /* 0x0000002516b27e24 */ /* 0x000fe2000f8e02b3 */
[----:B------:R-:W-:Y:S01]  /*cbe0*/  @!P1 PRMT R21, RZ, 0x654, R21 ;  /* 0x00000654ff159816 */ /* 0x000fe20000000015 */
[----:B------:R-:W-:-:S02]  /*cbf0*/  IMAD.MOV.U32 R179, RZ, RZ, 0x40000040 ;  /* 0x40000040ffb37424 */ /* 0x000fc400078e00ff */
[----:B------:R-:W-:Y:S01]  /*cc00*/  IMAD.MOV.U32 R219, RZ, RZ, R8 ;  /* 0x000000ffffdb7224 */ /* 0x000fe200078e0008 */
[----:B------:R-:W-:Y:S01]  /*cc10*/  R2UR UR6, R178 ;  /* 0x00000000b20672ca */ /* 0x000fe200000e0000 */
[----:B------:R-:W-:Y:S01]  /*cc20*/  IMAD.MOV.U32 R220, RZ, RZ, R7 ;  /* 0x000000ffffdc7224 */ /* 0x000fe200078e0007 */
[----:B------:R-:W-:Y:S02]  /*cc30*/  R2UR UR7, R179 ;  /* 0x00000000b30772ca */ /* 0x000fe400000e0000 */
[----:B------:R-:W-:Y:S02]  /*cc40*/  MOV R179, 0x40000040 ;  /* 0x4000004000b37802 */ /* 0x000fe40000000f00 */
[----:B--2---:R-:W-:-:S05]  /*cc50*/  SHF.R.U32.HI R176, RZ, 0x7, R176 ;  /* 0x00000007ffb07819 */ /* 0x004fca00000116b0 */
        /* <DEDUP_REMOVED lines=45> */
.L_x_11074:
[----:B------:R-:W-:-:S13]  /*cf30*/  ISETP.GE.AND P2, PT, R206, RZ, PT ;  /* 0x000000ffce00720c */ /* 0x000fda0003f46270 */
[----:B------:R-:W-:Y:S05]  /*cf40*/  @!P2 BRA `(.L_x_11085) ;  /* 0x0000001c00b4a947 */ /* 0x000fea0003800000 */
[----:B------:R-:W-:Y:S01]  /*cf50*/  IMAD.MOV.U32 R202, RZ, RZ, R8 ;  /* 0x000000ffffca7224 */ /* 0x000fe200078e0008 */
[----:B------:R-:W-:-:S07]  /*cf60*/  MOV R207, R7 ;  /* 0x0000000700cf7202 */ /* 0x000fce0000000f00 */
.L_x_11095:
[----:B------:R-:W-:Y:S01]  /*cf70*/  VIADD R22, R22, 0x1 ;  /* 0x0000000116167836 */ /* 0x000fe20000000000 */
[----:B------:R-:W-:Y:S05]  /*cf80*/  YIELD ;  /* 0x0000000000007946 */ /* 0x000fea0003800000 */
[----:B------:R-:W-:-:S04]  /*cf90*/  ISETP.NE.AND P2, PT, R22, 0x2, PT ;  /* 0x000000021600780c */ /* 0x000fc80003f45270 */
[----:B------:R-:W-:Y:S02]  /*cfa0*/  SEL R6, RZ, 0x1, P2 ;  /* 0x00000001ff067807 */ /* 0x000fe40001000000 */
[----:B------:R-:W-:Y:S02]  /*cfb0*/  SEL R22, R22, RZ, P2 ;  /* 0x000000ff16167207 */ /* 0x000fe40001000000 */
[----:B------:R-:W-:Y:S01]  /*cfc0*/  LOP3.LUT R23, R23, R6, RZ, 0x3c, !PT ;  /* 0x0000000617177212 */ /* 0x000fe200078e3cff */
[----:B--2---:R-:W-:Y:S06]  /*cfd0*/  @!P0 BRA `(.L_x_11086) ;  /* 0x0000000000048947 */ /* 0x004fec0003800000 */
[----:B------:R-:W-:Y:S01]  /*cfe0*/  BPT.TRAP 0x1 ;  /* 0x000000040000795c */ /* 0x000fe20000300000 */
.L_x_11086:
[----:B01----:R-:W-:Y:S01]  /*cff0*/  IMAD R20, R22, 0x8, R18 ;  /* 0x0000000816147824 */ /* 0x003fe200078e0212 */
[----:B------:R-:W-:-:S04]  /*d000*/  SHF.L.U32 R21, R23, 0x1f, RZ ;  /* 0x0000001f17157819 */ /* 0x000fc800000006ff */
[----:B------:R0:W1:Y:S01]  /*d010*/  SYNCS.PHASECHK.TRANS64.TRYWAIT P2, [R20+URZ+0x22830], R21 ;  /* 0x02283015140075a7 */ /* 0x000062000804017f */
[----:B------:R-:W-:Y:S05]  /*d020*/  @!P0 BRA `(.L_x_11087) ;  /* 0x0000000000048947 */ /* 0x000fea0003800000 */
[----:B------:R-:W-:Y:S01]  /*d030*/  BPT.TRAP 0x1 ;  /* 0x000000040000795c */ /* 0x000fe20000300000 */
.L_x_11087:
[----:B------:R-:W-:Y:S02]  /*d040*/  IMAD R6, R22, 0x300, R9 ;  /* 0x0000030016067824 */ /* 0x000fe400078e0209 */
[----:B------:R-:W-:Y:S01]  /*d050*/  IMAD.MOV.U32 R7, RZ, RZ, 0x40000040 ;  /* 0x40000040ff077424 */ /* 0x000fe200078e00ff */
[----:B-1----:R-:W-:Y:S06]  /*d060*/  @P2 BRA `(.L_x_11088) ;  /* 0x0000000000082947 */ /* 0x002fec0003800000 */
[----:B------:R-:W1:Y:S02]  /*d070*/  SYNCS.PHASECHK.TRANS64.TRYWAIT P2, [R20+URZ+0x22830], R21 ;  /* 0x02283015140075a7 */ /* 0x000e64000804017f */
[----:B-1----:R-:W-:Y:S05]  /*d080*/  @!P2 BRA `(.L_x_11089) ;  /* 0x000000b8008ca947 */ /* 0x002fea0003800000 */
.L_x_11088:
        /* <DEDUP_REMOVED lines=11> */
[----:B------:R-:W-:-:S02]  /*d140*/  R2UR UR6, R204 ;  /* 0x00000000cc0672ca */ /* 0x000fc400000e0000 */
[----:B------:R-:W-:Y:S01]  /*d150*/  R2UR UR7, R205 ;  /* 0x00000000cd0772ca */ /* 0x000fe200000e0000 */
[----:B------:R-:W-:Y:S01]  /*d160*/  IMAD.MOV.U32 R205, RZ, RZ, 0x40000040 ;  /* 0x40000040ffcd7424 */ /* 0x000fe200078e00ff */
[----:B------:R-:W-:Y:S02]  /*d170*/  R2UR UR4, R14 ;  /* 0x000000000e0472ca */ /* 0x000fe400000e0000 */
[----:B------:R-:W-:Y:S02]  /*d180*/  R2UR UR5, R15 ;  /* 0x000000000f0572ca */ /* 0x000fe400000e0000 */
[C---:B------:R-:W-:Y:S01]  /*d190*/  IADD3 R204, R6.reuse, 0x4, RZ ;  /* 0x0000000406cc7810 */ /* 0x040fe20007ffe0ff */
[----:B------:R-:W-:Y:S01]  /*d1a0*/  VIADD R6, R6, 0x6 ;  /* 0x0000000606067836 */ /* 0x000fe20000000000 */
[----:B--2---:R-:W-:Y:S01]  /*d1b0*/  SHF.R.U32.HI R223, RZ, 0x7, R220 ;  /* 0x00000007ffdf7819 */ /* 0x004fe200000116dc */
        /* <DEDUP_REMOVED lines=47> */
[----:B------:R-:W-:-:S04]  /*d4b0*/  IMAD.U32 R6, RZ, RZ, UR46 ;  /* 0x0000002eff067e24 */ /* 0x000fc8000f8e00ff */
        /* <DEDUP_REMOVED lines=36> */
[----:B------:R-:W2:Y:S01]  /*d700*/  MUFU.EX2 R204, R204 ;  /* 0x000000cc00cc7308 */ /* 0x000ea20000000800 */
[----:B------:R-:W-:-:S04]  /*d710*/  FMNMX.FTZ R207, R175, R8, !PT ;  /* 0x00000008afcf7209 */ /* 0x000fc80007810000 */
[----:B------:R-:W-:-:S03]  /*d720*/  FMNMX.FTZ R8, R178, R207, !PT ;  /* 0x000000cfb2087209 */ /* 0x000fc60007810000 */
[----:B------:R-:W-:Y:S01]  /*d730*/  MUFU.EX2 R152, R152 ;  /* 0x0000009800987308 */ /* 0x000fe20000000800 */
[----:B------:R-:W-:-:S04]  /*d740*/  FMNMX.FTZ R207, R179, R8, !PT ;  /* 0x00000008b3cf7209 */ /* 0x000fc80007810000 */
[----:B------:R-:W-:-:S03]  /*d750*/  FMNMX.FTZ R8, R182, R207, !PT ;  /* 0x000000cfb6087209 */ /* 0x000fc60007810000 */
[----:B------:R-:W-:Y:S01]  /*d760*/  MUFU.EX2 R153, R153 ;  /* 0x0000009900997308 */ /* 0x000fe20000000800 */
[----:B------:R-:W-:Y:S01]  /*d770*/  FMNMX.FTZ R207, R183, R8, !PT ;  /* 0x00000008b7cf7209 */ /* 0x000fe20007810000 */
[-C--:B--2---:R-:W-:Y:S01]  /*d780*/  FMUL.FTZ R24, R24, R204.reuse ;  /* 0x000000cc18187220 */ /* 0x084fe20000410000 */
[-C--:B------:R-:W-:Y:S01]  /*d790*/  FMUL.FTZ R25, R25, R204.reuse ;  /* 0x000000cc19197220 */ /* 0x080fe20000410000 */
[-C--:B------:R-:W-:Y:S01]  /*d7a0*/  FMUL.FTZ R28, R28, R204.reuse ;  /* 0x000000cc1c1c7220 */ /* 0x080fe20000410000 */
[----:B------:R-:W-:Y:S01]  /*d7b0*/  FMNMX.FTZ R8, R186, R207, !PT ;  /* 0x000000cfba087209 */ /* 0x000fe20007810000 */
[-C--:B------:R-:W-:Y:S01]  /*d7c0*/  FMUL.FTZ R29, R29, R204.reuse ;  /* 0x000000cc1d1d7220 */ /* 0x080fe20000410000 */
[----:B------:R-:W-:Y:S01]  /*d7d0*/  FMUL.FTZ R32, R32, R204 ;  /* 0x000000cc20207220 */ /* 0x000fe20000410000 */
        /* <DEDUP_REMOVED lines=20> */
[----:B------:R-:W-:Y:S01]  /*d920*/  FMUL.FTZ R57, R57, R204 ;  /* 0x000000cc39397220 */ /* 0x000fe20000410000 */
[----:B------:R-:W-:Y:S01]  /*d930*/  FMNMX.FTZ R8, R198, R207, !PT ;  /* 0x000000cfc6087209 */ /* 0x000fe20007810000 */
[----:B------:R-:W-:Y:S01]  /*d940*/  FFMA.FTZ R207, R177, R6, -R205 ;  /* 0x00000006b1cf7223 */ /* 0x000fe200000108cd */
[----:B------:R-:W-:Y:S01]  /*d950*/  FMUL.FTZ R60, R60, R204 ;  /* 0x000000cc3c3c7220 */ /* 0x000fe20000410000 */
[----:B------:R-:W-:Y:S01]  /*d960*/  MUFU.EX2 R161, R161 ;  /* 0x000000a100a17308 */ /* 0x000fe20000000800 */
[----:B------:R-:W-:Y:S01]  /*d970*/  FMNMX.FTZ R8, R199, R8, !PT ;  /* 0x00000008c7087209 */ /* 0x000fe20007810000 */
[-C--:B------:R-:W-:Y:S01]  /*d980*/  FMUL.FTZ R61, R61, R204.reuse ;  /* 0x000000cc3d3d7220 */ /* 0x080fe20000410000 */
[-C--:B------:R-:W-:Y:S01]  /*d990*/  FMUL.FTZ R64, R64, R204.reuse ;  /* 0x000000cc40407220 */ /* 0x080fe20000410000 */
[-C--:B------:R-:W-:Y:S01]  /*d9a0*/  FMUL.FTZ R65, R65, R204.reuse ;  /* 0x000000cc41417220 */ /* 0x080fe20000410000 */
[-C--:B------:R-:W-:Y:S01]  /*d9b0*/  FMUL.FTZ R68, R68, R204.reuse ;  /* 0x000000cc44447220 */ /* 0x080fe20000410000 */
[----:B------:R-:W2:Y:S01]  /*d9c0*/  SHFL.BFLY PT, R214, R8, 0x2, 0x1f ;  /* 0x0c401f0008d67f89 */ /* 0x000ea200000e0000 */
        /* <DEDUP_REMOVED lines=23> */
[----:B--2---:R-:W-:Y:S01]  /*db40*/  FMNMX.FTZ R8, R8, R214, !PT ;  /* 0x000000d608087209 */ /* 0x004fe20007810000 */
[-C--:B------:R-:W-:Y:S01]  /*db50*/  FMUL.FTZ R109, R109, R204.reuse ;  /* 0x000000cc6d6d7220 */ /* 0x080fe20000410000 */
        /* <DEDUP_REMOVED lines=25> */
[----:B--2---:R-:W-:-:S05]  /*dcf0*/  FMNMX.FTZ R8, R8, R177, !PT ;  /* 0x000000b108087209 */ /* 0x004fca0007810000 */
[CC--:B------:R-:W-:Y:S01]  /*dd00*/  FMUL.FTZ R221, R8.reuse, R6.reuse ;  /* 0x0000000608dd7220 */ /* 0x0c0fe20000410000 */
[----:B------:R-:W-:Y:S01]  /*dd10*/  FADD.FTZ R177, -R8, R202 ;  /* 0x000000ca08b17221 */ /* 0x000fe20000010100 */
[----:B------:R-:W-:Y:S02]  /*dd20*/  MUFU.EX2 R207, R207 ;  /* 0x000000cf00cf7308 */ /* 0x000fe40000000800 */
[-CC-:B------:R-:W-:Y:S01]  /*dd30*/  FFMA.FTZ R205, R154, R6.reuse, -R221.reuse ;  /* 0x000000069acd7223 */ /* 0x180fe200000108dd */
[-C--:B------:R-:W-:Y:S01]  /*dd40*/  FMUL.FTZ R177, R177, R6.reuse ;  /* 0x00000006b1b17220 */ /* 0x080fe20000410000 */
        /* <DEDUP_REMOVED lines=11> */
[----:B------:R-:W-:Y:S01]  /*de00*/  @!P1 VIADD R154, R20, 0x22840 ;  /* 0x00022840149a9836 */ /* 0x000fe20000000000 */
[----:B------:R-:W3:Y:S01]  /*de10*/  MUFU.EX2 R205, R205 ;  /* 0x000000cd00cd7308 */ /* 0x000ee20000000800 */
[----:B--2---:R-:W-:Y:S01]  /*de20*/  IADD3 R177, -R223, 0xb, RZ ;  /* 0x0000000bdfb17810 */ /* 0x004fe20007ffe1ff */
[-CC-:B------:R-:W-:Y:S01]  /*de30*/  FFMA.FTZ R174, R174, R6.reuse, -R221.reuse ;  /* 0x00000006aeae7223 */ /* 0x180fe200000108dd */
[-CC-:B------:R-:W-:Y:S01]  /*de40*/  FFMA.FTZ R158, R183, R6.reuse, -R221.reuse ;  /* 0x00000006b79e7223 */ /* 0x180fe200000108dd */
[----:B------:R-:W-:Y:S01]  /*de50*/  @!P1 PRMT R154, RZ, 0x654, R154 ;  /* 0x00000654ff9a9816 */ /* 0x000fe2000000009a */
[-CC-:B------:R-:W-:Y:S01]  /*de60*/  FFMA.FTZ R186, R186, R6.reuse, -R221.reuse ;  /* 0x00000006baba7223 */ /* 0x180fe200000108dd */
[----:B------:R2:W-:Y:S06]  /*de70*/  BAR.ARV R177, 0x100 ;  /* 0x000400b10000751d */ /* 0x0005ec0000002000 */
[----:B------:R-:W4:Y:S01]  /*de80*/  MUFU.EX2 R155, R155 ;  /* 0x0000009b009b7308 */ /* 0x000f220000000800 */
[----:B------:R5:W-:Y:S01]  /*de90*/  @!P1 SYNCS.ARRIVE.TRANS64.RED.A1T0 RZ, [R154+URZ], RZ ;  /* 0x000000ff9aff99a7 */ /* 0x000be2000810043f */
[-CC-:B------:R-:W-:Y:S01]  /*dea0*/  FFMA.FTZ R187, R187, R6.reuse, -R221.reuse ;  /* 0x00000006bbbb7223 */ /* 0x180fe200000108dd */
[-CC-:B------:R-:W-:Y:S01]  /*deb0*/  FFMA.FTZ R190, R190, R6.reuse, -R221.reuse ;  /* 0x00000006bebe7223 */ /* 0x180fe200000108dd */
[----:B------:R-:W-:Y:S01]  /*dec0*/  FFMA.FTZ R191, R191, R6, -R221 ;  /* 0x00000006bfbf7223 */ /* 0x000fe200000108dd */
[----:B---3--:R-:W-:Y:S01]  /*ded0*/  FFMA.FTZ R0, R197, R0, R205 ;  /* 0x00000000c5007223 */ /* 0x008fe200000100cd */
[-CC-:B------:R-:W-:Y:S01]  /*dee0*/  FFMA.FTZ R194, R194, R6.reuse, -R221.reuse ;  /* 0x00000006c2c27223 */ /* 0x180fe200000108dd */
[-CC-:B------:R-:W-:Y:S01]  /*def0*/  FFMA.FTZ R195, R195, R6.reuse, -R221.reuse ;  /* 0x00000006c3c37223 */ /* 0x180fe200000108dd */
[----:B------:R-:W3:Y:S01]  /*df00*/  MUFU.EX2 R214, R214 ;  /* 0x000000d600d67308 */ /* 0x000ee20000000800 */
[-CC-:B-----5:R-:W-:Y:S01]  /*df10*/  FFMA.FTZ R154, R179, R6.reuse, -R221.reuse ;  /* 0x00000006b39a7223 */ /* 0x1a0fe200000108dd */
[-CC-:B------:R-:W-:Y:S01]  /*df20*/  FFMA.FTZ R198, R198, R6.reuse, -R221.reuse ;  /* 0x00000006c6c67223 */ /* 0x180fe200000108dd */
[-CC-:B------:R-:W-:Y:S01]  /*df30*/  FFMA.FTZ R199, R199, R6.reuse, -R221.reuse ;  /* 0x00000006c7c77223 */ /* 0x180fe200000108dd */
        /* <DEDUP_REMOVED lines=13> */
[-CC-:B-----5:R-:W-:Y:S01]  /*e010*/  FFMA.FTZ R215, R162, R6.reuse, -R221.reuse ;  /* 0x00000006a2d77223 */ /* 0x1a0fe200000108dd */
[----:B------:R-:W-:Y:S01]  /*e020*/  FFMA.FTZ R162, R182, R6, -R221 ;  /* 0x00000006b6a27223 */ /* 0x000fe200000108dd */
[----:B------:R-:W-:Y:S01]  /*e030*/  FFMA.FTZ R182, R204, R3, R152 ;  /* 0x00000003ccb67223 */ /* 0x000fe20000010098 */
[----:B------:R-:W-:Y:S01]  /*e040*/  F2FP.F16.F32.PACK_AB R152, R153, R152 ;  /* 0x000000989998723e */ /* 0x000fe200000000ff */
[-C--:B------:R-:W-:Y:S01]  /*e050*/  FMUL.FTZ R47, R47, R197.reuse ;  /* 0x000000c52f2f7220 */ /* 0x080fe20000410000 */
[-C--:B------:R-:W-:Y:S01]  /*e060*/  FMUL.FTZ R50, R50, R197.reuse ;  /* 0x000000c532327220 */ /* 0x080fe20000410000 */
[----:B------:R-:W-:Y:S01]  /*e070*/  FADD.FTZ R3, R153, R182 ;  /* 0x000000b699037221 */ /* 0x000fe20000010000 */
[----:B------:R-:W5:Y:S01]  /*e080*/  MUFU.EX2 R215, R215 ;  /* 0x000000d700d77308 */ /* 0x000f620000000800 */
[----:B----4-:R-:W-:Y:S01]  /*e090*/  FADD.FTZ R153, R155, R0 ;  /* 0x000000009b997221 */ /* 0x010fe20000010000 */
[-C--:B------:R-:W-:Y:S01]  /*e0a0*/  FMUL.FTZ R51, R51, R197.reuse ;  /* 0x000000c533337220 */ /* 0x080fe20000410000 */
[-C--:B------:R-:W-:Y:S01]  /*e0b0*/  FMUL.FTZ R54, R54, R197.reuse ;  /* 0x000000c536367220 */ /* 0x080fe20000410000 */
[-C--:B------:R-:W-:Y:S01]  /*e0c0*/  FMUL.FTZ R55, R55, R197.reuse ;  /* 0x000000c537377220 */ /* 0x080fe20000410000 */
[----:B---3--:R-:W-:Y:S01]  /*e0d0*/  FADD.FTZ R0, R214, R153 ;  /* 0x00000099d6007221 */ /* 0x008fe20000010000 */
        /* <DEDUP_REMOVED lines=11> */
[----:B-----5:R-:W-:Y:S01]  /*e190*/  FADD.FTZ R0, R215, R0 ;  /* 0x00000000d7007221 */ /* 0x020fe20000010000 */
        /* <DEDUP_REMOVED lines=32> */
[----:B---3--:R-:W-:Y:S01]  /*e3a0*/  FADD.FTZ R0, R167, R0 ;  /* 0x00000000a7007221 */ /* 0x008fe20000010000 */
[-C--:B------:R-:W-:Y:S01]  /*e3b0*/  FMUL.FTZ R115, R115, R197.reuse ;  /* 0x000000c573737220 */ /* 0x080fe20000410000 */
[-C--:B------:R-:W-:Y:S01]  /*e3c0*/  FMUL.FTZ R118, R118, R197.reuse ;  /* 0x000000c576767220 */ /* 0x080fe20000410000 */
[----:B------:R-:W-:Y:S01]  /*e3d0*/  FADD.FTZ R3, R165, R166 ;  /* 0x000000a6a5037221 */ /* 0x000fe20000010000 */
        /* <DEDUP_REMOVED lines=19> */
[----:B0-----:R-:W-:Y:S01]  /*e510*/  F2FP.F16.F32.PACK_AB R154, R157, R156 ;  /* 0x0000009c9d9a723e */ /* 0x001fe200000000ff */
[----:B---3--:R-:W-:Y:S01]  /*e520*/  FADD.FTZ R153, R175, R0 ;  /* 0x00000000af997221 */ /* 0x008fe20000010000 */
[----:B------:R-:W-:Y:S01]  /*e530*/  F2FP.F16.F32.PACK_AB R156, R161, R160 ;  /* 0x000000a0a19c723e */ /* 0x000fe200000000ff */
[----:B------:R-:W-:Y:S01]  /*e540*/  FADD.FTZ R160, R168, R3 ;  /* 0x00000003a8a07221 */ /* 0x000fe20000010000 */
[----:B------:R-:W-:Y:S01]  /*e550*/  F2FP.F16.F32.PACK_AB R161, R220, R171 ;  /* 0x000000abdca1723e */ /* 0x000fe200000000ff */
[C---:B------:R-:W-:Y:S01]  /*e560*/  FADD.FTZ R0, R178.reuse, R153 ;  /* 0x00000099b2007221 */ /* 0x040fe20000010000 */
[----:B------:R-:W-:Y:S01]  /*e570*/  F2FP.F16.F32.PACK_AB R157, R163, R215 ;  /* 0x000000d7a39d723e */ /* 0x000fe200000000ff */
[C---:B------:R-:W-:Y:S01]  /*e580*/  FADD.FTZ R3, R169.reuse, R160 ;  /* 0x000000a0a9037221 */ /* 0x040fe20000010000 */
[----:B------:R0:W-:Y:S01]  /*e590*/  MUFU.EX2 R204, R158 ;  /* 0x0000009e00cc7308 */ /* 0x0001e20000000800 */
[----:B------:R-:W-:Y:S01]  /*e5a0*/  F2FP.F16.F32.PACK_AB R160, R169, R168 ;  /* 0x000000a8a9a0723e */ /* 0x000fe200000000ff */
[----:B------:R-:W-:Y:S01]  /*e5b0*/  FMUL.FTZ R147, R147, R197 ;  /* 0x000000c593937220 */ /* 0x000fe20000410000 */
[----:B------:R-:W-:Y:S01]  /*e5c0*/  F2FP.F16.F32.PACK_AB R163, R178, R175 ;  /* 0x000000afb2a3723e */ /* 0x000fe200000000ff */
[-C--:B------:R-:W-:Y:S01]  /*e5d0*/  FMUL.FTZ R150, R150, R197.reuse ;  /* 0x000000c596967220 */ /* 0x080fe20000410000 */
[----:B------:R-:W-:-:S03]  /*e5e0*/  FMUL.FTZ R151, R151, R197 ;  /* 0x000000c597977220 */ /* 0x000fc60000410000 */
[----:B------:R-:W3:Y:S01]  /*e5f0*/  MUFU.EX2 R180, R180 ;  /* 0x000000b400b47308 */ /* 0x000ee20000000800 */
[----:B0-----:R-:W-:Y:S01]  /*e600*/  F2FP.F16.F32.PACK_AB R158, R165, R164 ;  /* 0x000000a4a59e723e */ /* 0x001fe200000000ff */
[----:B------:R-:W-:Y:S01]  /*e610*/  FADD.FTZ R164, R172, R3 ;  /* 0x00000003aca47221 */ /* 0x000fe20000010000 */
[----:B----4-:R-:W-:-:S03]  /*e620*/  FADD.FTZ R153, R179, R0 ;  /* 0x00000000b3997221 */ /* 0x010fc60000010000 */
[----:B------:R-:W-:Y:S01]  /*e630*/  FADD.FTZ R3, R173, R164 ;  /* 0x000000a4ad037221 */ /* 0x000fe20000010000 */
[----:B------:R-:W-:Y:S01]  /*e640*/  FADD.FTZ R0, R182, R153 ;  /* 0x00000099b6007221 */ /* 0x000fe20000010000 */
[----:B------:R0:W4:Y:S02]  /*e650*/  MUFU.EX2 R183, R162 ;  /* 0x000000a200b77308 */ /* 0x0001240000000800 */
[----:B------:R-:W-:-:S04]  /*e660*/  FADD.FTZ R164, R176, R3 ;  /* 0x00000003b0a47221 */ /* 0x000fc80000010000 */
[C---:B------:R-:W-:Y:S01]  /*e670*/  FADD.FTZ R3, R207.reuse, R164 ;  /* 0x000000a4cf037221 */ /* 0x040fe20000010000 */
[----:B------:R-:W-:Y:S01]  /*e680*/  F2FP.F16.F32.PACK_AB R164, R207, R176 ;  /* 0x000000b0cfa4723e */ /* 0x000fe200000000ff */
[----:B------:R-:W5:Y:S01]  /*e690*/  MUFU.EX2 R181, R181 ;  /* 0x000000b500b57308 */ /* 0x000f620000000800 */
[----:B0-----:R-:W-:Y:S01]  /*e6a0*/  F2FP.F16.F32.PACK_AB R162, R173, R172 ;  /* 0x000000acada2723e */ /* 0x001fe200000000ff */
[----:B---3--:R-:W-:-:S06]  /*e6b0*/  FADD.FTZ R166, R180, R3 ;  /* 0x00000003b4a67221 */ /* 0x008fcc0000010000 */
[----:B------:R-:W0:Y:S01]  /*e6c0*/  MUFU.EX2 R184, R184 ;  /* 0x000000b800b87308 */ /* 0x000e220000000800 */
[----:B----4-:R-:W-:-:S04]  /*e6d0*/  FADD.FTZ R153, R183, R0 ;  /* 0x00000000b7997221 */ /* 0x010fc80000010000 */
[----:B------:R-:W-:-:S03]  /*e6e0*/  FADD.FTZ R153, R204, R153 ;  /* 0x00000099cc997221 */ /* 0x000fc60000010000 */
[----:B------:R-:W3:Y:S01]  /*e6f0*/  MUFU.EX2 R186, R186 ;  /* 0x000000ba00ba7308 */ /* 0x000ee20000000800 */
[C---:B-----5:R-:W-:Y:S01]  /*e700*/  FADD.FTZ R3, R181.reuse, R166 ;  /* 0x000000a6b5037221 */ /* 0x060fe20000010000 */
[----:B------:R-:W-:-:S06]  /*e710*/  F2FP.F16.F32.PACK_AB R166, R181, R180 ;  /* 0x000000b4b5a6723e */ /* 0x000fcc00000000ff */
[----:B------:R-:W4:Y:S01]  /*e720*/  MUFU.EX2 R185, R185 ;  /* 0x000000b900b97308 */ /* 0x000f220000000800 */
[----:B0-----:R-:W-:-:S07]  /*e730*/  FADD.FTZ R168, R184, R3 ;  /* 0x00000003b8a87221 */ /* 0x001fce0000010000 */
[----:B------:R-:W0:Y:S01]  /*e740*/  MUFU.EX2 R169, R187 ;  /* 0x000000bb00a97308 */ /* 0x000e220000000800 */
[----:B---3--:R-:W-:-:S07]  /*e750*/  FADD.FTZ R0, R186, R153 ;  /* 0x00000099ba007221 */ /* 0x008fce0000010000 */
[----:B------:R-:W3:Y:S01]  /*e760*/  MUFU.EX2 R188, R188 ;  /* 0x000000bc00bc7308 */ /* 0x000ee20000000800 */
[C---:B----4-:R-:W-:Y:S01]  /*e770*/  FADD.FTZ R3, R185.reuse, R168 ;  /* 0x000000a8b9037221 */ /* 0x050fe20000010000 */
[----:B------:R-:W-:-:S06]  /*e780*/  F2FP.F16.F32.PACK_AB R168, R185, R184 ;  /* 0x000000b8b9a8723e */ /* 0x000fcc00000000ff */
[----:B------:R-:W4:Y:S01]  /*e790*/  MUFU.EX2 R190, R190 ;  /* 0x000000be00be7308 */ /* 0x000f220000000800 */
[C---:B0-----:R-:W-:Y:S01]  /*e7a0*/  FADD.FTZ R153, R169.reuse, R0 ;  /* 0x00000000a9997221 */ /* 0x041fe20000010000 */
[----:B------:R-:W-:-:S06]  /*e7b0*/  F2FP.F16.F32.PACK_AB R169, R169, R186 ;  /* 0x000000baa9a9723e */ /* 0x000fcc00000000ff */
[----:B------:R-:W0:Y:S01]  /*e7c0*/  MUFU.EX2 R189, R189 ;  /* 0x000000bd00bd7308 */ /* 0x000e220000000800 */
[----:B---3--:R-:W-:-:S07]  /*e7d0*/  FADD.FTZ R170, R188, R3 ;  /* 0x00000003bcaa7221 */ /* 0x008fce0000010000 */
[----:B------:R-:W3:Y:S01]  /*e7e0*/  MUFU.EX2 R191, R191 ;  /* 0x000000bf00bf7308 */ /* 0x000ee20000000800 */
[----:B----4-:R-:W-:Y:S01]  /*e7f0*/  FADD.FTZ R0, R190, R153 ;  /* 0x00000099be007221 */ /* 0x010fe20000010000 */
[----:B------:R-:W-:Y:S02]  /*e800*/  F2FP.F16.F32.PACK_AB R153, R155, R205 ;  /* 0x000000cd9b99723e */ /* 0x000fe400000000ff */
[----:B------:R-:W-:Y:S02]  /*e810*/  F2FP.F16.F32.PACK_AB R155, R159, R214 ;  /* 0x000000d69f9b723e */ /* 0x000fe400000000ff */
[----:B------:R-:W-:Y:S02]  /*e820*/  F2FP.F16.F32.PACK_AB R159, R167, R219 ;  /* 0x000000dba79f723e */ /* 0x000fe400000000ff */
[----:B------:R-:W4:Y:S01]  /*e830*/  MUFU.EX2 R192, R192 ;  /* 0x000000c000c07308 */ /* 0x000f220000000800 */
[C---:B0-----:R-:W-:Y:S01]  /*e840*/  FADD.FTZ R3, R189.reuse, R170 ;  /* 0x000000aabd037221 */ /* 0x041fe20000010000 */
[----:B------:R-:W-:-:S02]  /*e850*/  F2FP.F16.F32.PACK_AB R170, R189, R188 ;  /* 0x000000bcbdaa723e */ /* 0x000fc400000000ff */
[----:B------:R-:W-:-:S04]  /*e860*/  F2FP.F16.F32.PACK_AB R167, R204, R183 ;  /* 0x000000b7cca7723e */ /* 0x000fc800000000ff */
[----:B------:R-:W0:Y:S01]  /*e870*/  MUFU.EX2 R173, R194 ;  /* 0x000000c200ad7308 */ /* 0x000e220000000800 */
[----:B---3--:R-:W-:-:S07]  /*e880*/  FADD.FTZ R0, R191, R0 ;  /* 0x00000000bf007221 */ /* 0x008fce0000010000 */
[----:B------:R-:W3:Y:S01]  /*e890*/  MUFU.EX2 R193, R193 ;  /* 0x000000c100c17308 */ /* 0x000ee20000000800 */
[----:B----4-:R-:W-:-:S07]  /*e8a0*/  FADD.FTZ R172, R192, R3 ;  /* 0x00000003c0ac7221 */ /* 0x010fce0000010000 */
[----:B------:R-:W4:Y:S01]  /*e8b0*/  MUFU.EX2 R176, R195 ;  /* 0x000000c300b07308 */ /* 0x000f220000000800 */
[----:B0-----:R-:W-:-:S07]  /*e8c0*/  FADD.FTZ R165, R173, R0 ;  /* 0x00000000ada57221 */ /* 0x001fce0000010000 */
[----:B------:R-:W0:Y:S01]  /*e8d0*/  MUFU.EX2 R196, R196 ;  /* 0x000000c400c47308 */ /* 0x000e220000000800 */
[C---:B---3--:R-:W-:Y:S01]  /*e8e0*/  FADD.FTZ R3, R193.reuse, R172 ;  /* 0x000000acc1037221 */ /* 0x048fe20000010000 */
[----:B------:R-:W-:-:S06]  /*e8f0*/  F2FP.F16.F32.PACK_AB R172, R193, R192 ;  /* 0x000000c0c1ac723e */ /* 0x000fcc00000000ff */
[----:B------:R-:W3:Y:S01]  /*e900*/  MUFU.EX2 R198, R198 ;  /* 0x000000c600c67308 */ /* 0x000ee20000000800 */
[----:B----4-:R-:W-:Y:S01]  /*e910*/  FADD.FTZ R171, R176, R165 ;  /* 0x000000a5b0ab7221 */ /* 0x010fe20000010000 */
[----:B------:R-:W-:Y:S02]  /*e920*/  F2FP.F16.F32.PACK_AB R165, R182, R179 ;  /* 0x000000b3b6a5723e */ /* 0x000fe400000000ff */
[----:B------:R-:W-:-:S04]  /*e930*/  F2FP.F16.F32.PACK_AB R173, R176, R173 ;  /* 0x000000adb0ad723e */ /* 0x000fc800000000ff */
[----:B------:R-:W4:Y:S01]  /*e940*/  MUFU.EX2 R199, R199 ;  /* 0x000000c700c77308 */ /* 0x000f220000000800 */
[----:B0-----:R-:W-:Y:S01]  /*e950*/  FADD.FTZ R3, R196, R3 ;  /* 0x00000003c4037221 */ /* 0x001fe20000010000 */
[----:B------:R-:W-:-:S03]  /*e960*/  F2FP.F16.F32.PACK_AB R174, R202, R196 ;  /* 0x000000c4caae723e */ /* 0x000fc600000000ff */
[----:B------:R-:W-:Y:S01]  /*e970*/  FADD.FTZ R3, R202, R3 ;  /* 0x00000003ca037221 */ /* 0x000fe20000010000 */
[----:B---3--:R-:W-:Y:S01]  /*e980*/  FADD.FTZ R0, R198, R171 ;  /* 0x000000abc6007221 */ /* 0x008fe20000010000 */
[----:B------:R-:W-:-:S03]  /*e990*/  F2FP.F16.F32.PACK_AB R171, R191, R190 ;  /* 0x000000bebfab723e */ /* 0x000fc600000000ff */
[C---:B----4-:R-:W-:Y:S01]  /*e9a0*/  FADD.FTZ R0, R199.reuse, R0 ;  /* 0x00000000c7007221 */ /* 0x050fe20000010000 */
[----:B------:R-:W-:Y:S01]  /*e9b0*/  F2FP.F16.F32.PACK_AB R175, R199, R198 ;  /* 0x000000c6c7af723e */ /* 0x000fe200000000ff */
[----:B--2---:R-:W-:Y:S06]  /*e9c0*/  @!P0 BRA `(.L_x_11090) ;  /* 0x0000000000048947 */ /* 0x004fec0003800000 */
[----:B------:R-:W-:Y:S01]  /*e9d0*/  BPT.TRAP 0x1 ;  /* 0x000000040000795c */ /* 0x000fe20000300000 */
.L_x_11090:
[----:B------:R0:W2:Y:S01]  /*e9e0*/  SYNCS.PHASECHK.TRANS64.TRYWAIT P2, [R20+URZ+0x22850], R21 ;  /* 0x02285015140075a7 */ /* 0x0000a2000804017f */
[----:B------:R-:W-:Y:S05]  /*e9f0*/  @!P0 BRA `(.L_x_11091) ;  /* 0x0000000000048947 */ /* 0x000fea0003800000 */
[----:B------:R-:W-:Y:S01]  /*ea00*/  BPT.TRAP 0x1 ;  /* 0x000000040000795c */ /* 0x000fe20000300000 */
.L_x_11091:
[----:B------:R-:W-:Y:S04]  /*ea10*/  BSSY B0, `(.L_x_11092) ;  /* 0x0000004000007945 */ /* 0x000fe80003800000 */
[----:B--2---:R-:W-:Y:S05]  /*ea20*/  @P2 BRA `(.L_x_11093) ;  /* 0x0000000000082947 */ /* 0x004fea0003800000 */
[----:B------:R-:W2:Y:S02]  /*ea30*/  SYNCS.PHASECHK.TRANS64.TRYWAIT P2, [R20+URZ+0x22850], R21 ;  /* 0x02285015140075a7 */ /* 0x000ea4000804017f */
[----:B--2---:R-:W-:Y:S05]  /*ea40*/  @!P2 BRA `(.L_x_11094) ;  /* 0x000000a00030a947 */ /* 0x004fea0003800000 */
.L_x_11093:
[----:B------:R-:W-:Y:S05]  /*ea50*/  BSYNC B0 ;  /* 0x0000000000007941 */ /* 0x000fea0003800000 */
.L_x_11092:
[----:B------:R-:W3:Y:S01]  /*ea60*/  S2R R176, SR_TID.X ;  /* 0x0000000000b07919 */ /* 0x000ee20000002100 */
[----:B------:R-:W-:Y:S05]  /*ea70*/  WARPSYNC.ALL ;  /* 0x0000000000007948 */ /* 0x000fea0003800000 */
[----:B------:R-:W-:Y:S01]  /*ea80*/  MOV R179, 0xc00 ;  /* 0x00000c0000b37802 */ /* 0x000fe20000000f00 */
[----:B012---:R-:W-:Y:S01]  /*ea90*/  @!P1 VIADD R20, R20, 0x22860 ;  /* 0x0002286014149836 */ /* 0x007fe20000000000 */
[C---:B------:R-:W-:Y:S01]  /*eaa0*/  ISETP.GT.AND P2, PT, R206.reuse, RZ, PT ;  /* 0x000000ffce00720c */ /* 0x040fe20003f44270 */
        /* <DEDUP_REMOVED lines=55> */
.L_x_11085:
[----:B------:R-:W-:Y:S05]  /*ee20*/  WARPSYNC.ALL ;  /* 0x0000000000007948 */ /* 0x000fea0003800000 */
[----:B------:R-:W3:Y:S01]  /*ee30*/  SHFL.BFLY PT, R4, R3, 0x2, 0x1f ;  /* 0x0c401f0003047f89 */ /* 0x000ee200000e0000 */
[----:B------:R-:W-:Y:S01]  /*ee40*/  IADD3 R22, R22, 0x1, RZ ;  /* 0x0000000116167810 */ /* 0x000fe20007ffe0ff */
[----:B------:R-:W-:Y:S01]  /*ee50*/  VIADD R227, R227, 0x1 ;  /* 0x00000001e3e37836 */ /* 0x000fe20000000000 */
[----:B------:R4:W-:Y:S08]  /*ee60*/  BAR.ARV R177, 0x100 ;  /* 0x000400b10000751d */ /* 0x0009f00000002000 */
[----:B------:R-:W-:Y:S06]  /*ee70*/  BAR.ARV 0x8, 0x120 ;  /* 0x0204800000007b1d */ /* 0x000fec0000002000 */
[----:B------:R-:W-:Y:S01]  /*ee80*/  ISETP.NE.AND P0, PT, R22, 0x2, PT ;  /* 0x000000021600780c */ /* 0x000fe20003f05270 */
[----:B------:R-:W5:Y:S01]  /*ee90*/  SHFL.BFLY PT, R9, R0, 0x2, 0x1f ;  /* 0x0c401f0000097f89 */ /* 0x000f6200000e0000 */
[----:B------:R-:W-:-:S02]  /*eea0*/  PLOP3.LUT P1, PT, PT, PT, PT, 0x8, 0x0 ;  /* 0x000000000000781c */ /* 0x000fc40003f2e170 */
[----:B------:R-:W-:Y:S01]  /*eeb0*/  SEL R22, R22, RZ, P0 ;  /* 0x000000ff16167207 */ /* 0x000fe20000000000 */
[----:B---3--:R-:W-:Y:S01]  /*eec0*/  FADD.FTZ R10, R4, R3 ;  /* 0x00000003040a7221 */ /* 0x008fe20000010000 */
[----:B------:R-:W-:Y:S02]  /*eed0*/  IMAD.MOV.U32 R4, RZ, RZ, RZ ;  /* 0x000000ffff047224 */ /* 0x000fe400078e00ff */
[----:B------:R-:W-:Y:S02]  /*eee0*/  IMAD.MOV.U32 R3, RZ, RZ, -0x800000 ;  /* 0xff800000ff037424 */ /* 0x000fe400078e00ff */
[----:B------:R-:W3:Y:S01]  /*eef0*/  SHFL.BFLY PT, R5, R10, 0x1, 0x1f ;  /* 0x0c201f000a057f89 */ /* 0x000ee200000e0000 */
[----:B-----5:R-:W-:Y:S01]  /*ef00*/  FADD.FTZ R11, R9, R0 ;  /* 0x00000000090b7221 */ /* 0x020fe20000010000 */
[----:B------:R-:W-:-:S04]  /*ef10*/  IMAD.MOV.U32 R0, RZ, RZ, RZ ;  /* 0x000000ffff007224 */ /* 0x000fc800078e00ff */
[----:B------:R-:W5:Y:S01]  /*ef20*/  SHFL.BFLY PT, R12, R11, 0x1, 0x1f ;  /* 0x0c201f000b0c7f89 */ /* 0x000f6200000e0000 */
[----:B---3--:R-:W-:Y:S01]  /*ef30*/  FADD.FTZ R5, R10, R5 ;  /* 0x000000050a057221 */ /* 0x008fe20000010000 */
[----:B------:R-:W-:-:S04]  /*ef40*/  SEL R10, RZ, 0x1, P0 ;  /* 0x00000001ff0a7807 */ /* 0x000fc80000000000 */
[----:B------:R-:W-:Y:S02]  /*ef50*/  FSETP.NE.FTZ.AND P2, PT, R5, RZ, PT ;  /* 0x000000ff0500720b */ /* 0x000fe40003f55000 */
[----:B------:R-:W-:-:S11]  /*ef60*/  LOP3.LUT R23, R23, R10, RZ, 0x3c, !PT ;  /* 0x0000000a17177212 */ /* 0x000fd600078e3cff */
        /* <DEDUP_REMOVED lines=8> */
[----:B------:R-:W3:Y:S01]  /*eff0*/  @P3 MUFU.LG2 R14, R9 ;  /* 0x00000009000e3308 */ /* 0x000ee20000000c00 */
[----:B------:R-:W-:Y:S01]  /*f000*/  @P3 FMUL.FTZ R11, R6, 0.69314718246459960938 ;  /* 0x3f317218060b3820 */ /* 0x000fe20000410000 */
[-C--:B------:R-:W-:Y:S01]  /*f010*/  FMUL.FTZ R25, R25, R4.reuse ;  /* 0x0000000419197220 */ /* 0x080fe20000410000 */
[-C--:B------:R-:W-:Y:S01]  /*f020*/  FMUL.FTZ R28, R28, R4.reuse ;  /* 0x000000041c1c7220 */ /* 0x080fe20000410000 */
[-C--:B------:R-:W-:Y:S01]  /*f030*/  FMUL.FTZ R29, R29, R4.reuse ;  /* 0x000000041d1d7220 */ /* 0x080fe20000410000 */
[----:B-----5:R-:W-:Y:S01]  /*f040*/  @P2 FMUL.FTZ R13, R12, 0.69314718246459960938 ;  /* 0x3f3172180c0d2820 */ /* 0x020fe20000410000 */
[-C--:B------:R-:W-:Y:S01]  /*f050*/  FMUL.FTZ R32, R32, R4.reuse ;  /* 0x0000000420207220 */ /* 0x080fe20000410000 */
[-C--:B------:R-:W-:Y:S01]  /*f060*/  FMUL.FTZ R33, R33, R4.reuse ;  /* 0x0000000421217220 */ /* 0x080fe20000410000 */
[----:B------:R-:W5:Y:S01]  /*f070*/  @P3 MUFU.RCP R0, R9 ;  /* 0x0000000900003308 */ /* 0x000f620000001000 */
        /* <DEDUP_REMOVED lines=15> */
[----:B------:R-:W-:Y:S01]  /*f170*/  FMUL.FTZ R64, R64, R4 ;  /* 0x0000000440407220 */ /* 0x000fe20000410000 */
[-C--:B-----5:R-:W-:Y:S01]  /*f180*/  FMUL.FTZ R68, R35, R0.reuse ;  /* 0x0000000023447220 */ /* 0x0a0fe20000410000 */
        /* <DEDUP_REMOVED lines=106> */
[----:B----4-:R-:W-:-:S07]  /*f830*/  @P3 FFMA.FTZ R3, R11, R8, R14 ;  /* 0x000000080b033223 */ /* 0x010fce000001000e */
.L_x_11019:
[----:B------:R-:W-:Y:S05]  /*f840*/  WARPSYNC.ALL ;  /* 0x0000000000007948 */ /* 0x000fea0003800000 */
        /* <DEDUP_REMOVED lines=34> */
[C---:B------:R-:W-:Y:S02]  /*fa70*/  IADD3 R175, P2, R130.reuse, 0x40, RZ ;  /* 0x0000004082af7810 */ /* 0x040fe40007f5e0ff */
[----:B------:R-:W-:-:S02]  /*fa80*/  IADD3 R177, P3, R130, 0x60, RZ ;  /* 0x0000006082b17810 */ /* 0x000fc40007f7e0ff */
[----:B-12---:R-:W-:Y:S01]  /*fa90*/  LOP3.LUT R20, R151, 0x380, RZ, 0xc0, !PT ;  /* 0x0000038097147812 */ /* 0x006fe200078ec0ff */
[--C-:B-----5:R-:W-:Y:S01]  /*faa0*/  IMAD.X R31, RZ, RZ, R131.reuse, P2 ;  /* 0x000000ffff1f7224 */ /* 0x120fe200010e0683 */
[----:B------:R-:W-:Y:S01]  /*fab0*/  LOP3.LUT R30, R175, 0x380, RZ, 0xc0, !PT ;  /* 0x00000380af1e7812 */ /* 0x000fe200078ec0ff */
[--C-:B------:R-:W-:Y:S01]  /*fac0*/  IMAD.X R87, RZ, RZ, R131.reuse, P3 ;  /* 0x000000ffff577224 */ /* 0x100fe200018e0683 */
[----:B------:R-:W-:Y:S02]  /*fad0*/  IADD3 R179, P4, R130, 0x4000, RZ ;  /* 0x0000400082b37810 */ /* 0x000fe40007f9e0ff */
[----:B------:R-:W-:Y:S02]  /*fae0*/  SHF.R.U64 R20, R20, 0x3, RZ ;  /* 0x0000000314147819 */ /* 0x000fe400000012ff */
[----:B------:R-:W-:Y:S01]  /*faf0*/  IADD3 R106, P2, R130, 0x8000, RZ ;  /* 0x00008000826a7810 */ /* 0x000fe20007f5e0ff */
[----:B------:R-:W-:Y:S01]  /*fb00*/  IMAD.X R91, RZ, RZ, R131, P4 ;  /* 0x000000ffff5b7224 */ /* 0x000fe200020e0683 */
[----:B------:R-:W-:-:S02]  /*fb10*/  LOP3.LUT R86, R177, 0x380, RZ, 0xc0, !PT ;  /* 0x00000380b1567812 */ /* 0x000fc400078ec0ff */
[----:B------:R-:W-:Y:S01]  /*fb20*/  SHF.R.U64 R30, R30, 0x3, RZ ;  /* 0x000000031e1e7819 */ /* 0x000fe200000012ff */
[--C-:B------:R-:W-:Y:S01]  /*fb30*/  IMAD.X R107, RZ, RZ, R131.reuse, P2 ;  /* 0x000000ffff6b7224 */ /* 0x100fe200010e0683 */
[----:B------:R-:W-:Y:S02]  /*fb40*/  IADD3 R110, P3, R130, 0x8020, RZ ;  /* 0x00008020826e7810 */ /* 0x000fe40007f7e0ff */
[----:B------:R-:W-:Y:S02]  /*fb50*/  IADD3.X R21, RZ, R131, RZ, P1, !PT ;  /* 0x00000083ff157210 */ /* 0x000fe40000ffe4ff */
[----:B------:R-:W-:Y:S01]  /*fb60*/  LOP3.LUT R20, R20, R151, RZ, 0x3c, !PT ;  /* 0x0000009714147212 */ /* 0x000fe200078e3cff */
[----:B------:R-:W-:Y:S01]  /*fb70*/  IMAD.X R111, RZ, RZ, R131, P3 ;  /* 0x000000ffff6f7224 */ /* 0x000fe200018e0683 */
[----:B------:R-:W-:Y:S02]  /*fb80*/  IADD3 R185, P1, R130, 0x4060, RZ ;  /* 0x0000406082b97810 */ /* 0x000fe40007f3e0ff */
[----:B------:R-:W-:-:S02]  /*fb90*/  SHF.R.U64 R86, R86, 0x3, RZ ;  /* 0x0000000356567819 */ /* 0x000fc400000012ff */
[----:B------:R-:W-:Y:S02]  /*fba0*/  LOP3.LUT R30, R30, R175, RZ, 0x3c, !PT ;  /* 0x000000af1e1e7212 */ /* 0x000fe400078e3cff */
[----:B------:R-:W-:Y:S02]  /*fbb0*/  LOP3.LUT R151, R106, 0x380, RZ, 0xc0, !PT ;  /* 0x000003806a977812 */ /* 0x000fe400078ec0ff */
[----:B------:R-:W-:Y:S02]  /*fbc0*/  IADD3 R114, P4, R130, 0x8040, RZ ;  /* 0x0000804082727810 */ /* 0x000fe40007f9e0ff */
[----:B------:R-:W-:Y:S02]  /*fbd0*/  LOP3.LUT R175, R110, 0x380, RZ, 0xc0, !PT ;  /* 0x000003806eaf7812 */ /* 0x000fe400078ec0ff */
[----:B------:R-:W-:Y:S01]  /*fbe0*/  IADD3.X R103, RZ, R131, RZ, P1, !PT ;  /* 0x00000083ff677210 */ /* 0x000fe20000ffe4ff */
[----:B------:R-:W-:Y:S01]  /*fbf0*/  IMAD.X R115, RZ, RZ, R131, P4 ;  /* 0x000000ffff737224 */ /* 0x000fe200020e0683 */
[----:B------:R-:W-:-:S02]  /*fc00*/  LOP3.LUT R86, R86, R177, RZ, 0x3c, !PT ;  /* 0x000000b156567212 */ /* 0x000fc400078e3cff */
[----:B------:R-:W-:Y:S02]  /*fc10*/  SHF.R.U64 R151, R151, 0x3, RZ ;  /* 0x0000000397977819 */ /* 0x000fe400000012ff */
[C---:B------:R-:W-:Y:S02]  /*fc20*/  LOP3.LUT R15, R130.reuse, 0x380, RZ, 0xc0, !PT ;  /* 0x00000380820f7812 */ /* 0x040fe400078ec0ff */
[----:B------:R-:W-:Y:S02]  /*fc30*/  IADD3 R10, P1, R130, 0xc020, RZ ;  /* 0x0000c020820a7810 */ /* 0x000fe40007f3e0ff */
[----:B------:R-:W-:Y:S02]  /*fc40*/  LOP3.LUT R177, R114, 0x380, RZ, 0xc0, !PT ;  /* 0x0000038072b17812 */ /* 0x000fe400078ec0ff */
[----:B------:R-:W-:Y:S02]  /*fc50*/  SHF.R.U64 R175, R175, 0x3, RZ ;  /* 0x00000003afaf7819 */ /* 0x000fe400000012ff */
[----:B------:R-:W-:-:S02]  /*fc60*/  IADD3 R181, P5, R130, 0x4020, RZ ;  /* 0x0000402082b57810 */ /* 0x000fc40007fbe0ff */
[C---:B------:R-:W-:Y:S02]  /*fc70*/  IADD3 R183, P0, R130.reuse, 0x4040, RZ ;  /* 0x0000404082b77810 */ /* 0x040fe40007f1e0ff */
[----:B------:R-:W-:Y:S01]  /*fc80*/  IADD3 R14, P2, R130, 0xc040, RZ ;  /* 0x0000c040820e7810 */ /* 0x000fe20007f5e0ff */
[--C-:B------:R-:W-:Y:S01]  /*fc90*/  IMAD.X R95, RZ, RZ, R131.reuse, P5 ;  /* 0x000000ffff5f7224 */ /* 0x100fe200028e0683 */
[----:B------:R-:W-:Y:S01]  /*fca0*/  LOP3.LUT R106, R151, R106, RZ, 0x3c, !PT ;  /* 0x0000006a976a7212 */ /* 0x000fe200078e3cff */
[--C-:B------:R-:W-:Y:S01]  /*fcb0*/  IMAD.X R99, RZ, RZ, R131.reuse, P0 ;  /* 0x000000ffff637224 */ /* 0x100fe200000e0683 */
[----:B------:R-:W-:Y:S01]  /*fcc0*/  SHF.R.U64 R15, R15, 0x3, RZ ;  /* 0x000000030f0f7819 */ /* 0x000fe200000012ff */
[----:B------:R-:W-:Y:S01]  /*fcd0*/  IMAD.X R11, RZ, RZ, R131, P2 ;  /* 0x000000ffff0b7224 */ /* 0x000fe200010e0683 */
[----:B------:R-:W-:Y:S02]  /*fce0*/  LOP3.LUT R90, R179, 0x380, RZ, 0xc0, !PT ;  /* 0x00000380b35a7812 */ /* 0x000fe400078ec0ff */
[----:B------:R-:W-:-:S02]  /*fcf0*/  SHF.R.U64 R177, R177, 0x3, RZ ;  /* 0x00000003b1b17819 */ /* 0x000fc400000012ff */
[----:B------:R-:W-:Y:S02]  /*fd00*/  LOP3.LUT R110, R175, R110, RZ, 0x3c, !PT ;  /* 0x0000006eaf6e7212 */ /* 0x000fe400078e3cff */
[----:B------:R-:W-:Y:S02]  /*fd10*/  LOP3.LUT R151, R10, 0x380, RZ, 0xc0, !PT ;  /* 0x000003800a977812 */ /* 0x000fe400078ec0ff */
[----:B------:R-:W-:Y:S02]  /*fd20*/  IADD3 R8, P3, R130, 0xc060, RZ ;  /* 0x0000c06082087810 */ /* 0x000fe40007f7e0ff */
[----:B------:R-:W-:Y:S02]  /*fd30*/  LOP3.LUT R94, R181, 0x380, RZ, 0xc0, !PT ;  /* 0x00000380b55e7812 */ /* 0x000fe400078ec0ff */
[----:B------:R-:W-:Y:S02]  /*fd40*/  LOP3.LUT R175, R14, 0x380, RZ, 0xc0, !PT ;  /* 0x000003800eaf7812 */ /* 0x000fe400078ec0ff */
[----:B------:R-:W-:-:S02]  /*fd50*/  LOP3.LUT R98, R183, 0x380, RZ, 0xc0, !PT ;  /* 0x00000380b7627812 */ /* 0x000fc400078ec0ff */
[C---:B------:R-:W-:Y:S02]  /*fd60*/  IADD3 R118, P5, R130.reuse, 0x8060, RZ ;  /* 0x0000806082767810 */ /* 0x040fe40007fbe0ff */
[----:B------:R-:W-:Y:S02]  /*fd70*/  IADD3 R7, P0, R130, 0xc000, RZ ;  /* 0x0000c00082077810 */ /* 0x000fe40007f1e0ff */
[----:B------:R-:W-:Y:S01]  /*fd80*/  LOP3.LUT R130, R15, R130, RZ, 0x3c, !PT ;  /* 0x000000820f827212 */ /* 0x000fe200078e3cff */
[--C-:B------:R-:W-:Y:S01]  /*fd90*/  IMAD.X R119, RZ, RZ, R131.reuse, P5 ;  /* 0x000000ffff777224 */ /* 0x100fe200028e0683 */
[----:B------:R-:W-:Y:S01]  /*fda0*/  SHF.R.U64 R90, R90, 0x3, RZ ;  /* 0x000000035a5a7819 */ /* 0x000fe200000012ff */
[--C-:B------:R-:W-:Y:S01]  /*fdb0*/  IMAD.X R123, RZ, RZ, R131.reuse, P0 ;  /* 0x000000ffff7b7224 */ /* 0x100fe200000e0683 */
[----:B------:R-:W-:Y:S01]  /*fdc0*/  LOP3.LUT R114, R177, R114, RZ, 0x3c, !PT ;  /* 0x00000072b1727212 */ /* 0x000fe200078e3cff */
[----:B------:R-:W-:Y:S01]  /*fdd0*/  IMAD.X R15, RZ, RZ, R131, P3 ;  /* 0x000000ffff0f7224 */ /* 0x000fe200018e0683 */
[----:B------:R-:W-:-:S02]  /*fde0*/  SHF.R.U64 R151, R151, 0x3, RZ ;  /* 0x0000000397977819 */ /* 0x000fc400000012ff */
[----:B------:R-:W-:Y:S02]  /*fdf0*/  LOP3.LUT R102, R185, 0x380, RZ, 0xc0, !PT ;  /* 0x00000380b9667812 */ /* 0x000fe400078ec0ff */
[----:B------:R-:W-:Y:S02]  /*fe00*/  SHF.R.U64 R94, R94, 0x3, RZ ;  /* 0x000000035e5e7819 */ /* 0x000fe400000012ff */
[----:B------:R-:W-:Y:S02]  /*fe10*/  LOP3.LUT R177, R8, 0x380, RZ, 0xc0, !PT ;  /* 0x0000038008b17812 */ /* 0x000fe400078ec0ff */
[----:B------:R-:W-:Y:S02]  /*fe20*/  SHF.R.U64 R175, R175, 0x3, RZ ;  /* 0x00000003afaf7819 */ /* 0x000fe400000012ff */
[----:B------:R-:W-:Y:S02]  /*fe30*/  SHF.R.U64 R98, R98, 0x3, RZ ;  /* 0x0000000362627819 */ /* 0x000fe400000012ff */
[----:B------:R-:W-:-:S02]  /*fe40*/  LOP3.LUT R90, R90, R179, RZ, 0x3c, !PT ;  /* 0x000000b35a5a7212 */ /* 0x000fc400078e3cff */
[----:B------:R-:W-:Y:S02]  /*fe50*/  LOP3.LUT R126, R151, R10, RZ, 0x3c, !PT ;  /* 0x0000000a977e7212 */ /* 0x000fe400078e3cff */
[----:B------:R-:W-:Y:S02]  /*fe60*/  MOV R130, R130 ;  /* 0x0000008200827202 */ /* 0x000fe40000000f00 */
[----:B------:R-:W-:Y:S02]  /*fe70*/  SHF.R.U64 R102, R102, 0x3, RZ ;  /* 0x0000000366667819 */ /* 0x000fe400000012ff */
[----:B------:R-:W-:Y:S01]  /*fe80*/  LOP3.LUT R94, R94, R181, RZ, 0x3c, !PT ;  /* 0x000000b55e5e7212 */ /* 0x000fe200078e3cff */
[----:B------:R0:W-:Y:S01]  /*fe90*/  STSM.16.M88.4 [R130], R24 ;  /* 0x0000001882007844 */ /* 0x0001e20000000200 */
[----:B------:R-:W-:Y:S02]  /*fea0*/  SHF.R.U64 R177, R177, 0x3, RZ ;  /* 0x00000003b1b17819 */ /* 0x000fe400000012ff */
[----:B------:R-:W-:-:S02]  /*feb0*/  LOP3.LUT R10, R175, R14, RZ, 0x3c, !PT ;  /* 0x0000000eaf0a7212 */ /* 0x000fc400078e3cff */
[----:B------:R-:W-:Y:S02]  /*fec0*/  MOV R21, R20 ;  /* 0x0000001400157202 */ /* 0x000fe40000000f00 */
[----:B------:R-:W-:Y:S02]  /*fed0*/  LOP3.LUT R98, R98, R183, RZ, 0x3c, !PT ;  /* 0x000000b762627212 */ /* 0x000fe400078e3cff */
[----:B------:R-:W-:Y:S01]  /*fee0*/  MOV R30, R30 ;  /* 0x0000001e001e7202 */ /* 0x000fe20000000f00 */
[----:B------:R-:W-:Y:S01]  /*fef0*/  STSM.16.M88.4 [R21], R32 ;  /* 0x0000002015007844 */ /* 0x000fe20000000200 */
[----:B------:R-:W-:Y:S02]  /*ff00*/  MOV R86, R86 ;  /* 0x0000005600567202 */ /* 0x000fe40000000f00 */
[----:B------:R-:W-:Y:S01]  /*ff10*/  F2FP.F16.F32.PACK_AB R57, R5, R58 ;  /* 0x0000003a0539723e */ /* 0x000fe200000000ff */
[----:B------:R1:W-:Y:S01]  /*ff20*/  STSM.16.M88.4 [R30], R40 ;  /* 0x000000281e007844 */ /* 0x0003e20000000200 */
[----:B------:R-:W-:-:S02]  /*ff30*/  F2FP.F16.F32.PACK_AB R64, R65, R64 ;  /* 0x000000404140723e */ /* 0x000fc400000000ff */
[----:B------:R-:W-:Y:S01]  /*ff40*/  MOV R90, R90 ;  /* 0x0000005a005a7202 */ /* 0x000fe20000000f00 */
[----:B------:R-:W-:Y:S01]  /*ff50*/  STSM.16.M88.4 [R86], R48 ;  /* 0x0000003056007844 */ /* 0x000fe20000000200 */
[----:B------:R-:W-:Y:S02]  /*ff60*/  F2FP.F16.F32.PACK_AB R58, R61, R60 ;  /* 0x0000003c3d3a723e */ /* 0x000fe400000000ff */
[----:B------:R-:W-:Y:S02]  /*ff70*/  F2FP.F16.F32.PACK_AB R59, R59, R62 ;  /* 0x0000003e3b3b723e */ /* 0x000fe400000000ff */
[----:B------:R-:W-:Y:S02]  /*ff80*/  F2FP.F16.F32.PACK_AB R65, R67, R66 ;  /* 0x000000424341723e */ /* 0x000fe400000000ff */
[----:B------:R-:W-:Y:S01]  /*ff90*/  LOP3.LUT R102, R102, R185, RZ, 0x3c, !PT ;  /* 0x000000b966667212 */ /* 0x000fe200078e3cff */
[----:B------:R-:W-:Y:S01]  /*ffa0*/  STSM.16.M88.4 [R90], R56 ;  /* 0x000000385a007844 */ /* 0x000fe20000000200 */
[----:B------:R-:W-:-:S02]  /*ffb0*/  LOP3.LUT R179, R118, 0x380, RZ, 0xc0, !PT ;  /* 0x0000038076b37812 */ /* 0x000fc400078ec0ff */
[----:B------:R-:W-:Y:S02]  /*ffc0*/  LOP3.LUT R14, R177, R8, RZ, 0x3c, !PT ;  /* 0x00000008b10e7212 */ /* 0x000fe400078e3cff */
[----:B------:R-:W-:Y:S02]  /*ffd0*/  MOV R94, R94 ;  /* 0x0000005e005e7202 */ /* 0x000fe40000000f00 */
[----:B------:R-:W-:Y:S02]  /*ffe0*/  MOV R20, R10 ;  /* 0x0000000a00147202 */ /* 0x000fe40000000f00 */
[----:B------:R-:W-:Y:S02]  /*fff0*/  F2FP.F16.F32.PACK_AB R66, R69, R159 ;  /* 0x0000009f4542723e */ /* 0x000fe400000000ff */
[----:B------:R-:W-:Y:S02]  /*10000*/  F2FP.F16.F32.PACK_AB R67, R71, R70 ;  /* 0x000000464743723e */ /* 0x000fe400000000ff */
[----:B------:R-:W-:-:S02]  /*10010*/  LOP3.LUT R122, R7, 0x380, RZ, 0xc0, !PT ;  /* 0x00000380077a7812 */ /* 0x000fc400078ec0ff */
[----:B------:R-:W-:Y:S01]  /*10020*/  MOV R98, R98 ;  /* 0x0000006200627202 */ /* 0x000fe20000000f00 */
[----:B------:R-:W-:Y:S01]  /*10030*/  STSM.16.M88.4 [R94], R64 ;  /* 0x000000405e007844 */ /* 0x000fe20000000200 */
[----:B------:R-:W-:Y:S02]  /*10040*/  F2FP.F16.F32.PACK_AB R8, R73, R160 ;  /* 0x000000a04908723e */ /* 0x000fe400000000ff */
[----:B------:R-:W-:Y:S02]  /*10050*/  F2FP.F16.F32.PACK_AB R9, R75, R74 ;  /* 0x0000004a4b09723e */ /* 0x000fe400000000ff */
[----:B------:R-:W-:Y:S02]  /*10060*/  F2FP.F16.F32.PACK_AB R10, R77, R161 ;  /* 0x000000a14d0a723e */ /* 0x000fe400000000ff */
[----:B------:R-:W-:Y:S01]  /*10070*/  F2FP.F16.F32.PACK_AB R11, R79, R78 ;  /* 0x0000004e4f0b723e */ /* 0x000fe200000000ff */
[----:B------:R-:W-:Y:S01]  /*10080*/  IMAD.MOV.U32 R79, RZ, RZ, RZ ;  /* 0x000000ffff4f7224 */ /* 0x000fe200078e00ff */
[----:B------:R-:W-:-:S02]  /*10090*/  SHF.R.U64 R179, R179, 0x3, RZ ;  /* 0x00000003b3b37819 */ /* 0x000fc400000012ff */
[----:B------:R-:W-:Y:S01]  /*100a0*/  MOV R102, R102 ;  /* 0x0000006600667202 */ /* 0x000fe20000000f00 */
[----:B------:R2:W-:Y:S01]  /*100b0*/  STSM.16.M88.4 [R98], R8 ;  /* 0x0000000862007844 */ /* 0x0005e20000000200 */
[----:B0-----:R-:W-:Y:S02]  /*100c0*/  F2FP.F16.F32.PACK_AB R24, R81, R162 ;  /* 0x000000a25118723e */ /* 0x001fe400000000ff */
[----:B------:R-:W-:Y:S02]  /*100d0*/  F2FP.F16.F32.PACK_AB R25, R83, R82 ;  /* 0x000000525319723e */ /* 0x000fe400000000ff */
[----:B------:R-:W-:Y:S02]  /*100e0*/  F2FP.F16.F32.PACK_AB R26, R85, R163 ;  /* 0x000000a3551a723e */ /* 0x000fe400000000ff */
[----:B------:R-:W-:Y:S02]  /*100f0*/  F2FP.F16.F32.PACK_AB R27, R46, R38 ;  /* 0x000000262e1b723e */ /* 0x000fe400000000ff */
[----:B------:R-:W-:-:S02]  /*10100*/  SHF.R.U64 R122, R122, 0x3, RZ ;  /* 0x000000037a7a7819 */ /* 0x000fc400000012ff */
[----:B------:R-:W-:Y:S01]  /*10110*/  MOV R106, R106 ;  /* 0x0000006a006a7202 */ /* 0x000fe20000000f00 */
[----:B------:R0:W-:Y:S01]  /*10120*/  STSM.16.M88.4 [R102], R24 ;  /* 0x0000001866007844 */ /* 0x0001e20000000200 */
[----:B------:R-:W-:Y:S02]  /*10130*/  F2FP.F16.F32.PACK_AB R28, R89, R164 ;  /* 0x000000a4591c723e */ /* 0x000fe400000000ff */
[----:B------:R-:W-:Y:S02]  /*10140*/  F2FP.F16.F32.PACK_AB R29, R63, R54 ;  /* 0x000000363f1d723e */ /* 0x000fe400000000ff */
[----:B-1----:R-:W-:Y:S02]  /*10150*/  F2FP.F16.F32.PACK_AB R30, R93, R165 ;  /* 0x000000a55d1e723e */ /* 0x002fe400000000ff */
[----:B------:R-:W-:Y:S02]  /*10160*/  F2FP.F16.F32.PACK_AB R31, R84, R80 ;  /* 0x00000050541f723e */ /* 0x000fe400000000ff */
[----:B------:R-:W-:-:S02]  /*10170*/  MOV R110, R110 ;  /* 0x0000006e006e7202 */ /* 0x000fc40000000f00 */
[----:B------:R-:W-:Y:S01]  /*10180*/  F2FP.F16.F32.PACK_AB R32, R97, R166 ;  /* 0x000000a66120723e */ /* 0x000fe200000000ff */
[----:B------:R-:W-:Y:S01]  /*10190*/  STSM.16.M88.4 [R106], R28 ;  /* 0x0000001c6a007844 */ /* 0x000fe20000000200 */
[----:B------:R-:W-:Y:S02]  /*101a0*/  F2FP.F16.F32.PACK_AB R33, R92, R88 ;  /* 0x000000585c21723e */ /* 0x000fe400000000ff */
[----:B------:R-:W-:Y:S02]  /*101b0*/  F2FP.F16.F32.PACK_AB R34, R101, R167 ;  /* 0x000000a76522723e */ /* 0x000fe400000000ff */
[----:B------:R-:W-:Y:S02]  /*101c0*/  F2FP.F16.F32.PACK_AB R35, R100, R96 ;  /* 0x000000606423723e */ /* 0x000fe400000000ff */
[----:B------:R-:W-:Y:S02]  /*101d0*/  MOV R114, R114 ;  /* 0x0000007200727202 */ /* 0x000fe40000000f00 */
[----:B--2---:R-:W-:Y:S01]  /*101e0*/  F2FP.F16.F32.PACK_AB R8, R105, R168 ;  /* 0x000000a86908723e */ /* 0x004fe200000000ff */
[----:B------:R-:W-:Y:S01]  /*101f0*/  STSM.16.M88.4 [R110], R32 ;  /* 0x000000206e007844 */ /* 0x000fe20000000200 */
[----:B------:R-:W-:-:S02]  /*10200*/  F2FP.F16.F32.PACK_AB R9, R108, R104 ;  /* 0x000000686c09723e */ /* 0x000fc400000000ff */
[----:B------:R-:W-:Y:S02]  /*10210*/  F2FP.F16.F32.PACK_AB R10, R109, R169 ;  /* 0x000000a96d0a723e */ /* 0x000fe400000000ff */
[----:B------:R-:W-:Y:S02]  /*10220*/  F2FP.F16.F32.PACK_AB R11, R116, R112 ;  /* 0x00000070740b723e */ /* 0x000fe400000000ff */
[----:B------:R-:W-:Y:S02]  /*10230*/  LOP3.LUT R118, R179, R118, RZ, 0x3c, !PT ;  /* 0x00000076b3767212 */ /* 0x000fe400078e3cff */
[----:B------:R-:W-:Y:S01]  /*10240*/  LOP3.LUT R122, R122, R7, RZ, 0x3c, !PT ;  /* 0x000000077a7a7212 */ /* 0x000fe200078e3cff */
[----:B------:R1:W-:Y:S01]  /*10250*/  STSM.16.M88.4 [R114], R8 ;  /* 0x0000000872007844 */ /* 0x0003e20000000200 */
[----:B------:R-:W-:Y:S02]  /*10260*/  IADD3.X R127, RZ, R131, RZ, P1, !PT ;  /* 0x00000083ff7f7210 */ /* 0x000fe40000ffe4ff */
[----:B------:R-:W-:-:S02]  /*10270*/  MOV R118, R118 ;  /* 0x0000007600767202 */ /* 0x000fc40000000f00 */
[----:B0-----:R-:W-:Y:S02]  /*10280*/  F2FP.F16.F32.PACK_AB R24, R113, R170 ;  /* 0x000000aa7118723e */ /* 0x001fe400000000ff */
[----:B------:R-:W-:Y:S02]  /*10290*/  F2FP.F16.F32.PACK_AB R25, R124, R120 ;  /* 0x000000787c19723e */ /* 0x000fe400000000ff */
[----:B------:R-:W-:Y:S02]  /*102a0*/  F2FP.F16.F32.PACK_AB R26, R117, R171 ;  /* 0x000000ab751a723e */ /* 0x000fe400000000ff */
[----:B------:R-:W-:Y:S02]  /*102b0*/  F2FP.F16.F32.PACK_AB R27, R152, R128 ;  /* 0x00000080981b723e */ /* 0x000fe400000000ff */
[----:B------:R-:W-:Y:S02]  /*102c0*/  F2FP.F16.F32.PACK_AB R153, R154, R153 ;  /* 0x000000999a99723e */ /* 0x000fe400000000ff */
[----:B------:R-:W-:Y:S01]  /*102d0*/  MOV R122, R122 ;  /* 0x0000007a007a7202 */ /* 0x000fe20000000f00 */
[----:B------:R0:W-:Y:S01]  /*102e0*/  STSM.16.M88.4 [R118], R24 ;  /* 0x0000001876007844 */ /* 0x0001e20000000200 */
[----:B------:R-:W-:-:S02]  /*102f0*/  F2FP.F16.F32.PACK_AB R152, R121, R172 ;  /* 0x000000ac7998723e */ /* 0x000fc400000000ff */
[----:B------:R-:W-:Y:S02]  /*10300*/  F2FP.F16.F32.PACK_AB R154, R125, R173 ;  /* 0x000000ad7d9a723e */ /* 0x000fe400000000ff */
[----:B------:R-:W-:Y:S02]  /*10310*/  F2FP.F16.F32.PACK_AB R155, R156, R155 ;  /* 0x0000009b9c9b723e */ /* 0x000fe400000000ff */
[----:B------:R-:W-:Y:S02]  /*10320*/  F2FP.F16.F32.PACK_AB R157, R158, R157 ;  /* 0x0000009d9e9d723e */ /* 0x000fe400000000ff */
[----:B------:R-:W-:Y:S01]  /*10330*/  F2FP.F16.F32.PACK_AB R136, R137, R136 ;  /* 0x000000888988723e */ /* 0x000fe200000000ff */
[----:B------:R0:W-:Y:S01]  /*10340*/  STSM.16.M88.4 [R122], R152 ;  /* 0x000000987a007844 */ /* 0x0001e20000000200 */
[----:B------:R-:W-:Y:S02]  /*10350*/  ISETP.NE.U32.AND P0, PT, RZ, UR4, PT ;  /* 0x00000004ff007c0c */ /* 0x000fe4000bf05070 */
[----:B-1----:R-:W-:-:S02]  /*10360*/  IADD3 R8, P1, R217, UR4, RZ ;  /* 0x00000004d9087c10 */ /* 0x002fc4000ff3e0ff */
        /* <DEDUP_REMOVED lines=29> */
[----:B------:R-:W-:Y:S01]  /*10540*/  IADD3 R15, P4, R12, 0x1000, RZ ;  /* 0x000010000c0f7810 */ /* 0x000fe20007f9e0ff */
[----:B------:R-:W-:-:S12]  /*10550*/  @P1 BRA `(.L_x_11098) ;  /* 0x0000000000101947 */ /* 0x000fd80003800000 */
[----:B------:R-:W-:Y:S05]  /*10560*/  @!P0 BRA `(.L_x_11098) ;  /* 0x00000000000c8947 */ /* 0x000fea0003800000 */
[----:B------:R-:W2:Y:S04]  /*10570*/  LDG.E R5, desc[UR40][R8.64] ;  /* 0x0000002808057981 */ /* 0x000ea8000c1e1900 */
[----:B-----5:R-:W2:Y:S02]  /*10580*/  LDG.E R0, desc[UR40][R8.64+0x4] ;  /* 0x0000042808007981 */ /* 0x020ea4000c1e1900 */
[----:B--2---:R-:W-:-:S07]  /*10590*/  IADD3 R0, -R5, R0, RZ ;  /* 0x0000000005007210 */ /* 0x004fce0007ffe1ff */
.L_x_11098:
[----:B------:R-:W-:Y:S01]  /*105a0*/  SHF.R.S32.HI R80, RZ, 0x1f, R216 ;  /* 0x0000001fff507819 */ /* 0x000fe200000114d8 */
[----:B------:R-:W-:Y:S01]  /*105b0*/  ULDC.64 UR4, c[0x0][0xb70] ;  /* 0x0002dc0000047ab9 */ /* 0x000fe20000000a00 */
[--C-:B-----5:R-:W-:Y:S01]  /*105c0*/  SHF.R.S32.HI R21, RZ, 0x1f, R79.reuse ;  /* 0x0000001fff157819 */ /* 0x120fe2000001144f */
[----:B0-----:R-:W-:Y:S01]  /*105d0*/  IMAD.MOV.U32 R20, RZ, RZ, R79 ;  /* 0x000000ffff147224 */ /* 0x001fe200078e004f */
[----:B------:R-:W-:Y:S01]  /*105e0*/  SEL R231, R231, RZ, !P0 ;  /* 0x000000ffe7e77207 */ /* 0x000fe20004000000 */
[----:B------:R-:W-:Y:S01]  /*105f0*/  IMAD R5, R80, UR4, RZ ;  /* 0x0000000450057c24 */ /* 0x000fe2000f8e02ff */
[----:B------:R-:W-:Y:S01]  /*10600*/  SEL R225, R225, RZ, !P0 ;  /* 0x000000ffe1e17207 */ /* 0x000fe20004000000 */
[----:B------:R-:W-:Y:S01]  /*10610*/  IMAD.WIDE.U32 R6, R216, UR4, R20 ;  /* 0x00000004d8067c25 */ /* 0x000fe2000f8e0014 */
[C---:B------:R-:W-:Y:S02]  /*10620*/  IADD3 R29, P0, R12.reuse, 0x3000, RZ ;  /* 0x000030000c1d7810 */ /* 0x040fe40007f1e0ff */
[----:B------:R-:W-:Y:S01]  /*10630*/  IADD3 R25, P5, R12, 0x2000, RZ ;  /* 0x000020000c197810 */ /* 0x000fe20007fbe0ff */
[----:B------:R-:W-:Y:S01]  /*10640*/  IMAD R5, R216, UR5, R5 ;  /* 0x00000005d8057c24 */ /* 0x000fe2000f8e0205 */
[----:B------:R-:W-:Y:S01]  /*10650*/  ULDC.64 UR4, c[0x0][0xb78] ;  /* 0x0002de0000047ab9 */ /* 0x000fe20000000a00 */
[----:B------:R-:W-:Y:S01]  /*10660*/  IMAD R9, R229, 0x80, R213 ;  /* 0x00000080e5097824 */ /* 0x000fe200078e02d5 */
[C---:B------:R-:W-:Y:S01]  /*10670*/  IADD3 R37, P2, R12.reuse, 0x5000, RZ ;  /* 0x000050000c257810 */ /* 0x040fe20007f5e0ff */
[----:B------:R-:W-:Y:S01]  /*10680*/  IMAD.IADD R7, R7, 0x1, R5 ;  /* 0x0000000107077824 */ /* 0x000fe200078e0205 */
[----:B------:R-:W-:Y:S01]  /*10690*/  IADD3 R33, P1, R12, 0x4000, RZ ;  /* 0x000040000c217810 */ /* 0x000fe20007f3e0ff */
[----:B------:R-:W-:Y:S01]  /*106a0*/  IMAD R5, R231, UR4, RZ ;  /* 0x00000004e7057c24 */ /* 0x000fe2000f8e02ff */
[----:B------:R-:W-:Y:S01]  /*106b0*/  LOP3.LUT R28, R29, 0x380, RZ, 0xc0, !PT ;  /* 0x000003801d1c7812 */ /* 0x000fe200078ec0ff */
[----:B------:R-:W-:Y:S01]  /*106c0*/  IMAD.WIDE.U32 R6, R225, UR4, R6 ;  /* 0x00000004e1067c25 */ /* 0x000fe2000f8e0006 */
[----:B------:R-:W-:-:S02]  /*106d0*/  LOP3.LUT R14, R15, 0x380, RZ, 0xc0, !PT ;  /* 0x000003800f0e7812 */ /* 0x000fc400078ec0ff */
[----:B------:R-:W-:Y:S01]  /*106e0*/  LOP3.LUT R24, R25, 0x380, RZ, 0xc0, !PT ;  /* 0x0000038019187812 */ /* 0x000fe200078ec0ff */
[----:B------:R-:W-:Y:S01]  /*106f0*/  IMAD R8, R225, UR5, R5 ;  /* 0x00000005e1087c24 */ /* 0x000fe2000f8e0205 */
[----:B------:R-:W-:Y:S01]  /*10700*/  SHF.R.S32.HI R5, RZ, 0x1f, R9 ;  /* 0x0000001fff057819 */ /* 0x000fe20000011409 */
[----:B------:R-:W-:Y:S01]  /*10710*/  ULDC.64 UR4, c[0x0][0xb40] ;  /* 0x0002d00000047ab9 */ /* 0x000fe20000000a00 */
[----:B------:R-:W-:Y:S02]  /*10720*/  IADD3 R6, P3, R9, R6, RZ ;  /* 0x0000000609067210 */ /* 0x000fe40007f7e0ff */
[----:B------:R-:W-:Y:S02]  /*10730*/  LOP3.LUT R36, R37, 0x380, RZ, 0xc0, !PT ;  /* 0x0000038025247812 */ /* 0x000fe400078ec0ff */
[----:B------:R-:W-:Y:S02]  /*10740*/  LOP3.LUT R32, R33, 0x380, RZ, 0xc0, !PT ;  /* 0x0000038021207812 */ /* 0x000fe400078ec0ff */
[----:B------:R-:W-:-:S02]  /*10750*/  SHF.R.U64 R28, R28, 0x3, RZ ;  /* 0x000000031c1c7819 */ /* 0x000fc400000012ff */
[----:B------:R-:W-:Y:S02]  /*10760*/  SHF.R.U64 R14, R14, 0x3, RZ ;  /* 0x000000030e0e7819 */ /* 0x000fe400000012ff */
[----:B------:R-:W-:Y:S02]  /*10770*/  SHF.R.U64 R24, R24, 0x3, RZ ;  /* 0x0000000318187819 */ /* 0x000fe400000012ff */
[----:B------:R-:W-:Y:S02]  /*10780*/  IADD3.X R5, R5, R7, R8, P3, !PT ;  /* 0x0000000705057210 */ /* 0x000fe40001ffe408 */
[----:B------:R-:W-:Y:S02]  /*10790*/  SHF.R.U64 R36, R36, 0x3, RZ ;  /* 0x0000000324247819 */ /* 0x000fe400000012ff */
[----:B------:R-:W-:Y:S02]  /*107a0*/  LEA R54, P3, R6, UR4, 0x2 ;  /* 0x0000000406367c11 */ /* 0x000fe4000f8610ff */
[----:B------:R-:W-:-:S02]  /*107b0*/  SHF.R.U64 R32, R32, 0x3, RZ ;  /* 0x0000000320207819 */ /* 0x000fc400000012ff */
        /* <DEDUP_REMOVED lines=8> */
[----:B------:R-:W-:Y:S01]  /*10840*/  LEA.HI.X R55, R6, UR5, R5, 0x2, P3 ;  /* 0x0000000506377c11 */ /* 0x000fe200098f1405 */
[----:B------:R-:W-:Y:S01]  /*10850*/  VIADD R5, R9, 0x8 ;  /* 0x0000000809057836 */ /* 0x000fe20000000000 */
[C---:B------:R-:W-:Y:S01]  /*10860*/  IADD3 R7, P0, R12.reuse, 0x9000, RZ ;  /* 0x000090000c077810 */ /* 0x040fe20007f1e0ff */
[----:B------:R-:W-:Y:S01]  /*10870*/  ULDC.64 UR4, c[0x0][0xaa0] ;  /* 0x0002a80000047ab9 */ /* 0x000fe20000000a00 */
[----:B------:R-:W-:-:S02]  /*10880*/  IADD3 R41, P3, R12, 0x6000, RZ ;  /* 0x000060000c297810 */ /* 0x000fc40007f7e0ff */
[C---:B------:R-:W-:Y:S02]  /*10890*/  IADD3 R45, P4, R12.reuse, 0x7000, RZ ;  /* 0x000070000c2d7810 */ /* 0x040fe40007f9e0ff */
[----:B------:R-:W-:Y:S02]  /*108a0*/  IADD3 R49, P5, R12, 0x8000, RZ ;  /* 0x000080000c317810 */ /* 0x000fe40007fbe0ff */
[----:B------:R-:W-:Y:S01]  /*108b0*/  LOP3.LUT R32, R32, R33, RZ, 0x3c, !PT ;  /* 0x0000002120207212 */ /* 0x000fe200078e3cff */
[----:B------:R-:W-:Y:S01]  /*108c0*/  IMAD.X R33, RZ, RZ, R13, P1 ;  /* 0x000000ffff217224 */ /* 0x000fe200008e060d */
[C---:B------:R-:W-:Y:S02]  /*108d0*/  IADD3 R57, P2, R12.reuse, 0xb000, RZ ;  /* 0x0000b0000c397810 */ /* 0x040fe40007f5e0ff */
[----:B------:R-:W-:Y:S02]  /*108e0*/  LOP3.LUT R6, R7, 0x380, RZ, 0xc0, !PT ;  /* 0x0000038007067812 */ /* 0x000fe400078ec0ff */
[----:B------:R-:W-:-:S02]  /*108f0*/  IADD3 R53, P1, R12, 0xa000, RZ ;  /* 0x0000a0000c357810 */ /* 0x000fc40007f3e0ff */
[----:B------:R-:W-:Y:S02]  /*10900*/  LOP3.LUT R40, R41, 0x380, RZ, 0xc0, !PT ;  /* 0x0000038029287812 */ /* 0x000fe400078ec0ff */
[----:B------:R-:W-:Y:S02]  /*10910*/  LOP3.LUT R44, R45, 0x380, RZ, 0xc0, !PT ;  /* 0x000003802d2c7812 */ /* 0x000fe400078ec0ff */
[----:B------:R-:W-:Y:S02]  /*10920*/  LOP3.LUT R48, R49, 0x380, RZ, 0xc0, !PT ;  /* 0x0000038031307812 */ /* 0x000fe400078ec0ff */
[----:B------:R-:W-:Y:S02]  /*10930*/  LOP3.LUT R56, R57, 0x380, RZ, 0xc0, !PT ;  /* 0x0000038039387812 */ /* 0x000fe400078ec0ff */
[----:B------:R-:W-:Y:S02]  /*10940*/  SHF.R.U64 R6, R6, 0x3, RZ ;  /* 0x0000000306067819 */ /* 0x000fe400000012ff */
[----:B------:R-:W-:-:S02]  /*10950*/  LOP3.LUT R52, R53, 0x380, RZ, 0xc0, !PT ;  /* 0x0000038035347812 */ /* 0x000fc400078ec0ff */
[----:B------:R-:W-:Y:S02]  /*10960*/  SHF.R.U64 R40, R40, 0x3, RZ ;  /* 0x0000000328287819 */ /* 0x000fe400000012ff */
[----:B------:R-:W-:Y:S02]  /*10970*/  SHF.R.U64 R44, R44, 0x3, RZ ;  /* 0x000000032c2c7819 */ /* 0x000fe400000012ff */
[----:B------:R-:W-:Y:S02]  /*10980*/  SHF.R.U64 R48, R48, 0x3, RZ ;  /* 0x0000000330307819 */ /* 0x000fe400000012ff */
[----:B------:R-:W-:Y:S02]  /*10990*/  SHF.R.U64 R56, R56, 0x3, RZ ;  /* 0x0000000338387819 */ /* 0x000fe400000012ff */
[----:B------:R-:W-:Y:S02]  /*109a0*/  LOP3.LUT R6, R6, R7, RZ, 0x3c, !PT ;  /* 0x0000000706067212 */ /* 0x000fe400078e3cff */
[----:B------:R-:W-:-:S02]  /*109b0*/  SHF.R.U64 R52, R52, 0x3, RZ ;  /* 0x0000000334347819 */ /* 0x000fc400000012ff */
[----:B------:R-:W-:Y:S01]  /*109c0*/  LOP3.LUT R40, R40, R41, RZ, 0x3c, !PT ;  /* 0x0000002928287212 */ /* 0x000fe200078e3cff */
[--C-:B------:R-:W-:Y:S01]  /*109d0*/  IMAD.X R41, RZ, RZ, R13.reuse, P3 ;  /* 0x000000ffff297224 */ /* 0x100fe200018e060d */
[----:B------:R-:W-:Y:S01]  /*109e0*/  LOP3.LUT R44, R44, R45, RZ, 0x3c, !PT ;  /* 0x0000002d2c2c7212 */ /* 0x000fe200078e3cff */
[--C-:B------:R-:W-:Y:S01]  /*109f0*/  IMAD.X R45, RZ, RZ, R13.reuse, P4 ;  /* 0x000000ffff2d7224 */ /* 0x100fe200020e060d */
[----:B------:R-:W-:Y:S01]  /*10a00*/  LOP3.LUT R48, R48, R49, RZ, 0x3c, !PT ;  /* 0x0000003130307212 */ /* 0x000fe200078e3cff */
[--C-:B------:R-:W-:Y:S01]  /*10a10*/  IMAD.X R49, RZ, RZ, R13.reuse, P5 ;  /* 0x000000ffff317224 */ /* 0x100fe200028e060d */
[----:B------:R-:W-:Y:S02]  /*10a20*/  IADD3.X R7, RZ, R13, RZ, P0, !PT ;  /* 0x0000000dff077210 */ /* 0x000fe400007fe4ff */
        /* <DEDUP_REMOVED lines=10> */
[----:B------:R-:W-:Y:S01]  /*10ad0*/  LOP3.LUT R60, R61, 0x380, RZ, 0xc0, !PT ;  /* 0x000003803d3c7812 */ /* 0x000fe200078ec0ff */
[----:B------:R-:W-:Y:S01]  /*10ae0*/  IMAD.X R73, RZ, RZ, R13, P2 ;  /* 0x000000ffff497224 */ /* 0x000fe200010e060d */
[----:B------:R-:W-:Y:S02]  /*10af0*/  LOP3.LUT R64, R65, 0x380, RZ, 0xc0, !PT ;  /* 0x0000038041407812 */ /* 0x000fe400078ec0ff */
[----:B------:R-:W-:Y:S02]  /*10b00*/  LOP3.LUT R68, R69, 0x380, RZ, 0xc0, !PT ;  /* 0x0000038045447812 */ /* 0x000fe400078ec0ff */
[----:B------:R-:W-:Y:S02]  /*10b10*/  LOP3.LUT R9, R12, 0x380, RZ, 0xc0, !PT ;  /* 0x000003800c097812 */ /* 0x000fe400078ec0ff */
[----:B------:R-:W-:Y:S02]  /*10b20*/  ISETP.GE.OR P0, PT, R5, R0, P0 ;  /* 0x000000000500720c */ /* 0x000fe40000706670 */
[----:B------:R-:W-:Y:S01]  /*10b30*/  LOP3.LUT R5, R10, 0x380, RZ, 0xc0, !PT ;  /* 0x000003800a057812 */ /* 0x000fe200078ec0ff */
[----:B------:R-:W-:Y:S01]  /*10b40*/  IMAD.MOV.U32 R76, RZ, RZ, R201 ;  /* 0x000000ffff4c7224 */ /* 0x000fe200078e00c9 */
[----:B------:R-:W-:Y:S01]  /*10b50*/  SHF.R.U64 R60, R60, 0x3, RZ ;  /* 0x000000033c3c7819 */ /* 0x000fe200000012ff */
[----:B------:R0:W-:Y:S01]  /*10b60*/  @!P1 STG.E desc[UR40][R54.64], R4 ;  /* 0x0000000436009986 */ /* 0x0001e2000c101928 */
[----:B------:R-:W-:-:S02]  /*10b70*/  SHF.R.U64 R64, R64, 0x3, RZ ;  /* 0x0000000340407819 */ /* 0x000fc400000012ff */
[----:B------:R-:W-:Y:S02]  /*10b80*/  SHF.R.U64 R68, R68, 0x3, RZ ;  /* 0x0000000344447819 */ /* 0x000fe400000012ff */
[----:B------:R-:W-:Y:S02]  /*10b90*/  SHF.R.U64 R9, R9, 0x3, RZ ;  /* 0x0000000309097819 */ /* 0x000fe400000012ff */
[----:B------:R-:W-:Y:S01]  /*10ba0*/  SHF.R.U64 R5, R5, 0x3, RZ ;  /* 0x0000000305057819 */ /* 0x000fe200000012ff */
[----:B------:R1:W-:Y:S01]  /*10bb0*/  @!P0 STG.E desc[UR40][R54.64+0x20], R3 ;  /* 0x0000200336008986 */ /* 0x0003e2000c101928 */
[----:B------:R-:W-:Y:S01]  /*10bc0*/  LOP3.LUT R60, R60, R61, RZ, 0x3c, !PT ;  /* 0x0000003d3c3c7212 */ /* 0x000fe200078e3cff */
[--C-:B------:R-:W-:Y:S01]  /*10bd0*/  IMAD.X R61, RZ, RZ, R13.reuse, P3 ;  /* 0x000000ffff3d7224 */ /* 0x100fe200018e060d */
[----:B------:R-:W-:Y:S01]  /*10be0*/  LOP3.LUT R64, R64, R65, RZ, 0x3c, !PT ;  /* 0x0000004140407212 */ /* 0x000fe200078e3cff */
[----:B------:R-:W-:Y:S01]  /*10bf0*/  IMAD.X R65, RZ, RZ, R13, P4 ;  /* 0x000000ffff417224 */ /* 0x000fe200020e060d */
[----:B------:R-:W-:-:S02]  /*10c00*/  LOP3.LUT R68, R68, R69, RZ, 0x3c, !PT ;  /* 0x0000004544447212 */ /* 0x000fc400078e3cff */
[----:B------:R-:W-:Y:S01]  /*10c10*/  SHF.R.S32.HI R77, RZ, 0x1f, R201 ;  /* 0x0000001fff4d7819 */ /* 0x000fe200000114c9 */
[----:B------:R-:W-:Y:S01]  /*10c20*/  IMAD R78, R21, UR4, RZ ;  /* 0x00000004154e7c24 */ /* 0x000fe2000f8e02ff */
[----:B------:R-:W-:Y:S01]  /*10c30*/  LOP3.LUT R8, R9, R12, RZ, 0x3c, !PT ;  /* 0x0000000c09087212 */ /* 0x000fe200078e3cff */
[----:B------:R-:W-:Y:S01]  /*10c40*/  IMAD.MOV.U32 R9, RZ, RZ, R13 ;  /* 0x000000ffff097224 */ /* 0x000fe200078e000d */
[----:B------:R-:W-:Y:S01]  /*10c50*/  IADD3.X R69, RZ, R13, RZ, P5, !PT ;  /* 0x0000000dff457210 */ /* 0x000fe20002ffe4ff */
[----:B------:R-:W5:Y:S01]  /*10c60*/  LD.E.128 R24, desc[UR40][R24.64] ;  /* 0x0000002818187980 */ /* 0x000f62000c101d00 */
[----:B------:R-:W-:Y:S01]  /*10c70*/  LOP3.LUT R72, R5, R10, RZ, 0x3c, !PT ;  /* 0x0000000a05487212 */ /* 0x000fe200078e3cff */
[C---:B------:R-:W-:Y:S02]  /*10c80*/  IMAD.WIDE.U32 R20, R79.reuse, UR4, R76 ;  /* 0x000000044f147c25 */ /* 0x040fe4000f8e004c */
[----:B------:R-:W5:Y:S04]  /*10c90*/  LD.E.128 R8, desc[UR40][R8.64] ;  /* 0x0000002808087980 */ /* 0x000f68000c101d00 */
[----:B------:R-:W5:Y:S01]  /*10ca0*/  LD.E.128 R12, desc[UR40][R14.64] ;  /* 0x000000280e0c7980 */ /* 0x000f62000c101d00 */
[----:B------:R-:W-:Y:S01]  /*10cb0*/  IMAD R79, R79, UR5, R78 ;  /* 0x000000054f4f7c24 */ /* 0x000fe2000f8e024e */
[----:B------:R-:W-:-:S02]  /*10cc0*/  ULDC.64 UR4, c[0x0][0xae0] ;  /* 0x0002b80000047ab9 */ /* 0x000fc40000000a00 */
[----:B------:R-:W5:Y:S04]  /*10cd0*/  LD.E.128 R28, desc[UR40][R28.64] ;  /* 0x000000281c1c7980 */ /* 0x000f68000c101d00 */
[----:B------:R-:W5:Y:S04]  /*10ce0*/  LD.E.128 R32, desc[UR40][R32.64] ;  /* 0x0000002820207980 */ /* 0x000f68000c101d00 */
[----:B------:R-:W5:Y:S04]  /*10cf0*/  LD.E.128 R36, desc[UR40][R36.64] ;  /* 0x0000002824247980 */ /* 0x000f68000c101d00 */
[----:B------:R-:W5:Y:S04]  /*10d00*/  LD.E.128 R40, desc[UR40][R40.64] ;  /* 0x0000002828287980 */ /* 0x000f68000c101d00 */
[----:B------:R-:W5:Y:S04]  /*10d10*/  LD.E.128 R44, desc[UR40][R44.64] ;  /* 0x000000282c2c7980 */ /* 0x000f68000c101d00 */
[----:B------:R-:W5:Y:S04]  /*10d20*/  LD.E.128 R48, desc[UR40][R48.64] ;  /* 0x0000002830307980 */ /* 0x000f68000c101d00 */
[----:B0-----:R-:W5:Y:S04]  /*10d30*/  LD.E.128 R4, desc[UR40][R6.64] ;  /* 0x0000002806047980 */ /* 0x001f68000c101d00 */
[----:B-1----:R-:W5:Y:S04]  /*10d40*/  LD.E.128 R52, desc[UR40][R52.64] ;  /* 0x0000002834347980 */ /* 0x002f68000c101d00 */
[----:B------:R-:W5:Y:S04]  /*10d50*/  LD.E.128 R56, desc[UR40][R56.64] ;  /* 0x0000002838387980 */ /* 0x000f68000c101d00 */
        /* <DEDUP_REMOVED lines=9> */
[----:B0-----:R-:W0:Y:S01]  /*10df0*/  FENCE.VIEW.ASYNC.S ;  /* 0x00000000000073c6 */ /* 0x001e220000000000 */
[----:B------:R-:W-:-:S02]  /*10e00*/  IMAD.IADD R21, R21, 0x1, R79 ;  /* 0x0000000115157824 */ /* 0x000fc400078e024f */
[----:B------:R-:W-:Y:S01]  /*10e10*/  IMAD R79, R229, -0x80, R0 ;  /* 0xffffff80e54f7824 */ /* 0x000fe200078e0200 */
[----:B------:R-:W-:Y:S01]  /*10e20*/  IADD3 R0, R208, 0x40, RZ ;  /* 0x00000040d0007810 */ /* 0x000fe20007ffe0ff */
[----:B------:R-:W-:Y:S02]  /*10e30*/  IMAD R77, R80, UR4, RZ ;  /* 0x00000004504d7c24 */ /* 0x000fe4000f8e02ff */
[C---:B------:R-:W-:Y:S01]  /*10e40*/  VIADD R3, R208.reuse, 0x20 ;  /* 0x00000020d0037836 */ /* 0x040fe20000000000 */
[-C--:B------:R-:W-:Y:S01]  /*10e50*/  ISETP.GE.AND P3, PT, R208, R79.reuse, PT ;  /* 0x0000004fd000720c */ /* 0x080fe20003f66270 */
[----:B------:R-:W-:Y:S01]  /*10e60*/  IMAD R77, R216, UR5, R77 ;  /* 0x00000005d84d7c24 */ /* 0x000fe2000f8e024d */
[----:B------:R-:W-:Y:S01]  /*10e70*/  ISETP.GE.AND P0, PT, R0, R79, PT ;  /* 0x0000004f0000720c */ /* 0x000fe20003f06270 */
        /* <DEDUP_REMOVED lines=11> */
[----:B0-----:R0:W-:Y:S01]  /*10f30*/  SYNCS.ARRIVE.TRANS64.RED.A1T0 RZ, [R0+URZ], RZ ;  /* 0x000000ff00ff79a7 */ /* 0x0011e2000810043f */
[----:B------:R-:W-:Y:S01]  /*10f40*/  BSSY B1, `(.L_x_11099) ;  /* 0x000001b000017945 */ /* 0x000fe20003800000 */
[----:B------:R-:W-:-:S02]  /*10f50*/  IMAD R3, R225, UR5, R3 ;  /* 0x00000005e1037c24 */ /* 0x000fc4000f8e0203 */
[----:B------:R-:W-:-:S04]  /*10f60*/  IMAD.WIDE R76, R229, 0x80, R208 ;  /* 0x00000080e54c7825 */ /* 0x000fc800078e02d0 */
[----:B------:R-:W-:Y:S01]  /*10f70*/  IMAD.IADD R83, R79, 0x1, R3 ;  /* 0x000000014f537824 */ /* 0x000fe200078e0203 */
[----:B0-----:R-:W-:Y:S06]  /*10f80*/  @P3 BRA `(.L_x_11100) ;  /* 0x0000000000583947 */ /* 0x001fec0003800000 */
[----:B------:R-:W-:Y:S01]  /*10f90*/  MOV R21, R83 ;  /* 0x0000005300157202 */ /* 0x000fe20000000f00 */
[----:B------:R-:W-:Y:S01]  /*10fa0*/  ULDC.64 UR4, c[0x0][0xad8] ;  /* 0x0002b60000047ab9 */ /* 0x000fe20000000a00 */
[----:B------:R-:W-:Y:S01]  /*10fb0*/  IMAD.MOV.U32 R20, RZ, RZ, R78 ;  /* 0x000000ffff147224 */ /* 0x000fe200078e004e */
[----:B------:R-:W-:Y:S01]  /*10fc0*/  ULDC.64 UR6, c[0x0][0xa80] ;  /* 0x0002a00000067ab9 */ /* 0x000fe20000000a00 */
        /* <DEDUP_REMOVED lines=18> */
.L_x_11100:
[----:B------:R-:W-:Y:S05]  /*110f0*/  BSYNC B1 ;  /* 0x0000000000017941 */ /* 0x000fea0003800000 */
.L_x_11099:
[----:B------:R-:W-:Y:S04]  /*11100*/  BSSY B1, `(.L_x_11101) ;  /* 0x000001a000017945 */ /* 0x000fe80003800000 */
[----:B------:R-:W-:Y:S05]  /*11110*/  @P2 BRA `(.L_x_11102) ;  /* 0x0000000000602947 */ /* 0x000fea0003800000 */
[----:B------:R-:W-:Y:S01]  /*11120*/  IADD3 R3, P2, R76, 0x20, RZ ;  /* 0x000000204c037810 */ /* 0x000fe20007f5e0ff */
[----:B------:R-:W-:Y:S01]  /*11130*/  ULDC.64 UR6, c[0x0][0xad8] ;  /* 0x0002b60000067ab9 */ /* 0x000fe20000000a00 */
[----:B0----5:R-:W-:Y:S01]  /*11140*/  IMAD.MOV.U32 R8, RZ, RZ, R78 ;  /* 0x000000ffff087224 */ /* 0x021fe200078e004e */
[----:B------:R-:W-:Y:S01]  /*11150*/  IADD3 R10, R201, 0x40, RZ ;  /* 0x00000040c90a7810 */ /* 0x000fe20007ffe0ff */
[----:B------:R-:W-:Y:S01]  /*11160*/  IMAD.MOV.U32 R9, RZ, RZ, R83 ;  /* 0x000000ffff097224 */ /* 0x000fe200078e0053 */
[----:B------:R-:W-:Y:S01]  /*11170*/  ULDC UR4, c[0x0][0xa8c] ;  /* 0x0002a30000047ab9 */ /* 0x000fe20000000800 */
[----:B------:R-:W-:Y:S01]  /*11180*/  IMAD.X R0, RZ, RZ, R77, P2 ;  /* 0x000000ffff007224 */ /* 0x000fe200010e064d */
[----:B------:R-:W-:Y:S01]  /*11190*/  ISETP.GE.AND P3, PT, R10, UR4, PT ;  /* 0x000000040a007c0c */ /* 0x000fe2000bf66270 */
[----:B------:R-:W-:Y:S01]  /*111a0*/  IMAD.WIDE.U32 R8, R3, UR6, R8 ;  /* 0x0000000603087c25 */ /* 0x000fe2000f8e0008 */
[----:B------:R-:W-:-:S03]  /*111b0*/  ISETP.GE.AND P4, PT, R201, UR4, PT ;  /* 0x00000004c9007c0c */ /* 0x000fc6000bf86270 */
[----:B------:R-:W-:-:S04]  /*111c0*/  IMAD R0, R0, UR6, RZ ;  /* 0x0000000600007c24 */ /* 0x000fc8000f8e02ff */
        /* <DEDUP_REMOVED lines=13> */
.L_x_11102:
[----:B------:R-:W-:Y:S05]  /*112a0*/  BSYNC B1 ;  /* 0x0000000000017941 */ /* 0x000fea0003800000 */
.L_x_11101:
[----:B------:R-:W-:Y:S04]  /*112b0*/  BSSY B1, `(.L_x_11103) ;  /* 0x000001a000017945 */ /* 0x000fe80003800000 */
[----:B------:R-:W-:Y:S05]  /*112c0*/  @P0 BRA `(.L_x_11104) ;  /* 0x0000000000600947 */ /* 0x000fea0003800000 */
[----:B------:R-:W-:Y:S01]  /*112d0*/  IADD3 R3, P0, R76, 0x40, RZ ;  /* 0x000000404c037810 */ /* 0x000fe20007f1e0ff */
[C---:B-1---5:R-:W-:Y:S01]  /*112e0*/  VIADD R5, R201.reuse, 0x80 ;  /* 0x00000080c9057836 */ /* 0x062fe20000000000 */
        /* <DEDUP_REMOVED lines=15> */
[----:B------:R-:W-:Y:S02]  /*113e0*/  LEA R6, P0, R4, UR6, 0x1 ;  /* 0x0000000604067c11 */ /* 0x000fe4000f8008ff */
[----:B------:R-:W-:-:S04]  /*113f0*/  IADD3 R3, R5, R3, RZ ;  /* 0x0000000305037210 */ /* 0x000fc80007ffe0ff */
[----:B------:R-:W-:-:S05]  /*11400*/  LEA.HI.X R7, R4, UR7, R3, 0x1, P0 ;  /* 0x0000000704077c11 */ /* 0x000fca00080f0c03 */
[----:B------:R2:W-:Y:S04]  /*11410*/  @!P2 STG.E.128 desc[UR40][R6.64], R24 ;  /* 0x000000180600a986 */ /* 0x0005e8000c101d28 */
[----:B------:R2:W-:Y:S04]  /*11420*/  @!P3 STG.E.128 desc[UR40][R6.64+0x80], R40 ;  /* 0x000080280600b986 */ /* 0x0005e8000c101d28 */
[----:B------:R2:W-:Y:S04]  /*11430*/  @!P4 STG.E.128 desc[UR40][R6.64+0x100], R52 ;  /* 0x000100340600c986 */ /* 0x0005e8000c101d28 */
[----:B------:R2:W-:Y:S02]  /*11440*/  @!P5 STG.E.128 desc[UR40][R6.64+0x180], R68 ;  /* 0x000180440600d986 */ /* 0x0005e4000c101d28 */
.L_x_11104:
[----:B------:R-:W-:Y:S05]  /*11450*/  BSYNC B1 ;  /* 0x0000000000017941 */ /* 0x000fea0003800000 */
.L_x_11103:
[----:B------:R-:W-:Y:S05]  /*11460*/  @P1 BRA `(.L_x_11105) ;  /* 0x0000000c004c1947 */ /* 0x000fea0003800000 */
[----:B------:R-:W-:Y:S01]  /*11470*/  IADD3 R3, P0, R76, 0x60, RZ ;  /* 0x000000604c037810 */ /* 0x000fe20007f1e0ff */
[C---:B------:R-:W-:Y:S01]  /*11480*/  VIADD R0, R201.reuse, 0x40 ;  /* 0x00000040c9007836 */ /* 0x040fe20000000000 */
[----:B------:R-:W-:Y:S01]  /*11490*/  ULDC UR4, c[0x0][0xa8c] ;  /* 0x0002a30000047ab9 */ /* 0x000fe20000000800 */
[----:B------:R-:W-:Y:S01]  /*114a0*/  ULDC.64 UR6, c[0x0][0xad8] ;  /* 0x0002b60000067ab9 */ /* 0x000fe20000000a00 */
[----:B-1---5:R-:W-:Y:S01]  /*114b0*/  IMAD.MOV.U32 R4, RZ, RZ, R78 ;  /* 0x000000ffff047224 */ /* 0x022fe200078e004e */
        /* <DEDUP_REMOVED lines=11> */
[----:B--2---:R-:W-:Y:S02]  /*11570*/  LEA R6, P0, R4, UR6, 0x1 ;  /* 0x0000000604067c11 */ /* 0x004fe4000f8008ff */
[----:B------:R-:W-:-:S04]  /*11580*/  IADD3 R3, R5, R3, RZ ;  /* 0x0000000305037210 */ /* 0x000fc80007ffe0ff */
        /* <DEDUP_REMOVED lines=8> */
.L_x_11097:
[----:B------:R-:W0:Y:S01]  /*11610*/  S2R R0, SR_TID.X ;  /* 0x0000000000007919 */ /* 0x000e220000002100 */
[----:B------:R-:W-:Y:S01]  /*11620*/  ULDC.64 UR4, c[0x0][0xbd8] ;  /* 0x0002f60000047ab9 */ /* 0x000fe20000000a00 */
[----:B------:R-:W-:Y:S01]  /*11630*/  IMAD.MOV.U32 R3, RZ, RZ, RZ ;  /* 0x000000ffff037224 */ /* 0x000fe200078e00ff */
        /* <DEDUP_REMOVED lines=9> */
[----:B------:R-:W-:Y:S01]  /*116d0*/  ULDC UR4, c[0x0][0xa88] ;  /* 0x0002a20000047ab9 */ /* 0x000fe20000000800 */
[----:B0-----:R-:W-:-:S02]  /*116e0*/  VIADD R8, R0, 0xffffff80 ;  /* 0xffffff8000087836 */ /* 0x001fc40000000000 */
[----:B------:R-:W-:Y:S01]  /*116f0*/  @P1 IADD3.X R7, R218, UR5, RZ, P2, !PT ;  /* 0x00000005da071c10 */ /* 0x000fe200097fe4ff */
[----:B------:R-:W-:-:S06]  /*11700*/  IMAD.U32 R0, RZ, RZ, UR4 ;  /* 0x00000004ff007e24 */ /* 0x000fcc000f8e00ff */
[----:B------:R0:W5:Y:S01]  /*11710*/  @P1 LDG.E R0, desc[UR40][R6.64] ;  /* 0x0000002806001981 */ /* 0x000162000c1e1900 */
[----:B------:R-:W-:Y:S01]  /*11720*/  ISETP.GT.AND P2, PT, R8, 0x7f, PT ;  /* 0x0000007f0800780c */ /* 0x000fe20003f44270 */
[----:B------:R-:W-:-:S12]  /*11730*/  @P1 BRA `(.L_x_11106) ;  /* 0x0000000000101947 */ /* 0x000fd80003800000 */
[----:B------:R-:W-:Y:S05]  /*11740*/  @!P0 BRA `(.L_x_11106) ;  /* 0x00000000000c8947 */ /* 0x000fea0003800000 */
[----:B0-----:R-:W2:Y:S04]  /*11750*/  LDG.E R7, desc[UR40][R4.64] ;  /* 0x0000002804077981 */ /* 0x001ea8000c1e1900 */
[----:B-----5:R-:W2:Y:S02]  /*11760*/  LDG.E R0, desc[UR40][R4.64+0x4] ;  /* 0x0000042804007981 */ /* 0x020ea4000c1e1900 */
[----:B--2---:R-:W-:-:S07]  /*11770*/  IMAD.IADD R0, R0, 0x1, -R7 ;  /* 0x0000000100007824 */ /* 0x004fce00078e0a07 */
.L_x_11106:
[----:B------:R-:W-:Y:S01]  /*11780*/  BSSY B1, `(.L_x_11107) ;  /* 0x000001d000017945 */ /* 0x000fe20003800000 */
[----:B------:R-:W-:Y:S02]  /*11790*/  SHF.R.S32.HI R9, RZ, 0x1f, R216 ;  /* 0x0000001fff097819 */ /* 0x000fe400000114d8 */
[----:B------:R-:W-:Y:S02]  /*117a0*/  SHF.R.S32.HI R10, RZ, 0x1f, R201 ;  /* 0x0000001fff0a7819 */ /* 0x000fe400000114c9 */
[----:B------:R-:W-:Y:S02]  /*117b0*/  SEL R225, R225, RZ, !P0 ;  /* 0x000000ffe1e17207 */ /* 0x000fe40004000000 */
[----:B------:R-:W-:Y:S02]  /*117c0*/  SEL R231, R231, RZ, !P0 ;  /* 0x000000ffe7e77207 */ /* 0x000fe40004000000 */
[----:B-----5:R-:W-:Y:S01]  /*117d0*/  SHF.R.S32.HI R8, RZ, 0x1f, R3 ;  /* 0x0000001fff087819 */ /* 0x020fe20000011403 */
[----:B------:R-:W-:Y:S06]  /*117e0*/  @P2 BRA `(.L_x_11108) ;  /* 0x0000000000582947 */ /* 0x000fec0003800000 */
[----:B------:R-:W5:Y:S02]  /*117f0*/  S2R R4, SR_TID.X ;  /* 0x0000000000047919 */ /* 0x000f640000002100 */
[----:B-----5:R-:W-:-:S05]  /*11800*/  LEA R4, R229, R4, 0x7 ;  /* 0x00000004e5047211 */ /* 0x020fca00078e38ff */
[----:B------:R-:W-:-:S05]  /*11810*/  VIADD R5, R4, 0xffffff80 ;  /* 0xffffff8004057836 */ /* 0x000fca0000000000 */
        /* <DEDUP_REMOVED lines=19> */
.L_x_11108:
[----:B------:R-:W-:Y:S05]  /*11950*/  BSYNC B1 ;  /* 0x0000000000017941 */ /* 0x000fea0003800000 */
.L_x_11107:
[----:B------:R-:W-:Y:S01]  /*11960*/  ULDC.64 UR4, c[0x0][0xaa0] ;  /* 0x0002a80000047ab9 */ /* 0x000fe20000000a00 */
[----:B0-----:R-:W-:Y:S01]  /*11970*/  MOV R5, R10 ;  /* 0x0000000a00057202 */ /* 0x001fe20000000f00 */
        /* <DEDUP_REMOVED lines=47> */
.L_x_11110:
[----:B------:R-:W-:Y:S05]  /*11c70*/  BSYNC B1 ;  /* 0x0000000000017941 */ /* 0x000fea0003800000 */
.L_x_11109:
        /* <DEDUP_REMOVED lines=28> */
.L_x_11112:
[----:B------:R-:W-:Y:S05]  /*11e40*/  BSYNC B1 ;  /* 0x0000000000017941 */ /* 0x000fea0003800000 */
.L_x_11111:
        /* <DEDUP_REMOVED lines=27> */
.L_x_11114:
[----:B------:R-:W-:Y:S05]  /*12000*/  BSYNC B1 ;  /* 0x0000000000017941 */ /* 0x000fea0003800000 */
.L_x_11113:
        /* <DEDUP_REMOVED lines=25> */
.L_x_11105:
[----:B------:R-:W-:Y:S05]  /*121a0*/  BSYNC B0 ;  /* 0x0000000000007941 */ /* 0x000fea0003800000 */
.L_x_11096:
[----:B------:R-:W-:Y:S02]  /*121b0*/  ULDC UR4, c[0x0][0xc14] ;  /* 0x0003050000047ab9 */ /* 0x000fe40000000800 */
[----:B----4-:R-:W-:-:S13]  /*121c0*/  ISETP.GE.AND P0, PT, R207, UR4, PT ;  /* 0x00000004cf007c0c */ /* 0x010fda000bf06270 */
[----:B------:R-:W-:Y:S05]  /*121d0*/  @!P0 BRA `(.L_x_11115) ;  /* 0xfffffeec00748947 */ /* 0x000fea000383ffff */
[----:B------:R-:W-:Y:S05]  /*121e0*/  BRA `(.L_x_10961) ;  /* 0x0000005800bc7947 */ /* 0x000fea0003800000 */
.L_x_10959:
[----:B------:R-:W-:-:S08]  /*121f0*/  NOP ;  /* 0x0000000000007918 */ /* 0x000fd00000000000 */
[----:B------:R-:W0:-:S00]  /*12200*/  USETMAXREG.DEALLOC.CTAPOOL 0x18 ;  /* 0x00000018000079c8 */ /* 0x000e0000080e0500 */
[----:B0-----:R-:W-:-:S06]  /*12210*/  LOP3.LUT R0, R0, 0x3, RZ, 0xc0, !PT ;  /* 0x0000000300007812 */ /* 0x001fcc00078ec0ff */
[----:B------:R-:W0:Y:S02]  /*12220*/  SHFL.IDX PT, R0, R0, RZ, 0x1f ;  /* 0x00001fff00007589 */ /* 0x000e2400000e0000 */
[----:B0-----:R-:W-:-:S13]  /*12230*/  ISETP.NE.AND P0, PT, R0, RZ, PT ;  /* 0x000000ff0000720c */ /* 0x001fda0003f05270 */
[----:B------:R-:W-:Y:S05]  /*12240*/  @P0 BRA `(.L_x_10961) ;  /* 0x0000005800a40947 */ /* 0x000fea0003800000 */
        /* <DEDUP_REMOVED lines=26> */
[----:B0-----:R-:W-:-:S04]  /*123f0*/  SEL R5, R4, RZ, P0 ;  /* 0x000000ff04057207 */ /* 0x001fc80000000000 */
[----:B------:R-:W-:-:S05]  /*12400*/  IADD3 R5, R0, R5, RZ ;  /* 0x0000000500057210 */ /* 0x000fca0007ffe0ff */
        /* <DEDUP_REMOVED lines=23> */
[----:B------:R-:W-:Y:S01]  /*12580*/  MOV R4, R5 ;  /* 0x0000000500047202 */ /* 0x000fe20000000f00 */
[----:B------:R-:W-:Y:S01]  /*12590*/  IMAD.MOV.U32 R19, RZ, RZ, RZ ;  /* 0x000000ffff137224 */ /* 0x000fe200078e00ff */
[----:B------:R-:W-:Y:S01]  /*125a0*/  ULDC UR5, c[0x0][0xc14] ;  /* 0x0003050000057ab9 */ /* 0x000fe20000000800 */
[----:B------:R-:W-:Y:S01]  /*125b0*/  ULDC UR7, c[0x0][0xc14] ;  /* 0x0003050000077ab9 */ /* 0x000fe20000000800 */
[----:B------:R-:W-:-:S05]  /*125c0*/  ULDC UR4, c[0x0][0xc10] ;  /* 0x0003040000047ab9 */ /* 0x000fca0000000800 */
.L_x_11120:
        /* <DEDUP_REMOVED lines=16> */
.L_x_11119:
[----:B------:R-:W-:Y:S05]  /*126d0*/  BSYNC B0 ;  /* 0x0000000000007941 */ /* 0x000fea0003800000 */
.L_x_11118:
        /* <DEDUP_REMOVED lines=25> */
.L_x_11116:
        /* <DEDUP_REMOVED lines=20> */
.L_x_11121:
[----:B-12---:R-:W-:Y:S01]  /*129b0*/  IMAD.MOV R0, RZ, RZ, -R3 ;  /* 0x000000ffff007224 */ /* 0x006fe200078e0a03 */
[----:B------:R-:W-:Y:S01]  /*129c0*/  MOV R2, RZ ;  /* 0x000000ff00027202 */ /* 0x000fe20000000f00 */
[----:B---3--:R-:W-:Y:S02]  /*129d0*/  IMAD R16, R16, UR4, R5 ;  /* 0x0000000410107c24 */ /* 0x008fe4000f8e0205 */
[----:B------:R-:W-:Y:S01]  /*129e0*/  IMAD R5, R0, R9, RZ ;  /* 0x0000000900057224 */ /* 0x000fe200078e02ff */
[----:B------:R-:W-:-:S03]  /*129f0*/  IABS R0, R6 ;  /* 0x0000000600007213 */ /* 0x000fc60000000000 */
        /* <DEDUP_REMOVED lines=48> */
[----:B------:R-:W-:-:S04]  /*12d00*/  LOP3.LUT R2, RZ, R2, RZ, 0x33, !PT ;  /* 0x00000002ff027212 */ /* 0x000fc800078e33ff */
[----:B------:R-:W-:Y:S01]  /*12d10*/  IADD3 R17, R17, R2, RZ ;  /* 0x0000000211117210 */ /* 0x000fe20007ffe0ff */
[----:B------:R-:W-:Y:S06]  /*12d20*/  BRA `(.L_x_11122) ;  /* 0x00000000000c7947 */ /* 0x000fec0003800000 */
.L_x_11117:
[----:B------:R-:W-:Y:S02]  /*12d30*/  IMAD.MOV.U32 R17, RZ, RZ, RZ ;  /* 0x000000ffff117224 */ /* 0x000fe400078e00ff */
[----:B------:R-:W-:Y:S02]  /*12d40*/  IMAD.U32 R16, RZ, RZ, UR6 ;  /* 0x00000006ff107e24 */ /* 0x000fe4000f8e00ff */
[----:B------:R-:W-:-:S07]  /*12d50*/  IMAD.MOV.U32 R18, RZ, RZ, RZ ;  /* 0x000000ffff127224 */ /* 0x000fce00078e00ff */
.L_x_11122:
        /* <DEDUP_REMOVED lines=22> */
.L_x_11207:
[----:B--2---:R-:W2:Y:S02]  /*12ec0*/  LDC.64 R2, c[0x0][0xc60] ;  /* 0x00031800ff027b82 */ /* 0x004ea40000000a00 */
[----:B--2---:R-:W-:-:S05]  /*12ed0*/  IMAD.WIDE R2, R19, 0x4, R2 ;  /* 0x0000000413027825 */ /* 0x004fca00078e0202 */
[----:B01----:R-:W1:Y:S01]  /*12ee0*/  LDG.E R11, desc[UR40][R2.64] ;  /* 0x00000028020b7981 */ /* 0x003e62000c1e1900 */
        /* <DEDUP_REMOVED lines=8> */
[----:B------:R-:W-:Y:S10]  /*12f70*/  STL [R1+0x18], R11 ;  /* 0x0000180b01007387 */ /* 0x000ff40000100800 */
[----:B------:R-:W-:-:S04]  /*12f80*/  @P0 LEA R2, P1, R11, UR4, 0x2 ;  /* 0x000000040b020c11 */ /* 0x000fc8000f8210ff */
[----:B------:R-:W-:Y:S01]  /*12f90*/  @P0 LEA.HI.X R3, R11, UR5, R0, 0x2, P1 ;  /* 0x000000050b030c11 */ /* 0x000fe200088f1400 */
[----:B------:R-:W-:-:S04]  /*12fa0*/  ULDC.64 UR4, c[0x0][0xa18] ;  /* 0x0002860000047ab9 */ /* 0x000fc80000000a00 */
[----:B------:R0:W5:Y:S01]  /*12fb0*/  @P0 LDG.E R8, desc[UR40][R2.64] ;  /* 0x0000002802080981 */ /* 0x000162000c1e1900 */
[----:B------:R-:W-:Y:S02]  /*12fc0*/  ISETP.NE.U32.AND P0, PT, RZ, UR4, PT ;  /* 0x00000004ff007c0c */ /* 0x000fe4000bf05070 */
[C---:B------:R-:W-:Y:S02]  /*12fd0*/  SHF.L.U32 R15, R11.reuse, 0x2, RZ ;  /* 0x000000020b0f7819 */ /* 0x040fe400000006ff */
[----:B------:R-:W-:Y:S02]  /*12fe0*/  ISETP.NE.AND.EX P0, PT, RZ, UR5, PT, P0 ;  /* 0x00000005ff007c0c */ /* 0x000fe4000bf05300 */
[----:B------:R-:W-:Y:S01]  /*12ff0*/  SHF.L.U64.HI R14, R11, 0x2, R0 ;  /* 0x000000020b0e7819 */ /* 0x000fe20000010200 */
[----:B------:R-:W-:Y:S01]  /*13000*/  STL [R1+0x20], R15 ;  /* 0x0000200f01007387 */ /* 0x000fe20000100800 */
[----:B------:R-:W-:-:S03]  /*13010*/  ULDC UR6, c[0x0][0x338] ;  /* 0x0000ce0000067ab9 */ /* 0x000fc60000000800 */
[----:B------:R-:W-:Y:S06]  /*13020*/  STL [R1+0x24], R14 ;  /* 0x0000240e01007387 */ /* 0x000fec0000100800 */
        /* <DEDUP_REMOVED lines=34> */
.L_x_11124:
        /* <DEDUP_REMOVED lines=14> */
.L_x_11125:
[----:B------:R-:W-:Y:S05]  /*13330*/  @!P3 BRA `(.L_x_11126) ;  /* 0x00000000000cb947 */ /* 0x000fea0003800000 */
[----:B------:R-:W2:Y:S04]  /*13340*/  LDG.E R9, desc[UR40][R6.64] ;  /* 0x0000002806097981 */ /* 0x000ea8000c1e1900 */
[----:B------:R-:W2:Y:S02]  /*13350*/  LDG.E R6, desc[UR40][R6.64+0x4] ;  /* 0x0000042806067981 */ /* 0x000ea4000c1e1900 */
[----:B--2---:R-:W-:-:S07]  /*13360*/  IMAD.IADD R9, R6, 0x1, -R9 ;  /* 0x0000000106097824 */ /* 0x004fce00078e0a09 */
.L_x_11126:
[----:B0-----:R-:W2:Y:S01]  /*13370*/  @P1 LDG.E R2, desc[UR40][R4.64] ;  /* 0x0000002804021981 */ /* 0x001ea2000c1e1900 */
[----:B-----5:R-:W-:-:S03]  /*13380*/  IMAD.IADD R9, R9, 0x1, -R8 ;  /* 0x0000000109097824 */ /* 0x020fc600078e0a08 */
[----:B------:R-:W2:Y:S01]  /*13390*/  @P1 LDG.E R4, desc[UR40][R4.64+0x4] ;  /* 0x0000042804041981 */ /* 0x000ea2000c1e1900 */
[----:B------:R-:W-:Y:S01]  /*133a0*/  LEA R3, R17, 0xdf, 0x7 ;  /* 0x000000df11037811 */ /* 0x000fe200078e38ff */
[----:B------:R-:W-:Y:S01]  /*133b0*/  BSSY B0, `(.L_x_11127) ;  /* 0x00000ee000007945 */ /* 0x000fe20003800000 */
[----:B------:R-:W-:Y:S01]  /*133c0*/  PLOP3.LUT P2, PT, PT, PT, PT, 0x80, 0x0 ;  /* 0x000000000000781c */ /* 0x000fe20003f4f070 */
[----:B--2---:R-:W-:-:S04]  /*133d0*/  @P1 IMAD.IADD R0, R4, 0x1, -R2 ;  /* 0x0000000104001824 */ /* 0x004fc800078e0a02 */
[----:B------:R-:W-:-:S05]  /*133e0*/  IMAD.IADD R2, R9, 0x1, R0 ;  /* 0x0000000109027824 */ /* 0x000fca00078e0200 */
[C---:B------:R-:W-:Y:S02]  /*133f0*/  IADD3 R3, R2.reuse, R3, -R10 ;  /* 0x0000000302037210 */ /* 0x040fe40007ffe80a */
[----:B------:R-:W-:-:S05]  /*13400*/  IADD3 R2, R2, 0x5f, RZ ;  /* 0x0000005f02027810 */ /* 0x000fca0007ffe0ff */
[----:B------:R-:W-:-:S04]  /*13410*/  IMAD.HI R2, R2, 0x2aaaaaab, RZ ;  /* 0x2aaaaaab02027827 */ /* 0x000fc800078e02ff */
[----:B------:R-:W-:Y:S01]  /*13420*/  IMAD.HI R3, R3, 0x2aaaaaab, RZ ;  /* 0x2aaaaaab03037827 */ /* 0x000fe200078e02ff */
[----:B------:R-:W-:-:S04]  /*13430*/  SHF.R.U32.HI R4, RZ, 0x1f, R2 ;  /* 0x0000001fff047819 */ /* 0x000fc80000011602 */
[----:B------:R-:W-:Y:S02]  /*13440*/  LEA.HI.SX32 R4, R2, R4, 0x1c ;  /* 0x0000000402047211 */ /* 0x000fe400078fe2ff */
[----:B------:R-:W-:-:S04]  /*13450*/  SHF.R.U32.HI R2, RZ, 0x1f, R3 ;  /* 0x0000001fff027819 */ /* 0x000fc80000011603 */
[----:B------:R-:W-:-:S04]  /*13460*/  LEA.HI.SX32 R2, R3, R2, 0x1c ;  /* 0x0000000203027211 */ /* 0x000fc800078fe2ff */
[----:B------:R-:W-:-:S05]  /*13470*/  VIMNMX R6, R4, R2, PT ;  /* 0x0000000204067248 */ /* 0x000fca0003fe0100 */
[--C-:B------:R-:W-:Y:S02]  /*13480*/  IMAD R2, R6, 0x60, -R9.reuse ;  /* 0x0000006006027824 */ /* 0x100fe400078e0a09 */
[----:B------:R-:W-:-:S03]  /*13490*/  IMAD.MOV R9, RZ, RZ, -R9 ;  /* 0x000000ffff097224 */ /* 0x000fc600078e0a09 */
[----:B------:R-:W-:Y:S02]  /*134a0*/  VIMNMX R2, R2, R0, PT ;  /* 0x0000000002027248 */ /* 0x000fe40003fe0100 */
[----:B------:R-:W-:-:S04]  /*134b0*/  VIMNMX R9, RZ, R9, !PT ;  /* 0x00000009ff097248 */ /* 0x000fc80007fe0100 */
[----:B------:R-:W-:Y:S01]  /*134c0*/  ISETP.GT.AND P0, PT, R2, R9, PT ;  /* 0x000000090200720c */ /* 0x000fe20003f04270 */
[----:B------:R0:W-:-:S12]  /*134d0*/  STL [R1+0x1c], R6 ;  /* 0x00001c0601007387 */ /* 0x0001d80000100800 */
[----:B------:R-:W-:Y:S02]  /*134e0*/  @P0 VIADD R4, R2, 0x5f ;  /* 0x0000005f02040836 */ /* 0x000fe40000000000 */
[----:B------:R-:W-:-:S04]  /*134f0*/  IMAD.WIDE.U32 R2, R9, -0x55555555, RZ ;  /* 0xaaaaaaab09027825 */ /* 0x000fc800078e00ff */
[----:B------:R-:W-:Y:S01]  /*13500*/  @P0 IMAD.HI R4, R4, 0x2aaaaaab, RZ ;  /* 0x2aaaaaab04040827 */ /* 0x000fe200078e02ff */
[----:B------:R-:W-:-:S04]  /*13510*/  SHF.R.U32.HI R0, RZ, 0x6, R3 ;  /* 0x00000006ff007819 */ /* 0x000fc80000011603 */
[----:B------:R-:W-:Y:S01]  /*13520*/  @P0 SHF.R.U32.HI R3, RZ, 0x1f, R4 ;  /* 0x0000001fff030819 */ /* 0x000fe20000011604 */
[----:B------:R-:W-:-:S03]  /*13530*/  IMAD.MOV.U32 R2, RZ, RZ, R0 ;  /* 0x000000ffff027224 */ /* 0x000fc600078e0000 */
[----:B------:R-:W-:-:S04]  /*13540*/  @P0 LEA.HI.SX32 R2, R4, R3, 0x1c ;  /* 0x0000000304020211 */ /* 0x000fc800078fe2ff */
        /* <DEDUP_REMOVED lines=12> */
.L_x_11277:
[----:B------:R-:W-:-:S03]  /*13610*/  UMOV UR4, 0xffffffff ;  /* 0xffffffff00047882 */ /* 0x000fc60000000000 */
[----:B------:R-:W-:Y:S05]  /*13620*/  BRA.DIV UR4, `(.L_x_11130) ;  /* 0x0000005604807947 */ /* 0x000fea000b800000 */
[----:B------:R-:W-:-:S13]  /*13630*/  ELECT P6, URZ, PT ;  /* 0x00000000003f782f */ /* 0x000fda00038c0000 */
.L_x_11280:
        /* <DEDUP_REMOVED lines=12> */
.L_x_11281:
[----:B------:R-:W-:Y:S05]  /*13700*/  BSYNC B1 ;  /* 0x0000000000017941 */ /* 0x000fea0003800000 */
.L_x_11131:
        /* <DEDUP_REMOVED lines=8> */
.L_x_11282:
        /* <DEDUP_REMOVED lines=11> */
.L_x_11136:
        /* <DEDUP_REMOVED lines=19> */
.L_x_11283:
        /* <DEDUP_REMOVED lines=8> */
.L_x_11138:
        /* <DEDUP_REMOVED lines=31> */
.L_x_11134:
[----:B------:R-:W-:Y:S05]  /*13be0*/  BSYNC B1 ;  /* 0x0000000000017941 */ /* 0x000fea0003800000 */
.L_x_11133:
        /* <DEDUP_REMOVED lines=13> */
[C---:B------:R-:W-:Y:S02]  /*13cc0*/  IMAD R5, R2.reuse, 0x60, R20 ;  /* 0x0000006002057824 */ /* 0x040fe400078e0214 */
[----:B------:R-:W-:Y:S02]  /*13cd0*/  VIADD R2, R2, 0xffffffff ;  /* 0xffffffff02027836 */ /* 0x000fe40000000000 */
[----:B------:R-:W-:-:S07]  /*13ce0*/  VIADD R5, R5, 0xffffff40 ;  /* 0xffffff4005057836 */ /* 0x000fce0000000000 */
.L_x_11145:
        /* <DEDUP_REMOVED lines=9> */
.L_x_11284:
        /* <DEDUP_REMOVED lines=11> */
.L_x_11142:
        /* <DEDUP_REMOVED lines=17> */
.L_x_11285:
        /* <DEDUP_REMOVED lines=8> */
.L_x_11144:
        /* <DEDUP_REMOVED lines=31> */
.L_x_11140:
[----:B------:R-:W-:Y:S05]  /*141b0*/  BSYNC B1 ;  /* 0x0000000000017941 */ /* 0x000fea0003800000 */
.L_x_11139:
        /* <DEDUP_REMOVED lines=13> */
.L_x_11128:
[----:B------:R-:W-:Y:S05]  /*14290*/  BSYNC B0 ;  /* 0x0000000000007941 */ /* 0x000fea0003800000 */
.L_x_11127:
        /* <DEDUP_REMOVED lines=23> */
.L_x_11147:
        /* <DEDUP_REMOVED lines=15> */
[----:B------:R-:W-:Y:S01]  /*14500*/  MOV R13, RZ ;  /* 0x000000ff000d7202 */ /* 0x000fe20000000f00 */
[----:B0-----:R-:W-:Y:S02]  /*14510*/  IMAD.U32 R7, RZ, RZ, UR9 ;  /* 0x00000009ff077e24 */ /* 0x001fe4000f8e00ff */
[----:B------:R-:W-:-:S02]  /*14520*/  IMAD.U32 R10, RZ, RZ, UR4 ;  /* 0x00000004ff0a7e24 */ /* 0x000fc4000f8e00ff */
[----:B------:R-:W-:Y:S02]  /*14530*/  IMAD.U32 R11, RZ, RZ, UR5 ;  /* 0x00000005ff0b7e24 */ /* 0x000fe4000f8e00ff */
[----:B------:R-:W-:Y:S02]  /*14540*/  IMAD.MOV.U32 R8, RZ, RZ, 0x70 ;  /* 0x00000070ff087424 */ /* 0x000fe400078e00ff */
[----:B------:R-:W-:-:S07]  /*14550*/  IMAD.MOV.U32 R12, RZ, RZ, 0x1 ;  /* 0x00000001ff0c7424 */ /* 0x000fce00078e00ff */
[----:B------:R-:W-:-:S07]  /*14560*/  LEPC R20, `(.L_x_11149) ;  /* 0x000000001014794e */ /* 0x000fce0000000000 */
[----:B-1----:R-:W-:Y:S05]  /*14570*/  CALL.ABS.NOINC R2 ;  /* 0x0000000002007343 */ /* 0x002fea0003c00000 */
.L_x_11149:
        /* <DEDUP_REMOVED lines=13> */
[----:B0-----:R-:W-:-:S02]  /*14650*/  IMAD.U32 R7, RZ, RZ, UR9 ;  /* 0x00000009ff077e24 */ /* 0x001fc4000f8e00ff */
[----:B------:R-:W-:Y:S02]  /*14660*/  IMAD.U32 R11, RZ, RZ, UR5 ;  /* 0x00000005ff0b7e24 */ /* 0x000fe4000f8e00ff */
[----:B------:R-:W-:Y:S02]  /*14670*/  IMAD.MOV.U32 R8, RZ, RZ, 0x70 ;  /* 0x00000070ff087424 */ /* 0x000fe400078e00ff */
[----:B------:R-:W-:Y:S02]  /*14680*/  IMAD.MOV.U32 R12, RZ, RZ, 0x1 ;  /* 0x00000001ff0c7424 */ /* 0x000fe400078e00ff */
[----:B-1----:R-:W-:-:S07]  /*14690*/  IMAD.MOV.U32 R13, RZ, RZ, RZ ;  /* 0x000000ffff0d7224 */ /* 0x002fce00078e00ff */
[----:B------:R-:W-:-:S07]  /*146a0*/  LEPC R20, `(.L_x_11151) ;  /* 0x000000001014794e */ /* 0x000fce0000000000 */
[----:B--2---:R-:W-:Y:S05]  /*146b0*/  CALL.ABS.NOINC R2 ;  /* 0x0000000002007343 */ /* 0x004fea0003c00000 */
.L_x_11151:
        /* <DEDUP_REMOVED lines=16> */
.L_x_11150:
        /* <DEDUP_REMOVED lines=31> */
.L_x_11152:
        /* <DEDUP_REMOVED lines=19> */
.L_x_11288:
[----:B------:R-:W-:Y:S01]  /*14ae0*/  UMOV UR4, 0xffffffff ;  /* 0xffffffff00047882 */ /* 0x000fe20000000000 */
[----:B------:R-:W-:Y:S02]  /*14af0*/  SHF.R.S32.HI R8, RZ, 0x1f, R0 ;  /* 0x0000001fff087819 */ /* 0x000fe40000011400 */
[----:B------:R-:W-:Y:S05]  /*14b00*/  BRA.DIV UR4, `(.L_x_11154) ;  /* 0x0000004604007947 */ /* 0x000fea000b800000 */
[----:B------:R-:W-:-:S13]  /*14b10*/  ELECT P6, URZ, PT ;  /* 0x00000000003f782f */ /* 0x000fda00038c0000 */
.L_x_11291:
[----:B------:R-:W-:Y:S05]  /*14b20*/  @!P6 BRA `(.L_x_11155) ;  /* 0x0000000000fce947 */ /* 0x000fea0003800000 */
[----:B------:R-:W-:-:S04]  /*14b30*/  ISETP.NE.U32.AND P0, PT, R20, RZ, PT ;  /* 0x000000ff1400720c */ /* 0x000fc80003f05070 */
[----:B------:R-:W-:-:S13]  /*14b40*/  ISETP.NE.AND.EX P0, PT, R21, RZ, PT, P0 ;  /* 0x000000ff1500720c */ /* 0x000fda0003f05300 */
[----:B------:R-:W-:Y:S05]  /*14b50*/  @!P0 BRA `(.L_x_11156) ;  /* 0x0000000000488947 */ /* 0x000fea0003800000 */
[----:B------:R-:W0:Y:S01]  /*14b60*/  LDC R9, c[0x0][0x41c] ;  /* 0x00010700ff097b82 */ /* 0x000e220000000800 */
[----:B------:R-:W-:Y:S01]  /*14b70*/  MOV R5, R3 ;  /* 0x0000000300057202 */ /* 0x000fe20000000f00 */
        /* <DEDUP_REMOVED lines=16> */
.L_x_11156:
        /* <DEDUP_REMOVED lines=9> */
.L_x_11292:
        /* <DEDUP_REMOVED lines=11> */
.L_x_11158:
        /* <DEDUP_REMOVED lines=22> */
.L_x_11155:
        /* <DEDUP_REMOVED lines=30> */
.L_x_11293:
[----:B------:R-:W-:Y:S05]  /*15100*/  BSYNC B0 ;  /* 0x0000000000007941 */ /* 0x000fea0003800000 */
.L_x_11159:
        /* <DEDUP_REMOVED lines=11> */
.L_x_11294:
        /* <DEDUP_REMOVED lines=11> */
.L_x_11164:
        /* <DEDUP_REMOVED lines=37> */
.L_x_11162:
[----:B------:R-:W-:Y:S05]  /*154c0*/  BSYNC B0 ;  /* 0x0000000000007941 */ /* 0x000fea0003800000 */
.L_x_11161:
[----:B------:R-:W2:Y:S01]  /*154d0*/  LDL R3, [R1+0x1c] ;  /* 0x00001c0001037983 */ /* 0x000ea20000100800 */
[----:B------:R-:W-:Y:S01]  /*154e0*/  BSSY B0, `(.L_x_11165) ;  /* 0x0000168000007945 */ /* 0x000fe20003800000 */
[----:B--2---:R-:W-:-:S13]  /*154f0*/  ISETP.GE.AND P0, PT, R3, 0x2, PT ;  /* 0x000000020300780c */ /* 0x004fda0003f06270 */
[----:B------:R-:W-:Y:S05]  /*15500*/  @!P0 BRA `(.L_x_11166) ;  /* 0x0000001400948947 */ /* 0x000fea0003800000 */
[C---:B0-----:R-:W-:Y:S01]  /*15510*/  LOP3.LUT R2, R3.reuse, 0x1, RZ, 0xc0, !PT ;  /* 0x0000000103027812 */ /* 0x041fe200078ec0ff */
[----:B------:R-:W-:Y:S01]  /*15520*/  VIADD R7, R3, 0xfffffffe ;  /* 0xfffffffe03077836 */ /* 0x000fe20000000000 */
[----:B------:R-:W-:Y:S02]  /*15530*/  BSSY B1, `(.L_x_11167) ;  /* 0x0000079000017945 */ /* 0x000fe40003800000 */
[----:B------:R-:W-:Y:S02]  /*15540*/  ISETP.NE.U32.AND P0, PT, R2, 0x1, PT ;  /* 0x000000010200780c */ /* 0x000fe40003f05070 */
[----:B------:R-:W-:-:S11]  /*15550*/  MOV R5, R7 ;  /* 0x0000000700057202 */ /* 0x000fd60000000f00 */
        /* <DEDUP_REMOVED lines=33> */
.L_x_11171:
[----:B------:R-:W2:Y:S01]  /*15770*/  S2R R5, SR_CgaCtaId ;  /* 0x0000000000057919 */ /* 0x000ea20000008800 */
[----:B------:R-:W-:-:S04]  /*15780*/  MOV R3, 0x400 ;  /* 0x0000040000037802 */ /* 0x000fc80000000f00 */
[----:B--2---:R-:W-:Y:S02]  /*15790*/  LEA R3, R5, R3, 0x18 ;  /* 0x0000000305037211 */ /* 0x004fe400078ec0ff */
[----:B------:R-:W-:Y:S02]  /*157a0*/  SHF.L.U32 R5, R9, 0x1f, RZ ;  /* 0x0000001f09057819 */ /* 0x000fe400000006ff */
[----:B------:R-:W-:-:S04]  /*157b0*/  LEA R3, R12, R3, 0x3 ;  /* 0x000000030c037211 */ /* 0x000fc800078e18ff */
[----:B------:R-:W2:Y:S02]  /*157c0*/  SYNCS.PHASECHK.TRANS64.TRYWAIT P0, [R3+URZ+0x22840], R5 ;  /* 0x02284005030075a7 */ /* 0x000ea4000800017f */
[----:B--2---:R-:W-:Y:S05]  /*157d0*/  @!P0 BRA `(.L_x_11172) ;  /* 0x0000003800348947 */ /* 0x004fea0003800000 */
.L_x_11295:
        /* <DEDUP_REMOVED lines=11> */
.L_x_11173:
        /* <DEDUP_REMOVED lines=22> */
.L_x_11296:
        /* <DEDUP_REMOVED lines=8> */
.L_x_11175:
        /* <DEDUP_REMOVED lines=34> */
.L_x_11170:
[----:B------:R-:W-:Y:S05]  /*15c90*/  BSYNC B2 ;  /* 0x0000000000027941 */ /* 0x000fea0003800000 */
.L_x_11169:
[----:B------:R-:W2:Y:S02]  /*15ca0*/  LDL.LU R2, [R1+0x1c] ;  /* 0x00001c0001027983 */ /* 0x000ea40000300800 */
[----:B--2---:R-:W-:-:S07]  /*15cb0*/  VIADD R5, R2, 0xfffffffd ;  /* 0xfffffffd02057836 */ /* 0x004fce0000000000 */
.L_x_11168:
[----:B------:R-:W-:Y:S05]  /*15cc0*/  BSYNC B1 ;  /* 0x0000000000017941 */ /* 0x000fea0003800000 */
.L_x_11167:
[----:B------:R-:W-:-:S13]  /*15cd0*/  ISETP.NE.AND P0, PT, R7, RZ, PT ;  /* 0x000000ff0700720c */ /* 0x000fda0003f05270 */
[----:B------:R-:W-:Y:S05]  /*15ce0*/  @!P0 BRA `(.L_x_11166) ;  /* 0x0000000c009c8947 */ /* 0x000fea0003800000 */
.L_x_11190:
        /* <DEDUP_REMOVED lines=16> */
[----:B------:R-:W-:Y:S02]  /*15df0*/  ULDC.64 UR6, c[0x0][0x408] ;  /* 0x0001020000067ab9 */ /* 0x000fe40000000a00 */
[----:B------:R-:W-:Y:S01]  /*15e00*/  IMAD R7, R8, UR6, RZ ;  /* 0x0000000608077c24 */ /* 0x000fe2000f8e02ff */
        /* <DEDUP_REMOVED lines=14> */
.L_x_11178:
[----:B------:R-:W2:Y:S01]  /*15ef0*/  S2R R3, SR_CgaCtaId ;  /* 0x0000000000037919 */ /* 0x000ea20000008800 */
[----:B------:R-:W-:-:S04]  /*15f00*/  MOV R2, 0x400 ;  /* 0x0000040000027802 */ /* 0x000fc80000000f00 */
[----:B--2---:R-:W-:Y:S02]  /*15f10*/  LEA R2, R3, R2, 0x18 ;  /* 0x0000000203027211 */ /* 0x004fe400078ec0ff */
[----:B------:R-:W-:-:S03]  /*15f20*/  SHF.L.U32 R3, R10, 0x1f, RZ ;  /* 0x0000001f0a037819 */ /* 0x000fc600000006ff */
[----:B------:R-:W-:-:S04]  /*15f30*/  IMAD R2, R9, 0x8, R2 ;  /* 0x0000000809027824 */ /* 0x000fc800078e0202 */
[----:B------:R-:W2:Y:S02]  /*15f40*/  SYNCS.PHASECHK.TRANS64.TRYWAIT P0, [R2+URZ+0x22840], R3 ;  /* 0x02284003020075a7 */ /* 0x000ea4000800017f */
[----:B--2---:R-:W-:Y:S05]  /*15f50*/  @!P0 BRA `(.L_x_11179) ;  /* 0x00000030007c8947 */ /* 0x004fea0003800000 */
.L_x_11297:
        /* <DEDUP_REMOVED lines=11> */
.L_x_11180:
        /* <DEDUP_REMOVED lines=21> */
.L_x_11298:
        /* <DEDUP_REMOVED lines=8> */
.L_x_11182:
        /* <DEDUP_REMOVED lines=33> */
.L_x_11177:
[----:B------:R-:W-:Y:S05]  /*163f0*/  BSYNC B1 ;  /* 0x0000000000017941 */ /* 0x000fea0003800000 */
.L_x_11176:
        /* <DEDUP_REMOVED lines=16> */
[----:B------:R-:W-:Y:S01]  /*16500*/  IMAD R7, R8, UR6, RZ ;  /* 0x0000000608077c24 */ /* 0x000fe2000f8e02ff */
        /* <DEDUP_REMOVED lines=12> */
[----:B------:R-:W-:-:S05]  /*165d0*/  LEA.HI.X R7, R2, UR5, R3, 0x2, P0 ;  /* 0x0000000502077c11 */ /* 0x000fca00080f1403 */
[----:B------:R2:W5:Y:S04]  /*165e0*/  LDG.E R6, desc[UR40][R6.64] ;  /* 0x0000002806067981 */ /* 0x000568000c1e1900 */
.L_x_11185:
[----:B------:R-:W3:Y:S01]  /*165f0*/  S2R R3, SR_CgaCtaId ;  /* 0x0000000000037919 */ /* 0x000ee20000008800 */
[----:B------:R-:W-:-:S04]  /*16600*/  MOV R2, 0x400 ;  /* 0x0000040000027802 */ /* 0x000fc80000000f00 */
[----:B---3--:R-:W-:Y:S02]  /*16610*/  LEA R2, R3, R2, 0x18 ;  /* 0x0000000203027211 */ /* 0x008fe400078ec0ff */
[----:B------:R-:W-:-:S03]  /*16620*/  SHF.L.U32 R3, R11, 0x1f, RZ ;  /* 0x0000001f0b037819 */ /* 0x000fc600000006ff */
[----:B------:R-:W-:-:S04]  /*16630*/  IMAD R2, R12, 0x8, R2 ;  /* 0x000000080c027824 */ /* 0x000fc800078e0202 */
[----:B------:R-:W3:Y:S02]  /*16640*/  SYNCS.PHASECHK.TRANS64.TRYWAIT P0, [R2+URZ+0x22840], R3 ;  /* 0x02284003020075a7 */ /* 0x000ee4000800017f */
[----:B---3--:R-:W-:Y:S05]  /*16650*/  @!P0 BRA `(.L_x_11186) ;  /* 0x0000002800e48947 */ /* 0x008fea0003800000 */
.L_x_11299:
[----:B--2---:R-:W2:Y:S02]  /*16660*/  S2R R7, SR_TID.X ;  /* 0x0000000000077919 */ /* 0x004ea40000002100 */
        /* <DEDUP_REMOVED lines=10> */
.L_x_11187:
        /* <DEDUP_REMOVED lines=22> */
.L_x_11300:
        /* <DEDUP_REMOVED lines=8> */
.L_x_11189:
        /* <DEDUP_REMOVED lines=34> */
.L_x_11184:
[----:B------:R-:W-:Y:S05]  /*16b10*/  BSYNC B1 ;  /* 0x0000000000017941 */ /* 0x000fea0003800000 */
.L_x_11183:
[C---:B------:R-:W-:Y:S01]  /*16b20*/  ISETP.GT.AND P0, PT, R5.reuse, 0x1, PT ;  /* 0x000000010500780c */ /* 0x040fe20003f04270 */
[----:B------:R-:W-:-:S04]  /*16b30*/  VIADD R2, R5, 0xfffffffe ;  /* 0xfffffffe05027836 */ /* 0x000fc80000000000 */
[----:B------:R-:W-:-:S08]  /*16b40*/  IMAD.MOV.U32 R5, RZ, RZ, R2 ;  /* 0x000000ffff057224 */ /* 0x000fd000078e0002 */
[----:B------:R-:W-:Y:S05]  /*16b50*/  @P0 BRA `(.L_x_11190) ;  /* 0xfffffff000640947 */ /* 0x000fea000383ffff */
.L_x_11166:
[----:B------:R-:W-:Y:S05]  /*16b60*/  BSYNC B0 ;  /* 0x0000000000007941 */ /* 0x000fea0003800000 */
.L_x_11165:
        /* <DEDUP_REMOVED lines=23> */
.L_x_11192:
[----:B------:R-:W-:Y:S05]  /*16ce0*/  BSYNC B0 ;  /* 0x0000000000007941 */ /* 0x000fea0003800000 */
.L_x_11191:
[----:B0-----:R-:W2:Y:S02]  /*16cf0*/  LDL.LU R2, [R1+0x8] ;  /* 0x0000080001027983 */ /* 0x001ea40000300800 */
[----:B--2---:R-:W-:-:S05]  /*16d00*/  LOP3.LUT R2, R2, R0, RZ, 0x3c, !PT ;  /* 0x0000000002027212 */ /* 0x004fca00078e3cff */
[----:B------:R0:W-:Y:S02]  /*16d10*/  STL [R1+0x8], R2 ;  /* 0x0000080201007387 */ /* 0x0001e40000100800 */
.L_x_11148:
[----:B------:R-:W-:Y:S05]  /*16d20*/  BSYNC B6 ;  /* 0x0000000000067941 */ /* 0x000fea0003800000 */
.L_x_11146:
[----:B------:R-:W-:-:S03]  /*16d30*/  UMOV UR4, 0xffffffff ;  /* 0xffffffff00047882 */ /* 0x000fc60000000000 */
[----:B------:R-:W-:Y:S05]  /*16d40*/  BRA.DIV UR4, `(.L_x_11193) ;  /* 0x0000002604507947 */ /* 0x000fea000b800000 */
[----:B------:R2:W3:Y:S04]  /*16d50*/  SHFL.IDX PT, R4, R16, RZ, 0x1f ;  /* 0x00001fff10047589 */ /* 0x0004e800000e0000 */
[----:B------:R-:W4:Y:S02]  /*16d60*/  SHFL.IDX PT, R16, R16, 0x1, 0x1f ;  /* 0x00201f0010107f89 */ /* 0x000f2400000e0000 */
.L_x_11304:
[----:B------:R-:W0:Y:S01]  /*16d70*/  S2R R0, SR_TID.X ;  /* 0x0000000000007919 */ /* 0x000e220000002100 */
[----:B------:R-:W-:Y:S01]  /*16d80*/  ULDC UR4, c[0x0][0xc14] ;  /* 0x0003050000047ab9 */ /* 0x000fe20000000800 */
[----:B------:R-:W-:Y:S01]  /*16d90*/  BSSY B0, `(.L_x_11194) ;  /* 0x000000b000007945 */ /* 0x000fe20003800000 */
[----:B------:R-:W-:Y:S01]  /*16da0*/  IMAD.MOV.U32 R17, RZ, RZ, RZ ;  /* 0x000000ffff117224 */ /* 0x000fe200078e00ff */
[----:B0-----:R-:W-:Y:S02]  /*16db0*/  LOP3.LUT R7, R0, 0x1f, RZ, 0xc0, !PT ;  /* 0x0000001f00077812 */ /* 0x001fe400078ec0ff */
[----:B------:R-:W-:Y:S02]  /*16dc0*/  MOV R0, UR4 ;  /* 0x0000000400007c02 */ /* 0x000fe40008000f00 */
[C---:B------:R-:W-:Y:S01]  /*16dd0*/  ISETP.NE.AND P0, PT, R7.reuse, 0x1f, PT ;  /* 0x0000001f0700780c */ /* 0x040fe20003f05270 */
[----:B------:R-:W-:-:S05]  /*16de0*/  IMAD.IADD R5, R7, 0x1, R19 ;  /* 0x0000000107057824 */ /* 0x000fca00078e0213 */
[----:B------:R-:W-:-:S13]  /*16df0*/  ISETP.GE.OR P0, PT, R5, R0, !P0 ;  /* 0x000000000500720c */ /* 0x000fda0004706670 */
[----:B------:R-:W-:Y:S05]  /*16e00*/  @P0 BRA `(.L_x_11195) ;  /* 0x00000000000c0947 */ /* 0x000fea0003800000 */
[----:B------:R-:W0:Y:S02]  /*16e10*/  LDC.64 R2, c[0x0][0xc58] ;  /* 0x00031600ff027b82 */ /* 0x000e240000000a00 */
[----:B0-----:R-:W-:-:S05]  /*16e20*/  IMAD.WIDE R2, R5, 0x4, R2 ;  /* 0x0000000405027825 */ /* 0x001fca00078e0202 */
[----:B------:R0:W5:Y:S02]  /*16e30*/  LDG.E R17, desc[UR40][R2.64] ;  /* 0x0000002802117981 */ /* 0x000164000c1e1900 */
.L_x_11195:
[----:B------:R-:W-:Y:S05]  /*16e40*/  BSYNC B0 ;  /* 0x0000000000007941 */ /* 0x000fea0003800000 */
.L_x_11194:
        /* <DEDUP_REMOVED lines=22> */
[----:B------:R0:W0:Y:S02]  /*16fb0*/  SHFL.IDX PT, R14, R2, 0x1f, 0x1f ;  /* 0x03e01f00020e7f89 */ /* 0x00002400000e0000 */
.L_x_11312:
[----:B------:R-:W-:Y:S02]  /*16fc0*/  ULDC UR4, c[0x0][0xc10] ;  /* 0x0003040000047ab9 */ /* 0x000fe40000000800 */
[----:B------:R-:W-:-:S04]  /*16fd0*/  IMAD.U32 R5, RZ, RZ, UR4 ;  /* 0x00000004ff057e24 */ /* 0x000fc8000f8e00ff */
[----:B0-----:R-:W-:-:S04]  /*16fe0*/  IMAD R3, R14, R5, RZ ;  /* 0x000000050e037224 */ /* 0x001fc800078e02ff */
[----:B--2-4-:R-:W-:-:S05]  /*16ff0*/  IMAD.IADD R16, R16, 0x1, R3 ;  /* 0x0000000110107824 */ /* 0x014fca00078e0203 */
[----:B---3--:R-:W-:-:S13]  /*17000*/  ISETP.GT.AND P0, PT, R16, R4, PT ;  /* 0x000000041000720c */ /* 0x008fda0003f04270 */
[----:B------:R-:W-:Y:S05]  /*17010*/  @P0 BRA `(.L_x_11197) ;  /* 0x0000000000b40947 */ /* 0x000fea0003800000 */
[----:B------:R-:W0:Y:S02]  /*17020*/  LDC R0, c[0x0][0xc14] ;  /* 0x00030500ff007b82 */ /* 0x000e240000000800 */
.L_x_11202:
[----:B------:R-:W-:-:S05]  /*17030*/  VIADD R19, R19, 0x1f ;  /* 0x0000001f13137836 */ /* 0x000fca0000000000 */
        /* <DEDUP_REMOVED lines=13> */
.L_x_11200:
[----:B------:R-:W-:Y:S05]  /*17110*/  BSYNC B0 ;  /* 0x0000000000007941 */ /* 0x000fea0003800000 */
.L_x_11199:
[----:B------:R-:W-:-:S03]  /*17120*/  UMOV UR4, 0xffffffff ;  /* 0xffffffff00047882 */ /* 0x000fc60000000000 */
[----:B------:R-:W-:Y:S05]  /*17130*/  BRA.DIV UR4, `(.L_x_11201) ;  /* 0x0000002604707947 */ /* 0x000fea000b800000 */
[----:B-----5:R-:W2:Y:S01]  /*17140*/  SHFL.UP PT, R14, R17, 0x1, RZ ;  /* 0x04200000110e7989 */ /* 0x020ea200000e00ff */
[C---:B------:R-:W-:Y:S02]  /*17150*/  ISETP.NE.AND P0, PT, R6.reuse, RZ, PT ;  /* 0x000000ff0600720c */ /* 0x040fe40003f05270 */
[----:B------:R-:W-:Y:S02]  /*17160*/  ISETP.GE.U32.AND P1, PT, R6, 0x2, PT ;  /* 0x000000020600780c */ /* 0x000fe40003f26070 */
        /* <DEDUP_REMOVED lines=18> */
.L_x_11320:
[----:B------:R-:W-:Y:S02]  /*17290*/  ULDC UR4, c[0x0][0xc10] ;  /* 0x0003040000047ab9 */ /* 0x000fe40000000800 */
[----:B------:R-:W-:-:S04]  /*172a0*/  IMAD.U32 R5, RZ, RZ, UR4 ;  /* 0x00000004ff057e24 */ /* 0x000fc8000f8e00ff */
[----:B--2---:R-:W-:-:S05]  /*172b0*/  IMAD R3, R14, R5, RZ ;  /* 0x000000050e037224 */ /* 0x004fca00078e02ff */
[----:B------:R-:W-:-:S04]  /*172c0*/  IADD3 R16, R3, R16, RZ ;  /* 0x0000001003107210 */ /* 0x000fc80007ffe0ff */
[----:B------:R-:W-:-:S13]  /*172d0*/  ISETP.GT.AND P0, PT, R16, R4, PT ;  /* 0x000000041000720c */ /* 0x000fda0003f04270 */
[----:B------:R-:W-:Y:S05]  /*172e0*/  @!P0 BRA `(.L_x_11202) ;  /* 0xfffffffc00508947 */ /* 0x000fea000383ffff */
.L_x_11197:
        /* <DEDUP_REMOVED lines=8> */
.L_x_11324:
[----:B------:R-:W-:Y:S01]  /*17370*/  ISETP.NE.AND P0, PT, R3, RZ, PT ;  /* 0x000000ff0300720c */ /* 0x000fe20003f05270 */
[----:B------:R-:W-:-:S12]  /*17380*/  IMAD.MOV.U32 R7, RZ, RZ, RZ ;  /* 0x000000ffff077224 */ /* 0x000fd800078e00ff */
[----:B------:R-:W-:Y:S05]  /*17390*/  @!P0 BRA `(.L_x_11204) ;  /* 0x0000000000108947 */ /* 0x000fea0003800000 */
[----:B------:R-:W-:Y:S01]  /*173a0*/  UMOV UR4, 0xffffffff ;  /* 0xffffffff00047882 */ /* 0x000fe20000000000 */
[----:B------:R-:W-:Y:S02]  /*173b0*/  VIADD R12, R6, 0xffffffff ;  /* 0xffffffff060c7836 */ /* 0x000fe40000000000 */
[----:B------:R-:W-:Y:S05]  /*173c0*/  BRA.DIV UR4, `(.L_x_11205) ;  /* 0x0000002604e47947 */ /* 0x000fea000b800000 */
[----:B------:R4:W0:Y:S02]  /*173d0*/  SHFL.IDX PT, R7, R2, R12, 0x1f ;  /* 0x00001f0c02077589 */ /* 0x00082400000e0000 */
.L_x_11204:
        /* <DEDUP_REMOVED lines=8> */
[-C--:B------:R-:W-:Y:S02]  /*17460*/  IABS R9, R6.reuse ;  /* 0x0000000600097213 */ /* 0x080fe40000000000 */
[----:B------:R-:W-:Y:S02]  /*17470*/  IABS R4, R6 ;  /* 0x0000000600047213 */ /* 0x000fe40000000000 */
[----:B------:R-:W0:Y:S03]  /*17480*/  I2F.RP R10, R9 ;  /* 0x00000009000a7306 */ /* 0x000e260000209400 */
[----:B------:R-:W-:-:S05]  /*17490*/  IMAD.MOV R4, RZ, RZ, -R4 ;  /* 0x000000ffff047224 */ /* 0x000fca00078e0a04 */
[----:B0-----:R-:W0:Y:S02]  /*174a0*/  MUFU.RCP R10, R10 ;  /* 0x0000000a000a7308 */ /* 0x001e240000001000 */
[----:B0-----:R-:W-:-:S06]  /*174b0*/  VIADD R11, R10, 0xffffffe ;  /* 0x0ffffffe0a0b7836 */ /* 0x001fcc0000000000 */
[----:B------:R-:W0:Y:S02]  /*174c0*/  F2I.FTZ.U32.TRUNC.NTZ R3, R11 ;  /* 0x0000000b00037305 */ /* 0x000e24000021f000 */
[----:B0-----:R-:W-:-:S05]  /*174d0*/  IADD3 R12, RZ, -R3, RZ ;  /* 0x80000003ff0c7210 */ /* 0x001fca0007ffe0ff */
        /* <DEDUP_REMOVED lines=28> */
[----:B0-----:R-:W-:-:S05]  /*176a0*/  IADD3 R7, RZ, -R3, RZ ;  /* 0x80000003ff077210 */ /* 0x001fca0007ffe0ff */
        /* <DEDUP_REMOVED lines=17> */
[----:B------:R-:W-:-:S03]  /*177c0*/  IMAD.MOV R5, RZ, RZ, -R5 ;  /* 0x000000ffff057224 */ /* 0x000fc600078e0a05 */
[----:B------:R-:W-:Y:S01]  /*177d0*/  LOP3.LUT R2, RZ, R3, RZ, 0x33, !PT ;  /* 0x00000003ff027212 */ /* 0x000fe200078e33ff */
[----:B------:R-:W-:-:S04]  /*177e0*/  IMAD R18, R3, R5, R4 ;  /* 0x0000000503127224 */ /* 0x000fc800078e0204 */
[----:B------:R-:W-:Y:S01]  /*177f0*/  IMAD.IADD R17, R17, 0x1, R2 ;  /* 0x0000000111117824 */ /* 0x000fe200078e0202 */
[----:B------:R-:W-:Y:S06]  /*17800*/  BRA `(.L_x_11206) ;  /* 0x00000000001c7947 */ /* 0x000fec0003800000 */
.L_x_11198:
[----:B------:R-:W-:Y:S01]  /*17810*/  UMOV UR4, URZ ;  /* 0x0000003f00047c82 */ /* 0x000fe20008000000 */
[----:B------:R-:W-:Y:S01]  /*17820*/  UMOV UR5, URZ ;  /* 0x0000003f00057c82 */ /* 0x000fe20008000000 */
[----:B------:R-:W-:Y:S01]  /*17830*/  ULDC UR6, c[0x0][0xc14] ;  /* 0x0003050000067ab9 */ /* 0x000fe20000000800 */
[----:B------:R-:W-:Y:S01]  /*17840*/  IMAD.MOV.U32 R16, RZ, RZ, R4 ;  /* 0x000000ffff107224 */ /* 0x000fe200078e0004 */
[----:B------:R-:W-:Y:S01]  /*17850*/  MOV R17, UR4 ;  /* 0x0000000400117c02 */ /* 0x000fe20008000f00 */
[----:B------:R-:W-:Y:S02]  /*17860*/  IMAD.U32 R18, RZ, RZ, UR5 ;  /* 0x00000005ff127e24 */ /* 0x000fe4000f8e00ff */
[----:B------:R-:W-:-:S07]  /*17870*/  IMAD.U32 R19, RZ, RZ, UR6 ;  /* 0x00000006ff137e24 */ /* 0x000fce000f8e00ff */
.L_x_11206:
        /* <DEDUP_REMOVED lines=12> */
.L_x_11123:
        /* <DEDUP_REMOVED lines=12> */
.L_x_11327:
[----:B------:R-:W-:Y:S05]  /*17a00*/  BSYNC B0 ;  /* 0x0000000000007941 */ /* 0x000fea0003800000 */
.L_x_11208:
[----:B------:R-:W-:-:S03]  /*17a10*/  UMOV UR4, 0xffffffff ;  /* 0xffffffff00047882 */ /* 0x000fc60000000000 */
[----:B------:R-:W-:Y:S05]  /*17a20*/  BRA.DIV UR4, `(.L_x_11210) ;  /* 0x0000002204887947 */ /* 0x000fea000b800000 */
[----:B------:R-:W2:Y:S02]  /*17a30*/  S2R R2, SR_TID.X ;  /* 0x0000000000027919 */ /* 0x000ea40000002100 */
[----:B--2---:R-:W-:-:S04]  /*17a40*/  SHF.R.U32.HI R2, RZ, 0x5, R2 ;  /* 0x00000005ff027819 */ /* 0x004fc80000011602 */
[----:B------:R-:W-:-:S05]  /*17a50*/  LOP3.LUT R2, R2, 0x3, RZ, 0xc0, !PT ;  /* 0x0000000302027812 */ /* 0x000fca00078ec0ff */
[----:B------:R2:W3:Y:S02]  /*17a60*/  SHFL.IDX PT, R14, R2, RZ, 0x1f ;  /* 0x00001fff020e7589 */ /* 0x0004e400000e0000 */
.L_x_11330:
[----:B---3--:R-:W-:-:S13]  /*17a70*/  ISETP.NE.AND P0, PT, R14, RZ, PT ;  /* 0x000000ff0e00720c */ /* 0x008fda0003f05270 */
[----:B------:R-:W-:Y:S05]  /*17a80*/  @P0 BRA `(.L_x_10961) ;  /* 0x0000000000940947 */ /* 0x000fea0003800000 */
[----:B------:R-:W-:-:S03]  /*17a90*/  UMOV UR4, 0xffffffff ;  /* 0xffffffff00047882 */ /* 0x000fc60000000000 */
[----:B------:R-:W-:Y:S05]  /*17aa0*/  BRA.DIV UR4, `(.L_x_11211) ;  /* 0x00000022049c7947 */ /* 0x000fea000b800000 */
[----:B------:R-:W-:-:S13]  /*17ab0*/  ELECT P6, URZ, PT ;  /* 0x00000000003f782f */ /* 0x000fda00038c0000 */
.L_x_11333:
[----:B------:R-:W-:Y:S05]  /*17ac0*/  @!P6 BRA `(.L_x_10961) ;  /* 0x000000000084e947 */ /* 0x000fea0003800000 */
[----:B------:R-:W-:-:S06]  /*17ad0*/  ULOP3.LUT UR4, UR36, 0x2, URZ, 0xfc, !UPT ;  /* 0x0000000224047892 */ /* 0x000fcc000f8efc3f */
[----:B--2---:R-:W-:-:S04]  /*17ae0*/  MOV R2, UR4 ;  /* 0x0000000400027c02 */ /* 0x004fc80008000f00 */
[----:B------:R-:W-:-:S13]  /*17af0*/  ISETP.NE.AND P2, PT, R2, 0x3, PT ;  /* 0x000000030200780c */ /* 0x000fda0003f45270 */
[----:B------:R-:W-:Y:S05]  /*17b00*/  @!P2 BRA `(.L_x_11212) ;  /* 0x000000000004a947 */ /* 0x000fea0003800000 */
[----:B------:R-:W-:Y:S01]  /*17b10*/  BPT.TRAP 0x1 ;  /* 0x000000040000795c */ /* 0x000fe20000300000 */
.L_x_11212:
        /* <DEDUP_REMOVED lines=14> */
.L_x_11334:
[----:B------:R-:W2:Y:S02]  /*17c00*/  SYNCS.PHASECHK.TRANS64.TRYWAIT P0, [R7+URZ], R2 ;  /* 0x00000002070075a7 */ /* 0x000ea4000800017f */
[----:B--2---:R-:W-:Y:S05]  /*17c10*/  @!P0 BRA `(.L_x_11214) ;  /* 0x0000002000748947 */ /* 0x004fea0003800000 */
.L_x_11335:
[----:B------:R-:W-:Y:S05]  /*17c20*/  @!P2 BRA `(.L_x_11215) ;  /* 0x000000000004a947 */ /* 0x000fea0003800000 */
[----:B------:R-:W-:Y:S01]  /*17c30*/  BPT.TRAP 0x1 ;  /* 0x000000040000795c */ /* 0x000fe20000300000 */
.L_x_11215:
[----:B------:R-:W3:Y:S01]  /*17c40*/  LDL.LU R4, [R1] ;  /* 0x0000000001047983 */ /* 0x000ee20000300800 */
[----:B------:R-:W-:-:S05]  /*17c50*/  IADD3 R0, R0, 0x22860, RZ ;  /* 0x0002286000007810 */ /* 0x000fca0007ffe0ff */
[----:B---3--:R-:W-:-:S04]  /*17c60*/  IMAD R4, R4, 0x8, R0 ;  /* 0x0000000804047824 */ /* 0x008fc800078e0200 */
[----:B------:R-:W3:Y:S02]  /*17c70*/  SYNCS.PHASECHK.TRANS64.TRYWAIT P0, [R4+URZ], R5 ;  /* 0x00000005040075a7 */ /* 0x000ee4000800017f */
[----:B---3--:R-:W-:Y:S05]  /*17c80*/  @!P0 BRA `(.L_x_11216) ;  /* 0x00000020006c8947 */ /* 0x008fea0003800000 */
.L_x_11336:
[----:B------:R-:W-:-:S07]  /*17c90*/  IMAD R3, R3, 0x8, R0 ;  /* 0x0000000803037824 */ /* 0x000fce00078e0200 */
.L_x_11217:
[----:B----4-:R4:W0:Y:S02]  /*17ca0*/  SYNCS.PHASECHK.TRANS64.TRYWAIT P0, [R3+URZ], R2 ;  /* 0x00000002030075a7 */ /* 0x010824000800017f */
[----:B0-----:R-:W-:Y:S05]  /*17cb0*/  @!P0 NANOSLEEP.SYNCS 0x989680 ;  /* 0x009896800000895d */ /* 0x001fea0003900000 */
[----:B------:R-:W0:Y:S02]  /*17cc0*/  @!P0 SYNCS.PHASECHK.TRANS64 P0, [R3+URZ], R2 ;  /* 0x00000002030085a7 */ /* 0x000e24000800007f */
[----:B0-----:R-:W-:Y:S05]  /*17cd0*/  @!P0 BRA `(.L_x_11217) ;  /* 0xfffffffc00f08947 */ /* 0x001fea000383ffff */
.L_x_10961:
[----:B------:R-:W-:Y:S05]  /*17ce0*/  BSYNC B7 ;  /* 0x0000000000077941 */ /* 0x000fea0003800000 */
.L_x_10958:
[----:B------:R-:W-:Y:S05]  /*17cf0*/  EXIT ;  /* 0x000000000000794d */ /* 0x000fea0003800000 */
.L_x_10979:
[----:B0-----:R0:W1:Y:S02]  /*17d00*/  SYNCS.PHASECHK.TRANS64.TRYWAIT P6, [R88+URZ+0x22890], R109 ;  /* 0x0228906d580075a7 */ /* 0x00106400080c017f */
[----:B-1----:R-:W-:Y:S05]  /*17d10*/  @!P6 NANOSLEEP.SYNCS 0x989680 ;  /* 0x009896800000e95d */ /* 0x002fea0003900000 */
[----:B------:R-:W1:Y:S02]  /*17d20*/  @!P6 SYNCS.PHASECHK.TRANS64 P6, [R88+URZ+0x22890], R109 ;  /* 0x0228906d5800e5a7 */ /* 0x000e6400080c007f */
[----:B-1----:R-:W-:Y:S05]  /*17d30*/  @!P6 BRA `(.L_x_10979) ;  /* 0xfffffffc00f0e947 */ /* 0x002fea000383ffff */
[----:B------:R-:W-:Y:S05]  /*17d40*/  BRA `(.L_x_11218) ;  /* 0xfffffeac00887947 */ /* 0x000fea000383ffff */
.L_x_10997:
[----:B0-----:R0:W1:Y:S02]  /*17d50*/  SYNCS.PHASECHK.TRANS64.TRYWAIT P5, [R88+URZ+0x22890], R109 ;  /* 0x0228906d580075a7 */ /* 0x00106400080a017f */
[----:B-1----:R-:W-:Y:S05]  /*17d60*/  @!P5 NANOSLEEP.SYNCS 0x989680 ;  /* 0x009896800000d95d */ /* 0x002fea0003900000 */
[----:B------:R-:W1:Y:S02]  /*17d70*/  @!P5 SYNCS.PHASECHK.TRANS64 P5, [R88+URZ+0x22890], R109 ;  /* 0x0228906d5800d5a7 */ /* 0x000e6400080a007f */
[----:B-1----:R-:W-:Y:S05]  /*17d80*/  @!P5 BRA `(.L_x_10997) ;  /* 0xfffffffc00f0d947 */ /* 0x002fea000383ffff */
[----:B------:R-:W-:Y:S05]  /*17d90*/  BRA `(.L_x_11219) ;  /* 0xfffffebc00dc7947 */ /* 0x000fea000383ffff */
.L_x_11006:
[----:B0-----:R0:W1:Y:S02]  /*17da0*/  SYNCS.PHASECHK.TRANS64.TRYWAIT P4, [R88+URZ+0x22890], R109 ;  /* 0x0228906d580075a7 */ /* 0x001064000808017f */
[----:B-1----:R-:W-:Y:S05]  /*17db0*/  @!P4 NANOSLEEP.SYNCS 0x989680 ;  /* 0x009896800000c95d */ /* 0x002fea0003900000 */
[----:B------:R-:W1:Y:S02]  /*17dc0*/  @!P4 SYNCS.PHASECHK.TRANS64 P4, [R88+URZ+0x22890], R109 ;  /* 0x0228906d5800c5a7 */ /* 0x000e64000808007f */
[----:B-1----:R-:W-:Y:S05]  /*17dd0*/  @!P4 BRA `(.L_x_11006) ;  /* 0xfffffffc00f0c947 */ /* 0x002fea000383ffff */
[----:B------:R-:W-:Y:S05]  /*17de0*/  BRA `(.L_x_11220) ;  /* 0xfffffecc00b87947 */ /* 0x000fea000383ffff */
.L_x_11012:
[----:B-1----:R1:W2:Y:S02]  /*17df0*/  SYNCS.PHASECHK.TRANS64.TRYWAIT P3, [R88+URZ+0x228b0], R109 ;  /* 0x0228b06d580075a7 */ /* 0x0022a4000806017f */
[----:B--2---:R-:W-:Y:S05]  /*17e00*/  @!P3 NANOSLEEP.SYNCS 0x989680 ;  /* 0x009896800000b95d */ /* 0x004fea0003900000 */
[----:B------:R-:W2:Y:S02]  /*17e10*/  @!P3 SYNCS.PHASECHK.TRANS64 P3, [R88+URZ+0x228b0], R109 ;  /* 0x0228b06d5800b5a7 */ /* 0x000ea4000806007f */
[----:B--2---:R-:W-:Y:S05]  /*17e20*/  @!P3 BRA `(.L_x_11012) ;  /* 0xfffffffc00f0b947 */ /* 0x004fea000383ffff */
[----:B------:R-:W-:Y:S05]  /*17e30*/  BRA `(.L_x_11221) ;  /* 0xfffffed000487947 */ /* 0x000fea000383ffff */
.L_x_11020:
        /* <DEDUP_REMOVED lines=8> */
.L_x_11223:
[----:B------:R-:W-:Y:S05]  /*17ec0*/  BSYNC B0 ;  /* 0x0000000000007941 */ /* 0x000fea0003800000 */
.L_x_11222:
[----:B------:R-:W-:Y:S05]  /*17ed0*/  BRA `(.L_x_11224) ;  /* 0xfffffed800ec7947 */ /* 0x000fea000383ffff */
.L_x_11036:
        /* <DEDUP_REMOVED lines=8> */
.L_x_11226:
[----:B------:R-:W-:Y:S05]  /*17f60*/  BSYNC B1 ;  /* 0x0000000000017941 */ /* 0x000fea0003800000 */
.L_x_11225:
[----:B------:R-:W-:Y:S05]  /*17f70*/  BRA `(.L_x_11227) ;  /* 0xfffffee800307947 */ /* 0x000fea000383ffff */
.L_x_11037:
        /* <DEDUP_REMOVED lines=8> */
.L_x_11229:
[----:B------:R-:W-:Y:S05]  /*18000*/  BSYNC B1 ;  /* 0x0000000000017941 */ /* 0x000fea0003800000 */
.L_x_11228:
[----:B------:R-:W-:Y:S05]  /*18010*/  BRA `(.L_x_11230) ;  /* 0xfffffee800107947 */ /* 0x000fea000383ffff */
.L_x_11038:
        /* <DEDUP_REMOVED lines=8> */
.L_x_11232:
[----:B------:R-:W-:Y:S05]  /*180a0*/  BSYNC B1 ;  /* 0x0000000000017941 */ /* 0x000fea0003800000 */
.L_x_11231:
[----:B------:R-:W-:Y:S05]  /*180b0*/  BRA `(.L_x_11233) ;  /* 0xfffffee400f07947 */ /* 0x000fea000383ffff */
.L_x_11039:
[----:B------:R-:W-:Y:S01]  /*180c0*/  BSSY B1, `(.L_x_11234) ;  /* 0x0000008000017945 */ /* 0x000fe20003800000 */
[----:B------:R-:W-:Y:S01]  /*180d0*/  IMAD.MOV.U32 R13, RZ, RZ, R0 ;  /* 0x000000ffff0d7224 */ /* 0x000fe200078e0000 */
[----:B------:R-:W-:Y:S01]  /*180e0*/  MOV R12, RZ ;  /* 0x000000ff000c7202 */ /* 0x000fe20000000f00 */
[----:B------:R-:W-:Y:S02]  /*180f0*/  IMAD.MOV.U32 R11, RZ, RZ, 0x1c1f ;  /* 0x00001c1fff0b7424 */ /* 0x000fe400078e00ff */
[----:B------:R-:W-:-:S07]  /*18100*/  IMAD.MOV.U32 R15, RZ, RZ, -0x1 ;  /* 0xffffffffff0f7424 */ /* 0x000fce00078e00ff */
[----:B0----5:R-:W-:Y:S05]  /*18110*/  WARPSYNC.COLLECTIVE R15, `(.L_x_11235) ;  /* 0x000000000f087348 */ /* 0x021fea0003c00000 */
[----:B------:R1:W2:Y:S02]  /*18120*/  SHFL.IDX P6, R14, R13, R12, R11 ;  /* 0x0000000c0d0e7389 */ /* 0x0002a400000c000b */
[----:B012--5:R-:W-:Y:S01]  /*18130*/  ENDCOLLECTIVE ;  /* 0x000000000000791b */ /* 0x027fe20003800000 */
.L_x_11235:
[----:B------:R-:W-:Y:S05]  /*18140*/  BSYNC B1 ;  /* 0x0000000000017941 */ /* 0x000fea0003800000 */
.L_x_11234:
[----:B------:R-:W-:Y:S05]  /*18150*/  BRA `(.L_x_11236) ;  /* 0xfffffee400d07947 */ /* 0x000fea000383ffff */
.L_x_11040:
[----:B------:R-:W-:Y:S01]  /*18160*/  BSSY B1, `(.L_x_11237) ;  /* 0x0000008000017945 */ /* 0x000fe20003800000 */
[----:B------:R-:W-:Y:S01]  /*18170*/  IMAD.MOV.U32 R13, RZ, RZ, R5 ;  /* 0x000000ffff0d7224 */ /* 0x000fe200078e0005 */
[----:B------:R-:W-:Y:S01]  /*18180*/  MOV R11, 0x1c1f ;  /* 0x00001c1f000b7802 */ /* 0x000fe20000000f00 */
[----:B------:R-:W-:Y:S02]  /*18190*/  IMAD.MOV.U32 R12, RZ, RZ, 0x1 ;  /* 0x00000001ff0c7424 */ /* 0x000fe400078e00ff */
[----:B------:R-:W-:-:S07]  /*181a0*/  IMAD.MOV.U32 R15, RZ, RZ, -0x1 ;  /* 0xffffffffff0f7424 */ /* 0x000fce00078e00ff */
[----:B0----5:R-:W-:Y:S05]  /*181b0*/  WARPSYNC.COLLECTIVE R15, `(.L_x_11238) ;  /* 0x000000000f087348 */ /* 0x021fea0003c00000 */
[----:B------:R1:W2:Y:S02]  /*181c0*/  SHFL.IDX P6, R14, R13, R12, R11 ;  /* 0x0000000c0d0e7389 */ /* 0x0002a400000c000b */
[----:B012--5:R-:W-:Y:S01]  /*181d0*/  ENDCOLLECTIVE ;  /* 0x000000000000791b */ /* 0x027fe20003800000 */
.L_x_11238:
[----:B------:R-:W-:Y:S05]  /*181e0*/  BSYNC B1 ;  /* 0x0000000000017941 */ /* 0x000fea0003800000 */
.L_x_11237:
[----:B------:R-:W-:Y:S05]  /*181f0*/  BRA `(.L_x_11239) ;  /* 0xfffffee400b07947 */ /* 0x000fea000383ffff */
.L_x_11041:
[----:B------:R-:W-:Y:S01]  /*18200*/  BSSY B1, `(.L_x_11240) ;  /* 0x0000008000017945 */ /* 0x000fe20003800000 */
[----:B------:R-:W-:Y:S01]  /*18210*/  IMAD.MOV.U32 R13, RZ, RZ, R4 ;  /* 0x000000ffff0d7224 */ /* 0x000fe200078e0004 */
[----:B------:R-:W-:Y:S01]  /*18220*/  MOV R15, 0xffffffff ;  /* 0xffffffff000f7802 */ /* 0x000fe20000000f00 */
[----:B------:R-:W-:Y:S02]  /*18230*/  IMAD.MOV.U32 R12, RZ, RZ, 0x1 ;  /* 0x00000001ff0c7424 */ /* 0x000fe400078e00ff */
[----:B------:R-:W-:-:S07]  /*18240*/  IMAD.MOV.U32 R11, RZ, RZ, 0x1c1f ;  /* 0x00001c1fff0b7424 */ /* 0x000fce00078e00ff */
[----:B0----5:R-:W-:Y:S05]  /*18250*/  WARPSYNC.COLLECTIVE R15, `(.L_x_11241) ;  /* 0x000000000f087348 */ /* 0x021fea0003c00000 */
[----:B------:R1:W2:Y:S02]  /*18260*/  SHFL.IDX P6, R14, R13, R12, R11 ;  /* 0x0000000c0d0e7389 */ /* 0x0002a400000c000b */
[----:B012--5:R-:W-:Y:S01]  /*18270*/  ENDCOLLECTIVE ;  /* 0x000000000000791b */ /* 0x027fe20003800000 */
.L_x_11241:
[----:B------:R-:W-:Y:S05]  /*18280*/  BSYNC B1 ;  /* 0x0000000000017941 */ /* 0x000fea0003800000 */
.L_x_11240:
[----:B------:R-:W-:Y:S05]  /*18290*/  BRA `(.L_x_11242) ;  /* 0xfffffee400907947 */ /* 0x000fea000383ffff */
.L_x_11042:
        /* <DEDUP_REMOVED lines=8> */
.L_x_11244:
[----:B------:R-:W-:Y:S05]  /*18320*/  BSYNC B1 ;  /* 0x0000000000017941 */ /* 0x000fea0003800000 */
.L_x_11243:
[----:B------:R-:W-:Y:S05]  /*18330*/  BRA `(.L_x_11245) ;  /* 0xfffffee400707947 */ /* 0x000fea000383ffff */
.L_x_11043:
[----:B------:R-:W-:Y:S01]  /*18340*/  BSSY B1, `(.L_x_11246) ;  /* 0x0000008000017945 */ /* 0x000fe20003800000 */
[----:B------:R-:W-:Y:S01]  /*18350*/  MOV R13, R0 ;  /* 0x00000000000d7202 */ /* 0x000fe20000000f00 */
[----:B------:R-:W-:Y:S02]  /*18360*/  IMAD.MOV.U32 R12, RZ, RZ, 0x1 ;  /* 0x00000001ff0c7424 */ /* 0x000fe400078e00ff */
[----:B------:R-:W-:Y:S02]  /*18370*/  IMAD.MOV.U32 R11, RZ, RZ, 0x1c1f ;  /* 0x00001c1fff0b7424 */ /* 0x000fe400078e00ff */
[----:B------:R-:W-:-:S07]  /*18380*/  IMAD.MOV.U32 R15, RZ, RZ, -0x1 ;  /* 0xffffffffff0f7424 */ /* 0x000fce00078e00ff */
[----:B0----5:R-:W-:Y:S05]  /*18390*/  WARPSYNC.COLLECTIVE R15, `(.L_x_11247) ;  /* 0x000000000f087348 */ /* 0x021fea0003c00000 */
[----:B------:R1:W2:Y:S02]  /*183a0*/  SHFL.IDX P6, R14, R13, R12, R11 ;  /* 0x0000000c0d0e7389 */ /* 0x0002a400000c000b */
[----:B012--5:R-:W-:Y:S01]  /*183b0*/  ENDCOLLECTIVE ;  /* 0x000000000000791b */ /* 0x027fe20003800000 */
.L_x_11247:
[----:B------:R-:W-:Y:S05]  /*183c0*/  BSYNC B1 ;  /* 0x0000000000017941 */ /* 0x000fea0003800000 */
.L_x_11246:
[----:B------:R-:W-:Y:S05]  /*183d0*/  BRA `(.L_x_11248) ;  /* 0xfffffee400507947 */ /* 0x000fea000383ffff */
.L_x_11045:
[----:B-1----:R1:W2:Y:S02]  /*183e0*/  SYNCS.PHASECHK.TRANS64.TRYWAIT P2, [R18+URZ+0x22800], R7 ;  /* 0x02280007120075a7 */ /* 0x0022a4000804017f */
[----:B--2---:R-:W-:Y:S05]  /*183f0*/  @!P2 NANOSLEEP.SYNCS 0x989680 ;  /* 0x009896800000a95d */ /* 0x004fea0003900000 */
[----:B------:R-:W2:Y:S02]  /*18400*/  @!P2 SYNCS.PHASECHK.TRANS64 P2, [R18+URZ+0x22800], R7 ;  /* 0x022800071200a5a7 */ /* 0x000ea4000804007f */
[----:B--2---:R-:W-:Y:S05]  /*18410*/  @!P2 BRA `(.L_x_11045) ;  /* 0xfffffffc00f0a947 */ /* 0x004fea000383ffff */
[----:B------:R-:W-:Y:S05]  /*18420*/  BRA `(.L_x_11249) ;  /* 0xfffffee400c87947 */ /* 0x000fea000383ffff */
.L_x_11053:
        /* <DEDUP_REMOVED lines=8> */
.L_x_11251:
[----:B------:R-:W-:Y:S05]  /*184b0*/  BSYNC B1 ;  /* 0x0000000000017941 */ /* 0x000fea0003800000 */
.L_x_11250:
[----:B------:R-:W-:Y:S05]  /*184c0*/  BRA `(.L_x_11252) ;  /* 0xfffffef4009c7947 */ /* 0x000fea000383ffff */
.L_x_11054:
        /* <DEDUP_REMOVED lines=8> */
.L_x_11254:
[----:B------:R-:W-:Y:S05]  /*18550*/  BSYNC B1 ;  /* 0x0000000000017941 */ /* 0x000fea0003800000 */
.L_x_11253:
[----:B------:R-:W-:Y:S05]  /*18560*/  BRA `(.L_x_11255) ;  /* 0xfffffef4007c7947 */ /* 0x000fea000383ffff */
.L_x_11055:
        /* <DEDUP_REMOVED lines=8> */
.L_x_11257:
[----:B------:R-:W-:Y:S05]  /*185f0*/  BSYNC B1 ;  /* 0x0000000000017941 */ /* 0x000fea0003800000 */
.L_x_11256:
[----:B------:R-:W-:Y:S05]  /*18600*/  BRA `(.L_x_11258) ;  /* 0xfffffef4005c7947 */ /* 0x000fea000383ffff */
.L_x_11056:
        /* <DEDUP_REMOVED lines=8> */
.L_x_11260:
[----:B------:R-:W-:Y:S05]  /*18690*/  BSYNC B1 ;  /* 0x0000000000017941 */ /* 0x000fea0003800000 */
.L_x_11259:
[----:B------:R-:W-:Y:S05]  /*186a0*/  BRA `(.L_x_11261) ;  /* 0xfffffef4003c7947 */ /* 0x000fea000383ffff */
.L_x_11057:
        /* <DEDUP_REMOVED lines=8> */
.L_x_11263:
[----:B------:R-:W-:Y:S05]  /*18730*/  BSYNC B1 ;  /* 0x0000000000017941 */ /* 0x000fea0003800000 */
.L_x_11262:
[----:B------:R-:W-:Y:S05]  /*18740*/  BRA `(.L_x_11264) ;  /* 0xfffffef4001c7947 */ /* 0x000fea000383ffff */
.L_x_11058:
        /* <DEDUP_REMOVED lines=8> */
.L_x_11266:
[----:B------:R-:W-:Y:S05]  /*187d0*/  BSYNC B1 ;  /* 0x0000000000017941 */ /* 0x000fea0003800000 */
.L_x_11265:
[----:B------:R-:W-:Y:S05]  /*187e0*/  BRA `(.L_x_11267) ;  /* 0xfffffef400007947 */ /* 0x000fea000383ffff */
.L_x_11059:
        /* <DEDUP_REMOVED lines=8> */
.L_x_11269:
[----:B------:R-:W-:Y:S05]  /*18870*/  BSYNC B1 ;  /* 0x0000000000017941 */ /* 0x000fea0003800000 */
.L_x_11268:
[----:B------:R-:W-:Y:S05]  /*18880*/  BRA `(.L_x_11270) ;  /* 0xfffffef000e47947 */ /* 0x000fea000383ffff */
.L_x_11060:
        /* <DEDUP_REMOVED lines=8> */
.L_x_11272:
[----:B------:R-:W-:Y:S05]  /*18910*/  BSYNC B1 ;  /* 0x0000000000017941 */ /* 0x000fea0003800000 */
.L_x_11271:
[----:B------:R-:W-:Y:S05]  /*18920*/  BRA `(.L_x_11273) ;  /* 0xfffffef000c87947 */ /* 0x000fea000383ffff */
.L_x_11062:
[----:B-1----:R1:W2:Y:S02]  /*18930*/  SYNCS.PHASECHK.TRANS64.TRYWAIT P2, [R18+URZ+0x22800], R3 ;  /* 0x02280003120075a7 */ /* 0x0022a4000804017f */
[----:B--2---:R-:W-:Y:S05]  /*18940*/  @!P2 NANOSLEEP.SYNCS 0x989680 ;  /* 0x009896800000a95d */ /* 0x004fea0003900000 */
[----:B------:R-:W2:Y:S02]  /*18950*/  @!P2 SYNCS.PHASECHK.TRANS64 P2, [R18+URZ+0x22800], R3 ;  /* 0x022800031200a5a7 */ /* 0x000ea4000804007f */
[----:B--2---:R-:W-:Y:S05]  /*18960*/  @!P2 BRA `(.L_x_11062) ;  /* 0xfffffffc00f0a947 */ /* 0x004fea000383ffff */
[----:B------:R-:W-:Y:S05]  /*18970*/  BRA `(.L_x_11274) ;  /* 0xfffffef400247947 */ /* 0x000fea000383ffff */
.L_x_11068:
[----:B--2---:R2:W4:Y:S02]  /*18980*/  SYNCS.PHASECHK.TRANS64.TRYWAIT P1, [R20+URZ+0x22830], R73 ;  /* 0x02283049140075a7 */ /* 0x004524000802017f */
[----:B----4-:R-:W-:Y:S05]  /*18990*/  @!P1 NANOSLEEP.SYNCS 0x989680 ;  /* 0x009896800000995d */ /* 0x010fea0003900000 */
[----:B------:R-:W4:Y:S02]  /*189a0*/  @!P1 SYNCS.PHASECHK.TRANS64 P1, [R20+URZ+0x22830], R73 ;  /* 0x02283049140095a7 */ /* 0x000f24000802007f */
[----:B----4-:R-:W-:Y:S05]  /*189b0*/  @!P1 BRA `(.L_x_11068) ;  /* 0xfffffffc00f09947 */ /* 0x010fea000383ffff */
[----:B------:R-:W-:Y:S05]  /*189c0*/  BRA `(.L_x_11067) ;  /* 0xffffff0000887947 */ /* 0x000fea000383ffff */
.L_x_11073:
[----:B-1----:R1:W2:Y:S02]  /*189d0*/  SYNCS.PHASECHK.TRANS64.TRYWAIT P2, [R20+URZ+0x22850], R73 ;  /* 0x02285049140075a7 */ /* 0x0022a4000804017f */
[----:B--2---:R-:W-:Y:S05]  /*189e0*/  @!P2 NANOSLEEP.SYNCS 0x989680 ;  /* 0x009896800000a95d */ /* 0x004fea0003900000 */
[----:B------:R-:W2:Y:S02]  /*189f0*/  @!P2 SYNCS.PHASECHK.TRANS64 P2, [R20+URZ+0x22850], R73 ;  /* 0x022850491400a5a7 */ /* 0x000ea4000804007f */
[----:B--2---:R-:W-:Y:S05]  /*18a00*/  @!P2 BRA `(.L_x_11073) ;  /* 0xfffffffc00f0a947 */ /* 0x004fea000383ffff */
[----:B------:R-:W-:Y:S05]  /*18a10*/  BRA `(.L_x_11072) ;  /* 0xffffff1800a07947 */ /* 0x000fea000383ffff */
.L_x_11078:
[----:B-1----:R1:W2:Y:S02]  /*18a20*/  SYNCS.PHASECHK.TRANS64.TRYWAIT P2, [R21+URZ+0x22830], R20 ;  /* 0x02283014150075a7 */ /* 0x0022a4000804017f */
[----:B--2---:R-:W-:Y:S05]  /*18a30*/  @!P2 NANOSLEEP.SYNCS 0x989680 ;  /* 0x009896800000a95d */ /* 0x004fea0003900000 */
[----:B------:R-:W2:Y:S02]  /*18a40*/  @!P2 SYNCS.PHASECHK.TRANS64 P2, [R21+URZ+0x22830], R20 ;  /* 0x022830141500a5a7 */ /* 0x000ea4000804007f */
[----:B--2---:R-:W-:Y:S05]  /*18a50*/  @!P2 BRA `(.L_x_11078) ;  /* 0xfffffffc00f0a947 */ /* 0x004fea000383ffff */
[----:B------:R-:W-:Y:S05]  /*18a60*/  BRA `(.L_x_11077) ;  /* 0xffffff1c00ec7947 */ /* 0x000fea000383ffff */
.L_x_11083:
[----:B-1----:R1:W2:Y:S02]  /*18a70*/  SYNCS.PHASECHK.TRANS64.TRYWAIT P2, [R21+URZ+0x22850], R20 ;  /* 0x02285014150075a7 */ /* 0x0022a4000804017f */
[----:B--2---:R-:W-:Y:S05]  /*18a80*/  @!P2 NANOSLEEP.SYNCS 0x989680 ;  /* 0x009896800000a95d */ /* 0x004fea0003900000 */
[----:B------:R-:W2:Y:S02]  /*18a90*/  @!P2 SYNCS.PHASECHK.TRANS64 P2, [R21+URZ+0x22850], R20 ;  /* 0x022850141500a5a7 */ /* 0x000ea4000804007f */
[----:B--2---:R-:W-:Y:S05]  /*18aa0*/  @!P2 BRA `(.L_x_11083) ;  /* 0xfffffffc00f0a947 */ /* 0x004fea000383ffff */
[----:B------:R-:W-:Y:S05]  /*18ab0*/  BRA `(.L_x_11082) ;  /* 0xffffff4000287947 */ /* 0x000fea000383ffff */
.L_x_11089:
[----:B-1----:R1:W2:Y:S02]  /*18ac0*/  SYNCS.PHASECHK.TRANS64.TRYWAIT P2, [R20+URZ+0x22830], R21 ;  /* 0x02283015140075a7 */ /* 0x0022a4000804017f */
[----:B--2---:R-:W-:Y:S05]  /*18ad0*/  @!P2 NANOSLEEP.SYNCS 0x989680 ;  /* 0x009896800000a95d */ /* 0x004fea0003900000 */
[----:B------:R-:W2:Y:S02]  /*18ae0*/  @!P2 SYNCS.PHASECHK.TRANS64 P2, [R20+URZ+0x22830], R21 ;  /* 0x022830151400a5a7 */ /* 0x000ea4000804007f */
[----:B--2---:R-:W-:Y:S05]  /*18af0*/  @!P2 BRA `(.L_x_11089) ;  /* 0xfffffffc00f0a947 */ /* 0x004fea000383ffff */
[----:B------:R-:W-:Y:S05]  /*18b00*/  BRA `(.L_x_11088) ;  /* 0xffffff4400607947 */ /* 0x000fea000383ffff */
.L_x_11094:
[----:B--2---:R2:W3:Y:S02]  /*18b10*/  SYNCS.PHASECHK.TRANS64.TRYWAIT P2, [R20+URZ+0x22850], R21 ;  /* 0x02285015140075a7 */ /* 0x0044e4000804017f */
[----:B---3--:R-:W-:Y:S05]  /*18b20*/  @!P2 NANOSLEEP.SYNCS 0x989680 ;  /* 0x009896800000a95d */ /* 0x008fea0003900000 */
[----:B------:R-:W3:Y:S02]  /*18b30*/  @!P2 SYNCS.PHASECHK.TRANS64 P2, [R20+URZ+0x22850], R21 ;  /* 0x022850151400a5a7 */ /* 0x000ee4000804007f */
[----:B---3--:R-:W-:Y:S05]  /*18b40*/  @!P2 BRA `(.L_x_11094) ;  /* 0xfffffffc00f0a947 */ /* 0x008fea000383ffff */
[----:B------:R-:W-:Y:S05]  /*18b50*/  BRA `(.L_x_11093) ;  /* 0xffffff5c00bc7947 */ /* 0x000fea000383ffff */
.L_x_11129:
        /* <DEDUP_REMOVED lines=11> */
.L_x_11276:
[----:B------:R-:W-:Y:S05]  /*18c10*/  BSYNC B1 ;  /* 0x0000000000017941 */ /* 0x000fea0003800000 */
.L_x_11275:
[----:B------:R-:W-:Y:S05]  /*18c20*/  BRA `(.L_x_11277) ;  /* 0xffffffa800787947 */ /* 0x000fea000383ffff */
.L_x_11130:
[----:B------:R-:W-:Y:S01]  /*18c30*/  BSSY B1, `(.L_x_11278) ;  /* 0x0000006000017945 */ /* 0x000fe20003800000 */
[----:B------:R-:W-:-:S07]  /*18c40*/  MOV R15, 0xffffffff ;  /* 0xffffffff000f7802 */ /* 0x000fce0000000f00 */
[----:B------:R-:W-:Y:S05]  /*18c50*/  WARPSYNC.COLLECTIVE R15, `(.L_x_11279) ;  /* 0x000000000f0c7348 */ /* 0x000fea0003c00000 */
[----:B------:R-:W-:Y:S02]  /*18c60*/  ELECT P6, UR62, PT ;  /* 0x00000000003e782f */ /* 0x000fe400038c0000 */
[----:B------:R-:W-:Y:S01]  /*18c70*/  MOV R14, UR62 ;  /* 0x0000003e000e7c02 */ /* 0x000fe20008000f00 */
[----:B------:R-:W-:Y:S10]  /*18c80*/  ENDCOLLECTIVE ;  /* 0x000000000000791b */ /* 0x000ff40003800000 */
.L_x_11279:
[----:B------:R-:W-:Y:S05]  /*18c90*/  BSYNC B1 ;  /* 0x0000000000017941 */ /* 0x000fea0003800000 */
.L_x_11278:
[----:B------:R-:W-:Y:S05]  /*18ca0*/  BRA `(.L_x_11280) ;  /* 0xffffffa800647947 */ /* 0x000fea000383ffff */
.L_x_11132:
[----:B0-----:R0:W1:Y:S02]  /*18cb0*/  SYNCS.PHASECHK.TRANS64.TRYWAIT P0, [R9+URZ+0x22820], R5 ;  /* 0x02282005090075a7 */ /* 0x001064000800017f */
[----:B-1----:R-:W-:Y:S05]  /*18cc0*/  @!P0 NANOSLEEP.SYNCS 0x989680 ;  /* 0x009896800000895d */ /* 0x002fea0003900000 */
[----:B------:R-:W1:Y:S02]  /*18cd0*/  @!P0 SYNCS.PHASECHK.TRANS64 P0, [R9+URZ+0x22820], R5 ;  /* 0x02282005090085a7 */ /* 0x000e64000800007f */
[----:B-1----:R-:W-:Y:S05]  /*18ce0*/  @!P0 BRA `(.L_x_11132) ;  /* 0xfffffffc00f08947 */ /* 0x002fea000383ffff */
[----:B------:R-:W-:Y:S05]  /*18cf0*/  BRA `(.L_x_11281) ;  /* 0xffffffa800807947 */ /* 0x000fea000383ffff */
.L_x_11135:
[----:B0-----:R0:W1:Y:S02]  /*18d00*/  SYNCS.PHASECHK.TRANS64.TRYWAIT P0, [R5+URZ+0x228a0], R7 ;  /* 0x0228a007050075a7 */ /* 0x001064000800017f */
[----:B-1----:R-:W-:Y:S05]  /*18d10*/  @!P0 NANOSLEEP.SYNCS 0x989680 ;  /* 0x009896800000895d */ /* 0x002fea0003900000 */
[----:B------:R-:W1:Y:S02]  /*18d20*/  @!P0 SYNCS.PHASECHK.TRANS64 P0, [R5+URZ+0x228a0], R7 ;  /* 0x0228a007050085a7 */ /* 0x000e64000800007f */
[----:B-1----:R-:W-:Y:S05]  /*18d30*/  @!P0 BRA `(.L_x_11135) ;  /* 0xfffffffc00f08947 */ /* 0x002fea000383ffff */
[----:B------:R-:W-:Y:S05]  /*18d40*/  BRA `(.L_x_11282) ;  /* 0xffffffa800907947 */ /* 0x000fea000383ffff */
.L_x_11137:
[----:B-1----:R1:W2:Y:S02]  /*18d50*/  SYNCS.PHASECHK.TRANS64.TRYWAIT P0, [R5+URZ+0x228c0], R7 ;  /* 0x0228c007050075a7 */ /* 0x0022a4000800017f */
[----:B--2---:R-:W-:Y:S05]  /*18d60*/  @!P0 NANOSLEEP.SYNCS 0x989680 ;  /* 0x009896800000895d */ /* 0x004fea0003900000 */
[----:B------:R-:W2:Y:S02]  /*18d70*/  @!P0 SYNCS.PHASECHK.TRANS64 P0, [R5+URZ+0x228c0], R7 ;  /* 0x0228c007050085a7 */ /* 0x000ea4000800007f */
[----:B--2---:R-:W-:Y:S05]  /*18d80*/  @!P0 BRA `(.L_x_11137) ;  /* 0xfffffffc00f08947 */ /* 0x004fea000383ffff */
[----:B------:R-:W-:Y:S05]  /*18d90*/  BRA `(.L_x_11283) ;  /* 0xffffffa800f47947 */ /* 0x000fea000383ffff */
.L_x_11141:
[----:B0-----:R0:W1:Y:S02]  /*18da0*/  SYNCS.PHASECHK.TRANS64.TRYWAIT P0, [R6+URZ+0x228a0], R7 ;  /* 0x0228a007060075a7 */ /* 0x001064000800017f */
[----:B-1----:R-:W-:Y:S05]  /*18db0*/  @!P0 NANOSLEEP.SYNCS 0x989680 ;  /* 0x009896800000895d */ /* 0x002fea0003900000 */
[----:B------:R-:W1:Y:S02]  /*18dc0*/  @!P0 SYNCS.PHASECHK.TRANS64 P0, [R6+URZ+0x228a0], R7 ;  /* 0x0228a007060085a7 */ /* 0x000e64000800007f */
[----:B-1----:R-:W-:Y:S05]  /*18dd0*/  @!P0 BRA `(.L_x_11141) ;  /* 0xfffffffc00f08947 */ /* 0x002fea000383ffff */
[----:B------:R-:W-:Y:S05]  /*18de0*/  BRA `(.L_x_11284) ;  /* 0xffffffac00e47947 */ /* 0x000fea000383ffff */
.L_x_11143:
[----:B-1----:R1:W2:Y:S02]  /*18df0*/  SYNCS.PHASECHK.TRANS64.TRYWAIT P1, [R6+URZ+0x228c0], R7 ;  /* 0x0228c007060075a7 */ /* 0x0022a4000802017f */
[----:B--2---:R-:W-:Y:S05]  /*18e00*/  @!P1 NANOSLEEP.SYNCS 0x989680 ;  /* 0x009896800000995d */ /* 0x004fea0003900000 */
[----:B------:R-:W2:Y:S02]  /*18e10*/  @!P1 SYNCS.PHASECHK.TRANS64 P1, [R6+URZ+0x228c0], R7 ;  /* 0x0228c007060095a7 */ /* 0x000ea4000802007f */
[----:B--2---:R-:W-:Y:S05]  /*18e20*/  @!P1 BRA `(.L_x_11143) ;  /* 0xfffffffc00f09947 */ /* 0x004fea000383ffff */
[----:B------:R-:W-:Y:S05]  /*18e30*/  BRA `(.L_x_11285) ;  /* 0xffffffb000407947 */ /* 0x000fea000383ffff */
.L_x_11153:
        /* <DEDUP_REMOVED lines=11> */
.L_x_11287:
[----:B------:R-:W-:Y:S05]  /*18ef0*/  BSYNC B0 ;  /* 0x0000000000007941 */ /* 0x000fea0003800000 */
.L_x_11286:
[----:B------:R-:W-:Y:S05]  /*18f00*/  BRA `(.L_x_11288) ;  /* 0xffffffb800f47947 */ /* 0x000fea000383ffff */
.L_x_11154:
[----:B------:R-:W-:Y:S01]  /*18f10*/  BSSY B0, `(.L_x_11289) ;  /* 0x0000006000007945 */ /* 0x000fe20003800000 */
[----:B------:R-:W-:-:S07]  /*18f20*/  MOV R15, 0xffffffff ;  /* 0xffffffff000f7802 */ /* 0x000fce0000000f00 */
[----:B------:R-:W-:Y:S05]  /*18f30*/  WARPSYNC.COLLECTIVE R15, `(.L_x_11290) ;  /* 0x000000000f0c7348 */ /* 0x000fea0003c00000 */
[----:B------:R-:W-:Y:S02]  /*18f40*/  ELECT P6, UR62, PT ;  /* 0x00000000003e782f */ /* 0x000fe400038c0000 */
[----:B------:R-:W-:Y:S01]  /*18f50*/  MOV R14, UR62 ;  /* 0x0000003e000e7c02 */ /* 0x000fe20008000f00 */
[----:B------:R-:W-:Y:S10]  /*18f60*/  ENDCOLLECTIVE ;  /* 0x000000000000791b */ /* 0x000ff40003800000 */
.L_x_11290:
[----:B------:R-:W-:Y:S05]  /*18f70*/  BSYNC B0 ;  /* 0x0000000000007941 */ /* 0x000fea0003800000 */
.L_x_11289:
[----:B------:R-:W-:Y:S05]  /*18f80*/  BRA `(.L_x_11291) ;  /* 0xffffffb800e47947 */ /* 0x000fea000383ffff */
.L_x_11157:
[----:B0-----:R0:W1:Y:S02]  /*18f90*/  SYNCS.PHASECHK.TRANS64.TRYWAIT P0, [R5+URZ+0x22840], R7 ;  /* 0x02284007050075a7 */ /* 0x001064000800017f */
[----:B-1----:R-:W-:Y:S05]  /*18fa0*/  @!P0 NANOSLEEP.SYNCS 0x989680 ;  /* 0x009896800000895d */ /* 0x002fea0003900000 */
[----:B------:R-:W1:Y:S02]  /*18fb0*/  @!P0 SYNCS.PHASECHK.TRANS64 P0, [R5+URZ+0x22840], R7 ;  /* 0x02284007050085a7 */ /* 0x000e64000800007f */
[----:B-1----:R-:W-:Y:S05]  /*18fc0*/  @!P0 BRA `(.L_x_11157) ;  /* 0xfffffffc00f08947 */ /* 0x002fea000383ffff */
[----:B------:R-:W-:Y:S05]  /*18fd0*/  BRA `(.L_x_11292) ;  /* 0xffffffbc004c7947 */ /* 0x000fea000383ffff */
.L_x_11160:
        /* <DEDUP_REMOVED lines=8> */
.L_x_11163:
[----:B0-----:R0:W1:Y:S02]  /*19060*/  SYNCS.PHASECHK.TRANS64.TRYWAIT P0, [R2+URZ+0x22860], R5 ;  /* 0x02286005020075a7 */ /* 0x001064000800017f */
[----:B-1----:R-:W-:Y:S05]  /*19070*/  @!P0 NANOSLEEP.SYNCS 0x989680 ;  /* 0x009896800000895d */ /* 0x002fea0003900000 */
[----:B------:R-:W1:Y:S02]  /*19080*/  @!P0 SYNCS.PHASECHK.TRANS64 P0, [R2+URZ+0x22860], R5 ;  /* 0x02286005020085a7 */ /* 0x000e64000800007f */
[----:B-1----:R-:W-:Y:S05]  /*19090*/  @!P0 BRA `(.L_x_11163) ;  /* 0xfffffffc00f08947 */ /* 0x002fea000383ffff */
[----:B------:R-:W-:Y:S05]  /*190a0*/  BRA `(.L_x_11294) ;  /* 0xffffffc000447947 */ /* 0x000fea000383ffff */
.L_x_11172:
[----:B--2---:R2:W3:Y:S02]  /*190b0*/  SYNCS.PHASECHK.TRANS64.TRYWAIT P0, [R3+URZ+0x22840], R5 ;  /* 0x02284005030075a7 */ /* 0x0044e4000800017f */
[----:B---3--:R-:W-:Y:S05]  /*190c0*/  @!P0 NANOSLEEP.SYNCS 0x989680 ;  /* 0x009896800000895d */ /* 0x008fea0003900000 */
[----:B------:R-:W3:Y:S02]  /*190d0*/  @!P0 SYNCS.PHASECHK.TRANS64 P0, [R3+URZ+0x22840], R5 ;  /* 0x02284005030085a7 */ /* 0x000ee4000800007f */
[----:B---3--:R-:W-:Y:S05]  /*190e0*/  @!P0 BRA `(.L_x_11172) ;  /* 0xfffffffc00f08947 */ /* 0x008fea000383ffff */
[----:B------:R-:W-:Y:S05]  /*190f0*/  BRA `(.L_x_11295) ;  /* 0xffffffc400b87947 */ /* 0x000fea000383ffff */
.L_x_11174:
[----:B0-----:R0:W3:Y:S02]  /*19100*/  SYNCS.PHASECHK.TRANS64.TRYWAIT P0, [R3+URZ+0x22860], R5 ;  /* 0x02286005030075a7 */ /* 0x0010e4000800017f */
[----:B---3--:R-:W-:Y:S05]  /*19110*/  @!P0 NANOSLEEP.SYNCS 0x989680 ;  /* 0x009896800000895d */ /* 0x008fea0003900000 */
[----:B------:R-:W3:Y:S02]  /*19120*/  @!P0 SYNCS.PHASECHK.TRANS64 P0, [R3+URZ+0x22860], R5 ;  /* 0x02286005030085a7 */ /* 0x000ee4000800007f */
[----:B---3--:R-:W-:Y:S05]  /*19130*/  @!P0 BRA `(.L_x_11174) ;  /* 0xfffffffc00f08947 */ /* 0x008fea000383ffff */
[----:B------:R-:W-:Y:S05]  /*19140*/  BRA `(.L_x_11296) ;  /* 0xffffffc800287947 */ /* 0x000fea000383ffff */
.L_x_11179:
[----:B--2---:R2:W3:Y:S02]  /*19150*/  SYNCS.PHASECHK.TRANS64.TRYWAIT P0, [R2+URZ+0x22840], R3 ;  /* 0x02284003020075a7 */ /* 0x0044e4000800017f */
[----:B---3--:R-:W-:Y:S05]  /*19160*/  @!P0 NANOSLEEP.SYNCS 0x989680 ;  /* 0x009896800000895d */ /* 0x008fea0003900000 */
[----:B------:R-:W3:Y:S02]  /*19170*/  @!P0 SYNCS.PHASECHK.TRANS64 P0, [R2+URZ+0x22840], R3 ;  /* 0x02284003020085a7 */ /* 0x000ee4000800007f */
[----:B---3--:R-:W-:Y:S05]  /*19180*/  @!P0 BRA `(.L_x_11179) ;  /* 0xfffffffc00f08947 */ /* 0x008fea000383ffff */
[----:B------:R-:W-:Y:S05]  /*19190*/  BRA `(.L_x_11297) ;  /* 0xffffffcc00707947 */ /* 0x000fea000383ffff */
.L_x_11181:
[----:B0-----:R0:W3:Y:S02]  /*191a0*/  SYNCS.PHASECHK.TRANS64.TRYWAIT P1, [R2+URZ+0x22860], R3 ;  /* 0x02286003020075a7 */ /* 0x0010e4000802017f */
[----:B---3--:R-:W-:Y:S05]  /*191b0*/  @!P1 NANOSLEEP.SYNCS 0x989680 ;  /* 0x009896800000995d */ /* 0x008fea0003900000 */
[----:B------:R-:W3:Y:S02]  /*191c0*/  @!P1 SYNCS.PHASECHK.TRANS64 P1, [R2+URZ+0x22860], R3 ;  /* 0x02286003020095a7 */ /* 0x000ee4000802007f */
[----:B---3--:R-:W-:Y:S05]  /*191d0*/  @!P1 BRA `(.L_x_11181) ;  /* 0xfffffffc00f09947 */ /* 0x008fea000383ffff */
[----:B------:R-:W-:Y:S05]  /*191e0*/  BRA `(.L_x_11298) ;  /* 0xffffffcc00dc7947 */ /* 0x000fea000383ffff */
.L_x_11186:
[----:B---3--:R3:W4:Y:S02]  /*191f0*/  SYNCS.PHASECHK.TRANS64.TRYWAIT P0, [R2+URZ+0x22840], R3 ;  /* 0x02284003020075a7 */ /* 0x008724000800017f */
[----:B----4-:R-:W-:Y:S05]  /*19200*/  @!P0 NANOSLEEP.SYNCS 0x989680 ;  /* 0x009896800000895d */ /* 0x010fea0003900000 */
[----:B------:R-:W4:Y:S02]  /*19210*/  @!P0 SYNCS.PHASECHK.TRANS64 P0, [R2+URZ+0x22840], R3 ;  /* 0x02284003020085a7 */ /* 0x000f24000800007f */
[----:B----4-:R-:W-:Y:S05]  /*19220*/  @!P0 BRA `(.L_x_11186) ;  /* 0xfffffffc00f08947 */ /* 0x010fea000383ffff */
[----:B------:R-:W-:Y:S05]  /*19230*/  BRA `(.L_x_11299) ;  /* 0xffffffd400087947 */ /* 0x000fea000383ffff */
.L_x_11188:
[----:B0-----:R0:W2:Y:S02]  /*19240*/  SYNCS.PHASECHK.TRANS64.TRYWAIT P1, [R2+URZ+0x22860], R3 ;  /* 0x02286003020075a7 */ /* 0x0010a4000802017f */
[----:B--2---:R-:W-:Y:S05]  /*19250*/  @!P1 NANOSLEEP.SYNCS 0x989680 ;  /* 0x009896800000995d */ /* 0x004fea0003900000 */
[----:B------:R-:W2:Y:S02]  /*19260*/  @!P1 SYNCS.PHASECHK.TRANS64 P1, [R2+URZ+0x22860], R3 ;  /* 0x02286003020095a7 */ /* 0x000ea4000802007f */
[----:B--2---:R-:W-:Y:S05]  /*19270*/  @!P1 BRA `(.L_x_11188) ;  /* 0xfffffffc00f09947 */ /* 0x004fea000383ffff */
[----:B------:R-:W-:Y:S05]  /*19280*/  BRA `(.L_x_11300) ;  /* 0xffffffd400787947 */ /* 0x000fea000383ffff */
.L_x_11193:
[----:B------:R-:W-:Y:S01]  /*19290*/  BSSY B0, `(.L_x_11301) ;  /* 0x0000008000007945 */ /* 0x000fe20003800000 */
[----:B------:R-:W-:Y:S02]  /*192a0*/  IMAD.MOV.U32 R13, RZ, RZ, R16 ;  /* 0x000000ffff0d7224 */ /* 0x000fe400078e0010 */
[----:B------:R-:W-:Y:S02]  /*192b0*/  IMAD.MOV.U32 R12, RZ, RZ, RZ ;  /* 0x000000ffff0c7224 */ /* 0x000fe400078e00ff */
[----:B------:R-:W-:Y:S02]  /*192c0*/  IMAD.MOV.U32 R11, RZ, RZ, 0x1f ;  /* 0x0000001fff0b7424 */ /* 0x000fe400078e00ff */
[----:B------:R-:W-:-:S07]  /*192d0*/  IMAD.MOV.U32 R15, RZ, RZ, -0x1 ;  /* 0xffffffffff0f7424 */ /* 0x000fce00078e00ff */
[----:B01----:R-:W-:Y:S05]  /*192e0*/  WARPSYNC.COLLECTIVE R15, `(.L_x_11302) ;  /* 0x000000000f087348 */ /* 0x003fea0003c00000 */
[----:B------:R2:W3:Y:S02]  /*192f0*/  SHFL.IDX P6, R14, R13, R12, R11 ;  /* 0x0000000c0d0e7389 */ /* 0x0004e400000c000b */
[----:B0123--:R-:W-:Y:S01]  /*19300*/  ENDCOLLECTIVE ;  /* 0x000000000000791b */ /* 0x00ffe20003800000 */
.L_x_11302:
[----:B------:R-:W-:Y:S05]  /*19310*/  BSYNC B0 ;  /* 0x0000000000007941 */ /* 0x000fea0003800000 */
.L_x_11301:
        /* <DEDUP_REMOVED lines=8> */
.L_x_11303:
[----:B------:R-:W-:Y:S01]  /*193a0*/  MOV R16, R14 ;  /* 0x0000000e00107202 */ /* 0x000fe20000000f00 */
[----:B------:R-:W-:Y:S06]  /*193b0*/  BRA `(.L_x_11304) ;  /* 0xffffffd8006c7947 */ /* 0x000fec000383ffff */
.L_x_11196:
        /* <DEDUP_REMOVED lines=8> */
.L_x_11306:
[----:B------:R-:W-:Y:S05]  /*19440*/  BSYNC B0 ;  /* 0x0000000000007941 */ /* 0x000fea0003800000 */
.L_x_11305:
        /* <DEDUP_REMOVED lines=10> */
.L_x_11307:
        /* <DEDUP_REMOVED lines=8> */
.L_x_11308:
        /* <DEDUP_REMOVED lines=8> */
.L_x_11309:
        /* <DEDUP_REMOVED lines=8> */
.L_x_11310:
        /* <DEDUP_REMOVED lines=8> */
.L_x_11311:
[----:B------:R-:W-:Y:S05]  /*196f0*/  BRA `(.L_x_11312) ;  /* 0xffffffd800307947 */ /* 0x000fea000383ffff */
.L_x_11201:
        /* <DEDUP_REMOVED lines=8> */
.L_x_11314:
[----:B------:R-:W-:Y:S05]  /*19780*/  BSYNC B0 ;  /* 0x0000000000007941 */ /* 0x000fea0003800000 */
.L_x_11313:
        /* <DEDUP_REMOVED lines=10> */
.L_x_11315:
        /* <DEDUP_REMOVED lines=8> */
.L_x_11316:
        /* <DEDUP_REMOVED lines=8> */
.L_x_11317:
        /* <DEDUP_REMOVED lines=8> */
.L_x_11318:
        /* <DEDUP_REMOVED lines=8> */
.L_x_11319:
[----:B------:R-:W-:Y:S05]  /*19a30*/  BRA `(.L_x_11320) ;  /* 0xffffffd800147947 */ /* 0x000fea000383ffff */
.L_x_11203:
[----:B------:R-:W-:Y:S01]  /*19a40*/  BSSY B0, `(.L_x_11321) ;  /* 0x0000006000007945 */ /* 0x000fe20003800000 */
[----:B------:R-:W-:Y:S01]  /*19a50*/  PLOP3.LUT P6, PT, P6, PT, PT, 0x8, 0x0 ;  /* 0x000000000000781c */ /* 0x000fe200037ce170 */
[----:B------:R-:W-:-:S12]  /*19a60*/  IMAD.MOV.U32 R15, RZ, RZ, -0x1 ;  /* 0xffffffffff0f7424 */ /* 0x000fd800078e00ff */
[----:B01----:R-:W-:Y:S05]  /*19a70*/  WARPSYNC.COLLECTIVE R15, `(.L_x_11322) ;  /* 0x000000000f087348 */ /* 0x003fea0003c00000 */
[----:B------:R-:W-:Y:S01]  /*19a80*/  VOTE.ANY R14, PT, P6 ;  /* 0x00000000000e7806 */ /* 0x000fe200030e0100 */
[----:B01----:R-:W-:Y:S06]  /*19a90*/  ENDCOLLECTIVE ;  /* 0x000000000000791b */ /* 0x003fec0003800000 */
.L_x_11322:
[----:B------:R-:W-:Y:S05]  /*19aa0*/  BSYNC B0 ;  /* 0x0000000000007941 */ /* 0x000fea0003800000 */
.L_x_11321:
        /* <DEDUP_REMOVED lines=9> */
.L_x_11323:
[----:B------:R-:W-:Y:S01]  /*19b40*/  IMAD.MOV.U32 R17, RZ, RZ, R14 ;  /* 0x000000ffff117224 */ /* 0x000fe200078e000e */
[----:B------:R-:W-:Y:S06]  /*19b50*/  BRA `(.L_x_11324) ;  /* 0xffffffd800047947 */ /* 0x000fec000383ffff */
.L_x_11205:
[----:B------:R-:W-:Y:S01]  /*19b60*/  BSSY B0, `(.L_x_11325) ;  /* 0x0000007000007945 */ /* 0x000fe20003800000 */
[----:B------:R-:W-:Y:S01]  /*19b70*/  MOV R13, R2 ;  /* 0x00000002000d7202 */ /* 0x000fe20000000f00 */
[----:B------:R-:W-:Y:S02]  /*19b80*/  IMAD.MOV.U32 R11, RZ, RZ, 0x1f ;  /* 0x0000001fff0b7424 */ /* 0x000fe400078e00ff */
[----:B------:R-:W-:-:S07]  /*19b90*/  IMAD.MOV.U32 R15, RZ, RZ, -0x1 ;  /* 0xffffffffff0f7424 */ /* 0x000fce00078e00ff */
[----:B0123--:R-:W-:Y:S05]  /*19ba0*/  WARPSYNC.COLLECTIVE R15, `(.L_x_11326) ;  /* 0x000000000f087348 */ /* 0x00ffea0003c00000 */
[----:B------:R4:W0:Y:S02]  /*19bb0*/  SHFL.IDX P6, R14, R13, R12, R11 ;  /* 0x0000000c0d0e7389 */ /* 0x00082400000c000b */
[----:B01234-:R-:W-:Y:S01]  /*19bc0*/  ENDCOLLECTIVE ;  /* 0x000000000000791b */ /* 0x01ffe20003800000 */
.L_x_11326:
[----:B------:R-:W-:Y:S05]  /*19bd0*/  BSYNC B0 ;  /* 0x0000000000007941 */ /* 0x000fea0003800000 */
.L_x_11325:
[----:B------:R-:W-:Y:S01]  /*19be0*/  IMAD.MOV.U32 R7, RZ, RZ, R14 ;  /* 0x000000ffff077224 */ /* 0x000fe200078e000e */
[----:B------:R-:W-:Y:S06]  /*19bf0*/  BRA `(.L_x_11204) ;  /* 0xffffffd400f87947 */ /* 0x000fec000383ffff */
.L_x_11209:
[----:B-1----:R1:W2:Y:S02]  /*19c00*/  SYNCS.PHASECHK.TRANS64.TRYWAIT P0, [R0+URZ+0x22820], R3 ;  /* 0x02282003000075a7 */ /* 0x0022a4000800017f */
[----:B--2---:R-:W-:Y:S05]  /*19c10*/  @!P0 NANOSLEEP.SYNCS 0x989680 ;  /* 0x009896800000895d */ /* 0x004fea0003900000 */
[----:B------:R-:W2:Y:S02]  /*19c20*/  @!P0 SYNCS.PHASECHK.TRANS64 P0, [R0+URZ+0x22820], R3 ;  /* 0x02282003000085a7 */ /* 0x000ea4000800007f */
[----:B--2---:R-:W-:Y:S05]  /*19c30*/  @!P0 BRA `(.L_x_11209) ;  /* 0xfffffffc00f08947 */ /* 0x004fea000383ffff */
[----:B------:R-:W-:Y:S05]  /*19c40*/  BRA `(.L_x_11327) ;  /* 0xffffffdc006c7947 */ /* 0x000fea000383ffff */
.L_x_11210:
        /* <DEDUP_REMOVED lines=11> */
.L_x_11329:
[----:B------:R-:W-:Y:S05]  /*19d00*/  BSYNC B0 ;  /* 0x0000000000007941 */ /* 0x000fea0003800000 */
.L_x_11328:
[----:B------:R-:W-:Y:S05]  /*19d10*/  BRA `(.L_x_11330) ;  /* 0xffffffdc00547947 */ /* 0x000fea000383ffff */
.L_x_11211:
[----:B------:R-:W-:Y:S01]  /*19d20*/  BSSY B0, `(.L_x_11331) ;  /* 0x0000006000007945 */ /* 0x000fe20003800000 */
[----:B------:R-:W-:-:S07]  /*19d30*/  IMAD.MOV.U32 R15, RZ, RZ, -0x1 ;  /* 0xffffffffff0f7424 */ /* 0x000fce00078e00ff */
[----:B012---:R-:W-:Y:S05]  /*19d40*/  WARPSYNC.COLLECTIVE R15, `(.L_x_11332) ;  /* 0x000000000f0c7348 */ /* 0x007fea0003c00000 */
[----:B------:R-:W-:Y:S02]  /*19d50*/  ELECT P6, UR62, PT ;  /* 0x00000000003e782f */ /* 0x000fe400038c0000 */
[----:B------:R-:W-:Y:S01]  /*19d60*/  MOV R14, UR62 ;  /* 0x0000003e000e7c02 */ /* 0x000fe20008000f00 */
[----:B012---:R-:W-:Y:S10]  /*19d70*/  ENDCOLLECTIVE ;  /* 0x000000000000791b */ /* 0x007ff40003800000 */
.L_x_11332:
[----:B------:R-:W-:Y:S05]  /*19d80*/  BSYNC B0 ;  /* 0x0000000000007941 */ /* 0x000fea0003800000 */
.L_x_11331:
[----:B------:R-:W-:Y:S05]  /*19d90*/  BRA `(.L_x_11333) ;  /* 0xffffffdc00487947 */ /* 0x000fea000383ffff */
.L_x_11213:
[----:B-1----:R1:W2:Y:S02]  /*19da0*/  SYNCS.PHASECHK.TRANS64.TRYWAIT P0, [R6+URZ], R5 ;  /* 0x00000005060075a7 */ /* 0x0022a4000800017f */
[----:B--2---:R-:W-:Y:S05]  /*19db0*/  @!P0 NANOSLEEP.SYNCS 0x989680 ;  /* 0x009896800000895d */ /* 0x004fea0003900000 */
[----:B------:R-:W2:Y:S02]  /*19dc0*/  @!P0 SYNCS.PHASECHK.TRANS64 P0, [R6+URZ], R5 ;  /* 0x00000005060085a7 */ /* 0x000ea4000800007f */
[----:B--2---:R-:W-:Y:S05]  /*19dd0*/  @!P0 BRA `(.L_x_11213) ;  /* 0xfffffffc00f08947 */ /* 0x004fea000383ffff */
[----:B------:R-:W-:Y:S05]  /*19de0*/  BRA `(.L_x_11334) ;  /* 0xffffffdc00847947 */ /* 0x000fea000383ffff */
.L_x_11214:
[----:B--2---:R2:W3:Y:S02]  /*19df0*/  SYNCS.PHASECHK.TRANS64.TRYWAIT P0, [R7+URZ], R2 ;  /* 0x00000002070075a7 */ /* 0x0044e4000800017f */
[----:B---3--:R-:W-:Y:S05]  /*19e00*/  @!P0 NANOSLEEP.SYNCS 0x989680 ;  /* 0x009896800000895d */ /* 0x008fea0003900000 */
[----:B------:R-:W3:Y:S02]  /*19e10*/  @!P0 SYNCS.PHASECHK.TRANS64 P0, [R7+URZ], R2 ;  /* 0x00000002070085a7 */ /* 0x000ee4000800007f */
[----:B---3--:R-:W-:Y:S05]  /*19e20*/  @!P0 BRA `(.L_x_11214) ;  /* 0xfffffffc00f08947 */ /* 0x008fea000383ffff */
[----:B------:R-:W-:Y:S05]  /*19e30*/  BRA `(.L_x_11335) ;  /* 0xffffffdc00787947 */ /* 0x000fea000383ffff */
.L_x_11216:
[----:B---3--:R3:W4:Y:S02]  /*19e40*/  SYNCS.PHASECHK.TRANS64.TRYWAIT P0, [R4+URZ], R5 ;  /* 0x00000005040075a7 */ /* 0x008724000800017f */
[----:B----4-:R-:W-:Y:S05]  /*19e50*/  @!P0 NANOSLEEP.SYNCS 0x989680 ;  /* 0x009896800000895d */ /* 0x010fea0003900000 */
[----:B------:R-:W4:Y:S02]  /*19e60*/  @!P0 SYNCS.PHASECHK.TRANS64 P0, [R4+URZ], R5 ;  /* 0x00000005040085a7 */ /* 0x000f24000800007f */
[----:B----4-:R-:W-:Y:S05]  /*19e70*/  @!P0 BRA `(.L_x_11216) ;  /* 0xfffffffc00f08947 */ /* 0x010fea000383ffff */
[----:B------:R-:W-:Y:S05]  /*19e80*/  BRA `(.L_x_11336) ;  /* 0xffffffdc00807947 */ /* 0x000fea000383ffff */
.L_x_11337:
        /* <DEDUP_REMOVED lines=15> */
.L_x_11976:


//--------------------- .text._ZN7cutlass13device_kernelIN5flash11enable_sm90INS1_16FlashAttnFwdSm90INS1_25CollectiveMainloopFwdSm90ILi2EN4cute5tupleIJNS5_1CILi1EEES8_S8_EEENS6_IJNS7_ILi128EEENS7_ILi96EEENS7_ILi64EEEEEELi256ENS_6half_tEfNS_4arch4Sm90ELb1ELb0ELb0ELb1ELb0ELb0ELb1ELb1ELb0ELb0ELb0ELb0EEENS1_21CollectiveEpilogueFwdINS6_IJSA_NS7_ILi256EEESB_EEES9_SE_SG_Li256ELb1ELb0ELb0ELb0EEENS1_36VarlenDynamicPersistentTileSchedulerILi128ELi96ELi256ELi32ELb0ELb0ELb1ELb1ELb1ELb1EEEEEEEEEvNT_6ParamsE --------------------------
	.section	.text._ZN7cutlass13device_kernelIN5flash11enable_sm90INS1_16FlashAttnFwdSm90INS1_25CollectiveMainloopFwdSm90ILi2EN4cute5tupleIJNS5_1CILi1EEES8_S8_EEENS6_IJNS7_ILi128EEENS7_ILi96EEENS7_ILi64EEEEEELi256ENS_6half_tEfNS_4arch4Sm90ELb1ELb0ELb0ELb1ELb0ELb0ELb1ELb1ELb0ELb0ELb0ELb0EEENS1_21CollectiveEpilogueFwdINS6_IJSA_NS7_ILi256EEESB_EEES9_SE_SG_Li256ELb1ELb0ELb0ELb0EEENS1_36VarlenDynamicPersistentTileSchedulerILi128ELi96ELi256ELi32ELb0ELb0ELb1ELb1ELb1ELb1EEEEEEEEEvNT_6ParamsE,"ax",@progbits
	.align	128
.text._ZN7cutlass13device_kernelIN5flash11enable_sm90INS1_16FlashAttnFwdSm90INS1_25CollectiveMainloopFwdSm90ILi2EN4cute5tupleIJNS5_1CILi1EEES8_S8_EEENS6_IJNS7_ILi128EEENS7_ILi96EEENS7_ILi64EEEEEELi256ENS_6half_tEfNS_4arch4Sm90ELb1ELb0ELb0ELb1ELb0ELb0ELb1ELb1ELb0ELb0ELb0ELb0EEENS1_21CollectiveEpilogueFwdINS6_IJSA_NS7_ILi256EEESB_EEES9_SE_SG_Li256ELb1ELb0ELb0ELb0EEENS1_36VarlenDynamicPersistentTileSchedulerILi128ELi96ELi256ELi32ELb0ELb0ELb1ELb1ELb1ELb1EEEEEEEEEvNT_6ParamsE:
        .type           _ZN7cutlass13device_kernelIN5flash11enable_sm90INS1_16FlashAttnFwdSm90INS1_25CollectiveMainloopFwdSm90ILi2EN4cute5tupleIJNS5_1CILi1EEES8_S8_EEENS6_IJNS7_ILi128EEENS7_ILi96EEENS7_ILi64EEEEEELi256ENS_6half_tEfNS_4arch4Sm90ELb1ELb0ELb0ELb1ELb0ELb0ELb1ELb1ELb0ELb0ELb0ELb0EEENS1_21CollectiveEpilogueFwdINS6_IJSA_NS7_ILi256EEESB_EEES9_SE_SG_Li256ELb1ELb0ELb0ELb0EEENS1_36VarlenDynamicPersistentTileSchedulerILi128ELi96ELi256ELi32ELb0ELb0ELb1ELb1ELb1ELb1EEEEEEEEEvNT_6ParamsE,@function
        .size           _ZN7cutlass13device_kernelIN5flash11enable_sm90INS1_16FlashAttnFwdSm90INS1_25CollectiveMainloopFwdSm90ILi2EN4cute5tupleIJNS5_1CILi1EEES8_S8_EEENS6_IJNS7_ILi128EEENS7_ILi96EEENS7_ILi64EEEEEELi256ENS_6half_tEfNS_4arch4Sm90ELb1ELb0ELb0ELb1ELb0ELb0ELb1ELb1ELb0ELb0ELb0ELb0EEENS1_21CollectiveEpilogueFwdINS6_IJSA_NS7_ILi256EEESB_EEES9_SE_SG_Li256ELb1ELb0ELb0ELb0EEENS1_36VarlenDynamicPersistentTileSchedulerILi128ELi96ELi256ELi32ELb0ELb0ELb1ELb1ELb1ELb1EEEEEEEEEvNT_6ParamsE,(.L_x_11977 - _ZN7cutlass13device_kernelIN5flash11enable_sm90INS1_16FlashAttnFwdSm90INS1_25CollectiveMainloopFwdSm90ILi2EN4cute5tupleIJNS5_1CILi1EEES8_S8_EEENS6_IJNS7_ILi128EEENS7_ILi96EEENS7_ILi64EEEEEELi256ENS_6half_tEfNS_4arch4Sm90ELb1ELb0ELb0ELb1ELb0ELb0ELb1ELb1ELb0ELb0ELb0ELb0EEENS1_21CollectiveEpilogueFwdINS6_IJSA_NS7_ILi256EEESB_EEES9_SE_SG_Li256ELb1ELb0ELb0ELb0EEENS1_36VarlenDynamicPersistentTileSchedulerILi128ELi96ELi256ELi32ELb0ELb0ELb1ELb1ELb1ELb1EEEEEEEEEvNT_6ParamsE)
        .other          _ZN7cutlass13device_kernelIN5flash11enable_sm90INS1_16FlashAttnFwdSm90INS1_25CollectiveMainloopFwdSm90ILi2EN4cute5tupleIJNS5_1CILi1EEES8_S8_EEENS6_IJNS7_ILi128EEENS7_ILi96EEENS7_ILi64EEEEEELi256ENS_6half_tEfNS_4arch4Sm90ELb1ELb0ELb0ELb1ELb0ELb0ELb1ELb1ELb0ELb0ELb0ELb0EEENS1_21CollectiveEpilogueFwdINS6_IJSA_NS7_ILi256EEESB_EEES9_SE_SG_Li256ELb1ELb0ELb0ELb0EEENS1_36VarlenDynamicPersistentTileSchedulerILi128ELi96ELi256ELi32ELb0ELb0ELb1ELb1ELb1ELb1EEEEEEEEEvNT_6ParamsE,@"STO_CUDA_ENTRY STV_DEFAULT"
_ZN7cutlass13device_kernelIN5flash11enable_sm90INS1_16FlashAttnFwdSm90INS1_25CollectiveMainloopFwdSm90ILi2EN4cute5tupleIJNS5_1CILi1EEES8_S8_EEENS6_IJNS7_ILi128EEENS7_ILi96EEENS7_ILi64EEEEEELi256ENS_6half_tEfNS_4arch4Sm90ELb1ELb0ELb0ELb1ELb0ELb0ELb1ELb1ELb0ELb0ELb0ELb0EEENS1_21CollectiveEpilogueFwdINS6_IJSA_NS7_ILi256EEESB_EEES9_SE_SG_Li256ELb1ELb0ELb0ELb0EEENS1_36VarlenDynamicPersistentTileSchedulerILi128ELi96ELi256ELi32ELb0ELb0ELb1ELb1ELb1ELb1EEEEEEEEEvNT_6ParamsE:
        /* <DEDUP_REMOVED lines=24> */
.L_x_11339:
[----:B------:R-:W-:Y:S05]  /*0180*/  BSYNC B0 ;  /* 0x0000000000007941 */ /* 0x000fea0003800000 */
.L_x_11338:
        /* <DEDUP_REMOVED lines=43> */
.L_x_11340:
        /* <DEDUP_REMOVED lines=22> */
.L_x_11341:
        /* <DEDUP_REMOVED lines=18> */
.L_x_11342:
        /* <DEDUP_REMOVED lines=22> */
.L_x_11343:
        /* <DEDUP_REMOVED lines=22> */
.L_x_11344:
        /* <DEDUP_REMOVED lines=8> */
.L_x_11346:
        /* <DEDUP_REMOVED lines=20> */
[----:B------:R-:W-:Y:S01]  /*0b40*/  IMAD.MOV.U32 R221, RZ, RZ, RZ ;  /* 0x000000ffffdd7224 */ /* 0x000fe200078e00ff */
[----:B------:R-:W-:Y:S01]  /*0b50*/  R2UR UR5, R14 ;  /* 0x000000000e0572ca */ /* 0x000fe200000e0000 */
[----:B------:R-:W0:Y:S01]  /*0b60*/  S2R R0, SR_TID.X ;  /* 0x0000000000007919 */ /* 0x000e220000002100 */
[----:B------:R-:W-:Y:S01]  /*0b70*/  UMOV UR37, URZ ;  /* 0x0000003f00257c82 */ /* 0x000fe20008000000 */
[----:B------:R-:W-:Y:S01]  /*0b80*/  UMOV UR36, URZ ;  /* 0x0000003f00247c82 */ /* 0x000fe20008000000 */
        /* <DEDUP_REMOVED lines=17> */
[----:B--2---:R-:W-:Y:S02]  /*0ca0*/  R2UR UR4, R2 ;  /* 0x00000000020472ca */ /* 0x004fe400000e0000 */
[----:B------:R-:W-:-:S04]  /*0cb0*/  SHF.R.S32.HI R2, RZ, 0x1f, R6 ;  /* 0x0000001fff027819 */ /* 0x000fc80000011406 */
[----:B------:R-:W-:-:S04]  /*0cc0*/  LEA.HI R2, R2, R5, RZ, 0x3 ;  /* 0x0000000502027211 */ /* 0x000fc800078f18ff */
[----:B------:R-:W-:Y:S02]  /*0cd0*/  LOP3.LUT R8, R2, 0xfffffff8, RZ, 0xc0, !PT ;  /* 0xfffffff802087812 */ /* 0x000fe400078ec0ff */
[CC--:B------:R-:W-:Y:S01]  /*0ce0*/  LEA.HI R2, R3.reuse, R226.reuse, RZ, 0x4 ;  /* 0x000000e203027211 */ /* 0x0c0fe200078f20ff */
[----:B------:R-:W-:Y:S01]  /*0cf0*/  ULOP3.LUT UR4, UR4, 0x1, URZ, 0xfc, !UPT ;  /* 0x0000000104047892 */ /* 0x000fe2000f8efc3f */
[----:B------:R-:W-:Y:S01]  /*0d00*/  LEA.HI R3, R3, R226, RZ, 0x3 ;  /* 0x000000e203037211 */ /* 0x000fe200078f18ff */
[----:B------:R-:W-:Y:S01]  /*0d10*/  IMAD.IADD R8, R5, 0x1, -R8 ;  /* 0x0000000105087824 */ /* 0x000fe200078e0a08 */
[----:B------:R-:W-:Y:S02]  /*0d20*/  SHF.R.S32.HI R7, RZ, 0x4, R2 ;  /* 0x00000004ff077819 */ /* 0x000fe40000011402 */
[C---:B------:R-:W-:Y:S01]  /*0d30*/  LOP3.LUT R5, R2.reuse, 0x3fffff0, RZ, 0xc0, !PT ;  /* 0x03fffff002057812 */ /* 0x040fe200078ec0ff */
[----:B------:R-:W-:Y:S01]  /*0d40*/  IMAD R9, R9, 0x10, R8 ;  /* 0x0000001009097824 */ /* 0x000fe200078e0208 */
[----:B------:R-:W-:Y:S01]  /*0d50*/  LEA.HI R2, R2, R7, RZ, 0x1 ;  /* 0x0000000702027211 */ /* 0x000fe200078f08ff */
[----:B------:R-:W-:Y:S01]  /*0d60*/  IMAD.U32 R225, RZ, RZ, UR4 ;  /* 0x00000004ffe17e24 */ /* 0x000fe2000f8e00ff */
[----:B------:R-:W-:Y:S01]  /*0d70*/  SHF.R.S32.HI R202, RZ, 0x3, R3 ;  /* 0x00000003ffca7819 */ /* 0x000fe20000011403 */
[----:B------:R-:W-:Y:S01]  /*0d80*/  IMAD.IADD R5, R226, 0x1, -R5 ;  /* 0x00000001e2057824 */ /* 0x000fe200078e0a05 */
[----:B------:R-:W-:Y:S01]  /*0d90*/  LOP3.LUT R2, R2, 0x1ffffffe, RZ, 0xc0, !PT ;  /* 0x1ffffffe02027812 */ /* 0x000fe200078ec0ff */
[----:B------:R-:W-:Y:S01]  /*0da0*/  IMAD R205, R0, 0x40, R9 ;  /* 0x0000004000cd7824 */ /* 0x000fe200078e0209 */
[----:B------:R-:W-:Y:S01]  /*0db0*/  LOP3.LUT R9, R6, 0x7ffffffc, RZ, 0xc0, !PT ;  /* 0x7ffffffc06097812 */ /* 0x000fe200078ec0ff */
[----:B------:R-:W-:-:S02]  /*0dc0*/  IMAD R5, R5, 0x40, R4 ;  /* 0x0000004005057824 */ /* 0x000fc400078e0204 */
[----:B------:R-:W-:Y:S02]  /*0dd0*/  IMAD.IADD R2, R7, 0x1, -R2 ;  /* 0x0000000107027824 */ /* 0x000fe400078e0a02 */
[----:B------:R-:W-:Y:S02]  /*0de0*/  IMAD.MOV.U32 R7, RZ, RZ, R15 ;  /* 0x000000ffff077224 */ /* 0x000fe400078e000f */
[----:B------:R-:W-:Y:S01]  /*0df0*/  IMAD R224, R2, 0x8, R5 ;  /* 0x0000000802e07824 */ /* 0x000fe200078e0205 */
[----:B------:R-:W-:Y:S01]  /*0e00*/  LOP3.LUT R5, R3, 0x1ffffff8, RZ, 0xc0, !PT ;  /* 0x1ffffff803057812 */ /* 0x000fe200078ec0ff */
[----:B------:R-:W-:-:S04]  /*0e10*/  IMAD.IADD R204, R222, 0x1, -R9 ;  /* 0x00000001decc7824 */ /* 0x000fc800078e0a09 */
[----:B------:R-:W-:-:S04]  /*0e20*/  IMAD.IADD R5, R226, 0x1, -R5 ;  /* 0x00000001e2057824 */ /* 0x000fc800078e0a05 */
[----:B------:R-:W-:-:S07]  /*0e30*/  IMAD.SHL.U32 R200, R5, 0x8, RZ ;  /* 0x0000000805c87824 */ /* 0x000fce00078e00ff */
.L_x_11401:
[----:B0-----:R-:W0:Y:S01]  /*0e40*/  LDC.64 R206, c[0x0][0xd60] ;  /* 0x00035800ffce7b82 */ /* 0x001e220000000a00 */
[----:B------:R-:W-:Y:S01]  /*0e50*/  ULDC.64 UR10, c[0x0][0x208] ;  /* 0x00008200000a7ab9 */ /* 0x000fe20000000a00 */
[----:B------:R-:W-:Y:S01]  /*0e60*/  ULDC.64 UR6, c[0x0][0xb20] ;  /* 0x0002c80000067ab9 */ /* 0x000fe20000000a00 */
[----:B------:R-:W-:Y:S01]  /*0e70*/  ULDC.64 UR8, c[0x0][0xb10] ;  /* 0x0002c40000087ab9 */ /* 0x000fe20000000a00 */
[----:B0-----:R-:W-:-:S06]  /*0e80*/  IMAD.WIDE R206, R7, 0x4, R206 ;  /* 0x0000000407ce7825 */ /* 0x001fcc00078e02ce */
[----:B--2---:R-:W2:Y:S01]  /*0e90*/  LDG.E R206, desc[UR10][R206.64] ;  /* 0x0000000acece7981 */ /* 0x004ea2000c1e1900 */
[----:B------:R-:W-:Y:S02]  /*0ea0*/  ISETP.NE.U32.AND P0, PT, RZ, UR6, PT ;  /* 0x00000006ff007c0c */ /* 0x000fe4000bf05070 */
[----:B------:R-:W-:Y:S02]  /*0eb0*/  ISETP.NE.U32.AND P1, PT, RZ, UR8, PT ;  /* 0x00000008ff007c0c */ /* 0x000fe4000bf25070 */
[----:B------:R-:W-:Y:S02]  /*0ec0*/  ISETP.NE.AND.EX P0, PT, RZ, UR7, PT, P0 ;  /* 0x00000007ff007c0c */ /* 0x000fe4000bf05300 */
[----:B------:R-:W-:Y:S02]  /*0ed0*/  ISETP.NE.AND.EX P1, PT, RZ, UR9, PT, P1 ;  /* 0x00000009ff007c0c */ /* 0x000fe4000bf25310 */
[----:B--2---:R-:W-:-:S09]  /*0ee0*/  SHF.R.S32.HI R218, RZ, 0x1f, R206 ;  /* 0x0000001fffda7819 */ /* 0x004fd200000114ce */
[----:B------:R-:W-:-:S04]  /*0ef0*/  @P0 LEA R2, P2, R206, UR6, 0x2 ;  /* 0x00000006ce020c11 */ /* 0x000fc8000f8410ff */
[C---:B------:R-:W-:Y:S01]  /*0f00*/  @P0 LEA.HI.X R3, R206.reuse, UR7, R218, 0x2, P2 ;  /* 0x00000007ce030c11 */ /* 0x040fe200090f14da */
[----:B------:R-:W-:Y:S01]  /*0f10*/  ULDC.64 UR6, c[0x0][0x3f8] ;  /* 0x0000fe0000067ab9 */ /* 0x000fe20000000a00 */
[----:B---34-:R-:W-:-:S03]  /*0f20*/  @P1 LEA R4, P2, R206, UR8, 0x2 ;  /* 0x00000008ce041c11 */ /* 0x018fc6000f8410ff */
[----:B------:R-:W2:Y:S01]  /*0f30*/  @P0 LDG.E R2, desc[UR10][R2.64] ;  /* 0x0000000a02020981 */ /* 0x000ea2000c1e1900 */
[----:B------:R-:W-:-:S05]  /*0f40*/  @P1 LEA.HI.X R5, R206, UR9, R218, 0x2, P2 ;  /* 0x00000009ce051c11 */ /* 0x000fca00090f14da */
[----:B------:R-:W3:Y:S01]  /*0f50*/  @P1 LDG.E R4, desc[UR10][R4.64] ;  /* 0x0000000a04041981 */ /* 0x000ee2000c1e1900 */
[----:B------:R-:W-:Y:S01]  /*0f60*/  UISETP.NE.U32.AND UP0, UPT, UR6, URZ, UPT ;  /* 0x0000003f0600728c */ /* 0x000fe2000bf05070 */
[----:B------:R-:W-:Y:S01]  /*0f70*/  IMAD.U32 R219, RZ, RZ, UR5 ;  /* 0x00000005ffdb7e24 */ /* 0x000fe2000f8e00ff */
[----:B------:R-:W-:Y:S01]  /*0f80*/  ULDC.64 UR10, c[0x0][0xb18] ;  /* 0x0002c600000a7ab9 */ /* 0x000fe20000000a00 */
[----:B------:R-:W-:Y:S01]  /*0f90*/  ULDC UR6, c[0x0][0x404] ;  /* 0x0001010000067ab9 */ /* 0x000fe20000000800 */
[----:B------:R-:W-:Y:S01]  /*0fa0*/  UISETP.NE.AND.EX UP0, UPT, UR7, URZ, UPT, UP0 ;  /* 0x0000003f0700728c */ /* 0x000fe2000bf05300 */
[----:B------:R-:W-:Y:S01]  /*0fb0*/  ISETP.NE.U32.AND P2, PT, RZ, UR10, PT ;  /* 0x0000000aff007c0c */ /* 0x000fe2000bf45070 */
[----:B------:R-:W-:Y:S01]  /*0fc0*/  UMOV UR4, URZ ;  /* 0x0000003f00047c82 */ /* 0x000fe20008000000 */
[----:B------:R-:W-:Y:S01]  /*0fd0*/  ULDC UR7, c[0x0][0x2e0] ;  /* 0x0000b80000077ab9 */ /* 0x000fe20000000800 */
[----:B------:R-:W-:Y:S01]  /*0fe0*/  USEL UR6, UR6, 0x1, UP0 ;  /* 0x0000000106067887 */ /* 0x000fe20008000000 */
[----:B------:R-:W-:Y:S01]  /*0ff0*/  ISETP.NE.AND.EX P2, PT, RZ, UR11, PT, P2 ;  /* 0x0000000bff007c0c */ /* 0x000fe2000bf45320 */
[----:B------:R-:W-:-:S02]  /*1000*/  ULDC UR61, c[0x0][0x288] ;  /* 0x0000a200003d7ab9 */ /* 0x000fc40000000800 */
[----:B------:R-:W-:Y:S01]  /*1010*/  UIMAD UR6, UR6, UR7, URZ ;  /* 0x00000007060672a4 */ /* 0x000fe2000f8e023f */
[----:B--2---:R-:W-:Y:S02]  /*1020*/  @P0 R2UR UR4, R2 ;  /* 0x00000000020402ca */ /* 0x004fe400000e0000 */
[----:B---3--:R-:W-:Y:S01]  /*1030*/  @P1 R2UR UR61, R4 ;  /* 0x00000000043d12ca */ /* 0x008fe200000e0000 */
[----:B-1---5:R-:W-:-:S14]  /*1040*/  @P1 BRA `(.L_x_11347) ;  /* 0x0000000000301947 */ /* 0x022fdc0003800000 */
[----:B------:R-:W-:Y:S02]  /*1050*/  ULDC.64 UR8, c[0x0][0xaf8] ;  /* 0x0002be0000087ab9 */ /* 0x000fe40000000a00 */
[----:B------:R-:W-:-:S04]  /*1060*/  ISETP.NE.U32.AND P0, PT, RZ, UR8, PT ;  /* 0x00000008ff007c0c */ /* 0x000fc8000bf05070 */
[----:B------:R-:W-:-:S13]  /*1070*/  ISETP.NE.AND.EX P0, PT, RZ, UR9, PT, P0 ;  /* 0x00000009ff007c0c */ /* 0x000fda000bf05300 */
[----:B------:R-:W-:Y:S05]  /*1080*/  @!P0 BRA `(.L_x_11347) ;  /* 0x0000000000208947 */ /* 0x000fea0003800000 */
[----:B------:R-:W0:Y:S01]  /*1090*/  LDC.64 R2, c[0x0][0xaf8] ;  /* 0x0002be00ff027b82 */ /* 0x000e220000000a00 */
[----:B------:R-:W-:Y:S01]  /*10a0*/  ULDC.64 UR8, c[0x0][0x208] ;  /* 0x0000820000087ab9 */ /* 0x000fe20000000a00 */
[----:B0-----:R-:W-:-:S05]  /*10b0*/  IMAD.WIDE R2, R206, 0x4, R2 ;  /* 0x00000004ce027825 */ /* 0x001fca00078e0202 */
[----:B------:R-:W2:Y:S04]  /*10c0*/  LDG.E R4, desc[UR8][R2.64] ;  /* 0x0000000802047981 */ /* 0x000ea8000c1e1900 */
[----:B------:R-:W3:Y:S01]  /*10d0*/  LDG.E R0, desc[UR8][R2.64+0x4] ;  /* 0x0000040802007981 */ /* 0x000ee2000c1e1900 */
[----:B--2---:R-:W-:Y:S02]  /*10e0*/  R2UR UR61, R4 ;  /* 0x00000000043d72ca */ /* 0x004fe400000e0000 */
[----:B---3--:R-:W-:-:S13]  /*10f0*/  R2UR UR5, R0 ;  /* 0x00000000000572ca */ /* 0x008fda00000e0000 */
[----:B------:R-:W-:-:S12]  /*1100*/  UIADD3 UR61, -UR61, UR5, URZ ;  /* 0x000000053d3d7290 */ /* 0x000fd8000fffe13f */
.L_x_11347:
[----:B------:R-:W-:Y:S01]  /*1110*/  IMAD.U32 R220, RZ, RZ, UR60 ;  /* 0x0000003cffdc7e24 */ /* 0x000fe2000f8e00ff */
[----:B------:R-:W-:Y:S06]  /*1120*/  @!P2 BRA `(.L_x_11348) ;  /* 0x000000000018a947 */ /* 0x000fec0003800000 */
[----:B------:R-:W-:Y:S01]  /*1130*/  LEA R2, P0, R206, UR10, 0x2 ;  /* 0x0000000ace027c11 */ /* 0x000fe2000f8010ff */
[----:B------:R-:W-:-:S03]  /*1140*/  ULDC.64 UR6, c[0x0][0x208] ;  /* 0x0000820000067ab9 */ /* 0x000fc60000000a00 */
[----:B------:R-:W-:-:S05]  /*1150*/  LEA.HI.X R3, R206, UR11, R218, 0x2, P0 ;  /* 0x0000000bce037c11 */ /* 0x000fca00080f14da */
[----:B------:R-:W2:Y:S02]  /*1160*/  LDG.E R2, desc[UR6][R2.64] ;  /* 0x0000000602027981 */ /* 0x000ea4000c1e1900 */
[----:B--2---:R-:W-:Y:S01]  /*1170*/  R2UR UR6, R2 ;  /* 0x00000000020672ca */ /* 0x004fe200000e0000 */
[----:B------:R-:W-:-:S14]  /*1180*/  BRA `(.L_x_11349) ;  /* 0x0000000000307947 */ /* 0x000fdc0003800000 */
.L_x_11348:
        /* <DEDUP_REMOVED lines=12> */
.L_x_11349:
[----:B------:R-:W-:Y:S01]  /*1250*/  UIADD3 UR6, -UR4, UR6, URZ ;  /* 0x0000000604067290 */ /* 0x000fe2000fffe13f */
[----:B------:R-:W-:Y:S01]  /*1260*/  PLOP3.LUT P0, PT, PT, PT, PT, 0x80, 0x0 ;  /* 0x000000000000781c */ /* 0x000fe20003f0f070 */
[----:B------:R-:W-:Y:S01]  /*1270*/  ULEA UR5, UR60, 0xdf, 0x7 ;  /* 0x000000df3c057891 */ /* 0x000fe2000f8e383f */
[----:B------:R-:W-:Y:S01]  /*1280*/  CS2R R2, SRZ ;  /* 0x0000000000027805 */ /* 0x000fe2000001ff00 */
[----:B------:R-:W-:Y:S01]  /*1290*/  UIADD3 UR4, UR6, 0x5f, URZ ;  /* 0x0000005f06047890 */ /* 0x000fe2000fffe03f */
[----:B------:R-:W-:Y:S01]  /*12a0*/  IMAD.MOV.U32 R0, RZ, RZ, RZ ;  /* 0x000000ffff007224 */ /* 0x000fe200078e00ff */
[----:B------:R-:W-:Y:S01]  /*12b0*/  CS2R R148, SRZ ;  /* 0x0000000000947805 */ /* 0x000fe2000001ff00 */
[----:B------:R-:W-:Y:S01]  /*12c0*/  IMAD.U32 R201, RZ, RZ, UR6 ;  /* 0x00000006ffc97e24 */ /* 0x000fe2000f8e00ff */
[----:B------:R-:W-:Y:S01]  /*12d0*/  UIADD3 UR6, UR6, UR5, -UR61 ;  /* 0x0000000506067290 */ /* 0x000fe2000fffe83d */
[----:B------:R-:W-:Y:S01]  /*12e0*/  IMAD.MOV.U32 R150, RZ, RZ, RZ ;  /* 0x000000ffff967224 */ /* 0x000fe200078e00ff */
        /* <DEDUP_REMOVED lines=72> */
[----:B------:R-:W-:Y:S01]  /*1770*/  CS2R R24, SRZ ;  /* 0x0000000000187805 */ /* 0x000fe2000001ff00 */
        /* <DEDUP_REMOVED lines=40> */
.L_x_11351:
[----:B------:R-:W0:Y:S01]  /*1a00*/  S2R R3, SR_CgaCtaId ;  /* 0x0000000000037919 */ /* 0x000e220000008800 */
[----:B------:R-:W-:Y:S02]  /*1a10*/  LEA.HI R0, R221, R221, RZ, 0x1 ;  /* 0x000000dddd007211 */ /* 0x000fe400078f08ff */
[----:B------:R-:W-:Y:S01]  /*1a20*/  MOV R2, 0x400 ;  /* 0x0000040000027802 */ /* 0x000fe20000000f00 */
[----:B------:R-:W1:Y:S01]  /*1a30*/  S2R R16, SR_TID.X ;  /* 0x0000000000107919 */ /* 0x000e620000002100 */
[----:B------:R-:W-:-:S05]  /*1a40*/  LOP3.LUT R0, R0, 0xfffffffe, RZ, 0xc0, !PT ;  /* 0xfffffffe00007812 */ /* 0x000fca00078ec0ff */
[----:B------:R-:W-:Y:S01]  /*1a50*/  IMAD.IADD R0, R221, 0x1, -R0 ;  /* 0x00000001dd007824 */ /* 0x000fe200078e0a00 */
[----:B0-----:R-:W-:-:S04]  /*1a60*/  LEA R5, R3, R2, 0x18 ;  /* 0x0000000203057211 */ /* 0x001fc800078ec0ff */
[----:B------:R-:W-:Y:S02]  /*1a70*/  SHF.L.U32 R2, R0, 0x1f, RZ ;  /* 0x0000001f00027819 */ /* 0x000fe400000006ff */
[----:B-1----:R-:W-:Y:S02]  /*1a80*/  SHF.R.U32.HI R16, RZ, 0x7, R16 ;  /* 0x00000007ff107819 */ /* 0x002fe40000011610 */
[----:B------:R-:W0:Y:S03]  /*1a90*/  SYNCS.PHASECHK.TRANS64.TRYWAIT P0, [R5+URZ+0x32400], R2 ;  /* 0x03240002050075a7 */ /* 0x000e26000800017f */
[----:B------:R-:W-:Y:S01]  /*1aa0*/  VIADD R213, R16, 0x8 ;  /* 0x0000000810d57836 */ /* 0x000fe20000000000 */
[----:B0-----:R-:W-:Y:S06]  /*1ab0*/  @!P0 BRA `(.L_x_11352) ;  /* 0x000000f400ec8947 */ /* 0x001fec0003800000 */
.L_x_11487:
[----:B------:R-:W-:Y:S05]  /*1ac0*/  WARPSYNC.ALL ;  /* 0x0000000000007948 */ /* 0x000fea0003800000 */
[----:B------:R-:W-:Y:S01]  /*1ad0*/  R2UR UR4, R225 ;  /* 0x00000000e10472ca */ /* 0x000fe200000e0000 */
[----:B------:R1:W-:-:S12]  /*1ae0*/  BAR.SYNC.DEFER_BLOCKING R213, 0x100 ;  /* 0x000400d50000751d */ /* 0x0003d80000010000 */
[----:B------:R-:W-:-:S05]  /*1af0*/  IMAD.U32 R0, RZ, RZ, UR4 ;  /* 0x00000004ff007e24 */ /* 0x000fca000f8e00ff */
[----:B------:R-:W-:-:S13]  /*1b00*/  ISETP.NE.AND P0, PT, R0, 0x3, PT ;  /* 0x000000030000780c */ /* 0x000fda0003f05270 */
[----:B-1----:R-:W-:Y:S05]  /*1b10*/  @!P0 BRA `(.L_x_11353) ;  /* 0x0000000000048947 */ /* 0x002fea0003800000 */
[----:B------:R-:W-:Y:S01]  /*1b20*/  BPT.TRAP 0x1 ;  /* 0x000000040000795c */ /* 0x000fe20000300000 */
.L_x_11353:
[----:B------:R-:W-:Y:S02]  /*1b30*/  IMAD.U32 R3, RZ, RZ, UR37 ;  /* 0x00000025ff037e24 */ /* 0x000fe4000f8e00ff */
[----:B------:R-:W-:-:S03]  /*1b40*/  IMAD.U32 R0, RZ, RZ, UR36 ;  /* 0x00000024ff007e24 */ /* 0x000fc6000f8e00ff */
[----:B------:R-:W-:Y:S01]  /*1b50*/  SHF.L.U32 R3, R3, 0x1f, RZ ;  /* 0x0000001f03037819 */ /* 0x000fe200000006ff */
[----:B------:R-:W-:-:S04]  /*1b60*/  IMAD R0, R0, 0x8, R5 ;  /* 0x0000000800007824 */ /* 0x000fc800078e0205 */
[----:B------:R1:W2:Y:S01]  /*1b70*/  SYNCS.PHASECHK.TRANS64.TRYWAIT P1, [R0+URZ+0x32430], R3 ;  /* 0x03243003000075a7 */ /* 0x0002a2000802017f */
[----:B------:R-:W-:Y:S05]  /*1b80*/  @!P0 BRA `(.L_x_11354) ;  /* 0x0000000000048947 */ /* 0x000fea0003800000 */
[----:B------:R-:W-:Y:S01]  /*1b90*/  BPT.TRAP 0x1 ;  /* 0x000000040000795c */ /* 0x000fe20000300000 */
.L_x_11354:
[----:B--2---:R-:W-:Y:S05]  /*1ba0*/  @P1 BRA `(.L_x_11355) ;  /* 0x0000000000081947 */ /* 0x004fea0003800000 */
[----:B------:R-:W2:Y:S02]  /*1bb0*/  SYNCS.PHASECHK.TRANS64.TRYWAIT P1, [R0+URZ+0x32430], R3 ;  /* 0x03243003000075a7 */ /* 0x000ea4000802017f */
[----:B--2---:R-:W-:Y:S05]  /*1bc0*/  @!P1 BRA `(.L_x_11356) ;  /* 0x000000f400bc9947 */ /* 0x004fea0003800000 */
.L_x_11355:
[----:B------:R-:W-:Y:S01]  /*1bd0*/  R2UR UR4, R5 ;  /* 0x00000000050472ca */ /* 0x000fe200000e0000 */
[----:B------:R-:W-:Y:S01]  /*1be0*/  WARPGROUP.ARRIVE ;  /* 0x00000000000079c5 */ /* 0x000fe20000000000 */
[----:B------:R-:W-:Y:S01]  /*1bf0*/  UMOV UR8, UR38 ;  /* 0x0000002600087c82 */ /* 0x000fe20008000000 */
[----:B------:R-:W-:Y:S01]  /*1c00*/  UMOV UR9, 0x40000040 ;  /* 0x4000004000097882 */ /* 0x000fe20000000000 */
[----:B------:R-:W-:Y:S01]  /*1c10*/  UMOV UR11, 0x40000040 ;  /* 0x40000040000b7882 */ /* 0x000fe20000000000 */
[----:B------:R-:W-:-:S08]  /*1c20*/  UIADD3 UR5, UR38, 0x2, URZ ;  /* 0x0000000226057890 */ /* 0x000fd0000fffe03f */
[----:B------:R-:W-:-:S04]  /*1c30*/  UIADD3 UR4, UR4, 0x1c400, URZ ;  /* 0x0001c40004047890 */ /* 0x000fc8000fffe03f */
[----:B------:R-:W-:-:S04]  /*1c40*/  USHF.R.U32.HI UR4, URZ, 0x4, UR4 ;  /* 0x000000043f047899 */ /* 0x000fc80008011604 */
        /* <DEDUP_REMOVED lines=40> */
.L_x_11488:
[----:B------:R-:W-:Y:S05]  /*1ed0*/  @!P0 BRA `(.L_x_11358) ;  /* 0x0000000000048947 */ /* 0x000fea0003800000 */
[----:B------:R-:W-:Y:S01]  /*1ee0*/  BPT.TRAP 0x1 ;  /* 0x000000040000795c */ /* 0x000fe20000300000 */
.L_x_11358:
[----:B------:R4:W0:Y:S01]  /*1ef0*/  SYNCS.PHASECHK.TRANS64.TRYWAIT P1, [R0+URZ+0x32450], R3 ;  /* 0x03245003000075a7 */ /* 0x000822000802017f */
[----:B------:R-:W-:Y:S05]  /*1f00*/  @!P0 BRA `(.L_x_11359) ;  /* 0x0000000000048947 */ /* 0x000fea0003800000 */
[----:B------:R-:W-:Y:S01]  /*1f10*/  BPT.TRAP 0x1 ;  /* 0x000000040000795c */ /* 0x000fe20000300000 */
.L_x_11359:
[----:B0-----:R-:W-:Y:S05]  /*1f20*/  @P1 BRA `(.L_x_11360) ;  /* 0x0000000000081947 */ /* 0x001fea0003800000 */
[----:B------:R-:W0:Y:S02]  /*1f30*/  SYNCS.PHASECHK.TRANS64.TRYWAIT P1, [R0+URZ+0x32450], R3 ;  /* 0x03245003000075a7 */ /* 0x000e24000802017f */
[----:B0-----:R-:W-:Y:S05]  /*1f40*/  @!P1 BRA `(.L_x_11361) ;  /* 0x000000f400049947 */ /* 0x001fea0003800000 */
.L_x_11360:
[----:B------:R-:W-:Y:S01]  /*1f50*/  R2UR UR4, R5 ;  /* 0x00000000050472ca */ /* 0x000fe200000e0000 */
[----:B------:R-:W-:Y:S01]  /*1f60*/  WARPGROUP.ARRIVE ;  /* 0x00000000000079c5 */ /* 0x000fe20000000000 */
[----:B------:R-:W-:Y:S01]  /*1f70*/  UMOV UR9, 0x40000040 ;  /* 0x4000004000097882 */ /* 0x000fe20000000000 */
[----:B------:R-:W-:Y:S01]  /*1f80*/  UMOV UR11, 0x40000040 ;  /* 0x40000040000b7882 */ /* 0x000fe20000000000 */
[----:B------:R-:W-:Y:S01]  /*1f90*/  UMOV UR13, 0x40000040 ;  /* 0x40000040000d7882 */ /* 0x000fe20000000000 */
[----:B------:R-:W-:Y:S01]  /*1fa0*/  UMOV UR15, 0x40000040 ;  /* 0x40000040000f7882 */ /* 0x000fe20000000000 */
[----:B------:R-:W-:Y:S01]  /*1fb0*/  IMAD.U32 R9, RZ, RZ, UR13 ;  /* 0x0000000dff097e24 */ /* 0x000fe2000f8e00ff */
[----:B------:R-:W-:Y:S01]  /*1fc0*/  UMOV UR17, 0x40000040 ;  /* 0x4000004000117882 */ /* 0x000fe20000000000 */
[----:B------:R-:W-:Y:S01]  /*1fd0*/  IMAD.U32 R11, RZ, RZ, UR9 ;  /* 0x00000009ff0b7e24 */ /* 0x000fe2000f8e00ff */
        /* <DEDUP_REMOVED lines=8> */
[----:B------:R-:W-:Y:S01]  /*2060*/  USHF.R.U32.HI UR4, URZ, 0x4, UR4 ;  /* 0x000000043f047899 */ /* 0x000fe20008011604 */
[----:B------:R-:W-:Y:S01]  /*2070*/  IMAD R20, R20, 0x80, R205 ;  /* 0x0000008014147824 */ /* 0x000fe200078e02cd */
[----:B------:R-:W-:Y:S01]  /*2080*/  UMOV UR31, 0x40000040 ;  /* 0x40000040001f7882 */ /* 0x000fe20000000000 */
[----:B------:R-:W-:Y:S01]  /*2090*/  UMOV UR33, 0x40000040 ;  /* 0x4000004000217882 */ /* 0x000fe20000000000 */
[----:B------:R-:W-:Y:S01]  /*20a0*/  ULOP3.LUT UR7, UR4, 0x3fff, URZ, 0xc0, !UPT ;  /* 0x00003fff04077892 */ /* 0x000fe2000f8ec03f */
[----:B------:R-:W0:Y:S01]  /*20b0*/  S2R R72, SR_TID.X ;  /* 0x0000000000487919 */ /* 0x000e220000002100 */
[----:B------:R-:W-:-:S02]  /*20c0*/  ULOP3.LUT UR4, UR40, 0x10000, URZ, 0xfc, !UPT ;  /* 0x0001000028047892 */ /* 0x000fc4000f8efc3f */
[----:B------:R-:W-:Y:S02]  /*20d0*/  ULOP3.LUT UR38, UR7, 0x10000, URZ, 0xfc, !UPT ;  /* 0x0001000007267892 */ /* 0x000fe4000f8efc3f */
[----:B------:R-:W-:Y:S02]  /*20e0*/  UIADD3 UR6, UR4, 0x2, URZ ;  /* 0x0000000204067890 */ /* 0x000fe4000fffe03f */
[----:B------:R-:W-:Y:S01]  /*20f0*/  UIMAD UR5, UR36, 0xc00, UR38 ;  /* 0x00000c00240578a4 */ /* 0x000fe2000f8e0226 */
[----:B------:R-:W-:Y:S01]  /*2100*/  UMOV UR8, UR4 ;  /* 0x0000000400087c82 */ /* 0x000fe20008000000 */
[----:B------:R-:W-:Y:S01]  /*2110*/  UIADD3 UR16, UR4, 0x406, URZ ;  /* 0x0000040604107890 */ /* 0x000fe2000fffe03f */
[----:B------:R-:W-:Y:S02]  /*2120*/  IMAD.U32 R10, RZ, RZ, UR8 ;  /* 0x00000008ff0a7e24 */ /* 0x000fe4000f8e00ff */
[----:B------:R-:W-:Y:S01]  /*2130*/  UMOV UR12, UR6 ;  /* 0x00000006000c7c82 */ /* 0x000fe20008000000 */
[----:B------:R-:W-:Y:S01]  /*2140*/  UIADD3 UR6, UR4, 0x4, URZ ;  /* 0x0000000404067890 */ /* 0x000fe2000fffe03f */
[----:B------:R-:W-:Y:S01]  /*2150*/  IMAD.U32 R8, RZ, RZ, UR12 ;  /* 0x0000000cff087e24 */ /* 0x000fe2000f8e00ff */
[----:B------:R-:W-:Y:S01]  /*2160*/  UMOV UR10, UR5 ;  /* 0x00000005000a7c82 */ /* 0x000fe20008000000 */
[----:B------:R-:W-:Y:S01]  /*2170*/  UIADD3 UR18, UR5, 0x306, URZ ;  /* 0x0000030605127890 */ /* 0x000fe2000fffe03f */
[----:B------:R-:W-:Y:S01]  /*2180*/  HGMMA.64x96x16.F32 R24, gdesc[UR8], R24, gsb0 ;  /* 0x01600000081879f0 */ /* 0x000fe20008000818 */
[----:B------:R-:W-:-:S02]  /*2190*/  UIADD3 UR8, UR5, 0x2, URZ ;  /* 0x0000000205087890 */ /* 0x000fc4000fffe03f */
[----:B------:R-:W-:Y:S01]  /*21a0*/  UIADD3 UR10, UR5, 0x302, URZ ;  /* 0x00000302050a7890 */ /* 0x000fe2000fffe03f */
[----:B------:R-:W-:Y:S01]  /*21b0*/  UMOV UR9, 0x40000040 ;  /* 0x4000004000097882 */ /* 0x000fe20000000000 */
[----:B------:R-:W-:Y:S01]  /*21c0*/  UMOV UR11, 0x40000040 ;  /* 0x40000040000b7882 */ /* 0x000fe20000000000 */
[----:B------:R-:W-:Y:S02]  /*21d0*/  UIADD3 UR20, UR4, 0x800, URZ ;  /* 0x0000080004147890 */ /* 0x000fe4000fffe03f */
[----:B------:R-:W-:Y:S01]  /*21e0*/  UMOV UR14, UR8 ;  /* 0x00000008000e7c82 */ /* 0x000fe20008000000 */
[----:B------:R-:W-:Y:S02]  /*21f0*/  UIADD3 UR8, UR5, 0x4, URZ ;  /* 0x0000000405087890 */ /* 0x000fe4000fffe03f */
[----:B------:R-:W-:Y:S02]  /*2200*/  UIADD3 UR22, UR5, 0x600, URZ ;  /* 0x0000060005167890 */ /* 0x000fe4000fffe03f */
[----:B------:R-:W-:-:S02]  /*2210*/  UIADD3 UR24, UR4, 0x802, URZ ;  /* 0x0000080204187890 */ /* 0x000fc4000fffe03f */
[----:B------:R-:W-:Y:S02]  /*2220*/  UIADD3 UR26, UR5, 0x602, URZ ;  /* 0x00000602051a7890 */ /* 0x000fe4000fffe03f */
[----:B------:R-:W-:Y:S02]  /*2230*/  UIADD3 UR28, UR4, 0x804, URZ ;  /* 0x00000804041c7890 */ /* 0x000fe4000fffe03f */
[----:B------:R-:W-:Y:S02]  /*2240*/  UIADD3 UR30, UR5, 0x604, URZ ;  /* 0x00000604051e7890 */ /* 0x000fe4000fffe03f */
[----:B------:R-:W-:Y:S02]  /*2250*/  UIADD3 UR32, UR4, 0x806, URZ ;  /* 0x0000080604207890 */ /* 0x000fe4000fffe03f */
[----:B------:R-:W-:Y:S01]  /*2260*/  UIADD3 UR34, UR5, 0x606, URZ ;  /* 0x0000060605227890 */ /* 0x000fe2000fffe03f */
        /* <DEDUP_REMOVED lines=17> */
[----:B------:R-:W-:Y:S01]  /*2380*/  ULOP3.LUT UR7, UR7, 0x3000000, URZ, 0xfc, !UPT ;  /* 0x0300000007077892 */ /* 0x000fe2000f8efc3f */
        /* <DEDUP_REMOVED lines=21> */
[----:B---3--:R-:W-:Y:S01]  /*24e0*/  IMAD.U32 R5, RZ, RZ, UR13 ;  /* 0x0000000dff057e24 */ /* 0x008fe2000f8e00ff */
        /* <DEDUP_REMOVED lines=9> */
[----:B------:R-:W-:Y:S01]  /*2580*/  R2UR UR6, R201 ;  /* 0x00000000c90672ca */ /* 0x000fe200000e0000 */
[----:B-12-4-:R-:W-:Y:S01]  /*2590*/  IMAD.U32 R3, RZ, RZ, UR13 ;  /* 0x0000000dff037e24 */ /* 0x016fe2000f8e00ff */
        /* <DEDUP_REMOVED lines=8> */
[----:B------:R-:W-:Y:S02]  /*2620*/  UIADD3 UR5, -UR61, 0x61, UR4 ;  /* 0x000000613d057890 */ /* 0x000fe4000fffe104 */
[----:B------:R-:W-:-:S04]  /*2630*/  UIADD3 UR4, UR4, 0x60, URZ ;  /* 0x0000006004047890 */ /* 0x000fc8000fffe03f */
[----:B------:R-:W-:Y:S02]  /*2640*/  IMAD.U32 R13, RZ, RZ, UR5 ;  /* 0x00000005ff0d7e24 */ /* 0x000fe4000f8e00ff */
[----:B------:R-:W-:Y:S01]  /*2650*/  IMAD.U32 R21, RZ, RZ, UR4 ;  /* 0x00000004ff157e24 */ /* 0x000fe2000f8e00ff */
[----:B------:R-:W-:Y:S01]  /*2660*/  ULDC UR4, c[0x0][0xa80] ;  /* 0x0002a00000047ab9 */ /* 0x000fe20000000800 */
[C---:B------:R-:W-:Y:S02]  /*2670*/  IMAD R13, R204.reuse, -0x2, R13 ;  /* 0xfffffffecc0d7824 */ /* 0x040fe400078e020d */
[----:B------:R-:W-:-:S03]  /*2680*/  IMAD R12, R204, -0x2, R21 ;  /* 0xfffffffecc0c7824 */ /* 0x000fc600078e0215 */
[----:B------:R-:W-:Y:S02]  /*2690*/  IADD3 R21, R13, 0x8, R20 ;  /* 0x000000080d157810 */ /* 0x000fe40007ffe014 */
[----:B------:R-:W-:Y:S02]  /*26a0*/  VIADDMNMX R13, R20, R13, R12, PT ;  /* 0x0000000d140d7246 */ /* 0x000fe4000380010c */
[----:B------:R-:W-:Y:S02]  /*26b0*/  VIMNMX R20, R12, R21, PT ;  /* 0x000000150c147248 */ /* 0x000fe40003fe0100 */
[C---:B------:R-:W-:Y:S02]  /*26c0*/  ISETP.GT.AND P1, PT, R13.reuse, RZ, PT ;  /* 0x000000ff0d00720c */ /* 0x040fe40003f24270 */
[C---:B------:R-:W-:Y:S02]  /*26d0*/  ISETP.GT.AND P6, PT, R13.reuse, 0x1, PT ;  /* 0x000000010d00780c */ /* 0x040fe40003fc4270 */
[----:B------:R-:W-:-:S02]  /*26e0*/  ISETP.GT.AND P5, PT, R13, 0x8, PT ;  /* 0x000000080d00780c */ /* 0x000fc40003fa4270 */
[C---:B------:R-:W-:Y:S02]  /*26f0*/  ISETP.GT.AND P3, PT, R13.reuse, 0x9, PT ;  /* 0x000000090d00780c */ /* 0x040fe40003f64270 */
[C---:B------:R-:W-:Y:S02]  /*2700*/  ISETP.GT.AND P4, PT, R13.reuse, 0x10, PT ;  /* 0x000000100d00780c */ /* 0x040fe40003f84270 */
[----:B------:R-:W-:Y:S01]  /*2710*/  ISETP.GT.AND P2, PT, R13, 0x11, PT ;  /* 0x000000110d00780c */ /* 0x000fe20003f44270 */
        /* <DEDUP_REMOVED lines=45> */
[----:B------:R-:W-:Y:S02]  /*29f0*/  FMNMX.FTZ R12, R21, R25, !PT ;  /* 0x00000019150c7209 */ /* 0x000fe40007810000 */
[----:B------:R-:W-:Y:S02]  /*2a00*/  FSEL R29, R29, -INF , P3 ;  /* 0xff8000001d1d7808 */ /* 0x000fe40001800000 */
[C---:B------:R-:W-:Y:S02]  /*2a10*/  ISETP.GT.AND P3, PT, R13.reuse, 0x21, PT ;  /* 0x000000210d00780c */ /* 0x040fe40003f64270 */
[----:B------:R-:W-:Y:S02]  /*2a20*/  FSEL R158, R40, -INF , P5 ;  /* 0xff800000289e7808 */ /* 0x000fe40002800000 */
[----:B------:R-:W-:Y:S02]  /*2a30*/  ISETP.GT.AND P5, PT, R13, 0x38, PT ;  /* 0x000000380d00780c */ /* 0x000fe40003fa4270 */
[----:B------:R-:W-:-:S02]  /*2a40*/  FSEL R159, R48, -INF , P1 ;  /* 0xff800000309f7808 */ /* 0x000fc40000800000 */
[----:B------:R-:W-:Y:S02]  /*2a50*/  FSEL R163, R49, -INF , P6 ;  /* 0xff80000031a37808 */ /* 0x000fe40003000000 */
[----:B------:R-:W-:Y:S02]  /*2a60*/  FSEL R157, R32, -INF , P4 ;  /* 0xff800000209d7808 */ /* 0x000fe40002000000 */
[----:B------:R-:W-:Y:S02]  /*2a70*/  FSEL R161, R33, -INF , P2 ;  /* 0xff80000021a17808 */ /* 0x000fe40001000000 */
[C---:B------:R-:W-:Y:S02]  /*2a80*/  ISETP.GT.AND P1, PT, R13.reuse, 0x48, PT ;  /* 0x000000480d00780c */ /* 0x040fe40003f24270 */
[----:B------:R-:W-:Y:S02]  /*2a90*/  ISETP.GT.AND P6, PT, R13, 0x49, PT ;  /* 0x000000490d00780c */ /* 0x000fe40003fc4270 */
[----:B------:R-:W-:-:S02]  /*2aa0*/  FMNMX.FTZ R24, R73, R12, !PT ;  /* 0x0000000c49187209 */ /* 0x000fc40007810000 */
[C---:B------:R-:W-:Y:S02]  /*2ab0*/  ISETP.GT.AND P4, PT, R13.reuse, 0x28, PT ;  /* 0x000000280d00780c */ /* 0x040fe40003f84270 */
[----:B------:R-:W-:Y:S02]  /*2ac0*/  ISETP.GT.AND P2, PT, R13, 0x29, PT ;  /* 0x000000290d00780c */ /* 0x000fe40003f44270 */
[----:B------:R-:W-:Y:S02]  /*2ad0*/  FSEL R162, R41, -INF , P3 ;  /* 0xff80000029a27808 */ /* 0x000fe40001800000 */
[C---:B------:R-:W-:Y:S02]  /*2ae0*/  ISETP.GT.AND P3, PT, R13.reuse, 0x39, PT ;  /* 0x000000390d00780c */ /* 0x040fe40003f64270 */
[----:B------:R-:W-:Y:S02]  /*2af0*/  FSEL R168, R52, -INF , P5 ;  /* 0xff80000034a87808 */ /* 0x000fe40002800000 */
[----:B------:R-:W-:-:S02]  /*2b00*/  ISETP.GT.AND P5, PT, R13, 0x50, PT ;  /* 0x000000500d00780c */ /* 0x000fc40003fa4270 */
[----:B------:R-:W-:Y:S02]  /*2b10*/  FSEL R169, R60, -INF , P1 ;  /* 0xff8000003ca97808 */ /* 0x000fe40000800000 */
[----:B------:R-:W-:Y:S02]  /*2b20*/  FSEL R173, R61, -INF , P6 ;  /* 0xff8000003dad7808 */ /* 0x000fe40003000000 */
[----:B------:R-:W-:Y:S02]  /*2b30*/  FMNMX.FTZ R24, R29, R24, !PT ;  /* 0x000000181d187209 */ /* 0x000fe40007810000 */
[----:B------:R-:W-:Y:S02]  /*2b40*/  FSEL R167, R44, -INF , P4 ;  /* 0xff8000002ca77808 */ /* 0x000fe40002000000 */
[----:B------:R-:W-:Y:S02]  /*2b50*/  FSEL R171, R45, -INF , P2 ;  /* 0xff8000002dab7808 */ /* 0x000fe40001000000 */
[----:B------:R-:W-:-:S02]  /*2b60*/  ISETP.GT.AND P1, PT, R20, RZ, PT ;  /* 0x000000ff1400720c */ /* 0x000fc40003f24270 */
[----:B------:R-:W-:Y:S02]  /*2b70*/  ISETP.GT.AND P6, PT, R20, 0x1, PT ;  /* 0x000000011400780c */ /* 0x000fe40003fc4270 */
        /* <DEDUP_REMOVED lines=10> */
[----:B------:R-:W-:-:S02]  /*2c20*/  FSEL R164, R57, -INF , P2 ;  /* 0xff80000039a47808 */ /* 0x000fc40001000000 */
[C---:B------:R-:W-:Y:S02]  /*2c30*/  ISETP.GT.AND P4, PT, R13.reuse, 0x58, PT ;  /* 0x000000580d00780c */ /* 0x040fe40003f84270 */
        /* <DEDUP_REMOVED lines=22> */
[----:B------:R-:W-:-:S02]  /*2da0*/  ISETP.GT.AND P1, PT, R20, 0x20, PT ;  /* 0x000000201400780c */ /* 0x000fc40003f24270 */
[----:B------:R-:W-:Y:S02]  /*2db0*/  FMNMX.FTZ R26, R167, R26, !PT ;  /* 0x0000001aa71a7209 */ /* 0x000fe40007810000 */
[----:B------:R-:W-:Y:S02]  /*2dc0*/  FSEL R196, R39, -INF , P3 ;  /* 0xff80000027c47808 */ /* 0x000fe40001800000 */
[----:B------:R-:W-:Y:S02]  /*2dd0*/  FMNMX.FTZ R13, R191, R24, !PT ;  /* 0x00000018bf0d7209 */ /* 0x000fe40007810000 */
[----:B------:R-:W-:Y:S02]  /*2de0*/  ISETP.GT.AND P6, PT, R20, 0x21, PT ;  /* 0x000000211400780c */ /* 0x000fe40003fc4270 */
[----:B------:R-:W-:Y:S02]  /*2df0*/  FMNMX.FTZ R26, R171, R26, !PT ;  /* 0x0000001aab1a7209 */ /* 0x000fe40007810000 */
[----:B------:R-:W-:-:S02]  /*2e00*/  FSEL R177, R42, -INF , P1 ;  /* 0xff8000002ab17808 */ /* 0x000fc40000800000 */
[----:B------:R-:W-:Y:S02]  /*2e10*/  FMNMX.FTZ R24, R196, R13, !PT ;  /* 0x0000000dc4187209 */ /* 0x000fe40007810000 */
[C---:B------:R-:W-:Y:S02]  /*2e20*/  ISETP.GT.AND P5, PT, R20.reuse, 0x28, PT ;  /* 0x000000281400780c */ /* 0x040fe40003fa4270 */
        /* <DEDUP_REMOVED lines=47> */
[----:B------:R-:W-:Y:S01]  /*3120*/  FSEL R195, R66, -INF , P1 ;  /* 0xff80000042c37808 */ /* 0x000fe20000800000 */
[----:B------:R-:W1:Y:S01]  /*3130*/  SHFL.BFLY PT, R35, R26, 0x2, 0x1f ;  /* 0x0c401f001a237f89 */ /* 0x000e6200000e0000 */
        /* <DEDUP_REMOVED lines=9> */
[----:B------:R-:W-:Y:S02]  /*31d0*/  FMNMX.FTZ R24, R211, R20, !PT ;  /* 0x00000014d3187209 */ /* 0x000fe40007810000 */
[----:B-1----:R-:W-:-:S03]  /*31e0*/  FMNMX.FTZ R35, R26, R35, !PT ;  /* 0x000000231a237209 */ /* 0x002fc60007810000 */
[----:B------:R-:W1:Y:S04]  /*31f0*/  SHFL.BFLY PT, R13, R24, 0x2, 0x1f ;  /* 0x0c401f00180d7f89 */ /* 0x000e6800000e0000 */
[----:B------:R-:W2:Y:S01]  /*3200*/  SHFL.BFLY PT, R20, R35, 0x1, 0x1f ;  /* 0x0c201f0023147f89 */ /* 0x000ea200000e0000 */
[----:B-1----:R-:W-:Y:S01]  /*3210*/  FMNMX.FTZ R26, R24, R13, !PT ;  /* 0x0000000d181a7209 */ /* 0x002fe20007810000 */
[----:B------:R-:W-:Y:S01]  /*3220*/  IMAD.U32 R13, RZ, RZ, UR4 ;  /* 0x00000004ff0d7e24 */ /* 0x000fe2000f8e00ff */
[----:B------:R-:W-:Y:S01]  /*3230*/  UIMAD UR4, UR36, 0xc00, UR7 ;  /* 0x00000c00240478a4 */ /* 0x000fe2000f8e0207 */
[----:B--2---:R-:W-:Y:S02]  /*3240*/  FMNMX.FTZ R20, R35, R20, !PT ;  /* 0x0000001423147209 */ /* 0x004fe40007810000 */
[----:B------:R-:W1:Y:S02]  /*3250*/  SHFL.BFLY PT, R39, R26, 0x1, 0x1f ;  /* 0x0c201f001a277f89 */ /* 0x000e6400000e0000 */
[C---:B------:R-:W-:Y:S01]  /*3260*/  FSETP.NEU.FTZ.AND P1, PT, R20.reuse, -INF , PT ;  /* 0xff8000001400780b */ /* 0x040fe20003f3d000 */
[----:B------:R-:W-:Y:S01]  /*3270*/  FMUL.FTZ R210, R20, R13 ;  /* 0x0000000d14d27220 */ /* 0x000fe20000410000 */
[----:B------:R-:W-:-:S04]  /*3280*/  UMOV UR10, UR4 ;  /* 0x00000004000a7c82 */ /* 0x000fc80008000000 */
[----:B------:R-:W-:-:S05]  /*3290*/  FSEL R210, R210, RZ, P1 ;  /* 0x000000ffd2d27208 */ /* 0x000fca0000800000 */
        /* <DEDUP_REMOVED lines=9> */
[--C-:B------:R-:W-:Y:S01]  /*3330*/  FFMA.FTZ R158, R158, R13, -R210.reuse ;  /* 0x0000000d9e9e7223 */ /* 0x100fe200000108d2 */
[----:B-1----:R-:W-:Y:S01]  /*3340*/  FMNMX.FTZ R21, R26, R39, !PT ;  /* 0x000000271a157209 */ /* 0x002fe20007810000 */
[-CC-:B------:R-:W-:Y:S01]  /*3350*/  FFMA.FTZ R216, R163, R13.reuse, -R210.reuse ;  /* 0x0000000da3d87223 */ /* 0x180fe200000108d2 */
[-CC-:B------:R-:W-:Y:S01]  /*3360*/  FFMA.FTZ R163, R168, R13.reuse, -R210.reuse ;  /* 0x0000000da8a37223 */ /* 0x180fe200000108d2 */
[-CC-:B------:R-:W-:Y:S01]  /*3370*/  FFMA.FTZ R168, R172, R13.reuse, -R210.reuse ;  /* 0x0000000daca87223 */ /* 0x180fe200000108d2 */
[C---:B------:R-:W-:Y:S01]  /*3380*/  FSETP.NEU.FTZ.AND P1, PT, R21.reuse, -INF , PT ;  /* 0xff8000001500780b */ /* 0x040fe20003f3d000 */
[-C--:B------:R-:W-:Y:S01]  /*3390*/  FMUL.FTZ R212, R21, R13.reuse ;  /* 0x0000000d15d47220 */ /* 0x080fe20000410000 */
[----:B------:R-:W1:Y:S01]  /*33a0*/  MUFU.EX2 R184, R184 ;  /* 0x000000b800b87308 */ /* 0x000e620000000800 */
[-CC-:B------:R-:W-:Y:S01]  /*33b0*/  FFMA.FTZ R159, R159, R13.reuse, -R210.reuse ;  /* 0x0000000d9f9f7223 */ /* 0x180fe200000108d2 */
[-CC-:B------:R-:W-:Y:S01]  /*33c0*/  FFMA.FTZ R160, R160, R13.reuse, -R210.reuse ;  /* 0x0000000da0a07223 */ /* 0x180fe200000108d2 */
[-CC-:B------:R-:W-:Y:S01]  /*33d0*/  FFMA.FTZ R12, R12, R13.reuse, -R210.reuse ;  /* 0x0000000d0c0c7223 */ /* 0x180fe200000108d2 */
[----:B------:R-:W-:Y:S01]  /*33e0*/  FSEL R212, R212, RZ, P1 ;  /* 0x000000ffd4d47208 */ /* 0x000fe20000800000 */
[-CC-:B------:R-:W-:Y:S01]  /*33f0*/  FFMA.FTZ R165, R165, R13.reuse, -R210.reuse ;  /* 0x0000000da5a57223 */ /* 0x180fe200000108d2 */
[----:B0-----:R-:W-:Y:S01]  /*3400*/  LOP3.LUT P1, RZ, R72, 0x7f, RZ, 0xc0, !PT ;  /* 0x0000007f48ff7812 */ /* 0x001fe2000782c0ff */
[-C--:B------:R-:W-:Y:S01]  /*3410*/  FFMA.FTZ R174, R174, R13.reuse, -R210 ;  /* 0x0000000daeae7223 */ /* 0x080fe200000108d2 */
[----:B------:R-:W-:Y:S01]  /*3420*/  SHF.R.U32.HI R72, RZ, 0x7, R72 ;  /* 0x00000007ff487819 */ /* 0x000fe20000011648 */
[-CC-:B------:R-:W-:Y:S01]  /*3430*/  FFMA.FTZ R187, R33, R13.reuse, -R212.reuse ;  /* 0x0000000d21bb7223 */ /* 0x180fe200000108d4 */
[-CC-:B------:R-:W-:Y:S01]  /*3440*/  FFMA.FTZ R188, R27, R13.reuse, -R212.reuse ;  /* 0x0000000d1bbc7223 */ /* 0x180fe200000108d4 */
[-CC-:B------:R-:W-:Y:S01]  /*3450*/  FFMA.FTZ R189, R37, R13.reuse, -R212.reuse ;  /* 0x0000000d25bd7223 */ /* 0x180fe200000108d4 */
[----:B------:R-:W-:Y:S01]  /*3460*/  IADD3 R156, -R72, 0xb, RZ ;  /* 0x0000000b489c7810 */ /* 0x000fe20007ffe1ff */
[-CC-:B------:R-:W-:Y:S01]  /*3470*/  FFMA.FTZ R190, R31, R13.reuse, -R212.reuse ;  /* 0x0000000d1fbe7223 */ /* 0x180fe200000108d4 */
[----:B------:R-:W-:Y:S01]  /*3480*/  MUFU.EX2 R185, R185 ;  /* 0x000000b900b97308 */ /* 0x000fe20000000800 */
[-CC-:B------:R-:W-:Y:S01]  /*3490*/  FFMA.FTZ R176, R176, R13.reuse, -R212.reuse ;  /* 0x0000000db0b07223 */ /* 0x180fe200000108d4 */
[--C-:B------:R-:W-:Y:S01]  /*34a0*/  FFMA.FTZ R180, R180, R13, -R212.reuse ;  /* 0x0000000db4b47223 */ /* 0x100fe200000108d4 */
[----:B-1----:R-:W-:Y:S01]  /*34b0*/  F2FP.F16.F32.PACK_AB R152, R184, R183 ;  /* 0x000000b7b898723e */ /* 0x002fe200000000ff */
[----:B------:R-:W-:Y:S01]  /*34c0*/  FFMA.FTZ R191, R191, R13, -R212 ;  /* 0x0000000dbfbf7223 */ /* 0x000fe200000108d4 */
[----:B------:R-:W-:-:S02]  /*34d0*/  @!P1 VIADD R24, R0, 0x32440 ;  /* 0x0003244000189836 */ /* 0x000fc40000000000 */
[-CC-:B------:R-:W-:Y:S01]  /*34e0*/  FFMA.FTZ R196, R196, R13.reuse, -R212.reuse ;  /* 0x0000000dc4c47223 */ /* 0x180fe200000108d4 */
[-CC-:B------:R-:W-:Y:S01]  /*34f0*/  FFMA.FTZ R214, R181, R13.reuse, -R212.reuse ;  /* 0x0000000db5d67223 */ /* 0x180fe200000108d4 */
[----:B------:R-:W0:Y:S01]  /*3500*/  MUFU.EX2 R186, R186 ;  /* 0x000000ba00ba7308 */ /* 0x000e220000000800 */
[-C--:B------:R-:W-:Y:S01]  /*3510*/  FFMA.FTZ R172, R178, R13.reuse, -R212 ;  /* 0x0000000db2ac7223 */ /* 0x080fe200000108d4 */
[----:B------:R-:W-:Y:S01]  /*3520*/  @!P1 PRMT R24, RZ, 0x654, R24 ;  /* 0x00000654ff189816 */ /* 0x000fe20000000018 */
[----:B------:R1:W-:Y:S06]  /*3530*/  BAR.ARV R156, 0x100 ;  /* 0x0004009c0000751d */ /* 0x0003ec0000002000 */
[----:B------:R2:W-:Y:S01]  /*3540*/  @!P1 SYNCS.ARRIVE.TRANS64.RED.A1T0 RZ, [R24+URZ], RZ ;  /* 0x000000ff18ff99a7 */ /* 0x0005e2000810043f */
[----:B------:R-:W-:Y:S01]  /*3550*/  MUFU.EX2 R187, R187 ;  /* 0x000000bb00bb7308 */ /* 0x000fe20000000800 */
[----:B------:R3:W-:Y:S01]  /*3560*/  BAR.SYNC.DEFER_BLOCKING R213, 0x100 ;  /* 0x000400d50000751d */ /* 0x0007e20000010000 */
[-CC-:B------:R-:W-:Y:S01]  /*3570*/  FFMA.FTZ R178, R193, R13.reuse, -R212.reuse ;  /* 0x0000000dc1b27223 */ /* 0x180fe200000108d4 */
[-CC-:B------:R-:W-:Y:S01]  /*3580*/  FFMA.FTZ R181, R182, R13.reuse, -R212.reuse ;  /* 0x0000000db6b57223 */ /* 0x180fe200000108d4 */
[-CC-:B------:R-:W-:Y:S01]  /*3590*/  FFMA.FTZ R193, R198, R13.reuse, -R212.reuse ;  /* 0x0000000dc6c17223 */ /* 0x180fe200000108d4 */
[-CC-:B------:R-:W-:Y:S01]  /*35a0*/  FFMA.FTZ R182, R194, R13.reuse, -R212.reuse ;  /* 0x0000000dc2b67223 */ /* 0x180fe200000108d4 */
[----:B------:R-:W-:Y:S01]  /*35b0*/  FFMA.FTZ R194, R209, R13, -R212 ;  /* 0x0000000dd1c27223 */ /* 0x000fe200000108d4 */
[----:B0-----:R-:W-:Y:S01]  /*35c0*/  F2FP.F16.F32.PACK_AB R154, R186, R185 ;  /* 0x000000b9ba9a723e */ /* 0x001fe200000000ff */
[----:B------:R-:W0:Y:S01]  /*35d0*/  MUFU.EX2 R188, R188 ;  /* 0x000000bc00bc7308 */ /* 0x000e220000000800 */
[-CC-:B---3--:R-:W-:Y:S01]  /*35e0*/  FFMA.FTZ R213, R162, R13.reuse, -R210.reuse ;  /* 0x0000000da2d57223 */ /* 0x188fe200000108d2 */
[-CC-:B------:R-:W-:Y:S01]  /*35f0*/  FFMA.FTZ R162, R167, R13.reuse, -R210.reuse ;  /* 0x0000000da7a27223 */ /* 0x180fe200000108d2 */
        /* <DEDUP_REMOVED lines=12> */
[----:B------:R-:W-:Y:S01]  /*36c0*/  FFMA.FTZ R175, R175, R13, -R210 ;  /* 0x0000000dafaf7223 */ /* 0x000fe200000108d2 */
[----:B------:R-:W3:Y:S01]  /*36d0*/  MUFU.EX2 R190, R190 ;  /* 0x000000be00be7308 */ /* 0x000ee20000000800 */
[----:B0-----:R-:W-:Y:S01]  /*36e0*/  F2FP.F16.F32.PACK_AB R153, R188, R187 ;  /* 0x000000bbbc99723e */ /* 0x001fe200000000ff */
[-CC-:B------:R-:W-:Y:S01]  /*36f0*/  FFMA.FTZ R195, R195, R13.reuse, -R212.reuse ;  /* 0x0000000dc3c37223 */ /* 0x180fe200000108d4 */
[----:B------:R-:W-:Y:S01]  /*3700*/  FFMA.FTZ R208, R211, R13, -R212 ;  /* 0x0000000dd3d07223 */ /* 0x000fe200000108d4 */
[----:B------:R-:W-:Y:S01]  /*3710*/  FADD.FTZ R184, R183, R184 ;  /* 0x000000b8b7b87221 */ /* 0x000fe20000010000 */
[----:B------:R-:W-:Y:S01]  /*3720*/  FADD.FTZ R188, R187, R188 ;  /* 0x000000bcbbbc7221 */ /* 0x000fe20000010000 */
[----:B------:R-:W-:-:S02]  /*3730*/  @!P1 VIADD R0, R0, 0x32460 ;  /* 0x0003246000009836 */ /* 0x000fc40000000000 */
[----:B------:R-:W0:Y:S01]  /*3740*/  MUFU.EX2 R157, R157 ;  /* 0x0000009d009d7308 */ /* 0x000e220000000800 */
[----:B------:R-:W-:Y:S02]  /*3750*/  FADD.FTZ R185, R185, R184 ;  /* 0x000000b8b9b97221 */ /* 0x000fe40000010000 */
[----:B------:R-:W-:Y:S02]  /*3760*/  @!P1 PRMT R0, RZ, 0x654, R0 ;  /* 0x00000654ff009816 */ /* 0x000fe40000000000 */
[----:B------:R-:W-:-:S03]  /*3770*/  FADD.FTZ R186, R186, R185 ;  /* 0x000000b9baba7221 */ /* 0x000fc60000010000 */
[----:B------:R-:W-:Y:S01]  /*3780*/  MUFU.EX2 R161, R161 ;  /* 0x000000a100a17308 */ /* 0x000fe20000000800 */
[----:B---3--:R-:W-:Y:S01]  /*3790*/  F2FP.F16.F32.PACK_AB R155, R190, R189 ;  /* 0x000000bdbe9b723e */ /* 0x008fe200000000ff */
[----:B------:R-:W-:-:S03]  /*37a0*/  FADD.FTZ R189, R189, R188 ;  /* 0x000000bcbdbd7221 */ /* 0x000fc60000010000 */
[----:B--2---:R-:W-:Y:S01]  /*37b0*/  WARPGROUP.ARRIVE ;  /* 0x00000000000079c5 */ /* 0x004fe20000000000 */
[----:B------:R-:W-:Y:S02]  /*37c0*/  FADD.FTZ R189, R190, R189 ;  /* 0x000000bdbebd7221 */ /* 0x000fe40000010000 */
[----:B------:R-:W-:Y:S01]  /*37d0*/  MUFU.EX2 R166, R166 ;  /* 0x000000a600a67308 */ /* 0x000fe20000000800 */
[----:B0-----:R-:W-:Y:S02]  /*37e0*/  FADD.FTZ R186, R157, R186 ;  /* 0x000000ba9dba7221 */ /* 0x001fe40000010000 */
[----:B------:R-:W-:Y:S01]  /*37f0*/  HGMMA.64x256x16.F32 R24, R152, gdesc[UR8].tnspB, RZ, !UPT, gsb0 ;  /* 0x43e0000898187df0 */ /* 0x000fe2000c0008ff */
[----:B------:R-:W-:Y:S01]  /*3800*/  UIADD3 UR10, UR4, 0x80, URZ ;  /* 0x00000080040a7890 */ /* 0x000fe2000fffe03f */
[----:B------:R-:W-:-:S03]  /*3810*/  UMOV UR11, 0x40000040 ;  /* 0x40000040000b7882 */ /* 0x000fc60000000000 */
[----:B------:R-:W-:Y:S08]  /*3820*/  MUFU.EX2 R170, R170 ;  /* 0x000000aa00aa7308 */ /* 0x000ff00000000800 */
[----:B------:R-:W0:Y:S08]  /*3830*/  MUFU.EX2 R176, R176 ;  /* 0x000000b000b07308 */ /* 0x000e300000000800 */
[----:B------:R-:W2:Y:S08]  /*3840*/  MUFU.EX2 R180, R180 ;  /* 0x000000b400b47308 */ /* 0x000eb00000000800 */
[----:B------:R-:W-:Y:S01]  /*3850*/  MUFU.EX2 R191, R191 ;  /* 0x000000bf00bf7308 */ /* 0x000fe20000000800 */
[----:B0-----:R-:W-:-:S07]  /*3860*/  FADD.FTZ R189, R176, R189 ;  /* 0x000000bdb0bd7221 */ /* 0x001fce0000010000 */
[----:B------:R-:W0:Y:S08]  /*3870*/  MUFU.EX2 R196, R196 ;  /* 0x000000c400c47308 */ /* 0x000e300000000800 */
[----:B------:R-:W-:Y:S08]  /*3880*/  MUFU.EX2 R158, R158 ;  /* 0x0000009e009e7308 */ /* 0x000ff00000000800 */
[----:B------:R-:W3:Y:S08]  /*3890*/  MUFU.EX2 R213, R213 ;  /* 0x000000d500d57308 */ /* 0x000ef00000000800 */
[----:B------:R-:W-:Y:S08]  /*38a0*/  MUFU.EX2 R162, R162 ;  /* 0x000000a200a27308 */ /* 0x000ff00000000800 */
[----:B------:R-:W-:Y:S08]  /*38b0*/  MUFU.EX2 R167, R167 ;  /* 0x000000a700a77308 */ /* 0x000ff00000000800 */
[----:B------:R-:W-:Y:S08]  /*38c0*/  MUFU.EX2 R171, R171 ;  /* 0x000000ab00ab7308 */ /* 0x000ff00000000800 */
[----:B------:R-:W4:Y:S08]  /*38d0*/  MUFU.EX2 R214, R214 ;  /* 0x000000d600d67308 */ /* 0x000f300000000800 */
[----:B------:R-:W-:Y:S08]  /*38e0*/  MUFU.EX2 R177, R177 ;  /* 0x000000b100b17308 */ /* 0x000ff00000000800 */
[----:B------:R-:W5:Y:S08]  /*38f0*/  MUFU.EX2 R192, R192 ;  /* 0x000000c000c07308 */ /* 0x000f700000000800 */
        /* <DEDUP_REMOVED lines=22> */
[C---:B------:R-:W-:Y:S01]  /*3a60*/  F2FP.F16.F32.PACK_AB R152, R161.reuse, R157 ;  /* 0x0000009da198723e */ /* 0x040fe200000000ff */
[----:B------:R-:W-:Y:S01]  /*3a70*/  FADD.FTZ R161, R161, R186 ;  /* 0x000000baa1a17221 */ /* 0x000fe20000010000 */
[C---:B--2---:R-:W-:Y:S01]  /*3a80*/  F2FP.F16.F32.PACK_AB R153, R180.reuse, R176 ;  /* 0x000000b0b499723e */ /* 0x044fe200000000ff */
[----:B------:R-:W-:Y:S01]  /*3a90*/  FADD.FTZ R180, R180, R189 ;  /* 0x000000bdb4b47221 */ /* 0x000fe20000010000 */
[----:B------:R-:W-:Y:S01]  /*3aa0*/  F2FP.F16.F32.PACK_AB R154, R170, R166 ;  /* 0x000000a6aa9a723e */ /* 0x000fe200000000ff */
[----:B------:R-:W2:Y:S01]  /*3ab0*/  MUFU.EX2 R198, R198 ;  /* 0x000000c600c67308 */ /* 0x000ea20000000800 */
[----:B0-----:R-:W-:Y:S01]  /*3ac0*/  F2FP.F16.F32.PACK_AB R155, R196, R191 ;  /* 0x000000bfc49b723e */ /* 0x001fe200000000ff */
        /* <DEDUP_REMOVED lines=9> */
[----:B------:R-:W0:Y:S01]  /*3b60*/  MUFU.EX2 R208, R208 ;  /* 0x000000d000d07308 */ /* 0x000e220000000800 */
[----:B------:R-:W-:Y:S02]  /*3b70*/  WARPGROUP.DEPBAR.LE gsb0, 0x0 ;  /* 0x00008000000079c5 */ /* 0x000fe40000010000 */
[----:B---3--:R-:W-:Y:S01]  /*3b80*/  F2FP.F16.F32.PACK_AB R152, R213, R158 ;  /* 0x0000009ed598723e */ /* 0x008fe200000000ff */
        /* <DEDUP_REMOVED lines=16> */
[----:B-1----:R-:W-:Y:S01]  /*3c90*/  F2FP.F16.F32.PACK_AB R152, R216, R159 ;  /* 0x0000009fd898723e */ /* 0x002fe200000000ff */
        /* <DEDUP_REMOVED lines=32> */
[----:B------:R-:W-:-:S04]  /*3ea0*/  UIADD3 UR4, UR6, -UR61, URZ ;  /* 0x8000003d06047290 */ /* 0x000fc8000fffe03f */
[----:B------:R-:W-:-:S04]  /*3eb0*/  ULEA UR4, UR60, UR4, 0x7 ;  /* 0x000000043c047291 */ /* 0x000fc8000f8e383f */
[----:B------:R-:W-:-:S04]  /*3ec0*/  UIMAD.WIDE UR4, UR4, 0x2aaaaaab, URZ ;  /* 0x2aaaaaab040478a5 */ /* 0x000fc8000f8e023f */
[----:B------:R-:W-:-:S04]  /*3ed0*/  USHF.R.U32.HI UR4, URZ, 0x1f, UR5 ;  /* 0x0000001f3f047899 */ /* 0x000fc80008011605 */
[----:B------:R-:W-:Y:S02]  /*3ee0*/  ULEA.HI.SX32 UR5, UR5, UR4, 0x1c ;  /* 0x0000000405057291 */ /* 0x000fe4000f8fe23f */
[----:B------:R-:W-:-:S04]  /*3ef0*/  UIADD3 UR4, UR52, -0x2, URZ ;  /* 0xfffffffe34047890 */ /* 0x000fc8000fffe03f */
[----:B------:R-:W-:-:S04]  /*3f00*/  VIMNMX R207, RZ, UR5, !PT ;  /* 0x00000005ffcf7c48 */ /* 0x000fc8000ffe0100 */
[----:B------:R-:W-:Y:S01]  /*3f10*/  ISETP.LE.AND P2, PT, R207, UR4, PT ;  /* 0x00000004cf007c0c */ /* 0x000fe2000bf43270 */
[----:B------:R-:W-:Y:S02]  /*3f20*/  WARPGROUP.DEPBAR.LE gsb0, 0x0 ;  /* 0x00008000000079c5 */ /* 0x000fe40000010000 */
[----:B------:R-:W-:Y:S01]  /*3f30*/  F2FP.F16.F32.PACK_AB R152, R165, R12 ;  /* 0x0000000ca598723e */ /* 0x000fe200000000ff */
[----:B------:R-:W-:Y:S01]  /*3f40*/  FADD.FTZ R12, R12, R169 ;  /* 0x000000a90c0c7221 */ /* 0x000fe20000010000 */
[----:B--2---:R-:W-:Y:S01]  /*3f50*/  F2FP.F16.F32.PACK_AB R153, R198, R195 ;  /* 0x000000c3c699723e */ /* 0x004fe200000000ff */
[----:B------:R-:W-:Y:S01]  /*3f60*/  FADD.FTZ R195, R195, R194 ;  /* 0x000000c2c3c37221 */ /* 0x000fe20000010000 */
[----:B------:R-:W-:Y:S01]  /*3f70*/  F2FP.F16.F32.PACK_AB R154, R175, R174 ;  /* 0x000000aeaf9a723e */ /* 0x000fe200000000ff */
[----:B------:R-:W-:Y:S01]  /*3f80*/  FADD.FTZ R165, R165, R12 ;  /* 0x0000000ca5a57221 */ /* 0x000fe20000010000 */
[----:B0-----:R-:W-:Y:S01]  /*3f90*/  F2FP.F16.F32.PACK_AB R155, R208, R199 ;  /* 0x000000c7d09b723e */ /* 0x001fe200000000ff */
[----:B------:R-:W-:-:S03]  /*3fa0*/  FADD.FTZ R198, R198, R195 ;  /* 0x000000c3c6c67221 */ /* 0x000fc60000010000 */
[----:B------:R-:W-:Y:S01]  /*3fb0*/  WARPGROUP.ARRIVE ;  /* 0x00000000000079c5 */ /* 0x000fe20000000000 */
[----:B------:R-:W-:-:S04]  /*3fc0*/  FADD.FTZ R199, R199, R198 ;  /* 0x000000c6c7c77221 */ /* 0x000fc80000010000 */
[----:B------:R-:W-:Y:S01]  /*3fd0*/  FADD.FTZ R12, R208, R199 ;  /* 0x000000c7d00c7221 */ /* 0x000fe20000010000 */
[----:B------:R-:W-:Y:S03]  /*3fe0*/  HGMMA.64x256x16.F32 R24, R152, gdesc[UR8].tnspB, R24, gsb0 ;  /* 0x43e0000898187df0 */ /* 0x000fe60008000818 */
[----:B------:R-:W-:Y:S02]  /*3ff0*/  WARPGROUP.DEPBAR.LE gsb0, 0x0 ;  /* 0x00008000000079c5 */ /* 0x000fe40000010000 */
[----:B------:R0:W-:Y:S02]  /*4000*/  @!P1 SYNCS.ARRIVE.TRANS64.RED.A1T0 RZ, [R0+URZ], RZ ;  /* 0x000000ff00ff99a7 */ /* 0x0001e4000810043f */
[----:B0-----:R-:W-:-:S04]  /*4010*/  FADD.FTZ R0, R174, R165 ;  /* 0x000000a5ae007221 */ /* 0x001fc80000010000 */
[----:B------:R-:W-:Y:S01]  /*4020*/  FADD.FTZ R0, R175, R0 ;  /* 0x00000000af007221 */ /* 0x000fe20000010000 */
[----:B------:R-:W-:Y:S06]  /*4030*/  @!P2 BRA `(.L_x_11362) ;  /* 0x000000280080a947 */ /* 0x000fec0003800000 */
[----:B------:R-:W-:Y:S02]  /*4040*/  IMAD.MOV.U32 R209, RZ, RZ, R21 ;  /* 0x000000ffffd17224 */ /* 0x000fe400078e0015 */
[----:B------:R-:W-:-:S07]  /*4050*/  IMAD.MOV.U32 R208, RZ, RZ, R20 ;  /* 0x000000ffffd07224 */ /* 0x000fce00078e0014 */
.L_x_11371:
[----:B------:R-:W-:-:S04]  /*4060*/  UIADD3 UR36, UR36, 0x1, URZ ;  /* 0x0000000124247890 */ /* 0x000fc8000fffe03f */
[----:B------:R-:W-:-:S04]  /*4070*/  UISETP.NE.AND UP0, UPT, UR36, 0x2, UPT ;  /* 0x000000022400788c */ /* 0x000fc8000bf05270 */
[----:B------:R-:W-:Y:S02]  /*4080*/  USEL UR5, URZ, 0x1, UP0 ;  /* 0x000000013f057887 */ /* 0x000fe40008000000 */
[----:B------:R-:W-:Y:S02]  /*4090*/  USEL UR36, UR36, URZ, UP0 ;  /* 0x0000003f24247287 */ /* 0x000fe40008000000 */
[----:B------:R-:W-:Y:S01]  /*40a0*/  ULOP3.LUT UR37, UR37, UR5, URZ, 0x3c, !UPT ;  /* 0x0000000525257292 */ /* 0x000fe2000f8e3c3f */
[----:B0-----:R-:W-:Y:S11]  /*40b0*/  @!P0 BRA `(.L_x_11363) ;  /* 0x0000000000048947 */ /* 0x001ff60003800000 */
[----:B------:R-:W-:Y:S01]  /*40c0*/  BPT.TRAP 0x1 ;  /* 0x000000040000795c */ /* 0x000fe20000300000 */
.L_x_11363:
        /* <DEDUP_REMOVED lines=9> */
.L_x_11364:
[----:B-1----:R-:W-:Y:S05]  /*4160*/  @P2 BRA `(.L_x_11365) ;  /* 0x0000000000082947 */ /* 0x002fea0003800000 */
[----:B------:R-:W1:Y:S02]  /*4170*/  SYNCS.PHASECHK.TRANS64.TRYWAIT P2, [UR5+0x32430], R13 ;  /* 0x0324300dff0075a7 */ /* 0x000e640008040145 */
[----:B-1----:R-:W-:Y:S05]  /*4180*/  @!P2 BRA `(.L_x_11366) ;  /* 0x000000d00088a947 */ /* 0x002fea0003800000 */
.L_x_11365:
[----:B------:R-:W-:Y:S01]  /*4190*/  R2UR UR52, R22 ;  /* 0x00000000163472ca */ /* 0x000fe200000e0000 */
[----:B------:R-:W-:Y:S01]  /*41a0*/  UIMAD UR6, UR36, 0x300, UR39 ;  /* 0x00000300240678a4 */ /* 0x000fe2000f8e0227 */
[----:B------:R-:W-:Y:S01]  /*41b0*/  R2UR UR53, R23 ;  /* 0x00000000173572ca */ /* 0x000fe200000e0000 */
[----:B------:R-:W-:Y:S01]  /*41c0*/  WARPGROUP.ARRIVE ;  /* 0x00000000000079c5 */ /* 0x000fe20000000000 */
        /* <DEDUP_REMOVED lines=27> */
.L_x_11367:
[----:B------:R2:W3:Y:S01]  /*4380*/  SYNCS.PHASECHK.TRANS64.TRYWAIT P2, [UR5+0x32450], R13 ;  /* 0x0324500dff0075a7 */ /* 0x0004e20008040145 */
[----:B------:R-:W-:Y:S05]  /*4390*/  @!P0 BRA `(.L_x_11368) ;  /* 0x0000000000048947 */ /* 0x000fea0003800000 */
[----:B------:R-:W-:Y:S01]  /*43a0*/  BPT.TRAP 0x1 ;  /* 0x000000040000795c */ /* 0x000fe20000300000 */
.L_x_11368:
[----:B---3--:R-:W-:Y:S05]  /*43b0*/  @P2 BRA `(.L_x_11369) ;  /* 0x0000000000082947 */ /* 0x008fea0003800000 */
[----:B------:R-:W3:Y:S02]  /*43c0*/  SYNCS.PHASECHK.TRANS64.TRYWAIT P2, [UR5+0x32450], R13 ;  /* 0x0324500dff0075a7 */ /* 0x000ee40008040145 */
[----:B---3--:R-:W-:Y:S05]  /*43d0*/  @!P2 BRA `(.L_x_11370) ;  /* 0x000000d0000ca947 */ /* 0x008fea0003800000 */
.L_x_11369:
[----:B------:R-:W-:Y:S01]  /*43e0*/  R2UR UR52, R10 ;  /* 0x000000000a3472ca */ /* 0x000fe200000e0000 */
[----:B------:R-:W-:Y:S01]  /*43f0*/  UIMAD UR6, UR36, 0xc00, UR38 ;  /* 0x00000c00240678a4 */ /* 0x000fe2000f8e0226 */
[----:B------:R-:W-:Y:S01]  /*4400*/  R2UR UR53, R11 ;  /* 0x000000000b3572ca */ /* 0x000fe200000e0000 */
[----:B------:R-:W-:Y:S01]  /*4410*/  WARPGROUP.ARRIVE ;  /* 0x00000000000079c5 */ /* 0x000fe20000000000 */
[----:B------:R-:W-:Y:S01]  /*4420*/  UMOV UR55, 0x40000040 ;  /* 0x4000004000377882 */ /* 0x000fe20000000000 */
[----:B------:R-:W-:Y:S01]  /*4430*/  UIADD3 UR10, UR6, 0x302, URZ ;  /* 0x00000302060a7890 */ /* 0x000fe2000fffe03f */
[----:B------:R-:W-:Y:S01]  /*4440*/  R2UR UR58, R201 ;  /* 0x00000000c93a72ca */ /* 0x000fe200000e0000 */
[----:B------:R-:W-:Y:S01]  /*4450*/  UMOV UR11, 0x40000040 ;  /* 0x40000040000b7882 */ /* 0x000fe20000000000 */
[----:B------:R-:W-:Y:S01]  /*4460*/  UMOV UR54, UR6 ;  /* 0x0000000600367c82 */ /* 0x000fe20008000000 */
[----:B------:R-:W-:Y:S01]  /*4470*/  UIADD3 UR14, UR6, 0x304, URZ ;  /* 0x00000304060e7890 */ /* 0x000fe2000fffe03f */
[----:B012---:R-:W-:Y:S01]  /*4480*/  IMAD.MOV.U32 R13, RZ, RZ, -0x2 ;  /* 0xfffffffeff0d7424 */ /* 0x007fe200078e00ff */
[----:B------:R-:W-:Y:S01]  /*4490*/  UMOV UR15, 0x40000040 ;  /* 0x40000040000f7882 */ /* 0x000fe20000000000 */
[----:B------:R-:W-:Y:S01]  /*44a0*/  UIADD3 UR18, UR6, 0x306, URZ ;  /* 0x0000030606127890 */ /* 0x000fe2000fffe03f */
[----:B------:R-:W0:Y:S01]  /*44b0*/  S2R R217, SR_TID.X ;  /* 0x0000000000d97919 */ /* 0x000e220000002100 */
        /* <DEDUP_REMOVED lines=20> */
[----:B0-----:R-:W-:-:S05]  /*4600*/  SHF.R.U32.HI R217, RZ, 0x7, R217 ;  /* 0x00000007ffd97819 */ /* 0x001fca00000116d9 */
        /* <DEDUP_REMOVED lines=26> */
[----:B------:R-:W-:Y:S01]  /*47b0*/  UMOV UR55, 0x40000040 ;  /* 0x4000004000377882 */ /* 0x000fe20000000000 */
[----:B------:R-:W-:Y:S01]  /*47c0*/  UMOV UR52, UR56 ;  /* 0x0000003800347c82 */ /* 0x000fe20008000000 */
[----:B------:R-:W-:Y:S01]  /*47d0*/  UMOV UR53, UR57 ;  /* 0x0000003900357c82 */ /* 0x000fe20008000000 */
[----:B------:R-:W-:-:S04]  /*47e0*/  USHF.L.U32 UR6, UR60, 0x7, URZ ;  /* 0x000000073c067899 */ /* 0x000fc8000800063f */
[----:B------:R-:W-:-:S04]  /*47f0*/  UIMAD UR6, UR4, -0x60, UR6 ;  /* 0xffffffa0040678a4 */ /* 0x000fc8000f8e0206 */
[----:B------:R-:W-:-:S04]  /*4800*/  UIADD3 UR6, UR6, 0x1, UR58 ;  /* 0x0000000106067890 */ /* 0x000fc8000fffe03a */
[----:B------:R-:W-:-:S06]  /*4810*/  UIADD3 UR6, UR6, -UR61, URZ ;  /* 0x8000003d06067290 */ /* 0x000fcc000fffe03f */
[----:B------:R-:W-:-:S04]  /*4820*/  IMAD R20, R204, R13, UR6 ;  /* 0x00000006cc147e24 */ /* 0x000fc8000f8e020d */
        /* <DEDUP_REMOVED lines=51> */
[----:B------:R-:W-:-:S02]  /*4b60*/  ISETP.GT.AND P4, PT, R20, 0x21, PT ;  /* 0x000000211400780c */ /* 0x000fc40003f84270 */
[----:B------:R-:W-:Y:S02]  /*4b70*/  FSEL R161, R161, -INF , P6 ;  /* 0xff800000a1a17808 */ /* 0x000fe40003000000 */
[----:B------:R-:W-:Y:S02]  /*4b80*/  FSEL R164, R164, -INF , P5 ;  /* 0xff800000a4a47808 */ /* 0x000fe40002800000 */
[----:B------:R-:W-:Y:S02]  /*4b90*/  FSEL R165, R165, -INF , P2 ;  /* 0xff800000a5a57808 */ /* 0x000fe40001000000 */
[----:B------:R-:W-:Y:S02]  /*4ba0*/  FSEL R168, R168, -INF , P3 ;  /* 0xff800000a8a87808 */ /* 0x000fe40001800000 */
[C---:B------:R-:W-:Y:S02]  /*4bb0*/  ISETP.GT.AND P6, PT, R20.reuse, 0x28, PT ;  /* 0x000000281400780c */ /* 0x040fe40003fc4270 */
[----:B------:R-:W-:-:S02]  /*4bc0*/  ISETP.GT.AND P5, PT, R20, 0x29, PT ;  /* 0x000000291400780c */ /* 0x000fc40003fa4270 */
[C---:B------:R-:W-:Y:S02]  /*4bd0*/  ISETP.GT.AND P2, PT, R20.reuse, 0x30, PT ;  /* 0x000000301400780c */ /* 0x040fe40003f44270 */
[C---:B------:R-:W-:Y:S02]  /*4be0*/  ISETP.GT.AND P3, PT, R20.reuse, 0x31, PT ;  /* 0x000000311400780c */ /* 0x040fe40003f64270 */
[----:B------:R-:W-:Y:S02]  /*4bf0*/  FSEL R169, R169, -INF , P4 ;  /* 0xff800000a9a97808 */ /* 0x000fe40002000000 */
[----:B------:R-:W-:Y:S02]  /*4c00*/  ISETP.GT.AND P4, PT, R20, 0x38, PT ;  /* 0x000000381400780c */ /* 0x000fe40003f84270 */
[----:B------:R-:W-:Y:S02]  /*4c10*/  FMNMX.FTZ R210, R152, R208, !PT ;  /* 0x000000d098d27209 */ /* 0x000fe40007810000 */
[----:B------:R-:W-:-:S02]  /*4c20*/  FSEL R172, R172, -INF , P6 ;  /* 0xff800000acac7808 */ /* 0x000fc40003000000 */
[----:B------:R-:W-:Y:S02]  /*4c30*/  FSEL R173, R173, -INF , P5 ;  /* 0xff800000adad7808 */ /* 0x000fe40002800000 */
[----:B------:R-:W-:Y:S02]  /*4c40*/  FSEL R176, R176, -INF , P2 ;  /* 0xff800000b0b07808 */ /* 0x000fe40001000000 */
[----:B------:R-:W-:Y:S02]  /*4c50*/  FSEL R177, R177, -INF , P3 ;  /* 0xff800000b1b17808 */ /* 0x000fe40001800000 */
[C---:B------:R-:W-:Y:S02]  /*4c60*/  ISETP.GT.AND P6, PT, R20.reuse, 0x39, PT ;  /* 0x000000391400780c */ /* 0x040fe40003fc4270 */
[C---:B------:R-:W-:Y:S02]  /*4c70*/  ISETP.GT.AND P5, PT, R20.reuse, 0x40, PT ;  /* 0x000000401400780c */ /* 0x040fe40003fa4270 */
[----:B------:R-:W-:-:S02]  /*4c80*/  ISETP.GT.AND P2, PT, R20, 0x41, PT ;  /* 0x000000411400780c */ /* 0x000fc40003f44270 */
[----:B------:R-:W-:Y:S02]  /*4c90*/  ISETP.GT.AND P3, PT, R20, 0x48, PT ;  /* 0x000000481400780c */ /* 0x000fe40003f64270 */
[----:B------:R-:W-:Y:S02]  /*4ca0*/  FSEL R180, R180, -INF , P4 ;  /* 0xff800000b4b47808 */ /* 0x000fe40002000000 */
[----:B------:R-:W-:Y:S02]  /*4cb0*/  ISETP.GT.AND P4, PT, R20, 0x49, PT ;  /* 0x000000491400780c */ /* 0x000fe40003f84270 */
[----:B------:R-:W-:Y:S02]  /*4cc0*/  FMNMX.FTZ R21, R153, R210, !PT ;  /* 0x000000d299157209 */ /* 0x000fe40007810000 */
[----:B------:R-:W-:Y:S02]  /*4cd0*/  FSEL R181, R181, -INF , P6 ;  /* 0xff800000b5b57808 */ /* 0x000fe40003000000 */
[----:B------:R-:W-:-:S02]  /*4ce0*/  FSEL R184, R184, -INF , P5 ;  /* 0xff800000b8b87808 */ /* 0x000fc40002800000 */
[----:B------:R-:W-:Y:S02]  /*4cf0*/  FSEL R185, R185, -INF , P2 ;  /* 0xff800000b9b97808 */ /* 0x000fe40001000000 */
[----:B------:R-:W-:Y:S02]  /*4d00*/  FSEL R188, R188, -INF , P3 ;  /* 0xff800000bcbc7808 */ /* 0x000fe40001800000 */
[C---:B------:R-:W-:Y:S02]  /*4d10*/  ISETP.GT.AND P6, PT, R20.reuse, 0x50, PT ;  /* 0x000000501400780c */ /* 0x040fe40003fc4270 */
[C---:B------:R-:W-:Y:S02]  /*4d20*/  ISETP.GT.AND P5, PT, R20.reuse, 0x51, PT ;  /* 0x000000511400780c */ /* 0x040fe40003fa4270 */
[C---:B------:R-:W-:Y:S02]  /*4d30*/  ISETP.GT.AND P2, PT, R20.reuse, 0x58, PT ;  /* 0x000000581400780c */ /* 0x040fe40003f44270 */
[----:B------:R-:W-:-:S02]  /*4d40*/  ISETP.GT.AND P3, PT, R20, 0x59, PT ;  /* 0x000000591400780c */ /* 0x000fc40003f64270 */
[----:B------:R-:W-:Y:S02]  /*4d50*/  FSEL R189, R189, -INF , P4 ;  /* 0xff800000bdbd7808 */ /* 0x000fe40002000000 */
[----:B------:R-:W-:Y:S02]  /*4d60*/  FMNMX.FTZ R20, R156, R21, !PT ;  /* 0x000000159c147209 */ /* 0x000fe40007810000 */
[----:B------:R-:W-:Y:S02]  /*4d70*/  ISETP.GT.AND P4, PT, R13, RZ, PT ;  /* 0x000000ff0d00720c */ /* 0x000fe40003f84270 */
        /* <DEDUP_REMOVED lines=95> */
[----:B------:R-:W0:Y:S01]  /*5370*/  LDC R13, c[0x0][0xa80] ;  /* 0x0002a000ff0d7b82 */ /* 0x000e220000000800 */
[----:B------:R-:W-:-:S03]  /*5380*/  FMNMX.FTZ R21, R199, R20, !PT ;  /* 0x00000014c7157209 */ /* 0x000fc60007810000 */
[----:B------:R-:W1:Y:S04]  /*5390*/  SHFL.BFLY PT, R159, R158, 0x2, 0x1f ;  /* 0x0c401f009e9f7f89 */ /* 0x000e6800000e0000 */
[----:B------:R-:W2:Y:S01]  /*53a0*/  SHFL.BFLY PT, R214, R21, 0x2, 0x1f ;  /* 0x0c401f0015d67f89 */ /* 0x000ea200000e0000 */
[----:B-1----:R-:W-:Y:S02]  /*53b0*/  FMNMX.FTZ R159, R158, R159, !PT ;  /* 0x0000009f9e9f7209 */ /* 0x002fe40007810000 */
[----:B--2---:R-:W-:-:S03]  /*53c0*/  FMNMX.FTZ R167, R21, R214, !PT ;  /* 0x000000d615a77209 */ /* 0x004fc60007810000 */
[----:B------:R-:W1:Y:S04]  /*53d0*/  SHFL.BFLY PT, R20, R159, 0x1, 0x1f ;  /* 0x0c201f009f147f89 */ /* 0x000e6800000e0000 */
[----:B------:R-:W2:Y:S01]  /*53e0*/  SHFL.BFLY PT, R216, R167, 0x1, 0x1f ;  /* 0x0c201f00a7d87f89 */ /* 0x000ea200000e0000 */
[----:B-1----:R-:W-:Y:S02]  /*53f0*/  FMNMX.FTZ R20, R159, R20, !PT ;  /* 0x000000149f147209 */ /* 0x002fe40007810000 */
[----:B--2---:R-:W-:-:S03]  /*5400*/  FMNMX.FTZ R21, R167, R216, !PT ;  /* 0x000000d8a7157209 */ /* 0x004fc60007810000 */
[CC--:B0-----:R-:W-:Y:S01]  /*5410*/  FMUL.FTZ R214, R20.reuse, R13.reuse ;  /* 0x0000000d14d67220 */ /* 0x0c1fe20000410000 */
        /* <DEDUP_REMOVED lines=16> */
[----:B------:R-:W-:Y:S01]  /*5520*/  IADD3 R156, -R217, 0xb, RZ ;  /* 0x0000000bd99c7810 */ /* 0x000fe20007ffe1ff */
[-C--:B------:R-:W-:Y:S01]  /*5530*/  FMUL.FTZ R209, R152, R13.reuse ;  /* 0x0000000d98d17220 */ /* 0x080fe20000410000 */
[----:B------:R-:W-:Y:S02]  /*5540*/  @!P1 VIADD R152, R212, 0x32440 ;  /* 0x00032440d4989836 */ /* 0x000fe40000000000 */
[-C--:B------:R-:W-:Y:S01]  /*5550*/  FMUL.FTZ R217, R154, R13.reuse ;  /* 0x0000000d9ad97220 */ /* 0x080fe20000410000 */
[-C--:B------:R-:W-:Y:S01]  /*5560*/  FFMA.FTZ R157, R157, R13.reuse, -R214 ;  /* 0x0000000d9d9d7223 */ /* 0x080fe200000108d6 */
[-C--:B------:R-:W-:Y:S01]  /*5570*/  FFMA.FTZ R211, R211, R13.reuse, -R216 ;  /* 0x0000000dd3d37223 */ /* 0x080fe200000108d8 */
[----:B------:R-:W-:Y:S01]  /*5580*/  MUFU.EX2 R158, R158 ;  /* 0x0000009e009e7308 */ /* 0x000fe20000000800 */
[----:B------:R-:W-:Y:S01]  /*5590*/  @!P1 PRMT R152, RZ, 0x654, R152 ;  /* 0x00000654ff989816 */ /* 0x000fe20000000098 */
[----:B------:R0:W-:Y:S06]  /*55a0*/  BAR.ARV R156, 0x100 ;  /* 0x0004009c0000751d */ /* 0x0001ec0000002000 */
[----:B------:R1:W-:Y:S01]  /*55b0*/  @!P1 SYNCS.ARRIVE.TRANS64.RED.A1T0 RZ, [R152+URZ], RZ ;  /* 0x000000ff98ff99a7 */ /* 0x0003e2000810043f */
[----:B------:R-:W2:Y:S01]  /*55c0*/  MUFU.EX2 R209, R209 ;  /* 0x000000d100d17308 */ /* 0x000ea20000000800 */
[----:B------:R-:W-:Y:S01]  /*55d0*/  UIMAD UR5, UR36, 0xc00, UR7 ;  /* 0x00000c00240578a4 */ /* 0x000fe2000f8e0207 */
[-CC-:B------:R-:W-:Y:S01]  /*55e0*/  FFMA.FTZ R160, R160, R13.reuse, -R214.reuse ;  /* 0x0000000da0a07223 */ /* 0x180fe200000108d6 */
[-CC-:B------:R-:W-:Y:S01]  /*55f0*/  FFMA.FTZ R161, R161, R13.reuse, -R214.reuse ;  /* 0x0000000da1a17223 */ /* 0x180fe200000108d6 */
[-CC-:B------:R-:W-:Y:S01]  /*5600*/  FFMA.FTZ R164, R164, R13.reuse, -R214.reuse ;  /* 0x0000000da4a47223 */ /* 0x180fe200000108d6 */
[-C--:B------:R-:W-:Y:S01]  /*5610*/  FFMA.FTZ R165, R165, R13.reuse, -R214 ;  /* 0x0000000da5a57223 */ /* 0x080fe200000108d6 */
[-CC-:B------:R-:W-:Y:S01]  /*5620*/  FFMA.FTZ R162, R162, R13.reuse, -R216.reuse ;  /* 0x0000000da2a27223 */ /* 0x180fe200000108d8 */
[-CC-:B------:R-:W-:Y:S01]  /*5630*/  FFMA.FTZ R163, R163, R13.reuse, -R216.reuse ;  /* 0x0000000da3a37223 */ /* 0x180fe200000108d8 */
[----:B------:R-:W3:Y:S01]  /*5640*/  MUFU.EX2 R217, R217 ;  /* 0x000000d900d97308 */ /* 0x000ee20000000800 */
[----:B------:R-:W-:Y:S01]  /*5650*/  UMOV UR10, UR5 ;  /* 0x00000005000a7c82 */ /* 0x000fe20008000000 */
[-CC-:B------:R-:W-:Y:S01]  /*5660*/  FFMA.FTZ R166, R166, R13.reuse, -R216.reuse ;  /* 0x0000000da6a67223 */ /* 0x180fe200000108d8 */
[-C--:B------:R-:W-:Y:S01]  /*5670*/  FFMA.FTZ R210, R210, R13.reuse, -R216 ;  /* 0x0000000dd2d27223 */ /* 0x080fe200000108d8 */
[-CC-:B------:R-:W-:Y:S01]  /*5680*/  FFMA.FTZ R168, R168, R13.reuse, -R214.reuse ;  /* 0x0000000da8a87223 */ /* 0x180fe200000108d6 */
[-CC-:B------:R-:W-:Y:S01]  /*5690*/  FFMA.FTZ R169, R169, R13.reuse, -R214.reuse ;  /* 0x0000000da9a97223 */ /* 0x180fe200000108d6 */
[-CC-:B------:R-:W-:Y:S01]  /*56a0*/  FFMA.FTZ R172, R172, R13.reuse, -R214.reuse ;  /* 0x0000000dacac7223 */ /* 0x180fe200000108d6 */
[----:B------:R-:W-:Y:S01]  /*56b0*/  FFMA.FTZ R173, R173, R13, -R214 ;  /* 0x0000000dadad7223 */ /* 0x000fe200000108d6 */
[----:B------:R-:W1:Y:S01]  /*56c0*/  MUFU.EX2 R159, R159 ;  /* 0x0000009f009f7308 */ /* 0x000e620000000800 */
[-C--:B--2---:R-:W-:Y:S01]  /*56d0*/  FMUL.FTZ R24, R24, R209.reuse ;  /* 0x000000d118187220 */ /* 0x084fe20000410000 */
        /* <DEDUP_REMOVED lines=134> */
[----:B------:R-:W-:Y:S01]  /*5f40*/  MUFU.EX2 R160, R160 ;  /* 0x000000a000a07308 */ /* 0x000fe20000000800 */
[----:B--2---:R-:W-:Y:S01]  /*5f50*/  F2FP.F16.F32.PACK_AB R154, R157, R167 ;  /* 0x000000a79d9a723e */ /* 0x004fe200000000ff */
[--C-:B------:R-:W-:Y:S01]  /*5f60*/  FFMA.FTZ R170, R170, R13, -R216.reuse ;  /* 0x0000000daaaa7223 */ /* 0x100fe200000108d8 */
[----:B----4-:R-:W-:Y:S01]  /*5f70*/  F2FP.F16.F32.PACK_AB R153, R215, R213 ;  /* 0x000000d5d799723e */ /* 0x010fe200000000ff */
[--C-:B------:R-:W-:Y:S01]  /*5f80*/  FFMA.FTZ R171, R171, R13, -R216.reuse ;  /* 0x0000000dabab7223 */ /* 0x100fe200000108d8 */
[----:B-----5:R-:W-:Y:S01]  /*5f90*/  F2FP.F16.F32.PACK_AB R155, R208, R211 ;  /* 0x000000d3d09b723e */ /* 0x020fe200000000ff */
[----:B------:R0:W-:Y:S01]  /*5fa0*/  BAR.SYNC.DEFER_BLOCKING R227, 0x100 ;  /* 0x000400e30000751d */ /* 0x0001e20000010000 */
[-CC-:B------:R-:W-:Y:S01]  /*5fb0*/  FFMA.FTZ R174, R174, R13.reuse, -R216.reuse ;  /* 0x0000000daeae7223 */ /* 0x180fe200000108d8 */
[-C--:B------:R-:W-:Y:S01]  /*5fc0*/  FFMA.FTZ R175, R175, R13.reuse, -R216 ;  /* 0x0000000dafaf7223 */ /* 0x080fe200000108d8 */
[-CC-:B------:R-:W-:Y:S01]  /*5fd0*/  FFMA.FTZ R176, R176, R13.reuse, -R214.reuse ;  /* 0x0000000db0b07223 */ /* 0x180fe200000108d6 */
[-CC-:B------:R-:W-:Y:S01]  /*5fe0*/  FFMA.FTZ R177, R177, R13.reuse, -R214.reuse ;  /* 0x0000000db1b17223 */ /* 0x180fe200000108d6 */
[-CC-:B------:R-:W-:Y:S01]  /*5ff0*/  FFMA.FTZ R180, R180, R13.reuse, -R214.reuse ;  /* 0x0000000db4b47223 */ /* 0x180fe200000108d6 */
[----:B------:R-:W1:Y:S01]  /*6000*/  MUFU.EX2 R161, R161 ;  /* 0x000000a100a17308 */ /* 0x000e620000000800 */
        /* <DEDUP_REMOVED lines=30> */
[----:B------:R-:W-:Y:S01]  /*61f0*/  ISETP.LT.AND P2, PT, R207, UR4, PT ;  /* 0x00000004cf007c0c */ /* 0x000fe2000bf41270 */
[----:B------:R-:W-:Y:S01]  /*6200*/  @!P1 VIADD R212, R212, 0x32460 ;  /* 0x00032460d4d49836 */ /* 0x000fe20000000000 */
[----:B------:R-:W2:Y:S01]  /*6210*/  MUFU.EX2 R163, R163 ;  /* 0x000000a300a37308 */ /* 0x000ea20000000800 */
[----:B------:R-:W-:Y:S01]  /*6220*/  FADD.FTZ R0, R159, R0 ;  /* 0x000000009f007221 */ /* 0x000fe20000010000 */
[----:B------:R-:W-:Y:S01]  /*6230*/  FADD.FTZ R12, R215, R12 ;  /* 0x0000000cd70c7221 */ /* 0x000fe20000010000 */
[----:B------:R-:W-:Y:S01]  /*6240*/  UIADD3 UR4, UR4, -0x1, URZ ;  /* 0xffffffff04047890 */ /* 0x000fe2000fffe03f */
        /* <DEDUP_REMOVED lines=16> */
[----:B------:R-:W0:Y:S08]  /*6350*/  MUFU.EX2 R175, R175 ;  /* 0x000000af00af7308 */ /* 0x000e300000000800 */
[----:B------:R-:W-:Y:S08]  /*6360*/  MUFU.EX2 R176, R176 ;  /* 0x000000b000b07308 */ /* 0x000ff00000000800 */
[----:B------:R-:W0:Y:S08]  /*6370*/  MUFU.EX2 R177, R177 ;  /* 0x000000b100b17308 */ /* 0x000e300000000800 */
[----:B------:R-:W-:Y:S08]  /*6380*/  MUFU.EX2 R180, R180 ;  /* 0x000000b400b47308 */ /* 0x000ff00000000800 */
[----:B------:R-:W-:Y:S08]  /*6390*/  MUFU.EX2 R181, R181 ;  /* 0x000000b500b57308 */ /* 0x000ff00000000800 */
[----:B------:R-:W-:Y:S08]  /*63a0*/  MUFU.EX2 R178, R178 ;  /* 0x000000b200b27308 */ /* 0x000ff00000000800 */
[----:B------:R-:W0:Y:S08]  /*63b0*/  MUFU.EX2 R179, R179 ;  /* 0x000000b300b37308 */ /* 0x000e300000000800 */
        /* <DEDUP_REMOVED lines=15> */
[----:B------:R-:W0:Y:S01]  /*64b0*/  MUFU.EX2 R195, R195 ;  /* 0x000000c300c37308 */ /* 0x000e220000000800 */
[----:B------:R-:W-:-:S02]  /*64c0*/  WARPGROUP.DEPBAR.LE gsb0, 0x0 ;  /* 0x00008000000079c5 */ /* 0x000fc40000010000 */
[----:B-1----:R-:W-:-:S05]  /*64d0*/  F2FP.F16.F32.PACK_AB R152, R161, R160 ;  /* 0x000000a0a198723e */ /* 0x002fca00000000ff */
[----:B------:R-:W-:Y:S01]  /*64e0*/  MUFU.EX2 R198, R198 ;  /* 0x000000c600c67308 */ /* 0x000fe20000000800 */
[----:B--2---:R-:W-:Y:S01]  /*64f0*/  F2FP.F16.F32.PACK_AB R153, R163, R162 ;  /* 0x000000a2a399723e */ /* 0x004fe200000000ff */
[----:B------:R-:W-:Y:S01]  /*6500*/  FADD.FTZ R160, R160, R157 ;  /* 0x0000009da0a07221 */ /* 0x000fe20000010000 */
[----:B------:R-:W-:Y:S01]  /*6510*/  F2FP.F16.F32.PACK_AB R154, R165, R164 ;  /* 0x000000a4a59a723e */ /* 0x000fe200000000ff */
[----:B------:R-:W-:Y:S01]  /*6520*/  FADD.FTZ R162, R162, R211 ;  /* 0x000000d3a2a27221 */ /* 0x000fe20000010000 */
[----:B---3--:R-:W-:Y:S01]  /*6530*/  F2FP.F16.F32.PACK_AB R155, R210, R166 ;  /* 0x000000a6d29b723e */ /* 0x008fe200000000ff */
[----:B------:R-:W-:Y:S02]  /*6540*/  FADD.FTZ R161, R161, R160 ;  /* 0x000000a0a1a17221 */ /* 0x000fe40000010000 */
[----:B------:R-:W1:Y:S01]  /*6550*/  MUFU.EX2 R199, R199 ;  /* 0x000000c700c77308 */ /* 0x000e620000000800 */
        /* <DEDUP_REMOVED lines=10> */
[----:B----4-:R-:W-:Y:S01]  /*6600*/  F2FP.F16.F32.PACK_AB R152, R169, R168 ;  /* 0x000000a8a998723e */ /* 0x010fe200000000ff */
[----:B------:R-:W-:Y:S01]  /*6610*/  FADD.FTZ R168, R168, R165 ;  /* 0x000000a5a8a87221 */ /* 0x000fe20000010000 */
[----:B-----5:R-:W-:Y:S01]  /*6620*/  F2FP.F16.F32.PACK_AB R153, R171, R170 ;  /* 0x000000aaab99723e */ /* 0x020fe200000000ff */
        /* <DEDUP_REMOVED lines=65> */
.L_x_11362:
[----:B------:R-:W-:-:S13]  /*6a40*/  ISETP.LE.AND P2, PT, RZ, UR4, PT ;  /* 0x00000004ff007c0c */ /* 0x000fda000bf43270 */
[----:B------:R-:W-:Y:S05]  /*6a50*/  @!P2 BRA `(.L_x_11372) ;  /* 0x0000002000c8a947 */ /* 0x000fea0003800000 */
[----:B------:R-:W-:Y:S02]  /*6a60*/  IMAD.MOV.U32 R210, RZ, RZ, R21 ;  /* 0x000000ffffd27224 */ /* 0x000fe400078e0015 */
[----:B------:R-:W-:-:S07]  /*6a70*/  IMAD.MOV.U32 R201, RZ, RZ, R20 ;  /* 0x000000ffffc97224 */ /* 0x000fce00078e0014 */
.L_x_11381:
[----:B------:R-:W-:-:S04]  /*6a80*/  UIADD3 UR36, UR36, 0x1, URZ ;  /* 0x0000000124247890 */ /* 0x000fc8000fffe03f */
[----:B------:R-:W-:-:S04]  /*6a90*/  UISETP.NE.AND UP0, UPT, UR36, 0x2, UPT ;  /* 0x000000022400788c */ /* 0x000fc8000bf05270 */
[----:B------:R-:W-:Y:S02]  /*6aa0*/  USEL UR5, URZ, 0x1, UP0 ;  /* 0x000000013f057887 */ /* 0x000fe40008000000 */
[----:B------:R-:W-:Y:S02]  /*6ab0*/  USEL UR36, UR36, URZ, UP0 ;  /* 0x0000003f24247287 */ /* 0x000fe40008000000 */
[----:B------:R-:W-:Y:S01]  /*6ac0*/  ULOP3.LUT UR37, UR37, UR5, URZ, 0x3c, !UPT ;  /* 0x0000000525257292 */ /* 0x000fe2000f8e3c3f */
[----:B-1----:R-:W-:Y:S11]  /*6ad0*/  @!P0 BRA `(.L_x_11373) ;  /* 0x0000000000048947 */ /* 0x002ff60003800000 */
[----:B------:R-:W-:Y:S01]  /*6ae0*/  BPT.TRAP 0x1 ;  /* 0x000000040000795c */ /* 0x000fe20000300000 */
.L_x_11373:
[----:B------:R-:W1:Y:S01]  /*6af0*/  S2UR UR6, SR_CgaCtaId ;  /* 0x00000000000679c3 */ /* 0x000e620000008800 */
[----:B------:R-:W-:Y:S01]  /*6b00*/  UMOV UR5, 0x400 ;  /* 0x0000040000057882 */ /* 0x000fe20000000000 */
[----:B------:R-:W-:-:S05]  /*6b10*/  IMAD.U32 R13, RZ, RZ, UR37 ;  /* 0x00000025ff0d7e24 */ /* 0x000fca000f8e00ff */
[----:B------:R-:W-:Y:S01]  /*6b20*/  SHF.L.U32 R13, R13, 0x1f, RZ ;  /* 0x0000001f0d0d7819 */ /* 0x000fe200000006ff */
[----:B-1----:R-:W-:-:S04]  /*6b30*/  ULEA UR5, UR6, UR5, 0x18 ;  /* 0x0000000506057291 */ /* 0x002fc8000f8ec03f */
[----:B------:R-:W-:-:S09]  /*6b40*/  ULEA UR5, UR36, UR5, 0x3 ;  /* 0x0000000524057291 */ /* 0x000fd2000f8e183f */
[----:B------:R1:W2:Y:S01]  /*6b50*/  SYNCS.PHASECHK.TRANS64.TRYWAIT P2, [UR5+0x32430], R13 ;  /* 0x0324300dff0075a7 */ /* 0x0002a20008040145 */
[----:B------:R-:W-:Y:S05]  /*6b60*/  @!P0 BRA `(.L_x_11374) ;  /* 0x0000000000048947 */ /* 0x000fea0003800000 */
[----:B------:R-:W-:Y:S01]  /*6b70*/  BPT.TRAP 0x1 ;  /* 0x000000040000795c */ /* 0x000fe20000300000 */
.L_x_11374:
[----:B--2---:R-:W-:Y:S05]  /*6b80*/  @P2 BRA `(.L_x_11375) ;  /* 0x0000000000082947 */ /* 0x004fea0003800000 */
[----:B------:R-:W2:Y:S02]  /*6b90*/  SYNCS.PHASECHK.TRANS64.TRYWAIT P2, [UR5+0x32430], R13 ;  /* 0x0324300dff0075a7 */ /* 0x000ea40008040145 */
[----:B--2---:R-:W-:Y:S05]  /*6ba0*/  @!P2 BRA `(.L_x_11376) ;  /* 0x000000a80030a947 */ /* 0x004fea0003800000 */
.L_x_11375:
        /* <DEDUP_REMOVED lines=31> */
.L_x_11377:
[----:B------:R3:W4:Y:S01]  /*6da0*/  SYNCS.PHASECHK.TRANS64.TRYWAIT P2, [UR5+0x32450], R13 ;  /* 0x0324500dff0075a7 */ /* 0x0007220008040145 */
[----:B------:R-:W-:Y:S05]  /*6db0*/  @!P0 BRA `(.L_x_11378) ;  /* 0x0000000000048947 */ /* 0x000fea0003800000 */
[----:B------:R-:W-:Y:S01]  /*6dc0*/  BPT.TRAP 0x1 ;  /* 0x000000040000795c */ /* 0x000fe20000300000 */
.L_x_11378:
[----:B----4-:R-:W-:Y:S05]  /*6dd0*/  @P2 BRA `(.L_x_11379) ;  /* 0x0000000000082947 */ /* 0x010fea0003800000 */
[----:B------:R-:W4:Y:S02]  /*6de0*/  SYNCS.PHASECHK.TRANS64.TRYWAIT P2, [UR5+0x32450], R13 ;  /* 0x0324500dff0075a7 */ /* 0x000f240008040145 */
[----:B----4-:R-:W-:Y:S05]  /*6df0*/  @!P2 BRA `(.L_x_11380) ;  /* 0x000000a400b4a947 */ /* 0x010fea0003800000 */
.L_x_11379:
        /* <DEDUP_REMOVED lines=13> */
[----:B------:R-:W-:Y:S01]  /*6ed0*/  ISETP.LT.AND P2, PT, RZ, UR4, PT ;  /* 0x00000004ff007c0c */ /* 0x000fe2000bf41270 */
        /* <DEDUP_REMOVED lines=19> */
[----:B----4-:R-:W-:Y:S01]  /*7010*/  SHF.R.U32.HI R215, RZ, 0x7, R215 ;  /* 0x00000007ffd77819 */ /* 0x010fe200000116d7 */
[----:B------:R-:W-:Y:S01]  /*7020*/  UMOV UR51, 0x40000040 ;  /* 0x4000004000337882 */ /* 0x000fe20000000000 */
[----:B------:R-:W-:Y:S01]  /*7030*/  UIADD3 UR4, UR4, -0x1, URZ ;  /* 0xffffffff04047890 */ /* 0x000fe2000fffe03f */
        /* <DEDUP_REMOVED lines=28> */
[----:B------:R-:W-:Y:S01]  /*7200*/  UIMAD UR6, UR36, 0xc00, UR7 ;  /* 0x00000c00240678a4 */ /* 0x000fe2000f8e0207 */
        /* <DEDUP_REMOVED lines=36> */
[----:B--2---:R-:W-:-:S04]  /*7450*/  FMNMX.FTZ R20, R152, R201, !PT ;  /* 0x000000c998147209 */ /* 0x004fc80007810000 */
[----:B-1-3--:R-:W-:-:S04]  /*7460*/  FMNMX.FTZ R13, R153, R20, !PT ;  /* 0x00000014990d7209 */ /* 0x00afc80007810000 */
        /* <DEDUP_REMOVED lines=48> */
[----:B0-----:R-:W0:Y:S01]  /*7770*/  SHFL.BFLY PT, R212, R21, 0x2, 0x1f ;  /* 0x0c401f0015d47f89 */ /* 0x001e2200000e0000 */
[----:B-1----:R-:W-:-:S05]  /*7780*/  FMNMX.FTZ R209, R208, R207, !PT ;  /* 0x000000cfd0d17209 */ /* 0x002fca0007810000 */
[----:B------:R-:W1:Y:S01]  /*7790*/  SHFL.BFLY PT, R20, R209, 0x1, 0x1f ;  /* 0x0c201f00d1147f89 */ /* 0x000e6200000e0000 */
[----:B0-----:R-:W-:-:S05]  /*77a0*/  FMNMX.FTZ R211, R21, R212, !PT ;  /* 0x000000d415d37209 */ /* 0x001fca0007810000 */
[----:B------:R-:W0:Y:S01]  /*77b0*/  SHFL.BFLY PT, R214, R211, 0x1, 0x1f ;  /* 0x0c201f00d3d67f89 */ /* 0x000e2200000e0000 */
[----:B-1----:R-:W-:-:S05]  /*77c0*/  FMNMX.FTZ R20, R209, R20, !PT ;  /* 0x00000014d1147209 */ /* 0x002fca0007810000 */
[C---:B--2---:R-:W-:Y:S01]  /*77d0*/  FMUL.FTZ R212, R20.reuse, R13 ;  /* 0x0000000d14d47220 */ /* 0x044fe20000410000 */
[----:B------:R-:W-:-:S03]  /*77e0*/  FADD.FTZ R208, -R20, R201 ;  /* 0x000000c914d07221 */ /* 0x000fc60000010100 */
[-CC-:B------:R-:W-:Y:S01]  /*77f0*/  FFMA.FTZ R207, R152, R13.reuse, -R212.reuse ;  /* 0x0000000d98cf7223 */ /* 0x180fe200000108d4 */
[-C--:B------:R-:W-:Y:S01]  /*7800*/  FMUL.FTZ R201, R208, R13.reuse ;  /* 0x0000000dd0c97220 */ /* 0x080fe20000410000 */
[-CC-:B------:R-:W-:Y:S01]  /*7810*/  FFMA.FTZ R208, R153, R13.reuse, -R212.reuse ;  /* 0x0000000d99d07223 */ /* 0x180fe200000108d4 */
[-CC-:B------:R-:W-:Y:S01]  /*7820*/  FFMA.FTZ R153, R157, R13.reuse, -R212.reuse ;  /* 0x0000000d9d997223 */ /* 0x180fe200000108d4 */
[-CC-:B------:R-:W-:Y:S01]  /*7830*/  FFMA.FTZ R209, R156, R13.reuse, -R212.reuse ;  /* 0x0000000d9cd17223 */ /* 0x180fe200000108d4 */
[----:B------:R-:W-:Y:S01]  /*7840*/  IADD3 R156, -R215, 0xb, RZ ;  /* 0x0000000bd79c7810 */ /* 0x000fe20007ffe1ff */
[----:B------:R-:W-:Y:S01]  /*7850*/  MUFU.EX2 R207, R207 ;  /* 0x000000cf00cf7308 */ /* 0x000fe20000000800 */
[-CC-:B------:R-:W-:Y:S01]  /*7860*/  FFMA.FTZ R160, R160, R13.reuse, -R212.reuse ;  /* 0x0000000da0a07223 */ /* 0x180fe200000108d4 */
[-CC-:B------:R-:W-:Y:S01]  /*7870*/  FFMA.FTZ R161, R161, R13.reuse, -R212.reuse ;  /* 0x0000000da1a17223 */ /* 0x180fe200000108d4 */
[-CC-:B------:R-:W-:Y:S01]  /*7880*/  FFMA.FTZ R164, R164, R13.reuse, -R212.reuse ;  /* 0x0000000da4a47223 */ /* 0x180fe200000108d4 */
[-CC-:B------:R-:W-:Y:S01]  /*7890*/  FFMA.FTZ R165, R165, R13.reuse, -R212.reuse ;  /* 0x0000000da5a57223 */ /* 0x180fe200000108d4 */
[-CC-:B------:R-:W-:Y:S01]  /*78a0*/  FFMA.FTZ R168, R168, R13.reuse, -R212.reuse ;  /* 0x0000000da8a87223 */ /* 0x180fe200000108d4 */
[-CC-:B------:R-:W-:Y:S01]  /*78b0*/  FFMA.FTZ R169, R169, R13.reuse, -R212.reuse ;  /* 0x0000000da9a97223 */ /* 0x180fe200000108d4 */
[----:B0-----:R-:W-:Y:S01]  /*78c0*/  FMNMX.FTZ R21, R211, R214, !PT ;  /* 0x000000d6d3157209 */ /* 0x001fe20007810000 */
[----:B------:R-:W0:Y:S01]  /*78d0*/  MUFU.EX2 R201, R201 ;  /* 0x000000c900c97308 */ /* 0x000e220000000800 */
[-CC-:B------:R-:W-:Y:S01]  /*78e0*/  FFMA.FTZ R172, R172, R13.reuse, -R212.reuse ;  /* 0x0000000dacac7223 */ /* 0x180fe200000108d4 */
[-CC-:B------:R-:W-:Y:S01]  /*78f0*/  FFMA.FTZ R173, R173, R13.reuse, -R212.reuse ;  /* 0x0000000dadad7223 */ /* 0x180fe200000108d4 */
[-C--:B------:R-:W-:Y:S01]  /*7900*/  FFMA.FTZ R176, R176, R13.reuse, -R212 ;  /* 0x0000000db0b07223 */ /* 0x080fe200000108d4 */
        /* <DEDUP_REMOVED lines=11> */
[--C-:B------:R-:W-:Y:S01]  /*79c0*/  FFMA.FTZ R159, R159, R13, -R216.reuse ;  /* 0x0000000d9f9f7223 */ /* 0x100fe200000108d8 */
[----:B------:R2:W-:Y:S06]  /*79d0*/  BAR.ARV R156, 0x100 ;  /* 0x0004009c0000751d */ /* 0x0005ec0000002000 */
[----:B-1----:R-:W-:Y:S01]  /*79e0*/  VIADD R153, R215, 0x8 ;  /* 0x00000008d7997836 */ /* 0x002fe20000000000 */
[----:B------:R1:W-:Y:S01]  /*79f0*/  @!P1 SYNCS.ARRIVE.TRANS64.RED.A1T0 RZ, [R152+URZ], RZ ;  /* 0x000000ff98ff99a7 */ /* 0x0003e2000810043f */
[----:B------:R-:W3:Y:S01]  /*7a00*/  MUFU.EX2 R157, R157 ;  /* 0x0000009d009d7308 */ /* 0x000ee20000000800 */
[-C--:B0-----:R-:W-:Y:S01]  /*7a10*/  FMUL.FTZ R24, R24, R201.reuse ;  /* 0x000000c918187220 */ /* 0x081fe20000410000 */
        /* <DEDUP_REMOVED lines=135> */
[--C-:B------:R-:W-:Y:S01]  /*8290*/  FFMA.FTZ R162, R162, R13, -R216.reuse ;  /* 0x0000000da2a27223 */ /* 0x100fe200000108d8 */
[----:B0-----:R-:W-:Y:S01]  /*82a0*/  F2FP.F16.F32.PACK_AB R154, R210, R209 ;  /* 0x000000d1d29a723e */ /* 0x001fe200000000ff */
[--C-:B------:R-:W-:Y:S01]  /*82b0*/  FFMA.FTZ R163, R163, R13, -R216.reuse ;  /* 0x0000000da3a37223 */ /* 0x100fe200000108d8 */
[----:B----4-:R-:W-:Y:S01]  /*82c0*/  F2FP.F16.F32.PACK_AB R153, R214, R211 ;  /* 0x000000d3d699723e */ /* 0x010fe200000000ff */
[-CC-:B------:R-:W-:Y:S01]  /*82d0*/  FFMA.FTZ R166, R166, R13.reuse, -R216.reuse ;  /* 0x0000000da6a67223 */ /* 0x180fe200000108d8 */
[----:B-----5:R-:W-:Y:S01]  /*82e0*/  F2FP.F16.F32.PACK_AB R155, R159, R158 ;  /* 0x0000009e9f9b723e */ /* 0x020fe200000000ff */
[-CC-:B------:R-:W-:Y:S01]  /*82f0*/  FFMA.FTZ R167, R167, R13.reuse, -R216.reuse ;  /* 0x0000000da7a77223 */ /* 0x180fe200000108d8 */
[----:B------:R-:W-:Y:S01]  /*8300*/  MUFU.EX2 R160, R160 ;  /* 0x000000a000a07308 */ /* 0x000fe20000000800 */
[-CC-:B------:R-:W-:Y:S01]  /*8310*/  FFMA.FTZ R170, R170, R13.reuse, -R216.reuse ;  /* 0x0000000daaaa7223 */ /* 0x180fe200000108d8 */
[----:B------:R-:W-:Y:S01]  /*8320*/  WARPGROUP.ARRIVE ;  /* 0x00000000000079c5 */ /* 0x000fe20000000000 */
[-CC-:B------:R-:W-:Y:S01]  /*8330*/  FFMA.FTZ R171, R171, R13.reuse, -R216.reuse ;  /* 0x0000000dabab7223 */ /* 0x180fe200000108d8 */
[-CC-:B------:R-:W-:Y:S01]  /*8340*/  FFMA.FTZ R174, R174, R13.reuse, -R216.reuse ;  /* 0x0000000daeae7223 */ /* 0x180fe200000108d8 */
[-C--:B------:R-:W-:Y:S01]  /*8350*/  FFMA.FTZ R175, R175, R13.reuse, -R216 ;  /* 0x0000000dafaf7223 */ /* 0x080fe200000108d8 */
[-C--:B------:R-:W-:Y:S01]  /*8360*/  FFMA.FTZ R181, R181, R13.reuse, -R212 ;  /* 0x0000000db5b57223 */ /* 0x080fe200000108d4 */
[-CC-:B------:R-:W-:Y:S01]  /*8370*/  FFMA.FTZ R178, R178, R13.reuse, -R216.reuse ;  /* 0x0000000db2b27223 */ /* 0x180fe200000108d8 */
[----:B------:R-:W-:Y:S01]  /*8380*/  HGMMA.64x256x16.F32 R24, R152, gdesc[UR8].tnspB, R24, gsb0 ;  /* 0x43e0000898187df0 */ /* 0x000fe20008000818 */
[----:B------:R-:W0:Y:S01]  /*8390*/  MUFU.EX2 R161, R161 ;  /* 0x000000a100a17308 */ /* 0x000e220000000800 */
[----:B------:R-:W-:Y:S01]  /*83a0*/  UIADD3 UR10, UR6, 0x80, URZ ;  /* 0x00000080060a7890 */ /* 0x000fe2000fffe03f */
[-CC-:B------:R-:W-:Y:S01]  /*83b0*/  FFMA.FTZ R179, R179, R13.reuse, -R216.reuse ;  /* 0x0000000db3b37223 */ /* 0x180fe200000108d8 */
[----:B------:R-:W-:Y:S01]  /*83c0*/  UMOV UR11, 0x40000040 ;  /* 0x40000040000b7882 */ /* 0x000fe20000000000 */
        /* <DEDUP_REMOVED lines=12> */
[----:B------:R-:W1:Y:S01]  /*8490*/  MUFU.EX2 R165, R165 ;  /* 0x000000a500a57308 */ /* 0x000e620000000800 */
        /* <DEDUP_REMOVED lines=8> */
[----:B------:R-:W-:Y:S01]  /*8520*/  FFMA.FTZ R201, R201, R0, R207 ;  /* 0x00000000c9c97223 */ /* 0x000fe200000100cf */
[----:B------:R-:W-:Y:S01]  /*8530*/  FFMA.FTZ R157, R157, R12, R211 ;  /* 0x0000000c9d9d7223 */ /* 0x000fe200000100d3 */
[----:B------:R-:W-:-:S02]  /*8540*/  @!P1 VIADD R213, R213, 0x32460 ;  /* 0x00032460d5d59836 */ /* 0x000fc40000000000 */
[----:B------:R-:W-:Y:S01]  /*8550*/  FADD.FTZ R208, R208, R201 ;  /* 0x000000c9d0d07221 */ /* 0x000fe20000010000 */
[----:B------:R-:W-:Y:S01]  /*8560*/  FADD.FTZ R157, R214, R157 ;  /* 0x0000009dd69d7221 */ /* 0x000fe20000010000 */
[----:B------:R-:W-:Y:S01]  /*8570*/  IMAD.MOV.U32 R201, RZ, RZ, R20 ;  /* 0x000000ffffc97224 */ /* 0x000fe200078e0014 */
[----:B------:R-:W3:Y:S01]  /*8580*/  MUFU.EX2 R163, R163 ;  /* 0x000000a300a37308 */ /* 0x000ee20000000800 */
[----:B------:R-:W-:Y:S01]  /*8590*/  FADD.FTZ R209, R209, R208 ;  /* 0x000000d0d1d17221 */ /* 0x000fe20000010000 */
[----:B------:R-:W-:Y:S01]  /*85a0*/  FADD.FTZ R158, R158, R157 ;  /* 0x0000009d9e9e7221 */ /* 0x000fe20000010000 */
[----:B------:R-:W-:Y:S02]  /*85b0*/  @!P1 PRMT R213, RZ, 0x654, R213 ;  /* 0x00000654ffd59816 */ /* 0x000fe400000000d5 */
[----:B------:R-:W-:Y:S01]  /*85c0*/  FADD.FTZ R209, R210, R209 ;  /* 0x000000d1d2d17221 */ /* 0x000fe20000010000 */
[----:B------:R-:W-:Y:S01]  /*85d0*/  FADD.FTZ R159, R159, R158 ;  /* 0x0000009e9f9f7221 */ /* 0x000fe20000010000 */
[----:B------:R-:W-:Y:S01]  /*85e0*/  IMAD.MOV.U32 R210, RZ, RZ, R21 ;  /* 0x000000ffffd27224 */ /* 0x000fe200078e0015 */
[----:B------:R-:W-:Y:S08]  /*85f0*/  MUFU.EX2 R166, R166 ;  /* 0x000000a600a67308 */ /* 0x000ff00000000800 */
        /* <DEDUP_REMOVED lines=120> */
.L_x_11372:
[----:B------:R-:W2:Y:S01]  /*8d80*/  SHFL.BFLY PT, R5, R12, 0x2, 0x1f ;  /* 0x0c401f000c057f89 */ /* 0x000ea200000e0000 */
[----:B------:R-:W-:Y:S01]  /*8d90*/  UIADD3 UR36, UR36, 0x1, URZ ;  /* 0x0000000124247890 */ /* 0x000fe2000fffe03f */
[----:B------:R3:W-:Y:S06]  /*8da0*/  BAR.ARV R156, 0x100 ;  /* 0x0004009c0000751d */ /* 0x0007ec0000002000 */
[----:B------:R-:W-:Y:S02]  /*8db0*/  UISETP.NE.AND UP0, UPT, UR36, 0x2, UPT ;  /* 0x000000022400788c */ /* 0x000fe4000bf05270 */
[----:B------:R-:W-:Y:S06]  /*8dc0*/  BAR.ARV 0x8, 0x120 ;  /* 0x0204800000007b1d */ /* 0x000fec0000002000 */
[----:B------:R-:W-:Y:S01]  /*8dd0*/  USEL UR4, URZ, 0x1, UP0 ;  /* 0x000000013f047887 */ /* 0x000fe20008000000 */
[----:B------:R-:W-:Y:S01]  /*8de0*/  PLOP3.LUT P0, PT, PT, PT, PT, 0x8, 0x0 ;  /* 0x000000000000781c */ /* 0x000fe20003f0e170 */
[----:B------:R-:W4:Y:S01]  /*8df0*/  SHFL.BFLY PT, R3, R0, 0x2, 0x1f ;  /* 0x0c401f0000037f89 */ /* 0x000f2200000e0000 */
[----:B------:R-:W-:Y:S01]  /*8e00*/  VIADD R221, R221, 0x1 ;  /* 0x00000001dddd7836 */ /* 0x000fe20000000000 */
[----:B------:R-:W-:Y:S01]  /*8e10*/  USEL UR36, UR36, URZ, UP0 ;  /* 0x0000003f24247287 */ /* 0x000fe20008000000 */
[----:B--2---:R-:W-:Y:S01]  /*8e20*/  FADD.FTZ R5, R5, R12 ;  /* 0x0000000c05057221 */ /* 0x004fe20000010000 */
[----:B------:R-:W-:-:S04]  /*8e30*/  ULOP3.LUT UR37, UR37, UR4, URZ, 0x3c, !UPT ;  /* 0x0000000425257292 */ /* 0x000fc8000f8e3c3f */
[----:B------:R-:W2:Y:S01]  /*8e40*/  SHFL.BFLY PT, R4, R5, 0x1, 0x1f ;  /* 0x0c201f0005047f89 */ /* 0x000ea200000e0000 */
[----:B----4-:R-:W-:Y:S01]  /*8e50*/  FADD.FTZ R3, R3, R0 ;  /* 0x0000000003037221 */ /* 0x010fe20000010000 */
[----:B------:R-:W-:-:S04]  /*8e60*/  IMAD.MOV.U32 R0, RZ, RZ, RZ ;  /* 0x000000ffff007224 */ /* 0x000fc800078e00ff */
[----:B------:R-:W4:Y:S01]  /*8e70*/  SHFL.BFLY PT, R2, R3, 0x1, 0x1f ;  /* 0x0c201f0003027f89 */ /* 0x000f2200000e0000 */
[----:B--2---:R-:W-:-:S05]  /*8e80*/  FADD.FTZ R6, R5, R4 ;  /* 0x0000000405067221 */ /* 0x004fca0000010000 */
[----:B------:R-:W-:-:S13]  /*8e90*/  FSETP.NE.FTZ.AND P2, PT, R6, RZ, PT ;  /* 0x000000ff0600720b */ /* 0x000fda0003f55000 */
[----:B------:R-:W2:Y:S01]  /*8ea0*/  @P2 MUFU.RCP R0, R6 ;  /* 0x0000000600002308 */ /* 0x000ea20000001000 */
[----:B----4-:R-:W-:Y:S01]  /*8eb0*/  FADD.FTZ R7, R3, R2 ;  /* 0x0000000203077221 */ /* 0x010fe20000010000 */
[----:B------:R-:W-:Y:S02]  /*8ec0*/  IMAD.MOV.U32 R2, RZ, RZ, RZ ;  /* 0x000000ffff027224 */ /* 0x000fe400078e00ff */
[----:B------:R-:W-:Y:S02]  /*8ed0*/  IMAD.MOV.U32 R3, RZ, RZ, -0x800000 ;  /* 0xff800000ff037424 */ /* 0x000fe400078e00ff */
[----:B------:R-:W-:Y:S02]  /*8ee0*/  FSETP.NE.FTZ.AND P1, PT, R7, RZ, PT ;  /* 0x000000ff0700720b */ /* 0x000fe40003f35000 */
[----:B------:R-:W4:Y:S01]  /*8ef0*/  @P2 MUFU.LG2 R6, R6 ;  /* 0x0000000600062308 */ /* 0x000f220000000c00 */
[-C--:B--2---:R-:W-:Y:S01]  /*8f00*/  FMUL.FTZ R8, R83, R0.reuse ;  /* 0x0000000053087220 */ /* 0x084fe20000410000 */
[-C--:B------:R-:W-:Y:S01]  /*8f10*/  FMUL.FTZ R12, R27, R0.reuse ;  /* 0x000000001b0c7220 */ /* 0x080fe20000410000 */
[----:B------:R-:W-:-:S08]  /*8f20*/  FMUL.FTZ R162, R35, R0 ;  /* 0x0000000023a27220 */ /* 0x000fd00000410000 */
[----:B------:R-:W2:Y:S01]  /*8f30*/  @P1 MUFU.LG2 R4, R7 ;  /* 0x0000000700041308 */ /* 0x000ea20000000c00 */
[C---:B------:R-:W-:Y:S01]  /*8f40*/  @P1 FMUL.FTZ R5, R13.reuse, 0.69314718246459960938 ;  /* 0x3f3172180d051820 */ /* 0x040fe20000410000 */
[----:B------:R-:W-:Y:S01]  /*8f50*/  @P2 FMUL.FTZ R13, R13, 0.69314718246459960938 ;  /* 0x3f3172180d0d2820 */ /* 0x000fe20000410000 */
[-C--:B------:R-:W-:Y:S01]  /*8f60*/  FMUL.FTZ R160, R43, R0.reuse ;  /* 0x000000002ba07220 */ /* 0x080fe20000410000 */
[-C--:B------:R-:W-:Y:S01]  /*8f70*/  FMUL.FTZ R158, R51, R0.reuse ;  /* 0x00000000339e7220 */ /* 0x080fe20000410000 */
[----:B----4-:R-:W-:Y:S01]  /*8f80*/  @P2 FMUL.FTZ R6, R6, 0.69314718246459960938 ;  /* 0x3f31721806062820 */ /* 0x010fe20000410000 */
[-C--:B---3--:R-:W-:Y:S01]  /*8f90*/  FMUL.FTZ R156, R59, R0.reuse ;  /* 0x000000003b9c7220 */ /* 0x088fe20000410000 */
[-C--:B------:R-:W-:Y:S01]  /*8fa0*/  FMUL.FTZ R154, R67, R0.reuse ;  /* 0x00000000439a7220 */ /* 0x080fe20000410000 */
[----:B------:R-:W3:Y:S01]  /*8fb0*/  @P1 MUFU.RCP R2, R7 ;  /* 0x0000000700021308 */ /* 0x000ee20000001000 */
        /* <DEDUP_REMOVED lines=125> */
.L_x_11350:
[----:B------:R-:W2:Y:S01]  /*9790*/  S2R R4, SR_CgaCtaId ;  /* 0x0000000000047919 */ /* 0x000ea20000008800 */
[----:B------:R-:W-:Y:S01]  /*97a0*/  MOV R151, 0x400 ;  /* 0x0000040000977802 */ /* 0x000fe20000000f00 */
[----:B------:R-:W-:Y:S01]  /*97b0*/  BSSY B0, `(.L_x_11382) ;  /* 0x00002b7000007945 */ /* 0x000fe20003800000 */
[----:B------:R-:W-:Y:S02]  /*97c0*/  BAR.SYNC.DEFER_BLOCKING 0x5, 0x120 ;  /* 0x0144800000007b1d */ /* 0x000fe40000010000 */
[----:B--2---:R-:W-:-:S05]  /*97d0*/  LEA R151, R4, R151, 0x18 ;  /* 0x0000009704977211 */ /* 0x004fca00078ec0ff */
[----:B------:R-:W2:Y:S02]  /*97e0*/  LDS.128 R4, [R151+0x324d0] ;  /* 0x0324d00097047984 */ /* 0x000ea40000000c00 */
[----:B--2---:R-:W-:Y:S02]  /*97f0*/  R2UR UR60, R5 ;  /* 0x00000000053c72ca */ /* 0x004fe400000e0000 */
[----:B------:R-:W-:Y:S01]  /*9800*/  R2UR UR5, R6 ;  /* 0x00000000060572ca */ /* 0x000fe200000e0000 */
[----:B------:R-:W-:Y:S06]  /*9810*/  BAR.ARV 0x4, 0x120 ;  /* 0x0104800000007b1d */ /* 0x000fec0000002000 */
[----:B------:R-:W-:Y:S08]  /*9820*/  @P0 BRA `(.L_x_11383) ;  /* 0x0000001c00980947 */ /* 0x000ff00003800000 */
[----:B------:R-:W2:Y:S01]  /*9830*/  S2R R6, SR_SWINHI ;  /* 0x0000000000067919 */ /* 0x000ea20000002f00 */
[----:B------:R-:W-:Y:S01]  /*9840*/  F2FP.F16.F32.PACK_AB R24, R25, R24 ;  /* 0x000000181918723e */ /* 0x000fe200000000ff */
[----:B------:R-:W-:Y:S01]  /*9850*/  ULDC.64 UR6, c[0x0][0xce0] ;  /* 0x0003380000067ab9 */ /* 0x000fe20000000a00 */
[----:B------:R-:W-:Y:S01]  /*9860*/  F2FP.F16.F32.PACK_AB R25, R12, R26 ;  /* 0x0000001a0c19723e */ /* 0x000fe200000000ff */
[----:B------:R-:W-:Y:S01]  /*9870*/  ULDC.64 UR8, c[0x0][0x208] ;  /* 0x0000820000087ab9 */ /* 0x000fe20000000a00 */
        /* <DEDUP_REMOVED lines=43> */
[----:B------:R-:W-:-:S02]  /*9b30*/  LOP3.LUT R16, R171, 0x380, RZ, 0xc0, !PT ;  /* 0x00000380ab107812 */ /* 0x000fc400078ec0ff */
[----:B------:R-:W-:Y:S02]  /*9b40*/  LOP3.LUT R94, R167, 0x380, RZ, 0xc0, !PT ;  /* 0x00000380a75e7812 */ /* 0x000fe400078ec0ff */
[----:B------:R-:W-:Y:S02]  /*9b50*/  SHF.R.U64 R11, R11, 0x3, RZ ;  /* 0x000000030b0b7819 */ /* 0x000fe400000012ff */
[----:B------:R-:W-:Y:S02]  /*9b60*/  LOP3.LUT R18, R173, 0x380, RZ, 0xc0, !PT ;  /* 0x00000380ad127812 */ /* 0x000fe400078ec0ff */
[----:B------:R-:W-:Y:S02]  /*9b70*/  LOP3.LUT R20, R175, 0x380, RZ, 0xc0, !PT ;  /* 0x00000380af147812 */ /* 0x000fe400078ec0ff */
[----:B------:R-:W-:Y:S02]  /*9b80*/  IADD3 R185, P0, R98, 0x8020, RZ ;  /* 0x0000802062b97810 */ /* 0x000fe40007f1e0ff */
[----:B------:R-:W-:-:S02]  /*9b90*/  SHF.R.U64 R14, R14, 0x3, RZ ;  /* 0x000000030e0e7819 */ /* 0x000fc400000012ff */
[----:B------:R-:W-:Y:S01]  /*9ba0*/  LOP3.LUT R22, R177, 0x380, RZ, 0xc0, !PT ;  /* 0x00000380b1167812 */ /* 0x000fe200078ec0ff */
[--C-:B------:R-:W-:Y:S01]  /*9bb0*/  IMAD.X R55, RZ, RZ, R99.reuse, P0 ;  /* 0x000000ffff377224 */ /* 0x100fe200000e0663 */
[----:B------:R-:W-:Y:S02]  /*9bc0*/  SHF.R.U64 R29, R12, 0x3, RZ ;  /* 0x000000030c1d7819 */ /* 0x000fe400000012ff */
[C---:B------:R-:W-:Y:S02]  /*9bd0*/  IADD3 R187, P4, R98.reuse, 0x8040, RZ ;  /* 0x0000804062bb7810 */ /* 0x040fe40007f9e0ff */
        /* <DEDUP_REMOVED lines=9> */
[----:B------:R-:W-:-:S02]  /*9c70*/  SHF.R.U64 R12, R94, 0x3, RZ ;  /* 0x000000035e0c7819 */ /* 0x000fc400000012ff */
[----:B------:R-:W-:Y:S01]  /*9c80*/  LOP3.LUT R98, R11, R98, RZ, 0x3c, !PT ;  /* 0x000000620b627212 */ /* 0x000fe200078e3cff */
[----:B------:R-:W-:Y:S01]  /*9c90*/  IMAD.X R11, RZ, RZ, R99, P2 ;  /* 0x000000ffff0b7224 */ /* 0x000fe200010e0663 */
[----:B------:R-:W-:Y:S02]  /*9ca0*/  SHF.R.U64 R18, R18, 0x3, RZ ;  /* 0x0000000312127819 */ /* 0x000fe400000012ff */
[----:B------:R-:W-:Y:S02]  /*9cb0*/  LOP3.LUT R38, R181, 0x380, RZ, 0xc0, !PT ;  /* 0x00000380b5267812 */ /* 0x000fe400078ec0ff */
[----:B------:R-:W-:Y:S02]  /*9cc0*/  SHF.R.U64 R20, R20, 0x3, RZ ;  /* 0x0000000314147819 */ /* 0x000fe400000012ff */
[----:B------:R-:W-:Y:S02]  /*9cd0*/  LOP3.LUT R46, R183, 0x380, RZ, 0xc0, !PT ;  /* 0x00000380b72e7812 */ /* 0x000fe400078ec0ff */
[----:B------:R-:W-:-:S02]  /*9ce0*/  LOP3.LUT R14, R14, R169, RZ, 0x3c, !PT ;  /* 0x000000a90e0e7212 */ /* 0x000fc400078e3cff */
[----:B------:R-:W-:Y:S02]  /*9cf0*/  SHF.R.U64 R22, R22, 0x3, RZ ;  /* 0x0000000316167819 */ /* 0x000fe400000012ff */
[----:B------:R-:W-:Y:S02]  /*9d00*/  LOP3.LUT R54, R185, 0x380, RZ, 0xc0, !PT ;  /* 0x00000380b9367812 */ /* 0x000fe400078ec0ff */
[----:B------:R-:W-:Y:S02]  /*9d10*/  LOP3.LUT R16, R16, R171, RZ, 0x3c, !PT ;  /* 0x000000ab10107212 */ /* 0x000fe400078e3cff */
[----:B------:R-:W-:Y:S02]  /*9d20*/  SHF.R.U64 R30, R30, 0x3, RZ ;  /* 0x000000031e1e7819 */ /* 0x000fe400000012ff */
[----:B------:R-:W-:Y:S02]  /*9d30*/  LOP3.LUT R62, R187, 0x380, RZ, 0xc0, !PT ;  /* 0x00000380bb3e7812 */ /* 0x000fe400078ec0ff */
[----:B------:R-:W-:-:S02]  /*9d40*/  LOP3.LUT R10, R12, R167, RZ, 0x3c, !PT ;  /* 0x000000a70c0a7212 */ /* 0x000fc400078e3cff */
[----:B------:R-:W-:Y:S02]  /*9d50*/  LOP3.LUT R18, R18, R173, RZ, 0x3c, !PT ;  /* 0x000000ad12127212 */ /* 0x000fe400078e3cff */
[----:B------:R-:W-:Y:S02]  /*9d60*/  SHF.R.U64 R38, R38, 0x3, RZ ;  /* 0x0000000326267819 */ /* 0x000fe400000012ff */
[----:B------:R-:W-:Y:S02]  /*9d70*/  LOP3.LUT R70, R189, 0x380, RZ, 0xc0, !PT ;  /* 0x00000380bd467812 */ /* 0x000fe400078ec0ff */
[----:B------:R-:W-:Y:S01]  /*9d80*/  MOV R98, R98 ;  /* 0x0000006200627202 */ /* 0x000fe20000000f00 */
[----:B------:R-:W-:Y:S01]  /*9d90*/  BAR.SYNC.DEFER_BLOCKING 0x1, 0x100 ;  /* 0x0044000000007b1d */ /* 0x000fe20000010000 */
[----:B------:R-:W-:Y:S02]  /*9da0*/  LOP3.LUT R20, R20, R175, RZ, 0x3c, !PT ;  /* 0x000000af14147212 */ /* 0x000fe400078e3cff */
[----:B------:R-:W-:-:S02]  /*9db0*/  SHF.R.U64 R46, R46, 0x3, RZ ;  /* 0x000000032e2e7819 */ /* 0x000fc400000012ff */
[----:B------:R-:W-:Y:S02]  /*9dc0*/  LOP3.LUT R78, R191, 0x380, RZ, 0xc0, !PT ;  /* 0x00000380bf4e7812 */ /* 0x000fe400078ec0ff */
[----:B------:R-:W-:Y:S02]  /*9dd0*/  LOP3.LUT R99, R166, 0x380, RZ, 0xc0, !PT ;  /* 0x00000380a6637812 */ /* 0x000fe400078ec0ff */
[----:B------:R-:W-:Y:S02]  /*9de0*/  LOP3.LUT R22, R22, R177, RZ, 0x3c, !PT ;  /* 0x000000b116167212 */ /* 0x000fe400078e3cff */
[----:B------:R-:W-:Y:S02]  /*9df0*/  SHF.R.U64 R54, R54, 0x3, RZ ;  /* 0x0000000336367819 */ /* 0x000fe400000012ff */
[----:B------:R-:W-:Y:S02]  /*9e00*/  MOV R14, R14 ;  /* 0x0000000e000e7202 */ /* 0x000fe40000000f00 */
[----:B------:R-:W-:-:S02]  /*9e10*/  LOP3.LUT R30, R30, R179, RZ, 0x3c, !PT ;  /* 0x000000b31e1e7212 */ /* 0x000fc400078e3cff */
[----:B------:R-:W-:Y:S02]  /*9e20*/  SHF.R.U64 R62, R62, 0x3, RZ ;  /* 0x000000033e3e7819 */ /* 0x000fe400000012ff */
[----:B------:R-:W-:Y:S02]  /*9e30*/  LOP3.LUT R94, R29, R6, RZ, 0x3c, !PT ;  /* 0x000000061d5e7212 */ /* 0x000fe400078e3cff */
[----:B------:R-:W-:Y:S02]  /*9e40*/  MOV R16, R16 ;  /* 0x0000001000107202 */ /* 0x000fe40000000f00 */
[----:B------:R-:W-:Y:S01]  /*9e50*/  LOP3.LUT R38, R38, R181, RZ, 0x3c, !PT ;  /* 0x000000b526267212 */ /* 0x000fe200078e3cff */
[----:B------:R2:W-:Y:S01]  /*9e60*/  STSM.16.M88.4 [R98], R24 ;  /* 0x0000001862007844 */ /* 0x0005e20000000200 */
[----:B------:R-:W-:Y:S02]  /*9e70*/  SHF.R.U64 R70, R70, 0x3, RZ ;  /* 0x0000000346467819 */ /* 0x000fe400000012ff */
[----:B------:R-:W-:Y:S01]  /*9e80*/  MOV R18, R18 ;  /* 0x0000001200127202 */ /* 0x000fe20000000f00 */
[----:B------:R3:W-:Y:S01]  /*9e90*/  STSM.16.M88.4 [R14], R32 ;  /* 0x000000200e007844 */ /* 0x0007e20000000200 */
[----:B------:R-:W-:-:S02]  /*9ea0*/  MOV R6, R10 ;  /* 0x0000000a00067202 */ /* 0x000fc40000000f00 */
[----:B------:R-:W-:Y:S01]  /*9eb0*/  LOP3.LUT R46, R46, R183, RZ, 0x3c, !PT ;  /* 0x000000b72e2e7212 */ /* 0x000fe200078e3cff */
[----:B------:R-:W4:Y:S01]  /*9ec0*/  LDC.64 R10, c[0x0][0xcd8] ;  /* 0x00033600ff0a7b82 */ /* 0x000f220000000a00 */
[----:B------:R-:W-:Y:S01]  /*9ed0*/  SHF.R.U64 R78, R78, 0x3, RZ ;  /* 0x000000034e4e7819 */ /* 0x000fe200000012ff */
[----:B------:R5:W-:Y:S01]  /*9ee0*/  STSM.16.M88.4 [R16], R40 ;  /* 0x0000002810007844 */ /* 0x000be20000000200 */
[----:B------:R-:W-:Y:S02]  /*9ef0*/  SHF.R.U64 R99, R99, 0x3, RZ ;  /* 0x0000000363637819 */ /* 0x000fe400000012ff */
[----:B------:R-:W-:Y:S01]  /*9f00*/  MOV R20, R20 ;  /* 0x0000001400147202 */ /* 0x000fe20000000f00 */
[----:B------:R0:W-:Y:S01]  /*9f10*/  STSM.16.M88.4 [R18], R48 ;  /* 0x0000003012007844 */ /* 0x0001e20000000200 */
[----:B------:R-:W-:Y:S02]  /*9f20*/  F2FP.F16.F32.PACK_AB R59, R155, R59 ;  /* 0x0000003b9b3b723e */ /* 0x000fe400000000ff */
        /* <DEDUP_REMOVED lines=10> */
[----:B------:R-:W-:Y:S02]  /*9fd0*/  LOP3.LUT R62, R62, R187, RZ, 0x3c, !PT ;  /* 0x000000bb3e3e7212 */ /* 0x000fe400078e3cff */
[----:B------:R-:W-:Y:S02]  /*9fe0*/  MOV R30, R30 ;  /* 0x0000001e001e7202 */ /* 0x000fe40000000f00 */
[----:B------:R-:W-:Y:S02]  /*9ff0*/  F2FP.F16.F32.PACK_AB R74, R77, R76 ;  /* 0x0000004c4d4a723e */ /* 0x000fe400000000ff */
[----:B------:R-:W-:Y:S01]  /*a000*/  F2FP.F16.F32.PACK_AB R75, R9, R75 ;  /* 0x0000004b094b723e */ /* 0x000fe200000000ff */
[----:B------:R-:W-:Y:S01]  /*a010*/  IMAD.SHL.U32 R9, R206, 0x4, RZ ;  /* 0x00000004ce097824 */ /* 0x000fe200078e00ff */
[----:B------:R-:W-:-:S02]  /*a020*/  F2FP.F16.F32.PACK_AB R81, R8, R82 ;  /* 0x000000520851723e */ /* 0x000fc400000000ff */
[----:B------:R-:W-:Y:S01]  /*a030*/  LOP3.LUT R70, R70, R189, RZ, 0x3c, !PT ;  /* 0x000000bd46467212 */ /* 0x000fe200078e3cff */
[----:B------:R0:W-:Y:S01]  /*a040*/  STSM.16.M88.4 [R30], R72 ;  /* 0x000000481e007844 */ /* 0x0001e20000000200 */
[----:B------:R-:W-:Y:S02]  /*a050*/  MOV R38, R38 ;  /* 0x0000002600267202 */ /* 0x000fe40000000f00 */
[----:B------:R-:W-:Y:S02]  /*a060*/  F2FP.F16.F32.PACK_AB R82, R85, R84 ;  /* 0x000000545552723e */ /* 0x000fe400000000ff */
[----:B------:R-:W-:Y:S02]  /*a070*/  F2FP.F16.F32.PACK_AB R83, R83, R86 ;  /* 0x000000565353723e */ /* 0x000fe400000000ff */
[----:B------:R-:W-:Y:S02]  /*a080*/  LOP3.LUT R78, R78, R191, RZ, 0x3c, !PT ;  /* 0x000000bf4e4e7212 */ /* 0x000fe400078e3cff */
[----:B------:R-:W-:Y:S01]  /*a090*/  LOP3.LUT R12, R99, R166, RZ, 0x3c, !PT ;  /* 0x000000a6630c7212 */ /* 0x000fe200078e3cff */
        /* <DEDUP_REMOVED lines=11> */
[----:B--2---:R-:W-:Y:S02]  /*a150*/  F2FP.F16.F32.PACK_AB R98, R101, R100 ;  /* 0x000000646562723e */ /* 0x004fe400000000ff */
        /* <DEDUP_REMOVED lines=31> */
[----:B------:R-:W-:Y:S01]  /*a350*/  MOV R12, R12 ;  /* 0x0000000c000c7202 */ /* 0x000fe20000000f00 */
[----:B------:R0:W-:Y:S01]  /*a360*/  STSM.16.M88.4 [R6], R136 ;  /* 0x0000008806007844 */ /* 0x0001e20000000200 */
[----:B------:R-:W-:-:S02]  /*a370*/  F2FP.F16.F32.PACK_AB R146, R149, R148 ;  /* 0x000000949592723e */ /* 0x000fc400000000ff */
[----:B------:R-:W-:Y:S02]  /*a380*/  F2FP.F16.F32.PACK_AB R147, R0, R150 ;  /* 0x000000960093723e */ /* 0x000fe400000000ff */
[----:B------:R-:W-:Y:S02]  /*a390*/  ISETP.NE.U32.AND P2, PT, RZ, UR6, PT ;  /* 0x00000006ff007c0c */ /* 0x000fe4000bf45070 */
[----:B----4-:R-:W-:Y:S01]  /*a3a0*/  ISETP.NE.U32.AND P3, PT, R10, RZ, PT ;  /* 0x000000ff0a00720c */ /* 0x010fe20003f65070 */
[----:B------:R0:W-:Y:S01]  /*a3b0*/  STSM.16.M88.4 [R12], R144 ;  /* 0x000000900c007844 */ /* 0x0001e20000000200 */
[----:B------:R-:W-:Y:S01]  /*a3c0*/  BAR.SYNC.DEFER_BLOCKING 0x1, 0x100 ;  /* 0x0044000000007b1d */ /* 0x000fe20000010000 */
[----:B------:R-:W-:Y:S02]  /*a3d0*/  ISETP.NE.AND.EX P2, PT, RZ, UR7, PT, P2 ;  /* 0x00000007ff007c0c */ /* 0x000fe4000bf45320 */
[----:B---3--:R-:W-:Y:S02]  /*a3e0*/  SHF.L.U64.HI R14, R206, 0x2, R218 ;  /* 0x00000002ce0e7819 */ /* 0x008fe400000102da */
[----:B------:R-:W-:-:S02]  /*a3f0*/  IADD3 R10, P0, R9, R10, RZ ;  /* 0x0000000a090a7210 */ /* 0x000fc40007f1e0ff */
[----:B------:R-:W-:-:S03]  /*a400*/  ISETP.NE.AND.EX P3, PT, R11, RZ, PT, P3 ;  /* 0x000000ff0b00720c */ /* 0x000fc60003f65330 */
[----:B------:R-:W-:-:S04]  /*a410*/  IMAD.X R11, R14, 0x1, R11, P0 ;  /* 0x000000010e0b7824 */ /* 0x000fc800000e060b */
[----:B------:R-:W-:-:S04]  /*a420*/  @P2 IADD3 R8, P0, R9, UR6, RZ ;  /* 0x0000000609082c10 */ /* 0x000fc8000ff1e0ff */
[----:B------:R-:W-:Y:S02]  /*a430*/  @P2 IADD3.X R9, R14, UR7, RZ, P0, !PT ;  /* 0x000000070e092c10 */ /* 0x000fe400087fe4ff */
[----:B------:R-:W2:Y:S04]  /*a440*/  @P3 LDG.E R0, desc[UR8][R10.64] ;  /* 0x000000080a003981 */ /* 0x000ea8000c1e1900 */
[----:B------:R-:W3:Y:S01]  /*a450*/  @P2 LDG.E R8, desc[UR8][R8.64] ;  /* 0x0000000808082981 */ /* 0x000ee2000c1e1900 */
[----:B------:R-:W-:Y:S01]  /*a460*/  IMAD R13, R202, 0x40, R200 ;  /* 0x00000040ca0d7824 */ /* 0x000fe200078e02c8 */
[----:B------:R-:W-:Y:S01]  /*a470*/  UMOV UR4, URZ ;  /* 0x0000003f00047c82 */ /* 0x000fe20008000000 */
[----:B------:R-:W-:Y:S02]  /*a480*/  ULDC UR10, c[0x0][0xb88] ;  /* 0x0002e200000a7ab9 */ /* 0x000fe40000000800 */
[----:B------:R-:W-:-:S03]  /*a490*/  IMAD.WIDE R4, R13, 0x2, R4 ;  /* 0x000000020d047825 */ /* 0x000fc600078e0204 */
[C---:B------:R-:W-:Y:S02]  /*a4a0*/  IADD3 R17, P0, R4.reuse, 0x1000, RZ ;  /* 0x0000100004117810 */ /* 0x040fe40007f1e0ff */
[----:B------:R-:W-:Y:S02]  /*a4b0*/  IADD3 R13, P1, R4, 0x2000, RZ ;  /* 0x00002000040d7810 */ /* 0x000fe40007f3e0ff */
[----:B-----5:R-:W-:Y:S02]  /*a4c0*/  LOP3.LUT R16, R17, 0x380, RZ, 0xc0, !PT ;  /* 0x0000038011107812 */ /* 0x020fe400078ec0ff */
        /* <DEDUP_REMOVED lines=10> */
.L_x_11384:
[----:B------:R-:W-:Y:S01]  /*a570*/  R2UR UR16, R219 ;  /* 0x00000000db1072ca */ /* 0x000fe200000e0000 */
[----:B------:R-:W-:Y:S01]  /*a580*/  ULDC.64 UR12, c[0x0][0xc70] ;  /* 0x00031c00000c7ab9 */ /* 0x000fe20000000a00 */
[----:B------:R-:W-:Y:S01]  /*a590*/  USHF.R.S32.HI UR9, URZ, 0x1f, UR4 ;  /* 0x0000001f3f097899 */ /* 0x000fe20008011404 */
[----:B------:R-:W-:Y:S01]  /*a5a0*/  R2UR UR15, R220 ;  /* 0x00000000dc0f72ca */ /* 0x000fe200000e0000 */
[----:B------:R-:W-:Y:S01]  /*a5b0*/  UMOV UR8, UR4 ;  /* 0x0000000400087c82 */ /* 0x000fe20008000000 */
[----:B------:R-:W-:Y:S01]  /*a5c0*/  IADD3 R11, P2, R4, 0x3000, RZ ;  /* 0x00003000040b7810 */ /* 0x000fe20007f5e0ff */
[----:B------:R-:W-:Y:S01]  /*a5d0*/  ULDC.64 UR18, c[0x0][0x208] ;  /* 0x0000820000127ab9 */ /* 0x000fe20000000a00 */
[----:B------:R-:W-:Y:S02]  /*a5e0*/  SEL R73, R206, RZ, !P3 ;  /* 0x000000ffce497207 */ /* 0x000fe40005800000 */
[----:B------:R-:W-:Y:S02]  /*a5f0*/  SEL R218, R218, RZ, !P3 ;  /* 0x000000ffdada7207 */ /* 0x000fe40005800000 */
[----:B------:R-:W-:-:S02]  /*a600*/  LOP3.LUT R10, R11, 0x380, RZ, 0xc0, !PT ;  /* 0x000003800b0a7812 */ /* 0x000fc400078ec0ff */
[----:B------:R-:W-:Y:S01]  /*a610*/  USHF.R.S32.HI UR14, URZ, 0x1f, UR16 ;  /* 0x0000001f3f0e7899 */ /* 0x000fe20008011410 */
[----:B------:R-:W-:Y:S01]  /*a620*/  LOP3.LUT R12, R13, 0x380, RZ, 0xc0, !PT ;  /* 0x000003800d0c7812 */ /* 0x000fe200078ec0ff */
[----:B------:R-:W-:Y:S01]  /*a630*/  UIMAD.WIDE.U32 UR6, UR16, UR12, UR8 ;  /* 0x0000000c100672a5 */ /* 0x000fe2000f8e0008 */
[----:B------:R-:W-:Y:S01]  /*a640*/  IMAD.U32 R6, RZ, RZ, UR15 ;  /* 0x0000000fff067e24 */ /* 0x000fe2000f8e00ff */
[----:B------:R-:W-:Y:S01]  /*a650*/  UIMAD UR11, UR14, UR12, URZ ;  /* 0x0000000c0e0b72a4 */ /* 0x000fe2000f8e023f */
[----:B------:R-:W-:Y:S02]  /*a660*/  SHF.R.U64 R10, R10, 0x3, RZ ;  /* 0x000000030a0a7819 */ /* 0x000fe400000012ff */
[----:B------:R-:W-:Y:S01]  /*a670*/  IMAD R15, R6, 0x80, R205 ;  /* 0x00000080060f7824 */ /* 0x000fe200078e02cd */
[----:B------:R-:W-:Y:S01]  /*a680*/  UIMAD UR8, UR16, UR13, UR11 ;  /* 0x0000000d100872a4 */ /* 0x000fe2000f8e020b */
[----:B------:R-:W-:Y:S01]  /*a690*/  IMAD.U32 R9, RZ, RZ, UR7 ;  /* 0x00000007ff097e24 */ /* 0x000fe2000f8e00ff */
[----:B------:R-:W-:Y:S01]  /*a6a0*/  LOP3.LUT R10, R10, R11, RZ, 0x3c, !PT ;  /* 0x0000000b0a0a7212 */ /* 0x000fe200078e3cff */
[----:B------:R-:W-:Y:S01]  /*a6b0*/  IMAD.U32 R8, RZ, RZ, UR6 ;  /* 0x00000006ff087e24 */ /* 0x000fe2000f8e00ff */
[----:B------:R-:W-:Y:S01]  /*a6c0*/  UIADD3 UR8, UR7, UR8, URZ ;  /* 0x0000000807087290 */ /* 0x000fe2000fffe03f */
[----:B------:R-:W-:Y:S01]  /*a6d0*/  SHF.R.S32.HI R11, RZ, 0x1f, R15 ;  /* 0x0000001fff0b7819 */ /* 0x000fe2000001140f */
[----:B------:R-:W-:Y:S01]  /*a6e0*/  ULDC.64 UR12, c[0x0][0xba0] ;  /* 0x0002e800000c7ab9 */ /* 0x000fe20000000a00 */
[----:B------:R-:W-:Y:S01]  /*a6f0*/  ULDC.64 UR6, c[0x0][0xc78] ;  /* 0x00031e0000067ab9 */ /* 0x000fe20000000a00 */
[----:B------:R-:W-:Y:S01]  /*a700*/  SHF.R.U64 R16, R16, 0x3, RZ ;  /* 0x0000000310107819 */ /* 0x000fe200000012ff */
[----:B------:R-:W-:Y:S01]  /*a710*/  IMAD R0, R218, UR6, RZ ;  /* 0x00000006da007c24 */ /* 0x000fe2000f8e02ff */
[----:B------:R-:W-:Y:S01]  /*a720*/  SHF.R.U64 R12, R12, 0x3, RZ ;  /* 0x000000030c0c7819 */ /* 0x000fe200000012ff */
[----:B------:R-:W-:Y:S01]  /*a730*/  IMAD.U32 R9, RZ, RZ, UR8 ;  /* 0x00000008ff097e24 */ /* 0x000fe2000f8e00ff */
[----:B------:R-:W-:Y:S01]  /*a740*/  LOP3.LUT R16, R16, R17, RZ, 0x3c, !PT ;  /* 0x0000001110107212 */ /* 0x000fe200078e3cff */
[C---:B------:R-:W-:Y:S01]  /*a750*/  IMAD R6, R73.reuse, UR7, R0 ;  /* 0x0000000749067c24 */ /* 0x040fe2000f8e0200 */
[C---:B------:R-:W-:Y:S01]  /*a760*/  IADD3 R57, P6, R4.reuse, 0x4000, RZ ;  /* 0x0000400004397810 */ /* 0x040fe20007fde0ff */
[----:B------:R-:W-:Y:S01]  /*a770*/  IMAD.WIDE.U32 R8, R73, UR6, R8 ;  /* 0x0000000649087c25 */ /* 0x000fe2000f8e0008 */
[----:B------:R-:W-:Y:S01]  /*a780*/  ULDC.64 UR6, c[0x0][0xc40] ;  /* 0x0003100000067ab9 */ /* 0x000fe20000000a00 */
[----:B------:R-:W-:-:S02]  /*a790*/  IADD3 R41, P5, R4, 0x5000, RZ ;  /* 0x0000500004297810 */ /* 0x000fc40007fbe0ff */
[----:B------:R-:W-:Y:S01]  /*a7a0*/  IMAD.X R17, RZ, RZ, R5, P0 ;  /* 0x000000ffff117224 */ /* 0x000fe200000e0605 */
[----:B------:R-:W-:Y:S02]  /*a7b0*/  IADD3 R0, P3, R15, R8, RZ ;  /* 0x000000080f007210 */ /* 0x000fe40007f7e0ff */
[----:B------:R-:W-:Y:S02]  /*a7c0*/  IADD3 R65, P0, R4, 0x8000, RZ ;  /* 0x0000800004417810 */ /* 0x000fe40007f1e0ff */
[----:B------:R-:W-:Y:S02]  /*a7d0*/  IADD3.X R11, R11, R9, R6, P3, !PT ;  /* 0x000000090b0b7210 */ /* 0x000fe40001ffe406 */
[----:B------:R-:W-:Y:S02]  /*a7e0*/  LEA R26, P3, R0, UR6, 0x2 ;  /* 0x00000006001a7c11 */ /* 0x000fe4000f8610ff */
[----:B------:R-:W-:Y:S02]  /*a7f0*/  IADD3 R29, P4, R4, 0x6000, RZ ;  /* 0x00006000041d7810 */ /* 0x000fe40007f9e0ff */
[----:B------:R-:W-:Y:S01]  /*a800*/  LEA.HI.X R27, R0, UR7, R11, 0x2, P3 ;  /* 0x00000007001b7c11 */ /* 0x000fe200098f140b */
[--C-:B------:R-:W-:Y:S01]  /*a810*/  IMAD.X R11, RZ, RZ, R5.reuse, P2 ;  /* 0x000000ffff0b7224 */ /* 0x100fe200010e0605 */
[----:B------:R-:W-:Y:S01]  /*a820*/  IADD3 R21, P3, R4, 0x7000, RZ ;  /* 0x0000700004157810 */ /* 0x000fe20007f7e0ff */
[----:B------:R-:W-:Y:S01]  /*a830*/  VIADD R0, R15, 0x8 ;  /* 0x000000080f007836 */ /* 0x000fe20000000000 */
        /* <DEDUP_REMOVED lines=44> */
[----:B------:R-:W-:-:S02]  /*ab00*/  ISETP.GE.OR P0, PT, R0, UR10, P0 ;  /* 0x0000000a00007c0c */ /* 0x000fc40008706670 */
[----:B------:R-:W-:Y:S01]  /*ab10*/  LOP3.LUT R0, R9, 0x380, RZ, 0xc0, !PT ;  /* 0x0000038009007812 */ /* 0x000fe200078ec0ff */
[----:B------:R-:W-:Y:S01]  /*ab20*/  @!P1 STG.E desc[UR18][R26.64], R2 ;  /* 0x000000021a009986 */ /* 0x000fe2000c101912 */
[----:B------:R-:W-:Y:S02]  /*ab30*/  LOP3.LUT R15, R4, 0x380, RZ, 0xc0, !PT ;  /* 0x00000380040f7812 */ /* 0x000fe400078ec0ff */
[----:B------:R-:W-:Y:S02]  /*ab40*/  SHF.R.U64 R24, R24, 0x3, RZ ;  /* 0x0000000318187819 */ /* 0x000fe400000012ff */
[----:B------:R-:W-:Y:S02]  /*ab50*/  SHF.R.U64 R68, R68, 0x3, RZ ;  /* 0x0000000344447819 */ /* 0x000fe400000012ff */
        /* <DEDUP_REMOVED lines=16> */
[----:B------:R-:W-:Y:S01]  /*ac60*/  LOP3.LUT R4, R15, R4, RZ, 0x3c, !PT ;  /* 0x000000040f047212 */ /* 0x000fe200078e3cff */
[----:B------:R-:W-:-:S02]  /*ac70*/  UIMAD UR6, UR9, UR12, URZ ;  /* 0x0000000c090672a4 */ /* 0x000fc4000f8e023f */
        /* <DEDUP_REMOVED lines=14> */
[----:B------:R-:W5:Y:S01]  /*ad60*/  LD.E.128 R32, desc[UR18][R32.64] ;  /* 0x0000001220207980 */ /* 0x000f62000c101d00 */
[----:B------:R-:W-:Y:S01]  /*ad70*/  IMAD.U32 R3, RZ, RZ, UR12 ;  /* 0x0000000cff037e24 */ /* 0x000fe2000f8e00ff */
[----:B------:R-:W-:Y:S01]  /*ad80*/  UIMAD UR10, UR15, -0x80, UR10 ;  /* 0xffffff800f0a78a4 */ /* 0x000fe2000f8e020a */
        /* <DEDUP_REMOVED lines=8> */
[----:B------:R-:W-:Y:S02]  /*ae10*/  ULDC.64 UR8, c[0x0][0xbe0] ;  /* 0x0002f80000087ab9 */ /* 0x000fe40000000a00 */
[----:B------:R-:W-:Y:S02]  /*ae20*/  UIMAD UR4, UR14, UR8, URZ ;  /* 0x000000080e0472a4 */ /* 0x000fe4000f8e023f */
[----:B--2---:R-:W-:Y:S01]  /*ae30*/  IMAD.U32 R5, RZ, RZ, UR8 ;  /* 0x00000008ff057e24 */ /* 0x004fe2000f8e00ff */
[C---:B------:R-:W-:Y:S01]  /*ae40*/  ISETP.GE.AND P3, PT, R202.reuse, UR10, PT ;  /* 0x0000000aca007c0c */ /* 0x040fe2000bf66270 */
[----:B------:R-:W-:Y:S01]  /*ae50*/  VIADD R3, R3, UR6 ;  /* 0x0000000603037c36 */ /* 0x000fe20008000000 */
[----:B------:R-:W-:Y:S01]  /*ae60*/  UIMAD UR4, UR16, UR9, UR4 ;  /* 0x00000009100472a4 */ /* 0x000fe2000f8e0204 */
[----:B------:R-:W-:Y:S01]  /*ae70*/  VIADD R0, R202, 0x20 ;  /* 0x00000020ca007836 */ /* 0x000fe20000000000 */
[----:B------:R-:W-:Y:S01]  /*ae80*/  ULDC.64 UR6, c[0x0][0xbe8] ;  /* 0x0002fa0000067ab9 */ /* 0x000fe20000000a00 */
[----:B------:R-:W-:-:S04]  /*ae90*/  IMAD.WIDE.U32 R2, R5, UR16, R2 ;  /* 0x0000001005027c25 */ /* 0x000fc8000f8e0002 */
[----:B------:R-:W-:Y:S01]  /*aea0*/  VIADD R151, R151, 0x32420 ;  /* 0x0003242097977836 */ /* 0x000fe20000000000 */
[----:B------:R-:W-:Y:S01]  /*aeb0*/  ISETP.GE.AND P0, PT, R0, UR10, PT ;  /* 0x0000000a00007c0c */ /* 0x000fe2000bf06270 */
[----:B------:R-:W-:Y:S02]  /*aec0*/  VIADD R5, R202, 0x60 ;  /* 0x00000060ca057836 */ /* 0x000fe40000000000 */
[----:B------:R-:W-:Y:S01]  /*aed0*/  IMAD R0, R218, UR6, RZ ;  /* 0x00000006da007c24 */ /* 0x000fe2000f8e02ff */
[----:B------:R-:W-:Y:S01]  /*aee0*/  PRMT R151, RZ, 0x654, R151 ;  /* 0x00000654ff977816 */ /* 0x000fe20000000097 */
[----:B------:R-:W-:Y:S01]  /*aef0*/  VIADD R3, R3, UR4 ;  /* 0x0000000403037c36 */ /* 0x000fe20008000000 */
[----:B------:R-:W-:Y:S01]  /*af00*/  ISETP.GE.AND P2, PT, R5, UR10, PT ;  /* 0x0000000a05007c0c */ /* 0x000fe2000bf46270 */
[----:B------:R-:W-:Y:S01]  /*af10*/  VIADD R4, R202, 0x40 ;  /* 0x00000040ca047836 */ /* 0x000fe20000000000 */
[----:B------:R-:W-:Y:S01]  /*af20*/  SHF.R.S32.HI R203, RZ, 0x1f, R202 ;  /* 0x0000001fffcb7819 */ /* 0x000fe200000114ca */
[C---:B------:R-:W-:Y:S01]  /*af30*/  IMAD R75, R73.reuse, UR7, R0 ;  /* 0x00000007494b7c24 */ /* 0x040fe2000f8e0200 */
[----:B0-----:R0:W-:Y:S01]  /*af40*/  SYNCS.ARRIVE.TRANS64.RED.A1T0 RZ, [R151+URZ], RZ ;  /* 0x000000ff97ff79a7 */ /* 0x0011e2000810043f */
[----:B------:R-:W-:Y:S01]  /*af50*/  IMAD.U32 R5, RZ, RZ, UR15 ;  /* 0x0000000fff057e24 */ /* 0x000fe2000f8e00ff */
[----:B------:R-:W-:Y:S01]  /*af60*/  BSSY B1, `(.L_x_11385) ;  /* 0x000001d000017945 */ /* 0x000fe20003800000 */
[----:B------:R-:W-:Y:S01]  /*af70*/  IMAD.WIDE.U32 R72, R73, UR6, R2 ;  /* 0x0000000649487c25 */ /* 0x000fe2000f8e0002 */
[----:B------:R-:W-:-:S03]  /*af80*/  ISETP.GE.AND P1, PT, R4, UR10, PT ;  /* 0x0000000a04007c0c */ /* 0x000fc6000bf26270 */
[----:B------:R-:W-:-:S04]  /*af90*/  IMAD.WIDE R4, R5, 0x80, R202 ;  /* 0x0000008005047825 */ /* 0x000fc800078e02ca */
[----:B------:R-:W-:Y:S01]  /*afa0*/  IMAD.IADD R77, R73, 0x1, R75 ;  /* 0x00000001494d7824 */ /* 0x000fe200078e024b */
[----:B0-----:R-:W-:Y:S06]  /*afb0*/  @P3 BRA `(.L_x_11386) ;  /* 0x00000000005c3947 */ /* 0x001fec0003800000 */
[----:B------:R-:W-:Y:S01]  /*afc0*/  ULDC.64 UR6, c[0x0][0xbd8] ;  /* 0x0002f60000067ab9 */ /* 0x000fe20000000a00 */
[----:B------:R-:W-:Y:S01]  /*afd0*/  IMAD.MOV.U32 R2, RZ, RZ, R72 ;  /* 0x000000ffff027224 */ /* 0x000fe200078e0048 */
[----:B------:R-:W-:Y:S01]  /*afe0*/  ULDC UR4, c[0x0][0xb8c] ;  /* 0x0002e30000047ab9 */ /* 0x000fe20000000800 */
[----:B------:R-:W-:Y:S01]  /*aff0*/  IMAD R75, R5, UR6, RZ ;  /* 0x00000006054b7c24 */ /* 0x000fe2000f8e02ff */
[C---:B------:R-:W-:Y:S01]  /*b000*/  ISETP.GE.AND P4, PT, R200.reuse, UR4, PT ;  /* 0x00000004c8007c0c */ /* 0x040fe2000bf86270 */
[----:B------:R-:W-:Y:S01]  /*b010*/  IMAD.MOV.U32 R3, RZ, RZ, R77 ;  /* 0x000000ffff037224 */ /* 0x000fe200078e004d */
[----:B------:R-:W-:Y:S01]  /*b020*/  ULDC.64 UR8, c[0x0][0x208] ;  /* 0x0000820000087ab9 */ /* 0x000fe20000000a00 */
        /* <DEDUP_REMOVED lines=16> */
.L_x_11386:
[----:B------:R-:W-:Y:S05]  /*b130*/  BSYNC B1 ;  /* 0x0000000000017941 */ /* 0x000fea0003800000 */
.L_x_11385:
        /* <DEDUP_REMOVED lines=13> */
[----:B------:R-:W-:Y:S01]  /*b210*/  IMAD R0, R0, UR6, RZ ;  /* 0x0000000600007c24 */ /* 0x000fe2000f8e02ff */
[----:B------:R-:W-:Y:S01]  /*b220*/  ULDC.64 UR8, c[0x0][0x208] ;  /* 0x0000820000087ab9 */ /* 0x000fe20000000a00 */
        /* <DEDUP_REMOVED lines=12> */
.L_x_11388:
[----:B------:R-:W-:Y:S05]  /*b2f0*/  BSYNC B1 ;  /* 0x0000000000017941 */ /* 0x000fea0003800000 */
.L_x_11387:
[----:B------:R-:W-:Y:S04]  /*b300*/  BSSY B1, `(.L_x_11389) ;  /* 0x000001b000017945 */ /* 0x000fe80003800000 */
[----:B------:R-:W-:Y:S05]  /*b310*/  @P1 BRA `(.L_x_11390) ;  /* 0x0000000000641947 */ /* 0x000fea0003800000 */
[----:B--2--5:R-:W-:Y:S01]  /*b320*/  IADD3 R17, P0, R4, 0x40, RZ ;  /* 0x0000004004117810 */ /* 0x024fe20007f1e0ff */
        /* <DEDUP_REMOVED lines=24> */
.L_x_11390:
[----:B------:R-:W-:Y:S05]  /*b4b0*/  BSYNC B1 ;  /* 0x0000000000017941 */ /* 0x000fea0003800000 */
.L_x_11389:
[----:B------:R-:W-:Y:S05]  /*b4c0*/  @P2 BRA `(.L_x_11391) ;  /* 0x0000000c00942947 */ /* 0x000fea0003800000 */
[----:B---3-5:R-:W-:Y:S01]  /*b4d0*/  IADD3 R13, P0, R4, 0x60, RZ ;  /* 0x00000060040d7810 */ /* 0x028fe20007f1e0ff */
[----:B------:R-:W-:Y:S01]  /*b4e0*/  VIADD R0, R200, 0x40 ;  /* 0x00000040c8007836 */ /* 0x000fe20000000000 */
[----:B------:R-:W-:Y:S01]  /*b4f0*/  ULDC.64 UR6, c[0x0][0xbd8] ;  /* 0x0002f60000067ab9 */ /* 0x000fe20000000a00 */
[----:B------:R-:W-:Y:S01]  /*b500*/  IMAD.MOV.U32 R2, RZ, RZ, R72 ;  /* 0x000000ffff027224 */ /* 0x000fe200078e0048 */
[----:B------:R-:W-:Y:S01]  /*b510*/  ULDC UR4, c[0x0][0xb8c] ;  /* 0x0002e30000047ab9 */ /* 0x000fe20000000800 */
[----:B------:R-:W-:Y:S01]  /*b520*/  IMAD.X R4, RZ, RZ, R5, P0 ;  /* 0x000000ffff047224 */ /* 0x000fe200000e0605 */
        /* <DEDUP_REMOVED lines=19> */
[----:B------:R-:W-:Y:S02]  /*b660*/  ULDC.64 UR6, c[0x0][0x208] ;  /* 0x0000820000067ab9 */ /* 0x000fe40000000a00 */
[----:B------:R4:W-:Y:S01]  /*b670*/  STG.E.128 desc[UR6][R4.64+0x180], R32 ;  /* 0x0001802004007986 */ /* 0x0009e2000c101d06 */
[----:B------:R-:W-:Y:S05]  /*b680*/  BRA `(.L_x_11391) ;  /* 0x0000000c00247947 */ /* 0x000fea0003800000 */
.L_x_11383:
[----:B------:R-:W2:Y:S01]  /*b690*/  LDC.64 R4, c[0x0][0xcd8] ;  /* 0x00033600ff047b82 */ /* 0x000ea20000000a00 */
[----:B------:R-:W-:Y:S01]  /*b6a0*/  ULDC.64 UR6, c[0x0][0xce0] ;  /* 0x0003380000067ab9 */ /* 0x000fe20000000a00 */
[C---:B------:R-:W-:Y:S01]  /*b6b0*/  IMAD.SHL.U32 R3, R206.reuse, 0x4, RZ ;  /* 0x00000004ce037824 */ /* 0x040fe200078e00ff */
[----:B------:R-:W-:Y:S01]  /*b6c0*/  ISETP.NE.U32.AND P0, PT, RZ, UR6, PT ;  /* 0x00000006ff007c0c */ /* 0x000fe2000bf05070 */
[----:B------:R-:W-:Y:S01]  /*b6d0*/  ULDC.64 UR8, c[0x0][0x208] ;  /* 0x0000820000087ab9 */ /* 0x000fe20000000a00 */
[----:B------:R-:W-:Y:S02]  /*b6e0*/  SHF.L.U64.HI R0, R206, 0x2, R218 ;  /* 0x00000002ce007819 */ /* 0x000fe400000102da */
[----:B------:R-:W-:-:S13]  /*b6f0*/  ISETP.NE.AND.EX P1, PT, RZ, UR7, PT, P0 ;  /* 0x00000007ff007c0c */ /* 0x000fda000bf25300 */
[C---:B------:R-:W-:Y:S02]  /*b700*/  @P1 IADD3 R2, P3, R3.reuse, UR6, RZ ;  /* 0x0000000603021c10 */ /* 0x040fe4000ff7e0ff */
[----:B--2---:R-:W-:Y:S02]  /*b710*/  ISETP.NE.U32.AND P0, PT, R4, RZ, PT ;  /* 0x000000ff0400720c */ /* 0x004fe40003f05070 */
[----:B------:R-:W-:Y:S02]  /*b720*/  IADD3 R4, P2, R3, R4, RZ ;  /* 0x0000000403047210 */ /* 0x000fe40007f5e0ff */
[C---:B------:R-:W-:Y:S02]  /*b730*/  @P1 IADD3.X R3, R0.reuse, UR7, RZ, P3, !PT ;  /* 0x0000000700031c10 */ /* 0x040fe40009ffe4ff */
[----:B------:R-:W-:Y:S01]  /*b740*/  ISETP.NE.AND.EX P0, PT, R5, RZ, PT, P0 ;  /* 0x000000ff0500720c */ /* 0x000fe20003f05300 */
[----:B------:R-:W-:Y:S02]  /*b750*/  IMAD.MOV.U32 R9, RZ, RZ, RZ ;  /* 0x000000ffff097224 */ /* 0x000fe400078e00ff */
[----:B------:R-:W2:Y:S01]  /*b760*/  @P1 LDG.E R2, desc[UR8][R2.64] ;  /* 0x0000000802021981 */ /* 0x000ea2000c1e1900 */
[----:B------:R-:W-:Y:S01]  /*b770*/  IMAD.X R5, R0, 0x1, R5, P2 ;  /* 0x0000000100057824 */ /* 0x000fe200010e0605 */
[----:B------:R-:W-:Y:S01]  /*b780*/  ULDC UR4, c[0x0][0xb88] ;  /* 0x0002e20000047ab9 */ /* 0x000fe20000000800 */
[----:B------:R-:W-:-:S07]  /*b790*/  ISETP.GT.AND P2, PT, R226, 0x7f, PT ;  /* 0x0000007fe200780c */ /* 0x000fce0003f44270 */
[----:B------:R3:W5:Y:S01]  /*b7a0*/  @P0 LDG.E R9, desc[UR8][R4.64] ;  /* 0x0000000804090981 */ /* 0x000762000c1e1900 */
[----:B--2---:R-:W-:Y:S01]  /*b7b0*/  @P1 R2UR UR4, R2 ;  /* 0x00000000020412ca */ /* 0x004fe200000e0000 */
[----:B---3--:R-:W-:-:S14]  /*b7c0*/  @P1 BRA `(.L_x_11392) ;  /* 0x00000000001c1947 */ /* 0x008fdc0003800000 */
[----:B------:R-:W-:Y:S05]  /*b7d0*/  @!P0 BRA `(.L_x_11392) ;  /* 0x0000000000188947 */ /* 0x000fea0003800000 */
[----:B------:R-:W-:Y:S02]  /*b7e0*/  ULDC.64 UR6, c[0x0][0x208] ;  /* 0x0000820000067ab9 */ /* 0x000fe40000000a00 */
[----:B------:R-:W2:Y:S04]  /*b7f0*/  LDG.E R2, desc[UR6][R4.64] ;  /* 0x0000000604027981 */ /* 0x000ea8000c1e1900 */
[----:B------:R-:W3:Y:S01]  /*b800*/  LDG.E R0, desc[UR6][R4.64+0x4] ;  /* 0x0000040604007981 */ /* 0x000ee2000c1e1900 */
[----:B--2---:R-:W-:Y:S02]  /*b810*/  R2UR UR6, R2 ;  /* 0x00000000020672ca */ /* 0x004fe400000e0000 */
[----:B---3--:R-:W-:-:S13]  /*b820*/  R2UR UR4, R0 ;  /* 0x00000000000472ca */ /* 0x008fda00000e0000 */
[----:B------:R-:W-:-:S12]  /*b830*/  UIADD3 UR4, -UR6, UR4, URZ ;  /* 0x0000000406047290 */ /* 0x000fd8000fffe13f */
.L_x_11392:
[----:B------:R-:W-:Y:S01]  /*b840*/  R2UR UR6, R219 ;  /* 0x00000000db0672ca */ /* 0x000fe200000e0000 */
[----:B------:R-:W-:Y:S01]  /*b850*/  BSSY B1, `(.L_x_11393) ;  /* 0x0000022000017945 */ /* 0x000fe20003800000 */
[----:B------:R-:W-:Y:S02]  /*b860*/  SHF.R.S32.HI R201, RZ, 0x1f, R200 ;  /* 0x0000001fffc97819 */ /* 0x000fe400000114c8 */
[----:B------:R-:W-:Y:S02]  /*b870*/  SEL R13, R206, RZ, !P0 ;  /* 0x000000ffce0d7207 */ /* 0x000fe40004000000 */
[----:B------:R-:W-:Y:S02]  /*b880*/  SEL R218, R218, RZ, !P0 ;  /* 0x000000ffdada7207 */ /* 0x000fe40004000000 */
[----:B-----5:R-:W-:-:S05]  /*b890*/  SHF.R.S32.HI R6, RZ, 0x1f, R9 ;  /* 0x0000001fff067819 */ /* 0x020fca0000011409 */
[----:B------:R-:W-:Y:S01]  /*b8a0*/  USHF.R.S32.HI UR7, URZ, 0x1f, UR6 ;  /* 0x0000001f3f077899 */ /* 0x000fe20008011406 */
[----:B------:R-:W-:Y:S11]  /*b8b0*/  @P2 BRA `(.L_x_11394) ;  /* 0x00000000006c2947 */ /* 0x000ff60003800000 */
[----:B------:R-:W2:Y:S01]  /*b8c0*/  S2R R2, SR_TID.X ;  /* 0x0000000000027919 */ /* 0x000ea20000002100 */
[----:B------:R-:W-:-:S13]  /*b8d0*/  R2UR UR6, R220 ;  /* 0x00000000dc0672ca */ /* 0x000fda00000e0000 */
[----:B------:R-:W-:-:S04]  /*b8e0*/  IMAD.U32 R0, RZ, RZ, UR6 ;  /* 0x00000006ff007e24 */ /* 0x000fc8000f8e00ff */
[----:B--2---:R-:W-:-:S04]  /*b8f0*/  IMAD R0, R0, 0x80, R2 ;  /* 0x0000008000007824 */ /* 0x004fc800078e0202 */
        /* <DEDUP_REMOVED lines=8> */
[----:B------:R-:W-:-:S07]  /*b980*/  LEA.HI.X.SX32 R3, R0, R6, 0x1, P0 ;  /* 0x0000000600037211 */ /* 0x000fce00000f0eff */
[----:B------:R-:W-:Y:S02]  /*b990*/  UIMAD UR6, UR10, UR9, UR6 ;  /* 0x000000090a0672a4 */ /* 0x000fe4000f8e0206 */
[----:B------:R-:W-:Y:S01]  /*b9a0*/  IMAD.WIDE.U32 R2, R5, UR10, R2 ;  /* 0x0000000a05027c25 */ /* 0x000fe2000f8e0002 */
[----:B------:R-:W-:Y:S01]  /*b9b0*/  ULDC.64 UR8, c[0x0][0xc78] ;  /* 0x00031e0000087ab9 */ /* 0x000fe20000000a00 */
[----:B------:R-:W-:Y:S02]  /*b9c0*/  ULDC.64 UR10, c[0x0][0x208] ;  /* 0x00008200000a7ab9 */ /* 0x000fe40000000a00 */
[----:B------:R-:W-:Y:S02]  /*b9d0*/  IMAD R0, R218, UR8, RZ ;  /* 0x00000008da007c24 */ /* 0x000fe4000f8e02ff */
[----:B------:R-:W-:Y:S02]  /*b9e0*/  VIADD R3, R3, UR6 ;  /* 0x0000000603037c36 */ /* 0x000fe40008000000 */
[----:B------:R-:W-:-:S02]  /*b9f0*/  IMAD R5, R13, UR9, R0 ;  /* 0x000000090d057c24 */ /* 0x000fc4000f8e0200 */
[----:B------:R-:W-:Y:S01]  /*ba00*/  IMAD.WIDE.U32 R2, R13, UR8, R2 ;  /* 0x000000080d027c25 */ /* 0x000fe2000f8e0002 */
[----:B------:R-:W-:-:S03]  /*ba10*/  ULDC.64 UR8, c[0x0][0xc40] ;  /* 0x0003100000087ab9 */ /* 0x000fc60000000a00 */
[----:B------:R-:W-:Y:S01]  /*ba20*/  IMAD.IADD R3, R3, 0x1, R5 ;  /* 0x0000000103037824 */ /* 0x000fe200078e0205 */
[----:B------:R-:W-:-:S04]  /*ba30*/  LEA R4, P0, R2, UR8, 0x2 ;  /* 0x0000000802047c11 */ /* 0x000fc8000f8010ff */
[----:B------:R-:W-:Y:S01]  /*ba40*/  LEA.HI.X R5, R2, UR9, R3, 0x2, P0 ;  /* 0x0000000902057c11 */ /* 0x000fe200080f1403 */
[----:B------:R-:W-:-:S05]  /*ba50*/  IMAD.MOV.U32 R3, RZ, RZ, -0x800000 ;  /* 0xff800000ff037424 */ /* 0x000fca00078e00ff */
[----:B------:R2:W-:Y:S03]  /*ba60*/  STG.E desc[UR10][R4.64], R3 ;  /* 0x0000000304007986 */ /* 0x0005e6000c10190a */
.L_x_11394:
[----:B------:R-:W-:Y:S05]  /*ba70*/  BSYNC B1 ;  /* 0x0000000000017941 */ /* 0x000fea0003800000 */
.L_x_11393:
[----:B------:R-:W-:Y:S01]  /*ba80*/  R2UR UR10, R220 ;  /* 0x00000000dc0a72ca */ /* 0x000fe200000e0000 */
[----:B------:R-:W-:Y:S01]  /*ba90*/  ULDC.64 UR8, c[0x0][0xba0] ;  /* 0x0002e80000087ab9 */ /* 0x000fe20000000a00 */
[----:B------:R-:W-:Y:S01]  /*baa0*/  R2UR UR11, R219 ;  /* 0x00000000db0b72ca */ /* 0x000fe200000e0000 */
[----:B------:R-:W-:Y:S01]  /*bab0*/  IMAD R0, R6, UR8, RZ ;  /* 0x0000000806007c24 */ /* 0x000fe2000f8e02ff */
[----:B------:R-:W-:Y:S01]  /*bac0*/  BSSY B1, `(.L_x_11395) ;  /* 0x0000032000017945 */ /* 0x000fe20003800000 */
[----:B--2---:R-:W-:-:S04]  /*bad0*/  IMAD.WIDE.U32 R2, R9, UR8, R200 ;  /* 0x0000000809027c25 */ /* 0x004fc8000f8e00c8 */
[----:B------:R-:W-:Y:S01]  /*bae0*/  IMAD R9, R9, UR9, R0 ;  /* 0x0000000909097c24 */ /* 0x000fe2000f8e0200 */
[----:B------:R-:W-:Y:S01]  /*baf0*/  ULDC.64 UR8, c[0x0][0xbe0] ;  /* 0x0002f80000087ab9 */ /* 0x000fe20000000a00 */
[C---:B------:R-:W-:Y:S01]  /*bb00*/  VIADD R0, R202.reuse, 0x20 ;  /* 0x00000020ca007836 */ /* 0x040fe20000000000 */
[----:B------:R-:W-:Y:S01]  /*bb10*/  UIMAD UR6, UR7, UR8, URZ ;  /* 0x00000008070672a4 */ /* 0x000fe2000f8e023f */
[----:B------:R-:W-:Y:S01]  /*bb20*/  IMAD.IADD R3, R3, 0x1, R9 ;  /* 0x0000000103037824 */ /* 0x000fe200078e0209 */
[----:B------:R-:W-:Y:S01]  /*bb30*/  UIMAD UR4, UR10, -0x80, UR4 ;  /* 0xffffff800a0478a4 */ /* 0x000fe2000f8e0204 */
[----:B------:R-:W-:Y:S01]  /*bb40*/  IMAD.U32 R5, RZ, RZ, UR8 ;  /* 0x00000008ff057e24 */ /* 0x000fe2000f8e00ff */
[----:B------:R-:W-:Y:S01]  /*bb50*/  UIMAD UR6, UR11, UR9, UR6 ;  /* 0x000000090b0672a4 */ /* 0x000fe2000f8e0206 */
[C---:B------:R-:W-:Y:S01]  /*bb60*/  VIADD R4, R202.reuse, 0x40 ;  /* 0x00000040ca047836 */ /* 0x040fe20000000000 */
[----:B------:R-:W-:Y:S01]  /*bb70*/  SHF.R.S32.HI R9, RZ, 0x1f, R202 ;  /* 0x0000001fff097819 */ /* 0x000fe200000114ca */
[----:B------:R-:W-:Y:S01]  /*bb80*/  IMAD.WIDE.U32 R2, R5, UR11, R2 ;  /* 0x0000000b05027c25 */ /* 0x000fe2000f8e0002 */
[----:B------:R-:W-:-:S02]  /*bb90*/  ISETP.GE.AND P2, PT, R202, UR4, PT ;  /* 0x00000004ca007c0c */ /* 0x000fc4000bf46270 */
[----:B------:R-:W-:Y:S01]  /*bba0*/  ISETP.GE.AND P1, PT, R0, UR4, PT ;  /* 0x0000000400007c0c */ /* 0x000fe2000bf26270 */
[----:B------:R-:W-:Y:S01]  /*bbb0*/  VIADD R3, R3, UR6 ;  /* 0x0000000603037c36 */ /* 0x000fe20008000000 */
[----:B------:R-:W-:Y:S01]  /*bbc0*/  ULDC.64 UR6, c[0x0][0xbe8] ;  /* 0x0002fa0000067ab9 */ /* 0x000fe20000000a00 */
[----:B------:R-:W-:Y:S01]  /*bbd0*/  ISETP.GE.AND P0, PT, R4, UR4, PT ;  /* 0x0000000404007c0c */ /* 0x000fe2000bf06270 */
[----:B------:R-:W-:Y:S02]  /*bbe0*/  IMAD R0, R218, UR6, RZ ;  /* 0x00000006da007c24 */ /* 0x000fe4000f8e02ff */
[----:B------:R-:W-:Y:S02]  /*bbf0*/  IMAD.U32 R15, RZ, RZ, UR10 ;  /* 0x0000000aff0f7e24 */ /* 0x000fe4000f8e00ff */
[C---:B------:R-:W-:Y:S02]  /*bc00*/  IMAD R11, R13.reuse, UR7, R0 ;  /* 0x000000070d0b7c24 */ /* 0x040fe4000f8e0200 */
[----:B------:R-:W-:-:S04]  /*bc10*/  IMAD.WIDE.U32 R4, R13, UR6, R2 ;  /* 0x000000060d047c25 */ /* 0x000fc8000f8e0002 */
[----:B------:R-:W-:Y:S02]  /*bc20*/  IMAD.MOV.U32 R8, RZ, RZ, R202 ;  /* 0x000000ffff087224 */ /* 0x000fe400078e00ca */
[----:B------:R-:W-:Y:S02]  /*bc30*/  VIADD R6, R202, 0x60 ;  /* 0x00000060ca067836 */ /* 0x000fe40000000000 */
[----:B------:R-:W-:-:S04]  /*bc40*/  IMAD.WIDE R8, R15, 0x80, R8 ;  /* 0x000000800f087825 */ /* 0x000fc800078e0208 */
        /* <DEDUP_REMOVED lines=12> */
[----:B------:R-:W-:Y:S01]  /*bd10*/  IMAD.MOV.U32 R2, RZ, RZ, R4 ;  /* 0x000000ffff027224 */ /* 0x000fe200078e0004 */
[----:B------:R-:W-:Y:S01]  /*bd20*/  ULDC.64 UR10, c[0x0][0x208] ;  /* 0x00008200000a7ab9 */ /* 0x000fe20000000a00 */
        /* <DEDUP_REMOVED lines=11> */
.L_x_11396:
[----:B------:R-:W-:Y:S05]  /*bde0*/  BSYNC B1 ;  /* 0x0000000000017941 */ /* 0x000fea0003800000 */
.L_x_11395:
[----:B------:R-:W-:Y:S01]  /*bdf0*/  BSSY B1, `(.L_x_11397) ;  /* 0x000001c000017945 */ /* 0x000fe20003800000 */
[----:B------:R-:W-:-:S03]  /*be00*/  ISETP.GE.AND P2, PT, R6, UR4, PT ;  /* 0x0000000406007c0c */ /* 0x000fc6000bf46270 */
[----:B------:R-:W-:Y:S10]  /*be10*/  @P1 BRA `(.L_x_11398) ;  /* 0x0000000000641947 */ /* 0x000ff40003800000 */
        /* <DEDUP_REMOVED lines=25> */
.L_x_11398:
[----:B------:R-:W-:Y:S05]  /*bfb0*/  BSYNC B1 ;  /* 0x0000000000017941 */ /* 0x000fea0003800000 */
.L_x_11397:
[----:B------:R-:W-:Y:S04]  /*bfc0*/  BSSY B1, `(.L_x_11399) ;  /* 0x000001b000017945 */ /* 0x000fe80003800000 */
[----:B------:R-:W-:Y:S05]  /*bfd0*/  @P0 BRA `(.L_x_11400) ;  /* 0x0000000000640947 */ /* 0x000fea0003800000 */
[----:B--23--:R-:W-:Y:S01]  /*bfe0*/  IADD3 R11, P0, R8, 0x40, RZ ;  /* 0x00000040080b7810 */ /* 0x00cfe20007f1e0ff */
        /* <DEDUP_REMOVED lines=24> */
.L_x_11400:
[----:B------:R-:W-:Y:S05]  /*c170*/  BSYNC B1 ;  /* 0x0000000000017941 */ /* 0x000fea0003800000 */
.L_x_11399:
        /* <DEDUP_REMOVED lines=10> */
[----:B------:R-:W-:Y:S01]  /*c220*/  ULDC.64 UR8, c[0x0][0x208] ;  /* 0x0000820000087ab9 */ /* 0x000fe20000000a00 */
        /* <DEDUP_REMOVED lines=15> */
.L_x_11391:
[----:B------:R-:W-:Y:S05]  /*c320*/  BSYNC B0 ;  /* 0x0000000000007941 */ /* 0x000fea0003800000 */
.L_x_11382:
[----:B------:R-:W-:Y:S02]  /*c330*/  ULDC UR4, c[0x0][0xd14] ;  /* 0x0003450000047ab9 */ /* 0x000fe40000000800 */
[----:B------:R-:W-:-:S13]  /*c340*/  ISETP.GE.AND P0, PT, R7, UR4, PT ;  /* 0x0000000407007c0c */ /* 0x000fda000bf06270 */
[----:B------:R-:W-:Y:S05]  /*c350*/  @!P0 BRA `(.L_x_11401) ;  /* 0xffffff4800b88947 */ /* 0x000fea000383ffff */
[----:B------:R-:W-:Y:S05]  /*c360*/  EXIT ;  /* 0x000000000000794d */ /* 0x000fea0003800000 */
.L_x_11345:
        /* <DEDUP_REMOVED lines=62> */
.L_x_11406:
        /* <DEDUP_REMOVED lines=16> */
.L_x_11405:
[----:B------:R-:W-:Y:S05]  /*c850*/  BSYNC B0 ;  /* 0x0000000000007941 */ /* 0x000fea0003800000 */
.L_x_11404:
        /* <DEDUP_REMOVED lines=25> */
.L_x_11402:
        /* <DEDUP_REMOVED lines=21> */
.L_x_11407:
        /* <DEDUP_REMOVED lines=56> */
.L_x_11403:
[----:B------:R-:W-:Y:S02]  /*cec0*/  IMAD.MOV.U32 R17, RZ, RZ, RZ ;  /* 0x000000ffff117224 */ /* 0x000fe400078e00ff */
[----:B------:R-:W-:Y:S02]  /*ced0*/  IMAD.U32 R16, RZ, RZ, UR6 ;  /* 0x00000006ff107e24 */ /* 0x000fe4000f8e00ff */
[----:B------:R-:W-:-:S07]  /*cee0*/  IMAD.MOV.U32 R18, RZ, RZ, RZ ;  /* 0x000000ffff127224 */ /* 0x000fce00078e00ff */
.L_x_11408:
        /* <DEDUP_REMOVED lines=15> */
[----:B------:R1:W-:Y:S01]  /*cfe0*/  STL [R1], RZ ;  /* 0x000000ff01007387 */ /* 0x0003e20000100800 */
[----:B------:R-:W-:Y:S01]  /*cff0*/  ULDC UR51, c[0x0][0xc] ;  /* 0x0000030000337ab9 */ /* 0x000fe20000000800 */
[----:B------:R-:W-:Y:S01]  /*d000*/  ULDC.64 UR48, c[0x0][0x198] ;  /* 0x0000660000307ab9 */ /* 0x000fe20000000a00 */
[----:B------:R-:W-:Y:S01]  /*d010*/  UMOV UR50, URZ ;  /* 0x0000003f00327c82 */ /* 0x000fe20008000000 */
[----:B------:R1:W-:Y:S04]  /*d020*/  STL [R1+0x4], R0 ;  /* 0x0000040001007387 */ /* 0x0003e80000100800 */
.L_x_11475:
        /* <DEDUP_REMOVED lines=54> */
.L_x_11410:
        /* <DEDUP_REMOVED lines=14> */
.L_x_11411:
[----:B------:R-:W-:Y:S05]  /*d470*/  @!P0 BRA `(.L_x_11412) ;  /* 0x0000000000108947 */ /* 0x000fea0003800000 */
[----:B------:R-:W-:Y:S02]  /*d480*/  ULDC.64 UR4, c[0x0][0x208] ;  /* 0x0000820000047ab9 */ /* 0x000fe40000000a00 */
[----:B------:R-:W2:Y:S04]  /*d490*/  LDG.E R3, desc[UR4][R4.64] ;  /* 0x0000000404037981 */ /* 0x000ea8000c1e1900 */
[----:B------:R-:W2:Y:S02]  /*d4a0*/  LDG.E R6, desc[UR4][R4.64+0x4] ;  /* 0x0000040404067981 */ /* 0x000ea4000c1e1900 */
[----:B--2---:R-:W-:-:S07]  /*d4b0*/  IMAD.IADD R6, R6, 0x1, -R3 ;  /* 0x0000000106067824 */ /* 0x004fce00078e0a03 */
.L_x_11412:
[----:B--2--5:R-:W-:Y:S01]  /*d4c0*/  IMAD.IADD R3, R6, 0x1, -R0 ;  /* 0x0000000106037824 */ /* 0x024fe200078e0a00 */
[----:B------:R-:W-:Y:S01]  /*d4d0*/  LEA R0, R17, 0xdf, 0x7 ;  /* 0x000000df11007811 */ /* 0x000fe200078e38ff */
[----:B------:R-:W-:Y:S03]  /*d4e0*/  BSSY B6, `(.L_x_11413) ;  /* 0x00002d7000067945 */ /* 0x000fe60003800000 */
[C---:B------:R-:W-:Y:S01]  /*d4f0*/  IADD3 R0, R3.reuse, R0, -R8 ;  /* 0x0000000003007210 */ /* 0x040fe20007ffe808 */
[----:B------:R-:W-:-:S04]  /*d500*/  VIADD R3, R3, 0x5f ;  /* 0x0000005f03037836 */ /* 0x000fc80000000000 */
[----:B------:R-:W-:-:S04]  /*d510*/  IMAD.HI R3, R3, 0x2aaaaaab, RZ ;  /* 0x2aaaaaab03037827 */ /* 0x000fc800078e02ff */
[----:B-1----:R-:W-:Y:S01]  /*d520*/  IMAD.HI R2, R0, 0x2aaaaaab, RZ ;  /* 0x2aaaaaab00027827 */ /* 0x002fe200078e02ff */
[----:B------:R-:W-:-:S04]  /*d530*/  SHF.R.U32.HI R0, RZ, 0x1f, R3 ;  /* 0x0000001fff007819 */ /* 0x000fc80000011603 */
[----:B------:R-:W-:Y:S02]  /*d540*/  LEA.HI.SX32 R0, R3, R0, 0x1c ;  /* 0x0000000003007211 */ /* 0x000fe400078fe2ff */
[----:B------:R-:W-:-:S04]  /*d550*/  SHF.R.U32.HI R3, RZ, 0x1f, R2 ;  /* 0x0000001fff037819 */ /* 0x000fc80000011602 */
        /* <DEDUP_REMOVED lines=23> */
.L_x_11414:
        /* <DEDUP_REMOVED lines=23> */
.L_x_11416:
        /* <DEDUP_REMOVED lines=20> */
.L_x_11418:
        /* <DEDUP_REMOVED lines=16> */
.L_x_11417:
        /* <DEDUP_REMOVED lines=32> */
.L_x_11419:
        /* <DEDUP_REMOVED lines=19> */
.L_x_11491:
[----:B------:R-:W-:Y:S01]  /*ddb0*/  UMOV UR4, 0xffffffff ;  /* 0xffffffff00047882 */ /* 0x000fe20000000000 */
[----:B------:R-:W-:Y:S02]  /*ddc0*/  SHF.R.S32.HI R5, RZ, 0x1f, R0 ;  /* 0x0000001fff057819 */ /* 0x000fe40000011400 */
[----:B------:R-:W-:Y:S05]  /*ddd0*/  BRA.DIV UR4, `(.L_x_11421) ;  /* 0x0000003a04087947 */ /* 0x000fea000b800000 */
[----:B------:R-:W-:-:S13]  /*dde0*/  ELECT P6, URZ, PT ;  /* 0x00000000003f782f */ /* 0x000fda00038c0000 */
.L_x_11494:
        /* <DEDUP_REMOVED lines=22> */
.L_x_11423:
        /* <DEDUP_REMOVED lines=9> */
.L_x_11495:
        /* <DEDUP_REMOVED lines=11> */
.L_x_11425:
        /* <DEDUP_REMOVED lines=22> */
.L_x_11422:
        /* <DEDUP_REMOVED lines=55> */
.L_x_11427:
[----:B------:R-:W-:Y:S05]  /*e560*/  BSYNC B0 ;  /* 0x0000000000007941 */ /* 0x000fea0003800000 */
.L_x_11426:
        /* <DEDUP_REMOVED lines=8> */
.L_x_11496:
        /* <DEDUP_REMOVED lines=13> */
.L_x_11497:
        /* <DEDUP_REMOVED lines=11> */
.L_x_11432:
        /* <DEDUP_REMOVED lines=37> */
.L_x_11430:
[----:B------:R-:W-:Y:S05]  /*e9c0*/  BSYNC B0 ;  /* 0x0000000000007941 */ /* 0x000fea0003800000 */
.L_x_11429:
        /* <DEDUP_REMOVED lines=44> */
.L_x_11439:
[----:B-1----:R-:W1:Y:S01]  /*ec90*/  S2R R3, SR_CgaCtaId ;  /* 0x0000000000037919 */ /* 0x002e620000008800 */
[----:B------:R-:W-:-:S04]  /*eca0*/  MOV R2, 0x400 ;  /* 0x0000040000027802 */ /* 0x000fc80000000f00 */
[----:B-1----:R-:W-:Y:S02]  /*ecb0*/  LEA R2, R3, R2, 0x18 ;  /* 0x0000000203027211 */ /* 0x002fe400078ec0ff */
[----:B------:R-:W-:-:S03]  /*ecc0*/  SHF.L.U32 R3, R12, 0x1f, RZ ;  /* 0x0000001f0c037819 */ /* 0x000fc600000006ff */
[----:B------:R-:W-:-:S04]  /*ecd0*/  IMAD R2, R13, 0x8, R2 ;  /* 0x000000080d027824 */ /* 0x000fc800078e0202 */
[----:B------:R-:W1:Y:S02]  /*ece0*/  SYNCS.PHASECHK.TRANS64.TRYWAIT P0, [R2+URZ+0x32440], R3 ;  /* 0x03244003020075a7 */ /* 0x000e64000800017f */
[----:B-1----:R-:W-:Y:S05]  /*ecf0*/  @!P0 BRA `(.L_x_11440) ;  /* 0x0000002800a88947 */ /* 0x002fea0003800000 */
.L_x_11498:
        /* <DEDUP_REMOVED lines=11> */
.L_x_11441:
        /* <DEDUP_REMOVED lines=22> */
.L_x_11499:
        /* <DEDUP_REMOVED lines=8> */
.L_x_11443:
        /* <DEDUP_REMOVED lines=34> */
.L_x_11438:
[----:B------:R-:W-:Y:S05]  /*f1b0*/  BSYNC B2 ;  /* 0x0000000000027941 */ /* 0x000fea0003800000 */
.L_x_11437:
[----:B------:R-:W2:Y:S02]  /*f1c0*/  LDL.LU R2, [R1+0x14] ;  /* 0x0000140001027983 */ /* 0x000ea40000300800 */
[----:B--2---:R-:W-:-:S07]  /*f1d0*/  VIADD R8, R2, 0xfffffffd ;  /* 0xfffffffd02087836 */ /* 0x004fce0000000000 */
.L_x_11436:
[----:B------:R-:W-:Y:S05]  /*f1e0*/  BSYNC B1 ;  /* 0x0000000000017941 */ /* 0x000fea0003800000 */
.L_x_11435:
[----:B------:R-:W-:-:S13]  /*f1f0*/  ISETP.NE.AND P0, PT, R10, RZ, PT ;  /* 0x000000ff0a00720c */ /* 0x000fda0003f05270 */
[----:B------:R-:W-:Y:S05]  /*f200*/  @!P0 BRA `(.L_x_11434) ;  /* 0x0000000c009c8947 */ /* 0x000fea0003800000 */
.L_x_11458:
        /* <DEDUP_REMOVED lines=10> */
[----:B------:R-:W-:Y:S01]  /*f2b0*/  ISETP.NE.U32.AND P0, PT, RZ, UR38, PT ;  /* 0x00000026ff007c0c */ /* 0x000fe2000bf05070 */
[----:B------:R-:W-:-:S03]  /*f2c0*/  IMAD.MOV.U32 R3, RZ, RZ, R8 ;  /* 0x000000ffff037224 */ /* 0x000fc600078e0008 */
[----:B------:R-:W-:-:S13]  /*f2d0*/  ISETP.NE.AND.EX P0, PT, RZ, UR39, PT, P0 ;  /* 0x00000027ff007c0c */ /* 0x000fda000bf05300 */
[----:B------:R-:W-:Y:S05]  /*f2e0*/  @!P0 BRA `(.L_x_11446) ;  /* 0x0000000000488947 */ /* 0x000fea0003800000 */
[----:B------:R-:W1:Y:S01]  /*f2f0*/  LDC R9, c[0x0][0x41c] ;  /* 0x00010700ff097b82 */ /* 0x000e620000000800 */
[----:B0-----:R-:W-:Y:S01]  /*f300*/  IMAD.MOV.U32 R12, RZ, RZ, R8 ;  /* 0x000000ffff0c7224 */ /* 0x001fe200078e0008 */
[----:B------:R-:W-:Y:S01]  /*f310*/  ULDC.64 UR4, c[0x0][0x208] ;  /* 0x0000820000047ab9 */ /* 0x000fe20000000a00 */
        /* <DEDUP_REMOVED lines=13> */
[----:B------:R-:W-:Y:S02]  /*f3f0*/  IMAD R3, R9, R3, R8 ;  /* 0x0000000309037224 */ /* 0x000fe400078e0208 */
[----:B------:R1:W5:Y:S05]  /*f400*/  LDG.E R9, desc[UR4][R6.64] ;  /* 0x0000000406097981 */ /* 0x00036a000c1e1900 */
.L_x_11446:
[----:B-1----:R-:W1:Y:S01]  /*f410*/  S2R R6, SR_CgaCtaId ;  /* 0x0000000000067919 */ /* 0x002e620000008800 */
[----:B------:R-:W-:Y:S02]  /*f420*/  MOV R2, 0x400 ;  /* 0x0000040000027802 */ /* 0x000fe40000000f00 */
[----:B------:R-:W-:Y:S02]  /*f430*/  SHF.L.U32 R7, R11, 0x1f, RZ ;  /* 0x0000001f0b077819 */ /* 0x000fe400000006ff */
[----:B-1----:R-:W-:-:S05]  /*f440*/  LEA R2, R6, R2, 0x18 ;  /* 0x0000000206027211 */ /* 0x002fca00078ec0ff */
[----:B------:R-:W-:-:S04]  /*f450*/  IMAD R2, R10, 0x8, R2 ;  /* 0x000000080a027824 */ /* 0x000fc800078e0202 */
[----:B------:R-:W1:Y:S02]  /*f460*/  SYNCS.PHASECHK.TRANS64.TRYWAIT P0, [R2+URZ+0x32440], R7 ;  /* 0x03244007020075a7 */ /* 0x000e64000800017f */
[----:B-1----:R-:W-:Y:S05]  /*f470*/  @!P0 BRA `(.L_x_11447) ;  /* 0x0000002000f08947 */ /* 0x002fea0003800000 */
.L_x_11500:
        /* <DEDUP_REMOVED lines=11> */
.L_x_11448:
        /* <DEDUP_REMOVED lines=21> */
.L_x_11501:
        /* <DEDUP_REMOVED lines=8> */
.L_x_11450:
        /* <DEDUP_REMOVED lines=33> */
.L_x_11445:
[----:B------:R-:W-:Y:S05]  /*f910*/  BSYNC B1 ;  /* 0x0000000000017941 */ /* 0x000fea0003800000 */
.L_x_11444:
        /* <DEDUP_REMOVED lines=31> */
.L_x_11453:
[----:B------:R-:W2:Y:S01]  /*fb10*/  S2R R3, SR_CgaCtaId ;  /* 0x0000000000037919 */ /* 0x000ea20000008800 */
[----:B------:R-:W-:-:S04]  /*fb20*/  MOV R2, 0x400 ;  /* 0x0000040000027802 */ /* 0x000fc80000000f00 */
[----:B--2---:R-:W-:Y:S02]  /*fb30*/  LEA R2, R3, R2, 0x18 ;  /* 0x0000000203027211 */ /* 0x004fe400078ec0ff */
[----:B------:R-:W-:-:S03]  /*fb40*/  SHF.L.U32 R3, R12, 0x1f, RZ ;  /* 0x0000001f0c037819 */ /* 0x000fc600000006ff */
[----:B------:R-:W-:-:S04]  /*fb50*/  IMAD R2, R13, 0x8, R2 ;  /* 0x000000080d027824 */ /* 0x000fc800078e0202 */
[----:B------:R-:W2:Y:S02]  /*fb60*/  SYNCS.PHASECHK.TRANS64.TRYWAIT P0, [R2+URZ+0x32440], R3 ;  /* 0x03244003020075a7 */ /* 0x000ea4000800017f */
[----:B--2---:R-:W-:Y:S05]  /*fb70*/  @!P0 BRA `(.L_x_11454) ;  /* 0x0000001c00588947 */ /* 0x004fea0003800000 */
.L_x_11502:
        /* <DEDUP_REMOVED lines=11> */
.L_x_11455:
        /* <DEDUP_REMOVED lines=22> */
.L_x_11503:
        /* <DEDUP_REMOVED lines=8> */
.L_x_11457:
        /* <DEDUP_REMOVED lines=34> */
.L_x_11452:
[----:B------:R-:W-:Y:S05]  /*10030*/  BSYNC B1 ;  /* 0x0000000000017941 */ /* 0x000fea0003800000 */
.L_x_11451:
[C---:B------:R-:W-:Y:S01]  /*10040*/  ISETP.GT.AND P0, PT, R8.reuse, 0x1, PT ;  /* 0x000000010800780c */ /* 0x040fe20003f04270 */
[----:B------:R-:W-:-:S04]  /*10050*/  VIADD R2, R8, 0xfffffffe ;  /* 0xfffffffe08027836 */ /* 0x000fc80000000000 */
[----:B------:R-:W-:-:S08]  /*10060*/  IMAD.MOV.U32 R8, RZ, RZ, R2 ;  /* 0x000000ffff087224 */ /* 0x000fd000078e0002 */
[----:B------:R-:W-:Y:S05]  /*10070*/  @P0 BRA `(.L_x_11458) ;  /* 0xfffffff000640947 */ /* 0x000fea000383ffff */
.L_x_11434:
[----:B------:R-:W-:Y:S05]  /*10080*/  BSYNC B0 ;  /* 0x0000000000007941 */ /* 0x000fea0003800000 */
.L_x_11433:
        /* <DEDUP_REMOVED lines=14> */
[----:B------:R-:W2:Y:S01]  /*10170*/  FLO.U32 R4, UR4 ;  /* 0x0000000400047d00 */ /* 0x000ea200080e0000 */
[----:B------:R-:W-:-:S07]  /*10180*/  ULDC.64 UR6, c[0x0][0x208] ;  /* 0x0000820000067ab9 */ /* 0x000fce0000000a00 */
        /* <DEDUP_REMOVED lines=8> */
.L_x_11460:
[----:B------:R-:W-:Y:S05]  /*10210*/  BSYNC B0 ;  /* 0x0000000000007941 */ /* 0x000fea0003800000 */
.L_x_11459:
[----:B-1----:R-:W2:Y:S02]  /*10220*/  LDL.LU R2, [R1+0x4] ;  /* 0x0000040001027983 */ /* 0x002ea40000300800 */
[----:B--2---:R-:W-:-:S05]  /*10230*/  LOP3.LUT R2, R2, R0, RZ, 0x3c, !PT ;  /* 0x0000000002027212 */ /* 0x004fca00078e3cff */
[----:B------:R1:W-:Y:S02]  /*10240*/  STL [R1+0x4], R2 ;  /* 0x0000040201007387 */ /* 0x0003e40000100800 */
.L_x_11415:
[----:B------:R-:W-:Y:S05]  /*10250*/  BSYNC B6 ;  /* 0x0000000000067941 */ /* 0x000fea0003800000 */
.L_x_11413:
[----:B------:R-:W-:-:S03]  /*10260*/  UMOV UR4, 0xffffffff ;  /* 0xffffffff00047882 */ /* 0x000fc60000000000 */
[----:B------:R-:W-:Y:S05]  /*10270*/  BRA.DIV UR4, `(.L_x_11461) ;  /* 0x0000001604c07947 */ /* 0x000fea000b800000 */
[----:B------:R2:W3:Y:S04]  /*10280*/  SHFL.IDX PT, R4, R16, RZ, 0x1f ;  /* 0x00001fff10047589 */ /* 0x0004e800000e0000 */
[----:B------:R2:W4:Y:S02]  /*10290*/  SHFL.IDX PT, R7, R16, 0x1, 0x1f ;  /* 0x00201f0010077f89 */ /* 0x00052400000e0000 */
.L_x_11507:
        /* <DEDUP_REMOVED lines=12> */
[----:B0-----:R-:W-:-:S05]  /*10360*/  IMAD.WIDE R2, R5, 0x4, R2 ;  /* 0x0000000405027825 */ /* 0x001fca00078e0202 */
[----:B------:R0:W5:Y:S02]  /*10370*/  LDG.E R17, desc[UR4][R2.64] ;  /* 0x0000000402117981 */ /* 0x000164000c1e1900 */
.L_x_11463:
[----:B------:R-:W-:Y:S05]  /*10380*/  BSYNC B0 ;  /* 0x0000000000007941 */ /* 0x000fea0003800000 */
.L_x_11462:
        /* <DEDUP_REMOVED lines=23> */
.L_x_11515:
[----:B------:R-:W-:Y:S02]  /*10500*/  ULDC UR4, c[0x0][0xd10] ;  /* 0x0003440000047ab9 */ /* 0x000fe40000000800 */
[----:B------:R-:W-:-:S04]  /*10510*/  IMAD.U32 R5, RZ, RZ, UR4 ;  /* 0x00000004ff057e24 */ /* 0x000fc8000f8e00ff */
[----:B-1----:R-:W-:-:S04]  /*10520*/  IMAD R14, R14, R5, RZ ;  /* 0x000000050e0e7224 */ /* 0x002fc800078e02ff */
[----:B----4-:R-:W-:-:S05]  /*10530*/  IMAD.IADD R7, R7, 0x1, R14 ;  /* 0x0000000107077824 */ /* 0x010fca00078e020e */
[----:B---3--:R-:W-:-:S13]  /*10540*/  ISETP.GT.AND P0, PT, R7, R4, PT ;  /* 0x000000040700720c */ /* 0x008fda0003f04270 */
[----:B------:R-:W-:Y:S05]  /*10550*/  @P0 BRA `(.L_x_11465) ;  /* 0x0000000000b80947 */ /* 0x000fea0003800000 */
[----:B------:R-:W1:Y:S02]  /*10560*/  LDC R0, c[0x0][0xd14] ;  /* 0x00034500ff007b82 */ /* 0x000e640000000800 */
.L_x_11470:
        /* <DEDUP_REMOVED lines=15> */
.L_x_11468:
[----:B------:R-:W-:Y:S05]  /*10660*/  BSYNC B0 ;  /* 0x0000000000007941 */ /* 0x000fea0003800000 */
.L_x_11467:
        /* <DEDUP_REMOVED lines=23> */
.L_x_11523:
[----:B------:R-:W-:Y:S02]  /*107e0*/  ULDC UR4, c[0x0][0xd10] ;  /* 0x0003440000047ab9 */ /* 0x000fe40000000800 */
[----:B------:R-:W-:-:S04]  /*107f0*/  IMAD.U32 R5, RZ, RZ, UR4 ;  /* 0x00000004ff057e24 */ /* 0x000fc8000f8e00ff */
[----:B-1----:R-:W-:-:S04]  /*10800*/  IMAD R14, R14, R5, RZ ;  /* 0x000000050e0e7224 */ /* 0x002fc800078e02ff */
[----:B------:R-:W-:-:S05]  /*10810*/  IMAD.IADD R7, R14, 0x1, R7 ;  /* 0x000000010e077824 */ /* 0x000fca00078e0207 */
[----:B------:R-:W-:-:S13]  /*10820*/  ISETP.GT.AND P0, PT, R7, R4, PT ;  /* 0x000000040700720c */ /* 0x000fda0003f04270 */
[----:B------:R-:W-:Y:S05]  /*10830*/  @!P0 BRA `(.L_x_11470) ;  /* 0xfffffffc004c8947 */ /* 0x000fea000383ffff */
.L_x_11465:
        /* <DEDUP_REMOVED lines=8> */
.L_x_11527:
[----:B------:R-:W-:Y:S01]  /*108c0*/  ISETP.NE.AND P0, PT, R3, RZ, PT ;  /* 0x000000ff0300720c */ /* 0x000fe20003f05270 */
[----:B------:R-:W-:-:S12]  /*108d0*/  IMAD.MOV.U32 R7, RZ, RZ, RZ ;  /* 0x000000ffff077224 */ /* 0x000fd800078e00ff */
[----:B------:R-:W-:Y:S05]  /*108e0*/  @!P0 BRA `(.L_x_11472) ;  /* 0x0000000000108947 */ /* 0x000fea0003800000 */
[----:B------:R-:W-:Y:S01]  /*108f0*/  UMOV UR4, 0xffffffff ;  /* 0xffffffff00047882 */ /* 0x000fe20000000000 */
[----:B------:R-:W-:Y:S02]  /*10900*/  VIADD R12, R6, 0xffffffff ;  /* 0xffffffff060c7836 */ /* 0x000fe40000000000 */
[----:B------:R-:W-:Y:S05]  /*10910*/  BRA.DIV UR4, `(.L_x_11473) ;  /* 0x0000001a044c7947 */ /* 0x000fea000b800000 */
[----:B------:R3:W4:Y:S02]  /*10920*/  SHFL.IDX PT, R7, R2, R12, 0x1f ;  /* 0x00001f0c02077589 */ /* 0x00072400000e0000 */
.L_x_11472:
[----:B0--3--:R-:W0:Y:S01]  /*10930*/  LDC.64 R2, c[0x0][0xd68] ;  /* 0x00035a00ff027b82 */ /* 0x009e220000000a00 */
[----:B------:R-:W-:Y:S01]  /*10940*/  IMAD.IADD R19, R6, 0x1, R19 ;  /* 0x0000000106137824 */ /* 0x000fe200078e0213 */
[----:B------:R-:W-:-:S03]  /*10950*/  ULDC.64 UR4, c[0x0][0x208] ;  /* 0x0000820000047ab9 */ /* 0x000fc60000000a00 */
[----:B0-----:R-:W-:-:S05]  /*10960*/  IMAD.WIDE R2, R19, 0x4, R2 ;  /* 0x0000000413027825 */ /* 0x001fca00078e0202 */
[----:B------:R0:W1:Y:S01]  /*10970*/  LDG.E R8, desc[UR4][R2.64] ;  /* 0x0000000402087981 */ /* 0x000062000c1e1900 */
[----:B----4-:R-:W-:Y:S02]  /*10980*/  IMAD R16, R7, R5, R16 ;  /* 0x0000000507107224 */ /* 0x010fe400078e0210 */
[----:B0-----:R-:W-:Y:S02]  /*10990*/  IMAD.MOV.U32 R2, RZ, RZ, RZ ;  /* 0x000000ffff027224 */ /* 0x001fe400078e00ff */
[----:B-12---:R-:W-:-:S05]  /*109a0*/  IMAD R6, R17, R8, RZ ;  /* 0x0000000811067224 */ /* 0x006fca00078e02ff */
        /* <DEDUP_REMOVED lines=60> */
.L_x_11466:
[----:B------:R-:W-:Y:S01]  /*10d70*/  UMOV UR4, URZ ;  /* 0x0000003f00047c82 */ /* 0x000fe20008000000 */
[----:B------:R-:W-:Y:S01]  /*10d80*/  UMOV UR5, URZ ;  /* 0x0000003f00057c82 */ /* 0x000fe20008000000 */
[----:B------:R-:W-:Y:S01]  /*10d90*/  ULDC UR6, c[0x0][0xd14] ;  /* 0x0003450000067ab9 */ /* 0x000fe20000000800 */
[----:B--2---:R-:W-:Y:S02]  /*10da0*/  IMAD.MOV.U32 R16, RZ, RZ, R4 ;  /* 0x000000ffff107224 */ /* 0x004fe400078e0004 */
[----:B------:R-:W-:Y:S02]  /*10db0*/  IMAD.U32 R17, RZ, RZ, UR4 ;  /* 0x00000004ff117e24 */ /* 0x000fe4000f8e00ff */
[----:B------:R-:W-:Y:S02]  /*10dc0*/  IMAD.U32 R18, RZ, RZ, UR5 ;  /* 0x00000005ff127e24 */ /* 0x000fe4000f8e00ff */
[----:B------:R-:W-:-:S07]  /*10dd0*/  IMAD.U32 R19, RZ, RZ, UR6 ;  /* 0x00000006ff137e24 */ /* 0x000fce000f8e00ff */
.L_x_11474:
        /* <DEDUP_REMOVED lines=12> */
.L_x_11409:
        /* <DEDUP_REMOVED lines=11> */
.L_x_11530:
[----:B------:R-:W-:-:S03]  /*10f50*/  UMOV UR4, 0xffffffff ;  /* 0xffffffff00047882 */ /* 0x000fc60000000000 */
[----:B------:R-:W-:Y:S05]  /*10f60*/  BRA.DIV UR4, `(.L_x_11477) ;  /* 0x0000001204f47947 */ /* 0x000fea000b800000 */
[----:B--2---:R-:W2:Y:S02]  /*10f70*/  S2R R2, SR_TID.X ;  /* 0x0000000000027919 */ /* 0x004ea40000002100 */
[----:B--2---:R-:W-:-:S04]  /*10f80*/  SHF.R.U32.HI R2, RZ, 0x5, R2 ;  /* 0x00000005ff027819 */ /* 0x004fc80000011602 */
[----:B------:R-:W-:-:S05]  /*10f90*/  LOP3.LUT R2, R2, 0x3, RZ, 0xc0, !PT ;  /* 0x0000000302027812 */ /* 0x000fca00078ec0ff */
[----:B------:R2:W3:Y:S02]  /*10fa0*/  SHFL.IDX PT, R14, R2, RZ, 0x1f ;  /* 0x00001fff020e7589 */ /* 0x0004e400000e0000 */
.L_x_11533:
[----:B---3--:R-:W-:Y:S01]  /*10fb0*/  ISETP.NE.AND P0, PT, R14, RZ, PT ;  /* 0x000000ff0e00720c */ /* 0x008fe20003f05270 */
[----:B------:R-:W-:-:S12]  /*10fc0*/  BSSY B0, `(.L_x_11478) ;  /* 0x0000029000007945 */ /* 0x000fd80003800000 */
[----:B------:R-:W-:Y:S05]  /*10fd0*/  @P0 BRA `(.L_x_11479) ;  /* 0x00000000009c0947 */ /* 0x000fea0003800000 */
[----:B------:R-:W-:-:S03]  /*10fe0*/  UMOV UR4, 0xffffffff ;  /* 0xffffffff00047882 */ /* 0x000fc60000000000 */
[----:B------:R-:W-:Y:S05]  /*10ff0*/  BRA.DIV UR4, `(.L_x_11480) ;  /* 0x0000001604047947 */ /* 0x000fea000b800000 */
[----:B------:R-:W-:-:S13]  /*11000*/  ELECT P6, URZ, PT ;  /* 0x00000000003f782f */ /* 0x000fda00038c0000 */
.L_x_11536:
        /* <DEDUP_REMOVED lines=8> */
.L_x_11481:
        /* <DEDUP_REMOVED lines=14> */
.L_x_11537:
[----:B------:R-:W2:Y:S02]  /*11170*/  SYNCS.PHASECHK.TRANS64.TRYWAIT P0, [R7+URZ], R2 ;  /* 0x00000002070075a7 */ /* 0x000ea4000800017f */
[----:B--2---:R-:W-:Y:S05]  /*11180*/  @!P0 BRA `(.L_x_11483) ;  /* 0x0000001000d48947 */ /* 0x004fea0003800000 */
.L_x_11538:
[----:B------:R-:W-:Y:S05]  /*11190*/  @!P2 BRA `(.L_x_11484) ;  /* 0x000000000004a947 */ /* 0x000fea0003800000 */
[----:B------:R-:W-:Y:S01]  /*111a0*/  BPT.TRAP 0x1 ;  /* 0x000000040000795c */ /* 0x000fe20000300000 */
.L_x_11484:
[----:B------:R-:W3:Y:S01]  /*111b0*/  LDL.LU R4, [R1] ;  /* 0x0000000001047983 */ /* 0x000ee20000300800 */
[----:B------:R-:W-:-:S04]  /*111c0*/  VIADD R0, R0, 0x32460 ;  /* 0x0003246000007836 */ /* 0x000fc80000000000 */
[----:B---3--:R-:W-:-:S04]  /*111d0*/  IMAD R4, R4, 0x8, R0 ;  /* 0x0000000804047824 */ /* 0x008fc800078e0200 */
[----:B------:R-:W3:Y:S02]  /*111e0*/  SYNCS.PHASECHK.TRANS64.TRYWAIT P0, [R4+URZ], R5 ;  /* 0x00000005040075a7 */ /* 0x000ee4000800017f */
[----:B---3--:R-:W-:Y:S05]  /*111f0*/  @!P0 BRA `(.L_x_11485) ;  /* 0x0000001000cc8947 */ /* 0x008fea0003800000 */
.L_x_11539:
[----:B------:R-:W-:-:S07]  /*11200*/  IMAD R3, R3, 0x8, R0 ;  /* 0x0000000803037824 */ /* 0x000fce00078e0200 */
.L_x_11486:
[----:B----4-:R4:W0:Y:S02]  /*11210*/  SYNCS.PHASECHK.TRANS64.TRYWAIT P0, [R3+URZ], R2 ;  /* 0x00000002030075a7 */ /* 0x010824000800017f */
[----:B0-----:R-:W-:Y:S05]  /*11220*/  @!P0 NANOSLEEP.SYNCS 0x989680 ;  /* 0x009896800000895d */ /* 0x001fea0003900000 */
[----:B------:R-:W0:Y:S02]  /*11230*/  @!P0 SYNCS.PHASECHK.TRANS64 P0, [R3+URZ], R2 ;  /* 0x00000002030085a7 */ /* 0x000e24000800007f */
[----:B0-----:R-:W-:Y:S05]  /*11240*/  @!P0 BRA `(.L_x_11486) ;  /* 0xfffffffc00f08947 */ /* 0x001fea000383ffff */
.L_x_11479:
[----:B------:R-:W-:Y:S05]  /*11250*/  BSYNC B0 ;  /* 0x0000000000007941 */ /* 0x000fea0003800000 */
.L_x_11478:
[----:B------:R-:W-:Y:S05]  /*11260*/  EXIT ;  /* 0x000000000000794d */ /* 0x000fea0003800000 */
.L_x_11352:
[----:B0-----:R0:W1:Y:S02]  /*11270*/  SYNCS.PHASECHK.TRANS64.TRYWAIT P0, [R5+URZ+0x32400], R2 ;  /* 0x03240002050075a7 */ /* 0x001064000800017f */
[----:B-1----:R-:W-:Y:S05]  /*11280*/  @!P0 NANOSLEEP.SYNCS 0x989680 ;  /* 0x009896800000895d */ /* 0x002fea0003900000 */
[----:B------:R-:W1:Y:S02]  /*11290*/  @!P0 SYNCS.PHASECHK.TRANS64 P0, [R5+URZ+0x32400], R2 ;  /* 0x03240002050085a7 */ /* 0x000e64000800007f */
[----:B-1----:R-:W-:Y:S05]  /*112a0*/  @!P0 BRA `(.L_x_11352) ;  /* 0xfffffffc00f08947 */ /* 0x002fea000383ffff */
[----:B------:R-:W-:Y:S05]  /*112b0*/  BRA `(.L_x_11487) ;  /* 0xffffff0800007947 */ /* 0x000fea000383ffff */
.L_x_11356:
[----:B--2---:R2:W3:Y:S02]  /*112c0*/  SYNCS.PHASECHK.TRANS64.TRYWAIT P1, [R0+URZ+0x32430], R3 ;  /* 0x03243003000075a7 */ /* 0x0044e4000802017f */
[----:B---3--:R-:W-:Y:S05]  /*112d0*/  @!P1 NANOSLEEP.SYNCS 0x989680 ;  /* 0x009896800000995d */ /* 0x008fea0003900000 */
[----:B------:R-:W3:Y:S02]  /*112e0*/  @!P1 SYNCS.PHASECHK.TRANS64 P1, [R0+URZ+0x32430], R3 ;  /* 0x03243003000095a7 */ /* 0x000ee4000802007f */
[----:B---3--:R-:W-:Y:S05]  /*112f0*/  @!P1 BRA `(.L_x_11356) ;  /* 0xfffffffc00f09947 */ /* 0x008fea000383ffff */
[----:B------:R-:W-:Y:S05]  /*11300*/  BRA `(.L_x_11355) ;  /* 0xffffff0800307947 */ /* 0x000fea000383ffff */
.L_x_11357:
[----:B---3--:R3:W4:Y:S02]  /*11310*/  SYNCS.PHASECHK.TRANS64.TRYWAIT P1, [R5+URZ+0x32410], R2 ;  /* 0x03241002050075a7 */ /* 0x008724000802017f */
[----:B----4-:R-:W-:Y:S05]  /*11320*/  @!P1 NANOSLEEP.SYNCS 0x989680 ;  /* 0x009896800000995d */ /* 0x010fea0003900000 */
[----:B------:R-:W4:Y:S02]  /*11330*/  @!P1 SYNCS.PHASECHK.TRANS64 P1, [R5+URZ+0x32410], R2 ;  /* 0x03241002050095a7 */ /* 0x000f24000802007f */
[----:B----4-:R-:W-:Y:S05]  /*11340*/  @!P1 BRA `(.L_x_11357) ;  /* 0xfffffffc00f09947 */ /* 0x010fea000383ffff */
[----:B------:R-:W-:Y:S05]  /*11350*/  BRA `(.L_x_11488) ;  /* 0xffffff0800dc7947 */ /* 0x000fea000383ffff */
.L_x_11361:
[----:B------:R0:W0:Y:S02]  /*11360*/  SYNCS.PHASECHK.TRANS64.TRYWAIT P1, [R0+URZ+0x32450], R3 ;  /* 0x03245003000075a7 */ /* 0x000024000802017f */
[----:B0-----:R-:W-:Y:S05]  /*11370*/  @!P1 NANOSLEEP.SYNCS 0x989680 ;  /* 0x009896800000995d */ /* 0x001fea0003900000 */
[----:B------:R-:W0:Y:S02]  /*11380*/  @!P1 SYNCS.PHASECHK.TRANS64 P1, [R0+URZ+0x32450], R3 ;  /* 0x03245003000095a7 */ /* 0x000e24000802007f */
[----:B0-----:R-:W-:Y:S05]  /*11390*/  @!P1 BRA `(.L_x_11361) ;  /* 0xfffffffc00f09947 */ /* 0x001fea000383ffff */
[----:B------:R-:W-:Y:S05]  /*113a0*/  BRA `(.L_x_11360) ;  /* 0xffffff0800e87947 */ /* 0x000fea000383ffff */
.L_x_11366:
[----:B-1----:R-:W-:-:S04]  /*113b0*/  IMAD.U32 R20, RZ, RZ, UR5 ;  /* 0x00000005ff147e24 */ /* 0x002fc8000f8e00ff */
[----:B------:R1:W2:Y:S03]  /*113c0*/  SYNCS.PHASECHK.TRANS64.TRYWAIT P2, [R20+URZ+0x32430], R13 ;  /* 0x0324300d140075a7 */ /* 0x0002a6000804017f */
[----:B--2---:R-:W-:Y:S05]  /*113d0*/  @!P2 NANOSLEEP.SYNCS 0x989680 ;  /* 0x009896800000a95d */ /* 0x004fea0003900000 */
[----:B------:R-:W2:Y:S02]  /*113e0*/  @!P2 SYNCS.PHASECHK.TRANS64 P2, [R20+URZ+0x32430], R13 ;  /* 0x0324300d1400a5a7 */ /* 0x000ea4000804007f */
[----:B--2---:R-:W-:Y:S05]  /*113f0*/  @!P2 BRA `(.L_x_11366) ;  /* 0xfffffffc00eca947 */ /* 0x004fea000383ffff */
[----:B------:R-:W-:Y:S05]  /*11400*/  BRA `(.L_x_11365) ;  /* 0xffffff2c00607947 */ /* 0x000fea000383ffff */
.L_x_11370:
[----:B-1----:R-:W-:-:S04]  /*11410*/  IMAD.U32 R20, RZ, RZ, UR5 ;  /* 0x00000005ff147e24 */ /* 0x002fc8000f8e00ff */
[----:B------:R1:W3:Y:S03]  /*11420*/  SYNCS.PHASECHK.TRANS64.TRYWAIT P2, [R20+URZ+0x32450], R13 ;  /* 0x0324500d140075a7 */ /* 0x0002e6000804017f */
[----:B---3--:R-:W-:Y:S05]  /*11430*/  @!P2 NANOSLEEP.SYNCS 0x989680 ;  /* 0x009896800000a95d */ /* 0x008fea0003900000 */
[----:B------:R-:W3:Y:S02]  /*11440*/  @!P2 SYNCS.PHASECHK.TRANS64 P2, [R20+URZ+0x32450], R13 ;  /* 0x0324500d1400a5a7 */ /* 0x000ee4000804007f */
[----:B---3--:R-:W-:Y:S05]  /*11450*/  @!P2 BRA `(.L_x_11370) ;  /* 0xfffffffc00eca947 */ /* 0x008fea000383ffff */
[----:B------:R-:W-:Y:S05]  /*11460*/  BRA `(.L_x_11369) ;  /* 0xffffff2c00dc7947 */ /* 0x000fea000383ffff */
.L_x_11376:
[----:B--2---:R-:W-:-:S04]  /*11470*/  IMAD.U32 R20, RZ, RZ, UR5 ;  /* 0x00000005ff147e24 */ /* 0x004fc8000f8e00ff */
[----:B------:R2:W3:Y:S03]  /*11480*/  SYNCS.PHASECHK.TRANS64.TRYWAIT P2, [R20+URZ+0x32430], R13 ;  /* 0x0324300d140075a7 */ /* 0x0004e6000804017f */
[----:B---3--:R-:W-:Y:S05]  /*11490*/  @!P2 NANOSLEEP.SYNCS 0x989680 ;  /* 0x009896800000a95d */ /* 0x008fea0003900000 */
[----:B------:R-:W3:Y:S02]  /*114a0*/  @!P2 SYNCS.PHASECHK.TRANS64 P2, [R20+URZ+0x32430], R13 ;  /* 0x0324300d1400a5a7 */ /* 0x000ee4000804007f */
[----:B---3--:R-:W-:Y:S05]  /*114b0*/  @!P2 BRA `(.L_x_11376) ;  /* 0xfffffffc00eca947 */ /* 0x008fea000383ffff */
[----:B------:R-:W-:Y:S05]  /*114c0*/  BRA `(.L_x_11375) ;  /* 0xffffff5400b87947 */ /* 0x000fea000383ffff */
.L_x_11380:
[----:B--2---:R-:W-:-:S04]  /*114d0*/  IMAD.U32 R20, RZ, RZ, UR5 ;  /* 0x00000005ff147e24 */ /* 0x004fc8000f8e00ff */
[----:B------:R2:W4:Y:S03]  /*114e0*/  SYNCS.PHASECHK.TRANS64.TRYWAIT P2, [R20+URZ+0x32450], R13 ;  /* 0x0324500d140075a7 */ /* 0x000526000804017f */
[----:B----4-:R-:W-:Y:S05]  /*114f0*/  @!P2 NANOSLEEP.SYNCS 0x989680 ;  /* 0x009896800000a95d */ /* 0x010fea0003900000 */
[----:B------:R-:W4:Y:S02]  /*11500*/  @!P2 SYNCS.PHASECHK.TRANS64 P2, [R20+URZ+0x32450], R13 ;  /* 0x0324500d1400a5a7 */ /* 0x000f24000804007f */
[----:B----4-:R-:W-:Y:S05]  /*11510*/  @!P2 BRA `(.L_x_11380) ;  /* 0xfffffffc00eca947 */ /* 0x010fea000383ffff */
[----:B------:R-:W-:Y:S05]  /*11520*/  BRA `(.L_x_11379) ;  /* 0xffffff5800347947 */ /* 0x000fea000383ffff */
.L_x_11420:
        /* <DEDUP_REMOVED lines=11> */
.L_x_11490:
[----:B------:R-:W-:Y:S05]  /*115e0*/  BSYNC B0 ;  /* 0x0000000000007941 */ /* 0x000fea0003800000 */
.L_x_11489:
[----:B------:R-:W-:Y:S05]  /*115f0*/  BRA `(.L_x_11491) ;  /* 0xffffffc400ec7947 */ /* 0x000fea000383ffff */
.L_x_11421:
[----:B------:R-:W-:Y:S01]  /*11600*/  BSSY B0, `(.L_x_11492) ;  /* 0x0000006000007945 */ /* 0x000fe20003800000 */
[----:B------:R-:W-:-:S07]  /*11610*/  IMAD.MOV.U32 R15, RZ, RZ, -0x1 ;  /* 0xffffffffff0f7424 */ /* 0x000fce00078e00ff */
[----:B------:R-:W-:Y:S05]  /*11620*/  WARPSYNC.COLLECTIVE R15, `(.L_x_11493) ;  /* 0x000000000f0c7348 */ /* 0x000fea0003c00000 */
[----:B------:R-:W-:Y:S02]  /*11630*/  ELECT P6, UR62, PT ;  /* 0x00000000003e782f */ /* 0x000fe400038c0000 */
[----:B------:R-:W-:Y:S01]  /*11640*/  MOV R14, UR62 ;  /* 0x0000003e000e7c02 */ /* 0x000fe20008000f00 */
[----:B------:R-:W-:Y:S10]  /*11650*/  ENDCOLLECTIVE ;  /* 0x000000000000791b */ /* 0x000ff40003800000 */
.L_x_11493:
[----:B------:R-:W-:Y:S05]  /*11660*/  BSYNC B0 ;  /* 0x0000000000007941 */ /* 0x000fea0003800000 */
.L_x_11492:
[----:B------:R-:W-:Y:S05]  /*11670*/  BRA `(.L_x_11494) ;  /* 0xffffffc400dc7947 */ /* 0x000fea000383ffff */
.L_x_11424:
[----:B0-----:R0:W1:Y:S02]  /*11680*/  SYNCS.PHASECHK.TRANS64.TRYWAIT P0, [R8+URZ+0x32440], R10 ;  /* 0x0324400a080075a7 */ /* 0x001064000800017f */
[----:B-1----:R-:W-:Y:S05]  /*11690*/  @!P0 NANOSLEEP.SYNCS 0x989680 ;  /* 0x009896800000895d */ /* 0x002fea0003900000 */
[----:B------:R-:W1:Y:S02]  /*116a0*/  @!P0 SYNCS.PHASECHK.TRANS64 P0, [R8+URZ+0x32440], R10 ;  /* 0x0324400a080085a7 */ /* 0x000e64000800007f */
[----:B-1----:R-:W-:Y:S05]  /*116b0*/  @!P0 BRA `(.L_x_11424) ;  /* 0xfffffffc00f08947 */ /* 0x002fea000383ffff */
[----:B------:R-:W-:Y:S05]  /*116c0*/  BRA `(.L_x_11495) ;  /* 0xffffffc800447947 */ /* 0x000fea000383ffff */
.L_x_11428:
        /* <DEDUP_REMOVED lines=8> */
.L_x_11431:
[----:B0-----:R0:W1:Y:S02]  /*11750*/  SYNCS.PHASECHK.TRANS64.TRYWAIT P0, [R11+URZ+0x32460], R6 ;  /* 0x032460060b0075a7 */ /* 0x001064000800017f */
[----:B-1----:R-:W-:Y:S05]  /*11760*/  @!P0 NANOSLEEP.SYNCS 0x989680 ;  /* 0x009896800000895d */ /* 0x002fea0003900000 */
[----:B------:R-:W1:Y:S02]  /*11770*/  @!P0 SYNCS.PHASECHK.TRANS64 P0, [R11+URZ+0x32460], R6 ;  /* 0x032460060b0085a7 */ /* 0x000e64000800007f */
[----:B-1----:R-:W-:Y:S05]  /*11780*/  @!P0 BRA `(.L_x_11431) ;  /* 0xfffffffc00f08947 */ /* 0x002fea000383ffff */
[----:B------:R-:W-:Y:S05]  /*11790*/  BRA `(.L_x_11497) ;  /* 0xffffffcc00c87947 */ /* 0x000fea000383ffff */
.L_x_11440:
[----:B-1----:R1:W2:Y:S02]  /*117a0*/  SYNCS.PHASECHK.TRANS64.TRYWAIT P0, [R2+URZ+0x32440], R3 ;  /* 0x03244003020075a7 */ /* 0x0022a4000800017f */
[----:B--2---:R-:W-:Y:S05]  /*117b0*/  @!P0 NANOSLEEP.SYNCS 0x989680 ;  /* 0x009896800000895d */ /* 0x004fea0003900000 */
[----:B------:R-:W2:Y:S02]  /*117c0*/  @!P0 SYNCS.PHASECHK.TRANS64 P0, [R2+URZ+0x32440], R3 ;  /* 0x03244003020085a7 */ /* 0x000ea4000800007f */
[----:B--2---:R-:W-:Y:S05]  /*117d0*/  @!P0 BRA `(.L_x_11440) ;  /* 0xfffffffc00f08947 */ /* 0x004fea000383ffff */
[----:B------:R-:W-:Y:S05]  /*117e0*/  BRA `(.L_x_11498) ;  /* 0xffffffd400447947 */ /* 0x000fea000383ffff */
.L_x_11442:
[----:B0-----:R0:W2:Y:S02]  /*117f0*/  SYNCS.PHASECHK.TRANS64.TRYWAIT P0, [R2+URZ+0x32460], R3 ;  /* 0x03246003020075a7 */ /* 0x0010a4000800017f */
[----:B--2---:R-:W-:Y:S05]  /*11800*/  @!P0 NANOSLEEP.SYNCS 0x989680 ;  /* 0x009896800000895d */ /* 0x004fea0003900000 */
[----:B------:R-:W2:Y:S02]  /*11810*/  @!P0 SYNCS.PHASECHK.TRANS64 P0, [R2+URZ+0x32460], R3 ;  /* 0x03246003020085a7 */ /* 0x000ea4000800007f */
[----:B--2---:R-:W-:Y:S05]  /*11820*/  @!P0 BRA `(.L_x_11442) ;  /* 0xfffffffc00f08947 */ /* 0x004fea000383ffff */
[----:B------:R-:W-:Y:S05]  /*11830*/  BRA `(.L_x_11499) ;  /* 0xffffffd400b47947 */ /* 0x000fea000383ffff */
.L_x_11447:
[----:B-1----:R1:W2:Y:S02]  /*11840*/  SYNCS.PHASECHK.TRANS64.TRYWAIT P0, [R2+URZ+0x32440], R7 ;  /* 0x03244007020075a7 */ /* 0x0022a4000800017f */
[----:B--2---:R-:W-:Y:S05]  /*11850*/  @!P0 NANOSLEEP.SYNCS 0x989680 ;  /* 0x009896800000895d */ /* 0x004fea0003900000 */
[----:B------:R-:W2:Y:S02]  /*11860*/  @!P0 SYNCS.PHASECHK.TRANS64 P0, [R2+URZ+0x32440], R7 ;  /* 0x03244007020085a7 */ /* 0x000ea4000800007f */
[----:B--2---:R-:W-:Y:S05]  /*11870*/  @!P0 BRA `(.L_x_11447) ;  /* 0xfffffffc00f08947 */ /* 0x004fea000383ffff */
[----:B------:R-:W-:Y:S05]  /*11880*/  BRA `(.L_x_11500) ;  /* 0xffffffd800fc7947 */ /* 0x000fea000383ffff */
.L_x_11449:
[----:B0-----:R0:W2:Y:S02]  /*11890*/  SYNCS.PHASECHK.TRANS64.TRYWAIT P1, [R2+URZ+0x32460], R7 ;  /* 0x03246007020075a7 */ /* 0x0010a4000802017f */
[----:B--2---:R-:W-:Y:S05]  /*118a0*/  @!P1 NANOSLEEP.SYNCS 0x989680 ;  /* 0x009896800000995d */ /* 0x004fea0003900000 */
[----:B------:R-:W2:Y:S02]  /*118b0*/  @!P1 SYNCS.PHASECHK.TRANS64 P1, [R2+URZ+0x32460], R7 ;  /* 0x03246007020095a7 */ /* 0x000ea4000802007f */
[----:B--2---:R-:W-:Y:S05]  /*118c0*/  @!P1 BRA `(.L_x_11449) ;  /* 0xfffffffc00f09947 */ /* 0x004fea000383ffff */
[----:B------:R-:W-:Y:S05]  /*118d0*/  BRA `(.L_x_11501) ;  /* 0xffffffdc00687947 */ /* 0x000fea000383ffff */
.L_x_11454:
[----:B--2---:R2:W3:Y:S02]  /*118e0*/  SYNCS.PHASECHK.TRANS64.TRYWAIT P0, [R2+URZ+0x32440], R3 ;  /* 0x03244003020075a7 */ /* 0x0044e4000800017f */
[----:B---3--:R-:W-:Y:S05]  /*118f0*/  @!P0 NANOSLEEP.SYNCS 0x989680 ;  /* 0x009896800000895d */ /* 0x008fea0003900000 */
[----:B------:R-:W3:Y:S02]  /*11900*/  @!P0 SYNCS.PHASECHK.TRANS64 P0, [R2+URZ+0x32440], R3 ;  /* 0x03244003020085a7 */ /* 0x000ee4000800007f */
[----:B---3--:R-:W-:Y:S05]  /*11910*/  @!P0 BRA `(.L_x_11454) ;  /* 0xfffffffc00f08947 */ /* 0x008fea000383ffff */
[----:B------:R-:W-:Y:S05]  /*11920*/  BRA `(.L_x_11502) ;  /* 0xffffffe000947947 */ /* 0x000fea000383ffff */
.L_x_11456:
[----:B0-----:R0:W1:Y:S02]  /*11930*/  SYNCS.PHASECHK.TRANS64.TRYWAIT P1, [R2+URZ+0x32460], R3 ;  /* 0x03246003020075a7 */ /* 0x001064000802017f */
[----:B-1----:R-:W-:Y:S05]  /*11940*/  @!P1 NANOSLEEP.SYNCS 0x989680 ;  /* 0x009896800000995d */ /* 0x002fea0003900000 */
[----:B------:R-:W1:Y:S02]  /*11950*/  @!P1 SYNCS.PHASECHK.TRANS64 P1, [R2+URZ+0x32460], R3 ;  /* 0x03246003020095a7 */ /* 0x000e64000802007f */
[----:B-1----:R-:W-:Y:S05]  /*11960*/  @!P1 BRA `(.L_x_11456) ;  /* 0xfffffffc00f09947 */ /* 0x002fea000383ffff */
[----:B------:R-:W-:Y:S05]  /*11970*/  BRA `(.L_x_11503) ;  /* 0xffffffe400047947 */ /* 0x000fea000383ffff */
.L_x_11461:
        /* <DEDUP_REMOVED lines=8> */
.L_x_11505:
[----:B------:R-:W-:Y:S05]  /*11a00*/  BSYNC B0 ;  /* 0x0000000000007941 */ /* 0x000fea0003800000 */
.L_x_11504:
        /* <DEDUP_REMOVED lines=8> */
.L_x_11506:
[----:B------:R-:W-:Y:S01]  /*11a90*/  IMAD.MOV.U32 R7, RZ, RZ, R14 ;  /* 0x000000ffff077224 */ /* 0x000fe200078e000e */
[----:B------:R-:W-:Y:S06]  /*11aa0*/  BRA `(.L_x_11507) ;  /* 0xffffffe400fc7947 */ /* 0x000fec000383ffff */
.L_x_11464:
        /* <DEDUP_REMOVED lines=8> */
.L_x_11509:
[----:B------:R-:W-:Y:S05]  /*11b30*/  BSYNC B0 ;  /* 0x0000000000007941 */ /* 0x000fea0003800000 */
.L_x_11508:
        /* <DEDUP_REMOVED lines=10> */
.L_x_11510:
        /* <DEDUP_REMOVED lines=8> */
.L_x_11511:
        /* <DEDUP_REMOVED lines=8> */
.L_x_11512:
        /* <DEDUP_REMOVED lines=8> */
.L_x_11513:
        /* <DEDUP_REMOVED lines=8> */
.L_x_11514:
[----:B------:R-:W-:Y:S05]  /*11de0*/  BRA `(.L_x_11515) ;  /* 0xffffffe400c47947 */ /* 0x000fea000383ffff */
.L_x_11469:
        /* <DEDUP_REMOVED lines=8> */
.L_x_11517:
[----:B------:R-:W-:Y:S05]  /*11e70*/  BSYNC B0 ;  /* 0x0000000000007941 */ /* 0x000fea0003800000 */
.L_x_11516:
        /* <DEDUP_REMOVED lines=10> */
.L_x_11518:
        /* <DEDUP_REMOVED lines=8> */
.L_x_11519:
        /* <DEDUP_REMOVED lines=8> */
.L_x_11520:
        /* <DEDUP_REMOVED lines=8> */
.L_x_11521:
        /* <DEDUP_REMOVED lines=8> */
.L_x_11522:
[----:B------:R-:W-:Y:S05]  /*12120*/  BRA `(.L_x_11523) ;  /* 0xffffffe400ac7947 */ /* 0x000fea000383ffff */
.L_x_11471:
[----:B------:R-:W-:Y:S01]  /*12130*/  BSSY B0, `(.L_x_11524) ;  /* 0x0000006000007945 */ /* 0x000fe20003800000 */
[----:B------:R-:W-:Y:S01]  /*12140*/  PLOP3.LUT P6, PT, P6, PT, PT, 0x8, 0x0 ;  /* 0x000000000000781c */ /* 0x000fe200037ce170 */
[----:B------:R-:W-:-:S12]  /*12150*/  IMAD.MOV.U32 R15, RZ, RZ, -0x1 ;  /* 0xffffffffff0f7424 */ /* 0x000fd800078e00ff */
[----:B0-----:R-:W-:Y:S05]  /*12160*/  WARPSYNC.COLLECTIVE R15, `(.L_x_11525) ;  /* 0x000000000f087348 */ /* 0x001fea0003c00000 */
[----:B------:R-:W-:Y:S01]  /*12170*/  VOTE.ANY R14, PT, P6 ;  /* 0x00000000000e7806 */ /* 0x000fe200030e0100 */
[----:B0-----:R-:W-:Y:S06]  /*12180*/  ENDCOLLECTIVE ;  /* 0x000000000000791b */ /* 0x001fec0003800000 */
.L_x_11525:
[----:B------:R-:W-:Y:S05]  /*12190*/  BSYNC B0 ;  /* 0x0000000000007941 */ /* 0x000fea0003800000 */
.L_x_11524:
        /* <DEDUP_REMOVED lines=9> */
.L_x_11526:
[----:B------:R-:W-:Y:S01]  /*12230*/  IMAD.MOV.U32 R17, RZ, RZ, R14 ;  /* 0x000000ffff117224 */ /* 0x000fe200078e000e */
[----:B------:R-:W-:Y:S06]  /*12240*/  BRA `(.L_x_11527) ;  /* 0xffffffe4009c7947 */ /* 0x000fec000383ffff */
.L_x_11473:
[----:B------:R-:W-:Y:S01]  /*12250*/  BSSY B0, `(.L_x_11528) ;  /* 0x0000007000007945 */ /* 0x000fe20003800000 */
[----:B------:R-:W-:Y:S02]  /*12260*/  IMAD.MOV.U32 R13, RZ, RZ, R2 ;  /* 0x000000ffff0d7224 */ /* 0x000fe400078e0002 */
[----:B------:R-:W-:Y:S02]  /*12270*/  IMAD.MOV.U32 R11, RZ, RZ, 0x1f ;  /* 0x0000001fff0b7424 */ /* 0x000fe400078e00ff */
[----:B------:R-:W-:-:S07]  /*12280*/  IMAD.MOV.U32 R15, RZ, RZ, -0x1 ;  /* 0xffffffffff0f7424 */ /* 0x000fce00078e00ff */
[----:B012---:R-:W-:Y:S05]  /*12290*/  WARPSYNC.COLLECTIVE R15, `(.L_x_11529) ;  /* 0x000000000f087348 */ /* 0x007fea0003c00000 */
[----:B------:R3:W4:Y:S02]  /*122a0*/  SHFL.IDX P6, R14, R13, R12, R11 ;  /* 0x0000000c0d0e7389 */ /* 0x00072400000c000b */
[----:B01234-:R-:W-:Y:S01]  /*122b0*/  ENDCOLLECTIVE ;  /* 0x000000000000791b */ /* 0x01ffe20003800000 */
.L_x_11529:
[----:B------:R-:W-:Y:S05]  /*122c0*/  BSYNC B0 ;  /* 0x0000000000007941 */ /* 0x000fea0003800000 */
.L_x_11528:
[----:B------:R-:W-:Y:S01]  /*122d0*/  IMAD.MOV.U32 R7, RZ, RZ, R14 ;  /* 0x000000ffff077224 */ /* 0x000fe200078e000e */
[----:B------:R-:W-:Y:S06]  /*122e0*/  BRA `(.L_x_11472) ;  /* 0xffffffe400907947 */ /* 0x000fec000383ffff */
.L_x_11476:
[----:B-1----:R1:W3:Y:S02]  /*122f0*/  SYNCS.PHASECHK.TRANS64.TRYWAIT P0, [R0+URZ+0x32420], R3 ;  /* 0x03242003000075a7 */ /* 0x0022e4000800017f */
[----:B---3--:R-:W-:Y:S05]  /*12300*/  @!P0 NANOSLEEP.SYNCS 0x989680 ;  /* 0x009896800000895d */ /* 0x008fea0003900000 */
[----:B------:R-:W3:Y:S02]  /*12310*/  @!P0 SYNCS.PHASECHK.TRANS64 P0, [R0+URZ+0x32420], R3 ;  /* 0x03242003000085a7 */ /* 0x000ee4000800007f */
[----:B---3--:R-:W-:Y:S05]  /*12320*/  @!P0 BRA `(.L_x_11476) ;  /* 0xfffffffc00f08947 */ /* 0x008fea000383ffff */
[----:B------:R-:W-:Y:S05]  /*12330*/  BRA `(.L_x_11530) ;  /* 0xffffffec00047947 */ /* 0x000fea000383ffff */
.L_x_11477:
        /* <DEDUP_REMOVED lines=11> */
.L_x_11532:
[----:B------:R-:W-:Y:S05]  /*123f0*/  BSYNC B0 ;  /* 0x0000000000007941 */ /* 0x000fea0003800000 */
.L_x_11531:
[----:B------:R-:W-:Y:S05]  /*12400*/  BRA `(.L_x_11533) ;  /* 0xffffffe800e87947 */ /* 0x000fea000383ffff */
.L_x_11480:
[----:B------:R-:W-:Y:S01]  /*12410*/  BSSY B1, `(.L_x_11534) ;  /* 0x0000006000017945 */ /* 0x000fe20003800000 */
[----:B------:R-:W-:-:S07]  /*12420*/  IMAD.MOV.U32 R15, RZ, RZ, -0x1 ;  /* 0xffffffffff0f7424 */ /* 0x000fce00078e00ff */
[----:B012---:R-:W-:Y:S05]  /*12430*/  WARPSYNC.COLLECTIVE R15, `(.L_x_11535) ;  /* 0x000000000f0c7348 */ /* 0x007fea0003c00000 */
[----:B------:R-:W-:Y:S02]  /*12440*/  ELECT P6, UR62, PT ;  /* 0x00000000003e782f */ /* 0x000fe400038c0000 */
[----:B------:R-:W-:Y:S01]  /*12450*/  MOV R14, UR62 ;  /* 0x0000003e000e7c02 */ /* 0x000fe20008000f00 */
[----:B012---:R-:W-:Y:S10]  /*12460*/  ENDCOLLECTIVE ;  /* 0x000000000000791b */ /* 0x007ff40003800000 */
.L_x_11535:
[----:B------:R-:W-:Y:S05]  /*12470*/  BSYNC B1 ;  /* 0x0000000000017941 */ /* 0x000fea0003800000 */
.L_x_11534:
[----:B------:R-:W-:Y:S05]  /*12480*/  BRA `(.L_x_11536) ;  /* 0xffffffe800e07947 */ /* 0x000fea000383ffff */
.L_x_11482:
[----:B-1----:R1:W2:Y:S02]  /*12490*/  SYNCS.PHASECHK.TRANS64.TRYWAIT P0, [R6+URZ], R5 ;  /* 0x00000005060075a7 */ /* 0x0022a4000800017f */
[----:B--2---:R-:W-:Y:S05]  /*124a0*/  @!P0 NANOSLEEP.SYNCS 0x989680 ;  /* 0x009896800000895d */ /* 0x004fea0003900000 */
[----:B------:R-:W2:Y:S02]  /*124b0*/  @!P0 SYNCS.PHASECHK.TRANS64 P0, [R6+URZ], R5 ;  /* 0x00000005060085a7 */ /* 0x000ea4000800007f */
[----:B--2---:R-:W-:Y:S05]  /*124c0*/  @!P0 BRA `(.L_x_11482) ;  /* 0xfffffffc00f08947 */ /* 0x004fea000383ffff */
[----:B------:R-:W-:Y:S05]  /*124d0*/  BRA `(.L_x_11537) ;  /* 0xffffffec00247947 */ /* 0x000fea000383ffff */
.L_x_11483:
[----:B--2---:R2:W3:Y:S02]  /*124e0*/  SYNCS.PHASECHK.TRANS64.TRYWAIT P0, [R7+URZ], R2 ;  /* 0x00000002070075a7 */ /* 0x0044e4000800017f */
[----:B---3--:R-:W-:Y:S05]  /*124f0*/  @!P0 NANOSLEEP.SYNCS 0x989680 ;  /* 0x009896800000895d */ /* 0x008fea0003900000 */
[----:B------:R-:W3:Y:S02]  /*12500*/  @!P0 SYNCS.PHASECHK.TRANS64 P0, [R7+URZ], R2 ;  /* 0x00000002070085a7 */ /* 0x000ee4000800007f */
[----:B---3--:R-:W-:Y:S05]  /*12510*/  @!P0 BRA `(.L_x_11483) ;  /* 0xfffffffc00f08947 */ /* 0x008fea000383ffff */
[----:B------:R-:W-:Y:S05]  /*12520*/  BRA `(.L_x_11538) ;  /* 0xffffffec00187947 */ /* 0x000fea000383ffff */
.L_x_11485:
[----:B---3--:R3:W4:Y:S02]  /*12530*/  SYNCS.PHASECHK.TRANS64.TRYWAIT P0, [R4+URZ], R5 ;  /* 0x00000005040075a7 */ /* 0x008724000800017f */
[----:B----4-:R-:W-:Y:S05]  /*12540*/  @!P0 NANOSLEEP.SYNCS 0x989680 ;  /* 0x009896800000895d */ /* 0x010fea0003900000 */
[----:B------:R-:W4:Y:S02]  /*12550*/  @!P0 SYNCS.PHASECHK.TRANS64 P0, [R4+URZ], R5 ;  /* 0x00000005040085a7 */ /* 0x000f24000800007f */
[----:B----4-:R-:W-:Y:S05]  /*12560*/  @!P0 BRA `(.L_x_11485) ;  /* 0xfffffffc00f08947 */ /* 0x010fea000383ffff */
[----:B------:R-:W-:Y:S05]  /*12570*/  BRA `(.L_x_11539) ;  /* 0xffffffec00207947 */ /* 0x000fea000383ffff */
.L_x_11540:
        /* <DEDUP_REMOVED lines=16> */
.L_x_11977:


//--------------------- .text._ZN7cutlass13device_kernelIN5flash11enable_sm90INS1_16FlashAttnFwdSm90INS1_25CollectiveMainloopFwdSm90ILi2EN4cute5tupleIJNS5_1CILi1EEES8_S8_EEENS6_IJNS7_ILi128EEENS7_ILi96EEENS7_ILi64EEEEEELi256ENS_6half_tEfNS_4arch4Sm90ELb1ELb0ELb0ELb1ELb0ELb1ELb1ELb1ELb0ELb0ELb0ELb0EEENS1_21CollectiveEpilogueFwdINS6_IJSA_NS7_ILi256EEESB_EEES9_SE_SG_Li256ELb1ELb0ELb0ELb0EEENS1_36VarlenDynamicPersistentTileSchedulerILi128ELi96ELi256ELi32ELb0ELb0ELb1ELb1ELb1ELb1EEEEEEEEEvNT_6ParamsE --------------------------
	.section	.text._ZN7cutlass13device_kernelIN5flash11enable_sm90INS1_16FlashAttnFwdSm90INS1_25CollectiveMainloopFwdSm90ILi2EN4cute5tupleIJNS5_1CILi1EEES8_S8_EEENS6_IJNS7_ILi128EEENS7_ILi96EEENS7_ILi64EEEEEELi256ENS_6half_tEfNS_4arch4Sm90ELb1ELb0ELb0ELb1ELb0ELb1ELb1ELb1ELb0ELb0ELb0ELb0EEENS1_21CollectiveEpilogueFwdINS6_IJSA_NS7_ILi256EEESB_EEES9_SE_SG_Li256ELb1ELb0ELb0ELb0EEENS1_36VarlenDynamicPersistentTileSchedulerILi128ELi96ELi256ELi32ELb0ELb0ELb1ELb1ELb1ELb1EEEEEEEEEvNT_6ParamsE,"ax",@progbits
	.align	128
.text._ZN7cutlass13device_kernelIN5flash11enable_sm90INS1_16FlashAttnFwdSm90INS1_25CollectiveMainloopFwdSm90ILi2EN4cute5tupleIJNS5_1CILi1EEES8_S8_EEENS6_IJNS7_ILi128EEENS7_ILi96EEENS7_ILi64EEEEEELi256ENS_6half_tEfNS_4arch4Sm90ELb1ELb0ELb0ELb1ELb0ELb1ELb1ELb1ELb0ELb0ELb0ELb0EEENS1_21CollectiveEpilogueFwdINS6_IJSA_NS7_ILi256EEESB_EEES9_SE_SG_Li256ELb1ELb0ELb0ELb0EEENS1_36VarlenDynamicPersistentTileSchedulerILi128ELi96ELi256ELi32ELb0ELb0ELb1ELb1ELb1ELb1EEEEEEEEEvNT_6ParamsE:
        .type           _ZN7cutlass13device_kernelIN5flash11enable_sm90INS1_16FlashAttnFwdSm90INS1_25CollectiveMainloopFwdSm90ILi2EN4cute5tupleIJNS5_1CILi1EEES8_S8_EEENS6_IJNS7_ILi128EEENS7_ILi96EEENS7_ILi64EEEEEELi256ENS_6half_tEfNS_4arch4Sm90ELb1ELb0ELb0ELb1ELb0ELb1ELb1ELb1ELb0ELb0ELb0ELb0EEENS1_21CollectiveEpilogueFwdINS6_IJSA_NS7_ILi256EEESB_EEES9_SE_SG_Li256ELb1ELb0ELb0ELb0EEENS1_36VarlenDynamicPersistentTileSchedulerILi128ELi96ELi256ELi32ELb0ELb0ELb1ELb1ELb1ELb1EEEEEEEEEvNT_6ParamsE,@function
        .size           _ZN7cutlass13device_kernelIN5flash11enable_sm90INS1_16FlashAttnFwdSm90INS1_25CollectiveMainloopFwdSm90ILi2EN4cute5tupleIJNS5_1CILi1EEES8_S8_EEENS6_IJNS7_ILi128EEENS7_ILi96EEENS7_ILi64EEEEEELi256ENS_6half_tEfNS_4arch4Sm90ELb1ELb0ELb0ELb1ELb0ELb1ELb1ELb1ELb0ELb0ELb0ELb0EEENS1_21CollectiveEpilogueFwdINS6_IJSA_NS7_ILi256EEESB_EEES9_SE_SG_Li256ELb1ELb0ELb0ELb0EEENS1_36VarlenDynamicPersistentTileSchedulerILi128ELi96ELi256ELi32ELb0ELb0ELb1ELb1ELb1ELb1EEEEEEEEEvNT_6ParamsE,(.L_x_11978 - _ZN7cutlass13device_kernelIN5flash11enable_sm90INS1_16FlashAttnFwdSm90INS1_25CollectiveMainloopFwdSm90ILi2EN4cute5tupleIJNS5_1CILi1EEES8_S8_EEENS6_IJNS7_ILi128EEENS7_ILi96EEENS7_ILi64EEEEEELi256ENS_6half_tEfNS_4arch4Sm90ELb1ELb0ELb0ELb1ELb0ELb1ELb1ELb1ELb0ELb0ELb0ELb0EEENS1_21CollectiveEpilogueFwdINS6_IJSA_NS7_ILi256EEESB_EEES9_SE_SG_Li256ELb1ELb0ELb0ELb0EEENS1_36VarlenDynamicPersistentTileSchedulerILi128ELi96ELi256ELi32ELb0ELb0ELb1ELb1ELb1ELb1EEEEEEEEEvNT_6ParamsE)
        .other          _ZN7cutlass13device_kernelIN5flash11enable_sm90INS1_16FlashAttnFwdSm90INS1_25CollectiveMainloopFwdSm90ILi2EN4cute5tupleIJNS5_1CILi1EEES8_S8_EEENS6_IJNS7_ILi128EEENS7_ILi96EEENS7_ILi64EEEEEELi256ENS_6half_tEfNS_4arch4Sm90ELb1ELb0ELb0ELb1ELb0ELb1ELb1ELb1ELb0ELb0ELb0ELb0EEENS1_21CollectiveEpilogueFwdINS6_IJSA_NS7_ILi256EEESB_EEES9_SE_SG_Li256ELb1ELb0ELb0ELb0EEENS1_36VarlenDynamicPersistentTileSchedulerILi128ELi96ELi256ELi32ELb0ELb0ELb1ELb1ELb1ELb1EEEEEEEEEvNT_6ParamsE,@"STO_CUDA_ENTRY STV_DEFAULT"
_ZN7cutlass13device_kernelIN5flash11enable_sm90INS1_16FlashAttnFwdSm90INS1_25CollectiveMainloopFwdSm90ILi2EN4cute5tupleIJNS5_1CILi1EEES8_S8_EEENS6_IJNS7_ILi128EEENS7_ILi96EEENS7_ILi64EEEEEELi256ENS_6half_tEfNS_4arch4Sm90ELb1ELb0ELb0ELb1ELb0ELb1ELb1ELb1ELb0ELb0ELb0ELb0EEENS1_21CollectiveEpilogueFwdINS6_IJSA_NS7_ILi256EEESB_EEES9_SE_SG_Li256ELb1ELb0ELb0ELb0EEENS1_36VarlenDynamicPersistentTileSchedulerILi128ELi96ELi256ELi32ELb0ELb0ELb1ELb1ELb1ELb1EEEEEEEEEvNT_6ParamsE:
        /* <DEDUP_REMOVED lines=29> */
.L_x_11542:
[----:B------:R-:W-:Y:S05]  /*01d0*/  BSYNC B0 ;  /* 0x0000000000007941 */ /* 0x000fea0003800000 */
.L_x_11541:
        /* <DEDUP_REMOVED lines=10> */
[----:B------:R-:W-:Y:S01]  /*0280*/  SHF.R.U32.HI R3, RZ, 0x7, R3 ;  /* 0x00000007ff037819 */ /* 0x000fe20000011603 */
[----:B------:R-:W-:Y:S01]  /*0290*/  VOTEU.ANY UP2, P0 ;  /* 0x00000000003f7886 */ /* 0x000fe20000040100 */
[----:B0-----:R-:W-:-:S03]  /*02a0*/  ISETP.NE.AND P1, PT, R2, RZ, PT ;  /* 0x000000ff0200720c */ /* 0x001fc60003f25270 */
[----:B------:R0:W2:Y:S01]  /*02b0*/  SHFL.IDX PT, R2, R3, RZ, 0x1f ;  /* 0x00001fff03027589 */ /* 0x0000a200000e0000 */
[----:B-1----:R-:W-:Y:S02]  /*02c0*/  @UP0 ULEA UR8, UR8, UR6, 0x18 ;  /* 0x0000000608080291 */ /* 0x002fe4000f8ec03f */
[----:B------:R-:W-:-:S04]  /*02d0*/  @UP0 UIADD3 UR6, -UR7, 0x100000, URZ ;  /* 0x0010000007060890 */ /* 0x000fc8000fffe13f */
[----:B------:R-:W-:Y:S02]  /*02e0*/  @UP0 USHF.L.U32 UR7, UR6, 0xb, URZ ;  /* 0x0000000b06070899 */ /* 0x000fe4000800063f */
[----:B------:R-:W-:Y:S01]  /*02f0*/  @UP0 USHF.L.U32 UR6, UR6, 0x1, URZ ;  /* 0x0000000106060899 */ /* 0x000fe2000800063f */
[----:B------:R-:W-:Y:S01]  /*0300*/  VOTEU.ANY UP0, P0 ;  /* 0x00000000003f7886 */ /* 0x000fe20000000100 */
[----:B------:R-:W1:Y:S04]  /*0310*/  FENCE.VIEW.ASYNC.S ;  /* 0x00000000000073c6 */ /* 0x000e680000000000 */
[----:B-1----:R0:W1:Y:S01]  /*0320*/  @UP0 SYNCS.EXCH.64 URZ, [UR8+0x32400], UR4 ;  /* 0x03240004083f05b2 */ /* 0x0020620008000100 */
[----:B------:R0:W3:Y:S05]  /*0330*/  @UP1 SYNCS.EXCH.64 URZ, [UR8+0x32410], UR4 ;  /* 0x03241004083f15b2 */ /* 0x0000ea0008000100 */
[----:B------:R0:W4:Y:S02]  /*0340*/  @UP2 SYNCS.EXCH.64 URZ, [UR8+0x32420], UR6 ;  /* 0x03242006083f25b2 */ /* 0x0001240008000100 */
        /* <DEDUP_REMOVED lines=19> */
.L_x_11543:
        /* <DEDUP_REMOVED lines=22> */
.L_x_11544:
        /* <DEDUP_REMOVED lines=18> */
.L_x_11545:
        /* <DEDUP_REMOVED lines=22> */
.L_x_11546:
        /* <DEDUP_REMOVED lines=22> */
.L_x_11547:
        /* <DEDUP_REMOVED lines=9> */
.L_x_11550:
[----:B------:R-:W-:-:S08]  /*0a50*/  NOP ;  /* 0x0000000000007918 */ /* 0x000fd00000000000 */
[----:B------:R-:W0:Y:S02]  /*0a60*/  USETMAXREG.TRY_ALLOC.CTAPOOL UP0, 0xf0 ;  /* 0x000000f0000079c8 */ /* 0x000e240008000600 */
[----:B0-----:R-:W-:-:S13]  /*0a70*/  PLOP3.LUT P0, PT, PT, PT, UP0, 0x80, 0x0 ;  /* 0x000000000000781c */ /* 0x001fda0003f0f008 */
[----:B------:R-:W-:Y:S05]  /*0a80*/  @!P0 BRA `(.L_x_11550) ;  /* 0xfffffffc00f08947 */ /* 0x000fea000383ffff */
[----:B------:R-:W3:Y:S01]  /*0a90*/  LDL.LU R0, [R1] ;  /* 0x0000000001007983 */ /* 0x000ee20000300800 */
[----:B--2---:R-:W0:Y:S01]  /*0aa0*/  S2R R2, SR_TID.X ;  /* 0x0000000000027919 */ /* 0x004e220000002100 */
        /* <DEDUP_REMOVED lines=12> */
[----:B---3--:R-:W-:-:S04]  /*0b70*/  LOP3.LUT R0, R0, 0xffffffef, RZ, 0xc0, !PT ;  /* 0xffffffef00007812 */ /* 0x008fc800078ec0ff */
[----:B------:R-:W-:-:S05]  /*0b80*/  @P0 LOP3.LUT R0, R0, 0x10, RZ, 0xfc, !PT ;  /* 0x0000001000000812 */ /* 0x000fca00078efcff */
[----:B------:R1:W-:Y:S01]  /*0b90*/  STL [R1], R0 ;  /* 0x0000000001007387 */ /* 0x0003e20000100800 */
[----:B0-----:R-:W-:-:S13]  /*0ba0*/  ISETP.GE.AND P0, PT, R227, UR4, PT ;  /* 0x00000004e3007c0c */ /* 0x001fda000bf06270 */
[----:B-1----:R-:W-:Y:S05]  /*0bb0*/  @P0 BRA `(.L_x_11551) ;  /* 0x00000198001c0947 */ /* 0x002fea0003800000 */
[----:B------:R-:W2:Y:S01]  /*0bc0*/  LDL.LU R13, [R1+0x34] ;  /* 0x00003400010d7983 */ /* 0x000ea20000300800 */
[----:B------:R-:W0:Y:S02]  /*0bd0*/  S2R R0, SR_TID.X ;  /* 0x0000000000007919 */ /* 0x000e240000002100 */
[----:B0-----:R-:W-:-:S05]  /*0be0*/  VIADD R12, R0, 0xffffff80 ;  /* 0xffffff80000c7836 */ /* 0x001fca0000000000 */
        /* <DEDUP_REMOVED lines=9> */
[----:B------:R-:W-:Y:S02]  /*0c80*/  LEA.HI R3, R0, R12, RZ, 0x4 ;  /* 0x0000000c00037211 */ /* 0x000fe400078f20ff */
[----:B------:R-:W-:Y:S02]  /*0c90*/  LOP3.LUT R9, R5, 0xfffffff8, RZ, 0xc0, !PT ;  /* 0xfffffff805097812 */ /* 0x000fe400078ec0ff */
[----:B------:R-:W-:-:S03]  /*0ca0*/  SHF.R.S32.HI R6, RZ, 0x4, R3 ;  /* 0x00000004ff067819 */ /* 0x000fc60000011403 */
[----:B------:R-:W-:Y:S01]  /*0cb0*/  IMAD.IADD R10, R4, 0x1, -R9 ;  /* 0x00000001040a7824 */ /* 0x000fe200078e0a09 */
[C---:B------:R-:W-:Y:S02]  /*0cc0*/  LOP3.LUT R4, R3.reuse, 0x3fffff0, RZ, 0xc0, !PT ;  /* 0x03fffff003047812 */ /* 0x040fe400078ec0ff */
[----:B------:R-:W-:Y:S02]  /*0cd0*/  LEA.HI R5, R0, R12, RZ, 0x5 ;  /* 0x0000000c00057211 */ /* 0x000fe400078f28ff */
[----:B------:R-:W-:Y:S01]  /*0ce0*/  LEA.HI R3, R3, R6, RZ, 0x1 ;  /* 0x0000000603037211 */ /* 0x000fe200078f08ff */
[----:B------:R-:W-:Y:S01]  /*0cf0*/  IMAD.IADD R4, R12, 0x1, -R4 ;  /* 0x000000010c047824 */ /* 0x000fe200078e0a04 */
[----:B------:R-:W-:Y:S02]  /*0d00*/  SHF.R.S32.HI R16, RZ, 0x5, R5 ;  /* 0x00000005ff107819 */ /* 0x000fe40000011405 */
[----:B------:R-:W-:Y:S02]  /*0d10*/  LOP3.LUT R3, R3, 0x1ffffffe, RZ, 0xc0, !PT ;  /* 0x1ffffffe03037812 */ /* 0x000fe400078ec0ff */
[----:B------:R-:W-:Y:S01]  /*0d20*/  SHF.R.S32.HI R14, RZ, 0x7, R2 ;  /* 0x00000007ff0e7819 */ /* 0x000fe20000011402 */
[----:B------:R-:W-:Y:S01]  /*0d30*/  IMAD R4, R16, 0x10, R4 ;  /* 0x0000001010047824 */ /* 0x000fe200078e0204 */
[----:B------:R-:W-:Y:S01]  /*0d40*/  LEA.HI R7, R7, R11, RZ, 0x5 ;  /* 0x0000000b07077211 */ /* 0x000fe200078f28ff */
[----:B------:R-:W-:Y:S01]  /*0d50*/  IMAD.IADD R3, R6, 0x1, -R3 ;  /* 0x0000000106037824 */ /* 0x000fe200078e0a03 */
[----:B------:R-:W-:-:S02]  /*0d60*/  LEA.HI R2, R2, R14, RZ, 0x1 ;  /* 0x0000000e02027211 */ /* 0x000fc400078f08ff */
[----:B------:R-:W-:Y:S01]  /*0d70*/  SHF.R.S32.HI R7, RZ, 0x5, R7 ;  /* 0x00000005ff077819 */ /* 0x000fe20000011407 */
[----:B------:R-:W-:Y:S01]  /*0d80*/  IMAD R9, R4, 0x8, R3 ;  /* 0x0000000804097824 */ /* 0x000fe200078e0203 */
[----:B------:R-:W-:Y:S02]  /*0d90*/  LOP3.LUT R2, R2, 0x3fffffe, RZ, 0xc0, !PT ;  /* 0x03fffffe02027812 */ /* 0x000fe400078ec0ff */
[----:B------:R-:W-:Y:S02]  /*0da0*/  LEA.HI R3, R0, R12, RZ, 0x2 ;  /* 0x0000000c00037211 */ /* 0x000fe400078f10ff */
[----:B------:R-:W-:Y:S01]  /*0db0*/  LEA R7, R7, R10, 0x4 ;  /* 0x0000000a07077211 */ /* 0x000fe200078e20ff */
[----:B------:R-:W-:Y:S01]  /*0dc0*/  IMAD.IADD R2, R14, 0x1, -R2 ;  /* 0x000000010e027824 */ /* 0x000fe200078e0a02 */
[----:B------:R-:W-:-:S03]  /*0dd0*/  SHF.R.S32.HI R18, RZ, 0x2, R3 ;  /* 0x00000002ff127819 */ /* 0x000fc60000011403 */
[----:B------:R-:W-:Y:S02]  /*0de0*/  IMAD R2, R2, 0x40, R7 ;  /* 0x0000004002027824 */ /* 0x000fe400078e0207 */
[----:B------:R-:W-:Y:S01]  /*0df0*/  VIADD R7, R18, 0x40 ;  /* 0x0000004012077836 */ /* 0x000fe20000000000 */
[----:B------:R-:W-:Y:S02]  /*0e00*/  LOP3.LUT R4, R3, 0xfffffffc, RZ, 0xc0, !PT ;  /* 0xfffffffc03047812 */ /* 0x000fe400078ec0ff */
[----:B------:R-:W-:Y:S02]  /*0e10*/  LEA.HI R0, R0, R12, RZ, 0x3 ;  /* 0x0000000c00007211 */ /* 0x000fe400078f18ff */
[----:B------:R-:W-:Y:S01]  /*0e20*/  SHF.R.S32.HI R6, RZ, 0x1f, R7 ;  /* 0x0000001fff067819 */ /* 0x000fe20000011407 */
[----:B------:R-:W-:Y:S01]  /*0e30*/  IMAD.IADD R4, R12, 0x1, -R4 ;  /* 0x000000010c047824 */ /* 0x000fe200078e0a04 */
[----:B------:R-:W-:Y:S02]  /*0e40*/  SHF.R.S32.HI R3, RZ, 0x1f, R3 ;  /* 0x0000001fff037819 */ /* 0x000fe40000011403 */
[----:B------:R-:W-:-:S02]  /*0e50*/  LEA.HI R6, R6, R7, RZ, 0x3 ;  /* 0x0000000706067211 */ /* 0x000fc400078f18ff */
[----:B------:R-:W-:Y:S02]  /*0e60*/  SHF.L.U32 R5, R7, 0x6, RZ ;  /* 0x0000000607057819 */ /* 0x000fe400000006ff */
[----:B------:R-:W-:Y:S01]  /*0e70*/  SHF.R.S32.HI R14, RZ, 0x3, R0 ;  /* 0x00000003ff0e7819 */ /* 0x000fe20000011400 */
[----:B------:R-:W-:Y:S01]  /*0e80*/  IMAD.SHL.U32 R4, R4, 0x8, RZ ;  /* 0x0000000804047824 */ /* 0x000fe200078e00ff */
[----:B------:R-:W-:Y:S01]  /*0e90*/  LOP3.LUT R0, R0, 0x1ffffff8, RZ, 0xc0, !PT ;  /* 0x1ffffff800007812 */ /* 0x000fe200078ec0ff */
[----:B------:R-:W-:Y:S01]  /*0ea0*/  IMAD.SHL.U32 R6, R6, 0x40, RZ ;  /* 0x0000004006067824 */ /* 0x000fe200078e00ff */
[----:B------:R-:W-:Y:S02]  /*0eb0*/  LEA.HI R3, R3, R18, RZ, 0x3 ;  /* 0x0000001203037211 */ /* 0x000fe400078f18ff */
[----:B------:R-:W-:Y:S01]  /*0ec0*/  LOP3.LUT R5, R5, 0x1c0, RZ, 0xc0, !PT ;  /* 0x000001c005057812 */ /* 0x000fe200078ec0ff */
[----:B------:R-:W-:Y:S01]  /*0ed0*/  IMAD.IADD R0, R12, 0x1, -R0 ;  /* 0x000000010c007824 */ /* 0x000fe200078e0a00 */
[----:B------:R-:W-:-:S02]  /*0ee0*/  LOP3.LUT R3, R3, 0xfffffff8, RZ, 0xc0, !PT ;  /* 0xfffffff803037812 */ /* 0x000fc400078ec0ff */
[----:B------:R-:W-:Y:S02]  /*0ef0*/  LOP3.LUT R4, R5, 0x38, R4, 0xf8, !PT ;  /* 0x0000003805047812 */ /* 0x000fe400078ef804 */
[----:B------:R-:W-:Y:S02]  /*0f00*/  SHF.R.U32.HI R7, RZ, 0x3, R5 ;  /* 0x00000003ff077819 */ /* 0x000fe40000011605 */
[----:B------:R-:W-:Y:S01]  /*0f10*/  LOP3.LUT R5, R6, 0xfffffe00, RZ, 0xc0, !PT ;  /* 0xfffffe0006057812 */ /* 0x000fe200078ec0ff */
[----:B------:R-:W-:Y:S01]  /*0f20*/  IMAD.SHL.U32 R219, R0, 0x8, RZ ;  /* 0x0000000800db7824 */ /* 0x000fe200078e00ff */
[----:B------:R-:W-:Y:S01]  /*0f30*/  LOP3.LUT R8, R8, 0x7ffffffc, RZ, 0xc0, !PT ;  /* 0x7ffffffc08087812 */ /* 0x000fe200078ec0ff */
[----:B------:R-:W-:Y:S01]  /*0f40*/  IMAD.IADD R0, R18, 0x1, -R3 ;  /* 0x0000000112007824 */ /* 0x000fe200078e0a03 */
[----:B------:R-:W-:Y:S01]  /*0f50*/  STL [R1+0x30], R2 ;  /* 0x0000300201007387 */ /* 0x000fe20000100800 */
[----:B------:R-:W-:-:S03]  /*0f60*/  LOP3.LUT R4, R5, R4, R7, 0xf6, !PT ;  /* 0x0000000405047212 */ /* 0x000fc600078ef607 */
[----:B------:R-:W-:Y:S04]  /*0f70*/  STL [R1+0x44], RZ ;  /* 0x000044ff01007387 */ /* 0x000fe80000100800 */
[----:B------:R-:W-:Y:S01]  /*0f80*/  STL [R1+0x20], R14 ;  /* 0x0000200e01007387 */ /* 0x000fe20000100800 */
[----:B------:R-:W-:-:S03]  /*0f90*/  IMAD.SHL.U32 R3, R9, 0x8, RZ ;  /* 0x0000000809037824 */ /* 0x000fc600078e00ff */
[----:B------:R0:W-:Y:S04]  /*0fa0*/  STL [R1+0x28], R5 ;  /* 0x0000280501007387 */ /* 0x0001e80000100800 */
[----:B------:R1:W-:Y:S01]  /*0fb0*/  STL [R1+0x4c], R0 ;  /* 0x00004c0001007387 */ /* 0x0003e20000100800 */
[----:B0-----:R-:W-:Y:S02]  /*0fc0*/  IMAD.IADD R5, R11, 0x1, -R8 ;  /* 0x000000010b057824 */ /* 0x001fe400078e0a08 */
[----:B-1----:R-:W-:-:S03]  /*0fd0*/  IMAD R0, R4, 0x2, R17 ;  /* 0x0000000204007824 */ /* 0x002fc600078e0211 */
[----:B------:R0:W-:Y:S04]  /*0fe0*/  STL [R1+0x2c], R5 ;  /* 0x00002c0501007387 */ /* 0x0001e80000100800 */
[----:B------:R0:W-:Y:S04]  /*0ff0*/  STL [R1+0x54], R0 ;  /* 0x0000540001007387 */ /* 0x0001e80000100800 */
[----:B------:R0:W-:Y:S01]  /*1000*/  STL [R1+0x58], R3 ;  /* 0x0000580301007387 */ /* 0x0001e20000100800 */
[----:B------:R-:W-:Y:S02]  /*1010*/  IMAD.MOV.U32 R16, RZ, RZ, RZ ;  /* 0x000000ffff107224 */ /* 0x000fe400078e00ff */
[----:B------:R-:W-:-:S02]  /*1020*/  IMAD.MOV.U32 R22, RZ, RZ, RZ ;  /* 0x000000ffff167224 */ /* 0x000fc400078e00ff */
[----:B------:R-:W-:Y:S02]  /*1030*/  IMAD.MOV.U32 R19, RZ, RZ, RZ ;  /* 0x000000ffff137224 */ /* 0x000fe400078e00ff */
[----:B------:R-:W-:Y:S01]  /*1040*/  IMAD.MOV.U32 R2, RZ, RZ, RZ ;  /* 0x000000ffff027224 */ /* 0x000fe200078e00ff */
[----:B0-2---:R-:W-:-:S07]  /*1050*/  LOP3.LUT R218, R13, 0x1, RZ, 0xfc, !PT ;  /* 0x000000010dda7812 */ /* 0x005fce00078efcff */
.L_x_11707:
[----:B0-2--5:R-:W0:Y:S02]  /*1060*/  LDC.64 R4, c[0x0][0xd60] ;  /* 0x00035800ff047b82 */ /* 0x025e240000000a00 */
[----:B0-----:R-:W-:-:S05]  /*1070*/  IMAD.WIDE R4, R227, 0x4, R4 ;  /* 0x00000004e3047825 */ /* 0x001fca00078e0204 */
[----:B------:R-:W2:Y:S01]  /*1080*/  LDG.E R0, desc[UR52][R4.64] ;  /* 0x0000003404007981 */ /* 0x000ea2000c1e1900 */
[----:B------:R-:W-:Y:S05]  /*1090*/  YIELD ;  /* 0x0000000000007946 */ /* 0x000fea0003800000 */
[----:B------:R-:W-:Y:S01]  /*10a0*/  ULDC.64 UR4, c[0x0][0xb20] ;  /* 0x0002c80000047ab9 */ /* 0x000fe20000000a00 */
[----:B------:R-:W-:Y:S01]  /*10b0*/  ULDC.64 UR8, c[0x0][0xb10] ;  /* 0x0002c40000087ab9 */ /* 0x000fe20000000a00 */
[----:B------:R-:W-:Y:S01]  /*10c0*/  ISETP.NE.U32.AND P1, PT, RZ, UR4, PT ;  /* 0x00000004ff007c0c */ /* 0x000fe2000bf25070 */
[----:B------:R-:W-:Y:S01]  /*10d0*/  ULDC.64 UR6, c[0x0][0xb00] ;  /* 0x0002c00000067ab9 */ /* 0x000fe20000000a00 */
[----:B---3--:R-:W-:Y:S01]  /*10e0*/  IMAD.MOV.U32 R27, RZ, RZ, RZ ;  /* 0x000000ffff1b7224 */ /* 0x008fe200078e00ff */
[----:B------:R-:W-:-:S02]  /*10f0*/  ISETP.NE.U32.AND P0, PT, RZ, UR6, PT ;  /* 0x00000006ff007c0c */ /* 0x000fc4000bf05070 */
[----:B------:R-:W-:Y:S02]  /*1100*/  ISETP.NE.AND.EX P1, PT, RZ, UR5, PT, P1 ;  /* 0x00000005ff007c0c */ /* 0x000fe4000bf25310 */
[----:B------:R-:W-:Y:S02]  /*1110*/  ISETP.NE.AND.EX P0, PT, RZ, UR7, PT, P0 ;  /* 0x00000007ff007c0c */ /* 0x000fe4000bf05300 */
[----:B--2---:R-:W-:Y:S01]  /*1120*/  SHF.R.S32.HI R3, RZ, 0x1f, R0 ;  /* 0x0000001fff037819 */ /* 0x004fe20000011400 */
[----:B------:R-:W-:Y:S08]  /*1130*/  STL [R1+0x40], R0 ;  /* 0x0000400001007387 */ /* 0x000ff00000100800 */
[C---:B----4-:R-:W-:Y:S01]  /*1140*/  @P1 LEA R6, P2, R0.reuse, UR4, 0x2 ;  /* 0x0000000400061c11 */ /* 0x050fe2000f8410ff */
[C---:B------:R-:W-:Y:S01]  /*1150*/  IMAD.SHL.U32 R28, R0.reuse, 0x4, RZ ;  /* 0x00000004001c7824 */ /* 0x040fe200078e00ff */
[C-C-:B------:R-:W-:Y:S01]  /*1160*/  SHF.L.U64.HI R26, R0.reuse, 0x2, R3.reuse ;  /* 0x00000002001a7819 */ /* 0x140fe20000010203 */
[----:B------:R0:W-:Y:S01]  /*1170*/  STL [R1+0x50], R3 ;  /* 0x0000500301007387 */ /* 0x0001e20000100800 */
[----:B------:R-:W-:-:S02]  /*1180*/  @P1 LEA.HI.X R7, R0, UR5, R3, 0x2, P2 ;  /* 0x0000000500071c11 */ /* 0x000fc400090f1403 */
[----:B------:R-:W-:Y:S01]  /*1190*/  ISETP.NE.U32.AND P2, PT, RZ, UR8, PT ;  /* 0x00000008ff007c0c */ /* 0x000fe2000bf45070 */
[----:B------:R-:W-:Y:S01]  /*11a0*/  ULDC UR4, c[0x0][0x288] ;  /* 0x0000a20000047ab9 */ /* 0x000fe20000000800 */
[----:B------:R-:W-:Y:S01]  /*11b0*/  IADD3 R8, P3, R28, UR6, RZ ;  /* 0x000000061c087c10 */ /* 0x000fe2000ff7e0ff */
[----:B-1----:R1:W-:Y:S01]  /*11c0*/  STL [R1+0x38], R28 ;  /* 0x0000381c01007387 */ /* 0x0023e20000100800 */
[----:B------:R-:W-:Y:S02]  /*11d0*/  ISETP.NE.AND.EX P2, PT, RZ, UR9, PT, P2 ;  /* 0x00000009ff007c0c */ /* 0x000fe4000bf45320 */
[----:B0-----:R-:W-:Y:S01]  /*11e0*/  MOV R3, RZ ;  /* 0x000000ff00037202 */ /* 0x001fe20000000f00 */
[----:B------:R-:W-:Y:S01]  /*11f0*/  IMAD.U32 R224, RZ, RZ, UR4 ;  /* 0x00000004ffe07e24 */ /* 0x000fe2000f8e00ff */
[----:B------:R-:W-:Y:S01]  /*1200*/  IADD3.X R9, R26, UR7, RZ, P3, !PT ;  /* 0x000000071a097c10 */ /* 0x000fe20009ffe4ff */
[----:B------:R-:W-:Y:S01]  /*1210*/  ULDC.64 UR4, c[0x0][0x3f8] ;  /* 0x0000fe0000047ab9 */ /* 0x000fe20000000a00 */
[----:B------:R1:W-:Y:S04]  /*1220*/  STL [R1+0x3c], R26 ;  /* 0x00003c1a01007387 */ /* 0x0003e80000100800 */
[----:B------:R1:W5:Y:S03]  /*1230*/  @P1 LDG.E R3, desc[UR52][R6.64] ;  /* 0x0000003406031981 */ /* 0x000366000c1e1900 */
[----:B------:R-:W-:Y:S01]  /*1240*/  @P2 IADD3 R4, P1, R28, UR8, RZ ;  /* 0x000000081c042c10 */ /* 0x000fe2000ff3e0ff */
[----:B------:R1:W5:Y:S03]  /*1250*/  @P0 LDG.E R27, desc[UR52][R8.64] ;  /* 0x00000034081b0981 */ /* 0x000366000c1e1900 */
[----:B------:R-:W-:-:S05]  /*1260*/  @P2 IADD3.X R5, R26, UR9, RZ, P1, !PT ;  /* 0x000000091a052c10 */ /* 0x000fca0008ffe4ff */
[----:B------:R1:W5:Y:S01]  /*1270*/  @P2 LDG.E R224, desc[UR52][R4.64] ;  /* 0x0000003404e02981 */ /* 0x000362000c1e1900 */
[----:B------:R-:W-:Y:S01]  /*1280*/  UISETP.NE.U32.AND UP0, UPT, UR4, URZ, UPT ;  /* 0x0000003f0400728c */ /* 0x000fe2000bf05070 */
[----:B------:R-:W-:Y:S02]  /*1290*/  IMAD.MOV.U32 R25, RZ, RZ, R0 ;  /* 0x000000ffff197224 */ /* 0x000fe400078e0000 */
        /* <DEDUP_REMOVED lines=18> */
.L_x_11552:
[----:B------:R-:W-:Y:S01]  /*13c0*/  ULDC.64 UR4, c[0x0][0xb18] ;  /* 0x0002c60000047ab9 */ /* 0x000fe20000000a00 */
[----:B------:R0:W-:Y:S01]  /*13d0*/  STL [R1+0x48], R225 ;  /* 0x000048e101007387 */ /* 0x0001e20000100800 */
[----:B------:R-:W-:-:S03]  /*13e0*/  ISETP.NE.U32.AND P1, PT, RZ, UR4, PT ;  /* 0x00000004ff007c0c */ /* 0x000fc6000bf25070 */
[----:B------:R0:W-:Y:S01]  /*13f0*/  STL [R1+0x34], R226 ;  /* 0x000034e201007387 */ /* 0x0001e20000100800 */
[----:B------:R-:W-:-:S13]  /*1400*/  ISETP.NE.AND.EX P1, PT, RZ, UR5, PT, P1 ;  /* 0x00000005ff007c0c */ /* 0x000fda000bf25310 */
[----:B0-----:R-:W-:Y:S05]  /*1410*/  @!P1 BRA `(.L_x_11553) ;  /* 0x0000000000109947 */ /* 0x001fea0003800000 */
[----:B------:R-:W-:-:S04]  /*1420*/  IADD3 R4, P0, R28, UR4, RZ ;  /* 0x000000041c047c10 */ /* 0x000fc8000ff1e0ff */
[----:B------:R-:W-:-:S05]  /*1430*/  IADD3.X R5, R26, UR5, RZ, P0, !PT ;  /* 0x000000051a057c10 */ /* 0x000fca00087fe4ff */
[----:B------:R0:W5:Y:S01]  /*1440*/  LDG.E R24, desc[UR52][R4.64] ;  /* 0x0000003404187981 */ /* 0x000162000c1e1900 */
[----:B------:R-:W-:Y:S05]  /*1450*/  BRA `(.L_x_11554) ;  /* 0x0000000000107947 */ /* 0x000fea0003800000 */
.L_x_11553:
[----:B------:R-:W-:Y:S05]  /*1460*/  @!P0 BRA `(.L_x_11554) ;  /* 0x00000000000c8947 */ /* 0x000fea0003800000 */
[----:B------:R-:W2:Y:S04]  /*1470*/  LDG.E R5, desc[UR52][R8.64] ;  /* 0x0000003408057981 */ /* 0x000ea8000c1e1900 */
[----:B------:R-:W2:Y:S02]  /*1480*/  LDG.E R24, desc[UR52][R8.64+0x4] ;  /* 0x0000043408187981 */ /* 0x000ea4000c1e1900 */
[----:B--2---:R-:W-:-:S07]  /*1490*/  IMAD.IADD R24, R24, 0x1, -R5 ;  /* 0x0000000118187824 */ /* 0x004fce00078e0a05 */
.L_x_11554:
        /* <DEDUP_REMOVED lines=21> */
[----:B------:R-:W-:Y:S01]  /*15f0*/  IADD3 R3, R8, R3, -R224 ;  /* 0x0000000308037210 */ /* 0x000fe20007ffe8e0 */
[----:B------:R0:W-:Y:S02]  /*1600*/  STL [R1+0x10], R8 ;  /* 0x0000100801007387 */ /* 0x0001e40000100800 */
        /* <DEDUP_REMOVED lines=40> */
.L_x_11557:
[----:B------:R-:W-:Y:S05]  /*1890*/  BSYNC B6 ;  /* 0x0000000000067941 */ /* 0x000fea0003800000 */
.L_x_11556:
        /* <DEDUP_REMOVED lines=20> */
.L_x_11559:
[----:B------:R-:W-:Y:S05]  /*19e0*/  BSYNC B6 ;  /* 0x0000000000067941 */ /* 0x000fea0003800000 */
.L_x_11558:
        /* <DEDUP_REMOVED lines=8> */
[----:B------:R-:W-:-:S03]  /*1a70*/  SHF.R.S32.HI R97, RZ, 0x1f, R18 ;  /* 0x0000001fff617819 */ /* 0x000fc60000011412 */
[----:B------:R-:W3:Y:S06]  /*1a80*/  LDC.64 R48, c[0x0][0x3e8] ;  /* 0x0000fa00ff307b82 */ /* 0x000eec0000000a00 */
[----:B------:R-:W-:Y:S02]  /*1a90*/  @P0 IADD3 R4, P1, R28, UR4, RZ ;  /* 0x000000041c040c10 */ /* 0x000fe4000ff3e0ff */
[----:B------:R-:W4:Y:S02]  /*1aa0*/  LDC.64 R54, c[0x0][0x3d8] ;  /* 0x0000f600ff367b82 */ /* 0x000f240000000a00 */
[----:B------:R-:W-:Y:S01]  /*1ab0*/  @P0 IADD3.X R5, R26, UR5, RZ, P1, !PT ;  /* 0x000000051a050c10 */ /* 0x000fe20008ffe4ff */
[----:B------:R-:W-:-:S04]  /*1ac0*/  ULDC.64 UR4, c[0x0][0x2f8] ;  /* 0x0000be0000047ab9 */ /* 0x000fc80000000a00 */
[----:B------:R2:W3:Y:S01]  /*1ad0*/  @P0 LDG.E R25, desc[UR52][R4.64] ;  /* 0x0000003404190981 */ /* 0x0004e2000c1e1900 */
[----:B0-----:R-:W-:Y:S02]  /*1ae0*/  ISETP.NE.AND P0, PT, R0, 0x1, PT ;  /* 0x000000010000780c */ /* 0x001fe40003f05270 */
[----:B------:R-:W-:Y:S01]  /*1af0*/  SHF.R.S32.HI R24, RZ, 0x1f, R27 ;  /* 0x0000001fff187819 */ /* 0x000fe2000001141b */
[----:B------:R-:W0:Y:S04]  /*1b00*/  S2R R26, SR_TID.X ;  /* 0x00000000001a7919 */ /* 0x000e280000002100 */
[-C--:B-1----:R-:W-:Y:S02]  /*1b10*/  IMAD R6, R24, R42.reuse, RZ ;  /* 0x0000002a18067224 */ /* 0x082fe400078e02ff */
[----:B--2---:R-:W-:-:S04]  /*1b20*/  IMAD.WIDE.U32 R4, R27, R42, RZ ;  /* 0x0000002a1b047225 */ /* 0x004fc800078e00ff */
[----:B------:R-:W-:Y:S01]  /*1b30*/  VIADD R20, R20, 0xffffff80 ;  /* 0xffffff8014147836 */ /* 0x000fe20000000000 */
[----:B------:R-:W1:Y:S04]  /*1b40*/  @P0 LDC R3, c[0x0][0x42c] ;  /* 0x00010b00ff030b82 */ /* 0x000e680000000800 */
[----:B------:R-:W-:-:S04]  /*1b50*/  SHF.R.S32.HI R28, RZ, 0x1f, R20 ;  /* 0x0000001fff1c7819 */ /* 0x000fc80000011414 */
[----:B------:R-:W2:Y:S01]  /*1b60*/  @P0 LDC R7, c[0x0][0x430] ;  /* 0x00010c00ff070b82 */ /* 0x000ea20000000800 */
[----:B------:R-:W-:-:S04]  /*1b70*/  LEA.HI R28, R28, R20, RZ, 0x2 ;  /* 0x000000141c1c7211 */ /* 0x000fc800078f10ff */
[----:B------:R-:W-:-:S05]  /*1b80*/  LOP3.LUT R28, R28, 0xfffffffc, RZ, 0xc0, !PT ;  /* 0xfffffffc1c1c7812 */ /* 0x000fca00078ec0ff */
[----:B------:R-:W-:Y:S01]  /*1b90*/  IMAD.IADD R28, R20, 0x1, -R28 ;  /* 0x00000001141c7824 */ /* 0x000fe200078e0a1c */
[----:B0-----:R-:W-:-:S03]  /*1ba0*/  SHF.R.U32.HI R26, RZ, 0x7, R26 ;  /* 0x00000007ff1a7819 */ /* 0x001fc6000001161a */
[C---:B------:R-:W-:Y:S01]  /*1bb0*/  IMAD.SHL.U32 R38, R28.reuse, 0x4, RZ ;  /* 0x000000041c267824 */ /* 0x040fe200078e00ff */
[----:B------:R-:W-:Y:S01]  /*1bc0*/  SHF.L.U32 R20, R28, 0x3, RZ ;  /* 0x000000031c147819 */ /* 0x000fe200000006ff */
[----:B-1----:R-:W-:Y:S01]  /*1bd0*/  @P0 IMAD.HI.U32 R0, R226, R3, RZ ;  /* 0x00000003e2000227 */ /* 0x002fe200078e00ff */
[----:B------:R-:W4:Y:S01]  /*1be0*/  LDL R28, [R1+0x4c] ;  /* 0x00004c00011c7983 */ /* 0x000f220000100800 */
[----:B------:R-:W-:Y:S02]  /*1bf0*/  ISETP.NE.AND P6, PT, R26, 0x1, PT ;  /* 0x000000011a00780c */ /* 0x000fe40003fc5270 */
[----:B------:R-:W-:Y:S01]  /*1c00*/  IMAD R3, R27, R43, R6 ;  /* 0x0000002b1b037224 */ /* 0x000fe200078e0206 */
[----:B------:R-:W-:Y:S01]  /*1c10*/  SHF.R.S32.HI R21, RZ, 0x1f, R20 ;  /* 0x0000001fff157819 */ /* 0x000fe20000011414 */
[C---:B------:R-:W-:Y:S01]  /*1c20*/  VIADD R99, R20.reuse, 0x20 ;  /* 0x0000002014637836 */ /* 0x040fe20000000000 */
[C---:B------:R-:W-:Y:S01]  /*1c30*/  IADD3 R92, R20.reuse, 0xa0, RZ ;  /* 0x000000a0145c7810 */ /* 0x040fe20007ffe0ff */
[----:B------:R-:W-:Y:S01]  /*1c40*/  IMAD.IADD R5, R5, 0x1, R3 ;  /* 0x0000000105057824 */ /* 0x000fe200078e0203 */
[----:B--2---:R-:W-:Y:S01]  /*1c50*/  @P0 SHF.R.U32.HI R226, RZ, R7, R0 ;  /* 0x00000007ffe20219 */ /* 0x004fe20000011600 */
[C---:B------:R-:W-:Y:S01]  /*1c60*/  VIADD R98, R20.reuse, 0x40 ;  /* 0x0000004014627836 */ /* 0x040fe20000000000 */
[----:B------:R-:W-:Y:S01]  /*1c70*/  ISETP.NE.U32.AND P0, PT, RZ, UR6, PT ;  /* 0x00000006ff007c0c */ /* 0x000fe2000bf05070 */
[----:B------:R-:W-:Y:S01]  /*1c80*/  VIADD R96, R20, 0x60 ;  /* 0x0000006014607836 */ /* 0x000fe20000000000 */
[----:B------:R-:W-:Y:S01]  /*1c90*/  SHF.R.S32.HI R6, RZ, 0x1f, R226 ;  /* 0x0000001fff067819 */ /* 0x000fe200000114e2 */
[----:B------:R-:W-:Y:S01]  /*1ca0*/  IMAD.WIDE.U32 R4, R226, UR4, R4 ;  /* 0x00000004e2047c25 */ /* 0x000fe2000f8e0004 */
[----:B------:R-:W-:-:S03]  /*1cb0*/  ISETP.NE.AND.EX P0, PT, RZ, UR7, PT, P0 ;  /* 0x00000007ff007c0c */ /* 0x000fc6000bf05300 */
[----:B------:R-:W-:Y:S02]  /*1cc0*/  IMAD R3, R6, UR4, RZ ;  /* 0x0000000406037c24 */ /* 0x000fe4000f8e02ff */
[----:B------:R-:W-:Y:S02]  /*1cd0*/  VIADD R7, R20, 0xe0 ;  /* 0x000000e014077836 */ /* 0x000fe40000000000 */
[----:B------:R-:W-:Y:S01]  /*1ce0*/  IMAD R3, R226, UR5, R3 ;  /* 0x00000005e2037c24 */ /* 0x000fe2000f8e0203 */
[----:B------:R-:W-:Y:S01]  /*1cf0*/  ULDC.64 UR4, c[0x0][0x300] ;  /* 0x0000c00000047ab9 */ /* 0x000fe20000000a00 */
[----:B------:R-:W-:Y:S02]  /*1d00*/  VIADD R94, R20, 0x80 ;  /* 0x00000080145e7836 */ /* 0x000fe40000000000 */
[----:B------:R-:W-:Y:S02]  /*1d10*/  IMAD.IADD R5, R5, 0x1, R3 ;  /* 0x0000000105057824 */ /* 0x000fe400078e0203 */
[----:B------:R-:W-:-:S04]  /*1d20*/  IMAD R3, R97, R42, RZ ;  /* 0x0000002a61037224 */ /* 0x000fc800078e02ff */
[----:B------:R-:W-:Y:S01]  /*1d30*/  IMAD R3, R18, R43, R3 ;  /* 0x0000002b12037224 */ /* 0x000fe200078e0203 */
[----:B------:R-:W-:Y:S02]  /*1d40*/  SHF.R.S32.HI R39, RZ, 0x1f, R38 ;  /* 0x0000001fff277819 */ /* 0x000fe40000011426 */
[----:B---3--:R-:W-:Y:S02]  /*1d50*/  SHF.R.S32.HI R0, RZ, 0x1f, R25 ;  /* 0x0000001fff007819 */ /* 0x008fe40000011419 */
[----:B------:R-:W-:Y:S02]  /*1d60*/  SEL R41, R25, RZ, !P0 ;  /* 0x000000ff19297207 */ /* 0x000fe40004000000 */
[----:B------:R-:W-:Y:S01]  /*1d70*/  SEL R8, R0, RZ, !P0 ;  /* 0x000000ff00087207 */ /* 0x000fe20004000000 */
[----:B------:R-:W0:Y:S02]  /*1d80*/  LDC R25, c[0x0][0x3d4] ;  /* 0x0000f500ff197b82 */ /* 0x000e240000000800 */
[----:B------:R-:W-:-:S04]  /*1d90*/  IMAD.WIDE.U32 R36, R41, UR4, R4 ;  /* 0x0000000429247c25 */ /* 0x000fc8000f8e0004 */
[----:B------:R-:W-:Y:S02]  /*1da0*/  IMAD R0, R8, UR4, RZ ;  /* 0x0000000408007c24 */ /* 0x000fe4000f8e02ff */
[----:B------:R-:W-:-:S04]  /*1db0*/  IMAD.WIDE.U32 R4, R18, R42, R20 ;  /* 0x0000002a12047225 */ /* 0x000fc800078e0014 */
[----:B------:R-:W-:Y:S01]  /*1dc0*/  IMAD R95, R41, UR5, R0 ;  /* 0x00000005295f7c24 */ /* 0x000fe2000f8e0200 */
[----:B------:R-:W-:Y:S05]  /*1dd0*/  @!P6 WARPSYNC.ALL ;  /* 0x000000000000e948 */ /* 0x000fea0003800000 */
[----:B------:R-:W-:Y:S01]  /*1de0*/  IMAD.IADD R95, R37, 0x1, R95 ;  /* 0x00000001255f7824 */ /* 0x000fe200078e025f */
[----:B------:R-:W-:Y:S01]  /*1df0*/  ULDC UR4, c[0x0][0x310] ;  /* 0x0000c40000047ab9 */ /* 0x000fe20000000800 */
[----:B------:R-:W-:Y:S01]  /*1e00*/  IADD3 R93, P0, R36, R4, RZ ;  /* 0x00000004245d7210 */ /* 0x000fe20007f1e0ff */
[----:B------:R-:W-:Y:S01]  /*1e10*/  ULDC.64 UR6, c[0x0][0x320] ;  /* 0x0000c80000067ab9 */ /* 0x000fe20000000a00 */
[----:B------:R-:W-:Y:S01]  /*1e20*/  ISETP.GE.AND P1, PT, R99, UR4, PT ;  /* 0x0000000463007c0c */ /* 0x000fe2000bf26270 */
[----:B------:R-:W-:Y:S01]  /*1e30*/  VIADD R4, R20, 0xc0 ;  /* 0x000000c014047836 */ /* 0x000fe20000000000 */
[----:B------:R-:W-:-:S02]  /*1e40*/  IADD3.X R91, R95, R5, R3, P0, !PT ;  /* 0x000000055f5b7210 */ /* 0x000fc400007fe403 */
[----:B------:R-:W-:Y:S02]  /*1e50*/  SEL R3, RZ, 0xffffffff, P1 ;  /* 0xffffffffff037807 */ /* 0x000fe40000800000 */
[----:B------:R-:W-:Y:S02]  /*1e60*/  ISETP.GE.AND P0, PT, R20, UR4, PT ;  /* 0x0000000414007c0c */ /* 0x000fe4000bf06270 */
[----:B------:R-:W-:Y:S01]  /*1e70*/  ISETP.GE.AND P1, PT, R96, UR4, PT ;  /* 0x0000000460007c0c */ /* 0x000fe2000bf26270 */
[----:B------:R-:W-:Y:S01]  /*1e80*/  IMAD.SHL.U32 R5, R3, 0x2, RZ ;  /* 0x0000000203057824 */ /* 0x000fe200078e00ff */
[----:B------:R-:W-:Y:S01]  /*1e90*/  SEL R0, RZ, 0x1, P0 ;  /* 0x00000001ff007807 */ /* 0x000fe20000000000 */
[----:B------:R-:W-:Y:S01]  /*1ea0*/  IMAD R3, R6, UR6, RZ ;  /* 0x0000000606037c24 */ /* 0x000fe2000f8e02ff */
[----:B------:R-:W-:Y:S02]  /*1eb0*/  ISETP.GE.AND P0, PT, R98, UR4, PT ;  /* 0x0000000462007c0c */ /* 0x000fe4000bf06270 */
[----:B------:R-:W-:Y:S01]  /*1ec0*/  ISETP.GE.AND P3, PT, R7, UR4, PT ;  /* 0x0000000407007c0c */ /* 0x000fe2000bf66270 */
[----:B------:R-:W-:Y:S01]  /*1ed0*/  IMAD R7, R226, UR7, R3 ;  /* 0x00000007e2077c24 */ /* 0x000fe2000f8e0203 */
[----:B------:R-:W-:-:S02]  /*1ee0*/  LOP3.LUT R0, R5, 0x2, R0, 0xe2, !PT ;  /* 0x0000000205007812 */ /* 0x000fc400078ee200 */
        /* <DEDUP_REMOVED lines=9> */
[----:B------:R-:W-:Y:S01]  /*1f80*/  IMAD.IADD R5, R5, 0x1, R7 ;  /* 0x0000000105057824 */ /* 0x000fe200078e0207 */
[----:B------:R-:W-:Y:S01]  /*1f90*/  SEL R6, RZ, 0x20, P1 ;  /* 0x00000020ff067807 */ /* 0x000fe20000800000 */
[----:B------:R-:W-:-:S03]  /*1fa0*/  IMAD R7, R8, UR4, RZ ;  /* 0x0000000408077c24 */ /* 0x000fc6000f8e02ff */
[----:B------:R-:W-:Y:S02]  /*1fb0*/  LOP3.LUT R3, R6, R0, R3, 0xfe, !PT ;  /* 0x0000000006037212 */ /* 0x000fe400078efe03 */
[----:B------:R-:W-:Y:S01]  /*1fc0*/  SEL R0, RZ, 0x40, P2 ;  /* 0x00000040ff007807 */ /* 0x000fe20001000000 */
[C---:B------:R-:W-:Y:S02]  /*1fd0*/  IMAD R63, R41.reuse, UR5, R7 ;  /* 0x00000005293f7c24 */ /* 0x040fe4000f8e0207 */
[----:B------:R-:W-:Y:S01]  /*1fe0*/  IMAD.WIDE.U32 R40, R41, UR4, R4 ;  /* 0x0000000429287c25 */ /* 0x000fe2000f8e0004 */
[----:B------:R-:W-:Y:S01]  /*1ff0*/  LOP3.LUT R0, R3, R0, RZ, 0xfc, !PT ;  /* 0x0000000003007212 */ /* 0x000fe200078efcff */
[----:B------:R-:W-:Y:S02]  /*2000*/  ULDC UR4, c[0x0][0x2e4] ;  /* 0x0000b90000047ab9 */ /* 0x000fe40000000800 */
[C---:B------:R-:W-:Y:S02]  /*2010*/  IMAD R4, R97.reuse, R48, RZ ;  /* 0x0000003061047224 */ /* 0x040fe400078e02ff */
[----:B----4-:R-:W-:-:S02]  /*2020*/  IMAD R3, R97, R54, RZ ;  /* 0x0000003661037224 */ /* 0x010fc400078e02ff */
[C---:B------:R-:W-:Y:S02]  /*2030*/  IMAD R15, R18.reuse, R49, R4 ;  /* 0x00000031120f7224 */ /* 0x040fe400078e0204 */
[C---:B------:R-:W-:Y:S02]  /*2040*/  IMAD R13, R18.reuse, R55, R3 ;  /* 0x00000037120d7224 */ /* 0x040fe400078e0203 */
[----:B------:R-:W-:-:S04]  /*2050*/  IMAD.WIDE.U32 R4, R18, R54, R38 ;  /* 0x0000003612047225 */ /* 0x000fc800078e0026 */
[----:B------:R-:W-:Y:S02]  /*2060*/  IMAD.IADD R5, R5, 0x1, R13 ;  /* 0x0000000105057824 */ /* 0x000fe400078e020d */
[----:B-----5:R-:W-:Y:S02]  /*2070*/  IMAD.WIDE.U32 R50, R23, R54, R4 ;  /* 0x0000003617327225 */ /* 0x020fe400078e0004 */
[----:B------:R-:W2:Y:S01]  /*2080*/  LDL R4, [R1+0x28] ;  /* 0x0000280001047983 */ /* 0x000ea20000100800 */
[C---:B------:R-:W-:Y:S01]  /*2090*/  LOP3.LUT P1, RZ, R28.reuse, 0x4, RZ, 0xc0, !PT ;  /* 0x000000041cff7812 */ /* 0x040fe2000782c0ff */
[----:B------:R-:W-:Y:S02]  /*20a0*/  IMAD.SHL.U32 R87, R28, 0x40, RZ ;  /* 0x000000401c577824 */ /* 0x000fe400078e00ff */
[----:B------:R-:W1:Y:S01]  /*20b0*/  S2R R28, SR_TID.X ;  /* 0x00000000001c7919 */ /* 0x000e620000002100 */
[----:B0-----:R-:W-:-:S04]  /*20c0*/  ISETP.GE.AND P0, PT, R20, R25, PT ;  /* 0x000000191400720c */ /* 0x001fc80003f06270 */
[----:B------:R-:W-:Y:S01]  /*20d0*/  SEL R3, R25, RZ, P0 ;  /* 0x000000ff19037207 */ /* 0x000fe20000000000 */
[----:B------:R-:W-:-:S04]  /*20e0*/  VIADD R79, R26, 0x8 ;  /* 0x000000081a4f7836 */ /* 0x000fc80000000000 */
[----:B------:R-:W-:Y:S01]  /*20f0*/  IMAD.IADD R3, R20, 0x1, R3 ;  /* 0x0000000114037824 */ /* 0x000fe200078e0203 */
[----:B------:R-:W-:-:S04]  /*2100*/  LOP3.LUT R87, R87, 0x1c0, RZ, 0xc0, !PT ;  /* 0x000001c057577812 */ /* 0x000fc800078ec0ff */
[----:B------:R-:W-:Y:S02]  /*2110*/  SHF.R.S32.HI R12, RZ, 0x1f, R3 ;  /* 0x0000001fff0c7819 */ /* 0x000fe40000011403 */
[----:B------:R-:W-:Y:S02]  /*2120*/  SHF.R.U32.HI R82, RZ, 0x3, R87 ;  /* 0x00000003ff527819 */ /* 0x000fe40000011657 */
[----:B------:R-:W-:Y:S01]  /*2130*/  LEA.HI R12, R12, R3, RZ, 0x3 ;  /* 0x000000030c0c7211 */ /* 0x000fe200078f18ff */
[----:B-1----:R-:W-:-:S05]  /*2140*/  VIADD R28, R28, 0xffffff80 ;  /* 0xffffff801c1c7836 */ /* 0x002fca0000000000 */
[----:B------:R-:W-:-:S04]  /*2150*/  SHF.R.S32.HI R26, RZ, 0x1f, R28 ;  /* 0x0000001fff1a7819 */ /* 0x000fc8000001141c */
[----:B------:R-:W-:Y:S01]  /*2160*/  LEA.HI R26, R26, R28, RZ, 0x5 ;  /* 0x0000001c1a1a7211 */ /* 0x000fe200078f28ff */
[----:B------:R-:W-:Y:S01]  /*2170*/  VIADD R28, R18, 0x40 ;  /* 0x00000040121c7836 */ /* 0x000fe20000000000 */
[----:B------:R-:W-:-:S03]  /*2180*/  LOP3.LUT R3, R87, 0x18, R20, 0xf8, !PT ;  /* 0x0000001857037812 */ /* 0x000fc600078ef814 */
[----:B------:R-:W-:Y:S01]  /*2190*/  IMAD.SHL.U32 R28, R28, 0x40, RZ ;  /* 0x000000401c1c7824 */ /* 0x000fe200078e00ff */
[----:B------:R-:W-:Y:S02]  /*21a0*/  LOP3.LUT R3, R3, R82, RZ, 0x3c, !PT ;  /* 0x0000005203037212 */ /* 0x000fe400078e3cff */
[----:B------:R-:W-:Y:S02]  /*21b0*/  SHF.R.S32.HI R26, RZ, 0x5, R26 ;  /* 0x00000005ff1a7819 */ /* 0x000fe4000001141a */
[----:B------:R-:W-:Y:S01]  /*21c0*/  LOP3.LUT R28, R28, 0x1c0, RZ, 0xc0, !PT ;  /* 0x000001c01c1c7812 */ /* 0x000fe200078ec0ff */
[----:B------:R-:W-:Y:S01]  /*21d0*/  IMAD.WIDE.U32 R8, R18, R54, R20 ;  /* 0x0000003612087225 */ /* 0x000fe200078e0014 */
[--C-:B------:R-:W-:Y:S02]  /*21e0*/  SHF.R.S32.HI R72, RZ, 0x3, R12.reuse ;  /* 0x00000003ff487819 */ /* 0x100fe4000001140c */
[----:B------:R-:W-:Y:S01]  /*21f0*/  LOP3.LUT R71, R12, 0xfffffff8, RZ, 0xc0, !PT ;  /* 0xfffffff80c477812 */ /* 0x000fe200078ec0ff */
[----:B------:R-:W-:Y:S01]  /*2200*/  IMAD R77, R26, 0x200, R3 ;  /* 0x000002001a4d7824 */ /* 0x000fe200078e0203 */
[----:B------:R-:W-:-:S02]  /*2210*/  LOP3.LUT R3, R87, 0x38, R12, 0xf8, !PT ;  /* 0x0000003857037812 */ /* 0x000fc400078ef80c */
[----:B------:R-:W-:Y:S01]  /*2220*/  LOP3.LUT R12, R28, 0x38, R12, 0xf8, !PT ;  /* 0x000000381c0c7812 */ /* 0x000fe200078ef80c */
[----:B------:R-:W-:Y:S02]  /*2230*/  VIADD R28, R18, 0x40 ;  /* 0x00000040121c7836 */ /* 0x000fe40000000000 */
[----:B------:R-:W-:Y:S01]  /*2240*/  IMAD.IADD R9, R13, 0x1, R9 ;  /* 0x000000010d097824 */ /* 0x000fe200078e0209 */
[----:B------:R-:W-:Y:S01]  /*2250*/  SHF.R.S32.HI R13, RZ, 0x1f, R23 ;  /* 0x0000001fff0d7819 */ /* 0x000fe20000011417 */
[----:B------:R-:W-:Y:S02]  /*2260*/  IMAD.SHL.U32 R28, R28, 0x40, RZ ;  /* 0x000000401c1c7824 */ /* 0x000fe400078e00ff */
[----:B------:R-:W-:-:S03]  /*2270*/  IMAD.WIDE.U32 R6, R18, R48, R38 ;  /* 0x0000003012067225 */ /* 0x000fc600078e0026 */
[----:B------:R-:W-:Y:S01]  /*2280*/  LOP3.LUT R28, R28, 0x1c0, RZ, 0xc0, !PT ;  /* 0x000001c01c1c7812 */ /* 0x000fe200078ec0ff */
[----:B------:R-:W-:-:S04]  /*2290*/  IMAD.WIDE.U32 R10, R18, R48, R20 ;  /* 0x00000030120a7225 */ /* 0x000fc800078e0014 */
[----:B------:R-:W-:Y:S01]  /*22a0*/  IMAD R14, R13, R48, RZ ;  /* 0x000000300d0e7224 */ /* 0x000fe200078e02ff */
[----:B------:R-:W-:Y:S01]  /*22b0*/  SHF.R.U32.HI R28, RZ, 0x3, R28 ;  /* 0x00000003ff1c7819 */ /* 0x000fe2000001161c */
[----:B------:R-:W-:Y:S02]  /*22c0*/  IMAD.IADD R7, R7, 0x1, R15 ;  /* 0x0000000107077824 */ /* 0x000fe400078e020f */
[----:B------:R-:W-:Y:S02]  /*22d0*/  IMAD.IADD R11, R15, 0x1, R11 ;  /* 0x000000010f0b7824 */ /* 0x000fe400078e020b */
[----:B------:R-:W-:Y:S02]  /*22e0*/  IMAD R69, R23, R49, R14 ;  /* 0x0000003117457224 */ /* 0x000fe400078e020e */
[----:B------:R-:W-:Y:S02]  /*22f0*/  IMAD.MOV.U32 R80, RZ, RZ, 0x20 ;  /* 0x00000020ff507424 */ /* 0x000fe400078e00ff */
[----:B------:R-:W-:Y:S01]  /*2300*/  IMAD R14, R13, R54, RZ ;  /* 0x000000360d0e7224 */ /* 0x000fe200078e02ff */
[C---:B------:R-:W-:Y:S01]  /*2310*/  SHF.L.U64.HI R84, R48.reuse, 0x6, R49 ;  /* 0x0000000630547819 */ /* 0x040fe20000010231 */
[----:B------:R-:W-:Y:S01]  /*2320*/  IMAD R75, R49, 0x60, RZ ;  /* 0x00000060314b7824 */ /* 0x000fe200078e02ff */
[----:B------:R-:W-:Y:S01]  /*2330*/  SHF.L.U32 R89, R48, 0x6, RZ ;  /* 0x0000000630597819 */ /* 0x000fe200000006ff */
[----:B------:R-:W-:Y:S01]  /*2340*/  IMAD.WIDE.U32 R44, R23, R48, R6 ;  /* 0x00000030172c7225 */ /* 0x000fe200078e0006 */
[----:B------:R-:W-:-:S02]  /*2350*/  IADD3 R56, P2, R18, R27, RZ ;  /* 0x0000001b12387210 */ /* 0x000fc40007f5e0ff */
[----:B------:R-:W-:Y:S01]  /*2360*/  LOP3.LUT R67, R3, R82, RZ, 0x3c, !PT ;  /* 0x0000005203437212 */ /* 0x000fe200078e3cff */
[----:B------:R-:W-:Y:S01]  /*2370*/  IMAD.WIDE.U32 R46, R23, R48, R10 ;  /* 0x00000030172e7225 */ /* 0x000fe200078e000a */
[----:B------:R-:W-:Y:S02]  /*2380*/  SHF.L.U64.HI R88, R42, 0x6, R43 ;  /* 0x000000062a587819 */ /* 0x000fe4000001022b */
[----:B------:R-:W-:Y:S01]  /*2390*/  SHF.L.U64.HI R85, R54, 0x6, R55 ;  /* 0x0000000636557819 */ /* 0x000fe20000010237 */
[----:B------:R-:W-:Y:S01]  /*23a0*/  IMAD R15, R43, 0x60, RZ ;  /* 0x000000602b0f7824 */ /* 0x000fe200078e02ff */
[----:B------:R-:W-:Y:S01]  /*23b0*/  SEL R80, R80, 0xffffffe0, !P1 ;  /* 0xffffffe050507807 */ /* 0x000fe20004800000 */
[----:B------:R-:W-:Y:S01]  /*23c0*/  IMAD.SHL.U32 R86, R42, 0x40, RZ ;  /* 0x000000402a567824 */ /* 0x000fe200078e00ff */
[----:B------:R-:W-:Y:S01]  /*23d0*/  LOP3.LUT R12, R12, R28, RZ, 0x3c, !PT ;  /* 0x0000001c0c0c7212 */ /* 0x000fe200078e3cff */
[----:B------:R-:W-:Y:S01]  /*23e0*/  IMAD.WIDE.U32 R48, R48, 0x60, RZ ;  /* 0x0000006030307825 */ /* 0x000fe200078e00ff */
[----:B------:R-:W-:-:S03]  /*23f0*/  SEL R3, RZ, 0xffffff80, P3 ;  /* 0xffffff80ff037807 */ /* 0x000fc60001800000 */
[----:B------:R-:W-:Y:S02]  /*2400*/  IMAD R7, R23, R55, R14 ;  /* 0x0000003717077224 */ /* 0x000fe400078e020e */
[----:B------:R-:W-:Y:S02]  /*2410*/  IMAD R11, R55, 0x60, RZ ;  /* 0x00000060370b7824 */ /* 0x000fe400078e02ff */
[----:B------:R-:W-:Y:S02]  /*2420*/  IMAD.SHL.U32 R83, R54, 0x40, RZ ;  /* 0x0000004036537824 */ /* 0x000fe400078e00ff */
[----:B------:R-:W-:-:S04]  /*2430*/  IMAD.WIDE.U32 R52, R23, R54, R8 ;  /* 0x0000003617347225 */ /* 0x000fc800078e0008 */
[----:B------:R-:W-:Y:S02]  /*2440*/  VIADD R29, R18, 0x40 ;  /* 0x00000040121d7836 */ /* 0x000fe40000000000 */
[----:B------:R-:W-:Y:S01]  /*2450*/  IMAD.WIDE.U32 R42, R42, 0x60, RZ ;  /* 0x000000602a2a7825 */ /* 0x000fe200078e00ff */
[----:B------:R-:W-:-:S03]  /*2460*/  LOP3.LUT R3, R0, 0x80, R3, 0xc8, !PT ;  /* 0x0000008000037812 */ /* 0x000fc600078ec803 */
[----:B------:R-:W-:Y:S01]  /*2470*/  IMAD.WIDE.U32 R54, R54, 0x60, RZ ;  /* 0x0000006036367825 */ /* 0x000fe200078e00ff */
[----:B------:R-:W-:Y:S02]  /*2480*/  SHF.R.S32.HI R81, RZ, 0x1f, R29 ;  /* 0x0000001fff517819 */ /* 0x000fe4000001141d */
[----:B------:R-:W-:Y:S01]  /*2490*/  IADD3 R75, R49, R75, RZ ;  /* 0x0000004b314b7210 */ /* 0x000fe20007ffe0ff */
[----:B------:R-:W-:Y:S01]  /*24a0*/  IMAD.X R57, R97, 0x1, R24, P2 ;  /* 0x0000000161397824 */ /* 0x000fe200010e0618 */
[----:B------:R-:W-:Y:S01]  /*24b0*/  IADD3 R66, R7, R53, RZ ;  /* 0x0000003507427210 */ /* 0x000fe20007ffe0ff */
[----:B------:R-:W-:Y:S01]  /*24c0*/  IMAD.IADD R70, R45, 0x1, R69 ;  /* 0x000000012d467824 */ /* 0x000fe200078e0245 */
[----:B------:R-:W-:Y:S01]  /*24d0*/  SHF.R.S32.HI R64, RZ, 0x1f, R71 ;  /* 0x0000001fff407819 */ /* 0x000fe20000011447 */
[----:B------:R-:W-:Y:S01]  /*24e0*/  IMAD.SHL.U32 R78, R25, 0x2, RZ ;  /* 0x00000002194e7824 */ /* 0x000fe200078e00ff */
[----:B------:R-:W-:Y:S01]  /*24f0*/  ISETP.GE.AND P1, PT, R20, UR4, PT ;  /* 0x0000000414007c0c */ /* 0x000fe2000bf26270 */
[----:B------:R-:W-:Y:S01]  /*2500*/  IMAD.IADD R76, R43, 0x1, R15 ;  /* 0x000000012b4c7824 */ /* 0x000fe200078e020f */
[----:B------:R-:W-:Y:S01]  /*2510*/  ISETP.GE.AND P2, PT, R99, UR4, PT ;  /* 0x0000000463007c0c */ /* 0x000fe2000bf46270 */
[----:B------:R-:W-:Y:S01]  /*2520*/  IMAD.IADD R74, R55, 0x1, R11 ;  /* 0x00000001374a7824 */ /* 0x000fe200078e020b */
[----:B------:R-:W-:Y:S01]  /*2530*/  LOP3.LUT R0, R0, 0x40, RZ, 0xc0, !PT ;  /* 0x0000004000007812 */ /* 0x000fe200078ec0ff */
[----:B------:R-:W-:-:S02]  /*2540*/  IMAD.IADD R73, R80, 0x1, R77 ;  /* 0x0000000150497824 */ /* 0x000fc400078e024d */
[----:B------:R-:W-:Y:S02]  /*2550*/  IMAD.IADD R69, R69, 0x1, R47 ;  /* 0x0000000145457824 */ /* 0x000fe400078e022f */
[----:B------:R-:W-:Y:S02]  /*2560*/  IMAD.IADD R68, R51, 0x1, R7 ;  /* 0x0000000133447824 */ /* 0x000fe400078e0207 */
[----:B------:R-:W-:Y:S02]  /*2570*/  IMAD R67, R26, 0x200, R67 ;  /* 0x000002001a437824 */ /* 0x000fe400078e0243 */
[----:B------:R-:W-:Y:S02]  /*2580*/  IMAD.IADD R63, R41, 0x1, R63 ;  /* 0x00000001293f7824 */ /* 0x000fe400078e023f */
[----:B--2---:R-:W-:Y:S01]  /*2590*/  IMAD.IADD R65, R4, 0x1, R12 ;  /* 0x0000000104417824 */ /* 0x004fe200078e020c */
[----:B------:R-:W-:Y:S06]  /*25a0*/  @!P6 BAR.SYNC.DEFER_BLOCKING 0x9, 0x100 ;  /* 0x024400000000eb1d */ /* 0x000fec0000010000 */
.L_x_11607:
        /* <DEDUP_REMOVED lines=35> */
[----:B------:R-:W-:Y:S01]  /*27e0*/  IMAD.WIDE.U32 R6, R54, R59, RZ ;  /* 0x0000003b36067225 */ /* 0x000fe200078e00ff */
[----:B------:R-:W-:-:S03]  /*27f0*/  IADD3 R113, R5, R11, RZ ;  /* 0x0000000b05717210 */ /* 0x000fc60007ffe0ff */
        /* <DEDUP_REMOVED lines=31> */
.L_x_11564:
[----:B------:R-:W-:Y:S05]  /*29f0*/  BSYNC B1 ;  /* 0x0000000000017941 */ /* 0x000fea0003800000 */
.L_x_11563:
[----:B0-----:R-:W-:Y:S01]  /*2a00*/  VIADD R10, R18, 0x40 ;  /* 0x00000040120a7836 */ /* 0x001fe20000000000 */
[----:B------:R-:W-:Y:S01]  /*2a10*/  BSSY B1, `(.L_x_11565) ;  /* 0x000001d000017945 */ /* 0x000fe20003800000 */
[----:B------:R-:W-:Y:S01]  /*2a20*/  CS2R R26, SRZ ;  /* 0x00000000001a7805 */ /* 0x000fe2000001ff00 */
[----:B-----5:R-:W-:Y:S01]  /*2a30*/  IMAD.MOV.U32 R102, RZ, RZ, R30 ;  /* 0x000000ffff667224 */ /* 0x020fe200078e001e */
[----:B------:R-:W-:Y:S02]  /*2a40*/  CS2R R24, SRZ ;  /* 0x0000000000187805 */ /* 0x000fe4000001ff00 */
[----:B------:R-:W-:Y:S02]  /*2a50*/  ISETP.GE.AND P5, PT, R10, R101, PT ;  /* 0x000000650a00720c */ /* 0x000fe40003fa6270 */
[----:B------:R-:W-:Y:S01]  /*2a60*/  CS2R R10, SRZ ;  /* 0x00000000000a7805 */ /* 0x000fe2000001ff00 */
[----:B------:R-:W-:-:S10]  /*2a70*/  IMAD.MOV.U32 R103, RZ, RZ, R31 ;  /* 0x000000ffff677224 */ /* 0x000fd400078e001f */
        /* <DEDUP_REMOVED lines=22> */
.L_x_11566:
[----:B------:R-:W-:Y:S05]  /*2be0*/  BSYNC B1 ;  /* 0x0000000000017941 */ /* 0x000fea0003800000 */
.L_x_11565:
[----:B0-----:R-:W-:Y:S01]  /*2bf0*/  IMAD.MOV.U32 R4, RZ, RZ, R32 ;  /* 0x000000ffff047224 */ /* 0x001fe200078e0020 */
[----:B------:R-:W-:Y:S01]  /*2c00*/  ISETP.NE.AND P3, PT, R218, 0x3, PT ;  /* 0x00000003da00780c */ /* 0x000fe20003f65270 */
[----:B------:R-:W-:Y:S01]  /*2c10*/  IMAD.MOV.U32 R5, RZ, RZ, R33 ;  /* 0x000000ffff057224 */ /* 0x000fe200078e0021 */
[----:B------:R-:W-:Y:S01]  /*2c20*/  PRMT R118, R102, 0x5410, R103 ;  /* 0x0000541066767816 */ /* 0x000fe20000000067 */
[----:B------:R-:W-:Y:S02]  /*2c30*/  IMAD.MOV.U32 R6, RZ, RZ, R34 ;  /* 0x000000ffff067224 */ /* 0x000fe400078e0022 */
[----:B------:R-:W-:Y:S01]  /*2c40*/  IMAD.MOV.U32 R7, RZ, RZ, R35 ;  /* 0x000000ffff077224 */ /* 0x000fe200078e0023 */
[----:B------:R-:W-:Y:S01]  /*2c50*/  PRMT R115, R4, 0x5410, R5 ;  /* 0x0000541004737816 */ /* 0x000fe20000000005 */
[----:B------:R-:W-:Y:S01]  /*2c60*/  IMAD.MOV.U32 R5, RZ, RZ, R29 ;  /* 0x000000ffff057224 */ /* 0x000fe200078e001d */
[----:B------:R-:W-:Y:S02]  /*2c70*/  MOV R4, R28 ;  /* 0x0000001c00047202 */ /* 0x000fe40000000f00 */
[----:B------:R-:W-:Y:S01]  /*2c80*/  PRMT R120, R6, 0x5410, R7 ;  /* 0x0000541006787816 */ /* 0x000fe20000000007 */
[----:B-----5:R-:W-:Y:S01]  /*2c90*/  IMAD.MOV.U32 R7, RZ, RZ, R27 ;  /* 0x000000ffff077224 */ /* 0x020fe200078e001b */
        /* <DEDUP_REMOVED lines=10> */
[----:B------:R-:W-:Y:S02]  /*2d40*/  MOV R6, R24 ;  /* 0x0000001800067202 */ /* 0x000fe40000000f00 */
[----:B------:R-:W-:-:S02]  /*2d50*/  PRMT R106, R106, 0x5410, R7 ;  /* 0x000054106a6a7816 */ /* 0x000fc40000000007 */
[----:B------:R-:W-:Y:S02]  /*2d60*/  PRMT R103, R4, 0x5410, R5 ;  /* 0x0000541004677816 */ /* 0x000fe40000000005 */
[----:B------:R-:W-:Y:S01]  /*2d70*/  PRMT R107, R6, 0x7610, R107 ;  /* 0x00007610066b7816 */ /* 0x000fe2000000006b */
[----:B------:R-:W-:Y:S06]  /*2d80*/  @!P3 BRA `(.L_x_11567) ;  /* 0x000000000004b947 */ /* 0x000fec0003800000 */
[----:B------:R-:W-:Y:S01]  /*2d90*/  BPT.TRAP 0x1 ;  /* 0x000000040000795c */ /* 0x000fe20000300000 */
.L_x_11567:
[----:B------:R-:W-:Y:S01]  /*2da0*/  IMAD R90, R16, 0x8, R17 ;  /* 0x00000008105a7824 */ /* 0x000fe200078e0211 */
[----:B------:R-:W-:Y:S01]  /*2db0*/  SHF.L.U32 R111, R22, 0x1f, RZ ;  /* 0x0000001f166f7819 */ /* 0x000fe200000006ff */
[----:B------:R-:W-:Y:S03]  /*2dc0*/  BSSY B1, `(.L_x_11568) ;  /* 0x0000003000017945 */ /* 0x000fe60003800000 */
[----:B------:R-:W0:Y:S02]  /*2dd0*/  SYNCS.PHASECHK.TRANS64.TRYWAIT P6, [R90+URZ+0x32490], R111 ;  /* 0x0324906f5a0075a7 */ /* 0x000e2400080c017f */
[----:B0-----:R-:W-:Y:S05]  /*2de0*/  @!P6 BRA `(.L_x_11569) ;  /* 0x000001740098e947 */ /* 0x001fea0003800000 */
.L_x_11809:
[----:B------:R-:W-:Y:S05]  /*2df0*/  BSYNC B1 ;  /* 0x0000000000017941 */ /* 0x000fea0003800000 */
.L_x_11568:
        /* <DEDUP_REMOVED lines=49> */
.L_x_11575:
[----:B------:R-:W-:Y:S05]  /*3110*/  BSYNC B3 ;  /* 0x0000000000037941 */ /* 0x000fea0003800000 */
.L_x_11574:
[----:B--2---:R1:W-:Y:S02]  /*3120*/  STG.E.128 desc[UR52][R14.64], R4 ;  /* 0x000000040e007986 */ /* 0x0043e4000c101d34 */
.L_x_11573:
[----:B------:R-:W-:Y:S05]  /*3130*/  BSYNC B2 ;  /* 0x0000000000027941 */ /* 0x000fea0003800000 */
.L_x_11572:
        /* <DEDUP_REMOVED lines=47> */
.L_x_11577:
[----:B------:R-:W-:Y:S05]  /*3430*/  BSYNC B2 ;  /* 0x0000000000027941 */ /* 0x000fea0003800000 */
.L_x_11576:
[----:B--2---:R2:W-:Y:S02]  /*3440*/  STG.E.128 desc[UR52][R14.64+0x40], R4 ;  /* 0x000040040e007986 */ /* 0x0045e4000c101d34 */
.L_x_11571:
[----:B------:R-:W-:Y:S05]  /*3450*/  BSYNC B1 ;  /* 0x0000000000017941 */ /* 0x000fea0003800000 */
.L_x_11570:
        /* <DEDUP_REMOVED lines=48> */
.L_x_11582:
[----:B------:R-:W-:Y:S05]  /*3760*/  BSYNC B2 ;  /* 0x0000000000027941 */ /* 0x000fea0003800000 */
.L_x_11581:
[----:B--2---:R3:W-:Y:S02]  /*3770*/  STG.E.128 desc[UR52][R12.64], R4 ;  /* 0x000000040c007986 */ /* 0x0047e4000c101d34 */
.L_x_11580:
[----:B------:R-:W-:Y:S05]  /*3780*/  BSYNC B1 ;  /* 0x0000000000017941 */ /* 0x000fea0003800000 */
.L_x_11579:
[----:B------:R-:W-:Y:S05]  /*3790*/  @P2 BRA `(.L_x_11578) ;  /* 0x0000001800582947 */ /* 0x000fea0003800000 */
        /* <DEDUP_REMOVED lines=46> */
.L_x_11584:
[----:B------:R-:W-:Y:S05]  /*3a80*/  BSYNC B1 ;  /* 0x0000000000017941 */ /* 0x000fea0003800000 */
.L_x_11583:
[----:B--2---:R1:W-:Y:S01]  /*3a90*/  STG.E.128 desc[UR52][R12.64+0x40], R4 ;  /* 0x000040040c007986 */ /* 0x0043e2000c101d34 */
[----:B------:R-:W-:Y:S05]  /*3aa0*/  BRA `(.L_x_11578) ;  /* 0x0000001400947947 */ /* 0x000fea0003800000 */
.L_x_11562:
[----:B------:R-:W-:Y:S01]  /*3ab0*/  VIADD R8, R18, 0x40 ;  /* 0x0000004012087836 */ /* 0x000fe20000000000 */
[----:B------:R-:W-:Y:S02]  /*3ac0*/  CS2R R14, SRZ ;  /* 0x00000000000e7805 */ /* 0x000fe4000001ff00 */
[----:B------:R-:W-:Y:S02]  /*3ad0*/  CS2R R12, SRZ ;  /* 0x00000000000c7805 */ /* 0x000fe4000001ff00 */
[----:B------:R-:W-:Y:S02]  /*3ae0*/  CS2R R26, SRZ ;  /* 0x00000000001a7805 */ /* 0x000fe4000001ff00 */
[----:B------:R-:W-:Y:S02]  /*3af0*/  CS2R R24, SRZ ;  /* 0x0000000000187805 */ /* 0x000fe4000001ff00 */
        /* <DEDUP_REMOVED lines=11> */
[----:B------:R-:W-:-:S04]  /*3bb0*/  @!P4 IADD3 R6, P5, R52, R6, RZ ;  /* 0x000000063406c210 */ /* 0x000fc80007fbe0ff */
[----:B------:R-:W-:-:S03]  /*3bc0*/  @!P4 IADD3.X R9, R111, R66, RZ, P5, !PT ;  /* 0x000000426f09c210 */ /* 0x000fc60002ffe4ff */
        /* <DEDUP_REMOVED lines=28> */
[----:B----4-:R-:W-:Y:S02]  /*3d90*/  IMAD.MOV.U32 R28, RZ, RZ, R26 ;  /* 0x000000ffff1c7224 */ /* 0x010fe400078e001a */
[----:B------:R-:W-:Y:S02]  /*3da0*/  IMAD.MOV.U32 R29, RZ, RZ, R27 ;  /* 0x000000ffff1d7224 */ /* 0x000fe400078e001b */
[----:B------:R-:W-:Y:S02]  /*3db0*/  IMAD.MOV.U32 R30, RZ, RZ, R24 ;  /* 0x000000ffff1e7224 */ /* 0x000fe400078e0018 */
[----:B------:R-:W-:Y:S01]  /*3dc0*/  IMAD.MOV.U32 R31, RZ, RZ, R25 ;  /* 0x000000ffff1f7224 */ /* 0x000fe200078e0019 */
[----:B------:R-:W-:-:S02]  /*3dd0*/  PRMT R125, R125, 0x5410, R29 ;  /* 0x000054107d7d7816 */ /* 0x000fc4000000001d */
[----:B------:R-:W-:Y:S02]  /*3de0*/  PRMT R133, R28, 0x5410, R30 ;  /* 0x000054101c857816 */ /* 0x000fe4000000001e */
[----:B------:R-:W-:Y:S01]  /*3df0*/  PRMT R122, R122, 0x5410, R31 ;  /* 0x000054107a7a7816 */ /* 0x000fe2000000001f */
[----:B-----5:R-:W-:Y:S01]  /*3e00*/  IMAD.MOV.U32 R29, RZ, RZ, R11 ;  /* 0x000000ffff1d7224 */ /* 0x020fe200078e000b */
[----:B------:R-:W-:Y:S01]  /*3e10*/  MOV R28, R10 ;  /* 0x0000000a001c7202 */ /* 0x000fe20000000f00 */
[----:B------:R-:W-:Y:S02]  /*3e20*/  IMAD.MOV.U32 R30, RZ, RZ, R8 ;  /* 0x000000ffff1e7224 */ /* 0x000fe400078e0008 */
[----:B------:R-:W-:Y:S01]  /*3e30*/  IMAD.MOV.U32 R31, RZ, RZ, R9 ;  /* 0x000000ffff1f7224 */ /* 0x000fe200078e0009 */
[----:B------:R-:W-:Y:S01]  /*3e40*/  PRMT R117, R28, 0x5410, R29 ;  /* 0x000054101c757816 */ /* 0x000fe2000000001d */
[----:B------:R-:W-:-:S03]  /*3e50*/  IMAD.MOV.U32 R28, RZ, RZ, R6 ;  /* 0x000000ffff1c7224 */ /* 0x000fc600078e0006 */
[----:B------:R-:W-:Y:S01]  /*3e60*/  PRMT R118, R30, 0x5410, R31 ;  /* 0x000054101e767816 */ /* 0x000fe2000000001f */
[----:B------:R-:W-:Y:S02]  /*3e70*/  IMAD.MOV.U32 R29, RZ, RZ, R7 ;  /* 0x000000ffff1d7224 */ /* 0x000fe400078e0007 */
[----:B------:R-:W-:Y:S02]  /*3e80*/  IMAD.MOV.U32 R30, RZ, RZ, R4 ;  /* 0x000000ffff1e7224 */ /* 0x000fe400078e0004 */
[----:B------:R-:W-:Y:S01]  /*3e90*/  IMAD.MOV.U32 R31, RZ, RZ, R5 ;  /* 0x000000ffff1f7224 */ /* 0x000fe200078e0005 */
[----:B------:R-:W-:-:S04]  /*3ea0*/  PRMT R119, R28, 0x5410, R29 ;  /* 0x000054101c777816 */ /* 0x000fc8000000001d */
[----:B------:R-:W-:Y:S01]  /*3eb0*/  PRMT R120, R30, 0x5410, R31 ;  /* 0x000054101e787816 */ /* 0x000fe2000000001f */
[----:B------:R-:W-:Y:S06]  /*3ec0*/  @!P3 BRA `(.L_x_11585) ;  /* 0x000000000004b947 */ /* 0x000fec0003800000 */
[----:B------:R-:W-:Y:S01]  /*3ed0*/  BPT.TRAP 0x1 ;  /* 0x000000040000795c */ /* 0x000fe20000300000 */
.L_x_11585:
[----:B------:R-:W-:Y:S01]  /*3ee0*/  IMAD R90, R16, 0x8, R17 ;  /* 0x00000008105a7824 */ /* 0x000fe200078e0211 */
[----:B------:R-:W-:Y:S01]  /*3ef0*/  SHF.L.U32 R111, R22, 0x1f, RZ ;  /* 0x0000001f166f7819 */ /* 0x000fe200000006ff */
[----:B------:R-:W0:Y:S01]  /*3f00*/  LDC R113, c[0x0][0x2e4] ;  /* 0x0000b900ff717b82 */ /* 0x000e220000000800 */
[----:B------:R-:W-:Y:S01]  /*3f10*/  BSSY B1, `(.L_x_11586) ;  /* 0x0000006000017945 */ /* 0x000fe20003800000 */
[----:B------:R-:W-:Y:S01]  /*3f20*/  IMAD.MOV.U32 R107, RZ, RZ, R109 ;  /* 0x000000ffff6b7224 */ /* 0x000fe200078e006d */
[----:B------:R-:W1:Y:S05]  /*3f30*/  SYNCS.PHASECHK.TRANS64.TRYWAIT P5, [R90+URZ+0x32490], R111 ;  /* 0x0324906f5a0075a7 */ /* 0x000e6a00080a017f */
[----:B------:R-:W2:Y:S01]  /*3f40*/  LDC.64 R104, c[0x0][0x2f0] ;  /* 0x0000bc00ff687b82 */ /* 0x000ea20000000a00 */
[----:B0-----:R-:W-:Y:S01]  /*3f50*/  IADD3 R115, -R78, R113, RZ ;  /* 0x000000714e737210 */ /* 0x001fe20007ffe1ff */
[----:B-1----:R-:W-:Y:S06]  /*3f60*/  @!P5 BRA `(.L_x_11587) ;  /* 0x00000164004cd947 */ /* 0x002fec0003800000 */
.L_x_11810:
[----:B------:R-:W-:Y:S05]  /*3f70*/  BSYNC B1 ;  /* 0x0000000000017941 */ /* 0x000fea0003800000 */
.L_x_11586:
[----:B------:R-:W-:Y:S01]  /*3f80*/  ISETP.GE.OR P5, PT, R18, R101, P1 ;  /* 0x000000651200720c */ /* 0x000fe20000fa6670 */
[----:B------:R-:W-:-:S12]  /*3f90*/  BSSY B1, `(.L_x_11588) ;  /* 0x000007c000017945 */ /* 0x000fd80003800000 */
[----:B------:R-:W-:Y:S05]  /*3fa0*/  @P5 BRA `(.L_x_11589) ;  /* 0x0000000400e85947 */ /* 0x000fea0003800000 */
[----:B------:R-:W1:Y:S01]  /*3fb0*/  S2R R30, SR_TID.X ;  /* 0x00000000001e7919 */ /* 0x000e620000002100 */
        /* <DEDUP_REMOVED lines=8> */
[----:B------:R-:W-:Y:S01]  /*4040*/  LEA.HI R29, R29, R28, RZ, 0x4 ;  /* 0x0000001c1d1d7211 */ /* 0x000fe200078f20ff */
[----:B------:R-:W-:Y:S01]  /*4050*/  IMAD R28, R16, 0x1800, R67 ;  /* 0x00001800101c7824 */ /* 0x000fe200078e0243 */
[----:B------:R-:W-:Y:S02]  /*4060*/  IADD3.X R112, R95, R114, R64, P5, P6 ;  /* 0x000000725f707210 */ /* 0x000fe40002fec440 */
[----:B------:R-:W-:Y:S01]  /*4070*/  LEA.HI.SX32 R29, R29, R72, 0x1c ;  /* 0x000000481d1d7211 */ /* 0x000fe200078fe2ff */
[----:B------:R-:W-:-:S04]  /*4080*/  IMAD R28, R28, 0x2, R17 ;  /* 0x000000021c1c7824 */ /* 0x000fc800078e0211 */
[----:B------:R-:W-:-:S05]  /*4090*/  IMAD.SHL.U32 R116, R29, 0x8, RZ ;  /* 0x000000081d747824 */ /* 0x000fca00078e00ff */
[----:B------:R-:W-:Y:S01]  /*40a0*/  LOP3.LUT R29, R87, 0x38, R116, 0xf8, !PT ;  /* 0x00000038571d7812 */ /* 0x000fe200078ef874 */
[----:B-1----:R-:W-:-:S03]  /*40b0*/  VIADD R31, R30, 0xffffff80 ;  /* 0xffffff801e1f7836 */ /* 0x002fc60000000000 */
[----:B------:R-:W-:Y:S02]  /*40c0*/  LOP3.LUT R29, R29, R82, RZ, 0x3c, !PT ;  /* 0x000000521d1d7212 */ /* 0x000fe400078e3cff */
[----:B------:R-:W-:-:S04]  /*40d0*/  SHF.R.S32.HI R30, RZ, 0x1f, R31 ;  /* 0x0000001fff1e7819 */ /* 0x000fc8000001141f */
[----:B------:R-:W-:-:S04]  /*40e0*/  LEA.HI R30, R30, R31, RZ, 0x5 ;  /* 0x0000001f1e1e7211 */ /* 0x000fc800078f28ff */
[----:B------:R-:W-:-:S05]  /*40f0*/  SHF.R.S32.HI R30, RZ, 0x5, R30 ;  /* 0x00000005ff1e7819 */ /* 0x000fca000001141e */
        /* <DEDUP_REMOVED lines=57> */
[----:B------:R-:W-:-:S02]  /*4490*/  HADD2.F32 R14, -RZ, R132.H1_H1 ;  /* 0x30000084ff0e7230 */ /* 0x000fc40000004100 */
        /* <DEDUP_REMOVED lines=8> */
[----:B------:R-:W-:Y:S01]  /*4520*/  HADD2.F32 R24, -RZ, R133.H0_H0 ;  /* 0x20000085ff187230 */ /* 0x000fe20000004100 */
        /* <DEDUP_REMOVED lines=21> */
.L_x_11591:
[----:B------:R-:W-:Y:S05]  /*4680*/  BSYNC B2 ;  /* 0x0000000000027941 */ /* 0x000fea0003800000 */
.L_x_11590:
        /* <DEDUP_REMOVED lines=12> */
.L_x_11589:
[----:B------:R-:W-:Y:S05]  /*4750*/  BSYNC B1 ;  /* 0x0000000000017941 */ /* 0x000fea0003800000 */
.L_x_11588:
[----:B-1----:R-:W-:Y:S02]  /*4760*/  VIADD R13, R18, 0x40 ;  /* 0x00000040120d7836 */ /* 0x002fe40000000000 */
[-C--:B--2---:R-:W-:Y:S02]  /*4770*/  IMAD R12, R81, R104.reuse, RZ ;  /* 0x00000068510c7224 */ /* 0x084fe400078e02ff */
[C---:B------:R-:W-:Y:S01]  /*4780*/  IMAD.WIDE.U32 R106, R13.reuse, R104, R106 ;  /* 0x000000680d6a7225 */ /* 0x040fe200078e006a */
[----:B------:R-:W-:-:S03]  /*4790*/  ISETP.GE.OR P5, PT, R13, R101, P1 ;  /* 0x000000650d00720c */ /* 0x000fc60000fa6670 */
[----:B------:R-:W-:-:S10]  /*47a0*/  IMAD R105, R13, R105, R12 ;  /* 0x000000690d697224 */ /* 0x000fd400078e020c */
[----:B------:R-:W-:Y:S05]  /*47b0*/  @P5 BRA `(.L_x_11578) ;  /* 0x0000000800505947 */ /* 0x000fea0003800000 */
[----:B------:R-:W2:Y:S01]  /*47c0*/  LDL R14, [R1+0x28] ;  /* 0x00002800010e7983 */ /* 0x000ea20000100800 */
[----:B------:R-:W-:Y:S01]  /*47d0*/  IADD3 R30, R107, R105, RZ ;  /* 0x000000696b1e7210 */ /* 0x000fe20007ffe0ff */
[----:B------:R-:W-:Y:S01]  /*47e0*/  VIADD R15, R18, 0x40 ;  /* 0x00000040120f7836 */ /* 0x000fe20000000000 */
[----:B------:R-:W-:Y:S01]  /*47f0*/  IADD3 R12, P5, P6, R36, R106, R71 ;  /* 0x0000006a240c7210 */ /* 0x000fe20007ebe047 */
[----:B------:R-:W-:Y:S01]  /*4800*/  VIADD R24, R18, 0x40 ;  /* 0x0000004012187836 */ /* 0x000fe20000000000 */
[----:B------:R-:W-:Y:S01]  /*4810*/  SEL R115, R78, R115, !P0 ;  /* 0x000000734e737207 */ /* 0x000fe20004000000 */
[----:B------:R-:W-:Y:S01]  /*4820*/  IMAD.SHL.U32 R15, R15, 0x40, RZ ;  /* 0x000000400f0f7824 */ /* 0x000fe200078e00ff */
[----:B------:R-:W-:Y:S01]  /*4830*/  IADD3.X R13, R95, R30, R64, P5, P6 ;  /* 0x0000001e5f0d7210 */ /* 0x000fe20002fec440 */
[----:B------:R-:W-:Y:S01]  /*4840*/  IMAD.SHL.U32 R24, R24, 0x40, RZ ;  /* 0x0000004018187824 */ /* 0x000fe200078e00ff */
[----:B------:R-:W-:Y:S01]  /*4850*/  LEA R28, P5, R12, R102, 0x1 ;  /* 0x000000660c1c7211 */ /* 0x000fe200078a08ff */
[----:B------:R-:W-:Y:S01]  /*4860*/  BSSY B1, `(.L_x_11592) ;  /* 0x0000065000017945 */ /* 0x000fe20003800000 */
[----:B------:R-:W-:-:S02]  /*4870*/  LOP3.LUT R15, R15, 0x1c0, RZ, 0xc0, !PT ;  /* 0x000001c00f0f7812 */ /* 0x000fc400078ec0ff */
[----:B------:R-:W-:Y:S02]  /*4880*/  LEA.HI.X R29, R12, R103, R13, 0x1, P5 ;  /* 0x000000670c1d7211 */ /* 0x000fe400028f0c0d */
[----:B------:R-:W-:Y:S02]  /*4890*/  SHF.R.S32.HI R12, RZ, 0x1f, R115 ;  /* 0x0000001fff0c7819 */ /* 0x000fe40000011473 */
[----:B------:R-:W-:Y:S02]  /*48a0*/  LOP3.LUT R24, R24, 0x1c0, RZ, 0xc0, !PT ;  /* 0x000001c018187812 */ /* 0x000fe400078ec0ff */
[----:B------:R-:W-:Y:S02]  /*48b0*/  LEA.HI R115, R12, R115, RZ, 0x4 ;  /* 0x000000730c737211 */ /* 0x000fe400078f20ff */
[----:B------:R-:W-:Y:S02]  /*48c0*/  SHF.R.U32.HI R15, RZ, 0x3, R15 ;  /* 0x00000003ff0f7819 */ /* 0x000fe4000001160f */
[----:B------:R-:W-:-:S05]  /*48d0*/  LEA.HI.SX32 R31, R115, R72, 0x1c ;  /* 0x00000048731f7211 */ /* 0x000fca00078fe2ff */
[----:B------:R-:W-:-:S05]  /*48e0*/  IMAD.SHL.U32 R31, R31, 0x8, RZ ;  /* 0x000000081f1f7824 */ /* 0x000fca00078e00ff */
[----:B------:R-:W-:-:S04]  /*48f0*/  LOP3.LUT R12, R24, 0x38, R31, 0xf8, !PT ;  /* 0x00000038180c7812 */ /* 0x000fc800078ef81f */
[----:B------:R-:W-:-:S05]  /*4900*/  LOP3.LUT R12, R12, R15, RZ, 0x3c, !PT ;  /* 0x0000000f0c0c7212 */ /* 0x000fca00078e3cff */
[----:B--2---:R-:W-:Y:S02]  /*4910*/  IMAD.IADD R13, R14, 0x1, R12 ;  /* 0x000000010e0d7824 */ /* 0x004fe400078e020c */
        /* <DEDUP_REMOVED lines=32> */
[----:B------:R-:W-:Y:S02]  /*4b20*/  HADD2.F32 R5, -RZ, R27.H0_H0 ;  /* 0x2000001bff057230 */ /* 0x000fe40000004100 */
        /* <DEDUP_REMOVED lines=53> */
[----:B------:R-:W-:Y:S02]  /*4e80*/  F2FP.F16.F32.PACK_AB R14, R14, R15 ;  /* 0x0000000f0e0e723e */ /* 0x000fe400000000ff */
[----:B------:R-:W-:Y:S02]  /*4e90*/  F2FP.F16.F32.PACK_AB R26, R9, R6 ;  /* 0x00000006091a723e */ /* 0x000fe400000000ff */
[----:B------:R-:W-:-:S07]  /*4ea0*/  MOV R15, R10 ;  /* 0x0000000a000f7202 */ /* 0x000fce0000000f00 */
.L_x_11593:
[----:B------:R-:W-:Y:S05]  /*4eb0*/  BSYNC B1 ;  /* 0x0000000000017941 */ /* 0x000fea0003800000 */
.L_x_11592:
        /* <DEDUP_REMOVED lines=10> */
.L_x_11561:
[----:B------:R-:W-:-:S13]  /*4f60*/  ISETP.NE.AND P3, PT, R218, 0x3, PT ;  /* 0x00000003da00780c */ /* 0x000fda0003f65270 */
[----:B------:R-:W-:Y:S05]  /*4f70*/  @!P3 BRA `(.L_x_11594) ;  /* 0x000000000004b947 */ /* 0x000fea0003800000 */
[----:B------:R-:W-:Y:S01]  /*4f80*/  BPT.TRAP 0x1 ;  /* 0x000000040000795c */ /* 0x000fe20000300000 */
.L_x_11594:
[----:B------:R-:W-:Y:S01]  /*4f90*/  IMAD R90, R16, 0x8, R17 ;  /* 0x00000008105a7824 */ /* 0x000fe200078e0211 */
[----:B------:R-:W-:Y:S01]  /*4fa0*/  SHF.L.U32 R111, R22, 0x1f, RZ ;  /* 0x0000001f166f7819 */ /* 0x000fe200000006ff */
[----:B------:R-:W-:Y:S01]  /*4fb0*/  IMAD R101, R59, -0x60, R62 ;  /* 0xffffffa03b657824 */ /* 0x000fe200078e023e */
[----:B------:R-:W-:Y:S02]  /*4fc0*/  BSSY B1, `(.L_x_11595) ;  /* 0x0000004000017945 */ /* 0x000fe40003800000 */
[----:B------:R-:W0:Y:S02]  /*4fd0*/  SYNCS.PHASECHK.TRANS64.TRYWAIT P4, [R90+URZ+0x32490], R111 ;  /* 0x0324906f5a0075a7 */ /* 0x000e24000808017f */
[----:B------:R-:W-:Y:S01]  /*4fe0*/  VIMNMX R101, R101, 0x60, PT ;  /* 0x0000006065657848 */ /* 0x000fe20003fe0100 */
[----:B0-----:R-:W-:Y:S06]  /*4ff0*/  @!P4 BRA `(.L_x_11596) ;  /* 0x00000154003cc947 */ /* 0x001fec0003800000 */
.L_x_11811:
[----:B------:R-:W-:Y:S05]  /*5000*/  BSYNC B1 ;  /* 0x0000000000017941 */ /* 0x000fea0003800000 */
.L_x_11595:
[CC--:B------:R-:W-:Y:S01]  /*5010*/  ISETP.GE.AND P5, PT, R18.reuse, R101.reuse, PT ;  /* 0x000000651200720c */ /* 0x0c0fe20003fa6270 */
[----:B------:R-:W-:Y:S01]  /*5020*/  VIADD R4, R18, 0x40 ;  /* 0x0000004012047836 */ /* 0x000fe20000000000 */
[----:B------:R-:W-:Y:S04]  /*5030*/  BSSY B1, `(.L_x_11597) ;  /* 0x0000007000017945 */ /* 0x000fe80003800000 */
[----:B------:R-:W-:-:S07]  /*5040*/  ISETP.GE.AND P4, PT, R4, R101, PT ;  /* 0x000000650400720c */ /* 0x000fce0003f86270 */
[----:B------:R-:W-:Y:S06]  /*5050*/  @P5 BRA `(.L_x_11598) ;  /* 0x0000000000105947 */ /* 0x000fec0003800000 */
[----:B------:R-:W1:Y:S04]  /*5060*/  @!P1 LDS.128 R4, [R108] ;  /* 0x000000006c049984 */ /* 0x000e680000000c00 */
[----:B------:R-:W2:Y:S04]  /*5070*/  @!P2 LDS.128 R8, [R104] ;  /* 0x000000006808a984 */ /* 0x000ea80000000c00 */
[----:B-1----:R1:W-:Y:S04]  /*5080*/  @!P1 STG.E.128 desc[UR52][R14.64], R4 ;  /* 0x000000040e009986 */ /* 0x0023e8000c101d34 */
[----:B--2---:R1:W-:Y:S02]  /*5090*/  @!P2 STG.E.128 desc[UR52][R14.64+0x40], R8 ;  /* 0x000040080e00a986 */ /* 0x0043e4000c101d34 */
.L_x_11598:
[----:B------:R-:W-:Y:S05]  /*50a0*/  BSYNC B1 ;  /* 0x0000000000017941 */ /* 0x000fea0003800000 */
.L_x_11597:
[----:B------:R-:W-:Y:S05]  /*50b0*/  @P4 BRA `(.L_x_11578) ;  /* 0x0000000000104947 */ /* 0x000fea0003800000 */
[----:B-1----:R-:W1:Y:S04]  /*50c0*/  @!P1 LDS.128 R4, [R108+0x2000] ;  /* 0x002000006c049984 */ /* 0x002e680000000c00 */
[----:B------:R-:W2:Y:S04]  /*50d0*/  @!P2 LDS.128 R8, [R104+0x2000] ;  /* 0x002000006808a984 */ /* 0x000ea80000000c00 */
[----:B-1----:R3:W-:Y:S04]  /*50e0*/  @!P1 STG.E.128 desc[UR52][R12.64], R4 ;  /* 0x000000040c009986 */ /* 0x0027e8000c101d34 */
[----:B--2---:R3:W-:Y:S02]  /*50f0*/  @!P2 STG.E.128 desc[UR52][R12.64+0x40], R8 ;  /* 0x000040080c00a986 */ /* 0x0047e4000c101d34 */
.L_x_11578:
[----:B------:R-:W-:Y:S05]  /*5100*/  BSYNC B0 ;  /* 0x0000000000007941 */ /* 0x000fea0003800000 */
.L_x_11560:
        /* <DEDUP_REMOVED lines=17> */
.L_x_11600:
[----:B------:R-:W-:Y:S05]  /*5220*/  BSYNC B0 ;  /* 0x0000000000007941 */ /* 0x000fea0003800000 */
.L_x_11599:
[----:B------:R-:W2:Y:S01]  /*5230*/  SYNCS.PHASECHK.TRANS64.TRYWAIT P3, [R90+URZ+0x324b0], R111 ;  /* 0x0324b06f5a0075a7 */ /* 0x000ea2000806017f */
[----:B------:R-:W-:Y:S01]  /*5240*/  ULDC UR40, c[0x0][0x310] ;  /* 0x0000c40000287ab9 */ /* 0x000fe20000000800 */
[----:B------:R-:W-:Y:S01]  /*5250*/  ULDC.64 UR38, c[0x0][0x318] ;  /* 0x0000c60000267ab9 */ /* 0x000fe20000000a00 */
[----:B------:R-:W-:Y:S01]  /*5260*/  ULDC.64 UR36, c[0x0][0x308] ;  /* 0x0000c20000247ab9 */ /* 0x000fe20000000a00 */
[----:B------:R-:W-:Y:S01]  /*5270*/  BSSY B0, `(.L_x_11601) ;  /* 0x0000003000007945 */ /* 0x000fe20003800000 */
[----:B-1----:R-:W-:-:S03]  /*5280*/  IMAD R4, R16, 0x6000, R77 ;  /* 0x0000600010047824 */ /* 0x002fc600078e024d */
[----:B--2---:R-:W-:Y:S05]  /*5290*/  @!P3 BRA `(.L_x_11602) ;  /* 0x0000015000a8b947 */ /* 0x004fea0003800000 */
.L_x_11812:
[----:B------:R-:W-:Y:S05]  /*52a0*/  BSYNC B0 ;  /* 0x0000000000007941 */ /* 0x000fea0003800000 */
.L_x_11601:
[----:B------:R-:W-:Y:S01]  /*52b0*/  ISETP.GE.AND P3, PT, R18, R101, PT ;  /* 0x000000651200720c */ /* 0x000fe20003f66270 */
[----:B------:R-:W-:Y:S01]  /*52c0*/  IMAD.IADD R6, R80, 0x1, R4 ;  /* 0x0000000150067824 */ /* 0x000fe200078e0204 */
[----:B------:R-:W-:Y:S01]  /*52d0*/  BSSY B0, `(.L_x_11603) ;  /* 0x0000025000007945 */ /* 0x000fe20003800000 */
[----:B------:R-:W-:Y:S02]  /*52e0*/  IMAD R32, R4, 0x2, R61 ;  /* 0x0000000204207824 */ /* 0x000fe400078e023d */
[----:B----4-:R-:W-:-:S04]  /*52f0*/  IMAD.WIDE R28, R59, 0x60, R56 ;  /* 0x000000603b1c7825 */ /* 0x010fc800078e0238 */
[----:B------:R-:W-:-:S04]  /*5300*/  IMAD R33, R6, 0x2, R61 ;  /* 0x0000000206217824 */ /* 0x000fc800078e023d */
[----:B------:R-:W-:Y:S05]  /*5310*/  @P3 BRA `(.L_x_11604) ;  /* 0x0000000000803947 */ /* 0x000fea0003800000 */
[----:B------:R-:W-:Y:S02]  /*5320*/  IMAD R7, R29, UR38, RZ ;  /* 0x000000261d077c24 */ /* 0x000fe4000f8e02ff */
[----:B------:R-:W-:Y:S02]  /*5330*/  IMAD.MOV.U32 R4, RZ, RZ, R40 ;  /* 0x000000ffff047224 */ /* 0x000fe400078e0028 */
        /* <DEDUP_REMOVED lines=30> */
.L_x_11604:
[----:B------:R-:W-:Y:S05]  /*5520*/  BSYNC B0 ;  /* 0x0000000000007941 */ /* 0x000fea0003800000 */
.L_x_11603:
[----:B------:R-:W-:Y:S01]  /*5530*/  IADD3 R4, R18, 0x40, RZ ;  /* 0x0000004012047810 */ /* 0x000fe20007ffe0ff */
[----:B------:R-:W-:Y:S03]  /*5540*/  BSSY B0, `(.L_x_11605) ;  /* 0x0000025000007945 */ /* 0x000fe60003800000 */
[----:B------:R-:W-:-:S13]  /*5550*/  ISETP.GE.AND P3, PT, R4, R101, PT ;  /* 0x000000650400720c */ /* 0x000fda0003f66270 */
        /* <DEDUP_REMOVED lines=35> */
.L_x_11606:
[----:B------:R-:W-:Y:S05]  /*5790*/  BSYNC B0 ;  /* 0x0000000000007941 */ /* 0x000fea0003800000 */
.L_x_11605:
        /* <DEDUP_REMOVED lines=22> */
.L_x_11555:
[----:B------:R-:W-:Y:S01]  /*5900*/  ISETP.GE.AND P2, PT, R214, 0x1, PT ;  /* 0x00000001d600780c */ /* 0x000fe20003f46270 */
[----:B------:R-:W-:Y:S01]  /*5910*/  IMAD.MOV.U32 R3, RZ, RZ, RZ ;  /* 0x000000ffff037224 */ /* 0x000fe200078e00ff */
[----:B------:R-:W-:Y:S02]  /*5920*/  PLOP3.LUT P1, PT, PT, PT, PT, 0x80, 0x0 ;  /* 0x000000000000781c */ /* 0x000fe40003f2f070 */
[----:B------:R-:W-:Y:S01]  /*5930*/  CS2R R4, SRZ ;  /* 0x0000000000047805 */ /* 0x000fe2000001ff00 */
[----:B------:R-:W-:Y:S01]  /*5940*/  IMAD.MOV.U32 R0, RZ, RZ, RZ ;  /* 0x000000ffff007224 */ /* 0x000fe200078e00ff */
        /* <DEDUP_REMOVED lines=32> */
[----:B----4-:R-:W-:Y:S02]  /*5b50*/  CS2R R78, SRZ ;  /* 0x00000000004e7805 */ /* 0x010fe4000001ff00 */
        /* <DEDUP_REMOVED lines=28> */
[----:B--23--:R-:W-:Y:S02]  /*5d20*/  CS2R R26, SRZ ;  /* 0x00000000001a7805 */ /* 0x00cfe4000001ff00 */
[----:B------:R-:W-:Y:S01]  /*5d30*/  CS2R R28, SRZ ;  /* 0x00000000001c7805 */ /* 0x000fe2000001ff00 */
[----:B------:R-:W-:Y:S06]  /*5d40*/  @P0 BRA `(.L_x_11608) ;  /* 0x00000000000c0947 */ /* 0x000fec0003800000 */
[----:B------:R-:W0:Y:S01]  /*5d50*/  FENCE.VIEW.ASYNC.G ;  /* 0x00000000000073c6 */ /* 0x000e220000000100 */
[----:B------:R-:W-:Y:S05]  /*5d60*/  WARPSYNC.ALL ;  /* 0x0000000000007948 */ /* 0x000fea0003800000 */
[----:B0-----:R-:W-:Y:S06]  /*5d70*/  BAR.ARV 0xc, 0x120 ;  /* 0x0304800000007b1d */ /* 0x001fec0000002000 */
.L_x_11608:
[----:B------:R-:W-:Y:S01]  /*5d80*/  CS2R R24, SRZ ;  /* 0x0000000000187805 */ /* 0x000fe2000001ff00 */
[----:B------:R-:W-:Y:S06]  /*5d90*/  @!P2 BRA `(.L_x_11609) ;  /* 0x000000bc00a8a947 */ /* 0x000fec0003800000 */
[----:B------:R-:W-:-:S03]  /*5da0*/  UMOV UR4, 0xffffffff ;  /* 0xffffffff00047882 */ /* 0x000fc60000000000 */
[----:B------:R-:W-:Y:S05]  /*5db0*/  BRA.DIV UR4, `(.L_x_11610) ;  /* 0x0000014604f47947 */ /* 0x000fea000b800000 */
[----:B------:R-:W0:Y:S02]  /*5dc0*/  S2R R0, SR_TID.X ;  /* 0x0000000000007919 */ /* 0x000e240000002100 */
[----:B0-----:R-:W-:-:S05]  /*5dd0*/  VIADD R3, R0, 0xffffff80 ;  /* 0xffffff8000037836 */ /* 0x001fca0000000000 */
[----:B------:R-:W-:-:S04]  /*5de0*/  SHF.R.S32.HI R0, RZ, 0x1f, R3 ;  /* 0x0000001fff007819 */ /* 0x000fc80000011403 */
[----:B------:R-:W-:-:S04]  /*5df0*/  LEA.HI R0, R0, R3, RZ, 0x7 ;  /* 0x0000000300007211 */ /* 0x000fc800078f38ff */
[----:B------:R-:W-:-:S05]  /*5e00*/  SHF.R.S32.HI R0, RZ, 0x7, R0 ;  /* 0x00000007ff007819 */ /* 0x000fca0000011400 */
[----:B------:R0:W1:Y:S02]  /*5e10*/  SHFL.IDX PT, R14, R0, RZ, 0x1f ;  /* 0x00001fff000e7589 */ /* 0x00006400000e0000 */
.L_x_11815:
[----:B01----:R-:W-:Y:S01]  /*5e20*/  LEA.HI R0, R14, R14, RZ, 0x1 ;  /* 0x0000000e0e007211 */ /* 0x003fe200078f08ff */
[----:B------:R-:W-:Y:S01]  /*5e30*/  VIADD R26, R17, 0x18400 ;  /* 0x00018400111a7836 */ /* 0x000fe20000000000 */
[----:B------:R-:W-:Y:S01]  /*5e40*/  BSSY B6, `(.L_x_11611) ;  /* 0x000001d000067945 */ /* 0x000fe20003800000 */
[----:B------:R-:W-:Y:S01]  /*5e50*/  IMAD.MOV.U32 R217, RZ, RZ, 0x40000040 ;  /* 0x40000040ffd97424 */ /* 0x000fe200078e00ff */
[----:B------:R-:W-:Y:S02]  /*5e60*/  LOP3.LUT R3, R0, 0x7fffe, RZ, 0xc0, !PT ;  /* 0x0007fffe00037812 */ /* 0x000fe400078ec0ff */
[----:B------:R-:W-:-:S03]  /*5e70*/  LOP3.LUT P0, RZ, R26, 0x1bf, RZ, 0xc0, !PT ;  /* 0x000001bf1aff7812 */ /* 0x000fc6000780c0ff */
[----:B------:R-:W-:-:S04]  /*5e80*/  IMAD.IADD R3, R14, 0x1, -R3 ;  /* 0x000000010e037824 */ /* 0x000fc800078e0a03 */
[----:B------:R-:W-:-:S05]  /*5e90*/  IMAD R3, R3, 0x2000, R26 ;  /* 0x0000200003037824 */ /* 0x000fca00078e021a */
[----:B------:R-:W-:Y:S01]  /*5ea0*/  SHF.R.U32.HI R0, RZ, 0x4, R3 ;  /* 0x00000004ff007819 */ /* 0x000fe20000011603 */
[----:B------:R-:W-:-:S03]  /*5eb0*/  VIADD R3, R3, 0xa000 ;  /* 0x0000a00003037836 */ /* 0x000fc60000000000 */
[----:B------:R-:W-:Y:S02]  /*5ec0*/  LOP3.LUT R0, R0, 0x3fff, RZ, 0xc0, !PT ;  /* 0x00003fff00007812 */ /* 0x000fe400078ec0ff */
[----:B------:R-:W-:Y:S02]  /*5ed0*/  SHF.R.U32.HI R3, RZ, 0x4, R3 ;  /* 0x00000004ff037819 */ /* 0x000fe40000011603 */
[----:B------:R-:W-:Y:S02]  /*5ee0*/  LOP3.LUT R216, R0, 0x10000, RZ, 0xfc, !PT ;  /* 0x0001000000d87812 */ /* 0x000fe400078efcff */
        /* <DEDUP_REMOVED lines=18> */
.L_x_11612:
[----:B------:R-:W-:Y:S05]  /*6010*/  BSYNC B6 ;  /* 0x0000000000067941 */ /* 0x000fea0003800000 */
.L_x_11611:
[----:B------:R-:W-:Y:S02]  /*6020*/  ULDC UR4, c[0x0][0x3d4] ;  /* 0x0000f50000047ab9 */ /* 0x000fe40000000800 */
[----:B------:R-:W-:-:S13]  /*6030*/  ISETP.LT.AND P0, PT, RZ, UR4, PT ;  /* 0x00000004ff007c0c */ /* 0x000fda000bf01270 */
[----:B------:R-:W-:Y:S05]  /*6040*/  @P0 BRA `(.L_x_11613) ;  /* 0x0000000000400947 */ /* 0x000fea0003800000 */
[----:B------:R-:W2:Y:S02]  /*6050*/  LDL R20, [R1+0x44] ;  /* 0x0000440001147983 */ /* 0x000ea40000100800 */
[----:B--2---:R-:W-:-:S04]  /*6060*/  LEA.HI R0, R20, R20, RZ, 0x1 ;  /* 0x0000001414007211 */ /* 0x004fc800078f08ff */
        /* <DEDUP_REMOVED lines=8> */
.L_x_11616:
[----:B-1----:R1:W2:Y:S02]  /*60f0*/  SYNCS.PHASECHK.TRANS64.TRYWAIT P0, [R17+URZ+0x32400], R0 ;  /* 0x03240000110075a7 */ /* 0x0022a4000800017f */
[----:B--2---:R-:W-:Y:S05]  /*6100*/  @!P0 NANOSLEEP.SYNCS 0x989680 ;  /* 0x009896800000895d */ /* 0x004fea0003900000 */
[----:B------:R-:W2:Y:S02]  /*6110*/  @!P0 SYNCS.PHASECHK.TRANS64 P0, [R17+URZ+0x32400], R0 ;  /* 0x03240000110085a7 */ /* 0x000ea4000800007f */
[----:B--2---:R-:W-:Y:S05]  /*6120*/  @!P0 BRA `(.L_x_11616) ;  /* 0xfffffffc00f08947 */ /* 0x004fea000383ffff */
.L_x_11615:
[----:B------:R-:W-:Y:S05]  /*6130*/  BSYNC B0 ;  /* 0x0000000000007941 */ /* 0x000fea0003800000 */
.L_x_11614:
[----:B------:R-:W-:Y:S05]  /*6140*/  BRA `(.L_x_11617) ;  /* 0x0000002c00e47947 */ /* 0x000fea0003800000 */
.L_x_11613:
[----:B------:R-:W0:Y:S01]  /*6150*/  S2R R0, SR_TID.X ;  /* 0x0000000000007919 */ /* 0x000e220000002100 */
[----:B------:R-:W1:Y:S01]  /*6160*/  LDC.64 R12, c[0x0][0x3d8] ;  /* 0x0000f600ff0c7b82 */ /* 0x000e620000000a00 */
[----:B-----5:R-:W-:Y:S01]  /*6170*/  SHF.R.S32.HI R3, RZ, 0x1f, R23 ;  /* 0x0000001fff037819 */ /* 0x020fe20000011417 */
[----:B------:R-:W-:Y:S01]  /*6180*/  BSSY B6, `(.L_x_11618) ;  /* 0x000003a000067945 */ /* 0x000fe20003800000 */
[----:B------:R-:W-:Y:S02]  /*6190*/  SHF.R.S32.HI R7, RZ, 0x1f, R18 ;  /* 0x0000001fff077819 */ /* 0x000fe40000011412 */
[----:B------:R-:W-:-:S03]  /*61a0*/  LOP3.LUT P0, RZ, R26, 0x3ff, RZ, 0xc0, !PT ;  /* 0x000003ff1aff7812 */ /* 0x000fc6000780c0ff */
[----:B------:R-:W2:Y:S01]  /*61b0*/  LDC.64 R14, c[0x0][0x3e8] ;  /* 0x0000fa00ff0e7b82 */ /* 0x000ea20000000a00 */
[-C--:B-1----:R-:W-:Y:S01]  /*61c0*/  IMAD R5, R7, R12.reuse, RZ ;  /* 0x0000000c07057224 */ /* 0x082fe200078e02ff */
[----:B------:R-:W-:Y:S01]  /*61d0*/  SHF.L.U64.HI R56, R12, 0x6, R13 ;  /* 0x000000060c387819 */ /* 0x000fe2000001020d */
[----:B------:R-:W-:-:S04]  /*61e0*/  IMAD.WIDE.U32 R44, R23, R12, RZ ;  /* 0x0000000c172c7225 */ /* 0x000fc800078e00ff */
[----:B------:R-:W-:Y:S01]  /*61f0*/  IMAD R27, R18, R13, R5 ;  /* 0x0000000d121b7224 */ /* 0x000fe200078e0205 */
[----:B0-----:R-:W-:Y:S01]  /*6200*/  IADD3 R0, R0, -0x80, RZ ;  /* 0xffffff8000007810 */ /* 0x001fe20007ffe0ff */
[-C--:B--2---:R-:W-:Y:S01]  /*6210*/  IMAD R4, R3, R14.reuse, RZ ;  /* 0x0000000e03047224 */ /* 0x084fe200078e02ff */
[----:B------:R-:W-:Y:S01]  /*6220*/  SHF.L.U64.HI R57, R14, 0x6, R15 ;  /* 0x000000060e397819 */ /* 0x000fe2000001020f */
[----:B------:R-:W-:Y:S01]  /*6230*/  IMAD R6, R7, R14, RZ ;  /* 0x0000000e07067224 */ /* 0x000fe200078e02ff */
[----:B------:R-:W-:Y:S01]  /*6240*/  SHF.R.S32.HI R30, RZ, 0x1f, R0 ;  /* 0x0000001fff1e7819 */ /* 0x000fe20000011400 */
[CC--:B------:R-:W-:Y:S02]  /*6250*/  IMAD R47, R23.reuse, R15.reuse, R4 ;  /* 0x0000000f172f7224 */ /* 0x0c0fe400078e0204 */
[----:B------:R-:W-:Y:S01]  /*6260*/  IMAD R29, R18, R15, R6 ;  /* 0x0000000f121d7224 */ /* 0x000fe200078e0206 */
[----:B------:R-:W-:Y:S01]  /*6270*/  LEA.HI R30, R30, R0, RZ, 0x2 ;  /* 0x000000001e1e7211 */ /* 0x000fe200078f10ff */
[----:B------:R-:W-:-:S03]  /*6280*/  IMAD.WIDE.U32 R42, R23, R14, RZ ;  /* 0x0000000e172a7225 */ /* 0x000fc600078e00ff */
[----:B------:R-:W-:Y:S01]  /*6290*/  LOP3.LUT R30, R30, 0xfffffffc, RZ, 0xc0, !PT ;  /* 0xfffffffc1e1e7812 */ /* 0x000fe200078ec0ff */
[----:B------:R-:W-:Y:S02]  /*62a0*/  IMAD.IADD R47, R47, 0x1, R43 ;  /* 0x000000012f2f7824 */ /* 0x000fe400078e022b */
[----:B------:R-:W-:Y:S02]  /*62b0*/  IMAD.SHL.U32 R55, R12, 0x40, RZ ;  /* 0x000000400c377824 */ /* 0x000fe400078e00ff */
[----:B------:R-:W-:Y:S02]  /*62c0*/  IMAD.IADD R30, R0, 0x1, -R30 ;  /* 0x00000001001e7824 */ /* 0x000fe400078e0a1e */
[----:B------:R-:W-:Y:S02]  /*62d0*/  IMAD R0, R3, R12, RZ ;  /* 0x0000000c03007224 */ /* 0x000fe400078e02ff */
[C---:B------:R-:W-:Y:S02]  /*62e0*/  IMAD.SHL.U32 R24, R30.reuse, 0x4, RZ ;  /* 0x000000041e187824 */ /* 0x040fe400078e00ff */
[----:B------:R-:W-:-:S02]  /*62f0*/  IMAD.SHL.U32 R40, R30, 0x8, RZ ;  /* 0x000000081e287824 */ /* 0x000fc400078e00ff */
[----:B------:R-:W-:Y:S01]  /*6300*/  IMAD R3, R23, R13, R0 ;  /* 0x0000000d17037224 */ /* 0x000fe200078e0200 */
[----:B------:R-:W-:Y:S01]  /*6310*/  SHF.R.S32.HI R25, RZ, 0x1f, R24 ;  /* 0x0000001fff197819 */ /* 0x000fe20000011418 */
[----:B------:R-:W-:Y:S01]  /*6320*/  IMAD.SHL.U32 R59, R14, 0x40, RZ ;  /* 0x000000400e3b7824 */ /* 0x000fe200078e00ff */
[----:B------:R-:W-:Y:S01]  /*6330*/  SHF.R.S32.HI R41, RZ, 0x1f, R40 ;  /* 0x0000001fff297819 */ /* 0x000fe20000011428 */
[----:B------:R-:W-:Y:S02]  /*6340*/  IMAD.IADD R23, R3, 0x1, R45 ;  /* 0x0000000103177824 */ /* 0x000fe400078e022d */
[----:B------:R-:W-:-:S04]  /*6350*/  IMAD.WIDE.U32 R4, R18, R12, R24 ;  /* 0x0000000c12047225 */ /* 0x000fc800078e0018 */
[----:B------:R-:W-:Y:S01]  /*6360*/  IMAD.WIDE.U32 R6, R18, R14, R24 ;  /* 0x0000000e12067225 */ /* 0x000fe200078e0018 */
[----:B------:R-:W-:-:S03]  /*6370*/  IADD3 R46, P1, R4, R44, RZ ;  /* 0x0000002c042e7210 */ /* 0x000fc60007f3e0ff */
[----:B------:R-:W-:Y:S01]  /*6380*/  IMAD.WIDE.U32 R8, R18, R12, R40 ;  /* 0x0000000c12087225 */ /* 0x000fe200078e0028 */
[----:B------:R-:W-:Y:S02]  /*6390*/  IADD3 R49, P2, R6, R42, RZ ;  /* 0x0000002a06317210 */ /* 0x000fe40007f5e0ff */
[----:B------:R-:W-:Y:S01]  /*63a0*/  IADD3.X R48, R23, R5, R27, P1, !PT ;  /* 0x0000000517307210 */ /* 0x000fe20000ffe41b */
[----:B------:R-:W-:Y:S01]  /*63b0*/  IMAD.WIDE.U32 R10, R18, R14, R40 ;  /* 0x0000000e120a7225 */ /* 0x000fe200078e0028 */
[----:B------:R-:W-:Y:S02]  /*63c0*/  IADD3 R26, P3, R8, R44, RZ ;  /* 0x0000002c081a7210 */ /* 0x000fe40007f7e0ff */
[----:B------:R-:W-:Y:S02]  /*63d0*/  IADD3.X R50, R47, R7, R29, P2, !PT ;  /* 0x000000072f327210 */ /* 0x000fe400017fe41d */
[----:B------:R-:W-:Y:S02]  /*63e0*/  IADD3 R28, P4, R10, R42, RZ ;  /* 0x0000002a0a1c7210 */ /* 0x000fe40007f9e0ff */
[----:B------:R-:W-:-:S02]  /*63f0*/  IADD3.X R27, R23, R27, R9, P3, !PT ;  /* 0x0000001b171b7210 */ /* 0x000fc40001ffe409 */
[----:B------:R-:W-:Y:S01]  /*6400*/  IADD3.X R29, R47, R29, R11, P4, !PT ;  /* 0x0000001d2f1d7210 */ /* 0x000fe200027fe40b */
[----:B------:R-:W-:Y:S08]  /*6410*/  @!P0 BRA `(.L_x_11619) ;  /* 0x0000000000408947 */ /* 0x000ff00003800000 */
        /* <DEDUP_REMOVED lines=16> */
.L_x_11619:
[----:B------:R-:W-:Y:S05]  /*6520*/  BSYNC B6 ;  /* 0x0000000000067941 */ /* 0x000fea0003800000 */
.L_x_11618:
        /* <DEDUP_REMOVED lines=12> */
[----:B------:R-:W-:Y:S02]  /*65f0*/  IMAD R13, R225, R5, R12 ;  /* 0x00000005e10d7224 */ /* 0x000fe400078e020c */
[----:B------:R-:W-:Y:S02]  /*6600*/  IMAD.IADD R9, R9, 0x1, R3 ;  /* 0x0000000109097824 */ /* 0x000fe400078e0203 */
[----:B------:R-:W-:Y:S01]  /*6610*/  IMAD R0, R225, -0x80, R224 ;  /* 0xffffff80e1007824 */ /* 0x000fe200078e02e0 */
[----:B------:R-:W-:Y:S01]  /*6620*/  IADD3 R3, R11, R13, RZ ;  /* 0x0000000d0b037210 */ /* 0x000fe20007ffe0ff */
[----:B------:R-:W-:Y:S01]  /*6630*/  IMAD.SHL.U32 R54, R10, 0x80, RZ ;  /* 0x000000800a367824 */ /* 0x000fe200078e00ff */
[----:B------:R-:W-:Y:S02]  /*6640*/  SHF.L.U64.HI R51, R8, 0x7, R9 ;  /* 0x0000000708337819 */ /* 0x000fe40000010209 */
[----:B------:R-:W-:Y:S02]  /*6650*/  SHF.L.U64.HI R52, R10, 0x7, R3 ;  /* 0x000000070a347819 */ /* 0x000fe40000010203 */
[----:B------:R-:W-:Y:S01]  /*6660*/  VIMNMX R9, R0, 0x80, PT ;  /* 0x0000008000097848 */ /* 0x000fe20003fe0100 */
[----:B------:R-:W-:Y:S06]  /*6670*/  @!P0 BRA `(.L_x_11621) ;  /* 0x0000001400688947 */ /* 0x000fec0003800000 */
[----:B------:R-:W0:Y:S01]  /*6680*/  LDC R0, c[0x0][0x428] ;  /* 0x00010a00ff007b82 */ /* 0x000e220000000800 */
[C---:B------:R-:W-:Y:S01]  /*6690*/  ISETP.GE.AND P0, PT, R18.reuse, R9, PT ;  /* 0x000000091200720c */ /* 0x040fe20003f06270 */
[----:B------:R-:W-:Y:S01]  /*66a0*/  VIADD R20, R18, 0x40 ;  /* 0x0000004012147836 */ /* 0x000fe20000000000 */
[----:B------:R-:W-:Y:S01]  /*66b0*/  BSSY B1, `(.L_x_11622) ;  /* 0x000002d000017945 */ /* 0x000fe20003800000 */
[----:B------:R-:W-:Y:S01]  /*66c0*/  IMAD.MOV.U32 R11, RZ, RZ, R23 ;  /* 0x000000ffff0b7224 */ /* 0x000fe200078e0017 */
[----:B------:R-:W-:Y:S01]  /*66d0*/  MOV R13, R47 ;  /* 0x0000002f000d7202 */ /* 0x000fe20000000f00 */
[----:B------:R-:W-:Y:S01]  /*66e0*/  IMAD.MOV.U32 R10, RZ, RZ, R44 ;  /* 0x000000ffff0a7224 */ /* 0x000fe200078e002c */
[----:B------:R-:W-:Y:S01]  /*66f0*/  ISETP.GE.AND P1, PT, R20, R9, PT ;  /* 0x000000091400720c */ /* 0x000fe20003f26270 */
        /* <DEDUP_REMOVED lines=8> */
[----:B0-----:R-:W-:Y:S01]  /*6780*/  ISETP.NE.AND P2, PT, R0, 0x1, PT ;  /* 0x000000010000780c */ /* 0x001fe20003f45270 */
[----:B------:R-:W-:-:S04]  /*6790*/  IMAD R0, R225, 0x80, R18 ;  /* 0x00000080e1007824 */ /* 0x000fc800078e0212 */
[----:B------:R-:W-:Y:S01]  /*67a0*/  IMAD R3, R30, 0x40, R0 ;  /* 0x000000401e037824 */ /* 0x000fe200078e0200 */
[----:B------:R-:W-:-:S07]  /*67b0*/  CS2R R30, SRZ ;  /* 0x00000000001e7805 */ /* 0x000fce000001ff00 */
[----:B------:R-:W0:Y:S08]  /*67c0*/  @P2 LDC R8, c[0x0][0x42c] ;  /* 0x00010b00ff082b82 */ /* 0x000e300000000800 */
[----:B------:R-:W1:Y:S01]  /*67d0*/  @P2 LDC R15, c[0x0][0x430] ;  /* 0x00010c00ff0f2b82 */ /* 0x000e620000000800 */
[----:B0-----:R-:W-:-:S05]  /*67e0*/  @P2 IMAD.HI.U32 R0, R3, R8, RZ ;  /* 0x0000000803002227 */ /* 0x001fca00078e00ff */
[----:B-1----:R-:W-:-:S04]  /*67f0*/  @P2 SHF.R.U32.HI R3, RZ, R15, R0 ;  /* 0x0000000fff032219 */ /* 0x002fc80000011600 */
        /* <DEDUP_REMOVED lines=17> */
[----:B------:R-:W-:Y:S02]  /*6910*/  CS2R R32, SRZ ;  /* 0x0000000000207805 */ /* 0x000fe4000001ff00 */
[C---:B------:R-:W-:Y:S01]  /*6920*/  LEA R14, P3, R0.reuse, UR4, 0x1 ;  /* 0x00000004000e7c11 */ /* 0x040fe2000f8608ff */
[----:B------:R0:W5:Y:S03]  /*6930*/  @!P5 LDG.E.64 R38, desc[UR52][R8.64] ;  /* 0x000000340826d981 */ /* 0x000166000c1e1b00 */
[----:B------:R-:W-:Y:S01]  /*6940*/  LEA.HI.X R15, R0, UR5, R15, 0x1, P3 ;  /* 0x00000005000f7c11 */ /* 0x000fe200098f0c0f */
[----:B------:R0:W5:Y:S04]  /*6950*/  @!P2 LDG.E.64 R34, desc[UR52][R8.64+0x20] ;  /* 0x000020340822a981 */ /* 0x000168000c1e1b00 */
[----:B------:R0:W5:Y:S04]  /*6960*/  @!P5 LDG.E.64 R36, desc[UR52][R14.64] ;  /* 0x000000340e24d981 */ /* 0x000168000c1e1b00 */
[----:B------:R0:W5:Y:S02]  /*6970*/  @!P2 LDG.E.64 R32, desc[UR52][R14.64+0x20] ;  /* 0x000020340e20a981 */ /* 0x000164000c1e1b00 */
.L_x_11623:
[----:B------:R-:W-:Y:S05]  /*6980*/  BSYNC B1 ;  /* 0x0000000000017941 */ /* 0x000fea0003800000 */
.L_x_11622:
        /* <DEDUP_REMOVED lines=14> */
[C---:B------:R-:W-:Y:S02]  /*6a70*/  LEA R8, P2, R9.reuse, UR6, 0x1 ;  /* 0x0000000609087c11 */ /* 0x040fe4000f8408ff */
[----:B------:R-:W-:Y:S02]  /*6a80*/  CS2R R26, SRZ ;  /* 0x00000000001a7805 */ /* 0x000fe4000001ff00 */
[----:B------:R-:W-:Y:S02]  /*6a90*/  LEA R14, P3, R0, UR4, 0x1 ;  /* 0x00000004000e7c11 */ /* 0x000fe4000f8608ff */
[----:B------:R-:W-:Y:S02]  /*6aa0*/  LEA.HI.X R9, R9, UR7, R20, 0x1, P2 ;  /* 0x0000000709097c11 */ /* 0x000fe400090f0c14 */
[----:B------:R-:W-:-:S02]  /*6ab0*/  CS2R R20, SRZ ;  /* 0x0000000000147805 */ /* 0x000fc4000001ff00 */
[----:B------:R-:W-:Y:S01]  /*6ac0*/  LEA.HI.X R15, R0, UR5, R15, 0x1, P3 ;  /* 0x00000005000f7c11 */ /* 0x000fe200098f0c0f */
[----:B------:R1:W5:Y:S04]  /*6ad0*/  @!P4 LDG.E.64 R28, desc[UR52][R8.64] ;  /* 0x00000034081cc981 */ /* 0x000368000c1e1b00 */
[----:B------:R1:W5:Y:S04]  /*6ae0*/  @!P5 LDG.E.64 R20, desc[UR52][R8.64+0x20] ;  /* 0x000020340814d981 */ /* 0x000368000c1e1b00 */
[----:B------:R1:W5:Y:S04]  /*6af0*/  @!P4 LDG.E.64 R30, desc[UR52][R14.64] ;  /* 0x000000340e1ec981 */ /* 0x000368000c1e1b00 */
[----:B------:R1:W5:Y:S02]  /*6b00*/  @!P5 LDG.E.64 R26, desc[UR52][R14.64+0x20] ;  /* 0x000020340e1ad981 */ /* 0x000364000c1e1b00 */
.L_x_11625:
[----:B------:R-:W-:Y:S05]  /*6b10*/  BSYNC B1 ;  /* 0x0000000000017941 */ /* 0x000fea0003800000 */
.L_x_11624:
[----:B------:R-:W2:Y:S04]  /*6b20*/  LDL R47, [R1+0x4c] ;  /* 0x00004c00012f7983 */ /* 0x000ea80000100800 */
[----:B01----:R-:W3:Y:S01]  /*6b30*/  LDL R14, [R1+0x44] ;  /* 0x00004400010e7983 */ /* 0x003ee20000100800 */
[C---:B------:R-:W-:Y:S01]  /*6b40*/  IMAD.WIDE.U32 R10, R3.reuse, R6, R10 ;  /* 0x00000006030a7225 */ /* 0x040fe200078e000a */
[----:B------:R-:W-:Y:S01]  /*6b50*/  ULDC.64 UR4, c[0x0][0x3c8] ;  /* 0x0000f20000047ab9 */ /* 0x000fe20000000a00 */
[----:B------:R-:W-:Y:S02]  /*6b60*/  ULDC.64 UR6, c[0x0][0x3e0] ;  /* 0x0000f80000067ab9 */ /* 0x000fe40000000a00 */
[----:B------:R-:W-:-:S04]  /*6b70*/  IMAD.WIDE.U32 R12, R3, R4, R12 ;  /* 0x00000004030c7225 */ /* 0x000fc800078e000c */
[C---:B------:R-:W-:Y:S02]  /*6b80*/  IMAD R6, R23.reuse, R6, RZ ;  /* 0x0000000617067224 */ /* 0x040fe400078e02ff */
[----:B------:R-:W-:Y:S02]  /*6b90*/  IMAD R4, R23, R4, RZ ;  /* 0x0000000417047224 */ /* 0x000fe400078e02ff */
[C---:B------:R-:W-:Y:S02]  /*6ba0*/  IMAD R7, R3.reuse, R7, R6 ;  /* 0x0000000703077224 */ /* 0x040fe400078e0206 */
[----:B------:R-:W-:Y:S01]  /*6bb0*/  IMAD R3, R3, R5, R4 ;  /* 0x0000000503037224 */ /* 0x000fe200078e0204 */
[----:B------:R-:W-:Y:S01]  /*6bc0*/  LEA R4, P2, R10, UR4, 0x1 ;  /* 0x000000040a047c11 */ /* 0x000fe2000f8408ff */
[----:B------:R-:W-:Y:S02]  /*6bd0*/  IMAD.IADD R5, R11, 0x1, R7 ;  /* 0x000000010b057824 */ /* 0x000fe400078e0207 */
[----:B------:R-:W-:Y:S01]  /*6be0*/  IMAD.IADD R3, R13, 0x1, R3 ;  /* 0x000000010d037824 */ /* 0x000fe200078e0203 */
[----:B------:R-:W-:-:S02]  /*6bf0*/  UMOV UR4, 0xffffffff ;  /* 0xffffffff00047882 */ /* 0x000fc40000000000 */
[----:B------:R-:W-:Y:S01]  /*6c00*/  LEA.HI.X R5, R10, UR5, R5, 0x1, P2 ;  /* 0x000000050a057c11 */ /* 0x000fe200090f0c05 */
[----:B--2---:R-:W-:Y:S01]  /*6c10*/  IMAD.SHL.U32 R8, R47, 0x40, RZ ;  /* 0x000000402f087824 */ /* 0x004fe200078e00ff */
[----:B---3--:R-:W-:-:S04]  /*6c20*/  LEA.HI R0, R14, R14, RZ, 0x1 ;  /* 0x0000000e0e007211 */ /* 0x008fc800078f08ff */
[----:B------:R-:W-:Y:S02]  /*6c30*/  LOP3.LUT R9, R8, 0x1c0, RZ, 0xc0, !PT ;  /* 0x000001c008097812 */ /* 0x000fe400078ec0ff */
[----:B------:R-:W-:Y:S02]  /*6c40*/  LOP3.LUT R8, R0, 0xfffffffe, RZ, 0xc0, !PT ;  /* 0xfffffffe00087812 */ /* 0x000fe400078ec0ff */
[----:B------:R-:W-:Y:S02]  /*6c50*/  LEA R0, P3, R12, UR6, 0x1 ;  /* 0x000000060c007c11 */ /* 0x000fe4000f8608ff */
[----:B------:R-:W-:Y:S01]  /*6c60*/  LOP3.LUT R40, R9, 0x18, R40, 0xf8, !PT ;  /* 0x0000001809287812 */ /* 0x000fe200078ef828 */
[----:B------:R-:W-:Y:S01]  /*6c70*/  IMAD.IADD R8, R14, 0x1, -R8 ;  /* 0x000000010e087824 */ /* 0x000fe200078e0a08 */
[----:B------:R-:W-:Y:S02]  /*6c80*/  SHF.R.U32.HI R9, RZ, 0x3, R9 ;  /* 0x00000003ff097819 */ /* 0x000fe40000011609 */
[----:B------:R-:W-:-:S02]  /*6c90*/  LEA.HI.X R3, R12, UR7, R3, 0x1, P3 ;  /* 0x000000070c037c11 */ /* 0x000fc400098f0c03 */
[----:B------:R-:W-:Y:S02]  /*6ca0*/  LOP3.LUT R9, R40, R9, RZ, 0x3c, !PT ;  /* 0x0000000928097212 */ /* 0x000fe400078e3cff */
[----:B------:R-:W-:Y:S01]  /*6cb0*/  SHF.L.U32 R6, R8, 0x1f, RZ ;  /* 0x0000001f08067819 */ /* 0x000fe200000006ff */
[----:B------:R-:W-:Y:S06]  /*6cc0*/  BRA.DIV UR4, `(.L_x_11626) ;  /* 0x0000013a046c7947 */ /* 0x000fec000b800000 */
.L_x_11818:
[----:B------:R-:W-:-:S03]  /*6cd0*/  UMOV UR4, 0xffffffff ;  /* 0xffffffff00047882 */ /* 0x000fc60000000000 */
[----:B------:R-:W-:Y:S05]  /*6ce0*/  BRA.DIV UR4, `(.L_x_11627) ;  /* 0x0000013a048c7947 */ /* 0x000fea000b800000 */
.L_x_11821:
[----:B------:R-:W-:-:S03]  /*6cf0*/  UMOV UR4, 0xffffffff ;  /* 0xffffffff00047882 */ /* 0x000fc60000000000 */
[----:B------:R-:W-:Y:S05]  /*6d00*/  BRA.DIV UR4, `(.L_x_11628) ;  /* 0x0000013a04ac7947 */ /* 0x000fea000b800000 */
.L_x_11824:
[----:B------:R-:W-:-:S03]  /*6d10*/  UMOV UR4, 0xffffffff ;  /* 0xffffffff00047882 */ /* 0x000fc60000000000 */
[----:B------:R-:W-:Y:S05]  /*6d20*/  BRA.DIV UR4, `(.L_x_11629) ;  /* 0x0000013a04cc7947 */ /* 0x000fea000b800000 */
.L_x_11827:
[----:B------:R-:W-:-:S03]  /*6d30*/  UMOV UR4, 0xffffffff ;  /* 0xffffffff00047882 */ /* 0x000fc60000000000 */
[----:B------:R-:W-:Y:S05]  /*6d40*/  BRA.DIV UR4, `(.L_x_11630) ;  /* 0x0000013a04ec7947 */ /* 0x000fea000b800000 */
.L_x_11830:
[----:B------:R-:W-:-:S03]  /*6d50*/  UMOV UR4, 0xffffffff ;  /* 0xffffffff00047882 */ /* 0x000fc60000000000 */
[----:B------:R-:W-:Y:S05]  /*6d60*/  BRA.DIV UR4, `(.L_x_11631) ;  /* 0x0000013e040c7947 */ /* 0x000fea000b800000 */
.L_x_11833:
[----:B------:R-:W-:-:S03]  /*6d70*/  UMOV UR4, 0xffffffff ;  /* 0xffffffff00047882 */ /* 0x000fc60000000000 */
[----:B------:R-:W-:Y:S05]  /*6d80*/  BRA.DIV UR4, `(.L_x_11632) ;  /* 0x0000013e042c7947 */ /* 0x000fea000b800000 */
.L_x_11836:
[----:B------:R-:W-:-:S03]  /*6d90*/  UMOV UR4, 0xffffffff ;  /* 0xffffffff00047882 */ /* 0x000fc60000000000 */
[----:B------:R-:W-:Y:S05]  /*6da0*/  BRA.DIV UR4, `(.L_x_11633) ;  /* 0x0000013e044c7947 */ /* 0x000fea000b800000 */
.L_x_11839:
[----:B------:R-:W0:Y:S01]  /*6db0*/  S2R R7, SR_TID.X ;  /* 0x0000000000077919 */ /* 0x000e220000002100 */
[----:B------:R-:W1:Y:S01]  /*6dc0*/  SYNCS.PHASECHK.TRANS64.TRYWAIT P2, [R17+URZ+0x32400], R6 ;  /* 0x03240006110075a7 */ /* 0x000e62000804017f */
[----:B-----5:R-:W-:Y:S01]  /*6dd0*/  IMAD.MOV.U32 R3, RZ, RZ, R35 ;  /* 0x000000ffff037224 */ /* 0x020fe200078e0023 */
[----:B------:R-:W-:Y:S01]  /*6de0*/  MOV R0, R34 ;  /* 0x0000002200007202 */ /* 0x000fe20000000f00 */
[----:B------:R-:W-:Y:S01]  /*6df0*/  IMAD.MOV.U32 R5, RZ, RZ, R39 ;  /* 0x000000ffff057224 */ /* 0x000fe200078e0027 */
[----:B------:R-:W-:Y:S01]  /*6e00*/  LOP3.LUT P3, RZ, R47, 0x4, RZ, 0xc0, !PT ;  /* 0x000000042fff7812 */ /* 0x000fe2000786c0ff */
        /* <DEDUP_REMOVED lines=8> */
[----:B------:R-:W-:Y:S01]  /*6e90*/  BSSY B1, `(.L_x_11634) ;  /* 0x000001a000017945 */ /* 0x000fe20003800000 */
[----:B------:R-:W-:Y:S01]  /*6ea0*/  PRMT R15, R5, 0x7610, R15 ;  /* 0x00007610050f7816 */ /* 0x000fe2000000000f */
[----:B------:R-:W-:Y:S01]  /*6eb0*/  IMAD.MOV.U32 R5, RZ, RZ, R37 ;  /* 0x000000ffff057224 */ /* 0x000fe200078e0025 */
[----:B------:R-:W-:-:S04]  /*6ec0*/  PRMT R43, R4, 0x7610, R43 ;  /* 0x00007610042b7816 */ /* 0x000fc8000000002b */
[----:B------:R-:W-:Y:S01]  /*6ed0*/  PRMT R43, R43, 0x5410, R5 ;  /* 0x000054102b2b7816 */ /* 0x000fe20000000005 */
[----:B------:R-:W-:Y:S02]  /*6ee0*/  IMAD.MOV.U32 R5, RZ, RZ, R29 ;  /* 0x000000ffff057224 */ /* 0x000fe400078e001d */
[----:B0-----:R-:W-:-:S05]  /*6ef0*/  VIADD R10, R7, 0xffffff80 ;  /* 0xffffff80070a7836 */ /* 0x001fca0000000000 */
[----:B------:R-:W-:-:S04]  /*6f00*/  SHF.R.S32.HI R7, RZ, 0x1f, R10 ;  /* 0x0000001fff077819 */ /* 0x000fc8000001140a */
[----:B------:R-:W-:-:S04]  /*6f10*/  LEA.HI R7, R7, R10, RZ, 0x5 ;  /* 0x0000000a07077211 */ /* 0x000fc800078f28ff */
[----:B------:R-:W-:-:S05]  /*6f20*/  SHF.R.S32.HI R7, RZ, 0x5, R7 ;  /* 0x00000005ff077819 */ /* 0x000fca0000011407 */
[----:B------:R-:W-:Y:S02]  /*6f30*/  IMAD R0, R7, 0x200, R9 ;  /* 0x0000020007007824 */ /* 0x000fe400078e0209 */
[----:B------:R-:W-:Y:S02]  /*6f40*/  IMAD.MOV.U32 R7, RZ, RZ, R20 ;  /* 0x000000ffff077224 */ /* 0x000fe400078e0014 */
[----:B------:R-:W-:Y:S01]  /*6f50*/  IMAD.MOV.U32 R9, RZ, RZ, R21 ;  /* 0x000000ffff097224 */ /* 0x000fe200078e0015 */
[----:B------:R-:W-:-:S04]  /*6f60*/  LEA R3, R0, R17, 0x1 ;  /* 0x0000001100037211 */ /* 0x000fc800078e08ff */
[----:B------:R-:W-:Y:S01]  /*6f70*/  PRMT R44, R7, 0x5410, R9 ;  /* 0x00005410072c7816 */ /* 0x000fe20000000009 */
[C---:B------:R-:W-:Y:S01]  /*6f80*/  VIADD R4, R3.reuse, 0x18400 ;  /* 0x0001840003047836 */ /* 0x040fe20000000000 */
[----:B------:R-:W-:Y:S01]  /*6f90*/  MOV R7, R26 ;  /* 0x0000001a00077202 */ /* 0x000fe20000000f00 */
[----:B------:R-:W-:Y:S02]  /*6fa0*/  VIADD R0, R3, 0x18440 ;  /* 0x0001844003007836 */ /* 0x000fe40000000000 */
[----:B------:R-:W-:Y:S02]  /*6fb0*/  @P3 VIADD R0, R4, 0xffffffc0 ;  /* 0xffffffc004003836 */ /* 0x000fe40000000000 */
[----:B------:R-:W-:Y:S02]  /*6fc0*/  IMAD.MOV.U32 R4, RZ, RZ, R28 ;  /* 0x000000ffff047224 */ /* 0x000fe400078e001c */
[----:B------:R-:W-:-:S03]  /*6fd0*/  IMAD.MOV.U32 R9, RZ, RZ, R27 ;  /* 0x000000ffff097224 */ /* 0x000fc600078e001b */
[----:B------:R-:W-:Y:S01]  /*6fe0*/  PRMT R45, R4, 0x5410, R5 ;  /* 0x00005410042d7816 */ /* 0x000fe20000000005 */
[----:B------:R-:W-:Y:S01]  /*6ff0*/  IMAD.MOV.U32 R4, RZ, RZ, R30 ;  /* 0x000000ffff047224 */ /* 0x000fe200078e001e */
[----:B------:R-:W-:Y:S01]  /*7000*/  PRMT R46, R7, 0x5410, R9 ;  /* 0x00005410072e7816 */ /* 0x000fe20000000009 */
[----:B------:R-:W-:Y:S01]  /*7010*/  IMAD.MOV.U32 R5, RZ, RZ, R31 ;  /* 0x000000ffff057224 */ /* 0x000fe200078e001f */
[----:B-1----:R-:W-:Y:S06]  /*7020*/  @!P2 BRA `(.L_x_11635) ;  /* 0x0000013800d4a947 */ /* 0x002fec0003800000 */
.L_x_11840:
[----:B------:R-:W-:Y:S05]  /*7030*/  BSYNC B1 ;  /* 0x0000000000017941 */ /* 0x000fea0003800000 */
.L_x_11634:
        /* <DEDUP_REMOVED lines=26> */
[----:B------:R-:W-:Y:S01]  /*71e0*/  FFMA.FTZ R37, R11, R14, -R36 ;  /* 0x0000000e0b257223 */ /* 0x000fe20000010824 */
[----:B------:R-:W-:-:S02]  /*71f0*/  HADD2.F32 R10, -RZ, R6.H1_H1 ;  /* 0x30000006ff0a7230 */ /* 0x000fc40000004100 */
[-C--:B------:R-:W-:Y:S01]  /*7200*/  FMUL.FTZ R36, R4, R13.reuse ;  /* 0x0000000d04247220 */ /* 0x080fe20000410000 */
[----:B------:R-:W-:Y:S01]  /*7210*/  FFMA.FTZ R14, R7, R13, -R12 ;  /* 0x0000000d070e7223 */ /* 0x000fe2000001080c */
[----:B------:R-:W-:Y:S02]  /*7220*/  HADD2.F32 R6, -RZ, R5.H0_H0 ;  /* 0x20000005ff067230 */ /* 0x000fe40000004100 */
[----:B------:R-:W-:Y:S01]  /*7230*/  FFMA.FTZ R38, R11, R23, R38 ;  /* 0x000000170b267223 */ /* 0x000fe20000010026 */
[----:B------:R-:W-:Y:S02]  /*7240*/  HADD2.F32 R13, -RZ, R43.H1_H1 ;  /* 0x3000002bff0d7230 */ /* 0x000fe40000004100 */
[----:B------:R-:W-:Y:S01]  /*7250*/  FFMA.FTZ R15, R7, R15, R36 ;  /* 0x0000000f070f7223 */ /* 0x000fe20000010024 */
[----:B------:R-:W-:Y:S02]  /*7260*/  HADD2.F32 R5, -RZ, R5.H1_H1 ;  /* 0x30000005ff057230 */ /* 0x000fe40000004100 */
[----:B------:R-:W-:-:S02]  /*7270*/  HADD2.F32 R11, -RZ, R42.H0_H0 ;  /* 0x2000002aff0b7230 */ /* 0x000fc40000004100 */
[C---:B------:R-:W-:Y:S01]  /*7280*/  FMUL.FTZ R36, R10.reuse, R13 ;  /* 0x0000000d0a247220 */ /* 0x040fe20000410000 */
[----:B------:R-:W-:Y:S02]  /*7290*/  HADD2.F32 R12, -RZ, R39.H0_H0 ;  /* 0x20000027ff0c7230 */ /* 0x000fe40000004100 */
[----:B------:R-:W-:Y:S02]  /*72a0*/  HADD2.F32 R4, -RZ, R40.H0_H0 ;  /* 0x20000028ff047230 */ /* 0x000fe40000004100 */
[-C--:B------:R-:W-:Y:S01]  /*72b0*/  FMUL.FTZ R10, R10, R11.reuse ;  /* 0x0000000b0a0a7220 */ /* 0x080fe20000410000 */
[----:B------:R-:W-:Y:S01]  /*72c0*/  FFMA.FTZ R36, R9, R11, -R36 ;  /* 0x0000000b09247223 */ /* 0x000fe20000010824 */
[C---:B------:R-:W-:Y:S01]  /*72d0*/  FMUL.FTZ R7, R5.reuse, R12 ;  /* 0x0000000c05077220 */ /* 0x040fe20000410000 */
[-C--:B------:R-:W-:Y:S01]  /*72e0*/  FMUL.FTZ R23, R5, R4.reuse ;  /* 0x0000000405177220 */ /* 0x080fe20000410000 */
[----:B------:R-:W-:Y:S02]  /*72f0*/  FFMA.FTZ R9, R9, R13, R10 ;  /* 0x0000000d09097223 */ /* 0x000fe4000001000a */
[----:B------:R-:W-:Y:S01]  /*7300*/  FFMA.FTZ R5, R6, R4, -R7 ;  /* 0x0000000406057223 */ /* 0x000fe20000010807 */
[----:B------:R-:W-:Y:S01]  /*7310*/  F2FP.F16.F32.PACK_AB R7, R38, R37 ;  /* 0x000000252607723e */ /* 0x000fe200000000ff */
[----:B------:R-:W-:Y:S01]  /*7320*/  FFMA.FTZ R12, R6, R12, R23 ;  /* 0x0000000c060c7223 */ /* 0x000fe20000010017 */
[----:B------:R-:W-:-:S02]  /*7330*/  F2FP.F16.F32.PACK_AB R4, R15, R14 ;  /* 0x0000000e0f04723e */ /* 0x000fc400000000ff */
[----:B------:R-:W-:Y:S02]  /*7340*/  F2FP.F16.F32.PACK_AB R6, R9, R36 ;  /* 0x000000240906723e */ /* 0x000fe400000000ff */
[----:B------:R-:W-:-:S05]  /*7350*/  F2FP.F16.F32.PACK_AB R5, R12, R5 ;  /* 0x000000050c05723e */ /* 0x000fca00000000ff */
[----:B------:R1:W-:Y:S02]  /*7360*/  STS.128 [R3+0x18400], R4 ;  /* 0x0184000403007388 */ /* 0x0003e40000000c00 */
.L_x_11639:
[----:B------:R-:W-:Y:S05]  /*7370*/  BSYNC B2 ;  /* 0x0000000000027941 */ /* 0x000fea0003800000 */
.L_x_11638:
[----:B------:R-:W-:Y:S05]  /*7380*/  @P2 BRA `(.L_x_11637) ;  /* 0x0000000000a82947 */ /* 0x000fea0003800000 */
[----:B01----:R-:W0:Y:S01]  /*7390*/  LDS.128 R4, [R0] ;  /* 0x0000000000047984 */ /* 0x003e220000000c00 */
[----:B------:R-:W-:Y:S01]  /*73a0*/  SHF.R.U32.HI R14, RZ, 0x10, R35 ;  /* 0x00000010ff0e7819 */ /* 0x000fe20000011623 */
[----:B------:R-:W-:Y:S01]  /*73b0*/  HADD2.F32 R15, -RZ, R42.H1_H1 ;  /* 0x3000002aff0f7230 */ /* 0x000fe20000004100 */
        /* <DEDUP_REMOVED lines=20> */
[----:B------:R-:W-:Y:S02]  /*7500*/  HADD2.F32 R13, -RZ, R43.H0_H0 ;  /* 0x2000002bff0d7230 */ /* 0x000fe40000004100 */
[----:B------:R-:W-:Y:S01]  /*7510*/  FFMA.FTZ R15, R7, R15, R32 ;  /* 0x0000000f070f7223 */ /* 0x000fe20000010020 */
[----:B------:R-:W-:Y:S02]  /*7520*/  HADD2.F32 R5, -RZ, R5.H1_H1 ;  /* 0x30000005ff057230 */ /* 0x000fe40000004100 */
[----:B------:R-:W-:-:S02]  /*7530*/  HADD2.F32 R11, -RZ, R41.H1_H1 ;  /* 0x30000029ff0b7230 */ /* 0x000fc40000004100 */
        /* <DEDUP_REMOVED lines=14> */
[----:B------:R2:W-:Y:S02]  /*7620*/  STS.128 [R0], R4 ;  /* 0x0000000400007388 */ /* 0x0005e40000000c00 */
.L_x_11637:
[----:B------:R-:W-:Y:S05]  /*7630*/  BSYNC B1 ;  /* 0x0000000000017941 */ /* 0x000fea0003800000 */
.L_x_11636:
        /* <DEDUP_REMOVED lines=21> */
[----:B------:R-:W-:Y:S01]  /*7790*/  FMUL.FTZ R28, R12, R14 ;  /* 0x0000000e0c1c7220 */ /* 0x000fe20000410000 */
[--C-:B------:R-:W-:Y:S02]  /*77a0*/  HADD2.F32 R9, -RZ, R6.reuse.H0_H0 ;  /* 0x20000006ff097230 */ /* 0x100fe40000004100 */
[----:B------:R-:W-:Y:S01]  /*77b0*/  FMUL.FTZ R12, R4, R15 ;  /* 0x0000000f040c7220 */ /* 0x000fe20000410000 */
[----:B------:R-:W-:-:S02]  /*77c0*/  HADD2.F32 R10, -RZ, R6.H1_H1 ;  /* 0x30000006ff0a7230 */ /* 0x000fc40000004100 */
[----:B------:R-:W-:Y:S01]  /*77d0*/  FFMA.FTZ R25, R11, R14, -R24 ;  /* 0x0000000e0b197223 */ /* 0x000fe20000010818 */
[--C-:B------:R-:W-:Y:S02]  /*77e0*/  HADD2.F32 R6, -RZ, R5.reuse.H0_H0 ;  /* 0x20000005ff067230 */ /* 0x100fe40000004100 */
[-C--:B------:R-:W-:Y:S01]  /*77f0*/  FMUL.FTZ R24, R4, R13.reuse ;  /* 0x0000000d04187220 */ /* 0x080fe20000410000 */
[----:B------:R-:W-:Y:S01]  /*7800*/  FFMA.FTZ R14, R7, R13, -R12 ;  /* 0x0000000d070e7223 */ /* 0x000fe2000001080c */
[----:B------:R-:W-:Y:S02]  /*7810*/  HADD2.F32 R5, -RZ, R5.H1_H1 ;  /* 0x30000005ff057230 */ /* 0x000fe40000004100 */
[----:B------:R-:W-:Y:S01]  /*7820*/  FFMA.FTZ R28, R11, R23, R28 ;  /* 0x000000170b1c7223 */ /* 0x000fe2000001001c */
[----:B------:R-:W-:Y:S02]  /*7830*/  HADD2.F32 R13, -RZ, R47.H1_H1 ;  /* 0x3000002fff0d7230 */ /* 0x000fe40000004100 */
[----:B------:R-:W-:Y:S01]  /*7840*/  FFMA.FTZ R7, R7, R15, R24 ;  /* 0x0000000f07077223 */ /* 0x000fe20000010018 */
[----:B------:R-:W-:-:S02]  /*7850*/  HADD2.F32 R12, -RZ, R29.H0_H0 ;  /* 0x2000001dff0c7230 */ /* 0x000fc40000004100 */
[----:B------:R-:W-:Y:S02]  /*7860*/  HADD2.F32 R11, -RZ, R45.H1_H1 ;  /* 0x3000002dff0b7230 */ /* 0x000fe40000004100 */
[----:B------:R-:W-:Y:S01]  /*7870*/  FMUL.FTZ R24, R10, R13 ;  /* 0x0000000d0a187220 */ /* 0x000fe20000410000 */
[----:B------:R-:W-:Y:S02]  /*7880*/  HADD2.F32 R4, -RZ, R32.H0_H0 ;  /* 0x20000020ff047230 */ /* 0x000fe40000004100 */
[----:B------:R-:W-:Y:S01]  /*7890*/  FMUL.FTZ R15, R5, R12 ;  /* 0x0000000c050f7220 */ /* 0x000fe20000410000 */
[----:B------:R-:W-:Y:S01]  /*78a0*/  F2FP.F16.F32.PACK_AB R31, R28, R25 ;  /* 0x000000191c1f723e */ /* 0x000fe200000000ff */
[-C--:B------:R-:W-:Y:S01]  /*78b0*/  FMUL.FTZ R10, R10, R11.reuse ;  /* 0x0000000b0a0a7220 */ /* 0x080fe20000410000 */
[----:B------:R-:W-:Y:S01]  /*78c0*/  FFMA.FTZ R24, R9, R11, -R24 ;  /* 0x0000000b09187223 */ /* 0x000fe20000010818 */
[-C--:B------:R-:W-:Y:S01]  /*78d0*/  FMUL.FTZ R5, R5, R4.reuse ;  /* 0x0000000405057220 */ /* 0x080fe20000410000 */
[C---:B------:R-:W-:Y:S01]  /*78e0*/  FFMA.FTZ R15, R6.reuse, R4, -R15 ;  /* 0x00000004060f7223 */ /* 0x040fe2000001080f */
[----:B------:R-:W-:Y:S01]  /*78f0*/  FFMA.FTZ R9, R9, R13, R10 ;  /* 0x0000000d09097223 */ /* 0x000fe2000001000a */
[----:B------:R-:W-:Y:S01]  /*7900*/  F2FP.F16.F32.PACK_AB R28, R7, R14 ;  /* 0x0000000e071c723e */ /* 0x000fe200000000ff */
[----:B------:R-:W-:-:S03]  /*7910*/  FFMA.FTZ R6, R6, R12, R5 ;  /* 0x0000000c06067223 */ /* 0x000fc60000010005 */
[----:B------:R-:W-:Y:S02]  /*7920*/  F2FP.F16.F32.PACK_AB R30, R9, R24 ;  /* 0x00000018091e723e */ /* 0x000fe400000000ff */
[----:B------:R-:W-:-:S05]  /*7930*/  F2FP.F16.F32.PACK_AB R29, R6, R15 ;  /* 0x0000000f061d723e */ /* 0x000fca00000000ff */
[----:B------:R1:W-:Y:S02]  /*7940*/  STS.128 [R3+0x1a400], R28 ;  /* 0x01a4001c03007388 */ /* 0x0003e40000000c00 */
.L_x_11642:
[----:B------:R-:W-:Y:S05]  /*7950*/  BSYNC B1 ;  /* 0x0000000000017941 */ /* 0x000fea0003800000 */
.L_x_11641:
        /* <DEDUP_REMOVED lines=19> */
[C---:B------:R-:W-:Y:S01]  /*7a90*/  FFMA.FTZ R26, R10.reuse, R15, R24 ;  /* 0x0000000f0a1a7223 */ /* 0x040fe20000010018 */
        /* <DEDUP_REMOVED lines=13> */
[----:B------:R-:W-:Y:S01]  /*7b70*/  FMUL.FTZ R9, R5, R11 ;  /* 0x0000000b05097220 */ /* 0x000fe20000410000 */
[----:B------:R-:W-:Y:S01]  /*7b80*/  FFMA.FTZ R13, R7, R12, R13 ;  /* 0x0000000c070d7223 */ /* 0x000fe2000001000d */
[-C--:B------:R-:W-:Y:S01]  /*7b90*/  FMUL.FTZ R14, R5, R4.reuse ;  /* 0x00000004050e7220 */ /* 0x080fe20000410000 */
        /* <DEDUP_REMOVED lines=8> */
.L_x_11621:
[----:B------:R-:W0:Y:S01]  /*7c20*/  LDC R43, c[0x0][0x3d4] ;  /* 0x0000f500ff2b7b82 */ /* 0x000e220000000800 */
[----:B------:R-:W-:Y:S01]  /*7c30*/  VIADD R0, R18, 0x40 ;  /* 0x0000004012007836 */ /* 0x000fe20000000000 */
[----:B------:R-:W2:Y:S01]  /*7c40*/  LDL R46, [R1+0x44] ;  /* 0x00004400012e7983 */ /* 0x000ea20000100800 */
[----:B------:R-:W-:Y:S01]  /*7c50*/  ULDC.64 UR4, c[0x0][0x3c8] ;  /* 0x0000f20000047ab9 */ /* 0x000fe20000000a00 */
[----:B------:R-:W-:Y:S01]  /*7c60*/  ULDC.64 UR6, c[0x0][0x3e0] ;  /* 0x0000f80000067ab9 */ /* 0x000fe20000000a00 */
[----:B0-----:R-:W-:-:S04]  /*7c70*/  ISETP.GE.AND P0, PT, R40, R43, PT ;  /* 0x0000002b2800720c */ /* 0x001fc80003f06270 */
[-C--:B------:R-:W-:Y:S02]  /*7c80*/  ISETP.GE.OR P1, PT, R0, R9.reuse, P0 ;  /* 0x000000090000720c */ /* 0x080fe40000726670 */
[----:B------:R-:W-:-:S11]  /*7c90*/  ISETP.GE.OR P0, PT, R18, R9, P0 ;  /* 0x000000091200720c */ /* 0x000fd60000706670 */
[----:B------:R-:W0:Y:S08]  /*7ca0*/  @!P1 LDC.64 R14, c[0x0][0x3c8] ;  /* 0x0000f200ff0e9b82 */ /* 0x000e300000000a00 */
[----:B------:R-:W1:Y:S01]  /*7cb0*/  @!P1 LDC.64 R30, c[0x0][0x3e0] ;  /* 0x0000f800ff1e9b82 */ /* 0x000e620000000a00 */
[----:B------:R-:W-:-:S04]  /*7cc0*/  @!P1 IADD3 R13, P2, P3, R26, R55, R53 ;  /* 0x000000371a0d9210 */ /* 0x000fc80007b5e035 */
[----:B------:R-:W-:Y:S02]  /*7cd0*/  @!P1 IADD3.X R20, R27, R56, R51, P2, P3 ;  /* 0x000000381b149210 */ /* 0x000fe400017e6433 */
[----:B------:R-:W-:Y:S02]  /*7ce0*/  @!P1 IADD3 R0, P3, P4, R28, R59, R54 ;  /* 0x0000003b1c009210 */ /* 0x000fe40007c7e036 */
[----:B------:R-:W-:Y:S02]  /*7cf0*/  @!P0 IADD3 R11, P2, R54, R28, RZ ;  /* 0x0000001c360b8210 */ /* 0x000fe40007f5e0ff */
[----:B------:R-:W-:Y:S02]  /*7d00*/  @!P1 IADD3.X R3, R29, R57, R52, P3, P4 ;  /* 0x000000391d039210 */ /* 0x000fe40001fe8434 */
[----:B0-----:R-:W-:Y:S01]  /*7d10*/  @!P1 LEA R12, P3, R13, R14, 0x1 ;  /* 0x0000000e0d0c9211 */ /* 0x001fe200078608ff */
[----:B------:R-:W-:Y:S01]  /*7d20*/  @!P0 IMAD.X R24, R52, 0x1, R29, P2 ;  /* 0x0000000134188824 */ /* 0x000fe200010e061d */
[----:B------:R-:W-:-:S02]  /*7d30*/  CS2R R28, SRZ ;  /* 0x00000000001c7805 */ /* 0x000fc4000001ff00 */
[----:B------:R-:W-:Y:S02]  /*7d40*/  @!P1 LEA.HI.X R13, R13, R15, R20, 0x1, P3 ;  /* 0x0000000f0d0d9211 */ /* 0x000fe400018f0c14 */
[----:B-1----:R-:W-:-:S04]  /*7d50*/  @!P1 LEA R14, P4, R0, R30, 0x1 ;  /* 0x0000001e000e9211 */ /* 0x002fc800078808ff */
[----:B------:R-:W-:Y:S02]  /*7d60*/  @!P1 LEA.HI.X R15, R0, R31, R3, 0x1, P4 ;  /* 0x0000001f000f9211 */ /* 0x000fe400020f0c03 */
[----:B------:R-:W-:Y:S01]  /*7d70*/  CS2R R30, SRZ ;  /* 0x00000000001e7805 */ /* 0x000fe2000001ff00 */
[----:B------:R-:W0:Y:S05]  /*7d80*/  LDC R0, c[0x0][0x428] ;  /* 0x00010a00ff007b82 */ /* 0x000e2a0000000800 */
[----:B------:R-:W5:Y:S01]  /*7d90*/  @!P1 LDG.E.128 R28, desc[UR52][R14.64] ;  /* 0x000000340e1c9981 */ /* 0x000f62000c1e1d00 */
[----:B------:R-:W1:Y:S01]  /*7da0*/  S2R R21, SR_TID.X ;  /* 0x0000000000157919 */ /* 0x000e620000002100 */
[----:B------:R-:W-:-:S05]  /*7db0*/  @!P0 IADD3 R9, P5, R53, R26, RZ ;  /* 0x0000001a35098210 */ /* 0x000fca0007fbe0ff */
[----:B------:R-:W-:Y:S01]  /*7dc0*/  @!P0 IMAD.X R10, R51, 0x1, R27, P5 ;  /* 0x00000001330a8824 */ /* 0x000fe200028e061b */
[----:B------:R-:W-:-:S04]  /*7dd0*/  @!P0 LEA R8, P5, R9, UR4, 0x1 ;  /* 0x0000000409088c11 */ /* 0x000fc8000f8a08ff */
[----:B------:R-:W-:Y:S02]  /*7de0*/  @!P0 LEA.HI.X R9, R9, UR5, R10, 0x1, P5 ;  /* 0x0000000509098c11 */ /* 0x000fe4000a8f0c0a */
[----:B------:R-:W-:-:S04]  /*7df0*/  @!P0 LEA R10, P2, R11, UR6, 0x1 ;  /* 0x000000060b0a8c11 */ /* 0x000fc8000f8408ff */
[----:B------:R-:W-:Y:S02]  /*7e00*/  @!P0 LEA.HI.X R11, R11, UR7, R24, 0x1, P2 ;  /* 0x000000070b0b8c11 */ /* 0x000fe400090f0c18 */
[----:B0-----:R-:W-:Y:S02]  /*7e10*/  ISETP.NE.AND P2, PT, R0, 0x1, PT ;  /* 0x000000010000780c */ /* 0x001fe40003f45270 */
[----:B------:R-:W-:Y:S02]  /*7e20*/  CS2R R32, SRZ ;  /* 0x0000000000207805 */ /* 0x000fe4000001ff00 */
[----:B------:R-:W-:-:S06]  /*7e30*/  CS2R R34, SRZ ;  /* 0x0000000000227805 */ /* 0x000fcc000001ff00 */
[----:B------:R0:W5:Y:S01]  /*7e40*/  @!P0 LDG.E.128 R32, desc[UR52][R8.64] ;  /* 0x0000003408208981 */ /* 0x000162000c1e1d00 */
[----:B-1----:R-:W-:Y:S02]  /*7e50*/  IADD3 R48, R21, -0x80, RZ ;  /* 0xffffff8015307810 */ /* 0x002fe40007ffe0ff */
[----:B------:R-:W1:Y:S02]  /*7e60*/  @P2 LDC R0, c[0x0][0x42c] ;  /* 0x00010b00ff002b82 */ /* 0x000e640000000800 */
[----:B------:R-:W-:-:S06]  /*7e70*/  SHF.R.S32.HI R21, RZ, 0x1f, R48 ;  /* 0x0000001fff157819 */ /* 0x000fcc0000011430 */
[----:B0-----:R-:W0:Y:S01]  /*7e80*/  @P2 LDC R9, c[0x0][0x430] ;  /* 0x00010c00ff092b82 */ /* 0x001e220000000800 */
[----:B------:R-:W-:-:S04]  /*7e90*/  LEA.HI R21, R21, R48, RZ, 0x2 ;  /* 0x0000003015157211 */ /* 0x000fc800078f10ff */
[----:B------:R-:W-:Y:S01]  /*7ea0*/  LOP3.LUT R21, R21, 0xfffffffc, RZ, 0xc0, !PT ;  /* 0xfffffffc15157812 */ /* 0x000fe200078ec0ff */
[----:B------:R-:W-:-:S04]  /*7eb0*/  IMAD R3, R225, 0x80, R18 ;  /* 0x00000080e1037824 */ /* 0x000fc800078e0212 */
[----:B------:R-:W-:-:S04]  /*7ec0*/  IMAD.IADD R21, R48, 0x1, -R21 ;  /* 0x0000000130157824 */ /* 0x000fc800078e0a15 */
[----:B------:R-:W-:-:S04]  /*7ed0*/  IMAD R3, R21, 0x40, R3 ;  /* 0x0000004015037824 */ /* 0x000fc800078e0203 */
[----:B-1----:R-:W-:Y:S01]  /*7ee0*/  @P2 IMAD.HI.U32 R0, R3, R0, RZ ;  /* 0x0000000003002227 */ /* 0x002fe200078e00ff */
[----:B------:R-:W-:Y:S02]  /*7ef0*/  CS2R R36, SRZ ;  /* 0x0000000000247805 */ /* 0x000fe4000001ff00 */
[----:B------:R-:W-:Y:S02]  /*7f00*/  CS2R R38, SRZ ;  /* 0x0000000000267805 */ /* 0x000fe4000001ff00 */
[----:B------:R-:W-:Y:S02]  /*7f10*/  CS2R R24, SRZ ;  /* 0x0000000000187805 */ /* 0x000fe4000001ff00 */
[----:B0-----:R-:W-:Y:S02]  /*7f20*/  @P2 SHF.R.U32.HI R3, RZ, R9, R0 ;  /* 0x00000009ff032219 */ /* 0x001fe40000011600 */
[----:B------:R-:W-:Y:S01]  /*7f30*/  CS2R R26, SRZ ;  /* 0x00000000001a7805 */ /* 0x000fe2000001ff00 */
[----:B------:R0:W5:Y:S01]  /*7f40*/  @!P0 LDG.E.128 R36, desc[UR52][R10.64] ;  /* 0x000000340a248981 */ /* 0x000162000c1e1d00 */
[----:B------:R-:W-:Y:S01]  /*7f50*/  SHF.R.S32.HI R21, RZ, 0x1f, R3 ;  /* 0x0000001fff157819 */ /* 0x000fe20000011403 */
[----:B------:R-:W-:-:S03]  /*7f60*/  IMAD.MOV.U32 R8, RZ, RZ, R44 ;  /* 0x000000ffff087224 */ /* 0x000fc600078e002c */
[----:B------:R1:W5:Y:S01]  /*7f70*/  @!P1 LDG.E.128 R24, desc[UR52][R12.64] ;  /* 0x000000340c189981 */ /* 0x000362000c1e1d00 */
[----:B------:R-:W-:Y:S02]  /*7f80*/  IMAD.MOV.U32 R9, RZ, RZ, R23 ;  /* 0x000000ffff097224 */ /* 0x000fe400078e0017 */
[C---:B------:R-:W-:Y:S02]  /*7f90*/  IMAD R0, R21.reuse, R6, RZ ;  /* 0x0000000615007224 */ /* 0x040fe400078e02ff */
[----:B0-----:R-:W-:Y:S02]  /*7fa0*/  IMAD.MOV.U32 R10, RZ, RZ, R42 ;  /* 0x000000ffff0a7224 */ /* 0x001fe400078e002a */
[----:B------:R-:W-:Y:S02]  /*7fb0*/  IMAD.MOV.U32 R11, RZ, RZ, R47 ;  /* 0x000000ffff0b7224 */ /* 0x000fe400078e002f */
[----:B-1----:R-:W-:Y:S02]  /*7fc0*/  IMAD R12, R21, R4, RZ ;  /* 0x00000004150c7224 */ /* 0x002fe400078e02ff */
[----:B------:R-:W-:-:S04]  /*7fd0*/  IMAD.WIDE.U32 R8, R3, R6, R8 ;  /* 0x0000000603087225 */ /* 0x000fc800078e0008 */
[----:B------:R-:W-:-:S04]  /*7fe0*/  IMAD.WIDE.U32 R10, R3, R4, R10 ;  /* 0x00000004030a7225 */ /* 0x000fc800078e000a */
[C---:B------:R-:W-:Y:S02]  /*7ff0*/  IMAD R7, R3.reuse, R7, R0 ;  /* 0x0000000703077224 */ /* 0x040fe400078e0200 */
[----:B------:R-:W-:Y:S01]  /*8000*/  IMAD R3, R3, R5, R12 ;  /* 0x0000000503037224 */ /* 0x000fe200078e020c */
[----:B------:R-:W-:Y:S01]  /*8010*/  LEA R4, P2, R8, UR4, 0x1 ;  /* 0x0000000408047c11 */ /* 0x000fe2000f8408ff */
[----:B------:R-:W-:Y:S01]  /*8020*/  IMAD.IADD R5, R9, 0x1, R7 ;  /* 0x0000000109057824 */ /* 0x000fe200078e0207 */
[----:B------:R-:W-:Y:S02]  /*8030*/  LEA R0, P3, R10, UR6, 0x1 ;  /* 0x000000060a007c11 */ /* 0x000fe4000f8608ff */
[----:B------:R-:W-:Y:S01]  /*8040*/  IADD3 R3, R11, R3, RZ ;  /* 0x000000030b037210 */ /* 0x000fe20007ffe0ff */
[----:B------:R-:W-:Y:S01]  /*8050*/  UMOV UR4, 0xffffffff ;  /* 0xffffffff00047882 */ /* 0x000fe20000000000 */
[----:B------:R-:W-:Y:S02]  /*8060*/  LEA.HI.X R5, R8, UR5, R5, 0x1, P2 ;  /* 0x0000000508057c11 */ /* 0x000fe400090f0c05 */
[----:B------:R-:W-:-:S02]  /*8070*/  LEA.HI.X R3, R10, UR7, R3, 0x1, P3 ;  /* 0x000000070a037c11 */ /* 0x000fc400098f0c03 */
[----:B--2---:R-:W-:Y:S01]  /*8080*/  LEA.HI R6, R46, R46, RZ, 0x1 ;  /* 0x0000002e2e067211 */ /* 0x004fe200078f08ff */
[----:B------:R-:W-:Y:S06]  /*8090*/  BRA.DIV UR4, `(.L_x_11643) ;  /* 0x0000012a04cc7947 */ /* 0x000fec000b800000 */
.L_x_11843:
[----:B------:R-:W-:-:S03]  /*80a0*/  UMOV UR4, 0xffffffff ;  /* 0xffffffff00047882 */ /* 0x000fc60000000000 */
[----:B------:R-:W-:Y:S05]  /*80b0*/  BRA.DIV UR4, `(.L_x_11644) ;  /* 0x0000012a04ec7947 */ /* 0x000fea000b800000 */
.L_x_11846:
[----:B------:R-:W-:-:S03]  /*80c0*/  UMOV UR4, 0xffffffff ;  /* 0xffffffff00047882 */ /* 0x000fc60000000000 */
[----:B------:R-:W-:Y:S05]  /*80d0*/  BRA.DIV UR4, `(.L_x_11645) ;  /* 0x0000012e040c7947 */ /* 0x000fea000b800000 */
.L_x_11849:
[----:B------:R-:W-:-:S03]  /*80e0*/  UMOV UR4, 0xffffffff ;  /* 0xffffffff00047882 */ /* 0x000fc60000000000 */
[----:B------:R-:W-:Y:S05]  /*80f0*/  BRA.DIV UR4, `(.L_x_11646) ;  /* 0x0000012e042c7947 */ /* 0x000fea000b800000 */
.L_x_11852:
[----:B------:R-:W-:-:S03]  /*8100*/  UMOV UR4, 0xffffffff ;  /* 0xffffffff00047882 */ /* 0x000fc60000000000 */
[----:B------:R-:W-:Y:S05]  /*8110*/  BRA.DIV UR4, `(.L_x_11647) ;  /* 0x0000012e044c7947 */ /* 0x000fea000b800000 */
.L_x_11855:
[----:B------:R-:W-:Y:S01]  /*8120*/  UMOV UR4, 0xffffffff ;  /* 0xffffffff00047882 */ /* 0x000fe20000000000 */
[----:B------:R-:W-:Y:S02]  /*8130*/  LOP3.LUT R6, R6, 0xfffffffe, RZ, 0xc0, !PT ;  /* 0xfffffffe06067812 */ /* 0x000fe400078ec0ff */
[----:B------:R-:W-:Y:S05]  /*8140*/  BRA.DIV UR4, `(.L_x_11648) ;  /* 0x0000012e04687947 */ /* 0x000fea000b800000 */
.L_x_11858:
[----:B------:R-:W-:Y:S01]  /*8150*/  UMOV UR4, 0xffffffff ;  /* 0xffffffff00047882 */ /* 0x000fe20000000000 */
[----:B------:R-:W-:Y:S02]  /*8160*/  IMAD.IADD R8, R46, 0x1, -R6 ;  /* 0x000000012e087824 */ /* 0x000fe400078e0a06 */
[----:B------:R-:W-:Y:S05]  /*8170*/  BRA.DIV UR4, `(.L_x_11649) ;  /* 0x0000012e04847947 */ /* 0x000fea000b800000 */
.L_x_11861:
[----:B------:R-:W-:Y:S01]  /*8180*/  UMOV UR4, 0xffffffff ;  /* 0xffffffff00047882 */ /* 0x000fe20000000000 */
[----:B------:R-:W-:Y:S02]  /*8190*/  SHF.L.U32 R4, R8, 0x1f, RZ ;  /* 0x0000001f08047819 */ /* 0x000fe400000006ff */
[----:B------:R-:W-:Y:S05]  /*81a0*/  BRA.DIV UR4, `(.L_x_11650) ;  /* 0x0000012e04a07947 */ /* 0x000fea000b800000 */
.L_x_11864:
        /* <DEDUP_REMOVED lines=29> */
.L_x_11865:
[----:B------:R-:W-:Y:S05]  /*8380*/  BSYNC B1 ;  /* 0x0000000000017941 */ /* 0x000fea0003800000 */
.L_x_11651:
[----:B------:R-:W-:Y:S01]  /*8390*/  BSSY B1, `(.L_x_11653) ;  /* 0x0000069000017945 */ /* 0x000fe20003800000 */
[----:B------:R-:W-:Y:S01]  /*83a0*/  IMAD.MOV.U32 R54, RZ, RZ, R30 ;  /* 0x000000ffff367224 */ /* 0x000fe200078e001e */
[----:B------:R-:W-:Y:S02]  /*83b0*/  MOV R55, R31 ;  /* 0x0000001f00377202 */ /* 0x000fe40000000f00 */
[----:B------:R-:W-:Y:S01]  /*83c0*/  LOP3.LUT R0, R0, 0x38, RZ, 0xc0, !PT ;  /* 0x0000003800007812 */ /* 0x000fe200078ec0ff */
[----:B------:R-:W-:Y:S06]  /*83d0*/  @P0 BRA `(.L_x_11654) ;  /* 0x0000000400900947 */ /* 0x000fec0003800000 */
[----:B------:R-:W2:Y:S01]  /*83e0*/  LDL R3, [R1+0x4c] ;  /* 0x00004c0001037983 */ /* 0x000ea20000100800 */
[----:B------:R-:W1:Y:S02]  /*83f0*/  S2R R5, SR_TID.X ;  /* 0x0000000000057919 */ /* 0x000e640000002100 */
[----:B-1----:R-:W-:-:S05]  /*8400*/  VIADD R5, R5, 0xffffff80 ;  /* 0xffffff8005057836 */ /* 0x002fca0000000000 */
[----:B------:R-:W-:-:S04]  /*8410*/  SHF.R.S32.HI R6, RZ, 0x1f, R5 ;  /* 0x0000001fff067819 */ /* 0x000fc80000011405 */
[----:B------:R-:W-:-:S04]  /*8420*/  LEA.HI R6, R6, R5, RZ, 0x5 ;  /* 0x0000000506067211 */ /* 0x000fc800078f28ff */
[----:B------:R-:W-:Y:S02]  /*8430*/  SHF.R.S32.HI R6, RZ, 0x5, R6 ;  /* 0x00000005ff067819 */ /* 0x000fe40000011406 */
[--C-:B------:R-:W-:Y:S02]  /*8440*/  SHF.R.U64 R48, R32, 0x10, R33.reuse ;  /* 0x0000001020307819 */ /* 0x100fe40000001221 */
[----:B------:R-:W-:Y:S01]  /*8450*/  SHF.R.U32.HI R42, RZ, 0x10, R33 ;  /* 0x00000010ff2a7819 */ /* 0x000fe20000011621 */
[--C-:B------:R-:W-:Y:S01]  /*8460*/  HADD2.F32 R33, -RZ, R20.reuse.H1_H1 ;  /* 0x30000014ff217230 */ /* 0x100fe20000004100 */
[----:B------:R-:W-:Y:S01]  /*8470*/  SHF.R.U64 R47, R34, 0x10, R35 ;  /* 0x00000010222f7819 */ /* 0x000fe20000001223 */
[----:B------:R-:W-:Y:S01]  /*8480*/  HADD2.F32 R34, -RZ, R20.H0_H0 ;  /* 0x20000014ff227230 */ /* 0x000fe20000004100 */
[--C-:B------:R-:W-:Y:S02]  /*8490*/  SHF.R.U64 R46, R36, 0x10, R37.reuse ;  /* 0x00000010242e7819 */ /* 0x100fe40000001225 */
[----:B------:R-:W-:-:S02]  /*84a0*/  SHF.R.U32.HI R36, RZ, 0x10, R37 ;  /* 0x00000010ff247819 */ /* 0x000fc40000011625 */
[----:B------:R-:W-:-:S03]  /*84b0*/  SHF.R.U64 R45, R38, 0x10, R39 ;  /* 0x00000010262d7819 */ /* 0x000fc60000001227 */
[----:B------:R-:W-:Y:S01]  /*84c0*/  HADD2.F32 R36, -RZ, R36.H0_H0 ;  /* 0x20000024ff247230 */ /* 0x000fe20000004100 */
[----:B------:R-:W-:Y:S02]  /*84d0*/  SHF.R.U32.HI R39, RZ, 0x10, R39 ;  /* 0x00000010ff277819 */ /* 0x000fe40000011627 */
[----:B------:R-:W-:Y:S01]  /*84e0*/  SHF.R.U32.HI R37, RZ, 0x10, R35 ;  /* 0x00000010ff257819 */ /* 0x000fe20000011623 */
[----:B--2---:R-:W-:-:S05]  /*84f0*/  IMAD.SHL.U32 R3, R3, 0x40, RZ ;  /* 0x0000004003037824 */ /* 0x004fca00078e00ff */
[----:B------:R-:W-:-:S04]  /*8500*/  LOP3.LUT R3, R3, 0x1c0, RZ, 0xc0, !PT ;  /* 0x000001c003037812 */ /* 0x000fc800078ec0ff */
[--C-:B------:R-:W-:Y:S02]  /*8510*/  SHF.R.U32.HI R5, RZ, 0x3, R3.reuse ;  /* 0x00000003ff057819 */ /* 0x100fe40000011603 */
[----:B------:R-:W-:Y:S02]  /*8520*/  LOP3.LUT R40, R3, 0x38, R40, 0xf8, !PT ;  /* 0x0000003803287812 */ /* 0x000fe400078ef828 */
[----:B------:R-:W-:Y:S02]  /*8530*/  LOP3.LUT R3, R5, R0, R3, 0x1e, !PT ;  /* 0x0000000005037212 */ /* 0x000fe400078e1e03 */
[----:B------:R-:W-:-:S03]  /*8540*/  LOP3.LUT R40, R40, R5, RZ, 0x3c, !PT ;  /* 0x0000000528287212 */ /* 0x000fc600078e3cff */
[C---:B0-----:R-:W-:Y:S02]  /*8550*/  IMAD R4, R6.reuse, 0x200, R3 ;  /* 0x0000020006047824 */ /* 0x041fe400078e0203 */
[----:B------:R-:W-:Y:S02]  /*8560*/  IMAD R40, R6, 0x200, R40 ;  /* 0x0000020006287824 */ /* 0x000fe400078e0228 */
[--C-:B------:R-:W-:Y:S02]  /*8570*/  IMAD R43, R4, 0x2, R17.reuse ;  /* 0x00000002042b7824 */ /* 0x100fe400078e0211 */
[----:B------:R-:W-:-:S03]  /*8580*/  IMAD R41, R40, 0x2, R17 ;  /* 0x0000000228297824 */ /* 0x000fc600078e0211 */
        /* <DEDUP_REMOVED lines=8> */
[----:B------:R-:W-:Y:S01]  /*8610*/  FFMA.FTZ R33, R9, R33, -R38 ;  /* 0x0000002109217223 */ /* 0x000fe20000010826 */
[----:B------:R-:W-:Y:S02]  /*8620*/  HADD2.F32 R20, -RZ, R42.H0_H0 ;  /* 0x2000002aff147230 */ /* 0x000fe40000004100 */
[----:B------:R-:W-:Y:S01]  /*8630*/  FMUL.FTZ R42, R21, R36 ;  /* 0x00000024152a7220 */ /* 0x000fe20000410000 */
[----:B------:R-:W-:Y:S02]  /*8640*/  HADD2.F32 R23, -RZ, R7.H0_H0 ;  /* 0x20000007ff177230 */ /* 0x000fe40000004100 */
[----:B------:R-:W-:Y:S01]  /*8650*/  FFMA.FTZ R40, R9, R34, R40 ;  /* 0x0000002209287223 */ /* 0x000fe20000010028 */
[--C-:B------:R-:W-:Y:S02]  /*8660*/  HADD2.F32 R38, -RZ, R44.reuse.H0_H0 ;  /* 0x2000002cff267230 */ /* 0x100fe40000004100 */
[----:B------:R-:W-:Y:S02]  /*8670*/  HADD2.F32 R34, -RZ, R44.H1_H1 ;  /* 0x3000002cff227230 */ /* 0x000fe40000004100 */
[----:B------:R-:W-:Y:S01]  /*8680*/  FMUL.FTZ R44, R21, R20 ;  /* 0x00000014152c7220 */ /* 0x000fe20000410000 */
[----:B------:R-:W-:-:S02]  /*8690*/  HADD2.F32 R11, -RZ, R15.H0_H0 ;  /* 0x2000000fff0b7230 */ /* 0x000fc40000004100 */
[----:B------:R-:W-:Y:S01]  /*86a0*/  FFMA.FTZ R42, R13, R20, -R42 ;  /* 0x000000140d2a7223 */ /* 0x000fe2000001082a */
[----:B------:R-:W-:Y:S02]  /*86b0*/  HADD2.F32 R32, -RZ, R7.H1_H1 ;  /* 0x30000007ff207230 */ /* 0x000fe40000004100 */
[C---:B------:R-:W-:Y:S01]  /*86c0*/  FMUL.FTZ R20, R23.reuse, R38 ;  /* 0x0000002617147220 */ /* 0x040fe20000410000 */
[----:B------:R-:W-:Y:S02]  /*86d0*/  HADD2.F32 R21, -RZ, R39.H0_H0 ;  /* 0x20000027ff157230 */ /* 0x000fe40000004100 */
[----:B------:R-:W-:Y:S01]  /*86e0*/  FMUL.FTZ R23, R23, R34 ;  /* 0x0000002217177220 */ /* 0x000fe20000410000 */
[----:B------:R-:W-:Y:S02]  /*86f0*/  HADD2.F32 R9, -RZ, R37.H0_H0 ;  /* 0x20000025ff097230 */ /* 0x000fe40000004100 */
[----:B------:R-:W-:Y:S01]  /*8700*/  FFMA.FTZ R13, R13, R36, R44 ;  /* 0x000000240d0d7223 */ /* 0x000fe2000001002c */
[----:B------:R-:W-:-:S02]  /*8710*/  HADD2.F32 R15, -RZ, R15.H1_H1 ;  /* 0x3000000fff0f7230 */ /* 0x000fc40000004100 */
[C---:B------:R-:W-:Y:S01]  /*8720*/  FFMA.FTZ R35, R11.reuse, R34, -R20 ;  /* 0x000000220b237223 */ /* 0x040fe20000010814 */
[----:B------:R-:W-:Y:S02]  /*8730*/  HADD2.F32 R5, -RZ, R4.H0_H0 ;  /* 0x20000004ff057230 */ /* 0x000fe40000004100 */
[----:B------:R-:W-:Y:S01]  /*8740*/  FFMA.FTZ R38, R11, R38, R23 ;  /* 0x000000260b267223 */ /* 0x000fe20000010017 */
[C---:B------:R-:W-:Y:S01]  /*8750*/  FMUL.FTZ R36, R32.reuse, R21 ;  /* 0x0000001520247220 */ /* 0x040fe20000410000 */
[--C-:B------:R-:W-:Y:S02]  /*8760*/  HADD2.F32 R34, -RZ, R49.reuse.H0_H0 ;  /* 0x20000031ff227230 */ /* 0x100fe40000004100 */
[----:B------:R-:W-:Y:S01]  /*8770*/  FMUL.FTZ R44, R32, R9 ;  /* 0x00000009202c7220 */ /* 0x000fe20000410000 */
[----:B------:R-:W-:Y:S02]  /*8780*/  HADD2.F32 R7, -RZ, R6.H0_H0 ;  /* 0x20000006ff077230 */ /* 0x000fe40000004100 */
[----:B------:R-:W-:-:S02]  /*8790*/  HADD2.F32 R11, -RZ, R49.H1_H1 ;  /* 0x30000031ff0b7230 */ /* 0x000fc40000004100 */
[----:B------:R-:W-:Y:S02]  /*87a0*/  HADD2.F32 R20, -RZ, R50.H0_H0 ;  /* 0x20000032ff147230 */ /* 0x000fe40000004100 */
[----:B------:R-:W-:Y:S01]  /*87b0*/  FFMA.FTZ R36, R15, R9, -R36 ;  /* 0x000000090f247223 */ /* 0x000fe20000010824 */
[----:B------:R-:W-:Y:S02]  /*87c0*/  HADD2.F32 R3, -RZ, R12.H0_H0 ;  /* 0x2000000cff037230 */ /* 0x000fe40000004100 */
[----:B------:R-:W-:Y:S01]  /*87d0*/  FMUL.FTZ R32, R5, R34 ;  /* 0x0000002205207220 */ /* 0x000fe20000410000 */
[----:B------:R-:W-:Y:S02]  /*87e0*/  HADD2.F32 R10, -RZ, R14.H0_H0 ;  /* 0x2000000eff0a7230 */ /* 0x000fe40000004100 */
[----:B------:R-:W-:Y:S01]  /*87f0*/  FFMA.FTZ R37, R15, R21, R44 ;  /* 0x000000150f257223 */ /* 0x000fe2000001002c */
[----:B------:R-:W-:Y:S02]  /*8800*/  HADD2.F32 R9, -RZ, R50.H1_H1 ;  /* 0x30000032ff097230 */ /* 0x000fe40000004100 */
[----:B------:R-:W-:Y:S01]  /*8810*/  FMUL.FTZ R15, R7, R11 ;  /* 0x0000000b070f7220 */ /* 0x000fe20000410000 */
[-C--:B------:R-:W-:Y:S01]  /*8820*/  FMUL.FTZ R5, R5, R20.reuse ;  /* 0x0000001405057220 */ /* 0x080fe20000410000 */
[----:B------:R-:W-:Y:S01]  /*8830*/  FFMA.FTZ R32, R3, R20, -R32 ;  /* 0x0000001403207223 */ /* 0x000fe20000010820 */
[----:B------:R-:W-:-:S02]  /*8840*/  HADD2.F32 R4, -RZ, R4.H1_H1 ;  /* 0x30000004ff047230 */ /* 0x000fc40000004100 */
[-C--:B------:R-:W-:Y:S01]  /*8850*/  FMUL.FTZ R21, R7, R9.reuse ;  /* 0x0000000907157220 */ /* 0x080fe20000410000 */
[----:B------:R-:W-:Y:S01]  /*8860*/  FFMA.FTZ R20, R10, R9, -R15 ;  /* 0x000000090a147223 */ /* 0x000fe2000001080f */
[----:B------:R-:W-:Y:S02]  /*8870*/  HADD2.F32 R6, -RZ, R6.H1_H1 ;  /* 0x30000006ff067230 */ /* 0x000fe40000004100 */
[----:B------:R-:W-:Y:S01]  /*8880*/  FFMA.FTZ R34, R3, R34, R5 ;  /* 0x0000002203227223 */ /* 0x000fe20000010005 */
[----:B------:R-:W-:Y:S02]  /*8890*/  HADD2.F32 R7, -RZ, R46.H0_H0 ;  /* 0x2000002eff077230 */ /* 0x000fe40000004100 */
[----:B------:R-:W-:Y:S02]  /*88a0*/  HADD2.F32 R9, -RZ, R45.H0_H0 ;  /* 0x2000002dff097230 */ /* 0x000fe40000004100 */
[----:B------:R-:W-:Y:S02]  /*88b0*/  HADD2.F32 R3, -RZ, R48.H0_H0 ;  /* 0x20000030ff037230 */ /* 0x000fe40000004100 */
[----:B------:R-:W-:-:S02]  /*88c0*/  HADD2.F32 R5, -RZ, R47.H0_H0 ;  /* 0x2000002fff057230 */ /* 0x000fc40000004100 */
        /* <DEDUP_REMOVED lines=21> */
.L_x_11654:
[----:B------:R-:W-:Y:S05]  /*8a20*/  BSYNC B1 ;  /* 0x0000000000017941 */ /* 0x000fea0003800000 */
.L_x_11653:
[----:B------:R-:W-:Y:S01]  /*8a30*/  PRMT R40, R54, 0x5410, R55 ;  /* 0x0000541036287816 */ /* 0x000fe20000000037 */
[----:B------:R-:W-:Y:S06]  /*8a40*/  @P1 BRA `(.L_x_11640) ;  /* 0x0000000400801947 */ /* 0x000fec0003800000 */
[----:B------:R-:W2:Y:S01]  /*8a50*/  LDL R3, [R1+0x28] ;  /* 0x0000280001037983 */ /* 0x000ea20000100800 */
[C---:B01----:R-:W-:Y:S01]  /*8a60*/  VIADD R4, R18.reuse, 0x40 ;  /* 0x0000004012047836 */ /* 0x043fe20000000000 */
[----:B------:R-:W-:Y:S02]  /*8a70*/  IADD3 R5, R18, 0x40, RZ ;  /* 0x0000004012057810 */ /* 0x000fe40007ffe0ff */
[----:B------:R-:W3:Y:S01]  /*8a80*/  LDL R41, [R1+0x54] ;  /* 0x0000540001297983 */ /* 0x000ee20000100800 */
[----:B------:R-:W-:Y:S02]  /*8a90*/  IMAD.SHL.U32 R4, R4, 0x40, RZ ;  /* 0x0000004004047824 */ /* 0x000fe400078e00ff */
[----:B------:R-:W-:-:S03]  /*8aa0*/  IMAD.SHL.U32 R5, R5, 0x40, RZ ;  /* 0x0000004005057824 */ /* 0x000fc600078e00ff */
[----:B------:R-:W-:Y:S02]  /*8ab0*/  LOP3.LUT R4, R4, 0x1c0, RZ, 0xc0, !PT ;  /* 0x000001c004047812 */ /* 0x000fe400078ec0ff */
[----:B------:R-:W-:Y:S02]  /*8ac0*/  LOP3.LUT R5, R5, 0x1c0, RZ, 0xc0, !PT ;  /* 0x000001c005057812 */ /* 0x000fe400078ec0ff */
[----:B------:R-:W-:-:S04]  /*8ad0*/  SHF.R.U32.HI R4, RZ, 0x3, R4 ;  /* 0x00000003ff047819 */ /* 0x000fc80000011604 */
[----:B------:R-:W-:Y:S02]  /*8ae0*/  LOP3.LUT R0, R4, R0, R5, 0x1e, !PT ;  /* 0x0000000004007212 */ /* 0x000fe400078e1e05 */
[--C-:B------:R-:W-:Y:S02]  /*8af0*/  SHF.R.U64 R38, R26, 0x10, R27.reuse ;  /* 0x000000101a267819 */ /* 0x100fe4000000121b */
[----:B------:R-:W-:Y:S01]  /*8b00*/  SHF.R.U32.HI R37, RZ, 0x10, R27 ;  /* 0x00000010ff257819 */ /* 0x000fe2000001161b */
[----:B------:R-:W-:Y:S01]  /*8b10*/  HADD2.F32 R27, -RZ, R51.H1_H1 ;  /* 0x30000033ff1b7230 */ /* 0x000fe20000004100 */
[--C-:B------:R-:W-:Y:S02]  /*8b20*/  SHF.R.U64 R39, R24, 0x10, R25.reuse ;  /* 0x0000001018277819 */ /* 0x100fe40000001219 */
[----:B------:R-:W-:Y:S01]  /*8b30*/  SHF.R.U32.HI R32, RZ, 0x10, R25 ;  /* 0x00000010ff207819 */ /* 0x000fe20000011619 */
[----:B------:R-:W-:Y:S01]  /*8b40*/  HADD2.F32 R25, -RZ, R52.H1_H1 ;  /* 0x30000034ff197230 */ /* 0x000fe20000004100 */
[----:B------:R-:W-:-:S02]  /*8b50*/  SHF.R.U64 R36, R28, 0x10, R29 ;  /* 0x000000101c247819 */ /* 0x000fc4000000121d */
[----:B------:R-:W-:Y:S02]  /*8b60*/  SHF.R.U32.HI R28, RZ, 0x10, R29 ;  /* 0x00000010ff1c7819 */ /* 0x000fe4000001161d */
[----:B------:R-:W-:-:S03]  /*8b70*/  SHF.R.U64 R35, R30, 0x10, R31 ;  /* 0x000000101e237819 */ /* 0x000fc6000000121f */
[----:B------:R-:W-:Y:S02]  /*8b80*/  HADD2.F32 R30, -RZ, R28.H0_H0 ;  /* 0x2000001cff1e7230 */ /* 0x000fe40000004100 */
[----:B------:R-:W-:Y:S01]  /*8b90*/  HADD2.F32 R28, -RZ, R51.H0_H0 ;  /* 0x20000033ff1c7230 */ /* 0x000fe20000004100 */
[----:B------:R-:W-:Y:S01]  /*8ba0*/  SHF.R.U32.HI R33, RZ, 0x10, R31 ;  /* 0x00000010ff217819 */ /* 0x000fe2000001161f */
[----:B--2---:R-:W-:-:S04]  /*8bb0*/  IMAD.IADD R0, R3, 0x1, R0 ;  /* 0x0000000103007824 */ /* 0x004fc800078e0200 */
[----:B------:R-:W-:Y:S01]  /*8bc0*/  IMAD R0, R0, 0x2, R17 ;  /* 0x0000000200007824 */ /* 0x000fe200078e0211 */
[----:B---3--:R-:W0:Y:S04]  /*8bd0*/  LDS.128 R12, [R41+0x18400] ;  /* 0x01840000290c7984 */ /* 0x008e280000000c00 */
[----:B------:R-:W1:Y:S01]  /*8be0*/  LDS.128 R4, [R0+0x18400] ;  /* 0x0184000000047984 */ /* 0x000e620000000c00 */
[----:B0-----:R-:W-:Y:S02]  /*8bf0*/  HADD2.F32 R9, -RZ, R13.H0_H0 ;  /* 0x2000000dff097230 */ /* 0x001fe40000004100 */
[--C-:B-1----:R-:W-:Y:S02]  /*8c00*/  HADD2.F32 R20, -RZ, R5.reuse.H0_H0 ;  /* 0x20000005ff147230 */ /* 0x102fe40000004100 */
[----:B------:R-:W-:-:S03]  /*8c10*/  HADD2.F32 R21, -RZ, R5.H1_H1 ;  /* 0x30000005ff157230 */ /* 0x000fc60000004100 */
[C---:B------:R-:W-:Y:S01]  /*8c20*/  FMUL.FTZ R26, R20.reuse, R27 ;  /* 0x0000001b141a7220 */ /* 0x040fe20000410000 */
[-C--:B------:R-:W-:Y:S01]  /*8c30*/  FMUL.FTZ R20, R20, R25.reuse ;  /* 0x0000001914147220 */ /* 0x080fe20000410000 */
[----:B------:R-:W-:Y:S02]  /*8c40*/  HADD2.F32 R13, -RZ, R13.H1_H1 ;  /* 0x3000000dff0d7230 */ /* 0x000fe40000004100 */
[C---:B------:R-:W-:Y:S01]  /*8c50*/  FFMA.FTZ R29, R9.reuse, R25, -R26 ;  /* 0x00000019091d7223 */ /* 0x040fe2000001081a */
[----:B------:R-:W-:Y:S02]  /*8c60*/  HADD2.F32 R26, -RZ, R32.H0_H0 ;  /* 0x20000020ff1a7230 */ /* 0x000fe40000004100 */
[----:B------:R-:W-:Y:S01]  /*8c70*/  FFMA.FTZ R27, R9, R27, R20 ;  /* 0x0000001b091b7223 */ /* 0x000fe20000010014 */
[----:B------:R-:W-:Y:S02]  /*8c80*/  HADD2.F32 R5, -RZ, R4.H0_H0 ;  /* 0x20000004ff057230 */ /* 0x000fe40000004100 */
[----:B------:R-:W-:Y:S01]  /*8c90*/  FMUL.FTZ R32, R21, R30 ;  /* 0x0000001e15207220 */ /* 0x000fe20000410000 */
[----:B------:R-:W-:-:S02]  /*8ca0*/  HADD2.F32 R20, -RZ, R52.H0_H0 ;  /* 0x20000034ff147230 */ /* 0x000fc40000004100 */
[-C--:B------:R-:W-:Y:S01]  /*8cb0*/  FMUL.FTZ R34, R21, R26.reuse ;  /* 0x0000001a15227220 */ /* 0x080fe20000410000 */
[----:B------:R-:W-:Y:S02]  /*8cc0*/  HADD2.F32 R3, -RZ, R12.H0_H0 ;  /* 0x2000000cff037230 */ /* 0x000fe40000004100 */
[----:B------:R-:W-:Y:S01]  /*8cd0*/  FFMA.FTZ R32, R13, R26, -R32 ;  /* 0x0000001a0d207223 */ /* 0x000fe20000010820 */
[----:B------:R-:W-:Y:S02]  /*8ce0*/  HADD2.F32 R23, -RZ, R6.H0_H0 ;  /* 0x20000006ff177230 */ /* 0x000fe40000004100 */
[C---:B------:R-:W-:Y:S01]  /*8cf0*/  FMUL.FTZ R26, R5.reuse, R28 ;  /* 0x0000001c051a7220 */ /* 0x040fe20000410000 */
[----:B------:R-:W-:Y:S02]  /*8d00*/  HADD2.F32 R9, -RZ, R40.H0_H0 ;  /* 0x20000028ff097230 */ /* 0x000fe40000004100 */
[----:B------:R-:W-:Y:S01]  /*8d10*/  FMUL.FTZ R25, R5, R20 ;  /* 0x0000001405197220 */ /* 0x000fe20000410000 */
[----:B------:R-:W-:-:S02]  /*8d20*/  HADD2.F32 R5, -RZ, R53.H0_H0 ;  /* 0x20000035ff057230 */ /* 0x000fc40000004100 */
[----:B------:R-:W-:Y:S01]  /*8d30*/  FFMA.FTZ R34, R13, R30, R34 ;  /* 0x0000001e0d227223 */ /* 0x000fe20000010022 */
[--C-:B------:R-:W-:Y:S02]  /*8d40*/  HADD2.F32 R24, -RZ, R7.reuse.H0_H0 ;  /* 0x20000007ff187230 */ /* 0x100fe40000004100 */
[----:B------:R-:W-:Y:S02]  /*8d50*/  HADD2.F32 R13, -RZ, R40.H1_H1 ;  /* 0x30000028ff0d7230 */ /* 0x000fe40000004100 */
[----:B------:R-:W-:Y:S01]  /*8d60*/  FFMA.FTZ R21, R3, R20, -R26 ;  /* 0x0000001403157223 */ /* 0x000fe2000001081a */
[----:B------:R-:W-:Y:S02]  /*8d70*/  HADD2.F32 R10, -RZ, R14.H0_H0 ;  /* 0x2000000eff0a7230 */ /* 0x000fe40000004100 */
[----:B------:R-:W-:Y:S01]  /*8d80*/  FMUL.FTZ R31, R23, R9 ;  /* 0x00000009171f7220 */ /* 0x000fe20000410000 */
[----:B------:R-:W-:Y:S02]  /*8d90*/  HADD2.F32 R7, -RZ, R7.H1_H1 ;  /* 0x30000007ff077230 */ /* 0x000fe40000004100 */
[----:B------:R-:W-:Y:S01]  /*8da0*/  FFMA.FTZ R25, R3, R28, R25 ;  /* 0x0000001c03197223 */ /* 0x000fe20000010019 */
[----:B------:R-:W-:Y:S01]  /*8db0*/  FMUL.FTZ R23, R23, R5 ;  /* 0x0000000517177220 */ /* 0x000fe20000410000 */
[----:B------:R-:W-:-:S02]  /*8dc0*/  HADD2.F32 R26, -RZ, R33.H0_H0 ;  /* 0x20000021ff1a7230 */ /* 0x000fc40000004100 */
[----:B------:R-:W-:Y:S02]  /*8dd0*/  HADD2.F32 R20, -RZ, R37.H0_H0 ;  /* 0x20000025ff147230 */ /* 0x000fe40000004100 */
[----:B------:R-:W-:Y:S01]  /*8de0*/  FMUL.FTZ R28, R24, R13 ;  /* 0x0000000d181c7220 */ /* 0x000fe20000410000 */
[----:B------:R-:W-:Y:S02]  /*8df0*/  HADD2.F32 R11, -RZ, R15.H0_H0 ;  /* 0x2000000fff0b7230 */ /* 0x000fe40000004100 */
[----:B------:R-:W-:Y:S02]  /*8e00*/  HADD2.F32 R3, -RZ, R53.H1_H1 ;  /* 0x30000035ff037230 */ /* 0x000fe40000004100 */
[C---:B------:R-:W-:Y:S01]  /*8e10*/  FFMA.FTZ R31, R10.reuse, R5, -R31 ;  /* 0x000000050a1f7223 */ /* 0x040fe2000001081f */
[----:B------:R-:W-:Y:S01]  /*8e20*/  FFMA.FTZ R23, R10, R9, R23 ;  /* 0x000000090a177223 */ /* 0x000fe20000010017 */
[C---:B------:R-:W-:Y:S01]  /*8e30*/  FMUL.FTZ R10, R7.reuse, R26 ;  /* 0x0000001a070a7220 */ /* 0x040fe20000410000 */
[----:B------:R-:W-:Y:S01]  /*8e40*/  FMUL.FTZ R30, R7, R20 ;  /* 0x00000014071e7220 */ /* 0x000fe20000410000 */
[----:B------:R-:W-:-:S02]  /*8e50*/  HADD2.F32 R15, -RZ, R15.H1_H1 ;  /* 0x3000000fff0f7230 */ /* 0x000fc40000004100 */
[-C--:B------:R-:W-:Y:S01]  /*8e60*/  FMUL.FTZ R24, R24, R3.reuse ;  /* 0x0000000318187220 */ /* 0x080fe20000410000 */
[----:B------:R-:W-:Y:S02]  /*8e70*/  HADD2.F32 R4, -RZ, R4.H1_H1 ;  /* 0x30000004ff047230 */ /* 0x000fe40000004100 */
[----:B------:R-:W-:Y:S01]  /*8e80*/  FFMA.FTZ R28, R11, R3, -R28 ;  /* 0x000000030b1c7223 */ /* 0x000fe2000001081c */
[----:B------:R-:W-:Y:S02]  /*8e90*/  HADD2.F32 R6, -RZ, R6.H1_H1 ;  /* 0x30000006ff067230 */ /* 0x000fe40000004100 */
[----:B------:R-:W-:Y:S02]  /*8ea0*/  HADD2.F32 R7, -RZ, R36.H0_H0 ;  /* 0x20000024ff077230 */ /* 0x000fe40000004100 */
[----:B------:R-:W-:Y:S02]  /*8eb0*/  HADD2.F32 R9, -RZ, R35.H0_H0 ;  /* 0x20000023ff097230 */ /* 0x000fe40000004100 */
[----:B------:R-:W-:-:S02]  /*8ec0*/  HADD2.F32 R3, -RZ, R39.H0_H0 ;  /* 0x20000027ff037230 */ /* 0x000fc40000004100 */
[----:B------:R-:W-:Y:S02]  /*8ed0*/  HADD2.F32 R5, -RZ, R38.H0_H0 ;  /* 0x20000026ff057230 */ /* 0x000fe40000004100 */
[----:B------:R-:W-:Y:S01]  /*8ee0*/  FFMA.FTZ R24, R11, R13, R24 ;  /* 0x0000000d0b187223 */ /* 0x000fe20000010018 */
[----:B------:R-:W-:Y:S02]  /*8ef0*/  HADD2.F32 R12, -RZ, R12.H1_H1 ;  /* 0x3000000cff0c7230 */ /* 0x000fe40000004100 */
[C---:B------:R-:W-:Y:S01]  /*8f00*/  FFMA.FTZ R33, R15.reuse, R20, -R10 ;  /* 0x000000140f217223 */ /* 0x040fe2000001080a */
        /* <DEDUP_REMOVED lines=20> */
.L_x_11640:
[----:B------:R-:W-:Y:S05]  /*9050*/  BSYNC B0 ;  /* 0x0000000000007941 */ /* 0x000fea0003800000 */
.L_x_11620:
        /* <DEDUP_REMOVED lines=8> */
.L_x_11617:
[----:B01234-:R-:W0:Y:S01]  /*90e0*/  S2R R0, SR_TID.X ;  /* 0x0000000000007919 */ /* 0x01fe220000002100 */
[----:B------:R-:W-:Y:S01]  /*90f0*/  ISETP.NE.AND P0, PT, R218, 0x3, PT ;  /* 0x00000003da00780c */ /* 0x000fe20003f05270 */
[----:B------:R-:W-:Y:S05]  /*9100*/  WARPSYNC.ALL ;  /* 0x0000000000007948 */ /* 0x000fea0003800000 */
[----:B0-----:R-:W-:-:S05]  /*9110*/  SHF.R.U32.HI R0, RZ, 0x7, R0 ;  /* 0x00000007ff007819 */ /* 0x001fca0000011600 */
[----:B------:R-:W-:-:S05]  /*9120*/  VIADD R0, R0, 0x8 ;  /* 0x0000000800007836 */ /* 0x000fca0000000000 */
[----:B------:R0:W-:Y:S06]  /*9130*/  BAR.SYNC.DEFER_BLOCKING R0, 0x100 ;  /* 0x000400000000751d */ /* 0x0001ec0000010000 */
[----:B------:R-:W-:Y:S05]  /*9140*/  @!P0 BRA `(.L_x_11655) ;  /* 0x0000000000048947 */ /* 0x000fea0003800000 */
[----:B------:R-:W-:Y:S01]  /*9150*/  BPT.TRAP 0x1 ;  /* 0x000000040000795c */ /* 0x000fe20000300000 */
.L_x_11655:
[----:B------:R-:W-:Y:S01]  /*9160*/  IMAD R173, R2, 0x8, R17 ;  /* 0x0000000802ad7824 */ /* 0x000fe200078e0211 */
[----:B------:R-:W-:-:S04]  /*9170*/  SHF.L.U32 R6, R19, 0x1f, RZ ;  /* 0x0000001f13067819 */ /* 0x000fc800000006ff */
[----:B------:R1:W2:Y:S01]  /*9180*/  SYNCS.PHASECHK.TRANS64.TRYWAIT P1, [R173+URZ+0x32430], R6 ;  /* 0x03243006ad0075a7 */ /* 0x0002a2000802017f */
[----:B------:R-:W-:Y:S05]  /*9190*/  @!P0 BRA `(.L_x_11656) ;  /* 0x0000000000048947 */ /* 0x000fea0003800000 */
[----:B------:R-:W-:Y:S01]  /*91a0*/  BPT.TRAP 0x1 ;  /* 0x000000040000795c */ /* 0x000fe20000300000 */
.L_x_11656:
[----:B------:R-:W-:-:S05]  /*91b0*/  VIADD R3, R17, 0x1c400 ;  /* 0x0001c40011037836 */ /* 0x000fca0000000000 */
[----:B------:R-:W-:-:S04]  /*91c0*/  SHF.R.U32.HI R3, RZ, 0x4, R3 ;  /* 0x00000004ff037819 */ /* 0x000fc80000011603 */
[----:B------:R-:W-:-:S04]  /*91d0*/  LOP3.LUT R3, R3, 0x3fff, RZ, 0xc0, !PT ;  /* 0x00003fff03037812 */ /* 0x000fc800078ec0ff */
[----:B------:R-:W-:-:S05]  /*91e0*/  LOP3.LUT R3, R3, 0x10000, RZ, 0xfc, !PT ;  /* 0x0001000003037812 */ /* 0x000fca00078efcff */
[----:B------:R3:W-:Y:S01]  /*91f0*/  STL [R1+0x8], R3 ;  /* 0x0000080301007387 */ /* 0x0007e20000100800 */
[----:B--2---:R-:W-:Y:S05]  /*9200*/  @P1 BRA `(.L_x_11657) ;  /* 0x0000000000081947 */ /* 0x004fea0003800000 */
[----:B------:R-:W2:Y:S02]  /*9210*/  SYNCS.PHASECHK.TRANS64.TRYWAIT P1, [R173+URZ+0x32430], R6 ;  /* 0x03243006ad0075a7 */ /* 0x000ea4000802017f */
[----:B--2---:R-:W-:Y:S05]  /*9220*/  @!P1 BRA `(.L_x_11658) ;  /* 0x0000011c00bc9947 */ /* 0x004fea0003800000 */
.L_x_11657:
[----:B---3--:R-:W3:Y:S01]  /*9230*/  LDL R3, [R1+0x8] ;  /* 0x0000080001037983 */ /* 0x008ee20000100800 */
[----:B------:R-:W-:Y:S01]  /*9240*/  IMAD.MOV.U32 R5, RZ, RZ, 0x40000040 ;  /* 0x40000040ff057424 */ /* 0x000fe200078e00ff */
[----:B------:R-:W-:Y:S05]  /*9250*/  WARPSYNC.ALL ;  /* 0x0000000000007948 */ /* 0x000fea0003800000 */
[C---:B------:R-:W-:Y:S01]  /*9260*/  R2UR UR4, R216.reuse ;  /* 0x00000000d80472ca */ /* 0x040fe200000e0000 */
[----:B------:R-:W-:Y:S01]  /*9270*/  WARPGROUP.ARRIVE ;  /* 0x00000000000079c5 */ /* 0x000fe20000000000 */
[----:B------:R-:W-:Y:S01]  /*9280*/  R2UR UR5, R217 ;  /* 0x00000000d90572ca */ /* 0x000fe200000e0000 */
[----:B------:R-:W-:Y:S01]  /*9290*/  VIADD R236, R216, 0x2 ;  /* 0x00000002d8ec7836 */ /* 0x000fe20000000000 */
[----:B------:R-:W-:Y:S01]  /*92a0*/  R2UR UR7, R5 ;  /* 0x00000000050772ca */ /* 0x000fe200000e0000 */
[----:B------:R-:W-:Y:S01]  /*92b0*/  IMAD.MOV.U32 R237, RZ, RZ, 0x40000040 ;  /* 0x40000040ffed7424 */ /* 0x000fe200078e00ff */
[----:B------:R-:W-:Y:S01]  /*92c0*/  MOV R233, 0x40000040 ;  /* 0x4000004000e97802 */ /* 0x000fe20000000f00 */
[----:B------:R-:W-:Y:S01]  /*92d0*/  IMAD.MOV.U32 R11, RZ, RZ, 0x40000040 ;  /* 0x40000040ff0b7424 */ /* 0x000fe200078e00ff */
[----:B------:R-:W-:Y:S01]  /*92e0*/  SHF.L.U32 R8, R8, 0x1f, RZ ;  /* 0x0000001f08087819 */ /* 0x000fe200000006ff */
[----:B------:R-:W-:Y:S01]  /*92f0*/  VIADD R234, R216, 0x4 ;  /* 0x00000004d8ea7836 */ /* 0x000fe20000000000 */
[----:B------:R-:W-:Y:S01]  /*9300*/  BSSY B0, `(.L_x_11659) ;  /* 0x0000023000007945 */ /* 0x000fe20003800000 */
[----:B------:R-:W-:-:S02]  /*9310*/  IMAD.MOV.U32 R235, RZ, RZ, 0x40000040 ;  /* 0x40000040ffeb7424 */ /* 0x000fc400078e00ff */
[----:B------:R-:W-:Y:S02]  /*9320*/  VIADD R232, R216, 0x6 ;  /* 0x00000006d8e87836 */ /* 0x000fe40000000000 */
[----:B------:R-:W-:Y:S02]  /*9330*/  IMAD.MOV.U32 R5, RZ, RZ, 0x40000040 ;  /* 0x40000040ff057424 */ /* 0x000fe400078e00ff */
[----:B---3--:R-:W-:-:S05]  /*9340*/  IMAD R4, R2, 0x300, R3 ;  /* 0x0000030002047824 */ /* 0x008fca00078e0203 */
[C---:B------:R-:W-:Y:S02]  /*9350*/  R2UR UR6, R4.reuse ;  /* 0x00000000040672ca */ /* 0x040fe400000e0000 */
[----:B------:R-:W-:-:S11]  /*9360*/  IADD3 R10, R4, 0x2, RZ ;  /* 0x00000002040a7810 */ /* 0x000fd60007ffe0ff */
[----:B------:R-:W-:Y:S01]  /*9370*/  HGMMA.64x96x16.F32 R24, gdesc[UR4], RZ, !UPT, gsb0 ;  /* 0x01600000041879f0 */ /* 0x000fe2000c0008ff */
        /* <DEDUP_REMOVED lines=25> */
[----:B------:R-:W3:Y:S02]  /*9510*/  SYNCS.PHASECHK.TRANS64.TRYWAIT P1, [R17+URZ+0x32410], R8 ;  /* 0x03241008110075a7 */ /* 0x000ee4000802017f */
[----:B---3--:R-:W-:Y:S05]  /*9520*/  @!P1 BRA `(.L_x_11660) ;  /* 0x0000011c00109947 */ /* 0x008fea0003800000 */
.L_x_11866:
[----:B------:R-:W-:Y:S05]  /*9530*/  BSYNC B0 ;  /* 0x0000000000007941 */ /* 0x000fea0003800000 */
.L_x_11659:
[----:B------:R-:W-:Y:S05]  /*9540*/  @!P0 BRA `(.L_x_11661) ;  /* 0x0000000000048947 */ /* 0x000fea0003800000 */
[----:B------:R-:W-:Y:S01]  /*9550*/  BPT.TRAP 0x1 ;  /* 0x000000040000795c */ /* 0x000fe20000300000 */
.L_x_11661:
[----:B------:R4:W0:Y:S01]  /*9560*/  SYNCS.PHASECHK.TRANS64.TRYWAIT P2, [R173+URZ+0x32450], R6 ;  /* 0x03245006ad0075a7 */ /* 0x000822000804017f */
[----:B------:R-:W-:Y:S05]  /*9570*/  @!P0 BRA `(.L_x_11662) ;  /* 0x0000000000048947 */ /* 0x000fea0003800000 */
[----:B------:R-:W-:Y:S01]  /*9580*/  BPT.TRAP 0x1 ;  /* 0x000000040000795c */ /* 0x000fe20000300000 */
.L_x_11662:
[----:B------:R-:W1:Y:S01]  /*9590*/  S2R R3, SR_TID.X ;  /* 0x0000000000037919 */ /* 0x000e620000002100 */
[----:B------:R-:W-:Y:S01]  /*95a0*/  BSSY B0, `(.L_x_11663) ;  /* 0x0000006000007945 */ /* 0x000fe20003800000 */
[----:B-1----:R-:W-:-:S04]  /*95b0*/  LOP3.LUT R3, R3, 0x7f, RZ, 0xc0, !PT ;  /* 0x0000007f03037812 */ /* 0x002fc800078ec0ff */
[----:B------:R-:W-:Y:S01]  /*95c0*/  ISETP.NE.AND P1, PT, R3, RZ, PT ;  /* 0x000000ff0300720c */ /* 0x000fe20003f25270 */
[----:B0-----:R-:W-:-:S12]  /*95d0*/  @P2 BRA `(.L_x_11664) ;  /* 0x0000000000082947 */ /* 0x001fd80003800000 */
[----:B------:R-:W0:Y:S02]  /*95e0*/  SYNCS.PHASECHK.TRANS64.TRYWAIT P2, [R173+URZ+0x32450], R6 ;  /* 0x03245006ad0075a7 */ /* 0x000e24000804017f */
[----:B0-----:R-:W-:Y:S05]  /*95f0*/  @!P2 BRA `(.L_x_11665) ;  /* 0x0000011800f0a947 */ /* 0x001fea0003800000 */
.L_x_11664:
[----:B------:R-:W-:Y:S05]  /*9600*/  BSYNC B0 ;  /* 0x0000000000007941 */ /* 0x000fea0003800000 */
.L_x_11663:
[----:B------:R-:W-:Y:S05]  /*9610*/  WARPSYNC.ALL ;  /* 0x0000000000007948 */ /* 0x000fea0003800000 */
[----:B------:R-:W-:Y:S01]  /*9620*/  VIADD R3, R17, 0x400 ;  /* 0x0000040011037836 */ /* 0x000fe20000000000 */
[----:B------:R-:W-:-:S04]  /*9630*/  LOP3.LUT R4, R72, 0x10000, RZ, 0xfc, !PT ;  /* 0x0001000048047812 */ /* 0x000fc800078efcff */
[----:B------:R-:W-:-:S04]  /*9640*/  SHF.R.U32.HI R3, RZ, 0x4, R3 ;  /* 0x00000004ff037819 */ /* 0x000fc80000011603 */
[----:B------:R-:W-:-:S04]  /*9650*/  LOP3.LUT R3, R3, 0x3fff, RZ, 0xc0, !PT ;  /* 0x00003fff03037812 */ /* 0x000fc800078ec0ff */
[----:B0-2-4-:R-:W-:Y:S01]  /*9660*/  LOP3.LUT R6, R3, 0x10000, RZ, 0xfc, !PT ;  /* 0x0001000003067812 */ /* 0x015fe200078efcff */
[----:B------:R-:W-:Y:S02]  /*9670*/  IMAD.MOV.U32 R5, RZ, RZ, 0x40000040 ;  /* 0x40000040ff057424 */ /* 0x000fe400078e00ff */
[----:B------:R-:W-:Y:S02]  /*9680*/  IMAD.MOV.U32 R11, RZ, RZ, 0x40000040 ;  /* 0x40000040ff0b7424 */ /* 0x000fe400078e00ff */
[----:B------:R-:W-:Y:S01]  /*9690*/  IMAD R10, R2, 0xc00, R6 ;  /* 0x00000c00020a7824 */ /* 0x000fe200078e0206 */
[----:B------:R-:W-:Y:S01]  /*96a0*/  R2UR UR4, R4 ;  /* 0x00000000040472ca */ /* 0x000fe200000e0000 */
[----:B------:R-:W-:Y:S01]  /*96b0*/  WARPGROUP.ARRIVE ;  /* 0x00000000000079c5 */ /* 0x000fe20000000000 */
[----:B------:R-:W-:Y:S01]  /*96c0*/  R2UR UR5, R5 ;  /* 0x00000000050572ca */ /* 0x000fe200000e0000 */
[----:B------:R0:W-:Y:S01]  /*96d0*/  STL [R1+0xc], R6 ;  /* 0x00000c0601007387 */ /* 0x0001e20000100800 */
[----:B------:R-:W-:-:S02]  /*96e0*/  R2UR UR6, R10 ;  /* 0x000000000a0672ca */ /* 0x000fc400000e0000 */
[----:B------:R-:W-:Y:S01]  /*96f0*/  R2UR UR7, R11 ;  /* 0x000000000b0772ca */ /* 0x000fe200000e0000 */
[C---:B------:R-:W-:Y:S02]  /*9700*/  VIADD R230, R4.reuse, 0x2 ;  /* 0x0000000204e67836 */ /* 0x040fe40000000000 */
[----:B------:R-:W-:Y:S02]  /*9710*/  IMAD.MOV.U32 R231, RZ, RZ, 0x40000040 ;  /* 0x40000040ffe77424 */ /* 0x000fe400078e00ff */
[----:B------:R-:W-:Y:S01]  /*9720*/  IMAD.MOV.U32 R7, RZ, RZ, 0x40000040 ;  /* 0x40000040ff077424 */ /* 0x000fe200078e00ff */
[----:B------:R-:W-:Y:S01]  /*9730*/  IADD3 R228, R4, 0x4, RZ ;  /* 0x0000000404e47810 */ /* 0x000fe20007ffe0ff */
[----:B0-----:R-:W-:Y:S02]  /*9740*/  VIADD R6, R10, 0x2 ;  /* 0x000000020a067836 */ /* 0x001fe40000000000 */
[----:B------:R-:W-:Y:S02]  /*9750*/  IMAD.MOV.U32 R229, RZ, RZ, 0x40000040 ;  /* 0x40000040ffe57424 */ /* 0x000fe400078e00ff */
[----:B------:R-:W-:-:S02]  /*9760*/  IMAD.MOV.U32 R227, RZ, RZ, 0x40000040 ;  /* 0x40000040ffe37424 */ /* 0x000fc400078e00ff */
[----:B------:R-:W-:Y:S01]  /*9770*/  IMAD.MOV.U32 R223, RZ, RZ, 0x40000040 ;  /* 0x40000040ffdf7424 */ /* 0x000fe200078e00ff */
[----:B------:R-:W-:Y:S01]  /*9780*/  HGMMA.64x96x16.F32 R24, gdesc[UR4], R24, gsb0 ;  /* 0x01600000041879f0 */ /* 0x000fe20008000818 */
[----:B------:R-:W-:Y:S01]  /*9790*/  R2UR UR4, R230 ;  /* 0x00000000e60472ca */ /* 0x000fe200000e0000 */
[C---:B------:R-:W-:Y:S01]  /*97a0*/  VIADD R226, R4.reuse, 0x6 ;  /* 0x0000000604e27836 */ /* 0x040fe20000000000 */
[----:B------:R-:W-:Y:S01]  /*97b0*/  R2UR UR5, R231 ;  /* 0x00000000e70572ca */ /* 0x000fe200000e0000 */
[----:B------:R-:W-:Y:S01]  /*97c0*/  VIADD R222, R4, 0x400 ;  /* 0x0000040004de7836 */ /* 0x000fe20000000000 */
[----:B------:R-:W-:Y:S01]  /*97d0*/  R2UR UR6, R6 ;  /* 0x00000000060672ca */ /* 0x000fe200000e0000 */
[----:B------:R-:W-:Y:S01]  /*97e0*/  VIADD R220, R4, 0x402 ;  /* 0x0000040204dc7836 */ /* 0x000fe20000000000 */
[----:B------:R-:W-:Y:S01]  /*97f0*/  R2UR UR7, R7 ;  /* 0x00000000070772ca */ /* 0x000fe200000e0000 */
[----:B------:R-:W-:Y:S02]  /*9800*/  VIADD R6, R10, 0x4 ;  /* 0x000000040a067836 */ /* 0x000fe40000000000 */
[----:B------:R-:W-:Y:S01]  /*9810*/  IMAD.MOV.U32 R221, RZ, RZ, 0x40000040 ;  /* 0x40000040ffdd7424 */ /* 0x000fe200078e00ff */
[----:B------:R-:W-:Y:S01]  /*9820*/  MOV R213, 0x40000040 ;  /* 0x4000004000d57802 */ /* 0x000fe20000000f00 */
[----:B------:R-:W-:-:S02]  /*9830*/  IMAD.MOV.U32 R7, RZ, RZ, 0x40000040 ;  /* 0x40000040ff077424 */ /* 0x000fc400078e00ff */
[----:B------:R-:W-:Y:S02]  /*9840*/  IMAD.MOV.U32 R211, RZ, RZ, 0x40000040 ;  /* 0x40000040ffd37424 */ /* 0x000fe400078e00ff */
[----:B------:R-:W-:Y:S02]  /*9850*/  IMAD.MOV.U32 R209, RZ, RZ, 0x40000040 ;  /* 0x40000040ffd17424 */ /* 0x000fe400078e00ff */
[----:B------:R-:W-:Y:S02]  /*9860*/  IMAD.MOV.U32 R207, RZ, RZ, 0x40000040 ;  /* 0x40000040ffcf7424 */ /* 0x000fe400078e00ff */
[----:B------:R-:W-:Y:S01]  /*9870*/  IMAD.MOV.U32 R205, RZ, RZ, 0x40000040 ;  /* 0x40000040ffcd7424 */ /* 0x000fe200078e00ff */
[C---:B------:R-:W-:Y:S01]  /*9880*/  IADD3 R20, R4.reuse, 0x806, RZ ;  /* 0x0000080604147810 */ /* 0x040fe20007ffe0ff */
[C---:B------:R-:W-:Y:S01]  /*9890*/  VIADD R212, R4.reuse, 0x404 ;  /* 0x0000040404d47836 */ /* 0x040fe20000000000 */
[----:B------:R-:W2:Y:S01]  /*98a0*/  LDL R174, [R1+0x10] ;  /* 0x0000100001ae7983 */ /* 0x000ea20000100800 */
[----:B------:R-:W-:-:S02]  /*98b0*/  VIADD R210, R4, 0x406 ;  /* 0x0000040604d27836 */ /* 0x000fc40000000000 */
[C---:B------:R-:W-:Y:S01]  /*98c0*/  VIADD R208, R4.reuse, 0x800 ;  /* 0x0000080004d07836 */ /* 0x040fe20000000000 */
[----:B------:R-:W4:Y:S01]  /*98d0*/  LDL R72, [R1+0x2c] ;  /* 0x00002c0001487983 */ /* 0x000f220000100800 */
[C---:B------:R-:W-:Y:S02]  /*98e0*/  VIADD R206, R4.reuse, 0x802 ;  /* 0x0000080204ce7836 */ /* 0x040fe40000000000 */
[----:B------:R-:W-:Y:S01]  /*98f0*/  VIADD R204, R4, 0x804 ;  /* 0x0000080404cc7836 */ /* 0x000fe20000000000 */
[----:B-----5:R-:W4:Y:S01]  /*9900*/  LDL R23, [R1+0x30] ;  /* 0x0000300001177983 */ /* 0x020f220000100800 */
[----:B------:R-:W-:Y:S02]  /*9910*/  WARPGROUP.DEPBAR.LE gsb0, 0x0 ;  /* 0x00008000000079c5 */ /* 0x000fe40000010000 */
[----:B------:R-:W-:-:S06]  /*9920*/  WARPGROUP.ARRIVE ;  /* 0x00000000000079c5 */ /* 0x000fcc0000000000 */
        /* <DEDUP_REMOVED lines=78> */
[----:B------:R-:W-:-:S02]  /*9e10*/  IMAD.MOV.U32 R21, RZ, RZ, 0x40000040 ;  /* 0x40000040ff157424 */ /* 0x000fc400078e00ff */
[----:B------:R-:W-:Y:S01]  /*9e20*/  IMAD.MOV.U32 R7, RZ, RZ, 0x40000040 ;  /* 0x40000040ff077424 */ /* 0x000fe200078e00ff */
        /* <DEDUP_REMOVED lines=8> */
[----:B------:R-:W-:-:S02]  /*9eb0*/  VIADD R6, R10, 0x900 ;  /* 0x000009000a067836 */ /* 0x000fc40000000000 */
[----:B------:R-:W-:Y:S02]  /*9ec0*/  IMAD.MOV.U32 R15, RZ, RZ, 0x40000040 ;  /* 0x40000040ff0f7424 */ /* 0x000fe400078e00ff */
        /* <DEDUP_REMOVED lines=8> */
[----:B------:R-:W-:Y:S01]  /*9f50*/  VIADD R12, R4, 0xc02 ;  /* 0x00000c02040c7836 */ /* 0x000fe20000000000 */
[----:B------:R-:W-:Y:S01]  /*9f60*/  IADD3 R6, R10, 0x902, RZ ;  /* 0x000009020a067810 */ /* 0x000fe20007ffe0ff */
        /* <DEDUP_REMOVED lines=9> */
[----:B---3--:R-:W-:Y:S02]  /*a000*/  VIADD R8, R4, 0xc04 ;  /* 0x00000c0404087836 */ /* 0x008fe40000000000 */
        /* <DEDUP_REMOVED lines=11> */
[----:B------:R-:W-:Y:S01]  /*a0c0*/  MOV R7, 0x40000040 ;  /* 0x4000004000077802 */ /* 0x000fe20000000f00 */
[----:B------:R-:W-:-:S02]  /*a0d0*/  VIADD R10, R10, 0x906 ;  /* 0x000009060a0a7836 */ /* 0x000fc40000000000 */
        /* <DEDUP_REMOVED lines=8> */
[----:B--2---:R-:W-:-:S04]  /*a160*/  IMAD R11, R214, -0x60, R174 ;  /* 0xffffffa0d60b7824 */ /* 0x004fc800078e02ae */
[----:B------:R-:W-:Y:S01]  /*a170*/  VIADD R10, R11, 0x60 ;  /* 0x000000600b0a7836 */ /* 0x000fe20000000000 */
[----:B------:R-:W-:Y:S01]  /*a180*/  IADD3 R11, -R224, 0x61, R11 ;  /* 0x00000061e00b7810 */ /* 0x000fe20007ffe10b */
[----:B----4-:R-:W-:Y:S01]  /*a190*/  IMAD R76, R225, 0x80, R23 ;  /* 0x00000080e14c7824 */ /* 0x010fe200078e0217 */
[----:B------:R-:W-:Y:S02]  /*a1a0*/  WARPGROUP.DEPBAR.LE gsb0, 0x0 ;  /* 0x00008000000079c5 */ /* 0x000fe40000010000 */
[----:B------:R-:W-:-:S06]  /*a1b0*/  WARPGROUP.ARRIVE ;  /* 0x00000000000079c5 */ /* 0x000fcc0000000000 */
[----:B------:R-:W-:Y:S01]  /*a1c0*/  HGMMA.64x96x16.F32 R24, gdesc[UR4], R24, gsb0 ;  /* 0x01600000041879f0 */ /* 0x000fe20008000818 */
[C---:B------:R-:W-:Y:S01]  /*a1d0*/  IMAD R10, R72.reuse, -0x2, R10 ;  /* 0xfffffffe480a7824 */ /* 0x040fe200078e020a */
[----:B------:R-:W-:Y:S01]  /*a1e0*/  ULDC UR4, c[0x0][0xa80] ;  /* 0x0002a00000047ab9 */ /* 0x000fe20000000800 */
[----:B------:R-:W-:-:S05]  /*a1f0*/  IMAD R11, R72, -0x2, R11 ;  /* 0xfffffffe480b7824 */ /* 0x000fca00078e020b */
[----:B------:R-:W-:-:S04]  /*a200*/  VIADDMNMX R73, R76, R11, R10, PT ;  /* 0x0000000b4c497246 */ /* 0x000fc8000380010a */
[C---:B------:R-:W-:Y:S02]  /*a210*/  ISETP.GT.AND P2, PT, R73.reuse, RZ, PT ;  /* 0x000000ff4900720c */ /* 0x040fe40003f44270 */
[C---:B------:R-:W-:Y:S02]  /*a220*/  ISETP.GT.AND P3, PT, R73.reuse, 0x1, PT ;  /* 0x000000014900780c */ /* 0x040fe40003f64270 */
[----:B------:R-:W-:Y:S01]  /*a230*/  ISETP.GT.AND P4, PT, R73, 0x8, PT ;  /* 0x000000084900780c */ /* 0x000fe20003f84270 */
        /* <DEDUP_REMOVED lines=68> */
[----:B------:R-:W-:-:S05]  /*a680*/  FMNMX.FTZ R29, R74, R23, !PT ;  /* 0x000000174a1d7209 */ /* 0x000fca0007810000 */
[----:B------:R-:W0:Y:S01]  /*a690*/  SHFL.BFLY PT, R96, R29, 0x2, 0x1f ;  /* 0x0c401f001d607f89 */ /* 0x000e2200000e0000 */
[----:B------:R-:W-:Y:S02]  /*a6a0*/  IADD3 R11, R11, 0x8, R76 ;  /* 0x000000080b0b7810 */ /* 0x000fe40007ffe04c */
[----:B0-----:R-:W-:-:S05]  /*a6b0*/  FMNMX.FTZ R96, R29, R96, !PT ;  /* 0x000000601d607209 */ /* 0x001fca0007810000 */
[----:B------:R-:W0:Y:S01]  /*a6c0*/  SHFL.BFLY PT, R33, R96, 0x1, 0x1f ;  /* 0x0c201f0060217f89 */ /* 0x000e2200000e0000 */
[----:B------:R-:W-:-:S04]  /*a6d0*/  VIMNMX R23, R10, R11, PT ;  /* 0x0000000b0a177248 */ /* 0x000fc80003fe0100 */
[C---:B------:R-:W-:Y:S02]  /*a6e0*/  ISETP.GT.AND P4, PT, R23.reuse, RZ, PT ;  /* 0x000000ff1700720c */ /* 0x040fe40003f84270 */
[C---:B------:R-:W-:Y:S02]  /*a6f0*/  ISETP.GT.AND P5, PT, R23.reuse, 0x1, PT ;  /* 0x000000011700780c */ /* 0x040fe40003fa4270 */
[----:B------:R-:W-:Y:S01]  /*a700*/  FSEL R29, R26, -INF , P4 ;  /* 0xff8000001a1d7808 */ /* 0x000fe20002000000 */
[----:B------:R-:W-:Y:S01]  /*a710*/  IMAD.U32 R11, RZ, RZ, UR4 ;  /* 0x00000004ff0b7e24 */ /* 0x000fe2000f8e00ff */
[----:B------:R-:W-:Y:S02]  /*a720*/  ISETP.GT.AND P3, PT, R23, 0x8, PT ;  /* 0x000000081700780c */ /* 0x000fe40003f64270 */
[----:B------:R-:W-:Y:S02]  /*a730*/  FSEL R26, R27, -INF , P5 ;  /* 0xff8000001b1a7808 */ /* 0x000fe40002800000 */
[----:B------:R-:W-:-:S02]  /*a740*/  ISETP.GT.AND P2, PT, R23, 0x9, PT ;  /* 0x000000091700780c */ /* 0x000fc40003f44270 */
[----:B------:R-:W-:Y:S02]  /*a750*/  FSEL R30, R30, -INF , P3 ;  /* 0xff8000001e1e7808 */ /* 0x000fe40001800000 */
[----:B------:R-:W-:Y:S02]  /*a760*/  FMNMX.FTZ R27, R29, R26, !PT ;  /* 0x0000001a1d1b7209 */ /* 0x000fe40007810000 */
[----:B0-----:R-:W-:Y:S02]  /*a770*/  FMNMX.FTZ R10, R96, R33, !PT ;  /* 0x00000021600a7209 */ /* 0x001fe40007810000 */
[----:B------:R-:W-:Y:S02]  /*a780*/  ISETP.GT.AND P3, PT, R23, 0x10, PT ;  /* 0x000000101700780c */ /* 0x000fe40003f64270 */
[C---:B------:R-:W-:Y:S01]  /*a790*/  FSETP.NEU.FTZ.AND P4, PT, R10.reuse, -INF , PT ;  /* 0xff8000000a00780b */ /* 0x040fe20003f9d000 */
[----:B------:R-:W-:Y:S01]  /*a7a0*/  FMUL.FTZ R33, R10, R11 ;  /* 0x0000000b0a217220 */ /* 0x000fe20000410000 */
[----:B------:R-:W-:-:S02]  /*a7b0*/  FSEL R76, R31, -INF , P2 ;  /* 0xff8000001f4c7808 */ /* 0x000fc40001000000 */
[----:B------:R-:W-:Y:S02]  /*a7c0*/  FMNMX.FTZ R27, R30, R27, !PT ;  /* 0x0000001b1e1b7209 */ /* 0x000fe40007810000 */
[----:B------:R-:W-:Y:S02]  /*a7d0*/  FSEL R53, R33, RZ, P4 ;  /* 0x000000ff21357208 */ /* 0x000fe40002000000 */
[C---:B------:R-:W-:Y:S02]  /*a7e0*/  ISETP.GT.AND P2, PT, R23.reuse, 0x11, PT ;  /* 0x000000111700780c */ /* 0x040fe40003f44270 */
[----:B------:R-:W-:Y:S02]  /*a7f0*/  FSEL R34, R34, -INF , P3 ;  /* 0xff80000022227808 */ /* 0x000fe40001800000 */
[----:B------:R-:W-:Y:S01]  /*a800*/  FMNMX.FTZ R27, R76, R27, !PT ;  /* 0x0000001b4c1b7209 */ /* 0x000fe20007810000 */
[----:B------:R-:W-:Y:S01]  /*a810*/  FFMA.FTZ R200, R78, R11, -R53 ;  /* 0x0000000b4ec87223 */ /* 0x000fe20000010835 */
        /* <DEDUP_REMOVED lines=29> */
[----:B------:R-:W-:Y:S01]  /*a9f0*/  FMNMX.FTZ R31, R50, R31, !PT ;  /* 0x0000001f321f7209 */ /* 0x000fe20007810000 */
[----:B------:R0:W-:Y:S01]  /*aa00*/  MUFU.EX2 R27, R33 ;  /* 0x00000021001b7308 */ /* 0x0001e20000000800 */
[C---:B------:R-:W-:Y:S02]  /*aa10*/  ISETP.GT.AND P2, PT, R23.reuse, 0x39, PT ;  /* 0x000000391700780c */ /* 0x040fe40003f44270 */
[----:B------:R-:W-:Y:S01]  /*aa20*/  FSEL R54, R54, -INF , P3 ;  /* 0xff80000036367808 */ /* 0x000fe20001800000 */
[----:B------:R-:W-:Y:S01]  /*aa30*/  FFMA.FTZ R35, R86, R11, -R53 ;  /* 0x0000000b56237223 */ /* 0x000fe20000010835 */
[----:B------:R-:W-:Y:S02]  /*aa40*/  ISETP.GT.AND P3, PT, R23, 0x40, PT ;  /* 0x000000401700780c */ /* 0x000fe40003f64270 */
[----:B0-----:R-:W-:-:S02]  /*aa50*/  FMNMX.FTZ R33, R84, R31, !PT ;  /* 0x0000001f54217209 */ /* 0x001fc40007810000 */
        /* <DEDUP_REMOVED lines=12> */
[----:B------:R0:W-:Y:S01]  /*ab20*/  MUFU.EX2 R31, R35 ;  /* 0x00000023001f7308 */ /* 0x0001e20000000800 */
[----:B------:R-:W-:-:S02]  /*ab30*/  ISETP.GT.AND P3, PT, R23, 0x50, PT ;  /* 0x000000501700780c */ /* 0x000fc40003f64270 */
[----:B------:R-:W-:Y:S01]  /*ab40*/  FMNMX.FTZ R33, R62, R33, !PT ;  /* 0x000000213e217209 */ /* 0x000fe20007810000 */
[--C-:B0-----:R-:W-:Y:S01]  /*ab50*/  FFMA.FTZ R35, R90, R11, -R53.reuse ;  /* 0x0000000b5a237223 */ /* 0x101fe20000010835 */
[----:B------:R-:W-:Y:S02]  /*ab60*/  FSEL R90, R63, -INF , P2 ;  /* 0xff8000003f5a7808 */ /* 0x000fe40001000000 */
[C---:B------:R-:W-:Y:S02]  /*ab70*/  ISETP.GT.AND P2, PT, R23.reuse, 0x51, PT ;  /* 0x000000511700780c */ /* 0x040fe40003f44270 */
[----:B------:R-:W-:Y:S02]  /*ab80*/  FSEL R66, R66, -INF , P3 ;  /* 0xff80000042427808 */ /* 0x000fe40001800000 */
[----:B------:R-:W-:Y:S01]  /*ab90*/  FMNMX.FTZ R33, R90, R33, !PT ;  /* 0x000000215a217209 */ /* 0x000fe20007810000 */
[----:B------:R-:W-:Y:S01]  /*aba0*/  FFMA.FTZ R156, R92, R11, -R53 ;  /* 0x0000000b5c9c7223 */ /* 0x000fe20000010835 */
[----:B------:R-:W-:-:S02]  /*abb0*/  ISETP.GT.AND P3, PT, R23, 0x58, PT ;  /* 0x000000581700780c */ /* 0x000fc40003f64270 */
[----:B------:R-:W-:Y:S02]  /*abc0*/  FSEL R92, R67, -INF , P2 ;  /* 0xff800000435c7808 */ /* 0x000fe40001000000 */
[----:B------:R-:W-:Y:S02]  /*abd0*/  FMNMX.FTZ R33, R66, R33, !PT ;  /* 0x0000002142217209 */ /* 0x000fe40007810000 */
[----:B------:R-:W-:Y:S02]  /*abe0*/  ISETP.GT.AND P2, PT, R23, 0x59, PT ;  /* 0x000000591700780c */ /* 0x000fe40003f44270 */
[----:B------:R-:W-:Y:S02]  /*abf0*/  FSEL R70, R70, -INF , P3 ;  /* 0xff80000046467808 */ /* 0x000fe40001800000 */
[----:B------:R-:W-:Y:S01]  /*ac00*/  FMNMX.FTZ R33, R92, R33, !PT ;  /* 0x000000215c217209 */ /* 0x000fe20007810000 */
[----:B------:R-:W-:Y:S01]  /*ac10*/  FFMA.FTZ R37, R94, R11, -R53 ;  /* 0x0000000b5e257223 */ /* 0x000fe20000010835 */
[----:B------:R-:W-:-:S02]  /*ac20*/  FSEL R94, R71, -INF , P2 ;  /* 0xff800000475e7808 */ /* 0x000fc40001000000 */
[----:B------:R-:W-:-:S04]  /*ac30*/  FMNMX.FTZ R33, R70, R33, !PT ;  /* 0x0000002146217209 */ /* 0x000fc80007810000 */
[----:B------:R-:W-:Y:S01]  /*ac40*/  FMNMX.FTZ R33, R94, R33, !PT ;  /* 0x000000215e217209 */ /* 0x000fe20007810000 */
[----:B------:R-:W-:-:S04]  /*ac50*/  FFMA.FTZ R41, R24, R11, -R53 ;  /* 0x0000000b18297223 */ /* 0x000fc80000010835 */
[----:B------:R-:W0:Y:S02]  /*ac60*/  SHFL.BFLY PT, R24, R33, 0x2, 0x1f ;  /* 0x0c401f0021187f89 */ /* 0x000e2400000e0000 */
[----:B0-----:R-:W-:-:S05]  /*ac70*/  FMNMX.FTZ R24, R33, R24, !PT ;  /* 0x0000001821187209 */ /* 0x001fca0007810000 */
[----:B------:R-:W0:Y:S01]  /*ac80*/  SHFL.BFLY PT, R23, R24, 0x1, 0x1f ;  /* 0x0c201f0018177f89 */ /* 0x000e2200000e0000 */
[----:B------:R-:W1:Y:S01]  /*ac90*/  S2R R75, SR_TID.X ;  /* 0x00000000004b7919 */ /* 0x000e620000002100 */
[----:B------:R-:W-:Y:S01]  /*aca0*/  FFMA.FTZ R25, R25, R11, -R53 ;  /* 0x0000000b19197223 */ /* 0x000fe20000010835 */
[----:B------:R-:W-:Y:S01]  /*acb0*/  MUFU.EX2 R200, R200 ;  /* 0x000000c800c87308 */ /* 0x000fe20000000800 */
[----:B0-----:R-:W-:-:S04]  /*acc0*/  FMNMX.FTZ R23, R24, R23, !PT ;  /* 0x0000001718177209 */ /* 0x001fc80007810000 */
[C---:B------:R-:W-:Y:S01]  /*acd0*/  FSETP.NEU.FTZ.AND P2, PT, R23.reuse, -INF , PT ;  /* 0xff8000001700780b */ /* 0x040fe20003f5d000 */
[----:B------:R-:W-:-:S05]  /*ace0*/  FMUL.FTZ R24, R23, R11 ;  /* 0x0000000b17187220 */ /* 0x000fca0000410000 */
[----:B------:R-:W-:Y:S01]  /*acf0*/  FSEL R33, R24, RZ, P2 ;  /* 0x000000ff18217208 */ /* 0x000fe20001000000 */
[----:B------:R-:W0:Y:S04]  /*ad00*/  MUFU.EX2 R25, R25 ;  /* 0x0000001900197308 */ /* 0x000e280000000800 */
[-CC-:B------:R-:W-:Y:S01]  /*ad10*/  FFMA.FTZ R26, R26, R11.reuse, -R33.reuse ;  /* 0x0000000b1a1a7223 */ /* 0x180fe20000010821 */
[-CC-:B------:R-:W-:Y:S01]  /*ad20*/  FFMA.FTZ R29, R29, R11.reuse, -R33.reuse ;  /* 0x0000000b1d1d7223 */ /* 0x180fe20000010821 */
[-CC-:B------:R-:W-:Y:S02]  /*ad30*/  FFMA.FTZ R30, R30, R11.reuse, -R33.reuse ;  /* 0x0000000b1e1e7223 */ /* 0x180fe40000010821 */
[----:B------:R-:W-:Y:S01]  /*ad40*/  MUFU.EX2 R202, R202 ;  /* 0x000000ca00ca7308 */ /* 0x000fe20000000800 */
[-CC-:B------:R-:W-:Y:S01]  /*ad50*/  FFMA.FTZ R76, R76, R11.reuse, -R33.reuse ;  /* 0x0000000b4c4c7223 */ /* 0x180fe20000010821 */
[----:B------:R-:W-:-:S06]  /*ad60*/  FFMA.FTZ R34, R34, R11, -R33 ;  /* 0x0000000b22227223 */ /* 0x000fcc0000010821 */
[----:B------:R2:W-:Y:S01]  /*ad70*/  MUFU.EX2 R201, R29 ;  /* 0x0000001d00c97308 */ /* 0x0005e20000000800 */
[----:B-1----:R-:W-:-:S07]  /*ad80*/  SHF.R.U32.HI R75, RZ, 0x7, R75 ;  /* 0x00000007ff4b7819 */ /* 0x002fce000001164b */
[----:B------:R-:W1:Y:S01]  /*ad90*/  MUFU.EX2 R26, R26 ;  /* 0x0000001a001a7308 */ /* 0x000e620000000800 */
[----:B------:R-:W-:Y:S01]  /*ada0*/  @!P1 VIADD R24, R173, 0x32440 ;  /* 0x00032440ad189836 */ /* 0x000fe20000000000 */
[----:B------:R-:W-:-:S06]  /*adb0*/  LOP3.LUT R3, R3, 0x3000000, RZ, 0xfc, !PT ;  /* 0x0300000003037812 */ /* 0x000fcc00078efcff */
[----:B------:R-:W3:Y:S01]  /*adc0*/  MUFU.EX2 R30, R30 ;  /* 0x0000001e001e7308 */ /* 0x000ee20000000800 */
[----:B------:R-:W-:Y:S01]  /*add0*/  IADD3 R172, -R75, 0xb, RZ ;  /* 0x0000000b4bac7810 */ /* 0x000fe20007ffe1ff */
[----:B--2---:R-:W-:Y:S02]  /*ade0*/  IMAD.MOV.U32 R29, RZ, RZ, 0x40000040 ;  /* 0x40000040ff1d7424 */ /* 0x004fe400078e00ff */
[-C--:B------:R-:W-:Y:S01]  /*adf0*/  FFMA.FTZ R43, R28, R11.reuse, -R53 ;  /* 0x0000000b1c2b7223 */ /* 0x080fe20000010835 */
[----:B------:R-:W-:-:S03]  /*ae00*/  FFMA.FTZ R78, R78, R11, -R33 ;  /* 0x0000000b4e4e7223 */ /* 0x000fc60000010821 */
[----:B------:R-:W2:Y:S01]  /*ae10*/  MUFU.EX2 R203, R76 ;  /* 0x0000004c00cb7308 */ /* 0x000ea20000000800 */
[----:B------:R-:W-:Y:S01]  /*ae20*/  @!P1 PRMT R24, RZ, 0x654, R24 ;  /* 0x00000654ff189816 */ /* 0x000fe20000000018 */
[----:B------:R0:W-:Y:S01]  /*ae30*/  STL [R1+0x4], R3 ;  /* 0x0000040301007387 */ /* 0x0001e20000100800 */
[----:B------:R-:W-:-:S05]  /*ae40*/  IMAD R28, R2, 0xc00, R3 ;  /* 0x00000c00021c7824 */ /* 0x000fca00078e0203 */
[----:B------:R-:W4:Y:S01]  /*ae50*/  MUFU.EX2 R152, R152 ;  /* 0x0000009800987308 */ /* 0x000f220000000800 */
[----:B------:R1:W-:Y:S07]  /*ae60*/  BAR.ARV R172, 0x100 ;  /* 0x000400ac0000751d */ /* 0x0003ee0000002000 */
[----:B------:R-:W4:Y:S01]  /*ae70*/  MUFU.EX2 R34, R34 ;  /* 0x0000002200227308 */ /* 0x000f220000000800 */
[----:B0-----:R-:W-:Y:S01]  /*ae80*/  FADD.FTZ R3, R200, R25 ;  /* 0x00000019c8037221 */ /* 0x001fe20000010000 */
[-CC-:B------:R-:W-:Y:S01]  /*ae90*/  FFMA.FTZ R38, R38, R11.reuse, -R33.reuse ;  /* 0x0000000b26267223 */ /* 0x180fe20000010821 */
[----:B------:R3:W-:Y:S01]  /*aea0*/  @!P1 SYNCS.ARRIVE.TRANS64.RED.A1T0 RZ, [R24+URZ], RZ ;  /* 0x000000ff18ff99a7 */ /* 0x0007e2000810043f */
[----:B------:R-:W-:Y:S01]  /*aeb0*/  R2UR UR7, R29 ;  /* 0x000000001d0772ca */ /* 0x000fe200000e0000 */
[----:B------:R0:W-:Y:S01]  /*aec0*/  BAR.SYNC.DEFER_BLOCKING R0, 0x100 ;  /* 0x000400000000751d */ /* 0x0001e20000010000 */
[----:B-1----:R-:W-:Y:S01]  /*aed0*/  FADD.FTZ R29, R201, R26 ;  /* 0x0000001ac91d7221 */ /* 0x002fe20000010000 */
[----:B------:R-:W-:-:S04]  /*aee0*/  FFMA.FTZ R96, R96, R11, -R33 ;  /* 0x0000000b60607223 */ /* 0x000fc80000010821 */
[----:B------:R-:W1:Y:S01]  /*aef0*/  MUFU.EX2 R153, R78 ;  /* 0x0000004e00997308 */ /* 0x000e620000000800 */
[----:B0-----:R-:W-:Y:S01]  /*af00*/  FADD.FTZ R0, R202, R3 ;  /* 0x00000003ca007221 */ /* 0x001fe20000010000 */
[----:B---3--:R-:W-:-:S06]  /*af10*/  FADD.FTZ R24, R30, R29 ;  /* 0x0000001d1e187221 */ /* 0x008fcc0000010000 */
[----:B------:R-:W0:Y:S01]  /*af20*/  MUFU.EX2 R154, R154 ;  /* 0x0000009a009a7308 */ /* 0x000e220000000800 */
[----:B------:R-:W-:Y:S01]  /*af30*/  FFMA.FTZ R42, R42, R11, -R33 ;  /* 0x0000000b2a2a7223 */ /* 0x000fe20000010821 */
[----:B------:R-:W-:Y:S01]  /*af40*/  FADD.FTZ R3, R27, R0 ;  /* 0x000000001b037221 */ /* 0x000fe20000010000 */
[----:B--2---:R-:W-:-:S05]  /*af50*/  FADD.FTZ R29, R203, R24 ;  /* 0x00000018cb1d7221 */ /* 0x004fca0000010000 */
[----:B------:R-:W2:Y:S01]  /*af60*/  MUFU.EX2 R155, R38 ;  /* 0x00000026009b7308 */ /* 0x000ea20000000800 */
[----:B----4-:R-:W-:-:S07]  /*af70*/  FADD.FTZ R0, R152, R3 ;  /* 0x0000000398007221 */ /* 0x010fce0000010000 */
[----:B------:R-:W3:Y:S01]  /*af80*/  MUFU.EX2 R35, R35 ;  /* 0x0000002300237308 */ /* 0x000ee20000000800 */
[-C--:B------:R-:W-:Y:S01]  /*af90*/  FFMA.FTZ R80, R80, R11.reuse, -R33 ;  /* 0x0000000b50507223 */ /* 0x080fe20000010821 */
[----:B------:R-:W-:Y:S01]  /*afa0*/  FFMA.FTZ R158, R44, R11, -R53 ;  /* 0x0000000b2c9e7223 */ /* 0x000fe20000010835 */
[----:B------:R-:W-:-:S05]  /*afb0*/  FADD.FTZ R24, R34, R29 ;  /* 0x0000001d22187221 */ /* 0x000fca0000010000 */
[----:B------:R-:W4:Y:S01]  /*afc0*/  MUFU.EX2 R96, R96 ;  /* 0x0000006000607308 */ /* 0x000f220000000800 */
[----:B------:R-:W-:Y:S01]  /*afd0*/  FFMA.FTZ R46, R46, R11, -R33 ;  /* 0x0000000b2e2e7223 */ /* 0x000fe20000010821 */
[----:B------:R-:W-:-:S06]  /*afe0*/  FADD.FTZ R3, R31, R0 ;  /* 0x000000001f037221 */ /* 0x000fcc0000010000 */
[----:B------:R-:W4:Y:S01]  /*aff0*/  MUFU.EX2 R156, R156 ;  /* 0x0000009c009c7308 */ /* 0x000f220000000800 */
[----:B-1----:R-:W-:Y:S01]  /*b000*/  FADD.FTZ R24, R153, R24 ;  /* 0x0000001899187221 */ /* 0x002fe20000010000 */
[----:B0-----:R-:W-:-:S06]  /*b010*/  FADD.FTZ R0, R154, R3 ;  /* 0x000000039a007221 */ /* 0x001fcc0000010000 */
[----:B------:R-:W0:Y:S01]  /*b020*/  MUFU.EX2 R42, R42 ;  /* 0x0000002a002a7308 */ /* 0x000e220000000800 */
[-C--:B------:R-:W-:Y:S01]  /*b030*/  FFMA.FTZ R82, R82, R11.reuse, -R33 ;  /* 0x0000000b52527223 */ /* 0x080fe20000010821 */
[----:B------:R-:W-:-:S06]  /*b040*/  FFMA.FTZ R160, R48, R11, -R53 ;  /* 0x0000000b30a07223 */ /* 0x000fcc0000010835 */
[----:B------:R-:W1:Y:S01]  /*b050*/  MUFU.EX2 R37, R37 ;  /* 0x0000002500257308 */ /* 0x000e620000000800 */
[----:B--2---:R-:W-:Y:S01]  /*b060*/  FADD.FTZ R3, R155, R24 ;  /* 0x000000189b037221 */ /* 0x004fe20000010000 */
[----:B------:R-:W-:-:S06]  /*b070*/  FFMA.FTZ R50, R50, R11, -R33 ;  /* 0x0000000b32327223 */ /* 0x000fcc0000010821 */
[----:B------:R-:W2:Y:S01]  /*b080*/  MUFU.EX2 R157, R80 ;  /* 0x00000050009d7308 */ /* 0x000ea20000000800 */
[----:B---3--:R-:W-:Y:S01]  /*b090*/  FADD.FTZ R29, R35, R0 ;  /* 0x00000000231d7221 */ /* 0x008fe20000010000 */
[----:B----4-:R-:W-:-:S06]  /*b0a0*/  FADD.FTZ R3, R96, R3 ;  /* 0x0000000360037221 */ /* 0x010fcc0000010000 */
[----:B------:R-:W3:Y:S01]  /*b0b0*/  MUFU.EX2 R158, R158 ;  /* 0x0000009e009e7308 */ /* 0x000ee20000000800 */
[----:B------:R-:W-:-:S07]  /*b0c0*/  FADD.FTZ R0, R156, R29 ;  /* 0x0000001d9c007221 */ /* 0x000fce0000010000 */
[----:B------:R-:W4:Y:S01]  /*b0d0*/  MUFU.EX2 R46, R46 ;  /* 0x0000002e002e7308 */ /* 0x000f220000000800 */
[----:B------:R-:W-:Y:S02]  /*b0e0*/  IMAD.MOV.U32 R29, RZ, RZ, 0x40000040 ;  /* 0x40000040ff1d7424 */ /* 0x000fe400078e00ff */
[----:B------:R-:W-:-:S05]  /*b0f0*/  FFMA.FTZ R84, R84, R11, -R33 ;  /* 0x0000000b54547223 */ /* 0x000fca0000010821 */
[----:B------:R-:W4:Y:S01]  /*b100*/  MUFU.EX2 R41, R41 ;  /* 0x0000002900297308 */ /* 0x000f220000000800 */
[----:B------:R-:W-:Y:S01]  /*b110*/  FFMA.FTZ R162, R52, R11, -R53 ;  /* 0x0000000b34a27223 */ /* 0x000fe20000010835 */
[----:B0-----:R-:W-:-:S06]  /*b120*/  FADD.FTZ R24, R42, R3 ;  /* 0x000000032a187221 */ /* 0x001fcc0000010000 */
[----:B------:R-:W0:Y:S01]  /*b130*/  MUFU.EX2 R159, R82 ;  /* 0x00000052009f7308 */ /* 0x000e220000000800 */
[----:B------:R-:W-:Y:S01]  /*b140*/  FFMA.FTZ R54, R54, R11, -R33 ;  /* 0x0000000b36367223 */ /* 0x000fe20000010821 */
[----:B------:R-:W-:Y:S01]  /*b150*/  R2UR UR27, R29 ;  /* 0x000000001d1b72ca */ /* 0x000fe200000e0000 */
[----:B-1----:R-:W-:-:S05]  /*b160*/  FADD.FTZ R3, R37, R0 ;  /* 0x0000000025037221 */ /* 0x002fca0000010000 */
        /* <DEDUP_REMOVED lines=11> */
[----:B------:R-:W-:Y:S01]  /*b220*/  F2FP.F16.F32.PACK_AB R200, R25, R200 ;  /* 0x000000c819c8723e */ /* 0x000fe200000000ff */
[----:B------:R-:W-:-:S05]  /*b230*/  FADD.FTZ R3, R41, R0 ;  /* 0x0000000029037221 */ /* 0x000fca0000010000 */
[----:B------:R-:W4:Y:S01]  /*b240*/  MUFU.EX2 R162, R162 ;  /* 0x000000a200a27308 */ /* 0x000f220000000800 */
[----:B------:R-:W-:Y:S01]  /*b250*/  FFMA.FTZ R47, R32, R11, -R53 ;  /* 0x0000000b202f7223 */ /* 0x000fe20000010835 */
[----:B0-----:R-:W-:-:S06]  /*b260*/  FADD.FTZ R25, R159, R24 ;  /* 0x000000189f197221 */ /* 0x001fcc0000010000 */
[----:B------:R-:W0:Y:S01]  /*b270*/  MUFU.EX2 R54, R54 ;  /* 0x0000003600367308 */ /* 0x000e220000000800 */
        /* <DEDUP_REMOVED lines=13> */
[----:B------:R-:W-:-:S06]  /*b350*/  FADD.FTZ R0, R162, R3 ;  /* 0x00000003a2007221 */ /* 0x000fcc0000010000 */
        /* <DEDUP_REMOVED lines=25> */
[----:B--2---:R-:W-:-:S07]  /*b4f0*/  FADD.FTZ R24, R62, R25 ;  /* 0x000000193e187221 */ /* 0x004fce0000010000 */
[----:B------:R-:W2:Y:S01]  /*b500*/  MUFU.EX2 R169, R92 ;  /* 0x0000005c00a97308 */ /* 0x000ea20000000800 */
[----:B---3--:R-:W-:Y:S01]  /*b510*/  FADD.FTZ R3, R49, R0 ;  /* 0x0000000031037221 */ /* 0x008fe20000010000 */
[----:B----4-:R-:W-:-:S06]  /*b520*/  FADD.FTZ R25, R167, R24 ;  /* 0x00000018a7197221 */ /* 0x010fcc0000010000 */
[----:B------:R-:W3:Y:S08]  /*b530*/  MUFU.EX2 R170, R170 ;  /* 0x000000aa00aa7308 */ /* 0x000ef00000000800 */
[----:B------:R-:W4:Y:S01]  /*b540*/  MUFU.EX2 R70, R70 ;  /* 0x0000004600467308 */ /* 0x000f220000000800 */
[----:B------:R-:W-:Y:S01]  /*b550*/  FADD.FTZ R0, R168, R3 ;  /* 0x00000003a8007221 */ /* 0x000fe20000010000 */
[----:B0-----:R-:W-:-:S06]  /*b560*/  FADD.FTZ R24, R66, R25 ;  /* 0x0000001942187221 */ /* 0x001fcc0000010000 */
[----:B------:R-:W0:Y:S01]  /*b570*/  MUFU.EX2 R53, R53 ;  /* 0x0000003500357308 */ /* 0x000e220000000800 */
[----:B------:R-:W-:-:S07]  /*b580*/  VIADD R32, R28, 0x80 ;  /* 0x000000801c207836 */ /* 0x000fce0000000000 */
[----:B------:R-:W0:Y:S01]  /*b590*/  MUFU.EX2 R171, R94 ;  /* 0x0000005e00ab7308 */ /* 0x000e220000000800 */
[----:B------:R-:W-:Y:S01]  /*b5a0*/  VIADD R38, R28, 0x100 ;  /* 0x000001001c267836 */ /* 0x000fe20000000000 */
[----:B------:R-:W-:Y:S01]  /*b5b0*/  MOV R33, 0x40000040 ;  /* 0x4000004000217802 */ /* 0x000fe20000000f00 */
[----:B------:R-:W-:Y:S02]  /*b5c0*/  IMAD.MOV.U32 R39, RZ, RZ, 0x40000040 ;  /* 0x40000040ff277424 */ /* 0x000fe400078e00ff */
[----:B-1----:R-:W-:Y:S01]  /*b5d0*/  FADD.FTZ R3, R51, R0 ;  /* 0x0000000033037221 */ /* 0x002fe20000010000 */
[----:B--2---:R-:W-:Y:S01]  /*b5e0*/  FADD.FTZ R25, R169, R24 ;  /* 0x00000018a9197221 */ /* 0x004fe20000010000 */
[----:B------:R-:W-:Y:S01]  /*b5f0*/  R2UR UR10, R32 ;  /* 0x00000000200a72ca */ /* 0x000fe200000e0000 */
[----:B------:R-:W-:Y:S01]  /*b600*/  VIADD R32, R28, 0x180 ;  /* 0x000001801c207836 */ /* 0x000fe20000000000 */
[----:B------:R-:W-:Y:S01]  /*b610*/  R2UR UR14, R38 ;  /* 0x00000000260e72ca */ /* 0x000fe200000e0000 */
[C---:B------:R-:W-:Y:S01]  /*b620*/  VIADD R38, R28.reuse, 0x200 ;  /* 0x000002001c267836 */ /* 0x040fe20000000000 */
[----:B------:R-:W-:Y:S01]  /*b630*/  R2UR UR6, R28 ;  /* 0x000000001c0672ca */ /* 0x000fe200000e0000 */
[----:B---3--:R-:W-:Y:S01]  /*b640*/  FADD.FTZ R0, R170, R3 ;  /* 0x00000003aa007221 */ /* 0x008fe20000010000 */
[----:B------:R-:W-:Y:S01]  /*b650*/  R2UR UR11, R33 ;  /* 0x00000000210b72ca */ /* 0x000fe200000e0000 */
[----:B------:R-:W-:Y:S01]  /*b660*/  IMAD.MOV.U32 R33, RZ, RZ, 0x40000040 ;  /* 0x40000040ff217424 */ /* 0x000fe200078e00ff */
[----:B------:R-:W-:Y:S01]  /*b670*/  R2UR UR15, R39 ;  /* 0x00000000270f72ca */ /* 0x000fe200000e0000 */
[----:B------:R-:W-:-:S02]  /*b680*/  VIADD R28, R28, 0x280 ;  /* 0x000002801c1c7836 */ /* 0x000fc40000000000 */
[----:B----4-:R-:W-:Y:S01]  /*b690*/  FADD.FTZ R24, R70, R25 ;  /* 0x0000001946187221 */ /* 0x010fe20000010000 */
[----:B------:R-:W-:Y:S01]  /*b6a0*/  IMAD.MOV.U32 R39, RZ, RZ, 0x40000040 ;  /* 0x40000040ff277424 */ /* 0x000fe200078e00ff */
[----:B------:R-:W-:Y:S01]  /*b6b0*/  F2FP.F16.F32.PACK_AB R202, R27, R202 ;  /* 0x000000ca1bca723e */ /* 0x000fe200000000ff */
[----:B0-----:R-:W-:Y:S01]  /*b6c0*/  FADD.FTZ R3, R53, R0 ;  /* 0x0000000035037221 */ /* 0x001fe20000010000 */
[----:B------:R-:W-:Y:S02]  /*b6d0*/  F2FP.F16.F32.PACK_AB R201, R26, R201 ;  /* 0x000000c91ac9723e */ /* 0x000fe400000000ff */
[----:B------:R-:W-:Y:S01]  /*b6e0*/  F2FP.F16.F32.PACK_AB R203, R203, R30 ;  /* 0x0000001ecbcb723e */ /* 0x000fe200000000ff */
[----:B------:R-:W-:Y:S01]  /*b6f0*/  FADD.FTZ R0, R171, R24 ;  /* 0x00000018ab007221 */ /* 0x000fe20000010000 */
[----:B------:R-:W-:Y:S02]  /*b700*/  R2UR UR18, R32 ;  /* 0x00000000201272ca */ /* 0x000fe400000e0000 */
[----:B------:R-:W-:-:S02]  /*b710*/  R2UR UR19, R33 ;  /* 0x00000000211372ca */ /* 0x000fc400000e0000 */
[----:B------:R-:W-:Y:S02]  /*b720*/  R2UR UR22, R38 ;  /* 0x00000000261672ca */ /* 0x000fe400000e0000 */
[----:B------:R-:W-:Y:S02]  /*b730*/  R2UR UR23, R39 ;  /* 0x00000000271772ca */ /* 0x000fe400000e0000 */
[----:B------:R-:W-:Y:S02]  /*b740*/  R2UR UR26, R28 ;  /* 0x000000001c1a72ca */ /* 0x000fe400000e0000 */
        /* <DEDUP_REMOVED lines=20> */
[----:B------:R-:W-:-:S06]  /*b890*/  WARPGROUP.ARRIVE ;  /* 0x00000000000079c5 */ /* 0x000fcc0000000000 */
[----:B------:R-:W-:Y:S03]  /*b8a0*/  HGMMA.64x256x16.F32 R24, R200, gdesc[UR4].tnspB, RZ, !UPT, gsb0 ;  /* 0x43e00004c8187df0 */ /* 0x000fe6000c0008ff */
        /* <DEDUP_REMOVED lines=16> */
[----:B------:R-:W-:-:S05]  /*b9b0*/  IMAD.IADD R152, R174, 0x1, -R224 ;  /* 0x00000001ae987824 */ /* 0x000fca00078e0ae0 */
[----:B------:R-:W-:-:S05]  /*b9c0*/  LEA R152, R225, R152, 0x7 ;  /* 0x00000098e1987211 */ /* 0x000fca00078e38ff */
[----:B------:R-:W-:-:S05]  /*b9d0*/  IMAD.HI R152, R152, 0x2aaaaaab, RZ ;  /* 0x2aaaaaab98987827 */ /* 0x000fca00078e02ff */
[----:B------:R-:W-:-:S04]  /*b9e0*/  SHF.R.U32.HI R153, RZ, 0x1f, R152 ;  /* 0x0000001fff997819 */ /* 0x000fc80000011698 */
[----:B------:R-:W-:-:S04]  /*b9f0*/  LEA.HI.SX32 R153, R152, R153, 0x1c ;  /* 0x0000009998997211 */ /* 0x000fc800078fe2ff */
[----:B------:R-:W-:Y:S01]  /*ba00*/  VIMNMX R154, RZ, R153, !PT ;  /* 0x00000099ff9a7248 */ /* 0x000fe20007fe0100 */
[----:B------:R-:W-:-:S04]  /*ba10*/  VIADD R214, R214, 0xfffffffe ;  /* 0xfffffffed6d67836 */ /* 0x000fc80000000000 */
[----:B------:R0:W-:Y:S01]  /*ba20*/  STL [R1+0x14], R154 ;  /* 0x0000149a01007387 */ /* 0x0001e20000100800 */
[----:B------:R-:W-:Y:S01]  /*ba30*/  ISETP.GE.AND P2, PT, R214, R154, PT ;  /* 0x0000009ad600720c */ /* 0x000fe20003f46270 */
[----:B------:R-:W-:-:S05]  /*ba40*/  @!P1 VIADD R173, R173, 0x32460 ;  /* 0x00032460adad9836 */ /* 0x000fca0000000000 */
[----:B------:R-:W-:Y:S01]  /*ba50*/  @!P1 PRMT R173, RZ, 0x654, R173 ;  /* 0x00000654ffad9816 */ /* 0x000fe200000000ad */
[----:B------:R-:W-:Y:S02]  /*ba60*/  WARPGROUP.DEPBAR.LE gsb0, 0x0 ;  /* 0x00008000000079c5 */ /* 0x000fe40000010000 */
[----:B------:R-:W-:-:S06]  /*ba70*/  WARPGROUP.ARRIVE ;  /* 0x00000000000079c5 */ /* 0x000fcc0000000000 */
[----:B------:R-:W-:Y:S03]  /*ba80*/  HGMMA.64x256x16.F32 R24, R168, gdesc[UR24].tnspB, R24, gsb0 ;  /* 0x43e00018a8187df0 */ /* 0x000fe60008000818 */
[----:B------:R-:W-:Y:S02]  /*ba90*/  WARPGROUP.DEPBAR.LE gsb0, 0x0 ;  /* 0x00008000000079c5 */ /* 0x000fe40000010000 */
[----:B------:R0:W-:Y:S01]  /*baa0*/  @!P1 SYNCS.ARRIVE.TRANS64.RED.A1T0 RZ, [R173+URZ], RZ ;  /* 0x000000ffadff99a7 */ /* 0x0001e2000810043f */
[----:B------:R-:W-:Y:S05]  /*bab0*/  @!P2 BRA `(.L_x_11666) ;  /* 0x0000002c00e4a947 */ /* 0x000fea0003800000 */
[----:B------:R-:W-:Y:S02]  /*bac0*/  IMAD.MOV.U32 R202, RZ, RZ, R23 ;  /* 0x000000ffffca7224 */ /* 0x000fe400078e0017 */
[----:B------:R-:W-:Y:S02]  /*bad0*/  IMAD.MOV.U32 R203, RZ, RZ, R10 ;  /* 0x000000ffffcb7224 */ /* 0x000fe400078e000a */
[----:B------:R-:W-:-:S07]  /*bae0*/  IMAD.MOV.U32 R200, RZ, RZ, R214 ;  /* 0x000000ffffc87224 */ /* 0x000fce00078e00d6 */
.L_x_11676:
[----:B------:R-:W-:Y:S01]  /*baf0*/  VIADD R2, R2, 0x1 ;  /* 0x0000000102027836 */ /* 0x000fe20000000000 */
[----:B------:R-:W-:Y:S05]  /*bb00*/  YIELD ;  /* 0x0000000000007946 */ /* 0x000fea0003800000 */
[----:B------:R-:W-:-:S04]  /*bb10*/  ISETP.NE.AND P2, PT, R2, 0x2, PT ;  /* 0x000000020200780c */ /* 0x000fc80003f45270 */
[----:B------:R-:W-:Y:S02]  /*bb20*/  SEL R10, RZ, 0x1, P2 ;  /* 0x00000001ff0a7807 */ /* 0x000fe40001000000 */
[----:B------:R-:W-:Y:S02]  /*bb30*/  SEL R2, R2, RZ, P2 ;  /* 0x000000ff02027207 */ /* 0x000fe40001000000 */
[----:B------:R-:W-:Y:S01]  /*bb40*/  LOP3.LUT R19, R19, R10, RZ, 0x3c, !PT ;  /* 0x0000000a13137212 */ /* 0x000fe200078e3cff */
[----:B-1---5:R-:W-:Y:S06]  /*bb50*/  @!P0 BRA `(.L_x_11667) ;  /* 0x0000000000048947 */ /* 0x022fec0003800000 */
[----:B------:R-:W-:Y:S01]  /*bb60*/  BPT.TRAP 0x1 ;  /* 0x000000040000795c */ /* 0x000fe20000300000 */
.L_x_11667:
[----:B------:R-:W-:Y:S01]  /*bb70*/  IMAD R201, R2, 0x8, R17 ;  /* 0x0000000802c97824 */ /* 0x000fe200078e0211 */
[----:B------:R-:W-:-:S04]  /*bb80*/  SHF.L.U32 R10, R19, 0x1f, RZ ;  /* 0x0000001f130a7819 */ /* 0x000fc800000006ff */
[----:B------:R1:W2:Y:S01]  /*bb90*/  SYNCS.PHASECHK.TRANS64.TRYWAIT P2, [R201+URZ+0x32430], R10 ;  /* 0x0324300ac90075a7 */ /* 0x0002a2000804017f */
[----:B------:R-:W-:Y:S05]  /*bba0*/  @!P0 BRA `(.L_x_11668) ;  /* 0x0000000000048947 */ /* 0x000fea0003800000 */
[----:B------:R-:W-:Y:S01]  /*bbb0*/  BPT.TRAP 0x1 ;  /* 0x000000040000795c */ /* 0x000fe20000300000 */
.L_x_11668:
[----:B------:R-:W3:Y:S01]  /*bbc0*/  LDL R11, [R1+0x8] ;  /* 0x00000800010b7983 */ /* 0x000ee20000100800 */
[----:B------:R-:W-:Y:S02]  /*bbd0*/  IMAD.MOV.U32 R157, RZ, RZ, 0x40000040 ;  /* 0x40000040ff9d7424 */ /* 0x000fe400078e00ff */
[----:B---3--:R-:W-:Y:S01]  /*bbe0*/  IMAD R156, R2, 0x300, R11 ;  /* 0x00000300029c7824 */ /* 0x008fe200078e020b */
[----:B--2---:R-:W-:Y:S06]  /*bbf0*/  @P2 BRA `(.L_x_11669) ;  /* 0x0000000000082947 */ /* 0x004fec0003800000 */
[----:B------:R-:W2:Y:S02]  /*bc00*/  SYNCS.PHASECHK.TRANS64.TRYWAIT P2, [R201+URZ+0x32430], R10 ;  /* 0x0324300ac90075a7 */ /* 0x000ea4000804017f */
[----:B--2---:R-:W-:Y:S05]  /*bc10*/  @!P2 BRA `(.L_x_11670) ;  /* 0x000000f4007ca947 */ /* 0x004fea0003800000 */
.L_x_11669:
[----:B------:R-:W-:Y:S05]  /*bc20*/  WARPSYNC.ALL ;  /* 0x0000000000007948 */ /* 0x000fea0003800000 */
[C---:B------:R-:W-:Y:S01]  /*bc30*/  R2UR UR6, R156.reuse ;  /* 0x000000009c0672ca */ /* 0x040fe200000e0000 */
[----:B------:R-:W-:Y:S01]  /*bc40*/  VIADD R152, R156, 0x4 ;  /* 0x000000049c987836 */ /* 0x000fe20000000000 */
[----:B------:R-:W-:Y:S01]  /*bc50*/  R2UR UR7, R157 ;  /* 0x000000009d0772ca */ /* 0x000fe200000e0000 */
[----:B------:R-:W-:Y:S01]  /*bc60*/  IMAD.MOV.U32 R155, RZ, RZ, 0x40000040 ;  /* 0x40000040ff9b7424 */ /* 0x000fe200078e00ff */
[----:B------:R-:W-:Y:S01]  /*bc70*/  R2UR UR4, R216 ;  /* 0x00000000d80472ca */ /* 0x000fe200000e0000 */
[----:B------:R-:W-:Y:S01]  /*bc80*/  IMAD.MOV.U32 R153, RZ, RZ, 0x40000040 ;  /* 0x40000040ff997424 */ /* 0x000fe200078e00ff */
[----:B------:R-:W-:Y:S01]  /*bc90*/  R2UR UR5, R217 ;  /* 0x00000000d90572ca */ /* 0x000fe200000e0000 */
[----:B------:R-:W-:Y:S01]  /*bca0*/  IMAD.MOV.U32 R157, RZ, RZ, 0x40000040 ;  /* 0x40000040ff9d7424 */ /* 0x000fe200078e00ff */
[C---:B0-----:R-:W-:Y:S01]  /*bcb0*/  IADD3 R154, R156.reuse, 0x2, RZ ;  /* 0x000000029c9a7810 */ /* 0x041fe20007ffe0ff */
[----:B------:R-:W-:Y:S01]  /*bcc0*/  VIADD R156, R156, 0x6 ;  /* 0x000000069c9c7836 */ /* 0x000fe20000000000 */
[----:B------:R-:W-:-:S02]  /*bcd0*/  R2UR UR11, R155 ;  /* 0x000000009b0b72ca */ /* 0x000fc400000e0000 */
[----:B------:R-:W-:Y:S02]  /*bce0*/  R2UR UR10, R154 ;  /* 0x000000009a0a72ca */ /* 0x000fe400000e0000 */
[----:B------:R-:W-:Y:S02]  /*bcf0*/  R2UR UR14, R152 ;  /* 0x00000000980e72ca */ /* 0x000fe400000e0000 */
[----:B------:R-:W-:Y:S02]  /*bd00*/  R2UR UR15, R153 ;  /* 0x00000000990f72ca */ /* 0x000fe400000e0000 */
[----:B------:R-:W-:Y:S02]  /*bd10*/  R2UR UR18, R156 ;  /* 0x000000009c1272ca */ /* 0x000fe400000e0000 */
[----:B------:R-:W-:Y:S02]  /*bd20*/  R2UR UR19, R157 ;  /* 0x000000009d1372ca */ /* 0x000fe400000e0000 */
[----:B------:R-:W-:Y:S01]  /*bd30*/  WARPGROUP.ARRIVE ;  /* 0x00000000000079c5 */ /* 0x000fe20000000000 */
[----:B------:R-:W-:-:S02]  /*bd40*/  R2UR UR8, R236 ;  /* 0x00000000ec0872ca */ /* 0x000fc400000e0000 */
[----:B------:R-:W-:Y:S02]  /*bd50*/  R2UR UR9, R237 ;  /* 0x00000000ed0972ca */ /* 0x000fe400000e0000 */
[----:B------:R-:W-:Y:S01]  /*bd60*/  R2UR UR12, R234 ;  /* 0x00000000ea0c72ca */ /* 0x000fe200000e0000 */
[----:B------:R-:W-:Y:S01]  /*bd70*/  HGMMA.64x96x16.F32 R152, gdesc[UR4], RZ, !UPT, gsb0 ;  /* 0x01600000049879f0 */ /* 0x000fe2000c0008ff */
[----:B------:R-:W-:Y:S02]  /*bd80*/  R2UR UR13, R235 ;  /* 0x00000000eb0d72ca */ /* 0x000fe400000e0000 */
        /* <DEDUP_REMOVED lines=14> */
.L_x_11671:
[----:B------:R0:W3:Y:S01]  /*be70*/  SYNCS.PHASECHK.TRANS64.TRYWAIT P2, [R201+URZ+0x32450], R10 ;  /* 0x0324500ac90075a7 */ /* 0x0000e2000804017f */
[----:B------:R-:W-:Y:S05]  /*be80*/  @!P0 BRA `(.L_x_11672) ;  /* 0x0000000000048947 */ /* 0x000fea0003800000 */
[----:B------:R-:W-:Y:S01]  /*be90*/  BPT.TRAP 0x1 ;  /* 0x000000040000795c */ /* 0x000fe20000300000 */
.L_x_11672:
[----:B------:R-:W-:Y:S04]  /*bea0*/  BSSY B0, `(.L_x_11673) ;  /* 0x0000004000007945 */ /* 0x000fe80003800000 */
[----:B---3--:R-:W-:Y:S05]  /*beb0*/  @P2 BRA `(.L_x_11674) ;  /* 0x0000000000082947 */ /* 0x008fea0003800000 */
[----:B------:R-:W3:Y:S02]  /*bec0*/  SYNCS.PHASECHK.TRANS64.TRYWAIT P2, [R201+URZ+0x32450], R10 ;  /* 0x0324500ac90075a7 */ /* 0x000ee4000804017f */
[----:B---3--:R-:W-:Y:S05]  /*bed0*/  @!P2 BRA `(.L_x_11675) ;  /* 0x000000f000e0a947 */ /* 0x008fea0003800000 */
.L_x_11674:
[----:B------:R-:W-:Y:S05]  /*bee0*/  BSYNC B0 ;  /* 0x0000000000007941 */ /* 0x000fea0003800000 */
.L_x_11673:
[----:B------:R-:W-:Y:S05]  /*bef0*/  WARPSYNC.ALL ;  /* 0x0000000000007948 */ /* 0x000fea0003800000 */
[----:B------:R-:W0:Y:S01]  /*bf00*/  LDL R23, [R1+0xc] ;  /* 0x00000c0001177983 */ /* 0x000e220000100800 */
[----:B------:R-:W-:Y:S01]  /*bf10*/  IMAD.MOV.U32 R11, RZ, RZ, 0x40000040 ;  /* 0x40000040ff0b7424 */ /* 0x000fe200078e00ff */
[----:B------:R-:W-:Y:S02]  /*bf20*/  R2UR UR4, R4 ;  /* 0x00000000040472ca */ /* 0x000fe400000e0000 */
[----:B------:R-:W-:Y:S01]  /*bf30*/  R2UR UR5, R5 ;  /* 0x00000000050572ca */ /* 0x000fe200000e0000 */
[----:B------:R-:W-:Y:S01]  /*bf40*/  WARPGROUP.ARRIVE ;  /* 0x00000000000079c5 */ /* 0x000fe20000000000 */
[----:B------:R-:W-:Y:S01]  /*bf50*/  R2UR UR7, R11 ;  /* 0x000000000b0772ca */ /* 0x000fe200000e0000 */
[----:B------:R-:W-:Y:S01]  /*bf60*/  IMAD.MOV.U32 R215, RZ, RZ, 0x40000040 ;  /* 0x40000040ffd77424 */ /* 0x000fe200078e00ff */
[----:B------:R4:W-:Y:S04]  /*bf70*/  STL [R1+0x5c], R16 ;  /* 0x00005c1001007387 */ /* 0x0009e80000100800 */
[----:B----4-:R-:W4:Y:S01]  /*bf80*/  LDL.LU R16, [R1] ;  /* 0x0000000001107983 */ /* 0x010f220000300800 */
[----:B0123--:R-:W-:-:S03]  /*bf90*/  IMAD R10, R2, 0xc00, R23 ;  /* 0x00000c00020a7824 */ /* 0x00ffc600078e0217 */
[----:B------:R-:W2:Y:S02]  /*bfa0*/  LDL R23, [R1+0x30] ;  /* 0x0000300001177983 */ /* 0x000ea40000100800 */
[----:B------:R-:W-:-:S13]  /*bfb0*/  R2UR UR6, R10 ;  /* 0x000000000a0672ca */ /* 0x000fda00000e0000 */
[----:B------:R-:W-:Y:S01]  /*bfc0*/  HGMMA.64x96x16.F32 R152, gdesc[UR4], R152, gsb0 ;  /* 0x01600000049879f0 */ /* 0x000fe20008000898 */
[----:B------:R-:W-:Y:S01]  /*bfd0*/  VIADD R214, R10, 0x2 ;  /* 0x000000020ad67836 */ /* 0x000fe20000000000 */
[----:B------:R-:W-:Y:S02]  /*bfe0*/  R2UR UR7, R215 ;  /* 0x00000000d70772ca */ /* 0x000fe400000e0000 */
[----:B------:R-:W-:Y:S02]  /*bff0*/  R2UR UR4, R230 ;  /* 0x00000000e60472ca */ /* 0x000fe400000e0000 */
[----:B------:R-:W-:Y:S02]  /*c000*/  R2UR UR6, R214 ;  /* 0x00000000d60672ca */ /* 0x000fe400000e0000 */
[----:B------:R-:W-:Y:S01]  /*c010*/  R2UR UR5, R231 ;  /* 0x00000000e70572ca */ /* 0x000fe200000e0000 */
[----:B------:R-:W-:Y:S01]  /*c020*/  IMAD.MOV.U32 R215, RZ, RZ, 0x40000040 ;  /* 0x40000040ffd77424 */ /* 0x000fe200078e00ff */
[----:B------:R-:W-:-:S02]  /*c030*/  IADD3 R214, R10, 0x4, RZ ;  /* 0x000000040ad67810 */ /* 0x000fc40007ffe0ff */
[----:B------:R-:W-:Y:S02]  /*c040*/  MOV R11, 0x40000040 ;  /* 0x40000040000b7802 */ /* 0x000fe40000000f00 */
[----:B----4-:R-:W-:-:S04]  /*c050*/  LOP3.LUT R16, R16, 0xfffffeff, RZ, 0xc0, !PT ;  /* 0xfffffeff10107812 */ /* 0x010fc800078ec0ff */
[----:B------:R-:W-:-:S04]  /*c060*/  @P1 LOP3.LUT R16, R16, 0x100, RZ, 0xfc, !PT ;  /* 0x0000010010101812 */ /* 0x000fc800078efcff */
[----:B------:R-:W-:-:S04]  /*c070*/  LOP3.LUT R16, R16, 0xffffff7f, RZ, 0xc0, !PT ;  /* 0xffffff7f10107812 */ /* 0x000fc800078ec0ff */
[----:B------:R-:W-:Y:S01]  /*c080*/  @P0 LOP3.LUT R16, R16, 0x80, RZ, 0xfc, !PT ;  /* 0x0000008010100812 */ /* 0x000fe200078efcff */
        /* <DEDUP_REMOVED lines=112> */
[----:B------:R-:W3:Y:S01]  /*c790*/  LDL R214, [R1+0x10] ;  /* 0x0000100001d67983 */ /* 0x000ee20000100800 */
[----:B------:R-:W-:-:S03]  /*c7a0*/  R2UR UR7, R215 ;  /* 0x00000000d70772ca */ /* 0x000fc600000e0000 */
[----:B------:R-:W4:Y:S01]  /*c7b0*/  LDL R215, [R1+0x2c] ;  /* 0x00002c0001d77983 */ /* 0x000f220000100800 */
[----:B------:R-:W-:Y:S02]  /*c7c0*/  R2UR UR4, R8 ;  /* 0x00000000080472ca */ /* 0x000fe400000e0000 */
[----:B------:R-:W-:Y:S01]  /*c7d0*/  R2UR UR5, R9 ;  /* 0x00000000090572ca */ /* 0x000fe200000e0000 */
[----:B------:R-:W-:Y:S01]  /*c7e0*/  VIADD R10, R10, 0x906 ;  /* 0x000009060a0a7836 */ /* 0x000fe20000000000 */
[----:B------:R-:W-:Y:S02]  /*c7f0*/  WARPGROUP.DEPBAR.LE gsb0, 0x0 ;  /* 0x00008000000079c5 */ /* 0x000fe40000010000 */
[----:B------:R-:W-:-:S09]  /*c800*/  WARPGROUP.ARRIVE ;  /* 0x00000000000079c5 */ /* 0x000fd20000000000 */
[----:B------:R-:W-:Y:S01]  /*c810*/  HGMMA.64x96x16.F32 R152, gdesc[UR4], R152, gsb0 ;  /* 0x01600000049879f0 */ /* 0x000fe20008000898 */
[----:B------:R-:W-:Y:S02]  /*c820*/  R2UR UR6, R10 ;  /* 0x000000000a0672ca */ /* 0x000fe400000e0000 */
[----:B------:R-:W-:Y:S02]  /*c830*/  R2UR UR7, R11 ;  /* 0x000000000b0772ca */ /* 0x000fe400000e0000 */
[----:B------:R-:W-:Y:S02]  /*c840*/  R2UR UR4, R6 ;  /* 0x00000000060472ca */ /* 0x000fe400000e0000 */
[----:B------:R-:W-:Y:S01]  /*c850*/  R2UR UR5, R7 ;  /* 0x00000000070572ca */ /* 0x000fe200000e0000 */
[----:B------:R-:W-:-:S04]  /*c860*/  IMAD.SHL.U32 R10, R225, 0x80, RZ ;  /* 0x00000080e10a7824 */ /* 0x000fc800078e00ff */
[----:B------:R-:W-:Y:S01]  /*c870*/  IMAD R10, R200, -0x60, R10 ;  /* 0xffffffa0c80a7824 */ /* 0x000fe200078e020a */
[----:B------:R-:W-:Y:S02]  /*c880*/  WARPGROUP.DEPBAR.LE gsb0, 0x0 ;  /* 0x00008000000079c5 */ /* 0x000fe40000010000 */
[----:B------:R-:W-:-:S06]  /*c890*/  WARPGROUP.ARRIVE ;  /* 0x00000000000079c5 */ /* 0x000fcc0000000000 */
[----:B------:R-:W-:Y:S01]  /*c8a0*/  HGMMA.64x96x16.F32 R152, gdesc[UR4], R152, gsb0 ;  /* 0x01600000049879f0 */ /* 0x000fe20008000898 */
[----:B---3--:R-:W-:-:S05]  /*c8b0*/  IADD3 R10, R10, 0x1, R214 ;  /* 0x000000010a0a7810 */ /* 0x008fca0007ffe0d6 */
[----:B------:R-:W-:-:S04]  /*c8c0*/  IMAD.IADD R10, R10, 0x1, -R224 ;  /* 0x000000010a0a7824 */ /* 0x000fc800078e0ae0 */
[----:B----4-:R-:W-:-:S04]  /*c8d0*/  IMAD R10, R215, -0x2, R10 ;  /* 0xfffffffed70a7824 */ /* 0x010fc800078e020a */
[----:B--2---:R-:W-:-:S05]  /*c8e0*/  IMAD.IADD R23, R23, 0x1, R10 ;  /* 0x0000000117177824 */ /* 0x004fca00078e020a */
[C---:B------:R-:W-:Y:S01]  /*c8f0*/  ISETP.GT.AND P5, PT, R23.reuse, RZ, PT ;  /* 0x000000ff1700720c */ /* 0x040fe20003fa4270 */
[----:B------:R-:W-:Y:S02]  /*c900*/  WARPGROUP.DEPBAR.LE gsb0, 0x0 ;  /* 0x00008000000079c5 */ /* 0x000fe40000010000 */
        /* <DEDUP_REMOVED lines=71> */
[----:B------:R-:W0:Y:S02]  /*cd80*/  SHFL.BFLY PT, R11, R10, 0x2, 0x1f ;  /* 0x0c401f000a0b7f89 */ /* 0x000e2400000e0000 */
[----:B0-----:R-:W-:-:S05]  /*cd90*/  FMNMX.FTZ R10, R10, R11, !PT ;  /* 0x0000000b0a0a7209 */ /* 0x001fca0007810000 */
[----:B------:R-:W0:Y:S01]  /*cda0*/  SHFL.BFLY PT, R11, R10, 0x1, 0x1f ;  /* 0x0c201f000a0b7f89 */ /* 0x000e2200000e0000 */
[----:B------:R-:W-:Y:S01]  /*cdb0*/  VIADD R23, R23, 0x8 ;  /* 0x0000000817177836 */ /* 0x000fe20000000000 */
[----:B0-----:R-:W-:-:S04]  /*cdc0*/  FMNMX.FTZ R10, R10, R11, !PT ;  /* 0x0000000b0a0a7209 */ /* 0x001fc80007810000 */
[----:B------:R-:W-:-:S04]  /*cdd0*/  FSETP.NEU.FTZ.AND P6, PT, R10, -INF , PT ;  /* 0xff8000000a00780b */ /* 0x000fc80003fdd000 */
[----:B------:R-:W-:-:S05]  /*cde0*/  FSEL R11, R10, RZ, P6 ;  /* 0x000000ff0a0b7208 */ /* 0x000fca0003000000 */
[----:B------:R-:W-:Y:S02]  /*cdf0*/  FADD.FTZ R203, -R11, R203 ;  /* 0x000000cb0bcb7221 */ /* 0x000fe40000010100 */
[----:B------:R-:W0:Y:S01]  /*ce00*/  LDC R11, c[0x0][0xa80] ;  /* 0x0002a000ff0b7b82 */ /* 0x000e220000000800 */
[C---:B------:R-:W-:Y:S02]  /*ce10*/  ISETP.GT.AND P1, PT, R23.reuse, 0x41, PT ;  /* 0x000000411700780c */ /* 0x040fe40003f24270 */
[----:B------:R-:W-:Y:S02]  /*ce20*/  ISETP.GT.AND P5, PT, R23, RZ, PT ;  /* 0x000000ff1700720c */ /* 0x000fe40003fa4270 */
[----:B------:R-:W-:Y:S02]  /*ce30*/  LOP3.LUT R16, R16, 0xfffffdff, RZ, 0xc0, !PT ;  /* 0xfffffdff10107812 */ /* 0x000fe400078ec0ff */
[----:B------:R-:W-:-:S07]  /*ce40*/  FSEL R193, R154, -INF , P5 ;  /* 0xff8000009ac17808 */ /* 0x000fce0002800000 */
[----:B------:R-:W-:Y:S02]  /*ce50*/  @P1 LOP3.LUT R16, R16, 0x200, RZ, 0xfc, !PT ;  /* 0x0000020010101812 */ /* 0x000fe400078efcff */
[C---:B------:R-:W-:Y:S02]  /*ce60*/  ISETP.GT.AND P1, PT, R23.reuse, 0x40, PT ;  /* 0x000000401700780c */ /* 0x040fe40003f24270 */
[----:B------:R-:W-:Y:S02]  /*ce70*/  ISETP.GT.AND P0, PT, R23, 0x48, PT ;  /* 0x000000481700780c */ /* 0x000fe40003f04270 */
[----:B------:R-:W-:Y:S01]  /*ce80*/  FSEL R186, R186, -INF , P1 ;  /* 0xff800000baba7808 */ /* 0x000fe20000800000 */
[----:B0-----:R-:W-:Y:S01]  /*ce90*/  FMUL.FTZ R154, R10, R11 ;  /* 0x0000000b0a9a7220 */ /* 0x001fe20000410000 */
[----:B------:R-:W-:-:S04]  /*cea0*/  LOP3.LUT P1, RZ, R16, 0x200, RZ, 0xc0, !PT ;  /* 0x0000020010ff7812 */ /* 0x000fc8000782c0ff */
[----:B------:R-:W-:Y:S01]  /*ceb0*/  FSEL R154, R154, RZ, P6 ;  /* 0x000000ff9a9a7208 */ /* 0x000fe20003000000 */
[----:B------:R0:W-:Y:S01]  /*cec0*/  STL [R1], R16 ;  /* 0x0000001001007387 */ /* 0x0001e20000100800 */
[----:B------:R-:W-:Y:S02]  /*ced0*/  FSEL R187, R187, -INF , P1 ;  /* 0xff800000bbbb7808 */ /* 0x000fe40000800000 */
[----:B------:R-:W-:Y:S01]  /*cee0*/  FSEL R190, R190, -INF , P0 ;  /* 0xff800000bebe7808 */ /* 0x000fe20000000000 */
[-C--:B------:R-:W-:Y:S01]  /*cef0*/  FFMA.FTZ R215, R168, R11.reuse, -R154 ;  /* 0x0000000ba8d77223 */ /* 0x080fe2000001089a */
[C---:B------:R-:W-:Y:S01]  /*cf00*/  LOP3.LUT P1, RZ, R16.reuse, 0x100, RZ, 0xc0, !PT ;  /* 0x0000010010ff7812 */ /* 0x040fe2000782c0ff */
[----:B------:R-:W-:Y:S01]  /*cf10*/  FMUL.FTZ R168, R203, R11 ;  /* 0x0000000bcba87220 */ /* 0x000fe20000410000 */
[----:B------:R-:W-:Y:S02]  /*cf20*/  LOP3.LUT P0, RZ, R16, 0x80, RZ, 0xc0, !PT ;  /* 0x0000008010ff7812 */ /* 0x000fe4000780c0ff */
[----:B0-----:R1:W5:Y:S04]  /*cf30*/  LDL.LU R16, [R1+0x5c] ;  /* 0x00005c0001107983 */ /* 0x0013680000300800 */
[----:B------:R-:W2:Y:S01]  /*cf40*/  LDL R203, [R1+0x4] ;  /* 0x0000040001cb7983 */ /* 0x000ea20000100800 */
[----:B------:R-:W-:-:S02]  /*cf50*/  ISETP.GT.AND P4, PT, R23, 0x1, PT ;  /* 0x000000011700780c */ /* 0x000fc40003f84270 */
[C---:B------:R-:W-:Y:S02]  /*cf60*/  ISETP.GT.AND P3, PT, R23.reuse, 0x8, PT ;  /* 0x000000081700780c */ /* 0x040fe40003f64270 */
[----:B------:R-:W-:Y:S02]  /*cf70*/  ISETP.GT.AND P2, PT, R23, 0x9, PT ;  /* 0x000000091700780c */ /* 0x000fe40003f44270 */
[----:B------:R-:W-:Y:S02]  /*cf80*/  FSEL R155, R155, -INF , P4 ;  /* 0xff8000009b9b7808 */ /* 0x000fe40002000000 */
[----:B------:R-:W-:Y:S02]  /*cf90*/  FSEL R158, R158, -INF , P3 ;  /* 0xff8000009e9e7808 */ /* 0x000fe40001800000 */
[----:B------:R-:W-:Y:S02]  /*cfa0*/  FSEL R159, R159, -INF , P2 ;  /* 0xff8000009f9f7808 */ /* 0x000fe40001000000 */
[----:B------:R-:W-:-:S02]  /*cfb0*/  ISETP.GT.AND P5, PT, R23, 0x10, PT ;  /* 0x000000101700780c */ /* 0x000fc40003fa4270 */
[C---:B------:R-:W-:Y:S02]  /*cfc0*/  ISETP.GT.AND P4, PT, R23.reuse, 0x11, PT ;  /* 0x000000111700780c */ /* 0x040fe40003f84270 */
[C---:B------:R-:W-:Y:S02]  /*cfd0*/  ISETP.GT.AND P3, PT, R23.reuse, 0x18, PT ;  /* 0x000000181700780c */ /* 0x040fe40003f64270 */
[----:B------:R-:W-:Y:S02]  /*cfe0*/  ISETP.GT.AND P2, PT, R23, 0x19, PT ;  /* 0x000000191700780c */ /* 0x000fe40003f44270 */
[----:B------:R-:W-:Y:S02]  /*cff0*/  FSEL R162, R162, -INF , P5 ;  /* 0xff800000a2a27808 */ /* 0x000fe40002800000 */
[----:B------:R-:W-:Y:S02]  /*d000*/  FSEL R163, R163, -INF , P4 ;  /* 0xff800000a3a37808 */ /* 0x000fe40002000000 */
[----:B------:R-:W-:-:S02]  /*d010*/  FSEL R166, R166, -INF , P3 ;  /* 0xff800000a6a67808 */ /* 0x000fc40001800000 */
[----:B------:R-:W-:Y:S02]  /*d020*/  FSEL R167, R167, -INF , P2 ;  /* 0xff800000a7a77808 */ /* 0x000fe40001000000 */
[C---:B------:R-:W-:Y:S02]  /*d030*/  ISETP.GT.AND P5, PT, R23.reuse, 0x20, PT ;  /* 0x000000201700780c */ /* 0x040fe40003fa4270 */
[C---:B------:R-:W-:Y:S02]  /*d040*/  ISETP.GT.AND P4, PT, R23.reuse, 0x21, PT ;  /* 0x000000211700780c */ /* 0x040fe40003f84270 */
[C---:B------:R-:W-:Y:S02]  /*d050*/  ISETP.GT.AND P3, PT, R23.reuse, 0x28, PT ;  /* 0x000000281700780c */ /* 0x040fe40003f64270 */
[----:B------:R-:W-:Y:S01]  /*d060*/  ISETP.GT.AND P2, PT, R23, 0x29, PT ;  /* 0x000000291700780c */ /* 0x000fe20003f44270 */
[----:B------:R-:W-:Y:S01]  /*d070*/  FFMA.FTZ R152, R152, R11, -R154 ;  /* 0x0000000b98987223 */ /* 0x000fe2000001089a */
[----:B------:R-:W-:-:S02]  /*d080*/  FSEL R170, R170, -INF , P5 ;  /* 0xff800000aaaa7808 */ /* 0x000fc40002800000 */
[----:B------:R-:W-:Y:S02]  /*d090*/  FSEL R171, R171, -INF , P4 ;  /* 0xff800000abab7808 */ /* 0x000fe40002000000 */
[----:B------:R-:W-:Y:S02]  /*d0a0*/  FSEL R174, R174, -INF , P3 ;  /* 0xff800000aeae7808 */ /* 0x000fe40001800000 */
[----:B------:R-:W-:Y:S02]  /*d0b0*/  FSEL R175, R175, -INF , P2 ;  /* 0xff800000afaf7808 */ /* 0x000fe40001000000 */
[C---:B------:R-:W-:Y:S02]  /*d0c0*/  ISETP.GT.AND P5, PT, R23.reuse, 0x30, PT ;  /* 0x000000301700780c */ /* 0x040fe40003fa4270 */
[C---:B------:R-:W-:Y:S02]  /*d0d0*/  ISETP.GT.AND P4, PT, R23.reuse, 0x31, PT ;  /* 0x000000311700780c */ /* 0x040fe40003f84270 */
[----:B------:R-:W-:-:S02]  /*d0e0*/  ISETP.GT.AND P3, PT, R23, 0x38, PT ;  /* 0x000000381700780c */ /* 0x000fc40003f64270 */
[----:B------:R-:W-:Y:S01]  /*d0f0*/  ISETP.GT.AND P2, PT, R23, 0x39, PT ;  /* 0x000000391700780c */ /* 0x000fe20003f44270 */
[----:B------:R-:W-:Y:S01]  /*d100*/  FFMA.FTZ R153, R153, R11, -R154 ;  /* 0x0000000b99997223 */ /* 0x000fe2000001089a */
[----:B------:R-:W-:Y:S01]  /*d110*/  FSEL R178, R178, -INF , P5 ;  /* 0xff800000b2b27808 */ /* 0x000fe20002800000 */
[----:B------:R-:W-:Y:S01]  /*d120*/  MUFU.EX2 R152, R152 ;  /* 0x0000009800987308 */ /* 0x000fe20000000800 */
[----:B------:R-:W-:Y:S02]  /*d130*/  FSEL R179, R179, -INF , P4 ;  /* 0xff800000b3b37808 */ /* 0x000fe40002000000 */
[----:B------:R-:W-:Y:S02]  /*d140*/  FSEL R182, R182, -INF , P3 ;  /* 0xff800000b6b67808 */ /* 0x000fe40001800000 */
[----:B------:R-:W-:Y:S02]  /*d150*/  FSEL R183, R183, -INF , P2 ;  /* 0xff800000b7b77808 */ /* 0x000fe40001000000 */
[C---:B------:R-:W-:Y:S01]  /*d160*/  ISETP.GT.AND P2, PT, R23.reuse, 0x50, PT ;  /* 0x000000501700780c */ /* 0x040fe20003f44270 */
[----:B------:R-:W0:Y:S01]  /*d170*/  MUFU.EX2 R168, R168 ;  /* 0x000000a800a87308 */ /* 0x000e220000000800 */
[----:B------:R-:W-:-:S02]  /*d180*/  ISETP.GT.AND P3, PT, R23, 0x51, PT ;  /* 0x000000511700780c */ /* 0x000fc40003f64270 */
[C---:B------:R-:W-:Y:S02]  /*d190*/  ISETP.GT.AND P4, PT, R23.reuse, 0x58, PT ;  /* 0x000000581700780c */ /* 0x040fe40003f84270 */
[C---:B------:R-:W-:Y:S02]  /*d1a0*/  ISETP.GT.AND P5, PT, R23.reuse, 0x59, PT ;  /* 0x000000591700780c */ /* 0x040fe40003fa4270 */
[----:B------:R-:W-:Y:S01]  /*d1b0*/  ISETP.GT.AND P6, PT, R23, 0x49, PT ;  /* 0x000000491700780c */ /* 0x000fe20003fc4270 */
[-CC-:B------:R-:W-:Y:S01]  /*d1c0*/  FFMA.FTZ R23, R156, R11.reuse, -R154.reuse ;  /* 0x0000000b9c177223 */ /* 0x180fe2000001089a */
[----:B------:R-:W3:Y:S01]  /*d1d0*/  MUFU.EX2 R153, R153 ;  /* 0x0000009900997308 */ /* 0x000ee20000000800 */
[-CC-:B------:R-:W-:Y:S01]  /*d1e0*/  FFMA.FTZ R157, R157, R11.reuse, -R154.reuse ;  /* 0x0000000b9d9d7223 */ /* 0x180fe2000001089a */
[-CC-:B------:R-:W-:Y:S01]  /*d1f0*/  FFMA.FTZ R160, R160, R11.reuse, -R154.reuse ;  /* 0x0000000ba0a07223 */ /* 0x180fe2000001089a */
[-CC-:B------:R-:W-:Y:S01]  /*d200*/  FFMA.FTZ R161, R161, R11.reuse, -R154.reuse ;  /* 0x0000000ba1a17223 */ /* 0x180fe2000001089a */
[-CC-:B------:R-:W-:Y:S01]  /*d210*/  FFMA.FTZ R164, R164, R11.reuse, -R154.reuse ;  /* 0x0000000ba4a47223 */ /* 0x180fe2000001089a */
[----:B------:R-:W-:-:S03]  /*d220*/  FFMA.FTZ R165, R165, R11, -R154 ;  /* 0x0000000ba5a57223 */ /* 0x000fc6000001089a */
        /* <DEDUP_REMOVED lines=15> */
[----:B------:R-:W-:-:S02]  /*d320*/  FFMA.FTZ R197, R197, R11, -R154 ;  /* 0x0000000bc5c57223 */ /* 0x000fc4000001089a */
[----:B------:R-:W1:Y:S01]  /*d330*/  MUFU.EX2 R154, R157 ;  /* 0x0000009d009a7308 */ /* 0x000e620000000800 */
[----:B0-----:R-:W-:-:S04]  /*d340*/  FFMA.FTZ R3, R168, R3, R152 ;  /* 0x00000003a8037223 */ /* 0x001fc80000010098 */
[----:B---3--:R-:W-:-:S04]  /*d350*/  FADD.FTZ R3, R153, R3 ;  /* 0x0000000399037221 */ /* 0x008fc80000010000 */
[----:B----4-:R-:W-:-:S04]  /*d360*/  FADD.FTZ R3, R23, R3 ;  /* 0x0000000317037221 */ /* 0x010fc80000010000 */
[C---:B-1----:R-:W-:Y:S01]  /*d370*/  FADD.FTZ R3, R154.reuse, R3 ;  /* 0x000000039a037221 */ /* 0x042fe20000010000 */
[----:B------:R-:W-:Y:S02]  /*d380*/  F2FP.F16.F32.PACK_AB R154, R154, R23 ;  /* 0x000000179a9a723e */ /* 0x000fe400000000ff */
        /* <DEDUP_REMOVED lines=27> */
[----:B------:R-:W-:-:S04]  /*d540*/  FMNMX.FTZ R23, R198, R23, !PT ;  /* 0x00000017c6177209 */ /* 0x000fc80007810000 */
[----:B------:R-:W-:Y:S02]  /*d550*/  FMNMX.FTZ R23, R199, R23, !PT ;  /* 0x00000017c7177209 */ /* 0x000fe40007810000 */
[----:B------:R-:W-:-:S03]  /*d560*/  F2FP.F16.F32.PACK_AB R152, R153, R152 ;  /* 0x000000989998723e */ /* 0x000fc600000000ff */
[----:B------:R-:W0:Y:S02]  /*d570*/  SHFL.BFLY PT, R153, R23, 0x2, 0x1f ;  /* 0x0c401f0017997f89 */ /* 0x000e2400000e0000 */
[----:B0-----:R-:W-:-:S05]  /*d580*/  FMNMX.FTZ R23, R23, R153, !PT ;  /* 0x0000009917177209 */ /* 0x001fca0007810000 */
[----:B------:R-:W0:Y:S02]  /*d590*/  SHFL.BFLY PT, R153, R23, 0x1, 0x1f ;  /* 0x0c201f0017997f89 */ /* 0x000e2400000e0000 */
[----:B0-----:R-:W-:-:S04]  /*d5a0*/  FMNMX.FTZ R23, R23, R153, !PT ;  /* 0x0000009917177209 */ /* 0x001fc80007810000 */
[C---:B------:R-:W-:Y:S01]  /*d5b0*/  FSETP.NEU.FTZ.AND P2, PT, R23.reuse, -INF , PT ;  /* 0xff8000001700780b */ /* 0x040fe20003f5d000 */
[----:B------:R-:W-:-:S03]  /*d5c0*/  FMUL.FTZ R172, R23, R11 ;  /* 0x0000000b17ac7220 */ /* 0x000fc60000410000 */
[----:B------:R-:W-:Y:S02]  /*d5d0*/  FSEL R153, R23, RZ, P2 ;  /* 0x000000ff17997208 */ /* 0x000fe40001000000 */
[----:B------:R-:W-:-:S03]  /*d5e0*/  FSEL R172, R172, RZ, P2 ;  /* 0x000000ffacac7208 */ /* 0x000fc60001000000 */
[----:B------:R-:W-:Y:S02]  /*d5f0*/  FADD.FTZ R153, -R153, R202 ;  /* 0x000000ca99997221 */ /* 0x000fe40000010100 */
[-CC-:B------:R-:W-:Y:S01]  /*d600*/  FFMA.FTZ R202, R155, R11.reuse, -R172.reuse ;  /* 0x0000000b9bca7223 */ /* 0x180fe200000108ac */
[-CC-:B------:R-:W-:Y:S01]  /*d610*/  FFMA.FTZ R155, R158, R11.reuse, -R172.reuse ;  /* 0x0000000b9e9b7223 */ /* 0x180fe200000108ac */
[-CC-:B------:R-:W-:Y:S01]  /*d620*/  FFMA.FTZ R193, R193, R11.reuse, -R172.reuse ;  /* 0x0000000bc1c17223 */ /* 0x180fe200000108ac */
[-C--:B------:R-:W-:Y:S01]  /*d630*/  FMUL.FTZ R153, R153, R11.reuse ;  /* 0x0000000b99997220 */ /* 0x080fe20000410000 */
[----:B--2---:R-:W-:Y:S02]  /*d640*/  IMAD R158, R2, 0xc00, R203 ;  /* 0x00000c00029e7824 */ /* 0x004fe400078e02cb */
[----:B------:R-:W0:Y:S01]  /*d650*/  S2R R203, SR_TID.X ;  /* 0x0000000000cb7919 */ /* 0x000e220000002100 */
        /* <DEDUP_REMOVED lines=22> */
[----:B------:R-:W1:Y:S01]  /*d7c0*/  MUFU.EX2 R172, R153 ;  /* 0x0000009900ac7308 */ /* 0x000e620000000800 */
[----:B------:R-:W-:-:S02]  /*d7d0*/  IMAD.MOV.U32 R159, RZ, RZ, 0x40000040 ;  /* 0x40000040ff9f7424 */ /* 0x000fc400078e00ff */
        /* <DEDUP_REMOVED lines=64> */
[----:B------:R-:W-:Y:S01]  /*dbe0*/  R2UR UR7, R159 ;  /* 0x000000009f0772ca */ /* 0x000fe200000e0000 */
[----:B------:R-:W-:Y:S01]  /*dbf0*/  @!P1 VIADD R159, R201, 0x32440 ;  /* 0x00032440c99f9836 */ /* 0x000fe20000000000 */
[----:B0-----:R-:W-:Y:S01]  /*dc00*/  SHF.R.U32.HI R168, RZ, 0x7, R203 ;  /* 0x00000007ffa87819 */ /* 0x001fe200000116cb */
[----:B-1----:R-:W-:Y:S01]  /*dc10*/  FFMA.FTZ R0, R172, R0, R193 ;  /* 0x00000000ac007223 */ /* 0x002fe200000100c1 */
        /* <DEDUP_REMOVED lines=64> */
[----:B------:R-:W-:-:S02]  /*e020*/  IADD3 R172, -R168, 0xb, RZ ;  /* 0x0000000ba8ac7810 */ /* 0x000fc40007ffe1ff */
[----:B------:R-:W-:-:S03]  /*e030*/  @!P1 PRMT R159, RZ, 0x654, R159 ;  /* 0x00000654ff9f9816 */ /* 0x000fc6000000009f */
[----:B------:R1:W-:Y:S06]  /*e040*/  BAR.ARV R172, 0x100 ;  /* 0x000400ac0000751d */ /* 0x0003ec0000002000 */
[----:B------:R0:W-:Y:S01]  /*e050*/  @!P1 SYNCS.ARRIVE.TRANS64.RED.A1T0 RZ, [R159+URZ], RZ ;  /* 0x000000ff9fff99a7 */ /* 0x0001e2000810043f */
[----:B------:R-:W2:Y:S01]  /*e060*/  MUFU.EX2 R153, R202 ;  /* 0x000000ca00997308 */ /* 0x000ea20000000800 */
[----:B0-----:R-:W-:-:S07]  /*e070*/  VIADD R159, R168, 0x8 ;  /* 0x00000008a89f7836 */ /* 0x001fce0000000000 */
[----:B------:R-:W0:Y:S01]  /*e080*/  MUFU.EX2 R155, R155 ;  /* 0x0000009b009b7308 */ /* 0x000e220000000800 */
[----:B------:R-:W-:Y:S01]  /*e090*/  R2UR UR6, R158 ;  /* 0x000000009e0672ca */ /* 0x000fe200000e0000 */
[----:B------:R-:W3:Y:S01]  /*e0a0*/  LDL R168, [R1+0x14] ;  /* 0x0000140001a87983 */ /* 0x000ee20000100800 */
[----:B------:R4:W-:Y:S06]  /*e0b0*/  BAR.SYNC.DEFER_BLOCKING R159, 0x100 ;  /* 0x0004009f0000751d */ /* 0x0009ec0000010000 */
[----:B------:R-:W1:Y:S01]  /*e0c0*/  MUFU.EX2 R157, R157 ;  /* 0x0000009d009d7308 */ /* 0x000e620000000800 */
[C---:B--2---:R-:W-:Y:S01]  /*e0d0*/  FADD.FTZ R0, R153.reuse, R0 ;  /* 0x0000000099007221 */ /* 0x044fe20000010000 */
[----:B------:R-:W-:-:S03]  /*e0e0*/  F2FP.F16.F32.PACK_AB R153, R153, R193 ;  /* 0x000000c19999723e */ /* 0x000fc600000000ff */
[----:B0-----:R-:W-:Y:S01]  /*e0f0*/  FADD.FTZ R0, R155, R0 ;  /* 0x000000009b007221 */ /* 0x001fe20000010000 */
[----:B-1----:R-:W-:-:S04]  /*e100*/  F2FP.F16.F32.PACK_AB R155, R157, R155 ;  /* 0x0000009b9d9b723e */ /* 0x002fc800000000ff */
[----:B------:R-:W-:-:S06]  /*e110*/  WARPGROUP.ARRIVE ;  /* 0x00000000000079c5 */ /* 0x000fcc0000000000 */
[----:B------:R-:W-:Y:S01]  /*e120*/  HGMMA.64x256x16.F32 R24, R152, gdesc[UR4].tnspB, R24, gsb0 ;  /* 0x43e0000498187df0 */ /* 0x000fe20008000818 */
[----:B------:R-:W0:Y:S08]  /*e130*/  MUFU.EX2 R160, R160 ;  /* 0x000000a000a07308 */ /* 0x000e300000000800 */
[----:B------:R-:W1:Y:S08]  /*e140*/  MUFU.EX2 R161, R161 ;  /* 0x000000a100a17308 */ /* 0x000e700000000800 */
[----:B------:R-:W-:Y:S08]  /*e150*/  MUFU.EX2 R165, R165 ;  /* 0x000000a500a57308 */ /* 0x000ff00000000800 */
[----:B------:R-:W-:Y:S08]  /*e160*/  MUFU.EX2 R162, R162 ;  /* 0x000000a200a27308 */ /* 0x000ff00000000800 */
[----:B------:R-:W2:Y:S08]  /*e170*/  MUFU.EX2 R163, R163 ;  /* 0x000000a300a37308 */ /* 0x000eb00000000800 */
[----:B------:R-:W-:Y:S08]  /*e180*/  MUFU.EX2 R166, R166 ;  /* 0x000000a600a67308 */ /* 0x000ff00000000800 */
[----:B------:R-:W4:Y:S01]  /*e190*/  MUFU.EX2 R167, R167 ;  /* 0x000000a700a77308 */ /* 0x000f220000000800 */
[----:B0-----:R-:W-:-:S04]  /*e1a0*/  FADD.FTZ R3, R160, R3 ;  /* 0x00000003a0037221 */ /* 0x001fc80000010000 */
[----:B-1----:R-:W-:-:S03]  /*e1b0*/  FADD.FTZ R3, R161, R3 ;  /* 0x00000003a1037221 */ /* 0x002fc60000010000 */
[----:B------:R-:W-:Y:S08]  /*e1c0*/  MUFU.EX2 R215, R215 ;  /* 0x000000d700d77308 */ /* 0x000ff00000000800 */
[----:B------:R-:W-:Y:S08]  /*e1d0*/  MUFU.EX2 R169, R169 ;  /* 0x000000a900a97308 */ /* 0x000ff00000000800 */
[----:B------:R-:W-:Y:S01]  /*e1e0*/  MUFU.EX2 R173, R173 ;  /* 0x000000ad00ad7308 */ /* 0x000fe20000000800 */
[----:B------:R-:W-:-:S07]  /*e1f0*/  WARPGROUP.DEPBAR.LE gsb0, 0x0 ;  /* 0x00008000000079c5 */ /* 0x000fce0000010000 */
[----:B------:R-:W0:Y:S01]  /*e200*/  MUFU.EX2 R154, R164 ;  /* 0x000000a4009a7308 */ /* 0x000e220000000800 */
[----:B------:R-:W-:Y:S01]  /*e210*/  VIADD R152, R158, 0x80 ;  /* 0x000000809e987836 */ /* 0x000fe20000000000 */
[----:B------:R-:W-:-:S04]  /*e220*/  MOV R153, 0x40000040 ;  /* 0x4000004000997802 */ /* 0x000fc80000000f00 */
[----:B------:R-:W-:Y:S02]  /*e230*/  R2UR UR6, R152 ;  /* 0x00000000980672ca */ /* 0x000fe400000e0000 */
[----:B------:R-:W-:Y:S02]  /*e240*/  R2UR UR7, R153 ;  /* 0x00000000990772ca */ /* 0x000fe400000e0000 */
[----:B------:R-:W-:Y:S02]  /*e250*/  F2FP.F16.F32.PACK_AB R152, R161, R160 ;  /* 0x000000a0a198723e */ /* 0x000fe400000000ff */
[----:B--2---:R-:W-:Y:S02]  /*e260*/  F2FP.F16.F32.PACK_AB R153, R163, R162 ;  /* 0x000000a2a399723e */ /* 0x004fe400000000ff */
[----:B----4-:R-:W-:Y:S01]  /*e270*/  F2FP.F16.F32.PACK_AB R155, R167, R166 ;  /* 0x000000a6a79b723e */ /* 0x010fe200000000ff */
[----:B0-----:R-:W-:Y:S01]  /*e280*/  FADD.FTZ R3, R154, R3 ;  /* 0x000000039a037221 */ /* 0x001fe20000010000 */
[----:B------:R-:W-:-:S04]  /*e290*/  F2FP.F16.F32.PACK_AB R154, R165, R154 ;  /* 0x0000009aa59a723e */ /* 0x000fc800000000ff */
[----:B------:R-:W-:-:S06]  /*e2a0*/  WARPGROUP.ARRIVE ;  /* 0x00000000000079c5 */ /* 0x000fcc0000000000 */
[----:B------:R-:W-:Y:S01]  /*e2b0*/  HGMMA.64x256x16.F32 R24, R152, gdesc[UR4].tnspB, R24, gsb0 ;  /* 0x43e0000498187df0 */ /* 0x000fe20008000818 */
[----:B------:R-:W-:Y:S01]  /*e2c0*/  MUFU.EX2 R170, R170 ;  /* 0x000000aa00aa7308 */ /* 0x000fe20000000800 */
[----:B------:R-:W-:-:S07]  /*e2d0*/  FADD.FTZ R3, R165, R3 ;  /* 0x00000003a5037221 */ /* 0x000fce0000010000 */
[----:B------:R-:W0:Y:S08]  /*e2e0*/  MUFU.EX2 R171, R171 ;  /* 0x000000ab00ab7308 */ /* 0x000e300000000800 */
[----:B------:R-:W-:Y:S08]  /*e2f0*/  MUFU.EX2 R174, R174 ;  /* 0x000000ae00ae7308 */ /* 0x000ff00000000800 */
[----:B------:R-:W1:Y:S01]  /*e300*/  MUFU.EX2 R175, R175 ;  /* 0x000000af00af7308 */ /* 0x000e620000000800 */
[----:B------:R-:W-:-:S04]  /*e310*/  FADD.FTZ R3, R215, R3 ;  /* 0x00000003d7037221 */ /* 0x000fc80000010000 */
[----:B------:R-:W-:-:S03]  /*e320*/  FADD.FTZ R3, R169, R3 ;  /* 0x00000003a9037221 */ /* 0x000fc60000010000 */
[----:B------:R-:W-:Y:S08]  /*e330*/  MUFU.EX2 R176, R176 ;  /* 0x000000b000b07308 */ /* 0x000ff00000000800 */
[----:B------:R-:W-:Y:S08]  /*e340*/  MUFU.EX2 R177, R177 ;  /* 0x000000b100b17308 */ /* 0x000ff00000000800 */
[----:B------:R-:W-:Y:S08]  /*e350*/  MUFU.EX2 R181, R181 ;  /* 0x000000b500b57308 */ /* 0x000ff00000000800 */
[----:B------:R-:W-:Y:S08]  /*e360*/  MUFU.EX2 R178, R178 ;  /* 0x000000b200b27308 */ /* 0x000ff00000000800 */
[----:B------:R-:W-:Y:S08]  /*e370*/  MUFU.EX2 R179, R179 ;  /* 0x000000b300b37308 */ /* 0x000ff00000000800 */
[----:B------:R-:W-:Y:S01]  /*e380*/  MUFU.EX2 R182, R182 ;  /* 0x000000b600b67308 */ /* 0x000fe20000000800 */
[----:B------:R-:W-:-:S07]  /*e390*/  WARPGROUP.DEPBAR.LE gsb0, 0x0 ;  /* 0x00008000000079c5 */ /* 0x000fce0000010000 */
[----:B------:R-:W2:Y:S01]  /*e3a0*/  MUFU.EX2 R154, R156 ;  /* 0x0000009c009a7308 */ /* 0x000ea20000000800 */
[----:B------:R-:W-:Y:S02]  /*e3b0*/  VIADD R152, R158, 0x100 ;  /* 0x000001009e987836 */ /* 0x000fe40000000000 */
[----:B------:R-:W-:-:S03]  /*e3c0*/  IMAD.MOV.U32 R153, RZ, RZ, 0x40000040 ;  /* 0x40000040ff997424 */ /* 0x000fc600078e00ff */
[----:B------:R-:W-:Y:S02]  /*e3d0*/  R2UR UR6, R152 ;  /* 0x00000000980672ca */ /* 0x000fe400000e0000 */
[----:B------:R-:W-:Y:S02]  /*e3e0*/  R2UR UR7, R153 ;  /* 0x00000000990772ca */ /* 0x000fe400000e0000 */
[----:B------:R-:W-:Y:S02]  /*e3f0*/  F2FP.F16.F32.PACK_AB R152, R169, R215 ;  /* 0x000000d7a998723e */ /* 0x000fe400000000ff */
[----:B0-----:R-:W-:Y:S02]  /*e400*/  F2FP.F16.F32.PACK_AB R153, R171, R170 ;  /* 0x000000aaab99723e */ /* 0x001fe400000000ff */
[----:B-1----:R-:W-:Y:S01]  /*e410*/  F2FP.F16.F32.PACK_AB R155, R175, R174 ;  /* 0x000000aeaf9b723e */ /* 0x002fe200000000ff */
[----:B--2---:R-:W-:Y:S01]  /*e420*/  FADD.FTZ R3, R154, R3 ;  /* 0x000000039a037221 */ /* 0x004fe20000010000 */
[----:B------:R-:W-:-:S04]  /*e430*/  F2FP.F16.F32.PACK_AB R154, R173, R154 ;  /* 0x0000009aad9a723e */ /* 0x000fc800000000ff */
[----:B------:R-:W-:-:S06]  /*e440*/  WARPGROUP.ARRIVE ;  /* 0x00000000000079c5 */ /* 0x000fcc0000000000 */
[----:B------:R-:W-:Y:S01]  /*e450*/  HGMMA.64x256x16.F32 R24, R152, gdesc[UR4].tnspB, R24, gsb0 ;  /* 0x43e0000498187df0 */ /* 0x000fe20008000818 */
[----:B------:R-:W0:Y:S01]  /*e460*/  MUFU.EX2 R183, R183 ;  /* 0x000000b700b77308 */ /* 0x000e220000000800 */
[----:B------:R-:W-:-:S04]  /*e470*/  FADD.FTZ R3, R173, R3 ;  /* 0x00000003ad037221 */ /* 0x000fc80000010000 */
[----:B------:R-:W-:-:S04]  /*e480*/  FADD.FTZ R3, R176, R3 ;  /* 0x00000003b0037221 */ /* 0x000fc80000010000 */
[----:B------:R-:W-:Y:S01]  /*e490*/  FADD.FTZ R3, R177, R3 ;  /* 0x00000003b1037221 */ /* 0x000fe20000010000 */
[----:B------:R-:W-:Y:S08]  /*e4a0*/  MUFU.EX2 R184, R184 ;  /* 0x000000b800b87308 */ /* 0x000ff00000000800 */
[----:B------:R-:W-:Y:S08]  /*e4b0*/  MUFU.EX2 R185, R185 ;  /* 0x000000b900b97308 */ /* 0x000ff00000000800 */
[----:B------:R-:W-:Y:S08]  /*e4c0*/  MUFU.EX2 R189, R189 ;  /* 0x000000bd00bd7308 */ /* 0x000ff00000000800 */
[----:B------:R-:W-:Y:S08]  /*e4d0*/  MUFU.EX2 R186, R186 ;  /* 0x000000ba00ba7308 */ /* 0x000ff00000000800 */
[----:B------:R-:W-:Y:S08]  /*e4e0*/  MUFU.EX2 R187, R187 ;  /* 0x000000bb00bb7308 */ /* 0x000ff00000000800 */
[----:B------:R-:W-:Y:S08]  /*e4f0*/  MUFU.EX2 R190, R190 ;  /* 0x000000be00be7308 */ /* 0x000ff00000000800 */
[----:B------:R-:W-:Y:S01]  /*e500*/  MUFU.EX2 R191, R191 ;  /* 0x000000bf00bf7308 */ /* 0x000fe20000000800 */
[----:B------:R-:W-:-:S07]  /*e510*/  WARPGROUP.DEPBAR.LE gsb0, 0x0 ;  /* 0x00008000000079c5 */ /* 0x000fce0000010000 */
[----:B------:R-:W1:Y:S01]  /*e520*/  MUFU.EX2 R154, R180 ;  /* 0x000000b4009a7308 */ /* 0x000e620000000800 */
[----:B------:R-:W-:Y:S02]  /*e530*/  VIADD R152, R158, 0x180 ;  /* 0x000001809e987836 */ /* 0x000fe40000000000 */
[----:B------:R-:W-:-:S03]  /*e540*/  IMAD.MOV.U32 R153, RZ, RZ, 0x40000040 ;  /* 0x40000040ff997424 */ /* 0x000fc600078e00ff */
[----:B------:R-:W-:Y:S02]  /*e550*/  R2UR UR6, R152 ;  /* 0x00000000980672ca */ /* 0x000fe400000e0000 */
[----:B------:R-:W-:Y:S02]  /*e560*/  R2UR UR7, R153 ;  /* 0x00000000990772ca */ /* 0x000fe400000e0000 */
[----:B------:R-:W-:Y:S02]  /*e570*/  F2FP.F16.F32.PACK_AB R152, R177, R176 ;  /* 0x000000b0b198723e */ /* 0x000fe400000000ff */
[----:B------:R-:W-:Y:S02]  /*e580*/  F2FP.F16.F32.PACK_AB R153, R179, R178 ;  /* 0x000000b2b399723e */ /* 0x000fe400000000ff */
[----:B0-----:R-:W-:Y:S01]  /*e590*/  F2FP.F16.F32.PACK_AB R155, R183, R182 ;  /* 0x000000b6b79b723e */ /* 0x001fe200000000ff */
[----:B-1----:R-:W-:Y:S01]  /*e5a0*/  FADD.FTZ R3, R154, R3 ;  /* 0x000000039a037221 */ /* 0x002fe20000010000 */
[----:B------:R-:W-:-:S04]  /*e5b0*/  F2FP.F16.F32.PACK_AB R154, R181, R154 ;  /* 0x0000009ab59a723e */ /* 0x000fc800000000ff */
[----:B------:R-:W-:-:S06]  /*e5c0*/  WARPGROUP.ARRIVE ;  /* 0x00000000000079c5 */ /* 0x000fcc0000000000 */
[----:B------:R-:W-:Y:S01]  /*e5d0*/  HGMMA.64x256x16.F32 R24, R152, gdesc[UR4].tnspB, R24, gsb0 ;  /* 0x43e0000498187df0 */ /* 0x000fe20008000818 */
        /* <DEDUP_REMOVED lines=8> */
[----:B------:R-:W-:Y:S01]  /*e660*/  MUFU.EX2 R199, R199 ;  /* 0x000000c700c77308 */ /* 0x000fe20000000800 */
[----:B------:R-:W-:Y:S01]  /*e670*/  IMAD.MOV.U32 R159, RZ, RZ, 0x40000040 ;  /* 0x40000040ff9f7424 */ /* 0x000fe200078e00ff */
[----:B------:R-:W-:-:S06]  /*e680*/  WARPGROUP.DEPBAR.LE gsb0, 0x0 ;  /* 0x00008000000079c5 */ /* 0x000fcc0000010000 */
[----:B------:R-:W0:Y:S01]  /*e690*/  MUFU.EX2 R154, R188 ;  /* 0x000000bc009a7308 */ /* 0x000e220000000800 */
[----:B------:R-:W-:Y:S02]  /*e6a0*/  VIADD R152, R158, 0x200 ;  /* 0x000002009e987836 */ /* 0x000fe40000000000 */
[----:B------:R-:W-:-:S03]  /*e6b0*/  IMAD.MOV.U32 R153, RZ, RZ, 0x40000040 ;  /* 0x40000040ff997424 */ /* 0x000fc600078e00ff */
[----:B------:R-:W-:Y:S02]  /*e6c0*/  R2UR UR6, R152 ;  /* 0x00000000980672ca */ /* 0x000fe400000e0000 */
[----:B------:R-:W-:Y:S02]  /*e6d0*/  R2UR UR7, R153 ;  /* 0x00000000990772ca */ /* 0x000fe400000e0000 */
[----:B------:R-:W-:Y:S02]  /*e6e0*/  F2FP.F16.F32.PACK_AB R152, R185, R184 ;  /* 0x000000b8b998723e */ /* 0x000fe400000000ff */
[----:B------:R-:W-:Y:S02]  /*e6f0*/  F2FP.F16.F32.PACK_AB R153, R187, R186 ;  /* 0x000000babb99723e */ /* 0x000fe400000000ff */
[----:B------:R-:W-:Y:S01]  /*e700*/  F2FP.F16.F32.PACK_AB R155, R191, R190 ;  /* 0x000000bebf9b723e */ /* 0x000fe200000000ff */
[----:B0-----:R-:W-:Y:S01]  /*e710*/  FADD.FTZ R3, R154, R3 ;  /* 0x000000039a037221 */ /* 0x001fe20000010000 */
[----:B------:R-:W-:-:S04]  /*e720*/  F2FP.F16.F32.PACK_AB R154, R189, R154 ;  /* 0x0000009abd9a723e */ /* 0x000fc800000000ff */
[----:B------:R-:W-:-:S06]  /*e730*/  WARPGROUP.ARRIVE ;  /* 0x00000000000079c5 */ /* 0x000fcc0000000000 */
[----:B------:R-:W-:Y:S01]  /*e740*/  HGMMA.64x256x16.F32 R24, R152, gdesc[UR4].tnspB, R24, gsb0 ;  /* 0x43e0000498187df0 */ /* 0x000fe20008000818 */
[----:B------:R-:W-:Y:S01]  /*e750*/  FADD.FTZ R3, R189, R3 ;  /* 0x00000003bd037221 */ /* 0x000fe20000010000 */
[----:B------:R-:W-:Y:S01]  /*e760*/  VIADD R158, R158, 0x280 ;  /* 0x000002809e9e7836 */ /* 0x000fe20000000000 */
[----:B------:R-:W-:-:S04]  /*e770*/  R2UR UR7, R159 ;  /* 0x000000009f0772ca */ /* 0x000fc800000e0000 */
[----:B------:R-:W-:Y:S01]  /*e780*/  R2UR UR6, R158 ;  /* 0x000000009e0672ca */ /* 0x000fe200000e0000 */
        /* <DEDUP_REMOVED lines=16> */
[----:B---3--:R-:W-:-:S03]  /*e890*/  ISETP.GT.AND P2, PT, R200, R168, PT ;  /* 0x000000a8c800720c */ /* 0x008fc60003f44270 */
[----:B------:R-:W-:Y:S01]  /*e8a0*/  FADD.FTZ R191, R191, R190 ;  /* 0x000000bebfbf7221 */ /* 0x000fe20000010000 */
[----:B------:R-:W-:Y:S01]  /*e8b0*/  @!P1 IADD3 R201, R201, 0x32460, RZ ;  /* 0x00032460c9c99810 */ /* 0x000fe20007ffe0ff */
[----:B------:R-:W-:Y:S02]  /*e8c0*/  WARPGROUP.DEPBAR.LE gsb0, 0x0 ;  /* 0x00008000000079c5 */ /* 0x000fe40000010000 */
[----:B------:R-:W0:Y:S08]  /*e8d0*/  MUFU.EX2 R152, R192 ;  /* 0x000000c000987308 */ /* 0x000e300000000800 */
[----:B------:R-:W1:Y:S01]  /*e8e0*/  MUFU.EX2 R154, R196 ;  /* 0x000000c4009a7308 */ /* 0x000e620000000800 */
[----:B0-----:R-:W-:-:S04]  /*e8f0*/  FADD.FTZ R3, R152, R3 ;  /* 0x0000000398037221 */ /* 0x001fc80000010000 */
[C---:B------:R-:W-:Y:S01]  /*e900*/  FADD.FTZ R3, R214.reuse, R3 ;  /* 0x00000003d6037221 */ /* 0x040fe20000010000 */
[----:B------:R-:W-:Y:S02]  /*e910*/  F2FP.F16.F32.PACK_AB R152, R214, R152 ;  /* 0x00000098d698723e */ /* 0x000fe400000000ff */
[----:B------:R-:W-:Y:S01]  /*e920*/  F2FP.F16.F32.PACK_AB R153, R195, R194 ;  /* 0x000000c2c399723e */ /* 0x000fe200000000ff */
[----:B-1----:R-:W-:Y:S01]  /*e930*/  FADD.FTZ R3, R154, R3 ;  /* 0x000000039a037221 */ /* 0x002fe20000010000 */
[----:B------:R-:W-:Y:S02]  /*e940*/  F2FP.F16.F32.PACK_AB R154, R197, R154 ;  /* 0x0000009ac59a723e */ /* 0x000fe400000000ff */
[----:B------:R-:W-:-:S04]  /*e950*/  F2FP.F16.F32.PACK_AB R155, R199, R198 ;  /* 0x000000c6c79b723e */ /* 0x000fc800000000ff */
[----:B------:R-:W-:-:S06]  /*e960*/  WARPGROUP.ARRIVE ;  /* 0x00000000000079c5 */ /* 0x000fcc0000000000 */
[----:B------:R-:W-:Y:S01]  /*e970*/  HGMMA.64x256x16.F32 R24, R152, gdesc[UR4].tnspB, R24, gsb0 ;  /* 0x43e0000498187df0 */ /* 0x000fe20008000818 */
[----:B------:R-:W-:Y:S01]  /*e980*/  FADD.FTZ R194, R194, R191 ;  /* 0x000000bfc2c27221 */ /* 0x000fe20000010000 */
[----:B------:R-:W-:-:S03]  /*e990*/  @!P1 PRMT R201, RZ, 0x654, R201 ;  /* 0x00000654ffc99816 */ /* 0x000fc600000000c9 */
[----:B------:R-:W-:-:S04]  /*e9a0*/  FADD.FTZ R195, R195, R194 ;  /* 0x000000c2c3c37221 */ /* 0x000fc80000010000 */
[----:B------:R-:W-:Y:S01]  /*e9b0*/  FADD.FTZ R0, R198, R195 ;  /* 0x000000c3c6007221 */ /* 0x000fe20000010000 */
[----:B------:R-:W-:Y:S01]  /*e9c0*/  FADD.FTZ R3, R197, R3 ;  /* 0x00000003c5037221 */ /* 0x000fe20000010000 */
[----:B------:R-:W-:Y:S02]  /*e9d0*/  VIADD R200, R200, 0xffffffff ;  /* 0xffffffffc8c87836 */ /* 0x000fe40000000000 */
[----:B------:R-:W-:Y:S01]  /*e9e0*/  FADD.FTZ R0, R199, R0 ;  /* 0x00000000c7007221 */ /* 0x000fe20000010000 */
[----:B------:R-:W-:Y:S02]  /*e9f0*/  IMAD.MOV.U32 R202, RZ, RZ, R23 ;  /* 0x000000ffffca7224 */ /* 0x000fe400078e0017 */
[----:B------:R-:W-:Y:S01]  /*ea00*/  IMAD.MOV.U32 R203, RZ, RZ, R10 ;  /* 0x000000ffffcb7224 */ /* 0x000fe200078e000a */
[----:B------:R-:W-:Y:S02]  /*ea10*/  WARPGROUP.DEPBAR.LE gsb0, 0x0 ;  /* 0x00008000000079c5 */ /* 0x000fe40000010000 */
[----:B------:R1:W-:Y:S01]  /*ea20*/  @!P1 SYNCS.ARRIVE.TRANS64.RED.A1T0 RZ, [R201+URZ], RZ ;  /* 0x000000ffc9ff99a7 */ /* 0x0003e2000810043f */
[----:B------:R-:W-:Y:S05]  /*ea30*/  @P2 BRA `(.L_x_11676) ;  /* 0xffffffd0002c2947 */ /* 0x000fea000383ffff */
[----:B------:R-:W-:-:S07]  /*ea40*/  IMAD.MOV.U32 R214, RZ, RZ, R200 ;  /* 0x000000ffffd67224 */ /* 0x000fce00078e00c8 */
.L_x_11666:
[----:B------:R-:W-:-:S13]  /*ea50*/  ISETP.GE.AND P2, PT, R214, RZ, PT ;  /* 0x000000ffd600720c */ /* 0x000fda0003f46270 */
[----:B------:R-:W-:Y:S05]  /*ea60*/  @!P2 BRA `(.L_x_11677) ;  /* 0x0000002400e4a947 */ /* 0x000fea0003800000 */
[----:B-1----:R-:W-:Y:S02]  /*ea70*/  IMAD.MOV.U32 R201, RZ, RZ, R23 ;  /* 0x000000ffffc97224 */ /* 0x002fe400078e0017 */
[----:B------:R-:W-:-:S07]  /*ea80*/  IMAD.MOV.U32 R202, RZ, RZ, R10 ;  /* 0x000000ffffca7224 */ /* 0x000fce00078e000a */
.L_x_11687:
        /* <DEDUP_REMOVED lines=8> */
.L_x_11678:
[----:B------:R-:W-:Y:S01]  /*eb10*/  IMAD R215, R2, 0x8, R17 ;  /* 0x0000000802d77824 */ /* 0x000fe200078e0211 */
[----:B------:R-:W-:-:S04]  /*eb20*/  SHF.L.U32 R10, R19, 0x1f, RZ ;  /* 0x0000001f130a7819 */ /* 0x000fc800000006ff */
[----:B------:R1:W2:Y:S01]  /*eb30*/  SYNCS.PHASECHK.TRANS64.TRYWAIT P2, [R215+URZ+0x32430], R10 ;  /* 0x0324300ad70075a7 */ /* 0x0002a2000804017f */
[----:B------:R-:W-:Y:S05]  /*eb40*/  @!P0 BRA `(.L_x_11679) ;  /* 0x0000000000048947 */ /* 0x000fea0003800000 */
[----:B------:R-:W-:Y:S01]  /*eb50*/  BPT.TRAP 0x1 ;  /* 0x000000040000795c */ /* 0x000fe20000300000 */
.L_x_11679:
[----:B------:R-:W3:Y:S01]  /*eb60*/  LDL R11, [R1+0x8] ;  /* 0x00000800010b7983 */ /* 0x000ee20000100800 */
[----:B------:R-:W-:Y:S01]  /*eb70*/  MOV R157, 0x40000040 ;  /* 0x40000040009d7802 */ /* 0x000fe20000000f00 */
[----:B---3--:R-:W-:Y:S01]  /*eb80*/  IMAD R156, R2, 0x300, R11 ;  /* 0x00000300029c7824 */ /* 0x008fe200078e020b */
[----:B--2---:R-:W-:Y:S06]  /*eb90*/  @P2 BRA `(.L_x_11680) ;  /* 0x0000000000082947 */ /* 0x004fec0003800000 */
[----:B------:R-:W2:Y:S02]  /*eba0*/  SYNCS.PHASECHK.TRANS64.TRYWAIT P2, [R215+URZ+0x32430], R10 ;  /* 0x0324300ad70075a7 */ /* 0x000ea4000804017f */
[----:B--2---:R-:W-:Y:S05]  /*ebb0*/  @!P2 BRA `(.L_x_11681) ;  /* 0x000000c400bca947 */ /* 0x004fea0003800000 */
.L_x_11680:
[----:B------:R-:W-:Y:S05]  /*ebc0*/  WARPSYNC.ALL ;  /* 0x0000000000007948 */ /* 0x000fea0003800000 */
[C---:B------:R-:W-:Y:S01]  /*ebd0*/  R2UR UR6, R156.reuse ;  /* 0x000000009c0672ca */ /* 0x040fe200000e0000 */
[C---:B0-----:R-:W-:Y:S01]  /*ebe0*/  VIADD R154, R156.reuse, 0x2 ;  /* 0x000000029c9a7836 */ /* 0x041fe20000000000 */
[----:B------:R-:W-:Y:S01]  /*ebf0*/  R2UR UR7, R157 ;  /* 0x000000009d0772ca */ /* 0x000fe200000e0000 */
[----:B------:R-:W-:Y:S01]  /*ec00*/  VIADD R152, R156, 0x4 ;  /* 0x000000049c987836 */ /* 0x000fe20000000000 */
[----:B------:R-:W-:Y:S01]  /*ec10*/  R2UR UR4, R216 ;  /* 0x00000000d80472ca */ /* 0x000fe200000e0000 */
[----:B------:R-:W-:Y:S01]  /*ec20*/  VIADD R156, R156, 0x6 ;  /* 0x000000069c9c7836 */ /* 0x000fe20000000000 */
[----:B------:R-:W-:Y:S01]  /*ec30*/  R2UR UR5, R217 ;  /* 0x00000000d90572ca */ /* 0x000fe200000e0000 */
[----:B------:R-:W-:Y:S01]  /*ec40*/  IMAD.MOV.U32 R155, RZ, RZ, 0x40000040 ;  /* 0x40000040ff9b7424 */ /* 0x000fe200078e00ff */
[----:B------:R-:W-:Y:S01]  /*ec50*/  R2UR UR10, R154 ;  /* 0x000000009a0a72ca */ /* 0x000fe200000e0000 */
[----:B------:R-:W-:Y:S01]  /*ec60*/  IMAD.MOV.U32 R153, RZ, RZ, 0x40000040 ;  /* 0x40000040ff997424 */ /* 0x000fe200078e00ff */
[----:B------:R-:W-:Y:S01]  /*ec70*/  R2UR UR14, R152 ;  /* 0x00000000980e72ca */ /* 0x000fe200000e0000 */
[----:B------:R-:W-:Y:S01]  /*ec80*/  IMAD.MOV.U32 R157, RZ, RZ, 0x40000040 ;  /* 0x40000040ff9d7424 */ /* 0x000fe200078e00ff */
[----:B------:R-:W-:-:S02]  /*ec90*/  R2UR UR11, R155 ;  /* 0x000000009b0b72ca */ /* 0x000fc400000e0000 */
[----:B------:R-:W-:Y:S02]  /*eca0*/  R2UR UR15, R153 ;  /* 0x00000000990f72ca */ /* 0x000fe400000e0000 */
[----:B------:R-:W-:Y:S02]  /*ecb0*/  R2UR UR18, R156 ;  /* 0x000000009c1272ca */ /* 0x000fe400000e0000 */
[----:B------:R-:W-:Y:S02]  /*ecc0*/  R2UR UR19, R157 ;  /* 0x000000009d1372ca */ /* 0x000fe400000e0000 */
[----:B------:R-:W-:Y:S01]  /*ecd0*/  WARPGROUP.ARRIVE ;  /* 0x00000000000079c5 */ /* 0x000fe20000000000 */
[----:B------:R-:W-:Y:S02]  /*ece0*/  R2UR UR8, R236 ;  /* 0x00000000ec0872ca */ /* 0x000fe400000e0000 */
[----:B------:R-:W-:Y:S02]  /*ecf0*/  R2UR UR9, R237 ;  /* 0x00000000ed0972ca */ /* 0x000fe400000e0000 */
[----:B------:R-:W-:Y:S01]  /*ed00*/  R2UR UR12, R234 ;  /* 0x00000000ea0c72ca */ /* 0x000fe200000e0000 */
[----:B------:R-:W-:Y:S01]  /*ed10*/  HGMMA.64x96x16.F32 R152, gdesc[UR4], RZ, !UPT, gsb0 ;  /* 0x01600000049879f0 */ /* 0x000fe2000c0008ff */
        /* <DEDUP_REMOVED lines=15> */
.L_x_11682:
[----:B------:R0:W3:Y:S01]  /*ee10*/  SYNCS.PHASECHK.TRANS64.TRYWAIT P2, [R215+URZ+0x32450], R10 ;  /* 0x0324500ad70075a7 */ /* 0x0000e2000804017f */
[----:B------:R-:W-:Y:S05]  /*ee20*/  @!P0 BRA `(.L_x_11683) ;  /* 0x0000000000048947 */ /* 0x000fea0003800000 */
[----:B------:R-:W-:Y:S01]  /*ee30*/  BPT.TRAP 0x1 ;  /* 0x000000040000795c */ /* 0x000fe20000300000 */
.L_x_11683:
[----:B------:R-:W-:Y:S04]  /*ee40*/  BSSY B0, `(.L_x_11684) ;  /* 0x0000004000007945 */ /* 0x000fe80003800000 */
[----:B---3--:R-:W-:Y:S05]  /*ee50*/  @P2 BRA `(.L_x_11685) ;  /* 0x0000000000082947 */ /* 0x008fea0003800000 */
[----:B------:R-:W3:Y:S02]  /*ee60*/  SYNCS.PHASECHK.TRANS64.TRYWAIT P2, [R215+URZ+0x32450], R10 ;  /* 0x0324500ad70075a7 */ /* 0x000ee4000804017f */
[----:B---3--:R-:W-:Y:S05]  /*ee70*/  @!P2 BRA `(.L_x_11686) ;  /* 0x000000c40020a947 */ /* 0x008fea0003800000 */
.L_x_11685:
[----:B------:R-:W-:Y:S05]  /*ee80*/  BSYNC B0 ;  /* 0x0000000000007941 */ /* 0x000fea0003800000 */
.L_x_11684:
[----:B------:R-:W-:Y:S05]  /*ee90*/  WARPSYNC.ALL ;  /* 0x0000000000007948 */ /* 0x000fea0003800000 */
[----:B------:R-:W0:Y:S01]  /*eea0*/  LDL R23, [R1+0xc] ;  /* 0x00000c0001177983 */ /* 0x000e220000100800 */
[----:B------:R-:W-:Y:S01]  /*eeb0*/  IMAD.MOV.U32 R11, RZ, RZ, 0x40000040 ;  /* 0x40000040ff0b7424 */ /* 0x000fe200078e00ff */
[----:B------:R-:W-:Y:S01]  /*eec0*/  R2UR UR4, R4 ;  /* 0x00000000040472ca */ /* 0x000fe200000e0000 */
[----:B------:R-:W-:Y:S01]  /*eed0*/  WARPGROUP.ARRIVE ;  /* 0x00000000000079c5 */ /* 0x000fe20000000000 */
[----:B------:R-:W-:Y:S02]  /*eee0*/  R2UR UR5, R5 ;  /* 0x00000000050572ca */ /* 0x000fe400000e0000 */
[----:B------:R-:W-:-:S02]  /*eef0*/  R2UR UR7, R11 ;  /* 0x000000000b0772ca */ /* 0x000fc400000e0000 */
[----:B------:R-:W-:Y:S01]  /*ef00*/  MOV R225, 0x40000040 ;  /* 0x4000004000e17802 */ /* 0x000fe20000000f00 */
[----:B0123--:R-:W-:-:S04]  /*ef10*/  IMAD R10, R2, 0xc00, R23 ;  /* 0x00000c00020a7824 */ /* 0x00ffc800078e0217 */
[C---:B------:R-:W-:Y:S01]  /*ef20*/  VIADD R224, R10.reuse, 0x2 ;  /* 0x000000020ae07836 */ /* 0x040fe20000000000 */
[----:B------:R-:W-:-:S13]  /*ef30*/  R2UR UR6, R10 ;  /* 0x000000000a0672ca */ /* 0x000fda00000e0000 */
[----:B------:R-:W-:Y:S01]  /*ef40*/  HGMMA.64x96x16.F32 R152, gdesc[UR4], R152, gsb0 ;  /* 0x01600000049879f0 */ /* 0x000fe20008000898 */
[----:B------:R-:W-:Y:S01]  /*ef50*/  R2UR UR6, R224 ;  /* 0x00000000e00672ca */ /* 0x000fe200000e0000 */
[----:B------:R-:W-:Y:S01]  /*ef60*/  VIADD R224, R10, 0x4 ;  /* 0x000000040ae07836 */ /* 0x000fe20000000000 */
[----:B------:R-:W-:Y:S01]  /*ef70*/  R2UR UR7, R225 ;  /* 0x00000000e10772ca */ /* 0x000fe200000e0000 */
[----:B------:R-:W-:Y:S01]  /*ef80*/  IMAD.MOV.U32 R225, RZ, RZ, 0x40000040 ;  /* 0x40000040ffe17424 */ /* 0x000fe200078e00ff */
[----:B------:R-:W-:Y:S02]  /*ef90*/  R2UR UR4, R230 ;  /* 0x00000000e60472ca */ /* 0x000fe400000e0000 */
[----:B------:R-:W-:Y:S01]  /*efa0*/  R2UR UR5, R231 ;  /* 0x00000000e70572ca */ /* 0x000fe200000e0000 */
[----:B------:R-:W-:Y:S02]  /*efb0*/  WARPGROUP.DEPBAR.LE gsb0, 0x0 ;  /* 0x00008000000079c5 */ /* 0x000fe40000010000 */
[----:B------:R-:W-:-:S10]  /*efc0*/  WARPGROUP.ARRIVE ;  /* 0x00000000000079c5 */ /* 0x000fd40000000000 */
        /* <DEDUP_REMOVED lines=28> */
[----:B------:R-:W-:Y:S02]  /*f190*/  R2UR UR6, R224 ;  /* 0x00000000e00672ca */ /* 0x000fe400000e0000 */
[----:B------:R-:W-:Y:S01]  /*f1a0*/  R2UR UR7, R225 ;  /* 0x00000000e10772ca */ /* 0x000fe200000e0000 */
[----:B------:R-:W-:Y:S01]  /*f1b0*/  IMAD.MOV.U32 R225, RZ, RZ, 0x40000040 ;  /* 0x40000040ffe17424 */ /* 0x000fe200078e00ff */
[----:B------:R-:W-:Y:S02]  /*f1c0*/  R2UR UR4, R220 ;  /* 0x00000000dc0472ca */ /* 0x000fe400000e0000 */
[----:B------:R-:W-:Y:S02]  /*f1d0*/  R2UR UR5, R221 ;  /* 0x00000000dd0572ca */ /* 0x000fe400000e0000 */
[----:B------:R-:W-:Y:S01]  /*f1e0*/  IADD3 R224, R10, 0x304, RZ ;  /* 0x000003040ae07810 */ /* 0x000fe20007ffe0ff */
[----:B------:R-:W-:-:S02]  /*f1f0*/  WARPGROUP.DEPBAR.LE gsb0, 0x0 ;  /* 0x00008000000079c5 */ /* 0x000fc40000010000 */
[----:B------:R-:W-:-:S08]  /*f200*/  WARPGROUP.ARRIVE ;  /* 0x00000000000079c5 */ /* 0x000fd00000000000 */
        /* <DEDUP_REMOVED lines=30> */
[----:B------:R-:W-:Y:S02]  /*f3f0*/  R2UR UR7, R225 ;  /* 0x00000000e10772ca */ /* 0x000fe400000e0000 */
[----:B------:R-:W-:Y:S02]  /*f400*/  R2UR UR4, R206 ;  /* 0x00000000ce0472ca */ /* 0x000fe400000e0000 */
[----:B------:R-:W-:Y:S02]  /*f410*/  R2UR UR5, R207 ;  /* 0x00000000cf0572ca */ /* 0x000fe400000e0000 */
[----:B------:R-:W-:Y:S01]  /*f420*/  MOV R225, 0x40000040 ;  /* 0x4000004000e17802 */ /* 0x000fe20000000f00 */
        /* <DEDUP_REMOVED lines=40> */
[----:B------:R-:W-:Y:S02]  /*f6b0*/  R2UR UR7, R225 ;  /* 0x00000000e10772ca */ /* 0x000fe400000e0000 */
[----:B------:R-:W-:Y:S01]  /*f6c0*/  R2UR UR4, R8 ;  /* 0x00000000080472ca */ /* 0x000fe200000e0000 */
[----:B------:R-:W-:Y:S01]  /*f6d0*/  IMAD.MOV.U32 R11, RZ, RZ, 0x40000040 ;  /* 0x40000040ff0b7424 */ /* 0x000fe200078e00ff */
[----:B------:R-:W-:Y:S01]  /*f6e0*/  R2UR UR5, R9 ;  /* 0x00000000090572ca */ /* 0x000fe200000e0000 */
[----:B------:R-:W2:Y:S01]  /*f6f0*/  LDL R225, [R1+0x4] ;  /* 0x0000040001e17983 */ /* 0x000ea20000100800 */
        /* <DEDUP_REMOVED lines=37> */
[----:B0-----:R-:W-:-:S05]  /*f950*/  FMNMX.FTZ R10, R10, R11, !PT ;  /* 0x0000000b0a0a7209 */ /* 0x001fca0007810000 */
[----:B------:R-:W0:Y:S02]  /*f960*/  SHFL.BFLY PT, R11, R10, 0x1, 0x1f ;  /* 0x0c201f000a0b7f89 */ /* 0x000e2400000e0000 */
[----:B0-----:R-:W-:Y:S02]  /*f970*/  FMNMX.FTZ R10, R10, R11, !PT ;  /* 0x0000000b0a0a7209 */ /* 0x001fe40007810000 */
[----:B------:R-:W0:Y:S03]  /*f980*/  LDC R11, c[0x0][0xa80] ;  /* 0x0002a000ff0b7b82 */ /* 0x000e260000000800 */
[C---:B------:R-:W-:Y:S01]  /*f990*/  FADD.FTZ R202, -R10.reuse, R202 ;  /* 0x000000ca0aca7221 */ /* 0x040fe20000010100 */
[----:B0-----:R-:W-:-:S04]  /*f9a0*/  FMUL.FTZ R200, R10, R11 ;  /* 0x0000000b0ac87220 */ /* 0x001fc80000410000 */
[-CC-:B------:R-:W-:Y:S01]  /*f9b0*/  FFMA.FTZ R23, R156, R11.reuse, -R200.reuse ;  /* 0x0000000b9c177223 */ /* 0x180fe200000108c8 */
[-CC-:B------:R-:W-:Y:S01]  /*f9c0*/  FFMA.FTZ R156, R172, R11.reuse, -R200.reuse ;  /* 0x0000000bac9c7223 */ /* 0x180fe200000108c8 */
[-CC-:B------:R-:W-:Y:S01]  /*f9d0*/  FFMA.FTZ R152, R152, R11.reuse, -R200.reuse ;  /* 0x0000000b98987223 */ /* 0x180fe200000108c8 */
[-C--:B------:R-:W-:Y:S01]  /*f9e0*/  FMUL.FTZ R172, R202, R11.reuse ;  /* 0x0000000bcaac7220 */ /* 0x080fe20000410000 */
[-CC-:B------:R-:W-:Y:S01]  /*f9f0*/  FFMA.FTZ R153, R153, R11.reuse, -R200.reuse ;  /* 0x0000000b99997223 */ /* 0x180fe200000108c8 */
[----:B------:R-:W-:-:S03]  /*fa00*/  FFMA.FTZ R157, R157, R11, -R200 ;  /* 0x0000000b9d9d7223 */ /* 0x000fc600000108c8 */
[----:B------:R-:W-:Y:S08]  /*fa10*/  MUFU.EX2 R152, R152 ;  /* 0x0000009800987308 */ /* 0x000ff00000000800 */
[----:B------:R-:W0:Y:S08]  /*fa20*/  MUFU.EX2 R172, R172 ;  /* 0x000000ac00ac7308 */ /* 0x000e300000000800 */
[----:B------:R-:W1:Y:S08]  /*fa30*/  MUFU.EX2 R153, R153 ;  /* 0x0000009900997308 */ /* 0x000e700000000800 */
[----:B------:R-:W3:Y:S08]  /*fa40*/  MUFU.EX2 R23, R23 ;  /* 0x0000001700177308 */ /* 0x000ef00000000800 */
[----:B------:R-:W4:Y:S01]  /*fa50*/  MUFU.EX2 R157, R157 ;  /* 0x0000009d009d7308 */ /* 0x000f220000000800 */
[----:B0-----:R-:W-:-:S04]  /*fa60*/  FFMA.FTZ R3, R172, R3, R152 ;  /* 0x00000003ac037223 */ /* 0x001fc80000010098 */
[----:B-1----:R-:W-:-:S04]  /*fa70*/  FADD.FTZ R3, R153, R3 ;  /* 0x0000000399037221 */ /* 0x002fc80000010000 */
[----:B---3--:R-:W-:Y:S01]  /*fa80*/  FADD.FTZ R3, R23, R3 ;  /* 0x0000000317037221 */ /* 0x008fe20000010000 */
[----:B----4-:R-:W-:Y:S02]  /*fa90*/  F2FP.F16.F32.PACK_AB R202, R157, R23 ;  /* 0x000000179dca723e */ /* 0x010fe400000000ff */
        /* <DEDUP_REMOVED lines=23> */
[----:B------:R-:W-:-:S03]  /*fc10*/  FFMA.FTZ R160, R160, R11, -R200 ;  /* 0x0000000ba0a07223 */ /* 0x000fc600000108c8 */
        /* <DEDUP_REMOVED lines=19> */
[----:B------:R-:W-:-:S02]  /*fd50*/  F2FP.F16.F32.PACK_AB R200, R153, R152 ;  /* 0x0000009899c8723e */ /* 0x000fc400000000ff */
[----:B------:R-:W0:Y:S02]  /*fd60*/  SHFL.BFLY PT, R152, R23, 0x2, 0x1f ;  /* 0x0c401f0017987f89 */ /* 0x000e2400000e0000 */
[----:B0-----:R-:W-:-:S05]  /*fd70*/  FMNMX.FTZ R23, R23, R152, !PT ;  /* 0x0000009817177209 */ /* 0x001fca0007810000 */
[----:B------:R-:W0:Y:S01]  /*fd80*/  SHFL.BFLY PT, R152, R23, 0x1, 0x1f ;  /* 0x0c201f0017987f89 */ /* 0x000e2200000e0000 */
[----:B------:R-:W-:Y:S01]  /*fd90*/  FADD.FTZ R3, R157, R3 ;  /* 0x000000039d037221 */ /* 0x000fe20000010000 */
[----:B0-----:R-:W-:-:S05]  /*fda0*/  FMNMX.FTZ R23, R23, R152, !PT ;  /* 0x0000009817177209 */ /* 0x001fca0007810000 */
[----:B------:R-:W-:-:S04]  /*fdb0*/  FMUL.FTZ R152, R23, R11 ;  /* 0x0000000b17987220 */ /* 0x000fc80000410000 */
[-CC-:B------:R-:W-:Y:S01]  /*fdc0*/  FFMA.FTZ R157, R170, R11.reuse, -R152.reuse ;  /* 0x0000000baa9d7223 */ /* 0x180fe20000010898 */
[----:B--2---:R-:W-:Y:S02]  /*fdd0*/  IMAD R170, R2, 0xc00, R225 ;  /* 0x00000c0002aa7824 */ /* 0x004fe400078e02e1 */
[----:B------:R-:W0:Y:S01]  /*fde0*/  S2R R225, SR_TID.X ;  /* 0x0000000000e17919 */ /* 0x000e220000002100 */
[----:B------:R-:W-:Y:S01]  /*fdf0*/  FADD.FTZ R201, -R23, R201 ;  /* 0x000000c917c97221 */ /* 0x000fe20000010100 */
[-CC-:B------:R-:W-:Y:S01]  /*fe00*/  FFMA.FTZ R154, R154, R11.reuse, -R152.reuse ;  /* 0x0000000b9a9a7223 */ /* 0x180fe20000010898 */
[-C--:B------:R-:W-:Y:S02]  /*fe10*/  FFMA.FTZ R155, R155, R11.reuse, -R152 ;  /* 0x0000000b9b9b7223 */ /* 0x080fe40000010898 */
[----:B------:R-:W-:-:S03]  /*fe20*/  FMUL.FTZ R201, R201, R11 ;  /* 0x0000000bc9c97220 */ /* 0x000fc60000410000 */
[----:B------:R-:W-:Y:S08]  /*fe30*/  MUFU.EX2 R154, R154 ;  /* 0x0000009a009a7308 */ /* 0x000ff00000000800 */
[----:B------:R-:W1:Y:S08]  /*fe40*/  MUFU.EX2 R203, R201 ;  /* 0x000000c900cb7308 */ /* 0x000e700000000800 */
        /* <DEDUP_REMOVED lines=9> */
[----:B-1----:R-:W-:Y:S01]  /*fee0*/  FFMA.FTZ R0, R203, R0, R154 ;  /* 0x00000000cb007223 */ /* 0x002fe2000001009a */
[-CC-:B------:R-:W-:Y:S01]  /*fef0*/  FFMA.FTZ R175, R175, R11.reuse, -R152.reuse ;  /* 0x0000000bafaf7223 */ /* 0x180fe20000010898 */
[-CC-:B------:R-:W-:Y:S01]  /*ff00*/  FFMA.FTZ R178, R178, R11.reuse, -R152.reuse ;  /* 0x0000000bb2b27223 */ /* 0x180fe20000010898 */
[-CC-:B------:R-:W-:Y:S01]  /*ff10*/  FFMA.FTZ R179, R179, R11.reuse, -R152.reuse ;  /* 0x0000000bb3b37223 */ /* 0x180fe20000010898 */
[-CC-:B------:R-:W-:Y:S01]  /*ff20*/  FFMA.FTZ R182, R182, R11.reuse, -R152.reuse ;  /* 0x0000000bb6b67223 */ /* 0x180fe20000010898 */
[-CC-:B------:R-:W-:Y:S01]  /*ff30*/  FFMA.FTZ R183, R183, R11.reuse, -R152.reuse ;  /* 0x0000000bb7b77223 */ /* 0x180fe20000010898 */
[-CC-:B------:R-:W-:Y:S01]  /*ff40*/  FFMA.FTZ R186, R186, R11.reuse, -R152.reuse ;  /* 0x0000000bbaba7223 */ /* 0x180fe20000010898 */
[-CC-:B------:R-:W-:Y:S01]  /*ff50*/  FFMA.FTZ R187, R187, R11.reuse, -R152.reuse ;  /* 0x0000000bbbbb7223 */ /* 0x180fe20000010898 */
[----:B--2---:R-:W-:Y:S01]  /*ff60*/  F2FP.F16.F32.PACK_AB R201, R155, R154 ;  /* 0x0000009a9bc9723e */ /* 0x004fe200000000ff */
[-CC-:B------:R-:W-:Y:S01]  /*ff70*/  FFMA.FTZ R190, R190, R11.reuse, -R152.reuse ;  /* 0x0000000bbebe7223 */ /* 0x180fe20000010898 */
[-CC-:B------:R-:W-:Y:S01]  /*ff80*/  FFMA.FTZ R191, R191, R11.reuse, -R152.reuse ;  /* 0x0000000bbfbf7223 */ /* 0x180fe20000010898 */
[-CC-:B------:R-:W-:Y:S01]  /*ff90*/  FFMA.FTZ R194, R194, R11.reuse, -R152.reuse ;  /* 0x0000000bc2c27223 */ /* 0x180fe20000010898 */
[-CC-:B------:R-:W-:Y:S01]  /*ffa0*/  FFMA.FTZ R195, R195, R11.reuse, -R152.reuse ;  /* 0x0000000bc3c37223 */ /* 0x180fe20000010898 */
[-CC-:B------:R-:W-:Y:S01]  /*ffb0*/  FFMA.FTZ R198, R198, R11.reuse, -R152.reuse ;  /* 0x0000000bc6c67223 */ /* 0x180fe20000010898 */
[----:B------:R-:W-:Y:S01]  /*ffc0*/  FFMA.FTZ R199, R199, R11, -R152 ;  /* 0x0000000bc7c77223 */ /* 0x000fe20000010898 */
[----:B0-----:R-:W-:Y:S01]  /*ffd0*/  SHF.R.U32.HI R154, RZ, 0x7, R225 ;  /* 0x00000007ff9a7819 */ /* 0x001fe200000116e1 */
[----:B------:R-:W-:-:S02]  /*ffe0*/  @!P1 VIADD R152, R215, 0x32440 ;  /* 0x00032440d7989836 */ /* 0x000fc40000000000 */
        /* <DEDUP_REMOVED lines=68> */
[----:B------:R-:W-:Y:S02]  /*10430*/  IMAD.MOV.U32 R171, RZ, RZ, 0x40000040 ;  /* 0x40000040ffab7424 */ /* 0x000fe400078e00ff */
[----:B0-----:R-:W-:-:S03]  /*10440*/  VIADD R152, R154, 0x8 ;  /* 0x000000089a987836 */ /* 0x001fc60000000000 */
[----:B------:R-:W-:Y:S01]  /*10450*/  R2UR UR7, R171 ;  /* 0x00000000ab0772ca */ /* 0x000fe200000e0000 */
[----:B------:R-:W-:Y:S01]  /*10460*/  MUFU.EX2 R158, R158 ;  /* 0x0000009e009e7308 */ /* 0x000fe20000000800 */
[----:B------:R0:W-:Y:S07]  /*10470*/  BAR.SYNC.DEFER_BLOCKING R152, 0x100 ;  /* 0x000400980000751d */ /* 0x0001ee0000010000 */
[----:B------:R-:W1:Y:S01]  /*10480*/  MUFU.EX2 R171, R153 ;  /* 0x0000009900ab7308 */ /* 0x000e620000000800 */
        /* <DEDUP_REMOVED lines=65> */
[----:B-1----:R-:W-:-:S05]  /*108a0*/  F2FP.F16.F32.PACK_AB R203, R171, R158 ;  /* 0x0000009eabcb723e */ /* 0x002fca00000000ff */
[----:B------:R-:W-:-:S06]  /*108b0*/  WARPGROUP.ARRIVE ;  /* 0x00000000000079c5 */ /* 0x000fcc0000000000 */
[----:B------:R-:W-:Y:S01]  /*108c0*/  HGMMA.64x256x16.F32 R24, R200, gdesc[UR4].tnspB, R24, gsb0 ;  /* 0x43e00004c8187df0 */ /* 0x000fe20008000818 */
[----:B------:R-:W1:Y:S08]  /*108d0*/  MUFU.EX2 R160, R160 ;  /* 0x000000a000a07308 */ /* 0x000e700000000800 */
[----:B------:R-:W3:Y:S08]  /*108e0*/  MUFU.EX2 R161, R161 ;  /* 0x000000a100a17308 */ /* 0x000ef00000000800 */
[----:B------:R-:W4:Y:S08]  /*108f0*/  MUFU.EX2 R154, R164 ;  /* 0x000000a4009a7308 */ /* 0x000f300000000800 */
[----:B------:R-:W2:Y:S01]  /*10900*/  MUFU.EX2 R165, R165 ;  /* 0x000000a500a57308 */ /* 0x000ea20000000800 */
[----:B-1----:R-:W-:Y:S01]  /*10910*/  FADD.FTZ R3, R160, R3 ;  /* 0x00000003a0037221 */ /* 0x002fe20000010000 */
[----:B0-----:R-:W-:-:S02]  /*10920*/  VIADD R152, R170, 0x80 ;  /* 0x00000080aa987836 */ /* 0x001fc40000000000 */
[----:B------:R-:W-:Y:S02]  /*10930*/  IMAD.MOV.U32 R153, RZ, RZ, 0x40000040 ;  /* 0x40000040ff997424 */ /* 0x000fe400078e00ff */
[----:B---3--:R-:W-:Y:S01]  /*10940*/  FADD.FTZ R3, R161, R3 ;  /* 0x00000003a1037221 */ /* 0x008fe20000010000 */
[----:B------:R-:W-:Y:S02]  /*10950*/  R2UR UR6, R152 ;  /* 0x00000000980672ca */ /* 0x000fe400000e0000 */
[----:B------:R-:W-:Y:S01]  /*10960*/  R2UR UR7, R153 ;  /* 0x00000000990772ca */ /* 0x000fe200000e0000 */
[----:B------:R-:W-:Y:S01]  /*10970*/  FADD.FTZ R0, R155, R0 ;  /* 0x000000009b007221 */ /* 0x000fe20000010000 */
[----:B----4-:R-:W-:Y:S01]  /*10980*/  FADD.FTZ R3, R154, R3 ;  /* 0x000000039a037221 */ /* 0x010fe20000010000 */
[----:B------:R-:W-:Y:S02]  /*10990*/  F2FP.F16.F32.PACK_AB R152, R161, R160 ;  /* 0x000000a0a198723e */ /* 0x000fe400000000ff */
[----:B--2---:R-:W-:Y:S01]  /*109a0*/  F2FP.F16.F32.PACK_AB R154, R165, R154 ;  /* 0x0000009aa59a723e */ /* 0x004fe200000000ff */
[----:B------:R-:W-:Y:S01]  /*109b0*/  MUFU.EX2 R168, R168 ;  /* 0x000000a800a87308 */ /* 0x000fe20000000800 */
[----:B------:R-:W-:-:S07]  /*109c0*/  FADD.FTZ R0, R158, R0 ;  /* 0x000000009e007221 */ /* 0x000fce0000010000 */
[----:B------:R-:W-:Y:S01]  /*109d0*/  MUFU.EX2 R169, R169 ;  /* 0x000000a900a97308 */ /* 0x000fe20000000800 */
[----:B------:R-:W-:-:S07]  /*109e0*/  FADD.FTZ R3, R165, R3 ;  /* 0x00000003a5037221 */ /* 0x000fce0000010000 */
[----:B------:R-:W-:Y:S08]  /*109f0*/  MUFU.EX2 R158, R156 ;  /* 0x0000009c009e7308 */ /* 0x000ff00000000800 */
[----:B------:R-:W-:Y:S08]  /*10a00*/  MUFU.EX2 R173, R173 ;  /* 0x000000ad00ad7308 */ /* 0x000ff00000000800 */
[----:B------:R-:W-:Y:S01]  /*10a10*/  MUFU.EX2 R174, R174 ;  /* 0x000000ae00ae7308 */ /* 0x000fe20000000800 */
[----:B------:R-:W-:-:S07]  /*10a20*/  WARPGROUP.DEPBAR.LE gsb0, 0x0 ;  /* 0x00008000000079c5 */ /* 0x000fce0000010000 */
[----:B------:R-:W-:Y:S08]  /*10a30*/  MUFU.EX2 R203, R162 ;  /* 0x000000a200cb7308 */ /* 0x000ff00000000800 */
[----:B------:R-:W0:Y:S08]  /*10a40*/  MUFU.EX2 R202, R163 ;  /* 0x000000a300ca7308 */ /* 0x000e300000000800 */
[----:B------:R-:W-:Y:S08]  /*10a50*/  MUFU.EX2 R201, R166 ;  /* 0x000000a600c97308 */ /* 0x000ff00000000800 */
[----:B------:R-:W1:Y:S01]  /*10a60*/  MUFU.EX2 R200, R167 ;  /* 0x000000a700c87308 */ /* 0x000e620000000800 */
[----:B0-----:R-:W-:-:S02]  /*10a70*/  F2FP.F16.F32.PACK_AB R153, R202, R203 ;  /* 0x000000cbca99723e */ /* 0x001fc400000000ff */
[----:B-1----:R-:W-:-:S04]  /*10a80*/  F2FP.F16.F32.PACK_AB R155, R200, R201 ;  /* 0x000000c9c89b723e */ /* 0x002fc800000000ff */
[----:B------:R-:W-:-:S06]  /*10a90*/  WARPGROUP.ARRIVE ;  /* 0x00000000000079c5 */ /* 0x000fcc0000000000 */
[----:B------:R-:W-:Y:S01]  /*10aa0*/  HGMMA.64x256x16.F32 R24, R152, gdesc[UR4].tnspB, R24, gsb0 ;  /* 0x43e0000498187df0 */ /* 0x000fe20008000818 */
[----:B------:R-:W-:Y:S01]  /*10ab0*/  MUFU.EX2 R175, R175 ;  /* 0x000000af00af7308 */ /* 0x000fe20000000800 */
[----:B------:R-:W-:-:S04]  /*10ac0*/  FADD.FTZ R3, R168, R3 ;  /* 0x00000003a8037221 */ /* 0x000fc80000010000 */
[C---:B------:R-:W-:Y:S01]  /*10ad0*/  FADD.FTZ R3, R169.reuse, R3 ;  /* 0x00000003a9037221 */ /* 0x040fe20000010000 */
[----:B------:R-:W-:-:S03]  /*10ae0*/  F2FP.F16.F32.PACK_AB R156, R169, R168 ;  /* 0x000000a8a99c723e */ /* 0x000fc600000000ff */
[----:B------:R-:W-:Y:S01]  /*10af0*/  FADD.FTZ R3, R158, R3 ;  /* 0x000000039e037221 */ /* 0x000fe20000010000 */
[C---:B------:R-:W-:Y:S01]  /*10b00*/  F2FP.F16.F32.PACK_AB R158, R173.reuse, R158 ;  /* 0x0000009ead9e723e */ /* 0x040fe200000000ff */
[----:B------:R-:W0:Y:S08]  /*10b10*/  MUFU.EX2 R160, R176 ;  /* 0x000000b000a07308 */ /* 0x000e300000000800 */
[----:B------:R-:W1:Y:S01]  /*10b20*/  MUFU.EX2 R177, R177 ;  /* 0x000000b100b17308 */ /* 0x000e620000000800 */
[----:B------:R-:W-:-:S07]  /*10b30*/  FADD.FTZ R3, R173, R3 ;  /* 0x00000003ad037221 */ /* 0x000fce0000010000 */
[----:B------:R-:W-:Y:S08]  /*10b40*/  MUFU.EX2 R162, R180 ;  /* 0x000000b400a27308 */ /* 0x000ff00000000800 */
[----:B------:R-:W-:Y:S08]  /*10b50*/  MUFU.EX2 R181, R181 ;  /* 0x000000b500b57308 */ /* 0x000ff00000000800 */
[----:B------:R-:W-:Y:S08]  /*10b60*/  MUFU.EX2 R178, R178 ;  /* 0x000000b200b27308 */ /* 0x000ff00000000800 */
[----:B------:R-:W2:Y:S08]  /*10b70*/  MUFU.EX2 R179, R179 ;  /* 0x000000b300b37308 */ /* 0x000eb00000000800 */
[----:B------:R-:W-:Y:S08]  /*10b80*/  MUFU.EX2 R182, R182 ;  /* 0x000000b600b67308 */ /* 0x000ff00000000800 */
[----:B------:R-:W-:Y:S01]  /*10b90*/  MUFU.EX2 R183, R183 ;  /* 0x000000b700b77308 */ /* 0x000fe20000000800 */
[----:B0-----:R-:W-:-:S04]  /*10ba0*/  FADD.FTZ R3, R160, R3 ;  /* 0x00000003a0037221 */ /* 0x001fc80000010000 */
[C---:B-1----:R-:W-:Y:S01]  /*10bb0*/  FADD.FTZ R3, R177.reuse, R3 ;  /* 0x00000003b1037221 */ /* 0x042fe20000010000 */
[----:B------:R-:W-:Y:S02]  /*10bc0*/  F2FP.F16.F32.PACK_AB R160, R177, R160 ;  /* 0x000000a0b1a0723e */ /* 0x000fe400000000ff */
[----:B--2---:R-:W-:Y:S01]  /*10bd0*/  F2FP.F16.F32.PACK_AB R161, R179, R178 ;  /* 0x000000b2b3a1723e */ /* 0x004fe200000000ff */
[----:B------:R-:W-:Y:S01]  /*10be0*/  FADD.FTZ R3, R162, R3 ;  /* 0x00000003a2037221 */ /* 0x000fe20000010000 */
[----:B------:R-:W-:Y:S01]  /*10bf0*/  F2FP.F16.F32.PACK_AB R162, R181, R162 ;  /* 0x000000a2b5a2723e */ /* 0x000fe200000000ff */
[----:B------:R-:W-:Y:S02]  /*10c00*/  WARPGROUP.DEPBAR.LE gsb0, 0x0 ;  /* 0x00008000000079c5 */ /* 0x000fe40000010000 */
[----:B------:R-:W-:Y:S08]  /*10c10*/  MUFU.EX2 R154, R157 ;  /* 0x0000009d009a7308 */ /* 0x000ff00000000800 */
[----:B------:R0:W1:Y:S01]  /*10c20*/  MUFU.EX2 R155, R159 ;  /* 0x0000009f009b7308 */ /* 0x0000620000000800 */
[----:B------:R-:W-:-:S02]  /*10c30*/  VIADD R152, R170, 0x100 ;  /* 0x00000100aa987836 */ /* 0x000fc40000000000 */
[----:B------:R-:W-:-:S03]  /*10c40*/  IMAD.MOV.U32 R153, RZ, RZ, 0x40000040 ;  /* 0x40000040ff997424 */ /* 0x000fc600078e00ff */
[----:B------:R-:W-:Y:S02]  /*10c50*/  R2UR UR6, R152 ;  /* 0x00000000980672ca */ /* 0x000fe400000e0000 */
[----:B------:R-:W-:Y:S02]  /*10c60*/  R2UR UR7, R153 ;  /* 0x00000000990772ca */ /* 0x000fe400000e0000 */
[----:B0-----:R-:W-:Y:S02]  /*10c70*/  F2FP.F16.F32.PACK_AB R159, R175, R174 ;  /* 0x000000aeaf9f723e */ /* 0x001fe400000000ff */
[----:B-1----:R-:W-:-:S04]  /*10c80*/  F2FP.F16.F32.PACK_AB R157, R155, R154 ;  /* 0x0000009a9b9d723e */ /* 0x002fc800000000ff */
[----:B------:R-:W-:-:S06]  /*10c90*/  WARPGROUP.ARRIVE ;  /* 0x00000000000079c5 */ /* 0x000fcc0000000000 */
[----:B------:R-:W-:Y:S01]  /*10ca0*/  HGMMA.64x256x16.F32 R24, R156, gdesc[UR4].tnspB, R24, gsb0 ;  /* 0x43e000049c187df0 */ /* 0x000fe20008000818 */
[----:B------:R-:W-:Y:S01]  /*10cb0*/  IMAD.MOV.U32 R153, RZ, RZ, 0x40000040 ;  /* 0x40000040ff997424 */ /* 0x000fe200078e00ff */
[----:B------:R-:W-:-:S04]  /*10cc0*/  IADD3 R152, R170, 0x180, RZ ;  /* 0x00000180aa987810 */ /* 0x000fc80007ffe0ff */
[----:B------:R-:W-:Y:S02]  /*10cd0*/  R2UR UR6, R152 ;  /* 0x00000000980672ca */ /* 0x000fe400000e0000 */
[----:B------:R-:W-:Y:S02]  /*10ce0*/  R2UR UR7, R153 ;  /* 0x00000000990772ca */ /* 0x000fe400000e0000 */
[----:B------:R-:W-:Y:S01]  /*10cf0*/  F2FP.F16.F32.PACK_AB R163, R183, R182 ;  /* 0x000000b6b7a3723e */ /* 0x000fe200000000ff */
        /* <DEDUP_REMOVED lines=8> */
[----:B------:R-:W3:Y:S01]  /*10d80*/  MUFU.EX2 R191, R191 ;  /* 0x000000bf00bf7308 */ /* 0x000ee20000000800 */
[----:B0-----:R-:W-:Y:S01]  /*10d90*/  FADD.FTZ R3, R164, R3 ;  /* 0x00000003a4037221 */ /* 0x001fe20000010000 */
[----:B------:R-:W-:-:S02]  /*10da0*/  VIADD R152, R170, 0x200 ;  /* 0x00000200aa987836 */ /* 0x000fc40000000000 */
[----:B------:R-:W-:Y:S02]  /*10db0*/  IMAD.MOV.U32 R153, RZ, RZ, 0x40000040 ;  /* 0x40000040ff997424 */ /* 0x000fe400078e00ff */
[C---:B-1----:R-:W-:Y:S01]  /*10dc0*/  FADD.FTZ R3, R185.reuse, R3 ;  /* 0x00000003b9037221 */ /* 0x042fe20000010000 */
[----:B------:R-:W-:Y:S02]  /*10dd0*/  F2FP.F16.F32.PACK_AB R164, R185, R164 ;  /* 0x000000a4b9a4723e */ /* 0x000fe400000000ff */
[----:B--2---:R-:W-:Y:S01]  /*10de0*/  F2FP.F16.F32.PACK_AB R165, R187, R186 ;  /* 0x000000babba5723e */ /* 0x004fe200000000ff */
[----:B------:R-:W-:Y:S01]  /*10df0*/  FADD.FTZ R3, R166, R3 ;  /* 0x00000003a6037221 */ /* 0x000fe20000010000 */
[----:B------:R-:W-:Y:S02]  /*10e00*/  F2FP.F16.F32.PACK_AB R166, R189, R166 ;  /* 0x000000a6bda6723e */ /* 0x000fe400000000ff */
[----:B---3--:R-:W-:Y:S01]  /*10e10*/  F2FP.F16.F32.PACK_AB R167, R191, R190 ;  /* 0x000000bebfa7723e */ /* 0x008fe200000000ff */
[----:B------:R-:W-:-:S02]  /*10e20*/  WARPGROUP.DEPBAR.LE gsb0, 0x0 ;  /* 0x00008000000079c5 */ /* 0x000fc40000010000 */
[----:B------:R-:W-:-:S06]  /*10e30*/  WARPGROUP.ARRIVE ;  /* 0x00000000000079c5 */ /* 0x000fcc0000000000 */
[----:B------:R-:W-:Y:S01]  /*10e40*/  HGMMA.64x256x16.F32 R24, R160, gdesc[UR4].tnspB, R24, gsb0 ;  /* 0x43e00004a0187df0 */ /* 0x000fe20008000818 */
[----:B------:R-:W-:Y:S02]  /*10e50*/  R2UR UR6, R152 ;  /* 0x00000000980672ca */ /* 0x000fe400000e0000 */
[----:B------:R-:W-:Y:S01]  /*10e60*/  R2UR UR7, R153 ;  /* 0x00000000990772ca */ /* 0x000fe200000e0000 */
[----:B------:R-:W-:Y:S08]  /*10e70*/  MUFU.EX2 R168, R192 ;  /* 0x000000c000a87308 */ /* 0x000ff00000000800 */
[----:B------:R-:W-:Y:S08]  /*10e80*/  MUFU.EX2 R193, R193 ;  /* 0x000000c100c17308 */ /* 0x000ff00000000800 */
[----:B------:R-:W-:Y:S08]  /*10e90*/  MUFU.EX2 R196, R196 ;  /* 0x000000c400c47308 */ /* 0x000ff00000000800 */
[----:B------:R-:W0:Y:S08]  /*10ea0*/  MUFU.EX2 R197, R197 ;  /* 0x000000c500c57308 */ /* 0x000e300000000800 */
[----:B------:R-:W-:Y:S08]  /*10eb0*/  MUFU.EX2 R194, R194 ;  /* 0x000000c200c27308 */ /* 0x000ff00000000800 */
[----:B------:R-:W1:Y:S08]  /*10ec0*/  MUFU.EX2 R195, R195 ;  /* 0x000000c300c37308 */ /* 0x000e700000000800 */
[----:B------:R-:W-:Y:S08]  /*10ed0*/  MUFU.EX2 R198, R198 ;  /* 0x000000c600c67308 */ /* 0x000ff00000000800 */
[----:B------:R-:W2:Y:S01]  /*10ee0*/  MUFU.EX2 R199, R199 ;  /* 0x000000c700c77308 */ /* 0x000ea20000000800 */
[----:B------:R-:W-:-:S02]  /*10ef0*/  VIADD R152, R170, 0x280 ;  /* 0x00000280aa987836 */ /* 0x000fc40000000000 */
[----:B------:R-:W-:Y:S02]  /*10f00*/  IMAD.MOV.U32 R153, RZ, RZ, 0x40000040 ;  /* 0x40000040ff997424 */ /* 0x000fe400078e00ff */
[----:B------:R-:W-:Y:S01]  /*10f10*/  FADD.FTZ R3, R189, R3 ;  /* 0x00000003bd037221 */ /* 0x000fe20000010000 */
[----:B------:R-:W-:Y:S01]  /*10f20*/  FADD.FTZ R0, R171, R0 ;  /* 0x00000000ab007221 */ /* 0x000fe20000010000 */
[----:B0-----:R-:W-:Y:S02]  /*10f30*/  F2FP.F16.F32.PACK_AB R170, R197, R196 ;  /* 0x000000c4c5aa723e */ /* 0x001fe400000000ff */
[----:B------:R-:W-:Y:S01]  /*10f40*/  FADD.FTZ R3, R168, R3 ;  /* 0x00000003a8037221 */ /* 0x000fe20000010000 */
[----:B------:R-:W-:Y:S02]  /*10f50*/  F2FP.F16.F32.PACK_AB R168, R193, R168 ;  /* 0x000000a8c1a8723e */ /* 0x000fe400000000ff */
[----:B-1----:R-:W-:Y:S02]  /*10f60*/  F2FP.F16.F32.PACK_AB R169, R195, R194 ;  /* 0x000000c2c3a9723e */ /* 0x002fe400000000ff */
[----:B--2---:R-:W-:Y:S01]  /*10f70*/  F2FP.F16.F32.PACK_AB R171, R199, R198 ;  /* 0x000000c6c7ab723e */ /* 0x004fe200000000ff */
[----:B------:R-:W-:-:S02]  /*10f80*/  WARPGROUP.DEPBAR.LE gsb0, 0x0 ;  /* 0x00008000000079c5 */ /* 0x000fc40000010000 */
[----:B------:R-:W-:-:S06]  /*10f90*/  WARPGROUP.ARRIVE ;  /* 0x00000000000079c5 */ /* 0x000fcc0000000000 */
[----:B------:R-:W-:Y:S01]  /*10fa0*/  HGMMA.64x256x16.F32 R24, R164, gdesc[UR4].tnspB, R24, gsb0 ;  /* 0x43e00004a4187df0 */ /* 0x000fe20008000818 */
[----:B------:R-:W-:Y:S02]  /*10fb0*/  R2UR UR6, R152 ;  /* 0x00000000980672ca */ /* 0x000fe400000e0000 */
        /* <DEDUP_REMOVED lines=16> */
[----:B------:R-:W-:-:S03]  /*110c0*/  ISETP.GT.AND P2, PT, R214, RZ, PT ;  /* 0x000000ffd600720c */ /* 0x000fc60003f44270 */
[----:B------:R-:W-:Y:S01]  /*110d0*/  FADD.FTZ R191, R191, R190 ;  /* 0x000000bebfbf7221 */ /* 0x000fe20000010000 */
[----:B------:R-:W-:-:S03]  /*110e0*/  @!P1 VIADD R215, R215, 0x32460 ;  /* 0x00032460d7d79836 */ /* 0x000fc60000000000 */
[----:B------:R-:W-:Y:S01]  /*110f0*/  FADD.FTZ R194, R194, R191 ;  /* 0x000000bfc2c27221 */ /* 0x000fe20000010000 */
[----:B------:R-:W-:Y:S01]  /*11100*/  FADD.FTZ R3, R193, R3 ;  /* 0x00000003c1037221 */ /* 0x000fe20000010000 */
[----:B------:R-:W-:Y:S02]  /*11110*/  @!P1 PRMT R215, RZ, 0x654, R215 ;  /* 0x00000654ffd79816 */ /* 0x000fe400000000d7 */
[----:B------:R-:W-:Y:S01]  /*11120*/  FADD.FTZ R195, R195, R194 ;  /* 0x000000c2c3c37221 */ /* 0x000fe20000010000 */
[----:B------:R-:W-:-:S03]  /*11130*/  FADD.FTZ R3, R196, R3 ;  /* 0x00000003c4037221 */ /* 0x000fc60000010000 */
[----:B------:R-:W-:Y:S01]  /*11140*/  FADD.FTZ R0, R198, R195 ;  /* 0x000000c3c6007221 */ /* 0x000fe20000010000 */
[----:B------:R-:W-:Y:S01]  /*11150*/  FADD.FTZ R3, R197, R3 ;  /* 0x00000003c5037221 */ /* 0x000fe20000010000 */
[----:B------:R-:W-:Y:S01]  /*11160*/  VIADD R214, R214, 0xffffffff ;  /* 0xffffffffd6d67836 */ /* 0x000fe20000000000 */
[----:B------:R-:W-:Y:S01]  /*11170*/  MOV R202, R10 ;  /* 0x0000000a00ca7202 */ /* 0x000fe20000000f00 */
[----:B------:R-:W-:Y:S01]  /*11180*/  FADD.FTZ R0, R199, R0 ;  /* 0x00000000c7007221 */ /* 0x000fe20000010000 */
[----:B------:R-:W-:Y:S01]  /*11190*/  IMAD.MOV.U32 R201, RZ, RZ, R23 ;  /* 0x000000ffffc97224 */ /* 0x000fe200078e0017 */
[----:B------:R-:W-:Y:S02]  /*111a0*/  WARPGROUP.DEPBAR.LE gsb0, 0x0 ;  /* 0x00008000000079c5 */ /* 0x000fe40000010000 */
[----:B------:R-:W-:-:S06]  /*111b0*/  WARPGROUP.ARRIVE ;  /* 0x00000000000079c5 */ /* 0x000fcc0000000000 */
[----:B------:R-:W-:Y:S03]  /*111c0*/  HGMMA.64x256x16.F32 R24, R168, gdesc[UR4].tnspB, R24, gsb0 ;  /* 0x43e00004a8187df0 */ /* 0x000fe60008000818 */
[----:B------:R-:W-:Y:S02]  /*111d0*/  WARPGROUP.DEPBAR.LE gsb0, 0x0 ;  /* 0x00008000000079c5 */ /* 0x000fe40000010000 */
[----:B------:R2:W-:Y:S01]  /*111e0*/  @!P1 SYNCS.ARRIVE.TRANS64.RED.A1T0 RZ, [R215+URZ], RZ ;  /* 0x000000ffd7ff99a7 */ /* 0x0005e2000810043f */
[----:B------:R-:W-:Y:S05]  /*111f0*/  @P2 BRA `(.L_x_11687) ;  /* 0xffffffd800242947 */ /* 0x000fea000383ffff */
.L_x_11677:
[----:B0-----:R-:W3:Y:S01]  /*11200*/  LDL.LU R173, [R1+0x44] ;  /* 0x0000440001ad7983 */ /* 0x001ee20000300800 */
[----:B------:R-:W-:Y:S05]  /*11210*/  WARPSYNC.ALL ;  /* 0x0000000000007948 */ /* 0x000fea0003800000 */
[----:B------:R-:W0:Y:S01]  /*11220*/  SHFL.BFLY PT, R4, R3, 0x2, 0x1f ;  /* 0x0c401f0003047f89 */ /* 0x000e2200000e0000 */
[----:B------:R-:W-:Y:S01]  /*11230*/  IMAD.MOV.U32 R9, RZ, RZ, RZ ;  /* 0x000000ffff097224 */ /* 0x000fe200078e00ff */
[----:B------:R4:W-:Y:S06]  /*11240*/  BAR.ARV R172, 0x100 ;  /* 0x000400ac0000751d */ /* 0x0009ec0000002000 */
[----:B------:R-:W-:-:S02]  /*11250*/  VIADD R2, R2, 0x1 ;  /* 0x0000000102027836 */ /* 0x000fc40000000000 */
[----:B------:R-:W-:Y:S06]  /*11260*/  BAR.ARV 0x8, 0x120 ;  /* 0x0204800000007b1d */ /* 0x000fec0000002000 */
[C---:B------:R-:W-:Y:S01]  /*11270*/  ISETP.NE.AND P0, PT, R2.reuse, 0x2, PT ;  /* 0x000000020200780c */ /* 0x040fe20003f05270 */
[----:B------:R-:W1:Y:S01]  /*11280*/  SHFL.BFLY PT, R7, R0, 0x2, 0x1f ;  /* 0x0c401f0000077f89 */ /* 0x000e6200000e0000 */
[----:B------:R-:W-:Y:S02]  /*11290*/  PLOP3.LUT P1, PT, PT, PT, PT, 0x8, 0x0 ;  /* 0x000000000000781c */ /* 0x000fe40003f2e170 */
[----:B------:R-:W-:Y:S01]  /*112a0*/  SEL R2, R2, RZ, P0 ;  /* 0x000000ff02027207 */ /* 0x000fe20000000000 */
[----:B0-----:R-:W-:Y:S01]  /*112b0*/  FADD.FTZ R4, R4, R3 ;  /* 0x0000000304047221 */ /* 0x001fe20000010000 */
[----:B------:R-:W-:-:S04]  /*112c0*/  IMAD.MOV.U32 R3, RZ, RZ, -0x800000 ;  /* 0xff800000ff037424 */ /* 0x000fc800078e00ff */
[----:B------:R-:W0:Y:S01]  /*112d0*/  SHFL.BFLY PT, R5, R4, 0x1, 0x1f ;  /* 0x0c201f0004057f89 */ /* 0x000e2200000e0000 */
[----:B-1----:R-:W-:Y:S01]  /*112e0*/  FADD.FTZ R7, R7, R0 ;  /* 0x0000000007077221 */ /* 0x002fe20000010000 */
[----:B------:R-:W-:-:S04]  /*112f0*/  IMAD.MOV.U32 R0, RZ, RZ, RZ ;  /* 0x000000ffff007224 */ /* 0x000fc800078e00ff */
[----:B------:R-:W1:Y:S01]  /*11300*/  SHFL.BFLY PT, R8, R7, 0x1, 0x1f ;  /* 0x0c201f0007087f89 */ /* 0x000e6200000e0000 */
[----:B0-----:R-:W-:Y:S01]  /*11310*/  FADD.FTZ R6, R4, R5 ;  /* 0x0000000504067221 */ /* 0x001fe20000010000 */
[----:B------:R-:W-:-:S04]  /*11320*/  SEL R4, RZ, 0x1, P0 ;  /* 0x00000001ff047807 */ /* 0x000fc80000000000 */
[----:B------:R-:W-:Y:S02]  /*11330*/  FSETP.NE.FTZ.AND P2, PT, R6, RZ, PT ;  /* 0x000000ff0600720b */ /* 0x000fe40003f55000 */
[----:B------:R-:W-:Y:S01]  /*11340*/  LOP3.LUT R19, R19, R4, RZ, 0x3c, !PT ;  /* 0x0000000413137212 */ /* 0x000fe200078e3cff */
[----:B------:R-:W-:-:S10]  /*11350*/  IMAD.MOV.U32 R4, RZ, RZ, -0x800000 ;  /* 0xff800000ff047424 */ /* 0x000fd400078e00ff */
[----:B------:R-:W0:Y:S01]  /*11360*/  @P2 MUFU.RCP R9, R6 ;  /* 0x0000000600092308 */ /* 0x000e220000001000 */
[----:B-1----:R-:W-:Y:S01]  /*11370*/  FADD.FTZ R5, R7, R8 ;  /* 0x0000000807057221 */ /* 0x002fe20000010000 */
[----:B------:R-:W-:-:S04]  /*11380*/  @P2 FMUL.FTZ R7, R11, 0.69314718246459960938 ;  /* 0x3f3172180b072820 */ /* 0x000fc80000410000 */
[----:B------:R-:W-:Y:S02]  /*11390*/  FSETP.NE.FTZ.AND P3, PT, R5, RZ, PT ;  /* 0x000000ff0500720b */ /* 0x000fe40003f75000 */
        /* <DEDUP_REMOVED lines=65> */
[----:B------:R-:W0:Y:S01]  /*117b0*/  @P3 MUFU.RCP R0, R5 ;  /* 0x0000000500003308 */ /* 0x000e220000001000 */
[----:B------:R-:W-:Y:S01]  /*117c0*/  @P3 FMUL.FTZ R8, R11, 0.69314718246459960938 ;  /* 0x3f3172180b083820 */ /* 0x000fe20000410000 */
[----:B-1----:R-:W-:-:S04]  /*117d0*/  @P2 FMUL.FTZ R6, R6, 0.69314718246459960938 ;  /* 0x3f31721806062820 */ /* 0x002fc80000410000 */
[----:B------:R-:W-:Y:S02]  /*117e0*/  @P2 FFMA.FTZ R4, R7, R10, R6 ;  /* 0x0000000a07042223 */ /* 0x000fe40000010006 */
[----:B------:R0:W1:Y:S02]  /*117f0*/  @P3 MUFU.LG2 R9, R5 ;  /* 0x0000000500093308 */ /* 0x0000640000000c00 */
        /* <DEDUP_REMOVED lines=66> */
[----:B---3--:R-:W-:-:S05]  /*11c20*/  VIADD R173, R173, 0x1 ;  /* 0x00000001adad7836 */ /* 0x008fca0000000000 */
[----:B------:R0:W-:Y:S02]  /*11c30*/  STL [R1+0x44], R173 ;  /* 0x000044ad01007387 */ /* 0x0001e40000100800 */
.L_x_11609:
[----:B------:R-:W-:Y:S05]  /*11c40*/  WARPSYNC.ALL ;  /* 0x0000000000007948 */ /* 0x000fea0003800000 */
[----:B------:R-:W1:Y:S08]  /*11c50*/  S2UR UR5, SR_CgaCtaId ;  /* 0x00000000000579c3 */ /* 0x000e700000008800 */
[----:B------:R-:W-:Y:S06]  /*11c60*/  BAR.SYNC.DEFER_BLOCKING 0x5, 0x120 ;  /* 0x0144800000007b1d */ /* 0x000fec0000010000 */
[----:B------:R-:W-:Y:S01]  /*11c70*/  UMOV UR4, 0x400 ;  /* 0x0000040000047882 */ /* 0x000fe20000000000 */
[----:B------:R-:W-:Y:S01]  /*11c80*/  BSSY B0, `(.L_x_11688) ;  /* 0x00002ab000007945 */ /* 0x000fe20003800000 */
[----:B-1----:R-:W-:-:S06]  /*11c90*/  ULEA UR4, UR5, UR4, 0x18 ;  /* 0x0000000405047291 */ /* 0x002fcc000f8ec03f */
[----:B------:R-:W-:-:S05]  /*11ca0*/  IMAD.U32 R17, RZ, RZ, UR4 ;  /* 0x00000004ff117e24 */ /* 0x000fca000f8e00ff */
[----:B------:R1:W3:Y:S01]  /*11cb0*/  LDS.128 R224, [R17+0x324d0] ;  /* 0x0324d00011e07984 */ /* 0x0002e20000000c00 */
[----:B------:R-:W-:Y:S06]  /*11cc0*/  BAR.ARV 0x4, 0x120 ;  /* 0x0104800000007b1d */ /* 0x000fec0000002000 */
[----:B------:R-:W-:Y:S05]  /*11cd0*/  @P1 BRA `(.L_x_11689) ;  /* 0x0000001c00941947 */ /* 0x000fea0003800000 */
[----:B------:R-:W4:Y:S04]  /*11ce0*/  LDL R9, [R1+0x58] ;  /* 0x0000580001097983 */ /* 0x000f280000100800 */
[----:B------:R-:W2:Y:S04]  /*11cf0*/  LDL.64 R188, [R1+0x20] ;  /* 0x0000200001bc7983 */ /* 0x000ea80000100a00 */
[----:B------:R-:W3:Y:S04]  /*11d00*/  LDL.LU R178, [R1+0x38] ;  /* 0x0000380001b27983 */ /* 0x000ee80000300800 */
[----:B------:R-:W2:Y:S01]  /*11d10*/  LDL.LU R176, [R1+0x3c] ;  /* 0x00003c0001b07983 */ /* 0x000ea20000300800 */
[----:B------:R-:W0:Y:S01]  /*11d20*/  S2R R8, SR_SWINHI ;  /* 0x0000000000087919 */ /* 0x000e220000002f00 */
[----:B------:R-:W-:Y:S05]  /*11d30*/  WARPSYNC.ALL ;  /* 0x0000000000007948 */ /* 0x000fea0003800000 */
[----:B------:R-:W-:Y:S01]  /*11d40*/  F2FP.F16.F32.PACK_AB R24, R25, R24 ;  /* 0x000000181918723e */ /* 0x000fe200000000ff */
[----:B------:R-:W-:Y:S01]  /*11d50*/  ULDC.64 UR4, c[0x0][0xcd8] ;  /* 0x0003360000047ab9 */ /* 0x000fe20000000a00 */
[----:B------:R-:W-:Y:S01]  /*11d60*/  F2FP.F16.F32.PACK_AB R32, R33, R32 ;  /* 0x000000202120723e */ /* 0x000fe200000000ff */
[----:B------:R0:W2:Y:S01]  /*11d70*/  LDL.64 R186, [R1+0x20] ;  /* 0x0000200001ba7983 */ /* 0x0000a20000100a00 */
[----:B------:R-:W-:-:S02]  /*11d80*/  MOV R6, R17 ;  /* 0x0000001100067202 */ /* 0x000fc40000000f00 */
[----:B0-----:R-:W-:Y:S02]  /*11d90*/  MOV R7, R8 ;  /* 0x0000000800077202 */ /* 0x001fe40000000f00 */
        /* <DEDUP_REMOVED lines=49> */
[----:B----4-:R-:W-:-:S03]  /*120b0*/  IMAD.WIDE R110, R9, 0x2, R6 ;  /* 0x00000002096e7825 */ /* 0x010fc600078e0206 */
[C---:B------:R-:W-:Y:S02]  /*120c0*/  IADD3 R173, P1, R110.reuse, 0x20, RZ ;  /* 0x000000206ead7810 */ /* 0x040fe40007f3e0ff */
[C---:B------:R-:W-:Y:S02]  /*120d0*/  IADD3 R175, P2, R110.reuse, 0x40, RZ ;  /* 0x000000406eaf7810 */ /* 0x040fe40007f5e0ff */
[----:B------:R-:W-:Y:S02]  /*120e0*/  IADD3 R177, P3, R110, 0x60, RZ ;  /* 0x000000606eb17810 */ /* 0x000fe40007f7e0ff */
[----:B------:R-:W-:Y:S02]  /*120f0*/  LOP3.LUT R12, R173, 0x380, RZ, 0xc0, !PT ;  /* 0x00000380ad0c7812 */ /* 0x000fe400078ec0ff */
[----:B------:R-:W-:Y:S01]  /*12100*/  LOP3.LUT R14, R175, 0x380, RZ, 0xc0, !PT ;  /* 0x00000380af0e7812 */ /* 0x000fe200078ec0ff */
[----:B------:R-:W-:Y:S01]  /*12110*/  IMAD.X R21, RZ, RZ, R111, P3 ;  /* 0x000000ffff157224 */ /* 0x000fe200018e066f */
[----:B------:R-:W-:-:S02]  /*12120*/  IADD3.X R15, RZ, R111, RZ, P2, !PT ;  /* 0x0000006fff0f7210 */ /* 0x000fc400017fe4ff */
[----:B------:R-:W-:Y:S02]  /*12130*/  SHF.R.U64 R12, R12, 0x3, RZ ;  /* 0x000000030c0c7819 */ /* 0x000fe400000012ff */
[C---:B------:R-:W-:Y:S02]  /*12140*/  IADD3 R179, P4, R110.reuse, 0x4000, RZ ;  /* 0x000040006eb37810 */ /* 0x040fe40007f9e0ff */
[----:B------:R-:W-:Y:S02]  /*12150*/  IADD3 R62, P2, R110, 0x8000, RZ ;  /* 0x000080006e3e7810 */ /* 0x000fe40007f5e0ff */
[----:B------:R-:W-:Y:S02]  /*12160*/  SHF.R.U64 R14, R14, 0x3, RZ ;  /* 0x000000030e0e7819 */ /* 0x000fe400000012ff */
[C---:B------:R-:W-:Y:S02]  /*12170*/  IADD3 R70, P3, R110.reuse, 0x8020, RZ ;  /* 0x000080206e467810 */ /* 0x040fe40007f7e0ff */
[----:B------:R-:W-:-:S02]  /*12180*/  IADD3 R181, P5, R110, 0x4020, RZ ;  /* 0x000040206eb57810 */ /* 0x000fc40007fbe0ff */
[----:B------:R-:W-:Y:S02]  /*12190*/  IADD3 R183, P0, R110, 0x4040, RZ ;  /* 0x000040406eb77810 */ /* 0x000fe40007f1e0ff */
[----:B------:R-:W-:Y:S01]  /*121a0*/  LOP3.LUT R12, R12, R173, RZ, 0x3c, !PT ;  /* 0x000000ad0c0c7212 */ /* 0x000fe200078e3cff */
[----:B------:R-:W-:Y:S01]  /*121b0*/  IMAD.X R13, RZ, RZ, R111, P1 ;  /* 0x000000ffff0d7224 */ /* 0x000fe200008e066f */
[----:B------:R-:W-:Y:S02]  /*121c0*/  LOP3.LUT R14, R14, R175, RZ, 0x3c, !PT ;  /* 0x000000af0e0e7212 */ /* 0x000fe400078e3cff */
[----:B------:R-:W-:Y:S02]  /*121d0*/  LOP3.LUT R30, R179, 0x380, RZ, 0xc0, !PT ;  /* 0x00000380b31e7812 */ /* 0x000fe400078ec0ff */
[----:B------:R-:W-:Y:S02]  /*121e0*/  LOP3.LUT R173, R62, 0x380, RZ, 0xc0, !PT ;  /* 0x000003803ead7812 */ /* 0x000fe400078ec0ff */
[----:B------:R-:W-:-:S02]  /*121f0*/  LOP3.LUT R11, R110, 0x380, RZ, 0xc0, !PT ;  /* 0x000003806e0b7812 */ /* 0x000fc400078ec0ff */
[----:B------:R-:W-:Y:S02]  /*12200*/  LOP3.LUT R175, R70, 0x380, RZ, 0xc0, !PT ;  /* 0x0000038046af7812 */ /* 0x000fe400078ec0ff */
[----:B------:R-:W-:Y:S02]  /*12210*/  IADD3 R185, P1, R110, 0x4060, RZ ;  /* 0x000040606eb97810 */ /* 0x000fe40007f3e0ff */
[----:B------:R-:W-:Y:S01]  /*12220*/  LOP3.LUT R20, R177, 0x380, RZ, 0xc0, !PT ;  /* 0x00000380b1147812 */ /* 0x000fe200078ec0ff */
[--C-:B------:R-:W-:Y:S01]  /*12230*/  IMAD.X R39, RZ, RZ, R111.reuse, P5 ;  /* 0x000000ffff277224 */ /* 0x100fe200028e066f */
[----:B------:R-:W-:Y:S01]  /*12240*/  SHF.R.U64 R30, R30, 0x3, RZ ;  /* 0x000000031e1e7819 */ /* 0x000fe200000012ff */
[--C-:B------:R-:W-:Y:S01]  /*12250*/  IMAD.X R47, RZ, RZ, R111.reuse, P0 ;  /* 0x000000ffff2f7224 */ /* 0x100fe200000e066f */
[----:B------:R-:W-:Y:S01]  /*12260*/  SHF.R.U64 R173, R173, 0x3, RZ ;  /* 0x00000003adad7819 */ /* 0x000fe200000012ff */
[--C-:B------:R-:W-:Y:S01]  /*12270*/  IMAD.X R63, RZ, RZ, R111.reuse, P2 ;  /* 0x000000ffff3f7224 */ /* 0x100fe200010e066f */
[C---:B------:R-:W-:Y:S01]  /*12280*/  IADD3 R98, P5, R110.reuse, 0x8060, RZ ;  /* 0x000080606e627810 */ /* 0x040fe20007fbe0ff */
[--C-:B------:R-:W-:Y:S01]  /*12290*/  IMAD.X R71, RZ, RZ, R111.reuse, P3 ;  /* 0x000000ffff477224 */ /* 0x100fe200018e066f */
[----:B------:R-:W-:Y:S01]  /*122a0*/  IADD3 R8, P0, R110, 0xc000, RZ ;  /* 0x0000c0006e087810 */ /* 0x000fe20007f1e0ff */
[----:B------:R-:W-:Y:S01]  /*122b0*/  IMAD.X R31, RZ, RZ, R111, P4 ;  /* 0x000000ffff1f7224 */ /* 0x000fe200020e066f */
[----:B------:R-:W-:-:S02]  /*122c0*/  SHF.R.U64 R11, R11, 0x3, RZ ;  /* 0x000000030b0b7819 */ /* 0x000fc400000012ff */
[----:B------:R-:W-:Y:S01]  /*122d0*/  SHF.R.U64 R175, R175, 0x3, RZ ;  /* 0x00000003afaf7819 */ /* 0x000fe200000012ff */
[----:B------:R-:W-:Y:S01]  /*122e0*/  IMAD.X R55, RZ, RZ, R111, P1 ;  /* 0x000000ffff377224 */ /* 0x000fe200008e066f */
[C---:B------:R-:W-:Y:S02]  /*122f0*/  IADD3 R151, P2, R110.reuse, 0xc040, RZ ;  /* 0x0000c0406e977810 */ /* 0x040fe40007f5e0ff */
[----:B------:R-:W-:Y:S02]  /*12300*/  IADD3 R10, P3, R110, 0xc060, RZ ;  /* 0x0000c0606e0a7810 */ /* 0x000fe40007f7e0ff */
[----:B------:R-:W-:Y:S02]  /*12310*/  SHF.R.U64 R20, R20, 0x3, RZ ;  /* 0x0000000314147819 */ /* 0x000fe400000012ff */
[----:B------:R-:W-:Y:S02]  /*12320*/  LOP3.LUT R38, R181, 0x380, RZ, 0xc0, !PT ;  /* 0x00000380b5267812 */ /* 0x000fe400078ec0ff */
[----:B------:R-:W-:-:S02]  /*12330*/  IADD3 R94, P4, R110, 0x8040, RZ ;  /* 0x000080406e5e7810 */ /* 0x000fc40007f9e0ff */
[----:B------:R-:W-:Y:S02]  /*12340*/  LOP3.LUT R46, R183, 0x380, RZ, 0xc0, !PT ;  /* 0x00000380b72e7812 */ /* 0x000fe400078ec0ff */
[----:B-----5:R-:W-:Y:S02]  /*12350*/  IADD3 R23, P1, R110, 0xc020, RZ ;  /* 0x0000c0206e177810 */ /* 0x020fe40007f3e0ff */
[----:B------:R-:W-:Y:S02]  /*12360*/  LOP3.LUT R54, R185, 0x380, RZ, 0xc0, !PT ;  /* 0x00000380b9367812 */ /* 0x000fe400078ec0ff */
[----:B------:R-:W-:Y:S02]  /*12370*/  LOP3.LUT R30, R30, R179, RZ, 0x3c, !PT ;  /* 0x000000b31e1e7212 */ /* 0x000fe400078e3cff */
[----:B------:R-:W-:Y:S02]  /*12380*/  LOP3.LUT R62, R173, R62, RZ, 0x3c, !PT ;  /* 0x0000003ead3e7212 */ /* 0x000fe400078e3cff */
[----:B------:R-:W-:-:S02]  /*12390*/  LOP3.LUT R110, R11, R110, RZ, 0x3c, !PT ;  /* 0x0000006e0b6e7212 */ /* 0x000fc400078e3cff */
[----:B------:R-:W-:Y:S02]  /*123a0*/  LOP3.LUT R179, R98, 0x380, RZ, 0xc0, !PT ;  /* 0x0000038062b37812 */ /* 0x000fe400078ec0ff */
[----:B------:R-:W-:Y:S02]  /*123b0*/  LOP3.LUT R70, R175, R70, RZ, 0x3c, !PT ;  /* 0x00000046af467212 */ /* 0x000fe400078e3cff */
[----:B------:R-:W-:Y:S02]  /*123c0*/  LOP3.LUT R173, R8, 0x380, RZ, 0xc0, !PT ;  /* 0x0000038008ad7812 */ /* 0x000fe400078ec0ff */
[----:B------:R-:W-:Y:S02]  /*123d0*/  LOP3.LUT R20, R20, R177, RZ, 0x3c, !PT ;  /* 0x000000b114147212 */ /* 0x000fe400078e3cff */
[----:B------:R-:W-:Y:S02]  /*123e0*/  SHF.R.U64 R38, R38, 0x3, RZ ;  /* 0x0000000326267819 */ /* 0x000fe400000012ff */
[----:B------:R-:W-:-:S02]  /*123f0*/  LOP3.LUT R174, R151, 0x380, RZ, 0xc0, !PT ;  /* 0x0000038097ae7812 */ /* 0x000fc400078ec0ff */
[----:B------:R-:W-:Y:S02]  /*12400*/  LOP3.LUT R175, R10, 0x380, RZ, 0xc0, !PT ;  /* 0x000003800aaf7812 */ /* 0x000fe400078ec0ff */
[----:B------:R-:W-:Y:S02]  /*12410*/  SHF.R.U64 R46, R46, 0x3, RZ ;  /* 0x000000032e2e7819 */ /* 0x000fe400000012ff */
[----:B------:R-:W-:Y:S02]  /*12420*/  LOP3.LUT R177, R94, 0x380, RZ, 0xc0, !PT ;  /* 0x000003805eb17812 */ /* 0x000fe400078ec0ff */
[----:B------:R-:W-:Y:S02]  /*12430*/  SHF.R.U64 R54, R54, 0x3, RZ ;  /* 0x0000000336367819 */ /* 0x000fe400000012ff */
[----:B------:R-:W-:Y:S02]  /*12440*/  LOP3.LUT R106, R23, 0x380, RZ, 0xc0, !PT ;  /* 0x00000380176a7812 */ /* 0x000fe400078ec0ff */
[----:B------:R-:W-:-:S02]  /*12450*/  SHF.R.U64 R179, R179, 0x3, RZ ;  /* 0x00000003b3b37819 */ /* 0x000fc400000012ff */
[----:B------:R-:W-:Y:S02]  /*12460*/  SHF.R.U64 R173, R173, 0x3, RZ ;  /* 0x00000003adad7819 */ /* 0x000fe400000012ff */
[----:B------:R-:W-:Y:S01]  /*12470*/  MOV R110, R110 ;  /* 0x0000006e006e7202 */ /* 0x000fe20000000f00 */
[----:B------:R-:W-:Y:S01]  /*12480*/  BAR.SYNC.DEFER_BLOCKING 0x1, 0x100 ;  /* 0x0044000000007b1d */ /* 0x000fe20000010000 */
[----:B------:R-:W-:Y:S02]  /*12490*/  LOP3.LUT R38, R38, R181, RZ, 0x3c, !PT ;  /* 0x000000b526267212 */ /* 0x000fe400078e3cff */
[----:B------:R-:W-:Y:S02]  /*124a0*/  SHF.R.U64 R174, R174, 0x3, RZ ;  /* 0x00000003aeae7819 */ /* 0x000fe400000012ff */
[----:B------:R-:W-:Y:S02]  /*124b0*/  SHF.R.U64 R175, R175, 0x3, RZ ;  /* 0x00000003afaf7819 */ /* 0x000fe400000012ff */
[----:B------:R-:W-:-:S02]  /*124c0*/  MOV R13, R12 ;  /* 0x0000000c000d7202 */ /* 0x000fc40000000f00 */
[----:B------:R-:W-:Y:S02]  /*124d0*/  LOP3.LUT R46, R46, R183, RZ, 0x3c, !PT ;  /* 0x000000b72e2e7212 */ /* 0x000fe400078e3cff */
[----:B------:R-:W-:Y:S02]  /*124e0*/  SHF.R.U64 R177, R177, 0x3, RZ ;  /* 0x00000003b1b17819 */ /* 0x000fe400000012ff */
[----:B------:R-:W-:Y:S01]  /*124f0*/  MOV R14, R14 ;  /* 0x0000000e000e7202 */ /* 0x000fe20000000f00 */
[--C-:B------:R-:W-:Y:S01]  /*12500*/  IMAD.X R9, RZ, RZ, R111.reuse, P2 ;  /* 0x000000ffff097224 */ /* 0x100fe200010e066f */
[----:B------:R-:W-:Y:S01]  /*12510*/  LOP3.LUT R54, R54, R185, RZ, 0x3c, !PT ;  /* 0x000000b936367212 */ /* 0x000fe200078e3cff */
[--C-:B------:R-:W-:Y:S01]  /*12520*/  IMAD.X R11, RZ, RZ, R111.reuse, P3 ;  /* 0x000000ffff0b7224 */ /* 0x100fe200018e066f */
[----:B------:R-:W-:Y:S02]  /*12530*/  SHF.R.U64 R106, R106, 0x3, RZ ;  /* 0x000000036a6a7819 */ /* 0x000fe400000012ff */
[----:B------:R-:W-:Y:S01]  /*12540*/  MOV R12, R20 ;  /* 0x00000014000c7202 */ /* 0x000fe20000000f00 */
[----:B------:R-:W-:Y:S01]  /*12550*/  IMAD.X R95, RZ, RZ, R111, P4 ;  /* 0x000000ffff5f7224 */ /* 0x000fe200020e066f */
[----:B------:R-:W-:-:S02]  /*12560*/  IADD3.X R99, RZ, R111, RZ, P5, !PT ;  /* 0x0000006fff637210 */ /* 0x000fc40002ffe4ff */
[----:B------:R-:W-:Y:S01]  /*12570*/  LOP3.LUT R98, R179, R98, RZ, 0x3c, !PT ;  /* 0x00000062b3627212 */ /* 0x000fe200078e3cff */
[----:B------:R-:W-:Y:S01]  /*12580*/  STSM.16.M88.4 [R110], R24 ;  /* 0x000000186e007844 */ /* 0x000fe20000000200 */
[----:B------:R-:W-:Y:S02]  /*12590*/  LOP3.LUT R102, R173, R8, RZ, 0x3c, !PT ;  /* 0x00000008ad667212 */ /* 0x000fe400078e3cff */
[----:B------:R-:W-:Y:S01]  /*125a0*/  MOV R30, R30 ;  /* 0x0000001e001e7202 */ /* 0x000fe20000000f00 */
[----:B------:R-:W-:Y:S01]  /*125b0*/  STSM.16.M88.4 [R13], R32 ;  /* 0x000000200d007844 */ /* 0x000fe20000000200 */
[----:B------:R-:W-:Y:S02]  /*125c0*/  LOP3.LUT R8, R174, R151, RZ, 0x3c, !PT ;  /* 0x00000097ae087212 */ /* 0x000fe400078e3cff */
[----:B------:R-:W-:Y:S02]  /*125d0*/  LOP3.LUT R10, R175, R10, RZ, 0x3c, !PT ;  /* 0x0000000aaf0a7212 */ /* 0x000fe400078e3cff */
[----:B------:R-:W-:Y:S01]  /*125e0*/  MOV R38, R38 ;  /* 0x0000002600267202 */ /* 0x000fe20000000f00 */
[----:B------:R-:W-:Y:S01]  /*125f0*/  STSM.16.M88.4 [R14], R40 ;  /* 0x000000280e007844 */ /* 0x000fe20000000200 */
[----:B------:R-:W-:-:S02]  /*12600*/  LOP3.LUT R94, R177, R94, RZ, 0x3c, !PT ;  /* 0x0000005eb15e7212 */ /* 0x000fc400078e3cff */
[----:B------:R-:W-:Y:S01]  /*12610*/  MOV R46, R46 ;  /* 0x0000002e002e7202 */ /* 0x000fe20000000f00 */
[----:B------:R0:W-:Y:S01]  /*12620*/  STSM.16.M88.4 [R12], R48 ;  /* 0x000000300c007844 */ /* 0x0001e20000000200 */
[----:B------:R-:W-:Y:S02]  /*12630*/  LOP3.LUT R106, R106, R23, RZ, 0x3c, !PT ;  /* 0x000000176a6a7212 */ /* 0x000fe400078e3cff */
[----:B------:R-:W-:Y:S01]  /*12640*/  MOV R54, R54 ;  /* 0x0000003600367202 */ /* 0x000fe20000000f00 */
[----:B------:R-:W-:Y:S01]  /*12650*/  STSM.16.M88.4 [R30], R56 ;  /* 0x000000381e007844 */ /* 0x000fe20000000200 */
[----:B------:R-:W-:Y:S02]  /*12660*/  MOV R62, R62 ;  /* 0x0000003e003e7202 */ /* 0x000fe40000000f00 */
[----:B------:R-:W-:Y:S01]  /*12670*/  MOV R23, R98 ;  /* 0x0000006200177202 */ /* 0x000fe20000000f00 */
[----:B------:R-:W-:Y:S01]  /*12680*/  STSM.16.M88.4 [R38], R64 ;  /* 0x0000004026007844 */ /* 0x000fe20000000200 */
[----:B------:R-:W-:-:S02]  /*12690*/  MOV R70, R70 ;  /* 0x0000004600467202 */ /* 0x000fc40000000f00 */
[----:B------:R-:W-:Y:S02]  /*126a0*/  MOV R21, R8 ;  /* 0x0000000800157202 */ /* 0x000fe40000000f00 */
[----:B------:R-:W-:Y:S02]  /*126b0*/  MOV R20, R10 ;  /* 0x0000000a00147202 */ /* 0x000fe40000000f00 */
[----:B------:R-:W-:Y:S02]  /*126c0*/  F2FP.F16.F32.PACK_AB R98, R101, R100 ;  /* 0x000000646562723e */ /* 0x000fe400000000ff */
[----:B------:R-:W-:Y:S01]  /*126d0*/  F2FP.F16.F32.PACK_AB R99, R163, R162 ;  /* 0x000000a2a363723e */ /* 0x000fe200000000ff */
[----:B------:R-:W-:Y:S01]  /*126e0*/  IMAD.X R103, RZ, RZ, R111, P0 ;  /* 0x000000ffff677224 */ /* 0x000fe200000e066f */
[----:B------:R-:W-:Y:S01]  /*126f0*/  MOV R94, R94 ;  /* 0x0000005e005e7202 */ /* 0x000fe20000000f00 */
[----:B------:R-:W-:Y:S01]  /*12700*/  STSM.16.M88.4 [R46], R72 ;  /* 0x000000482e007844 */ /* 0x000fe20000000200 */
[----:B------:R-:W-:-:S02]  /*12710*/  F2FP.F16.F32.PACK_AB R8, R105, R168 ;  /* 0x000000a86908723e */ /* 0x000fc400000000ff */
[----:B------:R-:W-:Y:S02]  /*12720*/  F2FP.F16.F32.PACK_AB R9, R165, R164 ;  /* 0x000000a4a509723e */ /* 0x000fe400000000ff */
[----:B------:R-:W-:Y:S02]  /*12730*/  F2FP.F16.F32.PACK_AB R10, R109, R169 ;  /* 0x000000a96d0a723e */ /* 0x000fe400000000ff */
[----:B------:R-:W-:Y:S01]  /*12740*/  F2FP.F16.F32.PACK_AB R11, R167, R166 ;  /* 0x000000a6a70b723e */ /* 0x000fe200000000ff */
[----:B------:R-:W-:Y:S01]  /*12750*/  IMAD.X R107, RZ, RZ, R111, P1 ;  /* 0x000000ffff6b7224 */ /* 0x000fe200008e066f */
[----:B------:R-:W-:Y:S01]  /*12760*/  STSM.16.M88.4 [R54], R80 ;  /* 0x0000005036007844 */ /* 0x000fe20000000200 */
[----:B0-----:R-:W-:-:S03]  /*12770*/  F2FP.F16.F32.PACK_AB R12, R113, R170 ;  /* 0x000000aa710c723e */ /* 0x001fc600000000ff */
[----:B------:R-:W-:Y:S01]  /*12780*/  STSM.16.M88.4 [R62], R76 ;  /* 0x0000004c3e007844 */ /* 0x000fe20000000200 */
[----:B------:R-:W-:Y:S02]  /*12790*/  F2FP.F16.F32.PACK_AB R13, R115, R114 ;  /* 0x00000072730d723e */ /* 0x000fe400000000ff */
[----:B------:R-:W-:Y:S01]  /*127a0*/  F2FP.F16.F32.PACK_AB R14, R117, R171 ;  /* 0x000000ab750e723e */ /* 0x000fe200000000ff */
[----:B------:R-:W-:Y:S01]  /*127b0*/  STSM.16.M88.4 [R70], R96 ;  /* 0x0000006046007844 */ /* 0x000fe20000000200 */
[----:B------:R-:W-:Y:S02]  /*127c0*/  F2FP.F16.F32.PACK_AB R15, R119, R118 ;  /* 0x00000076770f723e */ /* 0x000fe400000000ff */
[----:B------:R-:W-:Y:S01]  /*127d0*/  MOV R102, R102 ;  /* 0x0000006600667202 */ /* 0x000fe20000000f00 */
[----:B------:R3:W-:Y:S01]  /*127e0*/  STSM.16.M88.4 [R94], R8 ;  /* 0x000000085e007844 */ /* 0x0007e20000000200 */
[----:B------:R-:W-:Y:S02]  /*127f0*/  F2FP.F16.F32.PACK_AB R173, R123, R122 ;  /* 0x0000007a7bad723e */ /* 0x000fe400000000ff */
[----:B------:R-:W-:-:S02]  /*12800*/  F2FP.F16.F32.PACK_AB R174, R125, R124 ;  /* 0x0000007c7dae723e */ /* 0x000fc400000000ff */
[----:B------:R-:W-:Y:S02]  /*12810*/  F2FP.F16.F32.PACK_AB R175, R127, R126 ;  /* 0x0000007e7faf723e */ /* 0x000fe400000000ff */
[----:B------:R-:W-:Y:S02]  /*12820*/  ISETP.NE.U32.AND P0, PT, RZ, UR4, PT ;  /* 0x00000004ff007c0c */ /* 0x000fe4000bf05070 */
[----:B------:R-:W-:Y:S01]  /*12830*/  MOV R106, R106 ;  /* 0x0000006a006a7202 */ /* 0x000fe20000000f00 */
[----:B------:R0:W-:Y:S01]  /*12840*/  STSM.16.M88.4 [R23], R12 ;  /* 0x0000000c17007844 */ /* 0x0001e20000000200 */
[----:B------:R-:W-:Y:S02]  /*12850*/  ISETP.NE.AND.EX P0, PT, RZ, UR5, PT, P0 ;  /* 0x00000005ff007c0c */ /* 0x000fe4000bf05300 */
[----:B---3--:R-:W-:Y:S01]  /*12860*/  IADD3 R10, P1, R178, UR4, RZ ;  /* 0x00000004b20a7c10 */ /* 0x008fe2000ff3e0ff */
[----:B------:R3:W-:Y:S03]  /*12870*/  STSM.16.M88.4 [R102], R172 ;  /* 0x000000ac66007844 */ /* 0x0007e60000000200 */
[----:B--2---:R-:W-:Y:S01]  /*12880*/  IADD3.X R11, R176, UR5, RZ, P1, !PT ;  /* 0x00000005b00b7c10 */ /* 0x004fe20008ffe4ff */
[----:B------:R-:W-:Y:S01]  /*12890*/  ULDC.64 UR4, c[0x0][0xce0] ;  /* 0x0003380000047ab9 */ /* 0x000fe20000000a00 */
[----:B------:R3:W-:Y:S01]  /*128a0*/  STSM.16.M88.4 [R106], R128 ;  /* 0x000000806a007844 */ /* 0x0007e20000000200 */
[----:B------:R-:W-:-:S03]  /*128b0*/  ISETP.NE.U32.AND P1, PT, RZ, UR4, PT ;  /* 0x00000004ff007c0c */ /* 0x000fc6000bf25070 */
[----:B------:R3:W-:Y:S01]  /*128c0*/  STSM.16.M88.4 [R21], R136 ;  /* 0x0000008815007844 */ /* 0x0007e20000000200 */
[----:B------:R-:W-:-:S03]  /*128d0*/  ISETP.NE.AND.EX P1, PT, RZ, UR5, PT, P1 ;  /* 0x00000005ff007c0c */ /* 0x000fc6000bf25310 */
[----:B------:R3:W-:Y:S01]  /*128e0*/  STSM.16.M88.4 [R20], R144 ;  /* 0x0000009014007844 */ /* 0x0007e20000000200 */
[----:B0-----:R-:W-:Y:S01]  /*128f0*/  IMAD.MOV.U32 R23, RZ, RZ, RZ ;  /* 0x000000ffff177224 */ /* 0x001fe200078e00ff */
[----:B------:R-:W-:Y:S08]  /*12900*/  BAR.SYNC.DEFER_BLOCKING 0x1, 0x100 ;  /* 0x0044000000007b1d */ /* 0x000ff00000010000 */
[----:B------:R-:W-:Y:S01]  /*12910*/  @P1 IADD3 R8, P2, R178, UR4, RZ ;  /* 0x00000004b2081c10 */ /* 0x000fe2000ff5e0ff */
[----:B------:R-:W-:-:S02]  /*12920*/  ULDC UR4, c[0x0][0xb88] ;  /* 0x0002e20000047ab9 */ /* 0x000fc40000000800 */
[----:B------:R-:W-:Y:S01]  /*12930*/  IMAD.U32 R0, RZ, RZ, UR4 ;  /* 0x00000004ff007e24 */ /* 0x000fe2000f8e00ff */
[----:B------:R-:W-:Y:S01]  /*12940*/  @P1 IADD3.X R9, R176, UR5, RZ, P2, !PT ;  /* 0x00000005b0091c10 */ /* 0x000fe200097fe4ff */
[----:B------:R3:W5:Y:S04]  /*12950*/  @P0 LDG.E R23, desc[UR52][R10.64] ;  /* 0x000000340a170981 */ /* 0x000768000c1e1900 */
[----:B------:R3:W5:Y:S01]  /*12960*/  @P1 LDG.E R0, desc[UR52][R8.64] ;  /* 0x0000003408001981 */ /* 0x000762000c1e1900 */
[----:B------:R-:W-:-:S04]  /*12970*/  IMAD.MOV.U32 R186, RZ, RZ, R188 ;  /* 0x000000ffffba7224 */ /* 0x000fc800078e00bc */
[----:B------:R-:W-:-:S04]  /*12980*/  IMAD R5, R186, 0x40, R219 ;  /* 0x00000040ba057824 */ /* 0x000fc800078e02db */
[----:B------:R-:W-:-:S03]  /*12990*/  IMAD.WIDE R6, R5, 0x2, R6 ;  /* 0x0000000205067825 */ /* 0x000fc600078e0206 */
[----:B------:R-:W-:Y:S01]  /*129a0*/  IADD3 R13, P4, R6, 0x1000, RZ ;  /* 0x00001000060d7810 */ /* 0x000fe20007f9e0ff */
[----:B---3--:R-:W-:-:S12]  /*129b0*/  @P1 BRA `(.L_x_11690) ;  /* 0x0000000000101947 */ /* 0x008fd80003800000 */
[----:B------:R-:W-:Y:S05]  /*129c0*/  @!P0 BRA `(.L_x_11690) ;  /* 0x00000000000c8947 */ /* 0x000fea0003800000 */
[----:B------:R-:W2:Y:S04]  /*129d0*/  LDG.E R5, desc[UR52][R10.64] ;  /* 0x000000340a057981 */ /* 0x000ea8000c1e1900 */
[----:B-----5:R-:W2:Y:S02]  /*129e0*/  LDG.E R0, desc[UR52][R10.64+0x4] ;  /* 0x000004340a007981 */ /* 0x020ea4000c1e1900 */
[----:B--2---:R-:W-:-:S07]  /*129f0*/  IADD3 R0, -R5, R0, RZ ;  /* 0x0000000005007210 */ /* 0x004fce0007ffe1ff */
.L_x_11690:
[----:B------:R-:W2:Y:S01]  /*12a00*/  LDL.LU R14, [R1+0x50] ;  /* 0x00005000010e7983 */ /* 0x000ea20000300800 */
[----:B------:R-:W-:-:S03]  /*12a10*/  ULDC.64 UR4, c[0x0][0xc70] ;  /* 0x00031c0000047ab9 */ /* 0x000fc60000000a00 */
[----:B------:R-:W3:Y:S04]  /*12a20*/  LDL.LU R11, [R1+0x40] ;  /* 0x00004000010b7983 */ /* 0x000ee80000300800 */
[----:B------:R-:W4:Y:S04]  /*12a30*/  LDL R10, [R1+0x30] ;  /* 0x00003000010a7983 */ /* 0x000f280000100800 */
[----:B------:R-:W4:Y:S04]  /*12a40*/  LDL.LU R85, [R1+0x34] ;  /* 0x0000340001557983 */ /* 0x000f280000300800 */
[----:B------:R-:W4:Y:S01]  /*12a50*/  LDL.LU R84, [R1+0x48] ;  /* 0x0000480001547983 */ /* 0x000f220000300800 */
[--C-:B-----5:R-:W-:Y:S01]  /*12a60*/  SHF.R.S32.HI R21, RZ, 0x1f, R23.reuse ;  /* 0x0000001fff157819 */ /* 0x120fe20000011417 */
[----:B------:R-:W-:Y:S01]  /*12a70*/  IMAD.MOV.U32 R20, RZ, RZ, R23 ;  /* 0x000000ffff147224 */ /* 0x000fe200078e0017 */
[----:B------:R-:W-:-:S02]  /*12a80*/  IADD3 R25, P5, R6, 0x2000, RZ ;  /* 0x0000200006197810 */ /* 0x000fc40007fbe0ff */
[C---:B------:R-:W-:Y:S02]  /*12a90*/  IADD3 R37, P2, R6.reuse, 0x5000, RZ ;  /* 0x0000500006257810 */ /* 0x040fe40007f5e0ff */
[----:B------:R-:W-:Y:S02]  /*12aa0*/  IADD3 R33, P1, R6, 0x4000, RZ ;  /* 0x0000400006217810 */ /* 0x000fe40007f3e0ff */
        /* <DEDUP_REMOVED lines=15> */
[----:B------:R-:W-:Y:S02]  /*12ba0*/  IADD3 R49, P5, R6, 0x8000, RZ ;  /* 0x0000800006317810 */ /* 0x000fe40007fbe0ff */
[----:B------:R-:W-:Y:S01]  /*12bb0*/  LOP3.LUT R32, R32, R33, RZ, 0x3c, !PT ;  /* 0x0000002120207212 */ /* 0x000fe200078e3cff */
[----:B------:R-:W-:Y:S01]  /*12bc0*/  IMAD.X R33, RZ, RZ, R7, P1 ;  /* 0x000000ffff217224 */ /* 0x000fe200008e0607 */
        /* <DEDUP_REMOVED lines=16> */
[C---:B------:R-:W-:Y:S02]  /*12cd0*/  IADD3 R69, P4, R6.reuse, 0xd000, RZ ;  /* 0x0000d00006457810 */ /* 0x040fe40007f9e0ff */
[----:B------:R-:W-:Y:S02]  /*12ce0*/  IADD3 R65, P5, R6, 0xe000, RZ ;  /* 0x0000e00006417810 */ /* 0x000fe40007fbe0ff */
[----:B------:R-:W-:Y:S01]  /*12cf0*/  LOP3.LUT R52, R52, R53, RZ, 0x3c, !PT ;  /* 0x0000003534347212 */ /* 0x000fe200078e3cff */
[----:B------:R-:W-:Y:S01]  /*12d00*/  IMAD.X R53, RZ, RZ, R7, P1 ;  /* 0x000000ffff357224 */ /* 0x000fe200008e0607 */
        /* <DEDUP_REMOVED lines=8> */
[--C-:B------:R-:W-:Y:S01]  /*12d90*/  SHF.R.S32.HI R79, RZ, 0x1f, R219.reuse ;  /* 0x0000001fff4f7819 */ /* 0x100fe200000114db */
[----:B------:R-:W-:Y:S01]  /*12da0*/  IMAD.MOV.U32 R78, RZ, RZ, R219 ;  /* 0x000000ffff4e7224 */ /* 0x000fe200078e00db */
[----:B------:R-:W-:-:S05]  /*12db0*/  SHF.R.S32.HI R187, RZ, 0x1f, R186 ;  /* 0x0000001fffbb7819 */ /* 0x000fca00000114ba */
[----:B------:R-:W-:Y:S01]  /*12dc0*/  STL [R1+0x24], R187 ;  /* 0x000024bb01007387 */ /* 0x000fe20000100800 */
[----:B------:R-:W-:Y:S01]  /*12dd0*/  BSSY B1, `(.L_x_11691) ;  /* 0x0000084000017945 */ /* 0x000fe20003800000 */
[----:B--2---:R-:W-:Y:S02]  /*12de0*/  SEL R83, R14, RZ, !P0 ;  /* 0x000000ff0e537207 */ /* 0x004fe40004000000 */
[----:B------:R-:W0:Y:S01]  /*12df0*/  S2R R14, SR_TID.X ;  /* 0x00000000000e7919 */ /* 0x000e220000002100 */
[----:B---3--:R-:W-:Y:S02]  /*12e00*/  SEL R82, R11, RZ, !P0 ;  /* 0x000000ff0b527207 */ /* 0x008fe40004000000 */
[----:B------:R-:W-:-:S04]  /*12e10*/  IADD3 R29, P0, R6, 0x3000, RZ ;  /* 0x00003000061d7810 */ /* 0x000fc80007f1e0ff */
[----:B------:R-:W-:Y:S02]  /*12e20*/  LOP3.LUT R28, R29, 0x380, RZ, 0xc0, !PT ;  /* 0x000003801d1c7812 */ /* 0x000fe400078ec0ff */
[----:B----4-:R-:W-:Y:S01]  /*12e30*/  SHF.R.S32.HI R81, RZ, 0x1f, R85 ;  /* 0x0000001fff517819 */ /* 0x010fe20000011455 */
[----:B------:R-:W-:Y:S01]  /*12e40*/  IMAD.WIDE.U32 R8, R85, UR4, R20 ;  /* 0x0000000455087c25 */ /* 0x000fe2000f8e0014 */
[----:B------:R-:W-:-:S03]  /*12e50*/  SHF.R.U64 R28, R28, 0x3, RZ ;  /* 0x000000031c1c7819 */ /* 0x000fc600000012ff */
[----:B------:R-:W-:Y:S01]  /*12e60*/  IMAD R5, R81, UR4, RZ ;  /* 0x0000000451057c24 */ /* 0x000fe2000f8e02ff */
[----:B------:R-:W-:Y:S01]  /*12e70*/  LOP3.LUT R28, R28, R29, RZ, 0x3c, !PT ;  /* 0x0000001d1c1c7212 */ /* 0x000fe200078e3cff */
[----:B------:R-:W-:Y:S02]  /*12e80*/  IMAD R11, R84, 0x80, R10 ;  /* 0x00000080540b7824 */ /* 0x000fe400078e020a */
[----:B------:R-:W-:Y:S01]  /*12e90*/  IMAD R5, R85, UR5, R5 ;  /* 0x0000000555057c24 */ /* 0x000fe2000f8e0205 */
[----:B------:R-:W-:Y:S01]  /*12ea0*/  ULDC.64 UR4, c[0x0][0xc78] ;  /* 0x00031e0000047ab9 */ /* 0x000fe20000000a00 */
[----:B------:R-:W-:Y:S01]  /*12eb0*/  IMAD.X R29, RZ, RZ, R7, P0 ;  /* 0x000000ffff1d7224 */ /* 0x000fe200000e0607 */
[----:B------:R-:W-:Y:S01]  /*12ec0*/  IADD3 R77, P0, R6, 0x9000, RZ ;  /* 0x00009000064d7810 */ /* 0x000fe20007f1e0ff */
[----:B------:R-:W-:Y:S02]  /*12ed0*/  IMAD.IADD R9, R9, 0x1, R5 ;  /* 0x0000000109097824 */ /* 0x000fe400078e0205 */
[----:B------:R-:W-:Y:S01]  /*12ee0*/  IMAD R5, R83, UR4, RZ ;  /* 0x0000000453057c24 */ /* 0x000fe2000f8e02ff */
[----:B------:R-:W-:Y:S01]  /*12ef0*/  LOP3.LUT R76, R77, 0x380, RZ, 0xc0, !PT ;  /* 0x000003804d4c7812 */ /* 0x000fe200078ec0ff */
[----:B------:R-:W-:-:S03]  /*12f00*/  IMAD.WIDE.U32 R8, R82, UR4, R8 ;  /* 0x0000000452087c25 */ /* 0x000fc6000f8e0008 */
[----:B------:R-:W-:Y:S01]  /*12f10*/  SHF.R.U64 R76, R76, 0x3, RZ ;  /* 0x000000034c4c7819 */ /* 0x000fe200000012ff */
[----:B------:R-:W-:Y:S01]  /*12f20*/  IMAD R10, R82, UR5, R5 ;  /* 0x00000005520a7c24 */ /* 0x000fe2000f8e0205 */
[----:B------:R-:W-:Y:S01]  /*12f30*/  SHF.R.S32.HI R5, RZ, 0x1f, R11 ;  /* 0x0000001fff057819 */ /* 0x000fe2000001140b */
[----:B0-----:R-:W-:Y:S01]  /*12f40*/  VIADD R15, R14, 0xffffff80 ;  /* 0xffffff800e0f7836 */ /* 0x001fe20000000000 */
[----:B------:R-:W-:Y:S01]  /*12f50*/  IADD3 R8, P3, R11, R8, RZ ;  /* 0x000000080b087210 */ /* 0x000fe20007f7e0ff */
[----:B------:R-:W-:Y:S01]  /*12f60*/  ULDC.64 UR4, c[0x0][0xc40] ;  /* 0x0003100000047ab9 */ /* 0x000fe20000000a00 */
[----:B------:R-:W-:Y:S01]  /*12f70*/  LOP3.LUT R76, R76, R77, RZ, 0x3c, !PT ;  /* 0x0000004d4c4c7212 */ /* 0x000fe200078e3cff */
[----:B------:R-:W-:Y:S01]  /*12f80*/  IMAD.X R77, RZ, RZ, R7, P0 ;  /* 0x000000ffff4d7224 */ /* 0x000fe200000e0607 */
[----:B------:R-:W-:Y:S02]  /*12f90*/  IADD3.X R5, R5, R9, R10, P3, !PT ;  /* 0x0000000905057210 */ /* 0x000fe40001ffe40a */
[----:B------:R-:W-:-:S02]  /*12fa0*/  LEA R54, P3, R8, UR4, 0x2 ;  /* 0x0000000408367c11 */ /* 0x000fc4000f8610ff */
[----:B------:R-:W-:Y:S02]  /*12fb0*/  SHF.R.S32.HI R14, RZ, 0x1f, R15 ;  /* 0x0000001fff0e7819 */ /* 0x000fe4000001140f */
[----:B------:R-:W-:Y:S01]  /*12fc0*/  LEA.HI.X R55, R8, UR5, R5, 0x2, P3 ;  /* 0x0000000508377c11 */ /* 0x000fe200098f1405 */
[----:B------:R-:W-:Y:S01]  /*12fd0*/  VIADD R5, R11, 0x8 ;  /* 0x000000080b057836 */ /* 0x000fe20000000000 */
[----:B------:R-:W-:Y:S01]  /*12fe0*/  LEA.HI R14, R14, R15, RZ, 0x7 ;  /* 0x0000000f0e0e7211 */ /* 0x000fe200078f38ff */
[----:B------:R-:W-:Y:S01]  /*12ff0*/  ULDC.64 UR4, c[0x0][0xba0] ;  /* 0x0002e80000047ab9 */ /* 0x000fe20000000a00 */
[----:B------:R-:W-:Y:S02]  /*13000*/  IADD3 R41, P3, R6, 0x6000, RZ ;  /* 0x0000600006297810 */ /* 0x000fe40007f7e0ff */
[----:B------:R-:W-:Y:S02]  /*13010*/  LOP3.LUT R14, R14, 0xffffff80, RZ, 0xc0, !PT ;  /* 0xffffff800e0e7812 */ /* 0x000fe400078ec0ff */
[----:B------:R-:W-:-:S02]  /*13020*/  LOP3.LUT R40, R41, 0x380, RZ, 0xc0, !PT ;  /* 0x0000038029287812 */ /* 0x000fc400078ec0ff */
[----:B------:R-:W-:Y:S01]  /*13030*/  IADD3 R10, P2, R6, 0xf000, RZ ;  /* 0x0000f000060a7810 */ /* 0x000fe20007f5e0ff */
[----:B------:R-:W-:Y:S01]  /*13040*/  IMAD.IADD R14, R15, 0x1, -R14 ;  /* 0x000000010f0e7824 */ /* 0x000fe200078e0a0e */
[----:B------:R-:W-:Y:S02]  /*13050*/  SHF.R.U64 R40, R40, 0x3, RZ ;  /* 0x0000000328287819 */ /* 0x000fe400000012ff */
[----:B------:R-:W-:Y:S01]  /*13060*/  LOP3.LUT R9, R6, 0x380, RZ, 0xc0, !PT ;  /* 0x0000038006097812 */ /* 0x000fe200078ec0ff */
[----:B------:R-:W-:Y:S01]  /*13070*/  IMAD.X R61, RZ, RZ, R7, P2 ;  /* 0x000000ffff3d7224 */ /* 0x000fe200010e0607 */
[----:B------:R-:W-:Y:S02]  /*13080*/  LOP3.LUT R40, R40, R41, RZ, 0x3c, !PT ;  /* 0x0000002928287212 */ /* 0x000fe400078e3cff */
[----:B------:R-:W-:Y:S02]  /*13090*/  IADD3.X R41, RZ, R7, RZ, P3, !PT ;  /* 0x00000007ff297210 */ /* 0x000fe40001ffe4ff */
[----:B------:R-:W-:-:S02]  /*130a0*/  LOP3.LUT P0, RZ, R14, 0x3, RZ, 0xc0, !PT ;  /* 0x000000030eff7812 */ /* 0x000fc4000780c0ff */
[----:B------:R-:W-:Y:S02]  /*130b0*/  IADD3 R73, P3, R6, 0xc000, RZ ;  /* 0x0000c00006497810 */ /* 0x000fe40007f7e0ff */
[-C--:B------:R-:W-:Y:S02]  /*130c0*/  ISETP.GE.OR P1, PT, R11, R0.reuse, P0 ;  /* 0x000000000b00720c */ /* 0x080fe40000726670 */
[----:B------:R-:W-:Y:S02]  /*130d0*/  LOP3.LUT R72, R73, 0x380, RZ, 0xc0, !PT ;  /* 0x0000038049487812 */ /* 0x000fe400078ec0ff */
[----:B------:R-:W-:Y:S02]  /*130e0*/  ISETP.GE.OR P0, PT, R5, R0, P0 ;  /* 0x000000000500720c */ /* 0x000fe40000706670 */
[----:B------:R-:W-:Y:S02]  /*130f0*/  LOP3.LUT R5, R10, 0x380, RZ, 0xc0, !PT ;  /* 0x000003800a057812 */ /* 0x000fe400078ec0ff */
[----:B------:R-:W-:-:S02]  /*13100*/  SHF.R.U64 R72, R72, 0x3, RZ ;  /* 0x0000000348487819 */ /* 0x000fc400000012ff */
[----:B------:R-:W-:Y:S02]  /*13110*/  SHF.R.U64 R9, R9, 0x3, RZ ;  /* 0x0000000309097819 */ /* 0x000fe400000012ff */
[----:B------:R-:W-:Y:S01]  /*13120*/  SHF.R.U64 R5, R5, 0x3, RZ ;  /* 0x0000000305057819 */ /* 0x000fe200000012ff */
[----:B------:R0:W-:Y:S01]  /*13130*/  @!P1 STG.E desc[UR52][R54.64], R4 ;  /* 0x0000000436009986 */ /* 0x0001e2000c101934 */
[----:B------:R-:W-:Y:S02]  /*13140*/  LOP3.LUT R72, R72, R73, RZ, 0x3c, !PT ;  /* 0x0000004948487212 */ /* 0x000fe400078e3cff */
[----:B------:R-:W-:Y:S01]  /*13150*/  LOP3.LUT R8, R9, R6, RZ, 0x3c, !PT ;  /* 0x0000000609087212 */ /* 0x000fe200078e3cff */
[----:B------:R-:W-:Y:S01]  /*13160*/  IMAD.MOV.U32 R9, RZ, RZ, R7 ;  /* 0x000000ffff097224 */ /* 0x000fe200078e0007 */
[----:B------:R-:W-:Y:S01]  /*13170*/  IADD3.X R73, RZ, R7, RZ, P3, !PT ;  /* 0x00000007ff497210 */ /* 0x000fe20001ffe4ff */
        /* <DEDUP_REMOVED lines=11> */
[----:B0-----:R0:W5:Y:S04]  /*13230*/  LD.E.128 R4, desc[UR52][R76.64] ;  /* 0x000000344c047980 */ /* 0x001168000c101d00 */
[----:B--2---:R-:W5:Y:S04]  /*13240*/  LD.E.128 R52, desc[UR52][R52.64] ;  /* 0x0000003434347980 */ /* 0x004f68000c101d00 */
[----:B------:R-:W5:Y:S04]  /*13250*/  LD.E.128 R56, desc[UR52][R56.64] ;  /* 0x0000003438387980 */ /* 0x000f68000c101d00 */
[----:B------:R-:W5:Y:S04]  /*13260*/  LD.E.128 R72, desc[UR52][R72.64] ;  /* 0x0000003448487980 */ /* 0x000f68000c101d00 */
[----:B------:R-:W5:Y:S04]  /*13270*/  LD.E.128 R68, desc[UR52][R68.64] ;  /* 0x0000003444447980 */ /* 0x000f68000c101d00 */
[----:B------:R-:W5:Y:S04]  /*13280*/  LD.E.128 R64, desc[UR52][R64.64] ;  /* 0x0000003440407980 */ /* 0x000f68000c101d00 */
[----:B------:R-:W5:Y:S01]  /*13290*/  LD.E.128 R60, desc[UR52][R60.64] ;  /* 0x000000343c3c7980 */ /* 0x000f62000c101d00 */
[----:B------:R-:W-:-:S02]  /*132a0*/  IMAD R80, R21, UR4, RZ ;  /* 0x0000000415507c24 */ /* 0x000fc4000f8e02ff */
[C---:B------:R-:W-:Y:S01]  /*132b0*/  IMAD.WIDE.U32 R20, R23.reuse, UR4, R78 ;  /* 0x0000000417147c25 */ /* 0x040fe2000f8e004e */
[----:B------:R-:W-:Y:S01]  /*132c0*/  @!PT LDS RZ, [RZ] ;  /* 0x00000000fffff984 */ /* 0x000fe20000000800 */
[----:B------:R-:W-:Y:S01]  /*132d0*/  @!PT LDS RZ, [RZ] ;  /* 0x00000000fffff984 */ /* 0x000fe20000000800 */
[----:B------:R-:W-:Y:S01]  /*132e0*/  @!PT LDS RZ, [RZ] ;  /* 0x00000000fffff984 */ /* 0x000fe20000000800 */
[----:B------:R-:W-:Y:S01]  /*132f0*/  @!PT LDS RZ, [RZ] ;  /* 0x00000000fffff984 */ /* 0x000fe20000000800 */
[----:B------:R2:W-:Y:S06]  /*13300*/  MEMBAR.ALL.CTA ;  /* 0x0000000000007992 */ /* 0x0005ec0000008000 */
[----:B--2---:R-:W2:Y:S01]  /*13310*/  FENCE.VIEW.ASYNC.S ;  /* 0x00000000000073c6 */ /* 0x004ea20000000000 */
[----:B------:R-:W-:Y:S01]  /*13320*/  IMAD R23, R23, UR5, R80 ;  /* 0x0000000517177c24 */ /* 0x000fe2000f8e0250 */
[----:B------:R-:W-:Y:S01]  /*13330*/  ULDC.64 UR4, c[0x0][0xbe0] ;  /* 0x0002f80000047ab9 */ /* 0x000fe20000000a00 */
[----:B------:R-:W-:-:S02]  /*13340*/  IMAD R78, R84, -0x80, R0 ;  /* 0xffffff80544e7824 */ /* 0x000fc400078e0200 */
[C---:B------:R-:W-:Y:S02]  /*13350*/  VIADD R0, R186.reuse, 0x40 ;  /* 0x00000040ba007836 */ /* 0x040fe40000000000 */
[----:B------:R-:W-:Y:S01]  /*13360*/  IMAD.IADD R21, R21, 0x1, R23 ;  /* 0x0000000115157824 */ /* 0x000fe200078e0217 */
[-C--:B------:R-:W-:Y:S01]  /*13370*/  ISETP.GE.AND P3, PT, R186, R78.reuse, PT ;  /* 0x0000004eba00720c */ /* 0x080fe20003f66270 */
[----:B0-----:R-:W-:Y:S01]  /*13380*/  IMAD R76, R81, UR4, RZ ;  /* 0x00000004514c7c24 */ /* 0x001fe2000f8e02ff */
[-C--:B------:R-:W-:Y:S01]  /*13390*/  ISETP.GE.AND P0, PT, R0, R78.reuse, PT ;  /* 0x0000004e0000720c */ /* 0x080fe20003f06270 */
[C---:B------:R-:W-:Y:S01]  /*133a0*/  VIADD R3, R186.reuse, 0x20 ;  /* 0x00000020ba037836 */ /* 0x040fe20000000000 */
[----:B------:R-:W-:Y:S01]  /*133b0*/  IADD3 R23, R186, 0x60, RZ ;  /* 0x00000060ba177810 */ /* 0x000fe20007ffe0ff */
[C---:B------:R-:W-:Y:S02]  /*133c0*/  IMAD R77, R85.reuse, UR5, R76 ;  /* 0x00000005554d7c24 */ /* 0x040fe4000f8e024c */
[----:B------:R-:W-:Y:S01]  /*133d0*/  IMAD.WIDE.U32 R20, R85, UR4, R20 ;  /* 0x0000000455147c25 */ /* 0x000fe2000f8e0014 */
[----:B------:R-:W-:Y:S01]  /*133e0*/  ULDC.64 UR4, c[0x0][0xbe8] ;  /* 0x0002fa0000047ab9 */ /* 0x000fe20000000a00 */
[----:B------:R-:W-:-:S02]  /*133f0*/  ISETP.GE.AND P2, PT, R3, R78, PT ;  /* 0x0000004e0300720c */ /* 0x000fc40003f46270 */
[----:B------:R-:W-:Y:S01]  /*13400*/  VIADD R0, R17, 0x32420 ;  /* 0x0003242011007836 */ /* 0x000fe20000000000 */
[----:B------:R-:W-:Y:S01]  /*13410*/  ISETP.GE.AND P1, PT, R23, R78, PT ;  /* 0x0000004e1700720c */ /* 0x000fe20003f26270 */
[----:B------:R-:W-:Y:S02]  /*13420*/  IMAD.IADD R21, R21, 0x1, R77 ;  /* 0x0000000115157824 */ /* 0x000fe400078e024d */
[----:B------:R-:W-:Y:S01]  /*13430*/  IMAD R3, R83, UR4, RZ ;  /* 0x0000000453037c24 */ /* 0x000fe2000f8e02ff */
[----:B------:R-:W-:Y:S01]  /*13440*/  PRMT R0, RZ, 0x654, R0 ;  /* 0x00000654ff007816 */ /* 0x000fe20000000000 */
[----:B------:R-:W-:-:S03]  /*13450*/  IMAD.WIDE.U32 R78, R82, UR4, R20 ;  /* 0x00000004524e7c25 */ /* 0x000fc6000f8e0014 */
[----:B--2---:R0:W-:Y:S01]  /*13460*/  SYNCS.ARRIVE.TRANS64.RED.A1T0 RZ, [R0+URZ], RZ ;  /* 0x000000ff00ff79a7 */ /* 0x0041e2000810043f */
[----:B------:R-:W-:Y:S02]  /*13470*/  IMAD R3, R82, UR5, R3 ;  /* 0x0000000552037c24 */ /* 0x000fe4000f8e0203 */
        /* <DEDUP_REMOVED lines=15> */
[----:B------:R-:W-:Y:S02]  /*13570*/  ISETP.GE.AND P4, PT, R0, UR4, PT ;  /* 0x0000000400007c0c */ /* 0x000fe4000bf86270 */
[----:B------:R-:W-:Y:S01]  /*13580*/  LEA.HI.X R81, R20, UR7, R3, 0x1, P3 ;  /* 0x0000000714517c11 */ /* 0x000fe200098f0c03 */
[C---:B------:R-:W-:Y:S01]  /*13590*/  VIADD R3, R219.reuse, 0x80 ;  /* 0x00000080db037836 */ /* 0x040fe20000000000 */
[----:B------:R-:W-:-:S03]  /*135a0*/  IADD3 R0, R219, 0xc0, RZ ;  /* 0x000000c0db007810 */ /* 0x000fc60007ffe0ff */
[----:B-----5:R0:W-:Y:S01]  /*135b0*/  @!P5 STG.E.128 desc[UR52][R80.64], R8 ;  /* 0x000000085000d986 */ /* 0x0201e2000c101d34 */
[----:B------:R-:W-:Y:S02]  /*135c0*/  ISETP.GE.AND P3, PT, R3, UR4, PT ;  /* 0x0000000403007c0c */ /* 0x000fe4000bf66270 */
[----:B------:R-:W-:-:S03]  /*135d0*/  ISETP.GE.AND P5, PT, R0, UR4, PT ;  /* 0x0000000400007c0c */ /* 0x000fc6000bfa6270 */
[----:B------:R0:W-:Y:S08]  /*135e0*/  @!P4 STG.E.128 desc[UR52][R80.64+0x80], R32 ;  /* 0x000080205000c986 */ /* 0x0001f0000c101d34 */
[----:B------:R0:W-:Y:S04]  /*135f0*/  @!P3 STG.E.128 desc[UR52][R80.64+0x100], R48 ;  /* 0x000100305000b986 */ /* 0x0001e8000c101d34 */
[----:B------:R0:W-:Y:S02]  /*13600*/  @!P5 STG.E.128 desc[UR52][R80.64+0x180], R72 ;  /* 0x000180485000d986 */ /* 0x0001e4000c101d34 */
.L_x_11692:
[----:B------:R-:W-:Y:S05]  /*13610*/  BSYNC B1 ;  /* 0x0000000000017941 */ /* 0x000fea0003800000 */
.L_x_11691:
[----:B------:R-:W-:Y:S04]  /*13620*/  BSSY B1, `(.L_x_11693) ;  /* 0x000001a000017945 */ /* 0x000fe80003800000 */
[----:B------:R-:W-:Y:S05]  /*13630*/  @P2 BRA `(.L_x_11694) ;  /* 0x0000000000602947 */ /* 0x000fea0003800000 */
[----:B------:R-:W-:Y:S01]  /*13640*/  IADD3 R3, P2, R76, 0x20, RZ ;  /* 0x000000204c037810 */ /* 0x000fe20007f5e0ff */
[----:B------:R-:W-:Y:S01]  /*13650*/  ULDC.64 UR6, c[0x0][0xbd8] ;  /* 0x0002f60000067ab9 */ /* 0x000fe20000000a00 */
[----:B0----5:R-:W-:Y:S01]  /*13660*/  IMAD.MOV.U32 R8, RZ, RZ, R78 ;  /* 0x000000ffff087224 */ /* 0x021fe200078e004e */
        /* <DEDUP_REMOVED lines=21> */
.L_x_11694:
[----:B------:R-:W-:Y:S05]  /*137c0*/  BSYNC B1 ;  /* 0x0000000000017941 */ /* 0x000fea0003800000 */
.L_x_11693:
[----:B------:R-:W-:Y:S04]  /*137d0*/  BSSY B1, `(.L_x_11695) ;  /* 0x000001a000017945 */ /* 0x000fe80003800000 */
[----:B------:R-:W-:Y:S05]  /*137e0*/  @P0 BRA `(.L_x_11696) ;  /* 0x0000000000600947 */ /* 0x000fea0003800000 */
[----:B------:R-:W-:Y:S01]  /*137f0*/  IADD3 R3, P0, R76, 0x40, RZ ;  /* 0x000000404c037810 */ /* 0x000fe20007f1e0ff */
[C---:B--2--5:R-:W-:Y:S01]  /*13800*/  VIADD R4, R219.reuse, 0x40 ;  /* 0x00000040db047836 */ /* 0x064fe20000000000 */
        /* <DEDUP_REMOVED lines=22> */
.L_x_11696:
[----:B------:R-:W-:Y:S05]  /*13970*/  BSYNC B1 ;  /* 0x0000000000017941 */ /* 0x000fea0003800000 */
.L_x_11695:
[----:B------:R-:W-:Y:S05]  /*13980*/  @P1 BRA `(.L_x_11697) ;  /* 0x0000000c00681947 */ /* 0x000fea0003800000 */
[----:B------:R-:W-:Y:S01]  /*13990*/  IADD3 R3, P0, R76, 0x60, RZ ;  /* 0x000000604c037810 */ /* 0x000fe20007f1e0ff */
[----:B------:R-:W-:Y:S01]  /*139a0*/  ULDC UR4, c[0x0][0xb8c] ;  /* 0x0002e30000047ab9 */ /* 0x000fe20000000800 */
[C---:B------:R-:W-:Y:S01]  /*139b0*/  IADD3 R0, R219.reuse, 0x40, RZ ;  /* 0x00000040db007810 */ /* 0x040fe20007ffe0ff */
        /* <DEDUP_REMOVED lines=13> */
[----:B---3--:R-:W-:Y:S01]  /*13a90*/  LEA R6, P0, R4, UR6, 0x1 ;  /* 0x0000000604067c11 */ /* 0x008fe2000f8008ff */
        /* <DEDUP_REMOVED lines=9> */
.L_x_11689:
[----:B------:R-:W4:Y:S01]  /*13b30*/  LDL.LU R6, [R1+0x38] ;  /* 0x0000380001067983 */ /* 0x000f220000300800 */
[----:B------:R-:W-:-:S03]  /*13b40*/  ULDC.64 UR4, c[0x0][0xcd8] ;  /* 0x0003360000047ab9 */ /* 0x000fc60000000a00 */
[----:B------:R-:W2:Y:S01]  /*13b50*/  LDL.LU R0, [R1+0x3c] ;  /* 0x00003c0001007983 */ /* 0x000ea20000300800 */
[----:B------:R-:W-:Y:S01]  /*13b60*/  ISETP.NE.U32.AND P0, PT, RZ, UR4, PT ;  /* 0x00000004ff007c0c */ /* 0x000fe2000bf05070 */
[----:B------:R-:W-:-:S03]  /*13b70*/  IMAD.MOV.U32 R3, RZ, RZ, RZ ;  /* 0x000000ffff037224 */ /* 0x000fc600078e00ff */
[----:B------:R-:W-:Y:S02]  /*13b80*/  ISETP.NE.AND.EX P0, PT, RZ, UR5, PT, P0 ;  /* 0x00000005ff007c0c */ /* 0x000fe4000bf05300 */
[----:B----4-:R-:W-:-:S04]  /*13b90*/  IADD3 R4, P1, R6, UR4, RZ ;  /* 0x0000000406047c10 */ /* 0x010fc8000ff3e0ff */
[----:B--2---:R-:W-:Y:S01]  /*13ba0*/  IADD3.X R5, R0, UR5, RZ, P1, !PT ;  /* 0x0000000500057c10 */ /* 0x004fe20008ffe4ff */
[----:B------:R-:W-:Y:S02]  /*13bb0*/  ULDC.64 UR4, c[0x0][0xce0] ;  /* 0x0003380000047ab9 */ /* 0x000fe40000000a00 */
[----:B------:R-:W-:-:S04]  /*13bc0*/  ISETP.NE.U32.AND P1, PT, RZ, UR4, PT ;  /* 0x00000004ff007c0c */ /* 0x000fc8000bf25070 */
[----:B------:R2:W5:Y:S01]  /*13bd0*/  @P0 LDG.E R3, desc[UR52][R4.64] ;  /* 0x0000003404030981 */ /* 0x000562000c1e1900 */
[----:B------:R-:W-:Y:S01]  /*13be0*/  ISETP.NE.AND.EX P1, PT, RZ, UR5, PT, P1 ;  /* 0x00000005ff007c0c */ /* 0x000fe2000bf25310 */
[----:B------:R-:W4:-:S12]  /*13bf0*/  S2R R8, SR_TID.X ;  /* 0x0000000000087919 */ /* 0x000f180000002100 */
[----:B------:R-:W-:Y:S01]  /*13c00*/  @P1 IADD3 R6, P2, R6, UR4, RZ ;  /* 0x0000000406061c10 */ /* 0x000fe2000ff5e0ff */
[----:B------:R-:W-:-:S03]  /*13c10*/  ULDC UR4, c[0x0][0xb88] ;  /* 0x0002e20000047ab9 */ /* 0x000fc60000000800 */
[----:B------:R-:W-:Y:S01]  /*13c20*/  @P1 IADD3.X R7, R0, UR5, RZ, P2, !PT ;  /* 0x0000000500071c10 */ /* 0x000fe200097fe4ff */
[----:B------:R-:W-:-:S06]  /*13c30*/  IMAD.U32 R0, RZ, RZ, UR4 ;  /* 0x00000004ff007e24 */ /* 0x000fcc000f8e00ff */
[----:B------:R2:W5:Y:S01]  /*13c40*/  @P1 LDG.E R0, desc[UR52][R6.64] ;  /* 0x0000003406001981 */ /* 0x000562000c1e1900 */
[----:B----4-:R-:W-:-:S05]  /*13c50*/  VIADD R8, R8, 0xffffff80 ;  /* 0xffffff8008087836 */ /* 0x010fca0000000000 */
[----:B------:R-:W-:Y:S01]  /*13c60*/  ISETP.GT.AND P2, PT, R8, 0x7f, PT ;  /* 0x0000007f0800780c */ /* 0x000fe20003f44270 */
[----:B--2---:R-:W-:-:S12]  /*13c70*/  @P1 BRA `(.L_x_11698) ;  /* 0x0000000000101947 */ /* 0x004fd80003800000 */
[----:B------:R-:W-:Y:S05]  /*13c80*/  @!P0 BRA `(.L_x_11698) ;  /* 0x00000000000c8947 */ /* 0x000fea0003800000 */
[----:B------:R-:W2:Y:S04]  /*13c90*/  LDG.E R7, desc[UR52][R4.64] ;  /* 0x0000003404077981 */ /* 0x000ea8000c1e1900 */
[----:B-----5:R-:W2:Y:S02]  /*13ca0*/  LDG.E R0, desc[UR52][R4.64+0x4] ;  /* 0x0000043404007981 */ /* 0x020ea4000c1e1900 */
[----:B--2---:R-:W-:-:S07]  /*13cb0*/  IMAD.IADD R0, R0, 0x1, -R7 ;  /* 0x0000000100007824 */ /* 0x004fce00078e0a07 */
.L_x_11698:
[----:B------:R-:W2:Y:S04]  /*13cc0*/  LDL.LU R5, [R1+0x40] ;  /* 0x0000400001057983 */ /* 0x000ea80000300800 */
[----:B------:R-:W4:Y:S04]  /*13cd0*/  LDL.LU R4, [R1+0x50] ;  /* 0x0000500001047983 */ /* 0x000f280000300800 */
[----:B------:R-:W3:Y:S04]  /*13ce0*/  LDL R14, [R1+0x34] ;  /* 0x00003400010e7983 */ /* 0x000ee80000100800 */
[----:B------:R0:W5:Y:S01]  /*13cf0*/  LDL R13, [R1+0x48] ;  /* 0x00004800010d7983 */ /* 0x0001620000100800 */
[----:B------:R-:W-:Y:S01]  /*13d00*/  BSSY B1, `(.L_x_11699) ;  /* 0x000001d000017945 */ /* 0x000fe20003800000 */
[----:B------:R-:W-:-:S02]  /*13d10*/  SHF.R.S32.HI R10, RZ, 0x1f, R219 ;  /* 0x0000001fff0a7819 */ /* 0x000fc400000114db */
[----:B-----5:R-:W-:Y:S02]  /*13d20*/  SHF.R.S32.HI R8, RZ, 0x1f, R3 ;  /* 0x0000001fff087819 */ /* 0x020fe40000011403 */
[----:B--2---:R-:W-:Y:S02]  /*13d30*/  SEL R11, R5, RZ, !P0 ;  /* 0x000000ff050b7207 */ /* 0x004fe40004000000 */
[----:B----4-:R-:W-:Y:S02]  /*13d40*/  SEL R12, R4, RZ, !P0 ;  /* 0x000000ff040c7207 */ /* 0x010fe40004000000 */
[----:B---3--:R-:W-:Y:S01]  /*13d50*/  SHF.R.S32.HI R9, RZ, 0x1f, R14 ;  /* 0x0000001fff097819 */ /* 0x008fe2000001140e */
[----:B0-----:R-:W-:Y:S06]  /*13d60*/  @P2 BRA `(.L_x_11700) ;  /* 0x0000000000582947 */ /* 0x001fec0003800000 */
[----:B------:R-:W0:Y:S02]  /*13d70*/  S2R R4, SR_TID.X ;  /* 0x0000000000047919 */ /* 0x000e240000002100 */
[----:B0-----:R-:W-:-:S05]  /*13d80*/  IMAD R4, R13, 0x80, R4 ;  /* 0x000000800d047824 */ /* 0x001fca00078e0204 */
        /* <DEDUP_REMOVED lines=20> */
.L_x_11700:
[----:B------:R-:W-:Y:S05]  /*13ed0*/  BSYNC B1 ;  /* 0x0000000000017941 */ /* 0x000fea0003800000 */
.L_x_11699:
[----:B------:R-:W2:Y:S01]  /*13ee0*/  LDL.64 R20, [R1+0x20] ;  /* 0x0000200001147983 */ /* 0x000ea20000100a00 */
[----:B------:R-:W-:Y:S01]  /*13ef0*/  ULDC.64 UR4, c[0x0][0xba0] ;  /* 0x0002e80000047ab9 */ /* 0x000fe20000000a00 */
[----:B------:R-:W-:Y:S01]  /*13f00*/  IMAD.MOV.U32 R4, RZ, RZ, R219 ;  /* 0x000000ffff047224 */ /* 0x000fe200078e00db */
[----:B------:R-:W-:Y:S01]  /*13f10*/  BSSY B1, `(.L_x_11701) ;  /* 0x000002f000017945 */ /* 0x000fe20003800000 */
[----:B0-----:R-:W-:Y:S02]  /*13f20*/  IMAD.MOV.U32 R5, RZ, RZ, R10 ;  /* 0x000000ffff057224 */ /* 0x001fe400078e000a */
[----:B------:R-:W-:Y:S02]  /*13f30*/  IMAD R6, R8, UR4, RZ ;  /* 0x0000000408067c24 */ /* 0x000fe4000f8e02ff */
[----:B------:R-:W-:-:S04]  /*13f40*/  IMAD.WIDE.U32 R4, R3, UR4, R4 ;  /* 0x0000000403047c25 */ /* 0x000fc8000f8e0004 */
[----:B------:R-:W-:Y:S01]  /*13f50*/  IMAD R3, R3, UR5, R6 ;  /* 0x0000000503037c24 */ /* 0x000fe2000f8e0206 */
[----:B------:R-:W-:Y:S01]  /*13f60*/  ULDC.64 UR4, c[0x0][0xbe0] ;  /* 0x0002f80000047ab9 */ /* 0x000fe20000000a00 */
[----:B------:R-:W-:Y:S02]  /*13f70*/  IMAD R10, R13, -0x80, R0 ;  /* 0xffffff800d0a7824 */ /* 0x000fe400078e0200 */
[----:B------:R-:W-:Y:S02]  /*13f80*/  IMAD R6, R9, UR4, RZ ;  /* 0x0000000409067c24 */ /* 0x000fe4000f8e02ff */
[----:B------:R-:W-:Y:S02]  /*13f90*/  IMAD.IADD R5, R5, 0x1, R3 ;  /* 0x0000000105057824 */ /* 0x000fe400078e0203 */
[C---:B------:R-:W-:Y:S02]  /*13fa0*/  IMAD R3, R14.reuse, UR5, R6 ;  /* 0x000000050e037c24 */ /* 0x040fe4000f8e0206 */
[----:B------:R-:W-:Y:S01]  /*13fb0*/  IMAD.WIDE.U32 R4, R14, UR4, R4 ;  /* 0x000000040e047c25 */ /* 0x000fe2000f8e0004 */
[----:B------:R-:W-:-:S03]  /*13fc0*/  ULDC.64 UR4, c[0x0][0xbe8] ;  /* 0x0002fa0000047ab9 */ /* 0x000fc60000000a00 */
[----:B------:R-:W-:Y:S02]  /*13fd0*/  IMAD.IADD R5, R5, 0x1, R3 ;  /* 0x0000000105057824 */ /* 0x000fe400078e0203 */
[----:B------:R-:W-:-:S04]  /*13fe0*/  IMAD R0, R12, UR4, RZ ;  /* 0x000000040c007c24 */ /* 0x000fc8000f8e02ff */
[----:B------:R-:W-:Y:S01]  /*13ff0*/  IMAD R3, R11, UR5, R0 ;  /* 0x000000050b037c24 */ /* 0x000fe2000f8e0200 */
[C---:B--2---:R-:W-:Y:S01]  /*14000*/  ISETP.GE.AND P1, PT, R20.reuse, R10, PT ;  /* 0x0000000a1400720c */ /* 0x044fe20003f26270 */
[----:B------:R-:W-:Y:S01]  /*14010*/  VIADD R7, R20, 0x20 ;  /* 0x0000002014077836 */ /* 0x000fe20000000000 */
[----:B------:R-:W-:Y:S02]  /*14020*/  SHF.R.S32.HI R9, RZ, 0x1f, R20 ;  /* 0x0000001fff097819 */ /* 0x000fe40000011414 */
[----:B------:R-:W-:Y:S02]  /*14030*/  MOV R8, R20 ;  /* 0x0000001400087202 */ /* 0x000fe40000000f00 */
[----:B------:R-:W-:Y:S01]  /*14040*/  ISETP.GE.AND P0, PT, R7, R10, PT ;  /* 0x0000000a0700720c */ /* 0x000fe20003f06270 */
        /* <DEDUP_REMOVED lines=9> */
[----:B------:R-:W-:Y:S01]  /*140e0*/  IMAD.MOV.U32 R4, RZ, RZ, R6 ;  /* 0x000000ffff047224 */ /* 0x000fe200078e0006 */
[----:B------:R-:W-:Y:S01]  /*140f0*/  ISETP.GE.AND P3, PT, R0, UR4, PT ;  /* 0x0000000400007c0c */ /* 0x000fe2000bf66270 */
[----:B------:R-:W-:Y:S01]  /*14100*/  VIADD R0, R219, 0xc0 ;  /* 0x000000c0db007836 */ /* 0x000fe20000000000 */
        /* <DEDUP_REMOVED lines=15> */
.L_x_11702:
[----:B------:R-:W-:Y:S05]  /*14200*/  BSYNC B1 ;  /* 0x0000000000017941 */ /* 0x000fea0003800000 */
.L_x_11701:
[----:B------:R-:W-:Y:S01]  /*14210*/  BSSY B1, `(.L_x_11703) ;  /* 0x000001c000017945 */ /* 0x000fe20003800000 */
[----:B------:R-:W-:Y:S02]  /*14220*/  ISETP.GE.AND P1, PT, R13, R10, PT ;  /* 0x0000000a0d00720c */ /* 0x000fe40003f26270 */
[----:B------:R-:W-:Y:S01]  /*14230*/  IADD3 R13, R20, 0x60, RZ ;  /* 0x00000060140d7810 */ /* 0x000fe20007ffe0ff */
        /* <DEDUP_REMOVED lines=25> */
.L_x_11704:
[----:B------:R-:W-:Y:S05]  /*143d0*/  BSYNC B1 ;  /* 0x0000000000017941 */ /* 0x000fea0003800000 */
.L_x_11703:
        /* <DEDUP_REMOVED lines=27> */
.L_x_11706:
[----:B------:R-:W-:Y:S05]  /*14590*/  BSYNC B1 ;  /* 0x0000000000017941 */ /* 0x000fea0003800000 */
.L_x_11705:
[----:B------:R-:W-:Y:S05]  /*145a0*/  @P0 BRA `(.L_x_11697) ;  /* 0x0000000000600947 */ /* 0x000fea0003800000 */
[----:B------:R-:W-:Y:S01]  /*145b0*/  IADD3 R3, P0, R8, 0x60, RZ ;  /* 0x0000006008037810 */ /* 0x000fe20007f1e0ff */
[C---:B------:R-:W-:Y:S01]  /*145c0*/  VIADD R0, R219.reuse, 0x40 ;  /* 0x00000040db007836 */ /* 0x040fe20000000000 */
[----:B------:R-:W-:Y:S01]  /*145d0*/  ULDC UR4, c[0x0][0xb8c] ;  /* 0x0002e30000047ab9 */ /* 0x000fe20000000800 */
[----:B------:R-:W-:Y:S01]  /*145e0*/  ULDC.64 UR6, c[0x0][0xbd8] ;  /* 0x0002f60000067ab9 */ /* 0x000fe20000000a00 */
[----:B------:R-:W-:Y:S01]  /*145f0*/  IADD3.X R8, RZ, R9, RZ, P0, !PT ;  /* 0x00000009ff087210 */ /* 0x000fe200007fe4ff */
[----:B------:R-:W-:Y:S01]  /*14600*/  IMAD.MOV.U32 R4, RZ, RZ, R6 ;  /* 0x000000ffff047224 */ /* 0x000fe200078e0006 */
        /* <DEDUP_REMOVED lines=18> */
.L_x_11697:
[----:B------:R-:W-:Y:S05]  /*14730*/  BSYNC B0 ;  /* 0x0000000000007941 */ /* 0x000fea0003800000 */
.L_x_11688:
[----:B------:R-:W-:Y:S02]  /*14740*/  ULDC UR4, c[0x0][0xd14] ;  /* 0x0003450000047ab9 */ /* 0x000fe40000000800 */
[----:B------:R-:W-:-:S13]  /*14750*/  ISETP.GE.AND P0, PT, R227, UR4, PT ;  /* 0x00000004e3007c0c */ /* 0x000fda000bf06270 */
[----:B------:R-:W-:Y:S05]  /*14760*/  @!P0 BRA `(.L_x_11707) ;  /* 0xfffffec8003c8947 */ /* 0x000fea000383ffff */
[----:B------:R-:W-:Y:S05]  /*14770*/  BRA `(.L_x_11551) ;  /* 0x0000005c002c7947 */ /* 0x000fea0003800000 */
.L_x_11549:
[----:B------:R-:W-:-:S08]  /*14780*/  NOP ;  /* 0x0000000000007918 */ /* 0x000fd00000000000 */
[----:B--2---:R-:W0:-:S00]  /*14790*/  USETMAXREG.DEALLOC.CTAPOOL 0x18 ;  /* 0x00000018000079c8 */ /* 0x004e0000080e0500 */
        /* <DEDUP_REMOVED lines=24> */
[----:B------:R-:W-:Y:S02]  /*14920*/  LOP3.LUT R6, R6, 0xfffffff7, RZ, 0xc0, !PT ;  /* 0xfffffff706067812 */ /* 0x000fe400078ec0ff */
[----:B------:R-:W-:Y:S01]  /*14930*/  MOV R19, RZ ;  /* 0x000000ff00137202 */ /* 0x000fe20000000f00 */
        /* <DEDUP_REMOVED lines=34> */
.L_x_11712:
        /* <DEDUP_REMOVED lines=16> */
.L_x_11711:
[----:B------:R-:W-:Y:S05]  /*14c60*/  BSYNC B0 ;  /* 0x0000000000007941 */ /* 0x000fea0003800000 */
.L_x_11710:
        /* <DEDUP_REMOVED lines=25> */
.L_x_11708:
        /* <DEDUP_REMOVED lines=20> */
.L_x_11713:
        /* <DEDUP_REMOVED lines=56> */
.L_x_11709:
[----:B------:R-:W-:Y:S02]  /*152c0*/  IMAD.MOV.U32 R17, RZ, RZ, RZ ;  /* 0x000000ffff117224 */ /* 0x000fe400078e00ff */
[----:B------:R-:W-:Y:S02]  /*152d0*/  IMAD.U32 R16, RZ, RZ, UR6 ;  /* 0x00000006ff107e24 */ /* 0x000fe4000f8e00ff */
[----:B------:R-:W-:-:S07]  /*152e0*/  IMAD.MOV.U32 R18, RZ, RZ, RZ ;  /* 0x000000ffff127224 */ /* 0x000fce00078e00ff */
.L_x_11714:
        /* <DEDUP_REMOVED lines=22> */
.L_x_11799:
[----:B--2---:R-:W2:Y:S02]  /*15450*/  LDC.64 R2, c[0x0][0xd60] ;  /* 0x00035800ff027b82 */ /* 0x004ea40000000a00 */
[----:B--2---:R-:W-:-:S05]  /*15460*/  IMAD.WIDE R2, R19, 0x4, R2 ;  /* 0x0000000413027825 */ /* 0x004fca00078e0202 */
[----:B0-----:R-:W1:Y:S01]  /*15470*/  LDG.E R11, desc[UR52][R2.64] ;  /* 0x00000034020b7981 */ /* 0x001e62000c1e1900 */
        /* <DEDUP_REMOVED lines=54> */
.L_x_11716:
[----:B------:R-:W-:Y:S01]  /*157e0*/  IMAD.MOV.U32 R2, RZ, RZ, RZ ;  /* 0x000000ffff027224 */ /* 0x000fe200078e00ff */
[----:B------:R-:W-:-:S05]  /*157f0*/  ULDC.64 UR4, c[0x0][0xb18] ;  /* 0x0002c60000047ab9 */ /* 0x000fca0000000a00 */
[----:B------:R-:W2:Y:S01]  /*15800*/  @P3 LDG.E R2, desc[UR52][R6.64] ;  /* 0x0000003406023981 */ /* 0x000ea2000c1e1900 */
[----:B------:R-:W-:-:S06]  /*15810*/  IMAD.MOV.U32 R20, RZ, RZ, RZ ;  /* 0x000000ffff147224 */ /* 0x000fcc00078e00ff */
        /* <DEDUP_REMOVED lines=10> */
.L_x_11717:
[----:B------:R-:W-:Y:S05]  /*158c0*/  @!P3 BRA `(.L_x_11718) ;  /* 0x00000000000cb947 */ /* 0x000fea0003800000 */
[----:B------:R-:W2:Y:S04]  /*158d0*/  LDG.E R9, desc[UR52][R6.64] ;  /* 0x0000003406097981 */ /* 0x000ea8000c1e1900 */
[----:B------:R-:W2:Y:S02]  /*158e0*/  LDG.E R6, desc[UR52][R6.64+0x4] ;  /* 0x0000043406067981 */ /* 0x000ea4000c1e1900 */
[----:B--2---:R-:W-:-:S07]  /*158f0*/  IMAD.IADD R9, R6, 0x1, -R9 ;  /* 0x0000000106097824 */ /* 0x004fce00078e0a09 */
.L_x_11718:
        /* <DEDUP_REMOVED lines=9> */
[----:B------:R-:W-:-:S04]  /*15990*/  VIADD R2, R2, 0x5f ;  /* 0x0000005f02027836 */ /* 0x000fc80000000000 */
        /* <DEDUP_REMOVED lines=32> */
.L_x_11869:
[----:B------:R-:W-:-:S03]  /*15ba0*/  UMOV UR4, 0xffffffff ;  /* 0xffffffff00047882 */ /* 0x000fc60000000000 */
[----:B------:R-:W-:Y:S05]  /*15bb0*/  BRA.DIV UR4, `(.L_x_11722) ;  /* 0x0000005a04187947 */ /* 0x000fea000b800000 */
[----:B------:R-:W-:-:S13]  /*15bc0*/  ELECT P6, URZ, PT ;  /* 0x00000000003f782f */ /* 0x000fda00038c0000 */
.L_x_11872:
        /* <DEDUP_REMOVED lines=11> */
.L_x_11873:
        /* <DEDUP_REMOVED lines=8> */
.L_x_11874:
        /* <DEDUP_REMOVED lines=11> */
.L_x_11727:
        /* <DEDUP_REMOVED lines=19> */
.L_x_11875:
        /* <DEDUP_REMOVED lines=8> */
.L_x_11729:
        /* <DEDUP_REMOVED lines=31> */
.L_x_11725:
[----:B------:R-:W-:Y:S05]  /*16150*/  BSYNC B1 ;  /* 0x0000000000017941 */ /* 0x000fea0003800000 */
.L_x_11724:
        /* <DEDUP_REMOVED lines=13> */
[C---:B------:R-:W-:Y:S02]  /*16230*/  IMAD R5, R2.reuse, 0x60, R20 ;  /* 0x0000006002057824 */ /* 0x040fe400078e0214 */
[----:B------:R-:W-:Y:S02]  /*16240*/  VIADD R2, R2, 0xffffffff ;  /* 0xffffffff02027836 */ /* 0x000fe40000000000 */
[----:B------:R-:W-:-:S07]  /*16250*/  VIADD R5, R5, 0xffffff40 ;  /* 0xffffff4005057836 */ /* 0x000fce0000000000 */
.L_x_11736:
        /* <DEDUP_REMOVED lines=9> */
.L_x_11876:
        /* <DEDUP_REMOVED lines=11> */
.L_x_11733:
        /* <DEDUP_REMOVED lines=17> */
.L_x_11877:
        /* <DEDUP_REMOVED lines=8> */
.L_x_11735:
        /* <DEDUP_REMOVED lines=31> */
.L_x_11731:
[----:B------:R-:W-:Y:S05]  /*16720*/  BSYNC B1 ;  /* 0x0000000000017941 */ /* 0x000fea0003800000 */
.L_x_11730:
        /* <DEDUP_REMOVED lines=13> */
.L_x_11720:
[----:B------:R-:W-:Y:S05]  /*16800*/  BSYNC B0 ;  /* 0x0000000000007941 */ /* 0x000fea0003800000 */
.L_x_11719:
        /* <DEDUP_REMOVED lines=23> */
.L_x_11738:
        /* <DEDUP_REMOVED lines=23> */
.L_x_11740:
        /* <DEDUP_REMOVED lines=20> */
.L_x_11742:
        /* <DEDUP_REMOVED lines=16> */
.L_x_11741:
        /* <DEDUP_REMOVED lines=25> */
[----:B------:R-:W2:Y:S01]  /*16ec0*/  @P0 LDC R5, c[0x0][0x430] ;  /* 0x00010c00ff050b82 */ /* 0x000ea20000000800 */
[----:B0-----:R-:W-:-:S05]  /*16ed0*/  @P0 IMAD.HI.U32 R6, R18, R7, RZ ;  /* 0x0000000712060227 */ /* 0x001fca00078e00ff */
[----:B--2---:R-:W-:Y:S02]  /*16ee0*/  @P0 SHF.R.U32.HI R4, RZ, R5, R6 ;  /* 0x00000005ff040219 */ /* 0x004fe40000011606 */
[----:B------:R-:W-:-:S04]  /*16ef0*/  ISETP.NE.U32.AND P0, PT, RZ, UR4, PT ;  /* 0x00000004ff007c0c */ /* 0x000fc8000bf05070 */
[----:B------:R-:W-:-:S04]  /*16f00*/  ISETP.NE.AND.EX P0, PT, RZ, UR5, PT, P0 ;  /* 0x00000005ff007c0c */ /* 0x000fc8000bf05300 */
[----:B-1----:R-:W-:-:S09]  /*16f10*/  SEL R5, R8, RZ, !P0 ;  /* 0x000000ff08057207 */ /* 0x002fd20004000000 */
.L_x_11743:
        /* <DEDUP_REMOVED lines=19> */
.L_x_11880:
[----:B------:R-:W-:Y:S01]  /*17050*/  UMOV UR4, 0xffffffff ;  /* 0xffffffff00047882 */ /* 0x000fe20000000000 */
[----:B------:R-:W-:Y:S02]  /*17060*/  SHF.R.S32.HI R8, RZ, 0x1f, R0 ;  /* 0x0000001fff087819 */ /* 0x000fe40000011400 */
[----:B------:R-:W-:Y:S05]  /*17070*/  BRA.DIV UR4, `(.L_x_11745) ;  /* 0x0000004604a07947 */ /* 0x000fea000b800000 */
[----:B------:R-:W-:-:S13]  /*17080*/  ELECT P6, URZ, PT ;  /* 0x00000000003f782f */ /* 0x000fda00038c0000 */
.L_x_11883:
        /* <DEDUP_REMOVED lines=22> */
.L_x_11747:
        /* <DEDUP_REMOVED lines=9> */
.L_x_11884:
        /* <DEDUP_REMOVED lines=11> */
.L_x_11749:
        /* <DEDUP_REMOVED lines=22> */
.L_x_11746:
        /* <DEDUP_REMOVED lines=26> */
[----:B0-----:R-:W-:Y:S01]  /*17630*/  MOV R5, 0x10000 ;  /* 0x0001000000057802 */ /* 0x001fe20000000f00 */
        /* <DEDUP_REMOVED lines=28> */
.L_x_11751:
[----:B------:R-:W-:Y:S05]  /*17800*/  BSYNC B0 ;  /* 0x0000000000007941 */ /* 0x000fea0003800000 */
.L_x_11750:
        /* <DEDUP_REMOVED lines=9> */
.L_x_11885:
        /* <DEDUP_REMOVED lines=13> */
.L_x_11886:
        /* <DEDUP_REMOVED lines=11> */
.L_x_11756:
        /* <DEDUP_REMOVED lines=37> */
.L_x_11754:
[----:B------:R-:W-:Y:S05]  /*17c70*/  BSYNC B0 ;  /* 0x0000000000007941 */ /* 0x000fea0003800000 */
.L_x_11753:
        /* <DEDUP_REMOVED lines=43> */
.L_x_11763:
[----:B-1----:R-:W1:Y:S01]  /*17f30*/  S2R R3, SR_CgaCtaId ;  /* 0x0000000000037919 */ /* 0x002e620000008800 */
[----:B------:R-:W-:-:S04]  /*17f40*/  MOV R2, 0x400 ;  /* 0x0000040000027802 */ /* 0x000fc80000000f00 */
[----:B-1----:R-:W-:Y:S02]  /*17f50*/  LEA R2, R3, R2, 0x18 ;  /* 0x0000000203027211 */ /* 0x002fe400078ec0ff */
[----:B------:R-:W-:-:S03]  /*17f60*/  SHF.L.U32 R3, R12, 0x1f, RZ ;  /* 0x0000001f0c037819 */ /* 0x000fc600000006ff */
[----:B------:R-:W-:-:S04]  /*17f70*/  IMAD R2, R13, 0x8, R2 ;  /* 0x000000080d027824 */ /* 0x000fc800078e0202 */
[----:B------:R-:W1:Y:S02]  /*17f80*/  SYNCS.PHASECHK.TRANS64.TRYWAIT P0, [R2+URZ+0x32440], R3 ;  /* 0x03244003020075a7 */ /* 0x000e64000800017f */
[----:B-1----:R-:W-:Y:S05]  /*17f90*/  @!P0 BRA `(.L_x_11764) ;  /* 0x0000003800408947 */ /* 0x002fea0003800000 */
.L_x_11887:
        /* <DEDUP_REMOVED lines=11> */
.L_x_11765:
        /* <DEDUP_REMOVED lines=22> */
.L_x_11888:
        /* <DEDUP_REMOVED lines=8> */
.L_x_11767:
        /* <DEDUP_REMOVED lines=34> */
.L_x_11762:
[----:B------:R-:W-:Y:S05]  /*18450*/  BSYNC B2 ;  /* 0x0000000000027941 */ /* 0x000fea0003800000 */
.L_x_11761:
[----:B------:R-:W2:Y:S02]  /*18460*/  LDL.LU R2, [R1+0x20] ;  /* 0x0000200001027983 */ /* 0x000ea40000300800 */
[----:B--2---:R-:W-:-:S07]  /*18470*/  VIADD R5, R2, 0xfffffffd ;  /* 0xfffffffd02057836 */ /* 0x004fce0000000000 */
.L_x_11760:
[----:B------:R-:W-:Y:S05]  /*18480*/  BSYNC B1 ;  /* 0x0000000000017941 */ /* 0x000fea0003800000 */
.L_x_11759:
[----:B------:R-:W-:-:S13]  /*18490*/  ISETP.NE.AND P0, PT, R9, RZ, PT ;  /* 0x000000ff0900720c */ /* 0x000fda0003f05270 */
[----:B------:R-:W-:Y:S05]  /*184a0*/  @!P0 BRA `(.L_x_11758) ;  /* 0x0000000c00888947 */ /* 0x000fea0003800000 */
.L_x_11782:
        /* <DEDUP_REMOVED lines=14> */
[----:B------:R-:W1:Y:S02]  /*18590*/  LDC R6, c[0x0][0x41c] ;  /* 0x00010700ff067b82 */ /* 0x000e640000000800 */
[----:B-1----:R-:W-:-:S13]  /*185a0*/  ISETP.NE.AND P0, PT, R6, 0x1, PT ;  /* 0x000000010600780c */ /* 0x002fda0003f05270 */
        /* <DEDUP_REMOVED lines=14> */
.L_x_11770:
[----:B------:R-:W2:Y:S01]  /*18690*/  S2R R3, SR_CgaCtaId ;  /* 0x0000000000037919 */ /* 0x000ea20000008800 */
[----:B------:R-:W-:-:S04]  /*186a0*/  MOV R2, 0x400 ;  /* 0x0000040000027802 */ /* 0x000fc80000000f00 */
[----:B--2---:R-:W-:Y:S02]  /*186b0*/  LEA R2, R3, R2, 0x18 ;  /* 0x0000000203027211 */ /* 0x004fe400078ec0ff */
[----:B------:R-:W-:-:S03]  /*186c0*/  SHF.L.U32 R3, R9, 0x1f, RZ ;  /* 0x0000001f09037819 */ /* 0x000fc600000006ff */
[----:B------:R-:W-:-:S04]  /*186d0*/  IMAD R2, R10, 0x8, R2 ;  /* 0x000000080a027824 */ /* 0x000fc800078e0202 */
[----:B------:R-:W2:Y:S02]  /*186e0*/  SYNCS.PHASECHK.TRANS64.TRYWAIT P0, [R2+URZ+0x32440], R3 ;  /* 0x03244003020075a7 */ /* 0x000ea4000800017f */
[----:B--2---:R-:W-:Y:S05]  /*186f0*/  @!P0 BRA `(.L_x_11771) ;  /* 0x0000003000908947 */ /* 0x004fea0003800000 */
.L_x_11889:
        /* <DEDUP_REMOVED lines=11> */
.L_x_11772:
[----:B0-----:R-:W3:Y:S01]  /*187b0*/  LDL R12, [R1+0x10] ;  /* 0x00001000010c7983 */ /* 0x001ee20000100800 */
[----:B-1----:R-:W-:Y:S01]  /*187c0*/  MOV R7, 0x400 ;  /* 0x0000040000077802 */ /* 0x002fe20000000f00 */
        /* <DEDUP_REMOVED lines=19> */
.L_x_11890:
        /* <DEDUP_REMOVED lines=8> */
.L_x_11774:
        /* <DEDUP_REMOVED lines=33> */
.L_x_11769:
[----:B------:R-:W-:Y:S05]  /*18b90*/  BSYNC B1 ;  /* 0x0000000000017941 */ /* 0x000fea0003800000 */
.L_x_11768:
        /* <DEDUP_REMOVED lines=16> */
[----:B-1----:R-:W-:Y:S01]  /*18ca0*/  @P0 IMAD.HI.U32 R7, R9, R2, RZ ;  /* 0x0000000209070227 */ /* 0x002fe200078e00ff */
        /* <DEDUP_REMOVED lines=12> */
.L_x_11777:
[----:B------:R-:W2:Y:S01]  /*18d70*/  S2R R3, SR_CgaCtaId ;  /* 0x0000000000037919 */ /* 0x000ea20000008800 */
[----:B------:R-:W-:-:S04]  /*18d80*/  MOV R2, 0x400 ;  /* 0x0000040000027802 */ /* 0x000fc80000000f00 */
[----:B--2---:R-:W-:Y:S02]  /*18d90*/  LEA R2, R3, R2, 0x18 ;  /* 0x0000000203027211 */ /* 0x004fe400078ec0ff */
[----:B------:R-:W-:-:S03]  /*18da0*/  SHF.L.U32 R3, R11, 0x1f, RZ ;  /* 0x0000001f0b037819 */ /* 0x000fc600000006ff */
[----:B------:R-:W-:-:S04]  /*18db0*/  IMAD R2, R12, 0x8, R2 ;  /* 0x000000080c027824 */ /* 0x000fc800078e0202 */
[----:B------:R-:W2:Y:S02]  /*18dc0*/  SYNCS.PHASECHK.TRANS64.TRYWAIT P0, [R2+URZ+0x32440], R3 ;  /* 0x03244003020075a7 */ /* 0x000ea4000800017f */
[----:B--2---:R-:W-:Y:S05]  /*18dd0*/  @!P0 BRA `(.L_x_11778) ;  /* 0x0000002c00008947 */ /* 0x004fea0003800000 */
.L_x_11891:
        /* <DEDUP_REMOVED lines=11> */
.L_x_11779:
[----:B-1----:R-:W3:Y:S01]  /*18e90*/  LDL R7, [R1] ;  /* 0x0000000001077983 */ /* 0x002ee20000100800 */
        /* <DEDUP_REMOVED lines=21> */
.L_x_11892:
        /* <DEDUP_REMOVED lines=8> */
.L_x_11781:
        /* <DEDUP_REMOVED lines=34> */
.L_x_11776:
[----:B------:R-:W-:Y:S05]  /*19290*/  BSYNC B1 ;  /* 0x0000000000017941 */ /* 0x000fea0003800000 */
.L_x_11775:
[C---:B------:R-:W-:Y:S01]  /*192a0*/  ISETP.GT.AND P0, PT, R5.reuse, 0x1, PT ;  /* 0x000000010500780c */ /* 0x040fe20003f04270 */
[----:B------:R-:W-:-:S12]  /*192b0*/  VIADD R5, R5, 0xfffffffe ;  /* 0xfffffffe05057836 */ /* 0x000fd80000000000 */
[----:B------:R-:W-:Y:S05]  /*192c0*/  @P0 BRA `(.L_x_11782) ;  /* 0xfffffff000780947 */ /* 0x000fea000383ffff */
.L_x_11758:
[----:B------:R-:W-:Y:S05]  /*192d0*/  BSYNC B0 ;  /* 0x0000000000007941 */ /* 0x000fea0003800000 */
.L_x_11757:
        /* <DEDUP_REMOVED lines=15> */
[----:B0-----:R-:W1:Y:S01]  /*193d0*/  POPC R5, UR4 ;  /* 0x0000000400057d09 */ /* 0x001e620008000000 */
[----:B--2---:R-:W-:-:S13]  /*193e0*/  ISETP.EQ.U32.AND P0, PT, R4, R7, PT ;  /* 0x000000070400720c */ /* 0x004fda0003f02070 */
[----:B-1----:R-:W2:Y:S01]  /*193f0*/  @P0 ATOMG.E.ADD.STRONG.GPU PT, R3, desc[UR52][R2.64], R5 ;  /* 0x00000005020309a8 */ /* 0x002ea200081ee1f4 */
[----:B------:R-:W0:Y:S02]  /*19400*/  S2R R6, SR_LTMASK ;  /* 0x0000000000067919 */ /* 0x000e240000003900 */
[----:B0-----:R-:W-:-:S04]  /*19410*/  LOP3.LUT R6, R6, UR4, RZ, 0xc0, !PT ;  /* 0x0000000406067c12 */ /* 0x001fc8000f8ec0ff */
[----:B------:R-:W0:Y:S01]  /*19420*/  POPC R7, R6 ;  /* 0x0000000600077309 */ /* 0x000e220000000000 */
[----:B--2---:R-:W0:Y:S02]  /*19430*/  SHFL.IDX PT, R4, R3, R4, 0x1f ;  /* 0x00001f0403047589 */ /* 0x004e2400000e0000 */
[----:B0-----:R-:W-:-:S07]  /*19440*/  IADD3 R16, R4, UR48, R7 ;  /* 0x0000003004107c10 */ /* 0x001fce000fffe007 */
.L_x_11784:
[----:B------:R-:W-:Y:S05]  /*19450*/  BSYNC B0 ;  /* 0x0000000000007941 */ /* 0x000fea0003800000 */
.L_x_11783:
[----:B-1----:R-:W2:Y:S02]  /*19460*/  LDL.LU R2, [R1+0x8] ;  /* 0x0000080001027983 */ /* 0x002ea40000300800 */
[----:B--2---:R-:W-:-:S05]  /*19470*/  LOP3.LUT R2, R2, R0, RZ, 0x3c, !PT ;  /* 0x0000000002027212 */ /* 0x004fca00078e3cff */
[----:B------:R1:W-:Y:S02]  /*19480*/  STL [R1+0x8], R2 ;  /* 0x0000080201007387 */ /* 0x0003e40000100800 */
.L_x_11739:
[----:B------:R-:W-:Y:S05]  /*19490*/  BSYNC B6 ;  /* 0x0000000000067941 */ /* 0x000fea0003800000 */
.L_x_11737:
[----:B------:R-:W-:-:S03]  /*194a0*/  UMOV UR4, 0xffffffff ;  /* 0xffffffff00047882 */ /* 0x000fc60000000000 */
[----:B------:R-:W-:Y:S05]  /*194b0*/  BRA.DIV UR4, `(.L_x_11785) ;  /* 0x0000002604707947 */ /* 0x000fea000b800000 */
[----:B------:R2:W3:Y:S04]  /*194c0*/  SHFL.IDX PT, R4, R16, RZ, 0x1f ;  /* 0x00001fff10047589 */ /* 0x0004e800000e0000 */
[----:B------:R-:W4:Y:S02]  /*194d0*/  SHFL.IDX PT, R16, R16, 0x1, 0x1f ;  /* 0x00201f0010107f89 */ /* 0x000f2400000e0000 */
.L_x_11896:
[----:B------:R-:W5:Y:S01]  /*194e0*/  S2R R0, SR_TID.X ;  /* 0x0000000000007919 */ /* 0x000f620000002100 */
[----:B------:R-:W-:Y:S01]  /*194f0*/  ULDC UR4, c[0x0][0xd14] ;  /* 0x0003450000047ab9 */ /* 0x000fe20000000800 */
[----:B------:R-:W-:Y:S01]  /*19500*/  BSSY B0, `(.L_x_11786) ;  /* 0x000000b000007945 */ /* 0x000fe20003800000 */
[----:B------:R-:W-:Y:S01]  /*19510*/  IMAD.MOV.U32 R17, RZ, RZ, RZ ;  /* 0x000000ffff117224 */ /* 0x000fe200078e00ff */
[----:B-----5:R-:W-:Y:S02]  /*19520*/  LOP3.LUT R7, R0, 0x1f, RZ, 0xc0, !PT ;  /* 0x0000001f00077812 */ /* 0x020fe400078ec0ff */
[----:B------:R-:W-:Y:S02]  /*19530*/  MOV R0, UR4 ;  /* 0x0000000400007c02 */ /* 0x000fe40008000f00 */
[C---:B------:R-:W-:Y:S01]  /*19540*/  ISETP.NE.AND P0, PT, R7.reuse, 0x1f, PT ;  /* 0x0000001f0700780c */ /* 0x040fe20003f05270 */
[----:B0-----:R-:W-:-:S05]  /*19550*/  IMAD.IADD R5, R7, 0x1, R19 ;  /* 0x0000000107057824 */ /* 0x001fca00078e0213 */
[----:B------:R-:W-:-:S13]  /*19560*/  ISETP.GE.OR P0, PT, R5, R0, !P0 ;  /* 0x000000000500720c */ /* 0x000fda0004706670 */
[----:B------:R-:W-:Y:S05]  /*19570*/  @P0 BRA `(.L_x_11787) ;  /* 0x00000000000c0947 */ /* 0x000fea0003800000 */
[----:B-1----:R-:W0:Y:S02]  /*19580*/  LDC.64 R2, c[0x0][0xd58] ;  /* 0x00035600ff027b82 */ /* 0x002e240000000a00 */
[----:B0-----:R-:W-:-:S05]  /*19590*/  IMAD.WIDE R2, R5, 0x4, R2 ;  /* 0x0000000405027825 */ /* 0x001fca00078e0202 */
[----:B------:R0:W5:Y:S02]  /*195a0*/  LDG.E R17, desc[UR52][R2.64] ;  /* 0x0000003402117981 */ /* 0x000164000c1e1900 */
.L_x_11787:
[----:B------:R-:W-:Y:S05]  /*195b0*/  BSYNC B0 ;  /* 0x0000000000007941 */ /* 0x000fea0003800000 */
.L_x_11786:
        /* <DEDUP_REMOVED lines=21> */
[----:B-1----:R-:W-:-:S05]  /*19710*/  IMAD.IADD R2, R6, 0x1, R7 ;  /* 0x0000000106027824 */ /* 0x002fca00078e0207 */
[----:B------:R0:W1:Y:S02]  /*19720*/  SHFL.IDX PT, R14, R2, 0x1f, 0x1f ;  /* 0x03e01f00020e7f89 */ /* 0x00006400000e0000 */
.L_x_11904:
[----:B------:R-:W-:Y:S02]  /*19730*/  ULDC UR4, c[0x0][0xd10] ;  /* 0x0003440000047ab9 */ /* 0x000fe40000000800 */
[----:B------:R-:W-:-:S04]  /*19740*/  IMAD.U32 R5, RZ, RZ, UR4 ;  /* 0x00000004ff057e24 */ /* 0x000fc8000f8e00ff */
[----:B-1----:R-:W-:-:S04]  /*19750*/  IMAD R3, R14, R5, RZ ;  /* 0x000000050e037224 */ /* 0x002fc800078e02ff */
[----:B--2-4-:R-:W-:-:S05]  /*19760*/  IMAD.IADD R16, R16, 0x1, R3 ;  /* 0x0000000110107824 */ /* 0x014fca00078e0203 */
[----:B---3--:R-:W-:-:S13]  /*19770*/  ISETP.GT.AND P0, PT, R16, R4, PT ;  /* 0x000000041000720c */ /* 0x008fda0003f04270 */
[----:B------:R-:W-:Y:S05]  /*19780*/  @P0 BRA `(.L_x_11789) ;  /* 0x0000000000b40947 */ /* 0x000fea0003800000 */
[----:B------:R-:W1:Y:S02]  /*19790*/  LDC R0, c[0x0][0xd14] ;  /* 0x00034500ff007b82 */ /* 0x000e640000000800 */
.L_x_11794:
[----:B------:R-:W-:-:S04]  /*197a0*/  IADD3 R19, R19, 0x1f, RZ ;  /* 0x0000001f13137810 */ /* 0x000fc80007ffe0ff */
        /* <DEDUP_REMOVED lines=13> */
.L_x_11792:
[----:B------:R-:W-:Y:S05]  /*19880*/  BSYNC B0 ;  /* 0x0000000000007941 */ /* 0x000fea0003800000 */
.L_x_11791:
        /* <DEDUP_REMOVED lines=23> */
.L_x_11912:
[----:B------:R-:W-:Y:S02]  /*19a00*/  ULDC UR4, c[0x0][0xd10] ;  /* 0x0003440000047ab9 */ /* 0x000fe40000000800 */
[----:B------:R-:W-:-:S04]  /*19a10*/  IMAD.U32 R5, RZ, RZ, UR4 ;  /* 0x00000004ff057e24 */ /* 0x000fc8000f8e00ff */
[----:B-1----:R-:W-:-:S05]  /*19a20*/  IMAD R3, R14, R5, RZ ;  /* 0x000000050e037224 */ /* 0x002fca00078e02ff */
[----:B------:R-:W-:-:S04]  /*19a30*/  IADD3 R16, R3, R16, RZ ;  /* 0x0000001003107210 */ /* 0x000fc80007ffe0ff */
[----:B------:R-:W-:-:S13]  /*19a40*/  ISETP.GT.AND P0, PT, R16, R4, PT ;  /* 0x000000041000720c */ /* 0x000fda0003f04270 */
[----:B------:R-:W-:Y:S05]  /*19a50*/  @!P0 BRA `(.L_x_11794) ;  /* 0xfffffffc00508947 */ /* 0x000fea000383ffff */
.L_x_11789:
        /* <DEDUP_REMOVED lines=8> */
.L_x_11916:
[----:B------:R-:W-:Y:S01]  /*19ae0*/  ISETP.NE.AND P0, PT, R3, RZ, PT ;  /* 0x000000ff0300720c */ /* 0x000fe20003f05270 */
[----:B------:R-:W-:-:S12]  /*19af0*/  IMAD.MOV.U32 R7, RZ, RZ, RZ ;  /* 0x000000ffff077224 */ /* 0x000fd800078e00ff */
[----:B------:R-:W-:Y:S05]  /*19b00*/  @!P0 BRA `(.L_x_11796) ;  /* 0x0000000000108947 */ /* 0x000fea0003800000 */
[----:B------:R-:W-:Y:S01]  /*19b10*/  UMOV UR4, 0xffffffff ;  /* 0xffffffff00047882 */ /* 0x000fe20000000000 */
[----:B------:R-:W-:Y:S02]  /*19b20*/  VIADD R12, R6, 0xffffffff ;  /* 0xffffffff060c7836 */ /* 0x000fe40000000000 */
[----:B------:R-:W-:Y:S05]  /*19b30*/  BRA.DIV UR4, `(.L_x_11797) ;  /* 0x0000002a04047947 */ /* 0x000fea000b800000 */
[----:B------:R3:W4:Y:S02]  /*19b40*/  SHFL.IDX PT, R7, R2, R12, 0x1f ;  /* 0x00001f0c02077589 */ /* 0x00072400000e0000 */
.L_x_11796:
[----:B0--3--:R-:W0:Y:S01]  /*19b50*/  LDC.64 R2, c[0x0][0xd68] ;  /* 0x00035a00ff027b82 */ /* 0x009e220000000a00 */
[----:B------:R-:W-:-:S04]  /*19b60*/  IMAD.IADD R19, R6, 0x1, R19 ;  /* 0x0000000106137824 */ /* 0x000fc800078e0213 */
        /* <DEDUP_REMOVED lines=65> */
.L_x_11790:
[----:B------:R-:W-:Y:S01]  /*19f80*/  UMOV UR4, URZ ;  /* 0x0000003f00047c82 */ /* 0x000fe20008000000 */
[----:B------:R-:W-:Y:S01]  /*19f90*/  UMOV UR5, URZ ;  /* 0x0000003f00057c82 */ /* 0x000fe20008000000 */
[----:B------:R-:W-:Y:S01]  /*19fa0*/  ULDC UR6, c[0x0][0xd14] ;  /* 0x0003450000067ab9 */ /* 0x000fe20000000800 */
[----:B------:R-:W-:Y:S02]  /*19fb0*/  IMAD.MOV.U32 R16, RZ, RZ, R4 ;  /* 0x000000ffff107224 */ /* 0x000fe400078e0004 */
[----:B------:R-:W-:Y:S02]  /*19fc0*/  IMAD.U32 R17, RZ, RZ, UR4 ;  /* 0x00000004ff117e24 */ /* 0x000fe4000f8e00ff */
[----:B------:R-:W-:Y:S02]  /*19fd0*/  IMAD.U32 R18, RZ, RZ, UR5 ;  /* 0x00000005ff127e24 */ /* 0x000fe4000f8e00ff */
[----:B------:R-:W-:-:S07]  /*19fe0*/  IMAD.U32 R19, RZ, RZ, UR6 ;  /* 0x00000006ff137e24 */ /* 0x000fce000f8e00ff */
.L_x_11798:
        /* <DEDUP_REMOVED lines=12> */
.L_x_11715:
[----:B-1----:R-:W3:Y:S01]  /*1a0b0*/  LDL.LU R0, [R1+0x2c] ;  /* 0x00002c0001007983 */ /* 0x002ee20000300800 */
        /* <DEDUP_REMOVED lines=10> */
.L_x_11919:
[----:B------:R-:W-:-:S03]  /*1a160*/  UMOV UR4, 0xffffffff ;  /* 0xffffffff00047882 */ /* 0x000fc60000000000 */
[----:B------:R-:W-:Y:S05]  /*1a170*/  BRA.DIV UR4, `(.L_x_11801) ;  /* 0x0000002204b07947 */ /* 0x000fea000b800000 */
[----:B------:R-:W2:Y:S02]  /*1a180*/  S2R R2, SR_TID.X ;  /* 0x0000000000027919 */ /* 0x000ea40000002100 */
[----:B--2---:R-:W-:-:S04]  /*1a190*/  SHF.R.U32.HI R2, RZ, 0x5, R2 ;  /* 0x00000005ff027819 */ /* 0x004fc80000011602 */
[----:B------:R-:W-:-:S05]  /*1a1a0*/  LOP3.LUT R2, R2, 0x3, RZ, 0xc0, !PT ;  /* 0x0000000302027812 */ /* 0x000fca00078ec0ff */
[----:B------:R2:W3:Y:S02]  /*1a1b0*/  SHFL.IDX PT, R14, R2, RZ, 0x1f ;  /* 0x00001fff020e7589 */ /* 0x0004e400000e0000 */
.L_x_11922:
[----:B---3--:R-:W-:-:S13]  /*1a1c0*/  ISETP.NE.AND P0, PT, R14, RZ, PT ;  /* 0x000000ff0e00720c */ /* 0x008fda0003f05270 */
[----:B------:R-:W-:Y:S05]  /*1a1d0*/  @P0 BRA `(.L_x_11551) ;  /* 0x0000000000940947 */ /* 0x000fea0003800000 */
[----:B------:R-:W-:-:S03]  /*1a1e0*/  UMOV UR4, 0xffffffff ;  /* 0xffffffff00047882 */ /* 0x000fc60000000000 */
[----:B------:R-:W-:Y:S05]  /*1a1f0*/  BRA.DIV UR4, `(.L_x_11802) ;  /* 0x0000002204c47947 */ /* 0x000fea000b800000 */
[----:B------:R-:W-:-:S13]  /*1a200*/  ELECT P6, URZ, PT ;  /* 0x00000000003f782f */ /* 0x000fda00038c0000 */
.L_x_11925:
[----:B------:R-:W-:Y:S05]  /*1a210*/  @!P6 BRA `(.L_x_11551) ;  /* 0x000000000084e947 */ /* 0x000fea0003800000 */
[----:B--2---:R-:W2:Y:S02]  /*1a220*/  LDL.LU R2, [R1+0x34] ;  /* 0x0000340001027983 */ /* 0x004ea40000300800 */
[----:B--2---:R-:W-:-:S04]  /*1a230*/  LOP3.LUT R2, R2, 0x2, RZ, 0xfc, !PT ;  /* 0x0000000202027812 */ /* 0x004fc800078efcff */
[----:B------:R-:W-:-:S13]  /*1a240*/  ISETP.NE.AND P2, PT, R2, 0x3, PT ;  /* 0x000000030200780c */ /* 0x000fda0003f45270 */
[----:B------:R-:W-:Y:S05]  /*1a250*/  @!P2 BRA `(.L_x_11803) ;  /* 0x000000000004a947 */ /* 0x000fea0003800000 */
[----:B------:R-:W-:Y:S01]  /*1a260*/  BPT.TRAP 0x1 ;  /* 0x000000040000795c */ /* 0x000fe20000300000 */
.L_x_11803:
        /* <DEDUP_REMOVED lines=14> */
.L_x_11926:
[----:B------:R-:W2:Y:S02]  /*1a350*/  SYNCS.PHASECHK.TRANS64.TRYWAIT P0, [R7+URZ], R2 ;  /* 0x00000002070075a7 */ /* 0x000ea4000800017f */
[----:B--2---:R-:W-:Y:S05]  /*1a360*/  @!P0 BRA `(.L_x_11805) ;  /* 0x00000020009c8947 */ /* 0x004fea0003800000 */
.L_x_11927:
[----:B------:R-:W-:Y:S05]  /*1a370*/  @!P2 BRA `(.L_x_11806) ;  /* 0x000000000004a947 */ /* 0x000fea0003800000 */
[----:B------:R-:W-:Y:S01]  /*1a380*/  BPT.TRAP 0x1 ;  /* 0x000000040000795c */ /* 0x000fe20000300000 */
.L_x_11806:
[----:B------:R-:W3:Y:S01]  /*1a390*/  LDL.LU R4, [R1] ;  /* 0x0000000001047983 */ /* 0x000ee20000300800 */
[----:B------:R-:W-:-:S04]  /*1a3a0*/  VIADD R0, R0, 0x32460 ;  /* 0x0003246000007836 */ /* 0x000fc80000000000 */
[----:B---3--:R-:W-:-:S04]  /*1a3b0*/  IMAD R4, R4, 0x8, R0 ;  /* 0x0000000804047824 */ /* 0x008fc800078e0200 */
[----:B------:R-:W3:Y:S02]  /*1a3c0*/  SYNCS.PHASECHK.TRANS64.TRYWAIT P0, [R4+URZ], R5 ;  /* 0x00000005040075a7 */ /* 0x000ee4000800017f */
[----:B---3--:R-:W-:Y:S05]  /*1a3d0*/  @!P0 BRA `(.L_x_11807) ;  /* 0x0000002000948947 */ /* 0x008fea0003800000 */
.L_x_11928:
[----:B------:R-:W-:-:S07]  /*1a3e0*/  IMAD R3, R3, 0x8, R0 ;  /* 0x0000000803037824 */ /* 0x000fce00078e0200 */
.L_x_11808:
[----:B----4-:R4:W0:Y:S02]  /*1a3f0*/  SYNCS.PHASECHK.TRANS64.TRYWAIT P0, [R3+URZ], R2 ;  /* 0x00000002030075a7 */ /* 0x010824000800017f */
[----:B0-----:R-:W-:Y:S05]  /*1a400*/  @!P0 NANOSLEEP.SYNCS 0x989680 ;  /* 0x009896800000895d */ /* 0x001fea0003900000 */
[----:B------:R-:W0:Y:S02]  /*1a410*/  @!P0 SYNCS.PHASECHK.TRANS64 P0, [R3+URZ], R2 ;  /* 0x00000002030085a7 */ /* 0x000e24000800007f */
[----:B0-----:R-:W-:Y:S05]  /*1a420*/  @!P0 BRA `(.L_x_11808) ;  /* 0xfffffffc00f08947 */ /* 0x001fea000383ffff */
.L_x_11551:
[----:B------:R-:W-:Y:S05]  /*1a430*/  BSYNC B7 ;  /* 0x0000000000077941 */ /* 0x000fea0003800000 */
.L_x_11548:
[----:B------:R-:W-:Y:S05]  /*1a440*/  EXIT ;  /* 0x000000000000794d */ /* 0x000fea0003800000 */
.L_x_11569:
[----:B0-----:R0:W1:Y:S02]  /*1a450*/  SYNCS.PHASECHK.TRANS64.TRYWAIT P6, [R90+URZ+0x32490], R111 ;  /* 0x0324906f5a0075a7 */ /* 0x00106400080c017f */
[----:B-1----:R-:W-:Y:S05]  /*1a460*/  @!P6 NANOSLEEP.SYNCS 0x989680 ;  /* 0x009896800000e95d */ /* 0x002fea0003900000 */
[----:B------:R-:W1:Y:S02]  /*1a470*/  @!P6 SYNCS.PHASECHK.TRANS64 P6, [R90+URZ+0x32490], R111 ;  /* 0x0324906f5a00e5a7 */ /* 0x000e6400080c007f */
[----:B-1----:R-:W-:Y:S05]  /*1a480*/  @!P6 BRA `(.L_x_11569) ;  /* 0xfffffffc00f0e947 */ /* 0x002fea000383ffff */
[----:B------:R-:W-:Y:S05]  /*1a490*/  BRA `(.L_x_11809) ;  /* 0xfffffe8800547947 */ /* 0x000fea000383ffff */
.L_x_11587:
[----:B0-----:R0:W1:Y:S02]  /*1a4a0*/  SYNCS.PHASECHK.TRANS64.TRYWAIT P5, [R90+URZ+0x32490], R111 ;  /* 0x0324906f5a0075a7 */ /* 0x00106400080a017f */
[----:B-1----:R-:W-:Y:S05]  /*1a4b0*/  @!P5 NANOSLEEP.SYNCS 0x989680 ;  /* 0x009896800000d95d */ /* 0x002fea0003900000 */
[----:B------:R-:W1:Y:S02]  /*1a4c0*/  @!P5 SYNCS.PHASECHK.TRANS64 P5, [R90+URZ+0x32490], R111 ;  /* 0x0324906f5a00d5a7 */ /* 0x000e6400080a007f */
[----:B-1----:R-:W-:Y:S05]  /*1a4d0*/  @!P5 BRA `(.L_x_11587) ;  /* 0xfffffffc00f0d947 */ /* 0x002fea000383ffff */
[----:B------:R-:W-:Y:S05]  /*1a4e0*/  BRA `(.L_x_11810) ;  /* 0xfffffe9800a07947 */ /* 0x000fea000383ffff */
.L_x_11596:
[----:B0-----:R0:W1:Y:S02]  /*1a4f0*/  SYNCS.PHASECHK.TRANS64.TRYWAIT P4, [R90+URZ+0x32490], R111 ;  /* 0x0324906f5a0075a7 */ /* 0x001064000808017f */
[----:B-1----:R-:W-:Y:S05]  /*1a500*/  @!P4 NANOSLEEP.SYNCS 0x989680 ;  /* 0x009896800000c95d */ /* 0x002fea0003900000 */
[----:B------:R-:W1:Y:S02]  /*1a510*/  @!P4 SYNCS.PHASECHK.TRANS64 P4, [R90+URZ+0x32490], R111 ;  /* 0x0324906f5a00c5a7 */ /* 0x000e64000808007f */
[----:B-1----:R-:W-:Y:S05]  /*1a520*/  @!P4 BRA `(.L_x_11596) ;  /* 0xfffffffc00f0c947 */ /* 0x002fea000383ffff */
[----:B------:R-:W-:Y:S05]  /*1a530*/  BRA `(.L_x_11811) ;  /* 0xfffffea800b07947 */ /* 0x000fea000383ffff */
.L_x_11602:
[----:B-1----:R1:W2:Y:S02]  /*1a540*/  SYNCS.PHASECHK.TRANS64.TRYWAIT P3, [R90+URZ+0x324b0], R111 ;  /* 0x0324b06f5a0075a7 */ /* 0x0022a4000806017f */
[----:B--2---:R-:W-:Y:S05]  /*1a550*/  @!P3 NANOSLEEP.SYNCS 0x989680 ;  /* 0x009896800000b95d */ /* 0x004fea0003900000 */
[----:B------:R-:W2:Y:S02]  /*1a560*/  @!P3 SYNCS.PHASECHK.TRANS64 P3, [R90+URZ+0x324b0], R111 ;  /* 0x0324b06f5a00b5a7 */ /* 0x000ea4000806007f */
[----:B--2---:R-:W-:Y:S05]  /*1a570*/  @!P3 BRA `(.L_x_11602) ;  /* 0xfffffffc00f0b947 */ /* 0x004fea000383ffff */
[----:B------:R-:W-:Y:S05]  /*1a580*/  BRA `(.L_x_11812) ;  /* 0xfffffeac00447947 */ /* 0x000fea000383ffff */
.L_x_11610:
[----:B------:R-:W0:Y:S01]  /*1a590*/  S2R R6, SR_TID.X ;  /* 0x0000000000067919 */ /* 0x000e220000002100 */
[----:B------:R-:W-:Y:S01]  /*1a5a0*/  BSSY B0, `(.L_x_11813) ;  /* 0x000000c000007945 */ /* 0x000fe20003800000 */
[----:B------:R-:W-:Y:S01]  /*1a5b0*/  IMAD.MOV.U32 R12, RZ, RZ, RZ ;  /* 0x000000ffff0c7224 */ /* 0x000fe200078e00ff */
[----:B------:R-:W-:Y:S01]  /*1a5c0*/  MOV R15, 0xffffffff ;  /* 0xffffffff000f7802 */ /* 0x000fe20000000f00 */
[----:B------:R-:W-:Y:S02]  /*1a5d0*/  IMAD.MOV.U32 R11, RZ, RZ, 0x1f ;  /* 0x0000001fff0b7424 */ /* 0x000fe400078e00ff */
[----:B0-----:R-:W-:-:S05]  /*1a5e0*/  VIADD R7, R6, 0xffffff80 ;  /* 0xffffff8006077836 */ /* 0x001fca0000000000 */
[----:B------:R-:W-:-:S04]  /*1a5f0*/  SHF.R.S32.HI R6, RZ, 0x1f, R7 ;  /* 0x0000001fff067819 */ /* 0x000fc80000011407 */
[----:B------:R-:W-:-:S04]  /*1a600*/  LEA.HI R6, R6, R7, RZ, 0x7 ;  /* 0x0000000706067211 */ /* 0x000fc800078f38ff */
[----:B------:R-:W-:-:S05]  /*1a610*/  SHF.R.S32.HI R6, RZ, 0x7, R6 ;  /* 0x00000007ff067819 */ /* 0x000fca0000011406 */
[----:B------:R-:W-:-:S07]  /*1a620*/  IMAD.MOV.U32 R13, RZ, RZ, R6 ;  /* 0x000000ffff0d7224 */ /* 0x000fce00078e0006 */
[----:B-----5:R-:W-:Y:S05]  /*1a630*/  WARPSYNC.COLLECTIVE R15, `(.L_x_11814) ;  /* 0x000000000f087348 */ /* 0x020fea0003c00000 */
[----:B------:R0:W1:Y:S02]  /*1a640*/  SHFL.IDX P6, R14, R13, R12, R11 ;  /* 0x0000000c0d0e7389 */ /* 0x00006400000c000b */
[----:B01---5:R-:W-:Y:S01]  /*1a650*/  ENDCOLLECTIVE ;  /* 0x000000000000791b */ /* 0x023fe20003800000 */
.L_x_11814:
[----:B------:R-:W-:Y:S05]  /*1a660*/  BSYNC B0 ;  /* 0x0000000000007941 */ /* 0x000fea0003800000 */
.L_x_11813:
[----:B------:R-:W-:Y:S05]  /*1a670*/  BRA `(.L_x_11815) ;  /* 0xfffffeb400e87947 */ /* 0x000fea000383ffff */
.L_x_11626:
        /* <DEDUP_REMOVED lines=8> */
.L_x_11817:
[----:B------:R-:W-:Y:S05]  /*1a700*/  BSYNC B1 ;  /* 0x0000000000017941 */ /* 0x000fea0003800000 */
.L_x_11816:
[----:B------:R-:W-:Y:S05]  /*1a710*/  BRA `(.L_x_11818) ;  /* 0xfffffec4006c7947 */ /* 0x000fea000383ffff */
.L_x_11627:
        /* <DEDUP_REMOVED lines=8> */
.L_x_11820:
[----:B------:R-:W-:Y:S05]  /*1a7a0*/  BSYNC B1 ;  /* 0x0000000000017941 */ /* 0x000fea0003800000 */
.L_x_11819:
[----:B------:R-:W-:Y:S05]  /*1a7b0*/  BRA `(.L_x_11821) ;  /* 0xfffffec4004c7947 */ /* 0x000fea000383ffff */
.L_x_11628:
        /* <DEDUP_REMOVED lines=8> */
.L_x_11823:
[----:B------:R-:W-:Y:S05]  /*1a840*/  BSYNC B1 ;  /* 0x0000000000017941 */ /* 0x000fea0003800000 */
.L_x_11822:
[----:B------:R-:W-:Y:S05]  /*1a850*/  BRA `(.L_x_11824) ;  /* 0xfffffec4002c7947 */ /* 0x000fea000383ffff */
.L_x_11629:
        /* <DEDUP_REMOVED lines=8> */
.L_x_11826:
[----:B------:R-:W-:Y:S05]  /*1a8e0*/  BSYNC B1 ;  /* 0x0000000000017941 */ /* 0x000fea0003800000 */
.L_x_11825:
[----:B------:R-:W-:Y:S05]  /*1a8f0*/  BRA `(.L_x_11827) ;  /* 0xfffffec4000c7947 */ /* 0x000fea000383ffff */
.L_x_11630:
        /* <DEDUP_REMOVED lines=8> */
.L_x_11829:
[----:B------:R-:W-:Y:S05]  /*1a980*/  BSYNC B1 ;  /* 0x0000000000017941 */ /* 0x000fea0003800000 */
.L_x_11828:
[----:B------:R-:W-:Y:S05]  /*1a990*/  BRA `(.L_x_11830) ;  /* 0xfffffec000ec7947 */ /* 0x000fea000383ffff */
.L_x_11631:
        /* <DEDUP_REMOVED lines=8> */
.L_x_11832:
[----:B------:R-:W-:Y:S05]  /*1aa20*/  BSYNC B1 ;  /* 0x0000000000017941 */ /* 0x000fea0003800000 */
.L_x_11831:
[----:B------:R-:W-:Y:S05]  /*1aa30*/  BRA `(.L_x_11833) ;  /* 0xfffffec000cc7947 */ /* 0x000fea000383ffff */
.L_x_11632:
        /* <DEDUP_REMOVED lines=8> */
.L_x_11835:
[----:B------:R-:W-:Y:S05]  /*1aac0*/  BSYNC B1 ;  /* 0x0000000000017941 */ /* 0x000fea0003800000 */
.L_x_11834:
[----:B------:R-:W-:Y:S05]  /*1aad0*/  BRA `(.L_x_11836) ;  /* 0xfffffec000ac7947 */ /* 0x000fea000383ffff */
.L_x_11633:
        /* <DEDUP_REMOVED lines=8> */
.L_x_11838:
[----:B------:R-:W-:Y:S05]  /*1ab60*/  BSYNC B1 ;  /* 0x0000000000017941 */ /* 0x000fea0003800000 */
.L_x_11837:
[----:B------:R-:W-:Y:S05]  /*1ab70*/  BRA `(.L_x_11839) ;  /* 0xfffffec0008c7947 */ /* 0x000fea000383ffff */
.L_x_11635:
[----:B0-----:R0:W1:Y:S02]  /*1ab80*/  SYNCS.PHASECHK.TRANS64.TRYWAIT P2, [R17+URZ+0x32400], R6 ;  /* 0x03240006110075a7 */ /* 0x001064000804017f */
[----:B-1----:R-:W-:Y:S05]  /*1ab90*/  @!P2 NANOSLEEP.SYNCS 0x989680 ;  /* 0x009896800000a95d */ /* 0x002fea0003900000 */
[----:B------:R-:W1:Y:S02]  /*1aba0*/  @!P2 SYNCS.PHASECHK.TRANS64 P2, [R17+URZ+0x32400], R6 ;  /* 0x032400061100a5a7 */ /* 0x000e64000804007f */
[----:B-1----:R-:W-:Y:S05]  /*1abb0*/  @!P2 BRA `(.L_x_11635) ;  /* 0xfffffffc00f0a947 */ /* 0x002fea000383ffff */
[----:B------:R-:W-:Y:S05]  /*1abc0*/  BRA `(.L_x_11840) ;  /* 0xfffffec400187947 */ /* 0x000fea000383ffff */
.L_x_11643:
        /* <DEDUP_REMOVED lines=8> */
.L_x_11842:
[----:B------:R-:W-:Y:S05]  /*1ac50*/  BSYNC B1 ;  /* 0x0000000000017941 */ /* 0x000fea0003800000 */
.L_x_11841:
[----:B------:R-:W-:Y:S05]  /*1ac60*/  BRA `(.L_x_11843) ;  /* 0xfffffed4000c7947 */ /* 0x000fea000383ffff */
.L_x_11644:
        /* <DEDUP_REMOVED lines=8> */
.L_x_11845:
[----:B------:R-:W-:Y:S05]  /*1acf0*/  BSYNC B1 ;  /* 0x0000000000017941 */ /* 0x000fea0003800000 */
.L_x_11844:
[----:B------:R-:W-:Y:S05]  /*1ad00*/  BRA `(.L_x_11846) ;  /* 0xfffffed000ec7947 */ /* 0x000fea000383ffff */
.L_x_11645:
        /* <DEDUP_REMOVED lines=8> */
.L_x_11848:
[----:B------:R-:W-:Y:S05]  /*1ad90*/  BSYNC B1 ;  /* 0x0000000000017941 */ /* 0x000fea0003800000 */
.L_x_11847:
[----:B------:R-:W-:Y:S05]  /*1ada0*/  BRA `(.L_x_11849) ;  /* 0xfffffed000cc7947 */ /* 0x000fea000383ffff */
.L_x_11646:
        /* <DEDUP_REMOVED lines=8> */
.L_x_11851:
[----:B------:R-:W-:Y:S05]  /*1ae30*/  BSYNC B1 ;  /* 0x0000000000017941 */ /* 0x000fea0003800000 */
.L_x_11850:
[----:B------:R-:W-:Y:S05]  /*1ae40*/  BRA `(.L_x_11852) ;  /* 0xfffffed000ac7947 */ /* 0x000fea000383ffff */
.L_x_11647:
        /* <DEDUP_REMOVED lines=8> */
.L_x_11854:
[----:B------:R-:W-:Y:S05]  /*1aed0*/  BSYNC B1 ;  /* 0x0000000000017941 */ /* 0x000fea0003800000 */
.L_x_11853:
[----:B------:R-:W-:Y:S05]  /*1aee0*/  BRA `(.L_x_11855) ;  /* 0xfffffed0008c7947 */ /* 0x000fea000383ffff */
.L_x_11648:
        /* <DEDUP_REMOVED lines=8> */
.L_x_11857:
[----:B------:R-:W-:Y:S05]  /*1af70*/  BSYNC B1 ;  /* 0x0000000000017941 */ /* 0x000fea0003800000 */
.L_x_11856:
[----:B------:R-:W-:Y:S05]  /*1af80*/  BRA `(.L_x_11858) ;  /* 0xfffffed000707947 */ /* 0x000fea000383ffff */
.L_x_11649:
        /* <DEDUP_REMOVED lines=8> */
.L_x_11860:
[----:B------:R-:W-:Y:S05]  /*1b010*/  BSYNC B1 ;  /* 0x0000000000017941 */ /* 0x000fea0003800000 */
.L_x_11859:
[----:B------:R-:W-:Y:S05]  /*1b020*/  BRA `(.L_x_11861) ;  /* 0xfffffed000547947 */ /* 0x000fea000383ffff */
.L_x_11650:
        /* <DEDUP_REMOVED lines=8> */
.L_x_11863:
[----:B------:R-:W-:Y:S05]  /*1b0b0*/  BSYNC B1 ;  /* 0x0000000000017941 */ /* 0x000fea0003800000 */
.L_x_11862:
[----:B------:R-:W-:Y:S05]  /*1b0c0*/  BRA `(.L_x_11864) ;  /* 0xfffffed000387947 */ /* 0x000fea000383ffff */
.L_x_11652:
[----:B0-----:R0:W1:Y:S02]  /*1b0d0*/  SYNCS.PHASECHK.TRANS64.TRYWAIT P2, [R17+URZ+0x32400], R4 ;  /* 0x03240004110075a7 */ /* 0x001064000804017f */
[----:B-1----:R-:W-:Y:S05]  /*1b0e0*/  @!P2 NANOSLEEP.SYNCS 0x989680 ;  /* 0x009896800000a95d */ /* 0x002fea0003900000 */
[----:B------:R-:W1:Y:S02]  /*1b0f0*/  @!P2 SYNCS.PHASECHK.TRANS64 P2, [R17+URZ+0x32400], R4 ;  /* 0x032400041100a5a7 */ /* 0x000e64000804007f */
[----:B-1----:R-:W-:Y:S05]  /*1b100*/  @!P2 BRA `(.L_x_11652) ;  /* 0xfffffffc00f0a947 */ /* 0x002fea000383ffff */
[----:B------:R-:W-:Y:S05]  /*1b110*/  BRA `(.L_x_11865) ;  /* 0xfffffed000987947 */ /* 0x000fea000383ffff */
.L_x_11658:
[----:B--2---:R2:W4:Y:S02]  /*1b120*/  SYNCS.PHASECHK.TRANS64.TRYWAIT P1, [R173+URZ+0x32430], R6 ;  /* 0x03243006ad0075a7 */ /* 0x004524000802017f */
[----:B----4-:R-:W-:Y:S05]  /*1b130*/  @!P1 NANOSLEEP.SYNCS 0x989680 ;  /* 0x009896800000995d */ /* 0x010fea0003900000 */
[----:B------:R-:W4:Y:S02]  /*1b140*/  @!P1 SYNCS.PHASECHK.TRANS64 P1, [R173+URZ+0x32430], R6 ;  /* 0x03243006ad0095a7 */ /* 0x000f24000802007f */
[----:B----4-:R-:W-:Y:S05]  /*1b150*/  @!P1 BRA `(.L_x_11658) ;  /* 0xfffffffc00f09947 */ /* 0x010fea000383ffff */
[----:B------:R-:W-:Y:S05]  /*1b160*/  BRA `(.L_x_11657) ;  /* 0xfffffee000307947 */ /* 0x000fea000383ffff */
.L_x_11660:
[----:B---3--:R3:W4:Y:S02]  /*1b170*/  SYNCS.PHASECHK.TRANS64.TRYWAIT P1, [R17+URZ+0x32410], R8 ;  /* 0x03241008110075a7 */ /* 0x008724000802017f */
[----:B----4-:R-:W-:Y:S05]  /*1b180*/  @!P1 NANOSLEEP.SYNCS 0x989680 ;  /* 0x009896800000995d */ /* 0x010fea0003900000 */
[----:B------:R-:W4:Y:S02]  /*1b190*/  @!P1 SYNCS.PHASECHK.TRANS64 P1, [R17+URZ+0x32410], R8 ;  /* 0x03241008110095a7 */ /* 0x000f24000802007f */
[----:B----4-:R-:W-:Y:S05]  /*1b1a0*/  @!P1 BRA `(.L_x_11660) ;  /* 0xfffffffc00f09947 */ /* 0x010fea000383ffff */
[----:B------:R-:W-:Y:S05]  /*1b1b0*/  BRA `(.L_x_11866) ;  /* 0xfffffee000dc7947 */ /* 0x000fea000383ffff */
.L_x_11665:
[----:B0-----:R0:W1:Y:S02]  /*1b1c0*/  SYNCS.PHASECHK.TRANS64.TRYWAIT P2, [R173+URZ+0x32450], R6 ;  /* 0x03245006ad0075a7 */ /* 0x001064000804017f */
[----:B-1----:R-:W-:Y:S05]  /*1b1d0*/  @!P2 NANOSLEEP.SYNCS 0x989680 ;  /* 0x009896800000a95d */ /* 0x002fea0003900000 */
[----:B------:R-:W1:Y:S02]  /*1b1e0*/  @!P2 SYNCS.PHASECHK.TRANS64 P2, [R173+URZ+0x32450], R6 ;  /* 0x03245006ad00a5a7 */ /* 0x000e64000804007f */
[----:B-1----:R-:W-:Y:S05]  /*1b1f0*/  @!P2 BRA `(.L_x_11665) ;  /* 0xfffffffc00f0a947 */ /* 0x002fea000383ffff */
[----:B------:R-:W-:Y:S05]  /*1b200*/  BRA `(.L_x_11664) ;  /* 0xfffffee000fc7947 */ /* 0x000fea000383ffff */
.L_x_11670:
[----:B--2---:R2:W3:Y:S02]  /*1b210*/  SYNCS.PHASECHK.TRANS64.TRYWAIT P2, [R201+URZ+0x32430], R10 ;  /* 0x0324300ac90075a7 */ /* 0x0044e4000804017f */
[----:B---3--:R-:W-:Y:S05]  /*1b220*/  @!P2 NANOSLEEP.SYNCS 0x989680 ;  /* 0x009896800000a95d */ /* 0x008fea0003900000 */
[----:B------:R-:W3:Y:S02]  /*1b230*/  @!P2 SYNCS.PHASECHK.TRANS64 P2, [R201+URZ+0x32430], R10 ;  /* 0x0324300ac900a5a7 */ /* 0x000ee4000804007f */
[----:B---3--:R-:W-:Y:S05]  /*1b240*/  @!P2 BRA `(.L_x_11670) ;  /* 0xfffffffc00f0a947 */ /* 0x008fea000383ffff */
[----:B------:R-:W-:Y:S05]  /*1b250*/  BRA `(.L_x_11669) ;  /* 0xffffff0800707947 */ /* 0x000fea000383ffff */
.L_x_11675:
[----:B---3--:R3:W4:Y:S02]  /*1b260*/  SYNCS.PHASECHK.TRANS64.TRYWAIT P2, [R201+URZ+0x32450], R10 ;  /* 0x0324500ac90075a7 */ /* 0x008724000804017f */
[----:B----4-:R-:W-:Y:S05]  /*1b270*/  @!P2 NANOSLEEP.SYNCS 0x989680 ;  /* 0x009896800000a95d */ /* 0x010fea0003900000 */
[----:B------:R-:W4:Y:S02]  /*1b280*/  @!P2 SYNCS.PHASECHK.TRANS64 P2, [R201+URZ+0x32450], R10 ;  /* 0x0324500ac900a5a7 */ /* 0x000f24000804007f */
[----:B----4-:R-:W-:Y:S05]  /*1b290*/  @!P2 BRA `(.L_x_11675) ;  /* 0xfffffffc00f0a947 */ /* 0x010fea000383ffff */
[----:B------:R-:W-:Y:S05]  /*1b2a0*/  BRA `(.L_x_11674) ;  /* 0xffffff0c000c7947 */ /* 0x000fea000383ffff */
.L_x_11681:
[----:B--2---:R2:W3:Y:S02]  /*1b2b0*/  SYNCS.PHASECHK.TRANS64.TRYWAIT P2, [R215+URZ+0x32430], R10 ;  /* 0x0324300ad70075a7 */ /* 0x0044e4000804017f */
[----:B---3--:R-:W-:Y:S05]  /*1b2c0*/  @!P2 NANOSLEEP.SYNCS 0x989680 ;  /* 0x009896800000a95d */ /* 0x008fea0003900000 */
[----:B------:R-:W3:Y:S02]  /*1b2d0*/  @!P2 SYNCS.PHASECHK.TRANS64 P2, [R215+URZ+0x32430], R10 ;  /* 0x0324300ad700a5a7 */ /* 0x000ee4000804007f */
[----:B---3--:R-:W-:Y:S05]  /*1b2e0*/  @!P2 BRA `(.L_x_11681) ;  /* 0xfffffffc00f0a947 */ /* 0x008fea000383ffff */
[----:B------:R-:W-:Y:S05]  /*1b2f0*/  BRA `(.L_x_11680) ;  /* 0xffffff3800307947 */ /* 0x000fea000383ffff */
.L_x_11686:
[----:B---3--:R3:W4:Y:S02]  /*1b300*/  SYNCS.PHASECHK.TRANS64.TRYWAIT P2, [R215+URZ+0x32450], R10 ;  /* 0x0324500ad70075a7 */ /* 0x008724000804017f */
[----:B----4-:R-:W-:Y:S05]  /*1b310*/  @!P2 NANOSLEEP.SYNCS 0x989680 ;  /* 0x009896800000a95d */ /* 0x010fea0003900000 */
[----:B------:R-:W4:Y:S02]  /*1b320*/  @!P2 SYNCS.PHASECHK.TRANS64 P2, [R215+URZ+0x32450], R10 ;  /* 0x0324500ad700a5a7 */ /* 0x000f24000804007f */
[----:B----4-:R-:W-:Y:S05]  /*1b330*/  @!P2 BRA `(.L_x_11686) ;  /* 0xfffffffc00f0a947 */ /* 0x010fea000383ffff */
[----:B------:R-:W-:Y:S05]  /*1b340*/  BRA `(.L_x_11685) ;  /* 0xffffff3800cc7947 */ /* 0x000fea000383ffff */
.L_x_11721:
        /* <DEDUP_REMOVED lines=11> */
.L_x_11868:
[----:B------:R-:W-:Y:S05]  /*1b400*/  BSYNC B1 ;  /* 0x0000000000017941 */ /* 0x000fea0003800000 */
.L_x_11867:
[----:B------:R-:W-:Y:S05]  /*1b410*/  BRA `(.L_x_11869) ;  /* 0xffffffa400e07947 */ /* 0x000fea000383ffff */
.L_x_11722:
[----:B------:R-:W-:Y:S01]  /*1b420*/  BSSY B1, `(.L_x_11870) ;  /* 0x0000006000017945 */ /* 0x000fe20003800000 */
[----:B------:R-:W-:-:S07]  /*1b430*/  IMAD.MOV.U32 R15, RZ, RZ, -0x1 ;  /* 0xffffffffff0f7424 */ /* 0x000fce00078e00ff */
[----:B------:R-:W-:Y:S05]  /*1b440*/  WARPSYNC.COLLECTIVE R15, `(.L_x_11871) ;  /* 0x000000000f0c7348 */ /* 0x000fea0003c00000 */
[----:B------:R-:W-:Y:S02]  /*1b450*/  ELECT P6, UR62, PT ;  /* 0x00000000003e782f */ /* 0x000fe400038c0000 */
[----:B------:R-:W-:Y:S01]  /*1b460*/  MOV R14, UR62 ;  /* 0x0000003e000e7c02 */ /* 0x000fe20008000f00 */
[----:B------:R-:W-:Y:S10]  /*1b470*/  ENDCOLLECTIVE ;  /* 0x000000000000791b */ /* 0x000ff40003800000 */
.L_x_11871:
[----:B------:R-:W-:Y:S05]  /*1b480*/  BSYNC B1 ;  /* 0x0000000000017941 */ /* 0x000fea0003800000 */
.L_x_11870:
[----:B------:R-:W-:Y:S05]  /*1b490*/  BRA `(.L_x_11872) ;  /* 0xffffffa400cc7947 */ /* 0x000fea000383ffff */
.L_x_11723:
[----:B0-----:R0:W1:Y:S02]  /*1b4a0*/  SYNCS.PHASECHK.TRANS64.TRYWAIT P0, [R9+URZ+0x32420], R5 ;  /* 0x03242005090075a7 */ /* 0x001064000800017f */
[----:B-1----:R-:W-:Y:S05]  /*1b4b0*/  @!P0 NANOSLEEP.SYNCS 0x989680 ;  /* 0x009896800000895d */ /* 0x002fea0003900000 */
[----:B------:R-:W1:Y:S02]  /*1b4c0*/  @!P0 SYNCS.PHASECHK.TRANS64 P0, [R9+URZ+0x32420], R5 ;  /* 0x03242005090085a7 */ /* 0x000e64000800007f */
[----:B-1----:R-:W-:Y:S05]  /*1b4d0*/  @!P0 BRA `(.L_x_11723) ;  /* 0xfffffffc00f08947 */ /* 0x002fea000383ffff */
[----:B------:R-:W-:Y:S05]  /*1b4e0*/  BRA `(.L_x_11873) ;  /* 0xffffffa400e47947 */ /* 0x000fea000383ffff */
.L_x_11726:
[----:B0-----:R0:W1:Y:S02]  /*1b4f0*/  SYNCS.PHASECHK.TRANS64.TRYWAIT P0, [R5+URZ+0x324a0], R7 ;  /* 0x0324a007050075a7 */ /* 0x001064000800017f */
[----:B-1----:R-:W-:Y:S05]  /*1b500*/  @!P0 NANOSLEEP.SYNCS 0x989680 ;  /* 0x009896800000895d */ /* 0x002fea0003900000 */
[----:B------:R-:W1:Y:S02]  /*1b510*/  @!P0 SYNCS.PHASECHK.TRANS64 P0, [R5+URZ+0x324a0], R7 ;  /* 0x0324a007050085a7 */ /* 0x000e64000800007f */
[----:B-1----:R-:W-:Y:S05]  /*1b520*/  @!P0 BRA `(.L_x_11726) ;  /* 0xfffffffc00f08947 */ /* 0x002fea000383ffff */
[----:B------:R-:W-:Y:S05]  /*1b530*/  BRA `(.L_x_11874) ;  /* 0xffffffa400f07947 */ /* 0x000fea000383ffff */
.L_x_11728:
[----:B-1----:R1:W2:Y:S02]  /*1b540*/  SYNCS.PHASECHK.TRANS64.TRYWAIT P0, [R5+URZ+0x324c0], R7 ;  /* 0x0324c007050075a7 */ /* 0x0022a4000800017f */
[----:B--2---:R-:W-:Y:S05]  /*1b550*/  @!P0 NANOSLEEP.SYNCS 0x989680 ;  /* 0x009896800000895d */ /* 0x004fea0003900000 */
[----:B------:R-:W2:Y:S02]  /*1b560*/  @!P0 SYNCS.PHASECHK.TRANS64 P0, [R5+URZ+0x324c0], R7 ;  /* 0x0324c007050085a7 */ /* 0x000ea4000800007f */
[----:B--2---:R-:W-:Y:S05]  /*1b570*/  @!P0 BRA `(.L_x_11728) ;  /* 0xfffffffc00f08947 */ /* 0x004fea000383ffff */
[----:B------:R-:W-:Y:S05]  /*1b580*/  BRA `(.L_x_11875) ;  /* 0xffffffa800547947 */ /* 0x000fea000383ffff */
.L_x_11732:
[----:B0-----:R0:W1:Y:S02]  /*1b590*/  SYNCS.PHASECHK.TRANS64.TRYWAIT P0, [R6+URZ+0x324a0], R7 ;  /* 0x0324a007060075a7 */ /* 0x001064000800017f */
[----:B-1----:R-:W-:Y:S05]  /*1b5a0*/  @!P0 NANOSLEEP.SYNCS 0x989680 ;  /* 0x009896800000895d */ /* 0x002fea0003900000 */
[----:B------:R-:W1:Y:S02]  /*1b5b0*/  @!P0 SYNCS.PHASECHK.TRANS64 P0, [R6+URZ+0x324a0], R7 ;  /* 0x0324a007060085a7 */ /* 0x000e64000800007f */
[----:B-1----:R-:W-:Y:S05]  /*1b5c0*/  @!P0 BRA `(.L_x_11732) ;  /* 0xfffffffc00f08947 */ /* 0x002fea000383ffff */
[----:B------:R-:W-:Y:S05]  /*1b5d0*/  BRA `(.L_x_11876) ;  /* 0xffffffac00447947 */ /* 0x000fea000383ffff */
.L_x_11734:
[----:B-1----:R1:W2:Y:S02]  /*1b5e0*/  SYNCS.PHASECHK.TRANS64.TRYWAIT P1, [R6+URZ+0x324c0], R7 ;  /* 0x0324c007060075a7 */ /* 0x0022a4000802017f */
[----:B--2---:R-:W-:Y:S05]  /*1b5f0*/  @!P1 NANOSLEEP.SYNCS 0x989680 ;  /* 0x009896800000995d */ /* 0x004fea0003900000 */
[----:B------:R-:W2:Y:S02]  /*1b600*/  @!P1 SYNCS.PHASECHK.TRANS64 P1, [R6+URZ+0x324c0], R7 ;  /* 0x0324c007060095a7 */ /* 0x000ea4000802007f */
[----:B--2---:R-:W-:Y:S05]  /*1b610*/  @!P1 BRA `(.L_x_11734) ;  /* 0xfffffffc00f09947 */ /* 0x004fea000383ffff */
[----:B------:R-:W-:Y:S05]  /*1b620*/  BRA `(.L_x_11877) ;  /* 0xffffffac00a07947 */ /* 0x000fea000383ffff */
.L_x_11744:
        /* <DEDUP_REMOVED lines=11> */
.L_x_11879:
[----:B------:R-:W-:Y:S05]  /*1b6e0*/  BSYNC B0 ;  /* 0x0000000000007941 */ /* 0x000fea0003800000 */
.L_x_11878:
[----:B------:R-:W-:Y:S05]  /*1b6f0*/  BRA `(.L_x_11880) ;  /* 0xffffffb800547947 */ /* 0x000fea000383ffff */
.L_x_11745:
[----:B------:R-:W-:Y:S01]  /*1b700*/  BSSY B0, `(.L_x_11881) ;  /* 0x0000006000007945 */ /* 0x000fe20003800000 */
[----:B------:R-:W-:-:S07]  /*1b710*/  IMAD.MOV.U32 R15, RZ, RZ, -0x1 ;  /* 0xffffffffff0f7424 */ /* 0x000fce00078e00ff */
[----:B------:R-:W-:Y:S05]  /*1b720*/  WARPSYNC.COLLECTIVE R15, `(.L_x_11882) ;  /* 0x000000000f0c7348 */ /* 0x000fea0003c00000 */
[----:B------:R-:W-:Y:S02]  /*1b730*/  ELECT P6, UR62, PT ;  /* 0x00000000003e782f */ /* 0x000fe400038c0000 */
[----:B------:R-:W-:Y:S01]  /*1b740*/  MOV R14, UR62 ;  /* 0x0000003e000e7c02 */ /* 0x000fe20008000f00 */
[----:B------:R-:W-:Y:S10]  /*1b750*/  ENDCOLLECTIVE ;  /* 0x000000000000791b */ /* 0x000ff40003800000 */
.L_x_11882:
[----:B------:R-:W-:Y:S05]  /*1b760*/  BSYNC B0 ;  /* 0x0000000000007941 */ /* 0x000fea0003800000 */
.L_x_11881:
[----:B------:R-:W-:Y:S05]  /*1b770*/  BRA `(.L_x_11883) ;  /* 0xffffffb800447947 */ /* 0x000fea000383ffff */
.L_x_11748:
[----:B0-----:R0:W1:Y:S02]  /*1b780*/  SYNCS.PHASECHK.TRANS64.TRYWAIT P0, [R9+URZ+0x32440], R10 ;  /* 0x0324400a090075a7 */ /* 0x001064000800017f */
[----:B-1----:R-:W-:Y:S05]  /*1b790*/  @!P0 NANOSLEEP.SYNCS 0x989680 ;  /* 0x009896800000895d */ /* 0x002fea0003900000 */
[----:B------:R-:W1:Y:S02]  /*1b7a0*/  @!P0 SYNCS.PHASECHK.TRANS64 P0, [R9+URZ+0x32440], R10 ;  /* 0x0324400a090085a7 */ /* 0x000e64000800007f */
[----:B-1----:R-:W-:Y:S05]  /*1b7b0*/  @!P0 BRA `(.L_x_11748) ;  /* 0xfffffffc00f08947 */ /* 0x002fea000383ffff */
[----:B------:R-:W-:Y:S05]  /*1b7c0*/  BRA `(.L_x_11884) ;  /* 0xffffffb800ac7947 */ /* 0x000fea000383ffff */
.L_x_11752:
        /* <DEDUP_REMOVED lines=8> */
.L_x_11755:
[----:B0-----:R0:W1:Y:S02]  /*1b850*/  SYNCS.PHASECHK.TRANS64.TRYWAIT P0, [R5+URZ+0x32460], R9 ;  /* 0x03246009050075a7 */ /* 0x001064000800017f */
[----:B-1----:R-:W-:Y:S05]  /*1b860*/  @!P0 NANOSLEEP.SYNCS 0x989680 ;  /* 0x009896800000895d */ /* 0x002fea0003900000 */
[----:B------:R-:W1:Y:S02]  /*1b870*/  @!P0 SYNCS.PHASECHK.TRANS64 P0, [R5+URZ+0x32460], R9 ;  /* 0x03246009050085a7 */ /* 0x000e64000800007f */
[----:B-1----:R-:W-:Y:S05]  /*1b880*/  @!P0 BRA `(.L_x_11755) ;  /* 0xfffffffc00f08947 */ /* 0x002fea000383ffff */
[----:B------:R-:W-:Y:S05]  /*1b890*/  BRA `(.L_x_11886) ;  /* 0xffffffc000347947 */ /* 0x000fea000383ffff */
.L_x_11764:
[----:B-1----:R1:W2:Y:S02]  /*1b8a0*/  SYNCS.PHASECHK.TRANS64.TRYWAIT P0, [R2+URZ+0x32440], R3 ;  /* 0x03244003020075a7 */ /* 0x0022a4000800017f */
[----:B--2---:R-:W-:Y:S05]  /*1b8b0*/  @!P0 NANOSLEEP.SYNCS 0x989680 ;  /* 0x009896800000895d */ /* 0x004fea0003900000 */
[----:B------:R-:W2:Y:S02]  /*1b8c0*/  @!P0 SYNCS.PHASECHK.TRANS64 P0, [R2+URZ+0x32440], R3 ;  /* 0x03244003020085a7 */ /* 0x000ea4000800007f */
[----:B--2---:R-:W-:Y:S05]  /*1b8d0*/  @!P0 BRA `(.L_x_11764) ;  /* 0xfffffffc00f08947 */ /* 0x004fea000383ffff */
[----:B------:R-:W-:Y:S05]  /*1b8e0*/  BRA `(.L_x_11887) ;  /* 0xffffffc400ac7947 */ /* 0x000fea000383ffff */
.L_x_11766:
[----:B0-----:R0:W2:Y:S02]  /*1b8f0*/  SYNCS.PHASECHK.TRANS64.TRYWAIT P0, [R2+URZ+0x32460], R3 ;  /* 0x03246003020075a7 */ /* 0x0010a4000800017f */
[----:B--2---:R-:W-:Y:S05]  /*1b900*/  @!P0 NANOSLEEP.SYNCS 0x989680 ;  /* 0x009896800000895d */ /* 0x004fea0003900000 */
[----:B------:R-:W2:Y:S02]  /*1b910*/  @!P0 SYNCS.PHASECHK.TRANS64 P0, [R2+URZ+0x32460], R3 ;  /* 0x03246003020085a7 */ /* 0x000ea4000800007f */
[----:B--2---:R-:W-:Y:S05]  /*1b920*/  @!P0 BRA `(.L_x_11766) ;  /* 0xfffffffc00f08947 */ /* 0x004fea000383ffff */
[----:B------:R-:W-:Y:S05]  /*1b930*/  BRA `(.L_x_11888) ;  /* 0xffffffc8001c7947 */ /* 0x000fea000383ffff */
.L_x_11771:
[----:B--2---:R2:W3:Y:S02]  /*1b940*/  SYNCS.PHASECHK.TRANS64.TRYWAIT P0, [R2+URZ+0x32440], R3 ;  /* 0x03244003020075a7 */ /* 0x0044e4000800017f */
[----:B---3--:R-:W-:Y:S05]  /*1b950*/  @!P0 NANOSLEEP.SYNCS 0x989680 ;  /* 0x009896800000895d */ /* 0x008fea0003900000 */
[----:B------:R-:W3:Y:S02]  /*1b960*/  @!P0 SYNCS.PHASECHK.TRANS64 P0, [R2+URZ+0x32440], R3 ;  /* 0x03244003020085a7 */ /* 0x000ee4000800007f */
[----:B---3--:R-:W-:Y:S05]  /*1b970*/  @!P0 BRA `(.L_x_11771) ;  /* 0xfffffffc00f08947 */ /* 0x008fea000383ffff */
[----:B------:R-:W-:Y:S05]  /*1b980*/  BRA `(.L_x_11889) ;  /* 0xffffffcc005c7947 */ /* 0x000fea000383ffff */
.L_x_11773:
[----:B0-----:R0:W1:Y:S02]  /*1b990*/  SYNCS.PHASECHK.TRANS64.TRYWAIT P1, [R2+URZ+0x32460], R3 ;  /* 0x03246003020075a7 */ /* 0x001064000802017f */
[----:B-1----:R-:W-:Y:S05]  /*1b9a0*/  @!P1 NANOSLEEP.SYNCS 0x989680 ;  /* 0x009896800000995d */ /* 0x002fea0003900000 */
[----:B------:R-:W1:Y:S02]  /*1b9b0*/  @!P1 SYNCS.PHASECHK.TRANS64 P1, [R2+URZ+0x32460], R3 ;  /* 0x03246003020095a7 */ /* 0x000e64000802007f */
[----:B-1----:R-:W-:Y:S05]  /*1b9c0*/  @!P1 BRA `(.L_x_11773) ;  /* 0xfffffffc00f09947 */ /* 0x002fea000383ffff */
[----:B------:R-:W-:Y:S05]  /*1b9d0*/  BRA `(.L_x_11890) ;  /* 0xffffffcc00c87947 */ /* 0x000fea000383ffff */
.L_x_11778:
[----:B--2---:R2:W3:Y:S02]  /*1b9e0*/  SYNCS.PHASECHK.TRANS64.TRYWAIT P0, [R2+URZ+0x32440], R3 ;  /* 0x03244003020075a7 */ /* 0x0044e4000800017f */
[----:B---3--:R-:W-:Y:S05]  /*1b9f0*/  @!P0 NANOSLEEP.SYNCS 0x989680 ;  /* 0x009896800000895d */ /* 0x008fea0003900000 */
[----:B------:R-:W3:Y:S02]  /*1ba00*/  @!P0 SYNCS.PHASECHK.TRANS64 P0, [R2+URZ+0x32440], R3 ;  /* 0x03244003020085a7 */ /* 0x000ee4000800007f */
[----:B---3--:R-:W-:Y:S05]  /*1ba10*/  @!P0 BRA `(.L_x_11778) ;  /* 0xfffffffc00f08947 */ /* 0x008fea000383ffff */
[----:B------:R-:W-:Y:S05]  /*1ba20*/  BRA `(.L_x_11891) ;  /* 0xffffffd000ec7947 */ /* 0x000fea000383ffff */
.L_x_11780:
[----:B0-----:R0:W1:Y:S02]  /*1ba30*/  SYNCS.PHASECHK.TRANS64.TRYWAIT P1, [R2+URZ+0x32460], R3 ;  /* 0x03246003020075a7 */ /* 0x001064000802017f */
[----:B-1----:R-:W-:Y:S05]  /*1ba40*/  @!P1 NANOSLEEP.SYNCS 0x989680 ;  /* 0x009896800000995d */ /* 0x002fea0003900000 */
[----:B------:R-:W1:Y:S02]  /*1ba50*/  @!P1 SYNCS.PHASECHK.TRANS64 P1, [R2+URZ+0x32460], R3 ;  /* 0x03246003020095a7 */ /* 0x000e64000802007f */
[----:B-1----:R-:W-:Y:S05]  /*1ba60*/  @!P1 BRA `(.L_x_11780) ;  /* 0xfffffffc00f09947 */ /* 0x002fea000383ffff */
[----:B------:R-:W-:Y:S05]  /*1ba70*/  BRA `(.L_x_11892) ;  /* 0xffffffd4005c7947 */ /* 0x000fea000383ffff */
.L_x_11785:
        /* <DEDUP_REMOVED lines=8> */
.L_x_11894:
[----:B------:R-:W-:Y:S05]  /*1bb00*/  BSYNC B0 ;  /* 0x0000000000007941 */ /* 0x000fea0003800000 */
.L_x_11893:
        /* <DEDUP_REMOVED lines=8> */
.L_x_11895:
[----:B------:R-:W-:Y:S01]  /*1bb90*/  IMAD.MOV.U32 R16, RZ, RZ, R14 ;  /* 0x000000ffff107224 */ /* 0x000fe200078e000e */
[----:B------:R-:W-:Y:S06]  /*1bba0*/  BRA `(.L_x_11896) ;  /* 0xffffffd8004c7947 */ /* 0x000fec000383ffff */
.L_x_11788:
        /* <DEDUP_REMOVED lines=8> */
.L_x_11898:
[----:B------:R-:W-:Y:S05]  /*1bc30*/  BSYNC B0 ;  /* 0x0000000000007941 */ /* 0x000fea0003800000 */
.L_x_11897:
        /* <DEDUP_REMOVED lines=10> */
.L_x_11899:
        /* <DEDUP_REMOVED lines=8> */
.L_x_11900:
        /* <DEDUP_REMOVED lines=8> */
.L_x_11901:
        /* <DEDUP_REMOVED lines=8> */
.L_x_11902:
        /* <DEDUP_REMOVED lines=8> */
.L_x_11903:
[----:B------:R-:W-:Y:S05]  /*1bee0*/  BRA `(.L_x_11904) ;  /* 0xffffffd800107947 */ /* 0x000fea000383ffff */
.L_x_11793:
        /* <DEDUP_REMOVED lines=8> */
.L_x_11906:
[----:B------:R-:W-:Y:S05]  /*1bf70*/  BSYNC B0 ;  /* 0x0000000000007941 */ /* 0x000fea0003800000 */
.L_x_11905:
        /* <DEDUP_REMOVED lines=10> */
.L_x_11907:
        /* <DEDUP_REMOVED lines=8> */
.L_x_11908:
        /* <DEDUP_REMOVED lines=8> */
.L_x_11909:
        /* <DEDUP_REMOVED lines=8> */
.L_x_11910:
        /* <DEDUP_REMOVED lines=8> */
.L_x_11911:
[----:B------:R-:W-:Y:S05]  /*1c220*/  BRA `(.L_x_11912) ;  /* 0xffffffd400f47947 */ /* 0x000fea000383ffff */
.L_x_11795:
[----:B------:R-:W-:Y:S01]  /*1c230*/  BSSY B0, `(.L_x_11913) ;  /* 0x0000006000007945 */ /* 0x000fe20003800000 */
[----:B------:R-:W-:Y:S01]  /*1c240*/  PLOP3.LUT P6, PT, P6, PT, PT, 0x8, 0x0 ;  /* 0x000000000000781c */ /* 0x000fe200037ce170 */
[----:B------:R-:W-:-:S12]  /*1c250*/  IMAD.MOV.U32 R15, RZ, RZ, -0x1 ;  /* 0xffffffffff0f7424 */ /* 0x000fd800078e00ff */
[----:B0-----:R-:W-:Y:S05]  /*1c260*/  WARPSYNC.COLLECTIVE R15, `(.L_x_11914) ;  /* 0x000000000f087348 */ /* 0x001fea0003c00000 */
[----:B------:R-:W-:Y:S01]  /*1c270*/  VOTE.ANY R14, PT, P6 ;  /* 0x00000000000e7806 */ /* 0x000fe200030e0100 */
[----:B0-----:R-:W-:Y:S06]  /*1c280*/  ENDCOLLECTIVE ;  /* 0x000000000000791b */ /* 0x001fec0003800000 */
.L_x_11914:
[----:B------:R-:W-:Y:S05]  /*1c290*/  BSYNC B0 ;  /* 0x0000000000007941 */ /* 0x000fea0003800000 */
.L_x_11913:
        /* <DEDUP_REMOVED lines=9> */
.L_x_11915:
[----:B------:R-:W-:Y:S01]  /*1c330*/  IMAD.MOV.U32 R17, RZ, RZ, R14 ;  /* 0x000000ffff117224 */ /* 0x000fe200078e000e */
[----:B------:R-:W-:Y:S06]  /*1c340*/  BRA `(.L_x_11916) ;  /* 0xffffffd400e47947 */ /* 0x000fec000383ffff */
.L_x_11797:
[----:B------:R-:W-:Y:S01]  /*1c350*/  BSSY B0, `(.L_x_11917) ;  /* 0x0000007000007945 */ /* 0x000fe20003800000 */
[----:B------:R-:W-:Y:S01]  /*1c360*/  IMAD.MOV.U32 R13, RZ, RZ, R2 ;  /* 0x000000ffff0d7224 */ /* 0x000fe200078e0002 */
[----:B------:R-:W-:Y:S01]  /*1c370*/  MOV R11, 0x1f ;  /* 0x0000001f000b7802 */ /* 0x000fe20000000f00 */
[----:B------:R-:W-:-:S07]  /*1c380*/  IMAD.MOV.U32 R15, RZ, RZ, -0x1 ;  /* 0xffffffffff0f7424 */ /* 0x000fce00078e00ff */
[----:B012---:R-:W-:Y:S05]  /*1c390*/  WARPSYNC.COLLECTIVE R15, `(.L_x_11918) ;  /* 0x000000000f087348 */ /* 0x007fea0003c00000 */
[----:B------:R3:W4:Y:S02]  /*1c3a0*/  SHFL.IDX P6, R14, R13, R12, R11 ;  /* 0x0000000c0d0e7389 */ /* 0x00072400000c000b */
[----:B01234-:R-:W-:Y:S01]  /*1c3b0*/  ENDCOLLECTIVE ;  /* 0x000000000000791b */ /* 0x01ffe20003800000 */
.L_x_11918:
[----:B------:R-:W-:Y:S05]  /*1c3c0*/  BSYNC B0 ;  /* 0x0000000000007941 */ /* 0x000fea0003800000 */
.L_x_11917:
[----:B------:R-:W-:Y:S01]  /*1c3d0*/  IMAD.MOV.U32 R7, RZ, RZ, R14 ;  /* 0x000000ffff077224 */ /* 0x000fe200078e000e */
[----:B------:R-:W-:Y:S06]  /*1c3e0*/  BRA `(.L_x_11796) ;  /* 0xffffffd400d87947 */ /* 0x000fec000383ffff */
.L_x_11800:
[----:B-1----:R1:W2:Y:S02]  /*1c3f0*/  SYNCS.PHASECHK.TRANS64.TRYWAIT P0, [R0+URZ+0x32420], R3 ;  /* 0x03242003000075a7 */ /* 0x0022a4000800017f */
[----:B--2---:R-:W-:Y:S05]  /*1c400*/  @!P0 NANOSLEEP.SYNCS 0x989680 ;  /* 0x009896800000895d */ /* 0x004fea0003900000 */
[----:B------:R-:W2:Y:S02]  /*1c410*/  @!P0 SYNCS.PHASECHK.TRANS64 P0, [R0+URZ+0x32420], R3 ;  /* 0x03242003000085a7 */ /* 0x000ea4000800007f */
[----:B--2---:R-:W-:Y:S05]  /*1c420*/  @!P0 BRA `(.L_x_11800) ;  /* 0xfffffffc00f08947 */ /* 0x004fea000383ffff */
[----:B------:R-:W-:Y:S05]  /*1c430*/  BRA `(.L_x_11919) ;  /* 0xffffffdc00487947 */ /* 0x000fea000383ffff */
.L_x_11801:
        /* <DEDUP_REMOVED lines=11> */
.L_x_11921:
[----:B------:R-:W-:Y:S05]  /*1c4f0*/  BSYNC B0 ;  /* 0x0000000000007941 */ /* 0x000fea0003800000 */
.L_x_11920:
[----:B------:R-:W-:Y:S05]  /*1c500*/  BRA `(.L_x_11922) ;  /* 0xffffffdc002c7947 */ /* 0x000fea000383ffff */
.L_x_11802:
[----:B------:R-:W-:Y:S01]  /*1c510*/  BSSY B0, `(.L_x_11923) ;  /* 0x0000006000007945 */ /* 0x000fe20003800000 */
[----:B------:R-:W-:-:S07]  /*1c520*/  IMAD.MOV.U32 R15, RZ, RZ, -0x1 ;  /* 0xffffffffff0f7424 */ /* 0x000fce00078e00ff */
[----:B012---:R-:W-:Y:S05]  /*1c530*/  WARPSYNC.COLLECTIVE R15, `(.L_x_11924) ;  /* 0x000000000f0c7348 */ /* 0x007fea0003c00000 */
[----:B------:R-:W-:Y:S02]  /*1c540*/  ELECT P6, UR62, PT ;  /* 0x00000000003e782f */ /* 0x000fe400038c0000 */
[----:B------:R-:W-:Y:S01]  /*1c550*/  MOV R14, UR62 ;  /* 0x0000003e000e7c02 */ /* 0x000fe20008000f00 */
[----:B012---:R-:W-:Y:S10]  /*1c560*/  ENDCOLLECTIVE ;  /* 0x000000000000791b */ /* 0x007ff40003800000 */
.L_x_11924:
[----:B------:R-:W-:Y:S05]  /*1c570*/  BSYNC B0 ;  /* 0x0000000000007941 */ /* 0x000fea0003800000 */
.L_x_11923:
[----:B------:R-:W-:Y:S05]  /*1c580*/  BRA `(.L_x_11925) ;  /* 0xffffffdc00207947 */ /* 0x000fea000383ffff */
.L_x_11804:
[----:B-1----:R1:W2:Y:S02]  /*1c590*/  SYNCS.PHASECHK.TRANS64.TRYWAIT P0, [R6+URZ], R5 ;  /* 0x00000005060075a7 */ /* 0x0022a4000800017f */
[----:B--2---:R-:W-:Y:S05]  /*1c5a0*/  @!P0 NANOSLEEP.SYNCS 0x989680 ;  /* 0x009896800000895d */ /* 0x004fea0003900000 */
[----:B------:R-:W2:Y:S02]  /*1c5b0*/  @!P0 SYNCS.PHASECHK.TRANS64 P0, [R6+URZ], R5 ;  /* 0x00000005060085a7 */ /* 0x000ea4000800007f */
[----:B--2---:R-:W-:Y:S05]  /*1c5c0*/  @!P0 BRA `(.L_x_11804) ;  /* 0xfffffffc00f08947 */ /* 0x004fea000383ffff */
[----:B------:R-:W-:Y:S05]  /*1c5d0*/  BRA `(.L_x_11926) ;  /* 0xffffffdc005c7947 */ /* 0x000fea000383ffff */
.L_x_11805:
[----:B--2---:R2:W3:Y:S02]  /*1c5e0*/  SYNCS.PHASECHK.TRANS64.TRYWAIT P0, [R7+URZ], R2 ;  /* 0x00000002070075a7 */ /* 0x0044e4000800017f */
[----:B---3--:R-:W-:Y:S05]  /*1c5f0*/  @!P0 NANOSLEEP.SYNCS 0x989680 ;  /* 0x009896800000895d */ /* 0x008fea0003900000 */
[----:B------:R-:W3:Y:S02]  /*1c600*/  @!P0 SYNCS.PHASECHK.TRANS64 P0, [R7+URZ], R2 ;  /* 0x00000002070085a7 */ /* 0x000ee4000800007f */
[----:B---3--:R-:W-:Y:S05]  /*1c610*/  @!P0 BRA `(.L_x_11805) ;  /* 0xfffffffc00f08947 */ /* 0x008fea000383ffff */
[----:B------:R-:W-:Y:S05]  /*1c620*/  BRA `(.L_x_11927) ;  /* 0xffffffdc00507947 */ /* 0x000fea000383ffff */
.L_x_11807:
[----:B---3--:R3:W4:Y:S02]  /*1c630*/  SYNCS.PHASECHK.TRANS64.TRYWAIT P0, [R4+URZ], R5 ;  /* 0x00000005040075a7 */ /* 0x008724000800017f */
[----:B----4-:R-:W-:Y:S05]  /*1c640*/  @!P0 NANOSLEEP.SYNCS 0x989680 ;  /* 0x009896800000895d */ /* 0x010fea0003900000 */
[----:B------:R-:W4:Y:S02]  /*1c650*/  @!P0 SYNCS.PHASECHK.TRANS64 P0, [R4+URZ], R5 ;  /* 0x00000005040085a7 */ /* 0x000f24000800007f */
[----:B----4-:R-:W-:Y:S05]  /*1c660*/  @!P0 BRA `(.L_x_11807) ;  /* 0xfffffffc00f08947 */ /* 0x010fea000383ffff */
[----:B------:R-:W-:Y:S05]  /*1c670*/  BRA `(.L_x_11928) ;  /* 0xffffffdc00587947 */ /* 0x000fea000383ffff */
.L_x_11929:
        /* <DEDUP_REMOVED lines=16> */
.L_x_11978:


//--------------------- .nv.global.init           --------------------------
	.section	.nv.global.init,"aw",@progbits
.nv.global.init:
	.type		$str$23,@object
	.size		$str$23,($str$24 - $str$23)
$str$23:
        /*0000*/ 	.byte	0x28, 0x61, 0x64, 0x64, 0x72, 0x65, 0x73, 0x73, 0x20, 0x26, 0x20, 0x6d, 0x61, 0x73, 0x6b, 0x29
        /*0010*/ 	.byte	0x20, 0x3d, 0x3d, 0x20, 0x30, 0x00
	.type		$str$24,@object
	.size		$str$24,(__unnamed_11 - $str$24)
$str$24:
        /*0016*/ 	.byte	0x2f, 0x74, 0x6d, 0x70, 0x2f, 0x6f, 0x73, 0x73, 0x5f, 0x6b, 0x65, 0x72, 0x6e, 0x65, 0x6c, 0x73
        /*0026*/ 	.byte	0x5f, 0x73, 0x72, 0x63, 0x2f, 0x66, 0x6c, 0x61, 0x73, 0x68, 0x5f, 0x61, 0x74, 0x74, 0x65, 0x6e
        /*0036*/ 	.byte	0x74, 0x69, 0x6f, 0x6e, 0x2f, 0x63, 0x73, 0x72, 0x63, 0x2f, 0x63, 0x75, 0x74, 0x6c, 0x61, 0x73
        /*0046*/ 	.byte	0x73, 0x2f, 0x69, 0x6e, 0x63, 0x6c, 0x75, 0x64, 0x65, 0x2f, 0x63, 0x75, 0x74, 0x65, 0x2f, 0x70
        /*0056*/ 	.byte	0x6f, 0x69, 0x6e, 0x74, 0x65, 0x72, 0x5f, 0x66, 0x6c, 0x61, 0x67, 0x67, 0x65, 0x64, 0x2e, 0x68
        /*0066*/ 	.byte	0x70, 0x70, 0x00
	.type		__unnamed_11,@object
	.size		__unnamed_11,(__unnamed_6 - __unnamed_11)
__unnamed_11:
        /* <DEDUP_REMOVED lines=24> */
	.type		__unnamed_6,@object
	.size		__unnamed_6,(__unnamed_17 - __unnamed_6)
__unnamed_6:
        /* <DEDUP_REMOVED lines=23> */
        /*0355*/ 	.byte	0x3a, 0x43, 0x3c, 0x30, 0x3e, 0x3e, 0x3e, 0x3e, 0x3e, 0x20, 0x26, 0x5d, 0x00
	.type		__unnamed_17,@object
	.size		__unnamed_17,(__unnamed_5 - __unnamed_17)
__unnamed_17:
        /* <DEDUP_REMOVED lines=24> */
	.type		__unnamed_5,@object
	.size		__unnamed_5,(__unnamed_16 - __unnamed_5)
__unnamed_5:
        /* <DEDUP_REMOVED lines=24> */
	.type		__unnamed_16,@object
	.size		__unnamed_16,(__unnamed_10 - __unnamed_16)
__unnamed_16:
        /* <DEDUP_REMOVED lines=24> */
	.type		__unnamed_10,@object
	.size		__unnamed_10,(__unnamed_4 - __unnamed_10)
__unnamed_10:
        /* <DEDUP_REMOVED lines=28> */
        /*09a2*/ 	.byte	0x3e, 0x3e, 0x3e, 0x3e, 0x3e, 0x5d, 0x00
	.type		__unnamed_4,@object
	.size		__unnamed_4,(__unnamed_7 - __unnamed_4)
__unnamed_4:
        /* <DEDUP_REMOVED lines=28> */
        /*0b69*/ 	.byte	0x34, 0x3e, 0x3e, 0x3e, 0x3e, 0x3e, 0x5d, 0x00
	.type		__unnamed_7,@object
	.size		__unnamed_7,(__unnamed_1 - __unnamed_7)
__unnamed_7:
        /* <DEDUP_REMOVED lines=28> */
        /*0d31*/ 	.byte	0x3e, 0x3e, 0x3e, 0x3e, 0x3e, 0x20, 0x26, 0x5d, 0x00
	.type		__unnamed_1,@object
	.size		__unnamed_1,(__unnamed_9 - __unnamed_1)
__unnamed_1:
        /* <DEDUP_REMOVED lines=28> */
        /*0efa*/ 	.byte	0x34, 0x3e, 0x3e, 0x3e, 0x3e, 0x3e, 0x20, 0x26, 0x5d, 0x00
	.type		__unnamed_9,@object
	.size		__unnamed_9,(__unnamed_8 - __unnamed_9)
__unnamed_9:
        /* <DEDUP_REMOVED lines=28> */
        /*10c4*/ 	.byte	0x32, 0x37, 0x36, 0x38, 0x3e, 0x3e, 0x3e, 0x3e, 0x3e, 0x5d, 0x00
	.type		__unnamed_8,@object
	.size		__unnamed_8,(__unnamed_3 - __unnamed_8)
__unnamed_8:
        /* <DEDUP_REMOVED lines=29> */
	.type		__unnamed_3,@object
	.size		__unnamed_3,(__unnamed_19 - __unnamed_3)
__unnamed_3:
        /* <DEDUP_REMOVED lines=29> */
	.type		__unnamed_19,@object
	.size		__unnamed_19,(__unnamed_15 - __unnamed_19)
__unnamed_19:
        /* <DEDUP_REMOVED lines=29> */
	.type		__unnamed_15,@object
	.size		__unnamed_15,(__unnamed_21 - __unnamed_15)
__unnamed_15:
        /* <DEDUP_REMOVED lines=29> */
	.type		__unnamed_21,@object
	.size		__unnamed_21,(__unnamed_13 - __unnamed_21)
__unnamed_21:
        /* <DEDUP_REMOVED lines=29> */
	.type		__unnamed_13,@object
	.size		__unnamed_13,(__unnamed_2 - __unnamed_13)
__unnamed_13:
        /* <DEDUP_REMOVED lines=29> */
	.type		__unnamed_2,@object
	.size		__unnamed_2,(__unnamed_14 - __unnamed_2)
__unnamed_2:
        /* <DEDUP_REMOVED lines=29> */
	.type		__unnamed_14,@object
	.size		__unnamed_14,(__unnamed_20 - __unnamed_14)
__unnamed_14:
        /* <DEDUP_REMOVED lines=29> */
	.type		__unnamed_20,@object
	.size		__unnamed_20,(__unnamed_18 - __unnamed_20)
__unnamed_20:
        /* <DEDUP_REMOVED lines=29> */
	.type		__unnamed_18,@object
	.size		__unnamed_18,(__unnamed_12 - __unnamed_18)
__unnamed_18:
        /* <DEDUP_REMOVED lines=28> */
        /*22ba*/ 	.byte	0x31, 0x38, 0x34, 0x33, 0x32, 0x3e, 0x3e, 0x3e, 0x3e, 0x3e, 0x20, 0x26, 0x5d, 0x00
	.type		__unnamed_12,@object
	.size		__unnamed_12,(.L_11 - __unnamed_12)
__unnamed_12:
        /* <DEDUP_REMOVED lines=29> */
.L_11:


//--------------------- .nv.shared._ZN7cutlass13device_kernelIN5flash11enable_sm90INS1_16FlashAttnFwdSm90INS1_25CollectiveMainloopFwdSm90ILi2EN4cute5tupleIJNS5_1CILi1EEES8_S8_EEENS6_IJNS7_ILi128EEESA_NS7_ILi192EEEEEELi128ENS_6half_tEfNS_4arch4Sm90ELb0ELb0ELb0ELb0ELb0ELb0ELb0ELb1ELb1ELb0ELb0ELb0EEENS1_21CollectiveEpilogueFwdINS6_IJSA_SA_SA_EEES9_SD_SF_Li256ELb0ELb0ELb0ELb0EEENS1_29StaticPersistentTileSchedulerILb0EEEEEEEEEvNT_6ParamsE --------------------------
	.section	.nv.shared._ZN7cutlass13device_kernelIN5flash11enable_sm90INS1_16FlashAttnFwdSm90INS1_25CollectiveMainloopFwdSm90ILi2EN4cute5tupleIJNS5_1CILi1EEES8_S8_EEENS6_IJNS7_ILi128EEESA_NS7_ILi192EEEEEELi128ENS_6half_tEfNS_4arch4Sm90ELb0ELb0ELb0ELb0ELb0ELb0ELb0ELb1ELb1ELb0ELb0ELb0EEENS1_21CollectiveEpilogueFwdINS6_IJSA_SA_SA_EEES9_SD_SF_Li256ELb0ELb0ELb0ELb0EEENS1_29StaticPersistentTileSchedulerILb0EEEEEEEEEvNT_6ParamsE,"aw",@nobits
	.sectionflags	@""
	.align	16
	.zero		1024


//--------------------- .nv.shared.reserved.0     --------------------------
	.section	.nv.shared.reserved.0,"aw",@nobits
	.weak		__nv_reservedSMEM_offset_0_alias
	.size		__nv_reservedSMEM_offset_0_alias, 0, 0
	.other		__nv_reservedSMEM_offset_0_alias,@"STO_CUDA_RESERVED_SHARED STV_DEFAULT"
__nv_reservedSMEM_offset_0_alias:
	.zero		0


//--------------------- .nv.global                --------------------------
	.section	.nv.global,"aw",@nobits
.nv.global:
	.type		_ZN67_INTERNAL_3a3c6465_31_flash_fwd_hdimdiff_fp16_sm90_cu_93b96ec2_41144cute1_E,@object
	.size		_ZN67_INTERNAL_3a3c6465_31_flash_fwd_hdimdiff_fp16_sm90_cu_93b96ec2_41144cute1_E,(_ZN67_INTERNAL_3a3c6465_31_flash_fwd_hdimdiff_fp16_sm90_cu_93b96ec2_41144cuda3std3__45__cpo6cbeginE - _ZN67_INTERNAL_3a3c6465_31_flash_fwd_hdimdiff_fp16_sm90_cu_93b96ec2_41144cute1_E)
_ZN67_INTERNAL_3a3c6465_31_flash_fwd_hdimdiff_fp16_sm90_cu_93b96ec2_41144cute1_E:
	.zero		1
	.type		_ZN67_INTERNAL_3a3c6465_31_flash_fwd_hdimdiff_fp16_sm90_cu_93b96ec2_41144cuda3std3__45__cpo6cbeginE,@object
	.size		_ZN67_INTERNAL_3a3c6465_31_flash_fwd_hdimdiff_fp16_sm90_cu_93b96ec2_41144cuda3std3__45__cpo6cbeginE,(_ZN67_INTERNAL_3a3c6465_31_flash_fwd_hdimdiff_fp16_sm90_cu_93b96ec2_41144cuda3std3__48in_placeE - _ZN67_INTERNAL_3a3c6465_31_flash_fwd_hdimdiff_fp16_sm90_cu_93b96ec2_41144cuda3std3__45__cpo6cbeginE)
_ZN67_INTERNAL_3a3c6465_31_flash_fwd_hdimdiff_fp16_sm90_cu_93b96ec2_41144cuda3std3__45__cpo6cbeginE:
	.zero		1
	.type		_ZN67_INTERNAL_3a3c6465_31_flash_fwd_hdimdiff_fp16_sm90_cu_93b96ec2_41144cuda3std3__48in_placeE,@object
	.size		_ZN67_INTERNAL_3a3c6465_31_flash_fwd_hdimdiff_fp16_sm90_cu_93b96ec2_41144cuda3std3__48in_placeE,(_ZN67_INTERNAL_3a3c6465_31_flash_fwd_hdimdiff_fp16_sm90_cu_93b96ec2_41144cuda3std6ranges3__45__cpo9iter_moveE - _ZN67_INTERNAL_3a3c6465_31_flash_fwd_hdimdiff_fp16_sm90_cu_93b96ec2_41144cuda3std3__48in_placeE)
_ZN67_INTERNAL_3a3c6465_31_flash_fwd_hdimdiff_fp16_sm90_cu_93b96ec2_41144cuda3std3__48in_placeE:
	.zero		1
	.type		_ZN67_INTERNAL_3a3c6465_31_flash_fwd_hdimdiff_fp16_sm90_cu_93b96ec2_41144cuda3std6ranges3__45__cpo9iter_moveE,@object
	.size		_ZN67_INTERNAL_3a3c6465_31_flash_fwd_hdimdiff_fp16_sm90_cu_93b96ec2_41144cuda3std6ranges3__45__cpo9iter_moveE,(_ZN67_INTERNAL_3a3c6465_31_flash_fwd_hdimdiff_fp16_sm90_cu_93b96ec2_41144cuda3std3__45__cpo5beginE - _ZN67_INTERNAL_3a3c6465_31_flash_fwd_hdimdiff_fp16_sm90_cu_93b96ec2_41144cuda3std6ranges3__45__cpo9iter_moveE)
_ZN67_INTERNAL_3a3c6465_31_flash_fwd_hdimdiff_fp16_sm90_cu_93b96ec2_41144cuda3std6ranges3__45__cpo9iter_moveE:
	.zero		1
	.type		_ZN67_INTERNAL_3a3c6465_31_flash_fwd_hdimdiff_fp16_sm90_cu_93b96ec2_41144cuda3std3__45__cpo5beginE,@object
	.size		_ZN67_INTERNAL_3a3c6465_31_flash_fwd_hdimdiff_fp16_sm90_cu_93b96ec2_41144cuda3std3__45__cpo5beginE,(_ZN67_INTERNAL_3a3c6465_31_flash_fwd_hdimdiff_fp16_sm90_cu_93b96ec2_41144cuda3std3__469_GLOBAL__N__3a3c6465_31_flash_fwd_hdimdiff_fp16_sm90_cu_93b96ec2_41146ignoreE - _ZN67_INTERNAL_3a3c6465_31_flash_fwd_hdimdiff_fp16_sm90_cu_93b96ec2_41144cuda3std3__45__cpo5beginE)
_ZN67_INTERNAL_3a3c6465_31_flash_fwd_hdimdiff_fp16_sm90_cu_93b96ec2_41144cuda3std3__45__cpo5beginE:
	.zero		1
	.type		_ZN67_INTERNAL_3a3c6465_31_flash_fwd_hdimdiff_fp16_sm90_cu_93b96ec2_41144cuda3std3__469_GLOBAL__N__3a3c6465_31_flash_fwd_hdimdiff_fp16_sm90_cu_93b96ec2_41146ignoreE,@object
	.size		_ZN67_INTERNAL_3a3c6465_31_flash_fwd_hdimdiff_fp16_sm90_cu_93b96ec2_41144cuda3std3__469_GLOBAL__N__3a3c6465_31_flash_fwd_hdimdiff_fp16_sm90_cu_93b96ec2_41146ignoreE,(_ZN67_INTERNAL_3a3c6465_31_flash_fwd_hdimdiff_fp16_sm90_cu_93b96ec2_41144cute7productE - _ZN67_INTERNAL_3a3c6465_31_flash_fwd_hdimdiff_fp16_sm90_cu_93b96ec2_41144cuda3std3__469_GLOBAL__N__3a3c6465_31_flash_fwd_hdimdiff_fp16_sm90_cu_93b96ec2_41146ignoreE)
_ZN67_INTERNAL_3a3c6465_31_flash_fwd_hdimdiff_fp16_sm90_cu_93b96ec2_41144cuda3std3__469_GLOBAL__N__3a3c6465_31_flash_fwd_hdimdiff_fp16_sm90_cu_93b96ec2_41146ignoreE:
	.zero		1
	.type		_ZN67_INTERNAL_3a3c6465_31_flash_fwd_hdimdiff_fp16_sm90_cu_93b96ec2_41144cute7productE,@object
	.size		_ZN67_INTERNAL_3a3c6465_31_flash_fwd_hdimdiff_fp16_sm90_cu_93b96ec2_41144cute7productE,(_ZN67_INTERNAL_3a3c6465_31_flash_fwd_hdimdiff_fp16_sm90_cu_93b96ec2_41144cuda3std3__45__cpo3endE - _ZN67_INTERNAL_3a3c6465_31_flash_fwd_hdimdiff_fp16_sm90_cu_93b96ec2_41144cute7productE)
_ZN67_INTERNAL_3a3c6465_31_flash_fwd_hdimdiff_fp16_sm90_cu_93b96ec2_41144cute7productE:
	.zero		1
	.type		_ZN67_INTERNAL_3a3c6465_31_flash_fwd_hdimdiff_fp16_sm90_cu_93b96ec2_41144cuda3std3__45__cpo3endE,@object
	.size		_ZN67_INTERNAL_3a3c6465_31_flash_fwd_hdimdiff_fp16_sm90_cu_93b96ec2_41144cuda3std3__45__cpo3endE,(_ZN67_INTERNAL_3a3c6465_31_flash_fwd_hdimdiff_fp16_sm90_cu_93b96ec2_41144cuda3std3__419piecewise_constructE - _ZN67_INTERNAL_3a3c6465_31_flash_fwd_hdimdiff_fp16_sm90_cu_93b96ec2_41144cuda3std3__45__cpo3endE)
_ZN67_INTERNAL_3a3c6465_31_flash_fwd_hdimdiff_fp16_sm90_cu_93b96ec2_41144cuda3std3__45__cpo3endE:
	.zero		1
	.type		_ZN67_INTERNAL_3a3c6465_31_flash_fwd_hdimdiff_fp16_sm90_cu_93b96ec2_41144cuda3std3__419piecewise_constructE,@object
	.size		_ZN67_INTERNAL_3a3c6465_31_flash_fwd_hdimdiff_fp16_sm90_cu_93b96ec2_41144cuda3std3__419piecewise_constructE,(_ZN67_INTERNAL_3a3c6465_31_flash_fwd_hdimdiff_fp16_sm90_cu_93b96ec2_41144cuda3std3__45__cpo4cendE - _ZN67_INTERNAL_3a3c6465_31_flash_fwd_hdimdiff_fp16_sm90_cu_93b96ec2_41144cuda3std3__419piecewise_constructE)
_ZN67_INTERNAL_3a3c6465_31_flash_fwd_hdimdiff_fp16_sm90_cu_93b96ec2_41144cuda3std3__419piecewise_constructE:
	.zero		1
	.type		_ZN67_INTERNAL_3a3c6465_31_flash_fwd_hdimdiff_fp16_sm90_cu_93b96ec2_41144cuda3std3__45__cpo4cendE,@object
	.size		_ZN67_INTERNAL_3a3c6465_31_flash_fwd_hdimdiff_fp16_sm90_cu_93b96ec2_41144cuda3std3__45__cpo4cendE,(_ZN67_INTERNAL_3a3c6465_31_flash_fwd_hdimdiff_fp16_sm90_cu_93b96ec2_41144cuda3std6ranges3__45__cpo4swapE - _ZN67_INTERNAL_3a3c6465_31_flash_fwd_hdimdiff_fp16_sm90_cu_93b96ec2_41144cuda3std3__45__cpo4cendE)
_ZN67_INTERNAL_3a3c6465_31_flash_fwd_hdimdiff_fp16_sm90_cu_93b96ec2_41144cuda3std3__45__cpo4cendE:
	.zero		1
	.type		_ZN67_INTERNAL_3a3c6465_31_flash_fwd_hdimdiff_fp16_sm90_cu_93b96ec2_41144cuda3std6ranges3__45__cpo4swapE,@object
	.size		_ZN67_INTERNAL_3a3c6465_31_flash_fwd_hdimdiff_fp16_sm90_cu_93b96ec2_41144cuda3std6ranges3__45__cpo4swapE,(.L_28 - _ZN67_INTERNAL_3a3c6465_31_flash_fwd_hdimdiff_fp16_sm90_cu_93b96ec2_41144cuda3std6ranges3__45__cpo4swapE)
_ZN67_INTERNAL_3a3c6465_31_flash_fwd_hdimdiff_fp16_sm90_cu_93b96ec2_41144cuda3std6ranges3__45__cpo4swapE:
	.zero		1
.L_28:


//--------------------- .nv.shared._ZN7cutlass13device_kernelIN5flash11enable_sm90INS1_16FlashAttnFwdSm90INS1_25CollectiveMainloopFwdSm90ILi2EN4cute5tupleIJNS5_1CILi2EEENS7_ILi1EEES9_EEENS6_IJNS7_ILi128EEESB_NS7_ILi192EEEEEELi128ENS_6half_tEfNS_4arch4Sm90ELb0ELb0ELb0ELb0ELb0ELb0ELb0ELb1ELb1ELb0ELb0ELb0EEENS1_21CollectiveEpilogueFwdINS6_IJSB_SB_SB_EEESA_SE_SG_Li256ELb0ELb0ELb0ELb0EEENS1_29StaticPersistentTileSchedulerILb0EEEEEEEEEvNT_6ParamsE --------------------------
	.section	.nv.shared._ZN7cutlass13device_kernelIN5flash11enable_sm90INS1_16FlashAttnFwdSm90INS1_25CollectiveMainloopFwdSm90ILi2EN4cute5tupleIJNS5_1CILi2EEENS7_ILi1EEES9_EEENS6_IJNS7_ILi128EEESB_NS7_ILi192EEEEEELi128ENS_6half_tEfNS_4arch4Sm90ELb0ELb0ELb0ELb0ELb0ELb0ELb0ELb1ELb1ELb0ELb0ELb0EEENS1_21CollectiveEpilogueFwdINS6_IJSB_SB_SB_EEESA_SE_SG_Li256ELb0ELb0ELb0ELb0EEENS1_29StaticPersistentTileSchedulerILb0EEEEEEEEEvNT_6ParamsE,"aw",@nobits
	.sectionflags	@""
	.align	16
	.zero		1024


//--------------------- .nv.shared._ZN7cutlass13device_kernelIN5flash11enable_sm90INS1_16FlashAttnFwdSm90INS1_25CollectiveMainloopFwdSm90ILi2EN4cute5tupleIJNS5_1CILi1EEES8_S8_EEENS6_IJNS7_ILi128EEESA_NS7_ILi192EEEEEELi128ENS_6half_tEfNS_4arch4Sm90ELb0ELb0ELb0ELb1ELb0ELb0ELb0ELb1ELb1ELb0ELb0ELb0EEENS1_21CollectiveEpilogueFwdINS6_IJSA_SA_SA_EEES9_SD_SF_Li256ELb1ELb0ELb0ELb0EEENS1_36VarlenDynamicPersistentTileSchedulerILi128ELi128ELi256ELi32ELb0ELb0ELb1ELb0ELb1ELb1EEEEEEEEEvNT_6ParamsE --------------------------
	.section	.nv.shared._ZN7cutlass13device_kernelIN5flash11enable_sm90INS1_16FlashAttnFwdSm90INS1_25CollectiveMainloopFwdSm90ILi2EN4cute5tupleIJNS5_1CILi1EEES8_S8_EEENS6_IJNS7_ILi128EEESA_NS7_ILi192EEEEEELi128ENS_6half_tEfNS_4arch4Sm90ELb0ELb0ELb0ELb1ELb0ELb0ELb0ELb1ELb1ELb0ELb0ELb0EEENS1_21CollectiveEpilogueFwdINS6_IJSA_SA_SA_EEES9_SD_SF_Li256ELb1ELb0ELb0ELb0EEENS1_36VarlenDynamicPersistentTileSchedulerILi128ELi128ELi256ELi32ELb0ELb0ELb1ELb0ELb1ELb1EEEEEEEEEvNT_6ParamsE,"aw",@nobits
	.sectionflags	@""
	.align	16
	.zero		1024


//--------------------- .nv.shared._ZN7cutlass13device_kernelIN5flash11enable_sm90INS1_16FlashAttnFwdSm90INS1_25CollectiveMainloopFwdSm90ILi2EN4cute5tupleIJNS5_1CILi1EEES8_S8_EEENS6_IJNS7_ILi128EEESA_NS7_ILi192EEEEEELi128ENS_6half_tEfNS_4arch4Sm90ELb0ELb0ELb0ELb1ELb0ELb1ELb0ELb1ELb1ELb0ELb0ELb0EEENS1_21CollectiveEpilogueFwdINS6_IJSA_SA_SA_EEES9_SD_SF_Li256ELb1ELb0ELb0ELb0EEENS1_36VarlenDynamicPersistentTileSchedulerILi128ELi128ELi256ELi32ELb0ELb0ELb1ELb0ELb1ELb1EEEEEEEEEvNT_6ParamsE --------------------------
	.section	.nv.shared._ZN7cutlass13device_kernelIN5flash11enable_sm90INS1_16FlashAttnFwdSm90INS1_25CollectiveMainloopFwdSm90ILi2EN4cute5tupleIJNS5_1CILi1EEES8_S8_EEENS6_IJNS7_ILi128EEESA_NS7_ILi192EEEEEELi128ENS_6half_tEfNS_4arch4Sm90ELb0ELb0ELb0ELb1ELb0ELb1ELb0ELb1ELb1ELb0ELb0ELb0EEENS1_21CollectiveEpilogueFwdINS6_IJSA_SA_SA_EEES9_SD_SF_Li256ELb1ELb0ELb0ELb0EEENS1_36VarlenDynamicPersistentTileSchedulerILi128ELi128ELi256ELi32ELb0ELb0ELb1ELb0ELb1ELb1EEEEEEEEEvNT_6ParamsE,"aw",@nobits
	.sectionflags	@""
	.align	16
	.zero		1024


//--------------------- .nv.shared._ZN7cutlass13device_kernelIN5flash11enable_sm90INS1_16FlashAttnFwdSm90INS1_25CollectiveMainloopFwdSm90ILi2EN4cute5tupleIJNS5_1CILi1EEES8_S8_EEENS6_IJNS7_ILi128EEENS7_ILi96EEENS7_ILi192EEEEEELi128ENS_6half_tEfNS_4arch4Sm90ELb0ELb1ELb0ELb0ELb0ELb0ELb0ELb1ELb1ELb0ELb0ELb0EEENS1_21CollectiveEpilogueFwdINS6_IJSA_SA_SB_EEES9_SE_SG_Li256ELb0ELb0ELb0ELb0EEENS1_30DynamicPersistentTileSchedulerILi256ELi32ELb0ELb0ELb1EEEEEEEEEvNT_6ParamsE --------------------------
	.section	.nv.shared._ZN7cutlass13device_kernelIN5flash11enable_sm90INS1_16FlashAttnFwdSm90INS1_25CollectiveMainloopFwdSm90ILi2EN4cute5tupleIJNS5_1CILi1EEES8_S8_EEENS6_IJNS7_ILi128EEENS7_ILi96EEENS7_ILi192EEEEEELi128ENS_6half_tEfNS_4arch4Sm90ELb0ELb1ELb0ELb0ELb0ELb0ELb0ELb1ELb1ELb0ELb0ELb0EEENS1_21CollectiveEpilogueFwdINS6_IJSA_SA_SB_EEES9_SE_SG_Li256ELb0ELb0ELb0ELb0EEENS1_30DynamicPersistentTileSchedulerILi256ELi32ELb0ELb0ELb1EEEEEEEEEvNT_6ParamsE,"aw",@nobits
	.sectionflags	@""
	.align	16
	.zero		1024


//--------------------- .nv.shared._ZN7cutlass13device_kernelIN5flash11enable_sm90INS1_16FlashAttnFwdSm90INS1_25CollectiveMainloopFwdSm90ILi2EN4cute5tupleIJNS5_1CILi1EEES8_S8_EEENS6_IJNS7_ILi128EEENS7_ILi96EEENS7_ILi192EEEEEELi128ENS_6half_tEfNS_4arch4Sm90ELb0ELb1ELb0ELb1ELb0ELb0ELb0ELb1ELb1ELb0ELb0ELb0EEENS1_21CollectiveEpilogueFwdINS6_IJSA_SA_SB_EEES9_SE_SG_Li256ELb1ELb0ELb0ELb0EEENS1_36VarlenDynamicPersistentTileSchedulerILi128ELi96ELi256ELi32ELb0ELb0ELb1ELb1ELb0ELb1EEEEEEEEEvNT_6ParamsE --------------------------
	.section	.nv.shared._ZN7cutlass13device_kernelIN5flash11enable_sm90INS1_16FlashAttnFwdSm90INS1_25CollectiveMainloopFwdSm90ILi2EN4cute5tupleIJNS5_1CILi1EEES8_S8_EEENS6_IJNS7_ILi128EEENS7_ILi96EEENS7_ILi192EEEEEELi128ENS_6half_tEfNS_4arch4Sm90ELb0ELb1ELb0ELb1ELb0ELb0ELb0ELb1ELb1ELb0ELb0ELb0EEENS1_21CollectiveEpilogueFwdINS6_IJSA_SA_SB_EEES9_SE_SG_Li256ELb1ELb0ELb0ELb0EEENS1_36VarlenDynamicPersistentTileSchedulerILi128ELi96ELi256ELi32ELb0ELb0ELb1ELb1ELb0ELb1EEEEEEEEEvNT_6ParamsE,"aw",@nobits
	.sectionflags	@""
	.align	16
	.zero		1024


//--------------------- .nv.shared._ZN7cutlass13device_kernelIN5flash11enable_sm90INS1_16FlashAttnFwdSm90INS1_25CollectiveMainloopFwdSm90ILi2EN4cute5tupleIJNS5_1CILi1EEES8_S8_EEENS6_IJNS7_ILi128EEENS7_ILi96EEENS7_ILi192EEEEEELi128ENS_6half_tEfNS_4arch4Sm90ELb0ELb1ELb0ELb1ELb0ELb1ELb0ELb1ELb1ELb0ELb0ELb0EEENS1_21CollectiveEpilogueFwdINS6_IJSA_SA_SB_EEES9_SE_SG_Li256ELb1ELb0ELb0ELb0EEENS1_36VarlenDynamicPersistentTileSchedulerILi128ELi96ELi256ELi32ELb0ELb0ELb1ELb1ELb0ELb1EEEEEEEEEvNT_6ParamsE --------------------------
	.section	.nv.shared._ZN7cutlass13device_kernelIN5flash11enable_sm90INS1_16FlashAttnFwdSm90INS1_25CollectiveMainloopFwdSm90ILi2EN4cute5tupleIJNS5_1CILi1EEES8_S8_EEENS6_IJNS7_ILi128EEENS7_ILi96EEENS7_ILi192EEEEEELi128ENS_6half_tEfNS_4arch4Sm90ELb0ELb1ELb0ELb1ELb0ELb1ELb0ELb1ELb1ELb0ELb0ELb0EEENS1_21CollectiveEpilogueFwdINS6_IJSA_SA_SB_EEES9_SE_SG_Li256ELb1ELb0ELb0ELb0EEENS1_36VarlenDynamicPersistentTileSchedulerILi128ELi96ELi256ELi32ELb0ELb0ELb1ELb1ELb0ELb1EEEEEEEEEvNT_6ParamsE,"aw",@nobits
	.sectionflags	@""
	.align	16
	.zero		1024


//--------------------- .nv.shared._ZN7cutlass13device_kernelIN5flash11enable_sm90INS1_16FlashAttnFwdSm90INS1_25CollectiveMainloopFwdSm90ILi2EN4cute5tupleIJNS5_1CILi1EEES8_S8_EEENS6_IJNS7_ILi128EEESA_NS7_ILi192EEEEEELi128ENS_6half_tEfNS_4arch4Sm90ELb1ELb0ELb0ELb0ELb0ELb0ELb0ELb1ELb1ELb0ELb0ELb0EEENS1_21CollectiveEpilogueFwdINS6_IJSA_SA_SA_EEES9_SD_SF_Li256ELb0ELb0ELb0ELb0EEENS1_30DynamicPersistentTileSchedulerILi256ELi32ELb0ELb0ELb1EEEEEEEEEvNT_6ParamsE --------------------------
	.section	.nv.shared._ZN7cutlass13device_kernelIN5flash11enable_sm90INS1_16FlashAttnFwdSm90INS1_25CollectiveMainloopFwdSm90ILi2EN4cute5tupleIJNS5_1CILi1EEES8_S8_EEENS6_IJNS7_ILi128EEESA_NS7_ILi192EEEEEELi128ENS_6half_tEfNS_4arch4Sm90ELb1ELb0ELb0ELb0ELb0ELb0ELb0ELb1ELb1ELb0ELb0ELb0EEENS1_21CollectiveEpilogueFwdINS6_IJSA_SA_SA_EEES9_SD_SF_Li256ELb0ELb0ELb0ELb0EEENS1_30DynamicPersistentTileSchedulerILi256ELi32ELb0ELb0ELb1EEEEEEEEEvNT_6ParamsE,"aw",@nobits
	.sectionflags	@""
	.align	16
	.zero		1024


//--------------------- .nv.shared._ZN7cutlass13device_kernelIN5flash11enable_sm90INS1_16FlashAttnFwdSm90INS1_25CollectiveMainloopFwdSm90ILi2EN4cute5tupleIJNS5_1CILi1EEES8_S8_EEENS6_IJNS7_ILi128EEESA_NS7_ILi192EEEEEELi128ENS_6half_tEfNS_4arch4Sm90ELb1ELb0ELb0ELb1ELb0ELb0ELb0ELb1ELb1ELb0ELb0ELb0EEENS1_21CollectiveEpilogueFwdINS6_IJSA_SA_SA_EEES9_SD_SF_Li256ELb1ELb0ELb0ELb0EEENS1_36VarlenDynamicPersistentTileSchedulerILi128ELi128ELi256ELi32ELb0ELb0ELb1ELb1ELb1ELb1EEEEEEEEEvNT_6ParamsE --------------------------
	.section	.nv.shared._ZN7cutlass13device_kernelIN5flash11enable_sm90INS1_16FlashAttnFwdSm90INS1_25CollectiveMainloopFwdSm90ILi2EN4cute5tupleIJNS5_1CILi1EEES8_S8_EEENS6_IJNS7_ILi128EEESA_NS7_ILi192EEEEEELi128ENS_6half_tEfNS_4arch4Sm90ELb1ELb0ELb0ELb1ELb0ELb0ELb0ELb1ELb1ELb0ELb0ELb0EEENS1_21CollectiveEpilogueFwdINS6_IJSA_SA_SA_EEES9_SD_SF_Li256ELb1ELb0ELb0ELb0EEENS1_36VarlenDynamicPersistentTileSchedulerILi128ELi128ELi256ELi32ELb0ELb0ELb1ELb1ELb1ELb1EEEEEEEEEvNT_6ParamsE,"aw",@nobits
	.sectionflags	@""
	.align	16
	.zero		1024


//--------------------- .nv.shared._ZN7cutlass13device_kernelIN5flash11enable_sm90INS1_16FlashAttnFwdSm90INS1_25CollectiveMainloopFwdSm90ILi2EN4cute5tupleIJNS5_1CILi1EEES8_S8_EEENS6_IJNS7_ILi128EEESA_NS7_ILi192EEEEEELi128ENS_6half_tEfNS_4arch4Sm90ELb1ELb0ELb0ELb1ELb0ELb1ELb0ELb1ELb1ELb0ELb0ELb0EEENS1_21CollectiveEpilogueFwdINS6_IJSA_SA_SA_EEES9_SD_SF_Li256ELb1ELb0ELb0ELb0EEENS1_36VarlenDynamicPersistentTileSchedulerILi128ELi128ELi256ELi32ELb0ELb0ELb1ELb1ELb1ELb1EEEEEEEEEvNT_6ParamsE --------------------------
	.section	.nv.shared._ZN7cutlass13device_kernelIN5flash11enable_sm90INS1_16FlashAttnFwdSm90INS1_25CollectiveMainloopFwdSm90ILi2EN4cute5tupleIJNS5_1CILi1EEES8_S8_EEENS6_IJNS7_ILi128EEESA_NS7_ILi192EEEEEELi128ENS_6half_tEfNS_4arch4Sm90ELb1ELb0ELb0ELb1ELb0ELb1ELb0ELb1ELb1ELb0ELb0ELb0EEENS1_21CollectiveEpilogueFwdINS6_IJSA_SA_SA_EEES9_SD_SF_Li256ELb1ELb0ELb0ELb0EEENS1_36VarlenDynamicPersistentTileSchedulerILi128ELi128ELi256ELi32ELb0ELb0ELb1ELb1ELb1ELb1EEEEEEEEEvNT_6ParamsE,"aw",@nobits
	.sectionflags	@""
	.align	16
	.zero		1024


//--------------------- .nv.shared._ZN7cutlass13device_kernelIN5flash11enable_sm90INS1_16FlashAttnFwdSm90INS1_25CollectiveMainloopFwdSm90ILi2EN4cute5tupleIJNS5_1CILi1EEES8_S8_EEENS6_IJNS7_ILi64EEESA_SA_EEELi512ENS_6half_tEfNS_4arch4Sm90ELb0ELb0ELb0ELb0ELb0ELb0ELb0ELb0ELb0ELb0ELb0ELb0EEENS1_21CollectiveEpilogueFwdINS6_IJSA_NS7_ILi512EEESA_EEES9_SC_SE_Li256ELb0ELb0ELb0ELb0EEENS1_29StaticPersistentTileSchedulerILb0EEEEEEEEEvNT_6ParamsE --------------------------
	.section	.nv.shared._ZN7cutlass13device_kernelIN5flash11enable_sm90INS1_16FlashAttnFwdSm90INS1_25CollectiveMainloopFwdSm90ILi2EN4cute5tupleIJNS5_1CILi1EEES8_S8_EEENS6_IJNS7_ILi64EEESA_SA_EEELi512ENS_6half_tEfNS_4arch4Sm90ELb0ELb0ELb0ELb0ELb0ELb0ELb0ELb0ELb0ELb0ELb0ELb0EEENS1_21CollectiveEpilogueFwdINS6_IJSA_NS7_ILi512EEESA_EEES9_SC_SE_Li256ELb0ELb0ELb0ELb0EEENS1_29StaticPersistentTileSchedulerILb0EEEEEEEEEvNT_6ParamsE,"aw",@nobits
	.sectionflags	@""
	.align	16
	.zero		1024


//--------------------- .nv.shared._ZN7cutlass13device_kernelIN5flash11enable_sm90INS1_16FlashAttnFwdSm90INS1_25CollectiveMainloopFwdSm90ILi2EN4cute5tupleIJNS5_1CILi1EEES8_S8_EEENS6_IJNS7_ILi64EEESA_SA_EEELi512ENS_6half_tEfNS_4arch4Sm90ELb0ELb0ELb0ELb0ELb0ELb0ELb1ELb0ELb0ELb0ELb0ELb0EEENS1_21CollectiveEpilogueFwdINS6_IJSA_NS7_ILi512EEESA_EEES9_SC_SE_Li256ELb0ELb0ELb0ELb0EEENS1_29StaticPersistentTileSchedulerILb0EEEEEEEEEvNT_6ParamsE --------------------------
	.section	.nv.shared._ZN7cutlass13device_kernelIN5flash11enable_sm90INS1_16FlashAttnFwdSm90INS1_25CollectiveMainloopFwdSm90ILi2EN4cute5tupleIJNS5_1CILi1EEES8_S8_EEENS6_IJNS7_ILi64EEESA_SA_EEELi512ENS_6half_tEfNS_4arch4Sm90ELb0ELb0ELb0ELb0ELb0ELb0ELb1ELb0ELb0ELb0ELb0ELb0EEENS1_21CollectiveEpilogueFwdINS6_IJSA_NS7_ILi512EEESA_EEES9_SC_SE_Li256ELb0ELb0ELb0ELb0EEENS1_29StaticPersistentTileSchedulerILb0EEEEEEEEEvNT_6ParamsE,"aw",@nobits
	.sectionflags	@""
	.align	16
	.zero		1024


//--------------------- .nv.shared._ZN7cutlass13device_kernelIN5flash11enable_sm90INS1_16FlashAttnFwdSm90INS1_25CollectiveMainloopFwdSm90ILi2EN4cute5tupleIJNS5_1CILi1EEES8_S8_EEENS6_IJNS7_ILi64EEESA_SA_EEELi512ENS_6half_tEfNS_4arch4Sm90ELb0ELb0ELb0ELb1ELb0ELb0ELb0ELb0ELb0ELb0ELb0ELb0EEENS1_21CollectiveEpilogueFwdINS6_IJSA_NS7_ILi512EEESA_EEES9_SC_SE_Li256ELb1ELb0ELb0ELb0EEENS1_36VarlenDynamicPersistentTileSchedulerILi64ELi64ELi256ELi32ELb0ELb0ELb1ELb0ELb1ELb1EEEEEEEEEvNT_6ParamsE --------------------------
	.section	.nv.shared._ZN7cutlass13device_kernelIN5flash11enable_sm90INS1_16FlashAttnFwdSm90INS1_25CollectiveMainloopFwdSm90ILi2EN4cute5tupleIJNS5_1CILi1EEES8_S8_EEENS6_IJNS7_ILi64EEESA_SA_EEELi512ENS_6half_tEfNS_4arch4Sm90ELb0ELb0ELb0ELb1ELb0ELb0ELb0ELb0ELb0ELb0ELb0ELb0EEENS1_21CollectiveEpilogueFwdINS6_IJSA_NS7_ILi512EEESA_EEES9_SC_SE_Li256ELb1ELb0ELb0ELb0EEENS1_36VarlenDynamicPersistentTileSchedulerILi64ELi64ELi256ELi32ELb0ELb0ELb1ELb0ELb1ELb1EEEEEEEEEvNT_6ParamsE,"aw",@nobits
	.sectionflags	@""
	.align	16
	.zero		1024


//--------------------- .nv.shared._ZN7cutlass13device_kernelIN5flash11enable_sm90INS1_16FlashAttnFwdSm90INS1_25CollectiveMainloopFwdSm90ILi2EN4cute5tupleIJNS5_1CILi1EEES8_S8_EEENS6_IJNS7_ILi64EEESA_SA_EEELi512ENS_6half_tEfNS_4arch4Sm90ELb0ELb0ELb0ELb1ELb0ELb1ELb0ELb0ELb0ELb0ELb0ELb0EEENS1_21CollectiveEpilogueFwdINS6_IJSA_NS7_ILi512EEESA_EEES9_SC_SE_Li256ELb1ELb0ELb0ELb0EEENS1_36VarlenDynamicPersistentTileSchedulerILi64ELi64ELi256ELi32ELb0ELb0ELb1ELb0ELb1ELb1EEEEEEEEEvNT_6ParamsE --------------------------
	.section	.nv.shared._ZN7cutlass13device_kernelIN5flash11enable_sm90INS1_16FlashAttnFwdSm90INS1_25CollectiveMainloopFwdSm90ILi2EN4cute5tupleIJNS5_1CILi1EEES8_S8_EEENS6_IJNS7_ILi64EEESA_SA_EEELi512ENS_6half_tEfNS_4arch4Sm90ELb0ELb0ELb0ELb1ELb0ELb1ELb0ELb0ELb0ELb0ELb0ELb0EEENS1_21CollectiveEpilogueFwdINS6_IJSA_NS7_ILi512EEESA_EEES9_SC_SE_Li256ELb1ELb0ELb0ELb0EEENS1_36VarlenDynamicPersistentTileSchedulerILi64ELi64ELi256ELi32ELb0ELb0ELb1ELb0ELb1ELb1EEEEEEEEEvNT_6ParamsE,"aw",@nobits
	.sectionflags	@""
	.align	16
	.zero		1024


//--------------------- .nv.shared._ZN7cutlass13device_kernelIN5flash11enable_sm90INS1_16FlashAttnFwdSm90INS1_25CollectiveMainloopFwdSm90ILi2EN4cute5tupleIJNS5_1CILi1EEES8_S8_EEENS6_IJNS7_ILi64EEESA_SA_EEELi512ENS_6half_tEfNS_4arch4Sm90ELb0ELb0ELb0ELb1ELb0ELb0ELb1ELb0ELb0ELb0ELb0ELb0EEENS1_21CollectiveEpilogueFwdINS6_IJSA_NS7_ILi512EEESA_EEES9_SC_SE_Li256ELb1ELb0ELb0ELb0EEENS1_36VarlenDynamicPersistentTileSchedulerILi64ELi64ELi256ELi32ELb0ELb0ELb1ELb0ELb1ELb1EEEEEEEEEvNT_6ParamsE --------------------------
	.section	.nv.shared._ZN7cutlass13device_kernelIN5flash11enable_sm90INS1_16FlashAttnFwdSm90INS1_25CollectiveMainloopFwdSm90ILi2EN4cute5tupleIJNS5_1CILi1EEES8_S8_EEENS6_IJNS7_ILi64EEESA_SA_EEELi512ENS_6half_tEfNS_4arch4Sm90ELb0ELb0ELb0ELb1ELb0ELb0ELb1ELb0ELb0ELb0ELb0ELb0EEENS1_21CollectiveEpilogueFwdINS6_IJSA_NS7_ILi512EEESA_EEES9_SC_SE_Li256ELb1ELb0ELb0ELb0EEENS1_36VarlenDynamicPersistentTileSchedulerILi64ELi64ELi256ELi32ELb0ELb0ELb1ELb0ELb1ELb1EEEEEEEEEvNT_6ParamsE,"aw",@nobits
	.sectionflags	@""
	.align	16
	.zero		1024


//--------------------- .nv.shared._ZN7cutlass13device_kernelIN5flash11enable_sm90INS1_16FlashAttnFwdSm90INS1_25CollectiveMainloopFwdSm90ILi2EN4cute5tupleIJNS5_1CILi1EEES8_S8_EEENS6_IJNS7_ILi64EEESA_SA_EEELi512ENS_6half_tEfNS_4arch4Sm90ELb0ELb0ELb0ELb1ELb0ELb1ELb1ELb0ELb0ELb0ELb0ELb0EEENS1_21CollectiveEpilogueFwdINS6_IJSA_NS7_ILi512EEESA_EEES9_SC_SE_Li256ELb1ELb0ELb0ELb0EEENS1_36VarlenDynamicPersistentTileSchedulerILi64ELi64ELi256ELi32ELb0ELb0ELb1ELb0ELb1ELb1EEEEEEEEEvNT_6ParamsE --------------------------
	.section	.nv.shared._ZN7cutlass13device_kernelIN5flash11enable_sm90INS1_16FlashAttnFwdSm90INS1_25CollectiveMainloopFwdSm90ILi2EN4cute5tupleIJNS5_1CILi1EEES8_S8_EEENS6_IJNS7_ILi64EEESA_SA_EEELi512ENS_6half_tEfNS_4arch4Sm90ELb0ELb0ELb0ELb1ELb0ELb1ELb1ELb0ELb0ELb0ELb0ELb0EEENS1_21CollectiveEpilogueFwdINS6_IJSA_NS7_ILi512EEESA_EEES9_SC_SE_Li256ELb1ELb0ELb0ELb0EEENS1_36VarlenDynamicPersistentTileSchedulerILi64ELi64ELi256ELi32ELb0ELb0ELb1ELb0ELb1ELb1EEEEEEEEEvNT_6ParamsE,"aw",@nobits
	.sectionflags	@""
	.align	16
	.zero		1024


//--------------------- .nv.shared._ZN7cutlass13device_kernelIN5flash11enable_sm90INS1_16FlashAttnFwdSm90INS1_25CollectiveMainloopFwdSm90ILi2EN4cute5tupleIJNS5_1CILi1EEES8_S8_EEENS6_IJNS7_ILi64EEESA_SA_EEELi512ENS_6half_tEfNS_4arch4Sm90ELb0ELb1ELb0ELb0ELb0ELb0ELb0ELb0ELb0ELb0ELb0ELb0EEENS1_21CollectiveEpilogueFwdINS6_IJSA_NS7_ILi512EEESA_EEES9_SC_SE_Li256ELb0ELb0ELb0ELb0EEENS1_30DynamicPersistentTileSchedulerILi256ELi32ELb0ELb0ELb1EEEEEEEEEvNT_6ParamsE --------------------------
	.section	.nv.shared._ZN7cutlass13device_kernelIN5flash11enable_sm90INS1_16FlashAttnFwdSm90INS1_25CollectiveMainloopFwdSm90ILi2EN4cute5tupleIJNS5_1CILi1EEES8_S8_EEENS6_IJNS7_ILi64EEESA_SA_EEELi512ENS_6half_tEfNS_4arch4Sm90ELb0ELb1ELb0ELb0ELb0ELb0ELb0ELb0ELb0ELb0ELb0ELb0EEENS1_21CollectiveEpilogueFwdINS6_IJSA_NS7_ILi512EEESA_EEES9_SC_SE_Li256ELb0ELb0ELb0ELb0EEENS1_30DynamicPersistentTileSchedulerILi256ELi32ELb0ELb0ELb1EEEEEEEEEvNT_6ParamsE,"aw",@nobits
	.sectionflags	@""
	.align	16
	.zero		1024


//--------------------- .nv.shared._ZN7cutlass13device_kernelIN5flash11enable_sm90INS1_16FlashAttnFwdSm90INS1_25CollectiveMainloopFwdSm90ILi2EN4cute5tupleIJNS5_1CILi1EEES8_S8_EEENS6_IJNS7_ILi64EEESA_SA_EEELi512ENS_6half_tEfNS_4arch4Sm90ELb0ELb1ELb0ELb0ELb0ELb0ELb1ELb0ELb0ELb0ELb0ELb0EEENS1_21CollectiveEpilogueFwdINS6_IJSA_NS7_ILi512EEESA_EEES9_SC_SE_Li256ELb0ELb0ELb0ELb0EEENS1_30DynamicPersistentTileSchedulerILi256ELi32ELb0ELb0ELb1EEEEEEEEEvNT_6ParamsE --------------------------
	.section	.nv.shared._ZN7cutlass13device_kernelIN5flash11enable_sm90INS1_16FlashAttnFwdSm90INS1_25CollectiveMainloopFwdSm90ILi2EN4cute5tupleIJNS5_1CILi1EEES8_S8_EEENS6_IJNS7_ILi64EEESA_SA_EEELi512ENS_6half_tEfNS_4arch4Sm90ELb0ELb1ELb0ELb0ELb0ELb0ELb1ELb0ELb0ELb0ELb0ELb0EEENS1_21CollectiveEpilogueFwdINS6_IJSA_NS7_ILi512EEESA_EEES9_SC_SE_Li256ELb0ELb0ELb0ELb0EEENS1_30DynamicPersistentTileSchedulerILi256ELi32ELb0ELb0ELb1EEEEEEEEEvNT_6ParamsE,"aw",@nobits
	.sectionflags	@""
	.align	16
	.zero		1024


//--------------------- .nv.shared._ZN7cutlass13device_kernelIN5flash11enable_sm90INS1_16FlashAttnFwdSm90INS1_25CollectiveMainloopFwdSm90ILi2EN4cute5tupleIJNS5_1CILi1EEES8_S8_EEENS6_IJNS7_ILi64EEESA_SA_EEELi512ENS_6half_tEfNS_4arch4Sm90ELb0ELb1ELb0ELb1ELb0ELb0ELb0ELb0ELb0ELb0ELb0ELb0EEENS1_21CollectiveEpilogueFwdINS6_IJSA_NS7_ILi512EEESA_EEES9_SC_SE_Li256ELb1ELb0ELb0ELb0EEENS1_36VarlenDynamicPersistentTileSchedulerILi64ELi64ELi256ELi32ELb0ELb0ELb1ELb1ELb0ELb1EEEEEEEEEvNT_6ParamsE --------------------------
	.section	.nv.shared._ZN7cutlass13device_kernelIN5flash11enable_sm90INS1_16FlashAttnFwdSm90INS1_25CollectiveMainloopFwdSm90ILi2EN4cute5tupleIJNS5_1CILi1EEES8_S8_EEENS6_IJNS7_ILi64EEESA_SA_EEELi512ENS_6half_tEfNS_4arch4Sm90ELb0ELb1ELb0ELb1ELb0ELb0ELb0ELb0ELb0ELb0ELb0ELb0EEENS1_21CollectiveEpilogueFwdINS6_IJSA_NS7_ILi512EEESA_EEES9_SC_SE_Li256ELb1ELb0ELb0ELb0EEENS1_36VarlenDynamicPersistentTileSchedulerILi64ELi64ELi256ELi32ELb0ELb0ELb1ELb1ELb0ELb1EEEEEEEEEvNT_6ParamsE,"aw",@nobits
	.sectionflags	@""
	.align	16
	.zero		1024


//--------------------- .nv.shared._ZN7cutlass13device_kernelIN5flash11enable_sm90INS1_16FlashAttnFwdSm90INS1_25CollectiveMainloopFwdSm90ILi2EN4cute5tupleIJNS5_1CILi1EEES8_S8_EEENS6_IJNS7_ILi64EEESA_SA_EEELi512ENS_6half_tEfNS_4arch4Sm90ELb0ELb1ELb0ELb1ELb0ELb1ELb0ELb0ELb0ELb0ELb0ELb0EEENS1_21CollectiveEpilogueFwdINS6_IJSA_NS7_ILi512EEESA_EEES9_SC_SE_Li256ELb1ELb0ELb0ELb0EEENS1_36VarlenDynamicPersistentTileSchedulerILi64ELi64ELi256ELi32ELb0ELb0ELb1ELb1ELb0ELb1EEEEEEEEEvNT_6ParamsE --------------------------
	.section	.nv.shared._ZN7cutlass13device_kernelIN5flash11enable_sm90INS1_16FlashAttnFwdSm90INS1_25CollectiveMainloopFwdSm90ILi2EN4cute5tupleIJNS5_1CILi1EEES8_S8_EEENS6_IJNS7_ILi64EEESA_SA_EEELi512ENS_6half_tEfNS_4arch4Sm90ELb0ELb1ELb0ELb1ELb0ELb1ELb0ELb0ELb0ELb0ELb0ELb0EEENS1_21CollectiveEpilogueFwdINS6_IJSA_NS7_ILi512EEESA_EEES9_SC_SE_Li256ELb1ELb0ELb0ELb0EEENS1_36VarlenDynamicPersistentTileSchedulerILi64ELi64ELi256ELi32ELb0ELb0ELb1ELb1ELb0ELb1EEEEEEEEEvNT_6ParamsE,"aw",@nobits
	.sectionflags	@""
	.align	16
	.zero		1024


//--------------------- .nv.shared._ZN7cutlass13device_kernelIN5flash11enable_sm90INS1_16FlashAttnFwdSm90INS1_25CollectiveMainloopFwdSm90ILi2EN4cute5tupleIJNS5_1CILi1EEES8_S8_EEENS6_IJNS7_ILi64EEESA_SA_EEELi512ENS_6half_tEfNS_4arch4Sm90ELb0ELb1ELb0ELb1ELb0ELb0ELb1ELb0ELb0ELb0ELb0ELb0EEENS1_21CollectiveEpilogueFwdINS6_IJSA_NS7_ILi512EEESA_EEES9_SC_SE_Li256ELb1ELb0ELb0ELb0EEENS1_36VarlenDynamicPersistentTileSchedulerILi64ELi64ELi256ELi32ELb0ELb0ELb1ELb1ELb0ELb1EEEEEEEEEvNT_6ParamsE --------------------------
	.section	.nv.shared._ZN7cutlass13device_kernelIN5flash11enable_sm90INS1_16FlashAttnFwdSm90INS1_25CollectiveMainloopFwdSm90ILi2EN4cute5tupleIJNS5_1CILi1EEES8_S8_EEENS6_IJNS7_ILi64EEESA_SA_EEELi512ENS_6half_tEfNS_4arch4Sm90ELb0ELb1ELb0ELb1ELb0ELb0ELb1ELb0ELb0ELb0ELb0ELb0EEENS1_21CollectiveEpilogueFwdINS6_IJSA_NS7_ILi512EEESA_EEES9_SC_SE_Li256ELb1ELb0ELb0ELb0EEENS1_36VarlenDynamicPersistentTileSchedulerILi64ELi64ELi256ELi32ELb0ELb0ELb1ELb1ELb0ELb1EEEEEEEEEvNT_6ParamsE,"aw",@nobits
	.sectionflags	@""
	.align	16
	.zero		1024


//--------------------- .nv.shared._ZN7cutlass13device_kernelIN5flash11enable_sm90INS1_16FlashAttnFwdSm90INS1_25CollectiveMainloopFwdSm90ILi2EN4cute5tupleIJNS5_1CILi1EEES8_S8_EEENS6_IJNS7_ILi64EEESA_SA_EEELi512ENS_6half_tEfNS_4arch4Sm90ELb0ELb1ELb0ELb1ELb0ELb1ELb1ELb0ELb0ELb0ELb0ELb0EEENS1_21CollectiveEpilogueFwdINS6_IJSA_NS7_ILi512EEESA_EEES9_SC_SE_Li256ELb1ELb0ELb0ELb0EEENS1_36VarlenDynamicPersistentTileSchedulerILi64ELi64ELi256ELi32ELb0ELb0ELb1ELb1ELb0ELb1EEEEEEEEEvNT_6ParamsE --------------------------
	.section	.nv.shared._ZN7cutlass13device_kernelIN5flash11enable_sm90INS1_16FlashAttnFwdSm90INS1_25CollectiveMainloopFwdSm90ILi2EN4cute5tupleIJNS5_1CILi1EEES8_S8_EEENS6_IJNS7_ILi64EEESA_SA_EEELi512ENS_6half_tEfNS_4arch4Sm90ELb0ELb1ELb0ELb1ELb0ELb1ELb1ELb0ELb0ELb0ELb0ELb0EEENS1_21CollectiveEpilogueFwdINS6_IJSA_NS7_ILi512EEESA_EEES9_SC_SE_Li256ELb1ELb0ELb0ELb0EEENS1_36VarlenDynamicPersistentTileSchedulerILi64ELi64ELi256ELi32ELb0ELb0ELb1ELb1ELb0ELb1EEEEEEEEEvNT_6ParamsE,"aw",@nobits
	.sectionflags	@""
	.align	16
	.zero		1024


//--------------------- .nv.shared._ZN7cutlass13device_kernelIN5flash11enable_sm90INS1_16FlashAttnFwdSm90INS1_25CollectiveMainloopFwdSm90ILi2EN4cute5tupleIJNS5_1CILi1EEES8_S8_EEENS6_IJNS7_ILi64EEESA_SA_EEELi512ENS_6half_tEfNS_4arch4Sm90ELb1ELb0ELb0ELb0ELb0ELb0ELb0ELb0ELb0ELb0ELb0ELb0EEENS1_21CollectiveEpilogueFwdINS6_IJSA_NS7_ILi512EEESA_EEES9_SC_SE_Li256ELb0ELb0ELb0ELb0EEENS1_30DynamicPersistentTileSchedulerILi256ELi32ELb0ELb0ELb1EEEEEEEEEvNT_6ParamsE --------------------------
	.section	.nv.shared._ZN7cutlass13device_kernelIN5flash11enable_sm90INS1_16FlashAttnFwdSm90INS1_25CollectiveMainloopFwdSm90ILi2EN4cute5tupleIJNS5_1CILi1EEES8_S8_EEENS6_IJNS7_ILi64EEESA_SA_EEELi512ENS_6half_tEfNS_4arch4Sm90ELb1ELb0ELb0ELb0ELb0ELb0ELb0ELb0ELb0ELb0ELb0ELb0EEENS1_21CollectiveEpilogueFwdINS6_IJSA_NS7_ILi512EEESA_EEES9_SC_SE_Li256ELb0ELb0ELb0ELb0EEENS1_30DynamicPersistentTileSchedulerILi256ELi32ELb0ELb0ELb1EEEEEEEEEvNT_6ParamsE,"aw",@nobits
	.sectionflags	@""
	.align	16
	.zero		1024


//--------------------- .nv.shared._ZN7cutlass13device_kernelIN5flash11enable_sm90INS1_16FlashAttnFwdSm90INS1_25CollectiveMainloopFwdSm90ILi2EN4cute5tupleIJNS5_1CILi1EEES8_S8_EEENS6_IJNS7_ILi64EEESA_SA_EEELi512ENS_6half_tEfNS_4arch4Sm90ELb1ELb0ELb0ELb0ELb0ELb0ELb1ELb0ELb0ELb0ELb0ELb0EEENS1_21CollectiveEpilogueFwdINS6_IJSA_NS7_ILi512EEESA_EEES9_SC_SE_Li256ELb0ELb0ELb0ELb0EEENS1_30DynamicPersistentTileSchedulerILi256ELi32ELb0ELb0ELb1EEEEEEEEEvNT_6ParamsE --------------------------
	.section	.nv.shared._ZN7cutlass13device_kernelIN5flash11enable_sm90INS1_16FlashAttnFwdSm90INS1_25CollectiveMainloopFwdSm90ILi2EN4cute5tupleIJNS5_1CILi1EEES8_S8_EEENS6_IJNS7_ILi64EEESA_SA_EEELi512ENS_6half_tEfNS_4arch4Sm90ELb1ELb0ELb0ELb0ELb0ELb0ELb1ELb0ELb0ELb0ELb0ELb0EEENS1_21CollectiveEpilogueFwdINS6_IJSA_NS7_ILi512EEESA_EEES9_SC_SE_Li256ELb0ELb0ELb0ELb0EEENS1_30DynamicPersistentTileSchedulerILi256ELi32ELb0ELb0ELb1EEEEEEEEEvNT_6ParamsE,"aw",@nobits
	.sectionflags	@""
	.align	16
	.zero		1024


//--------------------- .nv.shared._ZN7cutlass13device_kernelIN5flash11enable_sm90INS1_16FlashAttnFwdSm90INS1_25CollectiveMainloopFwdSm90ILi2EN4cute5tupleIJNS5_1CILi1EEES8_S8_EEENS6_IJNS7_ILi64EEESA_SA_EEELi512ENS_6half_tEfNS_4arch4Sm90ELb1ELb0ELb0ELb1ELb0ELb0ELb0ELb0ELb0ELb0ELb0ELb0EEENS1_21CollectiveEpilogueFwdINS6_IJSA_NS7_ILi512EEESA_EEES9_SC_SE_Li256ELb1ELb0ELb0ELb0EEENS1_36VarlenDynamicPersistentTileSchedulerILi64ELi64ELi256ELi32ELb0ELb0ELb1ELb1ELb1ELb1EEEEEEEEEvNT_6ParamsE --------------------------
	.section	.nv.shared._ZN7cutlass13device_kernelIN5flash11enable_sm90INS1_16FlashAttnFwdSm90INS1_25CollectiveMainloopFwdSm90ILi2EN4cute5tupleIJNS5_1CILi1EEES8_S8_EEENS6_IJNS7_ILi64EEESA_SA_EEELi512ENS_6half_tEfNS_4arch4Sm90ELb1ELb0ELb0ELb1ELb0ELb0ELb0ELb0ELb0ELb0ELb0ELb0EEENS1_21CollectiveEpilogueFwdINS6_IJSA_NS7_ILi512EEESA_EEES9_SC_SE_Li256ELb1ELb0ELb0ELb0EEENS1_36VarlenDynamicPersistentTileSchedulerILi64ELi64ELi256ELi32ELb0ELb0ELb1ELb1ELb1ELb1EEEEEEEEEvNT_6ParamsE,"aw",@nobits
	.sectionflags	@""
	.align	16
	.zero		1024


//--------------------- .nv.shared._ZN7cutlass13device_kernelIN5flash11enable_sm90INS1_16FlashAttnFwdSm90INS1_25CollectiveMainloopFwdSm90ILi2EN4cute5tupleIJNS5_1CILi1EEES8_S8_EEENS6_IJNS7_ILi64EEESA_SA_EEELi512ENS_6half_tEfNS_4arch4Sm90ELb1ELb0ELb0ELb1ELb0ELb1ELb0ELb0ELb0ELb0ELb0ELb0EEENS1_21CollectiveEpilogueFwdINS6_IJSA_NS7_ILi512EEESA_EEES9_SC_SE_Li256ELb1ELb0ELb0ELb0EEENS1_36VarlenDynamicPersistentTileSchedulerILi64ELi64ELi256ELi32ELb0ELb0ELb1ELb1ELb1ELb1EEEEEEEEEvNT_6ParamsE --------------------------
	.section	.nv.shared._ZN7cutlass13device_kernelIN5flash11enable_sm90INS1_16FlashAttnFwdSm90INS1_25CollectiveMainloopFwdSm90ILi2EN4cute5tupleIJNS5_1CILi1EEES8_S8_EEENS6_IJNS7_ILi64EEESA_SA_EEELi512ENS_6half_tEfNS_4arch4Sm90ELb1ELb0ELb0ELb1ELb0ELb1ELb0ELb0ELb0ELb0ELb0ELb0EEENS1_21CollectiveEpilogueFwdINS6_IJSA_NS7_ILi512EEESA_EEES9_SC_SE_Li256ELb1ELb0ELb0ELb0EEENS1_36VarlenDynamicPersistentTileSchedulerILi64ELi64ELi256ELi32ELb0ELb0ELb1ELb1ELb1ELb1EEEEEEEEEvNT_6ParamsE,"aw",@nobits
	.sectionflags	@""
	.align	16
	.zero		1024


//--------------------- .nv.shared._ZN7cutlass13device_kernelIN5flash11enable_sm90INS1_16FlashAttnFwdSm90INS1_25CollectiveMainloopFwdSm90ILi2EN4cute5tupleIJNS5_1CILi1EEES8_S8_EEENS6_IJNS7_ILi64EEESA_SA_EEELi512ENS_6half_tEfNS_4arch4Sm90ELb1ELb0ELb0ELb1ELb0ELb0ELb1ELb0ELb0ELb0ELb0ELb0EEENS1_21CollectiveEpilogueFwdINS6_IJSA_NS7_ILi512EEESA_EEES9_SC_SE_Li256ELb1ELb0ELb0ELb0EEENS1_36VarlenDynamicPersistentTileSchedulerILi64ELi64ELi256ELi32ELb0ELb0ELb1ELb1ELb1ELb1EEEEEEEEEvNT_6ParamsE --------------------------
	.section	.nv.shared._ZN7cutlass13device_kernelIN5flash11enable_sm90INS1_16FlashAttnFwdSm90INS1_25CollectiveMainloopFwdSm90ILi2EN4cute5tupleIJNS5_1CILi1EEES8_S8_EEENS6_IJNS7_ILi64EEESA_SA_EEELi512ENS_6half_tEfNS_4arch4Sm90ELb1ELb0ELb0ELb1ELb0ELb0ELb1ELb0ELb0ELb0ELb0ELb0EEENS1_21CollectiveEpilogueFwdINS6_IJSA_NS7_ILi512EEESA_EEES9_SC_SE_Li256ELb1ELb0ELb0ELb0EEENS1_36VarlenDynamicPersistentTileSchedulerILi64ELi64ELi256ELi32ELb0ELb0ELb1ELb1ELb1ELb1EEEEEEEEEvNT_6ParamsE,"aw",@nobits
	.sectionflags	@""
	.align	16
	.zero		1024


//--------------------- .nv.shared._ZN7cutlass13device_kernelIN5flash11enable_sm90INS1_16FlashAttnFwdSm90INS1_25CollectiveMainloopFwdSm90ILi2EN4cute5tupleIJNS5_1CILi1EEES8_S8_EEENS6_IJNS7_ILi64EEESA_SA_EEELi512ENS_6half_tEfNS_4arch4Sm90ELb1ELb0ELb0ELb1ELb0ELb1ELb1ELb0ELb0ELb0ELb0ELb0EEENS1_21CollectiveEpilogueFwdINS6_IJSA_NS7_ILi512EEESA_EEES9_SC_SE_Li256ELb1ELb0ELb0ELb0EEENS1_36VarlenDynamicPersistentTileSchedulerILi64ELi64ELi256ELi32ELb0ELb0ELb1ELb1ELb1ELb1EEEEEEEEEvNT_6ParamsE --------------------------
	.section	.nv.shared._ZN7cutlass13device_kernelIN5flash11enable_sm90INS1_16FlashAttnFwdSm90INS1_25CollectiveMainloopFwdSm90ILi2EN4cute5tupleIJNS5_1CILi1EEES8_S8_EEENS6_IJNS7_ILi64EEESA_SA_EEELi512ENS_6half_tEfNS_4arch4Sm90ELb1ELb0ELb0ELb1ELb0ELb1ELb1ELb0ELb0ELb0ELb0ELb0EEENS1_21CollectiveEpilogueFwdINS6_IJSA_NS7_ILi512EEESA_EEES9_SC_SE_Li256ELb1ELb0ELb0ELb0EEENS1_36VarlenDynamicPersistentTileSchedulerILi64ELi64ELi256ELi32ELb0ELb0ELb1ELb1ELb1ELb1EEEEEEEEEvNT_6ParamsE,"aw",@nobits
	.sectionflags	@""
	.align	16
	.zero		1024


//--------------------- .nv.shared._ZN7cutlass13device_kernelIN5flash11enable_sm90INS1_16FlashAttnFwdSm90INS1_25CollectiveMainloopFwdSm90ILi2EN4cute5tupleIJNS5_1CILi1EEES8_S8_EEENS6_IJNS7_ILi128EEENS7_ILi96EEENS7_ILi64EEEEEELi256ENS_6half_tEfNS_4arch4Sm90ELb0ELb0ELb0ELb0ELb0ELb0ELb0ELb1ELb0ELb0ELb0ELb0EEENS1_21CollectiveEpilogueFwdINS6_IJSA_NS7_ILi256EEESB_EEES9_SE_SG_Li256ELb0ELb0ELb0ELb0EEENS1_29StaticPersistentTileSchedulerILb0EEEEEEEEEvNT_6ParamsE --------------------------
	.section	.nv.shared._ZN7cutlass13device_kernelIN5flash11enable_sm90INS1_16FlashAttnFwdSm90INS1_25CollectiveMainloopFwdSm90ILi2EN4cute5tupleIJNS5_1CILi1EEES8_S8_EEENS6_IJNS7_ILi128EEENS7_ILi96EEENS7_ILi64EEEEEELi256ENS_6half_tEfNS_4arch4Sm90ELb0ELb0ELb0ELb0ELb0ELb0ELb0ELb1ELb0ELb0ELb0ELb0EEENS1_21CollectiveEpilogueFwdINS6_IJSA_NS7_ILi256EEESB_EEES9_SE_SG_Li256ELb0ELb0ELb0ELb0EEENS1_29StaticPersistentTileSchedulerILb0EEEEEEEEEvNT_6ParamsE,"aw",@nobits
	.sectionflags	@""
	.align	16
	.zero		1024


//--------------------- .nv.shared._ZN7cutlass13device_kernelIN5flash11enable_sm90INS1_16FlashAttnFwdSm90INS1_25CollectiveMainloopFwdSm90ILi2EN4cute5tupleIJNS5_1CILi1EEES8_S8_EEENS6_IJNS7_ILi128EEENS7_ILi96EEENS7_ILi64EEEEEELi256ENS_6half_tEfNS_4arch4Sm90ELb0ELb0ELb0ELb0ELb0ELb0ELb1ELb1ELb0ELb0ELb0ELb0EEENS1_21CollectiveEpilogueFwdINS6_IJSA_NS7_ILi256EEESB_EEES9_SE_SG_Li256ELb0ELb0ELb0ELb0EEENS1_29StaticPersistentTileSchedulerILb0EEEEEEEEEvNT_6ParamsE --------------------------
	.section	.nv.shared._ZN7cutlass13device_kernelIN5flash11enable_sm90INS1_16FlashAttnFwdSm90INS1_25CollectiveMainloopFwdSm90ILi2EN4cute5tupleIJNS5_1CILi1EEES8_S8_EEENS6_IJNS7_ILi128EEENS7_ILi96EEENS7_ILi64EEEEEELi256ENS_6half_tEfNS_4arch4Sm90ELb0ELb0ELb0ELb0ELb0ELb0ELb1ELb1ELb0ELb0ELb0ELb0EEENS1_21CollectiveEpilogueFwdINS6_IJSA_NS7_ILi256EEESB_EEES9_SE_SG_Li256ELb0ELb0ELb0ELb0EEENS1_29StaticPersistentTileSchedulerILb0EEEEEEEEEvNT_6ParamsE,"aw",@nobits
	.sectionflags	@""
	.align	16
	.zero		1024


//--------------------- .nv.shared._ZN7cutlass13device_kernelIN5flash11enable_sm90INS1_16FlashAttnFwdSm90INS1_25CollectiveMainloopFwdSm90ILi2EN4cute5tupleIJNS5_1CILi1EEES8_S8_EEENS6_IJNS7_ILi128EEENS7_ILi96EEENS7_ILi64EEEEEELi256ENS_6half_tEfNS_4arch4Sm90ELb0ELb0ELb0ELb1ELb0ELb0ELb0ELb1ELb0ELb0ELb0ELb0EEENS1_21CollectiveEpilogueFwdINS6_IJSA_NS7_ILi256EEESB_EEES9_SE_SG_Li256ELb1ELb0ELb0ELb0EEENS1_36VarlenDynamicPersistentTileSchedulerILi128ELi96ELi256ELi32ELb0ELb0ELb1ELb0ELb1ELb1EEEEEEEEEvNT_6ParamsE --------------------------
	.section	.nv.shared._ZN7cutlass13device_kernelIN5flash11enable_sm90INS1_16FlashAttnFwdSm90INS1_25CollectiveMainloopFwdSm90ILi2EN4cute5tupleIJNS5_1CILi1EEES8_S8_EEENS6_IJNS7_ILi128EEENS7_ILi96EEENS7_ILi64EEEEEELi256ENS_6half_tEfNS_4arch4Sm90ELb0ELb0ELb0ELb1ELb0ELb0ELb0ELb1ELb0ELb0ELb0ELb0EEENS1_21CollectiveEpilogueFwdINS6_IJSA_NS7_ILi256EEESB_EEES9_SE_SG_Li256ELb1ELb0ELb0ELb0EEENS1_36VarlenDynamicPersistentTileSchedulerILi128ELi96ELi256ELi32ELb0ELb0ELb1ELb0ELb1ELb1EEEEEEEEEvNT_6ParamsE,"aw",@nobits
	.sectionflags	@""
	.align	16
	.zero		1024


//--------------------- .nv.shared._ZN7cutlass13device_kernelIN5flash11enable_sm90INS1_16FlashAttnFwdSm90INS1_25CollectiveMainloopFwdSm90ILi2EN4cute5tupleIJNS5_1CILi1EEES8_S8_EEENS6_IJNS7_ILi128EEENS7_ILi96EEENS7_ILi64EEEEEELi256ENS_6half_tEfNS_4arch4Sm90ELb0ELb0ELb0ELb1ELb0ELb1ELb0ELb1ELb0ELb0ELb0ELb0EEENS1_21CollectiveEpilogueFwdINS6_IJSA_NS7_ILi256EEESB_EEES9_SE_SG_Li256ELb1ELb0ELb0ELb0EEENS1_36VarlenDynamicPersistentTileSchedulerILi128ELi96ELi256ELi32ELb0ELb0ELb1ELb0ELb1ELb1EEEEEEEEEvNT_6ParamsE --------------------------
	.section	.nv.shared._ZN7cutlass13device_kernelIN5flash11enable_sm90INS1_16FlashAttnFwdSm90INS1_25CollectiveMainloopFwdSm90ILi2EN4cute5tupleIJNS5_1CILi1EEES8_S8_EEENS6_IJNS7_ILi128EEENS7_ILi96EEENS7_ILi64EEEEEELi256ENS_6half_tEfNS_4arch4Sm90ELb0ELb0ELb0ELb1ELb0ELb1ELb0ELb1ELb0ELb0ELb0ELb0EEENS1_21CollectiveEpilogueFwdINS6_IJSA_NS7_ILi256EEESB_EEES9_SE_SG_Li256ELb1ELb0ELb0ELb0EEENS1_36VarlenDynamicPersistentTileSchedulerILi128ELi96ELi256ELi32ELb0ELb0ELb1ELb0ELb1ELb1EEEEEEEEEvNT_6ParamsE,"aw",@nobits
	.sectionflags	@""
	.align	16
	.zero		1024


//--------------------- .nv.shared._ZN7cutlass13device_kernelIN5flash11enable_sm90INS1_16FlashAttnFwdSm90INS1_25CollectiveMainloopFwdSm90ILi2EN4cute5tupleIJNS5_1CILi1EEES8_S8_EEENS6_IJNS7_ILi128EEENS7_ILi96EEENS7_ILi64EEEEEELi256ENS_6half_tEfNS_4arch4Sm90ELb0ELb0ELb0ELb1ELb0ELb0ELb1ELb1ELb0ELb0ELb0ELb0EEENS1_21CollectiveEpilogueFwdINS6_IJSA_NS7_ILi256EEESB_EEES9_SE_SG_Li256ELb1ELb0ELb0ELb0EEENS1_36VarlenDynamicPersistentTileSchedulerILi128ELi96ELi256ELi32ELb0ELb0ELb1ELb0ELb1ELb1EEEEEEEEEvNT_6ParamsE --------------------------
	.section	.nv.shared._ZN7cutlass13device_kernelIN5flash11enable_sm90INS1_16FlashAttnFwdSm90INS1_25CollectiveMainloopFwdSm90ILi2EN4cute5tupleIJNS5_1CILi1EEES8_S8_EEENS6_IJNS7_ILi128EEENS7_ILi96EEENS7_ILi64EEEEEELi256ENS_6half_tEfNS_4arch4Sm90ELb0ELb0ELb0ELb1ELb0ELb0ELb1ELb1ELb0ELb0ELb0ELb0EEENS1_21CollectiveEpilogueFwdINS6_IJSA_NS7_ILi256EEESB_EEES9_SE_SG_Li256ELb1ELb0ELb0ELb0EEENS1_36VarlenDynamicPersistentTileSchedulerILi128ELi96ELi256ELi32ELb0ELb0ELb1ELb0ELb1ELb1EEEEEEEEEvNT_6ParamsE,"aw",@nobits
	.sectionflags	@""
	.align	16
	.zero		1024


//--------------------- .nv.shared._ZN7cutlass13device_kernelIN5flash11enable_sm90INS1_16FlashAttnFwdSm90INS1_25CollectiveMainloopFwdSm90ILi2EN4cute5tupleIJNS5_1CILi1EEES8_S8_EEENS6_IJNS7_ILi128EEENS7_ILi96EEENS7_ILi64EEEEEELi256ENS_6half_tEfNS_4arch4Sm90ELb0ELb0ELb0ELb1ELb0ELb1ELb1ELb1ELb0ELb0ELb0ELb0EEENS1_21CollectiveEpilogueFwdINS6_IJSA_NS7_ILi256EEESB_EEES9_SE_SG_Li256ELb1ELb0ELb0ELb0EEENS1_36VarlenDynamicPersistentTileSchedulerILi128ELi96ELi256ELi32ELb0ELb0ELb1ELb0ELb1ELb1EEEEEEEEEvNT_6ParamsE --------------------------
	.section	.nv.shared._ZN7cutlass13device_kernelIN5flash11enable_sm90INS1_16FlashAttnFwdSm90INS1_25CollectiveMainloopFwdSm90ILi2EN4cute5tupleIJNS5_1CILi1EEES8_S8_EEENS6_IJNS7_ILi128EEENS7_ILi96EEENS7_ILi64EEEEEELi256ENS_6half_tEfNS_4arch4Sm90ELb0ELb0ELb0ELb1ELb0ELb1ELb1ELb1ELb0ELb0ELb0ELb0EEENS1_21CollectiveEpilogueFwdINS6_IJSA_NS7_ILi256EEESB_EEES9_SE_SG_Li256ELb1ELb0ELb0ELb0EEENS1_36VarlenDynamicPersistentTileSchedulerILi128ELi96ELi256ELi32ELb0ELb0ELb1ELb0ELb1ELb1EEEEEEEEEvNT_6ParamsE,"aw",@nobits
	.sectionflags	@""
	.align	16
	.zero		1024


//--------------------- .nv.shared._ZN7cutlass13device_kernelIN5flash11enable_sm90INS1_16FlashAttnFwdSm90INS1_25CollectiveMainloopFwdSm90ILi2EN4cute5tupleIJNS5_1CILi1EEES8_S8_EEENS6_IJNS7_ILi128EEENS7_ILi96EEENS7_ILi64EEEEEELi256ENS_6half_tEfNS_4arch4Sm90ELb0ELb1ELb0ELb0ELb0ELb0ELb0ELb1ELb0ELb0ELb0ELb0EEENS1_21CollectiveEpilogueFwdINS6_IJSA_NS7_ILi256EEESB_EEES9_SE_SG_Li256ELb0ELb0ELb0ELb0EEENS1_30DynamicPersistentTileSchedulerILi256ELi32ELb0ELb0ELb1EEEEEEEEEvNT_6ParamsE --------------------------
	.section	.nv.shared._ZN7cutlass13device_kernelIN5flash11enable_sm90INS1_16FlashAttnFwdSm90INS1_25CollectiveMainloopFwdSm90ILi2EN4cute5tupleIJNS5_1CILi1EEES8_S8_EEENS6_IJNS7_ILi128EEENS7_ILi96EEENS7_ILi64EEEEEELi256ENS_6half_tEfNS_4arch4Sm90ELb0ELb1ELb0ELb0ELb0ELb0ELb0ELb1ELb0ELb0ELb0ELb0EEENS1_21CollectiveEpilogueFwdINS6_IJSA_NS7_ILi256EEESB_EEES9_SE_SG_Li256ELb0ELb0ELb0ELb0EEENS1_30DynamicPersistentTileSchedulerILi256ELi32ELb0ELb0ELb1EEEEEEEEEvNT_6ParamsE,"aw",@nobits
	.sectionflags	@""
	.align	16
	.zero		1024


//--------------------- .nv.shared._ZN7cutlass13device_kernelIN5flash11enable_sm90INS1_16FlashAttnFwdSm90INS1_25CollectiveMainloopFwdSm90ILi2EN4cute5tupleIJNS5_1CILi1EEES8_S8_EEENS6_IJNS7_ILi128EEENS7_ILi96EEENS7_ILi64EEEEEELi256ENS_6half_tEfNS_4arch4Sm90ELb0ELb1ELb0ELb0ELb0ELb0ELb1ELb1ELb0ELb0ELb0ELb0EEENS1_21CollectiveEpilogueFwdINS6_IJSA_NS7_ILi256EEESB_EEES9_SE_SG_Li256ELb0ELb0ELb0ELb0EEENS1_30DynamicPersistentTileSchedulerILi256ELi32ELb0ELb0ELb1EEEEEEEEEvNT_6ParamsE --------------------------
	.section	.nv.shared._ZN7cutlass13device_kernelIN5flash11enable_sm90INS1_16FlashAttnFwdSm90INS1_25CollectiveMainloopFwdSm90ILi2EN4cute5tupleIJNS5_1CILi1EEES8_S8_EEENS6_IJNS7_ILi128EEENS7_ILi96EEENS7_ILi64EEEEEELi256ENS_6half_tEfNS_4arch4Sm90ELb0ELb1ELb0ELb0ELb0ELb0ELb1ELb1ELb0ELb0ELb0ELb0EEENS1_21CollectiveEpilogueFwdINS6_IJSA_NS7_ILi256EEESB_EEES9_SE_SG_Li256ELb0ELb0ELb0ELb0EEENS1_30DynamicPersistentTileSchedulerILi256ELi32ELb0ELb0ELb1EEEEEEEEEvNT_6ParamsE,"aw",@nobits
	.sectionflags	@""
	.align	16
	.zero		1024


//--------------------- .nv.shared._ZN7cutlass13device_kernelIN5flash11enable_sm90INS1_16FlashAttnFwdSm90INS1_25CollectiveMainloopFwdSm90ILi2EN4cute5tupleIJNS5_1CILi1EEES8_S8_EEENS6_IJNS7_ILi128EEENS7_ILi96EEENS7_ILi64EEEEEELi256ENS_6half_tEfNS_4arch4Sm90ELb0ELb1ELb0ELb1ELb0ELb0ELb0ELb1ELb0ELb0ELb0ELb0EEENS1_21CollectiveEpilogueFwdINS6_IJSA_NS7_ILi256EEESB_EEES9_SE_SG_Li256ELb1ELb0ELb0ELb0EEENS1_36VarlenDynamicPersistentTileSchedulerILi128ELi96ELi256ELi32ELb0ELb0ELb1ELb1ELb0ELb1EEEEEEEEEvNT_6ParamsE --------------------------
	.section	.nv.shared._ZN7cutlass13device_kernelIN5flash11enable_sm90INS1_16FlashAttnFwdSm90INS1_25CollectiveMainloopFwdSm90ILi2EN4cute5tupleIJNS5_1CILi1EEES8_S8_EEENS6_IJNS7_ILi128EEENS7_ILi96EEENS7_ILi64EEEEEELi256ENS_6half_tEfNS_4arch4Sm90ELb0ELb1ELb0ELb1ELb0ELb0ELb0ELb1ELb0ELb0ELb0ELb0EEENS1_21CollectiveEpilogueFwdINS6_IJSA_NS7_ILi256EEESB_EEES9_SE_SG_Li256ELb1ELb0ELb0ELb0EEENS1_36VarlenDynamicPersistentTileSchedulerILi128ELi96ELi256ELi32ELb0ELb0ELb1ELb1ELb0ELb1EEEEEEEEEvNT_6ParamsE,"aw",@nobits
	.sectionflags	@""
	.align	16
	.zero		1024


//--------------------- .nv.shared._ZN7cutlass13device_kernelIN5flash11enable_sm90INS1_16FlashAttnFwdSm90INS1_25CollectiveMainloopFwdSm90ILi2EN4cute5tupleIJNS5_1CILi1EEES8_S8_EEENS6_IJNS7_ILi128EEENS7_ILi96EEENS7_ILi64EEEEEELi256ENS_6half_tEfNS_4arch4Sm90ELb0ELb1ELb0ELb1ELb0ELb1ELb0ELb1ELb0ELb0ELb0ELb0EEENS1_21CollectiveEpilogueFwdINS6_IJSA_NS7_ILi256EEESB_EEES9_SE_SG_Li256ELb1ELb0ELb0ELb0EEENS1_36VarlenDynamicPersistentTileSchedulerILi128ELi96ELi256ELi32ELb0ELb0ELb1ELb1ELb0ELb1EEEEEEEEEvNT_6ParamsE --------------------------
	.section	.nv.shared._ZN7cutlass13device_kernelIN5flash11enable_sm90INS1_16FlashAttnFwdSm90INS1_25CollectiveMainloopFwdSm90ILi2EN4cute5tupleIJNS5_1CILi1EEES8_S8_EEENS6_IJNS7_ILi128EEENS7_ILi96EEENS7_ILi64EEEEEELi256ENS_6half_tEfNS_4arch4Sm90ELb0ELb1ELb0ELb1ELb0ELb1ELb0ELb1ELb0ELb0ELb0ELb0EEENS1_21CollectiveEpilogueFwdINS6_IJSA_NS7_ILi256EEESB_EEES9_SE_SG_Li256ELb1ELb0ELb0ELb0EEENS1_36VarlenDynamicPersistentTileSchedulerILi128ELi96ELi256ELi32ELb0ELb0ELb1ELb1ELb0ELb1EEEEEEEEEvNT_6ParamsE,"aw",@nobits
	.sectionflags	@""
	.align	16
	.zero		1024


//--------------------- .nv.shared._ZN7cutlass13device_kernelIN5flash11enable_sm90INS1_16FlashAttnFwdSm90INS1_25CollectiveMainloopFwdSm90ILi2EN4cute5tupleIJNS5_1CILi1EEES8_S8_EEENS6_IJNS7_ILi128EEENS7_ILi96EEENS7_ILi64EEEEEELi256ENS_6half_tEfNS_4arch4Sm90ELb0ELb1ELb0ELb1ELb0ELb0ELb1ELb1ELb0ELb0ELb0ELb0EEENS1_21CollectiveEpilogueFwdINS6_IJSA_NS7_ILi256EEESB_EEES9_SE_SG_Li256ELb1ELb0ELb0ELb0EEENS1_36VarlenDynamicPersistentTileSchedulerILi128ELi96ELi256ELi32ELb0ELb0ELb1ELb1ELb0ELb1EEEEEEEEEvNT_6ParamsE --------------------------
	.section	.nv.shared._ZN7cutlass13device_kernelIN5flash11enable_sm90INS1_16FlashAttnFwdSm90INS1_25CollectiveMainloopFwdSm90ILi2EN4cute5tupleIJNS5_1CILi1EEES8_S8_EEENS6_IJNS7_ILi128EEENS7_ILi96EEENS7_ILi64EEEEEELi256ENS_6half_tEfNS_4arch4Sm90ELb0ELb1ELb0ELb1ELb0ELb0ELb1ELb1ELb0ELb0ELb0ELb0EEENS1_21CollectiveEpilogueFwdINS6_IJSA_NS7_ILi256EEESB_EEES9_SE_SG_Li256ELb1ELb0ELb0ELb0EEENS1_36VarlenDynamicPersistentTileSchedulerILi128ELi96ELi256ELi32ELb0ELb0ELb1ELb1ELb0ELb1EEEEEEEEEvNT_6ParamsE,"aw",@nobits
	.sectionflags	@""
	.align	16
	.zero		1024


//--------------------- .nv.shared._ZN7cutlass13device_kernelIN5flash11enable_sm90INS1_16FlashAttnFwdSm90INS1_25CollectiveMainloopFwdSm90ILi2EN4cute5tupleIJNS5_1CILi1EEES8_S8_EEENS6_IJNS7_ILi128EEENS7_ILi96EEENS7_ILi64EEEEEELi256ENS_6half_tEfNS_4arch4Sm90ELb0ELb1ELb0ELb1ELb0ELb1ELb1ELb1ELb0ELb0ELb0ELb0EEENS1_21CollectiveEpilogueFwdINS6_IJSA_NS7_ILi256EEESB_EEES9_SE_SG_Li256ELb1ELb0ELb0ELb0EEENS1_36VarlenDynamicPersistentTileSchedulerILi128ELi96ELi256ELi32ELb0ELb0ELb1ELb1ELb0ELb1EEEEEEEEEvNT_6ParamsE --------------------------
	.section	.nv.shared._ZN7cutlass13device_kernelIN5flash11enable_sm90INS1_16FlashAttnFwdSm90INS1_25CollectiveMainloopFwdSm90ILi2EN4cute5tupleIJNS5_1CILi1EEES8_S8_EEENS6_IJNS7_ILi128EEENS7_ILi96EEENS7_ILi64EEEEEELi256ENS_6half_tEfNS_4arch4Sm90ELb0ELb1ELb0ELb1ELb0ELb1ELb1ELb1ELb0ELb0ELb0ELb0EEENS1_21CollectiveEpilogueFwdINS6_IJSA_NS7_ILi256EEESB_EEES9_SE_SG_Li256ELb1ELb0ELb0ELb0EEENS1_36VarlenDynamicPersistentTileSchedulerILi128ELi96ELi256ELi32ELb0ELb0ELb1ELb1ELb0ELb1EEEEEEEEEvNT_6ParamsE,"aw",@nobits
	.sectionflags	@""
	.align	16
	.zero		1024


//--------------------- .nv.shared._ZN7cutlass13device_kernelIN5flash11enable_sm90INS1_16FlashAttnFwdSm90INS1_25CollectiveMainloopFwdSm90ILi2EN4cute5tupleIJNS5_1CILi1EEES8_S8_EEENS6_IJNS7_ILi128EEENS7_ILi96EEENS7_ILi64EEEEEELi256ENS_6half_tEfNS_4arch4Sm90ELb1ELb0ELb0ELb0ELb0ELb0ELb0ELb1ELb0ELb0ELb0ELb0EEENS1_21CollectiveEpilogueFwdINS6_IJSA_NS7_ILi256EEESB_EEES9_SE_SG_Li256ELb0ELb0ELb0ELb0EEENS1_30DynamicPersistentTileSchedulerILi256ELi32ELb0ELb0ELb1EEEEEEEEEvNT_6ParamsE --------------------------
	.section	.nv.shared._ZN7cutlass13device_kernelIN5flash11enable_sm90INS1_16FlashAttnFwdSm90INS1_25CollectiveMainloopFwdSm90ILi2EN4cute5tupleIJNS5_1CILi1EEES8_S8_EEENS6_IJNS7_ILi128EEENS7_ILi96EEENS7_ILi64EEEEEELi256ENS_6half_tEfNS_4arch4Sm90ELb1ELb0ELb0ELb0ELb0ELb0ELb0ELb1ELb0ELb0ELb0ELb0EEENS1_21CollectiveEpilogueFwdINS6_IJSA_NS7_ILi256EEESB_EEES9_SE_SG_Li256ELb0ELb0ELb0ELb0EEENS1_30DynamicPersistentTileSchedulerILi256ELi32ELb0ELb0ELb1EEEEEEEEEvNT_6ParamsE,"aw",@nobits
	.sectionflags	@""
	.align	16
	.zero		1024


//--------------------- .nv.shared._ZN7cutlass13device_kernelIN5flash11enable_sm90INS1_16FlashAttnFwdSm90INS1_25CollectiveMainloopFwdSm90ILi2EN4cute5tupleIJNS5_1CILi1EEES8_S8_EEENS6_IJNS7_ILi128EEENS7_ILi96EEENS7_ILi64EEEEEELi256ENS_6half_tEfNS_4arch4Sm90ELb1ELb0ELb0ELb0ELb0ELb0ELb1ELb1ELb0ELb0ELb0ELb0EEENS1_21CollectiveEpilogueFwdINS6_IJSA_NS7_ILi256EEESB_EEES9_SE_SG_Li256ELb0ELb0ELb0ELb0EEENS1_30DynamicPersistentTileSchedulerILi256ELi32ELb0ELb0ELb1EEEEEEEEEvNT_6ParamsE --------------------------
	.section	.nv.shared._ZN7cutlass13device_kernelIN5flash11enable_sm90INS1_16FlashAttnFwdSm90INS1_25CollectiveMainloopFwdSm90ILi2EN4cute5tupleIJNS5_1CILi1EEES8_S8_EEENS6_IJNS7_ILi128EEENS7_ILi96EEENS7_ILi64EEEEEELi256ENS_6half_tEfNS_4arch4Sm90ELb1ELb0ELb0ELb0ELb0ELb0ELb1ELb1ELb0ELb0ELb0ELb0EEENS1_21CollectiveEpilogueFwdINS6_IJSA_NS7_ILi256EEESB_EEES9_SE_SG_Li256ELb0ELb0ELb0ELb0EEENS1_30DynamicPersistentTileSchedulerILi256ELi32ELb0ELb0ELb1EEEEEEEEEvNT_6ParamsE,"aw",@nobits
	.sectionflags	@""
	.align	16
	.zero		1024


//--------------------- .nv.shared._ZN7cutlass13device_kernelIN5flash11enable_sm90INS1_16FlashAttnFwdSm90INS1_25CollectiveMainloopFwdSm90ILi2EN4cute5tupleIJNS5_1CILi1EEES8_S8_EEENS6_IJNS7_ILi128EEENS7_ILi96EEENS7_ILi64EEEEEELi256ENS_6half_tEfNS_4arch4Sm90ELb1ELb0ELb0ELb1ELb0ELb0ELb0ELb1ELb0ELb0ELb0ELb0EEENS1_21CollectiveEpilogueFwdINS6_IJSA_NS7_ILi256EEESB_EEES9_SE_SG_Li256ELb1ELb0ELb0ELb0EEENS1_36VarlenDynamicPersistentTileSchedulerILi128ELi96ELi256ELi32ELb0ELb0ELb1ELb1ELb1ELb1EEEEEEEEEvNT_6ParamsE --------------------------
	.section	.nv.shared._ZN7cutlass13device_kernelIN5flash11enable_sm90INS1_16FlashAttnFwdSm90INS1_25CollectiveMainloopFwdSm90ILi2EN4cute5tupleIJNS5_1CILi1EEES8_S8_EEENS6_IJNS7_ILi128EEENS7_ILi96EEENS7_ILi64EEEEEELi256ENS_6half_tEfNS_4arch4Sm90ELb1ELb0ELb0ELb1ELb0ELb0ELb0ELb1ELb0ELb0ELb0ELb0EEENS1_21CollectiveEpilogueFwdINS6_IJSA_NS7_ILi256EEESB_EEES9_SE_SG_Li256ELb1ELb0ELb0ELb0EEENS1_36VarlenDynamicPersistentTileSchedulerILi128ELi96ELi256ELi32ELb0ELb0ELb1ELb1ELb1ELb1EEEEEEEEEvNT_6ParamsE,"aw",@nobits
	.sectionflags	@""
	.align	16
	.zero		1024


//--------------------- .nv.shared._ZN7cutlass13device_kernelIN5flash11enable_sm90INS1_16FlashAttnFwdSm90INS1_25CollectiveMainloopFwdSm90ILi2EN4cute5tupleIJNS5_1CILi1EEES8_S8_EEENS6_IJNS7_ILi128EEENS7_ILi96EEENS7_ILi64EEEEEELi256ENS_6half_tEfNS_4arch4Sm90ELb1ELb0ELb0ELb1ELb0ELb1ELb0ELb1ELb0ELb0ELb0ELb0EEENS1_21CollectiveEpilogueFwdINS6_IJSA_NS7_ILi256EEESB_EEES9_SE_SG_Li256ELb1ELb0ELb0ELb0EEENS1_36VarlenDynamicPersistentTileSchedulerILi128ELi96ELi256ELi32ELb0ELb0ELb1ELb1ELb1ELb1EEEEEEEEEvNT_6ParamsE --------------------------
	.section	.nv.shared._ZN7cutlass13device_kernelIN5flash11enable_sm90INS1_16FlashAttnFwdSm90INS1_25CollectiveMainloopFwdSm90ILi2EN4cute5tupleIJNS5_1CILi1EEES8_S8_EEENS6_IJNS7_ILi128EEENS7_ILi96EEENS7_ILi64EEEEEELi256ENS_6half_tEfNS_4arch4Sm90ELb1ELb0ELb0ELb1ELb0ELb1ELb0ELb1ELb0ELb0ELb0ELb0EEENS1_21CollectiveEpilogueFwdINS6_IJSA_NS7_ILi256EEESB_EEES9_SE_SG_Li256ELb1ELb0ELb0ELb0EEENS1_36VarlenDynamicPersistentTileSchedulerILi128ELi96ELi256ELi32ELb0ELb0ELb1ELb1ELb1ELb1EEEEEEEEEvNT_6ParamsE,"aw",@nobits
	.sectionflags	@""
	.align	16
	.zero		1024


//--------------------- .nv.shared._ZN7cutlass13device_kernelIN5flash11enable_sm90INS1_16FlashAttnFwdSm90INS1_25CollectiveMainloopFwdSm90ILi2EN4cute5tupleIJNS5_1CILi1EEES8_S8_EEENS6_IJNS7_ILi128EEENS7_ILi96EEENS7_ILi64EEEEEELi256ENS_6half_tEfNS_4arch4Sm90ELb1ELb0ELb0ELb1ELb0ELb0ELb1ELb1ELb0ELb0ELb0ELb0EEENS1_21CollectiveEpilogueFwdINS6_IJSA_NS7_ILi256EEESB_EEES9_SE_SG_Li256ELb1ELb0ELb0ELb0EEENS1_36VarlenDynamicPersistentTileSchedulerILi128ELi96ELi256ELi32ELb0ELb0ELb1ELb1ELb1ELb1EEEEEEEEEvNT_6ParamsE --------------------------
	.section	.nv.shared._ZN7cutlass13device_kernelIN5flash11enable_sm90INS1_16FlashAttnFwdSm90INS1_25CollectiveMainloopFwdSm90ILi2EN4cute5tupleIJNS5_1CILi1EEES8_S8_EEENS6_IJNS7_ILi128EEENS7_ILi96EEENS7_ILi64EEEEEELi256ENS_6half_tEfNS_4arch4Sm90ELb1ELb0ELb0ELb1ELb0ELb0ELb1ELb1ELb0ELb0ELb0ELb0EEENS1_21CollectiveEpilogueFwdINS6_IJSA_NS7_ILi256EEESB_EEES9_SE_SG_Li256ELb1ELb0ELb0ELb0EEENS1_36VarlenDynamicPersistentTileSchedulerILi128ELi96ELi256ELi32ELb0ELb0ELb1ELb1ELb1ELb1EEEEEEEEEvNT_6ParamsE,"aw",@nobits
	.sectionflags	@""
	.align	16
	.zero		1024


//--------------------- .nv.shared._ZN7cutlass13device_kernelIN5flash11enable_sm90INS1_16FlashAttnFwdSm90INS1_25CollectiveMainloopFwdSm90ILi2EN4cute5tupleIJNS5_1CILi1EEES8_S8_EEENS6_IJNS7_ILi128EEENS7_ILi96EEENS7_ILi64EEEEEELi256ENS_6half_tEfNS_4arch4Sm90ELb1ELb0ELb0ELb1ELb0ELb1ELb1ELb1ELb0ELb0ELb0ELb0EEENS1_21CollectiveEpilogueFwdINS6_IJSA_NS7_ILi256EEESB_EEES9_SE_SG_Li256ELb1ELb0ELb0ELb0EEENS1_36VarlenDynamicPersistentTileSchedulerILi128ELi96ELi256ELi32ELb0ELb0ELb1ELb1ELb1ELb1EEEEEEEEEvNT_6ParamsE --------------------------
	.section	.nv.shared._ZN7cutlass13device_kernelIN5flash11enable_sm90INS1_16FlashAttnFwdSm90INS1_25CollectiveMainloopFwdSm90ILi2EN4cute5tupleIJNS5_1CILi1EEES8_S8_EEENS6_IJNS7_ILi128EEENS7_ILi96EEENS7_ILi64EEEEEELi256ENS_6half_tEfNS_4arch4Sm90ELb1ELb0ELb0ELb1ELb0ELb1ELb1ELb1ELb0ELb0ELb0ELb0EEENS1_21CollectiveEpilogueFwdINS6_IJSA_NS7_ILi256EEESB_EEES9_SE_SG_Li256ELb1ELb0ELb0ELb0EEENS1_36VarlenDynamicPersistentTileSchedulerILi128ELi96ELi256ELi32ELb0ELb0ELb1ELb1ELb1ELb1EEEEEEEEEvNT_6ParamsE,"aw",@nobits
	.sectionflags	@""
	.align	16
	.zero		1024


//--------------------- .nv.constant0._ZN7cutlass13device_kernelIN5flash11enable_sm90INS1_16FlashAttnFwdSm90INS1_25CollectiveMainloopFwdSm90ILi2EN4cute5tupleIJNS5_1CILi1EEES8_S8_EEENS6_IJNS7_ILi128EEESA_NS7_ILi192EEEEEELi128ENS_6half_tEfNS_4arch4Sm90ELb0ELb0ELb0ELb0ELb0ELb0ELb0ELb1ELb1ELb0ELb0ELb0EEENS1_21CollectiveEpilogueFwdINS6_IJSA_SA_SA_EEES9_SD_SF_Li256ELb0ELb0ELb0ELb0EEENS1_29StaticPersistentTileSchedulerILb0EEEEEEEEEvNT_6ParamsE --------------------------
	.section	.nv.constant0._ZN7cutlass13device_kernelIN5flash11enable_sm90INS1_16FlashAttnFwdSm90INS1_25CollectiveMainloopFwdSm90ILi2EN4cute5tupleIJNS5_1CILi1EEES8_S8_EEENS6_IJNS7_ILi128EEESA_NS7_ILi192EEEEEELi128ENS_6half_tEfNS_4arch4Sm90ELb0ELb0ELb0ELb0ELb0ELb0ELb0ELb1ELb1ELb0ELb0ELb0EEENS1_21CollectiveEpilogueFwdINS6_IJSA_SA_SA_EEES9_SD_SF_Li256ELb0ELb0ELb0ELb0EEENS1_29StaticPersistentTileSchedulerILb0EEEEEEEEEvNT_6ParamsE,"a",@progbits
	.sectionflags	@""
	.align	4
.nv.constant0._ZN7cutlass13device_kernelIN5flash11enable_sm90INS1_16FlashAttnFwdSm90INS1_25CollectiveMainloopFwdSm90ILi2EN4cute5tupleIJNS5_1CILi1EEES8_S8_EEENS6_IJNS7_ILi128EEESA_NS7_ILi192EEEEEELi128ENS_6half_tEfNS_4arch4Sm90ELb0ELb0ELb0ELb0ELb0ELb0ELb0ELb1ELb1ELb0ELb0ELb0EEENS1_21CollectiveEpilogueFwdINS6_IJSA_SA_SA_EEES9_SD_SF_Li256ELb0ELb0ELb0ELb0EEENS1_29StaticPersistentTileSchedulerILb0EEEEEEEEEvNT_6ParamsE:
	.zero		3584


//--------------------- .nv.constant0._ZN7cutlass13device_kernelIN5flash11enable_sm90INS1_16FlashAttnFwdSm90INS1_25CollectiveMainloopFwdSm90ILi2EN4cute5tupleIJNS5_1CILi2EEENS7_ILi1EEES9_EEENS6_IJNS7_ILi128EEESB_NS7_ILi192EEEEEELi128ENS_6half_tEfNS_4arch4Sm90ELb0ELb0ELb0ELb0ELb0ELb0ELb0ELb1ELb1ELb0ELb0ELb0EEENS1_21CollectiveEpilogueFwdINS6_IJSB_SB_SB_EEESA_SE_SG_Li256ELb0ELb0ELb0ELb0EEENS1_29StaticPersistentTileSchedulerILb0EEEEEEEEEvNT_6ParamsE --------------------------
	.section	.nv.constant0._ZN7cutlass13device_kernelIN5flash11enable_sm90INS1_16FlashAttnFwdSm90INS1_25CollectiveMainloopFwdSm90ILi2EN4cute5tupleIJNS5_1CILi2EEENS7_ILi1EEES9_EEENS6_IJNS7_ILi128EEESB_NS7_ILi192EEEEEELi128ENS_6half_tEfNS_4arch4Sm90ELb0ELb0ELb0ELb0ELb0ELb0ELb0ELb1ELb1ELb0ELb0ELb0EEENS1_21CollectiveEpilogueFwdINS6_IJSB_SB_SB_EEESA_SE_SG_Li256ELb0ELb0ELb0ELb0EEENS1_29StaticPersistentTileSchedulerILb0EEEEEEEEEvNT_6ParamsE,"a",@progbits
	.sectionflags	@""
	.align	4
.nv.constant0._ZN7cutlass13device_kernelIN5flash11enable_sm90INS1_16FlashAttnFwdSm90INS1_25CollectiveMainloopFwdSm90ILi2EN4cute5tupleIJNS5_1CILi2EEENS7_ILi1EEES9_EEENS6_IJNS7_ILi128EEESB_NS7_ILi192EEEEEELi128ENS_6half_tEfNS_4arch4Sm90ELb0ELb0ELb0ELb0ELb0ELb0ELb0ELb1ELb1ELb0ELb0ELb0EEENS1_21CollectiveEpilogueFwdINS6_IJSB_SB_SB_EEESA_SE_SG_Li256ELb0ELb0ELb0ELb0EEENS1_29StaticPersistentTileSchedulerILb0EEEEEEEEEvNT_6ParamsE:
	.zero		3584


//--------------------- .nv.constant0._ZN7cutlass13device_kernelIN5flash11enable_sm90INS1_16FlashAttnFwdSm90INS1_25CollectiveMainloopFwdSm90ILi2EN4cute5tupleIJNS5_1CILi1EEES8_S8_EEENS6_IJNS7_ILi128EEESA_NS7_ILi192EEEEEELi128ENS_6half_tEfNS_4arch4Sm90ELb0ELb0ELb0ELb1ELb0ELb0ELb0ELb1ELb1ELb0ELb0ELb0EEENS1_21CollectiveEpilogueFwdINS6_IJSA_SA_SA_EEES9_SD_SF_Li256ELb1ELb0ELb0ELb0EEENS1_36VarlenDynamicPersistentTileSchedulerILi128ELi128ELi256ELi32ELb0ELb0ELb1ELb0ELb1ELb1EEEEEEEEEvNT_6ParamsE --------------------------
	.section	.nv.constant0._ZN7cutlass13device_kernelIN5flash11enable_sm90INS1_16FlashAttnFwdSm90INS1_25CollectiveMainloopFwdSm90ILi2EN4cute5tupleIJNS5_1CILi1EEES8_S8_EEENS6_IJNS7_ILi128EEESA_NS7_ILi192EEEEEELi128ENS_6half_tEfNS_4arch4Sm90ELb0ELb0ELb0ELb1ELb0ELb0ELb0ELb1ELb1ELb0ELb0ELb0EEENS1_21CollectiveEpilogueFwdINS6_IJSA_SA_SA_EEES9_SD_SF_Li256ELb1ELb0ELb0ELb0EEENS1_36VarlenDynamicPersistentTileSchedulerILi128ELi128ELi256ELi32ELb0ELb0ELb1ELb0ELb1ELb1EEEEEEEEEvNT_6ParamsE,"a",@progbits
	.sectionflags	@""
	.align	4
.nv.constant0._ZN7cutlass13device_kernelIN5flash11enable_sm90INS1_16FlashAttnFwdSm90INS1_25CollectiveMainloopFwdSm90ILi2EN4cute5tupleIJNS5_1CILi1EEES8_S8_EEENS6_IJNS7_ILi128EEESA_NS7_ILi192EEEEEELi128ENS_6half_tEfNS_4arch4Sm90ELb0ELb0ELb0ELb1ELb0ELb0ELb0ELb1ELb1ELb0ELb0ELb0EEENS1_21CollectiveEpilogueFwdINS6_IJSA_SA_SA_EEES9_SD_SF_Li256ELb1ELb0ELb0ELb0EEENS1_36VarlenDynamicPersistentTileSchedulerILi128ELi128ELi256ELi32ELb0ELb0ELb1ELb0ELb1ELb1EEEEEEEEEvNT_6ParamsE:
	.zero		3200


//--------------------- .nv.constant0._ZN7cutlass13device_kernelIN5flash11enable_sm90INS1_16FlashAttnFwdSm90INS1_25CollectiveMainloopFwdSm90ILi2EN4cute5tupleIJNS5_1CILi1EEES8_S8_EEENS6_IJNS7_ILi128EEESA_NS7_ILi192EEEEEELi128ENS_6half_tEfNS_4arch4Sm90ELb0ELb0ELb0ELb1ELb0ELb1ELb0ELb1ELb1ELb0ELb0ELb0EEENS1_21CollectiveEpilogueFwdINS6_IJSA_SA_SA_EEES9_SD_SF_Li256ELb1ELb0ELb0ELb0EEENS1_36VarlenDynamicPersistentTileSchedulerILi128ELi128ELi256ELi32ELb0ELb0ELb1ELb0ELb1ELb1EEEEEEEEEvNT_6ParamsE --------------------------
	.section	.nv.constant0._ZN7cutlass13device_kernelIN5flash11enable_sm90INS1_16FlashAttnFwdSm90INS1_25CollectiveMainloopFwdSm90ILi2EN4cute5tupleIJNS5_1CILi1EEES8_S8_EEENS6_IJNS7_ILi128EEESA_NS7_ILi192EEEEEELi128ENS_6half_tEfNS_4arch4Sm90ELb0ELb0ELb0ELb1ELb0ELb1ELb0ELb1ELb1ELb0ELb0ELb0EEENS1_21CollectiveEpilogueFwdINS6_IJSA_SA_SA_EEES9_SD_SF_Li256ELb1ELb0ELb0ELb0EEENS1_36VarlenDynamicPersistentTileSchedulerILi128ELi128ELi256ELi32ELb0ELb0ELb1ELb0ELb1ELb1EEEEEEEEEvNT_6ParamsE,"a",@progbits
	.sectionflags	@""
	.align	4
.nv.constant0._ZN7cutlass13device_kernelIN5flash11enable_sm90INS1_16FlashAttnFwdSm90INS1_25CollectiveMainloopFwdSm90ILi2EN4cute5tupleIJNS5_1CILi1EEES8_S8_EEENS6_IJNS7_ILi128EEESA_NS7_ILi192EEEEEELi128ENS_6half_tEfNS_4arch4Sm90ELb0ELb0ELb0ELb1ELb0ELb1ELb0ELb1ELb1ELb0ELb0ELb0EEENS1_21CollectiveEpilogueFwdINS6_IJSA_SA_SA_EEES9_SD_SF_Li256ELb1ELb0ELb0ELb0EEENS1_36VarlenDynamicPersistentTileSchedulerILi128ELi128ELi256ELi32ELb0ELb0ELb1ELb0ELb1ELb1EEEEEEEEEvNT_6ParamsE:
	.zero		3200


//--------------------- .nv.constant0._ZN7cutlass13device_kernelIN5flash11enable_sm90INS1_16FlashAttnFwdSm90INS1_25CollectiveMainloopFwdSm90ILi2EN4cute5tupleIJNS5_1CILi1EEES8_S8_EEENS6_IJNS7_ILi128EEENS7_ILi96EEENS7_ILi192EEEEEELi128ENS_6half_tEfNS_4arch4Sm90ELb0ELb1ELb0ELb0ELb0ELb0ELb0ELb1ELb1ELb0ELb0ELb0EEENS1_21CollectiveEpilogueFwdINS6_IJSA_SA_SB_EEES9_SE_SG_Li256ELb0ELb0ELb0ELb0EEENS1_30DynamicPersistentTileSchedulerILi256ELi32ELb0ELb0ELb1EEEEEEEEEvNT_6ParamsE --------------------------
	.section	.nv.constant0._ZN7cutlass13device_kernelIN5flash11enable_sm90INS1_16FlashAttnFwdSm90INS1_25CollectiveMainloopFwdSm90ILi2EN4cute5tupleIJNS5_1CILi1EEES8_S8_EEENS6_IJNS7_ILi128EEENS7_ILi96EEENS7_ILi192EEEEEELi128ENS_6half_tEfNS_4arch4Sm90ELb0ELb1ELb0ELb0ELb0ELb0ELb0ELb1ELb1ELb0ELb0ELb0EEENS1_21CollectiveEpilogueFwdINS6_IJSA_SA_SB_EEES9_SE_SG_Li256ELb0ELb0ELb0ELb0EEENS1_30DynamicPersistentTileSchedulerILi256ELi32ELb0ELb0ELb1EEEEEEEEEvNT_6ParamsE,"a",@progbits
	.sectionflags	@""
	.align	4
.nv.constant0._ZN7cutlass13device_kernelIN5flash11enable_sm90INS1_16FlashAttnFwdSm90INS1_25CollectiveMainloopFwdSm90ILi2EN4cute5tupleIJNS5_1CILi1EEES8_S8_EEENS6_IJNS7_ILi128EEENS7_ILi96EEENS7_ILi192EEEEEELi128ENS_6half_tEfNS_4arch4Sm90ELb0ELb1ELb0ELb0ELb0ELb0ELb0ELb1ELb1ELb0ELb0ELb0EEENS1_21CollectiveEpilogueFwdINS6_IJSA_SA_SB_EEES9_SE_SG_Li256ELb0ELb0ELb0ELb0EEENS1_30DynamicPersistentTileSchedulerILi256ELi32ELb0ELb0ELb1EEEEEEEEEvNT_6ParamsE:
	.zero		3584


//--------------------- .nv.constant0._ZN7cutlass13device_kernelIN5flash11enable_sm90INS1_16FlashAttnFwdSm90INS1_25CollectiveMainloopFwdSm90ILi2EN4cute5tupleIJNS5_1CILi1EEES8_S8_EEENS6_IJNS7_ILi128EEENS7_ILi96EEENS7_ILi192EEEEEELi128ENS_6half_tEfNS_4arch4Sm90ELb0ELb1ELb0ELb1ELb0ELb0ELb0ELb1ELb1ELb0ELb0ELb0EEENS1_21CollectiveEpilogueFwdINS6_IJSA_SA_SB_EEES9_SE_SG_Li256ELb1ELb0ELb0ELb0EEENS1_36VarlenDynamicPersistentTileSchedulerILi128ELi96ELi256ELi32ELb0ELb0ELb1ELb1ELb0ELb1EEEEEEEEEvNT_6ParamsE --------------------------
	.section	.nv.constant0._ZN7cutlass13device_kernelIN5flash11enable_sm90INS1_16FlashAttnFwdSm90INS1_25CollectiveMainloopFwdSm90ILi2EN4cute5tupleIJNS5_1CILi1EEES8_S8_EEENS6_IJNS7_ILi128EEENS7_ILi96EEENS7_ILi192EEEEEELi128ENS_6half_tEfNS_4arch4Sm90ELb0ELb1ELb0ELb1ELb0ELb0ELb0ELb1ELb1ELb0ELb0ELb0EEENS1_21CollectiveEpilogueFwdINS6_IJSA_SA_SB_EEES9_SE_SG_Li256ELb1ELb0ELb0ELb0EEENS1_36VarlenDynamicPersistentTileSchedulerILi128ELi96ELi256ELi32ELb0ELb0ELb1ELb1ELb0ELb1EEEEEEEEEvNT_6ParamsE,"a",@progbits
	.sectionflags	@""
	.align	4
.nv.constant0._ZN7cutlass13device_kernelIN5flash11enable_sm90INS1_16FlashAttnFwdSm90INS1_25CollectiveMainloopFwdSm90ILi2EN4cute5tupleIJNS5_1CILi1EEES8_S8_EEENS6_IJNS7_ILi128EEENS7_ILi96EEENS7_ILi192EEEEEELi128ENS_6half_tEfNS_4arch4Sm90ELb0ELb1ELb0ELb1ELb0ELb0ELb0ELb1ELb1ELb0ELb0ELb0EEENS1_21CollectiveEpilogueFwdINS6_IJSA_SA_SB_EEES9_SE_SG_Li256ELb1ELb0ELb0ELb0EEENS1_36VarlenDynamicPersistentTileSchedulerILi128ELi96ELi256ELi32ELb0ELb0ELb1ELb1ELb0ELb1EEEEEEEEEvNT_6ParamsE:
	.zero		3200


//--------------------- .nv.constant0._ZN7cutlass13device_kernelIN5flash11enable_sm90INS1_16FlashAttnFwdSm90INS1_25CollectiveMainloopFwdSm90ILi2EN4cute5tupleIJNS5_1CILi1EEES8_S8_EEENS6_IJNS7_ILi128EEENS7_ILi96EEENS7_ILi192EEEEEELi128ENS_6half_tEfNS_4arch4Sm90ELb0ELb1ELb0ELb1ELb0ELb1ELb0ELb1ELb1ELb0ELb0ELb0EEENS1_21CollectiveEpilogueFwdINS6_IJSA_SA_SB_EEES9_SE_SG_Li256ELb1ELb0ELb0ELb0EEENS1_36VarlenDynamicPersistentTileSchedulerILi128ELi96ELi256ELi32ELb0ELb0ELb1ELb1ELb0ELb1EEEEEEEEEvNT_6ParamsE --------------------------
	.section	.nv.constant0._ZN7cutlass13device_kernelIN5flash11enable_sm90INS1_16FlashAttnFwdSm90INS1_25CollectiveMainloopFwdSm90ILi2EN4cute5tupleIJNS5_1CILi1EEES8_S8_EEENS6_IJNS7_ILi128EEENS7_ILi96EEENS7_ILi192EEEEEELi128ENS_6half_tEfNS_4arch4Sm90ELb0ELb1ELb0ELb1ELb0ELb1ELb0ELb1ELb1ELb0ELb0ELb0EEENS1_21CollectiveEpilogueFwdINS6_IJSA_SA_SB_EEES9_SE_SG_Li256ELb1ELb0ELb0ELb0EEENS1_36VarlenDynamicPersistentTileSchedulerILi128ELi96ELi256ELi32ELb0ELb0ELb1ELb1ELb0ELb1EEEEEEEEEvNT_6ParamsE,"a",@progbits
	.sectionflags	@""
	.align	4
.nv.constant0._ZN7cutlass13device_kernelIN5flash11enable_sm90INS1_16FlashAttnFwdSm90INS1_25CollectiveMainloopFwdSm90ILi2EN4cute5tupleIJNS5_1CILi1EEES8_S8_EEENS6_IJNS7_ILi128EEENS7_ILi96EEENS7_ILi192EEEEEELi128ENS_6half_tEfNS_4arch4Sm90ELb0ELb1ELb0ELb1ELb0ELb1ELb0ELb1ELb1ELb0ELb0ELb0EEENS1_21CollectiveEpilogueFwdINS6_IJSA_SA_SB_EEES9_SE_SG_Li256ELb1ELb0ELb0ELb0EEENS1_36VarlenDynamicPersistentTileSchedulerILi128ELi96ELi256ELi32ELb0ELb0ELb1ELb1ELb0ELb1EEEEEEEEEvNT_6ParamsE:
	.zero		3200


//--------------------- .nv.constant0._ZN7cutlass13device_kernelIN5flash11enable_sm90INS1_16FlashAttnFwdSm90INS1_25CollectiveMainloopFwdSm90ILi2EN4cute5tupleIJNS5_1CILi1EEES8_S8_EEENS6_IJNS7_ILi128EEESA_NS7_ILi192EEEEEELi128ENS_6half_tEfNS_4arch4Sm90ELb1ELb0ELb0ELb0ELb0ELb0ELb0ELb1ELb1ELb0ELb0ELb0EEENS1_21CollectiveEpilogueFwdINS6_IJSA_SA_SA_EEES9_SD_SF_Li256ELb0ELb0ELb0ELb0EEENS1_30DynamicPersistentTileSchedulerILi256ELi32ELb0ELb0ELb1EEEEEEEEEvNT_6ParamsE --------------------------
	.section	.nv.constant0._ZN7cutlass13device_kernelIN5flash11enable_sm90INS1_16FlashAttnFwdSm90INS1_25CollectiveMainloopFwdSm90ILi2EN4cute5tupleIJNS5_1CILi1EEES8_S8_EEENS6_IJNS7_ILi128EEESA_NS7_ILi192EEEEEELi128ENS_6half_tEfNS_4arch4Sm90ELb1ELb0ELb0ELb0ELb0ELb0ELb0ELb1ELb1ELb0ELb0ELb0EEENS1_21CollectiveEpilogueFwdINS6_IJSA_SA_SA_EEES9_SD_SF_Li256ELb0ELb0ELb0ELb0EEENS1_30DynamicPersistentTileSchedulerILi256ELi32ELb0ELb0ELb1EEEEEEEEEvNT_6ParamsE,"a",@progbits
	.sectionflags	@""
	.align	4
.nv.constant0._ZN7cutlass13device_kernelIN5flash11enable_sm90INS1_16FlashAttnFwdSm90INS1_25CollectiveMainloopFwdSm90ILi2EN4cute5tupleIJNS5_1CILi1EEES8_S8_EEENS6_IJNS7_ILi128EEESA_NS7_ILi192EEEEEELi128ENS_6half_tEfNS_4arch4Sm90ELb1ELb0ELb0ELb0ELb0ELb0ELb0ELb1ELb1ELb0ELb0ELb0EEENS1_21CollectiveEpilogueFwdINS6_IJSA_SA_SA_EEES9_SD_SF_Li256ELb0ELb0ELb0ELb0EEENS1_30DynamicPersistentTileSchedulerILi256ELi32ELb0ELb0ELb1EEEEEEEEEvNT_6ParamsE:
	.zero		3584


//--------------------- .nv.constant0._ZN7cutlass13device_kernelIN5flash11enable_sm90INS1_16FlashAttnFwdSm90INS1_25CollectiveMainloopFwdSm90ILi2EN4cute5tupleIJNS5_1CILi1EEES8_S8_EEENS6_IJNS7_ILi128EEESA_NS7_ILi192EEEEEELi128ENS_6half_tEfNS_4arch4Sm90ELb1ELb0ELb0ELb1ELb0ELb0ELb0ELb1ELb1ELb0ELb0ELb0EEENS1_21CollectiveEpilogueFwdINS6_IJSA_SA_SA_EEES9_SD_SF_Li256ELb1ELb0ELb0ELb0EEENS1_36VarlenDynamicPersistentTileSchedulerILi128ELi128ELi256ELi32ELb0ELb0ELb1ELb1ELb1ELb1EEEEEEEEEvNT_6ParamsE --------------------------
	.section	.nv.constant0._ZN7cutlass13device_kernelIN5flash11enable_sm90INS1_16FlashAttnFwdSm90INS1_25CollectiveMainloopFwdSm90ILi2EN4cute5tupleIJNS5_1CILi1EEES8_S8_EEENS6_IJNS7_ILi128EEESA_NS7_ILi192EEEEEELi128ENS_6half_tEfNS_4arch4Sm90ELb1ELb0ELb0ELb1ELb0ELb0ELb0ELb1ELb1ELb0ELb0ELb0EEENS1_21CollectiveEpilogueFwdINS6_IJSA_SA_SA_EEES9_SD_SF_Li256ELb1ELb0ELb0ELb0EEENS1_36VarlenDynamicPersistentTileSchedulerILi128ELi128ELi256ELi32ELb0ELb0ELb1ELb1ELb1ELb1EEEEEEEEEvNT_6ParamsE,"a",@progbits
	.sectionflags	@""
	.align	4
.nv.constant0._ZN7cutlass13device_kernelIN5flash11enable_sm90INS1_16FlashAttnFwdSm90INS1_25CollectiveMainloopFwdSm90ILi2EN4cute5tupleIJNS5_1CILi1EEES8_S8_EEENS6_IJNS7_ILi128EEESA_NS7_ILi192EEEEEELi128ENS_6half_tEfNS_4arch4Sm90ELb1ELb0ELb0ELb1ELb0ELb0ELb0ELb1ELb1ELb0ELb0ELb0EEENS1_21CollectiveEpilogueFwdINS6_IJSA_SA_SA_EEES9_SD_SF_Li256ELb1ELb0ELb0ELb0EEENS1_36VarlenDynamicPersistentTileSchedulerILi128ELi128ELi256ELi32ELb0ELb0ELb1ELb1ELb1ELb1EEEEEEEEEvNT_6ParamsE:
	.zero		3200


//--------------------- .nv.constant0._ZN7cutlass13device_kernelIN5flash11enable_sm90INS1_16FlashAttnFwdSm90INS1_25CollectiveMainloopFwdSm90ILi2EN4cute5tupleIJNS5_1CILi1EEES8_S8_EEENS6_IJNS7_ILi128EEESA_NS7_ILi192EEEEEELi128ENS_6half_tEfNS_4arch4Sm90ELb1ELb0ELb0ELb1ELb0ELb1ELb0ELb1ELb1ELb0ELb0ELb0EEENS1_21CollectiveEpilogueFwdINS6_IJSA_SA_SA_EEES9_SD_SF_Li256ELb1ELb0ELb0ELb0EEENS1_36VarlenDynamicPersistentTileSchedulerILi128ELi128ELi256ELi32ELb0ELb0ELb1ELb1ELb1ELb1EEEEEEEEEvNT_6ParamsE --------------------------
	.section	.nv.constant0._ZN7cutlass13device_kernelIN5flash11enable_sm90INS1_16FlashAttnFwdSm90INS1_25CollectiveMainloopFwdSm90ILi2EN4cute5tupleIJNS5_1CILi1EEES8_S8_EEENS6_IJNS7_ILi128EEESA_NS7_ILi192EEEEEELi128ENS_6half_tEfNS_4arch4Sm90ELb1ELb0ELb0ELb1ELb0ELb1ELb0ELb1ELb1ELb0ELb0ELb0EEENS1_21CollectiveEpilogueFwdINS6_IJSA_SA_SA_EEES9_SD_SF_Li256ELb1ELb0ELb0ELb0EEENS1_36VarlenDynamicPersistentTileSchedulerILi128ELi128ELi256ELi32ELb0ELb0ELb1ELb1ELb1ELb1EEEEEEEEEvNT_6ParamsE,"a",@progbits
	.sectionflags	@""
	.align	4
.nv.constant0._ZN7cutlass13device_kernelIN5flash11enable_sm90INS1_16FlashAttnFwdSm90INS1_25CollectiveMainloopFwdSm90ILi2EN4cute5tupleIJNS5_1CILi1EEES8_S8_EEENS6_IJNS7_ILi128EEESA_NS7_ILi192EEEEEELi128ENS_6half_tEfNS_4arch4Sm90ELb1ELb0ELb0ELb1ELb0ELb1ELb0ELb1ELb1ELb0ELb0ELb0EEENS1_21CollectiveEpilogueFwdINS6_IJSA_SA_SA_EEES9_SD_SF_Li256ELb1ELb0ELb0ELb0EEENS1_36VarlenDynamicPersistentTileSchedulerILi128ELi128ELi256ELi32ELb0ELb0ELb1ELb1ELb1ELb1EEEEEEEEEvNT_6ParamsE:
	.zero		3200


//--------------------- .nv.constant0._ZN7cutlass13device_kernelIN5flash11enable_sm90INS1_16FlashAttnFwdSm90INS1_25CollectiveMainloopFwdSm90ILi2EN4cute5tupleIJNS5_1CILi1EEES8_S8_EEENS6_IJNS7_ILi64EEESA_SA_EEELi512ENS_6half_tEfNS_4arch4Sm90ELb0ELb0ELb0ELb0ELb0ELb0ELb0ELb0ELb0ELb0ELb0ELb0EEENS1_21CollectiveEpilogueFwdINS6_IJSA_NS7_ILi512EEESA_EEES9_SC_SE_Li256ELb0ELb0ELb0ELb0EEENS1_29StaticPersistentTileSchedulerILb0EEEEEEEEEvNT_6ParamsE --------------------------
	.section	.nv.constant0._ZN7cutlass13device_kernelIN5flash11enable_sm90INS1_16FlashAttnFwdSm90INS1_25CollectiveMainloopFwdSm90ILi2EN4cute5tupleIJNS5_1CILi1EEES8_S8_EEENS6_IJNS7_ILi64EEESA_SA_EEELi512ENS_6half_tEfNS_4arch4Sm90ELb0ELb0ELb0ELb0ELb0ELb0ELb0ELb0ELb0ELb0ELb0ELb0EEENS1_21CollectiveEpilogueFwdINS6_IJSA_NS7_ILi512EEESA_EEES9_SC_SE_Li256ELb0ELb0ELb0ELb0EEENS1_29StaticPersistentTileSchedulerILb0EEEEEEEEEvNT_6ParamsE,"a",@progbits
	.sectionflags	@""
	.align	4
.nv.constant0._ZN7cutlass13device_kernelIN5flash11enable_sm90INS1_16FlashAttnFwdSm90INS1_25CollectiveMainloopFwdSm90ILi2EN4cute5tupleIJNS5_1CILi1EEES8_S8_EEENS6_IJNS7_ILi64EEESA_SA_EEELi512ENS_6half_tEfNS_4arch4Sm90ELb0ELb0ELb0ELb0ELb0ELb0ELb0ELb0ELb0ELb0ELb0ELb0EEENS1_21CollectiveEpilogueFwdINS6_IJSA_NS7_ILi512EEESA_EEES9_SC_SE_Li256ELb0ELb0ELb0ELb0EEENS1_29StaticPersistentTileSchedulerILb0EEEEEEEEEvNT_6ParamsE:
	.zero		3584


//--------------------- .nv.constant0._ZN7cutlass13device_kernelIN5flash11enable_sm90INS1_16FlashAttnFwdSm90INS1_25CollectiveMainloopFwdSm90ILi2EN4cute5tupleIJNS5_1CILi1EEES8_S8_EEENS6_IJNS7_ILi64EEESA_SA_EEELi512ENS_6half_tEfNS_4arch4Sm90ELb0ELb0ELb0ELb0ELb0ELb0ELb1ELb0ELb0ELb0ELb0ELb0EEENS1_21CollectiveEpilogueFwdINS6_IJSA_NS7_ILi512EEESA_EEES9_SC_SE_Li256ELb0ELb0ELb0ELb0EEENS1_29StaticPersistentTileSchedulerILb0EEEEEEEEEvNT_6ParamsE --------------------------
	.section	.nv.constant0._ZN7cutlass13device_kernelIN5flash11enable_sm90INS1_16FlashAttnFwdSm90INS1_25CollectiveMainloopFwdSm90ILi2EN4cute5tupleIJNS5_1CILi1EEES8_S8_EEENS6_IJNS7_ILi64EEESA_SA_EEELi512ENS_6half_tEfNS_4arch4Sm90ELb0ELb0ELb0ELb0ELb0ELb0ELb1ELb0ELb0ELb0ELb0ELb0EEENS1_21CollectiveEpilogueFwdINS6_IJSA_NS7_ILi512EEESA_EEES9_SC_SE_Li256ELb0ELb0ELb0ELb0EEENS1_29StaticPersistentTileSchedulerILb0EEEEEEEEEvNT_6ParamsE,"a",@progbits
	.sectionflags	@""
	.align	4
.nv.constant0._ZN7cutlass13device_kernelIN5flash11enable_sm90INS1_16FlashAttnFwdSm90INS1_25CollectiveMainloopFwdSm90ILi2EN4cute5tupleIJNS5_1CILi1EEES8_S8_EEENS6_IJNS7_ILi64EEESA_SA_EEELi512ENS_6half_tEfNS_4arch4Sm90ELb0ELb0ELb0ELb0ELb0ELb0ELb1ELb0ELb0ELb0ELb0ELb0EEENS1_21CollectiveEpilogueFwdINS6_IJSA_NS7_ILi512EEESA_EEES9_SC_SE_Li256ELb0ELb0ELb0ELb0EEENS1_29StaticPersistentTileSchedulerILb0EEEEEEEEEvNT_6ParamsE:
	.zero		3840


//--------------------- .nv.constant0._ZN7cutlass13device_kernelIN5flash11enable_sm90INS1_16FlashAttnFwdSm90INS1_25CollectiveMainloopFwdSm90ILi2EN4cute5tupleIJNS5_1CILi1EEES8_S8_EEENS6_IJNS7_ILi64EEESA_SA_EEELi512ENS_6half_tEfNS_4arch4Sm90ELb0ELb0ELb0ELb1ELb0ELb0ELb0ELb0ELb0ELb0ELb0ELb0EEENS1_21CollectiveEpilogueFwdINS6_IJSA_NS7_ILi512EEESA_EEES9_SC_SE_Li256ELb1ELb0ELb0ELb0EEENS1_36VarlenDynamicPersistentTileSchedulerILi64ELi64ELi256ELi32ELb0ELb0ELb1ELb0ELb1ELb1EEEEEEEEEvNT_6ParamsE --------------------------
	.section	.nv.constant0._ZN7cutlass13device_kernelIN5flash11enable_sm90INS1_16FlashAttnFwdSm90INS1_25CollectiveMainloopFwdSm90ILi2EN4cute5tupleIJNS5_1CILi1EEES8_S8_EEENS6_IJNS7_ILi64EEESA_SA_EEELi512ENS_6half_tEfNS_4arch4Sm90ELb0ELb0ELb0ELb1ELb0ELb0ELb0ELb0ELb0ELb0ELb0ELb0EEENS1_21CollectiveEpilogueFwdINS6_IJSA_NS7_ILi512EEESA_EEES9_SC_SE_Li256ELb1ELb0ELb0ELb0EEENS1_36VarlenDynamicPersistentTileSchedulerILi64ELi64ELi256ELi32ELb0ELb0ELb1ELb0ELb1ELb1EEEEEEEEEvNT_6ParamsE,"a",@progbits
	.sectionflags	@""
	.align	4
.nv.constant0._ZN7cutlass13device_kernelIN5flash11enable_sm90INS1_16FlashAttnFwdSm90INS1_25CollectiveMainloopFwdSm90ILi2EN4cute5tupleIJNS5_1CILi1EEES8_S8_EEENS6_IJNS7_ILi64EEESA_SA_EEELi512ENS_6half_tEfNS_4arch4Sm90ELb0ELb0ELb0ELb1ELb0ELb0ELb0ELb0ELb0ELb0ELb0ELb0EEENS1_21CollectiveEpilogueFwdINS6_IJSA_NS7_ILi512EEESA_EEES9_SC_SE_Li256ELb1ELb0ELb0ELb0EEENS1_36VarlenDynamicPersistentTileSchedulerILi64ELi64ELi256ELi32ELb0ELb0ELb1ELb0ELb1ELb1EEEEEEEEEvNT_6ParamsE:
	.zero		3200


//--------------------- .nv.constant0._ZN7cutlass13device_kernelIN5flash11enable_sm90INS1_16FlashAttnFwdSm90INS1_25CollectiveMainloopFwdSm90ILi2EN4cute5tupleIJNS5_1CILi1EEES8_S8_EEENS6_IJNS7_ILi64EEESA_SA_EEELi512ENS_6half_tEfNS_4arch4Sm90ELb0ELb0ELb0ELb1ELb0ELb1ELb0ELb0ELb0ELb0ELb0ELb0EEENS1_21CollectiveEpilogueFwdINS6_IJSA_NS7_ILi512EEESA_EEES9_SC_SE_Li256ELb1ELb0ELb0ELb0EEENS1_36VarlenDynamicPersistentTileSchedulerILi64ELi64ELi256ELi32ELb0ELb0ELb1ELb0ELb1ELb1EEEEEEEEEvNT_6ParamsE --------------------------
	.section	.nv.constant0._ZN7cutlass13device_kernelIN5flash11enable_sm90INS1_16FlashAttnFwdSm90INS1_25CollectiveMainloopFwdSm90ILi2EN4cute5tupleIJNS5_1CILi1EEES8_S8_EEENS6_IJNS7_ILi64EEESA_SA_EEELi512ENS_6half_tEfNS_4arch4Sm90ELb0ELb0ELb0ELb1ELb0ELb1ELb0ELb0ELb0ELb0ELb0ELb0EEENS1_21CollectiveEpilogueFwdINS6_IJSA_NS7_ILi512EEESA_EEES9_SC_SE_Li256ELb1ELb0ELb0ELb0EEENS1_36VarlenDynamicPersistentTileSchedulerILi64ELi64ELi256ELi32ELb0ELb0ELb1ELb0ELb1ELb1EEEEEEEEEvNT_6ParamsE,"a",@progbits
	.sectionflags	@""
	.align	4
.nv.constant0._ZN7cutlass13device_kernelIN5flash11enable_sm90INS1_16FlashAttnFwdSm90INS1_25CollectiveMainloopFwdSm90ILi2EN4cute5tupleIJNS5_1CILi1EEES8_S8_EEENS6_IJNS7_ILi64EEESA_SA_EEELi512ENS_6half_tEfNS_4arch4Sm90ELb0ELb0ELb0ELb1ELb0ELb1ELb0ELb0ELb0ELb0ELb0ELb0EEENS1_21CollectiveEpilogueFwdINS6_IJSA_NS7_ILi512EEESA_EEES9_SC_SE_Li256ELb1ELb0ELb0ELb0EEENS1_36VarlenDynamicPersistentTileSchedulerILi64ELi64ELi256ELi32ELb0ELb0ELb1ELb0ELb1ELb1EEEEEEEEEvNT_6ParamsE:
	.zero		3200


//--------------------- .nv.constant0._ZN7cutlass13device_kernelIN5flash11enable_sm90INS1_16FlashAttnFwdSm90INS1_25CollectiveMainloopFwdSm90ILi2EN4cute5tupleIJNS5_1CILi1EEES8_S8_EEENS6_IJNS7_ILi64EEESA_SA_EEELi512ENS_6half_tEfNS_4arch4Sm90ELb0ELb0ELb0ELb1ELb0ELb0ELb1ELb0ELb0ELb0ELb0ELb0EEENS1_21CollectiveEpilogueFwdINS6_IJSA_NS7_ILi512EEESA_EEES9_SC_SE_Li256ELb1ELb0ELb0ELb0EEENS1_36VarlenDynamicPersistentTileSchedulerILi64ELi64ELi256ELi32ELb0ELb0ELb1ELb0ELb1ELb1EEEEEEEEEvNT_6ParamsE --------------------------
	.section	.nv.constant0._ZN7cutlass13device_kernelIN5flash11enable_sm90INS1_16FlashAttnFwdSm90INS1_25CollectiveMainloopFwdSm90ILi2EN4cute5tupleIJNS5_1CILi1EEES8_S8_EEENS6_IJNS7_ILi64EEESA_SA_EEELi512ENS_6half_tEfNS_4arch4Sm90ELb0ELb0ELb0ELb1ELb0ELb0ELb1ELb0ELb0ELb0ELb0ELb0EEENS1_21CollectiveEpilogueFwdINS6_IJSA_NS7_ILi512EEESA_EEES9_SC_SE_Li256ELb1ELb0ELb0ELb0EEENS1_36VarlenDynamicPersistentTileSchedulerILi64ELi64ELi256ELi32ELb0ELb0ELb1ELb0ELb1ELb1EEEEEEEEEvNT_6ParamsE,"a",@progbits
	.sectionflags	@""
	.align	4
.nv.constant0._ZN7cutlass13device_kernelIN5flash11enable_sm90INS1_16FlashAttnFwdSm90INS1_25CollectiveMainloopFwdSm90ILi2EN4cute5tupleIJNS5_1CILi1EEES8_S8_EEENS6_IJNS7_ILi64EEESA_SA_EEELi512ENS_6half_tEfNS_4arch4Sm90ELb0ELb0ELb0ELb1ELb0ELb0ELb1ELb0ELb0ELb0ELb0ELb0EEENS1_21CollectiveEpilogueFwdINS6_IJSA_NS7_ILi512EEESA_EEES9_SC_SE_Li256ELb1ELb0ELb0ELb0EEENS1_36VarlenDynamicPersistentTileSchedulerILi64ELi64ELi256ELi32ELb0ELb0ELb1ELb0ELb1ELb1EEEEEEEEEvNT_6ParamsE:
	.zero		3456


//--------------------- .nv.constant0._ZN7cutlass13device_kernelIN5flash11enable_sm90INS1_16FlashAttnFwdSm90INS1_25CollectiveMainloopFwdSm90ILi2EN4cute5tupleIJNS5_1CILi1EEES8_S8_EEENS6_IJNS7_ILi64EEESA_SA_EEELi512ENS_6half_tEfNS_4arch4Sm90ELb0ELb0ELb0ELb1ELb0ELb1ELb1ELb0ELb0ELb0ELb0ELb0EEENS1_21CollectiveEpilogueFwdINS6_IJSA_NS7_ILi512EEESA_EEES9_SC_SE_Li256ELb1ELb0ELb0ELb0EEENS1_36VarlenDynamicPersistentTileSchedulerILi64ELi64ELi256ELi32ELb0ELb0ELb1ELb0ELb1ELb1EEEEEEEEEvNT_6ParamsE --------------------------
	.section	.nv.constant0._ZN7cutlass13device_kernelIN5flash11enable_sm90INS1_16FlashAttnFwdSm90INS1_25CollectiveMainloopFwdSm90ILi2EN4cute5tupleIJNS5_1CILi1EEES8_S8_EEENS6_IJNS7_ILi64EEESA_SA_EEELi512ENS_6half_tEfNS_4arch4Sm90ELb0ELb0ELb0ELb1ELb0ELb1ELb1ELb0ELb0ELb0ELb0ELb0EEENS1_21CollectiveEpilogueFwdINS6_IJSA_NS7_ILi512EEESA_EEES9_SC_SE_Li256ELb1ELb0ELb0ELb0EEENS1_36VarlenDynamicPersistentTileSchedulerILi64ELi64ELi256ELi32ELb0ELb0ELb1ELb0ELb1ELb1EEEEEEEEEvNT_6ParamsE,"a",@progbits
	.sectionflags	@""
	.align	4
.nv.constant0._ZN7cutlass13device_kernelIN5flash11enable_sm90INS1_16FlashAttnFwdSm90INS1_25CollectiveMainloopFwdSm90ILi2EN4cute5tupleIJNS5_1CILi1EEES8_S8_EEENS6_IJNS7_ILi64EEESA_SA_EEELi512ENS_6half_tEfNS_4arch4Sm90ELb0ELb0ELb0ELb1ELb0ELb1ELb1ELb0ELb0ELb0ELb0ELb0EEENS1_21CollectiveEpilogueFwdINS6_IJSA_NS7_ILi512EEESA_EEES9_SC_SE_Li256ELb1ELb0ELb0ELb0EEENS1_36VarlenDynamicPersistentTileSchedulerILi64ELi64ELi256ELi32ELb0ELb0ELb1ELb0ELb1ELb1EEEEEEEEEvNT_6ParamsE:
	.zero		3456


//--------------------- .nv.constant0._ZN7cutlass13device_kernelIN5flash11enable_sm90INS1_16FlashAttnFwdSm90INS1_25CollectiveMainloopFwdSm90ILi2EN4cute5tupleIJNS5_1CILi1EEES8_S8_EEENS6_IJNS7_ILi64EEESA_SA_EEELi512ENS_6half_tEfNS_4arch4Sm90ELb0ELb1ELb0ELb0ELb0ELb0ELb0ELb0ELb0ELb0ELb0ELb0EEENS1_21CollectiveEpilogueFwdINS6_IJSA_NS7_ILi512EEESA_EEES9_SC_SE_Li256ELb0ELb0ELb0ELb0EEENS1_30DynamicPersistentTileSchedulerILi256ELi32ELb0ELb0ELb1EEEEEEEEEvNT_6ParamsE --------------------------
	.section	.nv.constant0._ZN7cutlass13device_kernelIN5flash11enable_sm90INS1_16FlashAttnFwdSm90INS1_25CollectiveMainloopFwdSm90ILi2EN4cute5tupleIJNS5_1CILi1EEES8_S8_EEENS6_IJNS7_ILi64EEESA_SA_EEELi512ENS_6half_tEfNS_4arch4Sm90ELb0ELb1ELb0ELb0ELb0ELb0ELb0ELb0ELb0ELb0ELb0ELb0EEENS1_21CollectiveEpilogueFwdINS6_IJSA_NS7_ILi512EEESA_EEES9_SC_SE_Li256ELb0ELb0ELb0ELb0EEENS1_30DynamicPersistentTileSchedulerILi256ELi32ELb0ELb0ELb1EEEEEEEEEvNT_6ParamsE,"a",@progbits
	.sectionflags	@""
	.align	4
.nv.constant0._ZN7cutlass13device_kernelIN5flash11enable_sm90INS1_16FlashAttnFwdSm90INS1_25CollectiveMainloopFwdSm90ILi2EN4cute5tupleIJNS5_1CILi1EEES8_S8_EEENS6_IJNS7_ILi64EEESA_SA_EEELi512ENS_6half_tEfNS_4arch4Sm90ELb0ELb1ELb0ELb0ELb0ELb0ELb0ELb0ELb0ELb0ELb0ELb0EEENS1_21CollectiveEpilogueFwdINS6_IJSA_NS7_ILi512EEESA_EEES9_SC_SE_Li256ELb0ELb0ELb0ELb0EEENS1_30DynamicPersistentTileSchedulerILi256ELi32ELb0ELb0ELb1EEEEEEEEEvNT_6ParamsE:
	.zero		3584


//--------------------- .nv.constant0._ZN7cutlass13device_kernelIN5flash11enable_sm90INS1_16FlashAttnFwdSm90INS1_25CollectiveMainloopFwdSm90ILi2EN4cute5tupleIJNS5_1CILi1EEES8_S8_EEENS6_IJNS7_ILi64EEESA_SA_EEELi512ENS_6half_tEfNS_4arch4Sm90ELb0ELb1ELb0ELb0ELb0ELb0ELb1ELb0ELb0ELb0ELb0ELb0EEENS1_21CollectiveEpilogueFwdINS6_IJSA_NS7_ILi512EEESA_EEES9_SC_SE_Li256ELb0ELb0ELb0ELb0EEENS1_30DynamicPersistentTileSchedulerILi256ELi32ELb0ELb0ELb1EEEEEEEEEvNT_6ParamsE --------------------------
	.section	.nv.constant0._ZN7cutlass13device_kernelIN5flash11enable_sm90INS1_16FlashAttnFwdSm90INS1_25CollectiveMainloopFwdSm90ILi2EN4cute5tupleIJNS5_1CILi1EEES8_S8_EEENS6_IJNS7_ILi64EEESA_SA_EEELi512ENS_6half_tEfNS_4arch4Sm90ELb0ELb1ELb0ELb0ELb0ELb0ELb1ELb0ELb0ELb0ELb0ELb0EEENS1_21CollectiveEpilogueFwdINS6_IJSA_NS7_ILi512EEESA_EEES9_SC_SE_Li256ELb0ELb0ELb0ELb0EEENS1_30DynamicPersistentTileSchedulerILi256ELi32ELb0ELb0ELb1EEEEEEEEEvNT_6ParamsE,"a",@progbits
	.sectionflags	@""
	.align	4
.nv.constant0._ZN7cutlass13device_kernelIN5flash11enable_sm90INS1_16FlashAttnFwdSm90INS1_25CollectiveMainloopFwdSm90ILi2EN4cute5tupleIJNS5_1CILi1EEES8_S8_EEENS6_IJNS7_ILi64EEESA_SA_EEELi512ENS_6half_tEfNS_4arch4Sm90ELb0ELb1ELb0ELb0ELb0ELb0ELb1ELb0ELb0ELb0ELb0ELb0EEENS1_21CollectiveEpilogueFwdINS6_IJSA_NS7_ILi512EEESA_EEES9_SC_SE_Li256ELb0ELb0ELb0ELb0EEENS1_30DynamicPersistentTileSchedulerILi256ELi32ELb0ELb0ELb1EEEEEEEEEvNT_6ParamsE:
	.zero		3840


//--------------------- .nv.constant0._ZN7cutlass13device_kernelIN5flash11enable_sm90INS1_16FlashAttnFwdSm90INS1_25CollectiveMainloopFwdSm90ILi2EN4cute5tupleIJNS5_1CILi1EEES8_S8_EEENS6_IJNS7_ILi64EEESA_SA_EEELi512ENS_6half_tEfNS_4arch4Sm90ELb0ELb1ELb0ELb1ELb0ELb0ELb0ELb0ELb0ELb0ELb0ELb0EEENS1_21CollectiveEpilogueFwdINS6_IJSA_NS7_ILi512EEESA_EEES9_SC_SE_Li256ELb1ELb0ELb0ELb0EEENS1_36VarlenDynamicPersistentTileSchedulerILi64ELi64ELi256ELi32ELb0ELb0ELb1ELb1ELb0ELb1EEEEEEEEEvNT_6ParamsE --------------------------
	.section	.nv.constant0._ZN7cutlass13device_kernelIN5flash11enable_sm90INS1_16FlashAttnFwdSm90INS1_25CollectiveMainloopFwdSm90ILi2EN4cute5tupleIJNS5_1CILi1EEES8_S8_EEENS6_IJNS7_ILi64EEESA_SA_EEELi512ENS_6half_tEfNS_4arch4Sm90ELb0ELb1ELb0ELb1ELb0ELb0ELb0ELb0ELb0ELb0ELb0ELb0EEENS1_21CollectiveEpilogueFwdINS6_IJSA_NS7_ILi512EEESA_EEES9_SC_SE_Li256ELb1ELb0ELb0ELb0EEENS1_36VarlenDynamicPersistentTileSchedulerILi64ELi64ELi256ELi32ELb0ELb0ELb1ELb1ELb0ELb1EEEEEEEEEvNT_6ParamsE,"a",@progbits
	.sectionflags	@""
	.align	4
.nv.constant0._ZN7cutlass13device_kernelIN5flash11enable_sm90INS1_16FlashAttnFwdSm90INS1_25CollectiveMainloopFwdSm90ILi2EN4cute5tupleIJNS5_1CILi1EEES8_S8_EEENS6_IJNS7_ILi64EEESA_SA_EEELi512ENS_6half_tEfNS_4arch4Sm90ELb0ELb1ELb0ELb1ELb0ELb0ELb0ELb0ELb0ELb0ELb0ELb0EEENS1_21CollectiveEpilogueFwdINS6_IJSA_NS7_ILi512EEESA_EEES9_SC_SE_Li256ELb1ELb0ELb0ELb0EEENS1_36VarlenDynamicPersistentTileSchedulerILi64ELi64ELi256ELi32ELb0ELb0ELb1ELb1ELb0ELb1EEEEEEEEEvNT_6ParamsE:
	.zero		3200


//--------------------- .nv.constant0._ZN7cutlass13device_kernelIN5flash11enable_sm90INS1_16FlashAttnFwdSm90INS1_25CollectiveMainloopFwdSm90ILi2EN4cute5tupleIJNS5_1CILi1EEES8_S8_EEENS6_IJNS7_ILi64EEESA_SA_EEELi512ENS_6half_tEfNS_4arch4Sm90ELb0ELb1ELb0ELb1ELb0ELb1ELb0ELb0ELb0ELb0ELb0ELb0EEENS1_21CollectiveEpilogueFwdINS6_IJSA_NS7_ILi512EEESA_EEES9_SC_SE_Li256ELb1ELb0ELb0ELb0EEENS1_36VarlenDynamicPersistentTileSchedulerILi64ELi64ELi256ELi32ELb0ELb0ELb1ELb1ELb0ELb1EEEEEEEEEvNT_6ParamsE --------------------------
	.section	.nv.constant0._ZN7cutlass13device_kernelIN5flash11enable_sm90INS1_16FlashAttnFwdSm90INS1_25CollectiveMainloopFwdSm90ILi2EN4cute5tupleIJNS5_1CILi1EEES8_S8_EEENS6_IJNS7_ILi64EEESA_SA_EEELi512ENS_6half_tEfNS_4arch4Sm90ELb0ELb1ELb0ELb1ELb0ELb1ELb0ELb0ELb0ELb0ELb0ELb0EEENS1_21CollectiveEpilogueFwdINS6_IJSA_NS7_ILi512EEESA_EEES9_SC_SE_Li256ELb1ELb0ELb0ELb0EEENS1_36VarlenDynamicPersistentTileSchedulerILi64ELi64ELi256ELi32ELb0ELb0ELb1ELb1ELb0ELb1EEEEEEEEEvNT_6ParamsE,"a",@progbits
	.sectionflags	@""
	.align	4
.nv.constant0._ZN7cutlass13device_kernelIN5flash11enable_sm90INS1_16FlashAttnFwdSm90INS1_25CollectiveMainloopFwdSm90ILi2EN4cute5tupleIJNS5_1CILi1EEES8_S8_EEENS6_IJNS7_ILi64EEESA_SA_EEELi512ENS_6half_tEfNS_4arch4Sm90ELb0ELb1ELb0ELb1ELb0ELb1ELb0ELb0ELb0ELb0ELb0ELb0EEENS1_21CollectiveEpilogueFwdINS6_IJSA_NS7_ILi512EEESA_EEES9_SC_SE_Li256ELb1ELb0ELb0ELb0EEENS1_36VarlenDynamicPersistentTileSchedulerILi64ELi64ELi256ELi32ELb0ELb0ELb1ELb1ELb0ELb1EEEEEEEEEvNT_6ParamsE:
	.zero		3200


//--------------------- .nv.constant0._ZN7cutlass13device_kernelIN5flash11enable_sm90INS1_16FlashAttnFwdSm90INS1_25CollectiveMainloopFwdSm90ILi2EN4cute5tupleIJNS5_1CILi1EEES8_S8_EEENS6_IJNS7_ILi64EEESA_SA_EEELi512ENS_6half_tEfNS_4arch4Sm90ELb0ELb1ELb0ELb1ELb0ELb0ELb1ELb0ELb0ELb0ELb0ELb0EEENS1_21CollectiveEpilogueFwdINS6_IJSA_NS7_ILi512EEESA_EEES9_SC_SE_Li256ELb1ELb0ELb0ELb0EEENS1_36VarlenDynamicPersistentTileSchedulerILi64ELi64ELi256ELi32ELb0ELb0ELb1ELb1ELb0ELb1EEEEEEEEEvNT_6ParamsE --------------------------
	.section	.nv.constant0._ZN7cutlass13device_kernelIN5flash11enable_sm90INS1_16FlashAttnFwdSm90INS1_25CollectiveMainloopFwdSm90ILi2EN4cute5tupleIJNS5_1CILi1EEES8_S8_EEENS6_IJNS7_ILi64EEESA_SA_EEELi512ENS_6half_tEfNS_4arch4Sm90ELb0ELb1ELb0ELb1ELb0ELb0ELb1ELb0ELb0ELb0ELb0ELb0EEENS1_21CollectiveEpilogueFwdINS6_IJSA_NS7_ILi512EEESA_EEES9_SC_SE_Li256ELb1ELb0ELb0ELb0EEENS1_36VarlenDynamicPersistentTileSchedulerILi64ELi64ELi256ELi32ELb0ELb0ELb1ELb1ELb0ELb1EEEEEEEEEvNT_6ParamsE,"a",@progbits
	.sectionflags	@""
	.align	4
.nv.constant0._ZN7cutlass13device_kernelIN5flash11enable_sm90INS1_16FlashAttnFwdSm90INS1_25CollectiveMainloopFwdSm90ILi2EN4cute5tupleIJNS5_1CILi1EEES8_S8_EEENS6_IJNS7_ILi64EEESA_SA_EEELi512ENS_6half_tEfNS_4arch4Sm90ELb0ELb1ELb0ELb1ELb0ELb0ELb1ELb0ELb0ELb0ELb0ELb0EEENS1_21CollectiveEpilogueFwdINS6_IJSA_NS7_ILi512EEESA_EEES9_SC_SE_Li256ELb1ELb0ELb0ELb0EEENS1_36VarlenDynamicPersistentTileSchedulerILi64ELi64ELi256ELi32ELb0ELb0ELb1ELb1ELb0ELb1EEEEEEEEEvNT_6ParamsE:
	.zero		3456


//--------------------- .nv.constant0._ZN7cutlass13device_kernelIN5flash11enable_sm90INS1_16FlashAttnFwdSm90INS1_25CollectiveMainloopFwdSm90ILi2EN4cute5tupleIJNS5_1CILi1EEES8_S8_EEENS6_IJNS7_ILi64EEESA_SA_EEELi512ENS_6half_tEfNS_4arch4Sm90ELb0ELb1ELb0ELb1ELb0ELb1ELb1ELb0ELb0ELb0ELb0ELb0EEENS1_21CollectiveEpilogueFwdINS6_IJSA_NS7_ILi512EEESA_EEES9_SC_SE_Li256ELb1ELb0ELb0ELb0EEENS1_36VarlenDynamicPersistentTileSchedulerILi64ELi64ELi256ELi32ELb0ELb0ELb1ELb1ELb0ELb1EEEEEEEEEvNT_6ParamsE --------------------------
	.section	.nv.constant0._ZN7cutlass13device_kernelIN5flash11enable_sm90INS1_16FlashAttnFwdSm90INS1_25CollectiveMainloopFwdSm90ILi2EN4cute5tupleIJNS5_1CILi1EEES8_S8_EEENS6_IJNS7_ILi64EEESA_SA_EEELi512ENS_6half_tEfNS_4arch4Sm90ELb0ELb1ELb0ELb1ELb0ELb1ELb1ELb0ELb0ELb0ELb0ELb0EEENS1_21CollectiveEpilogueFwdINS6_IJSA_NS7_ILi512EEESA_EEES9_SC_SE_Li256ELb1ELb0ELb0ELb0EEENS1_36VarlenDynamicPersistentTileSchedulerILi64ELi64ELi256ELi32ELb0ELb0ELb1ELb1ELb0ELb1EEEEEEEEEvNT_6ParamsE,"a",@progbits
	.sectionflags	@""
	.align	4
.nv.constant0._ZN7cutlass13device_kernelIN5flash11enable_sm90INS1_16FlashAttnFwdSm90INS1_25CollectiveMainloopFwdSm90ILi2EN4cute5tupleIJNS5_1CILi1EEES8_S8_EEENS6_IJNS7_ILi64EEESA_SA_EEELi512ENS_6half_tEfNS_4arch4Sm90ELb0ELb1ELb0ELb1ELb0ELb1ELb1ELb0ELb0ELb0ELb0ELb0EEENS1_21CollectiveEpilogueFwdINS6_IJSA_NS7_ILi512EEESA_EEES9_SC_SE_Li256ELb1ELb0ELb0ELb0EEENS1_36VarlenDynamicPersistentTileSchedulerILi64ELi64ELi256ELi32ELb0ELb0ELb1ELb1ELb0ELb1EEEEEEEEEvNT_6ParamsE:
	.zero		3456


//--------------------- .nv.constant0._ZN7cutlass13device_kernelIN5flash11enable_sm90INS1_16FlashAttnFwdSm90INS1_25CollectiveMainloopFwdSm90ILi2EN4cute5tupleIJNS5_1CILi1EEES8_S8_EEENS6_IJNS7_ILi64EEESA_SA_EEELi512ENS_6half_tEfNS_4arch4Sm90ELb1ELb0ELb0ELb0ELb0ELb0ELb0ELb0ELb0ELb0ELb0ELb0EEENS1_21CollectiveEpilogueFwdINS6_IJSA_NS7_ILi512EEESA_EEES9_SC_SE_Li256ELb0ELb0ELb0ELb0EEENS1_30DynamicPersistentTileSchedulerILi256ELi32ELb0ELb0ELb1EEEEEEEEEvNT_6ParamsE --------------------------
	.section	.nv.constant0._ZN7cutlass13device_kernelIN5flash11enable_sm90INS1_16FlashAttnFwdSm90INS1_25CollectiveMainloopFwdSm90ILi2EN4cute5tupleIJNS5_1CILi1EEES8_S8_EEENS6_IJNS7_ILi64EEESA_SA_EEELi512ENS_6half_tEfNS_4arch4Sm90ELb1ELb0ELb0ELb0ELb0ELb0ELb0ELb0ELb0ELb0ELb0ELb0EEENS1_21CollectiveEpilogueFwdINS6_IJSA_NS7_ILi512EEESA_EEES9_SC_SE_Li256ELb0ELb0ELb0ELb0EEENS1_30DynamicPersistentTileSchedulerILi256ELi32ELb0ELb0ELb1EEEEEEEEEvNT_6ParamsE,"a",@progbits
	.sectionflags	@""
	.align	4
.nv.constant0._ZN7cutlass13device_kernelIN5flash11enable_sm90INS1_16FlashAttnFwdSm90INS1_25CollectiveMainloopFwdSm90ILi2EN4cute5tupleIJNS5_1CILi1EEES8_S8_EEENS6_IJNS7_ILi64EEESA_SA_EEELi512ENS_6half_tEfNS_4arch4Sm90ELb1ELb0ELb0ELb0ELb0ELb0ELb0ELb0ELb0ELb0ELb0ELb0EEENS1_21CollectiveEpilogueFwdINS6_IJSA_NS7_ILi512EEESA_EEES9_SC_SE_Li256ELb0ELb0ELb0ELb0EEENS1_30DynamicPersistentTileSchedulerILi256ELi32ELb0ELb0ELb1EEEEEEEEEvNT_6ParamsE:
	.zero		3584


//--------------------- .nv.constant0._ZN7cutlass13device_kernelIN5flash11enable_sm90INS1_16FlashAttnFwdSm90INS1_25CollectiveMainloopFwdSm90ILi2EN4cute5tupleIJNS5_1CILi1EEES8_S8_EEENS6_IJNS7_ILi64EEESA_SA_EEELi512ENS_6half_tEfNS_4arch4Sm90ELb1ELb0ELb0ELb0ELb0ELb0ELb1ELb0ELb0ELb0ELb0ELb0EEENS1_21CollectiveEpilogueFwdINS6_IJSA_NS7_ILi512EEESA_EEES9_SC_SE_Li256ELb0ELb0ELb0ELb0EEENS1_30DynamicPersistentTileSchedulerILi256ELi32ELb0ELb0ELb1EEEEEEEEEvNT_6ParamsE --------------------------
	.section	.nv.constant0._ZN7cutlass13device_kernelIN5flash11enable_sm90INS1_16FlashAttnFwdSm90INS1_25CollectiveMainloopFwdSm90ILi2EN4cute5tupleIJNS5_1CILi1EEES8_S8_EEENS6_IJNS7_ILi64EEESA_SA_EEELi512ENS_6half_tEfNS_4arch4Sm90ELb1ELb0ELb0ELb0ELb0ELb0ELb1ELb0ELb0ELb0ELb0ELb0EEENS1_21CollectiveEpilogueFwdINS6_IJSA_NS7_ILi512EEESA_EEES9_SC_SE_Li256ELb0ELb0ELb0ELb0EEENS1_30DynamicPersistentTileSchedulerILi256ELi32ELb0ELb0ELb1EEEEEEEEEvNT_6ParamsE,"a",@progbits
	.sectionflags	@""
	.align	4
.nv.constant0._ZN7cutlass13device_kernelIN5flash11enable_sm90INS1_16FlashAttnFwdSm90INS1_25CollectiveMainloopFwdSm90ILi2EN4cute5tupleIJNS5_1CILi1EEES8_S8_EEENS6_IJNS7_ILi64EEESA_SA_EEELi512ENS_6half_tEfNS_4arch4Sm90ELb1ELb0ELb0ELb0ELb0ELb0ELb1ELb0ELb0ELb0ELb0ELb0EEENS1_21CollectiveEpilogueFwdINS6_IJSA_NS7_ILi512EEESA_EEES9_SC_SE_Li256ELb0ELb0ELb0ELb0EEENS1_30DynamicPersistentTileSchedulerILi256ELi32ELb0ELb0ELb1EEEEEEEEEvNT_6ParamsE:
	.zero		3840


//--------------------- .nv.constant0._ZN7cutlass13device_kernelIN5flash11enable_sm90INS1_16FlashAttnFwdSm90INS1_25CollectiveMainloopFwdSm90ILi2EN4cute5tupleIJNS5_1CILi1EEES8_S8_EEENS6_IJNS7_ILi64EEESA_SA_EEELi512ENS_6half_tEfNS_4arch4Sm90ELb1ELb0ELb0ELb1ELb0ELb0ELb0ELb0ELb0ELb0ELb0ELb0EEENS1_21CollectiveEpilogueFwdINS6_IJSA_NS7_ILi512EEESA_EEES9_SC_SE_Li256ELb1ELb0ELb0ELb0EEENS1_36VarlenDynamicPersistentTileSchedulerILi64ELi64ELi256ELi32ELb0ELb0ELb1ELb1ELb1ELb1EEEEEEEEEvNT_6ParamsE --------------------------
	.section	.nv.constant0._ZN7cutlass13device_kernelIN5flash11enable_sm90INS1_16FlashAttnFwdSm90INS1_25CollectiveMainloopFwdSm90ILi2EN4cute5tupleIJNS5_1CILi1EEES8_S8_EEENS6_IJNS7_ILi64EEESA_SA_EEELi512ENS_6half_tEfNS_4arch4Sm90ELb1ELb0ELb0ELb1ELb0ELb0ELb0ELb0ELb0ELb0ELb0ELb0EEENS1_21CollectiveEpilogueFwdINS6_IJSA_NS7_ILi512EEESA_EEES9_SC_SE_Li256ELb1ELb0ELb0ELb0EEENS1_36VarlenDynamicPersistentTileSchedulerILi64ELi64ELi256ELi32ELb0ELb0ELb1ELb1ELb1ELb1EEEEEEEEEvNT_6ParamsE,"a",@progbits
	.sectionflags	@""
	.align	4
.nv.constant0._ZN7cutlass13device_kernelIN5flash11enable_sm90INS1_16FlashAttnFwdSm90INS1_25CollectiveMainloopFwdSm90ILi2EN4cute5tupleIJNS5_1CILi1EEES8_S8_EEENS6_IJNS7_ILi64EEESA_SA_EEELi512ENS_6half_tEfNS_4arch4Sm90ELb1ELb0ELb0ELb1ELb0ELb0ELb0ELb0ELb0ELb0ELb0ELb0EEENS1_21CollectiveEpilogueFwdINS6_IJSA_NS7_ILi512EEESA_EEES9_SC_SE_Li256ELb1ELb0ELb0ELb0EEENS1_36VarlenDynamicPersistentTileSchedulerILi64ELi64ELi256ELi32ELb0ELb0ELb1ELb1ELb1ELb1EEEEEEEEEvNT_6ParamsE:
	.zero		3200


//--------------------- .nv.constant0._ZN7cutlass13device_kernelIN5flash11enable_sm90INS1_16FlashAttnFwdSm90INS1_25CollectiveMainloopFwdSm90ILi2EN4cute5tupleIJNS5_1CILi1EEES8_S8_EEENS6_IJNS7_ILi64EEESA_SA_EEELi512ENS_6half_tEfNS_4arch4Sm90ELb1ELb0ELb0ELb1ELb0ELb1ELb0ELb0ELb0ELb0ELb0ELb0EEENS1_21CollectiveEpilogueFwdINS6_IJSA_NS7_ILi512EEESA_EEES9_SC_SE_Li256ELb1ELb0ELb0ELb0EEENS1_36VarlenDynamicPersistentTileSchedulerILi64ELi64ELi256ELi32ELb0ELb0ELb1ELb1ELb1ELb1EEEEEEEEEvNT_6ParamsE --------------------------
	.section	.nv.constant0._ZN7cutlass13device_kernelIN5flash11enable_sm90INS1_16FlashAttnFwdSm90INS1_25CollectiveMainloopFwdSm90ILi2EN4cute5tupleIJNS5_1CILi1EEES8_S8_EEENS6_IJNS7_ILi64EEESA_SA_EEELi512ENS_6half_tEfNS_4arch4Sm90ELb1ELb0ELb0ELb1ELb0ELb1ELb0ELb0ELb0ELb0ELb0ELb0EEENS1_21CollectiveEpilogueFwdINS6_IJSA_NS7_ILi512EEESA_EEES9_SC_SE_Li256ELb1ELb0ELb0ELb0EEENS1_36VarlenDynamicPersistentTileSchedulerILi64ELi64ELi256ELi32ELb0ELb0ELb1ELb1ELb1ELb1EEEEEEEEEvNT_6ParamsE,"a",@progbits
	.sectionflags	@""
	.align	4
.nv.constant0._ZN7cutlass13device_kernelIN5flash11enable_sm90INS1_16FlashAttnFwdSm90INS1_25CollectiveMainloopFwdSm90ILi2EN4cute5tupleIJNS5_1CILi1EEES8_S8_EEENS6_IJNS7_ILi64EEESA_SA_EEELi512ENS_6half_tEfNS_4arch4Sm90ELb1ELb0ELb0ELb1ELb0ELb1ELb0ELb0ELb0ELb0ELb0ELb0EEENS1_21CollectiveEpilogueFwdINS6_IJSA_NS7_ILi512EEESA_EEES9_SC_SE_Li256ELb1ELb0ELb0ELb0EEENS1_36VarlenDynamicPersistentTileSchedulerILi64ELi64ELi256ELi32ELb0ELb0ELb1ELb1ELb1ELb1EEEEEEEEEvNT_6ParamsE:
	.zero		3200


//--------------------- .nv.constant0._ZN7cutlass13device_kernelIN5flash11enable_sm90INS1_16FlashAttnFwdSm90INS1_25CollectiveMainloopFwdSm90ILi2EN4cute5tupleIJNS5_1CILi1EEES8_S8_EEENS6_IJNS7_ILi64EEESA_SA_EEELi512ENS_6half_tEfNS_4arch4Sm90ELb1ELb0ELb0ELb1ELb0ELb0ELb1ELb0ELb0ELb0ELb0ELb0EEENS1_21CollectiveEpilogueFwdINS6_IJSA_NS7_ILi512EEESA_EEES9_SC_SE_Li256ELb1ELb0ELb0ELb0EEENS1_36VarlenDynamicPersistentTileSchedulerILi64ELi64ELi256ELi32ELb0ELb0ELb1ELb1ELb1ELb1EEEEEEEEEvNT_6ParamsE --------------------------
	.section	.nv.constant0._ZN7cutlass13device_kernelIN5flash11enable_sm90INS1_16FlashAttnFwdSm90INS1_25CollectiveMainloopFwdSm90ILi2EN4cute5tupleIJNS5_1CILi1EEES8_S8_EEENS6_IJNS7_ILi64EEESA_SA_EEELi512ENS_6half_tEfNS_4arch4Sm90ELb1ELb0ELb0ELb1ELb0ELb0ELb1ELb0ELb0ELb0ELb0ELb0EEENS1_21CollectiveEpilogueFwdINS6_IJSA_NS7_ILi512EEESA_EEES9_SC_SE_Li256ELb1ELb0ELb0ELb0EEENS1_36VarlenDynamicPersistentTileSchedulerILi64ELi64ELi256ELi32ELb0ELb0ELb1ELb1ELb1ELb1EEEEEEEEEvNT_6ParamsE,"a",@progbits
	.sectionflags	@""
	.align	4
.nv.constant0._ZN7cutlass13device_kernelIN5flash11enable_sm90INS1_16FlashAttnFwdSm90INS1_25CollectiveMainloopFwdSm90ILi2EN4cute5tupleIJNS5_1CILi1EEES8_S8_EEENS6_IJNS7_ILi64EEESA_SA_EEELi512ENS_6half_tEfNS_4arch4Sm90ELb1ELb0ELb0ELb1ELb0ELb0ELb1ELb0ELb0ELb0ELb0ELb0EEENS1_21CollectiveEpilogueFwdINS6_IJSA_NS7_ILi512EEESA_EEES9_SC_SE_Li256ELb1ELb0ELb0ELb0EEENS1_36VarlenDynamicPersistentTileSchedulerILi64ELi64ELi256ELi32ELb0ELb0ELb1ELb1ELb1ELb1EEEEEEEEEvNT_6ParamsE:
	.zero		3456


//--------------------- .nv.constant0._ZN7cutlass13device_kernelIN5flash11enable_sm90INS1_16FlashAttnFwdSm90INS1_25CollectiveMainloopFwdSm90ILi2EN4cute5tupleIJNS5_1CILi1EEES8_S8_EEENS6_IJNS7_ILi64EEESA_SA_EEELi512ENS_6half_tEfNS_4arch4Sm90ELb1ELb0ELb0ELb1ELb0ELb1ELb1ELb0ELb0ELb0ELb0ELb0EEENS1_21CollectiveEpilogueFwdINS6_IJSA_NS7_ILi512EEESA_EEES9_SC_SE_Li256ELb1ELb0ELb0ELb0EEENS1_36VarlenDynamicPersistentTileSchedulerILi64ELi64ELi256ELi32ELb0ELb0ELb1ELb1ELb1ELb1EEEEEEEEEvNT_6ParamsE --------------------------
	.section	.nv.constant0._ZN7cutlass13device_kernelIN5flash11enable_sm90INS1_16FlashAttnFwdSm90INS1_25CollectiveMainloopFwdSm90ILi2EN4cute5tupleIJNS5_1CILi1EEES8_S8_EEENS6_IJNS7_ILi64EEESA_SA_EEELi512ENS_6half_tEfNS_4arch4Sm90ELb1ELb0ELb0ELb1ELb0ELb1ELb1ELb0ELb0ELb0ELb0ELb0EEENS1_21CollectiveEpilogueFwdINS6_IJSA_NS7_ILi512EEESA_EEES9_SC_SE_Li256ELb1ELb0ELb0ELb0EEENS1_36VarlenDynamicPersistentTileSchedulerILi64ELi64ELi256ELi32ELb0ELb0ELb1ELb1ELb1ELb1EEEEEEEEEvNT_6ParamsE,"a",@progbits
	.sectionflags	@""
	.align	4
.nv.constant0._ZN7cutlass13device_kernelIN5flash11enable_sm90INS1_16FlashAttnFwdSm90INS1_25CollectiveMainloopFwdSm90ILi2EN4cute5tupleIJNS5_1CILi1EEES8_S8_EEENS6_IJNS7_ILi64EEESA_SA_EEELi512ENS_6half_tEfNS_4arch4Sm90ELb1ELb0ELb0ELb1ELb0ELb1ELb1ELb0ELb0ELb0ELb0ELb0EEENS1_21CollectiveEpilogueFwdINS6_IJSA_NS7_ILi512EEESA_EEES9_SC_SE_Li256ELb1ELb0ELb0ELb0EEENS1_36VarlenDynamicPersistentTileSchedulerILi64ELi64ELi256ELi32ELb0ELb0ELb1ELb1ELb1ELb1EEEEEEEEEvNT_6ParamsE:
	.zero		3456


//--------------------- .nv.constant0._ZN7cutlass13device_kernelIN5flash11enable_sm90INS1_16FlashAttnFwdSm90INS1_25CollectiveMainloopFwdSm90ILi2EN4cute5tupleIJNS5_1CILi1EEES8_S8_EEENS6_IJNS7_ILi128EEENS7_ILi96EEENS7_ILi64EEEEEELi256ENS_6half_tEfNS_4arch4Sm90ELb0ELb0ELb0ELb0ELb0ELb0ELb0ELb1ELb0ELb0ELb0ELb0EEENS1_21CollectiveEpilogueFwdINS6_IJSA_NS7_ILi256EEESB_EEES9_SE_SG_Li256ELb0ELb0ELb0ELb0EEENS1_29StaticPersistentTileSchedulerILb0EEEEEEEEEvNT_6ParamsE --------------------------
	.section	.nv.constant0._ZN7cutlass13device_kernelIN5flash11enable_sm90INS1_16FlashAttnFwdSm90INS1_25CollectiveMainloopFwdSm90ILi2EN4cute5tupleIJNS5_1CILi1EEES8_S8_EEENS6_IJNS7_ILi128EEENS7_ILi96EEENS7_ILi64EEEEEELi256ENS_6half_tEfNS_4arch4Sm90ELb0ELb0ELb0ELb0ELb0ELb0ELb0ELb1ELb0ELb0ELb0ELb0EEENS1_21CollectiveEpilogueFwdINS6_IJSA_NS7_ILi256EEESB_EEES9_SE_SG_Li256ELb0ELb0ELb0ELb0EEENS1_29StaticPersistentTileSchedulerILb0EEEEEEEEEvNT_6ParamsE,"a",@progbits
	.sectionflags	@""
	.align	4
.nv.constant0._ZN7cutlass13device_kernelIN5flash11enable_sm90INS1_16FlashAttnFwdSm90INS1_25CollectiveMainloopFwdSm90ILi2EN4cute5tupleIJNS5_1CILi1EEES8_S8_EEENS6_IJNS7_ILi128EEENS7_ILi96EEENS7_ILi64EEEEEELi256ENS_6half_tEfNS_4arch4Sm90ELb0ELb0ELb0ELb0ELb0ELb0ELb0ELb1ELb0ELb0ELb0ELb0EEENS1_21CollectiveEpilogueFwdINS6_IJSA_NS7_ILi256EEESB_EEES9_SE_SG_Li256ELb0ELb0ELb0ELb0EEENS1_29StaticPersistentTileSchedulerILb0EEEEEEEEEvNT_6ParamsE:
	.zero		3584


//--------------------- .nv.constant0._ZN7cutlass13device_kernelIN5flash11enable_sm90INS1_16FlashAttnFwdSm90INS1_25CollectiveMainloopFwdSm90ILi2EN4cute5tupleIJNS5_1CILi1EEES8_S8_EEENS6_IJNS7_ILi128EEENS7_ILi96EEENS7_ILi64EEEEEELi256ENS_6half_tEfNS_4arch4Sm90ELb0ELb0ELb0ELb0ELb0ELb0ELb1ELb1ELb0ELb0ELb0ELb0EEENS1_21CollectiveEpilogueFwdINS6_IJSA_NS7_ILi256EEESB_EEES9_SE_SG_Li256ELb0ELb0ELb0ELb0EEENS1_29StaticPersistentTileSchedulerILb0EEEEEEEEEvNT_6ParamsE --------------------------
	.section	.nv.constant0._ZN7cutlass13device_kernelIN5flash11enable_sm90INS1_16FlashAttnFwdSm90INS1_25CollectiveMainloopFwdSm90ILi2EN4cute5tupleIJNS5_1CILi1EEES8_S8_EEENS6_IJNS7_ILi128EEENS7_ILi96EEENS7_ILi64EEEEEELi256ENS_6half_tEfNS_4arch4Sm90ELb0ELb0ELb0ELb0ELb0ELb0ELb1ELb1ELb0ELb0ELb0ELb0EEENS1_21CollectiveEpilogueFwdINS6_IJSA_NS7_ILi256EEESB_EEES9_SE_SG_Li256ELb0ELb0ELb0ELb0EEENS1_29StaticPersistentTileSchedulerILb0EEEEEEEEEvNT_6ParamsE,"a",@progbits
	.sectionflags	@""
	.align	4
.nv.constant0._ZN7cutlass13device_kernelIN5flash11enable_sm90INS1_16FlashAttnFwdSm90INS1_25CollectiveMainloopFwdSm90ILi2EN4cute5tupleIJNS5_1CILi1EEES8_S8_EEENS6_IJNS7_ILi128EEENS7_ILi96EEENS7_ILi64EEEEEELi256ENS_6half_tEfNS_4arch4Sm90ELb0ELb0ELb0ELb0ELb0ELb0ELb1ELb1ELb0ELb0ELb0ELb0EEENS1_21CollectiveEpilogueFwdINS6_IJSA_NS7_ILi256EEESB_EEES9_SE_SG_Li256ELb0ELb0ELb0ELb0EEENS1_29StaticPersistentTileSchedulerILb0EEEEEEEEEvNT_6ParamsE:
	.zero		3840


//--------------------- .nv.constant0._ZN7cutlass13device_kernelIN5flash11enable_sm90INS1_16FlashAttnFwdSm90INS1_25CollectiveMainloopFwdSm90ILi2EN4cute5tupleIJNS5_1CILi1EEES8_S8_EEENS6_IJNS7_ILi128EEENS7_ILi96EEENS7_ILi64EEEEEELi256ENS_6half_tEfNS_4arch4Sm90ELb0ELb0ELb0ELb1ELb0ELb0ELb0ELb1ELb0ELb0ELb0ELb0EEENS1_21CollectiveEpilogueFwdINS6_IJSA_NS7_ILi256EEESB_EEES9_SE_SG_Li256ELb1ELb0ELb0ELb0EEENS1_36VarlenDynamicPersistentTileSchedulerILi128ELi96ELi256ELi32ELb0ELb0ELb1ELb0ELb1ELb1EEEEEEEEEvNT_6ParamsE --------------------------
	.section	.nv.constant0._ZN7cutlass13device_kernelIN5flash11enable_sm90INS1_16FlashAttnFwdSm90INS1_25CollectiveMainloopFwdSm90ILi2EN4cute5tupleIJNS5_1CILi1EEES8_S8_EEENS6_IJNS7_ILi128EEENS7_ILi96EEENS7_ILi64EEEEEELi256ENS_6half_tEfNS_4arch4Sm90ELb0ELb0ELb0ELb1ELb0ELb0ELb0ELb1ELb0ELb0ELb0ELb0EEENS1_21CollectiveEpilogueFwdINS6_IJSA_NS7_ILi256EEESB_EEES9_SE_SG_Li256ELb1ELb0ELb0ELb0EEENS1_36VarlenDynamicPersistentTileSchedulerILi128ELi96ELi256ELi32ELb0ELb0ELb1ELb0ELb1ELb1EEEEEEEEEvNT_6ParamsE,"a",@progbits
	.sectionflags	@""
	.align	4
.nv.constant0._ZN7cutlass13device_kernelIN5flash11enable_sm90INS1_16FlashAttnFwdSm90INS1_25CollectiveMainloopFwdSm90ILi2EN4cute5tupleIJNS5_1CILi1EEES8_S8_EEENS6_IJNS7_ILi128EEENS7_ILi96EEENS7_ILi64EEEEEELi256ENS_6half_tEfNS_4arch4Sm90ELb0ELb0ELb0ELb1ELb0ELb0ELb0ELb1ELb0ELb0ELb0ELb0EEENS1_21CollectiveEpilogueFwdINS6_IJSA_NS7_ILi256EEESB_EEES9_SE_SG_Li256ELb1ELb0ELb0ELb0EEENS1_36VarlenDynamicPersistentTileSchedulerILi128ELi96ELi256ELi32ELb0ELb0ELb1ELb0ELb1ELb1EEEEEEEEEvNT_6ParamsE:
	.zero		3200


//--------------------- .nv.constant0._ZN7cutlass13device_kernelIN5flash11enable_sm90INS1_16FlashAttnFwdSm90INS1_25CollectiveMainloopFwdSm90ILi2EN4cute5tupleIJNS5_1CILi1EEES8_S8_EEENS6_IJNS7_ILi128EEENS7_ILi96EEENS7_ILi64EEEEEELi256ENS_6half_tEfNS_4arch4Sm90ELb0ELb0ELb0ELb1ELb0ELb1ELb0ELb1ELb0ELb0ELb0ELb0EEENS1_21CollectiveEpilogueFwdINS6_IJSA_NS7_ILi256EEESB_EEES9_SE_SG_Li256ELb1ELb0ELb0ELb0EEENS1_36VarlenDynamicPersistentTileSchedulerILi128ELi96ELi256ELi32ELb0ELb0ELb1ELb0ELb1ELb1EEEEEEEEEvNT_6ParamsE --------------------------
	.section	.nv.constant0._ZN7cutlass13device_kernelIN5flash11enable_sm90INS1_16FlashAttnFwdSm90INS1_25CollectiveMainloopFwdSm90ILi2EN4cute5tupleIJNS5_1CILi1EEES8_S8_EEENS6_IJNS7_ILi128EEENS7_ILi96EEENS7_ILi64EEEEEELi256ENS_6half_tEfNS_4arch4Sm90ELb0ELb0ELb0ELb1ELb0ELb1ELb0ELb1ELb0ELb0ELb0ELb0EEENS1_21CollectiveEpilogueFwdINS6_IJSA_NS7_ILi256EEESB_EEES9_SE_SG_Li256ELb1ELb0ELb0ELb0EEENS1_36VarlenDynamicPersistentTileSchedulerILi128ELi96ELi256ELi32ELb0ELb0ELb1ELb0ELb1ELb1EEEEEEEEEvNT_6ParamsE,"a",@progbits
	.sectionflags	@""
	.align	4
.nv.constant0._ZN7cutlass13device_kernelIN5flash11enable_sm90INS1_16FlashAttnFwdSm90INS1_25CollectiveMainloopFwdSm90ILi2EN4cute5tupleIJNS5_1CILi1EEES8_S8_EEENS6_IJNS7_ILi128EEENS7_ILi96EEENS7_ILi64EEEEEELi256ENS_6half_tEfNS_4arch4Sm90ELb0ELb0ELb0ELb1ELb0ELb1ELb0ELb1ELb0ELb0ELb0ELb0EEENS1_21CollectiveEpilogueFwdINS6_IJSA_NS7_ILi256EEESB_EEES9_SE_SG_Li256ELb1ELb0ELb0ELb0EEENS1_36VarlenDynamicPersistentTileSchedulerILi128ELi96ELi256ELi32ELb0ELb0ELb1ELb0ELb1ELb1EEEEEEEEEvNT_6ParamsE:
	.zero		3200


//--------------------- .nv.constant0._ZN7cutlass13device_kernelIN5flash11enable_sm90INS1_16FlashAttnFwdSm90INS1_25CollectiveMainloopFwdSm90ILi2EN4cute5tupleIJNS5_1CILi1EEES8_S8_EEENS6_IJNS7_ILi128EEENS7_ILi96EEENS7_ILi64EEEEEELi256ENS_6half_tEfNS_4arch4Sm90ELb0ELb0ELb0ELb1ELb0ELb0ELb1ELb1ELb0ELb0ELb0ELb0EEENS1_21CollectiveEpilogueFwdINS6_IJSA_NS7_ILi256EEESB_EEES9_SE_SG_Li256ELb1ELb0ELb0ELb0EEENS1_36VarlenDynamicPersistentTileSchedulerILi128ELi96ELi256ELi32ELb0ELb0ELb1ELb0ELb1ELb1EEEEEEEEEvNT_6ParamsE --------------------------
	.section	.nv.constant0._ZN7cutlass13device_kernelIN5flash11enable_sm90INS1_16FlashAttnFwdSm90INS1_25CollectiveMainloopFwdSm90ILi2EN4cute5tupleIJNS5_1CILi1EEES8_S8_EEENS6_IJNS7_ILi128EEENS7_ILi96EEENS7_ILi64EEEEEELi256ENS_6half_tEfNS_4arch4Sm90ELb0ELb0ELb0ELb1ELb0ELb0ELb1ELb1ELb0ELb0ELb0ELb0EEENS1_21CollectiveEpilogueFwdINS6_IJSA_NS7_ILi256EEESB_EEES9_SE_SG_Li256ELb1ELb0ELb0ELb0EEENS1_36VarlenDynamicPersistentTileSchedulerILi128ELi96ELi256ELi32ELb0ELb0ELb1ELb0ELb1ELb1EEEEEEEEEvNT_6ParamsE,"a",@progbits
	.sectionflags	@""
	.align	4
.nv.constant0._ZN7cutlass13device_kernelIN5flash11enable_sm90INS1_16FlashAttnFwdSm90INS1_25CollectiveMainloopFwdSm90ILi2EN4cute5tupleIJNS5_1CILi1EEES8_S8_EEENS6_IJNS7_ILi128EEENS7_ILi96EEENS7_ILi64EEEEEELi256ENS_6half_tEfNS_4arch4Sm90ELb0ELb0ELb0ELb1ELb0ELb0ELb1ELb1ELb0ELb0ELb0ELb0EEENS1_21CollectiveEpilogueFwdINS6_IJSA_NS7_ILi256EEESB_EEES9_SE_SG_Li256ELb1ELb0ELb0ELb0EEENS1_36VarlenDynamicPersistentTileSchedulerILi128ELi96ELi256ELi32ELb0ELb0ELb1ELb0ELb1ELb1EEEEEEEEEvNT_6ParamsE:
	.zero		3456


//--------------------- .nv.constant0._ZN7cutlass13device_kernelIN5flash11enable_sm90INS1_16FlashAttnFwdSm90INS1_25CollectiveMainloopFwdSm90ILi2EN4cute5tupleIJNS5_1CILi1EEES8_S8_EEENS6_IJNS7_ILi128EEENS7_ILi96EEENS7_ILi64EEEEEELi256ENS_6half_tEfNS_4arch4Sm90ELb0ELb0ELb0ELb1ELb0ELb1ELb1ELb1ELb0ELb0ELb0ELb0EEENS1_21CollectiveEpilogueFwdINS6_IJSA_NS7_ILi256EEESB_EEES9_SE_SG_Li256ELb1ELb0ELb0ELb0EEENS1_36VarlenDynamicPersistentTileSchedulerILi128ELi96ELi256ELi32ELb0ELb0ELb1ELb0ELb1ELb1EEEEEEEEEvNT_6ParamsE --------------------------
	.section	.nv.constant0._ZN7cutlass13device_kernelIN5flash11enable_sm90INS1_16FlashAttnFwdSm90INS1_25CollectiveMainloopFwdSm90ILi2EN4cute5tupleIJNS5_1CILi1EEES8_S8_EEENS6_IJNS7_ILi128EEENS7_ILi96EEENS7_ILi64EEEEEELi256ENS_6half_tEfNS_4arch4Sm90ELb0ELb0ELb0ELb1ELb0ELb1ELb1ELb1ELb0ELb0ELb0ELb0EEENS1_21CollectiveEpilogueFwdINS6_IJSA_NS7_ILi256EEESB_EEES9_SE_SG_Li256ELb1ELb0ELb0ELb0EEENS1_36VarlenDynamicPersistentTileSchedulerILi128ELi96ELi256ELi32ELb0ELb0ELb1ELb0ELb1ELb1EEEEEEEEEvNT_6ParamsE,"a",@progbits
	.sectionflags	@""
	.align	4
.nv.constant0._ZN7cutlass13device_kernelIN5flash11enable_sm90INS1_16FlashAttnFwdSm90INS1_25CollectiveMainloopFwdSm90ILi2EN4cute5tupleIJNS5_1CILi1EEES8_S8_EEENS6_IJNS7_ILi128EEENS7_ILi96EEENS7_ILi64EEEEEELi256ENS_6half_tEfNS_4arch4Sm90ELb0ELb0ELb0ELb1ELb0ELb1ELb1ELb1ELb0ELb0ELb0ELb0EEENS1_21CollectiveEpilogueFwdINS6_IJSA_NS7_ILi256EEESB_EEES9_SE_SG_Li256ELb1ELb0ELb0ELb0EEENS1_36VarlenDynamicPersistentTileSchedulerILi128ELi96ELi256ELi32ELb0ELb0ELb1ELb0ELb1ELb1EEEEEEEEEvNT_6ParamsE:
	.zero		3456


//--------------------- .nv.constant0._ZN7cutlass13device_kernelIN5flash11enable_sm90INS1_16FlashAttnFwdSm90INS1_25CollectiveMainloopFwdSm90ILi2EN4cute5tupleIJNS5_1CILi1EEES8_S8_EEENS6_IJNS7_ILi128EEENS7_ILi96EEENS7_ILi64EEEEEELi256ENS_6half_tEfNS_4arch4Sm90ELb0ELb1ELb0ELb0ELb0ELb0ELb0ELb1ELb0ELb0ELb0ELb0EEENS1_21CollectiveEpilogueFwdINS6_IJSA_NS7_ILi256EEESB_EEES9_SE_SG_Li256ELb0ELb0ELb0ELb0EEENS1_30DynamicPersistentTileSchedulerILi256ELi32ELb0ELb0ELb1EEEEEEEEEvNT_6ParamsE --------------------------
	.section	.nv.constant0._ZN7cutlass13device_kernelIN5flash11enable_sm90INS1_16FlashAttnFwdSm90INS1_25CollectiveMainloopFwdSm90ILi2EN4cute5tupleIJNS5_1CILi1EEES8_S8_EEENS6_IJNS7_ILi128EEENS7_ILi96EEENS7_ILi64EEEEEELi256ENS_6half_tEfNS_4arch4Sm90ELb0ELb1ELb0ELb0ELb0ELb0ELb0ELb1ELb0ELb0ELb0ELb0EEENS1_21CollectiveEpilogueFwdINS6_IJSA_NS7_ILi256EEESB_EEES9_SE_SG_Li256ELb0ELb0ELb0ELb0EEENS1_30DynamicPersistentTileSchedulerILi256ELi32ELb0ELb0ELb1EEEEEEEEEvNT_6ParamsE,"a",@progbits
	.sectionflags	@""
	.align	4
.nv.constant0._ZN7cutlass13device_kernelIN5flash11enable_sm90INS1_16FlashAttnFwdSm90INS1_25CollectiveMainloopFwdSm90ILi2EN4cute5tupleIJNS5_1CILi1EEES8_S8_EEENS6_IJNS7_ILi128EEENS7_ILi96EEENS7_ILi64EEEEEELi256ENS_6half_tEfNS_4arch4Sm90ELb0ELb1ELb0ELb0ELb0ELb0ELb0ELb1ELb0ELb0ELb0ELb0EEENS1_21CollectiveEpilogueFwdINS6_IJSA_NS7_ILi256EEESB_EEES9_SE_SG_Li256ELb0ELb0ELb0ELb0EEENS1_30DynamicPersistentTileSchedulerILi256ELi32ELb0ELb0ELb1EEEEEEEEEvNT_6ParamsE:
	.zero		3584


//--------------------- .nv.constant0._ZN7cutlass13device_kernelIN5flash11enable_sm90INS1_16FlashAttnFwdSm90INS1_25CollectiveMainloopFwdSm90ILi2EN4cute5tupleIJNS5_1CILi1EEES8_S8_EEENS6_IJNS7_ILi128EEENS7_ILi96EEENS7_ILi64EEEEEELi256ENS_6half_tEfNS_4arch4Sm90ELb0ELb1ELb0ELb0ELb0ELb0ELb1ELb1ELb0ELb0ELb0ELb0EEENS1_21CollectiveEpilogueFwdINS6_IJSA_NS7_ILi256EEESB_EEES9_SE_SG_Li256ELb0ELb0ELb0ELb0EEENS1_30DynamicPersistentTileSchedulerILi256ELi32ELb0ELb0ELb1EEEEEEEEEvNT_6ParamsE --------------------------
	.section	.nv.constant0._ZN7cutlass13device_kernelIN5flash11enable_sm90INS1_16FlashAttnFwdSm90INS1_25CollectiveMainloopFwdSm90ILi2EN4cute5tupleIJNS5_1CILi1EEES8_S8_EEENS6_IJNS7_ILi128EEENS7_ILi96EEENS7_ILi64EEEEEELi256ENS_6half_tEfNS_4arch4Sm90ELb0ELb1ELb0ELb0ELb0ELb0ELb1ELb1ELb0ELb0ELb0ELb0EEENS1_21CollectiveEpilogueFwdINS6_IJSA_NS7_ILi256EEESB_EEES9_SE_SG_Li256ELb0ELb0ELb0ELb0EEENS1_30DynamicPersistentTileSchedulerILi256ELi32ELb0ELb0ELb1EEEEEEEEEvNT_6ParamsE,"a",@progbits
	.sectionflags	@""
	.align	4
.nv.constant0._ZN7cutlass13device_kernelIN5flash11enable_sm90INS1_16FlashAttnFwdSm90INS1_25CollectiveMainloopFwdSm90ILi2EN4cute5tupleIJNS5_1CILi1EEES8_S8_EEENS6_IJNS7_ILi128EEENS7_ILi96EEENS7_ILi64EEEEEELi256ENS_6half_tEfNS_4arch4Sm90ELb0ELb1ELb0ELb0ELb0ELb0ELb1ELb1ELb0ELb0ELb0ELb0EEENS1_21CollectiveEpilogueFwdINS6_IJSA_NS7_ILi256EEESB_EEES9_SE_SG_Li256ELb0ELb0ELb0ELb0EEENS1_30DynamicPersistentTileSchedulerILi256ELi32ELb0ELb0ELb1EEEEEEEEEvNT_6ParamsE:
	.zero		3840


//--------------------- .nv.constant0._ZN7cutlass13device_kernelIN5flash11enable_sm90INS1_16FlashAttnFwdSm90INS1_25CollectiveMainloopFwdSm90ILi2EN4cute5tupleIJNS5_1CILi1EEES8_S8_EEENS6_IJNS7_ILi128EEENS7_ILi96EEENS7_ILi64EEEEEELi256ENS_6half_tEfNS_4arch4Sm90ELb0ELb1ELb0ELb1ELb0ELb0ELb0ELb1ELb0ELb0ELb0ELb0EEENS1_21CollectiveEpilogueFwdINS6_IJSA_NS7_ILi256EEESB_EEES9_SE_SG_Li256ELb1ELb0ELb0ELb0EEENS1_36VarlenDynamicPersistentTileSchedulerILi128ELi96ELi256ELi32ELb0ELb0ELb1ELb1ELb0ELb1EEEEEEEEEvNT_6ParamsE --------------------------
	.section	.nv.constant0._ZN7cutlass13device_kernelIN5flash11enable_sm90INS1_16FlashAttnFwdSm90INS1_25CollectiveMainloopFwdSm90ILi2EN4cute5tupleIJNS5_1CILi1EEES8_S8_EEENS6_IJNS7_ILi128EEENS7_ILi96EEENS7_ILi64EEEEEELi256ENS_6half_tEfNS_4arch4Sm90ELb0ELb1ELb0ELb1ELb0ELb0ELb0ELb1ELb0ELb0ELb0ELb0EEENS1_21CollectiveEpilogueFwdINS6_IJSA_NS7_ILi256EEESB_EEES9_SE_SG_Li256ELb1ELb0ELb0ELb0EEENS1_36VarlenDynamicPersistentTileSchedulerILi128ELi96ELi256ELi32ELb0ELb0ELb1ELb1ELb0ELb1EEEEEEEEEvNT_6ParamsE,"a",@progbits
	.sectionflags	@""
	.align	4
.nv.constant0._ZN7cutlass13device_kernelIN5flash11enable_sm90INS1_16FlashAttnFwdSm90INS1_25CollectiveMainloopFwdSm90ILi2EN4cute5tupleIJNS5_1CILi1EEES8_S8_EEENS6_IJNS7_ILi128EEENS7_ILi96EEENS7_ILi64EEEEEELi256ENS_6half_tEfNS_4arch4Sm90ELb0ELb1ELb0ELb1ELb0ELb0ELb0ELb1ELb0ELb0ELb0ELb0EEENS1_21CollectiveEpilogueFwdINS6_IJSA_NS7_ILi256EEESB_EEES9_SE_SG_Li256ELb1ELb0ELb0ELb0EEENS1_36VarlenDynamicPersistentTileSchedulerILi128ELi96ELi256ELi32ELb0ELb0ELb1ELb1ELb0ELb1EEEEEEEEEvNT_6ParamsE:
	.zero		3200


//--------------------- .nv.constant0._ZN7cutlass13device_kernelIN5flash11enable_sm90INS1_16FlashAttnFwdSm90INS1_25CollectiveMainloopFwdSm90ILi2EN4cute5tupleIJNS5_1CILi1EEES8_S8_EEENS6_IJNS7_ILi128EEENS7_ILi96EEENS7_ILi64EEEEEELi256ENS_6half_tEfNS_4arch4Sm90ELb0ELb1ELb0ELb1ELb0ELb1ELb0ELb1ELb0ELb0ELb0ELb0EEENS1_21CollectiveEpilogueFwdINS6_IJSA_NS7_ILi256EEESB_EEES9_SE_SG_Li256ELb1ELb0ELb0ELb0EEENS1_36VarlenDynamicPersistentTileSchedulerILi128ELi96ELi256ELi32ELb0ELb0ELb1ELb1ELb0ELb1EEEEEEEEEvNT_6ParamsE --------------------------
	.section	.nv.constant0._ZN7cutlass13device_kernelIN5flash11enable_sm90INS1_16FlashAttnFwdSm90INS1_25CollectiveMainloopFwdSm90ILi2EN4cute5tupleIJNS5_1CILi1EEES8_S8_EEENS6_IJNS7_ILi128EEENS7_ILi96EEENS7_ILi64EEEEEELi256ENS_6half_tEfNS_4arch4Sm90ELb0ELb1ELb0ELb1ELb0ELb1ELb0ELb1ELb0ELb0ELb0ELb0EEENS1_21CollectiveEpilogueFwdINS6_IJSA_NS7_ILi256EEESB_EEES9_SE_SG_Li256ELb1ELb0ELb0ELb0EEENS1_36VarlenDynamicPersistentTileSchedulerILi128ELi96ELi256ELi32ELb0ELb0ELb1ELb1ELb0ELb1EEEEEEEEEvNT_6ParamsE,"a",@progbits
	.sectionflags	@""
	.align	4
.nv.constant0._ZN7cutlass13device_kernelIN5flash11enable_sm90INS1_16FlashAttnFwdSm90INS1_25CollectiveMainloopFwdSm90ILi2EN4cute5tupleIJNS5_1CILi1EEES8_S8_EEENS6_IJNS7_ILi128EEENS7_ILi96EEENS7_ILi64EEEEEELi256ENS_6half_tEfNS_4arch4Sm90ELb0ELb1ELb0ELb1ELb0ELb1ELb0ELb1ELb0ELb0ELb0ELb0EEENS1_21CollectiveEpilogueFwdINS6_IJSA_NS7_ILi256EEESB_EEES9_SE_SG_Li256ELb1ELb0ELb0ELb0EEENS1_36VarlenDynamicPersistentTileSchedulerILi128ELi96ELi256ELi32ELb0ELb0ELb1ELb1ELb0ELb1EEEEEEEEEvNT_6ParamsE:
	.zero		3200


//--------------------- .nv.constant0._ZN7cutlass13device_kernelIN5flash11enable_sm90INS1_16FlashAttnFwdSm90INS1_25CollectiveMainloopFwdSm90ILi2EN4cute5tupleIJNS5_1CILi1EEES8_S8_EEENS6_IJNS7_ILi128EEENS7_ILi96EEENS7_ILi64EEEEEELi256ENS_6half_tEfNS_4arch4Sm90ELb0ELb1ELb0ELb1ELb0ELb0ELb1ELb1ELb0ELb0ELb0ELb0EEENS1_21CollectiveEpilogueFwdINS6_IJSA_NS7_ILi256EEESB_EEES9_SE_SG_Li256ELb1ELb0ELb0ELb0EEENS1_36VarlenDynamicPersistentTileSchedulerILi128ELi96ELi256ELi32ELb0ELb0ELb1ELb1ELb0ELb1EEEEEEEEEvNT_6ParamsE --------------------------
	.section	.nv.constant0._ZN7cutlass13device_kernelIN5flash11enable_sm90INS1_16FlashAttnFwdSm90INS1_25CollectiveMainloopFwdSm90ILi2EN4cute5tupleIJNS5_1CILi1EEES8_S8_EEENS6_IJNS7_ILi128EEENS7_ILi96EEENS7_ILi64EEEEEELi256ENS_6half_tEfNS_4arch4Sm90ELb0ELb1ELb0ELb1ELb0ELb0ELb1ELb1ELb0ELb0ELb0ELb0EEENS1_21CollectiveEpilogueFwdINS6_IJSA_NS7_ILi256EEESB_EEES9_SE_SG_Li256ELb1ELb0ELb0ELb0EEENS1_36VarlenDynamicPersistentTileSchedulerILi128ELi96ELi256ELi32ELb0ELb0ELb1ELb1ELb0ELb1EEEEEEEEEvNT_6ParamsE,"a",@progbits
	.sectionflags	@""
	.align	4
.nv.constant0._ZN7cutlass13device_kernelIN5flash11enable_sm90INS1_16FlashAttnFwdSm90INS1_25CollectiveMainloopFwdSm90ILi2EN4cute5tupleIJNS5_1CILi1EEES8_S8_EEENS6_IJNS7_ILi128EEENS7_ILi96EEENS7_ILi64EEEEEELi256ENS_6half_tEfNS_4arch4Sm90ELb0ELb1ELb0ELb1ELb0ELb0ELb1ELb1ELb0ELb0ELb0ELb0EEENS1_21CollectiveEpilogueFwdINS6_IJSA_NS7_ILi256EEESB_EEES9_SE_SG_Li256ELb1ELb0ELb0ELb0EEENS1_36VarlenDynamicPersistentTileSchedulerILi128ELi96ELi256ELi32ELb0ELb0ELb1ELb1ELb0ELb1EEEEEEEEEvNT_6ParamsE:
	.zero		3456


//--------------------- .nv.constant0._ZN7cutlass13device_kernelIN5flash11enable_sm90INS1_16FlashAttnFwdSm90INS1_25CollectiveMainloopFwdSm90ILi2EN4cute5tupleIJNS5_1CILi1EEES8_S8_EEENS6_IJNS7_ILi128EEENS7_ILi96EEENS7_ILi64EEEEEELi256ENS_6half_tEfNS_4arch4Sm90ELb0ELb1ELb0ELb1ELb0ELb1ELb1ELb1ELb0ELb0ELb0ELb0EEENS1_21CollectiveEpilogueFwdINS6_IJSA_NS7_ILi256EEESB_EEES9_SE_SG_Li256ELb1ELb0ELb0ELb0EEENS1_36VarlenDynamicPersistentTileSchedulerILi128ELi96ELi256ELi32ELb0ELb0ELb1ELb1ELb0ELb1EEEEEEEEEvNT_6ParamsE --------------------------
	.section	.nv.constant0._ZN7cutlass13device_kernelIN5flash11enable_sm90INS1_16FlashAttnFwdSm90INS1_25CollectiveMainloopFwdSm90ILi2EN4cute5tupleIJNS5_1CILi1EEES8_S8_EEENS6_IJNS7_ILi128EEENS7_ILi96EEENS7_ILi64EEEEEELi256ENS_6half_tEfNS_4arch4Sm90ELb0ELb1ELb0ELb1ELb0ELb1ELb1ELb1ELb0ELb0ELb0ELb0EEENS1_21CollectiveEpilogueFwdINS6_IJSA_NS7_ILi256EEESB_EEES9_SE_SG_Li256ELb1ELb0ELb0ELb0EEENS1_36VarlenDynamicPersistentTileSchedulerILi128ELi96ELi256ELi32ELb0ELb0ELb1ELb1ELb0ELb1EEEEEEEEEvNT_6ParamsE,"a",@progbits
	.sectionflags	@""
	.align	4
.nv.constant0._ZN7cutlass13device_kernelIN5flash11enable_sm90INS1_16FlashAttnFwdSm90INS1_25CollectiveMainloopFwdSm90ILi2EN4cute5tupleIJNS5_1CILi1EEES8_S8_EEENS6_IJNS7_ILi128EEENS7_ILi96EEENS7_ILi64EEEEEELi256ENS_6half_tEfNS_4arch4Sm90ELb0ELb1ELb0ELb1ELb0ELb1ELb1ELb1ELb0ELb0ELb0ELb0EEENS1_21CollectiveEpilogueFwdINS6_IJSA_NS7_ILi256EEESB_EEES9_SE_SG_Li256ELb1ELb0ELb0ELb0EEENS1_36VarlenDynamicPersistentTileSchedulerILi128ELi96ELi256ELi32ELb0ELb0ELb1ELb1ELb0ELb1EEEEEEEEEvNT_6ParamsE:
	.zero		3456


//--------------------- .nv.constant0._ZN7cutlass13device_kernelIN5flash11enable_sm90INS1_16FlashAttnFwdSm90INS1_25CollectiveMainloopFwdSm90ILi2EN4cute5tupleIJNS5_1CILi1EEES8_S8_EEENS6_IJNS7_ILi128EEENS7_ILi96EEENS7_ILi64EEEEEELi256ENS_6half_tEfNS_4arch4Sm90ELb1ELb0ELb0ELb0ELb0ELb0ELb0ELb1ELb0ELb0ELb0ELb0EEENS1_21CollectiveEpilogueFwdINS6_IJSA_NS7_ILi256EEESB_EEES9_SE_SG_Li256ELb0ELb0ELb0ELb0EEENS1_30DynamicPersistentTileSchedulerILi256ELi32ELb0ELb0ELb1EEEEEEEEEvNT_6ParamsE --------------------------
	.section	.nv.constant0._ZN7cutlass13device_kernelIN5flash11enable_sm90INS1_16FlashAttnFwdSm90INS1_25CollectiveMainloopFwdSm90ILi2EN4cute5tupleIJNS5_1CILi1EEES8_S8_EEENS6_IJNS7_ILi128EEENS7_ILi96EEENS7_ILi64EEEEEELi256ENS_6half_tEfNS_4arch4Sm90ELb1ELb0ELb0ELb0ELb0ELb0ELb0ELb1ELb0ELb0ELb0ELb0EEENS1_21CollectiveEpilogueFwdINS6_IJSA_NS7_ILi256EEESB_EEES9_SE_SG_Li256ELb0ELb0ELb0ELb0EEENS1_30DynamicPersistentTileSchedulerILi256ELi32ELb0ELb0ELb1EEEEEEEEEvNT_6ParamsE,"a",@progbits
	.sectionflags	@""
	.align	4
.nv.constant0._ZN7cutlass13device_kernelIN5flash11enable_sm90INS1_16FlashAttnFwdSm90INS1_25CollectiveMainloopFwdSm90ILi2EN4cute5tupleIJNS5_1CILi1EEES8_S8_EEENS6_IJNS7_ILi128EEENS7_ILi96EEENS7_ILi64EEEEEELi256ENS_6half_tEfNS_4arch4Sm90ELb1ELb0ELb0ELb0ELb0ELb0ELb0ELb1ELb0ELb0ELb0ELb0EEENS1_21CollectiveEpilogueFwdINS6_IJSA_NS7_ILi256EEESB_EEES9_SE_SG_Li256ELb0ELb0ELb0ELb0EEENS1_30DynamicPersistentTileSchedulerILi256ELi32ELb0ELb0ELb1EEEEEEEEEvNT_6ParamsE:
	.zero		3584


//--------------------- .nv.constant0._ZN7cutlass13device_kernelIN5flash11enable_sm90INS1_16FlashAttnFwdSm90INS1_25CollectiveMainloopFwdSm90ILi2EN4cute5tupleIJNS5_1CILi1EEES8_S8_EEENS6_IJNS7_ILi128EEENS7_ILi96EEENS7_ILi64EEEEEELi256ENS_6half_tEfNS_4arch4Sm90ELb1ELb0ELb0ELb0ELb0ELb0ELb1ELb1ELb0ELb0ELb0ELb0EEENS1_21CollectiveEpilogueFwdINS6_IJSA_NS7_ILi256EEESB_EEES9_SE_SG_Li256ELb0ELb0ELb0ELb0EEENS1_30DynamicPersistentTileSchedulerILi256ELi32ELb0ELb0ELb1EEEEEEEEEvNT_6ParamsE --------------------------
	.section	.nv.constant0._ZN7cutlass13device_kernelIN5flash11enable_sm90INS1_16FlashAttnFwdSm90INS1_25CollectiveMainloopFwdSm90ILi2EN4cute5tupleIJNS5_1CILi1EEES8_S8_EEENS6_IJNS7_ILi128EEENS7_ILi96EEENS7_ILi64EEEEEELi256ENS_6half_tEfNS_4arch4Sm90ELb1ELb0ELb0ELb0ELb0ELb0ELb1ELb1ELb0ELb0ELb0ELb0EEENS1_21CollectiveEpilogueFwdINS6_IJSA_NS7_ILi256EEESB_EEES9_SE_SG_Li256ELb0ELb0ELb0ELb0EEENS1_30DynamicPersistentTileSchedulerILi256ELi32ELb0ELb0ELb1EEEEEEEEEvNT_6ParamsE,"a",@progbits
	.sectionflags	@""
	.align	4
.nv.constant0._ZN7cutlass13device_kernelIN5flash11enable_sm90INS1_16FlashAttnFwdSm90INS1_25CollectiveMainloopFwdSm90ILi2EN4cute5tupleIJNS5_1CILi1EEES8_S8_EEENS6_IJNS7_ILi128EEENS7_ILi96EEENS7_ILi64EEEEEELi256ENS_6half_tEfNS_4arch4Sm90ELb1ELb0ELb0ELb0ELb0ELb0ELb1ELb1ELb0ELb0ELb0ELb0EEENS1_21CollectiveEpilogueFwdINS6_IJSA_NS7_ILi256EEESB_EEES9_SE_SG_Li256ELb0ELb0ELb0ELb0EEENS1_30DynamicPersistentTileSchedulerILi256ELi32ELb0ELb0ELb1EEEEEEEEEvNT_6ParamsE:
	.zero		3840


//--------------------- .nv.constant0._ZN7cutlass13device_kernelIN5flash11enable_sm90INS1_16FlashAttnFwdSm90INS1_25CollectiveMainloopFwdSm90ILi2EN4cute5tupleIJNS5_1CILi1EEES8_S8_EEENS6_IJNS7_ILi128EEENS7_ILi96EEENS7_ILi64EEEEEELi256ENS_6half_tEfNS_4arch4Sm90ELb1ELb0ELb0ELb1ELb0ELb0ELb0ELb1ELb0ELb0ELb0ELb0EEENS1_21CollectiveEpilogueFwdINS6_IJSA_NS7_ILi256EEESB_EEES9_SE_SG_Li256ELb1ELb0ELb0ELb0EEENS1_36VarlenDynamicPersistentTileSchedulerILi128ELi96ELi256ELi32ELb0ELb0ELb1ELb1ELb1ELb1EEEEEEEEEvNT_6ParamsE --------------------------
	.section	.nv.constant0._ZN7cutlass13device_kernelIN5flash11enable_sm90INS1_16FlashAttnFwdSm90INS1_25CollectiveMainloopFwdSm90ILi2EN4cute5tupleIJNS5_1CILi1EEES8_S8_EEENS6_IJNS7_ILi128EEENS7_ILi96EEENS7_ILi64EEEEEELi256ENS_6half_tEfNS_4arch4Sm90ELb1ELb0ELb0ELb1ELb0ELb0ELb0ELb1ELb0ELb0ELb0ELb0EEENS1_21CollectiveEpilogueFwdINS6_IJSA_NS7_ILi256EEESB_EEES9_SE_SG_Li256ELb1ELb0ELb0ELb0EEENS1_36VarlenDynamicPersistentTileSchedulerILi128ELi96ELi256ELi32ELb0ELb0ELb1ELb1ELb1ELb1EEEEEEEEEvNT_6ParamsE,"a",@progbits
	.sectionflags	@""
	.align	4
.nv.constant0._ZN7cutlass13device_kernelIN5flash11enable_sm90INS1_16FlashAttnFwdSm90INS1_25CollectiveMainloopFwdSm90ILi2EN4cute5tupleIJNS5_1CILi1EEES8_S8_EEENS6_IJNS7_ILi128EEENS7_ILi96EEENS7_ILi64EEEEEELi256ENS_6half_tEfNS_4arch4Sm90ELb1ELb0ELb0ELb1ELb0ELb0ELb0ELb1ELb0ELb0ELb0ELb0EEENS1_21CollectiveEpilogueFwdINS6_IJSA_NS7_ILi256EEESB_EEES9_SE_SG_Li256ELb1ELb0ELb0ELb0EEENS1_36VarlenDynamicPersistentTileSchedulerILi128ELi96ELi256ELi32ELb0ELb0ELb1ELb1ELb1ELb1EEEEEEEEEvNT_6ParamsE:
	.zero		3200


//--------------------- .nv.constant0._ZN7cutlass13device_kernelIN5flash11enable_sm90INS1_16FlashAttnFwdSm90INS1_25CollectiveMainloopFwdSm90ILi2EN4cute5tupleIJNS5_1CILi1EEES8_S8_EEENS6_IJNS7_ILi128EEENS7_ILi96EEENS7_ILi64EEEEEELi256ENS_6half_tEfNS_4arch4Sm90ELb1ELb0ELb0ELb1ELb0ELb1ELb0ELb1ELb0ELb0ELb0ELb0EEENS1_21CollectiveEpilogueFwdINS6_IJSA_NS7_ILi256EEESB_EEES9_SE_SG_Li256ELb1ELb0ELb0ELb0EEENS1_36VarlenDynamicPersistentTileSchedulerILi128ELi96ELi256ELi32ELb0ELb0ELb1ELb1ELb1ELb1EEEEEEEEEvNT_6ParamsE --------------------------
	.section	.nv.constant0._ZN7cutlass13device_kernelIN5flash11enable_sm90INS1_16FlashAttnFwdSm90INS1_25CollectiveMainloopFwdSm90ILi2EN4cute5tupleIJNS5_1CILi1EEES8_S8_EEENS6_IJNS7_ILi128EEENS7_ILi96EEENS7_ILi64EEEEEELi256ENS_6half_tEfNS_4arch4Sm90ELb1ELb0ELb0ELb1ELb0ELb1ELb0ELb1ELb0ELb0ELb0ELb0EEENS1_21CollectiveEpilogueFwdINS6_IJSA_NS7_ILi256EEESB_EEES9_SE_SG_Li256ELb1ELb0ELb0ELb0EEENS1_36VarlenDynamicPersistentTileSchedulerILi128ELi96ELi256ELi32ELb0ELb0ELb1ELb1ELb1ELb1EEEEEEEEEvNT_6ParamsE,"a",@progbits
	.sectionflags	@""
	.align	4
.nv.constant0._ZN7cutlass13device_kernelIN5flash11enable_sm90INS1_16FlashAttnFwdSm90INS1_25CollectiveMainloopFwdSm90ILi2EN4cute5tupleIJNS5_1CILi1EEES8_S8_EEENS6_IJNS7_ILi128EEENS7_ILi96EEENS7_ILi64EEEEEELi256ENS_6half_tEfNS_4arch4Sm90ELb1ELb0ELb0ELb1ELb0ELb1ELb0ELb1ELb0ELb0ELb0ELb0EEENS1_21CollectiveEpilogueFwdINS6_IJSA_NS7_ILi256EEESB_EEES9_SE_SG_Li256ELb1ELb0ELb0ELb0EEENS1_36VarlenDynamicPersistentTileSchedulerILi128ELi96ELi256ELi32ELb0ELb0ELb1ELb1ELb1ELb1EEEEEEEEEvNT_6ParamsE:
	.zero		3200


//--------------------- .nv.constant0._ZN7cutlass13device_kernelIN5flash11enable_sm90INS1_16FlashAttnFwdSm90INS1_25CollectiveMainloopFwdSm90ILi2EN4cute5tupleIJNS5_1CILi1EEES8_S8_EEENS6_IJNS7_ILi128EEENS7_ILi96EEENS7_ILi64EEEEEELi256ENS_6half_tEfNS_4arch4Sm90ELb1ELb0ELb0ELb1ELb0ELb0ELb1ELb1ELb0ELb0ELb0ELb0EEENS1_21CollectiveEpilogueFwdINS6_IJSA_NS7_ILi256EEESB_EEES9_SE_SG_Li256ELb1ELb0ELb0ELb0EEENS1_36VarlenDynamicPersistentTileSchedulerILi128ELi96ELi256ELi32ELb0ELb0ELb1ELb1ELb1ELb1EEEEEEEEEvNT_6ParamsE --------------------------
	.section	.nv.constant0._ZN7cutlass13device_kernelIN5flash11enable_sm90INS1_16FlashAttnFwdSm90INS1_25CollectiveMainloopFwdSm90ILi2EN4cute5tupleIJNS5_1CILi1EEES8_S8_EEENS6_IJNS7_ILi128EEENS7_ILi96EEENS7_ILi64EEEEEELi256ENS_6half_tEfNS_4arch4Sm90ELb1ELb0ELb0ELb1ELb0ELb0ELb1ELb1ELb0ELb0ELb0ELb0EEENS1_21CollectiveEpilogueFwdINS6_IJSA_NS7_ILi256EEESB_EEES9_SE_SG_Li256ELb1ELb0ELb0ELb0EEENS1_36VarlenDynamicPersistentTileSchedulerILi128ELi96ELi256ELi32ELb0ELb0ELb1ELb1ELb1ELb1EEEEEEEEEvNT_6ParamsE,"a",@progbits
	.sectionflags	@""
	.align	4
.nv.constant0._ZN7cutlass13device_kernelIN5flash11enable_sm90INS1_16FlashAttnFwdSm90INS1_25CollectiveMainloopFwdSm90ILi2EN4cute5tupleIJNS5_1CILi1EEES8_S8_EEENS6_IJNS7_ILi128EEENS7_ILi96EEENS7_ILi64EEEEEELi256ENS_6half_tEfNS_4arch4Sm90ELb1ELb0ELb0ELb1ELb0ELb0ELb1ELb1ELb0ELb0ELb0ELb0EEENS1_21CollectiveEpilogueFwdINS6_IJSA_NS7_ILi256EEESB_EEES9_SE_SG_Li256ELb1ELb0ELb0ELb0EEENS1_36VarlenDynamicPersistentTileSchedulerILi128ELi96ELi256ELi32ELb0ELb0ELb1ELb1ELb1ELb1EEEEEEEEEvNT_6ParamsE:
	.zero		3456


//--------------------- .nv.constant0._ZN7cutlass13device_kernelIN5flash11enable_sm90INS1_16FlashAttnFwdSm90INS1_25CollectiveMainloopFwdSm90ILi2EN4cute5tupleIJNS5_1CILi1EEES8_S8_EEENS6_IJNS7_ILi128EEENS7_ILi96EEENS7_ILi64EEEEEELi256ENS_6half_tEfNS_4arch4Sm90ELb1ELb0ELb0ELb1ELb0ELb1ELb1ELb1ELb0ELb0ELb0ELb0EEENS1_21CollectiveEpilogueFwdINS6_IJSA_NS7_ILi256EEESB_EEES9_SE_SG_Li256ELb1ELb0ELb0ELb0EEENS1_36VarlenDynamicPersistentTileSchedulerILi128ELi96ELi256ELi32ELb0ELb0ELb1ELb1ELb1ELb1EEEEEEEEEvNT_6ParamsE --------------------------
	.section	.nv.constant0._ZN7cutlass13device_kernelIN5flash11enable_sm90INS1_16FlashAttnFwdSm90INS1_25CollectiveMainloopFwdSm90ILi2EN4cute5tupleIJNS5_1CILi1EEES8_S8_EEENS6_IJNS7_ILi128EEENS7_ILi96EEENS7_ILi64EEEEEELi256ENS_6half_tEfNS_4arch4Sm90ELb1ELb0ELb0ELb1ELb0ELb1ELb1ELb1ELb0ELb0ELb0ELb0EEENS1_21CollectiveEpilogueFwdINS6_IJSA_NS7_ILi256EEESB_EEES9_SE_SG_Li256ELb1ELb0ELb0ELb0EEENS1_36VarlenDynamicPersistentTileSchedulerILi128ELi96ELi256ELi32ELb0ELb0ELb1ELb1ELb1ELb1EEEEEEEEEvNT_6ParamsE,"a",@progbits
	.sectionflags	@""
	.align	4
.nv.constant0._ZN7cutlass13device_kernelIN5flash11enable_sm90INS1_16FlashAttnFwdSm90INS1_25CollectiveMainloopFwdSm90ILi2EN4cute5tupleIJNS5_1CILi1EEES8_S8_EEENS6_IJNS7_ILi128EEENS7_ILi96EEENS7_ILi64EEEEEELi256ENS_6half_tEfNS_4arch4Sm90ELb1ELb0ELb0ELb1ELb0ELb1ELb1ELb1ELb0ELb0ELb0ELb0EEENS1_21CollectiveEpilogueFwdINS6_IJSA_NS7_ILi256EEESB_EEES9_SE_SG_Li256ELb1ELb0ELb0ELb0EEENS1_36VarlenDynamicPersistentTileSchedulerILi128ELi96ELi256ELi32ELb0ELb0ELb1ELb1ELb1ELb1EEEEEEEEEvNT_6ParamsE:
	.zero		3456


//--------------------- SYMBOLS --------------------------

	.type		.nv.reservedSmem.offset0,@object
	.size		.nv.reservedSmem.offset0,0x4
	.type		__assertfail,@function
